	.target	sm_80

	.elftype	@"ET_EXEC"


//--------------------- .note.nv.tkinfo           --------------------------
	.section	.note.nv.tkinfo,"",@"SHT_NOTE"
	.sectionflags	@"SHF_NOTE_NV_TKINFO"
	.tkinfo
        /*0018*/ 	.word	0x00000002
        /*0030*/ 	.string	""
        /*0030*/ 	.string	"ptxas"
        /*0030*/ 	.string	"Cuda compilation tools, release 13.0, V13.0.88"
        /*0030*/ 	.string	"Build cuda_13.0.r13.0/compiler.36424714_0"
        /*0030*/ 	.string	"-arch sm_80 -m 64 "



//--------------------- .note.nv.cuinfo           --------------------------
	.section	.note.nv.cuinfo,"",@"SHT_NOTE"
	.sectionflags	@"SHF_NOTE_NV_CUINFO"
        /*0018*/ 	.short	0x0002
        /*001a*/ 	.short	0x0050
        /*001c*/ 	.short	0x0082
	.zero		2


//--------------------- .nv.info                  --------------------------
	.section	.nv.info,"",@"SHT_CUDA_INFO"
	.align	4


	//----- nvinfo : EIATTR_REGCOUNT
	.align		4
        /*0000*/ 	.byte	0x04, 0x2f
        /*0002*/ 	.short	(.L_12 - .L_11)
	.align		4
.L_11:
        /*0004*/ 	.word	index@(_ZN5flash24flash_fwd_splitkv_kernelI23Flash_fwd_kernel_traitsILi32ELi64ELi128ELi4ELb0ELb0EN7cutlass10bfloat16_tE19Flash_kernel_traitsILi32ELi64ELi128ELi4ES3_EELb1ELb0ELb1ELb0ELb0ELb1ELb1ELb1EEEvNS_16Flash_fwd_paramsE)
        /*0008*/ 	.word	0x000000c9


	//----- nvinfo : EIATTR_FRAME_SIZE
	.align		4
.L_12:
        /*000c*/ 	.byte	0x04, 0x11
        /*000e*/ 	.short	(.L_14 - .L_13)
	.align		4
.L_13:
        /*0010*/ 	.word	index@(_ZN5flash24flash_fwd_splitkv_kernelI23Flash_fwd_kernel_traitsILi32ELi64ELi128ELi4ELb0ELb0EN7cutlass10bfloat16_tE19Flash_kernel_traitsILi32ELi64ELi128ELi4ES3_EELb1ELb0ELb1ELb0ELb0ELb1ELb1ELb1EEEvNS_16Flash_fwd_paramsE)
        /*0014*/ 	.word	0x00000000


	//----- nvinfo : EIATTR_REGCOUNT
	.align		4
.L_14:
        /*0018*/ 	.byte	0x04, 0x2f
        /*001a*/ 	.short	(.L_16 - .L_15)
	.align		4
.L_15:
        /*001c*/ 	.word	index@(_ZN5flash24flash_fwd_splitkv_kernelI23Flash_fwd_kernel_traitsILi32ELi64ELi128ELi4ELb0ELb0EN7cutlass10bfloat16_tE19Flash_kernel_traitsILi32ELi64ELi128ELi4ES3_EELb1ELb0ELb1ELb0ELb0ELb0ELb1ELb1EEEvNS_16Flash_fwd_paramsE)
        /*0020*/ 	.word	0x000000a8


	//----- nvinfo : EIATTR_FRAME_SIZE
	.align		4
.L_16:
        /*0024*/ 	.byte	0x04, 0x11
        /*0026*/ 	.short	(.L_18 - .L_17)
	.align		4
.L_17:
        /*0028*/ 	.word	index@(_ZN5flash24flash_fwd_splitkv_kernelI23Flash_fwd_kernel_traitsILi32ELi64ELi128ELi4ELb0ELb0EN7cutlass10bfloat16_tE19Flash_kernel_traitsILi32ELi64ELi128ELi4ES3_EELb1ELb0ELb1ELb0ELb0ELb0ELb1ELb1EEEvNS_16Flash_fwd_paramsE)
        /*002c*/ 	.word	0x00000000


	//----- nvinfo : EIATTR_REGCOUNT
	.align		4
.L_18:
        /*0030*/ 	.byte	0x04, 0x2f
        /*0032*/ 	.short	(.L_20 - .L_19)
	.align		4
.L_19:
        /*0034*/ 	.word	index@(_ZN5flash24flash_fwd_splitkv_kernelI23Flash_fwd_kernel_traitsILi32ELi64ELi128ELi4ELb0ELb0EN7cutlass10bfloat16_tE19Flash_kernel_traitsILi32ELi64ELi128ELi4ES3_EELb1ELb0ELb0ELb0ELb1ELb1ELb1ELb1EEEvNS_16Flash_fwd_paramsE)
        /*0038*/ 	.word	0x000000a8


	//----- nvinfo : EIATTR_FRAME_SIZE
	.align		4
.L_20:
        /*003c*/ 	.byte	0x04, 0x11
        /*003e*/ 	.short	(.L_22 - .L_21)
	.align		4
.L_21:
        /*0040*/ 	.word	index@(_ZN5flash24flash_fwd_splitkv_kernelI23Flash_fwd_kernel_traitsILi32ELi64ELi128ELi4ELb0ELb0EN7cutlass10bfloat16_tE19Flash_kernel_traitsILi32ELi64ELi128ELi4ES3_EELb1ELb0ELb0ELb0ELb1ELb1ELb1ELb1EEEvNS_16Flash_fwd_paramsE)
        /*0044*/ 	.word	0x00000000


	//----- nvinfo : EIATTR_REGCOUNT
	.align		4
.L_22:
        /*0048*/ 	.byte	0x04, 0x2f
        /*004a*/ 	.short	(.L_24 - .L_23)
	.align		4
.L_23:
        /*004c*/ 	.word	index@(_ZN5flash24flash_fwd_splitkv_kernelI23Flash_fwd_kernel_traitsILi32ELi64ELi128ELi4ELb0ELb0EN7cutlass10bfloat16_tE19Flash_kernel_traitsILi32ELi64ELi128ELi4ES3_EELb1ELb0ELb0ELb0ELb1ELb0ELb1ELb1EEEvNS_16Flash_fwd_paramsE)
        /*0050*/ 	.word	0x000000a7


	//----- nvinfo : EIATTR_FRAME_SIZE
	.align		4
.L_24:
        /*0054*/ 	.byte	0x04, 0x11
        /*0056*/ 	.short	(.L_26 - .L_25)
	.align		4
.L_25:
        /*0058*/ 	.word	index@(_ZN5flash24flash_fwd_splitkv_kernelI23Flash_fwd_kernel_traitsILi32ELi64ELi128ELi4ELb0ELb0EN7cutlass10bfloat16_tE19Flash_kernel_traitsILi32ELi64ELi128ELi4ES3_EELb1ELb0ELb0ELb0ELb1ELb0ELb1ELb1EEEvNS_16Flash_fwd_paramsE)
        /*005c*/ 	.word	0x00000000


	//----- nvinfo : EIATTR_REGCOUNT
	.align		4
.L_26:
        /*0060*/ 	.byte	0x04, 0x2f
        /*0062*/ 	.short	(.L_28 - .L_27)
	.align		4
.L_27:
        /*0064*/ 	.word	index@(_ZN5flash24flash_fwd_splitkv_kernelI23Flash_fwd_kernel_traitsILi32ELi64ELi128ELi4ELb0ELb0EN7cutlass10bfloat16_tE19Flash_kernel_traitsILi32ELi64ELi128ELi4ES3_EELb1ELb0ELb1ELb0ELb0ELb1ELb1ELb0EEEvNS_16Flash_fwd_paramsE)
        /*0068*/ 	.word	0x000000cb


	//----- nvinfo : EIATTR_FRAME_SIZE
	.align		4
.L_28:
        /*006c*/ 	.byte	0x04, 0x11
        /*006e*/ 	.short	(.L_30 - .L_29)
	.align		4
.L_29:
        /*0070*/ 	.word	index@(_ZN5flash24flash_fwd_splitkv_kernelI23Flash_fwd_kernel_traitsILi32ELi64ELi128ELi4ELb0ELb0EN7cutlass10bfloat16_tE19Flash_kernel_traitsILi32ELi64ELi128ELi4ES3_EELb1ELb0ELb1ELb0ELb0ELb1ELb1ELb0EEEvNS_16Flash_fwd_paramsE)
        /*0074*/ 	.word	0x00000000


	//----- nvinfo : EIATTR_REGCOUNT
	.align		4
.L_30:
        /*0078*/ 	.byte	0x04, 0x2f
        /*007a*/ 	.short	(.L_32 - .L_31)
	.align		4
.L_31:
        /*007c*/ 	.word	index@(_ZN5flash24flash_fwd_splitkv_kernelI23Flash_fwd_kernel_traitsILi32ELi64ELi128ELi4ELb0ELb0EN7cutlass10bfloat16_tE19Flash_kernel_traitsILi32ELi64ELi128ELi4ES3_EELb1ELb0ELb1ELb0ELb0ELb0ELb1ELb0EEEvNS_16Flash_fwd_paramsE)
        /*0080*/ 	.word	0x000000a6


	//----- nvinfo : EIATTR_FRAME_SIZE
	.align		4
.L_32:
        /*0084*/ 	.byte	0x04, 0x11
        /*0086*/ 	.short	(.L_34 - .L_33)
	.align		4
.L_33:
        /*0088*/ 	.word	index@(_ZN5flash24flash_fwd_splitkv_kernelI23Flash_fwd_kernel_traitsILi32ELi64ELi128ELi4ELb0ELb0EN7cutlass10bfloat16_tE19Flash_kernel_traitsILi32ELi64ELi128ELi4ES3_EELb1ELb0ELb1ELb0ELb0ELb0ELb1ELb0EEEvNS_16Flash_fwd_paramsE)
        /*008c*/ 	.word	0x00000000


	//----- nvinfo : EIATTR_REGCOUNT
	.align		4
.L_34:
        /*0090*/ 	.byte	0x04, 0x2f
        /*0092*/ 	.short	(.L_36 - .L_35)
	.align		4
.L_35:
        /*0094*/ 	.word	index@(_ZN5flash24flash_fwd_splitkv_kernelI23Flash_fwd_kernel_traitsILi32ELi64ELi128ELi4ELb0ELb0EN7cutlass10bfloat16_tE19Flash_kernel_traitsILi32ELi64ELi128ELi4ES3_EELb1ELb0ELb0ELb0ELb1ELb1ELb1ELb0EEEvNS_16Flash_fwd_paramsE)
        /*0098*/ 	.word	0x000000c0


	//----- nvinfo : EIATTR_FRAME_SIZE
	.align		4
.L_36:
        /*009c*/ 	.byte	0x04, 0x11
        /*009e*/ 	.short	(.L_38 - .L_37)
	.align		4
.L_37:
        /*00a0*/ 	.word	index@(_ZN5flash24flash_fwd_splitkv_kernelI23Flash_fwd_kernel_traitsILi32ELi64ELi128ELi4ELb0ELb0EN7cutlass10bfloat16_tE19Flash_kernel_traitsILi32ELi64ELi128ELi4ES3_EELb1ELb0ELb0ELb0ELb1ELb1ELb1ELb0EEEvNS_16Flash_fwd_paramsE)
        /*00a4*/ 	.word	0x00000000


	//----- nvinfo : EIATTR_REGCOUNT
	.align		4
.L_38:
        /*00a8*/ 	.byte	0x04, 0x2f
        /*00aa*/ 	.short	(.L_40 - .L_39)
	.align		4
.L_39:
        /*00ac*/ 	.word	index@(_ZN5flash24flash_fwd_splitkv_kernelI23Flash_fwd_kernel_traitsILi32ELi64ELi128ELi4ELb0ELb0EN7cutlass10bfloat16_tE19Flash_kernel_traitsILi32ELi64ELi128ELi4ES3_EELb1ELb0ELb0ELb0ELb1ELb0ELb1ELb0EEEvNS_16Flash_fwd_paramsE)
        /*00b0*/ 	.word	0x000000a2


	//----- nvinfo : EIATTR_FRAME_SIZE
	.align		4
.L_40:
        /*00b4*/ 	.byte	0x04, 0x11
        /*00b6*/ 	.short	(.L_42 - .L_41)
	.align		4
.L_41:
        /*00b8*/ 	.word	index@(_ZN5flash24flash_fwd_splitkv_kernelI23Flash_fwd_kernel_traitsILi32ELi64ELi128ELi4ELb0ELb0EN7cutlass10bfloat16_tE19Flash_kernel_traitsILi32ELi64ELi128ELi4ES3_EELb1ELb0ELb0ELb0ELb1ELb0ELb1ELb0EEEvNS_16Flash_fwd_paramsE)
        /*00bc*/ 	.word	0x00000000


	//----- nvinfo : EIATTR_REGCOUNT
	.align		4
.L_42:
        /*00c0*/ 	.byte	0x04, 0x2f
        /*00c2*/ 	.short	(.L_44 - .L_43)
	.align		4
.L_43:
        /*00c4*/ 	.word	index@(_ZN5flash24flash_fwd_splitkv_kernelI23Flash_fwd_kernel_traitsILi32ELi64ELi128ELi4ELb0ELb0EN7cutlass10bfloat16_tE19Flash_kernel_traitsILi32ELi64ELi128ELi4ES3_EELb1ELb0ELb1ELb0ELb0ELb1ELb0ELb1EEEvNS_16Flash_fwd_paramsE)
        /*00c8*/ 	.word	0x000000cc


	//----- nvinfo : EIATTR_FRAME_SIZE
	.align		4
.L_44:
        /*00cc*/ 	.byte	0x04, 0x11
        /*00ce*/ 	.short	(.L_46 - .L_45)
	.align		4
.L_45:
        /*00d0*/ 	.word	index@(_ZN5flash24flash_fwd_splitkv_kernelI23Flash_fwd_kernel_traitsILi32ELi64ELi128ELi4ELb0ELb0EN7cutlass10bfloat16_tE19Flash_kernel_traitsILi32ELi64ELi128ELi4ES3_EELb1ELb0ELb1ELb0ELb0ELb1ELb0ELb1EEEvNS_16Flash_fwd_paramsE)
        /*00d4*/ 	.word	0x00000000


	//----- nvinfo : EIATTR_REGCOUNT
	.align		4
.L_46:
        /*00d8*/ 	.byte	0x04, 0x2f
        /*00da*/ 	.short	(.L_48 - .L_47)
	.align		4
.L_47:
        /*00dc*/ 	.word	index@(_ZN5flash24flash_fwd_splitkv_kernelI23Flash_fwd_kernel_traitsILi32ELi64ELi128ELi4ELb0ELb0EN7cutlass10bfloat16_tE19Flash_kernel_traitsILi32ELi64ELi128ELi4ES3_EELb1ELb0ELb1ELb0ELb0ELb0ELb0ELb1EEEvNS_16Flash_fwd_paramsE)
        /*00e0*/ 	.word	0x000000a8


	//----- nvinfo : EIATTR_FRAME_SIZE
	.align		4
.L_48:
        /*00e4*/ 	.byte	0x04, 0x11
        /*00e6*/ 	.short	(.L_50 - .L_49)
	.align		4
.L_49:
        /*00e8*/ 	.word	index@(_ZN5flash24flash_fwd_splitkv_kernelI23Flash_fwd_kernel_traitsILi32ELi64ELi128ELi4ELb0ELb0EN7cutlass10bfloat16_tE19Flash_kernel_traitsILi32ELi64ELi128ELi4ES3_EELb1ELb0ELb1ELb0ELb0ELb0ELb0ELb1EEEvNS_16Flash_fwd_paramsE)
        /*00ec*/ 	.word	0x00000000


	//----- nvinfo : EIATTR_REGCOUNT
	.align		4
.L_50:
        /*00f0*/ 	.byte	0x04, 0x2f
        /*00f2*/ 	.short	(.L_52 - .L_51)
	.align		4
.L_51:
        /*00f4*/ 	.word	index@(_ZN5flash24flash_fwd_splitkv_kernelI23Flash_fwd_kernel_traitsILi32ELi64ELi128ELi4ELb0ELb0EN7cutlass10bfloat16_tE19Flash_kernel_traitsILi32ELi64ELi128ELi4ES3_EELb1ELb0ELb0ELb0ELb1ELb1ELb0ELb1EEEvNS_16Flash_fwd_paramsE)
        /*00f8*/ 	.word	0x000000a8


	//----- nvinfo : EIATTR_FRAME_SIZE
	.align		4
.L_52:
        /*00fc*/ 	.byte	0x04, 0x11
        /*00fe*/ 	.short	(.L_54 - .L_53)
	.align		4
.L_53:
        /*0100*/ 	.word	index@(_ZN5flash24flash_fwd_splitkv_kernelI23Flash_fwd_kernel_traitsILi32ELi64ELi128ELi4ELb0ELb0EN7cutlass10bfloat16_tE19Flash_kernel_traitsILi32ELi64ELi128ELi4ES3_EELb1ELb0ELb0ELb0ELb1ELb1ELb0ELb1EEEvNS_16Flash_fwd_paramsE)
        /*0104*/ 	.word	0x00000000


	//----- nvinfo : EIATTR_REGCOUNT
	.align		4
.L_54:
        /*0108*/ 	.byte	0x04, 0x2f
        /*010a*/ 	.short	(.L_56 - .L_55)
	.align		4
.L_55:
        /*010c*/ 	.word	index@(_ZN5flash24flash_fwd_splitkv_kernelI23Flash_fwd_kernel_traitsILi32ELi64ELi128ELi4ELb0ELb0EN7cutlass10bfloat16_tE19Flash_kernel_traitsILi32ELi64ELi128ELi4ES3_EELb1ELb0ELb0ELb0ELb1ELb0ELb0ELb1EEEvNS_16Flash_fwd_paramsE)
        /*0110*/ 	.word	0x000000a8


	//----- nvinfo : EIATTR_FRAME_SIZE
	.align		4
.L_56:
        /*0114*/ 	.byte	0x04, 0x11
        /*0116*/ 	.short	(.L_58 - .L_57)
	.align		4
.L_57:
        /*0118*/ 	.word	index@(_ZN5flash24flash_fwd_splitkv_kernelI23Flash_fwd_kernel_traitsILi32ELi64ELi128ELi4ELb0ELb0EN7cutlass10bfloat16_tE19Flash_kernel_traitsILi32ELi64ELi128ELi4ES3_EELb1ELb0ELb0ELb0ELb1ELb0ELb0ELb1EEEvNS_16Flash_fwd_paramsE)
        /*011c*/ 	.word	0x00000000


	//----- nvinfo : EIATTR_REGCOUNT
	.align		4
.L_58:
        /*0120*/ 	.byte	0x04, 0x2f
        /*0122*/ 	.short	(.L_60 - .L_59)
	.align		4
.L_59:
        /*0124*/ 	.word	index@(_ZN5flash24flash_fwd_splitkv_kernelI23Flash_fwd_kernel_traitsILi32ELi64ELi128ELi4ELb0ELb0EN7cutlass10bfloat16_tE19Flash_kernel_traitsILi32ELi64ELi128ELi4ES3_EELb1ELb0ELb1ELb0ELb0ELb1ELb0ELb0EEEvNS_16Flash_fwd_paramsE)
        /*0128*/ 	.word	0x000000a7


	//----- nvinfo : EIATTR_FRAME_SIZE
	.align		4
.L_60:
        /*012c*/ 	.byte	0x04, 0x11
        /*012e*/ 	.short	(.L_62 - .L_61)
	.align		4
.L_61:
        /*0130*/ 	.word	index@(_ZN5flash24flash_fwd_splitkv_kernelI23Flash_fwd_kernel_traitsILi32ELi64ELi128ELi4ELb0ELb0EN7cutlass10bfloat16_tE19Flash_kernel_traitsILi32ELi64ELi128ELi4ES3_EELb1ELb0ELb1ELb0ELb0ELb1ELb0ELb0EEEvNS_16Flash_fwd_paramsE)
        /*0134*/ 	.word	0x00000000


	//----- nvinfo : EIATTR_REGCOUNT
	.align		4
.L_62:
        /*0138*/ 	.byte	0x04, 0x2f
        /*013a*/ 	.short	(.L_64 - .L_63)
	.align		4
.L_63:
        /*013c*/ 	.word	index@(_ZN5flash24flash_fwd_splitkv_kernelI23Flash_fwd_kernel_traitsILi32ELi64ELi128ELi4ELb0ELb0EN7cutlass10bfloat16_tE19Flash_kernel_traitsILi32ELi64ELi128ELi4ES3_EELb1ELb0ELb1ELb0ELb0ELb0ELb0ELb0EEEvNS_16Flash_fwd_paramsE)
        /*0140*/ 	.word	0x000000a7


	//----- nvinfo : EIATTR_FRAME_SIZE
	.align		4
.L_64:
        /*0144*/ 	.byte	0x04, 0x11
        /*0146*/ 	.short	(.L_66 - .L_65)
	.align		4
.L_65:
        /*0148*/ 	.word	index@(_ZN5flash24flash_fwd_splitkv_kernelI23Flash_fwd_kernel_traitsILi32ELi64ELi128ELi4ELb0ELb0EN7cutlass10bfloat16_tE19Flash_kernel_traitsILi32ELi64ELi128ELi4ES3_EELb1ELb0ELb1ELb0ELb0ELb0ELb0ELb0EEEvNS_16Flash_fwd_paramsE)
        /*014c*/ 	.word	0x00000000


	//----- nvinfo : EIATTR_REGCOUNT
	.align		4
.L_66:
        /*0150*/ 	.byte	0x04, 0x2f
        /*0152*/ 	.short	(.L_68 - .L_67)
	.align		4
.L_67:
        /*0154*/ 	.word	index@(_ZN5flash24flash_fwd_splitkv_kernelI23Flash_fwd_kernel_traitsILi32ELi64ELi128ELi4ELb0ELb0EN7cutlass10bfloat16_tE19Flash_kernel_traitsILi32ELi64ELi128ELi4ES3_EELb1ELb0ELb0ELb0ELb1ELb1ELb0ELb0EEEvNS_16Flash_fwd_paramsE)
        /*0158*/ 	.word	0x0000009c


	//----- nvinfo : EIATTR_FRAME_SIZE
	.align		4
.L_68:
        /*015c*/ 	.byte	0x04, 0x11
        /*015e*/ 	.short	(.L_70 - .L_69)
	.align		4
.L_69:
        /*0160*/ 	.word	index@(_ZN5flash24flash_fwd_splitkv_kernelI23Flash_fwd_kernel_traitsILi32ELi64ELi128ELi4ELb0ELb0EN7cutlass10bfloat16_tE19Flash_kernel_traitsILi32ELi64ELi128ELi4ES3_EELb1ELb0ELb0ELb0ELb1ELb1ELb0ELb0EEEvNS_16Flash_fwd_paramsE)
        /*0164*/ 	.word	0x00000000


	//----- nvinfo : EIATTR_REGCOUNT
	.align		4
.L_70:
        /*0168*/ 	.byte	0x04, 0x2f
        /*016a*/ 	.short	(.L_72 - .L_71)
	.align		4
.L_71:
        /*016c*/ 	.word	index@(_ZN5flash24flash_fwd_splitkv_kernelI23Flash_fwd_kernel_traitsILi32ELi64ELi128ELi4ELb0ELb0EN7cutlass10bfloat16_tE19Flash_kernel_traitsILi32ELi64ELi128ELi4ES3_EELb1ELb0ELb0ELb0ELb1ELb0ELb0ELb0EEEvNS_16Flash_fwd_paramsE)
        /*0170*/ 	.word	0x000000a8


	//----- nvinfo : EIATTR_FRAME_SIZE
	.align		4
.L_72:
        /*0174*/ 	.byte	0x04, 0x11
        /*0176*/ 	.short	(.L_74 - .L_73)
	.align		4
.L_73:
        /*0178*/ 	.word	index@(_ZN5flash24flash_fwd_splitkv_kernelI23Flash_fwd_kernel_traitsILi32ELi64ELi128ELi4ELb0ELb0EN7cutlass10bfloat16_tE19Flash_kernel_traitsILi32ELi64ELi128ELi4ES3_EELb1ELb0ELb0ELb0ELb1ELb0ELb0ELb0EEEvNS_16Flash_fwd_paramsE)
        /*017c*/ 	.word	0x00000000


	//----- nvinfo : EIATTR_REGCOUNT
	.align		4
.L_74:
        /*0180*/ 	.byte	0x04, 0x2f
        /*0182*/ 	.short	(.L_76 - .L_75)
	.align		4
.L_75:
        /*0184*/ 	.word	index@(_ZN5flash24flash_fwd_splitkv_kernelI23Flash_fwd_kernel_traitsILi32ELi64ELi128ELi4ELb0ELb0EN7cutlass10bfloat16_tE19Flash_kernel_traitsILi32ELi64ELi128ELi4ES3_EELb1ELb0ELb0ELb1ELb1ELb1ELb1ELb0EEEvNS_16Flash_fwd_paramsE)
        /*0188*/ 	.word	0x0000009a


	//----- nvinfo : EIATTR_FRAME_SIZE
	.align		4
.L_76:
        /*018c*/ 	.byte	0x04, 0x11
        /*018e*/ 	.short	(.L_78 - .L_77)
	.align		4
.L_77:
        /*0190*/ 	.word	index@(_ZN5flash24flash_fwd_splitkv_kernelI23Flash_fwd_kernel_traitsILi32ELi64ELi128ELi4ELb0ELb0EN7cutlass10bfloat16_tE19Flash_kernel_traitsILi32ELi64ELi128ELi4ES3_EELb1ELb0ELb0ELb1ELb1ELb1ELb1ELb0EEEvNS_16Flash_fwd_paramsE)
        /*0194*/ 	.word	0x00000000


	//----- nvinfo : EIATTR_REGCOUNT
	.align		4
.L_78:
        /*0198*/ 	.byte	0x04, 0x2f
        /*019a*/ 	.short	(.L_80 - .L_79)
	.align		4
.L_79:
        /*019c*/ 	.word	index@(_ZN5flash24flash_fwd_splitkv_kernelI23Flash_fwd_kernel_traitsILi32ELi64ELi128ELi4ELb0ELb0EN7cutlass10bfloat16_tE19Flash_kernel_traitsILi32ELi64ELi128ELi4ES3_EELb1ELb0ELb0ELb1ELb1ELb0ELb1ELb0EEEvNS_16Flash_fwd_paramsE)
        /*01a0*/ 	.word	0x000000a8


	//----- nvinfo : EIATTR_FRAME_SIZE
	.align		4
.L_80:
        /*01a4*/ 	.byte	0x04, 0x11
        /*01a6*/ 	.short	(.L_82 - .L_81)
	.align		4
.L_81:
        /*01a8*/ 	.word	index@(_ZN5flash24flash_fwd_splitkv_kernelI23Flash_fwd_kernel_traitsILi32ELi64ELi128ELi4ELb0ELb0EN7cutlass10bfloat16_tE19Flash_kernel_traitsILi32ELi64ELi128ELi4ES3_EELb1ELb0ELb0ELb1ELb1ELb0ELb1ELb0EEEvNS_16Flash_fwd_paramsE)
        /*01ac*/ 	.word	0x00000000


	//----- nvinfo : EIATTR_REGCOUNT
	.align		4
.L_82:
        /*01b0*/ 	.byte	0x04, 0x2f
        /*01b2*/ 	.short	(.L_84 - .L_83)
	.align		4
.L_83:
        /*01b4*/ 	.word	index@(_ZN5flash24flash_fwd_splitkv_kernelI23Flash_fwd_kernel_traitsILi32ELi64ELi128ELi4ELb0ELb0EN7cutlass10bfloat16_tE19Flash_kernel_traitsILi32ELi64ELi128ELi4ES3_EELb1ELb0ELb0ELb1ELb1ELb1ELb0ELb0EEEvNS_16Flash_fwd_paramsE)
        /*01b8*/ 	.word	0x000000a2


	//----- nvinfo : EIATTR_FRAME_SIZE
	.align		4
.L_84:
        /*01bc*/ 	.byte	0x04, 0x11
        /*01be*/ 	.short	(.L_86 - .L_85)
	.align		4
.L_85:
        /*01c0*/ 	.word	index@(_ZN5flash24flash_fwd_splitkv_kernelI23Flash_fwd_kernel_traitsILi32ELi64ELi128ELi4ELb0ELb0EN7cutlass10bfloat16_tE19Flash_kernel_traitsILi32ELi64ELi128ELi4ES3_EELb1ELb0ELb0ELb1ELb1ELb1ELb0ELb0EEEvNS_16Flash_fwd_paramsE)
        /*01c4*/ 	.word	0x00000000


	//----- nvinfo : EIATTR_REGCOUNT
	.align		4
.L_86:
        /*01c8*/ 	.byte	0x04, 0x2f
        /*01ca*/ 	.short	(.L_88 - .L_87)
	.align		4
.L_87:
        /*01cc*/ 	.word	index@(_ZN5flash24flash_fwd_splitkv_kernelI23Flash_fwd_kernel_traitsILi32ELi64ELi128ELi4ELb0ELb0EN7cutlass10bfloat16_tE19Flash_kernel_traitsILi32ELi64ELi128ELi4ES3_EELb1ELb0ELb0ELb1ELb1ELb0ELb0ELb0EEEvNS_16Flash_fwd_paramsE)
        /*01d0*/ 	.word	0x000000a8


	//----- nvinfo : EIATTR_FRAME_SIZE
	.align		4
.L_88:
        /*01d4*/ 	.byte	0x04, 0x11
        /*01d6*/ 	.short	(.L_90 - .L_89)
	.align		4
.L_89:
        /*01d8*/ 	.word	index@(_ZN5flash24flash_fwd_splitkv_kernelI23Flash_fwd_kernel_traitsILi32ELi64ELi128ELi4ELb0ELb0EN7cutlass10bfloat16_tE19Flash_kernel_traitsILi32ELi64ELi128ELi4ES3_EELb1ELb0ELb0ELb1ELb1ELb0ELb0ELb0EEEvNS_16Flash_fwd_paramsE)
        /*01dc*/ 	.word	0x00000000


	//----- nvinfo : EIATTR_REGCOUNT
	.align		4
.L_90:
        /*01e0*/ 	.byte	0x04, 0x2f
        /*01e2*/ 	.short	(.L_92 - .L_91)
	.align		4
.L_91:
        /*01e4*/ 	.word	index@(_ZN5flash24flash_fwd_splitkv_kernelI23Flash_fwd_kernel_traitsILi32ELi64ELi128ELi4ELb0ELb0EN7cutlass10bfloat16_tE19Flash_kernel_traitsILi32ELi64ELi128ELi4ES3_EELb1ELb0ELb0ELb0ELb0ELb1ELb1ELb1EEEvNS_16Flash_fwd_paramsE)
        /*01e8*/ 	.word	0x000000c5


	//----- nvinfo : EIATTR_FRAME_SIZE
	.align		4
.L_92:
        /*01ec*/ 	.byte	0x04, 0x11
        /*01ee*/ 	.short	(.L_94 - .L_93)
	.align		4
.L_93:
        /*01f0*/ 	.word	index@(_ZN5flash24flash_fwd_splitkv_kernelI23Flash_fwd_kernel_traitsILi32ELi64ELi128ELi4ELb0ELb0EN7cutlass10bfloat16_tE19Flash_kernel_traitsILi32ELi64ELi128ELi4ES3_EELb1ELb0ELb0ELb0ELb0ELb1ELb1ELb1EEEvNS_16Flash_fwd_paramsE)
        /*01f4*/ 	.word	0x00000000


	//----- nvinfo : EIATTR_REGCOUNT
	.align		4
.L_94:
        /*01f8*/ 	.byte	0x04, 0x2f
        /*01fa*/ 	.short	(.L_96 - .L_95)
	.align		4
.L_95:
        /*01fc*/ 	.word	index@(_ZN5flash24flash_fwd_splitkv_kernelI23Flash_fwd_kernel_traitsILi32ELi64ELi128ELi4ELb0ELb0EN7cutlass10bfloat16_tE19Flash_kernel_traitsILi32ELi64ELi128ELi4ES3_EELb1ELb0ELb0ELb0ELb0ELb0ELb1ELb1EEEvNS_16Flash_fwd_paramsE)
        /*0200*/ 	.word	0x000000a8


	//----- nvinfo : EIATTR_FRAME_SIZE
	.align		4
.L_96:
        /*0204*/ 	.byte	0x04, 0x11
        /*0206*/ 	.short	(.L_98 - .L_97)
	.align		4
.L_97:
        /*0208*/ 	.word	index@(_ZN5flash24flash_fwd_splitkv_kernelI23Flash_fwd_kernel_traitsILi32ELi64ELi128ELi4ELb0ELb0EN7cutlass10bfloat16_tE19Flash_kernel_traitsILi32ELi64ELi128ELi4ES3_EELb1ELb0ELb0ELb0ELb0ELb0ELb1ELb1EEEvNS_16Flash_fwd_paramsE)
        /*020c*/ 	.word	0x00000000


	//----- nvinfo : EIATTR_REGCOUNT
	.align		4
.L_98:
        /*0210*/ 	.byte	0x04, 0x2f
        /*0212*/ 	.short	(.L_100 - .L_99)
	.align		4
.L_99:
        /*0214*/ 	.word	index@(_ZN5flash24flash_fwd_splitkv_kernelI23Flash_fwd_kernel_traitsILi32ELi64ELi128ELi4ELb0ELb0EN7cutlass10bfloat16_tE19Flash_kernel_traitsILi32ELi64ELi128ELi4ES3_EELb1ELb0ELb0ELb0ELb0ELb1ELb1ELb0EEEvNS_16Flash_fwd_paramsE)
        /*0218*/ 	.word	0x000000ed


	//----- nvinfo : EIATTR_FRAME_SIZE
	.align		4
.L_100:
        /*021c*/ 	.byte	0x04, 0x11
        /*021e*/ 	.short	(.L_102 - .L_101)
	.align		4
.L_101:
        /*0220*/ 	.word	index@(_ZN5flash24flash_fwd_splitkv_kernelI23Flash_fwd_kernel_traitsILi32ELi64ELi128ELi4ELb0ELb0EN7cutlass10bfloat16_tE19Flash_kernel_traitsILi32ELi64ELi128ELi4ES3_EELb1ELb0ELb0ELb0ELb0ELb1ELb1ELb0EEEvNS_16Flash_fwd_paramsE)
        /*0224*/ 	.word	0x00000000


	//----- nvinfo : EIATTR_REGCOUNT
	.align		4
.L_102:
        /*0228*/ 	.byte	0x04, 0x2f
        /*022a*/ 	.short	(.L_104 - .L_103)
	.align		4
.L_103:
        /*022c*/ 	.word	index@(_ZN5flash24flash_fwd_splitkv_kernelI23Flash_fwd_kernel_traitsILi32ELi64ELi128ELi4ELb0ELb0EN7cutlass10bfloat16_tE19Flash_kernel_traitsILi32ELi64ELi128ELi4ES3_EELb1ELb0ELb0ELb0ELb0ELb0ELb1ELb0EEEvNS_16Flash_fwd_paramsE)
        /*0230*/ 	.word	0x000000a8


	//----- nvinfo : EIATTR_FRAME_SIZE
	.align		4
.L_104:
        /*0234*/ 	.byte	0x04, 0x11
        /*0236*/ 	.short	(.L_106 - .L_105)
	.align		4
.L_105:
        /*0238*/ 	.word	index@(_ZN5flash24flash_fwd_splitkv_kernelI23Flash_fwd_kernel_traitsILi32ELi64ELi128ELi4ELb0ELb0EN7cutlass10bfloat16_tE19Flash_kernel_traitsILi32ELi64ELi128ELi4ES3_EELb1ELb0ELb0ELb0ELb0ELb0ELb1ELb0EEEvNS_16Flash_fwd_paramsE)
        /*023c*/ 	.word	0x00000000


	//----- nvinfo : EIATTR_REGCOUNT
	.align		4
.L_106:
        /*0240*/ 	.byte	0x04, 0x2f
        /*0242*/ 	.short	(.L_108 - .L_107)
	.align		4
.L_107:
        /*0244*/ 	.word	index@(_ZN5flash24flash_fwd_splitkv_kernelI23Flash_fwd_kernel_traitsILi32ELi64ELi128ELi4ELb0ELb0EN7cutlass10bfloat16_tE19Flash_kernel_traitsILi32ELi64ELi128ELi4ES3_EELb1ELb0ELb0ELb0ELb0ELb1ELb0ELb1EEEvNS_16Flash_fwd_paramsE)
        /*0248*/ 	.word	0x000000e3


	//----- nvinfo : EIATTR_FRAME_SIZE
	.align		4
.L_108:
        /*024c*/ 	.byte	0x04, 0x11
        /*024e*/ 	.short	(.L_110 - .L_109)
	.align		4
.L_109:
        /*0250*/ 	.word	index@(_ZN5flash24flash_fwd_splitkv_kernelI23Flash_fwd_kernel_traitsILi32ELi64ELi128ELi4ELb0ELb0EN7cutlass10bfloat16_tE19Flash_kernel_traitsILi32ELi64ELi128ELi4ES3_EELb1ELb0ELb0ELb0ELb0ELb1ELb0ELb1EEEvNS_16Flash_fwd_paramsE)
        /*0254*/ 	.word	0x00000000


	//----- nvinfo : EIATTR_REGCOUNT
	.align		4
.L_110:
        /*0258*/ 	.byte	0x04, 0x2f
        /*025a*/ 	.short	(.L_112 - .L_111)
	.align		4
.L_111:
        /*025c*/ 	.word	index@(_ZN5flash24flash_fwd_splitkv_kernelI23Flash_fwd_kernel_traitsILi32ELi64ELi128ELi4ELb0ELb0EN7cutlass10bfloat16_tE19Flash_kernel_traitsILi32ELi64ELi128ELi4ES3_EELb1ELb0ELb0ELb0ELb0ELb0ELb0ELb1EEEvNS_16Flash_fwd_paramsE)
        /*0260*/ 	.word	0x000000a6


	//----- nvinfo : EIATTR_FRAME_SIZE
	.align		4
.L_112:
        /*0264*/ 	.byte	0x04, 0x11
        /*0266*/ 	.short	(.L_114 - .L_113)
	.align		4
.L_113:
        /*0268*/ 	.word	index@(_ZN5flash24flash_fwd_splitkv_kernelI23Flash_fwd_kernel_traitsILi32ELi64ELi128ELi4ELb0ELb0EN7cutlass10bfloat16_tE19Flash_kernel_traitsILi32ELi64ELi128ELi4ES3_EELb1ELb0ELb0ELb0ELb0ELb0ELb0ELb1EEEvNS_16Flash_fwd_paramsE)
        /*026c*/ 	.word	0x00000000


	//----- nvinfo : EIATTR_REGCOUNT
	.align		4
.L_114:
        /*0270*/ 	.byte	0x04, 0x2f
        /*0272*/ 	.short	(.L_116 - .L_115)
	.align		4
.L_115:
        /*0274*/ 	.word	index@(_ZN5flash24flash_fwd_splitkv_kernelI23Flash_fwd_kernel_traitsILi32ELi64ELi128ELi4ELb0ELb0EN7cutlass10bfloat16_tE19Flash_kernel_traitsILi32ELi64ELi128ELi4ES3_EELb1ELb0ELb0ELb0ELb0ELb1ELb0ELb0EEEvNS_16Flash_fwd_paramsE)
        /*0278*/ 	.word	0x000000a2


	//----- nvinfo : EIATTR_FRAME_SIZE
	.align		4
.L_116:
        /*027c*/ 	.byte	0x04, 0x11
        /*027e*/ 	.short	(.L_118 - .L_117)
	.align		4
.L_117:
        /*0280*/ 	.word	index@(_ZN5flash24flash_fwd_splitkv_kernelI23Flash_fwd_kernel_traitsILi32ELi64ELi128ELi4ELb0ELb0EN7cutlass10bfloat16_tE19Flash_kernel_traitsILi32ELi64ELi128ELi4ES3_EELb1ELb0ELb0ELb0ELb0ELb1ELb0ELb0EEEvNS_16Flash_fwd_paramsE)
        /*0284*/ 	.word	0x00000000


	//----- nvinfo : EIATTR_REGCOUNT
	.align		4
.L_118:
        /*0288*/ 	.byte	0x04, 0x2f
        /*028a*/ 	.short	(.L_120 - .L_119)
	.align		4
.L_119:
        /*028c*/ 	.word	index@(_ZN5flash24flash_fwd_splitkv_kernelI23Flash_fwd_kernel_traitsILi32ELi64ELi128ELi4ELb0ELb0EN7cutlass10bfloat16_tE19Flash_kernel_traitsILi32ELi64ELi128ELi4ES3_EELb1ELb0ELb0ELb0ELb0ELb0ELb0ELb0EEEvNS_16Flash_fwd_paramsE)
        /*0290*/ 	.word	0x000000a8


	//----- nvinfo : EIATTR_FRAME_SIZE
	.align		4
.L_120:
        /*0294*/ 	.byte	0x04, 0x11
        /*0296*/ 	.short	(.L_122 - .L_121)
	.align		4
.L_121:
        /*0298*/ 	.word	index@(_ZN5flash24flash_fwd_splitkv_kernelI23Flash_fwd_kernel_traitsILi32ELi64ELi128ELi4ELb0ELb0EN7cutlass10bfloat16_tE19Flash_kernel_traitsILi32ELi64ELi128ELi4ES3_EELb1ELb0ELb0ELb0ELb0ELb0ELb0ELb0EEEvNS_16Flash_fwd_paramsE)
        /*029c*/ 	.word	0x00000000


	//----- nvinfo : EIATTR_REGCOUNT
	.align		4
.L_122:
        /*02a0*/ 	.byte	0x04, 0x2f
        /*02a2*/ 	.short	(.L_124 - .L_123)
	.align		4
.L_123:
        /*02a4*/ 	.word	index@(_ZN5flash32flash_fwd_splitkv_combine_kernelI23Flash_fwd_kernel_traitsILi32ELi64ELi128ELi4ELb0ELb0EN7cutlass10bfloat16_tE19Flash_kernel_traitsILi32ELi64ELi128ELi4ES3_EELi16ELi1ELb1EEEvNS_16Flash_fwd_paramsE)
        /*02a8*/ 	.word	0x00000036


	//----- nvinfo : EIATTR_FRAME_SIZE
	.align		4
.L_124:
        /*02ac*/ 	.byte	0x04, 0x11
        /*02ae*/ 	.short	(.L_126 - .L_125)
	.align		4
.L_125:
        /*02b0*/ 	.word	index@($__internal_27_$__cuda_sm20_div_s64)
        /*02b4*/ 	.word	0x00000000


	//----- nvinfo : EIATTR_FRAME_SIZE
	.align		4
.L_126:
        /*02b8*/ 	.byte	0x04, 0x11
        /*02ba*/ 	.short	(.L_128 - .L_127)
	.align		4
.L_127:
        /*02bc*/ 	.word	index@(_ZN5flash32flash_fwd_splitkv_combine_kernelI23Flash_fwd_kernel_traitsILi32ELi64ELi128ELi4ELb0ELb0EN7cutlass10bfloat16_tE19Flash_kernel_traitsILi32ELi64ELi128ELi4ES3_EELi16ELi1ELb1EEEvNS_16Flash_fwd_paramsE)
        /*02c0*/ 	.word	0x00000000


	//----- nvinfo : EIATTR_REGCOUNT
	.align		4
.L_128:
        /*02c4*/ 	.byte	0x04, 0x2f
        /*02c6*/ 	.short	(.L_130 - .L_129)
	.align		4
.L_129:
        /*02c8*/ 	.word	index@(_ZN5flash32flash_fwd_splitkv_combine_kernelI23Flash_fwd_kernel_traitsILi32ELi64ELi128ELi4ELb0ELb0EN7cutlass10bfloat16_tE19Flash_kernel_traitsILi32ELi64ELi128ELi4ES3_EELi16ELi2ELb1EEEvNS_16Flash_fwd_paramsE)
        /*02cc*/ 	.word	0x00000036


	//----- nvinfo : EIATTR_FRAME_SIZE
	.align		4
.L_130:
        /*02d0*/ 	.byte	0x04, 0x11
        /*02d2*/ 	.short	(.L_132 - .L_131)
	.align		4
.L_131:
        /*02d4*/ 	.word	index@($__internal_26_$__cuda_sm20_div_s64)
        /*02d8*/ 	.word	0x00000000


	//----- nvinfo : EIATTR_FRAME_SIZE
	.align		4
.L_132:
        /*02dc*/ 	.byte	0x04, 0x11
        /*02de*/ 	.short	(.L_134 - .L_133)
	.align		4
.L_133:
        /*02e0*/ 	.word	index@(_ZN5flash32flash_fwd_splitkv_combine_kernelI23Flash_fwd_kernel_traitsILi32ELi64ELi128ELi4ELb0ELb0EN7cutlass10bfloat16_tE19Flash_kernel_traitsILi32ELi64ELi128ELi4ES3_EELi16ELi2ELb1EEEvNS_16Flash_fwd_paramsE)
        /*02e4*/ 	.word	0x00000000


	//----- nvinfo : EIATTR_REGCOUNT
	.align		4
.L_134:
        /*02e8*/ 	.byte	0x04, 0x2f
        /*02ea*/ 	.short	(.L_136 - .L_135)
	.align		4
.L_135:
        /*02ec*/ 	.word	index@(_ZN5flash32flash_fwd_splitkv_combine_kernelI23Flash_fwd_kernel_traitsILi32ELi64ELi128ELi4ELb0ELb0EN7cutlass10bfloat16_tE19Flash_kernel_traitsILi32ELi64ELi128ELi4ES3_EELi16ELi3ELb1EEEvNS_16Flash_fwd_paramsE)
        /*02f0*/ 	.word	0x00000034


	//----- nvinfo : EIATTR_FRAME_SIZE
	.align		4
.L_136:
        /*02f4*/ 	.byte	0x04, 0x11
        /*02f6*/ 	.short	(.L_138 - .L_137)
	.align		4
.L_137:
        /*02f8*/ 	.word	index@($__internal_25_$__cuda_sm20_div_s64)
        /*02fc*/ 	.word	0x00000000


	//----- nvinfo : EIATTR_FRAME_SIZE
	.align		4
.L_138:
        /*0300*/ 	.byte	0x04, 0x11
        /*0302*/ 	.short	(.L_140 - .L_139)
	.align		4
.L_139:
        /*0304*/ 	.word	index@(_ZN5flash32flash_fwd_splitkv_combine_kernelI23Flash_fwd_kernel_traitsILi32ELi64ELi128ELi4ELb0ELb0EN7cutlass10bfloat16_tE19Flash_kernel_traitsILi32ELi64ELi128ELi4ES3_EELi16ELi3ELb1EEEvNS_16Flash_fwd_paramsE)
        /*0308*/ 	.word	0x00000000


	//----- nvinfo : EIATTR_REGCOUNT
	.align		4
.L_140:
        /*030c*/ 	.byte	0x04, 0x2f
        /*030e*/ 	.short	(.L_142 - .L_141)
	.align		4
.L_141:
        /*0310*/ 	.word	index@(_ZN5flash32flash_fwd_splitkv_combine_kernelI23Flash_fwd_kernel_traitsILi32ELi64ELi128ELi4ELb0ELb0EN7cutlass10bfloat16_tE19Flash_kernel_traitsILi32ELi64ELi128ELi4ES3_EELi16ELi4ELb1EEEvNS_16Flash_fwd_paramsE)
        /*0314*/ 	.word	0x0000003a


	//----- nvinfo : EIATTR_FRAME_SIZE
	.align		4
.L_142:
        /*0318*/ 	.byte	0x04, 0x11
        /*031a*/ 	.short	(.L_144 - .L_143)
	.align		4
.L_143:
        /*031c*/ 	.word	index@($__internal_24_$__cuda_sm20_div_s64)
        /*0320*/ 	.word	0x00000000


	//----- nvinfo : EIATTR_FRAME_SIZE
	.align		4
.L_144:
        /*0324*/ 	.byte	0x04, 0x11
        /*0326*/ 	.short	(.L_146 - .L_145)
	.align		4
.L_145:
        /*0328*/ 	.word	index@(_ZN5flash32flash_fwd_splitkv_combine_kernelI23Flash_fwd_kernel_traitsILi32ELi64ELi128ELi4ELb0ELb0EN7cutlass10bfloat16_tE19Flash_kernel_traitsILi32ELi64ELi128ELi4ES3_EELi16ELi4ELb1EEEvNS_16Flash_fwd_paramsE)
        /*032c*/ 	.word	0x00000000


	//----- nvinfo : EIATTR_REGCOUNT
	.align		4
.L_146:
        /*0330*/ 	.byte	0x04, 0x2f
        /*0332*/ 	.short	(.L_148 - .L_147)
	.align		4
.L_147:
        /*0334*/ 	.word	index@(_ZN5flash32flash_fwd_splitkv_combine_kernelI23Flash_fwd_kernel_traitsILi32ELi64ELi128ELi4ELb0ELb0EN7cutlass10bfloat16_tE19Flash_kernel_traitsILi32ELi64ELi128ELi4ES3_EELi16ELi5ELb1EEEvNS_16Flash_fwd_paramsE)
        /*0338*/ 	.word	0x0000003e


	//----- nvinfo : EIATTR_FRAME_SIZE
	.align		4
.L_148:
        /*033c*/ 	.byte	0x04, 0x11
        /*033e*/ 	.short	(.L_150 - .L_149)
	.align		4
.L_149:
        /*0340*/ 	.word	index@($__internal_23_$__cuda_sm20_div_s64)
        /*0344*/ 	.word	0x00000000


	//----- nvinfo : EIATTR_FRAME_SIZE
	.align		4
.L_150:
        /*0348*/ 	.byte	0x04, 0x11
        /*034a*/ 	.short	(.L_152 - .L_151)
	.align		4
.L_151:
        /*034c*/ 	.word	index@(_ZN5flash32flash_fwd_splitkv_combine_kernelI23Flash_fwd_kernel_traitsILi32ELi64ELi128ELi4ELb0ELb0EN7cutlass10bfloat16_tE19Flash_kernel_traitsILi32ELi64ELi128ELi4ES3_EELi16ELi5ELb1EEEvNS_16Flash_fwd_paramsE)
        /*0350*/ 	.word	0x00000000


	//----- nvinfo : EIATTR_REGCOUNT
	.align		4
.L_152:
        /*0354*/ 	.byte	0x04, 0x2f
        /*0356*/ 	.short	(.L_154 - .L_153)
	.align		4
.L_153:
        /*0358*/ 	.word	index@(_ZN5flash32flash_fwd_splitkv_combine_kernelI23Flash_fwd_kernel_traitsILi32ELi64ELi128ELi4ELb0ELb0EN7cutlass10bfloat16_tE19Flash_kernel_traitsILi32ELi64ELi128ELi4ES3_EELi16ELi6ELb1EEEvNS_16Flash_fwd_paramsE)
        /*035c*/ 	.word	0x0000003e


	//----- nvinfo : EIATTR_FRAME_SIZE
	.align		4
.L_154:
        /*0360*/ 	.byte	0x04, 0x11
        /*0362*/ 	.short	(.L_156 - .L_155)
	.align		4
.L_155:
        /*0364*/ 	.word	index@($__internal_22_$__cuda_sm20_div_s64)
        /*0368*/ 	.word	0x00000000


	//----- nvinfo : EIATTR_FRAME_SIZE
	.align		4
.L_156:
        /*036c*/ 	.byte	0x04, 0x11
        /*036e*/ 	.short	(.L_158 - .L_157)
	.align		4
.L_157:
        /*0370*/ 	.word	index@(_ZN5flash32flash_fwd_splitkv_combine_kernelI23Flash_fwd_kernel_traitsILi32ELi64ELi128ELi4ELb0ELb0EN7cutlass10bfloat16_tE19Flash_kernel_traitsILi32ELi64ELi128ELi4ES3_EELi16ELi6ELb1EEEvNS_16Flash_fwd_paramsE)
        /*0374*/ 	.word	0x00000000


	//----- nvinfo : EIATTR_REGCOUNT
	.align		4
.L_158:
        /*0378*/ 	.byte	0x04, 0x2f
        /*037a*/ 	.short	(.L_160 - .L_159)
	.align		4
.L_159:
        /*037c*/ 	.word	index@(_ZN5flash32flash_fwd_splitkv_combine_kernelI23Flash_fwd_kernel_traitsILi32ELi64ELi128ELi4ELb0ELb0EN7cutlass10bfloat16_tE19Flash_kernel_traitsILi32ELi64ELi128ELi4ES3_EELi16ELi7ELb1EEEvNS_16Flash_fwd_paramsE)
        /*0380*/ 	.word	0x00000046


	//----- nvinfo : EIATTR_FRAME_SIZE
	.align		4
.L_160:
        /*0384*/ 	.byte	0x04, 0x11
        /*0386*/ 	.short	(.L_162 - .L_161)
	.align		4
.L_161:
        /*0388*/ 	.word	index@($__internal_21_$__cuda_sm20_div_s64)
        /*038c*/ 	.word	0x00000000


	//----- nvinfo : EIATTR_FRAME_SIZE
	.align		4
.L_162:
        /*0390*/ 	.byte	0x04, 0x11
        /*0392*/ 	.short	(.L_164 - .L_163)
	.align		4
.L_163:
        /*0394*/ 	.word	index@(_ZN5flash32flash_fwd_splitkv_combine_kernelI23Flash_fwd_kernel_traitsILi32ELi64ELi128ELi4ELb0ELb0EN7cutlass10bfloat16_tE19Flash_kernel_traitsILi32ELi64ELi128ELi4ES3_EELi16ELi7ELb1EEEvNS_16Flash_fwd_paramsE)
        /*0398*/ 	.word	0x00000000


	//----- nvinfo : EIATTR_REGCOUNT
	.align		4
.L_164:
        /*039c*/ 	.byte	0x04, 0x2f
        /*039e*/ 	.short	(.L_166 - .L_165)
	.align		4
.L_165:
        /*03a0*/ 	.word	index@(_ZN5flash32flash_fwd_splitkv_combine_kernelI23Flash_fwd_kernel_traitsILi32ELi64ELi128ELi4ELb0ELb0EN7cutlass10bfloat16_tE19Flash_kernel_traitsILi32ELi64ELi128ELi4ES3_EELi16ELi1ELb0EEEvNS_16Flash_fwd_paramsE)
        /*03a4*/ 	.word	0x00000036


	//----- nvinfo : EIATTR_FRAME_SIZE
	.align		4
.L_166:
        /*03a8*/ 	.byte	0x04, 0x11
        /*03aa*/ 	.short	(.L_168 - .L_167)
	.align		4
.L_167:
        /*03ac*/ 	.word	index@($__internal_20_$__cuda_sm20_div_s64)
        /*03b0*/ 	.word	0x00000000


	//----- nvinfo : EIATTR_FRAME_SIZE
	.align		4
.L_168:
        /*03b4*/ 	.byte	0x04, 0x11
        /*03b6*/ 	.short	(.L_170 - .L_169)
	.align		4
.L_169:
        /*03b8*/ 	.word	index@(_ZN5flash32flash_fwd_splitkv_combine_kernelI23Flash_fwd_kernel_traitsILi32ELi64ELi128ELi4ELb0ELb0EN7cutlass10bfloat16_tE19Flash_kernel_traitsILi32ELi64ELi128ELi4ES3_EELi16ELi1ELb0EEEvNS_16Flash_fwd_paramsE)
        /*03bc*/ 	.word	0x00000000


	//----- nvinfo : EIATTR_REGCOUNT
	.align		4
.L_170:
        /*03c0*/ 	.byte	0x04, 0x2f
        /*03c2*/ 	.short	(.L_172 - .L_171)
	.align		4
.L_171:
        /*03c4*/ 	.word	index@(_ZN5flash32flash_fwd_splitkv_combine_kernelI23Flash_fwd_kernel_traitsILi32ELi64ELi128ELi4ELb0ELb0EN7cutlass10bfloat16_tE19Flash_kernel_traitsILi32ELi64ELi128ELi4ES3_EELi16ELi2ELb0EEEvNS_16Flash_fwd_paramsE)
        /*03c8*/ 	.word	0x00000036


	//----- nvinfo : EIATTR_FRAME_SIZE
	.align		4
.L_172:
        /*03cc*/ 	.byte	0x04, 0x11
        /*03ce*/ 	.short	(.L_174 - .L_173)
	.align		4
.L_173:
        /*03d0*/ 	.word	index@($__internal_19_$__cuda_sm20_div_s64)
        /*03d4*/ 	.word	0x00000000


	//----- nvinfo : EIATTR_FRAME_SIZE
	.align		4
.L_174:
        /*03d8*/ 	.byte	0x04, 0x11
        /*03da*/ 	.short	(.L_176 - .L_175)
	.align		4
.L_175:
        /*03dc*/ 	.word	index@(_ZN5flash32flash_fwd_splitkv_combine_kernelI23Flash_fwd_kernel_traitsILi32ELi64ELi128ELi4ELb0ELb0EN7cutlass10bfloat16_tE19Flash_kernel_traitsILi32ELi64ELi128ELi4ES3_EELi16ELi2ELb0EEEvNS_16Flash_fwd_paramsE)
        /*03e0*/ 	.word	0x00000000


	//----- nvinfo : EIATTR_REGCOUNT
	.align		4
.L_176:
        /*03e4*/ 	.byte	0x04, 0x2f
        /*03e6*/ 	.short	(.L_178 - .L_177)
	.align		4
.L_177:
        /*03e8*/ 	.word	index@(_ZN5flash32flash_fwd_splitkv_combine_kernelI23Flash_fwd_kernel_traitsILi32ELi64ELi128ELi4ELb0ELb0EN7cutlass10bfloat16_tE19Flash_kernel_traitsILi32ELi64ELi128ELi4ES3_EELi16ELi3ELb0EEEvNS_16Flash_fwd_paramsE)
        /*03ec*/ 	.word	0x00000034


	//----- nvinfo : EIATTR_FRAME_SIZE
	.align		4
.L_178:
        /*03f0*/ 	.byte	0x04, 0x11
        /*03f2*/ 	.short	(.L_180 - .L_179)
	.align		4
.L_179:
        /*03f4*/ 	.word	index@($__internal_18_$__cuda_sm20_div_s64)
        /*03f8*/ 	.word	0x00000000


	//----- nvinfo : EIATTR_FRAME_SIZE
	.align		4
.L_180:
        /*03fc*/ 	.byte	0x04, 0x11
        /*03fe*/ 	.short	(.L_182 - .L_181)
	.align		4
.L_181:
        /*0400*/ 	.word	index@(_ZN5flash32flash_fwd_splitkv_combine_kernelI23Flash_fwd_kernel_traitsILi32ELi64ELi128ELi4ELb0ELb0EN7cutlass10bfloat16_tE19Flash_kernel_traitsILi32ELi64ELi128ELi4ES3_EELi16ELi3ELb0EEEvNS_16Flash_fwd_paramsE)
        /*0404*/ 	.word	0x00000000


	//----- nvinfo : EIATTR_REGCOUNT
	.align		4
.L_182:
        /*0408*/ 	.byte	0x04, 0x2f
        /*040a*/ 	.short	(.L_184 - .L_183)
	.align		4
.L_183:
        /*040c*/ 	.word	index@(_ZN5flash32flash_fwd_splitkv_combine_kernelI23Flash_fwd_kernel_traitsILi32ELi64ELi128ELi4ELb0ELb0EN7cutlass10bfloat16_tE19Flash_kernel_traitsILi32ELi64ELi128ELi4ES3_EELi16ELi4ELb0EEEvNS_16Flash_fwd_paramsE)
        /*0410*/ 	.word	0x0000003a


	//----- nvinfo : EIATTR_FRAME_SIZE
	.align		4
.L_184:
        /*0414*/ 	.byte	0x04, 0x11
        /*0416*/ 	.short	(.L_186 - .L_185)
	.align		4
.L_185:
        /*0418*/ 	.word	index@($__internal_17_$__cuda_sm20_div_s64)
        /*041c*/ 	.word	0x00000000


	//----- nvinfo : EIATTR_FRAME_SIZE
	.align		4
.L_186:
        /*0420*/ 	.byte	0x04, 0x11
        /*0422*/ 	.short	(.L_188 - .L_187)
	.align		4
.L_187:
        /*0424*/ 	.word	index@(_ZN5flash32flash_fwd_splitkv_combine_kernelI23Flash_fwd_kernel_traitsILi32ELi64ELi128ELi4ELb0ELb0EN7cutlass10bfloat16_tE19Flash_kernel_traitsILi32ELi64ELi128ELi4ES3_EELi16ELi4ELb0EEEvNS_16Flash_fwd_paramsE)
        /*0428*/ 	.word	0x00000000


	//----- nvinfo : EIATTR_REGCOUNT
	.align		4
.L_188:
        /*042c*/ 	.byte	0x04, 0x2f
        /*042e*/ 	.short	(.L_190 - .L_189)
	.align		4
.L_189:
        /*0430*/ 	.word	index@(_ZN5flash32flash_fwd_splitkv_combine_kernelI23Flash_fwd_kernel_traitsILi32ELi64ELi128ELi4ELb0ELb0EN7cutlass10bfloat16_tE19Flash_kernel_traitsILi32ELi64ELi128ELi4ES3_EELi16ELi5ELb0EEEvNS_16Flash_fwd_paramsE)
        /*0434*/ 	.word	0x0000003e


	//----- nvinfo : EIATTR_FRAME_SIZE
	.align		4
.L_190:
        /*0438*/ 	.byte	0x04, 0x11
        /*043a*/ 	.short	(.L_192 - .L_191)
	.align		4
.L_191:
        /*043c*/ 	.word	index@($__internal_16_$__cuda_sm20_div_s64)
        /*0440*/ 	.word	0x00000000


	//----- nvinfo : EIATTR_FRAME_SIZE
	.align		4
.L_192:
        /*0444*/ 	.byte	0x04, 0x11
        /*0446*/ 	.short	(.L_194 - .L_193)
	.align		4
.L_193:
        /*0448*/ 	.word	index@(_ZN5flash32flash_fwd_splitkv_combine_kernelI23Flash_fwd_kernel_traitsILi32ELi64ELi128ELi4ELb0ELb0EN7cutlass10bfloat16_tE19Flash_kernel_traitsILi32ELi64ELi128ELi4ES3_EELi16ELi5ELb0EEEvNS_16Flash_fwd_paramsE)
        /*044c*/ 	.word	0x00000000


	//----- nvinfo : EIATTR_REGCOUNT
	.align		4
.L_194:
        /*0450*/ 	.byte	0x04, 0x2f
        /*0452*/ 	.short	(.L_196 - .L_195)
	.align		4
.L_195:
        /*0454*/ 	.word	index@(_ZN5flash32flash_fwd_splitkv_combine_kernelI23Flash_fwd_kernel_traitsILi32ELi64ELi128ELi4ELb0ELb0EN7cutlass10bfloat16_tE19Flash_kernel_traitsILi32ELi64ELi128ELi4ES3_EELi16ELi6ELb0EEEvNS_16Flash_fwd_paramsE)
        /*0458*/ 	.word	0x0000003e


	//----- nvinfo : EIATTR_FRAME_SIZE
	.align		4
.L_196:
        /*045c*/ 	.byte	0x04, 0x11
        /*045e*/ 	.short	(.L_198 - .L_197)
	.align		4
.L_197:
        /*0460*/ 	.word	index@($__internal_15_$__cuda_sm20_div_s64)
        /*0464*/ 	.word	0x00000000


	//----- nvinfo : EIATTR_FRAME_SIZE
	.align		4
.L_198:
        /*0468*/ 	.byte	0x04, 0x11
        /*046a*/ 	.short	(.L_200 - .L_199)
	.align		4
.L_199:
        /*046c*/ 	.word	index@(_ZN5flash32flash_fwd_splitkv_combine_kernelI23Flash_fwd_kernel_traitsILi32ELi64ELi128ELi4ELb0ELb0EN7cutlass10bfloat16_tE19Flash_kernel_traitsILi32ELi64ELi128ELi4ES3_EELi16ELi6ELb0EEEvNS_16Flash_fwd_paramsE)
        /*0470*/ 	.word	0x00000000


	//----- nvinfo : EIATTR_REGCOUNT
	.align		4
.L_200:
        /*0474*/ 	.byte	0x04, 0x2f
        /*0476*/ 	.short	(.L_202 - .L_201)
	.align		4
.L_201:
        /*0478*/ 	.word	index@(_ZN5flash32flash_fwd_splitkv_combine_kernelI23Flash_fwd_kernel_traitsILi32ELi64ELi128ELi4ELb0ELb0EN7cutlass10bfloat16_tE19Flash_kernel_traitsILi32ELi64ELi128ELi4ES3_EELi16ELi7ELb0EEEvNS_16Flash_fwd_paramsE)
        /*047c*/ 	.word	0x00000046


	//----- nvinfo : EIATTR_FRAME_SIZE
	.align		4
.L_202:
        /*0480*/ 	.byte	0x04, 0x11
        /*0482*/ 	.short	(.L_204 - .L_203)
	.align		4
.L_203:
        /*0484*/ 	.word	index@($__internal_14_$__cuda_sm20_div_s64)
        /*0488*/ 	.word	0x00000000


	//----- nvinfo : EIATTR_FRAME_SIZE
	.align		4
.L_204:
        /*048c*/ 	.byte	0x04, 0x11
        /*048e*/ 	.short	(.L_206 - .L_205)
	.align		4
.L_205:
        /*0490*/ 	.word	index@(_ZN5flash32flash_fwd_splitkv_combine_kernelI23Flash_fwd_kernel_traitsILi32ELi64ELi128ELi4ELb0ELb0EN7cutlass10bfloat16_tE19Flash_kernel_traitsILi32ELi64ELi128ELi4ES3_EELi16ELi7ELb0EEEvNS_16Flash_fwd_paramsE)
        /*0494*/ 	.word	0x00000000


	//----- nvinfo : EIATTR_REGCOUNT
	.align		4
.L_206:
        /*0498*/ 	.byte	0x04, 0x2f
        /*049a*/ 	.short	(.L_208 - .L_207)
	.align		4
.L_207:
        /*049c*/ 	.word	index@(_ZN5flash24flash_fwd_splitkv_kernelI23Flash_fwd_kernel_traitsILi32ELi64ELi256ELi4ELb0ELb0EN7cutlass10bfloat16_tE19Flash_kernel_traitsILi32ELi64ELi256ELi4ES3_EELb1ELb0ELb1ELb0ELb0ELb1ELb1ELb1EEEvNS_16Flash_fwd_paramsE)
        /*04a0*/ 	.word	0x000000ff


	//----- nvinfo : EIATTR_FRAME_SIZE
	.align		4
.L_208:
        /*04a4*/ 	.byte	0x04, 0x11
        /*04a6*/ 	.short	(.L_210 - .L_209)
	.align		4
.L_209:
        /*04a8*/ 	.word	index@(_ZN5flash24flash_fwd_splitkv_kernelI23Flash_fwd_kernel_traitsILi32ELi64ELi256ELi4ELb0ELb0EN7cutlass10bfloat16_tE19Flash_kernel_traitsILi32ELi64ELi256ELi4ES3_EELb1ELb0ELb1ELb0ELb0ELb1ELb1ELb1EEEvNS_16Flash_fwd_paramsE)
        /*04ac*/ 	.word	0x00000000


	//----- nvinfo : EIATTR_REGCOUNT
	.align		4
.L_210:
        /*04b0*/ 	.byte	0x04, 0x2f
        /*04b2*/ 	.short	(.L_212 - .L_211)
	.align		4
.L_211:
        /*04b4*/ 	.word	index@(_ZN5flash24flash_fwd_splitkv_kernelI23Flash_fwd_kernel_traitsILi32ELi64ELi256ELi4ELb0ELb0EN7cutlass10bfloat16_tE19Flash_kernel_traitsILi32ELi64ELi256ELi4ES3_EELb1ELb0ELb1ELb0ELb0ELb0ELb1ELb1EEEvNS_16Flash_fwd_paramsE)
        /*04b8*/ 	.word	0x000000ff


	//----- nvinfo : EIATTR_FRAME_SIZE
	.align		4
.L_212:
        /*04bc*/ 	.byte	0x04, 0x11
        /*04be*/ 	.short	(.L_214 - .L_213)
	.align		4
.L_213:
        /*04c0*/ 	.word	index@(_ZN5flash24flash_fwd_splitkv_kernelI23Flash_fwd_kernel_traitsILi32ELi64ELi256ELi4ELb0ELb0EN7cutlass10bfloat16_tE19Flash_kernel_traitsILi32ELi64ELi256ELi4ES3_EELb1ELb0ELb1ELb0ELb0ELb0ELb1ELb1EEEvNS_16Flash_fwd_paramsE)
        /*04c4*/ 	.word	0x00000000


	//----- nvinfo : EIATTR_REGCOUNT
	.align		4
.L_214:
        /*04c8*/ 	.byte	0x04, 0x2f
        /*04ca*/ 	.short	(.L_216 - .L_215)
	.align		4
.L_215:
        /*04cc*/ 	.word	index@(_ZN5flash24flash_fwd_splitkv_kernelI23Flash_fwd_kernel_traitsILi32ELi64ELi256ELi4ELb0ELb0EN7cutlass10bfloat16_tE19Flash_kernel_traitsILi32ELi64ELi256ELi4ES3_EELb1ELb0ELb0ELb0ELb1ELb1ELb1ELb1EEEvNS_16Flash_fwd_paramsE)
        /*04d0*/ 	.word	0x000000ff


	//----- nvinfo : EIATTR_FRAME_SIZE
	.align		4
.L_216:
        /*04d4*/ 	.byte	0x04, 0x11
        /*04d6*/ 	.short	(.L_218 - .L_217)
	.align		4
.L_217:
        /*04d8*/ 	.word	index@(_ZN5flash24flash_fwd_splitkv_kernelI23Flash_fwd_kernel_traitsILi32ELi64ELi256ELi4ELb0ELb0EN7cutlass10bfloat16_tE19Flash_kernel_traitsILi32ELi64ELi256ELi4ES3_EELb1ELb0ELb0ELb0ELb1ELb1ELb1ELb1EEEvNS_16Flash_fwd_paramsE)
        /*04dc*/ 	.word	0x00000008


	//----- nvinfo : EIATTR_REGCOUNT
	.align		4
.L_218:
        /*04e0*/ 	.byte	0x04, 0x2f
        /*04e2*/ 	.short	(.L_220 - .L_219)
	.align		4
.L_219:
        /*04e4*/ 	.word	index@(_ZN5flash24flash_fwd_splitkv_kernelI23Flash_fwd_kernel_traitsILi32ELi64ELi256ELi4ELb0ELb0EN7cutlass10bfloat16_tE19Flash_kernel_traitsILi32ELi64ELi256ELi4ES3_EELb1ELb0ELb0ELb0ELb1ELb0ELb1ELb1EEEvNS_16Flash_fwd_paramsE)
        /*04e8*/ 	.word	0x000000ff


	//----- nvinfo : EIATTR_FRAME_SIZE
	.align		4
.L_220:
        /*04ec*/ 	.byte	0x04, 0x11
        /*04ee*/ 	.short	(.L_222 - .L_221)
	.align		4
.L_221:
        /*04f0*/ 	.word	index@(_ZN5flash24flash_fwd_splitkv_kernelI23Flash_fwd_kernel_traitsILi32ELi64ELi256ELi4ELb0ELb0EN7cutlass10bfloat16_tE19Flash_kernel_traitsILi32ELi64ELi256ELi4ES3_EELb1ELb0ELb0ELb0ELb1ELb0ELb1ELb1EEEvNS_16Flash_fwd_paramsE)
        /*04f4*/ 	.word	0x00000000


	//----- nvinfo : EIATTR_REGCOUNT
	.align		4
.L_222:
        /*04f8*/ 	.byte	0x04, 0x2f
        /*04fa*/ 	.short	(.L_224 - .L_223)
	.align		4
.L_223:
        /*04fc*/ 	.word	index@(_ZN5flash24flash_fwd_splitkv_kernelI23Flash_fwd_kernel_traitsILi32ELi64ELi256ELi4ELb0ELb0EN7cutlass10bfloat16_tE19Flash_kernel_traitsILi32ELi64ELi256ELi4ES3_EELb1ELb0ELb1ELb0ELb0ELb1ELb1ELb0EEEvNS_16Flash_fwd_paramsE)
        /*0500*/ 	.word	0x000000ff


	//----- nvinfo : EIATTR_FRAME_SIZE
	.align		4
.L_224:
        /*0504*/ 	.byte	0x04, 0x11
        /*0506*/ 	.short	(.L_226 - .L_225)
	.align		4
.L_225:
        /*0508*/ 	.word	index@(_ZN5flash24flash_fwd_splitkv_kernelI23Flash_fwd_kernel_traitsILi32ELi64ELi256ELi4ELb0ELb0EN7cutlass10bfloat16_tE19Flash_kernel_traitsILi32ELi64ELi256ELi4ES3_EELb1ELb0ELb1ELb0ELb0ELb1ELb1ELb0EEEvNS_16Flash_fwd_paramsE)
        /*050c*/ 	.word	0x00000000


	//----- nvinfo : EIATTR_REGCOUNT
	.align		4
.L_226:
        /*0510*/ 	.byte	0x04, 0x2f
        /*0512*/ 	.short	(.L_228 - .L_227)
	.align		4
.L_227:
        /*0514*/ 	.word	index@(_ZN5flash24flash_fwd_splitkv_kernelI23Flash_fwd_kernel_traitsILi32ELi64ELi256ELi4ELb0ELb0EN7cutlass10bfloat16_tE19Flash_kernel_traitsILi32ELi64ELi256ELi4ES3_EELb1ELb0ELb1ELb0ELb0ELb0ELb1ELb0EEEvNS_16Flash_fwd_paramsE)
        /*0518*/ 	.word	0x000000ff


	//----- nvinfo : EIATTR_FRAME_SIZE
	.align		4
.L_228:
        /*051c*/ 	.byte	0x04, 0x11
        /*051e*/ 	.short	(.L_230 - .L_229)
	.align		4
.L_229:
        /*0520*/ 	.word	index@(_ZN5flash24flash_fwd_splitkv_kernelI23Flash_fwd_kernel_traitsILi32ELi64ELi256ELi4ELb0ELb0EN7cutlass10bfloat16_tE19Flash_kernel_traitsILi32ELi64ELi256ELi4ES3_EELb1ELb0ELb1ELb0ELb0ELb0ELb1ELb0EEEvNS_16Flash_fwd_paramsE)
        /*0524*/ 	.word	0x00000000


	//----- nvinfo : EIATTR_REGCOUNT
	.align		4
.L_230:
        /*0528*/ 	.byte	0x04, 0x2f
        /*052a*/ 	.short	(.L_232 - .L_231)
	.align		4
.L_231:
        /*052c*/ 	.word	index@(_ZN5flash24flash_fwd_splitkv_kernelI23Flash_fwd_kernel_traitsILi32ELi64ELi256ELi4ELb0ELb0EN7cutlass10bfloat16_tE19Flash_kernel_traitsILi32ELi64ELi256ELi4ES3_EELb1ELb0ELb0ELb0ELb1ELb1ELb1ELb0EEEvNS_16Flash_fwd_paramsE)
        /*0530*/ 	.word	0x000000ff


	//----- nvinfo : EIATTR_FRAME_SIZE
	.align		4
.L_232:
        /*0534*/ 	.byte	0x04, 0x11
        /*0536*/ 	.short	(.L_234 - .L_233)
	.align		4
.L_233:
        /*0538*/ 	.word	index@(_ZN5flash24flash_fwd_splitkv_kernelI23Flash_fwd_kernel_traitsILi32ELi64ELi256ELi4ELb0ELb0EN7cutlass10bfloat16_tE19Flash_kernel_traitsILi32ELi64ELi256ELi4ES3_EELb1ELb0ELb0ELb0ELb1ELb1ELb1ELb0EEEvNS_16Flash_fwd_paramsE)
        /*053c*/ 	.word	0x00000010


	//----- nvinfo : EIATTR_REGCOUNT
	.align		4
.L_234:
        /*0540*/ 	.byte	0x04, 0x2f
        /*0542*/ 	.short	(.L_236 - .L_235)
	.align		4
.L_235:
        /*0544*/ 	.word	index@(_ZN5flash24flash_fwd_splitkv_kernelI23Flash_fwd_kernel_traitsILi32ELi64ELi256ELi4ELb0ELb0EN7cutlass10bfloat16_tE19Flash_kernel_traitsILi32ELi64ELi256ELi4ES3_EELb1ELb0ELb0ELb0ELb1ELb0ELb1ELb0EEEvNS_16Flash_fwd_paramsE)
        /*0548*/ 	.word	0x000000ff


	//----- nvinfo : EIATTR_FRAME_SIZE
	.align		4
.L_236:
        /*054c*/ 	.byte	0x04, 0x11
        /*054e*/ 	.short	(.L_238 - .L_237)
	.align		4
.L_237:
        /*0550*/ 	.word	index@(_ZN5flash24flash_fwd_splitkv_kernelI23Flash_fwd_kernel_traitsILi32ELi64ELi256ELi4ELb0ELb0EN7cutlass10bfloat16_tE19Flash_kernel_traitsILi32ELi64ELi256ELi4ES3_EELb1ELb0ELb0ELb0ELb1ELb0ELb1ELb0EEEvNS_16Flash_fwd_paramsE)
        /*0554*/ 	.word	0x00000000


	//----- nvinfo : EIATTR_REGCOUNT
	.align		4
.L_238:
        /*0558*/ 	.byte	0x04, 0x2f
        /*055a*/ 	.short	(.L_240 - .L_239)
	.align		4
.L_239:
        /*055c*/ 	.word	index@(_ZN5flash24flash_fwd_splitkv_kernelI23Flash_fwd_kernel_traitsILi32ELi64ELi256ELi4ELb0ELb0EN7cutlass10bfloat16_tE19Flash_kernel_traitsILi32ELi64ELi256ELi4ES3_EELb1ELb0ELb1ELb0ELb0ELb1ELb0ELb1EEEvNS_16Flash_fwd_paramsE)
        /*0560*/ 	.word	0x000000ff


	//----- nvinfo : EIATTR_FRAME_SIZE
	.align		4
.L_240:
        /*0564*/ 	.byte	0x04, 0x11
        /*0566*/ 	.short	(.L_242 - .L_241)
	.align		4
.L_241:
        /*0568*/ 	.word	index@(_ZN5flash24flash_fwd_splitkv_kernelI23Flash_fwd_kernel_traitsILi32ELi64ELi256ELi4ELb0ELb0EN7cutlass10bfloat16_tE19Flash_kernel_traitsILi32ELi64ELi256ELi4ES3_EELb1ELb0ELb1ELb0ELb0ELb1ELb0ELb1EEEvNS_16Flash_fwd_paramsE)
        /*056c*/ 	.word	0x00000000


	//----- nvinfo : EIATTR_REGCOUNT
	.align		4
.L_242:
        /*0570*/ 	.byte	0x04, 0x2f
        /*0572*/ 	.short	(.L_244 - .L_243)
	.align		4
.L_243:
        /*0574*/ 	.word	index@(_ZN5flash24flash_fwd_splitkv_kernelI23Flash_fwd_kernel_traitsILi32ELi64ELi256ELi4ELb0ELb0EN7cutlass10bfloat16_tE19Flash_kernel_traitsILi32ELi64ELi256ELi4ES3_EELb1ELb0ELb1ELb0ELb0ELb0ELb0ELb1EEEvNS_16Flash_fwd_paramsE)
        /*0578*/ 	.word	0x000000ff


	//----- nvinfo : EIATTR_FRAME_SIZE
	.align		4
.L_244:
        /*057c*/ 	.byte	0x04, 0x11
        /*057e*/ 	.short	(.L_246 - .L_245)
	.align		4
.L_245:
        /*0580*/ 	.word	index@(_ZN5flash24flash_fwd_splitkv_kernelI23Flash_fwd_kernel_traitsILi32ELi64ELi256ELi4ELb0ELb0EN7cutlass10bfloat16_tE19Flash_kernel_traitsILi32ELi64ELi256ELi4ES3_EELb1ELb0ELb1ELb0ELb0ELb0ELb0ELb1EEEvNS_16Flash_fwd_paramsE)
        /*0584*/ 	.word	0x00000000


	//----- nvinfo : EIATTR_REGCOUNT
	.align		4
.L_246:
        /*0588*/ 	.byte	0x04, 0x2f
        /*058a*/ 	.short	(.L_248 - .L_247)
	.align		4
.L_247:
        /*058c*/ 	.word	index@(_ZN5flash24flash_fwd_splitkv_kernelI23Flash_fwd_kernel_traitsILi32ELi64ELi256ELi4ELb0ELb0EN7cutlass10bfloat16_tE19Flash_kernel_traitsILi32ELi64ELi256ELi4ES3_EELb1ELb0ELb0ELb0ELb1ELb1ELb0ELb1EEEvNS_16Flash_fwd_paramsE)
        /*0590*/ 	.word	0x000000ff


	//----- nvinfo : EIATTR_FRAME_SIZE
	.align		4
.L_248:
        /*0594*/ 	.byte	0x04, 0x11
        /*0596*/ 	.short	(.L_250 - .L_249)
	.align		4
.L_249:
        /*0598*/ 	.word	index@(_ZN5flash24flash_fwd_splitkv_kernelI23Flash_fwd_kernel_traitsILi32ELi64ELi256ELi4ELb0ELb0EN7cutlass10bfloat16_tE19Flash_kernel_traitsILi32ELi64ELi256ELi4ES3_EELb1ELb0ELb0ELb0ELb1ELb1ELb0ELb1EEEvNS_16Flash_fwd_paramsE)
        /*059c*/ 	.word	0x00000008


	//----- nvinfo : EIATTR_REGCOUNT
	.align		4
.L_250:
        /*05a0*/ 	.byte	0x04, 0x2f
        /*05a2*/ 	.short	(.L_252 - .L_251)
	.align		4
.L_251:
        /*05a4*/ 	.word	index@(_ZN5flash24flash_fwd_splitkv_kernelI23Flash_fwd_kernel_traitsILi32ELi64ELi256ELi4ELb0ELb0EN7cutlass10bfloat16_tE19Flash_kernel_traitsILi32ELi64ELi256ELi4ES3_EELb1ELb0ELb0ELb0ELb1ELb0ELb0ELb1EEEvNS_16Flash_fwd_paramsE)
        /*05a8*/ 	.word	0x000000ff


	//----- nvinfo : EIATTR_FRAME_SIZE
	.align		4
.L_252:
        /*05ac*/ 	.byte	0x04, 0x11
        /*05ae*/ 	.short	(.L_254 - .L_253)
	.align		4
.L_253:
        /*05b0*/ 	.word	index@(_ZN5flash24flash_fwd_splitkv_kernelI23Flash_fwd_kernel_traitsILi32ELi64ELi256ELi4ELb0ELb0EN7cutlass10bfloat16_tE19Flash_kernel_traitsILi32ELi64ELi256ELi4ES3_EELb1ELb0ELb0ELb0ELb1ELb0ELb0ELb1EEEvNS_16Flash_fwd_paramsE)
        /*05b4*/ 	.word	0x00000000


	//----- nvinfo : EIATTR_REGCOUNT
	.align		4
.L_254:
        /*05b8*/ 	.byte	0x04, 0x2f
        /*05ba*/ 	.short	(.L_256 - .L_255)
	.align		4
.L_255:
        /*05bc*/ 	.word	index@(_ZN5flash24flash_fwd_splitkv_kernelI23Flash_fwd_kernel_traitsILi32ELi64ELi256ELi4ELb0ELb0EN7cutlass10bfloat16_tE19Flash_kernel_traitsILi32ELi64ELi256ELi4ES3_EELb1ELb0ELb1ELb0ELb0ELb1ELb0ELb0EEEvNS_16Flash_fwd_paramsE)
        /*05c0*/ 	.word	0x000000ff


	//----- nvinfo : EIATTR_FRAME_SIZE
	.align		4
.L_256:
        /*05c4*/ 	.byte	0x04, 0x11
        /*05c6*/ 	.short	(.L_258 - .L_257)
	.align		4
.L_257:
        /*05c8*/ 	.word	index@(_ZN5flash24flash_fwd_splitkv_kernelI23Flash_fwd_kernel_traitsILi32ELi64ELi256ELi4ELb0ELb0EN7cutlass10bfloat16_tE19Flash_kernel_traitsILi32ELi64ELi256ELi4ES3_EELb1ELb0ELb1ELb0ELb0ELb1ELb0ELb0EEEvNS_16Flash_fwd_paramsE)
        /*05cc*/ 	.word	0x00000008


	//----- nvinfo : EIATTR_REGCOUNT
	.align		4
.L_258:
        /*05d0*/ 	.byte	0x04, 0x2f
        /*05d2*/ 	.short	(.L_260 - .L_259)
	.align		4
.L_259:
        /*05d4*/ 	.word	index@(_ZN5flash24flash_fwd_splitkv_kernelI23Flash_fwd_kernel_traitsILi32ELi64ELi256ELi4ELb0ELb0EN7cutlass10bfloat16_tE19Flash_kernel_traitsILi32ELi64ELi256ELi4ES3_EELb1ELb0ELb1ELb0ELb0ELb0ELb0ELb0EEEvNS_16Flash_fwd_paramsE)
        /*05d8*/ 	.word	0x000000ff


	//----- nvinfo : EIATTR_FRAME_SIZE
	.align		4
.L_260:
        /*05dc*/ 	.byte	0x04, 0x11
        /*05de*/ 	.short	(.L_262 - .L_261)
	.align		4
.L_261:
        /*05e0*/ 	.word	index@(_ZN5flash24flash_fwd_splitkv_kernelI23Flash_fwd_kernel_traitsILi32ELi64ELi256ELi4ELb0ELb0EN7cutlass10bfloat16_tE19Flash_kernel_traitsILi32ELi64ELi256ELi4ES3_EELb1ELb0ELb1ELb0ELb0ELb0ELb0ELb0EEEvNS_16Flash_fwd_paramsE)
        /*05e4*/ 	.word	0x00000000


	//----- nvinfo : EIATTR_REGCOUNT
	.align		4
.L_262:
        /*05e8*/ 	.byte	0x04, 0x2f
        /*05ea*/ 	.short	(.L_264 - .L_263)
	.align		4
.L_263:
        /*05ec*/ 	.word	index@(_ZN5flash24flash_fwd_splitkv_kernelI23Flash_fwd_kernel_traitsILi32ELi64ELi256ELi4ELb0ELb0EN7cutlass10bfloat16_tE19Flash_kernel_traitsILi32ELi64ELi256ELi4ES3_EELb1ELb0ELb0ELb0ELb1ELb1ELb0ELb0EEEvNS_16Flash_fwd_paramsE)
        /*05f0*/ 	.word	0x000000ff


	//----- nvinfo : EIATTR_FRAME_SIZE
	.align		4
.L_264:
        /*05f4*/ 	.byte	0x04, 0x11
        /*05f6*/ 	.short	(.L_266 - .L_265)
	.align		4
.L_265:
        /*05f8*/ 	.word	index@(_ZN5flash24flash_fwd_splitkv_kernelI23Flash_fwd_kernel_traitsILi32ELi64ELi256ELi4ELb0ELb0EN7cutlass10bfloat16_tE19Flash_kernel_traitsILi32ELi64ELi256ELi4ES3_EELb1ELb0ELb0ELb0ELb1ELb1ELb0ELb0EEEvNS_16Flash_fwd_paramsE)
        /*05fc*/ 	.word	0x00000000


	//----- nvinfo : EIATTR_REGCOUNT
	.align		4
.L_266:
        /*0600*/ 	.byte	0x04, 0x2f
        /*0602*/ 	.short	(.L_268 - .L_267)
	.align		4
.L_267:
        /*0604*/ 	.word	index@(_ZN5flash24flash_fwd_splitkv_kernelI23Flash_fwd_kernel_traitsILi32ELi64ELi256ELi4ELb0ELb0EN7cutlass10bfloat16_tE19Flash_kernel_traitsILi32ELi64ELi256ELi4ES3_EELb1ELb0ELb0ELb0ELb1ELb0ELb0ELb0EEEvNS_16Flash_fwd_paramsE)
        /*0608*/ 	.word	0x000000fe


	//----- nvinfo : EIATTR_FRAME_SIZE
	.align		4
.L_268:
        /*060c*/ 	.byte	0x04, 0x11
        /*060e*/ 	.short	(.L_270 - .L_269)
	.align		4
.L_269:
        /*0610*/ 	.word	index@(_ZN5flash24flash_fwd_splitkv_kernelI23Flash_fwd_kernel_traitsILi32ELi64ELi256ELi4ELb0ELb0EN7cutlass10bfloat16_tE19Flash_kernel_traitsILi32ELi64ELi256ELi4ES3_EELb1ELb0ELb0ELb0ELb1ELb0ELb0ELb0EEEvNS_16Flash_fwd_paramsE)
        /*0614*/ 	.word	0x00000000


	//----- nvinfo : EIATTR_REGCOUNT
	.align		4
.L_270:
        /*0618*/ 	.byte	0x04, 0x2f
        /*061a*/ 	.short	(.L_272 - .L_271)
	.align		4
.L_271:
        /*061c*/ 	.word	index@(_ZN5flash24flash_fwd_splitkv_kernelI23Flash_fwd_kernel_traitsILi32ELi64ELi256ELi4ELb0ELb0EN7cutlass10bfloat16_tE19Flash_kernel_traitsILi32ELi64ELi256ELi4ES3_EELb1ELb0ELb0ELb1ELb1ELb1ELb1ELb0EEEvNS_16Flash_fwd_paramsE)
        /*0620*/ 	.word	0x000000ff


	//----- nvinfo : EIATTR_FRAME_SIZE
	.align		4
.L_272:
        /*0624*/ 	.byte	0x04, 0x11
        /*0626*/ 	.short	(.L_274 - .L_273)
	.align		4
.L_273:
        /*0628*/ 	.word	index@(_ZN5flash24flash_fwd_splitkv_kernelI23Flash_fwd_kernel_traitsILi32ELi64ELi256ELi4ELb0ELb0EN7cutlass10bfloat16_tE19Flash_kernel_traitsILi32ELi64ELi256ELi4ES3_EELb1ELb0ELb0ELb1ELb1ELb1ELb1ELb0EEEvNS_16Flash_fwd_paramsE)
        /*062c*/ 	.word	0x00000008


	//----- nvinfo : EIATTR_REGCOUNT
	.align		4
.L_274:
        /*0630*/ 	.byte	0x04, 0x2f
        /*0632*/ 	.short	(.L_276 - .L_275)
	.align		4
.L_275:
        /*0634*/ 	.word	index@(_ZN5flash24flash_fwd_splitkv_kernelI23Flash_fwd_kernel_traitsILi32ELi64ELi256ELi4ELb0ELb0EN7cutlass10bfloat16_tE19Flash_kernel_traitsILi32ELi64ELi256ELi4ES3_EELb1ELb0ELb0ELb1ELb1ELb0ELb1ELb0EEEvNS_16Flash_fwd_paramsE)
        /*0638*/ 	.word	0x000000fe


	//----- nvinfo : EIATTR_FRAME_SIZE
	.align		4
.L_276:
        /*063c*/ 	.byte	0x04, 0x11
        /*063e*/ 	.short	(.L_278 - .L_277)
	.align		4
.L_277:
        /*0640*/ 	.word	index@(_ZN5flash24flash_fwd_splitkv_kernelI23Flash_fwd_kernel_traitsILi32ELi64ELi256ELi4ELb0ELb0EN7cutlass10bfloat16_tE19Flash_kernel_traitsILi32ELi64ELi256ELi4ES3_EELb1ELb0ELb0ELb1ELb1ELb0ELb1ELb0EEEvNS_16Flash_fwd_paramsE)
        /*0644*/ 	.word	0x00000000


	//----- nvinfo : EIATTR_REGCOUNT
	.align		4
.L_278:
        /*0648*/ 	.byte	0x04, 0x2f
        /*064a*/ 	.short	(.L_280 - .L_279)
	.align		4
.L_279:
        /*064c*/ 	.word	index@(_ZN5flash24flash_fwd_splitkv_kernelI23Flash_fwd_kernel_traitsILi32ELi64ELi256ELi4ELb0ELb0EN7cutlass10bfloat16_tE19Flash_kernel_traitsILi32ELi64ELi256ELi4ES3_EELb1ELb0ELb0ELb1ELb1ELb1ELb0ELb0EEEvNS_16Flash_fwd_paramsE)
        /*0650*/ 	.word	0x000000fb


	//----- nvinfo : EIATTR_FRAME_SIZE
	.align		4
.L_280:
        /*0654*/ 	.byte	0x04, 0x11
        /*0656*/ 	.short	(.L_282 - .L_281)
	.align		4
.L_281:
        /*0658*/ 	.word	index@(_ZN5flash24flash_fwd_splitkv_kernelI23Flash_fwd_kernel_traitsILi32ELi64ELi256ELi4ELb0ELb0EN7cutlass10bfloat16_tE19Flash_kernel_traitsILi32ELi64ELi256ELi4ES3_EELb1ELb0ELb0ELb1ELb1ELb1ELb0ELb0EEEvNS_16Flash_fwd_paramsE)
        /*065c*/ 	.word	0x00000000


	//----- nvinfo : EIATTR_REGCOUNT
	.align		4
.L_282:
        /*0660*/ 	.byte	0x04, 0x2f
        /*0662*/ 	.short	(.L_284 - .L_283)
	.align		4
.L_283:
        /*0664*/ 	.word	index@(_ZN5flash24flash_fwd_splitkv_kernelI23Flash_fwd_kernel_traitsILi32ELi64ELi256ELi4ELb0ELb0EN7cutlass10bfloat16_tE19Flash_kernel_traitsILi32ELi64ELi256ELi4ES3_EELb1ELb0ELb0ELb1ELb1ELb0ELb0ELb0EEEvNS_16Flash_fwd_paramsE)
        /*0668*/ 	.word	0x000000fe


	//----- nvinfo : EIATTR_FRAME_SIZE
	.align		4
.L_284:
        /*066c*/ 	.byte	0x04, 0x11
        /*066e*/ 	.short	(.L_286 - .L_285)
	.align		4
.L_285:
        /*0670*/ 	.word	index@(_ZN5flash24flash_fwd_splitkv_kernelI23Flash_fwd_kernel_traitsILi32ELi64ELi256ELi4ELb0ELb0EN7cutlass10bfloat16_tE19Flash_kernel_traitsILi32ELi64ELi256ELi4ES3_EELb1ELb0ELb0ELb1ELb1ELb0ELb0ELb0EEEvNS_16Flash_fwd_paramsE)
        /*0674*/ 	.word	0x00000000


	//----- nvinfo : EIATTR_REGCOUNT
	.align		4
.L_286:
        /*0678*/ 	.byte	0x04, 0x2f
        /*067a*/ 	.short	(.L_288 - .L_287)
	.align		4
.L_287:
        /*067c*/ 	.word	index@(_ZN5flash24flash_fwd_splitkv_kernelI23Flash_fwd_kernel_traitsILi32ELi64ELi256ELi4ELb0ELb0EN7cutlass10bfloat16_tE19Flash_kernel_traitsILi32ELi64ELi256ELi4ES3_EELb1ELb0ELb0ELb0ELb0ELb1ELb1ELb1EEEvNS_16Flash_fwd_paramsE)
        /*0680*/ 	.word	0x000000ff


	//----- nvinfo : EIATTR_FRAME_SIZE
	.align		4
.L_288:
        /*0684*/ 	.byte	0x04, 0x11
        /*0686*/ 	.short	(.L_290 - .L_289)
	.align		4
.L_289:
        /*0688*/ 	.word	index@(_ZN5flash24flash_fwd_splitkv_kernelI23Flash_fwd_kernel_traitsILi32ELi64ELi256ELi4ELb0ELb0EN7cutlass10bfloat16_tE19Flash_kernel_traitsILi32ELi64ELi256ELi4ES3_EELb1ELb0ELb0ELb0ELb0ELb1ELb1ELb1EEEvNS_16Flash_fwd_paramsE)
        /*068c*/ 	.word	0x00000008


	//----- nvinfo : EIATTR_REGCOUNT
	.align		4
.L_290:
        /*0690*/ 	.byte	0x04, 0x2f
        /*0692*/ 	.short	(.L_292 - .L_291)
	.align		4
.L_291:
        /*0694*/ 	.word	index@(_ZN5flash24flash_fwd_splitkv_kernelI23Flash_fwd_kernel_traitsILi32ELi64ELi256ELi4ELb0ELb0EN7cutlass10bfloat16_tE19Flash_kernel_traitsILi32ELi64ELi256ELi4ES3_EELb1ELb0ELb0ELb0ELb0ELb0ELb1ELb1EEEvNS_16Flash_fwd_paramsE)
        /*0698*/ 	.word	0x000000ff


	//----- nvinfo : EIATTR_FRAME_SIZE
	.align		4
.L_292:
        /*069c*/ 	.byte	0x04, 0x11
        /*069e*/ 	.short	(.L_294 - .L_293)
	.align		4
.L_293:
        /*06a0*/ 	.word	index@(_ZN5flash24flash_fwd_splitkv_kernelI23Flash_fwd_kernel_traitsILi32ELi64ELi256ELi4ELb0ELb0EN7cutlass10bfloat16_tE19Flash_kernel_traitsILi32ELi64ELi256ELi4ES3_EELb1ELb0ELb0ELb0ELb0ELb0ELb1ELb1EEEvNS_16Flash_fwd_paramsE)
        /*06a4*/ 	.word	0x00000000


	//----- nvinfo : EIATTR_REGCOUNT
	.align		4
.L_294:
        /*06a8*/ 	.byte	0x04, 0x2f
        /*06aa*/ 	.short	(.L_296 - .L_295)
	.align		4
.L_295:
        /*06ac*/ 	.word	index@(_ZN5flash24flash_fwd_splitkv_kernelI23Flash_fwd_kernel_traitsILi32ELi64ELi256ELi4ELb0ELb0EN7cutlass10bfloat16_tE19Flash_kernel_traitsILi32ELi64ELi256ELi4ES3_EELb1ELb0ELb0ELb0ELb0ELb1ELb1ELb0EEEvNS_16Flash_fwd_paramsE)
        /*06b0*/ 	.word	0x000000ff


	//----- nvinfo : EIATTR_FRAME_SIZE
	.align		4
.L_296:
        /*06b4*/ 	.byte	0x04, 0x11
        /*06b6*/ 	.short	(.L_298 - .L_297)
	.align		4
.L_297:
        /*06b8*/ 	.word	index@(_ZN5flash24flash_fwd_splitkv_kernelI23Flash_fwd_kernel_traitsILi32ELi64ELi256ELi4ELb0ELb0EN7cutlass10bfloat16_tE19Flash_kernel_traitsILi32ELi64ELi256ELi4ES3_EELb1ELb0ELb0ELb0ELb0ELb1ELb1ELb0EEEvNS_16Flash_fwd_paramsE)
        /*06bc*/ 	.word	0x00000008


	//----- nvinfo : EIATTR_REGCOUNT
	.align		4
.L_298:
        /*06c0*/ 	.byte	0x04, 0x2f
        /*06c2*/ 	.short	(.L_300 - .L_299)
	.align		4
.L_299:
        /*06c4*/ 	.word	index@(_ZN5flash24flash_fwd_splitkv_kernelI23Flash_fwd_kernel_traitsILi32ELi64ELi256ELi4ELb0ELb0EN7cutlass10bfloat16_tE19Flash_kernel_traitsILi32ELi64ELi256ELi4ES3_EELb1ELb0ELb0ELb0ELb0ELb0ELb1ELb0EEEvNS_16Flash_fwd_paramsE)
        /*06c8*/ 	.word	0x000000ff


	//----- nvinfo : EIATTR_FRAME_SIZE
	.align		4
.L_300:
        /*06cc*/ 	.byte	0x04, 0x11
        /*06ce*/ 	.short	(.L_302 - .L_301)
	.align		4
.L_301:
        /*06d0*/ 	.word	index@(_ZN5flash24flash_fwd_splitkv_kernelI23Flash_fwd_kernel_traitsILi32ELi64ELi256ELi4ELb0ELb0EN7cutlass10bfloat16_tE19Flash_kernel_traitsILi32ELi64ELi256ELi4ES3_EELb1ELb0ELb0ELb0ELb0ELb0ELb1ELb0EEEvNS_16Flash_fwd_paramsE)
        /*06d4*/ 	.word	0x00000000


	//----- nvinfo : EIATTR_REGCOUNT
	.align		4
.L_302:
        /*06d8*/ 	.byte	0x04, 0x2f
        /*06da*/ 	.short	(.L_304 - .L_303)
	.align		4
.L_303:
        /*06dc*/ 	.word	index@(_ZN5flash24flash_fwd_splitkv_kernelI23Flash_fwd_kernel_traitsILi32ELi64ELi256ELi4ELb0ELb0EN7cutlass10bfloat16_tE19Flash_kernel_traitsILi32ELi64ELi256ELi4ES3_EELb1ELb0ELb0ELb0ELb0ELb1ELb0ELb1EEEvNS_16Flash_fwd_paramsE)
        /*06e0*/ 	.word	0x000000ff


	//----- nvinfo : EIATTR_FRAME_SIZE
	.align		4
.L_304:
        /*06e4*/ 	.byte	0x04, 0x11
        /*06e6*/ 	.short	(.L_306 - .L_305)
	.align		4
.L_305:
        /*06e8*/ 	.word	index@(_ZN5flash24flash_fwd_splitkv_kernelI23Flash_fwd_kernel_traitsILi32ELi64ELi256ELi4ELb0ELb0EN7cutlass10bfloat16_tE19Flash_kernel_traitsILi32ELi64ELi256ELi4ES3_EELb1ELb0ELb0ELb0ELb0ELb1ELb0ELb1EEEvNS_16Flash_fwd_paramsE)
        /*06ec*/ 	.word	0x00000008


	//----- nvinfo : EIATTR_REGCOUNT
	.align		4
.L_306:
        /*06f0*/ 	.byte	0x04, 0x2f
        /*06f2*/ 	.short	(.L_308 - .L_307)
	.align		4
.L_307:
        /*06f4*/ 	.word	index@(_ZN5flash24flash_fwd_splitkv_kernelI23Flash_fwd_kernel_traitsILi32ELi64ELi256ELi4ELb0ELb0EN7cutlass10bfloat16_tE19Flash_kernel_traitsILi32ELi64ELi256ELi4ES3_EELb1ELb0ELb0ELb0ELb0ELb0ELb0ELb1EEEvNS_16Flash_fwd_paramsE)
        /*06f8*/ 	.word	0x000000ff


	//----- nvinfo : EIATTR_FRAME_SIZE
	.align		4
.L_308:
        /*06fc*/ 	.byte	0x04, 0x11
        /*06fe*/ 	.short	(.L_310 - .L_309)
	.align		4
.L_309:
        /*0700*/ 	.word	index@(_ZN5flash24flash_fwd_splitkv_kernelI23Flash_fwd_kernel_traitsILi32ELi64ELi256ELi4ELb0ELb0EN7cutlass10bfloat16_tE19Flash_kernel_traitsILi32ELi64ELi256ELi4ES3_EELb1ELb0ELb0ELb0ELb0ELb0ELb0ELb1EEEvNS_16Flash_fwd_paramsE)
        /*0704*/ 	.word	0x00000000


	//----- nvinfo : EIATTR_REGCOUNT
	.align		4
.L_310:
        /*0708*/ 	.byte	0x04, 0x2f
        /*070a*/ 	.short	(.L_312 - .L_311)
	.align		4
.L_311:
        /*070c*/ 	.word	index@(_ZN5flash24flash_fwd_splitkv_kernelI23Flash_fwd_kernel_traitsILi32ELi64ELi256ELi4ELb0ELb0EN7cutlass10bfloat16_tE19Flash_kernel_traitsILi32ELi64ELi256ELi4ES3_EELb1ELb0ELb0ELb0ELb0ELb1ELb0ELb0EEEvNS_16Flash_fwd_paramsE)
        /*0710*/ 	.word	0x000000fd


	//----- nvinfo : EIATTR_FRAME_SIZE
	.align		4
.L_312:
        /*0714*/ 	.byte	0x04, 0x11
        /*0716*/ 	.short	(.L_314 - .L_313)
	.align		4
.L_313:
        /*0718*/ 	.word	index@(_ZN5flash24flash_fwd_splitkv_kernelI23Flash_fwd_kernel_traitsILi32ELi64ELi256ELi4ELb0ELb0EN7cutlass10bfloat16_tE19Flash_kernel_traitsILi32ELi64ELi256ELi4ES3_EELb1ELb0ELb0ELb0ELb0ELb1ELb0ELb0EEEvNS_16Flash_fwd_paramsE)
        /*071c*/ 	.word	0x00000000


	//----- nvinfo : EIATTR_REGCOUNT
	.align		4
.L_314:
        /*0720*/ 	.byte	0x04, 0x2f
        /*0722*/ 	.short	(.L_316 - .L_315)
	.align		4
.L_315:
        /*0724*/ 	.word	index@(_ZN5flash24flash_fwd_splitkv_kernelI23Flash_fwd_kernel_traitsILi32ELi64ELi256ELi4ELb0ELb0EN7cutlass10bfloat16_tE19Flash_kernel_traitsILi32ELi64ELi256ELi4ES3_EELb1ELb0ELb0ELb0ELb0ELb0ELb0ELb0EEEvNS_16Flash_fwd_paramsE)
        /*0728*/ 	.word	0x000000ff


	//----- nvinfo : EIATTR_FRAME_SIZE
	.align		4
.L_316:
        /*072c*/ 	.byte	0x04, 0x11
        /*072e*/ 	.short	(.L_318 - .L_317)
	.align		4
.L_317:
        /*0730*/ 	.word	index@(_ZN5flash24flash_fwd_splitkv_kernelI23Flash_fwd_kernel_traitsILi32ELi64ELi256ELi4ELb0ELb0EN7cutlass10bfloat16_tE19Flash_kernel_traitsILi32ELi64ELi256ELi4ES3_EELb1ELb0ELb0ELb0ELb0ELb0ELb0ELb0EEEvNS_16Flash_fwd_paramsE)
        /*0734*/ 	.word	0x00000000


	//----- nvinfo : EIATTR_REGCOUNT
	.align		4
.L_318:
        /*0738*/ 	.byte	0x04, 0x2f
        /*073a*/ 	.short	(.L_320 - .L_319)
	.align		4
.L_319:
        /*073c*/ 	.word	index@(_ZN5flash32flash_fwd_splitkv_combine_kernelI23Flash_fwd_kernel_traitsILi32ELi64ELi256ELi4ELb0ELb0EN7cutlass10bfloat16_tE19Flash_kernel_traitsILi32ELi64ELi256ELi4ES3_EELi16ELi1ELb1EEEvNS_16Flash_fwd_paramsE)
        /*0740*/ 	.word	0x00000036


	//----- nvinfo : EIATTR_FRAME_SIZE
	.align		4
.L_320:
        /*0744*/ 	.byte	0x04, 0x11
        /*0746*/ 	.short	(.L_322 - .L_321)
	.align		4
.L_321:
        /*0748*/ 	.word	index@($__internal_13_$__cuda_sm20_div_s64)
        /*074c*/ 	.word	0x00000000


	//----- nvinfo : EIATTR_FRAME_SIZE
	.align		4
.L_322:
        /*0750*/ 	.byte	0x04, 0x11
        /*0752*/ 	.short	(.L_324 - .L_323)
	.align		4
.L_323:
        /*0754*/ 	.word	index@(_ZN5flash32flash_fwd_splitkv_combine_kernelI23Flash_fwd_kernel_traitsILi32ELi64ELi256ELi4ELb0ELb0EN7cutlass10bfloat16_tE19Flash_kernel_traitsILi32ELi64ELi256ELi4ES3_EELi16ELi1ELb1EEEvNS_16Flash_fwd_paramsE)
        /*0758*/ 	.word	0x00000000


	//----- nvinfo : EIATTR_REGCOUNT
	.align		4
.L_324:
        /*075c*/ 	.byte	0x04, 0x2f
        /*075e*/ 	.short	(.L_326 - .L_325)
	.align		4
.L_325:
        /*0760*/ 	.word	index@(_ZN5flash32flash_fwd_splitkv_combine_kernelI23Flash_fwd_kernel_traitsILi32ELi64ELi256ELi4ELb0ELb0EN7cutlass10bfloat16_tE19Flash_kernel_traitsILi32ELi64ELi256ELi4ES3_EELi16ELi2ELb1EEEvNS_16Flash_fwd_paramsE)
        /*0764*/ 	.word	0x00000036


	//----- nvinfo : EIATTR_FRAME_SIZE
	.align		4
.L_326:
        /*0768*/ 	.byte	0x04, 0x11
        /*076a*/ 	.short	(.L_328 - .L_327)
	.align		4
.L_327:
        /*076c*/ 	.word	index@($__internal_12_$__cuda_sm20_div_s64)
        /*0770*/ 	.word	0x00000000


	//----- nvinfo : EIATTR_FRAME_SIZE
	.align		4
.L_328:
        /*0774*/ 	.byte	0x04, 0x11
        /*0776*/ 	.short	(.L_330 - .L_329)
	.align		4
.L_329:
        /*0778*/ 	.word	index@(_ZN5flash32flash_fwd_splitkv_combine_kernelI23Flash_fwd_kernel_traitsILi32ELi64ELi256ELi4ELb0ELb0EN7cutlass10bfloat16_tE19Flash_kernel_traitsILi32ELi64ELi256ELi4ES3_EELi16ELi2ELb1EEEvNS_16Flash_fwd_paramsE)
        /*077c*/ 	.word	0x00000000


	//----- nvinfo : EIATTR_REGCOUNT
	.align		4
.L_330:
        /*0780*/ 	.byte	0x04, 0x2f
        /*0782*/ 	.short	(.L_332 - .L_331)
	.align		4
.L_331:
        /*0784*/ 	.word	index@(_ZN5flash32flash_fwd_splitkv_combine_kernelI23Flash_fwd_kernel_traitsILi32ELi64ELi256ELi4ELb0ELb0EN7cutlass10bfloat16_tE19Flash_kernel_traitsILi32ELi64ELi256ELi4ES3_EELi16ELi3ELb1EEEvNS_16Flash_fwd_paramsE)
        /*0788*/ 	.word	0x00000034


	//----- nvinfo : EIATTR_FRAME_SIZE
	.align		4
.L_332:
        /*078c*/ 	.byte	0x04, 0x11
        /*078e*/ 	.short	(.L_334 - .L_333)
	.align		4
.L_333:
        /*0790*/ 	.word	index@($__internal_11_$__cuda_sm20_div_s64)
        /*0794*/ 	.word	0x00000000


	//----- nvinfo : EIATTR_FRAME_SIZE
	.align		4
.L_334:
        /*0798*/ 	.byte	0x04, 0x11
        /*079a*/ 	.short	(.L_336 - .L_335)
	.align		4
.L_335:
        /*079c*/ 	.word	index@(_ZN5flash32flash_fwd_splitkv_combine_kernelI23Flash_fwd_kernel_traitsILi32ELi64ELi256ELi4ELb0ELb0EN7cutlass10bfloat16_tE19Flash_kernel_traitsILi32ELi64ELi256ELi4ES3_EELi16ELi3ELb1EEEvNS_16Flash_fwd_paramsE)
        /*07a0*/ 	.word	0x00000000


	//----- nvinfo : EIATTR_REGCOUNT
	.align		4
.L_336:
        /*07a4*/ 	.byte	0x04, 0x2f
        /*07a6*/ 	.short	(.L_338 - .L_337)
	.align		4
.L_337:
        /*07a8*/ 	.word	index@(_ZN5flash32flash_fwd_splitkv_combine_kernelI23Flash_fwd_kernel_traitsILi32ELi64ELi256ELi4ELb0ELb0EN7cutlass10bfloat16_tE19Flash_kernel_traitsILi32ELi64ELi256ELi4ES3_EELi16ELi4ELb1EEEvNS_16Flash_fwd_paramsE)
        /*07ac*/ 	.word	0x0000003a


	//----- nvinfo : EIATTR_FRAME_SIZE
	.align		4
.L_338:
        /*07b0*/ 	.byte	0x04, 0x11
        /*07b2*/ 	.short	(.L_340 - .L_339)
	.align		4
.L_339:
        /*07b4*/ 	.word	index@($__internal_10_$__cuda_sm20_div_s64)
        /*07b8*/ 	.word	0x00000000


	//----- nvinfo : EIATTR_FRAME_SIZE
	.align		4
.L_340:
        /*07bc*/ 	.byte	0x04, 0x11
        /*07be*/ 	.short	(.L_342 - .L_341)
	.align		4
.L_341:
        /*07c0*/ 	.word	index@(_ZN5flash32flash_fwd_splitkv_combine_kernelI23Flash_fwd_kernel_traitsILi32ELi64ELi256ELi4ELb0ELb0EN7cutlass10bfloat16_tE19Flash_kernel_traitsILi32ELi64ELi256ELi4ES3_EELi16ELi4ELb1EEEvNS_16Flash_fwd_paramsE)
        /*07c4*/ 	.word	0x00000000


	//----- nvinfo : EIATTR_REGCOUNT
	.align		4
.L_342:
        /*07c8*/ 	.byte	0x04, 0x2f
        /*07ca*/ 	.short	(.L_344 - .L_343)
	.align		4
.L_343:
        /*07cc*/ 	.word	index@(_ZN5flash32flash_fwd_splitkv_combine_kernelI23Flash_fwd_kernel_traitsILi32ELi64ELi256ELi4ELb0ELb0EN7cutlass10bfloat16_tE19Flash_kernel_traitsILi32ELi64ELi256ELi4ES3_EELi16ELi5ELb1EEEvNS_16Flash_fwd_paramsE)
        /*07d0*/ 	.word	0x0000003e


	//----- nvinfo : EIATTR_FRAME_SIZE
	.align		4
.L_344:
        /*07d4*/ 	.byte	0x04, 0x11
        /*07d6*/ 	.short	(.L_346 - .L_345)
	.align		4
.L_345:
        /*07d8*/ 	.word	index@($__internal_9_$__cuda_sm20_div_s64)
        /*07dc*/ 	.word	0x00000000


	//----- nvinfo : EIATTR_FRAME_SIZE
	.align		4
.L_346:
        /*07e0*/ 	.byte	0x04, 0x11
        /*07e2*/ 	.short	(.L_348 - .L_347)
	.align		4
.L_347:
        /*07e4*/ 	.word	index@(_ZN5flash32flash_fwd_splitkv_combine_kernelI23Flash_fwd_kernel_traitsILi32ELi64ELi256ELi4ELb0ELb0EN7cutlass10bfloat16_tE19Flash_kernel_traitsILi32ELi64ELi256ELi4ES3_EELi16ELi5ELb1EEEvNS_16Flash_fwd_paramsE)
        /*07e8*/ 	.word	0x00000000


	//----- nvinfo : EIATTR_REGCOUNT
	.align		4
.L_348:
        /*07ec*/ 	.byte	0x04, 0x2f
        /*07ee*/ 	.short	(.L_350 - .L_349)
	.align		4
.L_349:
        /*07f0*/ 	.word	index@(_ZN5flash32flash_fwd_splitkv_combine_kernelI23Flash_fwd_kernel_traitsILi32ELi64ELi256ELi4ELb0ELb0EN7cutlass10bfloat16_tE19Flash_kernel_traitsILi32ELi64ELi256ELi4ES3_EELi16ELi6ELb1EEEvNS_16Flash_fwd_paramsE)
        /*07f4*/ 	.word	0x0000003e


	//----- nvinfo : EIATTR_FRAME_SIZE
	.align		4
.L_350:
        /*07f8*/ 	.byte	0x04, 0x11
        /*07fa*/ 	.short	(.L_352 - .L_351)
	.align		4
.L_351:
        /*07fc*/ 	.word	index@($__internal_8_$__cuda_sm20_div_s64)
        /*0800*/ 	.word	0x00000000


	//----- nvinfo : EIATTR_FRAME_SIZE
	.align		4
.L_352:
        /*0804*/ 	.byte	0x04, 0x11
        /*0806*/ 	.short	(.L_354 - .L_353)
	.align		4
.L_353:
        /*0808*/ 	.word	index@(_ZN5flash32flash_fwd_splitkv_combine_kernelI23Flash_fwd_kernel_traitsILi32ELi64ELi256ELi4ELb0ELb0EN7cutlass10bfloat16_tE19Flash_kernel_traitsILi32ELi64ELi256ELi4ES3_EELi16ELi6ELb1EEEvNS_16Flash_fwd_paramsE)
        /*080c*/ 	.word	0x00000000


	//----- nvinfo : EIATTR_REGCOUNT
	.align		4
.L_354:
        /*0810*/ 	.byte	0x04, 0x2f
        /*0812*/ 	.short	(.L_356 - .L_355)
	.align		4
.L_355:
        /*0814*/ 	.word	index@(_ZN5flash32flash_fwd_splitkv_combine_kernelI23Flash_fwd_kernel_traitsILi32ELi64ELi256ELi4ELb0ELb0EN7cutlass10bfloat16_tE19Flash_kernel_traitsILi32ELi64ELi256ELi4ES3_EELi16ELi7ELb1EEEvNS_16Flash_fwd_paramsE)
        /*0818*/ 	.word	0x00000046


	//----- nvinfo : EIATTR_FRAME_SIZE
	.align		4
.L_356:
        /*081c*/ 	.byte	0x04, 0x11
        /*081e*/ 	.short	(.L_358 - .L_357)
	.align		4
.L_357:
        /*0820*/ 	.word	index@($__internal_7_$__cuda_sm20_div_s64)
        /*0824*/ 	.word	0x00000000


	//----- nvinfo : EIATTR_FRAME_SIZE
	.align		4
.L_358:
        /*0828*/ 	.byte	0x04, 0x11
        /*082a*/ 	.short	(.L_360 - .L_359)
	.align		4
.L_359:
        /*082c*/ 	.word	index@(_ZN5flash32flash_fwd_splitkv_combine_kernelI23Flash_fwd_kernel_traitsILi32ELi64ELi256ELi4ELb0ELb0EN7cutlass10bfloat16_tE19Flash_kernel_traitsILi32ELi64ELi256ELi4ES3_EELi16ELi7ELb1EEEvNS_16Flash_fwd_paramsE)
        /*0830*/ 	.word	0x00000000


	//----- nvinfo : EIATTR_REGCOUNT
	.align		4
.L_360:
        /*0834*/ 	.byte	0x04, 0x2f
        /*0836*/ 	.short	(.L_362 - .L_361)
	.align		4
.L_361:
        /*0838*/ 	.word	index@(_ZN5flash32flash_fwd_splitkv_combine_kernelI23Flash_fwd_kernel_traitsILi32ELi64ELi256ELi4ELb0ELb0EN7cutlass10bfloat16_tE19Flash_kernel_traitsILi32ELi64ELi256ELi4ES3_EELi16ELi1ELb0EEEvNS_16Flash_fwd_paramsE)
        /*083c*/ 	.word	0x00000036


	//----- nvinfo : EIATTR_FRAME_SIZE
	.align		4
.L_362:
        /*0840*/ 	.byte	0x04, 0x11
        /*0842*/ 	.short	(.L_364 - .L_363)
	.align		4
.L_363:
        /*0844*/ 	.word	index@($__internal_6_$__cuda_sm20_div_s64)
        /*0848*/ 	.word	0x00000000


	//----- nvinfo : EIATTR_FRAME_SIZE
	.align		4
.L_364:
        /*084c*/ 	.byte	0x04, 0x11
        /*084e*/ 	.short	(.L_366 - .L_365)
	.align		4
.L_365:
        /*0850*/ 	.word	index@(_ZN5flash32flash_fwd_splitkv_combine_kernelI23Flash_fwd_kernel_traitsILi32ELi64ELi256ELi4ELb0ELb0EN7cutlass10bfloat16_tE19Flash_kernel_traitsILi32ELi64ELi256ELi4ES3_EELi16ELi1ELb0EEEvNS_16Flash_fwd_paramsE)
        /*0854*/ 	.word	0x00000000


	//----- nvinfo : EIATTR_REGCOUNT
	.align		4
.L_366:
        /*0858*/ 	.byte	0x04, 0x2f
        /*085a*/ 	.short	(.L_368 - .L_367)
	.align		4
.L_367:
        /*085c*/ 	.word	index@(_ZN5flash32flash_fwd_splitkv_combine_kernelI23Flash_fwd_kernel_traitsILi32ELi64ELi256ELi4ELb0ELb0EN7cutlass10bfloat16_tE19Flash_kernel_traitsILi32ELi64ELi256ELi4ES3_EELi16ELi2ELb0EEEvNS_16Flash_fwd_paramsE)
        /*0860*/ 	.word	0x00000036


	//----- nvinfo : EIATTR_FRAME_SIZE
	.align		4
.L_368:
        /*0864*/ 	.byte	0x04, 0x11
        /*0866*/ 	.short	(.L_370 - .L_369)
	.align		4
.L_369:
        /*0868*/ 	.word	index@($__internal_5_$__cuda_sm20_div_s64)
        /*086c*/ 	.word	0x00000000


	//----- nvinfo : EIATTR_FRAME_SIZE
	.align		4
.L_370:
        /*0870*/ 	.byte	0x04, 0x11
        /*0872*/ 	.short	(.L_372 - .L_371)
	.align		4
.L_371:
        /*0874*/ 	.word	index@(_ZN5flash32flash_fwd_splitkv_combine_kernelI23Flash_fwd_kernel_traitsILi32ELi64ELi256ELi4ELb0ELb0EN7cutlass10bfloat16_tE19Flash_kernel_traitsILi32ELi64ELi256ELi4ES3_EELi16ELi2ELb0EEEvNS_16Flash_fwd_paramsE)
        /*0878*/ 	.word	0x00000000


	//----- nvinfo : EIATTR_REGCOUNT
	.align		4
.L_372:
        /*087c*/ 	.byte	0x04, 0x2f
        /*087e*/ 	.short	(.L_374 - .L_373)
	.align		4
.L_373:
        /*0880*/ 	.word	index@(_ZN5flash32flash_fwd_splitkv_combine_kernelI23Flash_fwd_kernel_traitsILi32ELi64ELi256ELi4ELb0ELb0EN7cutlass10bfloat16_tE19Flash_kernel_traitsILi32ELi64ELi256ELi4ES3_EELi16ELi3ELb0EEEvNS_16Flash_fwd_paramsE)
        /*0884*/ 	.word	0x00000034


	//----- nvinfo : EIATTR_FRAME_SIZE
	.align		4
.L_374:
        /*0888*/ 	.byte	0x04, 0x11
        /*088a*/ 	.short	(.L_376 - .L_375)
	.align		4
.L_375:
        /*088c*/ 	.word	index@($__internal_4_$__cuda_sm20_div_s64)
        /*0890*/ 	.word	0x00000000


	//----- nvinfo : EIATTR_FRAME_SIZE
	.align		4
.L_376:
        /*0894*/ 	.byte	0x04, 0x11
        /*0896*/ 	.short	(.L_378 - .L_377)
	.align		4
.L_377:
        /*0898*/ 	.word	index@(_ZN5flash32flash_fwd_splitkv_combine_kernelI23Flash_fwd_kernel_traitsILi32ELi64ELi256ELi4ELb0ELb0EN7cutlass10bfloat16_tE19Flash_kernel_traitsILi32ELi64ELi256ELi4ES3_EELi16ELi3ELb0EEEvNS_16Flash_fwd_paramsE)
        /*089c*/ 	.word	0x00000000


	//----- nvinfo : EIATTR_REGCOUNT
	.align		4
.L_378:
        /*08a0*/ 	.byte	0x04, 0x2f
        /*08a2*/ 	.short	(.L_380 - .L_379)
	.align		4
.L_379:
        /*08a4*/ 	.word	index@(_ZN5flash32flash_fwd_splitkv_combine_kernelI23Flash_fwd_kernel_traitsILi32ELi64ELi256ELi4ELb0ELb0EN7cutlass10bfloat16_tE19Flash_kernel_traitsILi32ELi64ELi256ELi4ES3_EELi16ELi4ELb0EEEvNS_16Flash_fwd_paramsE)
        /*08a8*/ 	.word	0x0000003a


	//----- nvinfo : EIATTR_FRAME_SIZE
	.align		4
.L_380:
        /*08ac*/ 	.byte	0x04, 0x11
        /*08ae*/ 	.short	(.L_382 - .L_381)
	.align		4
.L_381:
        /*08b0*/ 	.word	index@($__internal_3_$__cuda_sm20_div_s64)
        /*08b4*/ 	.word	0x00000000


	//----- nvinfo : EIATTR_FRAME_SIZE
	.align		4
.L_382:
        /*08b8*/ 	.byte	0x04, 0x11
        /*08ba*/ 	.short	(.L_384 - .L_383)
	.align		4
.L_383:
        /*08bc*/ 	.word	index@(_ZN5flash32flash_fwd_splitkv_combine_kernelI23Flash_fwd_kernel_traitsILi32ELi64ELi256ELi4ELb0ELb0EN7cutlass10bfloat16_tE19Flash_kernel_traitsILi32ELi64ELi256ELi4ES3_EELi16ELi4ELb0EEEvNS_16Flash_fwd_paramsE)
        /*08c0*/ 	.word	0x00000000


	//----- nvinfo : EIATTR_REGCOUNT
	.align		4
.L_384:
        /*08c4*/ 	.byte	0x04, 0x2f
        /*08c6*/ 	.short	(.L_386 - .L_385)
	.align		4
.L_385:
        /*08c8*/ 	.word	index@(_ZN5flash32flash_fwd_splitkv_combine_kernelI23Flash_fwd_kernel_traitsILi32ELi64ELi256ELi4ELb0ELb0EN7cutlass10bfloat16_tE19Flash_kernel_traitsILi32ELi64ELi256ELi4ES3_EELi16ELi5ELb0EEEvNS_16Flash_fwd_paramsE)
        /*08cc*/ 	.word	0x0000003e


	//----- nvinfo : EIATTR_FRAME_SIZE
	.align		4
.L_386:
        /*08d0*/ 	.byte	0x04, 0x11
        /*08d2*/ 	.short	(.L_388 - .L_387)
	.align		4
.L_387:
        /*08d4*/ 	.word	index@($__internal_2_$__cuda_sm20_div_s64)
        /*08d8*/ 	.word	0x00000000


	//----- nvinfo : EIATTR_FRAME_SIZE
	.align		4
.L_388:
        /*08dc*/ 	.byte	0x04, 0x11
        /*08de*/ 	.short	(.L_390 - .L_389)
	.align		4
.L_389:
        /*08e0*/ 	.word	index@(_ZN5flash32flash_fwd_splitkv_combine_kernelI23Flash_fwd_kernel_traitsILi32ELi64ELi256ELi4ELb0ELb0EN7cutlass10bfloat16_tE19Flash_kernel_traitsILi32ELi64ELi256ELi4ES3_EELi16ELi5ELb0EEEvNS_16Flash_fwd_paramsE)
        /*08e4*/ 	.word	0x00000000


	//----- nvinfo : EIATTR_REGCOUNT
	.align		4
.L_390:
        /*08e8*/ 	.byte	0x04, 0x2f
        /*08ea*/ 	.short	(.L_392 - .L_391)
	.align		4
.L_391:
        /*08ec*/ 	.word	index@(_ZN5flash32flash_fwd_splitkv_combine_kernelI23Flash_fwd_kernel_traitsILi32ELi64ELi256ELi4ELb0ELb0EN7cutlass10bfloat16_tE19Flash_kernel_traitsILi32ELi64ELi256ELi4ES3_EELi16ELi6ELb0EEEvNS_16Flash_fwd_paramsE)
        /*08f0*/ 	.word	0x0000003e


	//----- nvinfo : EIATTR_FRAME_SIZE
	.align		4
.L_392:
        /*08f4*/ 	.byte	0x04, 0x11
        /*08f6*/ 	.short	(.L_394 - .L_393)
	.align		4
.L_393:
        /*08f8*/ 	.word	index@($__internal_1_$__cuda_sm20_div_s64)
        /*08fc*/ 	.word	0x00000000


	//----- nvinfo : EIATTR_FRAME_SIZE
	.align		4
.L_394:
        /*0900*/ 	.byte	0x04, 0x11
        /*0902*/ 	.short	(.L_396 - .L_395)
	.align		4
.L_395:
        /*0904*/ 	.word	index@(_ZN5flash32flash_fwd_splitkv_combine_kernelI23Flash_fwd_kernel_traitsILi32ELi64ELi256ELi4ELb0ELb0EN7cutlass10bfloat16_tE19Flash_kernel_traitsILi32ELi64ELi256ELi4ES3_EELi16ELi6ELb0EEEvNS_16Flash_fwd_paramsE)
        /*0908*/ 	.word	0x00000000


	//----- nvinfo : EIATTR_REGCOUNT
	.align		4
.L_396:
        /*090c*/ 	.byte	0x04, 0x2f
        /*090e*/ 	.short	(.L_398 - .L_397)
	.align		4
.L_397:
        /*0910*/ 	.word	index@(_ZN5flash32flash_fwd_splitkv_combine_kernelI23Flash_fwd_kernel_traitsILi32ELi64ELi256ELi4ELb0ELb0EN7cutlass10bfloat16_tE19Flash_kernel_traitsILi32ELi64ELi256ELi4ES3_EELi16ELi7ELb0EEEvNS_16Flash_fwd_paramsE)
        /*0914*/ 	.word	0x00000046


	//----- nvinfo : EIATTR_FRAME_SIZE
	.align		4
.L_398:
        /*0918*/ 	.byte	0x04, 0x11
        /*091a*/ 	.short	(.L_400 - .L_399)
	.align		4
.L_399:
        /*091c*/ 	.word	index@($__internal_0_$__cuda_sm20_div_s64)
        /*0920*/ 	.word	0x00000000


	//----- nvinfo : EIATTR_FRAME_SIZE
	.align		4
.L_400:
        /*0924*/ 	.byte	0x04, 0x11
        /*0926*/ 	.short	(.L_402 - .L_401)
	.align		4
.L_401:
        /*0928*/ 	.word	index@(_ZN5flash32flash_fwd_splitkv_combine_kernelI23Flash_fwd_kernel_traitsILi32ELi64ELi256ELi4ELb0ELb0EN7cutlass10bfloat16_tE19Flash_kernel_traitsILi32ELi64ELi256ELi4ES3_EELi16ELi7ELb0EEEvNS_16Flash_fwd_paramsE)
        /*092c*/ 	.word	0x00000000


	//----- nvinfo : EIATTR_MIN_STACK_SIZE
	.align		4
.L_402:
        /*0930*/ 	.byte	0x04, 0x12
        /*0932*/ 	.short	(.L_404 - .L_403)
	.align		4
.L_403:
        /*0934*/ 	.word	index@(_ZN5flash32flash_fwd_splitkv_combine_kernelI23Flash_fwd_kernel_traitsILi32ELi64ELi256ELi4ELb0ELb0EN7cutlass10bfloat16_tE19Flash_kernel_traitsILi32ELi64ELi256ELi4ES3_EELi16ELi7ELb0EEEvNS_16Flash_fwd_paramsE)
        /*0938*/ 	.word	0x00000000


	//----- nvinfo : EIATTR_MIN_STACK_SIZE
	.align		4
.L_404:
        /*093c*/ 	.byte	0x04, 0x12
        /*093e*/ 	.short	(.L_406 - .L_405)
	.align		4
.L_405:
        /*0940*/ 	.word	index@(_ZN5flash32flash_fwd_splitkv_combine_kernelI23Flash_fwd_kernel_traitsILi32ELi64ELi256ELi4ELb0ELb0EN7cutlass10bfloat16_tE19Flash_kernel_traitsILi32ELi64ELi256ELi4ES3_EELi16ELi6ELb0EEEvNS_16Flash_fwd_paramsE)
        /*0944*/ 	.word	0x00000000


	//----- nvinfo : EIATTR_MIN_STACK_SIZE
	.align		4
.L_406:
        /*0948*/ 	.byte	0x04, 0x12
        /*094a*/ 	.short	(.L_408 - .L_407)
	.align		4
.L_407:
        /*094c*/ 	.word	index@(_ZN5flash32flash_fwd_splitkv_combine_kernelI23Flash_fwd_kernel_traitsILi32ELi64ELi256ELi4ELb0ELb0EN7cutlass10bfloat16_tE19Flash_kernel_traitsILi32ELi64ELi256ELi4ES3_EELi16ELi5ELb0EEEvNS_16Flash_fwd_paramsE)
        /*0950*/ 	.word	0x00000000


	//----- nvinfo : EIATTR_MIN_STACK_SIZE
	.align		4
.L_408:
        /*0954*/ 	.byte	0x04, 0x12
        /*0956*/ 	.short	(.L_410 - .L_409)
	.align		4
.L_409:
        /*0958*/ 	.word	index@(_ZN5flash32flash_fwd_splitkv_combine_kernelI23Flash_fwd_kernel_traitsILi32ELi64ELi256ELi4ELb0ELb0EN7cutlass10bfloat16_tE19Flash_kernel_traitsILi32ELi64ELi256ELi4ES3_EELi16ELi4ELb0EEEvNS_16Flash_fwd_paramsE)
        /*095c*/ 	.word	0x00000000


	//----- nvinfo : EIATTR_MIN_STACK_SIZE
	.align		4
.L_410:
        /*0960*/ 	.byte	0x04, 0x12
        /*0962*/ 	.short	(.L_412 - .L_411)
	.align		4
.L_411:
        /*0964*/ 	.word	index@(_ZN5flash32flash_fwd_splitkv_combine_kernelI23Flash_fwd_kernel_traitsILi32ELi64ELi256ELi4ELb0ELb0EN7cutlass10bfloat16_tE19Flash_kernel_traitsILi32ELi64ELi256ELi4ES3_EELi16ELi3ELb0EEEvNS_16Flash_fwd_paramsE)
        /*0968*/ 	.word	0x00000000


	//----- nvinfo : EIATTR_MIN_STACK_SIZE
	.align		4
.L_412:
        /*096c*/ 	.byte	0x04, 0x12
        /*096e*/ 	.short	(.L_414 - .L_413)
	.align		4
.L_413:
        /*0970*/ 	.word	index@(_ZN5flash32flash_fwd_splitkv_combine_kernelI23Flash_fwd_kernel_traitsILi32ELi64ELi256ELi4ELb0ELb0EN7cutlass10bfloat16_tE19Flash_kernel_traitsILi32ELi64ELi256ELi4ES3_EELi16ELi2ELb0EEEvNS_16Flash_fwd_paramsE)
        /*0974*/ 	.word	0x00000000


	//----- nvinfo : EIATTR_MIN_STACK_SIZE
	.align		4
.L_414:
        /*0978*/ 	.byte	0x04, 0x12
        /*097a*/ 	.short	(.L_416 - .L_415)
	.align		4
.L_415:
        /*097c*/ 	.word	index@(_ZN5flash32flash_fwd_splitkv_combine_kernelI23Flash_fwd_kernel_traitsILi32ELi64ELi256ELi4ELb0ELb0EN7cutlass10bfloat16_tE19Flash_kernel_traitsILi32ELi64ELi256ELi4ES3_EELi16ELi1ELb0EEEvNS_16Flash_fwd_paramsE)
        /*0980*/ 	.word	0x00000000


	//----- nvinfo : EIATTR_MIN_STACK_SIZE
	.align		4
.L_416:
        /*0984*/ 	.byte	0x04, 0x12
        /*0986*/ 	.short	(.L_418 - .L_417)
	.align		4
.L_417:
        /*0988*/ 	.word	index@(_ZN5flash32flash_fwd_splitkv_combine_kernelI23Flash_fwd_kernel_traitsILi32ELi64ELi256ELi4ELb0ELb0EN7cutlass10bfloat16_tE19Flash_kernel_traitsILi32ELi64ELi256ELi4ES3_EELi16ELi7ELb1EEEvNS_16Flash_fwd_paramsE)
        /*098c*/ 	.word	0x00000000


	//----- nvinfo : EIATTR_MIN_STACK_SIZE
	.align		4
.L_418:
        /*0990*/ 	.byte	0x04, 0x12
        /*0992*/ 	.short	(.L_420 - .L_419)
	.align		4
.L_419:
        /*0994*/ 	.word	index@(_ZN5flash32flash_fwd_splitkv_combine_kernelI23Flash_fwd_kernel_traitsILi32ELi64ELi256ELi4ELb0ELb0EN7cutlass10bfloat16_tE19Flash_kernel_traitsILi32ELi64ELi256ELi4ES3_EELi16ELi6ELb1EEEvNS_16Flash_fwd_paramsE)
        /*0998*/ 	.word	0x00000000


	//----- nvinfo : EIATTR_MIN_STACK_SIZE
	.align		4
.L_420:
        /*099c*/ 	.byte	0x04, 0x12
        /*099e*/ 	.short	(.L_422 - .L_421)
	.align		4
.L_421:
        /*09a0*/ 	.word	index@(_ZN5flash32flash_fwd_splitkv_combine_kernelI23Flash_fwd_kernel_traitsILi32ELi64ELi256ELi4ELb0ELb0EN7cutlass10bfloat16_tE19Flash_kernel_traitsILi32ELi64ELi256ELi4ES3_EELi16ELi5ELb1EEEvNS_16Flash_fwd_paramsE)
        /*09a4*/ 	.word	0x00000000


	//----- nvinfo : EIATTR_MIN_STACK_SIZE
	.align		4
.L_422:
        /*09a8*/ 	.byte	0x04, 0x12
        /*09aa*/ 	.short	(.L_424 - .L_423)
	.align		4
.L_423:
        /*09ac*/ 	.word	index@(_ZN5flash32flash_fwd_splitkv_combine_kernelI23Flash_fwd_kernel_traitsILi32ELi64ELi256ELi4ELb0ELb0EN7cutlass10bfloat16_tE19Flash_kernel_traitsILi32ELi64ELi256ELi4ES3_EELi16ELi4ELb1EEEvNS_16Flash_fwd_paramsE)
        /*09b0*/ 	.word	0x00000000


	//----- nvinfo : EIATTR_MIN_STACK_SIZE
	.align		4
.L_424:
        /*09b4*/ 	.byte	0x04, 0x12
        /*09b6*/ 	.short	(.L_426 - .L_425)
	.align		4
.L_425:
        /*09b8*/ 	.word	index@(_ZN5flash32flash_fwd_splitkv_combine_kernelI23Flash_fwd_kernel_traitsILi32ELi64ELi256ELi4ELb0ELb0EN7cutlass10bfloat16_tE19Flash_kernel_traitsILi32ELi64ELi256ELi4ES3_EELi16ELi3ELb1EEEvNS_16Flash_fwd_paramsE)
        /*09bc*/ 	.word	0x00000000


	//----- nvinfo : EIATTR_MIN_STACK_SIZE
	.align		4
.L_426:
        /*09c0*/ 	.byte	0x04, 0x12
        /*09c2*/ 	.short	(.L_428 - .L_427)
	.align		4
.L_427:
        /*09c4*/ 	.word	index@(_ZN5flash32flash_fwd_splitkv_combine_kernelI23Flash_fwd_kernel_traitsILi32ELi64ELi256ELi4ELb0ELb0EN7cutlass10bfloat16_tE19Flash_kernel_traitsILi32ELi64ELi256ELi4ES3_EELi16ELi2ELb1EEEvNS_16Flash_fwd_paramsE)
        /*09c8*/ 	.word	0x00000000


	//----- nvinfo : EIATTR_MIN_STACK_SIZE
	.align		4
.L_428:
        /*09cc*/ 	.byte	0x04, 0x12
        /*09ce*/ 	.short	(.L_430 - .L_429)
	.align		4
.L_429:
        /*09d0*/ 	.word	index@(_ZN5flash32flash_fwd_splitkv_combine_kernelI23Flash_fwd_kernel_traitsILi32ELi64ELi256ELi4ELb0ELb0EN7cutlass10bfloat16_tE19Flash_kernel_traitsILi32ELi64ELi256ELi4ES3_EELi16ELi1ELb1EEEvNS_16Flash_fwd_paramsE)
        /*09d4*/ 	.word	0x00000000


	//----- nvinfo : EIATTR_MIN_STACK_SIZE
	.align		4
.L_430:
        /*09d8*/ 	.byte	0x04, 0x12
        /*09da*/ 	.short	(.L_432 - .L_431)
	.align		4
.L_431:
        /*09dc*/ 	.word	index@(_ZN5flash24flash_fwd_splitkv_kernelI23Flash_fwd_kernel_traitsILi32ELi64ELi256ELi4ELb0ELb0EN7cutlass10bfloat16_tE19Flash_kernel_traitsILi32ELi64ELi256ELi4ES3_EELb1ELb0ELb0ELb0ELb0ELb0ELb0ELb0EEEvNS_16Flash_fwd_paramsE)
        /*09e0*/ 	.word	0x00000000


	//----- nvinfo : EIATTR_MIN_STACK_SIZE
	.align		4
.L_432:
        /*09e4*/ 	.byte	0x04, 0x12
        /*09e6*/ 	.short	(.L_434 - .L_433)
	.align		4
.L_433:
        /*09e8*/ 	.word	index@(_ZN5flash24flash_fwd_splitkv_kernelI23Flash_fwd_kernel_traitsILi32ELi64ELi256ELi4ELb0ELb0EN7cutlass10bfloat16_tE19Flash_kernel_traitsILi32ELi64ELi256ELi4ES3_EELb1ELb0ELb0ELb0ELb0ELb1ELb0ELb0EEEvNS_16Flash_fwd_paramsE)
        /*09ec*/ 	.word	0x00000000


	//----- nvinfo : EIATTR_MIN_STACK_SIZE
	.align		4
.L_434:
        /*09f0*/ 	.byte	0x04, 0x12
        /*09f2*/ 	.short	(.L_436 - .L_435)
	.align		4
.L_435:
        /*09f4*/ 	.word	index@(_ZN5flash24flash_fwd_splitkv_kernelI23Flash_fwd_kernel_traitsILi32ELi64ELi256ELi4ELb0ELb0EN7cutlass10bfloat16_tE19Flash_kernel_traitsILi32ELi64ELi256ELi4ES3_EELb1ELb0ELb0ELb0ELb0ELb0ELb0ELb1EEEvNS_16Flash_fwd_paramsE)
        /*09f8*/ 	.word	0x00000000


	//----- nvinfo : EIATTR_MIN_STACK_SIZE
	.align		4
.L_436:
        /*09fc*/ 	.byte	0x04, 0x12
        /*09fe*/ 	.short	(.L_438 - .L_437)
	.align		4
.L_437:
        /*0a00*/ 	.word	index@(_ZN5flash24flash_fwd_splitkv_kernelI23Flash_fwd_kernel_traitsILi32ELi64ELi256ELi4ELb0ELb0EN7cutlass10bfloat16_tE19Flash_kernel_traitsILi32ELi64ELi256ELi4ES3_EELb1ELb0ELb0ELb0ELb0ELb1ELb0ELb1EEEvNS_16Flash_fwd_paramsE)
        /*0a04*/ 	.word	0x00000008


	//----- nvinfo : EIATTR_MIN_STACK_SIZE
	.align		4
.L_438:
        /*0a08*/ 	.byte	0x04, 0x12
        /*0a0a*/ 	.short	(.L_440 - .L_439)
	.align		4
.L_439:
        /*0a0c*/ 	.word	index@(_ZN5flash24flash_fwd_splitkv_kernelI23Flash_fwd_kernel_traitsILi32ELi64ELi256ELi4ELb0ELb0EN7cutlass10bfloat16_tE19Flash_kernel_traitsILi32ELi64ELi256ELi4ES3_EELb1ELb0ELb0ELb0ELb0ELb0ELb1ELb0EEEvNS_16Flash_fwd_paramsE)
        /*0a10*/ 	.word	0x00000000


	//----- nvinfo : EIATTR_MIN_STACK_SIZE
	.align		4
.L_440:
        /*0a14*/ 	.byte	0x04, 0x12
        /*0a16*/ 	.short	(.L_442 - .L_441)
	.align		4
.L_441:
        /*0a18*/ 	.word	index@(_ZN5flash24flash_fwd_splitkv_kernelI23Flash_fwd_kernel_traitsILi32ELi64ELi256ELi4ELb0ELb0EN7cutlass10bfloat16_tE19Flash_kernel_traitsILi32ELi64ELi256ELi4ES3_EELb1ELb0ELb0ELb0ELb0ELb1ELb1ELb0EEEvNS_16Flash_fwd_paramsE)
        /*0a1c*/ 	.word	0x00000008


	//----- nvinfo : EIATTR_MIN_STACK_SIZE
	.align		4
.L_442:
        /*0a20*/ 	.byte	0x04, 0x12
        /*0a22*/ 	.short	(.L_444 - .L_443)
	.align		4
.L_443:
        /*0a24*/ 	.word	index@(_ZN5flash24flash_fwd_splitkv_kernelI23Flash_fwd_kernel_traitsILi32ELi64ELi256ELi4ELb0ELb0EN7cutlass10bfloat16_tE19Flash_kernel_traitsILi32ELi64ELi256ELi4ES3_EELb1ELb0ELb0ELb0ELb0ELb0ELb1ELb1EEEvNS_16Flash_fwd_paramsE)
        /*0a28*/ 	.word	0x00000000


	//----- nvinfo : EIATTR_MIN_STACK_SIZE
	.align		4
.L_444:
        /*0a2c*/ 	.byte	0x04, 0x12
        /*0a2e*/ 	.short	(.L_446 - .L_445)
	.align		4
.L_445:
        /*0a30*/ 	.word	index@(_ZN5flash24flash_fwd_splitkv_kernelI23Flash_fwd_kernel_traitsILi32ELi64ELi256ELi4ELb0ELb0EN7cutlass10bfloat16_tE19Flash_kernel_traitsILi32ELi64ELi256ELi4ES3_EELb1ELb0ELb0ELb0ELb0ELb1ELb1ELb1EEEvNS_16Flash_fwd_paramsE)
        /*0a34*/ 	.word	0x00000008


	//----- nvinfo : EIATTR_MIN_STACK_SIZE
	.align		4
.L_446:
        /*0a38*/ 	.byte	0x04, 0x12
        /*0a3a*/ 	.short	(.L_448 - .L_447)
	.align		4
.L_447:
        /*0a3c*/ 	.word	index@(_ZN5flash24flash_fwd_splitkv_kernelI23Flash_fwd_kernel_traitsILi32ELi64ELi256ELi4ELb0ELb0EN7cutlass10bfloat16_tE19Flash_kernel_traitsILi32ELi64ELi256ELi4ES3_EELb1ELb0ELb0ELb1ELb1ELb0ELb0ELb0EEEvNS_16Flash_fwd_paramsE)
        /*0a40*/ 	.word	0x00000000


	//----- nvinfo : EIATTR_MIN_STACK_SIZE
	.align		4
.L_448:
        /*0a44*/ 	.byte	0x04, 0x12
        /*0a46*/ 	.short	(.L_450 - .L_449)
	.align		4
.L_449:
        /*0a48*/ 	.word	index@(_ZN5flash24flash_fwd_splitkv_kernelI23Flash_fwd_kernel_traitsILi32ELi64ELi256ELi4ELb0ELb0EN7cutlass10bfloat16_tE19Flash_kernel_traitsILi32ELi64ELi256ELi4ES3_EELb1ELb0ELb0ELb1ELb1ELb1ELb0ELb0EEEvNS_16Flash_fwd_paramsE)
        /*0a4c*/ 	.word	0x00000000


	//----- nvinfo : EIATTR_MIN_STACK_SIZE
	.align		4
.L_450:
        /*0a50*/ 	.byte	0x04, 0x12
        /*0a52*/ 	.short	(.L_452 - .L_451)
	.align		4
.L_451:
        /*0a54*/ 	.word	index@(_ZN5flash24flash_fwd_splitkv_kernelI23Flash_fwd_kernel_traitsILi32ELi64ELi256ELi4ELb0ELb0EN7cutlass10bfloat16_tE19Flash_kernel_traitsILi32ELi64ELi256ELi4ES3_EELb1ELb0ELb0ELb1ELb1ELb0ELb1ELb0EEEvNS_16Flash_fwd_paramsE)
        /*0a58*/ 	.word	0x00000000


	//----- nvinfo : EIATTR_MIN_STACK_SIZE
	.align		4
.L_452:
        /*0a5c*/ 	.byte	0x04, 0x12
        /*0a5e*/ 	.short	(.L_454 - .L_453)
	.align		4
.L_453:
        /*0a60*/ 	.word	index@(_ZN5flash24flash_fwd_splitkv_kernelI23Flash_fwd_kernel_traitsILi32ELi64ELi256ELi4ELb0ELb0EN7cutlass10bfloat16_tE19Flash_kernel_traitsILi32ELi64ELi256ELi4ES3_EELb1ELb0ELb0ELb1ELb1ELb1ELb1ELb0EEEvNS_16Flash_fwd_paramsE)
        /*0a64*/ 	.word	0x00000008


	//----- nvinfo : EIATTR_MIN_STACK_SIZE
	.align		4
.L_454:
        /*0a68*/ 	.byte	0x04, 0x12
        /*0a6a*/ 	.short	(.L_456 - .L_455)
	.align		4
.L_455:
        /*0a6c*/ 	.word	index@(_ZN5flash24flash_fwd_splitkv_kernelI23Flash_fwd_kernel_traitsILi32ELi64ELi256ELi4ELb0ELb0EN7cutlass10bfloat16_tE19Flash_kernel_traitsILi32ELi64ELi256ELi4ES3_EELb1ELb0ELb0ELb0ELb1ELb0ELb0ELb0EEEvNS_16Flash_fwd_paramsE)
        /*0a70*/ 	.word	0x00000000


	//----- nvinfo : EIATTR_MIN_STACK_SIZE
	.align		4
.L_456:
        /*0a74*/ 	.byte	0x04, 0x12
        /*0a76*/ 	.short	(.L_458 - .L_457)
	.align		4
.L_457:
        /*0a78*/ 	.word	index@(_ZN5flash24flash_fwd_splitkv_kernelI23Flash_fwd_kernel_traitsILi32ELi64ELi256ELi4ELb0ELb0EN7cutlass10bfloat16_tE19Flash_kernel_traitsILi32ELi64ELi256ELi4ES3_EELb1ELb0ELb0ELb0ELb1ELb1ELb0ELb0EEEvNS_16Flash_fwd_paramsE)
        /*0a7c*/ 	.word	0x00000000


	//----- nvinfo : EIATTR_MIN_STACK_SIZE
	.align		4
.L_458:
        /*0a80*/ 	.byte	0x04, 0x12
        /*0a82*/ 	.short	(.L_460 - .L_459)
	.align		4
.L_459:
        /*0a84*/ 	.word	index@(_ZN5flash24flash_fwd_splitkv_kernelI23Flash_fwd_kernel_traitsILi32ELi64ELi256ELi4ELb0ELb0EN7cutlass10bfloat16_tE19Flash_kernel_traitsILi32ELi64ELi256ELi4ES3_EELb1ELb0ELb1ELb0ELb0ELb0ELb0ELb0EEEvNS_16Flash_fwd_paramsE)
        /*0a88*/ 	.word	0x00000000


	//----- nvinfo : EIATTR_MIN_STACK_SIZE
	.align		4
.L_460:
        /*0a8c*/ 	.byte	0x04, 0x12
        /*0a8e*/ 	.short	(.L_462 - .L_461)
	.align		4
.L_461:
        /*0a90*/ 	.word	index@(_ZN5flash24flash_fwd_splitkv_kernelI23Flash_fwd_kernel_traitsILi32ELi64ELi256ELi4ELb0ELb0EN7cutlass10bfloat16_tE19Flash_kernel_traitsILi32ELi64ELi256ELi4ES3_EELb1ELb0ELb1ELb0ELb0ELb1ELb0ELb0EEEvNS_16Flash_fwd_paramsE)
        /*0a94*/ 	.word	0x00000008


	//----- nvinfo : EIATTR_MIN_STACK_SIZE
	.align		4
.L_462:
        /*0a98*/ 	.byte	0x04, 0x12
        /*0a9a*/ 	.short	(.L_464 - .L_463)
	.align		4
.L_463:
        /*0a9c*/ 	.word	index@(_ZN5flash24flash_fwd_splitkv_kernelI23Flash_fwd_kernel_traitsILi32ELi64ELi256ELi4ELb0ELb0EN7cutlass10bfloat16_tE19Flash_kernel_traitsILi32ELi64ELi256ELi4ES3_EELb1ELb0ELb0ELb0ELb1ELb0ELb0ELb1EEEvNS_16Flash_fwd_paramsE)
        /*0aa0*/ 	.word	0x00000000


	//----- nvinfo : EIATTR_MIN_STACK_SIZE
	.align		4
.L_464:
        /*0aa4*/ 	.byte	0x04, 0x12
        /*0aa6*/ 	.short	(.L_466 - .L_465)
	.align		4
.L_465:
        /*0aa8*/ 	.word	index@(_ZN5flash24flash_fwd_splitkv_kernelI23Flash_fwd_kernel_traitsILi32ELi64ELi256ELi4ELb0ELb0EN7cutlass10bfloat16_tE19Flash_kernel_traitsILi32ELi64ELi256ELi4ES3_EELb1ELb0ELb0ELb0ELb1ELb1ELb0ELb1EEEvNS_16Flash_fwd_paramsE)
        /*0aac*/ 	.word	0x00000008


	//----- nvinfo : EIATTR_MIN_STACK_SIZE
	.align		4
.L_466:
        /*0ab0*/ 	.byte	0x04, 0x12
        /*0ab2*/ 	.short	(.L_468 - .L_467)
	.align		4
.L_467:
        /*0ab4*/ 	.word	index@(_ZN5flash24flash_fwd_splitkv_kernelI23Flash_fwd_kernel_traitsILi32ELi64ELi256ELi4ELb0ELb0EN7cutlass10bfloat16_tE19Flash_kernel_traitsILi32ELi64ELi256ELi4ES3_EELb1ELb0ELb1ELb0ELb0ELb0ELb0ELb1EEEvNS_16Flash_fwd_paramsE)
        /*0ab8*/ 	.word	0x00000000


	//----- nvinfo : EIATTR_MIN_STACK_SIZE
	.align		4
.L_468:
        /*0abc*/ 	.byte	0x04, 0x12
        /*0abe*/ 	.short	(.L_470 - .L_469)
	.align		4
.L_469:
        /*0ac0*/ 	.word	index@(_ZN5flash24flash_fwd_splitkv_kernelI23Flash_fwd_kernel_traitsILi32ELi64ELi256ELi4ELb0ELb0EN7cutlass10bfloat16_tE19Flash_kernel_traitsILi32ELi64ELi256ELi4ES3_EELb1ELb0ELb1ELb0ELb0ELb1ELb0ELb1EEEvNS_16Flash_fwd_paramsE)
        /*0ac4*/ 	.word	0x00000000


	//----- nvinfo : EIATTR_MIN_STACK_SIZE
	.align		4
.L_470:
        /*0ac8*/ 	.byte	0x04, 0x12
        /*0aca*/ 	.short	(.L_472 - .L_471)
	.align		4
.L_471:
        /*0acc*/ 	.word	index@(_ZN5flash24flash_fwd_splitkv_kernelI23Flash_fwd_kernel_traitsILi32ELi64ELi256ELi4ELb0ELb0EN7cutlass10bfloat16_tE19Flash_kernel_traitsILi32ELi64ELi256ELi4ES3_EELb1ELb0ELb0ELb0ELb1ELb0ELb1ELb0EEEvNS_16Flash_fwd_paramsE)
        /*0ad0*/ 	.word	0x00000000


	//----- nvinfo : EIATTR_MIN_STACK_SIZE
	.align		4
.L_472:
        /*0ad4*/ 	.byte	0x04, 0x12
        /*0ad6*/ 	.short	(.L_474 - .L_473)
	.align		4
.L_473:
        /*0ad8*/ 	.word	index@(_ZN5flash24flash_fwd_splitkv_kernelI23Flash_fwd_kernel_traitsILi32ELi64ELi256ELi4ELb0ELb0EN7cutlass10bfloat16_tE19Flash_kernel_traitsILi32ELi64ELi256ELi4ES3_EELb1ELb0ELb0ELb0ELb1ELb1ELb1ELb0EEEvNS_16Flash_fwd_paramsE)
        /*0adc*/ 	.word	0x00000010


	//----- nvinfo : EIATTR_MIN_STACK_SIZE
	.align		4
.L_474:
        /*0ae0*/ 	.byte	0x04, 0x12
        /*0ae2*/ 	.short	(.L_476 - .L_475)
	.align		4
.L_475:
        /*0ae4*/ 	.word	index@(_ZN5flash24flash_fwd_splitkv_kernelI23Flash_fwd_kernel_traitsILi32ELi64ELi256ELi4ELb0ELb0EN7cutlass10bfloat16_tE19Flash_kernel_traitsILi32ELi64ELi256ELi4ES3_EELb1ELb0ELb1ELb0ELb0ELb0ELb1ELb0EEEvNS_16Flash_fwd_paramsE)
        /*0ae8*/ 	.word	0x00000000


	//----- nvinfo : EIATTR_MIN_STACK_SIZE
	.align		4
.L_476:
        /*0aec*/ 	.byte	0x04, 0x12
        /*0aee*/ 	.short	(.L_478 - .L_477)
	.align		4
.L_477:
        /*0af0*/ 	.word	index@(_ZN5flash24flash_fwd_splitkv_kernelI23Flash_fwd_kernel_traitsILi32ELi64ELi256ELi4ELb0ELb0EN7cutlass10bfloat16_tE19Flash_kernel_traitsILi32ELi64ELi256ELi4ES3_EELb1ELb0ELb1ELb0ELb0ELb1ELb1ELb0EEEvNS_16Flash_fwd_paramsE)
        /*0af4*/ 	.word	0x00000000


	//----- nvinfo : EIATTR_MIN_STACK_SIZE
	.align		4
.L_478:
        /*0af8*/ 	.byte	0x04, 0x12
        /*0afa*/ 	.short	(.L_480 - .L_479)
	.align		4
.L_479:
        /*0afc*/ 	.word	index@(_ZN5flash24flash_fwd_splitkv_kernelI23Flash_fwd_kernel_traitsILi32ELi64ELi256ELi4ELb0ELb0EN7cutlass10bfloat16_tE19Flash_kernel_traitsILi32ELi64ELi256ELi4ES3_EELb1ELb0ELb0ELb0ELb1ELb0ELb1ELb1EEEvNS_16Flash_fwd_paramsE)
        /*0b00*/ 	.word	0x00000000


	//----- nvinfo : EIATTR_MIN_STACK_SIZE
	.align		4
.L_480:
        /*0b04*/ 	.byte	0x04, 0x12
        /*0b06*/ 	.short	(.L_482 - .L_481)
	.align		4
.L_481:
        /*0b08*/ 	.word	index@(_ZN5flash24flash_fwd_splitkv_kernelI23Flash_fwd_kernel_traitsILi32ELi64ELi256ELi4ELb0ELb0EN7cutlass10bfloat16_tE19Flash_kernel_traitsILi32ELi64ELi256ELi4ES3_EELb1ELb0ELb0ELb0ELb1ELb1ELb1ELb1EEEvNS_16Flash_fwd_paramsE)
        /*0b0c*/ 	.word	0x00000008


	//----- nvinfo : EIATTR_MIN_STACK_SIZE
	.align		4
.L_482:
        /*0b10*/ 	.byte	0x04, 0x12
        /*0b12*/ 	.short	(.L_484 - .L_483)
	.align		4
.L_483:
        /*0b14*/ 	.word	index@(_ZN5flash24flash_fwd_splitkv_kernelI23Flash_fwd_kernel_traitsILi32ELi64ELi256ELi4ELb0ELb0EN7cutlass10bfloat16_tE19Flash_kernel_traitsILi32ELi64ELi256ELi4ES3_EELb1ELb0ELb1ELb0ELb0ELb0ELb1ELb1EEEvNS_16Flash_fwd_paramsE)
        /*0b18*/ 	.word	0x00000000


	//----- nvinfo : EIATTR_MIN_STACK_SIZE
	.align		4
.L_484:
        /*0b1c*/ 	.byte	0x04, 0x12
        /*0b1e*/ 	.short	(.L_486 - .L_485)
	.align		4
.L_485:
        /*0b20*/ 	.word	index@(_ZN5flash24flash_fwd_splitkv_kernelI23Flash_fwd_kernel_traitsILi32ELi64ELi256ELi4ELb0ELb0EN7cutlass10bfloat16_tE19Flash_kernel_traitsILi32ELi64ELi256ELi4ES3_EELb1ELb0ELb1ELb0ELb0ELb1ELb1ELb1EEEvNS_16Flash_fwd_paramsE)
        /*0b24*/ 	.word	0x00000000


	//----- nvinfo : EIATTR_MIN_STACK_SIZE
	.align		4
.L_486:
        /*0b28*/ 	.byte	0x04, 0x12
        /*0b2a*/ 	.short	(.L_488 - .L_487)
	.align		4
.L_487:
        /*0b2c*/ 	.word	index@(_ZN5flash32flash_fwd_splitkv_combine_kernelI23Flash_fwd_kernel_traitsILi32ELi64ELi128ELi4ELb0ELb0EN7cutlass10bfloat16_tE19Flash_kernel_traitsILi32ELi64ELi128ELi4ES3_EELi16ELi7ELb0EEEvNS_16Flash_fwd_paramsE)
        /*0b30*/ 	.word	0x00000000


	//----- nvinfo : EIATTR_MIN_STACK_SIZE
	.align		4
.L_488:
        /*0b34*/ 	.byte	0x04, 0x12
        /*0b36*/ 	.short	(.L_490 - .L_489)
	.align		4
.L_489:
        /*0b38*/ 	.word	index@(_ZN5flash32flash_fwd_splitkv_combine_kernelI23Flash_fwd_kernel_traitsILi32ELi64ELi128ELi4ELb0ELb0EN7cutlass10bfloat16_tE19Flash_kernel_traitsILi32ELi64ELi128ELi4ES3_EELi16ELi6ELb0EEEvNS_16Flash_fwd_paramsE)
        /*0b3c*/ 	.word	0x00000000


	//----- nvinfo : EIATTR_MIN_STACK_SIZE
	.align		4
.L_490:
        /*0b40*/ 	.byte	0x04, 0x12
        /*0b42*/ 	.short	(.L_492 - .L_491)
	.align		4
.L_491:
        /*0b44*/ 	.word	index@(_ZN5flash32flash_fwd_splitkv_combine_kernelI23Flash_fwd_kernel_traitsILi32ELi64ELi128ELi4ELb0ELb0EN7cutlass10bfloat16_tE19Flash_kernel_traitsILi32ELi64ELi128ELi4ES3_EELi16ELi5ELb0EEEvNS_16Flash_fwd_paramsE)
        /*0b48*/ 	.word	0x00000000


	//----- nvinfo : EIATTR_MIN_STACK_SIZE
	.align		4
.L_492:
        /*0b4c*/ 	.byte	0x04, 0x12
        /*0b4e*/ 	.short	(.L_494 - .L_493)
	.align		4
.L_493:
        /*0b50*/ 	.word	index@(_ZN5flash32flash_fwd_splitkv_combine_kernelI23Flash_fwd_kernel_traitsILi32ELi64ELi128ELi4ELb0ELb0EN7cutlass10bfloat16_tE19Flash_kernel_traitsILi32ELi64ELi128ELi4ES3_EELi16ELi4ELb0EEEvNS_16Flash_fwd_paramsE)
        /*0b54*/ 	.word	0x00000000


	//----- nvinfo : EIATTR_MIN_STACK_SIZE
	.align		4
.L_494:
        /*0b58*/ 	.byte	0x04, 0x12
        /*0b5a*/ 	.short	(.L_496 - .L_495)
	.align		4
.L_495:
        /*0b5c*/ 	.word	index@(_ZN5flash32flash_fwd_splitkv_combine_kernelI23Flash_fwd_kernel_traitsILi32ELi64ELi128ELi4ELb0ELb0EN7cutlass10bfloat16_tE19Flash_kernel_traitsILi32ELi64ELi128ELi4ES3_EELi16ELi3ELb0EEEvNS_16Flash_fwd_paramsE)
        /*0b60*/ 	.word	0x00000000


	//----- nvinfo : EIATTR_MIN_STACK_SIZE
	.align		4
.L_496:
        /*0b64*/ 	.byte	0x04, 0x12
        /*0b66*/ 	.short	(.L_498 - .L_497)
	.align		4
.L_497:
        /*0b68*/ 	.word	index@(_ZN5flash32flash_fwd_splitkv_combine_kernelI23Flash_fwd_kernel_traitsILi32ELi64ELi128ELi4ELb0ELb0EN7cutlass10bfloat16_tE19Flash_kernel_traitsILi32ELi64ELi128ELi4ES3_EELi16ELi2ELb0EEEvNS_16Flash_fwd_paramsE)
        /*0b6c*/ 	.word	0x00000000


	//----- nvinfo : EIATTR_MIN_STACK_SIZE
	.align		4
.L_498:
        /*0b70*/ 	.byte	0x04, 0x12
        /*0b72*/ 	.short	(.L_500 - .L_499)
	.align		4
.L_499:
        /*0b74*/ 	.word	index@(_ZN5flash32flash_fwd_splitkv_combine_kernelI23Flash_fwd_kernel_traitsILi32ELi64ELi128ELi4ELb0ELb0EN7cutlass10bfloat16_tE19Flash_kernel_traitsILi32ELi64ELi128ELi4ES3_EELi16ELi1ELb0EEEvNS_16Flash_fwd_paramsE)
        /*0b78*/ 	.word	0x00000000


	//----- nvinfo : EIATTR_MIN_STACK_SIZE
	.align		4
.L_500:
        /*0b7c*/ 	.byte	0x04, 0x12
        /*0b7e*/ 	.short	(.L_502 - .L_501)
	.align		4
.L_501:
        /*0b80*/ 	.word	index@(_ZN5flash32flash_fwd_splitkv_combine_kernelI23Flash_fwd_kernel_traitsILi32ELi64ELi128ELi4ELb0ELb0EN7cutlass10bfloat16_tE19Flash_kernel_traitsILi32ELi64ELi128ELi4ES3_EELi16ELi7ELb1EEEvNS_16Flash_fwd_paramsE)
        /*0b84*/ 	.word	0x00000000


	//----- nvinfo : EIATTR_MIN_STACK_SIZE
	.align		4
.L_502:
        /*0b88*/ 	.byte	0x04, 0x12
        /*0b8a*/ 	.short	(.L_504 - .L_503)
	.align		4
.L_503:
        /*0b8c*/ 	.word	index@(_ZN5flash32flash_fwd_splitkv_combine_kernelI23Flash_fwd_kernel_traitsILi32ELi64ELi128ELi4ELb0ELb0EN7cutlass10bfloat16_tE19Flash_kernel_traitsILi32ELi64ELi128ELi4ES3_EELi16ELi6ELb1EEEvNS_16Flash_fwd_paramsE)
        /*0b90*/ 	.word	0x00000000


	//----- nvinfo : EIATTR_MIN_STACK_SIZE
	.align		4
.L_504:
        /*0b94*/ 	.byte	0x04, 0x12
        /*0b96*/ 	.short	(.L_506 - .L_505)
	.align		4
.L_505:
        /*0b98*/ 	.word	index@(_ZN5flash32flash_fwd_splitkv_combine_kernelI23Flash_fwd_kernel_traitsILi32ELi64ELi128ELi4ELb0ELb0EN7cutlass10bfloat16_tE19Flash_kernel_traitsILi32ELi64ELi128ELi4ES3_EELi16ELi5ELb1EEEvNS_16Flash_fwd_paramsE)
        /*0b9c*/ 	.word	0x00000000


	//----- nvinfo : EIATTR_MIN_STACK_SIZE
	.align		4
.L_506:
        /*0ba0*/ 	.byte	0x04, 0x12
        /*0ba2*/ 	.short	(.L_508 - .L_507)
	.align		4
.L_507:
        /*0ba4*/ 	.word	index@(_ZN5flash32flash_fwd_splitkv_combine_kernelI23Flash_fwd_kernel_traitsILi32ELi64ELi128ELi4ELb0ELb0EN7cutlass10bfloat16_tE19Flash_kernel_traitsILi32ELi64ELi128ELi4ES3_EELi16ELi4ELb1EEEvNS_16Flash_fwd_paramsE)
        /*0ba8*/ 	.word	0x00000000


	//----- nvinfo : EIATTR_MIN_STACK_SIZE
	.align		4
.L_508:
        /*0bac*/ 	.byte	0x04, 0x12
        /*0bae*/ 	.short	(.L_510 - .L_509)
	.align		4
.L_509:
        /*0bb0*/ 	.word	index@(_ZN5flash32flash_fwd_splitkv_combine_kernelI23Flash_fwd_kernel_traitsILi32ELi64ELi128ELi4ELb0ELb0EN7cutlass10bfloat16_tE19Flash_kernel_traitsILi32ELi64ELi128ELi4ES3_EELi16ELi3ELb1EEEvNS_16Flash_fwd_paramsE)
        /*0bb4*/ 	.word	0x00000000


	//----- nvinfo : EIATTR_MIN_STACK_SIZE
	.align		4
.L_510:
        /*0bb8*/ 	.byte	0x04, 0x12
        /*0bba*/ 	.short	(.L_512 - .L_511)
	.align		4
.L_511:
        /*0bbc*/ 	.word	index@(_ZN5flash32flash_fwd_splitkv_combine_kernelI23Flash_fwd_kernel_traitsILi32ELi64ELi128ELi4ELb0ELb0EN7cutlass10bfloat16_tE19Flash_kernel_traitsILi32ELi64ELi128ELi4ES3_EELi16ELi2ELb1EEEvNS_16Flash_fwd_paramsE)
        /*0bc0*/ 	.word	0x00000000


	//----- nvinfo : EIATTR_MIN_STACK_SIZE
	.align		4
.L_512:
        /*0bc4*/ 	.byte	0x04, 0x12
        /*0bc6*/ 	.short	(.L_514 - .L_513)
	.align		4
.L_513:
        /*0bc8*/ 	.word	index@(_ZN5flash32flash_fwd_splitkv_combine_kernelI23Flash_fwd_kernel_traitsILi32ELi64ELi128ELi4ELb0ELb0EN7cutlass10bfloat16_tE19Flash_kernel_traitsILi32ELi64ELi128ELi4ES3_EELi16ELi1ELb1EEEvNS_16Flash_fwd_paramsE)
        /*0bcc*/ 	.word	0x00000000


	//----- nvinfo : EIATTR_MIN_STACK_SIZE
	.align		4
.L_514:
        /*0bd0*/ 	.byte	0x04, 0x12
        /*0bd2*/ 	.short	(.L_516 - .L_515)
	.align		4
.L_515:
        /*0bd4*/ 	.word	index@(_ZN5flash24flash_fwd_splitkv_kernelI23Flash_fwd_kernel_traitsILi32ELi64ELi128ELi4ELb0ELb0EN7cutlass10bfloat16_tE19Flash_kernel_traitsILi32ELi64ELi128ELi4ES3_EELb1ELb0ELb0ELb0ELb0ELb0ELb0ELb0EEEvNS_16Flash_fwd_paramsE)
        /*0bd8*/ 	.word	0x00000000


	//----- nvinfo : EIATTR_MIN_STACK_SIZE
	.align		4
.L_516:
        /*0bdc*/ 	.byte	0x04, 0x12
        /*0bde*/ 	.short	(.L_518 - .L_517)
	.align		4
.L_517:
        /*0be0*/ 	.word	index@(_ZN5flash24flash_fwd_splitkv_kernelI23Flash_fwd_kernel_traitsILi32ELi64ELi128ELi4ELb0ELb0EN7cutlass10bfloat16_tE19Flash_kernel_traitsILi32ELi64ELi128ELi4ES3_EELb1ELb0ELb0ELb0ELb0ELb1ELb0ELb0EEEvNS_16Flash_fwd_paramsE)
        /*0be4*/ 	.word	0x00000000


	//----- nvinfo : EIATTR_MIN_STACK_SIZE
	.align		4
.L_518:
        /*0be8*/ 	.byte	0x04, 0x12
        /*0bea*/ 	.short	(.L_520 - .L_519)
	.align		4
.L_519:
        /*0bec*/ 	.word	index@(_ZN5flash24flash_fwd_splitkv_kernelI23Flash_fwd_kernel_traitsILi32ELi64ELi128ELi4ELb0ELb0EN7cutlass10bfloat16_tE19Flash_kernel_traitsILi32ELi64ELi128ELi4ES3_EELb1ELb0ELb0ELb0ELb0ELb0ELb0ELb1EEEvNS_16Flash_fwd_paramsE)
        /*0bf0*/ 	.word	0x00000000


	//----- nvinfo : EIATTR_MIN_STACK_SIZE
	.align		4
.L_520:
        /*0bf4*/ 	.byte	0x04, 0x12
        /*0bf6*/ 	.short	(.L_522 - .L_521)
	.align		4
.L_521:
        /*0bf8*/ 	.word	index@(_ZN5flash24flash_fwd_splitkv_kernelI23Flash_fwd_kernel_traitsILi32ELi64ELi128ELi4ELb0ELb0EN7cutlass10bfloat16_tE19Flash_kernel_traitsILi32ELi64ELi128ELi4ES3_EELb1ELb0ELb0ELb0ELb0ELb1ELb0ELb1EEEvNS_16Flash_fwd_paramsE)
        /*0bfc*/ 	.word	0x00000000


	//----- nvinfo : EIATTR_MIN_STACK_SIZE
	.align		4
.L_522:
        /*0c00*/ 	.byte	0x04, 0x12
        /*0c02*/ 	.short	(.L_524 - .L_523)
	.align		4
.L_523:
        /*0c04*/ 	.word	index@(_ZN5flash24flash_fwd_splitkv_kernelI23Flash_fwd_kernel_traitsILi32ELi64ELi128ELi4ELb0ELb0EN7cutlass10bfloat16_tE19Flash_kernel_traitsILi32ELi64ELi128ELi4ES3_EELb1ELb0ELb0ELb0ELb0ELb0ELb1ELb0EEEvNS_16Flash_fwd_paramsE)
        /*0c08*/ 	.word	0x00000000


	//----- nvinfo : EIATTR_MIN_STACK_SIZE
	.align		4
.L_524:
        /*0c0c*/ 	.byte	0x04, 0x12
        /*0c0e*/ 	.short	(.L_526 - .L_525)
	.align		4
.L_525:
        /*0c10*/ 	.word	index@(_ZN5flash24flash_fwd_splitkv_kernelI23Flash_fwd_kernel_traitsILi32ELi64ELi128ELi4ELb0ELb0EN7cutlass10bfloat16_tE19Flash_kernel_traitsILi32ELi64ELi128ELi4ES3_EELb1ELb0ELb0ELb0ELb0ELb1ELb1ELb0EEEvNS_16Flash_fwd_paramsE)
        /*0c14*/ 	.word	0x00000000


	//----- nvinfo : EIATTR_MIN_STACK_SIZE
	.align		4
.L_526:
        /*0c18*/ 	.byte	0x04, 0x12
        /*0c1a*/ 	.short	(.L_528 - .L_527)
	.align		4
.L_527:
        /*0c1c*/ 	.word	index@(_ZN5flash24flash_fwd_splitkv_kernelI23Flash_fwd_kernel_traitsILi32ELi64ELi128ELi4ELb0ELb0EN7cutlass10bfloat16_tE19Flash_kernel_traitsILi32ELi64ELi128ELi4ES3_EELb1ELb0ELb0ELb0ELb0ELb0ELb1ELb1EEEvNS_16Flash_fwd_paramsE)
        /*0c20*/ 	.word	0x00000000


	//----- nvinfo : EIATTR_MIN_STACK_SIZE
	.align		4
.L_528:
        /*0c24*/ 	.byte	0x04, 0x12
        /*0c26*/ 	.short	(.L_530 - .L_529)
	.align		4
.L_529:
        /*0c28*/ 	.word	index@(_ZN5flash24flash_fwd_splitkv_kernelI23Flash_fwd_kernel_traitsILi32ELi64ELi128ELi4ELb0ELb0EN7cutlass10bfloat16_tE19Flash_kernel_traitsILi32ELi64ELi128ELi4ES3_EELb1ELb0ELb0ELb0ELb0ELb1ELb1ELb1EEEvNS_16Flash_fwd_paramsE)
        /*0c2c*/ 	.word	0x00000000


	//----- nvinfo : EIATTR_MIN_STACK_SIZE
	.align		4
.L_530:
        /*0c30*/ 	.byte	0x04, 0x12
        /*0c32*/ 	.short	(.L_532 - .L_531)
	.align		4
.L_531:
        /*0c34*/ 	.word	index@(_ZN5flash24flash_fwd_splitkv_kernelI23Flash_fwd_kernel_traitsILi32ELi64ELi128ELi4ELb0ELb0EN7cutlass10bfloat16_tE19Flash_kernel_traitsILi32ELi64ELi128ELi4ES3_EELb1ELb0ELb0ELb1ELb1ELb0ELb0ELb0EEEvNS_16Flash_fwd_paramsE)
        /*0c38*/ 	.word	0x00000000


	//----- nvinfo : EIATTR_MIN_STACK_SIZE
	.align		4
.L_532:
        /*0c3c*/ 	.byte	0x04, 0x12
        /*0c3e*/ 	.short	(.L_534 - .L_533)
	.align		4
.L_533:
        /*0c40*/ 	.word	index@(_ZN5flash24flash_fwd_splitkv_kernelI23Flash_fwd_kernel_traitsILi32ELi64ELi128ELi4ELb0ELb0EN7cutlass10bfloat16_tE19Flash_kernel_traitsILi32ELi64ELi128ELi4ES3_EELb1ELb0ELb0ELb1ELb1ELb1ELb0ELb0EEEvNS_16Flash_fwd_paramsE)
        /*0c44*/ 	.word	0x00000000


	//----- nvinfo : EIATTR_MIN_STACK_SIZE
	.align		4
.L_534:
        /*0c48*/ 	.byte	0x04, 0x12
        /*0c4a*/ 	.short	(.L_536 - .L_535)
	.align		4
.L_535:
        /*0c4c*/ 	.word	index@(_ZN5flash24flash_fwd_splitkv_kernelI23Flash_fwd_kernel_traitsILi32ELi64ELi128ELi4ELb0ELb0EN7cutlass10bfloat16_tE19Flash_kernel_traitsILi32ELi64ELi128ELi4ES3_EELb1ELb0ELb0ELb1ELb1ELb0ELb1ELb0EEEvNS_16Flash_fwd_paramsE)
        /*0c50*/ 	.word	0x00000000


	//----- nvinfo : EIATTR_MIN_STACK_SIZE
	.align		4
.L_536:
        /*0c54*/ 	.byte	0x04, 0x12
        /*0c56*/ 	.short	(.L_538 - .L_537)
	.align		4
.L_537:
        /*0c58*/ 	.word	index@(_ZN5flash24flash_fwd_splitkv_kernelI23Flash_fwd_kernel_traitsILi32ELi64ELi128ELi4ELb0ELb0EN7cutlass10bfloat16_tE19Flash_kernel_traitsILi32ELi64ELi128ELi4ES3_EELb1ELb0ELb0ELb1ELb1ELb1ELb1ELb0EEEvNS_16Flash_fwd_paramsE)
        /*0c5c*/ 	.word	0x00000000


	//----- nvinfo : EIATTR_MIN_STACK_SIZE
	.align		4
.L_538:
        /*0c60*/ 	.byte	0x04, 0x12
        /*0c62*/ 	.short	(.L_540 - .L_539)
	.align		4
.L_539:
        /*0c64*/ 	.word	index@(_ZN5flash24flash_fwd_splitkv_kernelI23Flash_fwd_kernel_traitsILi32ELi64ELi128ELi4ELb0ELb0EN7cutlass10bfloat16_tE19Flash_kernel_traitsILi32ELi64ELi128ELi4ES3_EELb1ELb0ELb0ELb0ELb1ELb0ELb0ELb0EEEvNS_16Flash_fwd_paramsE)
        /*0c68*/ 	.word	0x00000000


	//----- nvinfo : EIATTR_MIN_STACK_SIZE
	.align		4
.L_540:
        /*0c6c*/ 	.byte	0x04, 0x12
        /*0c6e*/ 	.short	(.L_542 - .L_541)
	.align		4
.L_541:
        /*0c70*/ 	.word	index@(_ZN5flash24flash_fwd_splitkv_kernelI23Flash_fwd_kernel_traitsILi32ELi64ELi128ELi4ELb0ELb0EN7cutlass10bfloat16_tE19Flash_kernel_traitsILi32ELi64ELi128ELi4ES3_EELb1ELb0ELb0ELb0ELb1ELb1ELb0ELb0EEEvNS_16Flash_fwd_paramsE)
        /*0c74*/ 	.word	0x00000000


	//----- nvinfo : EIATTR_MIN_STACK_SIZE
	.align		4
.L_542:
        /*0c78*/ 	.byte	0x04, 0x12
        /*0c7a*/ 	.short	(.L_544 - .L_543)
	.align		4
.L_543:
        /*0c7c*/ 	.word	index@(_ZN5flash24flash_fwd_splitkv_kernelI23Flash_fwd_kernel_traitsILi32ELi64ELi128ELi4ELb0ELb0EN7cutlass10bfloat16_tE19Flash_kernel_traitsILi32ELi64ELi128ELi4ES3_EELb1ELb0ELb1ELb0ELb0ELb0ELb0ELb0EEEvNS_16Flash_fwd_paramsE)
        /*0c80*/ 	.word	0x00000000


	//----- nvinfo : EIATTR_MIN_STACK_SIZE
	.align		4
.L_544:
        /*0c84*/ 	.byte	0x04, 0x12
        /*0c86*/ 	.short	(.L_546 - .L_545)
	.align		4
.L_545:
        /*0c88*/ 	.word	index@(_ZN5flash24flash_fwd_splitkv_kernelI23Flash_fwd_kernel_traitsILi32ELi64ELi128ELi4ELb0ELb0EN7cutlass10bfloat16_tE19Flash_kernel_traitsILi32ELi64ELi128ELi4ES3_EELb1ELb0ELb1ELb0ELb0ELb1ELb0ELb0EEEvNS_16Flash_fwd_paramsE)
        /*0c8c*/ 	.word	0x00000000


	//----- nvinfo : EIATTR_MIN_STACK_SIZE
	.align		4
.L_546:
        /*0c90*/ 	.byte	0x04, 0x12
        /*0c92*/ 	.short	(.L_548 - .L_547)
	.align		4
.L_547:
        /*0c94*/ 	.word	index@(_ZN5flash24flash_fwd_splitkv_kernelI23Flash_fwd_kernel_traitsILi32ELi64ELi128ELi4ELb0ELb0EN7cutlass10bfloat16_tE19Flash_kernel_traitsILi32ELi64ELi128ELi4ES3_EELb1ELb0ELb0ELb0ELb1ELb0ELb0ELb1EEEvNS_16Flash_fwd_paramsE)
        /*0c98*/ 	.word	0x00000000


	//----- nvinfo : EIATTR_MIN_STACK_SIZE
	.align		4
.L_548:
        /*0c9c*/ 	.byte	0x04, 0x12
        /*0c9e*/ 	.short	(.L_550 - .L_549)
	.align		4
.L_549:
        /*0ca0*/ 	.word	index@(_ZN5flash24flash_fwd_splitkv_kernelI23Flash_fwd_kernel_traitsILi32ELi64ELi128ELi4ELb0ELb0EN7cutlass10bfloat16_tE19Flash_kernel_traitsILi32ELi64ELi128ELi4ES3_EELb1ELb0ELb0ELb0ELb1ELb1ELb0ELb1EEEvNS_16Flash_fwd_paramsE)
        /*0ca4*/ 	.word	0x00000000


	//----- nvinfo : EIATTR_MIN_STACK_SIZE
	.align		4
.L_550:
        /*0ca8*/ 	.byte	0x04, 0x12
        /*0caa*/ 	.short	(.L_552 - .L_551)
	.align		4
.L_551:
        /*0cac*/ 	.word	index@(_ZN5flash24flash_fwd_splitkv_kernelI23Flash_fwd_kernel_traitsILi32ELi64ELi128ELi4ELb0ELb0EN7cutlass10bfloat16_tE19Flash_kernel_traitsILi32ELi64ELi128ELi4ES3_EELb1ELb0ELb1ELb0ELb0ELb0ELb0ELb1EEEvNS_16Flash_fwd_paramsE)
        /*0cb0*/ 	.word	0x00000000


	//----- nvinfo : EIATTR_MIN_STACK_SIZE
	.align		4
.L_552:
        /*0cb4*/ 	.byte	0x04, 0x12
        /*0cb6*/ 	.short	(.L_554 - .L_553)
	.align		4
.L_553:
        /*0cb8*/ 	.word	index@(_ZN5flash24flash_fwd_splitkv_kernelI23Flash_fwd_kernel_traitsILi32ELi64ELi128ELi4ELb0ELb0EN7cutlass10bfloat16_tE19Flash_kernel_traitsILi32ELi64ELi128ELi4ES3_EELb1ELb0ELb1ELb0ELb0ELb1ELb0ELb1EEEvNS_16Flash_fwd_paramsE)
        /*0cbc*/ 	.word	0x00000000


	//----- nvinfo : EIATTR_MIN_STACK_SIZE
	.align		4
.L_554:
        /*0cc0*/ 	.byte	0x04, 0x12
        /*0cc2*/ 	.short	(.L_556 - .L_555)
	.align		4
.L_555:
        /*0cc4*/ 	.word	index@(_ZN5flash24flash_fwd_splitkv_kernelI23Flash_fwd_kernel_traitsILi32ELi64ELi128ELi4ELb0ELb0EN7cutlass10bfloat16_tE19Flash_kernel_traitsILi32ELi64ELi128ELi4ES3_EELb1ELb0ELb0ELb0ELb1ELb0ELb1ELb0EEEvNS_16Flash_fwd_paramsE)
        /*0cc8*/ 	.word	0x00000000


	//----- nvinfo : EIATTR_MIN_STACK_SIZE
	.align		4
.L_556:
        /*0ccc*/ 	.byte	0x04, 0x12
        /*0cce*/ 	.short	(.L_558 - .L_557)
	.align		4
.L_557:
        /*0cd0*/ 	.word	index@(_ZN5flash24flash_fwd_splitkv_kernelI23Flash_fwd_kernel_traitsILi32ELi64ELi128ELi4ELb0ELb0EN7cutlass10bfloat16_tE19Flash_kernel_traitsILi32ELi64ELi128ELi4ES3_EELb1ELb0ELb0ELb0ELb1ELb1ELb1ELb0EEEvNS_16Flash_fwd_paramsE)
        /*0cd4*/ 	.word	0x00000000


	//----- nvinfo : EIATTR_MIN_STACK_SIZE
	.align		4
.L_558:
        /*0cd8*/ 	.byte	0x04, 0x12
        /*0cda*/ 	.short	(.L_560 - .L_559)
	.align		4
.L_559:
        /*0cdc*/ 	.word	index@(_ZN5flash24flash_fwd_splitkv_kernelI23Flash_fwd_kernel_traitsILi32ELi64ELi128ELi4ELb0ELb0EN7cutlass10bfloat16_tE19Flash_kernel_traitsILi32ELi64ELi128ELi4ES3_EELb1ELb0ELb1ELb0ELb0ELb0ELb1ELb0EEEvNS_16Flash_fwd_paramsE)
        /*0ce0*/ 	.word	0x00000000


	//----- nvinfo : EIATTR_MIN_STACK_SIZE
	.align		4
.L_560:
        /*0ce4*/ 	.byte	0x04, 0x12
        /*0ce6*/ 	.short	(.L_562 - .L_561)
	.align		4
.L_561:
        /*0ce8*/ 	.word	index@(_ZN5flash24flash_fwd_splitkv_kernelI23Flash_fwd_kernel_traitsILi32ELi64ELi128ELi4ELb0ELb0EN7cutlass10bfloat16_tE19Flash_kernel_traitsILi32ELi64ELi128ELi4ES3_EELb1ELb0ELb1ELb0ELb0ELb1ELb1ELb0EEEvNS_16Flash_fwd_paramsE)
        /*0cec*/ 	.word	0x00000000


	//----- nvinfo : EIATTR_MIN_STACK_SIZE
	.align		4
.L_562:
        /*0cf0*/ 	.byte	0x04, 0x12
        /*0cf2*/ 	.short	(.L_564 - .L_563)
	.align		4
.L_563:
        /*0cf4*/ 	.word	index@(_ZN5flash24flash_fwd_splitkv_kernelI23Flash_fwd_kernel_traitsILi32ELi64ELi128ELi4ELb0ELb0EN7cutlass10bfloat16_tE19Flash_kernel_traitsILi32ELi64ELi128ELi4ES3_EELb1ELb0ELb0ELb0ELb1ELb0ELb1ELb1EEEvNS_16Flash_fwd_paramsE)
        /*0cf8*/ 	.word	0x00000000


	//----- nvinfo : EIATTR_MIN_STACK_SIZE
	.align		4
.L_564:
        /*0cfc*/ 	.byte	0x04, 0x12
        /*0cfe*/ 	.short	(.L_566 - .L_565)
	.align		4
.L_565:
        /*0d00*/ 	.word	index@(_ZN5flash24flash_fwd_splitkv_kernelI23Flash_fwd_kernel_traitsILi32ELi64ELi128ELi4ELb0ELb0EN7cutlass10bfloat16_tE19Flash_kernel_traitsILi32ELi64ELi128ELi4ES3_EELb1ELb0ELb0ELb0ELb1ELb1ELb1ELb1EEEvNS_16Flash_fwd_paramsE)
        /*0d04*/ 	.word	0x00000000


	//----- nvinfo : EIATTR_MIN_STACK_SIZE
	.align		4
.L_566:
        /*0d08*/ 	.byte	0x04, 0x12
        /*0d0a*/ 	.short	(.L_568 - .L_567)
	.align		4
.L_567:
        /*0d0c*/ 	.word	index@(_ZN5flash24flash_fwd_splitkv_kernelI23Flash_fwd_kernel_traitsILi32ELi64ELi128ELi4ELb0ELb0EN7cutlass10bfloat16_tE19Flash_kernel_traitsILi32ELi64ELi128ELi4ES3_EELb1ELb0ELb1ELb0ELb0ELb0ELb1ELb1EEEvNS_16Flash_fwd_paramsE)
        /*0d10*/ 	.word	0x00000000


	//----- nvinfo : EIATTR_MIN_STACK_SIZE
	.align		4
.L_568:
        /*0d14*/ 	.byte	0x04, 0x12
        /*0d16*/ 	.short	(.L_570 - .L_569)
	.align		4
.L_569:
        /*0d18*/ 	.word	index@(_ZN5flash24flash_fwd_splitkv_kernelI23Flash_fwd_kernel_traitsILi32ELi64ELi128ELi4ELb0ELb0EN7cutlass10bfloat16_tE19Flash_kernel_traitsILi32ELi64ELi128ELi4ES3_EELb1ELb0ELb1ELb0ELb0ELb1ELb1ELb1EEEvNS_16Flash_fwd_paramsE)
        /*0d1c*/ 	.word	0x00000000
.L_570:


//--------------------- .nv.info._ZN5flash32flash_fwd_splitkv_combine_kernelI23Flash_fwd_kernel_traitsILi32ELi64ELi256ELi4ELb0ELb0EN7cutlass10bfloat16_tE19Flash_kernel_traitsILi32ELi64ELi256ELi4ES3_EELi16ELi7ELb0EEEvNS_16Flash_fwd_paramsE --------------------------
	.section	.nv.info._ZN5flash32flash_fwd_splitkv_combine_kernelI23Flash_fwd_kernel_traitsILi32ELi64ELi256ELi4ELb0ELb0EN7cutlass10bfloat16_tE19Flash_kernel_traitsILi32ELi64ELi256ELi4ES3_EELi16ELi7ELb0EEEvNS_16Flash_fwd_paramsE,"",@"SHT_CUDA_INFO"
	.sectionflags	@""
	.align	4


	//----- nvinfo : EIATTR_CUDA_API_VERSION
	.align		4
        /*0000*/ 	.byte	0x04, 0x37
        /*0002*/ 	.short	(.L_572 - .L_571)
.L_571:
        /*0004*/ 	.word	0x00000082


	//----- nvinfo : EIATTR_SW2861232_WAR
	.align		4
.L_572:
        /*0008*/ 	.byte	0x01, 0x35
	.zero		2


	//----- nvinfo : EIATTR_PARAM_CBANK
	.align		4
        /*000c*/ 	.byte	0x04, 0x0a
        /*000e*/ 	.short	(.L_574 - .L_573)
	.align		4
.L_573:
        /*0010*/ 	.word	index@(.nv.constant0._ZN5flash32flash_fwd_splitkv_combine_kernelI23Flash_fwd_kernel_traitsILi32ELi64ELi256ELi4ELb0ELb0EN7cutlass10bfloat16_tE19Flash_kernel_traitsILi32ELi64ELi256ELi4ES3_EELi16ELi7ELb0EEEvNS_16Flash_fwd_paramsE)
        /*0014*/ 	.short	0x0160
        /*0016*/ 	.short	0x01d0


	//----- nvinfo : EIATTR_CBANK_PARAM_SIZE
	.align		4
.L_574:
        /*0018*/ 	.byte	0x03, 0x19
        /*001a*/ 	.short	0x01d0


	//----- nvinfo : EIATTR_KPARAM_INFO
	.align		4
        /*001c*/ 	.byte	0x04, 0x17
        /*001e*/ 	.short	(.L_576 - .L_575)
.L_575:
        /*0020*/ 	.word	0x00000000
        /*0024*/ 	.short	0x0000
        /*0026*/ 	.short	0x0000
        /*0028*/ 	.byte	0x00, 0xf0, 0x41, 0x07


	//----- nvinfo : EIATTR_MAXREG_COUNT
	.align		4
.L_576:
        /*002c*/ 	.byte	0x03, 0x1b
        /*002e*/ 	.short	0x00ff


	//----- nvinfo : EIATTR_NUM_BARRIERS
	.align		4
        /*0030*/ 	.byte	0x02, 0x4c
        /*0032*/ 	.byte	0x01
	.zero		1


	//----- nvinfo : EIATTR_MERCURY_ISA_VERSION
	.align		4
        /*0034*/ 	.byte	0x03, 0x5f
        /*0036*/ 	.short	0x0000


	//----- nvinfo : EIATTR_COOP_GROUP_MASK_REGIDS
	.align		4
        /*0038*/ 	.byte	0x04, 0x29
        /*003a*/ 	.short	(.L_578 - .L_577)


	//   ....[0]....
.L_577:
        /*003c*/ 	.word	0xffffffff


	//   ....[1]....
        /*0040*/ 	.word	0xffffffff


	//   ....[2]....
        /*0044*/ 	.word	0xffffffff


	//   ....[3]....
        /*0048*/ 	.word	0xffffffff


	//   ....[4]....
        /*004c*/ 	.word	0xffffffff


	//   ....[5]....
        /*0050*/ 	.word	0xffffffff


	//----- nvinfo : EIATTR_COOP_GROUP_INSTR_OFFSETS
	.align		4
.L_578:
        /*0054*/ 	.byte	0x04, 0x28
        /*0056*/ 	.short	(.L_580 - .L_579)


	//   ....[0]....
.L_579:
        /*0058*/ 	.word	0x000028d0


	//   ....[1]....
        /*005c*/ 	.word	0x000028f0


	//   ....[2]....
        /*0060*/ 	.word	0x00002910


	//   ....[3]....
        /*0064*/ 	.word	0x00002dc0


	//   ....[4]....
        /*0068*/ 	.word	0x00002ea0


	//   ....[5]....
        /*006c*/ 	.word	0x00002f60


	//----- nvinfo : EIATTR_EXIT_INSTR_OFFSETS
	.align		4
.L_580:
        /*0070*/ 	.byte	0x04, 0x1c
        /*0072*/ 	.short	(.L_582 - .L_581)


	//   ....[0]....
.L_581:
        /*0074*/ 	.word	0x00005840


	//   ....[1]....
        /*0078*/ 	.word	0x00005860


	//   ....[2]....
        /*007c*/ 	.word	0x00005cf0


	//----- nvinfo : EIATTR_CRS_STACK_SIZE
	.align		4
.L_582:
        /*0080*/ 	.byte	0x04, 0x1e
        /*0082*/ 	.short	(.L_584 - .L_583)
.L_583:
        /*0084*/ 	.word	0x00000000
.L_584:


//--------------------- .nv.info._ZN5flash32flash_fwd_splitkv_combine_kernelI23Flash_fwd_kernel_traitsILi32ELi64ELi256ELi4ELb0ELb0EN7cutlass10bfloat16_tE19Flash_kernel_traitsILi32ELi64ELi256ELi4ES3_EELi16ELi6ELb0EEEvNS_16Flash_fwd_paramsE --------------------------
	.section	.nv.info._ZN5flash32flash_fwd_splitkv_combine_kernelI23Flash_fwd_kernel_traitsILi32ELi64ELi256ELi4ELb0ELb0EN7cutlass10bfloat16_tE19Flash_kernel_traitsILi32ELi64ELi256ELi4ES3_EELi16ELi6ELb0EEEvNS_16Flash_fwd_paramsE,"",@"SHT_CUDA_INFO"
	.sectionflags	@""
	.align	4


	//----- nvinfo : EIATTR_CUDA_API_VERSION
	.align		4
        /*0000*/ 	.byte	0x04, 0x37
        /*0002*/ 	.short	(.L_586 - .L_585)
.L_585:
        /*0004*/ 	.word	0x00000082


	//----- nvinfo : EIATTR_SW2861232_WAR
	.align		4
.L_586:
        /*0008*/ 	.byte	0x01, 0x35
	.zero		2


	//----- nvinfo : EIATTR_PARAM_CBANK
	.align		4
        /*000c*/ 	.byte	0x04, 0x0a
        /*000e*/ 	.short	(.L_588 - .L_587)
	.align		4
.L_587:
        /*0010*/ 	.word	index@(.nv.constant0._ZN5flash32flash_fwd_splitkv_combine_kernelI23Flash_fwd_kernel_traitsILi32ELi64ELi256ELi4ELb0ELb0EN7cutlass10bfloat16_tE19Flash_kernel_traitsILi32ELi64ELi256ELi4ES3_EELi16ELi6ELb0EEEvNS_16Flash_fwd_paramsE)
        /*0014*/ 	.short	0x0160
        /*0016*/ 	.short	0x01d0


	//----- nvinfo : EIATTR_CBANK_PARAM_SIZE
	.align		4
.L_588:
        /*0018*/ 	.byte	0x03, 0x19
        /*001a*/ 	.short	0x01d0


	//----- nvinfo : EIATTR_KPARAM_INFO
	.align		4
        /*001c*/ 	.byte	0x04, 0x17
        /*001e*/ 	.short	(.L_590 - .L_589)
.L_589:
        /*0020*/ 	.word	0x00000000
        /*0024*/ 	.short	0x0000
        /*0026*/ 	.short	0x0000
        /*0028*/ 	.byte	0x00, 0xf0, 0x41, 0x07


	//----- nvinfo : EIATTR_MAXREG_COUNT
	.align		4
.L_590:
        /*002c*/ 	.byte	0x03, 0x1b
        /*002e*/ 	.short	0x00ff


	//----- nvinfo : EIATTR_NUM_BARRIERS
	.align		4
        /*0030*/ 	.byte	0x02, 0x4c
        /*0032*/ 	.byte	0x01
	.zero		1


	//----- nvinfo : EIATTR_MERCURY_ISA_VERSION
	.align		4
        /*0034*/ 	.byte	0x03, 0x5f
        /*0036*/ 	.short	0x0000


	//----- nvinfo : EIATTR_COOP_GROUP_MASK_REGIDS
	.align		4
        /*0038*/ 	.byte	0x04, 0x29
        /*003a*/ 	.short	(.L_592 - .L_591)


	//   ....[0]....
.L_591:
        /*003c*/ 	.word	0xffffffff


	//   ....[1]....
        /*0040*/ 	.word	0xffffffff


	//   ....[2]....
        /*0044*/ 	.word	0xffffffff


	//   ....[3]....
        /*0048*/ 	.word	0xffffffff


	//   ....[4]....
        /*004c*/ 	.word	0xffffffff


	//   ....[5]....
        /*0050*/ 	.word	0xffffffff


	//----- nvinfo : EIATTR_COOP_GROUP_INSTR_OFFSETS
	.align		4
.L_592:
        /*0054*/ 	.byte	0x04, 0x28
        /*0056*/ 	.short	(.L_594 - .L_593)


	//   ....[0]....
.L_593:
        /*0058*/ 	.word	0x00002000


	//   ....[1]....
        /*005c*/ 	.word	0x00002020


	//   ....[2]....
        /*0060*/ 	.word	0x00002040


	//   ....[3]....
        /*0064*/ 	.word	0x000022f0


	//   ....[4]....
        /*0068*/ 	.word	0x00002390


	//   ....[5]....
        /*006c*/ 	.word	0x00002450


	//----- nvinfo : EIATTR_EXIT_INSTR_OFFSETS
	.align		4
.L_594:
        /*0070*/ 	.byte	0x04, 0x1c
        /*0072*/ 	.short	(.L_596 - .L_595)


	//   ....[0]....
.L_595:
        /*0074*/ 	.word	0x00004a40


	//   ....[1]....
        /*0078*/ 	.word	0x00004a60


	//   ....[2]....
        /*007c*/ 	.word	0x00004ef0


	//----- nvinfo : EIATTR_CRS_STACK_SIZE
	.align		4
.L_596:
        /*0080*/ 	.byte	0x04, 0x1e
        /*0082*/ 	.short	(.L_598 - .L_597)
.L_597:
        /*0084*/ 	.word	0x00000000
.L_598:


//--------------------- .nv.info._ZN5flash32flash_fwd_splitkv_combine_kernelI23Flash_fwd_kernel_traitsILi32ELi64ELi256ELi4ELb0ELb0EN7cutlass10bfloat16_tE19Flash_kernel_traitsILi32ELi64ELi256ELi4ES3_EELi16ELi5ELb0EEEvNS_16Flash_fwd_paramsE --------------------------
	.section	.nv.info._ZN5flash32flash_fwd_splitkv_combine_kernelI23Flash_fwd_kernel_traitsILi32ELi64ELi256ELi4ELb0ELb0EN7cutlass10bfloat16_tE19Flash_kernel_traitsILi32ELi64ELi256ELi4ES3_EELi16ELi5ELb0EEEvNS_16Flash_fwd_paramsE,"",@"SHT_CUDA_INFO"
	.sectionflags	@""
	.align	4


	//----- nvinfo : EIATTR_CUDA_API_VERSION
	.align		4
        /*0000*/ 	.byte	0x04, 0x37
        /*0002*/ 	.short	(.L_600 - .L_599)
.L_599:
        /*0004*/ 	.word	0x00000082


	//----- nvinfo : EIATTR_SW2861232_WAR
	.align		4
.L_600:
        /*0008*/ 	.byte	0x01, 0x35
	.zero		2


	//----- nvinfo : EIATTR_PARAM_CBANK
	.align		4
        /*000c*/ 	.byte	0x04, 0x0a
        /*000e*/ 	.short	(.L_602 - .L_601)
	.align		4
.L_601:
        /*0010*/ 	.word	index@(.nv.constant0._ZN5flash32flash_fwd_splitkv_combine_kernelI23Flash_fwd_kernel_traitsILi32ELi64ELi256ELi4ELb0ELb0EN7cutlass10bfloat16_tE19Flash_kernel_traitsILi32ELi64ELi256ELi4ES3_EELi16ELi5ELb0EEEvNS_16Flash_fwd_paramsE)
        /*0014*/ 	.short	0x0160
        /*0016*/ 	.short	0x01d0


	//----- nvinfo : EIATTR_CBANK_PARAM_SIZE
	.align		4
.L_602:
        /*0018*/ 	.byte	0x03, 0x19
        /*001a*/ 	.short	0x01d0


	//----- nvinfo : EIATTR_KPARAM_INFO
	.align		4
        /*001c*/ 	.byte	0x04, 0x17
        /*001e*/ 	.short	(.L_604 - .L_603)
.L_603:
        /*0020*/ 	.word	0x00000000
        /*0024*/ 	.short	0x0000
        /*0026*/ 	.short	0x0000
        /*0028*/ 	.byte	0x00, 0xf0, 0x41, 0x07


	//----- nvinfo : EIATTR_MAXREG_COUNT
	.align		4
.L_604:
        /*002c*/ 	.byte	0x03, 0x1b
        /*002e*/ 	.short	0x00ff


	//----- nvinfo : EIATTR_NUM_BARRIERS
	.align		4
        /*0030*/ 	.byte	0x02, 0x4c
        /*0032*/ 	.byte	0x01
	.zero		1


	//----- nvinfo : EIATTR_MERCURY_ISA_VERSION
	.align		4
        /*0034*/ 	.byte	0x03, 0x5f
        /*0036*/ 	.short	0x0000


	//----- nvinfo : EIATTR_COOP_GROUP_MASK_REGIDS
	.align		4
        /*0038*/ 	.byte	0x04, 0x29
        /*003a*/ 	.short	(.L_606 - .L_605)


	//   ....[0]....
.L_605:
        /*003c*/ 	.word	0xffffffff


	//   ....[1]....
        /*0040*/ 	.word	0xffffffff


	//   ....[2]....
        /*0044*/ 	.word	0xffffffff


	//   ....[3]....
        /*0048*/ 	.word	0xffffffff


	//   ....[4]....
        /*004c*/ 	.word	0xffffffff


	//   ....[5]....
        /*0050*/ 	.word	0xffffffff


	//----- nvinfo : EIATTR_COOP_GROUP_INSTR_OFFSETS
	.align		4
.L_606:
        /*0054*/ 	.byte	0x04, 0x28
        /*0056*/ 	.short	(.L_608 - .L_607)


	//   ....[0]....
.L_607:
        /*0058*/ 	.word	0x00001ae0


	//   ....[1]....
        /*005c*/ 	.word	0x00001b10


	//   ....[2]....
        /*0060*/ 	.word	0x00001b30


	//   ....[3]....
        /*0064*/ 	.word	0x00001c90


	//   ....[4]....
        /*0068*/ 	.word	0x00001d80


	//   ....[5]....
        /*006c*/ 	.word	0x00001e90


	//----- nvinfo : EIATTR_EXIT_INSTR_OFFSETS
	.align		4
.L_608:
        /*0070*/ 	.byte	0x04, 0x1c
        /*0072*/ 	.short	(.L_610 - .L_609)


	//   ....[0]....
.L_609:
        /*0074*/ 	.word	0x00004210


	//   ....[1]....
        /*0078*/ 	.word	0x00004230


	//   ....[2]....
        /*007c*/ 	.word	0x000046c0


	//----- nvinfo : EIATTR_CRS_STACK_SIZE
	.align		4
.L_610:
        /*0080*/ 	.byte	0x04, 0x1e
        /*0082*/ 	.short	(.L_612 - .L_611)
.L_611:
        /*0084*/ 	.word	0x00000000
.L_612:


//--------------------- .nv.info._ZN5flash32flash_fwd_splitkv_combine_kernelI23Flash_fwd_kernel_traitsILi32ELi64ELi256ELi4ELb0ELb0EN7cutlass10bfloat16_tE19Flash_kernel_traitsILi32ELi64ELi256ELi4ES3_EELi16ELi4ELb0EEEvNS_16Flash_fwd_paramsE --------------------------
	.section	.nv.info._ZN5flash32flash_fwd_splitkv_combine_kernelI23Flash_fwd_kernel_traitsILi32ELi64ELi256ELi4ELb0ELb0EN7cutlass10bfloat16_tE19Flash_kernel_traitsILi32ELi64ELi256ELi4ES3_EELi16ELi4ELb0EEEvNS_16Flash_fwd_paramsE,"",@"SHT_CUDA_INFO"
	.sectionflags	@""
	.align	4


	//----- nvinfo : EIATTR_CUDA_API_VERSION
	.align		4
        /*0000*/ 	.byte	0x04, 0x37
        /*0002*/ 	.short	(.L_614 - .L_613)
.L_613:
        /*0004*/ 	.word	0x00000082


	//----- nvinfo : EIATTR_SW2861232_WAR
	.align		4
.L_614:
        /*0008*/ 	.byte	0x01, 0x35
	.zero		2


	//----- nvinfo : EIATTR_PARAM_CBANK
	.align		4
        /*000c*/ 	.byte	0x04, 0x0a
        /*000e*/ 	.short	(.L_616 - .L_615)
	.align		4
.L_615:
        /*0010*/ 	.word	index@(.nv.constant0._ZN5flash32flash_fwd_splitkv_combine_kernelI23Flash_fwd_kernel_traitsILi32ELi64ELi256ELi4ELb0ELb0EN7cutlass10bfloat16_tE19Flash_kernel_traitsILi32ELi64ELi256ELi4ES3_EELi16ELi4ELb0EEEvNS_16Flash_fwd_paramsE)
        /*0014*/ 	.short	0x0160
        /*0016*/ 	.short	0x01d0


	//----- nvinfo : EIATTR_CBANK_PARAM_SIZE
	.align		4
.L_616:
        /*0018*/ 	.byte	0x03, 0x19
        /*001a*/ 	.short	0x01d0


	//----- nvinfo : EIATTR_KPARAM_INFO
	.align		4
        /*001c*/ 	.byte	0x04, 0x17
        /*001e*/ 	.short	(.L_618 - .L_617)
.L_617:
        /*0020*/ 	.word	0x00000000
        /*0024*/ 	.short	0x0000
        /*0026*/ 	.short	0x0000
        /*0028*/ 	.byte	0x00, 0xf0, 0x41, 0x07


	//----- nvinfo : EIATTR_MAXREG_COUNT
	.align		4
.L_618:
        /*002c*/ 	.byte	0x03, 0x1b
        /*002e*/ 	.short	0x00ff


	//----- nvinfo : EIATTR_NUM_BARRIERS
	.align		4
        /*0030*/ 	.byte	0x02, 0x4c
        /*0032*/ 	.byte	0x01
	.zero		1


	//----- nvinfo : EIATTR_MERCURY_ISA_VERSION
	.align		4
        /*0034*/ 	.byte	0x03, 0x5f
        /*0036*/ 	.short	0x0000


	//----- nvinfo : EIATTR_COOP_GROUP_MASK_REGIDS
	.align		4
        /*0038*/ 	.byte	0x04, 0x29
        /*003a*/ 	.short	(.L_620 - .L_619)


	//   ....[0]....
.L_619:
        /*003c*/ 	.word	0xffffffff


	//   ....[1]....
        /*0040*/ 	.word	0xffffffff


	//   ....[2]....
        /*0044*/ 	.word	0xffffffff


	//   ....[3]....
        /*0048*/ 	.word	0xffffffff


	//   ....[4]....
        /*004c*/ 	.word	0xffffffff


	//   ....[5]....
        /*0050*/ 	.word	0xffffffff


	//----- nvinfo : EIATTR_COOP_GROUP_INSTR_OFFSETS
	.align		4
.L_620:
        /*0054*/ 	.byte	0x04, 0x28
        /*0056*/ 	.short	(.L_622 - .L_621)


	//   ....[0]....
.L_621:
        /*0058*/ 	.word	0x000017c0


	//   ....[1]....
        /*005c*/ 	.word	0x00001850


	//   ....[2]....
        /*0060*/ 	.word	0x000018b0


	//   ....[3]....
        /*0064*/ 	.word	0x00001a10


	//   ....[4]....
        /*0068*/ 	.word	0x00001ab0


	//   ....[5]....
        /*006c*/ 	.word	0x00001bc0


	//----- nvinfo : EIATTR_EXIT_INSTR_OFFSETS
	.align		4
.L_622:
        /*0070*/ 	.byte	0x04, 0x1c
        /*0072*/ 	.short	(.L_624 - .L_623)


	//   ....[0]....
.L_623:
        /*0074*/ 	.word	0x00003eb0


	//   ....[1]....
        /*0078*/ 	.word	0x00003ed0


	//   ....[2]....
        /*007c*/ 	.word	0x00004360


	//----- nvinfo : EIATTR_CRS_STACK_SIZE
	.align		4
.L_624:
        /*0080*/ 	.byte	0x04, 0x1e
        /*0082*/ 	.short	(.L_626 - .L_625)
.L_625:
        /*0084*/ 	.word	0x00000000
.L_626:


//--------------------- .nv.info._ZN5flash32flash_fwd_splitkv_combine_kernelI23Flash_fwd_kernel_traitsILi32ELi64ELi256ELi4ELb0ELb0EN7cutlass10bfloat16_tE19Flash_kernel_traitsILi32ELi64ELi256ELi4ES3_EELi16ELi3ELb0EEEvNS_16Flash_fwd_paramsE --------------------------
	.section	.nv.info._ZN5flash32flash_fwd_splitkv_combine_kernelI23Flash_fwd_kernel_traitsILi32ELi64ELi256ELi4ELb0ELb0EN7cutlass10bfloat16_tE19Flash_kernel_traitsILi32ELi64ELi256ELi4ES3_EELi16ELi3ELb0EEEvNS_16Flash_fwd_paramsE,"",@"SHT_CUDA_INFO"
	.sectionflags	@""
	.align	4


	//----- nvinfo : EIATTR_CUDA_API_VERSION
	.align		4
        /*0000*/ 	.byte	0x04, 0x37
        /*0002*/ 	.short	(.L_628 - .L_627)
.L_627:
        /*0004*/ 	.word	0x00000082


	//----- nvinfo : EIATTR_SW2861232_WAR
	.align		4
.L_628:
        /*0008*/ 	.byte	0x01, 0x35
	.zero		2


	//----- nvinfo : EIATTR_PARAM_CBANK
	.align		4
        /*000c*/ 	.byte	0x04, 0x0a
        /*000e*/ 	.short	(.L_630 - .L_629)
	.align		4
.L_629:
        /*0010*/ 	.word	index@(.nv.constant0._ZN5flash32flash_fwd_splitkv_combine_kernelI23Flash_fwd_kernel_traitsILi32ELi64ELi256ELi4ELb0ELb0EN7cutlass10bfloat16_tE19Flash_kernel_traitsILi32ELi64ELi256ELi4ES3_EELi16ELi3ELb0EEEvNS_16Flash_fwd_paramsE)
        /*0014*/ 	.short	0x0160
        /*0016*/ 	.short	0x01d0


	//----- nvinfo : EIATTR_CBANK_PARAM_SIZE
	.align		4
.L_630:
        /*0018*/ 	.byte	0x03, 0x19
        /*001a*/ 	.short	0x01d0


	//----- nvinfo : EIATTR_KPARAM_INFO
	.align		4
        /*001c*/ 	.byte	0x04, 0x17
        /*001e*/ 	.short	(.L_632 - .L_631)
.L_631:
        /*0020*/ 	.word	0x00000000
        /*0024*/ 	.short	0x0000
        /*0026*/ 	.short	0x0000
        /*0028*/ 	.byte	0x00, 0xf0, 0x41, 0x07


	//----- nvinfo : EIATTR_MAXREG_COUNT
	.align		4
.L_632:
        /*002c*/ 	.byte	0x03, 0x1b
        /*002e*/ 	.short	0x00ff


	//----- nvinfo : EIATTR_NUM_BARRIERS
	.align		4
        /*0030*/ 	.byte	0x02, 0x4c
        /*0032*/ 	.byte	0x01
	.zero		1


	//----- nvinfo : EIATTR_MERCURY_ISA_VERSION
	.align		4
        /*0034*/ 	.byte	0x03, 0x5f
        /*0036*/ 	.short	0x0000


	//----- nvinfo : EIATTR_COOP_GROUP_MASK_REGIDS
	.align		4
        /*0038*/ 	.byte	0x04, 0x29
        /*003a*/ 	.short	(.L_634 - .L_633)


	//   ....[0]....
.L_633:
        /*003c*/ 	.word	0xffffffff


	//   ....[1]....
        /*0040*/ 	.word	0xffffffff


	//   ....[2]....
        /*0044*/ 	.word	0xffffffff


	//   ....[3]....
        /*0048*/ 	.word	0xffffffff


	//   ....[4]....
        /*004c*/ 	.word	0xffffffff


	//   ....[5]....
        /*0050*/ 	.word	0xffffffff


	//----- nvinfo : EIATTR_COOP_GROUP_INSTR_OFFSETS
	.align		4
.L_634:
        /*0054*/ 	.byte	0x04, 0x28
        /*0056*/ 	.short	(.L_636 - .L_635)


	//   ....[0]....
.L_635:
        /*0058*/ 	.word	0x00001c30


	//   ....[1]....
        /*005c*/ 	.word	0x00001c50


	//   ....[2]....
        /*0060*/ 	.word	0x00001c80


	//   ....[3]....
        /*0064*/ 	.word	0x00001cf0


	//   ....[4]....
        /*0068*/ 	.word	0x00001d10


	//   ....[5]....
        /*006c*/ 	.word	0x00001d30


	//----- nvinfo : EIATTR_EXIT_INSTR_OFFSETS
	.align		4
.L_636:
        /*0070*/ 	.byte	0x04, 0x1c
        /*0072*/ 	.short	(.L_638 - .L_637)


	//   ....[0]....
.L_637:
        /*0074*/ 	.word	0x00003e10


	//   ....[1]....
        /*0078*/ 	.word	0x00003e30


	//   ....[2]....
        /*007c*/ 	.word	0x000042c0


	//----- nvinfo : EIATTR_CRS_STACK_SIZE
	.align		4
.L_638:
        /*0080*/ 	.byte	0x04, 0x1e
        /*0082*/ 	.short	(.L_640 - .L_639)
.L_639:
        /*0084*/ 	.word	0x00000000
.L_640:


//--------------------- .nv.info._ZN5flash32flash_fwd_splitkv_combine_kernelI23Flash_fwd_kernel_traitsILi32ELi64ELi256ELi4ELb0ELb0EN7cutlass10bfloat16_tE19Flash_kernel_traitsILi32ELi64ELi256ELi4ES3_EELi16ELi2ELb0EEEvNS_16Flash_fwd_paramsE --------------------------
	.section	.nv.info._ZN5flash32flash_fwd_splitkv_combine_kernelI23Flash_fwd_kernel_traitsILi32ELi64ELi256ELi4ELb0ELb0EN7cutlass10bfloat16_tE19Flash_kernel_traitsILi32ELi64ELi256ELi4ES3_EELi16ELi2ELb0EEEvNS_16Flash_fwd_paramsE,"",@"SHT_CUDA_INFO"
	.sectionflags	@""
	.align	4


	//----- nvinfo : EIATTR_CUDA_API_VERSION
	.align		4
        /*0000*/ 	.byte	0x04, 0x37
        /*0002*/ 	.short	(.L_642 - .L_641)
.L_641:
        /*0004*/ 	.word	0x00000082


	//----- nvinfo : EIATTR_SW2861232_WAR
	.align		4
.L_642:
        /*0008*/ 	.byte	0x01, 0x35
	.zero		2


	//----- nvinfo : EIATTR_PARAM_CBANK
	.align		4
        /*000c*/ 	.byte	0x04, 0x0a
        /*000e*/ 	.short	(.L_644 - .L_643)
	.align		4
.L_643:
        /*0010*/ 	.word	index@(.nv.constant0._ZN5flash32flash_fwd_splitkv_combine_kernelI23Flash_fwd_kernel_traitsILi32ELi64ELi256ELi4ELb0ELb0EN7cutlass10bfloat16_tE19Flash_kernel_traitsILi32ELi64ELi256ELi4ES3_EELi16ELi2ELb0EEEvNS_16Flash_fwd_paramsE)
        /*0014*/ 	.short	0x0160
        /*0016*/ 	.short	0x01d0


	//----- nvinfo : EIATTR_CBANK_PARAM_SIZE
	.align		4
.L_644:
        /*0018*/ 	.byte	0x03, 0x19
        /*001a*/ 	.short	0x01d0


	//----- nvinfo : EIATTR_KPARAM_INFO
	.align		4
        /*001c*/ 	.byte	0x04, 0x17
        /*001e*/ 	.short	(.L_646 - .L_645)
.L_645:
        /*0020*/ 	.word	0x00000000
        /*0024*/ 	.short	0x0000
        /*0026*/ 	.short	0x0000
        /*0028*/ 	.byte	0x00, 0xf0, 0x41, 0x07


	//----- nvinfo : EIATTR_MAXREG_COUNT
	.align		4
.L_646:
        /*002c*/ 	.byte	0x03, 0x1b
        /*002e*/ 	.short	0x00ff


	//----- nvinfo : EIATTR_NUM_BARRIERS
	.align		4
        /*0030*/ 	.byte	0x02, 0x4c
        /*0032*/ 	.byte	0x01
	.zero		1


	//----- nvinfo : EIATTR_MERCURY_ISA_VERSION
	.align		4
        /*0034*/ 	.byte	0x03, 0x5f
        /*0036*/ 	.short	0x0000


	//----- nvinfo : EIATTR_COOP_GROUP_MASK_REGIDS
	.align		4
        /*0038*/ 	.byte	0x04, 0x29
        /*003a*/ 	.short	(.L_648 - .L_647)


	//   ....[0]....
.L_647:
        /*003c*/ 	.word	0xffffffff


	//   ....[1]....
        /*0040*/ 	.word	0xffffffff


	//   ....[2]....
        /*0044*/ 	.word	0xffffffff


	//   ....[3]....
        /*0048*/ 	.word	0xffffffff


	//----- nvinfo : EIATTR_COOP_GROUP_INSTR_OFFSETS
	.align		4
.L_648:
        /*004c*/ 	.byte	0x04, 0x28
        /*004e*/ 	.short	(.L_650 - .L_649)


	//   ....[0]....
.L_649:
        /*0050*/ 	.word	0x00001c70


	//   ....[1]....
        /*0054*/ 	.word	0x00001c90


	//   ....[2]....
        /*0058*/ 	.word	0x00001d00


	//   ....[3]....
        /*005c*/ 	.word	0x00001d20


	//----- nvinfo : EIATTR_EXIT_INSTR_OFFSETS
	.align		4
.L_650:
        /*0060*/ 	.byte	0x04, 0x1c
        /*0062*/ 	.short	(.L_652 - .L_651)


	//   ....[0]....
.L_651:
        /*0064*/ 	.word	0x00003e00


	//   ....[1]....
        /*0068*/ 	.word	0x00003e20


	//   ....[2]....
        /*006c*/ 	.word	0x00004290


	//----- nvinfo : EIATTR_CRS_STACK_SIZE
	.align		4
.L_652:
        /*0070*/ 	.byte	0x04, 0x1e
        /*0072*/ 	.short	(.L_654 - .L_653)
.L_653:
        /*0074*/ 	.word	0x00000000
.L_654:


//--------------------- .nv.info._ZN5flash32flash_fwd_splitkv_combine_kernelI23Flash_fwd_kernel_traitsILi32ELi64ELi256ELi4ELb0ELb0EN7cutlass10bfloat16_tE19Flash_kernel_traitsILi32ELi64ELi256ELi4ES3_EELi16ELi1ELb0EEEvNS_16Flash_fwd_paramsE --------------------------
	.section	.nv.info._ZN5flash32flash_fwd_splitkv_combine_kernelI23Flash_fwd_kernel_traitsILi32ELi64ELi256ELi4ELb0ELb0EN7cutlass10bfloat16_tE19Flash_kernel_traitsILi32ELi64ELi256ELi4ES3_EELi16ELi1ELb0EEEvNS_16Flash_fwd_paramsE,"",@"SHT_CUDA_INFO"
	.sectionflags	@""
	.align	4


	//----- nvinfo : EIATTR_CUDA_API_VERSION
	.align		4
        /*0000*/ 	.byte	0x04, 0x37
        /*0002*/ 	.short	(.L_656 - .L_655)
.L_655:
        /*0004*/ 	.word	0x00000082


	//----- nvinfo : EIATTR_SW2861232_WAR
	.align		4
.L_656:
        /*0008*/ 	.byte	0x01, 0x35
	.zero		2


	//----- nvinfo : EIATTR_PARAM_CBANK
	.align		4
        /*000c*/ 	.byte	0x04, 0x0a
        /*000e*/ 	.short	(.L_658 - .L_657)
	.align		4
.L_657:
        /*0010*/ 	.word	index@(.nv.constant0._ZN5flash32flash_fwd_splitkv_combine_kernelI23Flash_fwd_kernel_traitsILi32ELi64ELi256ELi4ELb0ELb0EN7cutlass10bfloat16_tE19Flash_kernel_traitsILi32ELi64ELi256ELi4ES3_EELi16ELi1ELb0EEEvNS_16Flash_fwd_paramsE)
        /*0014*/ 	.short	0x0160
        /*0016*/ 	.short	0x01d0


	//----- nvinfo : EIATTR_CBANK_PARAM_SIZE
	.align		4
.L_658:
        /*0018*/ 	.byte	0x03, 0x19
        /*001a*/ 	.short	0x01d0


	//----- nvinfo : EIATTR_KPARAM_INFO
	.align		4
        /*001c*/ 	.byte	0x04, 0x17
        /*001e*/ 	.short	(.L_660 - .L_659)
.L_659:
        /*0020*/ 	.word	0x00000000
        /*0024*/ 	.short	0x0000
        /*0026*/ 	.short	0x0000
        /*0028*/ 	.byte	0x00, 0xf0, 0x41, 0x07


	//----- nvinfo : EIATTR_MAXREG_COUNT
	.align		4
.L_660:
        /*002c*/ 	.byte	0x03, 0x1b
        /*002e*/ 	.short	0x00ff


	//----- nvinfo : EIATTR_NUM_BARRIERS
	.align		4
        /*0030*/ 	.byte	0x02, 0x4c
        /*0032*/ 	.byte	0x01
	.zero		1


	//----- nvinfo : EIATTR_MERCURY_ISA_VERSION
	.align		4
        /*0034*/ 	.byte	0x03, 0x5f
        /*0036*/ 	.short	0x0000


	//----- nvinfo : EIATTR_COOP_GROUP_MASK_REGIDS
	.align		4
        /*0038*/ 	.byte	0x04, 0x29
        /*003a*/ 	.short	(.L_662 - .L_661)


	//   ....[0]....
.L_661:
        /*003c*/ 	.word	0xffffffff


	//   ....[1]....
        /*0040*/ 	.word	0xffffffff


	//----- nvinfo : EIATTR_COOP_GROUP_INSTR_OFFSETS
	.align		4
.L_662:
        /*0044*/ 	.byte	0x04, 0x28
        /*0046*/ 	.short	(.L_664 - .L_663)


	//   ....[0]....
.L_663:
        /*0048*/ 	.word	0x00001cd0


	//   ....[1]....
        /*004c*/ 	.word	0x00001d40


	//----- nvinfo : EIATTR_EXIT_INSTR_OFFSETS
	.align		4
.L_664:
        /*0050*/ 	.byte	0x04, 0x1c
        /*0052*/ 	.short	(.L_666 - .L_665)


	//   ....[0]....
.L_665:
        /*0054*/ 	.word	0x00003e60


	//   ....[1]....
        /*0058*/ 	.word	0x00003e80


	//   ....[2]....
        /*005c*/ 	.word	0x000042e0


	//----- nvinfo : EIATTR_CRS_STACK_SIZE
	.align		4
.L_666:
        /*0060*/ 	.byte	0x04, 0x1e
        /*0062*/ 	.short	(.L_668 - .L_667)
.L_667:
        /*0064*/ 	.word	0x00000000
.L_668:


//--------------------- .nv.info._ZN5flash32flash_fwd_splitkv_combine_kernelI23Flash_fwd_kernel_traitsILi32ELi64ELi256ELi4ELb0ELb0EN7cutlass10bfloat16_tE19Flash_kernel_traitsILi32ELi64ELi256ELi4ES3_EELi16ELi7ELb1EEEvNS_16Flash_fwd_paramsE --------------------------
	.section	.nv.info._ZN5flash32flash_fwd_splitkv_combine_kernelI23Flash_fwd_kernel_traitsILi32ELi64ELi256ELi4ELb0ELb0EN7cutlass10bfloat16_tE19Flash_kernel_traitsILi32ELi64ELi256ELi4ES3_EELi16ELi7ELb1EEEvNS_16Flash_fwd_paramsE,"",@"SHT_CUDA_INFO"
	.sectionflags	@""
	.align	4


	//----- nvinfo : EIATTR_CUDA_API_VERSION
	.align		4
        /*0000*/ 	.byte	0x04, 0x37
        /*0002*/ 	.short	(.L_670 - .L_669)
.L_669:
        /*0004*/ 	.word	0x00000082


	//----- nvinfo : EIATTR_SW2861232_WAR
	.align		4
.L_670:
        /*0008*/ 	.byte	0x01, 0x35
	.zero		2


	//----- nvinfo : EIATTR_PARAM_CBANK
	.align		4
        /*000c*/ 	.byte	0x04, 0x0a
        /*000e*/ 	.short	(.L_672 - .L_671)
	.align		4
.L_671:
        /*0010*/ 	.word	index@(.nv.constant0._ZN5flash32flash_fwd_splitkv_combine_kernelI23Flash_fwd_kernel_traitsILi32ELi64ELi256ELi4ELb0ELb0EN7cutlass10bfloat16_tE19Flash_kernel_traitsILi32ELi64ELi256ELi4ES3_EELi16ELi7ELb1EEEvNS_16Flash_fwd_paramsE)
        /*0014*/ 	.short	0x0160
        /*0016*/ 	.short	0x01d0


	//----- nvinfo : EIATTR_CBANK_PARAM_SIZE
	.align		4
.L_672:
        /*0018*/ 	.byte	0x03, 0x19
        /*001a*/ 	.short	0x01d0


	//----- nvinfo : EIATTR_KPARAM_INFO
	.align		4
        /*001c*/ 	.byte	0x04, 0x17
        /*001e*/ 	.short	(.L_674 - .L_673)
.L_673:
        /*0020*/ 	.word	0x00000000
        /*0024*/ 	.short	0x0000
        /*0026*/ 	.short	0x0000
        /*0028*/ 	.byte	0x00, 0xf0, 0x41, 0x07


	//----- nvinfo : EIATTR_MAXREG_COUNT
	.align		4
.L_674:
        /*002c*/ 	.byte	0x03, 0x1b
        /*002e*/ 	.short	0x00ff


	//----- nvinfo : EIATTR_NUM_BARRIERS
	.align		4
        /*0030*/ 	.byte	0x02, 0x4c
        /*0032*/ 	.byte	0x01
	.zero		1


	//----- nvinfo : EIATTR_MERCURY_ISA_VERSION
	.align		4
        /*0034*/ 	.byte	0x03, 0x5f
        /*0036*/ 	.short	0x0000


	//----- nvinfo : EIATTR_COOP_GROUP_MASK_REGIDS
	.align		4
        /*0038*/ 	.byte	0x04, 0x29
        /*003a*/ 	.short	(.L_676 - .L_675)


	//   ....[0]....
.L_675:
        /*003c*/ 	.word	0xffffffff


	//   ....[1]....
        /*0040*/ 	.word	0xffffffff


	//   ....[2]....
        /*0044*/ 	.word	0xffffffff


	//   ....[3]....
        /*0048*/ 	.word	0xffffffff


	//   ....[4]....
        /*004c*/ 	.word	0xffffffff


	//   ....[5]....
        /*0050*/ 	.word	0xffffffff


	//----- nvinfo : EIATTR_COOP_GROUP_INSTR_OFFSETS
	.align		4
.L_676:
        /*0054*/ 	.byte	0x04, 0x28
        /*0056*/ 	.short	(.L_678 - .L_677)


	//   ....[0]....
.L_677:
        /*0058*/ 	.word	0x000028d0


	//   ....[1]....
        /*005c*/ 	.word	0x000028f0


	//   ....[2]....
        /*0060*/ 	.word	0x00002910


	//   ....[3]....
        /*0064*/ 	.word	0x00002dc0


	//   ....[4]....
        /*0068*/ 	.word	0x00002ea0


	//   ....[5]....
        /*006c*/ 	.word	0x00002f60


	//----- nvinfo : EIATTR_EXIT_INSTR_OFFSETS
	.align		4
.L_678:
        /*0070*/ 	.byte	0x04, 0x1c
        /*0072*/ 	.short	(.L_680 - .L_679)


	//   ....[0]....
.L_679:
        /*0074*/ 	.word	0x00005c10


	//   ....[1]....
        /*0078*/ 	.word	0x000060a0


	//----- nvinfo : EIATTR_CRS_STACK_SIZE
	.align		4
.L_680:
        /*007c*/ 	.byte	0x04, 0x1e
        /*007e*/ 	.short	(.L_682 - .L_681)
.L_681:
        /*0080*/ 	.word	0x00000000
.L_682:


//--------------------- .nv.info._ZN5flash32flash_fwd_splitkv_combine_kernelI23Flash_fwd_kernel_traitsILi32ELi64ELi256ELi4ELb0ELb0EN7cutlass10bfloat16_tE19Flash_kernel_traitsILi32ELi64ELi256ELi4ES3_EELi16ELi6ELb1EEEvNS_16Flash_fwd_paramsE --------------------------
	.section	.nv.info._ZN5flash32flash_fwd_splitkv_combine_kernelI23Flash_fwd_kernel_traitsILi32ELi64ELi256ELi4ELb0ELb0EN7cutlass10bfloat16_tE19Flash_kernel_traitsILi32ELi64ELi256ELi4ES3_EELi16ELi6ELb1EEEvNS_16Flash_fwd_paramsE,"",@"SHT_CUDA_INFO"
	.sectionflags	@""
	.align	4


	//----- nvinfo : EIATTR_CUDA_API_VERSION
	.align		4
        /*0000*/ 	.byte	0x04, 0x37
        /*0002*/ 	.short	(.L_684 - .L_683)
.L_683:
        /*0004*/ 	.word	0x00000082


	//----- nvinfo : EIATTR_SW2861232_WAR
	.align		4
.L_684:
        /*0008*/ 	.byte	0x01, 0x35
	.zero		2


	//----- nvinfo : EIATTR_PARAM_CBANK
	.align		4
        /*000c*/ 	.byte	0x04, 0x0a
        /*000e*/ 	.short	(.L_686 - .L_685)
	.align		4
.L_685:
        /*0010*/ 	.word	index@(.nv.constant0._ZN5flash32flash_fwd_splitkv_combine_kernelI23Flash_fwd_kernel_traitsILi32ELi64ELi256ELi4ELb0ELb0EN7cutlass10bfloat16_tE19Flash_kernel_traitsILi32ELi64ELi256ELi4ES3_EELi16ELi6ELb1EEEvNS_16Flash_fwd_paramsE)
        /*0014*/ 	.short	0x0160
        /*0016*/ 	.short	0x01d0


	//----- nvinfo : EIATTR_CBANK_PARAM_SIZE
	.align		4
.L_686:
        /*0018*/ 	.byte	0x03, 0x19
        /*001a*/ 	.short	0x01d0


	//----- nvinfo : EIATTR_KPARAM_INFO
	.align		4
        /*001c*/ 	.byte	0x04, 0x17
        /*001e*/ 	.short	(.L_688 - .L_687)
.L_687:
        /*0020*/ 	.word	0x00000000
        /*0024*/ 	.short	0x0000
        /*0026*/ 	.short	0x0000
        /*0028*/ 	.byte	0x00, 0xf0, 0x41, 0x07


	//----- nvinfo : EIATTR_MAXREG_COUNT
	.align		4
.L_688:
        /*002c*/ 	.byte	0x03, 0x1b
        /*002e*/ 	.short	0x00ff


	//----- nvinfo : EIATTR_NUM_BARRIERS
	.align		4
        /*0030*/ 	.byte	0x02, 0x4c
        /*0032*/ 	.byte	0x01
	.zero		1


	//----- nvinfo : EIATTR_MERCURY_ISA_VERSION
	.align		4
        /*0034*/ 	.byte	0x03, 0x5f
        /*0036*/ 	.short	0x0000


	//----- nvinfo : EIATTR_COOP_GROUP_MASK_REGIDS
	.align		4
        /*0038*/ 	.byte	0x04, 0x29
        /*003a*/ 	.short	(.L_690 - .L_689)


	//   ....[0]....
.L_689:
        /*003c*/ 	.word	0xffffffff


	//   ....[1]....
        /*0040*/ 	.word	0xffffffff


	//   ....[2]....
        /*0044*/ 	.word	0xffffffff


	//   ....[3]....
        /*0048*/ 	.word	0xffffffff


	//   ....[4]....
        /*004c*/ 	.word	0xffffffff


	//   ....[5]....
        /*0050*/ 	.word	0xffffffff


	//----- nvinfo : EIATTR_COOP_GROUP_INSTR_OFFSETS
	.align		4
.L_690:
        /*0054*/ 	.byte	0x04, 0x28
        /*0056*/ 	.short	(.L_692 - .L_691)


	//   ....[0]....
.L_691:
        /*0058*/ 	.word	0x00002000


	//   ....[1]....
        /*005c*/ 	.word	0x00002020


	//   ....[2]....
        /*0060*/ 	.word	0x00002040


	//   ....[3]....
        /*0064*/ 	.word	0x000022f0


	//   ....[4]....
        /*0068*/ 	.word	0x00002390


	//   ....[5]....
        /*006c*/ 	.word	0x00002450


	//----- nvinfo : EIATTR_EXIT_INSTR_OFFSETS
	.align		4
.L_692:
        /*0070*/ 	.byte	0x04, 0x1c
        /*0072*/ 	.short	(.L_694 - .L_693)


	//   ....[0]....
.L_693:
        /*0074*/ 	.word	0x00004e10


	//   ....[1]....
        /*0078*/ 	.word	0x000052a0


	//----- nvinfo : EIATTR_CRS_STACK_SIZE
	.align		4
.L_694:
        /*007c*/ 	.byte	0x04, 0x1e
        /*007e*/ 	.short	(.L_696 - .L_695)
.L_695:
        /*0080*/ 	.word	0x00000000
.L_696:


//--------------------- .nv.info._ZN5flash32flash_fwd_splitkv_combine_kernelI23Flash_fwd_kernel_traitsILi32ELi64ELi256ELi4ELb0ELb0EN7cutlass10bfloat16_tE19Flash_kernel_traitsILi32ELi64ELi256ELi4ES3_EELi16ELi5ELb1EEEvNS_16Flash_fwd_paramsE --------------------------
	.section	.nv.info._ZN5flash32flash_fwd_splitkv_combine_kernelI23Flash_fwd_kernel_traitsILi32ELi64ELi256ELi4ELb0ELb0EN7cutlass10bfloat16_tE19Flash_kernel_traitsILi32ELi64ELi256ELi4ES3_EELi16ELi5ELb1EEEvNS_16Flash_fwd_paramsE,"",@"SHT_CUDA_INFO"
	.sectionflags	@""
	.align	4


	//----- nvinfo : EIATTR_CUDA_API_VERSION
	.align		4
        /*0000*/ 	.byte	0x04, 0x37
        /*0002*/ 	.short	(.L_698 - .L_697)
.L_697:
        /*0004*/ 	.word	0x00000082


	//----- nvinfo : EIATTR_SW2861232_WAR
	.align		4
.L_698:
        /*0008*/ 	.byte	0x01, 0x35
	.zero		2


	//----- nvinfo : EIATTR_PARAM_CBANK
	.align		4
        /*000c*/ 	.byte	0x04, 0x0a
        /*000e*/ 	.short	(.L_700 - .L_699)
	.align		4
.L_699:
        /*0010*/ 	.word	index@(.nv.constant0._ZN5flash32flash_fwd_splitkv_combine_kernelI23Flash_fwd_kernel_traitsILi32ELi64ELi256ELi4ELb0ELb0EN7cutlass10bfloat16_tE19Flash_kernel_traitsILi32ELi64ELi256ELi4ES3_EELi16ELi5ELb1EEEvNS_16Flash_fwd_paramsE)
        /*0014*/ 	.short	0x0160
        /*0016*/ 	.short	0x01d0


	//----- nvinfo : EIATTR_CBANK_PARAM_SIZE
	.align		4
.L_700:
        /*0018*/ 	.byte	0x03, 0x19
        /*001a*/ 	.short	0x01d0


	//----- nvinfo : EIATTR_KPARAM_INFO
	.align		4
        /*001c*/ 	.byte	0x04, 0x17
        /*001e*/ 	.short	(.L_702 - .L_701)
.L_701:
        /*0020*/ 	.word	0x00000000
        /*0024*/ 	.short	0x0000
        /*0026*/ 	.short	0x0000
        /*0028*/ 	.byte	0x00, 0xf0, 0x41, 0x07


	//----- nvinfo : EIATTR_MAXREG_COUNT
	.align		4
.L_702:
        /*002c*/ 	.byte	0x03, 0x1b
        /*002e*/ 	.short	0x00ff


	//----- nvinfo : EIATTR_NUM_BARRIERS
	.align		4
        /*0030*/ 	.byte	0x02, 0x4c
        /*0032*/ 	.byte	0x01
	.zero		1


	//----- nvinfo : EIATTR_MERCURY_ISA_VERSION
	.align		4
        /*0034*/ 	.byte	0x03, 0x5f
        /*0036*/ 	.short	0x0000


	//----- nvinfo : EIATTR_COOP_GROUP_MASK_REGIDS
	.align		4
        /*0038*/ 	.byte	0x04, 0x29
        /*003a*/ 	.short	(.L_704 - .L_703)


	//   ....[0]....
.L_703:
        /*003c*/ 	.word	0xffffffff


	//   ....[1]....
        /*0040*/ 	.word	0xffffffff


	//   ....[2]....
        /*0044*/ 	.word	0xffffffff


	//   ....[3]....
        /*0048*/ 	.word	0xffffffff


	//   ....[4]....
        /*004c*/ 	.word	0xffffffff


	//   ....[5]....
        /*0050*/ 	.word	0xffffffff


	//----- nvinfo : EIATTR_COOP_GROUP_INSTR_OFFSETS
	.align		4
.L_704:
        /*0054*/ 	.byte	0x04, 0x28
        /*0056*/ 	.short	(.L_706 - .L_705)


	//   ....[0]....
.L_705:
        /*0058*/ 	.word	0x00001ae0


	//   ....[1]....
        /*005c*/ 	.word	0x00001b10


	//   ....[2]....
        /*0060*/ 	.word	0x00001b30


	//   ....[3]....
        /*0064*/ 	.word	0x00001c90


	//   ....[4]....
        /*0068*/ 	.word	0x00001d80


	//   ....[5]....
        /*006c*/ 	.word	0x00001e90


	//----- nvinfo : EIATTR_EXIT_INSTR_OFFSETS
	.align		4
.L_706:
        /*0070*/ 	.byte	0x04, 0x1c
        /*0072*/ 	.short	(.L_708 - .L_707)


	//   ....[0]....
.L_707:
        /*0074*/ 	.word	0x000045e0


	//   ....[1]....
        /*0078*/ 	.word	0x00004a70


	//----- nvinfo : EIATTR_CRS_STACK_SIZE
	.align		4
.L_708:
        /*007c*/ 	.byte	0x04, 0x1e
        /*007e*/ 	.short	(.L_710 - .L_709)
.L_709:
        /*0080*/ 	.word	0x00000000
.L_710:


//--------------------- .nv.info._ZN5flash32flash_fwd_splitkv_combine_kernelI23Flash_fwd_kernel_traitsILi32ELi64ELi256ELi4ELb0ELb0EN7cutlass10bfloat16_tE19Flash_kernel_traitsILi32ELi64ELi256ELi4ES3_EELi16ELi4ELb1EEEvNS_16Flash_fwd_paramsE --------------------------
	.section	.nv.info._ZN5flash32flash_fwd_splitkv_combine_kernelI23Flash_fwd_kernel_traitsILi32ELi64ELi256ELi4ELb0ELb0EN7cutlass10bfloat16_tE19Flash_kernel_traitsILi32ELi64ELi256ELi4ES3_EELi16ELi4ELb1EEEvNS_16Flash_fwd_paramsE,"",@"SHT_CUDA_INFO"
	.sectionflags	@""
	.align	4


	//----- nvinfo : EIATTR_CUDA_API_VERSION
	.align		4
        /*0000*/ 	.byte	0x04, 0x37
        /*0002*/ 	.short	(.L_712 - .L_711)
.L_711:
        /*0004*/ 	.word	0x00000082


	//----- nvinfo : EIATTR_SW2861232_WAR
	.align		4
.L_712:
        /*0008*/ 	.byte	0x01, 0x35
	.zero		2


	//----- nvinfo : EIATTR_PARAM_CBANK
	.align		4
        /*000c*/ 	.byte	0x04, 0x0a
        /*000e*/ 	.short	(.L_714 - .L_713)
	.align		4
.L_713:
        /*0010*/ 	.word	index@(.nv.constant0._ZN5flash32flash_fwd_splitkv_combine_kernelI23Flash_fwd_kernel_traitsILi32ELi64ELi256ELi4ELb0ELb0EN7cutlass10bfloat16_tE19Flash_kernel_traitsILi32ELi64ELi256ELi4ES3_EELi16ELi4ELb1EEEvNS_16Flash_fwd_paramsE)
        /*0014*/ 	.short	0x0160
        /*0016*/ 	.short	0x01d0


	//----- nvinfo : EIATTR_CBANK_PARAM_SIZE
	.align		4
.L_714:
        /*0018*/ 	.byte	0x03, 0x19
        /*001a*/ 	.short	0x01d0


	//----- nvinfo : EIATTR_KPARAM_INFO
	.align		4
        /*001c*/ 	.byte	0x04, 0x17
        /*001e*/ 	.short	(.L_716 - .L_715)
.L_715:
        /*0020*/ 	.word	0x00000000
        /*0024*/ 	.short	0x0000
        /*0026*/ 	.short	0x0000
        /*0028*/ 	.byte	0x00, 0xf0, 0x41, 0x07


	//----- nvinfo : EIATTR_MAXREG_COUNT
	.align		4
.L_716:
        /*002c*/ 	.byte	0x03, 0x1b
        /*002e*/ 	.short	0x00ff


	//----- nvinfo : EIATTR_NUM_BARRIERS
	.align		4
        /*0030*/ 	.byte	0x02, 0x4c
        /*0032*/ 	.byte	0x01
	.zero		1


	//----- nvinfo : EIATTR_MERCURY_ISA_VERSION
	.align		4
        /*0034*/ 	.byte	0x03, 0x5f
        /*0036*/ 	.short	0x0000


	//----- nvinfo : EIATTR_COOP_GROUP_MASK_REGIDS
	.align		4
        /*0038*/ 	.byte	0x04, 0x29
        /*003a*/ 	.short	(.L_718 - .L_717)


	//   ....[0]....
.L_717:
        /*003c*/ 	.word	0xffffffff


	//   ....[1]....
        /*0040*/ 	.word	0xffffffff


	//   ....[2]....
        /*0044*/ 	.word	0xffffffff


	//   ....[3]....
        /*0048*/ 	.word	0xffffffff


	//   ....[4]....
        /*004c*/ 	.word	0xffffffff


	//   ....[5]....
        /*0050*/ 	.word	0xffffffff


	//----- nvinfo : EIATTR_COOP_GROUP_INSTR_OFFSETS
	.align		4
.L_718:
        /*0054*/ 	.byte	0x04, 0x28
        /*0056*/ 	.short	(.L_720 - .L_719)


	//   ....[0]....
.L_719:
        /*0058*/ 	.word	0x000017c0


	//   ....[1]....
        /*005c*/ 	.word	0x00001850


	//   ....[2]....
        /*0060*/ 	.word	0x000018b0


	//   ....[3]....
        /*0064*/ 	.word	0x00001a10


	//   ....[4]....
        /*0068*/ 	.word	0x00001ab0


	//   ....[5]....
        /*006c*/ 	.word	0x00001bc0


	//----- nvinfo : EIATTR_EXIT_INSTR_OFFSETS
	.align		4
.L_720:
        /*0070*/ 	.byte	0x04, 0x1c
        /*0072*/ 	.short	(.L_722 - .L_721)


	//   ....[0]....
.L_721:
        /*0074*/ 	.word	0x00004280


	//   ....[1]....
        /*0078*/ 	.word	0x00004710


	//----- nvinfo : EIATTR_CRS_STACK_SIZE
	.align		4
.L_722:
        /*007c*/ 	.byte	0x04, 0x1e
        /*007e*/ 	.short	(.L_724 - .L_723)
.L_723:
        /*0080*/ 	.word	0x00000000
.L_724:


//--------------------- .nv.info._ZN5flash32flash_fwd_splitkv_combine_kernelI23Flash_fwd_kernel_traitsILi32ELi64ELi256ELi4ELb0ELb0EN7cutlass10bfloat16_tE19Flash_kernel_traitsILi32ELi64ELi256ELi4ES3_EELi16ELi3ELb1EEEvNS_16Flash_fwd_paramsE --------------------------
	.section	.nv.info._ZN5flash32flash_fwd_splitkv_combine_kernelI23Flash_fwd_kernel_traitsILi32ELi64ELi256ELi4ELb0ELb0EN7cutlass10bfloat16_tE19Flash_kernel_traitsILi32ELi64ELi256ELi4ES3_EELi16ELi3ELb1EEEvNS_16Flash_fwd_paramsE,"",@"SHT_CUDA_INFO"
	.sectionflags	@""
	.align	4


	//----- nvinfo : EIATTR_CUDA_API_VERSION
	.align		4
        /*0000*/ 	.byte	0x04, 0x37
        /*0002*/ 	.short	(.L_726 - .L_725)
.L_725:
        /*0004*/ 	.word	0x00000082


	//----- nvinfo : EIATTR_SW2861232_WAR
	.align		4
.L_726:
        /*0008*/ 	.byte	0x01, 0x35
	.zero		2


	//----- nvinfo : EIATTR_PARAM_CBANK
	.align		4
        /*000c*/ 	.byte	0x04, 0x0a
        /*000e*/ 	.short	(.L_728 - .L_727)
	.align		4
.L_727:
        /*0010*/ 	.word	index@(.nv.constant0._ZN5flash32flash_fwd_splitkv_combine_kernelI23Flash_fwd_kernel_traitsILi32ELi64ELi256ELi4ELb0ELb0EN7cutlass10bfloat16_tE19Flash_kernel_traitsILi32ELi64ELi256ELi4ES3_EELi16ELi3ELb1EEEvNS_16Flash_fwd_paramsE)
        /*0014*/ 	.short	0x0160
        /*0016*/ 	.short	0x01d0


	//----- nvinfo : EIATTR_CBANK_PARAM_SIZE
	.align		4
.L_728:
        /*0018*/ 	.byte	0x03, 0x19
        /*001a*/ 	.short	0x01d0


	//----- nvinfo : EIATTR_KPARAM_INFO
	.align		4
        /*001c*/ 	.byte	0x04, 0x17
        /*001e*/ 	.short	(.L_730 - .L_729)
.L_729:
        /*0020*/ 	.word	0x00000000
        /*0024*/ 	.short	0x0000
        /*0026*/ 	.short	0x0000
        /*0028*/ 	.byte	0x00, 0xf0, 0x41, 0x07


	//----- nvinfo : EIATTR_MAXREG_COUNT
	.align		4
.L_730:
        /*002c*/ 	.byte	0x03, 0x1b
        /*002e*/ 	.short	0x00ff


	//----- nvinfo : EIATTR_NUM_BARRIERS
	.align		4
        /*0030*/ 	.byte	0x02, 0x4c
        /*0032*/ 	.byte	0x01
	.zero		1


	//----- nvinfo : EIATTR_MERCURY_ISA_VERSION
	.align		4
        /*0034*/ 	.byte	0x03, 0x5f
        /*0036*/ 	.short	0x0000


	//----- nvinfo : EIATTR_COOP_GROUP_MASK_REGIDS
	.align		4
        /*0038*/ 	.byte	0x04, 0x29
        /*003a*/ 	.short	(.L_732 - .L_731)


	//   ....[0]....
.L_731:
        /*003c*/ 	.word	0xffffffff


	//   ....[1]....
        /*0040*/ 	.word	0xffffffff


	//   ....[2]....
        /*0044*/ 	.word	0xffffffff


	//   ....[3]....
        /*0048*/ 	.word	0xffffffff


	//   ....[4]....
        /*004c*/ 	.word	0xffffffff


	//   ....[5]....
        /*0050*/ 	.word	0xffffffff


	//----- nvinfo : EIATTR_COOP_GROUP_INSTR_OFFSETS
	.align		4
.L_732:
        /*0054*/ 	.byte	0x04, 0x28
        /*0056*/ 	.short	(.L_734 - .L_733)


	//   ....[0]....
.L_733:
        /*0058*/ 	.word	0x00001c30


	//   ....[1]....
        /*005c*/ 	.word	0x00001c50


	//   ....[2]....
        /*0060*/ 	.word	0x00001c80


	//   ....[3]....
        /*0064*/ 	.word	0x00001cf0


	//   ....[4]....
        /*0068*/ 	.word	0x00001d10


	//   ....[5]....
        /*006c*/ 	.word	0x00001d30


	//----- nvinfo : EIATTR_EXIT_INSTR_OFFSETS
	.align		4
.L_734:
        /*0070*/ 	.byte	0x04, 0x1c
        /*0072*/ 	.short	(.L_736 - .L_735)


	//   ....[0]....
.L_735:
        /*0074*/ 	.word	0x000041e0


	//   ....[1]....
        /*0078*/ 	.word	0x00004670


	//----- nvinfo : EIATTR_CRS_STACK_SIZE
	.align		4
.L_736:
        /*007c*/ 	.byte	0x04, 0x1e
        /*007e*/ 	.short	(.L_738 - .L_737)
.L_737:
        /*0080*/ 	.word	0x00000000
.L_738:


//--------------------- .nv.info._ZN5flash32flash_fwd_splitkv_combine_kernelI23Flash_fwd_kernel_traitsILi32ELi64ELi256ELi4ELb0ELb0EN7cutlass10bfloat16_tE19Flash_kernel_traitsILi32ELi64ELi256ELi4ES3_EELi16ELi2ELb1EEEvNS_16Flash_fwd_paramsE --------------------------
	.section	.nv.info._ZN5flash32flash_fwd_splitkv_combine_kernelI23Flash_fwd_kernel_traitsILi32ELi64ELi256ELi4ELb0ELb0EN7cutlass10bfloat16_tE19Flash_kernel_traitsILi32ELi64ELi256ELi4ES3_EELi16ELi2ELb1EEEvNS_16Flash_fwd_paramsE,"",@"SHT_CUDA_INFO"
	.sectionflags	@""
	.align	4


	//----- nvinfo : EIATTR_CUDA_API_VERSION
	.align		4
        /*0000*/ 	.byte	0x04, 0x37
        /*0002*/ 	.short	(.L_740 - .L_739)
.L_739:
        /*0004*/ 	.word	0x00000082


	//----- nvinfo : EIATTR_SW2861232_WAR
	.align		4
.L_740:
        /*0008*/ 	.byte	0x01, 0x35
	.zero		2


	//----- nvinfo : EIATTR_PARAM_CBANK
	.align		4
        /*000c*/ 	.byte	0x04, 0x0a
        /*000e*/ 	.short	(.L_742 - .L_741)
	.align		4
.L_741:
        /*0010*/ 	.word	index@(.nv.constant0._ZN5flash32flash_fwd_splitkv_combine_kernelI23Flash_fwd_kernel_traitsILi32ELi64ELi256ELi4ELb0ELb0EN7cutlass10bfloat16_tE19Flash_kernel_traitsILi32ELi64ELi256ELi4ES3_EELi16ELi2ELb1EEEvNS_16Flash_fwd_paramsE)
        /*0014*/ 	.short	0x0160
        /*0016*/ 	.short	0x01d0


	//----- nvinfo : EIATTR_CBANK_PARAM_SIZE
	.align		4
.L_742:
        /*0018*/ 	.byte	0x03, 0x19
        /*001a*/ 	.short	0x01d0


	//----- nvinfo : EIATTR_KPARAM_INFO
	.align		4
        /*001c*/ 	.byte	0x04, 0x17
        /*001e*/ 	.short	(.L_744 - .L_743)
.L_743:
        /*0020*/ 	.word	0x00000000
        /*0024*/ 	.short	0x0000
        /*0026*/ 	.short	0x0000
        /*0028*/ 	.byte	0x00, 0xf0, 0x41, 0x07


	//----- nvinfo : EIATTR_MAXREG_COUNT
	.align		4
.L_744:
        /*002c*/ 	.byte	0x03, 0x1b
        /*002e*/ 	.short	0x00ff


	//----- nvinfo : EIATTR_NUM_BARRIERS
	.align		4
        /*0030*/ 	.byte	0x02, 0x4c
        /*0032*/ 	.byte	0x01
	.zero		1


	//----- nvinfo : EIATTR_MERCURY_ISA_VERSION
	.align		4
        /*0034*/ 	.byte	0x03, 0x5f
        /*0036*/ 	.short	0x0000


	//----- nvinfo : EIATTR_COOP_GROUP_MASK_REGIDS
	.align		4
        /*0038*/ 	.byte	0x04, 0x29
        /*003a*/ 	.short	(.L_746 - .L_745)


	//   ....[0]....
.L_745:
        /*003c*/ 	.word	0xffffffff


	//   ....[1]....
        /*0040*/ 	.word	0xffffffff


	//   ....[2]....
        /*0044*/ 	.word	0xffffffff


	//   ....[3]....
        /*0048*/ 	.word	0xffffffff


	//----- nvinfo : EIATTR_COOP_GROUP_INSTR_OFFSETS
	.align		4
.L_746:
        /*004c*/ 	.byte	0x04, 0x28
        /*004e*/ 	.short	(.L_748 - .L_747)


	//   ....[0]....
.L_747:
        /*0050*/ 	.word	0x00001c10


	//   ....[1]....
        /*0054*/ 	.word	0x00001c30


	//   ....[2]....
        /*0058*/ 	.word	0x00001ca0


	//   ....[3]....
        /*005c*/ 	.word	0x00001cc0


	//----- nvinfo : EIATTR_EXIT_INSTR_OFFSETS
	.align		4
.L_748:
        /*0060*/ 	.byte	0x04, 0x1c
        /*0062*/ 	.short	(.L_750 - .L_749)


	//   ....[0]....
.L_749:
        /*0064*/ 	.word	0x00004180


	//   ....[1]....
        /*0068*/ 	.word	0x000045f0


	//----- nvinfo : EIATTR_CRS_STACK_SIZE
	.align		4
.L_750:
        /*006c*/ 	.byte	0x04, 0x1e
        /*006e*/ 	.short	(.L_752 - .L_751)
.L_751:
        /*0070*/ 	.word	0x00000000
.L_752:


//--------------------- .nv.info._ZN5flash32flash_fwd_splitkv_combine_kernelI23Flash_fwd_kernel_traitsILi32ELi64ELi256ELi4ELb0ELb0EN7cutlass10bfloat16_tE19Flash_kernel_traitsILi32ELi64ELi256ELi4ES3_EELi16ELi1ELb1EEEvNS_16Flash_fwd_paramsE --------------------------
	.section	.nv.info._ZN5flash32flash_fwd_splitkv_combine_kernelI23Flash_fwd_kernel_traitsILi32ELi64ELi256ELi4ELb0ELb0EN7cutlass10bfloat16_tE19Flash_kernel_traitsILi32ELi64ELi256ELi4ES3_EELi16ELi1ELb1EEEvNS_16Flash_fwd_paramsE,"",@"SHT_CUDA_INFO"
	.sectionflags	@""
	.align	4


	//----- nvinfo : EIATTR_CUDA_API_VERSION
	.align		4
        /*0000*/ 	.byte	0x04, 0x37
        /*0002*/ 	.short	(.L_754 - .L_753)
.L_753:
        /*0004*/ 	.word	0x00000082


	//----- nvinfo : EIATTR_SW2861232_WAR
	.align		4
.L_754:
        /*0008*/ 	.byte	0x01, 0x35
	.zero		2


	//----- nvinfo : EIATTR_PARAM_CBANK
	.align		4
        /*000c*/ 	.byte	0x04, 0x0a
        /*000e*/ 	.short	(.L_756 - .L_755)
	.align		4
.L_755:
        /*0010*/ 	.word	index@(.nv.constant0._ZN5flash32flash_fwd_splitkv_combine_kernelI23Flash_fwd_kernel_traitsILi32ELi64ELi256ELi4ELb0ELb0EN7cutlass10bfloat16_tE19Flash_kernel_traitsILi32ELi64ELi256ELi4ES3_EELi16ELi1ELb1EEEvNS_16Flash_fwd_paramsE)
        /*0014*/ 	.short	0x0160
        /*0016*/ 	.short	0x01d0


	//----- nvinfo : EIATTR_CBANK_PARAM_SIZE
	.align		4
.L_756:
        /*0018*/ 	.byte	0x03, 0x19
        /*001a*/ 	.short	0x01d0


	//----- nvinfo : EIATTR_KPARAM_INFO
	.align		4
        /*001c*/ 	.byte	0x04, 0x17
        /*001e*/ 	.short	(.L_758 - .L_757)
.L_757:
        /*0020*/ 	.word	0x00000000
        /*0024*/ 	.short	0x0000
        /*0026*/ 	.short	0x0000
        /*0028*/ 	.byte	0x00, 0xf0, 0x41, 0x07


	//----- nvinfo : EIATTR_MAXREG_COUNT
	.align		4
.L_758:
        /*002c*/ 	.byte	0x03, 0x1b
        /*002e*/ 	.short	0x00ff


	//----- nvinfo : EIATTR_NUM_BARRIERS
	.align		4
        /*0030*/ 	.byte	0x02, 0x4c
        /*0032*/ 	.byte	0x01
	.zero		1


	//----- nvinfo : EIATTR_MERCURY_ISA_VERSION
	.align		4
        /*0034*/ 	.byte	0x03, 0x5f
        /*0036*/ 	.short	0x0000


	//----- nvinfo : EIATTR_COOP_GROUP_MASK_REGIDS
	.align		4
        /*0038*/ 	.byte	0x04, 0x29
        /*003a*/ 	.short	(.L_760 - .L_759)


	//   ....[0]....
.L_759:
        /*003c*/ 	.word	0xffffffff


	//   ....[1]....
        /*0040*/ 	.word	0xffffffff


	//----- nvinfo : EIATTR_COOP_GROUP_INSTR_OFFSETS
	.align		4
.L_760:
        /*0044*/ 	.byte	0x04, 0x28
        /*0046*/ 	.short	(.L_762 - .L_761)


	//   ....[0]....
.L_761:
        /*0048*/ 	.word	0x00001cd0


	//   ....[1]....
        /*004c*/ 	.word	0x00001d40


	//----- nvinfo : EIATTR_EXIT_INSTR_OFFSETS
	.align		4
.L_762:
        /*0050*/ 	.byte	0x04, 0x1c
        /*0052*/ 	.short	(.L_764 - .L_763)


	//   ....[0]....
.L_763:
        /*0054*/ 	.word	0x00004290


	//   ....[1]....
        /*0058*/ 	.word	0x000046f0


	//----- nvinfo : EIATTR_CRS_STACK_SIZE
	.align		4
.L_764:
        /*005c*/ 	.byte	0x04, 0x1e
        /*005e*/ 	.short	(.L_766 - .L_765)
.L_765:
        /*0060*/ 	.word	0x00000000
.L_766:


//--------------------- .nv.info._ZN5flash24flash_fwd_splitkv_kernelI23Flash_fwd_kernel_traitsILi32ELi64ELi256ELi4ELb0ELb0EN7cutlass10bfloat16_tE19Flash_kernel_traitsILi32ELi64ELi256ELi4ES3_EELb1ELb0ELb0ELb0ELb0ELb0ELb0ELb0EEEvNS_16Flash_fwd_paramsE --------------------------
	.section	.nv.info._ZN5flash24flash_fwd_splitkv_kernelI23Flash_fwd_kernel_traitsILi32ELi64ELi256ELi4ELb0ELb0EN7cutlass10bfloat16_tE19Flash_kernel_traitsILi32ELi64ELi256ELi4ES3_EELb1ELb0ELb0ELb0ELb0ELb0ELb0ELb0EEEvNS_16Flash_fwd_paramsE,"",@"SHT_CUDA_INFO"
	.sectionflags	@""
	.align	4


	//----- nvinfo : EIATTR_CUDA_API_VERSION
	.align		4
        /*0000*/ 	.byte	0x04, 0x37
        /*0002*/ 	.short	(.L_768 - .L_767)
.L_767:
        /*0004*/ 	.word	0x00000082


	//----- nvinfo : EIATTR_SW2861232_WAR
	.align		4
.L_768:
        /*0008*/ 	.byte	0x01, 0x35
	.zero		2


	//----- nvinfo : EIATTR_PARAM_CBANK
	.align		4
        /*000c*/ 	.byte	0x04, 0x0a
        /*000e*/ 	.short	(.L_770 - .L_769)
	.align		4
.L_769:
        /*0010*/ 	.word	index@(.nv.constant0._ZN5flash24flash_fwd_splitkv_kernelI23Flash_fwd_kernel_traitsILi32ELi64ELi256ELi4ELb0ELb0EN7cutlass10bfloat16_tE19Flash_kernel_traitsILi32ELi64ELi256ELi4ES3_EELb1ELb0ELb0ELb0ELb0ELb0ELb0ELb0EEEvNS_16Flash_fwd_paramsE)
        /*0014*/ 	.short	0x0160
        /*0016*/ 	.short	0x01d0


	//----- nvinfo : EIATTR_CBANK_PARAM_SIZE
	.align		4
.L_770:
        /*0018*/ 	.byte	0x03, 0x19
        /*001a*/ 	.short	0x01d0


	//----- nvinfo : EIATTR_KPARAM_INFO
	.align		4
        /*001c*/ 	.byte	0x04, 0x17
        /*001e*/ 	.short	(.L_772 - .L_771)
.L_771:
        /*0020*/ 	.word	0x00000000
        /*0024*/ 	.short	0x0000
        /*0026*/ 	.short	0x0000
        /*0028*/ 	.byte	0x00, 0xf0, 0x41, 0x07


	//----- nvinfo : EIATTR_MAXREG_COUNT
	.align		4
.L_772:
        /*002c*/ 	.byte	0x03, 0x1b
        /*002e*/ 	.short	0x00ff


	//----- nvinfo : EIATTR_NUM_BARRIERS
	.align		4
        /*0030*/ 	.byte	0x02, 0x4c
        /*0032*/ 	.byte	0x01
	.zero		1


	//----- nvinfo : EIATTR_MERCURY_ISA_VERSION
	.align		4
        /*0034*/ 	.byte	0x03, 0x5f
        /*0036*/ 	.short	0x0000


	//----- nvinfo : EIATTR_COOP_GROUP_MASK_REGIDS
	.align		4
        /*0038*/ 	.byte	0x04, 0x29
        /*003a*/ 	.short	(.L_774 - .L_773)


	//   ....[0]....
.L_773:
        /*003c*/ 	.word	0xffffffff


	//   ....[1]....
        /*0040*/ 	.word	0xffffffff


	//   ....[2]....
        /*0044*/ 	.word	0xffffffff


	//   ....[3]....
        /*0048*/ 	.word	0xffffffff


	//   ....[4]....
        /*004c*/ 	.word	0xffffffff


	//   ....[5]....
        /*0050*/ 	.word	0xffffffff


	//   ....[6]....
        /*0054*/ 	.word	0xffffffff


	//   ....[7]....
        /*0058*/ 	.word	0xffffffff


	//   ....[8]....
        /*005c*/ 	.word	0xffffffff


	//   ....[9]....
        /*0060*/ 	.word	0xffffffff


	//   ....[10]....
        /*0064*/ 	.word	0xffffffff


	//   ....[11]....
        /*0068*/ 	.word	0xffffffff


	//   ....[12]....
        /*006c*/ 	.word	0xffffffff


	//   ....[13]....
        /*0070*/ 	.word	0xffffffff


	//   ....[14]....
        /*0074*/ 	.word	0xffffffff


	//   ....[15]....
        /*0078*/ 	.word	0xffffffff


	//----- nvinfo : EIATTR_COOP_GROUP_INSTR_OFFSETS
	.align		4
.L_774:
        /*007c*/ 	.byte	0x04, 0x28
        /*007e*/ 	.short	(.L_776 - .L_775)


	//   ....[0]....
.L_775:
        /*0080*/ 	.word	0x00005120


	//   ....[1]....
        /*0084*/ 	.word	0x000051c0


	//   ....[2]....
        /*0088*/ 	.word	0x00006410


	//   ....[3]....
        /*008c*/ 	.word	0x00006470


	//   ....[4]....
        /*0090*/ 	.word	0x0000b740


	//   ....[5]....
        /*0094*/ 	.word	0x0000b760


	//   ....[6]....
        /*0098*/ 	.word	0x0000b780


	//   ....[7]....
        /*009c*/ 	.word	0x0000b890


	//   ....[8]....
        /*00a0*/ 	.word	0x0000fe00


	//   ....[9]....
        /*00a4*/ 	.word	0x0000fe10


	//   ....[10]....
        /*00a8*/ 	.word	0x0000fe40


	//   ....[11]....
        /*00ac*/ 	.word	0x0000fe50


	//   ....[12]....
        /*00b0*/ 	.word	0x000122a0


	//   ....[13]....
        /*00b4*/ 	.word	0x000122e0


	//   ....[14]....
        /*00b8*/ 	.word	0x00012330


	//   ....[15]....
        /*00bc*/ 	.word	0x00012350


	//----- nvinfo : EIATTR_EXIT_INSTR_OFFSETS
	.align		4
.L_776:
        /*00c0*/ 	.byte	0x04, 0x1c
        /*00c2*/ 	.short	(.L_778 - .L_777)


	//   ....[0]....
.L_777:
        /*00c4*/ 	.word	0x000002d0


	//   ....[1]....
        /*00c8*/ 	.word	0x00000880


	//   ....[2]....
        /*00cc*/ 	.word	0x000008b0


	//   ....[3]....
        /*00d0*/ 	.word	0x00012cc0


	//   ....[4]....
        /*00d4*/ 	.word	0x00012d80


	//----- nvinfo : EIATTR_CTAIDZ_USED
	.align		4
.L_778:
        /*00d8*/ 	.byte	0x01, 0x04
	.zero		2


	//----- nvinfo : EIATTR_CRS_STACK_SIZE
	.align		4
        /*00dc*/ 	.byte	0x04, 0x1e
        /*00de*/ 	.short	(.L_780 - .L_779)
.L_779:
        /*00e0*/ 	.word	0x00000000
.L_780:


//--------------------- .nv.info._ZN5flash24flash_fwd_splitkv_kernelI23Flash_fwd_kernel_traitsILi32ELi64ELi256ELi4ELb0ELb0EN7cutlass10bfloat16_tE19Flash_kernel_traitsILi32ELi64ELi256ELi4ES3_EELb1ELb0ELb0ELb0ELb0ELb1ELb0ELb0EEEvNS_16Flash_fwd_paramsE --------------------------
	.section	.nv.info._ZN5flash24flash_fwd_splitkv_kernelI23Flash_fwd_kernel_traitsILi32ELi64ELi256ELi4ELb0ELb0EN7cutlass10bfloat16_tE19Flash_kernel_traitsILi32ELi64ELi256ELi4ES3_EELb1ELb0ELb0ELb0ELb0ELb1ELb0ELb0EEEvNS_16Flash_fwd_paramsE,"",@"SHT_CUDA_INFO"
	.sectionflags	@""
	.align	4


	//----- nvinfo : EIATTR_CUDA_API_VERSION
	.align		4
        /*0000*/ 	.byte	0x04, 0x37
        /*0002*/ 	.short	(.L_782 - .L_781)
.L_781:
        /*0004*/ 	.word	0x00000082


	//----- nvinfo : EIATTR_SW2861232_WAR
	.align		4
.L_782:
        /*0008*/ 	.byte	0x01, 0x35
	.zero		2


	//----- nvinfo : EIATTR_PARAM_CBANK
	.align		4
        /*000c*/ 	.byte	0x04, 0x0a
        /*000e*/ 	.short	(.L_784 - .L_783)
	.align		4
.L_783:
        /*0010*/ 	.word	index@(.nv.constant0._ZN5flash24flash_fwd_splitkv_kernelI23Flash_fwd_kernel_traitsILi32ELi64ELi256ELi4ELb0ELb0EN7cutlass10bfloat16_tE19Flash_kernel_traitsILi32ELi64ELi256ELi4ES3_EELb1ELb0ELb0ELb0ELb0ELb1ELb0ELb0EEEvNS_16Flash_fwd_paramsE)
        /*0014*/ 	.short	0x0160
        /*0016*/ 	.short	0x01d0


	//----- nvinfo : EIATTR_CBANK_PARAM_SIZE
	.align		4
.L_784:
        /*0018*/ 	.byte	0x03, 0x19
        /*001a*/ 	.short	0x01d0


	//----- nvinfo : EIATTR_KPARAM_INFO
	.align		4
        /*001c*/ 	.byte	0x04, 0x17
        /*001e*/ 	.short	(.L_786 - .L_785)
.L_785:
        /*0020*/ 	.word	0x00000000
        /*0024*/ 	.short	0x0000
        /*0026*/ 	.short	0x0000
        /*0028*/ 	.byte	0x00, 0xf0, 0x41, 0x07


	//----- nvinfo : EIATTR_MAXREG_COUNT
	.align		4
.L_786:
        /*002c*/ 	.byte	0x03, 0x1b
        /*002e*/ 	.short	0x00ff


	//----- nvinfo : EIATTR_NUM_BARRIERS
	.align		4
        /*0030*/ 	.byte	0x02, 0x4c
        /*0032*/ 	.byte	0x01
	.zero		1


	//----- nvinfo : EIATTR_MERCURY_ISA_VERSION
	.align		4
        /*0034*/ 	.byte	0x03, 0x5f
        /*0036*/ 	.short	0x0000


	//----- nvinfo : EIATTR_COOP_GROUP_MASK_REGIDS
	.align		4
        /*0038*/ 	.byte	0x04, 0x29
        /*003a*/ 	.short	(.L_788 - .L_787)


	//   ....[0]....
.L_787:
        /*003c*/ 	.word	0xffffffff


	//   ....[1]....
        /*0040*/ 	.word	0xffffffff


	//   ....[2]....
        /*0044*/ 	.word	0xffffffff


	//   ....[3]....
        /*0048*/ 	.word	0xffffffff


	//   ....[4]....
        /*004c*/ 	.word	0xffffffff


	//   ....[5]....
        /*0050*/ 	.word	0xffffffff


	//   ....[6]....
        /*0054*/ 	.word	0xffffffff


	//   ....[7]....
        /*0058*/ 	.word	0xffffffff


	//   ....[8]....
        /*005c*/ 	.word	0xffffffff


	//   ....[9]....
        /*0060*/ 	.word	0xffffffff


	//   ....[10]....
        /*0064*/ 	.word	0xffffffff


	//   ....[11]....
        /*0068*/ 	.word	0xffffffff


	//   ....[12]....
        /*006c*/ 	.word	0xffffffff


	//   ....[13]....
        /*0070*/ 	.word	0xffffffff


	//   ....[14]....
        /*0074*/ 	.word	0xffffffff


	//   ....[15]....
        /*0078*/ 	.word	0xffffffff


	//----- nvinfo : EIATTR_COOP_GROUP_INSTR_OFFSETS
	.align		4
.L_788:
        /*007c*/ 	.byte	0x04, 0x28
        /*007e*/ 	.short	(.L_790 - .L_789)


	//   ....[0]....
.L_789:
        /*0080*/ 	.word	0x000062a0


	//   ....[1]....
        /*0084*/ 	.word	0x000062e0


	//   ....[2]....
        /*0088*/ 	.word	0x000075a0


	//   ....[3]....
        /*008c*/ 	.word	0x000075f0


	//   ....[4]....
        /*0090*/ 	.word	0x0000d570


	//   ....[5]....
        /*0094*/ 	.word	0x0000d590


	//   ....[6]....
        /*0098*/ 	.word	0x0000df70


	//   ....[7]....
        /*009c*/ 	.word	0x0000dfc0


	//   ....[8]....
        /*00a0*/ 	.word	0x00013050


	//   ....[9]....
        /*00a4*/ 	.word	0x00013060


	//   ....[10]....
        /*00a8*/ 	.word	0x00013090


	//   ....[11]....
        /*00ac*/ 	.word	0x000130a0


	//   ....[12]....
        /*00b0*/ 	.word	0x000154f0


	//   ....[13]....
        /*00b4*/ 	.word	0x00015530


	//   ....[14]....
        /*00b8*/ 	.word	0x00015580


	//   ....[15]....
        /*00bc*/ 	.word	0x000155a0


	//----- nvinfo : EIATTR_EXIT_INSTR_OFFSETS
	.align		4
.L_790:
        /*00c0*/ 	.byte	0x04, 0x1c
        /*00c2*/ 	.short	(.L_792 - .L_791)


	//   ....[0]....
.L_791:
        /*00c4*/ 	.word	0x000002d0


	//   ....[1]....
        /*00c8*/ 	.word	0x00000880


	//   ....[2]....
        /*00cc*/ 	.word	0x000008b0


	//   ....[3]....
        /*00d0*/ 	.word	0x00015f10


	//   ....[4]....
        /*00d4*/ 	.word	0x00015fd0


	//----- nvinfo : EIATTR_CTAIDZ_USED
	.align		4
.L_792:
        /*00d8*/ 	.byte	0x01, 0x04
	.zero		2


	//----- nvinfo : EIATTR_CRS_STACK_SIZE
	.align		4
        /*00dc*/ 	.byte	0x04, 0x1e
        /*00de*/ 	.short	(.L_794 - .L_793)
.L_793:
        /*00e0*/ 	.word	0x00000000
.L_794:


//--------------------- .nv.info._ZN5flash24flash_fwd_splitkv_kernelI23Flash_fwd_kernel_traitsILi32ELi64ELi256ELi4ELb0ELb0EN7cutlass10bfloat16_tE19Flash_kernel_traitsILi32ELi64ELi256ELi4ES3_EELb1ELb0ELb0ELb0ELb0ELb0ELb0ELb1EEEvNS_16Flash_fwd_paramsE --------------------------
	.section	.nv.info._ZN5flash24flash_fwd_splitkv_kernelI23Flash_fwd_kernel_traitsILi32ELi64ELi256ELi4ELb0ELb0EN7cutlass10bfloat16_tE19Flash_kernel_traitsILi32ELi64ELi256ELi4ES3_EELb1ELb0ELb0ELb0ELb0ELb0ELb0ELb1EEEvNS_16Flash_fwd_paramsE,"",@"SHT_CUDA_INFO"
	.sectionflags	@""
	.align	4


	//----- nvinfo : EIATTR_CUDA_API_VERSION
	.align		4
        /*0000*/ 	.byte	0x04, 0x37
        /*0002*/ 	.short	(.L_796 - .L_795)
.L_795:
        /*0004*/ 	.word	0x00000082


	//----- nvinfo : EIATTR_SW2861232_WAR
	.align		4
.L_796:
        /*0008*/ 	.byte	0x01, 0x35
	.zero		2


	//----- nvinfo : EIATTR_PARAM_CBANK
	.align		4
        /*000c*/ 	.byte	0x04, 0x0a
        /*000e*/ 	.short	(.L_798 - .L_797)
	.align		4
.L_797:
        /*0010*/ 	.word	index@(.nv.constant0._ZN5flash24flash_fwd_splitkv_kernelI23Flash_fwd_kernel_traitsILi32ELi64ELi256ELi4ELb0ELb0EN7cutlass10bfloat16_tE19Flash_kernel_traitsILi32ELi64ELi256ELi4ES3_EELb1ELb0ELb0ELb0ELb0ELb0ELb0ELb1EEEvNS_16Flash_fwd_paramsE)
        /*0014*/ 	.short	0x0160
        /*0016*/ 	.short	0x01d0


	//----- nvinfo : EIATTR_CBANK_PARAM_SIZE
	.align		4
.L_798:
        /*0018*/ 	.byte	0x03, 0x19
        /*001a*/ 	.short	0x01d0


	//----- nvinfo : EIATTR_KPARAM_INFO
	.align		4
        /*001c*/ 	.byte	0x04, 0x17
        /*001e*/ 	.short	(.L_800 - .L_799)
.L_799:
        /*0020*/ 	.word	0x00000000
        /*0024*/ 	.short	0x0000
        /*0026*/ 	.short	0x0000
        /*0028*/ 	.byte	0x00, 0xf0, 0x41, 0x07


	//----- nvinfo : EIATTR_MAXREG_COUNT
	.align		4
.L_800:
        /*002c*/ 	.byte	0x03, 0x1b
        /*002e*/ 	.short	0x00ff


	//----- nvinfo : EIATTR_NUM_BARRIERS
	.align		4
        /*0030*/ 	.byte	0x02, 0x4c
        /*0032*/ 	.byte	0x01
	.zero		1


	//----- nvinfo : EIATTR_MERCURY_ISA_VERSION
	.align		4
        /*0034*/ 	.byte	0x03, 0x5f
        /*0036*/ 	.short	0x0000


	//----- nvinfo : EIATTR_COOP_GROUP_MASK_REGIDS
	.align		4
        /*0038*/ 	.byte	0x04, 0x29
        /*003a*/ 	.short	(.L_802 - .L_801)


	//   ....[0]....
.L_801:
        /*003c*/ 	.word	0xffffffff


	//   ....[1]....
        /*0040*/ 	.word	0xffffffff


	//   ....[2]....
        /*0044*/ 	.word	0xffffffff


	//   ....[3]....
        /*0048*/ 	.word	0xffffffff


	//   ....[4]....
        /*004c*/ 	.word	0xffffffff


	//   ....[5]....
        /*0050*/ 	.word	0xffffffff


	//   ....[6]....
        /*0054*/ 	.word	0xffffffff


	//   ....[7]....
        /*0058*/ 	.word	0xffffffff


	//   ....[8]....
        /*005c*/ 	.word	0xffffffff


	//   ....[9]....
        /*0060*/ 	.word	0xffffffff


	//   ....[10]....
        /*0064*/ 	.word	0xffffffff


	//   ....[11]....
        /*0068*/ 	.word	0xffffffff


	//   ....[12]....
        /*006c*/ 	.word	0xffffffff


	//   ....[13]....
        /*0070*/ 	.word	0xffffffff


	//   ....[14]....
        /*0074*/ 	.word	0xffffffff


	//   ....[15]....
        /*0078*/ 	.word	0xffffffff


	//----- nvinfo : EIATTR_COOP_GROUP_INSTR_OFFSETS
	.align		4
.L_802:
        /*007c*/ 	.byte	0x04, 0x28
        /*007e*/ 	.short	(.L_804 - .L_803)


	//   ....[0]....
.L_803:
        /*0080*/ 	.word	0x0000d730


	//   ....[1]....
        /*0084*/ 	.word	0x0000d750


	//   ....[2]....
        /*0088*/ 	.word	0x0000e160


	//   ....[3]....
        /*008c*/ 	.word	0x0000e1c0


	//   ....[4]....
        /*0090*/ 	.word	0x00013190


	//   ....[5]....
        /*0094*/ 	.word	0x000131b0


	//   ....[6]....
        /*0098*/ 	.word	0x00013b80


	//   ....[7]....
        /*009c*/ 	.word	0x00013bd0


	//   ....[8]....
        /*00a0*/ 	.word	0x00017cd0


	//   ....[9]....
        /*00a4*/ 	.word	0x00017cf0


	//   ....[10]....
        /*00a8*/ 	.word	0x00017d20


	//   ....[11]....
        /*00ac*/ 	.word	0x00017d30


	//   ....[12]....
        /*00b0*/ 	.word	0x0001a180


	//   ....[13]....
        /*00b4*/ 	.word	0x0001a1c0


	//   ....[14]....
        /*00b8*/ 	.word	0x0001a210


	//   ....[15]....
        /*00bc*/ 	.word	0x0001a230


	//----- nvinfo : EIATTR_EXIT_INSTR_OFFSETS
	.align		4
.L_804:
        /*00c0*/ 	.byte	0x04, 0x1c
        /*00c2*/ 	.short	(.L_806 - .L_805)


	//   ....[0]....
.L_805:
        /*00c4*/ 	.word	0x00000310


	//   ....[1]....
        /*00c8*/ 	.word	0x00000880


	//   ....[2]....
        /*00cc*/ 	.word	0x000008b0


	//   ....[3]....
        /*00d0*/ 	.word	0x0001aca0


	//   ....[4]....
        /*00d4*/ 	.word	0x0001ad60


	//----- nvinfo : EIATTR_CTAIDZ_USED
	.align		4
.L_806:
        /*00d8*/ 	.byte	0x01, 0x04
	.zero		2


	//----- nvinfo : EIATTR_CRS_STACK_SIZE
	.align		4
        /*00dc*/ 	.byte	0x04, 0x1e
        /*00de*/ 	.short	(.L_808 - .L_807)
.L_807:
        /*00e0*/ 	.word	0x00000000
.L_808:


//--------------------- .nv.info._ZN5flash24flash_fwd_splitkv_kernelI23Flash_fwd_kernel_traitsILi32ELi64ELi256ELi4ELb0ELb0EN7cutlass10bfloat16_tE19Flash_kernel_traitsILi32ELi64ELi256ELi4ES3_EELb1ELb0ELb0ELb0ELb0ELb1ELb0ELb1EEEvNS_16Flash_fwd_paramsE --------------------------
	.section	.nv.info._ZN5flash24flash_fwd_splitkv_kernelI23Flash_fwd_kernel_traitsILi32ELi64ELi256ELi4ELb0ELb0EN7cutlass10bfloat16_tE19Flash_kernel_traitsILi32ELi64ELi256ELi4ES3_EELb1ELb0ELb0ELb0ELb0ELb1ELb0ELb1EEEvNS_16Flash_fwd_paramsE,"",@"SHT_CUDA_INFO"
	.sectionflags	@""
	.align	4


	//----- nvinfo : EIATTR_CUDA_API_VERSION
	.align		4
        /*0000*/ 	.byte	0x04, 0x37
        /*0002*/ 	.short	(.L_810 - .L_809)
.L_809:
        /*0004*/ 	.word	0x00000082


	//----- nvinfo : EIATTR_SW2861232_WAR
	.align		4
.L_810:
        /*0008*/ 	.byte	0x01, 0x35
	.zero		2


	//----- nvinfo : EIATTR_PARAM_CBANK
	.align		4
        /*000c*/ 	.byte	0x04, 0x0a
        /*000e*/ 	.short	(.L_812 - .L_811)
	.align		4
.L_811:
        /*0010*/ 	.word	index@(.nv.constant0._ZN5flash24flash_fwd_splitkv_kernelI23Flash_fwd_kernel_traitsILi32ELi64ELi256ELi4ELb0ELb0EN7cutlass10bfloat16_tE19Flash_kernel_traitsILi32ELi64ELi256ELi4ES3_EELb1ELb0ELb0ELb0ELb0ELb1ELb0ELb1EEEvNS_16Flash_fwd_paramsE)
        /*0014*/ 	.short	0x0160
        /*0016*/ 	.short	0x01d0


	//----- nvinfo : EIATTR_CBANK_PARAM_SIZE
	.align		4
.L_812:
        /*0018*/ 	.byte	0x03, 0x19
        /*001a*/ 	.short	0x01d0


	//----- nvinfo : EIATTR_KPARAM_INFO
	.align		4
        /*001c*/ 	.byte	0x04, 0x17
        /*001e*/ 	.short	(.L_814 - .L_813)
.L_813:
        /*0020*/ 	.word	0x00000000
        /*0024*/ 	.short	0x0000
        /*0026*/ 	.short	0x0000
        /*0028*/ 	.byte	0x00, 0xf0, 0x41, 0x07


	//----- nvinfo : EIATTR_MAXREG_COUNT
	.align		4
.L_814:
        /*002c*/ 	.byte	0x03, 0x1b
        /*002e*/ 	.short	0x00ff


	//----- nvinfo : EIATTR_NUM_BARRIERS
	.align		4
        /*0030*/ 	.byte	0x02, 0x4c
        /*0032*/ 	.byte	0x01
	.zero		1


	//----- nvinfo : EIATTR_ANNOTATIONS
	.align		4
        /*0034*/ 	.byte	0x04, 0x55
        /*0036*/ 	.short	(.L_816 - .L_815)


	//   ....[0]....
.L_815:
        /*0038*/ 	.word	0x00000001
        /*003c*/ 	.byte	0x10, 0x02, 0x00, 0x00, 0x01, 0x00, 0x00, 0x00, 0xe0, 0x87, 0x00, 0x00, 0x01, 0x00, 0x00, 0x00
        /*004c*/ 	.byte	0xc0, 0xe3, 0x01, 0x00


	//----- nvinfo : EIATTR_MERCURY_ISA_VERSION
	.align		4
.L_816:
        /*0050*/ 	.byte	0x03, 0x5f
        /*0052*/ 	.short	0x0000


	//----- nvinfo : EIATTR_COOP_GROUP_MASK_REGIDS
	.align		4
        /*0054*/ 	.byte	0x04, 0x29
        /*0056*/ 	.short	(.L_818 - .L_817)


	//   ....[0]....
.L_817:
        /*0058*/ 	.word	0xffffffff


	//   ....[1]....
        /*005c*/ 	.word	0xffffffff


	//   ....[2]....
        /*0060*/ 	.word	0xffffffff


	//   ....[3]....
        /*0064*/ 	.word	0xffffffff


	//   ....[4]....
        /*0068*/ 	.word	0xffffffff


	//   ....[5]....
        /*006c*/ 	.word	0xffffffff


	//   ....[6]....
        /*0070*/ 	.word	0xffffffff


	//   ....[7]....
        /*0074*/ 	.word	0xffffffff


	//   ....[8]....
        /*0078*/ 	.word	0xffffffff


	//   ....[9]....
        /*007c*/ 	.word	0xffffffff


	//   ....[10]....
        /*0080*/ 	.word	0xffffffff


	//   ....[11]....
        /*0084*/ 	.word	0xffffffff


	//   ....[12]....
        /*0088*/ 	.word	0xffffffff


	//   ....[13]....
        /*008c*/ 	.word	0xffffffff


	//   ....[14]....
        /*0090*/ 	.word	0xffffffff


	//   ....[15]....
        /*0094*/ 	.word	0xffffffff


	//----- nvinfo : EIATTR_COOP_GROUP_INSTR_OFFSETS
	.align		4
.L_818:
        /*0098*/ 	.byte	0x04, 0x28
        /*009a*/ 	.short	(.L_820 - .L_819)


	//   ....[0]....
.L_819:
        /*009c*/ 	.word	0x0000f0b0


	//   ....[1]....
        /*00a0*/ 	.word	0x0000f0d0


	//   ....[2]....
        /*00a4*/ 	.word	0x0000f7d0


	//   ....[3]....
        /*00a8*/ 	.word	0x0000f820


	//   ....[4]....
        /*00ac*/ 	.word	0x00015cc0


	//   ....[5]....
        /*00b0*/ 	.word	0x00015ce0


	//   ....[6]....
        /*00b4*/ 	.word	0x00016360


	//   ....[7]....
        /*00b8*/ 	.word	0x000163c0


	//   ....[8]....
        /*00bc*/ 	.word	0x0001b8b0


	//   ....[9]....
        /*00c0*/ 	.word	0x0001b8d0


	//   ....[10]....
        /*00c4*/ 	.word	0x0001b900


	//   ....[11]....
        /*00c8*/ 	.word	0x0001b910


	//   ....[12]....
        /*00cc*/ 	.word	0x0001dd50


	//   ....[13]....
        /*00d0*/ 	.word	0x0001dd70


	//   ....[14]....
        /*00d4*/ 	.word	0x0001ddc0


	//   ....[15]....
        /*00d8*/ 	.word	0x0001dde0


	//----- nvinfo : EIATTR_EXIT_INSTR_OFFSETS
	.align		4
.L_820:
        /*00dc*/ 	.byte	0x04, 0x1c
        /*00de*/ 	.short	(.L_822 - .L_821)


	//   ....[0]....
.L_821:
        /*00e0*/ 	.word	0x00000340


	//   ....[1]....
        /*00e4*/ 	.word	0x000008c0


	//   ....[2]....
        /*00e8*/ 	.word	0x000008f0


	//   ....[3]....
        /*00ec*/ 	.word	0x0001e890


	//   ....[4]....
        /*00f0*/ 	.word	0x0001e940


	//----- nvinfo : EIATTR_CTAIDZ_USED
	.align		4
.L_822:
        /*00f4*/ 	.byte	0x01, 0x04
	.zero		2


	//----- nvinfo : EIATTR_CRS_STACK_SIZE
	.align		4
        /*00f8*/ 	.byte	0x04, 0x1e
        /*00fa*/ 	.short	(.L_824 - .L_823)
.L_823:
        /*00fc*/ 	.word	0x00000000
.L_824:


//--------------------- .nv.info._ZN5flash24flash_fwd_splitkv_kernelI23Flash_fwd_kernel_traitsILi32ELi64ELi256ELi4ELb0ELb0EN7cutlass10bfloat16_tE19Flash_kernel_traitsILi32ELi64ELi256ELi4ES3_EELb1ELb0ELb0ELb0ELb0ELb0ELb1ELb0EEEvNS_16Flash_fwd_paramsE --------------------------
	.section	.nv.info._ZN5flash24flash_fwd_splitkv_kernelI23Flash_fwd_kernel_traitsILi32ELi64ELi256ELi4ELb0ELb0EN7cutlass10bfloat16_tE19Flash_kernel_traitsILi32ELi64ELi256ELi4ES3_EELb1ELb0ELb0ELb0ELb0ELb0ELb1ELb0EEEvNS_16Flash_fwd_paramsE,"",@"SHT_CUDA_INFO"
	.sectionflags	@""
	.align	4


	//----- nvinfo : EIATTR_CUDA_API_VERSION
	.align		4
        /*0000*/ 	.byte	0x04, 0x37
        /*0002*/ 	.short	(.L_826 - .L_825)
.L_825:
        /*0004*/ 	.word	0x00000082


	//----- nvinfo : EIATTR_SW2861232_WAR
	.align		4
.L_826:
        /*0008*/ 	.byte	0x01, 0x35
	.zero		2


	//----- nvinfo : EIATTR_PARAM_CBANK
	.align		4
        /*000c*/ 	.byte	0x04, 0x0a
        /*000e*/ 	.short	(.L_828 - .L_827)
	.align		4
.L_827:
        /*0010*/ 	.word	index@(.nv.constant0._ZN5flash24flash_fwd_splitkv_kernelI23Flash_fwd_kernel_traitsILi32ELi64ELi256ELi4ELb0ELb0EN7cutlass10bfloat16_tE19Flash_kernel_traitsILi32ELi64ELi256ELi4ES3_EELb1ELb0ELb0ELb0ELb0ELb0ELb1ELb0EEEvNS_16Flash_fwd_paramsE)
        /*0014*/ 	.short	0x0160
        /*0016*/ 	.short	0x01d0


	//----- nvinfo : EIATTR_CBANK_PARAM_SIZE
	.align		4
.L_828:
        /*0018*/ 	.byte	0x03, 0x19
        /*001a*/ 	.short	0x01d0


	//----- nvinfo : EIATTR_KPARAM_INFO
	.align		4
        /*001c*/ 	.byte	0x04, 0x17
        /*001e*/ 	.short	(.L_830 - .L_829)
.L_829:
        /*0020*/ 	.word	0x00000000
        /*0024*/ 	.short	0x0000
        /*0026*/ 	.short	0x0000
        /*0028*/ 	.byte	0x00, 0xf0, 0x41, 0x07


	//----- nvinfo : EIATTR_MAXREG_COUNT
	.align		4
.L_830:
        /*002c*/ 	.byte	0x03, 0x1b
        /*002e*/ 	.short	0x00ff


	//----- nvinfo : EIATTR_NUM_BARRIERS
	.align		4
        /*0030*/ 	.byte	0x02, 0x4c
        /*0032*/ 	.byte	0x01
	.zero		1


	//----- nvinfo : EIATTR_MERCURY_ISA_VERSION
	.align		4
        /*0034*/ 	.byte	0x03, 0x5f
        /*0036*/ 	.short	0x0000


	//----- nvinfo : EIATTR_COOP_GROUP_MASK_REGIDS
	.align		4
        /*0038*/ 	.byte	0x04, 0x29
        /*003a*/ 	.short	(.L_832 - .L_831)


	//   ....[0]....
.L_831:
        /*003c*/ 	.word	0xffffffff


	//   ....[1]....
        /*0040*/ 	.word	0xffffffff


	//   ....[2]....
        /*0044*/ 	.word	0xffffffff


	//   ....[3]....
        /*0048*/ 	.word	0xffffffff


	//   ....[4]....
        /*004c*/ 	.word	0xffffffff


	//   ....[5]....
        /*0050*/ 	.word	0xffffffff


	//   ....[6]....
        /*0054*/ 	.word	0xffffffff


	//   ....[7]....
        /*0058*/ 	.word	0xffffffff


	//   ....[8]....
        /*005c*/ 	.word	0xffffffff


	//   ....[9]....
        /*0060*/ 	.word	0xffffffff


	//   ....[10]....
        /*0064*/ 	.word	0xffffffff


	//   ....[11]....
        /*0068*/ 	.word	0xffffffff


	//   ....[12]....
        /*006c*/ 	.word	0xffffffff


	//   ....[13]....
        /*0070*/ 	.word	0xffffffff


	//   ....[14]....
        /*0074*/ 	.word	0xffffffff


	//   ....[15]....
        /*0078*/ 	.word	0xffffffff


	//----- nvinfo : EIATTR_COOP_GROUP_INSTR_OFFSETS
	.align		4
.L_832:
        /*007c*/ 	.byte	0x04, 0x28
        /*007e*/ 	.short	(.L_834 - .L_833)


	//   ....[0]....
.L_833:
        /*0080*/ 	.word	0x00005aa0


	//   ....[1]....
        /*0084*/ 	.word	0x00005ac0


	//   ....[2]....
        /*0088*/ 	.word	0x000064d0


	//   ....[3]....
        /*008c*/ 	.word	0x00006520


	//   ....[4]....
        /*0090*/ 	.word	0x0000b530


	//   ....[5]....
        /*0094*/ 	.word	0x0000b560


	//   ....[6]....
        /*0098*/ 	.word	0x0000bea0


	//   ....[7]....
        /*009c*/ 	.word	0x0000bf00


	//   ....[8]....
        /*00a0*/ 	.word	0x0000ffc0


	//   ....[9]....
        /*00a4*/ 	.word	0x0000ffe0


	//   ....[10]....
        /*00a8*/ 	.word	0x00010010


	//   ....[11]....
        /*00ac*/ 	.word	0x00010020


	//   ....[12]....
        /*00b0*/ 	.word	0x00012450


	//   ....[13]....
        /*00b4*/ 	.word	0x00012490


	//   ....[14]....
        /*00b8*/ 	.word	0x000124e0


	//   ....[15]....
        /*00bc*/ 	.word	0x000124f0


	//----- nvinfo : EIATTR_EXIT_INSTR_OFFSETS
	.align		4
.L_834:
        /*00c0*/ 	.byte	0x04, 0x1c
        /*00c2*/ 	.short	(.L_836 - .L_835)


	//   ....[0]....
.L_835:
        /*00c4*/ 	.word	0x00000420


	//   ....[1]....
        /*00c8*/ 	.word	0x00000a10


	//   ....[2]....
        /*00cc*/ 	.word	0x00000a40


	//   ....[3]....
        /*00d0*/ 	.word	0x00012ed0


	//   ....[4]....
        /*00d4*/ 	.word	0x00012ef0


	//----- nvinfo : EIATTR_CTAIDZ_USED
	.align		4
.L_836:
        /*00d8*/ 	.byte	0x01, 0x04
	.zero		2


	//----- nvinfo : EIATTR_CRS_STACK_SIZE
	.align		4
        /*00dc*/ 	.byte	0x04, 0x1e
        /*00de*/ 	.short	(.L_838 - .L_837)
.L_837:
        /*00e0*/ 	.word	0x00000000
.L_838:


//--------------------- .nv.info._ZN5flash24flash_fwd_splitkv_kernelI23Flash_fwd_kernel_traitsILi32ELi64ELi256ELi4ELb0ELb0EN7cutlass10bfloat16_tE19Flash_kernel_traitsILi32ELi64ELi256ELi4ES3_EELb1ELb0ELb0ELb0ELb0ELb1ELb1ELb0EEEvNS_16Flash_fwd_paramsE --------------------------
	.section	.nv.info._ZN5flash24flash_fwd_splitkv_kernelI23Flash_fwd_kernel_traitsILi32ELi64ELi256ELi4ELb0ELb0EN7cutlass10bfloat16_tE19Flash_kernel_traitsILi32ELi64ELi256ELi4ES3_EELb1ELb0ELb0ELb0ELb0ELb1ELb1ELb0EEEvNS_16Flash_fwd_paramsE,"",@"SHT_CUDA_INFO"
	.sectionflags	@""
	.align	4


	//----- nvinfo : EIATTR_CUDA_API_VERSION
	.align		4
        /*0000*/ 	.byte	0x04, 0x37
        /*0002*/ 	.short	(.L_840 - .L_839)
.L_839:
        /*0004*/ 	.word	0x00000082


	//----- nvinfo : EIATTR_SW2861232_WAR
	.align		4
.L_840:
        /*0008*/ 	.byte	0x01, 0x35
	.zero		2


	//----- nvinfo : EIATTR_PARAM_CBANK
	.align		4
        /*000c*/ 	.byte	0x04, 0x0a
        /*000e*/ 	.short	(.L_842 - .L_841)
	.align		4
.L_841:
        /*0010*/ 	.word	index@(.nv.constant0._ZN5flash24flash_fwd_splitkv_kernelI23Flash_fwd_kernel_traitsILi32ELi64ELi256ELi4ELb0ELb0EN7cutlass10bfloat16_tE19Flash_kernel_traitsILi32ELi64ELi256ELi4ES3_EELb1ELb0ELb0ELb0ELb0ELb1ELb1ELb0EEEvNS_16Flash_fwd_paramsE)
        /*0014*/ 	.short	0x0160
        /*0016*/ 	.short	0x01d0


	//----- nvinfo : EIATTR_CBANK_PARAM_SIZE
	.align		4
.L_842:
        /*0018*/ 	.byte	0x03, 0x19
        /*001a*/ 	.short	0x01d0


	//----- nvinfo : EIATTR_KPARAM_INFO
	.align		4
        /*001c*/ 	.byte	0x04, 0x17
        /*001e*/ 	.short	(.L_844 - .L_843)
.L_843:
        /*0020*/ 	.word	0x00000000
        /*0024*/ 	.short	0x0000
        /*0026*/ 	.short	0x0000
        /*0028*/ 	.byte	0x00, 0xf0, 0x41, 0x07


	//----- nvinfo : EIATTR_MAXREG_COUNT
	.align		4
.L_844:
        /*002c*/ 	.byte	0x03, 0x1b
        /*002e*/ 	.short	0x00ff


	//----- nvinfo : EIATTR_NUM_BARRIERS
	.align		4
        /*0030*/ 	.byte	0x02, 0x4c
        /*0032*/ 	.byte	0x01
	.zero		1


	//----- nvinfo : EIATTR_ANNOTATIONS
	.align		4
        /*0034*/ 	.byte	0x04, 0x55
        /*0036*/ 	.short	(.L_846 - .L_845)


	//   ....[0]....
.L_845:
        /*0038*/ 	.word	0x00000001
        /*003c*/ 	.byte	0x80, 0x15, 0x00, 0x00, 0x01, 0x00, 0x00, 0x00, 0x80, 0x59, 0x01, 0x00


	//----- nvinfo : EIATTR_MERCURY_ISA_VERSION
	.align		4
.L_846:
        /*0048*/ 	.byte	0x03, 0x5f
        /*004a*/ 	.short	0x0000


	//----- nvinfo : EIATTR_COOP_GROUP_MASK_REGIDS
	.align		4
        /*004c*/ 	.byte	0x04, 0x29
        /*004e*/ 	.short	(.L_848 - .L_847)


	//   ....[0]....
.L_847:
        /*0050*/ 	.word	0xffffffff


	//   ....[1]....
        /*0054*/ 	.word	0xffffffff


	//   ....[2]....
        /*0058*/ 	.word	0xffffffff


	//   ....[3]....
        /*005c*/ 	.word	0xffffffff


	//   ....[4]....
        /*0060*/ 	.word	0xffffffff


	//   ....[5]....
        /*0064*/ 	.word	0xffffffff


	//   ....[6]....
        /*0068*/ 	.word	0xffffffff


	//   ....[7]....
        /*006c*/ 	.word	0xffffffff


	//   ....[8]....
        /*0070*/ 	.word	0xffffffff


	//   ....[9]....
        /*0074*/ 	.word	0xffffffff


	//   ....[10]....
        /*0078*/ 	.word	0xffffffff


	//   ....[11]....
        /*007c*/ 	.word	0xffffffff


	//   ....[12]....
        /*0080*/ 	.word	0xffffffff


	//   ....[13]....
        /*0084*/ 	.word	0xffffffff


	//   ....[14]....
        /*0088*/ 	.word	0xffffffff


	//   ....[15]....
        /*008c*/ 	.word	0xffffffff


	//----- nvinfo : EIATTR_COOP_GROUP_INSTR_OFFSETS
	.align		4
.L_848:
        /*0090*/ 	.byte	0x04, 0x28
        /*0092*/ 	.short	(.L_850 - .L_849)


	//   ....[0]....
.L_849:
        /*0094*/ 	.word	0x00006db0


	//   ....[1]....
        /*0098*/ 	.word	0x00006dd0


	//   ....[2]....
        /*009c*/ 	.word	0x00007600


	//   ....[3]....
        /*00a0*/ 	.word	0x00007650


	//   ....[4]....
        /*00a4*/ 	.word	0x0000d920


	//   ....[5]....
        /*00a8*/ 	.word	0x0000d940


	//   ....[6]....
        /*00ac*/ 	.word	0x0000dfc0


	//   ....[7]....
        /*00b0*/ 	.word	0x0000e020


	//   ....[8]....
        /*00b4*/ 	.word	0x00013500


	//   ....[9]....
        /*00b8*/ 	.word	0x00013520


	//   ....[10]....
        /*00bc*/ 	.word	0x00013550


	//   ....[11]....
        /*00c0*/ 	.word	0x00013560


	//   ....[12]....
        /*00c4*/ 	.word	0x000159a0


	//   ....[13]....
        /*00c8*/ 	.word	0x000159c0


	//   ....[14]....
        /*00cc*/ 	.word	0x00015a00


	//   ....[15]....
        /*00d0*/ 	.word	0x00015a40


	//----- nvinfo : EIATTR_EXIT_INSTR_OFFSETS
	.align		4
.L_850:
        /*00d4*/ 	.byte	0x04, 0x1c
        /*00d6*/ 	.short	(.L_852 - .L_851)


	//   ....[0]....
.L_851:
        /*00d8*/ 	.word	0x00000430


	//   ....[1]....
        /*00dc*/ 	.word	0x00000a10


	//   ....[2]....
        /*00e0*/ 	.word	0x00000a40


	//   ....[3]....
        /*00e4*/ 	.word	0x00016410


	//   ....[4]....
        /*00e8*/ 	.word	0x00016430


	//----- nvinfo : EIATTR_CTAIDZ_USED
	.align		4
.L_852:
        /*00ec*/ 	.byte	0x01, 0x04
	.zero		2


	//----- nvinfo : EIATTR_CRS_STACK_SIZE
	.align		4
        /*00f0*/ 	.byte	0x04, 0x1e
        /*00f2*/ 	.short	(.L_854 - .L_853)
.L_853:
        /*00f4*/ 	.word	0x00000000
.L_854:


//--------------------- .nv.info._ZN5flash24flash_fwd_splitkv_kernelI23Flash_fwd_kernel_traitsILi32ELi64ELi256ELi4ELb0ELb0EN7cutlass10bfloat16_tE19Flash_kernel_traitsILi32ELi64ELi256ELi4ES3_EELb1ELb0ELb0ELb0ELb0ELb0ELb1ELb1EEEvNS_16Flash_fwd_paramsE --------------------------
	.section	.nv.info._ZN5flash24flash_fwd_splitkv_kernelI23Flash_fwd_kernel_traitsILi32ELi64ELi256ELi4ELb0ELb0EN7cutlass10bfloat16_tE19Flash_kernel_traitsILi32ELi64ELi256ELi4ES3_EELb1ELb0ELb0ELb0ELb0ELb0ELb1ELb1EEEvNS_16Flash_fwd_paramsE,"",@"SHT_CUDA_INFO"
	.sectionflags	@""
	.align	4


	//----- nvinfo : EIATTR_CUDA_API_VERSION
	.align		4
        /*0000*/ 	.byte	0x04, 0x37
        /*0002*/ 	.short	(.L_856 - .L_855)
.L_855:
        /*0004*/ 	.word	0x00000082


	//----- nvinfo : EIATTR_SW2861232_WAR
	.align		4
.L_856:
        /*0008*/ 	.byte	0x01, 0x35
	.zero		2


	//----- nvinfo : EIATTR_PARAM_CBANK
	.align		4
        /*000c*/ 	.byte	0x04, 0x0a
        /*000e*/ 	.short	(.L_858 - .L_857)
	.align		4
.L_857:
        /*0010*/ 	.word	index@(.nv.constant0._ZN5flash24flash_fwd_splitkv_kernelI23Flash_fwd_kernel_traitsILi32ELi64ELi256ELi4ELb0ELb0EN7cutlass10bfloat16_tE19Flash_kernel_traitsILi32ELi64ELi256ELi4ES3_EELb1ELb0ELb0ELb0ELb0ELb0ELb1ELb1EEEvNS_16Flash_fwd_paramsE)
        /*0014*/ 	.short	0x0160
        /*0016*/ 	.short	0x01d0


	//----- nvinfo : EIATTR_CBANK_PARAM_SIZE
	.align		4
.L_858:
        /*0018*/ 	.byte	0x03, 0x19
        /*001a*/ 	.short	0x01d0


	//----- nvinfo : EIATTR_KPARAM_INFO
	.align		4
        /*001c*/ 	.byte	0x04, 0x17
        /*001e*/ 	.short	(.L_860 - .L_859)
.L_859:
        /*0020*/ 	.word	0x00000000
        /*0024*/ 	.short	0x0000
        /*0026*/ 	.short	0x0000
        /*0028*/ 	.byte	0x00, 0xf0, 0x41, 0x07


	//----- nvinfo : EIATTR_MAXREG_COUNT
	.align		4
.L_860:
        /*002c*/ 	.byte	0x03, 0x1b
        /*002e*/ 	.short	0x00ff


	//----- nvinfo : EIATTR_NUM_BARRIERS
	.align		4
        /*0030*/ 	.byte	0x02, 0x4c
        /*0032*/ 	.byte	0x01
	.zero		1


	//----- nvinfo : EIATTR_MERCURY_ISA_VERSION
	.align		4
        /*0034*/ 	.byte	0x03, 0x5f
        /*0036*/ 	.short	0x0000


	//----- nvinfo : EIATTR_COOP_GROUP_MASK_REGIDS
	.align		4
        /*0038*/ 	.byte	0x04, 0x29
        /*003a*/ 	.short	(.L_862 - .L_861)


	//   ....[0]....
.L_861:
        /*003c*/ 	.word	0xffffffff


	//   ....[1]....
        /*0040*/ 	.word	0xffffffff


	//   ....[2]....
        /*0044*/ 	.word	0xffffffff


	//   ....[3]....
        /*0048*/ 	.word	0xffffffff


	//   ....[4]....
        /*004c*/ 	.word	0xffffffff


	//   ....[5]....
        /*0050*/ 	.word	0xffffffff


	//   ....[6]....
        /*0054*/ 	.word	0xffffffff


	//   ....[7]....
        /*0058*/ 	.word	0xffffffff


	//   ....[8]....
        /*005c*/ 	.word	0xffffffff


	//   ....[9]....
        /*0060*/ 	.word	0xffffffff


	//   ....[10]....
        /*0064*/ 	.word	0xffffffff


	//   ....[11]....
        /*0068*/ 	.word	0xffffffff


	//   ....[12]....
        /*006c*/ 	.word	0xffffffff


	//   ....[13]....
        /*0070*/ 	.word	0xffffffff


	//   ....[14]....
        /*0074*/ 	.word	0xffffffff


	//   ....[15]....
        /*0078*/ 	.word	0xffffffff


	//----- nvinfo : EIATTR_COOP_GROUP_INSTR_OFFSETS
	.align		4
.L_862:
        /*007c*/ 	.byte	0x04, 0x28
        /*007e*/ 	.short	(.L_864 - .L_863)


	//   ....[0]....
.L_863:
        /*0080*/ 	.word	0x0000e110


	//   ....[1]....
        /*0084*/ 	.word	0x0000e130


	//   ....[2]....
        /*0088*/ 	.word	0x0000eb40


	//   ....[3]....
        /*008c*/ 	.word	0x0000eba0


	//   ....[4]....
        /*0090*/ 	.word	0x00013bf0


	//   ....[5]....
        /*0094*/ 	.word	0x00013c10


	//   ....[6]....
        /*0098*/ 	.word	0x000146e0


	//   ....[7]....
        /*009c*/ 	.word	0x00014740


	//   ....[8]....
        /*00a0*/ 	.word	0x00018770


	//   ....[9]....
        /*00a4*/ 	.word	0x00018780


	//   ....[10]....
        /*00a8*/ 	.word	0x000187b0


	//   ....[11]....
        /*00ac*/ 	.word	0x000187c0


	//   ....[12]....
        /*00b0*/ 	.word	0x0001abf0


	//   ....[13]....
        /*00b4*/ 	.word	0x0001ac30


	//   ....[14]....
        /*00b8*/ 	.word	0x0001acb0


	//   ....[15]....
        /*00bc*/ 	.word	0x0001acc0


	//----- nvinfo : EIATTR_EXIT_INSTR_OFFSETS
	.align		4
.L_864:
        /*00c0*/ 	.byte	0x04, 0x1c
        /*00c2*/ 	.short	(.L_866 - .L_865)


	//   ....[0]....
.L_865:
        /*00c4*/ 	.word	0x00000430


	//   ....[1]....
        /*00c8*/ 	.word	0x00000a40


	//   ....[2]....
        /*00cc*/ 	.word	0x00000a70


	//   ....[3]....
        /*00d0*/ 	.word	0x0001b690


	//   ....[4]....
        /*00d4*/ 	.word	0x0001b6b0


	//----- nvinfo : EIATTR_CTAIDZ_USED
	.align		4
.L_866:
        /*00d8*/ 	.byte	0x01, 0x04
	.zero		2


	//----- nvinfo : EIATTR_CRS_STACK_SIZE
	.align		4
        /*00dc*/ 	.byte	0x04, 0x1e
        /*00de*/ 	.short	(.L_868 - .L_867)
.L_867:
        /*00e0*/ 	.word	0x00000000
.L_868:


//--------------------- .nv.info._ZN5flash24flash_fwd_splitkv_kernelI23Flash_fwd_kernel_traitsILi32ELi64ELi256ELi4ELb0ELb0EN7cutlass10bfloat16_tE19Flash_kernel_traitsILi32ELi64ELi256ELi4ES3_EELb1ELb0ELb0ELb0ELb0ELb1ELb1ELb1EEEvNS_16Flash_fwd_paramsE --------------------------
	.section	.nv.info._ZN5flash24flash_fwd_splitkv_kernelI23Flash_fwd_kernel_traitsILi32ELi64ELi256ELi4ELb0ELb0EN7cutlass10bfloat16_tE19Flash_kernel_traitsILi32ELi64ELi256ELi4ES3_EELb1ELb0ELb0ELb0ELb0ELb1ELb1ELb1EEEvNS_16Flash_fwd_paramsE,"",@"SHT_CUDA_INFO"
	.sectionflags	@""
	.align	4


	//----- nvinfo : EIATTR_CUDA_API_VERSION
	.align		4
        /*0000*/ 	.byte	0x04, 0x37
        /*0002*/ 	.short	(.L_870 - .L_869)
.L_869:
        /*0004*/ 	.word	0x00000082


	//----- nvinfo : EIATTR_SW2861232_WAR
	.align		4
.L_870:
        /*0008*/ 	.byte	0x01, 0x35
	.zero		2


	//----- nvinfo : EIATTR_PARAM_CBANK
	.align		4
        /*000c*/ 	.byte	0x04, 0x0a
        /*000e*/ 	.short	(.L_872 - .L_871)
	.align		4
.L_871:
        /*0010*/ 	.word	index@(.nv.constant0._ZN5flash24flash_fwd_splitkv_kernelI23Flash_fwd_kernel_traitsILi32ELi64ELi256ELi4ELb0ELb0EN7cutlass10bfloat16_tE19Flash_kernel_traitsILi32ELi64ELi256ELi4ES3_EELb1ELb0ELb0ELb0ELb0ELb1ELb1ELb1EEEvNS_16Flash_fwd_paramsE)
        /*0014*/ 	.short	0x0160
        /*0016*/ 	.short	0x01d0


	//----- nvinfo : EIATTR_CBANK_PARAM_SIZE
	.align		4
.L_872:
        /*0018*/ 	.byte	0x03, 0x19
        /*001a*/ 	.short	0x01d0


	//----- nvinfo : EIATTR_KPARAM_INFO
	.align		4
        /*001c*/ 	.byte	0x04, 0x17
        /*001e*/ 	.short	(.L_874 - .L_873)
.L_873:
        /*0020*/ 	.word	0x00000000
        /*0024*/ 	.short	0x0000
        /*0026*/ 	.short	0x0000
        /*0028*/ 	.byte	0x00, 0xf0, 0x41, 0x07


	//----- nvinfo : EIATTR_MAXREG_COUNT
	.align		4
.L_874:
        /*002c*/ 	.byte	0x03, 0x1b
        /*002e*/ 	.short	0x00ff


	//----- nvinfo : EIATTR_NUM_BARRIERS
	.align		4
        /*0030*/ 	.byte	0x02, 0x4c
        /*0032*/ 	.byte	0x01
	.zero		1


	//----- nvinfo : EIATTR_ANNOTATIONS
	.align		4
        /*0034*/ 	.byte	0x04, 0x55
        /*0036*/ 	.short	(.L_876 - .L_875)


	//   ....[0]....
.L_875:
        /*0038*/ 	.word	0x00000001
        /*003c*/ 	.byte	0x20, 0x03, 0x00, 0x00, 0x01, 0x00, 0x00, 0x00, 0xf0, 0x89, 0x00, 0x00, 0x01, 0x00, 0x00, 0x00
        /*004c*/ 	.byte	0xf0, 0xdf, 0x01, 0x00


	//----- nvinfo : EIATTR_MERCURY_ISA_VERSION
	.align		4
.L_876:
        /*0050*/ 	.byte	0x03, 0x5f
        /*0052*/ 	.short	0x0000


	//----- nvinfo : EIATTR_COOP_GROUP_MASK_REGIDS
	.align		4
        /*0054*/ 	.byte	0x04, 0x29
        /*0056*/ 	.short	(.L_878 - .L_877)


	//   ....[0]....
.L_877:
        /*0058*/ 	.word	0xffffffff


	//   ....[1]....
        /*005c*/ 	.word	0xffffffff


	//   ....[2]....
        /*0060*/ 	.word	0xffffffff


	//   ....[3]....
        /*0064*/ 	.word	0xffffffff


	//   ....[4]....
        /*0068*/ 	.word	0xffffffff


	//   ....[5]....
        /*006c*/ 	.word	0xffffffff


	//   ....[6]....
        /*0070*/ 	.word	0xffffffff


	//   ....[7]....
        /*0074*/ 	.word	0xffffffff


	//   ....[8]....
        /*0078*/ 	.word	0xffffffff


	//   ....[9]....
        /*007c*/ 	.word	0xffffffff


	//   ....[10]....
        /*0080*/ 	.word	0xffffffff


	//   ....[11]....
        /*0084*/ 	.word	0xffffffff


	//   ....[12]....
        /*0088*/ 	.word	0xffffffff


	//   ....[13]....
        /*008c*/ 	.word	0xffffffff


	//   ....[14]....
        /*0090*/ 	.word	0xffffffff


	//   ....[15]....
        /*0094*/ 	.word	0xffffffff


	//----- nvinfo : EIATTR_COOP_GROUP_INSTR_OFFSETS
	.align		4
.L_878:
        /*0098*/ 	.byte	0x04, 0x28
        /*009a*/ 	.short	(.L_880 - .L_879)


	//   ....[0]....
.L_879:
        /*009c*/ 	.word	0x0000f2e0


	//   ....[1]....
        /*00a0*/ 	.word	0x0000f300


	//   ....[2]....
        /*00a4*/ 	.word	0x0000fa00


	//   ....[3]....
        /*00a8*/ 	.word	0x0000fa50


	//   ....[4]....
        /*00ac*/ 	.word	0x00015ee0


	//   ....[5]....
        /*00b0*/ 	.word	0x00015f00


	//   ....[6]....
        /*00b4*/ 	.word	0x00016590


	//   ....[7]....
        /*00b8*/ 	.word	0x000165f0


	//   ....[8]....
        /*00bc*/ 	.word	0x0001bb70


	//   ....[9]....
        /*00c0*/ 	.word	0x0001bb90


	//   ....[10]....
        /*00c4*/ 	.word	0x0001bbc0


	//   ....[11]....
        /*00c8*/ 	.word	0x0001bbd0


	//   ....[12]....
        /*00cc*/ 	.word	0x0001e020


	//   ....[13]....
        /*00d0*/ 	.word	0x0001e040


	//   ....[14]....
        /*00d4*/ 	.word	0x0001e080


	//   ....[15]....
        /*00d8*/ 	.word	0x0001e0c0


	//----- nvinfo : EIATTR_EXIT_INSTR_OFFSETS
	.align		4
.L_880:
        /*00dc*/ 	.byte	0x04, 0x1c
        /*00de*/ 	.short	(.L_882 - .L_881)


	//   ....[0]....
.L_881:
        /*00e0*/ 	.word	0x00000450


	//   ....[1]....
        /*00e4*/ 	.word	0x00000a50


	//   ....[2]....
        /*00e8*/ 	.word	0x00000a80


	//   ....[3]....
        /*00ec*/ 	.word	0x0001eaa0


	//   ....[4]....
        /*00f0*/ 	.word	0x0001eac0


	//----- nvinfo : EIATTR_CTAIDZ_USED
	.align		4
.L_882:
        /*00f4*/ 	.byte	0x01, 0x04
	.zero		2


	//----- nvinfo : EIATTR_CRS_STACK_SIZE
	.align		4
        /*00f8*/ 	.byte	0x04, 0x1e
        /*00fa*/ 	.short	(.L_884 - .L_883)
.L_883:
        /*00fc*/ 	.word	0x00000000
.L_884:


//--------------------- .nv.info._ZN5flash24flash_fwd_splitkv_kernelI23Flash_fwd_kernel_traitsILi32ELi64ELi256ELi4ELb0ELb0EN7cutlass10bfloat16_tE19Flash_kernel_traitsILi32ELi64ELi256ELi4ES3_EELb1ELb0ELb0ELb1ELb1ELb0ELb0ELb0EEEvNS_16Flash_fwd_paramsE --------------------------
	.section	.nv.info._ZN5flash24flash_fwd_splitkv_kernelI23Flash_fwd_kernel_traitsILi32ELi64ELi256ELi4ELb0ELb0EN7cutlass10bfloat16_tE19Flash_kernel_traitsILi32ELi64ELi256ELi4ES3_EELb1ELb0ELb0ELb1ELb1ELb0ELb0ELb0EEEvNS_16Flash_fwd_paramsE,"",@"SHT_CUDA_INFO"
	.sectionflags	@""
	.align	4


	//----- nvinfo : EIATTR_CUDA_API_VERSION
	.align		4
        /*0000*/ 	.byte	0x04, 0x37
        /*0002*/ 	.short	(.L_886 - .L_885)
.L_885:
        /*0004*/ 	.word	0x00000082


	//----- nvinfo : EIATTR_SW2861232_WAR
	.align		4
.L_886:
        /*0008*/ 	.byte	0x01, 0x35
	.zero		2


	//----- nvinfo : EIATTR_PARAM_CBANK
	.align		4
        /*000c*/ 	.byte	0x04, 0x0a
        /*000e*/ 	.short	(.L_888 - .L_887)
	.align		4
.L_887:
        /*0010*/ 	.word	index@(.nv.constant0._ZN5flash24flash_fwd_splitkv_kernelI23Flash_fwd_kernel_traitsILi32ELi64ELi256ELi4ELb0ELb0EN7cutlass10bfloat16_tE19Flash_kernel_traitsILi32ELi64ELi256ELi4ES3_EELb1ELb0ELb0ELb1ELb1ELb0ELb0ELb0EEEvNS_16Flash_fwd_paramsE)
        /*0014*/ 	.short	0x0160
        /*0016*/ 	.short	0x01d0


	//----- nvinfo : EIATTR_CBANK_PARAM_SIZE
	.align		4
.L_888:
        /*0018*/ 	.byte	0x03, 0x19
        /*001a*/ 	.short	0x01d0


	//----- nvinfo : EIATTR_KPARAM_INFO
	.align		4
        /*001c*/ 	.byte	0x04, 0x17
        /*001e*/ 	.short	(.L_890 - .L_889)
.L_889:
        /*0020*/ 	.word	0x00000000
        /*0024*/ 	.short	0x0000
        /*0026*/ 	.short	0x0000
        /*0028*/ 	.byte	0x00, 0xf0, 0x41, 0x07


	//----- nvinfo : EIATTR_MAXREG_COUNT
	.align		4
.L_890:
        /*002c*/ 	.byte	0x03, 0x1b
        /*002e*/ 	.short	0x00ff


	//----- nvinfo : EIATTR_NUM_BARRIERS
	.align		4
        /*0030*/ 	.byte	0x02, 0x4c
        /*0032*/ 	.byte	0x01
	.zero		1


	//----- nvinfo : EIATTR_MERCURY_ISA_VERSION
	.align		4
        /*0034*/ 	.byte	0x03, 0x5f
        /*0036*/ 	.short	0x0000


	//----- nvinfo : EIATTR_COOP_GROUP_MASK_REGIDS
	.align		4
        /*0038*/ 	.byte	0x04, 0x29
        /*003a*/ 	.short	(.L_892 - .L_891)


	//   ....[0]....
.L_891:
        /*003c*/ 	.word	0xffffffff


	//   ....[1]....
        /*0040*/ 	.word	0xffffffff


	//   ....[2]....
        /*0044*/ 	.word	0xffffffff


	//   ....[3]....
        /*0048*/ 	.word	0xffffffff


	//   ....[4]....
        /*004c*/ 	.word	0xffffffff


	//   ....[5]....
        /*0050*/ 	.word	0xffffffff


	//   ....[6]....
        /*0054*/ 	.word	0xffffffff


	//   ....[7]....
        /*0058*/ 	.word	0xffffffff


	//   ....[8]....
        /*005c*/ 	.word	0xffffffff


	//   ....[9]....
        /*0060*/ 	.word	0xffffffff


	//   ....[10]....
        /*0064*/ 	.word	0xffffffff


	//   ....[11]....
        /*0068*/ 	.word	0xffffffff


	//----- nvinfo : EIATTR_COOP_GROUP_INSTR_OFFSETS
	.align		4
.L_892:
        /*006c*/ 	.byte	0x04, 0x28
        /*006e*/ 	.short	(.L_894 - .L_893)


	//   ....[0]....
.L_893:
        /*0070*/ 	.word	0x00004110


	//   ....[1]....
        /*0074*/ 	.word	0x00004130


	//   ....[2]....
        /*0078*/ 	.word	0x00004b10


	//   ....[3]....
        /*007c*/ 	.word	0x00004b70


	//   ....[4]....
        /*0080*/ 	.word	0x00008240


	//   ....[5]....
        /*0084*/ 	.word	0x00008260


	//   ....[6]....
        /*0088*/ 	.word	0x00008290


	//   ....[7]....
        /*008c*/ 	.word	0x000082a0


	//   ....[8]....
        /*0090*/ 	.word	0x0000a6f0


	//   ....[9]....
        /*0094*/ 	.word	0x0000a730


	//   ....[10]....
        /*0098*/ 	.word	0x0000a7b0


	//   ....[11]....
        /*009c*/ 	.word	0x0000a7d0


	//----- nvinfo : EIATTR_EXIT_INSTR_OFFSETS
	.align		4
.L_894:
        /*00a0*/ 	.byte	0x04, 0x1c
        /*00a2*/ 	.short	(.L_896 - .L_895)


	//   ....[0]....
.L_895:
        /*00a4*/ 	.word	0x00000160


	//   ....[1]....
        /*00a8*/ 	.word	0x000005e0


	//   ....[2]....
        /*00ac*/ 	.word	0x00000610


	//   ....[3]....
        /*00b0*/ 	.word	0x0000b0a0


	//----- nvinfo : EIATTR_CTAIDZ_USED
	.align		4
.L_896:
        /*00b4*/ 	.byte	0x01, 0x04
	.zero		2


	//----- nvinfo : EIATTR_CRS_STACK_SIZE
	.align		4
        /*00b8*/ 	.byte	0x04, 0x1e
        /*00ba*/ 	.short	(.L_898 - .L_897)
.L_897:
        /*00bc*/ 	.word	0x00000000
.L_898:


//--------------------- .nv.info._ZN5flash24flash_fwd_splitkv_kernelI23Flash_fwd_kernel_traitsILi32ELi64ELi256ELi4ELb0ELb0EN7cutlass10bfloat16_tE19Flash_kernel_traitsILi32ELi64ELi256ELi4ES3_EELb1ELb0ELb0ELb1ELb1ELb1ELb0ELb0EEEvNS_16Flash_fwd_paramsE --------------------------
	.section	.nv.info._ZN5flash24flash_fwd_splitkv_kernelI23Flash_fwd_kernel_traitsILi32ELi64ELi256ELi4ELb0ELb0EN7cutlass10bfloat16_tE19Flash_kernel_traitsILi32ELi64ELi256ELi4ES3_EELb1ELb0ELb0ELb1ELb1ELb1ELb0ELb0EEEvNS_16Flash_fwd_paramsE,"",@"SHT_CUDA_INFO"
	.sectionflags	@""
	.align	4


	//----- nvinfo : EIATTR_CUDA_API_VERSION
	.align		4
        /*0000*/ 	.byte	0x04, 0x37
        /*0002*/ 	.short	(.L_900 - .L_899)
.L_899:
        /*0004*/ 	.word	0x00000082


	//----- nvinfo : EIATTR_SW2861232_WAR
	.align		4
.L_900:
        /*0008*/ 	.byte	0x01, 0x35
	.zero		2


	//----- nvinfo : EIATTR_PARAM_CBANK
	.align		4
        /*000c*/ 	.byte	0x04, 0x0a
        /*000e*/ 	.short	(.L_902 - .L_901)
	.align		4
.L_901:
        /*0010*/ 	.word	index@(.nv.constant0._ZN5flash24flash_fwd_splitkv_kernelI23Flash_fwd_kernel_traitsILi32ELi64ELi256ELi4ELb0ELb0EN7cutlass10bfloat16_tE19Flash_kernel_traitsILi32ELi64ELi256ELi4ES3_EELb1ELb0ELb0ELb1ELb1ELb1ELb0ELb0EEEvNS_16Flash_fwd_paramsE)
        /*0014*/ 	.short	0x0160
        /*0016*/ 	.short	0x01d0


	//----- nvinfo : EIATTR_CBANK_PARAM_SIZE
	.align		4
.L_902:
        /*0018*/ 	.byte	0x03, 0x19
        /*001a*/ 	.short	0x01d0


	//----- nvinfo : EIATTR_KPARAM_INFO
	.align		4
        /*001c*/ 	.byte	0x04, 0x17
        /*001e*/ 	.short	(.L_904 - .L_903)
.L_903:
        /*0020*/ 	.word	0x00000000
        /*0024*/ 	.short	0x0000
        /*0026*/ 	.short	0x0000
        /*0028*/ 	.byte	0x00, 0xf0, 0x41, 0x07


	//----- nvinfo : EIATTR_MAXREG_COUNT
	.align		4
.L_904:
        /*002c*/ 	.byte	0x03, 0x1b
        /*002e*/ 	.short	0x00ff


	//----- nvinfo : EIATTR_NUM_BARRIERS
	.align		4
        /*0030*/ 	.byte	0x02, 0x4c
        /*0032*/ 	.byte	0x01
	.zero		1


	//----- nvinfo : EIATTR_MERCURY_ISA_VERSION
	.align		4
        /*0034*/ 	.byte	0x03, 0x5f
        /*0036*/ 	.short	0x0000


	//----- nvinfo : EIATTR_COOP_GROUP_MASK_REGIDS
	.align		4
        /*0038*/ 	.byte	0x04, 0x29
        /*003a*/ 	.short	(.L_906 - .L_905)


	//   ....[0]....
.L_905:
        /*003c*/ 	.word	0xffffffff


	//   ....[1]....
        /*0040*/ 	.word	0xffffffff


	//   ....[2]....
        /*0044*/ 	.word	0xffffffff


	//   ....[3]....
        /*0048*/ 	.word	0xffffffff


	//   ....[4]....
        /*004c*/ 	.word	0xffffffff


	//   ....[5]....
        /*0050*/ 	.word	0xffffffff


	//   ....[6]....
        /*0054*/ 	.word	0xffffffff


	//   ....[7]....
        /*0058*/ 	.word	0xffffffff


	//   ....[8]....
        /*005c*/ 	.word	0xffffffff


	//   ....[9]....
        /*0060*/ 	.word	0xffffffff


	//   ....[10]....
        /*0064*/ 	.word	0xffffffff


	//   ....[11]....
        /*0068*/ 	.word	0xffffffff


	//----- nvinfo : EIATTR_COOP_GROUP_INSTR_OFFSETS
	.align		4
.L_906:
        /*006c*/ 	.byte	0x04, 0x28
        /*006e*/ 	.short	(.L_908 - .L_907)


	//   ....[0]....
.L_907:
        /*0070*/ 	.word	0x000052f0


	//   ....[1]....
        /*0074*/ 	.word	0x00005310


	//   ....[2]....
        /*0078*/ 	.word	0x00005a30


	//   ....[3]....
        /*007c*/ 	.word	0x00005a70


	//   ....[4]....
        /*0080*/ 	.word	0x0000a440


	//   ....[5]....
        /*0084*/ 	.word	0x0000a460


	//   ....[6]....
        /*0088*/ 	.word	0x0000a490


	//   ....[7]....
        /*008c*/ 	.word	0x0000a4a0


	//   ....[8]....
        /*0090*/ 	.word	0x0000c8f0


	//   ....[9]....
        /*0094*/ 	.word	0x0000c920


	//   ....[10]....
        /*0098*/ 	.word	0x0000c970


	//   ....[11]....
        /*009c*/ 	.word	0x0000c990


	//----- nvinfo : EIATTR_EXIT_INSTR_OFFSETS
	.align		4
.L_908:
        /*00a0*/ 	.byte	0x04, 0x1c
        /*00a2*/ 	.short	(.L_910 - .L_909)


	//   ....[0]....
.L_909:
        /*00a4*/ 	.word	0x00000160


	//   ....[1]....
        /*00a8*/ 	.word	0x000005e0


	//   ....[2]....
        /*00ac*/ 	.word	0x00000610


	//   ....[3]....
        /*00b0*/ 	.word	0x0000d2e0


	//----- nvinfo : EIATTR_CTAIDZ_USED
	.align		4
.L_910:
        /*00b4*/ 	.byte	0x01, 0x04
	.zero		2


	//----- nvinfo : EIATTR_CRS_STACK_SIZE
	.align		4
        /*00b8*/ 	.byte	0x04, 0x1e
        /*00ba*/ 	.short	(.L_912 - .L_911)
.L_911:
        /*00bc*/ 	.word	0x00000000
.L_912:


//--------------------- .nv.info._ZN5flash24flash_fwd_splitkv_kernelI23Flash_fwd_kernel_traitsILi32ELi64ELi256ELi4ELb0ELb0EN7cutlass10bfloat16_tE19Flash_kernel_traitsILi32ELi64ELi256ELi4ES3_EELb1ELb0ELb0ELb1ELb1ELb0ELb1ELb0EEEvNS_16Flash_fwd_paramsE --------------------------
	.section	.nv.info._ZN5flash24flash_fwd_splitkv_kernelI23Flash_fwd_kernel_traitsILi32ELi64ELi256ELi4ELb0ELb0EN7cutlass10bfloat16_tE19Flash_kernel_traitsILi32ELi64ELi256ELi4ES3_EELb1ELb0ELb0ELb1ELb1ELb0ELb1ELb0EEEvNS_16Flash_fwd_paramsE,"",@"SHT_CUDA_INFO"
	.sectionflags	@""
	.align	4


	//----- nvinfo : EIATTR_CUDA_API_VERSION
	.align		4
        /*0000*/ 	.byte	0x04, 0x37
        /*0002*/ 	.short	(.L_914 - .L_913)
.L_913:
        /*0004*/ 	.word	0x00000082


	//----- nvinfo : EIATTR_SW2861232_WAR
	.align		4
.L_914:
        /*0008*/ 	.byte	0x01, 0x35
	.zero		2


	//----- nvinfo : EIATTR_PARAM_CBANK
	.align		4
        /*000c*/ 	.byte	0x04, 0x0a
        /*000e*/ 	.short	(.L_916 - .L_915)
	.align		4
.L_915:
        /*0010*/ 	.word	index@(.nv.constant0._ZN5flash24flash_fwd_splitkv_kernelI23Flash_fwd_kernel_traitsILi32ELi64ELi256ELi4ELb0ELb0EN7cutlass10bfloat16_tE19Flash_kernel_traitsILi32ELi64ELi256ELi4ES3_EELb1ELb0ELb0ELb1ELb1ELb0ELb1ELb0EEEvNS_16Flash_fwd_paramsE)
        /*0014*/ 	.short	0x0160
        /*0016*/ 	.short	0x01d0


	//----- nvinfo : EIATTR_CBANK_PARAM_SIZE
	.align		4
.L_916:
        /*0018*/ 	.byte	0x03, 0x19
        /*001a*/ 	.short	0x01d0


	//----- nvinfo : EIATTR_KPARAM_INFO
	.align		4
        /*001c*/ 	.byte	0x04, 0x17
        /*001e*/ 	.short	(.L_918 - .L_917)
.L_917:
        /*0020*/ 	.word	0x00000000
        /*0024*/ 	.short	0x0000
        /*0026*/ 	.short	0x0000
        /*0028*/ 	.byte	0x00, 0xf0, 0x41, 0x07


	//----- nvinfo : EIATTR_MAXREG_COUNT
	.align		4
.L_918:
        /*002c*/ 	.byte	0x03, 0x1b
        /*002e*/ 	.short	0x00ff


	//----- nvinfo : EIATTR_NUM_BARRIERS
	.align		4
        /*0030*/ 	.byte	0x02, 0x4c
        /*0032*/ 	.byte	0x01
	.zero		1


	//----- nvinfo : EIATTR_MERCURY_ISA_VERSION
	.align		4
        /*0034*/ 	.byte	0x03, 0x5f
        /*0036*/ 	.short	0x0000


	//----- nvinfo : EIATTR_COOP_GROUP_MASK_REGIDS
	.align		4
        /*0038*/ 	.byte	0x04, 0x29
        /*003a*/ 	.short	(.L_920 - .L_919)


	//   ....[0]....
.L_919:
        /*003c*/ 	.word	0xffffffff


	//   ....[1]....
        /*0040*/ 	.word	0xffffffff


	//   ....[2]....
        /*0044*/ 	.word	0xffffffff


	//   ....[3]....
        /*0048*/ 	.word	0xffffffff


	//   ....[4]....
        /*004c*/ 	.word	0xffffffff


	//   ....[5]....
        /*0050*/ 	.word	0xffffffff


	//   ....[6]....
        /*0054*/ 	.word	0xffffffff


	//   ....[7]....
        /*0058*/ 	.word	0xffffffff


	//   ....[8]....
        /*005c*/ 	.word	0xffffffff


	//   ....[9]....
        /*0060*/ 	.word	0xffffffff


	//   ....[10]....
        /*0064*/ 	.word	0xffffffff


	//   ....[11]....
        /*0068*/ 	.word	0xffffffff


	//----- nvinfo : EIATTR_COOP_GROUP_INSTR_OFFSETS
	.align		4
.L_920:
        /*006c*/ 	.byte	0x04, 0x28
        /*006e*/ 	.short	(.L_922 - .L_921)


	//   ....[0]....
.L_921:
        /*0070*/ 	.word	0x00004340


	//   ....[1]....
        /*0074*/ 	.word	0x00004360


	//   ....[2]....
        /*0078*/ 	.word	0x00004d80


	//   ....[3]....
        /*007c*/ 	.word	0x00004dd0


	//   ....[4]....
        /*0080*/ 	.word	0x00008470


	//   ....[5]....
        /*0084*/ 	.word	0x00008490


	//   ....[6]....
        /*0088*/ 	.word	0x000084c0


	//   ....[7]....
        /*008c*/ 	.word	0x000084d0


	//   ....[8]....
        /*0090*/ 	.word	0x0000a920


	//   ....[9]....
        /*0094*/ 	.word	0x0000a960


	//   ....[10]....
        /*0098*/ 	.word	0x0000a9e0


	//   ....[11]....
        /*009c*/ 	.word	0x0000aa00


	//----- nvinfo : EIATTR_EXIT_INSTR_OFFSETS
	.align		4
.L_922:
        /*00a0*/ 	.byte	0x04, 0x1c
        /*00a2*/ 	.short	(.L_924 - .L_923)


	//   ....[0]....
.L_923:
        /*00a4*/ 	.word	0x000002a0


	//   ....[1]....
        /*00a8*/ 	.word	0x00000830


	//   ....[2]....
        /*00ac*/ 	.word	0x00000860


	//   ....[3]....
        /*00b0*/ 	.word	0x0000b2b0


	//----- nvinfo : EIATTR_CTAIDZ_USED
	.align		4
.L_924:
        /*00b4*/ 	.byte	0x01, 0x04
	.zero		2


	//----- nvinfo : EIATTR_CRS_STACK_SIZE
	.align		4
        /*00b8*/ 	.byte	0x04, 0x1e
        /*00ba*/ 	.short	(.L_926 - .L_925)
.L_925:
        /*00bc*/ 	.word	0x00000000
.L_926:


//--------------------- .nv.info._ZN5flash24flash_fwd_splitkv_kernelI23Flash_fwd_kernel_traitsILi32ELi64ELi256ELi4ELb0ELb0EN7cutlass10bfloat16_tE19Flash_kernel_traitsILi32ELi64ELi256ELi4ES3_EELb1ELb0ELb0ELb1ELb1ELb1ELb1ELb0EEEvNS_16Flash_fwd_paramsE --------------------------
	.section	.nv.info._ZN5flash24flash_fwd_splitkv_kernelI23Flash_fwd_kernel_traitsILi32ELi64ELi256ELi4ELb0ELb0EN7cutlass10bfloat16_tE19Flash_kernel_traitsILi32ELi64ELi256ELi4ES3_EELb1ELb0ELb0ELb1ELb1ELb1ELb1ELb0EEEvNS_16Flash_fwd_paramsE,"",@"SHT_CUDA_INFO"
	.sectionflags	@""
	.align	4


	//----- nvinfo : EIATTR_CUDA_API_VERSION
	.align		4
        /*0000*/ 	.byte	0x04, 0x37
        /*0002*/ 	.short	(.L_928 - .L_927)
.L_927:
        /*0004*/ 	.word	0x00000082


	//----- nvinfo : EIATTR_SW2861232_WAR
	.align		4
.L_928:
        /*0008*/ 	.byte	0x01, 0x35
	.zero		2


	//----- nvinfo : EIATTR_PARAM_CBANK
	.align		4
        /*000c*/ 	.byte	0x04, 0x0a
        /*000e*/ 	.short	(.L_930 - .L_929)
	.align		4
.L_929:
        /*0010*/ 	.word	index@(.nv.constant0._ZN5flash24flash_fwd_splitkv_kernelI23Flash_fwd_kernel_traitsILi32ELi64ELi256ELi4ELb0ELb0EN7cutlass10bfloat16_tE19Flash_kernel_traitsILi32ELi64ELi256ELi4ES3_EELb1ELb0ELb0ELb1ELb1ELb1ELb1ELb0EEEvNS_16Flash_fwd_paramsE)
        /*0014*/ 	.short	0x0160
        /*0016*/ 	.short	0x01d0


	//----- nvinfo : EIATTR_CBANK_PARAM_SIZE
	.align		4
.L_930:
        /*0018*/ 	.byte	0x03, 0x19
        /*001a*/ 	.short	0x01d0


	//----- nvinfo : EIATTR_KPARAM_INFO
	.align		4
        /*001c*/ 	.byte	0x04, 0x17
        /*001e*/ 	.short	(.L_932 - .L_931)
.L_931:
        /*0020*/ 	.word	0x00000000
        /*0024*/ 	.short	0x0000
        /*0026*/ 	.short	0x0000
        /*0028*/ 	.byte	0x00, 0xf0, 0x41, 0x07


	//----- nvinfo : EIATTR_MAXREG_COUNT
	.align		4
.L_932:
        /*002c*/ 	.byte	0x03, 0x1b
        /*002e*/ 	.short	0x00ff


	//----- nvinfo : EIATTR_NUM_BARRIERS
	.align		4
        /*0030*/ 	.byte	0x02, 0x4c
        /*0032*/ 	.byte	0x01
	.zero		1


	//----- nvinfo : EIATTR_ANNOTATIONS
	.align		4
        /*0034*/ 	.byte	0x04, 0x55
        /*0036*/ 	.short	(.L_934 - .L_933)


	//   ....[0]....
.L_933:
        /*0038*/ 	.word	0x00000001
        /*003c*/ 	.byte	0xd0, 0x2b, 0x00, 0x00, 0x01, 0x00, 0x00, 0x00, 0x80, 0xcb, 0x00, 0x00


	//----- nvinfo : EIATTR_MERCURY_ISA_VERSION
	.align		4
.L_934:
        /*0048*/ 	.byte	0x03, 0x5f
        /*004a*/ 	.short	0x0000


	//----- nvinfo : EIATTR_COOP_GROUP_MASK_REGIDS
	.align		4
        /*004c*/ 	.byte	0x04, 0x29
        /*004e*/ 	.short	(.L_936 - .L_935)


	//   ....[0]....
.L_935:
        /*0050*/ 	.word	0xffffffff


	//   ....[1]....
        /*0054*/ 	.word	0xffffffff


	//   ....[2]....
        /*0058*/ 	.word	0xffffffff


	//   ....[3]....
        /*005c*/ 	.word	0xffffffff


	//   ....[4]....
        /*0060*/ 	.word	0xffffffff


	//   ....[5]....
        /*0064*/ 	.word	0xffffffff


	//   ....[6]....
        /*0068*/ 	.word	0xffffffff


	//   ....[7]....
        /*006c*/ 	.word	0xffffffff


	//   ....[8]....
        /*0070*/ 	.word	0xffffffff


	//   ....[9]....
        /*0074*/ 	.word	0xffffffff


	//   ....[10]....
        /*0078*/ 	.word	0xffffffff


	//   ....[11]....
        /*007c*/ 	.word	0xffffffff


	//----- nvinfo : EIATTR_COOP_GROUP_INSTR_OFFSETS
	.align		4
.L_936:
        /*0080*/ 	.byte	0x04, 0x28
        /*0082*/ 	.short	(.L_938 - .L_937)


	//   ....[0]....
.L_937:
        /*0084*/ 	.word	0x000055a0


	//   ....[1]....
        /*0088*/ 	.word	0x000055c0


	//   ....[2]....
        /*008c*/ 	.word	0x00005cf0


	//   ....[3]....
        /*0090*/ 	.word	0x00005d30


	//   ....[4]....
        /*0094*/ 	.word	0x0000a6d0


	//   ....[5]....
        /*0098*/ 	.word	0x0000a6f0


	//   ....[6]....
        /*009c*/ 	.word	0x0000a720


	//   ....[7]....
        /*00a0*/ 	.word	0x0000a730


	//   ....[8]....
        /*00a4*/ 	.word	0x0000cba0


	//   ....[9]....
        /*00a8*/ 	.word	0x0000cbc0


	//   ....[10]....
        /*00ac*/ 	.word	0x0000cc00


	//   ....[11]....
        /*00b0*/ 	.word	0x0000cc40


	//----- nvinfo : EIATTR_EXIT_INSTR_OFFSETS
	.align		4
.L_938:
        /*00b4*/ 	.byte	0x04, 0x1c
        /*00b6*/ 	.short	(.L_940 - .L_939)


	//   ....[0]....
.L_939:
        /*00b8*/ 	.word	0x000002b0


	//   ....[1]....
        /*00bc*/ 	.word	0x00000840


	//   ....[2]....
        /*00c0*/ 	.word	0x00000870


	//   ....[3]....
        /*00c4*/ 	.word	0x0000d520


	//----- nvinfo : EIATTR_CTAIDZ_USED
	.align		4
.L_940:
        /*00c8*/ 	.byte	0x01, 0x04
	.zero		2


	//----- nvinfo : EIATTR_CRS_STACK_SIZE
	.align		4
        /*00cc*/ 	.byte	0x04, 0x1e
        /*00ce*/ 	.short	(.L_942 - .L_941)
.L_941:
        /*00d0*/ 	.word	0x00000000
.L_942:


//--------------------- .nv.info._ZN5flash24flash_fwd_splitkv_kernelI23Flash_fwd_kernel_traitsILi32ELi64ELi256ELi4ELb0ELb0EN7cutlass10bfloat16_tE19Flash_kernel_traitsILi32ELi64ELi256ELi4ES3_EELb1ELb0ELb0ELb0ELb1ELb0ELb0ELb0EEEvNS_16Flash_fwd_paramsE --------------------------
	.section	.nv.info._ZN5flash24flash_fwd_splitkv_kernelI23Flash_fwd_kernel_traitsILi32ELi64ELi256ELi4ELb0ELb0EN7cutlass10bfloat16_tE19Flash_kernel_traitsILi32ELi64ELi256ELi4ES3_EELb1ELb0ELb0ELb0ELb1ELb0ELb0ELb0EEEvNS_16Flash_fwd_paramsE,"",@"SHT_CUDA_INFO"
	.sectionflags	@""
	.align	4


	//----- nvinfo : EIATTR_CUDA_API_VERSION
	.align		4
        /*0000*/ 	.byte	0x04, 0x37
        /*0002*/ 	.short	(.L_944 - .L_943)
.L_943:
        /*0004*/ 	.word	0x00000082


	//----- nvinfo : EIATTR_SW2861232_WAR
	.align		4
.L_944:
        /*0008*/ 	.byte	0x01, 0x35
	.zero		2


	//----- nvinfo : EIATTR_PARAM_CBANK
	.align		4
        /*000c*/ 	.byte	0x04, 0x0a
        /*000e*/ 	.short	(.L_946 - .L_945)
	.align		4
.L_945:
        /*0010*/ 	.word	index@(.nv.constant0._ZN5flash24flash_fwd_splitkv_kernelI23Flash_fwd_kernel_traitsILi32ELi64ELi256ELi4ELb0ELb0EN7cutlass10bfloat16_tE19Flash_kernel_traitsILi32ELi64ELi256ELi4ES3_EELb1ELb0ELb0ELb0ELb1ELb0ELb0ELb0EEEvNS_16Flash_fwd_paramsE)
        /*0014*/ 	.short	0x0160
        /*0016*/ 	.short	0x01d0


	//----- nvinfo : EIATTR_CBANK_PARAM_SIZE
	.align		4
.L_946:
        /*0018*/ 	.byte	0x03, 0x19
        /*001a*/ 	.short	0x01d0


	//----- nvinfo : EIATTR_KPARAM_INFO
	.align		4
        /*001c*/ 	.byte	0x04, 0x17
        /*001e*/ 	.short	(.L_948 - .L_947)
.L_947:
        /*0020*/ 	.word	0x00000000
        /*0024*/ 	.short	0x0000
        /*0026*/ 	.short	0x0000
        /*0028*/ 	.byte	0x00, 0xf0, 0x41, 0x07


	//----- nvinfo : EIATTR_MAXREG_COUNT
	.align		4
.L_948:
        /*002c*/ 	.byte	0x03, 0x1b
        /*002e*/ 	.short	0x00ff


	//----- nvinfo : EIATTR_NUM_BARRIERS
	.align		4
        /*0030*/ 	.byte	0x02, 0x4c
        /*0032*/ 	.byte	0x01
	.zero		1


	//----- nvinfo : EIATTR_MERCURY_ISA_VERSION
	.align		4
        /*0034*/ 	.byte	0x03, 0x5f
        /*0036*/ 	.short	0x0000


	//----- nvinfo : EIATTR_COOP_GROUP_MASK_REGIDS
	.align		4
        /*0038*/ 	.byte	0x04, 0x29
        /*003a*/ 	.short	(.L_950 - .L_949)


	//   ....[0]....
.L_949:
        /*003c*/ 	.word	0xffffffff


	//   ....[1]....
        /*0040*/ 	.word	0xffffffff


	//   ....[2]....
        /*0044*/ 	.word	0xffffffff


	//   ....[3]....
        /*0048*/ 	.word	0xffffffff


	//   ....[4]....
        /*004c*/ 	.word	0xffffffff


	//   ....[5]....
        /*0050*/ 	.word	0xffffffff


	//   ....[6]....
        /*0054*/ 	.word	0xffffffff


	//   ....[7]....
        /*0058*/ 	.word	0xffffffff


	//   ....[8]....
        /*005c*/ 	.word	0xffffffff


	//   ....[9]....
        /*0060*/ 	.word	0xffffffff


	//   ....[10]....
        /*0064*/ 	.word	0xffffffff


	//   ....[11]....
        /*0068*/ 	.word	0xffffffff


	//   ....[12]....
        /*006c*/ 	.word	0xffffffff


	//   ....[13]....
        /*0070*/ 	.word	0xffffffff


	//   ....[14]....
        /*0074*/ 	.word	0xffffffff


	//   ....[15]....
        /*0078*/ 	.word	0xffffffff


	//----- nvinfo : EIATTR_COOP_GROUP_INSTR_OFFSETS
	.align		4
.L_950:
        /*007c*/ 	.byte	0x04, 0x28
        /*007e*/ 	.short	(.L_952 - .L_951)


	//   ....[0]....
.L_951:
        /*0080*/ 	.word	0x000041e0


	//   ....[1]....
        /*0084*/ 	.word	0x00004220


	//   ....[2]....
        /*0088*/ 	.word	0x00005450


	//   ....[3]....
        /*008c*/ 	.word	0x000054b0


	//   ....[4]....
        /*0090*/ 	.word	0x00009af0


	//   ....[5]....
        /*0094*/ 	.word	0x00009b20


	//   ....[6]....
        /*0098*/ 	.word	0x0000a470


	//   ....[7]....
        /*009c*/ 	.word	0x0000a4d0


	//   ....[8]....
        /*00a0*/ 	.word	0x0000de50


	//   ....[9]....
        /*00a4*/ 	.word	0x0000de70


	//   ....[10]....
        /*00a8*/ 	.word	0x0000dea0


	//   ....[11]....
        /*00ac*/ 	.word	0x0000deb0


	//   ....[12]....
        /*00b0*/ 	.word	0x00010300


	//   ....[13]....
        /*00b4*/ 	.word	0x00010340


	//   ....[14]....
        /*00b8*/ 	.word	0x00010380


	//   ....[15]....
        /*00bc*/ 	.word	0x000103a0


	//----- nvinfo : EIATTR_EXIT_INSTR_OFFSETS
	.align		4
.L_952:
        /*00c0*/ 	.byte	0x04, 0x1c
        /*00c2*/ 	.short	(.L_954 - .L_953)


	//   ....[0]....
.L_953:
        /*00c4*/ 	.word	0x000002d0


	//   ....[1]....
        /*00c8*/ 	.word	0x00000840


	//   ....[2]....
        /*00cc*/ 	.word	0x00000870


	//   ....[3]....
        /*00d0*/ 	.word	0x00010d00


	//   ....[4]....
        /*00d4*/ 	.word	0x00010dc0


	//----- nvinfo : EIATTR_CTAIDZ_USED
	.align		4
.L_954:
        /*00d8*/ 	.byte	0x01, 0x04
	.zero		2


	//----- nvinfo : EIATTR_CRS_STACK_SIZE
	.align		4
        /*00dc*/ 	.byte	0x04, 0x1e
        /*00de*/ 	.short	(.L_956 - .L_955)
.L_955:
        /*00e0*/ 	.word	0x00000000
.L_956:


//--------------------- .nv.info._ZN5flash24flash_fwd_splitkv_kernelI23Flash_fwd_kernel_traitsILi32ELi64ELi256ELi4ELb0ELb0EN7cutlass10bfloat16_tE19Flash_kernel_traitsILi32ELi64ELi256ELi4ES3_EELb1ELb0ELb0ELb0ELb1ELb1ELb0ELb0EEEvNS_16Flash_fwd_paramsE --------------------------
	.section	.nv.info._ZN5flash24flash_fwd_splitkv_kernelI23Flash_fwd_kernel_traitsILi32ELi64ELi256ELi4ELb0ELb0EN7cutlass10bfloat16_tE19Flash_kernel_traitsILi32ELi64ELi256ELi4ES3_EELb1ELb0ELb0ELb0ELb1ELb1ELb0ELb0EEEvNS_16Flash_fwd_paramsE,"",@"SHT_CUDA_INFO"
	.sectionflags	@""
	.align	4


	//----- nvinfo : EIATTR_CUDA_API_VERSION
	.align		4
        /*0000*/ 	.byte	0x04, 0x37
        /*0002*/ 	.short	(.L_958 - .L_957)
.L_957:
        /*0004*/ 	.word	0x00000082


	//----- nvinfo : EIATTR_SW2861232_WAR
	.align		4
.L_958:
        /*0008*/ 	.byte	0x01, 0x35
	.zero		2


	//----- nvinfo : EIATTR_PARAM_CBANK
	.align		4
        /*000c*/ 	.byte	0x04, 0x0a
        /*000e*/ 	.short	(.L_960 - .L_959)
	.align		4
.L_959:
        /*0010*/ 	.word	index@(.nv.constant0._ZN5flash24flash_fwd_splitkv_kernelI23Flash_fwd_kernel_traitsILi32ELi64ELi256ELi4ELb0ELb0EN7cutlass10bfloat16_tE19Flash_kernel_traitsILi32ELi64ELi256ELi4ES3_EELb1ELb0ELb0ELb0ELb1ELb1ELb0ELb0EEEvNS_16Flash_fwd_paramsE)
        /*0014*/ 	.short	0x0160
        /*0016*/ 	.short	0x01d0


	//----- nvinfo : EIATTR_CBANK_PARAM_SIZE
	.align		4
.L_960:
        /*0018*/ 	.byte	0x03, 0x19
        /*001a*/ 	.short	0x01d0


	//----- nvinfo : EIATTR_KPARAM_INFO
	.align		4
        /*001c*/ 	.byte	0x04, 0x17
        /*001e*/ 	.short	(.L_962 - .L_961)
.L_961:
        /*0020*/ 	.word	0x00000000
        /*0024*/ 	.short	0x0000
        /*0026*/ 	.short	0x0000
        /*0028*/ 	.byte	0x00, 0xf0, 0x41, 0x07


	//----- nvinfo : EIATTR_MAXREG_COUNT
	.align		4
.L_962:
        /*002c*/ 	.byte	0x03, 0x1b
        /*002e*/ 	.short	0x00ff


	//----- nvinfo : EIATTR_NUM_BARRIERS
	.align		4
        /*0030*/ 	.byte	0x02, 0x4c
        /*0032*/ 	.byte	0x01
	.zero		1


	//----- nvinfo : EIATTR_MERCURY_ISA_VERSION
	.align		4
        /*0034*/ 	.byte	0x03, 0x5f
        /*0036*/ 	.short	0x0000


	//----- nvinfo : EIATTR_COOP_GROUP_MASK_REGIDS
	.align		4
        /*0038*/ 	.byte	0x04, 0x29
        /*003a*/ 	.short	(.L_964 - .L_963)


	//   ....[0]....
.L_963:
        /*003c*/ 	.word	0xffffffff


	//   ....[1]....
        /*0040*/ 	.word	0xffffffff


	//   ....[2]....
        /*0044*/ 	.word	0xffffffff


	//   ....[3]....
        /*0048*/ 	.word	0xffffffff


	//   ....[4]....
        /*004c*/ 	.word	0xffffffff


	//   ....[5]....
        /*0050*/ 	.word	0xffffffff


	//   ....[6]....
        /*0054*/ 	.word	0xffffffff


	//   ....[7]....
        /*0058*/ 	.word	0xffffffff


	//   ....[8]....
        /*005c*/ 	.word	0xffffffff


	//   ....[9]....
        /*0060*/ 	.word	0xffffffff


	//   ....[10]....
        /*0064*/ 	.word	0xffffffff


	//   ....[11]....
        /*0068*/ 	.word	0xffffffff


	//   ....[12]....
        /*006c*/ 	.word	0xffffffff


	//   ....[13]....
        /*0070*/ 	.word	0xffffffff


	//   ....[14]....
        /*0074*/ 	.word	0xffffffff


	//   ....[15]....
        /*0078*/ 	.word	0xffffffff


	//----- nvinfo : EIATTR_COOP_GROUP_INSTR_OFFSETS
	.align		4
.L_964:
        /*007c*/ 	.byte	0x04, 0x28
        /*007e*/ 	.short	(.L_966 - .L_965)


	//   ....[0]....
.L_965:
        /*0080*/ 	.word	0x000053c0


	//   ....[1]....
        /*0084*/ 	.word	0x00005420


	//   ....[2]....
        /*0088*/ 	.word	0x000066c0


	//   ....[3]....
        /*008c*/ 	.word	0x00006730


	//   ....[4]....
        /*0090*/ 	.word	0x0000bcf0


	//   ....[5]....
        /*0094*/ 	.word	0x0000bd10


	//   ....[6]....
        /*0098*/ 	.word	0x0000c720


	//   ....[7]....
        /*009c*/ 	.word	0x0000c780


	//   ....[8]....
        /*00a0*/ 	.word	0x00011090


	//   ....[9]....
        /*00a4*/ 	.word	0x000110a0


	//   ....[10]....
        /*00a8*/ 	.word	0x000110d0


	//   ....[11]....
        /*00ac*/ 	.word	0x000110e0


	//   ....[12]....
        /*00b0*/ 	.word	0x00013530


	//   ....[13]....
        /*00b4*/ 	.word	0x00013570


	//   ....[14]....
        /*00b8*/ 	.word	0x000135c0


	//   ....[15]....
        /*00bc*/ 	.word	0x000135e0


	//----- nvinfo : EIATTR_EXIT_INSTR_OFFSETS
	.align		4
.L_966:
        /*00c0*/ 	.byte	0x04, 0x1c
        /*00c2*/ 	.short	(.L_968 - .L_967)


	//   ....[0]....
.L_967:
        /*00c4*/ 	.word	0x000002d0


	//   ....[1]....
        /*00c8*/ 	.word	0x00000840


	//   ....[2]....
        /*00cc*/ 	.word	0x00000870


	//   ....[3]....
        /*00d0*/ 	.word	0x00013f30


	//   ....[4]....
        /*00d4*/ 	.word	0x00013ff0


	//----- nvinfo : EIATTR_CTAIDZ_USED
	.align		4
.L_968:
        /*00d8*/ 	.byte	0x01, 0x04
	.zero		2


	//----- nvinfo : EIATTR_CRS_STACK_SIZE
	.align		4
        /*00dc*/ 	.byte	0x04, 0x1e
        /*00de*/ 	.short	(.L_970 - .L_969)
.L_969:
        /*00e0*/ 	.word	0x00000000
.L_970:


//--------------------- .nv.info._ZN5flash24flash_fwd_splitkv_kernelI23Flash_fwd_kernel_traitsILi32ELi64ELi256ELi4ELb0ELb0EN7cutlass10bfloat16_tE19Flash_kernel_traitsILi32ELi64ELi256ELi4ES3_EELb1ELb0ELb1ELb0ELb0ELb0ELb0ELb0EEEvNS_16Flash_fwd_paramsE --------------------------
	.section	.nv.info._ZN5flash24flash_fwd_splitkv_kernelI23Flash_fwd_kernel_traitsILi32ELi64ELi256ELi4ELb0ELb0EN7cutlass10bfloat16_tE19Flash_kernel_traitsILi32ELi64ELi256ELi4ES3_EELb1ELb0ELb1ELb0ELb0ELb0ELb0ELb0EEEvNS_16Flash_fwd_paramsE,"",@"SHT_CUDA_INFO"
	.sectionflags	@""
	.align	4


	//----- nvinfo : EIATTR_CUDA_API_VERSION
	.align		4
        /*0000*/ 	.byte	0x04, 0x37
        /*0002*/ 	.short	(.L_972 - .L_971)
.L_971:
        /*0004*/ 	.word	0x00000082


	//----- nvinfo : EIATTR_SW2861232_WAR
	.align		4
.L_972:
        /*0008*/ 	.byte	0x01, 0x35
	.zero		2


	//----- nvinfo : EIATTR_PARAM_CBANK
	.align		4
        /*000c*/ 	.byte	0x04, 0x0a
        /*000e*/ 	.short	(.L_974 - .L_973)
	.align		4
.L_973:
        /*0010*/ 	.word	index@(.nv.constant0._ZN5flash24flash_fwd_splitkv_kernelI23Flash_fwd_kernel_traitsILi32ELi64ELi256ELi4ELb0ELb0EN7cutlass10bfloat16_tE19Flash_kernel_traitsILi32ELi64ELi256ELi4ES3_EELb1ELb0ELb1ELb0ELb0ELb0ELb0ELb0EEEvNS_16Flash_fwd_paramsE)
        /*0014*/ 	.short	0x0160
        /*0016*/ 	.short	0x01d0


	//----- nvinfo : EIATTR_CBANK_PARAM_SIZE
	.align		4
.L_974:
        /*0018*/ 	.byte	0x03, 0x19
        /*001a*/ 	.short	0x01d0


	//----- nvinfo : EIATTR_KPARAM_INFO
	.align		4
        /*001c*/ 	.byte	0x04, 0x17
        /*001e*/ 	.short	(.L_976 - .L_975)
.L_975:
        /*0020*/ 	.word	0x00000000
        /*0024*/ 	.short	0x0000
        /*0026*/ 	.short	0x0000
        /*0028*/ 	.byte	0x00, 0xf0, 0x41, 0x07


	//----- nvinfo : EIATTR_MAXREG_COUNT
	.align		4
.L_976:
        /*002c*/ 	.byte	0x03, 0x1b
        /*002e*/ 	.short	0x00ff


	//----- nvinfo : EIATTR_NUM_BARRIERS
	.align		4
        /*0030*/ 	.byte	0x02, 0x4c
        /*0032*/ 	.byte	0x01
	.zero		1


	//----- nvinfo : EIATTR_MERCURY_ISA_VERSION
	.align		4
        /*0034*/ 	.byte	0x03, 0x5f
        /*0036*/ 	.short	0x0000


	//----- nvinfo : EIATTR_COOP_GROUP_MASK_REGIDS
	.align		4
        /*0038*/ 	.byte	0x04, 0x29
        /*003a*/ 	.short	(.L_978 - .L_977)


	//   ....[0]....
.L_977:
        /*003c*/ 	.word	0xffffffff


	//   ....[1]....
        /*0040*/ 	.word	0xffffffff


	//   ....[2]....
        /*0044*/ 	.word	0xffffffff


	//   ....[3]....
        /*0048*/ 	.word	0xffffffff


	//   ....[4]....
        /*004c*/ 	.word	0xffffffff


	//   ....[5]....
        /*0050*/ 	.word	0xffffffff


	//   ....[6]....
        /*0054*/ 	.word	0xffffffff


	//   ....[7]....
        /*0058*/ 	.word	0xffffffff


	//   ....[8]....
        /*005c*/ 	.word	0xffffffff


	//   ....[9]....
        /*0060*/ 	.word	0xffffffff


	//   ....[10]....
        /*0064*/ 	.word	0xffffffff


	//   ....[11]....
        /*0068*/ 	.word	0xffffffff


	//   ....[12]....
        /*006c*/ 	.word	0xffffffff


	//   ....[13]....
        /*0070*/ 	.word	0xffffffff


	//   ....[14]....
        /*0074*/ 	.word	0xffffffff


	//   ....[15]....
        /*0078*/ 	.word	0xffffffff


	//----- nvinfo : EIATTR_COOP_GROUP_INSTR_OFFSETS
	.align		4
.L_978:
        /*007c*/ 	.byte	0x04, 0x28
        /*007e*/ 	.short	(.L_980 - .L_979)


	//   ....[0]....
.L_979:
        /*0080*/ 	.word	0x000066e0


	//   ....[1]....
        /*0084*/ 	.word	0x00006700


	//   ....[2]....
        /*0088*/ 	.word	0x000070f0


	//   ....[3]....
        /*008c*/ 	.word	0x00007150


	//   ....[4]....
        /*0090*/ 	.word	0x0000cf80


	//   ....[5]....
        /*0094*/ 	.word	0x0000cfa0


	//   ....[6]....
        /*0098*/ 	.word	0x0000d980


	//   ....[7]....
        /*009c*/ 	.word	0x0000d9e0


	//   ....[8]....
        /*00a0*/ 	.word	0x00012a50


	//   ....[9]....
        /*00a4*/ 	.word	0x00012a60


	//   ....[10]....
        /*00a8*/ 	.word	0x00012a80


	//   ....[11]....
        /*00ac*/ 	.word	0x00012aa0


	//   ....[12]....
        /*00b0*/ 	.word	0x00014ed0


	//   ....[13]....
        /*00b4*/ 	.word	0x00014f10


	//   ....[14]....
        /*00b8*/ 	.word	0x00014f60


	//   ....[15]....
        /*00bc*/ 	.word	0x00014f80


	//----- nvinfo : EIATTR_EXIT_INSTR_OFFSETS
	.align		4
.L_980:
        /*00c0*/ 	.byte	0x04, 0x1c
        /*00c2*/ 	.short	(.L_982 - .L_981)


	//   ....[0]....
.L_981:
        /*00c4*/ 	.word	0x000002d0


	//   ....[1]....
        /*00c8*/ 	.word	0x00000860


	//   ....[2]....
        /*00cc*/ 	.word	0x00000890


	//   ....[3]....
        /*00d0*/ 	.word	0x000159f0


	//   ....[4]....
        /*00d4*/ 	.word	0x00015ab0


	//----- nvinfo : EIATTR_CTAIDZ_USED
	.align		4
.L_982:
        /*00d8*/ 	.byte	0x01, 0x04
	.zero		2


	//----- nvinfo : EIATTR_CRS_STACK_SIZE
	.align		4
        /*00dc*/ 	.byte	0x04, 0x1e
        /*00de*/ 	.short	(.L_984 - .L_983)
.L_983:
        /*00e0*/ 	.word	0x00000000
.L_984:


//--------------------- .nv.info._ZN5flash24flash_fwd_splitkv_kernelI23Flash_fwd_kernel_traitsILi32ELi64ELi256ELi4ELb0ELb0EN7cutlass10bfloat16_tE19Flash_kernel_traitsILi32ELi64ELi256ELi4ES3_EELb1ELb0ELb1ELb0ELb0ELb1ELb0ELb0EEEvNS_16Flash_fwd_paramsE --------------------------
	.section	.nv.info._ZN5flash24flash_fwd_splitkv_kernelI23Flash_fwd_kernel_traitsILi32ELi64ELi256ELi4ELb0ELb0EN7cutlass10bfloat16_tE19Flash_kernel_traitsILi32ELi64ELi256ELi4ES3_EELb1ELb0ELb1ELb0ELb0ELb1ELb0ELb0EEEvNS_16Flash_fwd_paramsE,"",@"SHT_CUDA_INFO"
	.sectionflags	@""
	.align	4


	//----- nvinfo : EIATTR_CUDA_API_VERSION
	.align		4
        /*0000*/ 	.byte	0x04, 0x37
        /*0002*/ 	.short	(.L_986 - .L_985)
.L_985:
        /*0004*/ 	.word	0x00000082


	//----- nvinfo : EIATTR_SW2861232_WAR
	.align		4
.L_986:
        /*0008*/ 	.byte	0x01, 0x35
	.zero		2


	//----- nvinfo : EIATTR_PARAM_CBANK
	.align		4
        /*000c*/ 	.byte	0x04, 0x0a
        /*000e*/ 	.short	(.L_988 - .L_987)
	.align		4
.L_987:
        /*0010*/ 	.word	index@(.nv.constant0._ZN5flash24flash_fwd_splitkv_kernelI23Flash_fwd_kernel_traitsILi32ELi64ELi256ELi4ELb0ELb0EN7cutlass10bfloat16_tE19Flash_kernel_traitsILi32ELi64ELi256ELi4ES3_EELb1ELb0ELb1ELb0ELb0ELb1ELb0ELb0EEEvNS_16Flash_fwd_paramsE)
        /*0014*/ 	.short	0x0160
        /*0016*/ 	.short	0x01d0


	//----- nvinfo : EIATTR_CBANK_PARAM_SIZE
	.align		4
.L_988:
        /*0018*/ 	.byte	0x03, 0x19
        /*001a*/ 	.short	0x01d0


	//----- nvinfo : EIATTR_KPARAM_INFO
	.align		4
        /*001c*/ 	.byte	0x04, 0x17
        /*001e*/ 	.short	(.L_990 - .L_989)
.L_989:
        /*0020*/ 	.word	0x00000000
        /*0024*/ 	.short	0x0000
        /*0026*/ 	.short	0x0000
        /*0028*/ 	.byte	0x00, 0xf0, 0x41, 0x07


	//----- nvinfo : EIATTR_MAXREG_COUNT
	.align		4
.L_990:
        /*002c*/ 	.byte	0x03, 0x1b
        /*002e*/ 	.short	0x00ff


	//----- nvinfo : EIATTR_NUM_BARRIERS
	.align		4
        /*0030*/ 	.byte	0x02, 0x4c
        /*0032*/ 	.byte	0x01
	.zero		1


	//----- nvinfo : EIATTR_ANNOTATIONS
	.align		4
        /*0034*/ 	.byte	0x04, 0x55
        /*0036*/ 	.short	(.L_992 - .L_991)


	//   ....[0]....
.L_991:
        /*0038*/ 	.word	0x00000001
        /*003c*/ 	.byte	0xb0, 0xc4, 0x00, 0x00, 0x01, 0x00, 0x00, 0x00, 0xf0, 0xc5, 0x00, 0x00, 0x01, 0x00, 0x00, 0x00
        /*004c*/ 	.byte	0x90, 0xed, 0x00, 0x00, 0x01, 0x00, 0x00, 0x00, 0xa0, 0xed, 0x00, 0x00


	//----- nvinfo : EIATTR_MERCURY_ISA_VERSION
	.align		4
.L_992:
        /*0058*/ 	.byte	0x03, 0x5f
        /*005a*/ 	.short	0x0000


	//----- nvinfo : EIATTR_COOP_GROUP_MASK_REGIDS
	.align		4
        /*005c*/ 	.byte	0x04, 0x29
        /*005e*/ 	.short	(.L_994 - .L_993)


	//   ....[0]....
.L_993:
        /*0060*/ 	.word	0xffffffff


	//   ....[1]....
        /*0064*/ 	.word	0xffffffff


	//   ....[2]....
        /*0068*/ 	.word	0xffffffff


	//   ....[3]....
        /*006c*/ 	.word	0xffffffff


	//   ....[4]....
        /*0070*/ 	.word	0xffffffff


	//   ....[5]....
        /*0074*/ 	.word	0xffffffff


	//   ....[6]....
        /*0078*/ 	.word	0xffffffff


	//   ....[7]....
        /*007c*/ 	.word	0xffffffff


	//   ....[8]....
        /*0080*/ 	.word	0xffffffff


	//   ....[9]....
        /*0084*/ 	.word	0xffffffff


	//   ....[10]....
        /*0088*/ 	.word	0xffffffff


	//   ....[11]....
        /*008c*/ 	.word	0xffffffff


	//   ....[12]....
        /*0090*/ 	.word	0xffffffff


	//   ....[13]....
        /*0094*/ 	.word	0xffffffff


	//   ....[14]....
        /*0098*/ 	.word	0xffffffff


	//   ....[15]....
        /*009c*/ 	.word	0xffffffff


	//----- nvinfo : EIATTR_COOP_GROUP_INSTR_OFFSETS
	.align		4
.L_994:
        /*00a0*/ 	.byte	0x04, 0x28
        /*00a2*/ 	.short	(.L_996 - .L_995)


	//   ....[0]....
.L_995:
        /*00a4*/ 	.word	0x00007830


	//   ....[1]....
        /*00a8*/ 	.word	0x00007850


	//   ....[2]....
        /*00ac*/ 	.word	0x00008290


	//   ....[3]....
        /*00b0*/ 	.word	0x000082e0


	//   ....[4]....
        /*00b4*/ 	.word	0x0000f1b0


	//   ....[5]....
        /*00b8*/ 	.word	0x0000f1d0


	//   ....[6]....
        /*00bc*/ 	.word	0x0000fb80


	//   ....[7]....
        /*00c0*/ 	.word	0x0000fbd0


	//   ....[8]....
        /*00c4*/ 	.word	0x00015c30


	//   ....[9]....
        /*00c8*/ 	.word	0x00015c80


	//   ....[10]....
        /*00cc*/ 	.word	0x00015ca0


	//   ....[11]....
        /*00d0*/ 	.word	0x00015cc0


	//   ....[12]....
        /*00d4*/ 	.word	0x00018100


	//   ....[13]....
        /*00d8*/ 	.word	0x00018140


	//   ....[14]....
        /*00dc*/ 	.word	0x00018190


	//   ....[15]....
        /*00e0*/ 	.word	0x000181b0


	//----- nvinfo : EIATTR_EXIT_INSTR_OFFSETS
	.align		4
.L_996:
        /*00e4*/ 	.byte	0x04, 0x1c
        /*00e6*/ 	.short	(.L_998 - .L_997)


	//   ....[0]....
.L_997:
        /*00e8*/ 	.word	0x000002e0


	//   ....[1]....
        /*00ec*/ 	.word	0x00000870


	//   ....[2]....
        /*00f0*/ 	.word	0x000008a0


	//   ....[3]....
        /*00f4*/ 	.word	0x00018c20


	//   ....[4]....
        /*00f8*/ 	.word	0x00018ce0


	//----- nvinfo : EIATTR_CTAIDZ_USED
	.align		4
.L_998:
        /*00fc*/ 	.byte	0x01, 0x04
	.zero		2


	//----- nvinfo : EIATTR_CRS_STACK_SIZE
	.align		4
        /*0100*/ 	.byte	0x04, 0x1e
        /*0102*/ 	.short	(.L_1000 - .L_999)
.L_999:
        /*0104*/ 	.word	0x00000000
.L_1000:


//--------------------- .nv.info._ZN5flash24flash_fwd_splitkv_kernelI23Flash_fwd_kernel_traitsILi32ELi64ELi256ELi4ELb0ELb0EN7cutlass10bfloat16_tE19Flash_kernel_traitsILi32ELi64ELi256ELi4ES3_EELb1ELb0ELb0ELb0ELb1ELb0ELb0ELb1EEEvNS_16Flash_fwd_paramsE --------------------------
	.section	.nv.info._ZN5flash24flash_fwd_splitkv_kernelI23Flash_fwd_kernel_traitsILi32ELi64ELi256ELi4ELb0ELb0EN7cutlass10bfloat16_tE19Flash_kernel_traitsILi32ELi64ELi256ELi4ES3_EELb1ELb0ELb0ELb0ELb1ELb0ELb0ELb1EEEvNS_16Flash_fwd_paramsE,"",@"SHT_CUDA_INFO"
	.sectionflags	@""
	.align	4


	//----- nvinfo : EIATTR_CUDA_API_VERSION
	.align		4
        /*0000*/ 	.byte	0x04, 0x37
        /*0002*/ 	.short	(.L_1002 - .L_1001)
.L_1001:
        /*0004*/ 	.word	0x00000082


	//----- nvinfo : EIATTR_SW2861232_WAR
	.align		4
.L_1002:
        /*0008*/ 	.byte	0x01, 0x35
	.zero		2


	//----- nvinfo : EIATTR_PARAM_CBANK
	.align		4
        /*000c*/ 	.byte	0x04, 0x0a
        /*000e*/ 	.short	(.L_1004 - .L_1003)
	.align		4
.L_1003:
        /*0010*/ 	.word	index@(.nv.constant0._ZN5flash24flash_fwd_splitkv_kernelI23Flash_fwd_kernel_traitsILi32ELi64ELi256ELi4ELb0ELb0EN7cutlass10bfloat16_tE19Flash_kernel_traitsILi32ELi64ELi256ELi4ES3_EELb1ELb0ELb0ELb0ELb1ELb0ELb0ELb1EEEvNS_16Flash_fwd_paramsE)
        /*0014*/ 	.short	0x0160
        /*0016*/ 	.short	0x01d0


	//----- nvinfo : EIATTR_CBANK_PARAM_SIZE
	.align		4
.L_1004:
        /*0018*/ 	.byte	0x03, 0x19
        /*001a*/ 	.short	0x01d0


	//----- nvinfo : EIATTR_KPARAM_INFO
	.align		4
        /*001c*/ 	.byte	0x04, 0x17
        /*001e*/ 	.short	(.L_1006 - .L_1005)
.L_1005:
        /*0020*/ 	.word	0x00000000
        /*0024*/ 	.short	0x0000
        /*0026*/ 	.short	0x0000
        /*0028*/ 	.byte	0x00, 0xf0, 0x41, 0x07


	//----- nvinfo : EIATTR_MAXREG_COUNT
	.align		4
.L_1006:
        /*002c*/ 	.byte	0x03, 0x1b
        /*002e*/ 	.short	0x00ff


	//----- nvinfo : EIATTR_NUM_BARRIERS
	.align		4
        /*0030*/ 	.byte	0x02, 0x4c
        /*0032*/ 	.byte	0x01
	.zero		1


	//----- nvinfo : EIATTR_MERCURY_ISA_VERSION
	.align		4
        /*0034*/ 	.byte	0x03, 0x5f
        /*0036*/ 	.short	0x0000


	//----- nvinfo : EIATTR_COOP_GROUP_MASK_REGIDS
	.align		4
        /*0038*/ 	.byte	0x04, 0x29
        /*003a*/ 	.short	(.L_1008 - .L_1007)


	//   ....[0]....
.L_1007:
        /*003c*/ 	.word	0xffffffff


	//   ....[1]....
        /*0040*/ 	.word	0xffffffff


	//   ....[2]....
        /*0044*/ 	.word	0xffffffff


	//   ....[3]....
        /*0048*/ 	.word	0xffffffff


	//   ....[4]....
        /*004c*/ 	.word	0xffffffff


	//   ....[5]....
        /*0050*/ 	.word	0xffffffff


	//   ....[6]....
        /*0054*/ 	.word	0xffffffff


	//   ....[7]....
        /*0058*/ 	.word	0xffffffff


	//   ....[8]....
        /*005c*/ 	.word	0xffffffff


	//   ....[9]....
        /*0060*/ 	.word	0xffffffff


	//   ....[10]....
        /*0064*/ 	.word	0xffffffff


	//   ....[11]....
        /*0068*/ 	.word	0xffffffff


	//   ....[12]....
        /*006c*/ 	.word	0xffffffff


	//   ....[13]....
        /*0070*/ 	.word	0xffffffff


	//   ....[14]....
        /*0074*/ 	.word	0xffffffff


	//   ....[15]....
        /*0078*/ 	.word	0xffffffff


	//----- nvinfo : EIATTR_COOP_GROUP_INSTR_OFFSETS
	.align		4
.L_1008:
        /*007c*/ 	.byte	0x04, 0x28
        /*007e*/ 	.short	(.L_1010 - .L_1009)


	//   ....[0]....
.L_1009:
        /*0080*/ 	.word	0x0000ca00


	//   ....[1]....
        /*0084*/ 	.word	0x0000ca30


	//   ....[2]....
        /*0088*/ 	.word	0x0000d3e0


	//   ....[3]....
        /*008c*/ 	.word	0x0000d440


	//   ....[4]....
        /*0090*/ 	.word	0x00011be0


	//   ....[5]....
        /*0094*/ 	.word	0x00011c10


	//   ....[6]....
        /*0098*/ 	.word	0x000126c0


	//   ....[7]....
        /*009c*/ 	.word	0x00012720


	//   ....[8]....
        /*00a0*/ 	.word	0x00015f60


	//   ....[9]....
        /*00a4*/ 	.word	0x00015f80


	//   ....[10]....
        /*00a8*/ 	.word	0x00015fb0


	//   ....[11]....
        /*00ac*/ 	.word	0x00015fc0


	//   ....[12]....
        /*00b0*/ 	.word	0x00018410


	//   ....[13]....
        /*00b4*/ 	.word	0x00018450


	//   ....[14]....
        /*00b8*/ 	.word	0x000184a0


	//   ....[15]....
        /*00bc*/ 	.word	0x000184c0


	//----- nvinfo : EIATTR_EXIT_INSTR_OFFSETS
	.align		4
.L_1010:
        /*00c0*/ 	.byte	0x04, 0x1c
        /*00c2*/ 	.short	(.L_1012 - .L_1011)


	//   ....[0]....
.L_1011:
        /*00c4*/ 	.word	0x00000310


	//   ....[1]....
        /*00c8*/ 	.word	0x00000860


	//   ....[2]....
        /*00cc*/ 	.word	0x00000890


	//   ....[3]....
        /*00d0*/ 	.word	0x00018f30


	//   ....[4]....
        /*00d4*/ 	.word	0x00018fe0


	//----- nvinfo : EIATTR_CTAIDZ_USED
	.align		4
.L_1012:
        /*00d8*/ 	.byte	0x01, 0x04
	.zero		2


	//----- nvinfo : EIATTR_CRS_STACK_SIZE
	.align		4
        /*00dc*/ 	.byte	0x04, 0x1e
        /*00de*/ 	.short	(.L_1014 - .L_1013)
.L_1013:
        /*00e0*/ 	.word	0x00000000
.L_1014:


//--------------------- .nv.info._ZN5flash24flash_fwd_splitkv_kernelI23Flash_fwd_kernel_traitsILi32ELi64ELi256ELi4ELb0ELb0EN7cutlass10bfloat16_tE19Flash_kernel_traitsILi32ELi64ELi256ELi4ES3_EELb1ELb0ELb0ELb0ELb1ELb1ELb0ELb1EEEvNS_16Flash_fwd_paramsE --------------------------
	.section	.nv.info._ZN5flash24flash_fwd_splitkv_kernelI23Flash_fwd_kernel_traitsILi32ELi64ELi256ELi4ELb0ELb0EN7cutlass10bfloat16_tE19Flash_kernel_traitsILi32ELi64ELi256ELi4ES3_EELb1ELb0ELb0ELb0ELb1ELb1ELb0ELb1EEEvNS_16Flash_fwd_paramsE,"",@"SHT_CUDA_INFO"
	.sectionflags	@""
	.align	4


	//----- nvinfo : EIATTR_CUDA_API_VERSION
	.align		4
        /*0000*/ 	.byte	0x04, 0x37
        /*0002*/ 	.short	(.L_1016 - .L_1015)
.L_1015:
        /*0004*/ 	.word	0x00000082


	//----- nvinfo : EIATTR_SW2861232_WAR
	.align		4
.L_1016:
        /*0008*/ 	.byte	0x01, 0x35
	.zero		2


	//----- nvinfo : EIATTR_PARAM_CBANK
	.align		4
        /*000c*/ 	.byte	0x04, 0x0a
        /*000e*/ 	.short	(.L_1018 - .L_1017)
	.align		4
.L_1017:
        /*0010*/ 	.word	index@(.nv.constant0._ZN5flash24flash_fwd_splitkv_kernelI23Flash_fwd_kernel_traitsILi32ELi64ELi256ELi4ELb0ELb0EN7cutlass10bfloat16_tE19Flash_kernel_traitsILi32ELi64ELi256ELi4ES3_EELb1ELb0ELb0ELb0ELb1ELb1ELb0ELb1EEEvNS_16Flash_fwd_paramsE)
        /*0014*/ 	.short	0x0160
        /*0016*/ 	.short	0x01d0


	//----- nvinfo : EIATTR_CBANK_PARAM_SIZE
	.align		4
.L_1018:
        /*0018*/ 	.byte	0x03, 0x19
        /*001a*/ 	.short	0x01d0


	//----- nvinfo : EIATTR_KPARAM_INFO
	.align		4
        /*001c*/ 	.byte	0x04, 0x17
        /*001e*/ 	.short	(.L_1020 - .L_1019)
.L_1019:
        /*0020*/ 	.word	0x00000000
        /*0024*/ 	.short	0x0000
        /*0026*/ 	.short	0x0000
        /*0028*/ 	.byte	0x00, 0xf0, 0x41, 0x07


	//----- nvinfo : EIATTR_MAXREG_COUNT
	.align		4
.L_1020:
        /*002c*/ 	.byte	0x03, 0x1b
        /*002e*/ 	.short	0x00ff


	//----- nvinfo : EIATTR_NUM_BARRIERS
	.align		4
        /*0030*/ 	.byte	0x02, 0x4c
        /*0032*/ 	.byte	0x01
	.zero		1


	//----- nvinfo : EIATTR_ANNOTATIONS
	.align		4
        /*0034*/ 	.byte	0x04, 0x55
        /*0036*/ 	.short	(.L_1022 - .L_1021)


	//   ....[0]....
.L_1021:
        /*0038*/ 	.word	0x00000001
        /*003c*/ 	.byte	0x10, 0x02, 0x00, 0x00, 0x01, 0x00, 0x00, 0x00, 0xd0, 0x87, 0x00, 0x00, 0x01, 0x00, 0x00, 0x00
        /*004c*/ 	.byte	0x30, 0xc4, 0x01, 0x00


	//----- nvinfo : EIATTR_MERCURY_ISA_VERSION
	.align		4
.L_1022:
        /*0050*/ 	.byte	0x03, 0x5f
        /*0052*/ 	.short	0x0000


	//----- nvinfo : EIATTR_COOP_GROUP_MASK_REGIDS
	.align		4
        /*0054*/ 	.byte	0x04, 0x29
        /*0056*/ 	.short	(.L_1024 - .L_1023)


	//   ....[0]....
.L_1023:
        /*0058*/ 	.word	0xffffffff


	//   ....[1]....
        /*005c*/ 	.word	0xffffffff


	//   ....[2]....
        /*0060*/ 	.word	0xffffffff


	//   ....[3]....
        /*0064*/ 	.word	0xffffffff


	//   ....[4]....
        /*0068*/ 	.word	0xffffffff


	//   ....[5]....
        /*006c*/ 	.word	0xffffffff


	//   ....[6]....
        /*0070*/ 	.word	0xffffffff


	//   ....[7]....
        /*0074*/ 	.word	0xffffffff


	//   ....[8]....
        /*0078*/ 	.word	0xffffffff


	//   ....[9]....
        /*007c*/ 	.word	0xffffffff


	//   ....[10]....
        /*0080*/ 	.word	0xffffffff


	//   ....[11]....
        /*0084*/ 	.word	0xffffffff


	//   ....[12]....
        /*0088*/ 	.word	0xffffffff


	//   ....[13]....
        /*008c*/ 	.word	0xffffffff


	//   ....[14]....
        /*0090*/ 	.word	0xffffffff


	//   ....[15]....
        /*0094*/ 	.word	0xffffffff


	//----- nvinfo : EIATTR_COOP_GROUP_INSTR_OFFSETS
	.align		4
.L_1024:
        /*0098*/ 	.byte	0x04, 0x28
        /*009a*/ 	.short	(.L_1026 - .L_1025)


	//   ....[0]....
.L_1025:
        /*009c*/ 	.word	0x0000e5d0


	//   ....[1]....
        /*00a0*/ 	.word	0x0000e5f0


	//   ....[2]....
        /*00a4*/ 	.word	0x0000e660


	//   ....[3]....
        /*00a8*/ 	.word	0x0000e720


	//   ....[4]....
        /*00ac*/ 	.word	0x000144b0


	//   ....[5]....
        /*00b0*/ 	.word	0x000144d0


	//   ....[6]....
        /*00b4*/ 	.word	0x00014b50


	//   ....[7]....
        /*00b8*/ 	.word	0x00014bb0


	//   ....[8]....
        /*00bc*/ 	.word	0x00019910


	//   ....[9]....
        /*00c0*/ 	.word	0x00019930


	//   ....[10]....
        /*00c4*/ 	.word	0x00019960


	//   ....[11]....
        /*00c8*/ 	.word	0x00019970


	//   ....[12]....
        /*00cc*/ 	.word	0x0001bdc0


	//   ....[13]....
        /*00d0*/ 	.word	0x0001bde0


	//   ....[14]....
        /*00d4*/ 	.word	0x0001be30


	//   ....[15]....
        /*00d8*/ 	.word	0x0001be50


	//----- nvinfo : EIATTR_EXIT_INSTR_OFFSETS
	.align		4
.L_1026:
        /*00dc*/ 	.byte	0x04, 0x1c
        /*00de*/ 	.short	(.L_1028 - .L_1027)


	//   ....[0]....
.L_1027:
        /*00e0*/ 	.word	0x00000340


	//   ....[1]....
        /*00e4*/ 	.word	0x000008a0


	//   ....[2]....
        /*00e8*/ 	.word	0x000008d0


	//   ....[3]....
        /*00ec*/ 	.word	0x0001c8f0


	//   ....[4]....
        /*00f0*/ 	.word	0x0001c9a0


	//----- nvinfo : EIATTR_CTAIDZ_USED
	.align		4
.L_1028:
        /*00f4*/ 	.byte	0x01, 0x04
	.zero		2


	//----- nvinfo : EIATTR_CRS_STACK_SIZE
	.align		4
        /*00f8*/ 	.byte	0x04, 0x1e
        /*00fa*/ 	.short	(.L_1030 - .L_1029)
.L_1029:
        /*00fc*/ 	.word	0x00000000
.L_1030:


//--------------------- .nv.info._ZN5flash24flash_fwd_splitkv_kernelI23Flash_fwd_kernel_traitsILi32ELi64ELi256ELi4ELb0ELb0EN7cutlass10bfloat16_tE19Flash_kernel_traitsILi32ELi64ELi256ELi4ES3_EELb1ELb0ELb1ELb0ELb0ELb0ELb0ELb1EEEvNS_16Flash_fwd_paramsE --------------------------
	.section	.nv.info._ZN5flash24flash_fwd_splitkv_kernelI23Flash_fwd_kernel_traitsILi32ELi64ELi256ELi4ELb0ELb0EN7cutlass10bfloat16_tE19Flash_kernel_traitsILi32ELi64ELi256ELi4ES3_EELb1ELb0ELb1ELb0ELb0ELb0ELb0ELb1EEEvNS_16Flash_fwd_paramsE,"",@"SHT_CUDA_INFO"
	.sectionflags	@""
	.align	4


	//----- nvinfo : EIATTR_CUDA_API_VERSION
	.align		4
        /*0000*/ 	.byte	0x04, 0x37
        /*0002*/ 	.short	(.L_1032 - .L_1031)
.L_1031:
        /*0004*/ 	.word	0x00000082


	//----- nvinfo : EIATTR_SW2861232_WAR
	.align		4
.L_1032:
        /*0008*/ 	.byte	0x01, 0x35
	.zero		2


	//----- nvinfo : EIATTR_PARAM_CBANK
	.align		4
        /*000c*/ 	.byte	0x04, 0x0a
        /*000e*/ 	.short	(.L_1034 - .L_1033)
	.align		4
.L_1033:
        /*0010*/ 	.word	index@(.nv.constant0._ZN5flash24flash_fwd_splitkv_kernelI23Flash_fwd_kernel_traitsILi32ELi64ELi256ELi4ELb0ELb0EN7cutlass10bfloat16_tE19Flash_kernel_traitsILi32ELi64ELi256ELi4ES3_EELb1ELb0ELb1ELb0ELb0ELb0ELb0ELb1EEEvNS_16Flash_fwd_paramsE)
        /*0014*/ 	.short	0x0160
        /*0016*/ 	.short	0x01d0


	//----- nvinfo : EIATTR_CBANK_PARAM_SIZE
	.align		4
.L_1034:
        /*0018*/ 	.byte	0x03, 0x19
        /*001a*/ 	.short	0x01d0


	//----- nvinfo : EIATTR_KPARAM_INFO
	.align		4
        /*001c*/ 	.byte	0x04, 0x17
        /*001e*/ 	.short	(.L_1036 - .L_1035)
.L_1035:
        /*0020*/ 	.word	0x00000000
        /*0024*/ 	.short	0x0000
        /*0026*/ 	.short	0x0000
        /*0028*/ 	.byte	0x00, 0xf0, 0x41, 0x07


	//----- nvinfo : EIATTR_MAXREG_COUNT
	.align		4
.L_1036:
        /*002c*/ 	.byte	0x03, 0x1b
        /*002e*/ 	.short	0x00ff


	//----- nvinfo : EIATTR_NUM_BARRIERS
	.align		4
        /*0030*/ 	.byte	0x02, 0x4c
        /*0032*/ 	.byte	0x01
	.zero		1


	//----- nvinfo : EIATTR_MERCURY_ISA_VERSION
	.align		4
        /*0034*/ 	.byte	0x03, 0x5f
        /*0036*/ 	.short	0x0000


	//----- nvinfo : EIATTR_COOP_GROUP_MASK_REGIDS
	.align		4
        /*0038*/ 	.byte	0x04, 0x29
        /*003a*/ 	.short	(.L_1038 - .L_1037)


	//   ....[0]....
.L_1037:
        /*003c*/ 	.word	0xffffffff


	//   ....[1]....
        /*0040*/ 	.word	0xffffffff


	//   ....[2]....
        /*0044*/ 	.word	0xffffffff


	//   ....[3]....
        /*0048*/ 	.word	0xffffffff


	//   ....[4]....
        /*004c*/ 	.word	0xffffffff


	//   ....[5]....
        /*0050*/ 	.word	0xffffffff


	//   ....[6]....
        /*0054*/ 	.word	0xffffffff


	//   ....[7]....
        /*0058*/ 	.word	0xffffffff


	//   ....[8]....
        /*005c*/ 	.word	0xffffffff


	//   ....[9]....
        /*0060*/ 	.word	0xffffffff


	//   ....[10]....
        /*0064*/ 	.word	0xffffffff


	//   ....[11]....
        /*0068*/ 	.word	0xffffffff


	//   ....[12]....
        /*006c*/ 	.word	0xffffffff


	//   ....[13]....
        /*0070*/ 	.word	0xffffffff


	//   ....[14]....
        /*0074*/ 	.word	0xffffffff


	//   ....[15]....
        /*0078*/ 	.word	0xffffffff


	//----- nvinfo : EIATTR_COOP_GROUP_INSTR_OFFSETS
	.align		4
.L_1038:
        /*007c*/ 	.byte	0x04, 0x28
        /*007e*/ 	.short	(.L_1040 - .L_1039)


	//   ....[0]....
.L_1039:
        /*0080*/ 	.word	0x0000f5c0


	//   ....[1]....
        /*0084*/ 	.word	0x0000f5e0


	//   ....[2]....
        /*0088*/ 	.word	0x0000fff0


	//   ....[3]....
        /*008c*/ 	.word	0x00010050


	//   ....[4]....
        /*0090*/ 	.word	0x00016670


	//   ....[5]....
        /*0094*/ 	.word	0x00016690


	//   ....[6]....
        /*0098*/ 	.word	0x000166b0


	//   ....[7]....
        /*009c*/ 	.word	0x000167b0


	//   ....[8]....
        /*00a0*/ 	.word	0x0001bea0


	//   ....[9]....
        /*00a4*/ 	.word	0x0001bec0


	//   ....[10]....
        /*00a8*/ 	.word	0x0001bee0


	//   ....[11]....
        /*00ac*/ 	.word	0x0001bf00


	//   ....[12]....
        /*00b0*/ 	.word	0x0001e320


	//   ....[13]....
        /*00b4*/ 	.word	0x0001e360


	//   ....[14]....
        /*00b8*/ 	.word	0x0001e3b0


	//   ....[15]....
        /*00bc*/ 	.word	0x0001e3d0


	//----- nvinfo : EIATTR_EXIT_INSTR_OFFSETS
	.align		4
.L_1040:
        /*00c0*/ 	.byte	0x04, 0x1c
        /*00c2*/ 	.short	(.L_1042 - .L_1041)


	//   ....[0]....
.L_1041:
        /*00c4*/ 	.word	0x000004e0


	//   ....[1]....
        /*00c8*/ 	.word	0x00000b20


	//   ....[2]....
        /*00cc*/ 	.word	0x00000b50


	//   ....[3]....
        /*00d0*/ 	.word	0x0001eed0


	//   ....[4]....
        /*00d4*/ 	.word	0x0001ef90


	//----- nvinfo : EIATTR_CTAIDZ_USED
	.align		4
.L_1042:
        /*00d8*/ 	.byte	0x01, 0x04
	.zero		2


	//----- nvinfo : EIATTR_CRS_STACK_SIZE
	.align		4
        /*00dc*/ 	.byte	0x04, 0x1e
        /*00de*/ 	.short	(.L_1044 - .L_1043)
.L_1043:
        /*00e0*/ 	.word	0x00000000
.L_1044:


//--------------------- .nv.info._ZN5flash24flash_fwd_splitkv_kernelI23Flash_fwd_kernel_traitsILi32ELi64ELi256ELi4ELb0ELb0EN7cutlass10bfloat16_tE19Flash_kernel_traitsILi32ELi64ELi256ELi4ES3_EELb1ELb0ELb1ELb0ELb0ELb1ELb0ELb1EEEvNS_16Flash_fwd_paramsE --------------------------
	.section	.nv.info._ZN5flash24flash_fwd_splitkv_kernelI23Flash_fwd_kernel_traitsILi32ELi64ELi256ELi4ELb0ELb0EN7cutlass10bfloat16_tE19Flash_kernel_traitsILi32ELi64ELi256ELi4ES3_EELb1ELb0ELb1ELb0ELb0ELb1ELb0ELb1EEEvNS_16Flash_fwd_paramsE,"",@"SHT_CUDA_INFO"
	.sectionflags	@""
	.align	4


	//----- nvinfo : EIATTR_CUDA_API_VERSION
	.align		4
        /*0000*/ 	.byte	0x04, 0x37
        /*0002*/ 	.short	(.L_1046 - .L_1045)
.L_1045:
        /*0004*/ 	.word	0x00000082


	//----- nvinfo : EIATTR_SW2861232_WAR
	.align		4
.L_1046:
        /*0008*/ 	.byte	0x01, 0x35
	.zero		2


	//----- nvinfo : EIATTR_PARAM_CBANK
	.align		4
        /*000c*/ 	.byte	0x04, 0x0a
        /*000e*/ 	.short	(.L_1048 - .L_1047)
	.align		4
.L_1047:
        /*0010*/ 	.word	index@(.nv.constant0._ZN5flash24flash_fwd_splitkv_kernelI23Flash_fwd_kernel_traitsILi32ELi64ELi256ELi4ELb0ELb0EN7cutlass10bfloat16_tE19Flash_kernel_traitsILi32ELi64ELi256ELi4ES3_EELb1ELb0ELb1ELb0ELb0ELb1ELb0ELb1EEEvNS_16Flash_fwd_paramsE)
        /*0014*/ 	.short	0x0160
        /*0016*/ 	.short	0x01d0


	//----- nvinfo : EIATTR_CBANK_PARAM_SIZE
	.align		4
.L_1048:
        /*0018*/ 	.byte	0x03, 0x19
        /*001a*/ 	.short	0x01d0


	//----- nvinfo : EIATTR_KPARAM_INFO
	.align		4
        /*001c*/ 	.byte	0x04, 0x17
        /*001e*/ 	.short	(.L_1050 - .L_1049)
.L_1049:
        /*0020*/ 	.word	0x00000000
        /*0024*/ 	.short	0x0000
        /*0026*/ 	.short	0x0000
        /*0028*/ 	.byte	0x00, 0xf0, 0x41, 0x07


	//----- nvinfo : EIATTR_MAXREG_COUNT
	.align		4
.L_1050:
        /*002c*/ 	.byte	0x03, 0x1b
        /*002e*/ 	.short	0x00ff


	//----- nvinfo : EIATTR_NUM_BARRIERS
	.align		4
        /*0030*/ 	.byte	0x02, 0x4c
        /*0032*/ 	.byte	0x01
	.zero		1


	//----- nvinfo : EIATTR_MERCURY_ISA_VERSION
	.align		4
        /*0034*/ 	.byte	0x03, 0x5f
        /*0036*/ 	.short	0x0000


	//----- nvinfo : EIATTR_COOP_GROUP_MASK_REGIDS
	.align		4
        /*0038*/ 	.byte	0x04, 0x29
        /*003a*/ 	.short	(.L_1052 - .L_1051)


	//   ....[0]....
.L_1051:
        /*003c*/ 	.word	0xffffffff


	//   ....[1]....
        /*0040*/ 	.word	0xffffffff


	//   ....[2]....
        /*0044*/ 	.word	0xffffffff


	//   ....[3]....
        /*0048*/ 	.word	0xffffffff


	//   ....[4]....
        /*004c*/ 	.word	0xffffffff


	//   ....[5]....
        /*0050*/ 	.word	0xffffffff


	//   ....[6]....
        /*0054*/ 	.word	0xffffffff


	//   ....[7]....
        /*0058*/ 	.word	0xffffffff


	//   ....[8]....
        /*005c*/ 	.word	0xffffffff


	//   ....[9]....
        /*0060*/ 	.word	0xffffffff


	//   ....[10]....
        /*0064*/ 	.word	0xffffffff


	//   ....[11]....
        /*0068*/ 	.word	0xffffffff


	//   ....[12]....
        /*006c*/ 	.word	0xffffffff


	//   ....[13]....
        /*0070*/ 	.word	0xffffffff


	//   ....[14]....
        /*0074*/ 	.word	0xffffffff


	//   ....[15]....
        /*0078*/ 	.word	0xffffffff


	//----- nvinfo : EIATTR_COOP_GROUP_INSTR_OFFSETS
	.align		4
.L_1052:
        /*007c*/ 	.byte	0x04, 0x28
        /*007e*/ 	.short	(.L_1054 - .L_1053)


	//   ....[0]....
.L_1053:
        /*0080*/ 	.word	0x00010370


	//   ....[1]....
        /*0084*/ 	.word	0x00010390


	//   ....[2]....
        /*0088*/ 	.word	0x00010d90


	//   ....[3]....
        /*008c*/ 	.word	0x00010df0


	//   ....[4]....
        /*0090*/ 	.word	0x00018150


	//   ....[5]....
        /*0094*/ 	.word	0x00018170


	//   ....[6]....
        /*0098*/ 	.word	0x00018bd0


	//   ....[7]....
        /*009c*/ 	.word	0x00018c40


	//   ....[8]....
        /*00a0*/ 	.word	0x0001ed10


	//   ....[9]....
        /*00a4*/ 	.word	0x0001eda0


	//   ....[10]....
        /*00a8*/ 	.word	0x0001edb0


	//   ....[11]....
        /*00ac*/ 	.word	0x0001ede0


	//   ....[12]....
        /*00b0*/ 	.word	0x00021200


	//   ....[13]....
        /*00b4*/ 	.word	0x00021240


	//   ....[14]....
        /*00b8*/ 	.word	0x00021280


	//   ....[15]....
        /*00bc*/ 	.word	0x000212b0


	//----- nvinfo : EIATTR_EXIT_INSTR_OFFSETS
	.align		4
.L_1054:
        /*00c0*/ 	.byte	0x04, 0x1c
        /*00c2*/ 	.short	(.L_1056 - .L_1055)


	//   ....[0]....
.L_1055:
        /*00c4*/ 	.word	0x000004e0


	//   ....[1]....
        /*00c8*/ 	.word	0x00000b20


	//   ....[2]....
        /*00cc*/ 	.word	0x00000b50


	//   ....[3]....
        /*00d0*/ 	.word	0x00021da0


	//   ....[4]....
        /*00d4*/ 	.word	0x00021e60


	//----- nvinfo : EIATTR_CTAIDZ_USED
	.align		4
.L_1056:
        /*00d8*/ 	.byte	0x01, 0x04
	.zero		2


	//----- nvinfo : EIATTR_CRS_STACK_SIZE
	.align		4
        /*00dc*/ 	.byte	0x04, 0x1e
        /*00de*/ 	.short	(.L_1058 - .L_1057)
.L_1057:
        /*00e0*/ 	.word	0x00000000
.L_1058:


//--------------------- .nv.info._ZN5flash24flash_fwd_splitkv_kernelI23Flash_fwd_kernel_traitsILi32ELi64ELi256ELi4ELb0ELb0EN7cutlass10bfloat16_tE19Flash_kernel_traitsILi32ELi64ELi256ELi4ES3_EELb1ELb0ELb0ELb0ELb1ELb0ELb1ELb0EEEvNS_16Flash_fwd_paramsE --------------------------
	.section	.nv.info._ZN5flash24flash_fwd_splitkv_kernelI23Flash_fwd_kernel_traitsILi32ELi64ELi256ELi4ELb0ELb0EN7cutlass10bfloat16_tE19Flash_kernel_traitsILi32ELi64ELi256ELi4ES3_EELb1ELb0ELb0ELb0ELb1ELb0ELb1ELb0EEEvNS_16Flash_fwd_paramsE,"",@"SHT_CUDA_INFO"
	.sectionflags	@""
	.align	4


	//----- nvinfo : EIATTR_CUDA_API_VERSION
	.align		4
        /*0000*/ 	.byte	0x04, 0x37
        /*0002*/ 	.short	(.L_1060 - .L_1059)
.L_1059:
        /*0004*/ 	.word	0x00000082


	//----- nvinfo : EIATTR_SW2861232_WAR
	.align		4
.L_1060:
        /*0008*/ 	.byte	0x01, 0x35
	.zero		2


	//----- nvinfo : EIATTR_PARAM_CBANK
	.align		4
        /*000c*/ 	.byte	0x04, 0x0a
        /*000e*/ 	.short	(.L_1062 - .L_1061)
	.align		4
.L_1061:
        /*0010*/ 	.word	index@(.nv.constant0._ZN5flash24flash_fwd_splitkv_kernelI23Flash_fwd_kernel_traitsILi32ELi64ELi256ELi4ELb0ELb0EN7cutlass10bfloat16_tE19Flash_kernel_traitsILi32ELi64ELi256ELi4ES3_EELb1ELb0ELb0ELb0ELb1ELb0ELb1ELb0EEEvNS_16Flash_fwd_paramsE)
        /*0014*/ 	.short	0x0160
        /*0016*/ 	.short	0x01d0


	//----- nvinfo : EIATTR_CBANK_PARAM_SIZE
	.align		4
.L_1062:
        /*0018*/ 	.byte	0x03, 0x19
        /*001a*/ 	.short	0x01d0


	//----- nvinfo : EIATTR_KPARAM_INFO
	.align		4
        /*001c*/ 	.byte	0x04, 0x17
        /*001e*/ 	.short	(.L_1064 - .L_1063)
.L_1063:
        /*0020*/ 	.word	0x00000000
        /*0024*/ 	.short	0x0000
        /*0026*/ 	.short	0x0000
        /*0028*/ 	.byte	0x00, 0xf0, 0x41, 0x07


	//----- nvinfo : EIATTR_MAXREG_COUNT
	.align		4
.L_1064:
        /*002c*/ 	.byte	0x03, 0x1b
        /*002e*/ 	.short	0x00ff


	//----- nvinfo : EIATTR_NUM_BARRIERS
	.align		4
        /*0030*/ 	.byte	0x02, 0x4c
        /*0032*/ 	.byte	0x01
	.zero		1


	//----- nvinfo : EIATTR_MERCURY_ISA_VERSION
	.align		4
        /*0034*/ 	.byte	0x03, 0x5f
        /*0036*/ 	.short	0x0000


	//----- nvinfo : EIATTR_COOP_GROUP_MASK_REGIDS
	.align		4
        /*0038*/ 	.byte	0x04, 0x29
        /*003a*/ 	.short	(.L_1066 - .L_1065)


	//   ....[0]....
.L_1065:
        /*003c*/ 	.word	0xffffffff


	//   ....[1]....
        /*0040*/ 	.word	0xffffffff


	//   ....[2]....
        /*0044*/ 	.word	0xffffffff


	//   ....[3]....
        /*0048*/ 	.word	0xffffffff


	//   ....[4]....
        /*004c*/ 	.word	0xffffffff


	//   ....[5]....
        /*0050*/ 	.word	0xffffffff


	//   ....[6]....
        /*0054*/ 	.word	0xffffffff


	//   ....[7]....
        /*0058*/ 	.word	0xffffffff


	//   ....[8]....
        /*005c*/ 	.word	0xffffffff


	//   ....[9]....
        /*0060*/ 	.word	0xffffffff


	//   ....[10]....
        /*0064*/ 	.word	0xffffffff


	//   ....[11]....
        /*0068*/ 	.word	0xffffffff


	//   ....[12]....
        /*006c*/ 	.word	0xffffffff


	//   ....[13]....
        /*0070*/ 	.word	0xffffffff


	//   ....[14]....
        /*0074*/ 	.word	0xffffffff


	//   ....[15]....
        /*0078*/ 	.word	0xffffffff


	//----- nvinfo : EIATTR_COOP_GROUP_INSTR_OFFSETS
	.align		4
.L_1066:
        /*007c*/ 	.byte	0x04, 0x28
        /*007e*/ 	.short	(.L_1068 - .L_1067)


	//   ....[0]....
.L_1067:
        /*0080*/ 	.word	0x00004cb0


	//   ....[1]....
        /*0084*/ 	.word	0x00004cd0


	//   ....[2]....
        /*0088*/ 	.word	0x000056e0


	//   ....[3]....
        /*008c*/ 	.word	0x00005730


	//   ....[4]....
        /*0090*/ 	.word	0x00009e60


	//   ....[5]....
        /*0094*/ 	.word	0x00009e90


	//   ....[6]....
        /*0098*/ 	.word	0x0000a7f0


	//   ....[7]....
        /*009c*/ 	.word	0x0000a850


	//   ....[8]....
        /*00a0*/ 	.word	0x0000e1c0


	//   ....[9]....
        /*00a4*/ 	.word	0x0000e1e0


	//   ....[10]....
        /*00a8*/ 	.word	0x0000e210


	//   ....[11]....
        /*00ac*/ 	.word	0x0000e220


	//   ....[12]....
        /*00b0*/ 	.word	0x00010650


	//   ....[13]....
        /*00b4*/ 	.word	0x00010690


	//   ....[14]....
        /*00b8*/ 	.word	0x00010730


	//   ....[15]....
        /*00bc*/ 	.word	0x00010750


	//----- nvinfo : EIATTR_EXIT_INSTR_OFFSETS
	.align		4
.L_1068:
        /*00c0*/ 	.byte	0x04, 0x1c
        /*00c2*/ 	.short	(.L_1070 - .L_1069)


	//   ....[0]....
.L_1069:
        /*00c4*/ 	.word	0x00000420


	//   ....[1]....
        /*00c8*/ 	.word	0x000009c0


	//   ....[2]....
        /*00cc*/ 	.word	0x000009f0


	//   ....[3]....
        /*00d0*/ 	.word	0x00011020


	//   ....[4]....
        /*00d4*/ 	.word	0x00011040


	//----- nvinfo : EIATTR_CTAIDZ_USED
	.align		4
.L_1070:
        /*00d8*/ 	.byte	0x01, 0x04
	.zero		2


	//----- nvinfo : EIATTR_CRS_STACK_SIZE
	.align		4
        /*00dc*/ 	.byte	0x04, 0x1e
        /*00de*/ 	.short	(.L_1072 - .L_1071)
.L_1071:
        /*00e0*/ 	.word	0x00000000
.L_1072:


//--------------------- .nv.info._ZN5flash24flash_fwd_splitkv_kernelI23Flash_fwd_kernel_traitsILi32ELi64ELi256ELi4ELb0ELb0EN7cutlass10bfloat16_tE19Flash_kernel_traitsILi32ELi64ELi256ELi4ES3_EELb1ELb0ELb0ELb0ELb1ELb1ELb1ELb0EEEvNS_16Flash_fwd_paramsE --------------------------
	.section	.nv.info._ZN5flash24flash_fwd_splitkv_kernelI23Flash_fwd_kernel_traitsILi32ELi64ELi256ELi4ELb0ELb0EN7cutlass10bfloat16_tE19Flash_kernel_traitsILi32ELi64ELi256ELi4ES3_EELb1ELb0ELb0ELb0ELb1ELb1ELb1ELb0EEEvNS_16Flash_fwd_paramsE,"",@"SHT_CUDA_INFO"
	.sectionflags	@""
	.align	4


	//----- nvinfo : EIATTR_CUDA_API_VERSION
	.align		4
        /*0000*/ 	.byte	0x04, 0x37
        /*0002*/ 	.short	(.L_1074 - .L_1073)
.L_1073:
        /*0004*/ 	.word	0x00000082


	//----- nvinfo : EIATTR_SW2861232_WAR
	.align		4
.L_1074:
        /*0008*/ 	.byte	0x01, 0x35
	.zero		2


	//----- nvinfo : EIATTR_PARAM_CBANK
	.align		4
        /*000c*/ 	.byte	0x04, 0x0a
        /*000e*/ 	.short	(.L_1076 - .L_1075)
	.align		4
.L_1075:
        /*0010*/ 	.word	index@(.nv.constant0._ZN5flash24flash_fwd_splitkv_kernelI23Flash_fwd_kernel_traitsILi32ELi64ELi256ELi4ELb0ELb0EN7cutlass10bfloat16_tE19Flash_kernel_traitsILi32ELi64ELi256ELi4ES3_EELb1ELb0ELb0ELb0ELb1ELb1ELb1ELb0EEEvNS_16Flash_fwd_paramsE)
        /*0014*/ 	.short	0x0160
        /*0016*/ 	.short	0x01d0


	//----- nvinfo : EIATTR_CBANK_PARAM_SIZE
	.align		4
.L_1076:
        /*0018*/ 	.byte	0x03, 0x19
        /*001a*/ 	.short	0x01d0


	//----- nvinfo : EIATTR_KPARAM_INFO
	.align		4
        /*001c*/ 	.byte	0x04, 0x17
        /*001e*/ 	.short	(.L_1078 - .L_1077)
.L_1077:
        /*0020*/ 	.word	0x00000000
        /*0024*/ 	.short	0x0000
        /*0026*/ 	.short	0x0000
        /*0028*/ 	.byte	0x00, 0xf0, 0x41, 0x07


	//----- nvinfo : EIATTR_MAXREG_COUNT
	.align		4
.L_1078:
        /*002c*/ 	.byte	0x03, 0x1b
        /*002e*/ 	.short	0x00ff


	//----- nvinfo : EIATTR_NUM_BARRIERS
	.align		4
        /*0030*/ 	.byte	0x02, 0x4c
        /*0032*/ 	.byte	0x01
	.zero		1


	//----- nvinfo : EIATTR_ANNOTATIONS
	.align		4
        /*0034*/ 	.byte	0x04, 0x55
        /*0036*/ 	.short	(.L_1080 - .L_1079)


	//   ....[0]....
.L_1079:
        /*0038*/ 	.word	0x00000001
        /*003c*/ 	.byte	0xd0, 0x23, 0x00, 0x00, 0x01, 0x00, 0x00, 0x00, 0x70, 0x37, 0x00, 0x00, 0x01, 0x00, 0x00, 0x00
        /*004c*/ 	.byte	0x30, 0x38, 0x00, 0x00, 0x01, 0x00, 0x00, 0x00, 0xe0, 0x3a, 0x01, 0x00, 0x01, 0x00, 0x00, 0x00
        /*005c*/ 	.byte	0xf0, 0x3a, 0x01, 0x00, 0x01, 0x00, 0x00, 0x00, 0x00, 0x3b, 0x01, 0x00


	//----- nvinfo : EIATTR_MERCURY_ISA_VERSION
	.align		4
.L_1080:
        /*0068*/ 	.byte	0x03, 0x5f
        /*006a*/ 	.short	0x0000


	//----- nvinfo : EIATTR_COOP_GROUP_MASK_REGIDS
	.align		4
        /*006c*/ 	.byte	0x04, 0x29
        /*006e*/ 	.short	(.L_1082 - .L_1081)


	//   ....[0]....
.L_1081:
        /*0070*/ 	.word	0xffffffff


	//   ....[1]....
        /*0074*/ 	.word	0xffffffff


	//   ....[2]....
        /*0078*/ 	.word	0xffffffff


	//   ....[3]....
        /*007c*/ 	.word	0xffffffff


	//   ....[4]....
        /*0080*/ 	.word	0xffffffff


	//   ....[5]....
        /*0084*/ 	.word	0xffffffff


	//   ....[6]....
        /*0088*/ 	.word	0xffffffff


	//   ....[7]....
        /*008c*/ 	.word	0xffffffff


	//   ....[8]....
        /*0090*/ 	.word	0xffffffff


	//   ....[9]....
        /*0094*/ 	.word	0xffffffff


	//   ....[10]....
        /*0098*/ 	.word	0xffffffff


	//   ....[11]....
        /*009c*/ 	.word	0xffffffff


	//   ....[12]....
        /*00a0*/ 	.word	0xffffffff


	//   ....[13]....
        /*00a4*/ 	.word	0xffffffff


	//   ....[14]....
        /*00a8*/ 	.word	0xffffffff


	//   ....[15]....
        /*00ac*/ 	.word	0xffffffff


	//----- nvinfo : EIATTR_COOP_GROUP_INSTR_OFFSETS
	.align		4
.L_1082:
        /*00b0*/ 	.byte	0x04, 0x28
        /*00b2*/ 	.short	(.L_1084 - .L_1083)


	//   ....[0]....
.L_1083:
        /*00b4*/ 	.word	0x00006010


	//   ....[1]....
        /*00b8*/ 	.word	0x00006030


	//   ....[2]....
        /*00bc*/ 	.word	0x00006750


	//   ....[3]....
        /*00c0*/ 	.word	0x00006790


	//   ....[4]....
        /*00c4*/ 	.word	0x0000c220


	//   ....[5]....
        /*00c8*/ 	.word	0x0000c240


	//   ....[6]....
        /*00cc*/ 	.word	0x0000c8c0


	//   ....[7]....
        /*00d0*/ 	.word	0x0000c920


	//   ....[8]....
        /*00d4*/ 	.word	0x00011650


	//   ....[9]....
        /*00d8*/ 	.word	0x00011670


	//   ....[10]....
        /*00dc*/ 	.word	0x000116a0


	//   ....[11]....
        /*00e0*/ 	.word	0x000116b0


	//   ....[12]....
        /*00e4*/ 	.word	0x00013b10


	//   ....[13]....
        /*00e8*/ 	.word	0x00013b20


	//   ....[14]....
        /*00ec*/ 	.word	0x00013b70


	//   ....[15]....
        /*00f0*/ 	.word	0x00013b90


	//----- nvinfo : EIATTR_EXIT_INSTR_OFFSETS
	.align		4
.L_1084:
        /*00f4*/ 	.byte	0x04, 0x1c
        /*00f6*/ 	.short	(.L_1086 - .L_1085)


	//   ....[0]....
.L_1085:
        /*00f8*/ 	.word	0x00000430


	//   ....[1]....
        /*00fc*/ 	.word	0x000009d0


	//   ....[2]....
        /*0100*/ 	.word	0x00000a00


	//   ....[3]....
        /*0104*/ 	.word	0x000144e0


	//   ....[4]....
        /*0108*/ 	.word	0x00014500


	//----- nvinfo : EIATTR_CTAIDZ_USED
	.align		4
.L_1086:
        /*010c*/ 	.byte	0x01, 0x04
	.zero		2


	//----- nvinfo : EIATTR_CRS_STACK_SIZE
	.align		4
        /*0110*/ 	.byte	0x04, 0x1e
        /*0112*/ 	.short	(.L_1088 - .L_1087)
.L_1087:
        /*0114*/ 	.word	0x00000000
.L_1088:


//--------------------- .nv.info._ZN5flash24flash_fwd_splitkv_kernelI23Flash_fwd_kernel_traitsILi32ELi64ELi256ELi4ELb0ELb0EN7cutlass10bfloat16_tE19Flash_kernel_traitsILi32ELi64ELi256ELi4ES3_EELb1ELb0ELb1ELb0ELb0ELb0ELb1ELb0EEEvNS_16Flash_fwd_paramsE --------------------------
	.section	.nv.info._ZN5flash24flash_fwd_splitkv_kernelI23Flash_fwd_kernel_traitsILi32ELi64ELi256ELi4ELb0ELb0EN7cutlass10bfloat16_tE19Flash_kernel_traitsILi32ELi64ELi256ELi4ES3_EELb1ELb0ELb1ELb0ELb0ELb0ELb1ELb0EEEvNS_16Flash_fwd_paramsE,"",@"SHT_CUDA_INFO"
	.sectionflags	@""
	.align	4


	//----- nvinfo : EIATTR_CUDA_API_VERSION
	.align		4
        /*0000*/ 	.byte	0x04, 0x37
        /*0002*/ 	.short	(.L_1090 - .L_1089)
.L_1089:
        /*0004*/ 	.word	0x00000082


	//----- nvinfo : EIATTR_SW2861232_WAR
	.align		4
.L_1090:
        /*0008*/ 	.byte	0x01, 0x35
	.zero		2


	//----- nvinfo : EIATTR_PARAM_CBANK
	.align		4
        /*000c*/ 	.byte	0x04, 0x0a
        /*000e*/ 	.short	(.L_1092 - .L_1091)
	.align		4
.L_1091:
        /*0010*/ 	.word	index@(.nv.constant0._ZN5flash24flash_fwd_splitkv_kernelI23Flash_fwd_kernel_traitsILi32ELi64ELi256ELi4ELb0ELb0EN7cutlass10bfloat16_tE19Flash_kernel_traitsILi32ELi64ELi256ELi4ES3_EELb1ELb0ELb1ELb0ELb0ELb0ELb1ELb0EEEvNS_16Flash_fwd_paramsE)
        /*0014*/ 	.short	0x0160
        /*0016*/ 	.short	0x01d0


	//----- nvinfo : EIATTR_CBANK_PARAM_SIZE
	.align		4
.L_1092:
        /*0018*/ 	.byte	0x03, 0x19
        /*001a*/ 	.short	0x01d0


	//----- nvinfo : EIATTR_KPARAM_INFO
	.align		4
        /*001c*/ 	.byte	0x04, 0x17
        /*001e*/ 	.short	(.L_1094 - .L_1093)
.L_1093:
        /*0020*/ 	.word	0x00000000
        /*0024*/ 	.short	0x0000
        /*0026*/ 	.short	0x0000
        /*0028*/ 	.byte	0x00, 0xf0, 0x41, 0x07


	//----- nvinfo : EIATTR_MAXREG_COUNT
	.align		4
.L_1094:
        /*002c*/ 	.byte	0x03, 0x1b
        /*002e*/ 	.short	0x00ff


	//----- nvinfo : EIATTR_NUM_BARRIERS
	.align		4
        /*0030*/ 	.byte	0x02, 0x4c
        /*0032*/ 	.byte	0x01
	.zero		1


	//----- nvinfo : EIATTR_MERCURY_ISA_VERSION
	.align		4
        /*0034*/ 	.byte	0x03, 0x5f
        /*0036*/ 	.short	0x0000


	//----- nvinfo : EIATTR_COOP_GROUP_MASK_REGIDS
	.align		4
        /*0038*/ 	.byte	0x04, 0x29
        /*003a*/ 	.short	(.L_1096 - .L_1095)


	//   ....[0]....
.L_1095:
        /*003c*/ 	.word	0xffffffff


	//   ....[1]....
        /*0040*/ 	.word	0xffffffff


	//   ....[2]....
        /*0044*/ 	.word	0xffffffff


	//   ....[3]....
        /*0048*/ 	.word	0xffffffff


	//   ....[4]....
        /*004c*/ 	.word	0xffffffff


	//   ....[5]....
        /*0050*/ 	.word	0xffffffff


	//   ....[6]....
        /*0054*/ 	.word	0xffffffff


	//   ....[7]....
        /*0058*/ 	.word	0xffffffff


	//   ....[8]....
        /*005c*/ 	.word	0xffffffff


	//   ....[9]....
        /*0060*/ 	.word	0xffffffff


	//   ....[10]....
        /*0064*/ 	.word	0xffffffff


	//   ....[11]....
        /*0068*/ 	.word	0xffffffff


	//   ....[12]....
        /*006c*/ 	.word	0xffffffff


	//   ....[13]....
        /*0070*/ 	.word	0xffffffff


	//   ....[14]....
        /*0074*/ 	.word	0xffffffff


	//   ....[15]....
        /*0078*/ 	.word	0xffffffff


	//----- nvinfo : EIATTR_COOP_GROUP_INSTR_OFFSETS
	.align		4
.L_1096:
        /*007c*/ 	.byte	0x04, 0x28
        /*007e*/ 	.short	(.L_1098 - .L_1097)


	//   ....[0]....
.L_1097:
        /*0080*/ 	.word	0x00006aa0


	//   ....[1]....
        /*0084*/ 	.word	0x00006ac0


	//   ....[2]....
        /*0088*/ 	.word	0x000074c0


	//   ....[3]....
        /*008c*/ 	.word	0x00007520


	//   ....[4]....
        /*0090*/ 	.word	0x0000d4b0


	//   ....[5]....
        /*0094*/ 	.word	0x0000d4d0


	//   ....[6]....
        /*0098*/ 	.word	0x0000de80


	//   ....[7]....
        /*009c*/ 	.word	0x0000df00


	//   ....[8]....
        /*00a0*/ 	.word	0x00012f70


	//   ....[9]....
        /*00a4*/ 	.word	0x00012f80


	//   ....[10]....
        /*00a8*/ 	.word	0x00012fa0


	//   ....[11]....
        /*00ac*/ 	.word	0x00012fc0


	//   ....[12]....
        /*00b0*/ 	.word	0x000153e0


	//   ....[13]....
        /*00b4*/ 	.word	0x00015420


	//   ....[14]....
        /*00b8*/ 	.word	0x00015480


	//   ....[15]....
        /*00bc*/ 	.word	0x00015490


	//----- nvinfo : EIATTR_EXIT_INSTR_OFFSETS
	.align		4
.L_1098:
        /*00c0*/ 	.byte	0x04, 0x1c
        /*00c2*/ 	.short	(.L_1100 - .L_1099)


	//   ....[0]....
.L_1099:
        /*00c4*/ 	.word	0x00000420


	//   ....[1]....
        /*00c8*/ 	.word	0x00000a00


	//   ....[2]....
        /*00cc*/ 	.word	0x00000a30


	//   ....[3]....
        /*00d0*/ 	.word	0x00015d90


	//   ....[4]....
        /*00d4*/ 	.word	0x00015db0


	//----- nvinfo : EIATTR_CTAIDZ_USED
	.align		4
.L_1100:
        /*00d8*/ 	.byte	0x01, 0x04
	.zero		2


	//----- nvinfo : EIATTR_CRS_STACK_SIZE
	.align		4
        /*00dc*/ 	.byte	0x04, 0x1e
        /*00de*/ 	.short	(.L_1102 - .L_1101)
.L_1101:
        /*00e0*/ 	.word	0x00000000
.L_1102:


//--------------------- .nv.info._ZN5flash24flash_fwd_splitkv_kernelI23Flash_fwd_kernel_traitsILi32ELi64ELi256ELi4ELb0ELb0EN7cutlass10bfloat16_tE19Flash_kernel_traitsILi32ELi64ELi256ELi4ES3_EELb1ELb0ELb1ELb0ELb0ELb1ELb1ELb0EEEvNS_16Flash_fwd_paramsE --------------------------
	.section	.nv.info._ZN5flash24flash_fwd_splitkv_kernelI23Flash_fwd_kernel_traitsILi32ELi64ELi256ELi4ELb0ELb0EN7cutlass10bfloat16_tE19Flash_kernel_traitsILi32ELi64ELi256ELi4ES3_EELb1ELb0ELb1ELb0ELb0ELb1ELb1ELb0EEEvNS_16Flash_fwd_paramsE,"",@"SHT_CUDA_INFO"
	.sectionflags	@""
	.align	4


	//----- nvinfo : EIATTR_CUDA_API_VERSION
	.align		4
        /*0000*/ 	.byte	0x04, 0x37
        /*0002*/ 	.short	(.L_1104 - .L_1103)
.L_1103:
        /*0004*/ 	.word	0x00000082


	//----- nvinfo : EIATTR_SW2861232_WAR
	.align		4
.L_1104:
        /*0008*/ 	.byte	0x01, 0x35
	.zero		2


	//----- nvinfo : EIATTR_PARAM_CBANK
	.align		4
        /*000c*/ 	.byte	0x04, 0x0a
        /*000e*/ 	.short	(.L_1106 - .L_1105)
	.align		4
.L_1105:
        /*0010*/ 	.word	index@(.nv.constant0._ZN5flash24flash_fwd_splitkv_kernelI23Flash_fwd_kernel_traitsILi32ELi64ELi256ELi4ELb0ELb0EN7cutlass10bfloat16_tE19Flash_kernel_traitsILi32ELi64ELi256ELi4ES3_EELb1ELb0ELb1ELb0ELb0ELb1ELb1ELb0EEEvNS_16Flash_fwd_paramsE)
        /*0014*/ 	.short	0x0160
        /*0016*/ 	.short	0x01d0


	//----- nvinfo : EIATTR_CBANK_PARAM_SIZE
	.align		4
.L_1106:
        /*0018*/ 	.byte	0x03, 0x19
        /*001a*/ 	.short	0x01d0


	//----- nvinfo : EIATTR_KPARAM_INFO
	.align		4
        /*001c*/ 	.byte	0x04, 0x17
        /*001e*/ 	.short	(.L_1108 - .L_1107)
.L_1107:
        /*0020*/ 	.word	0x00000000
        /*0024*/ 	.short	0x0000
        /*0026*/ 	.short	0x0000
        /*0028*/ 	.byte	0x00, 0xf0, 0x41, 0x07


	//----- nvinfo : EIATTR_MAXREG_COUNT
	.align		4
.L_1108:
        /*002c*/ 	.byte	0x03, 0x1b
        /*002e*/ 	.short	0x00ff


	//----- nvinfo : EIATTR_NUM_BARRIERS
	.align		4
        /*0030*/ 	.byte	0x02, 0x4c
        /*0032*/ 	.byte	0x01
	.zero		1


	//----- nvinfo : EIATTR_MERCURY_ISA_VERSION
	.align		4
        /*0034*/ 	.byte	0x03, 0x5f
        /*0036*/ 	.short	0x0000


	//----- nvinfo : EIATTR_COOP_GROUP_MASK_REGIDS
	.align		4
        /*0038*/ 	.byte	0x04, 0x29
        /*003a*/ 	.short	(.L_1110 - .L_1109)


	//   ....[0]....
.L_1109:
        /*003c*/ 	.word	0xffffffff


	//   ....[1]....
        /*0040*/ 	.word	0xffffffff


	//   ....[2]....
        /*0044*/ 	.word	0xffffffff


	//   ....[3]....
        /*0048*/ 	.word	0xffffffff


	//   ....[4]....
        /*004c*/ 	.word	0xffffffff


	//   ....[5]....
        /*0050*/ 	.word	0xffffffff


	//   ....[6]....
        /*0054*/ 	.word	0xffffffff


	//   ....[7]....
        /*0058*/ 	.word	0xffffffff


	//   ....[8]....
        /*005c*/ 	.word	0xffffffff


	//   ....[9]....
        /*0060*/ 	.word	0xffffffff


	//   ....[10]....
        /*0064*/ 	.word	0xffffffff


	//   ....[11]....
        /*0068*/ 	.word	0xffffffff


	//   ....[12]....
        /*006c*/ 	.word	0xffffffff


	//   ....[13]....
        /*0070*/ 	.word	0xffffffff


	//   ....[14]....
        /*0074*/ 	.word	0xffffffff


	//   ....[15]....
        /*0078*/ 	.word	0xffffffff


	//----- nvinfo : EIATTR_COOP_GROUP_INSTR_OFFSETS
	.align		4
.L_1110:
        /*007c*/ 	.byte	0x04, 0x28
        /*007e*/ 	.short	(.L_1112 - .L_1111)


	//   ....[0]....
.L_1111:
        /*0080*/ 	.word	0x00007e20


	//   ....[1]....
        /*0084*/ 	.word	0x00007e40


	//   ....[2]....
        /*0088*/ 	.word	0x000088a0


	//   ....[3]....
        /*008c*/ 	.word	0x00008900


	//   ....[4]....
        /*0090*/ 	.word	0x0000fad0


	//   ....[5]....
        /*0094*/ 	.word	0x0000faf0


	//   ....[6]....
        /*0098*/ 	.word	0x00010630


	//   ....[7]....
        /*009c*/ 	.word	0x00010690


	//   ....[8]....
        /*00a0*/ 	.word	0x00016580


	//   ....[9]....
        /*00a4*/ 	.word	0x000165d0


	//   ....[10]....
        /*00a8*/ 	.word	0x000165f0


	//   ....[11]....
        /*00ac*/ 	.word	0x00016610


	//   ....[12]....
        /*00b0*/ 	.word	0x00018a30


	//   ....[13]....
        /*00b4*/ 	.word	0x00018a70


	//   ....[14]....
        /*00b8*/ 	.word	0x00018ad0


	//   ....[15]....
        /*00bc*/ 	.word	0x00018ae0


	//----- nvinfo : EIATTR_EXIT_INSTR_OFFSETS
	.align		4
.L_1112:
        /*00c0*/ 	.byte	0x04, 0x1c
        /*00c2*/ 	.short	(.L_1114 - .L_1113)


	//   ....[0]....
.L_1113:
        /*00c4*/ 	.word	0x00000420


	//   ....[1]....
        /*00c8*/ 	.word	0x00000a10


	//   ....[2]....
        /*00cc*/ 	.word	0x00000a40


	//   ....[3]....
        /*00d0*/ 	.word	0x000193e0


	//   ....[4]....
        /*00d4*/ 	.word	0x00019400


	//----- nvinfo : EIATTR_CTAIDZ_USED
	.align		4
.L_1114:
        /*00d8*/ 	.byte	0x01, 0x04
	.zero		2


	//----- nvinfo : EIATTR_CRS_STACK_SIZE
	.align		4
        /*00dc*/ 	.byte	0x04, 0x1e
        /*00de*/ 	.short	(.L_1116 - .L_1115)
.L_1115:
        /*00e0*/ 	.word	0x00000000
.L_1116:


//--------------------- .nv.info._ZN5flash24flash_fwd_splitkv_kernelI23Flash_fwd_kernel_traitsILi32ELi64ELi256ELi4ELb0ELb0EN7cutlass10bfloat16_tE19Flash_kernel_traitsILi32ELi64ELi256ELi4ES3_EELb1ELb0ELb0ELb0ELb1ELb0ELb1ELb1EEEvNS_16Flash_fwd_paramsE --------------------------
	.section	.nv.info._ZN5flash24flash_fwd_splitkv_kernelI23Flash_fwd_kernel_traitsILi32ELi64ELi256ELi4ELb0ELb0EN7cutlass10bfloat16_tE19Flash_kernel_traitsILi32ELi64ELi256ELi4ES3_EELb1ELb0ELb0ELb0ELb1ELb0ELb1ELb1EEEvNS_16Flash_fwd_paramsE,"",@"SHT_CUDA_INFO"
	.sectionflags	@""
	.align	4


	//----- nvinfo : EIATTR_CUDA_API_VERSION
	.align		4
        /*0000*/ 	.byte	0x04, 0x37
        /*0002*/ 	.short	(.L_1118 - .L_1117)
.L_1117:
        /*0004*/ 	.word	0x00000082


	//----- nvinfo : EIATTR_SW2861232_WAR
	.align		4
.L_1118:
        /*0008*/ 	.byte	0x01, 0x35
	.zero		2


	//----- nvinfo : EIATTR_PARAM_CBANK
	.align		4
        /*000c*/ 	.byte	0x04, 0x0a
        /*000e*/ 	.short	(.L_1120 - .L_1119)
	.align		4
.L_1119:
        /*0010*/ 	.word	index@(.nv.constant0._ZN5flash24flash_fwd_splitkv_kernelI23Flash_fwd_kernel_traitsILi32ELi64ELi256ELi4ELb0ELb0EN7cutlass10bfloat16_tE19Flash_kernel_traitsILi32ELi64ELi256ELi4ES3_EELb1ELb0ELb0ELb0ELb1ELb0ELb1ELb1EEEvNS_16Flash_fwd_paramsE)
        /*0014*/ 	.short	0x0160
        /*0016*/ 	.short	0x01d0


	//----- nvinfo : EIATTR_CBANK_PARAM_SIZE
	.align		4
.L_1120:
        /*0018*/ 	.byte	0x03, 0x19
        /*001a*/ 	.short	0x01d0


	//----- nvinfo : EIATTR_KPARAM_INFO
	.align		4
        /*001c*/ 	.byte	0x04, 0x17
        /*001e*/ 	.short	(.L_1122 - .L_1121)
.L_1121:
        /*0020*/ 	.word	0x00000000
        /*0024*/ 	.short	0x0000
        /*0026*/ 	.short	0x0000
        /*0028*/ 	.byte	0x00, 0xf0, 0x41, 0x07


	//----- nvinfo : EIATTR_MAXREG_COUNT
	.align		4
.L_1122:
        /*002c*/ 	.byte	0x03, 0x1b
        /*002e*/ 	.short	0x00ff


	//----- nvinfo : EIATTR_NUM_BARRIERS
	.align		4
        /*0030*/ 	.byte	0x02, 0x4c
        /*0032*/ 	.byte	0x01
	.zero		1


	//----- nvinfo : EIATTR_MERCURY_ISA_VERSION
	.align		4
        /*0034*/ 	.byte	0x03, 0x5f
        /*0036*/ 	.short	0x0000


	//----- nvinfo : EIATTR_COOP_GROUP_MASK_REGIDS
	.align		4
        /*0038*/ 	.byte	0x04, 0x29
        /*003a*/ 	.short	(.L_1124 - .L_1123)


	//   ....[0]....
.L_1123:
        /*003c*/ 	.word	0xffffffff


	//   ....[1]....
        /*0040*/ 	.word	0xffffffff


	//   ....[2]....
        /*0044*/ 	.word	0xffffffff


	//   ....[3]....
        /*0048*/ 	.word	0xffffffff


	//   ....[4]....
        /*004c*/ 	.word	0xffffffff


	//   ....[5]....
        /*0050*/ 	.word	0xffffffff


	//   ....[6]....
        /*0054*/ 	.word	0xffffffff


	//   ....[7]....
        /*0058*/ 	.word	0xffffffff


	//   ....[8]....
        /*005c*/ 	.word	0xffffffff


	//   ....[9]....
        /*0060*/ 	.word	0xffffffff


	//   ....[10]....
        /*0064*/ 	.word	0xffffffff


	//   ....[11]....
        /*0068*/ 	.word	0xffffffff


	//   ....[12]....
        /*006c*/ 	.word	0xffffffff


	//   ....[13]....
        /*0070*/ 	.word	0xffffffff


	//   ....[14]....
        /*0074*/ 	.word	0xffffffff


	//   ....[15]....
        /*0078*/ 	.word	0xffffffff


	//----- nvinfo : EIATTR_COOP_GROUP_INSTR_OFFSETS
	.align		4
.L_1124:
        /*007c*/ 	.byte	0x04, 0x28
        /*007e*/ 	.short	(.L_1126 - .L_1125)


	//   ....[0]....
.L_1125:
        /*0080*/ 	.word	0x0000cbb0


	//   ....[1]....
        /*0084*/ 	.word	0x0000cbe0


	//   ....[2]....
        /*0088*/ 	.word	0x0000d5a0


	//   ....[3]....
        /*008c*/ 	.word	0x0000d600


	//   ....[4]....
        /*0090*/ 	.word	0x00011d90


	//   ....[5]....
        /*0094*/ 	.word	0x00011dc0


	//   ....[6]....
        /*0098*/ 	.word	0x00012720


	//   ....[7]....
        /*009c*/ 	.word	0x00012780


	//   ....[8]....
        /*00a0*/ 	.word	0x00016110


	//   ....[9]....
        /*00a4*/ 	.word	0x00016130


	//   ....[10]....
        /*00a8*/ 	.word	0x00016160


	//   ....[11]....
        /*00ac*/ 	.word	0x00016170


	//   ....[12]....
        /*00b0*/ 	.word	0x000185a0


	//   ....[13]....
        /*00b4*/ 	.word	0x000185e0


	//   ....[14]....
        /*00b8*/ 	.word	0x00018660


	//   ....[15]....
        /*00bc*/ 	.word	0x00018680


	//----- nvinfo : EIATTR_EXIT_INSTR_OFFSETS
	.align		4
.L_1126:
        /*00c0*/ 	.byte	0x04, 0x1c
        /*00c2*/ 	.short	(.L_1128 - .L_1127)


	//   ....[0]....
.L_1127:
        /*00c4*/ 	.word	0x00000430


	//   ....[1]....
        /*00c8*/ 	.word	0x000009e0


	//   ....[2]....
        /*00cc*/ 	.word	0x00000a10


	//   ....[3]....
        /*00d0*/ 	.word	0x00019030


	//   ....[4]....
        /*00d4*/ 	.word	0x00019050


	//----- nvinfo : EIATTR_CTAIDZ_USED
	.align		4
.L_1128:
        /*00d8*/ 	.byte	0x01, 0x04
	.zero		2


	//----- nvinfo : EIATTR_CRS_STACK_SIZE
	.align		4
        /*00dc*/ 	.byte	0x04, 0x1e
        /*00de*/ 	.short	(.L_1130 - .L_1129)
.L_1129:
        /*00e0*/ 	.word	0x00000000
.L_1130:


//--------------------- .nv.info._ZN5flash24flash_fwd_splitkv_kernelI23Flash_fwd_kernel_traitsILi32ELi64ELi256ELi4ELb0ELb0EN7cutlass10bfloat16_tE19Flash_kernel_traitsILi32ELi64ELi256ELi4ES3_EELb1ELb0ELb0ELb0ELb1ELb1ELb1ELb1EEEvNS_16Flash_fwd_paramsE --------------------------
	.section	.nv.info._ZN5flash24flash_fwd_splitkv_kernelI23Flash_fwd_kernel_traitsILi32ELi64ELi256ELi4ELb0ELb0EN7cutlass10bfloat16_tE19Flash_kernel_traitsILi32ELi64ELi256ELi4ES3_EELb1ELb0ELb0ELb0ELb1ELb1ELb1ELb1EEEvNS_16Flash_fwd_paramsE,"",@"SHT_CUDA_INFO"
	.sectionflags	@""
	.align	4


	//----- nvinfo : EIATTR_CUDA_API_VERSION
	.align		4
        /*0000*/ 	.byte	0x04, 0x37
        /*0002*/ 	.short	(.L_1132 - .L_1131)
.L_1131:
        /*0004*/ 	.word	0x00000082


	//----- nvinfo : EIATTR_SW2861232_WAR
	.align		4
.L_1132:
        /*0008*/ 	.byte	0x01, 0x35
	.zero		2


	//----- nvinfo : EIATTR_PARAM_CBANK
	.align		4
        /*000c*/ 	.byte	0x04, 0x0a
        /*000e*/ 	.short	(.L_1134 - .L_1133)
	.align		4
.L_1133:
        /*0010*/ 	.word	index@(.nv.constant0._ZN5flash24flash_fwd_splitkv_kernelI23Flash_fwd_kernel_traitsILi32ELi64ELi256ELi4ELb0ELb0EN7cutlass10bfloat16_tE19Flash_kernel_traitsILi32ELi64ELi256ELi4ES3_EELb1ELb0ELb0ELb0ELb1ELb1ELb1ELb1EEEvNS_16Flash_fwd_paramsE)
        /*0014*/ 	.short	0x0160
        /*0016*/ 	.short	0x01d0


	//----- nvinfo : EIATTR_CBANK_PARAM_SIZE
	.align		4
.L_1134:
        /*0018*/ 	.byte	0x03, 0x19
        /*001a*/ 	.short	0x01d0


	//----- nvinfo : EIATTR_KPARAM_INFO
	.align		4
        /*001c*/ 	.byte	0x04, 0x17
        /*001e*/ 	.short	(.L_1136 - .L_1135)
.L_1135:
        /*0020*/ 	.word	0x00000000
        /*0024*/ 	.short	0x0000
        /*0026*/ 	.short	0x0000
        /*0028*/ 	.byte	0x00, 0xf0, 0x41, 0x07


	//----- nvinfo : EIATTR_MAXREG_COUNT
	.align		4
.L_1136:
        /*002c*/ 	.byte	0x03, 0x1b
        /*002e*/ 	.short	0x00ff


	//----- nvinfo : EIATTR_NUM_BARRIERS
	.align		4
        /*0030*/ 	.byte	0x02, 0x4c
        /*0032*/ 	.byte	0x01
	.zero		1


	//----- nvinfo : EIATTR_ANNOTATIONS
	.align		4
        /*0034*/ 	.byte	0x04, 0x55
        /*0036*/ 	.short	(.L_1138 - .L_1137)


	//   ....[0]....
.L_1137:
        /*0038*/ 	.word	0x00000001
        /*003c*/ 	.byte	0x20, 0x03, 0x00, 0x00, 0x01, 0x00, 0x00, 0x00, 0xf0, 0x89, 0x00, 0x00, 0x01, 0x00, 0x00, 0x00
        /*004c*/ 	.byte	0x50, 0xbf, 0x01, 0x00


	//----- nvinfo : EIATTR_MERCURY_ISA_VERSION
	.align		4
.L_1138:
        /*0050*/ 	.byte	0x03, 0x5f
        /*0052*/ 	.short	0x0000


	//----- nvinfo : EIATTR_COOP_GROUP_MASK_REGIDS
	.align		4
        /*0054*/ 	.byte	0x04, 0x29
        /*0056*/ 	.short	(.L_1140 - .L_1139)


	//   ....[0]....
.L_1139:
        /*0058*/ 	.word	0xffffffff


	//   ....[1]....
        /*005c*/ 	.word	0xffffffff


	//   ....[2]....
        /*0060*/ 	.word	0xffffffff


	//   ....[3]....
        /*0064*/ 	.word	0xffffffff


	//   ....[4]....
        /*0068*/ 	.word	0xffffffff


	//   ....[5]....
        /*006c*/ 	.word	0xffffffff


	//   ....[6]....
        /*0070*/ 	.word	0xffffffff


	//   ....[7]....
        /*0074*/ 	.word	0xffffffff


	//   ....[8]....
        /*0078*/ 	.word	0xffffffff


	//   ....[9]....
        /*007c*/ 	.word	0xffffffff


	//   ....[10]....
        /*0080*/ 	.word	0xffffffff


	//   ....[11]....
        /*0084*/ 	.word	0xffffffff


	//   ....[12]....
        /*0088*/ 	.word	0xffffffff


	//   ....[13]....
        /*008c*/ 	.word	0xffffffff


	//   ....[14]....
        /*0090*/ 	.word	0xffffffff


	//   ....[15]....
        /*0094*/ 	.word	0xffffffff


	//----- nvinfo : EIATTR_COOP_GROUP_INSTR_OFFSETS
	.align		4
.L_1140:
        /*0098*/ 	.byte	0x04, 0x28
        /*009a*/ 	.short	(.L_1142 - .L_1141)


	//   ....[0]....
.L_1141:
        /*009c*/ 	.word	0x0000e780


	//   ....[1]....
        /*00a0*/ 	.word	0x0000e7a0


	//   ....[2]....
        /*00a4*/ 	.word	0x0000e810


	//   ....[3]....
        /*00a8*/ 	.word	0x0000e8d0


	//   ....[4]....
        /*00ac*/ 	.word	0x00014630


	//   ....[5]....
        /*00b0*/ 	.word	0x00014650


	//   ....[6]....
        /*00b4*/ 	.word	0x00014cd0


	//   ....[7]....
        /*00b8*/ 	.word	0x00014d30


	//   ....[8]....
        /*00bc*/ 	.word	0x00019ac0


	//   ....[9]....
        /*00c0*/ 	.word	0x00019ae0


	//   ....[10]....
        /*00c4*/ 	.word	0x00019b10


	//   ....[11]....
        /*00c8*/ 	.word	0x00019b20


	//   ....[12]....
        /*00cc*/ 	.word	0x0001bf80


	//   ....[13]....
        /*00d0*/ 	.word	0x0001bfa0


	//   ....[14]....
        /*00d4*/ 	.word	0x0001bfe0


	//   ....[15]....
        /*00d8*/ 	.word	0x0001c020


	//----- nvinfo : EIATTR_EXIT_INSTR_OFFSETS
	.align		4
.L_1142:
        /*00dc*/ 	.byte	0x04, 0x1c
        /*00de*/ 	.short	(.L_1144 - .L_1143)


	//   ....[0]....
.L_1143:
        /*00e0*/ 	.word	0x00000450


	//   ....[1]....
        /*00e4*/ 	.word	0x00000a00


	//   ....[2]....
        /*00e8*/ 	.word	0x00000a30


	//   ....[3]....
        /*00ec*/ 	.word	0x0001c9f0


	//   ....[4]....
        /*00f0*/ 	.word	0x0001ca10


	//----- nvinfo : EIATTR_CTAIDZ_USED
	.align		4
.L_1144:
        /*00f4*/ 	.byte	0x01, 0x04
	.zero		2


	//----- nvinfo : EIATTR_CRS_STACK_SIZE
	.align		4
        /*00f8*/ 	.byte	0x04, 0x1e
        /*00fa*/ 	.short	(.L_1146 - .L_1145)
.L_1145:
        /*00fc*/ 	.word	0x00000000
.L_1146:


//--------------------- .nv.info._ZN5flash24flash_fwd_splitkv_kernelI23Flash_fwd_kernel_traitsILi32ELi64ELi256ELi4ELb0ELb0EN7cutlass10bfloat16_tE19Flash_kernel_traitsILi32ELi64ELi256ELi4ES3_EELb1ELb0ELb1ELb0ELb0ELb0ELb1ELb1EEEvNS_16Flash_fwd_paramsE --------------------------
	.section	.nv.info._ZN5flash24flash_fwd_splitkv_kernelI23Flash_fwd_kernel_traitsILi32ELi64ELi256ELi4ELb0ELb0EN7cutlass10bfloat16_tE19Flash_kernel_traitsILi32ELi64ELi256ELi4ES3_EELb1ELb0ELb1ELb0ELb0ELb0ELb1ELb1EEEvNS_16Flash_fwd_paramsE,"",@"SHT_CUDA_INFO"
	.sectionflags	@""
	.align	4


	//----- nvinfo : EIATTR_CUDA_API_VERSION
	.align		4
        /*0000*/ 	.byte	0x04, 0x37
        /*0002*/ 	.short	(.L_1148 - .L_1147)
.L_1147:
        /*0004*/ 	.word	0x00000082


	//----- nvinfo : EIATTR_SW2861232_WAR
	.align		4
.L_1148:
        /*0008*/ 	.byte	0x01, 0x35
	.zero		2


	//----- nvinfo : EIATTR_PARAM_CBANK
	.align		4
        /*000c*/ 	.byte	0x04, 0x0a
        /*000e*/ 	.short	(.L_1150 - .L_1149)
	.align		4
.L_1149:
        /*0010*/ 	.word	index@(.nv.constant0._ZN5flash24flash_fwd_splitkv_kernelI23Flash_fwd_kernel_traitsILi32ELi64ELi256ELi4ELb0ELb0EN7cutlass10bfloat16_tE19Flash_kernel_traitsILi32ELi64ELi256ELi4ES3_EELb1ELb0ELb1ELb0ELb0ELb0ELb1ELb1EEEvNS_16Flash_fwd_paramsE)
        /*0014*/ 	.short	0x0160
        /*0016*/ 	.short	0x01d0


	//----- nvinfo : EIATTR_CBANK_PARAM_SIZE
	.align		4
.L_1150:
        /*0018*/ 	.byte	0x03, 0x19
        /*001a*/ 	.short	0x01d0


	//----- nvinfo : EIATTR_KPARAM_INFO
	.align		4
        /*001c*/ 	.byte	0x04, 0x17
        /*001e*/ 	.short	(.L_1152 - .L_1151)
.L_1151:
        /*0020*/ 	.word	0x00000000
        /*0024*/ 	.short	0x0000
        /*0026*/ 	.short	0x0000
        /*0028*/ 	.byte	0x00, 0xf0, 0x41, 0x07


	//----- nvinfo : EIATTR_MAXREG_COUNT
	.align		4
.L_1152:
        /*002c*/ 	.byte	0x03, 0x1b
        /*002e*/ 	.short	0x00ff


	//----- nvinfo : EIATTR_NUM_BARRIERS
	.align		4
        /*0030*/ 	.byte	0x02, 0x4c
        /*0032*/ 	.byte	0x01
	.zero		1


	//----- nvinfo : EIATTR_MERCURY_ISA_VERSION
	.align		4
        /*0034*/ 	.byte	0x03, 0x5f
        /*0036*/ 	.short	0x0000


	//----- nvinfo : EIATTR_COOP_GROUP_MASK_REGIDS
	.align		4
        /*0038*/ 	.byte	0x04, 0x29
        /*003a*/ 	.short	(.L_1154 - .L_1153)


	//   ....[0]....
.L_1153:
        /*003c*/ 	.word	0xffffffff


	//   ....[1]....
        /*0040*/ 	.word	0xffffffff


	//   ....[2]....
        /*0044*/ 	.word	0xffffffff


	//   ....[3]....
        /*0048*/ 	.word	0xffffffff


	//   ....[4]....
        /*004c*/ 	.word	0xffffffff


	//   ....[5]....
        /*0050*/ 	.word	0xffffffff


	//   ....[6]....
        /*0054*/ 	.word	0xffffffff


	//   ....[7]....
        /*0058*/ 	.word	0xffffffff


	//   ....[8]....
        /*005c*/ 	.word	0xffffffff


	//   ....[9]....
        /*0060*/ 	.word	0xffffffff


	//   ....[10]....
        /*0064*/ 	.word	0xffffffff


	//   ....[11]....
        /*0068*/ 	.word	0xffffffff


	//   ....[12]....
        /*006c*/ 	.word	0xffffffff


	//   ....[13]....
        /*0070*/ 	.word	0xffffffff


	//   ....[14]....
        /*0074*/ 	.word	0xffffffff


	//   ....[15]....
        /*0078*/ 	.word	0xffffffff


	//----- nvinfo : EIATTR_COOP_GROUP_INSTR_OFFSETS
	.align		4
.L_1154:
        /*007c*/ 	.byte	0x04, 0x28
        /*007e*/ 	.short	(.L_1156 - .L_1155)


	//   ....[0]....
.L_1155:
        /*0080*/ 	.word	0x0000f290


	//   ....[1]....
        /*0084*/ 	.word	0x0000f2b0


	//   ....[2]....
        /*0088*/ 	.word	0x0000fc70


	//   ....[3]....
        /*008c*/ 	.word	0x0000fce0


	//   ....[4]....
        /*0090*/ 	.word	0x00016190


	//   ....[5]....
        /*0094*/ 	.word	0x000161b0


	//   ....[6]....
        /*0098*/ 	.word	0x00016c80


	//   ....[7]....
        /*009c*/ 	.word	0x00016cf0


	//   ....[8]....
        /*00a0*/ 	.word	0x0001bd50


	//   ....[9]....
        /*00a4*/ 	.word	0x0001bd70


	//   ....[10]....
        /*00a8*/ 	.word	0x0001bd90


	//   ....[11]....
        /*00ac*/ 	.word	0x0001bdb0


	//   ....[12]....
        /*00b0*/ 	.word	0x0001e1e0


	//   ....[13]....
        /*00b4*/ 	.word	0x0001e220


	//   ....[14]....
        /*00b8*/ 	.word	0x0001e2e0


	//   ....[15]....
        /*00bc*/ 	.word	0x0001e300


	//----- nvinfo : EIATTR_EXIT_INSTR_OFFSETS
	.align		4
.L_1156:
        /*00c0*/ 	.byte	0x04, 0x1c
        /*00c2*/ 	.short	(.L_1158 - .L_1157)


	//   ....[0]....
.L_1157:
        /*00c4*/ 	.word	0x00000620


	//   ....[1]....
        /*00c8*/ 	.word	0x00000d00


	//   ....[2]....
        /*00cc*/ 	.word	0x00000d30


	//   ....[3]....
        /*00d0*/ 	.word	0x0001ecd0


	//   ....[4]....
        /*00d4*/ 	.word	0x0001ecf0


	//----- nvinfo : EIATTR_CTAIDZ_USED
	.align		4
.L_1158:
        /*00d8*/ 	.byte	0x01, 0x04
	.zero		2


	//----- nvinfo : EIATTR_CRS_STACK_SIZE
	.align		4
        /*00dc*/ 	.byte	0x04, 0x1e
        /*00de*/ 	.short	(.L_1160 - .L_1159)
.L_1159:
        /*00e0*/ 	.word	0x00000000
.L_1160:


//--------------------- .nv.info._ZN5flash24flash_fwd_splitkv_kernelI23Flash_fwd_kernel_traitsILi32ELi64ELi256ELi4ELb0ELb0EN7cutlass10bfloat16_tE19Flash_kernel_traitsILi32ELi64ELi256ELi4ES3_EELb1ELb0ELb1ELb0ELb0ELb1ELb1ELb1EEEvNS_16Flash_fwd_paramsE --------------------------
	.section	.nv.info._ZN5flash24flash_fwd_splitkv_kernelI23Flash_fwd_kernel_traitsILi32ELi64ELi256ELi4ELb0ELb0EN7cutlass10bfloat16_tE19Flash_kernel_traitsILi32ELi64ELi256ELi4ES3_EELb1ELb0ELb1ELb0ELb0ELb1ELb1ELb1EEEvNS_16Flash_fwd_paramsE,"",@"SHT_CUDA_INFO"
	.sectionflags	@""
	.align	4


	//----- nvinfo : EIATTR_CUDA_API_VERSION
	.align		4
        /*0000*/ 	.byte	0x04, 0x37
        /*0002*/ 	.short	(.L_1162 - .L_1161)
.L_1161:
        /*0004*/ 	.word	0x00000082


	//----- nvinfo : EIATTR_SW2861232_WAR
	.align		4
.L_1162:
        /*0008*/ 	.byte	0x01, 0x35
	.zero		2


	//----- nvinfo : EIATTR_PARAM_CBANK
	.align		4
        /*000c*/ 	.byte	0x04, 0x0a
        /*000e*/ 	.short	(.L_1164 - .L_1163)
	.align		4
.L_1163:
        /*0010*/ 	.word	index@(.nv.constant0._ZN5flash24flash_fwd_splitkv_kernelI23Flash_fwd_kernel_traitsILi32ELi64ELi256ELi4ELb0ELb0EN7cutlass10bfloat16_tE19Flash_kernel_traitsILi32ELi64ELi256ELi4ES3_EELb1ELb0ELb1ELb0ELb0ELb1ELb1ELb1EEEvNS_16Flash_fwd_paramsE)
        /*0014*/ 	.short	0x0160
        /*0016*/ 	.short	0x01d0


	//----- nvinfo : EIATTR_CBANK_PARAM_SIZE
	.align		4
.L_1164:
        /*0018*/ 	.byte	0x03, 0x19
        /*001a*/ 	.short	0x01d0


	//----- nvinfo : EIATTR_KPARAM_INFO
	.align		4
        /*001c*/ 	.byte	0x04, 0x17
        /*001e*/ 	.short	(.L_1166 - .L_1165)
.L_1165:
        /*0020*/ 	.word	0x00000000
        /*0024*/ 	.short	0x0000
        /*0026*/ 	.short	0x0000
        /*0028*/ 	.byte	0x00, 0xf0, 0x41, 0x07


	//----- nvinfo : EIATTR_MAXREG_COUNT
	.align		4
.L_1166:
        /*002c*/ 	.byte	0x03, 0x1b
        /*002e*/ 	.short	0x00ff


	//----- nvinfo : EIATTR_NUM_BARRIERS
	.align		4
        /*0030*/ 	.byte	0x02, 0x4c
        /*0032*/ 	.byte	0x01
	.zero		1


	//----- nvinfo : EIATTR_MERCURY_ISA_VERSION
	.align		4
        /*0034*/ 	.byte	0x03, 0x5f
        /*0036*/ 	.short	0x0000


	//----- nvinfo : EIATTR_COOP_GROUP_MASK_REGIDS
	.align		4
        /*0038*/ 	.byte	0x04, 0x29
        /*003a*/ 	.short	(.L_1168 - .L_1167)


	//   ....[0]....
.L_1167:
        /*003c*/ 	.word	0xffffffff


	//   ....[1]....
        /*0040*/ 	.word	0xffffffff


	//   ....[2]....
        /*0044*/ 	.word	0xffffffff


	//   ....[3]....
        /*0048*/ 	.word	0xffffffff


	//   ....[4]....
        /*004c*/ 	.word	0xffffffff


	//   ....[5]....
        /*0050*/ 	.word	0xffffffff


	//   ....[6]....
        /*0054*/ 	.word	0xffffffff


	//   ....[7]....
        /*0058*/ 	.word	0xffffffff


	//   ....[8]....
        /*005c*/ 	.word	0xffffffff


	//   ....[9]....
        /*0060*/ 	.word	0xffffffff


	//   ....[10]....
        /*0064*/ 	.word	0xffffffff


	//   ....[11]....
        /*0068*/ 	.word	0xffffffff


	//   ....[12]....
        /*006c*/ 	.word	0xffffffff


	//   ....[13]....
        /*0070*/ 	.word	0xffffffff


	//   ....[14]....
        /*0074*/ 	.word	0xffffffff


	//   ....[15]....
        /*0078*/ 	.word	0xffffffff


	//----- nvinfo : EIATTR_COOP_GROUP_INSTR_OFFSETS
	.align		4
.L_1168:
        /*007c*/ 	.byte	0x04, 0x28
        /*007e*/ 	.short	(.L_1170 - .L_1169)


	//   ....[0]....
.L_1169:
        /*0080*/ 	.word	0x000103b0


	//   ....[1]....
        /*0084*/ 	.word	0x000103d0


	//   ....[2]....
        /*0088*/ 	.word	0x00010dc0


	//   ....[3]....
        /*008c*/ 	.word	0x00010e20


	//   ....[4]....
        /*0090*/ 	.word	0x00018320


	//   ....[5]....
        /*0094*/ 	.word	0x00018340


	//   ....[6]....
        /*0098*/ 	.word	0x00018d00


	//   ....[7]....
        /*009c*/ 	.word	0x00018d60


	//   ....[8]....
        /*00a0*/ 	.word	0x0001eee0


	//   ....[9]....
        /*00a4*/ 	.word	0x0001ef30


	//   ....[10]....
        /*00a8*/ 	.word	0x0001ef50


	//   ....[11]....
        /*00ac*/ 	.word	0x0001ef70


	//   ....[12]....
        /*00b0*/ 	.word	0x000213a0


	//   ....[13]....
        /*00b4*/ 	.word	0x000213e0


	//   ....[14]....
        /*00b8*/ 	.word	0x000214a0


	//   ....[15]....
        /*00bc*/ 	.word	0x000214c0


	//----- nvinfo : EIATTR_EXIT_INSTR_OFFSETS
	.align		4
.L_1170:
        /*00c0*/ 	.byte	0x04, 0x1c
        /*00c2*/ 	.short	(.L_1172 - .L_1171)


	//   ....[0]....
.L_1171:
        /*00c4*/ 	.word	0x00000620


	//   ....[1]....
        /*00c8*/ 	.word	0x00000d00


	//   ....[2]....
        /*00cc*/ 	.word	0x00000d30


	//   ....[3]....
        /*00d0*/ 	.word	0x00021e90


	//   ....[4]....
        /*00d4*/ 	.word	0x00021eb0


	//----- nvinfo : EIATTR_CTAIDZ_USED
	.align		4
.L_1172:
        /*00d8*/ 	.byte	0x01, 0x04
	.zero		2


	//----- nvinfo : EIATTR_CRS_STACK_SIZE
	.align		4
        /*00dc*/ 	.byte	0x04, 0x1e
        /*00de*/ 	.short	(.L_1174 - .L_1173)
.L_1173:
        /*00e0*/ 	.word	0x00000000
.L_1174:


//--------------------- .nv.info._ZN5flash32flash_fwd_splitkv_combine_kernelI23Flash_fwd_kernel_traitsILi32ELi64ELi128ELi4ELb0ELb0EN7cutlass10bfloat16_tE19Flash_kernel_traitsILi32ELi64ELi128ELi4ES3_EELi16ELi7ELb0EEEvNS_16Flash_fwd_paramsE --------------------------
	.section	.nv.info._ZN5flash32flash_fwd_splitkv_combine_kernelI23Flash_fwd_kernel_traitsILi32ELi64ELi128ELi4ELb0ELb0EN7cutlass10bfloat16_tE19Flash_kernel_traitsILi32ELi64ELi128ELi4ES3_EELi16ELi7ELb0EEEvNS_16Flash_fwd_paramsE,"",@"SHT_CUDA_INFO"
	.sectionflags	@""
	.align	4


	//----- nvinfo : EIATTR_CUDA_API_VERSION
	.align		4
        /*0000*/ 	.byte	0x04, 0x37
        /*0002*/ 	.short	(.L_1176 - .L_1175)
.L_1175:
        /*0004*/ 	.word	0x00000082


	//----- nvinfo : EIATTR_SW2861232_WAR
	.align		4
.L_1176:
        /*0008*/ 	.byte	0x01, 0x35
	.zero		2


	//----- nvinfo : EIATTR_PARAM_CBANK
	.align		4
        /*000c*/ 	.byte	0x04, 0x0a
        /*000e*/ 	.short	(.L_1178 - .L_1177)
	.align		4
.L_1177:
        /*0010*/ 	.word	index@(.nv.constant0._ZN5flash32flash_fwd_splitkv_combine_kernelI23Flash_fwd_kernel_traitsILi32ELi64ELi128ELi4ELb0ELb0EN7cutlass10bfloat16_tE19Flash_kernel_traitsILi32ELi64ELi128ELi4ES3_EELi16ELi7ELb0EEEvNS_16Flash_fwd_paramsE)
        /*0014*/ 	.short	0x0160
        /*0016*/ 	.short	0x01d0


	//----- nvinfo : EIATTR_CBANK_PARAM_SIZE
	.align		4
.L_1178:
        /*0018*/ 	.byte	0x03, 0x19
        /*001a*/ 	.short	0x01d0


	//----- nvinfo : EIATTR_KPARAM_INFO
	.align		4
        /*001c*/ 	.byte	0x04, 0x17
        /*001e*/ 	.short	(.L_1180 - .L_1179)
.L_1179:
        /*0020*/ 	.word	0x00000000
        /*0024*/ 	.short	0x0000
        /*0026*/ 	.short	0x0000
        /*0028*/ 	.byte	0x00, 0xf0, 0x41, 0x07


	//----- nvinfo : EIATTR_MAXREG_COUNT
	.align		4
.L_1180:
        /*002c*/ 	.byte	0x03, 0x1b
        /*002e*/ 	.short	0x00ff


	//----- nvinfo : EIATTR_NUM_BARRIERS
	.align		4
        /*0030*/ 	.byte	0x02, 0x4c
        /*0032*/ 	.byte	0x01
	.zero		1


	//----- nvinfo : EIATTR_MERCURY_ISA_VERSION
	.align		4
        /*0034*/ 	.byte	0x03, 0x5f
        /*0036*/ 	.short	0x0000


	//----- nvinfo : EIATTR_COOP_GROUP_MASK_REGIDS
	.align		4
        /*0038*/ 	.byte	0x04, 0x29
        /*003a*/ 	.short	(.L_1182 - .L_1181)


	//   ....[0]....
.L_1181:
        /*003c*/ 	.word	0xffffffff


	//   ....[1]....
        /*0040*/ 	.word	0xffffffff


	//   ....[2]....
        /*0044*/ 	.word	0xffffffff


	//   ....[3]....
        /*0048*/ 	.word	0xffffffff


	//   ....[4]....
        /*004c*/ 	.word	0xffffffff


	//   ....[5]....
        /*0050*/ 	.word	0xffffffff


	//----- nvinfo : EIATTR_COOP_GROUP_INSTR_OFFSETS
	.align		4
.L_1182:
        /*0054*/ 	.byte	0x04, 0x28
        /*0056*/ 	.short	(.L_1184 - .L_1183)


	//   ....[0]....
.L_1183:
        /*0058*/ 	.word	0x000028d0


	//   ....[1]....
        /*005c*/ 	.word	0x000028f0


	//   ....[2]....
        /*0060*/ 	.word	0x00002910


	//   ....[3]....
        /*0064*/ 	.word	0x00002dc0


	//   ....[4]....
        /*0068*/ 	.word	0x00002ea0


	//   ....[5]....
        /*006c*/ 	.word	0x00002f60


	//----- nvinfo : EIATTR_EXIT_INSTR_OFFSETS
	.align		4
.L_1184:
        /*0070*/ 	.byte	0x04, 0x1c
        /*0072*/ 	.short	(.L_1186 - .L_1185)


	//   ....[0]....
.L_1185:
        /*0074*/ 	.word	0x00005840


	//   ....[1]....
        /*0078*/ 	.word	0x00005860


	//   ....[2]....
        /*007c*/ 	.word	0x00005cf0


	//----- nvinfo : EIATTR_CRS_STACK_SIZE
	.align		4
.L_1186:
        /*0080*/ 	.byte	0x04, 0x1e
        /*0082*/ 	.short	(.L_1188 - .L_1187)
.L_1187:
        /*0084*/ 	.word	0x00000000
.L_1188:


//--------------------- .nv.info._ZN5flash32flash_fwd_splitkv_combine_kernelI23Flash_fwd_kernel_traitsILi32ELi64ELi128ELi4ELb0ELb0EN7cutlass10bfloat16_tE19Flash_kernel_traitsILi32ELi64ELi128ELi4ES3_EELi16ELi6ELb0EEEvNS_16Flash_fwd_paramsE --------------------------
	.section	.nv.info._ZN5flash32flash_fwd_splitkv_combine_kernelI23Flash_fwd_kernel_traitsILi32ELi64ELi128ELi4ELb0ELb0EN7cutlass10bfloat16_tE19Flash_kernel_traitsILi32ELi64ELi128ELi4ES3_EELi16ELi6ELb0EEEvNS_16Flash_fwd_paramsE,"",@"SHT_CUDA_INFO"
	.sectionflags	@""
	.align	4


	//----- nvinfo : EIATTR_CUDA_API_VERSION
	.align		4
        /*0000*/ 	.byte	0x04, 0x37
        /*0002*/ 	.short	(.L_1190 - .L_1189)
.L_1189:
        /*0004*/ 	.word	0x00000082


	//----- nvinfo : EIATTR_SW2861232_WAR
	.align		4
.L_1190:
        /*0008*/ 	.byte	0x01, 0x35
	.zero		2


	//----- nvinfo : EIATTR_PARAM_CBANK
	.align		4
        /*000c*/ 	.byte	0x04, 0x0a
        /*000e*/ 	.short	(.L_1192 - .L_1191)
	.align		4
.L_1191:
        /*0010*/ 	.word	index@(.nv.constant0._ZN5flash32flash_fwd_splitkv_combine_kernelI23Flash_fwd_kernel_traitsILi32ELi64ELi128ELi4ELb0ELb0EN7cutlass10bfloat16_tE19Flash_kernel_traitsILi32ELi64ELi128ELi4ES3_EELi16ELi6ELb0EEEvNS_16Flash_fwd_paramsE)
        /*0014*/ 	.short	0x0160
        /*0016*/ 	.short	0x01d0


	//----- nvinfo : EIATTR_CBANK_PARAM_SIZE
	.align		4
.L_1192:
        /*0018*/ 	.byte	0x03, 0x19
        /*001a*/ 	.short	0x01d0


	//----- nvinfo : EIATTR_KPARAM_INFO
	.align		4
        /*001c*/ 	.byte	0x04, 0x17
        /*001e*/ 	.short	(.L_1194 - .L_1193)
.L_1193:
        /*0020*/ 	.word	0x00000000
        /*0024*/ 	.short	0x0000
        /*0026*/ 	.short	0x0000
        /*0028*/ 	.byte	0x00, 0xf0, 0x41, 0x07


	//----- nvinfo : EIATTR_MAXREG_COUNT
	.align		4
.L_1194:
        /*002c*/ 	.byte	0x03, 0x1b
        /*002e*/ 	.short	0x00ff


	//----- nvinfo : EIATTR_NUM_BARRIERS
	.align		4
        /*0030*/ 	.byte	0x02, 0x4c
        /*0032*/ 	.byte	0x01
	.zero		1


	//----- nvinfo : EIATTR_MERCURY_ISA_VERSION
	.align		4
        /*0034*/ 	.byte	0x03, 0x5f
        /*0036*/ 	.short	0x0000


	//----- nvinfo : EIATTR_COOP_GROUP_MASK_REGIDS
	.align		4
        /*0038*/ 	.byte	0x04, 0x29
        /*003a*/ 	.short	(.L_1196 - .L_1195)


	//   ....[0]....
.L_1195:
        /*003c*/ 	.word	0xffffffff


	//   ....[1]....
        /*0040*/ 	.word	0xffffffff


	//   ....[2]....
        /*0044*/ 	.word	0xffffffff


	//   ....[3]....
        /*0048*/ 	.word	0xffffffff


	//   ....[4]....
        /*004c*/ 	.word	0xffffffff


	//   ....[5]....
        /*0050*/ 	.word	0xffffffff


	//----- nvinfo : EIATTR_COOP_GROUP_INSTR_OFFSETS
	.align		4
.L_1196:
        /*0054*/ 	.byte	0x04, 0x28
        /*0056*/ 	.short	(.L_1198 - .L_1197)


	//   ....[0]....
.L_1197:
        /*0058*/ 	.word	0x00002000


	//   ....[1]....
        /*005c*/ 	.word	0x00002020


	//   ....[2]....
        /*0060*/ 	.word	0x00002040


	//   ....[3]....
        /*0064*/ 	.word	0x000022f0


	//   ....[4]....
        /*0068*/ 	.word	0x00002390


	//   ....[5]....
        /*006c*/ 	.word	0x00002450


	//----- nvinfo : EIATTR_EXIT_INSTR_OFFSETS
	.align		4
.L_1198:
        /*0070*/ 	.byte	0x04, 0x1c
        /*0072*/ 	.short	(.L_1200 - .L_1199)


	//   ....[0]....
.L_1199:
        /*0074*/ 	.word	0x00004a40


	//   ....[1]....
        /*0078*/ 	.word	0x00004a60


	//   ....[2]....
        /*007c*/ 	.word	0x00004ef0


	//----- nvinfo : EIATTR_CRS_STACK_SIZE
	.align		4
.L_1200:
        /*0080*/ 	.byte	0x04, 0x1e
        /*0082*/ 	.short	(.L_1202 - .L_1201)
.L_1201:
        /*0084*/ 	.word	0x00000000
.L_1202:


//--------------------- .nv.info._ZN5flash32flash_fwd_splitkv_combine_kernelI23Flash_fwd_kernel_traitsILi32ELi64ELi128ELi4ELb0ELb0EN7cutlass10bfloat16_tE19Flash_kernel_traitsILi32ELi64ELi128ELi4ES3_EELi16ELi5ELb0EEEvNS_16Flash_fwd_paramsE --------------------------
	.section	.nv.info._ZN5flash32flash_fwd_splitkv_combine_kernelI23Flash_fwd_kernel_traitsILi32ELi64ELi128ELi4ELb0ELb0EN7cutlass10bfloat16_tE19Flash_kernel_traitsILi32ELi64ELi128ELi4ES3_EELi16ELi5ELb0EEEvNS_16Flash_fwd_paramsE,"",@"SHT_CUDA_INFO"
	.sectionflags	@""
	.align	4


	//----- nvinfo : EIATTR_CUDA_API_VERSION
	.align		4
        /*0000*/ 	.byte	0x04, 0x37
        /*0002*/ 	.short	(.L_1204 - .L_1203)
.L_1203:
        /*0004*/ 	.word	0x00000082


	//----- nvinfo : EIATTR_SW2861232_WAR
	.align		4
.L_1204:
        /*0008*/ 	.byte	0x01, 0x35
	.zero		2


	//----- nvinfo : EIATTR_PARAM_CBANK
	.align		4
        /*000c*/ 	.byte	0x04, 0x0a
        /*000e*/ 	.short	(.L_1206 - .L_1205)
	.align		4
.L_1205:
        /*0010*/ 	.word	index@(.nv.constant0._ZN5flash32flash_fwd_splitkv_combine_kernelI23Flash_fwd_kernel_traitsILi32ELi64ELi128ELi4ELb0ELb0EN7cutlass10bfloat16_tE19Flash_kernel_traitsILi32ELi64ELi128ELi4ES3_EELi16ELi5ELb0EEEvNS_16Flash_fwd_paramsE)
        /*0014*/ 	.short	0x0160
        /*0016*/ 	.short	0x01d0


	//----- nvinfo : EIATTR_CBANK_PARAM_SIZE
	.align		4
.L_1206:
        /*0018*/ 	.byte	0x03, 0x19
        /*001a*/ 	.short	0x01d0


	//----- nvinfo : EIATTR_KPARAM_INFO
	.align		4
        /*001c*/ 	.byte	0x04, 0x17
        /*001e*/ 	.short	(.L_1208 - .L_1207)
.L_1207:
        /*0020*/ 	.word	0x00000000
        /*0024*/ 	.short	0x0000
        /*0026*/ 	.short	0x0000
        /*0028*/ 	.byte	0x00, 0xf0, 0x41, 0x07


	//----- nvinfo : EIATTR_MAXREG_COUNT
	.align		4
.L_1208:
        /*002c*/ 	.byte	0x03, 0x1b
        /*002e*/ 	.short	0x00ff


	//----- nvinfo : EIATTR_NUM_BARRIERS
	.align		4
        /*0030*/ 	.byte	0x02, 0x4c
        /*0032*/ 	.byte	0x01
	.zero		1


	//----- nvinfo : EIATTR_MERCURY_ISA_VERSION
	.align		4
        /*0034*/ 	.byte	0x03, 0x5f
        /*0036*/ 	.short	0x0000


	//----- nvinfo : EIATTR_COOP_GROUP_MASK_REGIDS
	.align		4
        /*0038*/ 	.byte	0x04, 0x29
        /*003a*/ 	.short	(.L_1210 - .L_1209)


	//   ....[0]....
.L_1209:
        /*003c*/ 	.word	0xffffffff


	//   ....[1]....
        /*0040*/ 	.word	0xffffffff


	//   ....[2]....
        /*0044*/ 	.word	0xffffffff


	//   ....[3]....
        /*0048*/ 	.word	0xffffffff


	//   ....[4]....
        /*004c*/ 	.word	0xffffffff


	//   ....[5]....
        /*0050*/ 	.word	0xffffffff


	//----- nvinfo : EIATTR_COOP_GROUP_INSTR_OFFSETS
	.align		4
.L_1210:
        /*0054*/ 	.byte	0x04, 0x28
        /*0056*/ 	.short	(.L_1212 - .L_1211)


	//   ....[0]....
.L_1211:
        /*0058*/ 	.word	0x00001ae0


	//   ....[1]....
        /*005c*/ 	.word	0x00001b10


	//   ....[2]....
        /*0060*/ 	.word	0x00001b30


	//   ....[3]....
        /*0064*/ 	.word	0x00001c90


	//   ....[4]....
        /*0068*/ 	.word	0x00001d80


	//   ....[5]....
        /*006c*/ 	.word	0x00001e90


	//----- nvinfo : EIATTR_EXIT_INSTR_OFFSETS
	.align		4
.L_1212:
        /*0070*/ 	.byte	0x04, 0x1c
        /*0072*/ 	.short	(.L_1214 - .L_1213)


	//   ....[0]....
.L_1213:
        /*0074*/ 	.word	0x00004210


	//   ....[1]....
        /*0078*/ 	.word	0x00004230


	//   ....[2]....
        /*007c*/ 	.word	0x000046c0


	//----- nvinfo : EIATTR_CRS_STACK_SIZE
	.align		4
.L_1214:
        /*0080*/ 	.byte	0x04, 0x1e
        /*0082*/ 	.short	(.L_1216 - .L_1215)
.L_1215:
        /*0084*/ 	.word	0x00000000
.L_1216:


//--------------------- .nv.info._ZN5flash32flash_fwd_splitkv_combine_kernelI23Flash_fwd_kernel_traitsILi32ELi64ELi128ELi4ELb0ELb0EN7cutlass10bfloat16_tE19Flash_kernel_traitsILi32ELi64ELi128ELi4ES3_EELi16ELi4ELb0EEEvNS_16Flash_fwd_paramsE --------------------------
	.section	.nv.info._ZN5flash32flash_fwd_splitkv_combine_kernelI23Flash_fwd_kernel_traitsILi32ELi64ELi128ELi4ELb0ELb0EN7cutlass10bfloat16_tE19Flash_kernel_traitsILi32ELi64ELi128ELi4ES3_EELi16ELi4ELb0EEEvNS_16Flash_fwd_paramsE,"",@"SHT_CUDA_INFO"
	.sectionflags	@""
	.align	4


	//----- nvinfo : EIATTR_CUDA_API_VERSION
	.align		4
        /*0000*/ 	.byte	0x04, 0x37
        /*0002*/ 	.short	(.L_1218 - .L_1217)
.L_1217:
        /*0004*/ 	.word	0x00000082


	//----- nvinfo : EIATTR_SW2861232_WAR
	.align		4
.L_1218:
        /*0008*/ 	.byte	0x01, 0x35
	.zero		2


	//----- nvinfo : EIATTR_PARAM_CBANK
	.align		4
        /*000c*/ 	.byte	0x04, 0x0a
        /*000e*/ 	.short	(.L_1220 - .L_1219)
	.align		4
.L_1219:
        /*0010*/ 	.word	index@(.nv.constant0._ZN5flash32flash_fwd_splitkv_combine_kernelI23Flash_fwd_kernel_traitsILi32ELi64ELi128ELi4ELb0ELb0EN7cutlass10bfloat16_tE19Flash_kernel_traitsILi32ELi64ELi128ELi4ES3_EELi16ELi4ELb0EEEvNS_16Flash_fwd_paramsE)
        /*0014*/ 	.short	0x0160
        /*0016*/ 	.short	0x01d0


	//----- nvinfo : EIATTR_CBANK_PARAM_SIZE
	.align		4
.L_1220:
        /*0018*/ 	.byte	0x03, 0x19
        /*001a*/ 	.short	0x01d0


	//----- nvinfo : EIATTR_KPARAM_INFO
	.align		4
        /*001c*/ 	.byte	0x04, 0x17
        /*001e*/ 	.short	(.L_1222 - .L_1221)
.L_1221:
        /*0020*/ 	.word	0x00000000
        /*0024*/ 	.short	0x0000
        /*0026*/ 	.short	0x0000
        /*0028*/ 	.byte	0x00, 0xf0, 0x41, 0x07


	//----- nvinfo : EIATTR_MAXREG_COUNT
	.align		4
.L_1222:
        /*002c*/ 	.byte	0x03, 0x1b
        /*002e*/ 	.short	0x00ff


	//----- nvinfo : EIATTR_NUM_BARRIERS
	.align		4
        /*0030*/ 	.byte	0x02, 0x4c
        /*0032*/ 	.byte	0x01
	.zero		1


	//----- nvinfo : EIATTR_MERCURY_ISA_VERSION
	.align		4
        /*0034*/ 	.byte	0x03, 0x5f
        /*0036*/ 	.short	0x0000


	//----- nvinfo : EIATTR_COOP_GROUP_MASK_REGIDS
	.align		4
        /*0038*/ 	.byte	0x04, 0x29
        /*003a*/ 	.short	(.L_1224 - .L_1223)


	//   ....[0]....
.L_1223:
        /*003c*/ 	.word	0xffffffff


	//   ....[1]....
        /*0040*/ 	.word	0xffffffff


	//   ....[2]....
        /*0044*/ 	.word	0xffffffff


	//   ....[3]....
        /*0048*/ 	.word	0xffffffff


	//   ....[4]....
        /*004c*/ 	.word	0xffffffff


	//   ....[5]....
        /*0050*/ 	.word	0xffffffff


	//----- nvinfo : EIATTR_COOP_GROUP_INSTR_OFFSETS
	.align		4
.L_1224:
        /*0054*/ 	.byte	0x04, 0x28
        /*0056*/ 	.short	(.L_1226 - .L_1225)


	//   ....[0]....
.L_1225:
        /*0058*/ 	.word	0x000017c0


	//   ....[1]....
        /*005c*/ 	.word	0x00001850


	//   ....[2]....
        /*0060*/ 	.word	0x000018b0


	//   ....[3]....
        /*0064*/ 	.word	0x00001a10


	//   ....[4]....
        /*0068*/ 	.word	0x00001ab0


	//   ....[5]....
        /*006c*/ 	.word	0x00001bc0


	//----- nvinfo : EIATTR_EXIT_INSTR_OFFSETS
	.align		4
.L_1226:
        /*0070*/ 	.byte	0x04, 0x1c
        /*0072*/ 	.short	(.L_1228 - .L_1227)


	//   ....[0]....
.L_1227:
        /*0074*/ 	.word	0x00003eb0


	//   ....[1]....
        /*0078*/ 	.word	0x00003ed0


	//   ....[2]....
        /*007c*/ 	.word	0x00004360


	//----- nvinfo : EIATTR_CRS_STACK_SIZE
	.align		4
.L_1228:
        /*0080*/ 	.byte	0x04, 0x1e
        /*0082*/ 	.short	(.L_1230 - .L_1229)
.L_1229:
        /*0084*/ 	.word	0x00000000
.L_1230:


//--------------------- .nv.info._ZN5flash32flash_fwd_splitkv_combine_kernelI23Flash_fwd_kernel_traitsILi32ELi64ELi128ELi4ELb0ELb0EN7cutlass10bfloat16_tE19Flash_kernel_traitsILi32ELi64ELi128ELi4ES3_EELi16ELi3ELb0EEEvNS_16Flash_fwd_paramsE --------------------------
	.section	.nv.info._ZN5flash32flash_fwd_splitkv_combine_kernelI23Flash_fwd_kernel_traitsILi32ELi64ELi128ELi4ELb0ELb0EN7cutlass10bfloat16_tE19Flash_kernel_traitsILi32ELi64ELi128ELi4ES3_EELi16ELi3ELb0EEEvNS_16Flash_fwd_paramsE,"",@"SHT_CUDA_INFO"
	.sectionflags	@""
	.align	4


	//----- nvinfo : EIATTR_CUDA_API_VERSION
	.align		4
        /*0000*/ 	.byte	0x04, 0x37
        /*0002*/ 	.short	(.L_1232 - .L_1231)
.L_1231:
        /*0004*/ 	.word	0x00000082


	//----- nvinfo : EIATTR_SW2861232_WAR
	.align		4
.L_1232:
        /*0008*/ 	.byte	0x01, 0x35
	.zero		2


	//----- nvinfo : EIATTR_PARAM_CBANK
	.align		4
        /*000c*/ 	.byte	0x04, 0x0a
        /*000e*/ 	.short	(.L_1234 - .L_1233)
	.align		4
.L_1233:
        /*0010*/ 	.word	index@(.nv.constant0._ZN5flash32flash_fwd_splitkv_combine_kernelI23Flash_fwd_kernel_traitsILi32ELi64ELi128ELi4ELb0ELb0EN7cutlass10bfloat16_tE19Flash_kernel_traitsILi32ELi64ELi128ELi4ES3_EELi16ELi3ELb0EEEvNS_16Flash_fwd_paramsE)
        /*0014*/ 	.short	0x0160
        /*0016*/ 	.short	0x01d0


	//----- nvinfo : EIATTR_CBANK_PARAM_SIZE
	.align		4
.L_1234:
        /*0018*/ 	.byte	0x03, 0x19
        /*001a*/ 	.short	0x01d0


	//----- nvinfo : EIATTR_KPARAM_INFO
	.align		4
        /*001c*/ 	.byte	0x04, 0x17
        /*001e*/ 	.short	(.L_1236 - .L_1235)
.L_1235:
        /*0020*/ 	.word	0x00000000
        /*0024*/ 	.short	0x0000
        /*0026*/ 	.short	0x0000
        /*0028*/ 	.byte	0x00, 0xf0, 0x41, 0x07


	//----- nvinfo : EIATTR_MAXREG_COUNT
	.align		4
.L_1236:
        /*002c*/ 	.byte	0x03, 0x1b
        /*002e*/ 	.short	0x00ff


	//----- nvinfo : EIATTR_NUM_BARRIERS
	.align		4
        /*0030*/ 	.byte	0x02, 0x4c
        /*0032*/ 	.byte	0x01
	.zero		1


	//----- nvinfo : EIATTR_MERCURY_ISA_VERSION
	.align		4
        /*0034*/ 	.byte	0x03, 0x5f
        /*0036*/ 	.short	0x0000


	//----- nvinfo : EIATTR_COOP_GROUP_MASK_REGIDS
	.align		4
        /*0038*/ 	.byte	0x04, 0x29
        /*003a*/ 	.short	(.L_1238 - .L_1237)


	//   ....[0]....
.L_1237:
        /*003c*/ 	.word	0xffffffff


	//   ....[1]....
        /*0040*/ 	.word	0xffffffff


	//   ....[2]....
        /*0044*/ 	.word	0xffffffff


	//   ....[3]....
        /*0048*/ 	.word	0xffffffff


	//   ....[4]....
        /*004c*/ 	.word	0xffffffff


	//   ....[5]....
        /*0050*/ 	.word	0xffffffff


	//----- nvinfo : EIATTR_COOP_GROUP_INSTR_OFFSETS
	.align		4
.L_1238:
        /*0054*/ 	.byte	0x04, 0x28
        /*0056*/ 	.short	(.L_1240 - .L_1239)


	//   ....[0]....
.L_1239:
        /*0058*/ 	.word	0x00001c30


	//   ....[1]....
        /*005c*/ 	.word	0x00001c50


	//   ....[2]....
        /*0060*/ 	.word	0x00001c80


	//   ....[3]....
        /*0064*/ 	.word	0x00001cf0


	//   ....[4]....
        /*0068*/ 	.word	0x00001d10


	//   ....[5]....
        /*006c*/ 	.word	0x00001d30


	//----- nvinfo : EIATTR_EXIT_INSTR_OFFSETS
	.align		4
.L_1240:
        /*0070*/ 	.byte	0x04, 0x1c
        /*0072*/ 	.short	(.L_1242 - .L_1241)


	//   ....[0]....
.L_1241:
        /*0074*/ 	.word	0x00003e10


	//   ....[1]....
        /*0078*/ 	.word	0x00003e30


	//   ....[2]....
        /*007c*/ 	.word	0x000042c0


	//----- nvinfo : EIATTR_CRS_STACK_SIZE
	.align		4
.L_1242:
        /*0080*/ 	.byte	0x04, 0x1e
        /*0082*/ 	.short	(.L_1244 - .L_1243)
.L_1243:
        /*0084*/ 	.word	0x00000000
.L_1244:


//--------------------- .nv.info._ZN5flash32flash_fwd_splitkv_combine_kernelI23Flash_fwd_kernel_traitsILi32ELi64ELi128ELi4ELb0ELb0EN7cutlass10bfloat16_tE19Flash_kernel_traitsILi32ELi64ELi128ELi4ES3_EELi16ELi2ELb0EEEvNS_16Flash_fwd_paramsE --------------------------
	.section	.nv.info._ZN5flash32flash_fwd_splitkv_combine_kernelI23Flash_fwd_kernel_traitsILi32ELi64ELi128ELi4ELb0ELb0EN7cutlass10bfloat16_tE19Flash_kernel_traitsILi32ELi64ELi128ELi4ES3_EELi16ELi2ELb0EEEvNS_16Flash_fwd_paramsE,"",@"SHT_CUDA_INFO"
	.sectionflags	@""
	.align	4


	//----- nvinfo : EIATTR_CUDA_API_VERSION
	.align		4
        /*0000*/ 	.byte	0x04, 0x37
        /*0002*/ 	.short	(.L_1246 - .L_1245)
.L_1245:
        /*0004*/ 	.word	0x00000082


	//----- nvinfo : EIATTR_SW2861232_WAR
	.align		4
.L_1246:
        /*0008*/ 	.byte	0x01, 0x35
	.zero		2


	//----- nvinfo : EIATTR_PARAM_CBANK
	.align		4
        /*000c*/ 	.byte	0x04, 0x0a
        /*000e*/ 	.short	(.L_1248 - .L_1247)
	.align		4
.L_1247:
        /*0010*/ 	.word	index@(.nv.constant0._ZN5flash32flash_fwd_splitkv_combine_kernelI23Flash_fwd_kernel_traitsILi32ELi64ELi128ELi4ELb0ELb0EN7cutlass10bfloat16_tE19Flash_kernel_traitsILi32ELi64ELi128ELi4ES3_EELi16ELi2ELb0EEEvNS_16Flash_fwd_paramsE)
        /*0014*/ 	.short	0x0160
        /*0016*/ 	.short	0x01d0


	//----- nvinfo : EIATTR_CBANK_PARAM_SIZE
	.align		4
.L_1248:
        /*0018*/ 	.byte	0x03, 0x19
        /*001a*/ 	.short	0x01d0


	//----- nvinfo : EIATTR_KPARAM_INFO
	.align		4
        /*001c*/ 	.byte	0x04, 0x17
        /*001e*/ 	.short	(.L_1250 - .L_1249)
.L_1249:
        /*0020*/ 	.word	0x00000000
        /*0024*/ 	.short	0x0000
        /*0026*/ 	.short	0x0000
        /*0028*/ 	.byte	0x00, 0xf0, 0x41, 0x07


	//----- nvinfo : EIATTR_MAXREG_COUNT
	.align		4
.L_1250:
        /*002c*/ 	.byte	0x03, 0x1b
        /*002e*/ 	.short	0x00ff


	//----- nvinfo : EIATTR_NUM_BARRIERS
	.align		4
        /*0030*/ 	.byte	0x02, 0x4c
        /*0032*/ 	.byte	0x01
	.zero		1


	//----- nvinfo : EIATTR_MERCURY_ISA_VERSION
	.align		4
        /*0034*/ 	.byte	0x03, 0x5f
        /*0036*/ 	.short	0x0000


	//----- nvinfo : EIATTR_COOP_GROUP_MASK_REGIDS
	.align		4
        /*0038*/ 	.byte	0x04, 0x29
        /*003a*/ 	.short	(.L_1252 - .L_1251)


	//   ....[0]....
.L_1251:
        /*003c*/ 	.word	0xffffffff


	//   ....[1]....
        /*0040*/ 	.word	0xffffffff


	//   ....[2]....
        /*0044*/ 	.word	0xffffffff


	//   ....[3]....
        /*0048*/ 	.word	0xffffffff


	//----- nvinfo : EIATTR_COOP_GROUP_INSTR_OFFSETS
	.align		4
.L_1252:
        /*004c*/ 	.byte	0x04, 0x28
        /*004e*/ 	.short	(.L_1254 - .L_1253)


	//   ....[0]....
.L_1253:
        /*0050*/ 	.word	0x00001c70


	//   ....[1]....
        /*0054*/ 	.word	0x00001c90


	//   ....[2]....
        /*0058*/ 	.word	0x00001d00


	//   ....[3]....
        /*005c*/ 	.word	0x00001d20


	//----- nvinfo : EIATTR_EXIT_INSTR_OFFSETS
	.align		4
.L_1254:
        /*0060*/ 	.byte	0x04, 0x1c
        /*0062*/ 	.short	(.L_1256 - .L_1255)


	//   ....[0]....
.L_1255:
        /*0064*/ 	.word	0x00003e00


	//   ....[1]....
        /*0068*/ 	.word	0x00003e20


	//   ....[2]....
        /*006c*/ 	.word	0x00004290


	//----- nvinfo : EIATTR_CRS_STACK_SIZE
	.align		4
.L_1256:
        /*0070*/ 	.byte	0x04, 0x1e
        /*0072*/ 	.short	(.L_1258 - .L_1257)
.L_1257:
        /*0074*/ 	.word	0x00000000
.L_1258:


//--------------------- .nv.info._ZN5flash32flash_fwd_splitkv_combine_kernelI23Flash_fwd_kernel_traitsILi32ELi64ELi128ELi4ELb0ELb0EN7cutlass10bfloat16_tE19Flash_kernel_traitsILi32ELi64ELi128ELi4ES3_EELi16ELi1ELb0EEEvNS_16Flash_fwd_paramsE --------------------------
	.section	.nv.info._ZN5flash32flash_fwd_splitkv_combine_kernelI23Flash_fwd_kernel_traitsILi32ELi64ELi128ELi4ELb0ELb0EN7cutlass10bfloat16_tE19Flash_kernel_traitsILi32ELi64ELi128ELi4ES3_EELi16ELi1ELb0EEEvNS_16Flash_fwd_paramsE,"",@"SHT_CUDA_INFO"
	.sectionflags	@""
	.align	4


	//----- nvinfo : EIATTR_CUDA_API_VERSION
	.align		4
        /*0000*/ 	.byte	0x04, 0x37
        /*0002*/ 	.short	(.L_1260 - .L_1259)
.L_1259:
        /*0004*/ 	.word	0x00000082


	//----- nvinfo : EIATTR_SW2861232_WAR
	.align		4
.L_1260:
        /*0008*/ 	.byte	0x01, 0x35
	.zero		2


	//----- nvinfo : EIATTR_PARAM_CBANK
	.align		4
        /*000c*/ 	.byte	0x04, 0x0a
        /*000e*/ 	.short	(.L_1262 - .L_1261)
	.align		4
.L_1261:
        /*0010*/ 	.word	index@(.nv.constant0._ZN5flash32flash_fwd_splitkv_combine_kernelI23Flash_fwd_kernel_traitsILi32ELi64ELi128ELi4ELb0ELb0EN7cutlass10bfloat16_tE19Flash_kernel_traitsILi32ELi64ELi128ELi4ES3_EELi16ELi1ELb0EEEvNS_16Flash_fwd_paramsE)
        /*0014*/ 	.short	0x0160
        /*0016*/ 	.short	0x01d0


	//----- nvinfo : EIATTR_CBANK_PARAM_SIZE
	.align		4
.L_1262:
        /*0018*/ 	.byte	0x03, 0x19
        /*001a*/ 	.short	0x01d0


	//----- nvinfo : EIATTR_KPARAM_INFO
	.align		4
        /*001c*/ 	.byte	0x04, 0x17
        /*001e*/ 	.short	(.L_1264 - .L_1263)
.L_1263:
        /*0020*/ 	.word	0x00000000
        /*0024*/ 	.short	0x0000
        /*0026*/ 	.short	0x0000
        /*0028*/ 	.byte	0x00, 0xf0, 0x41, 0x07


	//----- nvinfo : EIATTR_MAXREG_COUNT
	.align		4
.L_1264:
        /*002c*/ 	.byte	0x03, 0x1b
        /*002e*/ 	.short	0x00ff


	//----- nvinfo : EIATTR_NUM_BARRIERS
	.align		4
        /*0030*/ 	.byte	0x02, 0x4c
        /*0032*/ 	.byte	0x01
	.zero		1


	//----- nvinfo : EIATTR_MERCURY_ISA_VERSION
	.align		4
        /*0034*/ 	.byte	0x03, 0x5f
        /*0036*/ 	.short	0x0000


	//----- nvinfo : EIATTR_COOP_GROUP_MASK_REGIDS
	.align		4
        /*0038*/ 	.byte	0x04, 0x29
        /*003a*/ 	.short	(.L_1266 - .L_1265)


	//   ....[0]....
.L_1265:
        /*003c*/ 	.word	0xffffffff


	//   ....[1]....
        /*0040*/ 	.word	0xffffffff


	//----- nvinfo : EIATTR_COOP_GROUP_INSTR_OFFSETS
	.align		4
.L_1266:
        /*0044*/ 	.byte	0x04, 0x28
        /*0046*/ 	.short	(.L_1268 - .L_1267)


	//   ....[0]....
.L_1267:
        /*0048*/ 	.word	0x00001cd0


	//   ....[1]....
        /*004c*/ 	.word	0x00001d40


	//----- nvinfo : EIATTR_EXIT_INSTR_OFFSETS
	.align		4
.L_1268:
        /*0050*/ 	.byte	0x04, 0x1c
        /*0052*/ 	.short	(.L_1270 - .L_1269)


	//   ....[0]....
.L_1269:
        /*0054*/ 	.word	0x00003e60


	//   ....[1]....
        /*0058*/ 	.word	0x00003e80


	//   ....[2]....
        /*005c*/ 	.word	0x000042e0


	//----- nvinfo : EIATTR_CRS_STACK_SIZE
	.align		4
.L_1270:
        /*0060*/ 	.byte	0x04, 0x1e
        /*0062*/ 	.short	(.L_1272 - .L_1271)
.L_1271:
        /*0064*/ 	.word	0x00000000
.L_1272:


//--------------------- .nv.info._ZN5flash32flash_fwd_splitkv_combine_kernelI23Flash_fwd_kernel_traitsILi32ELi64ELi128ELi4ELb0ELb0EN7cutlass10bfloat16_tE19Flash_kernel_traitsILi32ELi64ELi128ELi4ES3_EELi16ELi7ELb1EEEvNS_16Flash_fwd_paramsE --------------------------
	.section	.nv.info._ZN5flash32flash_fwd_splitkv_combine_kernelI23Flash_fwd_kernel_traitsILi32ELi64ELi128ELi4ELb0ELb0EN7cutlass10bfloat16_tE19Flash_kernel_traitsILi32ELi64ELi128ELi4ES3_EELi16ELi7ELb1EEEvNS_16Flash_fwd_paramsE,"",@"SHT_CUDA_INFO"
	.sectionflags	@""
	.align	4


	//----- nvinfo : EIATTR_CUDA_API_VERSION
	.align		4
        /*0000*/ 	.byte	0x04, 0x37
        /*0002*/ 	.short	(.L_1274 - .L_1273)
.L_1273:
        /*0004*/ 	.word	0x00000082


	//----- nvinfo : EIATTR_SW2861232_WAR
	.align		4
.L_1274:
        /*0008*/ 	.byte	0x01, 0x35
	.zero		2


	//----- nvinfo : EIATTR_PARAM_CBANK
	.align		4
        /*000c*/ 	.byte	0x04, 0x0a
        /*000e*/ 	.short	(.L_1276 - .L_1275)
	.align		4
.L_1275:
        /*0010*/ 	.word	index@(.nv.constant0._ZN5flash32flash_fwd_splitkv_combine_kernelI23Flash_fwd_kernel_traitsILi32ELi64ELi128ELi4ELb0ELb0EN7cutlass10bfloat16_tE19Flash_kernel_traitsILi32ELi64ELi128ELi4ES3_EELi16ELi7ELb1EEEvNS_16Flash_fwd_paramsE)
        /*0014*/ 	.short	0x0160
        /*0016*/ 	.short	0x01d0


	//----- nvinfo : EIATTR_CBANK_PARAM_SIZE
	.align		4
.L_1276:
        /*0018*/ 	.byte	0x03, 0x19
        /*001a*/ 	.short	0x01d0


	//----- nvinfo : EIATTR_KPARAM_INFO
	.align		4
        /*001c*/ 	.byte	0x04, 0x17
        /*001e*/ 	.short	(.L_1278 - .L_1277)
.L_1277:
        /*0020*/ 	.word	0x00000000
        /*0024*/ 	.short	0x0000
        /*0026*/ 	.short	0x0000
        /*0028*/ 	.byte	0x00, 0xf0, 0x41, 0x07


	//----- nvinfo : EIATTR_MAXREG_COUNT
	.align		4
.L_1278:
        /*002c*/ 	.byte	0x03, 0x1b
        /*002e*/ 	.short	0x00ff


	//----- nvinfo : EIATTR_NUM_BARRIERS
	.align		4
        /*0030*/ 	.byte	0x02, 0x4c
        /*0032*/ 	.byte	0x01
	.zero		1


	//----- nvinfo : EIATTR_MERCURY_ISA_VERSION
	.align		4
        /*0034*/ 	.byte	0x03, 0x5f
        /*0036*/ 	.short	0x0000


	//----- nvinfo : EIATTR_COOP_GROUP_MASK_REGIDS
	.align		4
        /*0038*/ 	.byte	0x04, 0x29
        /*003a*/ 	.short	(.L_1280 - .L_1279)


	//   ....[0]....
.L_1279:
        /*003c*/ 	.word	0xffffffff


	//   ....[1]....
        /*0040*/ 	.word	0xffffffff


	//   ....[2]....
        /*0044*/ 	.word	0xffffffff


	//   ....[3]....
        /*0048*/ 	.word	0xffffffff


	//   ....[4]....
        /*004c*/ 	.word	0xffffffff


	//   ....[5]....
        /*0050*/ 	.word	0xffffffff


	//----- nvinfo : EIATTR_COOP_GROUP_INSTR_OFFSETS
	.align		4
.L_1280:
        /*0054*/ 	.byte	0x04, 0x28
        /*0056*/ 	.short	(.L_1282 - .L_1281)


	//   ....[0]....
.L_1281:
        /*0058*/ 	.word	0x000028d0


	//   ....[1]....
        /*005c*/ 	.word	0x000028f0


	//   ....[2]....
        /*0060*/ 	.word	0x00002910


	//   ....[3]....
        /*0064*/ 	.word	0x00002dc0


	//   ....[4]....
        /*0068*/ 	.word	0x00002ea0


	//   ....[5]....
        /*006c*/ 	.word	0x00002f60


	//----- nvinfo : EIATTR_EXIT_INSTR_OFFSETS
	.align		4
.L_1282:
        /*0070*/ 	.byte	0x04, 0x1c
        /*0072*/ 	.short	(.L_1284 - .L_1283)


	//   ....[0]....
.L_1283:
        /*0074*/ 	.word	0x00005c10


	//   ....[1]....
        /*0078*/ 	.word	0x000060a0


	//----- nvinfo : EIATTR_CRS_STACK_SIZE
	.align		4
.L_1284:
        /*007c*/ 	.byte	0x04, 0x1e
        /*007e*/ 	.short	(.L_1286 - .L_1285)
.L_1285:
        /*0080*/ 	.word	0x00000000
.L_1286:


//--------------------- .nv.info._ZN5flash32flash_fwd_splitkv_combine_kernelI23Flash_fwd_kernel_traitsILi32ELi64ELi128ELi4ELb0ELb0EN7cutlass10bfloat16_tE19Flash_kernel_traitsILi32ELi64ELi128ELi4ES3_EELi16ELi6ELb1EEEvNS_16Flash_fwd_paramsE --------------------------
	.section	.nv.info._ZN5flash32flash_fwd_splitkv_combine_kernelI23Flash_fwd_kernel_traitsILi32ELi64ELi128ELi4ELb0ELb0EN7cutlass10bfloat16_tE19Flash_kernel_traitsILi32ELi64ELi128ELi4ES3_EELi16ELi6ELb1EEEvNS_16Flash_fwd_paramsE,"",@"SHT_CUDA_INFO"
	.sectionflags	@""
	.align	4


	//----- nvinfo : EIATTR_CUDA_API_VERSION
	.align		4
        /*0000*/ 	.byte	0x04, 0x37
        /*0002*/ 	.short	(.L_1288 - .L_1287)
.L_1287:
        /*0004*/ 	.word	0x00000082


	//----- nvinfo : EIATTR_SW2861232_WAR
	.align		4
.L_1288:
        /*0008*/ 	.byte	0x01, 0x35
	.zero		2


	//----- nvinfo : EIATTR_PARAM_CBANK
	.align		4
        /*000c*/ 	.byte	0x04, 0x0a
        /*000e*/ 	.short	(.L_1290 - .L_1289)
	.align		4
.L_1289:
        /*0010*/ 	.word	index@(.nv.constant0._ZN5flash32flash_fwd_splitkv_combine_kernelI23Flash_fwd_kernel_traitsILi32ELi64ELi128ELi4ELb0ELb0EN7cutlass10bfloat16_tE19Flash_kernel_traitsILi32ELi64ELi128ELi4ES3_EELi16ELi6ELb1EEEvNS_16Flash_fwd_paramsE)
        /*0014*/ 	.short	0x0160
        /*0016*/ 	.short	0x01d0


	//----- nvinfo : EIATTR_CBANK_PARAM_SIZE
	.align		4
.L_1290:
        /*0018*/ 	.byte	0x03, 0x19
        /*001a*/ 	.short	0x01d0


	//----- nvinfo : EIATTR_KPARAM_INFO
	.align		4
        /*001c*/ 	.byte	0x04, 0x17
        /*001e*/ 	.short	(.L_1292 - .L_1291)
.L_1291:
        /*0020*/ 	.word	0x00000000
        /*0024*/ 	.short	0x0000
        /*0026*/ 	.short	0x0000
        /*0028*/ 	.byte	0x00, 0xf0, 0x41, 0x07


	//----- nvinfo : EIATTR_MAXREG_COUNT
	.align		4
.L_1292:
        /*002c*/ 	.byte	0x03, 0x1b
        /*002e*/ 	.short	0x00ff


	//----- nvinfo : EIATTR_NUM_BARRIERS
	.align		4
        /*0030*/ 	.byte	0x02, 0x4c
        /*0032*/ 	.byte	0x01
	.zero		1


	//----- nvinfo : EIATTR_MERCURY_ISA_VERSION
	.align		4
        /*0034*/ 	.byte	0x03, 0x5f
        /*0036*/ 	.short	0x0000


	//----- nvinfo : EIATTR_COOP_GROUP_MASK_REGIDS
	.align		4
        /*0038*/ 	.byte	0x04, 0x29
        /*003a*/ 	.short	(.L_1294 - .L_1293)


	//   ....[0]....
.L_1293:
        /*003c*/ 	.word	0xffffffff


	//   ....[1]....
        /*0040*/ 	.word	0xffffffff


	//   ....[2]....
        /*0044*/ 	.word	0xffffffff


	//   ....[3]....
        /*0048*/ 	.word	0xffffffff


	//   ....[4]....
        /*004c*/ 	.word	0xffffffff


	//   ....[5]....
        /*0050*/ 	.word	0xffffffff


	//----- nvinfo : EIATTR_COOP_GROUP_INSTR_OFFSETS
	.align		4
.L_1294:
        /*0054*/ 	.byte	0x04, 0x28
        /*0056*/ 	.short	(.L_1296 - .L_1295)


	//   ....[0]....
.L_1295:
        /*0058*/ 	.word	0x00002000


	//   ....[1]....
        /*005c*/ 	.word	0x00002020


	//   ....[2]....
        /*0060*/ 	.word	0x00002040


	//   ....[3]....
        /*0064*/ 	.word	0x000022f0


	//   ....[4]....
        /*0068*/ 	.word	0x00002390


	//   ....[5]....
        /*006c*/ 	.word	0x00002450


	//----- nvinfo : EIATTR_EXIT_INSTR_OFFSETS
	.align		4
.L_1296:
        /*0070*/ 	.byte	0x04, 0x1c
        /*0072*/ 	.short	(.L_1298 - .L_1297)


	//   ....[0]....
.L_1297:
        /*0074*/ 	.word	0x00004e10


	//   ....[1]....
        /*0078*/ 	.word	0x000052a0


	//----- nvinfo : EIATTR_CRS_STACK_SIZE
	.align		4
.L_1298:
        /*007c*/ 	.byte	0x04, 0x1e
        /*007e*/ 	.short	(.L_1300 - .L_1299)
.L_1299:
        /*0080*/ 	.word	0x00000000
.L_1300:


//--------------------- .nv.info._ZN5flash32flash_fwd_splitkv_combine_kernelI23Flash_fwd_kernel_traitsILi32ELi64ELi128ELi4ELb0ELb0EN7cutlass10bfloat16_tE19Flash_kernel_traitsILi32ELi64ELi128ELi4ES3_EELi16ELi5ELb1EEEvNS_16Flash_fwd_paramsE --------------------------
	.section	.nv.info._ZN5flash32flash_fwd_splitkv_combine_kernelI23Flash_fwd_kernel_traitsILi32ELi64ELi128ELi4ELb0ELb0EN7cutlass10bfloat16_tE19Flash_kernel_traitsILi32ELi64ELi128ELi4ES3_EELi16ELi5ELb1EEEvNS_16Flash_fwd_paramsE,"",@"SHT_CUDA_INFO"
	.sectionflags	@""
	.align	4


	//----- nvinfo : EIATTR_CUDA_API_VERSION
	.align		4
        /*0000*/ 	.byte	0x04, 0x37
        /*0002*/ 	.short	(.L_1302 - .L_1301)
.L_1301:
        /*0004*/ 	.word	0x00000082


	//----- nvinfo : EIATTR_SW2861232_WAR
	.align		4
.L_1302:
        /*0008*/ 	.byte	0x01, 0x35
	.zero		2


	//----- nvinfo : EIATTR_PARAM_CBANK
	.align		4
        /*000c*/ 	.byte	0x04, 0x0a
        /*000e*/ 	.short	(.L_1304 - .L_1303)
	.align		4
.L_1303:
        /*0010*/ 	.word	index@(.nv.constant0._ZN5flash32flash_fwd_splitkv_combine_kernelI23Flash_fwd_kernel_traitsILi32ELi64ELi128ELi4ELb0ELb0EN7cutlass10bfloat16_tE19Flash_kernel_traitsILi32ELi64ELi128ELi4ES3_EELi16ELi5ELb1EEEvNS_16Flash_fwd_paramsE)
        /*0014*/ 	.short	0x0160
        /*0016*/ 	.short	0x01d0


	//----- nvinfo : EIATTR_CBANK_PARAM_SIZE
	.align		4
.L_1304:
        /*0018*/ 	.byte	0x03, 0x19
        /*001a*/ 	.short	0x01d0


	//----- nvinfo : EIATTR_KPARAM_INFO
	.align		4
        /*001c*/ 	.byte	0x04, 0x17
        /*001e*/ 	.short	(.L_1306 - .L_1305)
.L_1305:
        /*0020*/ 	.word	0x00000000
        /*0024*/ 	.short	0x0000
        /*0026*/ 	.short	0x0000
        /*0028*/ 	.byte	0x00, 0xf0, 0x41, 0x07


	//----- nvinfo : EIATTR_MAXREG_COUNT
	.align		4
.L_1306:
        /*002c*/ 	.byte	0x03, 0x1b
        /*002e*/ 	.short	0x00ff


	//----- nvinfo : EIATTR_NUM_BARRIERS
	.align		4
        /*0030*/ 	.byte	0x02, 0x4c
        /*0032*/ 	.byte	0x01
	.zero		1


	//----- nvinfo : EIATTR_MERCURY_ISA_VERSION
	.align		4
        /*0034*/ 	.byte	0x03, 0x5f
        /*0036*/ 	.short	0x0000


	//----- nvinfo : EIATTR_COOP_GROUP_MASK_REGIDS
	.align		4
        /*0038*/ 	.byte	0x04, 0x29
        /*003a*/ 	.short	(.L_1308 - .L_1307)


	//   ....[0]....
.L_1307:
        /*003c*/ 	.word	0xffffffff


	//   ....[1]....
        /*0040*/ 	.word	0xffffffff


	//   ....[2]....
        /*0044*/ 	.word	0xffffffff


	//   ....[3]....
        /*0048*/ 	.word	0xffffffff


	//   ....[4]....
        /*004c*/ 	.word	0xffffffff


	//   ....[5]....
        /*0050*/ 	.word	0xffffffff


	//----- nvinfo : EIATTR_COOP_GROUP_INSTR_OFFSETS
	.align		4
.L_1308:
        /*0054*/ 	.byte	0x04, 0x28
        /*0056*/ 	.short	(.L_1310 - .L_1309)


	//   ....[0]....
.L_1309:
        /*0058*/ 	.word	0x00001ae0


	//   ....[1]....
        /*005c*/ 	.word	0x00001b10


	//   ....[2]....
        /*0060*/ 	.word	0x00001b30


	//   ....[3]....
        /*0064*/ 	.word	0x00001c90


	//   ....[4]....
        /*0068*/ 	.word	0x00001d80


	//   ....[5]....
        /*006c*/ 	.word	0x00001e90


	//----- nvinfo : EIATTR_EXIT_INSTR_OFFSETS
	.align		4
.L_1310:
        /*0070*/ 	.byte	0x04, 0x1c
        /*0072*/ 	.short	(.L_1312 - .L_1311)


	//   ....[0]....
.L_1311:
        /*0074*/ 	.word	0x000045e0


	//   ....[1]....
        /*0078*/ 	.word	0x00004a70


	//----- nvinfo : EIATTR_CRS_STACK_SIZE
	.align		4
.L_1312:
        /*007c*/ 	.byte	0x04, 0x1e
        /*007e*/ 	.short	(.L_1314 - .L_1313)
.L_1313:
        /*0080*/ 	.word	0x00000000
.L_1314:


//--------------------- .nv.info._ZN5flash32flash_fwd_splitkv_combine_kernelI23Flash_fwd_kernel_traitsILi32ELi64ELi128ELi4ELb0ELb0EN7cutlass10bfloat16_tE19Flash_kernel_traitsILi32ELi64ELi128ELi4ES3_EELi16ELi4ELb1EEEvNS_16Flash_fwd_paramsE --------------------------
	.section	.nv.info._ZN5flash32flash_fwd_splitkv_combine_kernelI23Flash_fwd_kernel_traitsILi32ELi64ELi128ELi4ELb0ELb0EN7cutlass10bfloat16_tE19Flash_kernel_traitsILi32ELi64ELi128ELi4ES3_EELi16ELi4ELb1EEEvNS_16Flash_fwd_paramsE,"",@"SHT_CUDA_INFO"
	.sectionflags	@""
	.align	4


	//----- nvinfo : EIATTR_CUDA_API_VERSION
	.align		4
        /*0000*/ 	.byte	0x04, 0x37
        /*0002*/ 	.short	(.L_1316 - .L_1315)
.L_1315:
        /*0004*/ 	.word	0x00000082


	//----- nvinfo : EIATTR_SW2861232_WAR
	.align		4
.L_1316:
        /*0008*/ 	.byte	0x01, 0x35
	.zero		2


	//----- nvinfo : EIATTR_PARAM_CBANK
	.align		4
        /*000c*/ 	.byte	0x04, 0x0a
        /*000e*/ 	.short	(.L_1318 - .L_1317)
	.align		4
.L_1317:
        /*0010*/ 	.word	index@(.nv.constant0._ZN5flash32flash_fwd_splitkv_combine_kernelI23Flash_fwd_kernel_traitsILi32ELi64ELi128ELi4ELb0ELb0EN7cutlass10bfloat16_tE19Flash_kernel_traitsILi32ELi64ELi128ELi4ES3_EELi16ELi4ELb1EEEvNS_16Flash_fwd_paramsE)
        /*0014*/ 	.short	0x0160
        /*0016*/ 	.short	0x01d0


	//----- nvinfo : EIATTR_CBANK_PARAM_SIZE
	.align		4
.L_1318:
        /*0018*/ 	.byte	0x03, 0x19
        /*001a*/ 	.short	0x01d0


	//----- nvinfo : EIATTR_KPARAM_INFO
	.align		4
        /*001c*/ 	.byte	0x04, 0x17
        /*001e*/ 	.short	(.L_1320 - .L_1319)
.L_1319:
        /*0020*/ 	.word	0x00000000
        /*0024*/ 	.short	0x0000
        /*0026*/ 	.short	0x0000
        /*0028*/ 	.byte	0x00, 0xf0, 0x41, 0x07


	//----- nvinfo : EIATTR_MAXREG_COUNT
	.align		4
.L_1320:
        /*002c*/ 	.byte	0x03, 0x1b
        /*002e*/ 	.short	0x00ff


	//----- nvinfo : EIATTR_NUM_BARRIERS
	.align		4
        /*0030*/ 	.byte	0x02, 0x4c
        /*0032*/ 	.byte	0x01
	.zero		1


	//----- nvinfo : EIATTR_MERCURY_ISA_VERSION
	.align		4
        /*0034*/ 	.byte	0x03, 0x5f
        /*0036*/ 	.short	0x0000


	//----- nvinfo : EIATTR_COOP_GROUP_MASK_REGIDS
	.align		4
        /*0038*/ 	.byte	0x04, 0x29
        /*003a*/ 	.short	(.L_1322 - .L_1321)


	//   ....[0]....
.L_1321:
        /*003c*/ 	.word	0xffffffff


	//   ....[1]....
        /*0040*/ 	.word	0xffffffff


	//   ....[2]....
        /*0044*/ 	.word	0xffffffff


	//   ....[3]....
        /*0048*/ 	.word	0xffffffff


	//   ....[4]....
        /*004c*/ 	.word	0xffffffff


	//   ....[5]....
        /*0050*/ 	.word	0xffffffff


	//----- nvinfo : EIATTR_COOP_GROUP_INSTR_OFFSETS
	.align		4
.L_1322:
        /*0054*/ 	.byte	0x04, 0x28
        /*0056*/ 	.short	(.L_1324 - .L_1323)


	//   ....[0]....
.L_1323:
        /*0058*/ 	.word	0x000017c0


	//   ....[1]....
        /*005c*/ 	.word	0x00001850


	//   ....[2]....
        /*0060*/ 	.word	0x000018b0


	//   ....[3]....
        /*0064*/ 	.word	0x00001a10


	//   ....[4]....
        /*0068*/ 	.word	0x00001ab0


	//   ....[5]....
        /*006c*/ 	.word	0x00001bc0


	//----- nvinfo : EIATTR_EXIT_INSTR_OFFSETS
	.align		4
.L_1324:
        /*0070*/ 	.byte	0x04, 0x1c
        /*0072*/ 	.short	(.L_1326 - .L_1325)


	//   ....[0]....
.L_1325:
        /*0074*/ 	.word	0x00004280


	//   ....[1]....
        /*0078*/ 	.word	0x00004710


	//----- nvinfo : EIATTR_CRS_STACK_SIZE
	.align		4
.L_1326:
        /*007c*/ 	.byte	0x04, 0x1e
        /*007e*/ 	.short	(.L_1328 - .L_1327)
.L_1327:
        /*0080*/ 	.word	0x00000000
.L_1328:


//--------------------- .nv.info._ZN5flash32flash_fwd_splitkv_combine_kernelI23Flash_fwd_kernel_traitsILi32ELi64ELi128ELi4ELb0ELb0EN7cutlass10bfloat16_tE19Flash_kernel_traitsILi32ELi64ELi128ELi4ES3_EELi16ELi3ELb1EEEvNS_16Flash_fwd_paramsE --------------------------
	.section	.nv.info._ZN5flash32flash_fwd_splitkv_combine_kernelI23Flash_fwd_kernel_traitsILi32ELi64ELi128ELi4ELb0ELb0EN7cutlass10bfloat16_tE19Flash_kernel_traitsILi32ELi64ELi128ELi4ES3_EELi16ELi3ELb1EEEvNS_16Flash_fwd_paramsE,"",@"SHT_CUDA_INFO"
	.sectionflags	@""
	.align	4


	//----- nvinfo : EIATTR_CUDA_API_VERSION
	.align		4
        /*0000*/ 	.byte	0x04, 0x37
        /*0002*/ 	.short	(.L_1330 - .L_1329)
.L_1329:
        /*0004*/ 	.word	0x00000082


	//----- nvinfo : EIATTR_SW2861232_WAR
	.align		4
.L_1330:
        /*0008*/ 	.byte	0x01, 0x35
	.zero		2


	//----- nvinfo : EIATTR_PARAM_CBANK
	.align		4
        /*000c*/ 	.byte	0x04, 0x0a
        /*000e*/ 	.short	(.L_1332 - .L_1331)
	.align		4
.L_1331:
        /*0010*/ 	.word	index@(.nv.constant0._ZN5flash32flash_fwd_splitkv_combine_kernelI23Flash_fwd_kernel_traitsILi32ELi64ELi128ELi4ELb0ELb0EN7cutlass10bfloat16_tE19Flash_kernel_traitsILi32ELi64ELi128ELi4ES3_EELi16ELi3ELb1EEEvNS_16Flash_fwd_paramsE)
        /*0014*/ 	.short	0x0160
        /*0016*/ 	.short	0x01d0


	//----- nvinfo : EIATTR_CBANK_PARAM_SIZE
	.align		4
.L_1332:
        /*0018*/ 	.byte	0x03, 0x19
        /*001a*/ 	.short	0x01d0


	//----- nvinfo : EIATTR_KPARAM_INFO
	.align		4
        /*001c*/ 	.byte	0x04, 0x17
        /*001e*/ 	.short	(.L_1334 - .L_1333)
.L_1333:
        /*0020*/ 	.word	0x00000000
        /*0024*/ 	.short	0x0000
        /*0026*/ 	.short	0x0000
        /*0028*/ 	.byte	0x00, 0xf0, 0x41, 0x07


	//----- nvinfo : EIATTR_MAXREG_COUNT
	.align		4
.L_1334:
        /*002c*/ 	.byte	0x03, 0x1b
        /*002e*/ 	.short	0x00ff


	//----- nvinfo : EIATTR_NUM_BARRIERS
	.align		4
        /*0030*/ 	.byte	0x02, 0x4c
        /*0032*/ 	.byte	0x01
	.zero		1


	//----- nvinfo : EIATTR_MERCURY_ISA_VERSION
	.align		4
        /*0034*/ 	.byte	0x03, 0x5f
        /*0036*/ 	.short	0x0000


	//----- nvinfo : EIATTR_COOP_GROUP_MASK_REGIDS
	.align		4
        /*0038*/ 	.byte	0x04, 0x29
        /*003a*/ 	.short	(.L_1336 - .L_1335)


	//   ....[0]....
.L_1335:
        /*003c*/ 	.word	0xffffffff


	//   ....[1]....
        /*0040*/ 	.word	0xffffffff


	//   ....[2]....
        /*0044*/ 	.word	0xffffffff


	//   ....[3]....
        /*0048*/ 	.word	0xffffffff


	//   ....[4]....
        /*004c*/ 	.word	0xffffffff


	//   ....[5]....
        /*0050*/ 	.word	0xffffffff


	//----- nvinfo : EIATTR_COOP_GROUP_INSTR_OFFSETS
	.align		4
.L_1336:
        /*0054*/ 	.byte	0x04, 0x28
        /*0056*/ 	.short	(.L_1338 - .L_1337)


	//   ....[0]....
.L_1337:
        /*0058*/ 	.word	0x00001c30


	//   ....[1]....
        /*005c*/ 	.word	0x00001c50


	//   ....[2]....
        /*0060*/ 	.word	0x00001c80


	//   ....[3]....
        /*0064*/ 	.word	0x00001cf0


	//   ....[4]....
        /*0068*/ 	.word	0x00001d10


	//   ....[5]....
        /*006c*/ 	.word	0x00001d30


	//----- nvinfo : EIATTR_EXIT_INSTR_OFFSETS
	.align		4
.L_1338:
        /*0070*/ 	.byte	0x04, 0x1c
        /*0072*/ 	.short	(.L_1340 - .L_1339)


	//   ....[0]....
.L_1339:
        /*0074*/ 	.word	0x000041e0


	//   ....[1]....
        /*0078*/ 	.word	0x00004670


	//----- nvinfo : EIATTR_CRS_STACK_SIZE
	.align		4
.L_1340:
        /*007c*/ 	.byte	0x04, 0x1e
        /*007e*/ 	.short	(.L_1342 - .L_1341)
.L_1341:
        /*0080*/ 	.word	0x00000000
.L_1342:


//--------------------- .nv.info._ZN5flash32flash_fwd_splitkv_combine_kernelI23Flash_fwd_kernel_traitsILi32ELi64ELi128ELi4ELb0ELb0EN7cutlass10bfloat16_tE19Flash_kernel_traitsILi32ELi64ELi128ELi4ES3_EELi16ELi2ELb1EEEvNS_16Flash_fwd_paramsE --------------------------
	.section	.nv.info._ZN5flash32flash_fwd_splitkv_combine_kernelI23Flash_fwd_kernel_traitsILi32ELi64ELi128ELi4ELb0ELb0EN7cutlass10bfloat16_tE19Flash_kernel_traitsILi32ELi64ELi128ELi4ES3_EELi16ELi2ELb1EEEvNS_16Flash_fwd_paramsE,"",@"SHT_CUDA_INFO"
	.sectionflags	@""
	.align	4


	//----- nvinfo : EIATTR_CUDA_API_VERSION
	.align		4
        /*0000*/ 	.byte	0x04, 0x37
        /*0002*/ 	.short	(.L_1344 - .L_1343)
.L_1343:
        /*0004*/ 	.word	0x00000082


	//----- nvinfo : EIATTR_SW2861232_WAR
	.align		4
.L_1344:
        /*0008*/ 	.byte	0x01, 0x35
	.zero		2


	//----- nvinfo : EIATTR_PARAM_CBANK
	.align		4
        /*000c*/ 	.byte	0x04, 0x0a
        /*000e*/ 	.short	(.L_1346 - .L_1345)
	.align		4
.L_1345:
        /*0010*/ 	.word	index@(.nv.constant0._ZN5flash32flash_fwd_splitkv_combine_kernelI23Flash_fwd_kernel_traitsILi32ELi64ELi128ELi4ELb0ELb0EN7cutlass10bfloat16_tE19Flash_kernel_traitsILi32ELi64ELi128ELi4ES3_EELi16ELi2ELb1EEEvNS_16Flash_fwd_paramsE)
        /*0014*/ 	.short	0x0160
        /*0016*/ 	.short	0x01d0


	//----- nvinfo : EIATTR_CBANK_PARAM_SIZE
	.align		4
.L_1346:
        /*0018*/ 	.byte	0x03, 0x19
        /*001a*/ 	.short	0x01d0


	//----- nvinfo : EIATTR_KPARAM_INFO
	.align		4
        /*001c*/ 	.byte	0x04, 0x17
        /*001e*/ 	.short	(.L_1348 - .L_1347)
.L_1347:
        /*0020*/ 	.word	0x00000000
        /*0024*/ 	.short	0x0000
        /*0026*/ 	.short	0x0000
        /*0028*/ 	.byte	0x00, 0xf0, 0x41, 0x07


	//----- nvinfo : EIATTR_MAXREG_COUNT
	.align		4
.L_1348:
        /*002c*/ 	.byte	0x03, 0x1b
        /*002e*/ 	.short	0x00ff


	//----- nvinfo : EIATTR_NUM_BARRIERS
	.align		4
        /*0030*/ 	.byte	0x02, 0x4c
        /*0032*/ 	.byte	0x01
	.zero		1


	//----- nvinfo : EIATTR_MERCURY_ISA_VERSION
	.align		4
        /*0034*/ 	.byte	0x03, 0x5f
        /*0036*/ 	.short	0x0000


	//----- nvinfo : EIATTR_COOP_GROUP_MASK_REGIDS
	.align		4
        /*0038*/ 	.byte	0x04, 0x29
        /*003a*/ 	.short	(.L_1350 - .L_1349)


	//   ....[0]....
.L_1349:
        /*003c*/ 	.word	0xffffffff


	//   ....[1]....
        /*0040*/ 	.word	0xffffffff


	//   ....[2]....
        /*0044*/ 	.word	0xffffffff


	//   ....[3]....
        /*0048*/ 	.word	0xffffffff


	//----- nvinfo : EIATTR_COOP_GROUP_INSTR_OFFSETS
	.align		4
.L_1350:
        /*004c*/ 	.byte	0x04, 0x28
        /*004e*/ 	.short	(.L_1352 - .L_1351)


	//   ....[0]....
.L_1351:
        /*0050*/ 	.word	0x00001c10


	//   ....[1]....
        /*0054*/ 	.word	0x00001c30


	//   ....[2]....
        /*0058*/ 	.word	0x00001ca0


	//   ....[3]....
        /*005c*/ 	.word	0x00001cc0


	//----- nvinfo : EIATTR_EXIT_INSTR_OFFSETS
	.align		4
.L_1352:
        /*0060*/ 	.byte	0x04, 0x1c
        /*0062*/ 	.short	(.L_1354 - .L_1353)


	//   ....[0]....
.L_1353:
        /*0064*/ 	.word	0x00004180


	//   ....[1]....
        /*0068*/ 	.word	0x000045f0


	//----- nvinfo : EIATTR_CRS_STACK_SIZE
	.align		4
.L_1354:
        /*006c*/ 	.byte	0x04, 0x1e
        /*006e*/ 	.short	(.L_1356 - .L_1355)
.L_1355:
        /*0070*/ 	.word	0x00000000
.L_1356:


//--------------------- .nv.info._ZN5flash32flash_fwd_splitkv_combine_kernelI23Flash_fwd_kernel_traitsILi32ELi64ELi128ELi4ELb0ELb0EN7cutlass10bfloat16_tE19Flash_kernel_traitsILi32ELi64ELi128ELi4ES3_EELi16ELi1ELb1EEEvNS_16Flash_fwd_paramsE --------------------------
	.section	.nv.info._ZN5flash32flash_fwd_splitkv_combine_kernelI23Flash_fwd_kernel_traitsILi32ELi64ELi128ELi4ELb0ELb0EN7cutlass10bfloat16_tE19Flash_kernel_traitsILi32ELi64ELi128ELi4ES3_EELi16ELi1ELb1EEEvNS_16Flash_fwd_paramsE,"",@"SHT_CUDA_INFO"
	.sectionflags	@""
	.align	4


	//----- nvinfo : EIATTR_CUDA_API_VERSION
	.align		4
        /*0000*/ 	.byte	0x04, 0x37
        /*0002*/ 	.short	(.L_1358 - .L_1357)
.L_1357:
        /*0004*/ 	.word	0x00000082


	//----- nvinfo : EIATTR_SW2861232_WAR
	.align		4
.L_1358:
        /*0008*/ 	.byte	0x01, 0x35
	.zero		2


	//----- nvinfo : EIATTR_PARAM_CBANK
	.align		4
        /*000c*/ 	.byte	0x04, 0x0a
        /*000e*/ 	.short	(.L_1360 - .L_1359)
	.align		4
.L_1359:
        /*0010*/ 	.word	index@(.nv.constant0._ZN5flash32flash_fwd_splitkv_combine_kernelI23Flash_fwd_kernel_traitsILi32ELi64ELi128ELi4ELb0ELb0EN7cutlass10bfloat16_tE19Flash_kernel_traitsILi32ELi64ELi128ELi4ES3_EELi16ELi1ELb1EEEvNS_16Flash_fwd_paramsE)
        /*0014*/ 	.short	0x0160
        /*0016*/ 	.short	0x01d0


	//----- nvinfo : EIATTR_CBANK_PARAM_SIZE
	.align		4
.L_1360:
        /*0018*/ 	.byte	0x03, 0x19
        /*001a*/ 	.short	0x01d0


	//----- nvinfo : EIATTR_KPARAM_INFO
	.align		4
        /*001c*/ 	.byte	0x04, 0x17
        /*001e*/ 	.short	(.L_1362 - .L_1361)
.L_1361:
        /*0020*/ 	.word	0x00000000
        /*0024*/ 	.short	0x0000
        /*0026*/ 	.short	0x0000
        /*0028*/ 	.byte	0x00, 0xf0, 0x41, 0x07


	//----- nvinfo : EIATTR_MAXREG_COUNT
	.align		4
.L_1362:
        /*002c*/ 	.byte	0x03, 0x1b
        /*002e*/ 	.short	0x00ff


	//----- nvinfo : EIATTR_NUM_BARRIERS
	.align		4
        /*0030*/ 	.byte	0x02, 0x4c
        /*0032*/ 	.byte	0x01
	.zero		1


	//----- nvinfo : EIATTR_MERCURY_ISA_VERSION
	.align		4
        /*0034*/ 	.byte	0x03, 0x5f
        /*0036*/ 	.short	0x0000


	//----- nvinfo : EIATTR_COOP_GROUP_MASK_REGIDS
	.align		4
        /*0038*/ 	.byte	0x04, 0x29
        /*003a*/ 	.short	(.L_1364 - .L_1363)


	//   ....[0]....
.L_1363:
        /*003c*/ 	.word	0xffffffff


	//   ....[1]....
        /*0040*/ 	.word	0xffffffff


	//----- nvinfo : EIATTR_COOP_GROUP_INSTR_OFFSETS
	.align		4
.L_1364:
        /*0044*/ 	.byte	0x04, 0x28
        /*0046*/ 	.short	(.L_1366 - .L_1365)


	//   ....[0]....
.L_1365:
        /*0048*/ 	.word	0x00001cd0


	//   ....[1]....
        /*004c*/ 	.word	0x00001d40


	//----- nvinfo : EIATTR_EXIT_INSTR_OFFSETS
	.align		4
.L_1366:
        /*0050*/ 	.byte	0x04, 0x1c
        /*0052*/ 	.short	(.L_1368 - .L_1367)


	//   ....[0]....
.L_1367:
        /*0054*/ 	.word	0x00004290


	//   ....[1]....
        /*0058*/ 	.word	0x000046f0


	//----- nvinfo : EIATTR_CRS_STACK_SIZE
	.align		4
.L_1368:
        /*005c*/ 	.byte	0x04, 0x1e
        /*005e*/ 	.short	(.L_1370 - .L_1369)
.L_1369:
        /*0060*/ 	.word	0x00000000
.L_1370:


//--------------------- .nv.info._ZN5flash24flash_fwd_splitkv_kernelI23Flash_fwd_kernel_traitsILi32ELi64ELi128ELi4ELb0ELb0EN7cutlass10bfloat16_tE19Flash_kernel_traitsILi32ELi64ELi128ELi4ES3_EELb1ELb0ELb0ELb0ELb0ELb0ELb0ELb0EEEvNS_16Flash_fwd_paramsE --------------------------
	.section	.nv.info._ZN5flash24flash_fwd_splitkv_kernelI23Flash_fwd_kernel_traitsILi32ELi64ELi128ELi4ELb0ELb0EN7cutlass10bfloat16_tE19Flash_kernel_traitsILi32ELi64ELi128ELi4ES3_EELb1ELb0ELb0ELb0ELb0ELb0ELb0ELb0EEEvNS_16Flash_fwd_paramsE,"",@"SHT_CUDA_INFO"
	.sectionflags	@""
	.align	4


	//----- nvinfo : EIATTR_CUDA_API_VERSION
	.align		4
        /*0000*/ 	.byte	0x04, 0x37
        /*0002*/ 	.short	(.L_1372 - .L_1371)
.L_1371:
        /*0004*/ 	.word	0x00000082


	//----- nvinfo : EIATTR_SW2861232_WAR
	.align		4
.L_1372:
        /*0008*/ 	.byte	0x01, 0x35
	.zero		2


	//----- nvinfo : EIATTR_PARAM_CBANK
	.align		4
        /*000c*/ 	.byte	0x04, 0x0a
        /*000e*/ 	.short	(.L_1374 - .L_1373)
	.align		4
.L_1373:
        /*0010*/ 	.word	index@(.nv.constant0._ZN5flash24flash_fwd_splitkv_kernelI23Flash_fwd_kernel_traitsILi32ELi64ELi128ELi4ELb0ELb0EN7cutlass10bfloat16_tE19Flash_kernel_traitsILi32ELi64ELi128ELi4ES3_EELb1ELb0ELb0ELb0ELb0ELb0ELb0ELb0EEEvNS_16Flash_fwd_paramsE)
        /*0014*/ 	.short	0x0160
        /*0016*/ 	.short	0x01d0


	//----- nvinfo : EIATTR_CBANK_PARAM_SIZE
	.align		4
.L_1374:
        /*0018*/ 	.byte	0x03, 0x19
        /*001a*/ 	.short	0x01d0


	//----- nvinfo : EIATTR_KPARAM_INFO
	.align		4
        /*001c*/ 	.byte	0x04, 0x17
        /*001e*/ 	.short	(.L_1376 - .L_1375)
.L_1375:
        /*0020*/ 	.word	0x00000000
        /*0024*/ 	.short	0x0000
        /*0026*/ 	.short	0x0000
        /*0028*/ 	.byte	0x00, 0xf0, 0x41, 0x07


	//----- nvinfo : EIATTR_MAXREG_COUNT
	.align		4
.L_1376:
        /*002c*/ 	.byte	0x03, 0x1b
        /*002e*/ 	.short	0x00ff


	//----- nvinfo : EIATTR_NUM_BARRIERS
	.align		4
        /*0030*/ 	.byte	0x02, 0x4c
        /*0032*/ 	.byte	0x01
	.zero		1


	//----- nvinfo : EIATTR_MERCURY_ISA_VERSION
	.align		4
        /*0034*/ 	.byte	0x03, 0x5f
        /*0036*/ 	.short	0x0000


	//----- nvinfo : EIATTR_COOP_GROUP_MASK_REGIDS
	.align		4
        /*0038*/ 	.byte	0x04, 0x29
        /*003a*/ 	.short	(.L_1378 - .L_1377)


	//   ....[0]....
.L_1377:
        /*003c*/ 	.word	0xffffffff


	//   ....[1]....
        /*0040*/ 	.word	0xffffffff


	//   ....[2]....
        /*0044*/ 	.word	0xffffffff


	//   ....[3]....
        /*0048*/ 	.word	0xffffffff


	//   ....[4]....
        /*004c*/ 	.word	0xffffffff


	//   ....[5]....
        /*0050*/ 	.word	0xffffffff


	//   ....[6]....
        /*0054*/ 	.word	0xffffffff


	//   ....[7]....
        /*0058*/ 	.word	0xffffffff


	//   ....[8]....
        /*005c*/ 	.word	0xffffffff


	//   ....[9]....
        /*0060*/ 	.word	0xffffffff


	//   ....[10]....
        /*0064*/ 	.word	0xffffffff


	//   ....[11]....
        /*0068*/ 	.word	0xffffffff


	//   ....[12]....
        /*006c*/ 	.word	0xffffffff


	//   ....[13]....
        /*0070*/ 	.word	0xffffffff


	//   ....[14]....
        /*0074*/ 	.word	0xffffffff


	//   ....[15]....
        /*0078*/ 	.word	0xffffffff


	//----- nvinfo : EIATTR_COOP_GROUP_INSTR_OFFSETS
	.align		4
.L_1378:
        /*007c*/ 	.byte	0x04, 0x28
        /*007e*/ 	.short	(.L_1380 - .L_1379)


	//   ....[0]....
.L_1379:
        /*0080*/ 	.word	0x00003cf0


	//   ....[1]....
        /*0084*/ 	.word	0x00003e60


	//   ....[2]....
        /*0088*/ 	.word	0x00003eb0


	//   ....[3]....
        /*008c*/ 	.word	0x00003f30


	//   ....[4]....
        /*0090*/ 	.word	0x00006fd0


	//   ....[5]....
        /*0094*/ 	.word	0x00006fe0


	//   ....[6]....
        /*0098*/ 	.word	0x00007010


	//   ....[7]....
        /*009c*/ 	.word	0x00007020


	//   ....[8]....
        /*00a0*/ 	.word	0x00009860


	//   ....[9]....
        /*00a4*/ 	.word	0x00009880


	//   ....[10]....
        /*00a8*/ 	.word	0x000098b0


	//   ....[11]....
        /*00ac*/ 	.word	0x000098c0


	//   ....[12]....
        /*00b0*/ 	.word	0x0000ac00


	//   ....[13]....
        /*00b4*/ 	.word	0x0000ac40


	//   ....[14]....
        /*00b8*/ 	.word	0x0000ac80


	//   ....[15]....
        /*00bc*/ 	.word	0x0000aca0


	//----- nvinfo : EIATTR_EXIT_INSTR_OFFSETS
	.align		4
.L_1380:
        /*00c0*/ 	.byte	0x04, 0x1c
        /*00c2*/ 	.short	(.L_1382 - .L_1381)


	//   ....[0]....
.L_1381:
        /*00c4*/ 	.word	0x000002d0


	//   ....[1]....
        /*00c8*/ 	.word	0x00000860


	//   ....[2]....
        /*00cc*/ 	.word	0x00000890


	//   ....[3]....
        /*00d0*/ 	.word	0x0000b680


	//   ....[4]....
        /*00d4*/ 	.word	0x0000b740


	//----- nvinfo : EIATTR_CTAIDZ_USED
	.align		4
.L_1382:
        /*00d8*/ 	.byte	0x01, 0x04
	.zero		2


	//----- nvinfo : EIATTR_CRS_STACK_SIZE
	.align		4
        /*00dc*/ 	.byte	0x04, 0x1e
        /*00de*/ 	.short	(.L_1384 - .L_1383)
.L_1383:
        /*00e0*/ 	.word	0x00000000
.L_1384:


//--------------------- .nv.info._ZN5flash24flash_fwd_splitkv_kernelI23Flash_fwd_kernel_traitsILi32ELi64ELi128ELi4ELb0ELb0EN7cutlass10bfloat16_tE19Flash_kernel_traitsILi32ELi64ELi128ELi4ES3_EELb1ELb0ELb0ELb0ELb0ELb1ELb0ELb0EEEvNS_16Flash_fwd_paramsE --------------------------
	.section	.nv.info._ZN5flash24flash_fwd_splitkv_kernelI23Flash_fwd_kernel_traitsILi32ELi64ELi128ELi4ELb0ELb0EN7cutlass10bfloat16_tE19Flash_kernel_traitsILi32ELi64ELi128ELi4ES3_EELb1ELb0ELb0ELb0ELb0ELb1ELb0ELb0EEEvNS_16Flash_fwd_paramsE,"",@"SHT_CUDA_INFO"
	.sectionflags	@""
	.align	4


	//----- nvinfo : EIATTR_CUDA_API_VERSION
	.align		4
        /*0000*/ 	.byte	0x04, 0x37
        /*0002*/ 	.short	(.L_1386 - .L_1385)
.L_1385:
        /*0004*/ 	.word	0x00000082


	//----- nvinfo : EIATTR_SW2861232_WAR
	.align		4
.L_1386:
        /*0008*/ 	.byte	0x01, 0x35
	.zero		2


	//----- nvinfo : EIATTR_PARAM_CBANK
	.align		4
        /*000c*/ 	.byte	0x04, 0x0a
        /*000e*/ 	.short	(.L_1388 - .L_1387)
	.align		4
.L_1387:
        /*0010*/ 	.word	index@(.nv.constant0._ZN5flash24flash_fwd_splitkv_kernelI23Flash_fwd_kernel_traitsILi32ELi64ELi128ELi4ELb0ELb0EN7cutlass10bfloat16_tE19Flash_kernel_traitsILi32ELi64ELi128ELi4ES3_EELb1ELb0ELb0ELb0ELb0ELb1ELb0ELb0EEEvNS_16Flash_fwd_paramsE)
        /*0014*/ 	.short	0x0160
        /*0016*/ 	.short	0x01d0


	//----- nvinfo : EIATTR_CBANK_PARAM_SIZE
	.align		4
.L_1388:
        /*0018*/ 	.byte	0x03, 0x19
        /*001a*/ 	.short	0x01d0


	//----- nvinfo : EIATTR_KPARAM_INFO
	.align		4
        /*001c*/ 	.byte	0x04, 0x17
        /*001e*/ 	.short	(.L_1390 - .L_1389)
.L_1389:
        /*0020*/ 	.word	0x00000000
        /*0024*/ 	.short	0x0000
        /*0026*/ 	.short	0x0000
        /*0028*/ 	.byte	0x00, 0xf0, 0x41, 0x07


	//----- nvinfo : EIATTR_MAXREG_COUNT
	.align		4
.L_1390:
        /*002c*/ 	.byte	0x03, 0x1b
        /*002e*/ 	.short	0x00ff


	//----- nvinfo : EIATTR_NUM_BARRIERS
	.align		4
        /*0030*/ 	.byte	0x02, 0x4c
        /*0032*/ 	.byte	0x01
	.zero		1


	//----- nvinfo : EIATTR_MERCURY_ISA_VERSION
	.align		4
        /*0034*/ 	.byte	0x03, 0x5f
        /*0036*/ 	.short	0x0000


	//----- nvinfo : EIATTR_COOP_GROUP_MASK_REGIDS
	.align		4
        /*0038*/ 	.byte	0x04, 0x29
        /*003a*/ 	.short	(.L_1392 - .L_1391)


	//   ....[0]....
.L_1391:
        /*003c*/ 	.word	0xffffffff


	//   ....[1]....
        /*0040*/ 	.word	0xffffffff


	//   ....[2]....
        /*0044*/ 	.word	0xffffffff


	//   ....[3]....
        /*0048*/ 	.word	0xffffffff


	//   ....[4]....
        /*004c*/ 	.word	0xffffffff


	//   ....[5]....
        /*0050*/ 	.word	0xffffffff


	//   ....[6]....
        /*0054*/ 	.word	0xffffffff


	//   ....[7]....
        /*0058*/ 	.word	0xffffffff


	//   ....[8]....
        /*005c*/ 	.word	0xffffffff


	//   ....[9]....
        /*0060*/ 	.word	0xffffffff


	//   ....[10]....
        /*0064*/ 	.word	0xffffffff


	//   ....[11]....
        /*0068*/ 	.word	0xffffffff


	//   ....[12]....
        /*006c*/ 	.word	0xffffffff


	//   ....[13]....
        /*0070*/ 	.word	0xffffffff


	//   ....[14]....
        /*0074*/ 	.word	0xffffffff


	//   ....[15]....
        /*0078*/ 	.word	0xffffffff


	//----- nvinfo : EIATTR_COOP_GROUP_INSTR_OFFSETS
	.align		4
.L_1392:
        /*007c*/ 	.byte	0x04, 0x28
        /*007e*/ 	.short	(.L_1394 - .L_1393)


	//   ....[0]....
.L_1393:
        /*0080*/ 	.word	0x00004620


	//   ....[1]....
        /*0084*/ 	.word	0x000047b0


	//   ....[2]....
        /*0088*/ 	.word	0x000047c0


	//   ....[3]....
        /*008c*/ 	.word	0x00004810


	//   ....[4]....
        /*0090*/ 	.word	0x00008100


	//   ....[5]....
        /*0094*/ 	.word	0x00008120


	//   ....[6]....
        /*0098*/ 	.word	0x00008130


	//   ....[7]....
        /*009c*/ 	.word	0x00008160


	//   ....[8]....
        /*00a0*/ 	.word	0x0000b1d0


	//   ....[9]....
        /*00a4*/ 	.word	0x0000b1e0


	//   ....[10]....
        /*00a8*/ 	.word	0x0000b210


	//   ....[11]....
        /*00ac*/ 	.word	0x0000b220


	//   ....[12]....
        /*00b0*/ 	.word	0x0000c560


	//   ....[13]....
        /*00b4*/ 	.word	0x0000c5a0


	//   ....[14]....
        /*00b8*/ 	.word	0x0000c5f0


	//   ....[15]....
        /*00bc*/ 	.word	0x0000c610


	//----- nvinfo : EIATTR_EXIT_INSTR_OFFSETS
	.align		4
.L_1394:
        /*00c0*/ 	.byte	0x04, 0x1c
        /*00c2*/ 	.short	(.L_1396 - .L_1395)


	//   ....[0]....
.L_1395:
        /*00c4*/ 	.word	0x000002d0


	//   ....[1]....
        /*00c8*/ 	.word	0x00000880


	//   ....[2]....
        /*00cc*/ 	.word	0x000008b0


	//   ....[3]....
        /*00d0*/ 	.word	0x0000cfe0


	//   ....[4]....
        /*00d4*/ 	.word	0x0000d0a0


	//----- nvinfo : EIATTR_CTAIDZ_USED
	.align		4
.L_1396:
        /*00d8*/ 	.byte	0x01, 0x04
	.zero		2


	//----- nvinfo : EIATTR_CRS_STACK_SIZE
	.align		4
        /*00dc*/ 	.byte	0x04, 0x1e
        /*00de*/ 	.short	(.L_1398 - .L_1397)
.L_1397:
        /*00e0*/ 	.word	0x00000000
.L_1398:


//--------------------- .nv.info._ZN5flash24flash_fwd_splitkv_kernelI23Flash_fwd_kernel_traitsILi32ELi64ELi128ELi4ELb0ELb0EN7cutlass10bfloat16_tE19Flash_kernel_traitsILi32ELi64ELi128ELi4ES3_EELb1ELb0ELb0ELb0ELb0ELb0ELb0ELb1EEEvNS_16Flash_fwd_paramsE --------------------------
	.section	.nv.info._ZN5flash24flash_fwd_splitkv_kernelI23Flash_fwd_kernel_traitsILi32ELi64ELi128ELi4ELb0ELb0EN7cutlass10bfloat16_tE19Flash_kernel_traitsILi32ELi64ELi128ELi4ES3_EELb1ELb0ELb0ELb0ELb0ELb0ELb0ELb1EEEvNS_16Flash_fwd_paramsE,"",@"SHT_CUDA_INFO"
	.sectionflags	@""
	.align	4


	//----- nvinfo : EIATTR_CUDA_API_VERSION
	.align		4
        /*0000*/ 	.byte	0x04, 0x37
        /*0002*/ 	.short	(.L_1400 - .L_1399)
.L_1399:
        /*0004*/ 	.word	0x00000082


	//----- nvinfo : EIATTR_SW2861232_WAR
	.align		4
.L_1400:
        /*0008*/ 	.byte	0x01, 0x35
	.zero		2


	//----- nvinfo : EIATTR_PARAM_CBANK
	.align		4
        /*000c*/ 	.byte	0x04, 0x0a
        /*000e*/ 	.short	(.L_1402 - .L_1401)
	.align		4
.L_1401:
        /*0010*/ 	.word	index@(.nv.constant0._ZN5flash24flash_fwd_splitkv_kernelI23Flash_fwd_kernel_traitsILi32ELi64ELi128ELi4ELb0ELb0EN7cutlass10bfloat16_tE19Flash_kernel_traitsILi32ELi64ELi128ELi4ES3_EELb1ELb0ELb0ELb0ELb0ELb0ELb0ELb1EEEvNS_16Flash_fwd_paramsE)
        /*0014*/ 	.short	0x0160
        /*0016*/ 	.short	0x01d0


	//----- nvinfo : EIATTR_CBANK_PARAM_SIZE
	.align		4
.L_1402:
        /*0018*/ 	.byte	0x03, 0x19
        /*001a*/ 	.short	0x01d0


	//----- nvinfo : EIATTR_KPARAM_INFO
	.align		4
        /*001c*/ 	.byte	0x04, 0x17
        /*001e*/ 	.short	(.L_1404 - .L_1403)
.L_1403:
        /*0020*/ 	.word	0x00000000
        /*0024*/ 	.short	0x0000
        /*0026*/ 	.short	0x0000
        /*0028*/ 	.byte	0x00, 0xf0, 0x41, 0x07


	//----- nvinfo : EIATTR_MAXREG_COUNT
	.align		4
.L_1404:
        /*002c*/ 	.byte	0x03, 0x1b
        /*002e*/ 	.short	0x00ff


	//----- nvinfo : EIATTR_NUM_BARRIERS
	.align		4
        /*0030*/ 	.byte	0x02, 0x4c
        /*0032*/ 	.byte	0x01
	.zero		1


	//----- nvinfo : EIATTR_MERCURY_ISA_VERSION
	.align		4
        /*0034*/ 	.byte	0x03, 0x5f
        /*0036*/ 	.short	0x0000


	//----- nvinfo : EIATTR_COOP_GROUP_MASK_REGIDS
	.align		4
        /*0038*/ 	.byte	0x04, 0x29
        /*003a*/ 	.short	(.L_1406 - .L_1405)


	//   ....[0]....
.L_1405:
        /*003c*/ 	.word	0xffffffff


	//   ....[1]....
        /*0040*/ 	.word	0xffffffff


	//   ....[2]....
        /*0044*/ 	.word	0xffffffff


	//   ....[3]....
        /*0048*/ 	.word	0xffffffff


	//   ....[4]....
        /*004c*/ 	.word	0xffffffff


	//   ....[5]....
        /*0050*/ 	.word	0xffffffff


	//   ....[6]....
        /*0054*/ 	.word	0xffffffff


	//   ....[7]....
        /*0058*/ 	.word	0xffffffff


	//   ....[8]....
        /*005c*/ 	.word	0xffffffff


	//   ....[9]....
        /*0060*/ 	.word	0xffffffff


	//   ....[10]....
        /*0064*/ 	.word	0xffffffff


	//   ....[11]....
        /*0068*/ 	.word	0xffffffff


	//   ....[12]....
        /*006c*/ 	.word	0xffffffff


	//   ....[13]....
        /*0070*/ 	.word	0xffffffff


	//   ....[14]....
        /*0074*/ 	.word	0xffffffff


	//   ....[15]....
        /*0078*/ 	.word	0xffffffff


	//----- nvinfo : EIATTR_COOP_GROUP_INSTR_OFFSETS
	.align		4
.L_1406:
        /*007c*/ 	.byte	0x04, 0x28
        /*007e*/ 	.short	(.L_1408 - .L_1407)


	//   ....[0]....
.L_1407:
        /*0080*/ 	.word	0x00008f00


	//   ....[1]....
        /*0084*/ 	.word	0x00008f30


	//   ....[2]....
        /*0088*/ 	.word	0x00009440


	//   ....[3]....
        /*008c*/ 	.word	0x00009490


	//   ....[4]....
        /*0090*/ 	.word	0x0000c040


	//   ....[5]....
        /*0094*/ 	.word	0x0000c070


	//   ....[6]....
        /*0098*/ 	.word	0x0000c530


	//   ....[7]....
        /*009c*/ 	.word	0x0000c590


	//   ....[8]....
        /*00a0*/ 	.word	0x0000eb10


	//   ....[9]....
        /*00a4*/ 	.word	0x0000eb20


	//   ....[10]....
        /*00a8*/ 	.word	0x0000eb50


	//   ....[11]....
        /*00ac*/ 	.word	0x0000eb60


	//   ....[12]....
        /*00b0*/ 	.word	0x0000feb0


	//   ....[13]....
        /*00b4*/ 	.word	0x0000fef0


	//   ....[14]....
        /*00b8*/ 	.word	0x0000ffa0


	//   ....[15]....
        /*00bc*/ 	.word	0x0000ffc0


	//----- nvinfo : EIATTR_EXIT_INSTR_OFFSETS
	.align		4
.L_1408:
        /*00c0*/ 	.byte	0x04, 0x1c
        /*00c2*/ 	.short	(.L_1410 - .L_1409)


	//   ....[0]....
.L_1409:
        /*00c4*/ 	.word	0x00000320


	//   ....[1]....
        /*00c8*/ 	.word	0x000008a0


	//   ....[2]....
        /*00cc*/ 	.word	0x000008d0


	//   ....[3]....
        /*00d0*/ 	.word	0x00010910


	//   ....[4]....
        /*00d4*/ 	.word	0x000109d0


	//----- nvinfo : EIATTR_CTAIDZ_USED
	.align		4
.L_1410:
        /*00d8*/ 	.byte	0x01, 0x04
	.zero		2


	//----- nvinfo : EIATTR_CRS_STACK_SIZE
	.align		4
        /*00dc*/ 	.byte	0x04, 0x1e
        /*00de*/ 	.short	(.L_1412 - .L_1411)
.L_1411:
        /*00e0*/ 	.word	0x00000000
.L_1412:


//--------------------- .nv.info._ZN5flash24flash_fwd_splitkv_kernelI23Flash_fwd_kernel_traitsILi32ELi64ELi128ELi4ELb0ELb0EN7cutlass10bfloat16_tE19Flash_kernel_traitsILi32ELi64ELi128ELi4ES3_EELb1ELb0ELb0ELb0ELb0ELb1ELb0ELb1EEEvNS_16Flash_fwd_paramsE --------------------------
	.section	.nv.info._ZN5flash24flash_fwd_splitkv_kernelI23Flash_fwd_kernel_traitsILi32ELi64ELi128ELi4ELb0ELb0EN7cutlass10bfloat16_tE19Flash_kernel_traitsILi32ELi64ELi128ELi4ES3_EELb1ELb0ELb0ELb0ELb0ELb1ELb0ELb1EEEvNS_16Flash_fwd_paramsE,"",@"SHT_CUDA_INFO"
	.sectionflags	@""
	.align	4


	//----- nvinfo : EIATTR_CUDA_API_VERSION
	.align		4
        /*0000*/ 	.byte	0x04, 0x37
        /*0002*/ 	.short	(.L_1414 - .L_1413)
.L_1413:
        /*0004*/ 	.word	0x00000082


	//----- nvinfo : EIATTR_SW2861232_WAR
	.align		4
.L_1414:
        /*0008*/ 	.byte	0x01, 0x35
	.zero		2


	//----- nvinfo : EIATTR_PARAM_CBANK
	.align		4
        /*000c*/ 	.byte	0x04, 0x0a
        /*000e*/ 	.short	(.L_1416 - .L_1415)
	.align		4
.L_1415:
        /*0010*/ 	.word	index@(.nv.constant0._ZN5flash24flash_fwd_splitkv_kernelI23Flash_fwd_kernel_traitsILi32ELi64ELi128ELi4ELb0ELb0EN7cutlass10bfloat16_tE19Flash_kernel_traitsILi32ELi64ELi128ELi4ES3_EELb1ELb0ELb0ELb0ELb0ELb1ELb0ELb1EEEvNS_16Flash_fwd_paramsE)
        /*0014*/ 	.short	0x0160
        /*0016*/ 	.short	0x01d0


	//----- nvinfo : EIATTR_CBANK_PARAM_SIZE
	.align		4
.L_1416:
        /*0018*/ 	.byte	0x03, 0x19
        /*001a*/ 	.short	0x01d0


	//----- nvinfo : EIATTR_KPARAM_INFO
	.align		4
        /*001c*/ 	.byte	0x04, 0x17
        /*001e*/ 	.short	(.L_1418 - .L_1417)
.L_1417:
        /*0020*/ 	.word	0x00000000
        /*0024*/ 	.short	0x0000
        /*0026*/ 	.short	0x0000
        /*0028*/ 	.byte	0x00, 0xf0, 0x41, 0x07


	//----- nvinfo : EIATTR_MAXREG_COUNT
	.align		4
.L_1418:
        /*002c*/ 	.byte	0x03, 0x1b
        /*002e*/ 	.short	0x00ff


	//----- nvinfo : EIATTR_NUM_BARRIERS
	.align		4
        /*0030*/ 	.byte	0x02, 0x4c
        /*0032*/ 	.byte	0x01
	.zero		1


	//----- nvinfo : EIATTR_MERCURY_ISA_VERSION
	.align		4
        /*0034*/ 	.byte	0x03, 0x5f
        /*0036*/ 	.short	0x0000


	//----- nvinfo : EIATTR_COOP_GROUP_MASK_REGIDS
	.align		4
        /*0038*/ 	.byte	0x04, 0x29
        /*003a*/ 	.short	(.L_1420 - .L_1419)


	//   ....[0]....
.L_1419:
        /*003c*/ 	.word	0xffffffff


	//   ....[1]....
        /*0040*/ 	.word	0xffffffff


	//   ....[2]....
        /*0044*/ 	.word	0xffffffff


	//   ....[3]....
        /*0048*/ 	.word	0xffffffff


	//   ....[4]....
        /*004c*/ 	.word	0xffffffff


	//   ....[5]....
        /*0050*/ 	.word	0xffffffff


	//   ....[6]....
        /*0054*/ 	.word	0xffffffff


	//   ....[7]....
        /*0058*/ 	.word	0xffffffff


	//   ....[8]....
        /*005c*/ 	.word	0xffffffff


	//   ....[9]....
        /*0060*/ 	.word	0xffffffff


	//   ....[10]....
        /*0064*/ 	.word	0xffffffff


	//   ....[11]....
        /*0068*/ 	.word	0xffffffff


	//   ....[12]....
        /*006c*/ 	.word	0xffffffff


	//   ....[13]....
        /*0070*/ 	.word	0xffffffff


	//   ....[14]....
        /*0074*/ 	.word	0xffffffff


	//   ....[15]....
        /*0078*/ 	.word	0xffffffff


	//----- nvinfo : EIATTR_COOP_GROUP_INSTR_OFFSETS
	.align		4
.L_1420:
        /*007c*/ 	.byte	0x04, 0x28
        /*007e*/ 	.short	(.L_1422 - .L_1421)


	//   ....[0]....
.L_1421:
        /*0080*/ 	.word	0x00009330


	//   ....[1]....
        /*0084*/ 	.word	0x000093c0


	//   ....[2]....
        /*0088*/ 	.word	0x000097a0


	//   ....[3]....
        /*008c*/ 	.word	0x00009860


	//   ....[4]....
        /*0090*/ 	.word	0x0000cd00


	//   ....[5]....
        /*0094*/ 	.word	0x0000cd20


	//   ....[6]....
        /*0098*/ 	.word	0x0000d210


	//   ....[7]....
        /*009c*/ 	.word	0x0000d2a0


	//   ....[8]....
        /*00a0*/ 	.word	0x0000ffa0


	//   ....[9]....
        /*00a4*/ 	.word	0x0000ffb0


	//   ....[10]....
        /*00a8*/ 	.word	0x0000ffe0


	//   ....[11]....
        /*00ac*/ 	.word	0x0000fff0


	//   ....[12]....
        /*00b0*/ 	.word	0x000112f0


	//   ....[13]....
        /*00b4*/ 	.word	0x00011330


	//   ....[14]....
        /*00b8*/ 	.word	0x00011370


	//   ....[15]....
        /*00bc*/ 	.word	0x00011380


	//----- nvinfo : EIATTR_EXIT_INSTR_OFFSETS
	.align		4
.L_1422:
        /*00c0*/ 	.byte	0x04, 0x1c
        /*00c2*/ 	.short	(.L_1424 - .L_1423)


	//   ....[0]....
.L_1423:
        /*00c4*/ 	.word	0x00000310


	//   ....[1]....
        /*00c8*/ 	.word	0x00000880


	//   ....[2]....
        /*00cc*/ 	.word	0x000008b0


	//   ....[3]....
        /*00d0*/ 	.word	0x00011d40


	//   ....[4]....
        /*00d4*/ 	.word	0x00011e00


	//----- nvinfo : EIATTR_CTAIDZ_USED
	.align		4
.L_1424:
        /*00d8*/ 	.byte	0x01, 0x04
	.zero		2


	//----- nvinfo : EIATTR_CRS_STACK_SIZE
	.align		4
        /*00dc*/ 	.byte	0x04, 0x1e
        /*00de*/ 	.short	(.L_1426 - .L_1425)
.L_1425:
        /*00e0*/ 	.word	0x00000000
.L_1426:


//--------------------- .nv.info._ZN5flash24flash_fwd_splitkv_kernelI23Flash_fwd_kernel_traitsILi32ELi64ELi128ELi4ELb0ELb0EN7cutlass10bfloat16_tE19Flash_kernel_traitsILi32ELi64ELi128ELi4ES3_EELb1ELb0ELb0ELb0ELb0ELb0ELb1ELb0EEEvNS_16Flash_fwd_paramsE --------------------------
	.section	.nv.info._ZN5flash24flash_fwd_splitkv_kernelI23Flash_fwd_kernel_traitsILi32ELi64ELi128ELi4ELb0ELb0EN7cutlass10bfloat16_tE19Flash_kernel_traitsILi32ELi64ELi128ELi4ES3_EELb1ELb0ELb0ELb0ELb0ELb0ELb1ELb0EEEvNS_16Flash_fwd_paramsE,"",@"SHT_CUDA_INFO"
	.sectionflags	@""
	.align	4


	//----- nvinfo : EIATTR_CUDA_API_VERSION
	.align		4
        /*0000*/ 	.byte	0x04, 0x37
        /*0002*/ 	.short	(.L_1428 - .L_1427)
.L_1427:
        /*0004*/ 	.word	0x00000082


	//----- nvinfo : EIATTR_SW2861232_WAR
	.align		4
.L_1428:
        /*0008*/ 	.byte	0x01, 0x35
	.zero		2


	//----- nvinfo : EIATTR_PARAM_CBANK
	.align		4
        /*000c*/ 	.byte	0x04, 0x0a
        /*000e*/ 	.short	(.L_1430 - .L_1429)
	.align		4
.L_1429:
        /*0010*/ 	.word	index@(.nv.constant0._ZN5flash24flash_fwd_splitkv_kernelI23Flash_fwd_kernel_traitsILi32ELi64ELi128ELi4ELb0ELb0EN7cutlass10bfloat16_tE19Flash_kernel_traitsILi32ELi64ELi128ELi4ES3_EELb1ELb0ELb0ELb0ELb0ELb0ELb1ELb0EEEvNS_16Flash_fwd_paramsE)
        /*0014*/ 	.short	0x0160
        /*0016*/ 	.short	0x01d0


	//----- nvinfo : EIATTR_CBANK_PARAM_SIZE
	.align		4
.L_1430:
        /*0018*/ 	.byte	0x03, 0x19
        /*001a*/ 	.short	0x01d0


	//----- nvinfo : EIATTR_KPARAM_INFO
	.align		4
        /*001c*/ 	.byte	0x04, 0x17
        /*001e*/ 	.short	(.L_1432 - .L_1431)
.L_1431:
        /*0020*/ 	.word	0x00000000
        /*0024*/ 	.short	0x0000
        /*0026*/ 	.short	0x0000
        /*0028*/ 	.byte	0x00, 0xf0, 0x41, 0x07


	//----- nvinfo : EIATTR_MAXREG_COUNT
	.align		4
.L_1432:
        /*002c*/ 	.byte	0x03, 0x1b
        /*002e*/ 	.short	0x00ff


	//----- nvinfo : EIATTR_NUM_BARRIERS
	.align		4
        /*0030*/ 	.byte	0x02, 0x4c
        /*0032*/ 	.byte	0x01
	.zero		1


	//----- nvinfo : EIATTR_MERCURY_ISA_VERSION
	.align		4
        /*0034*/ 	.byte	0x03, 0x5f
        /*0036*/ 	.short	0x0000


	//----- nvinfo : EIATTR_COOP_GROUP_MASK_REGIDS
	.align		4
        /*0038*/ 	.byte	0x04, 0x29
        /*003a*/ 	.short	(.L_1434 - .L_1433)


	//   ....[0]....
.L_1433:
        /*003c*/ 	.word	0xffffffff


	//   ....[1]....
        /*0040*/ 	.word	0xffffffff


	//   ....[2]....
        /*0044*/ 	.word	0xffffffff


	//   ....[3]....
        /*0048*/ 	.word	0xffffffff


	//   ....[4]....
        /*004c*/ 	.word	0xffffffff


	//   ....[5]....
        /*0050*/ 	.word	0xffffffff


	//   ....[6]....
        /*0054*/ 	.word	0xffffffff


	//   ....[7]....
        /*0058*/ 	.word	0xffffffff


	//   ....[8]....
        /*005c*/ 	.word	0xffffffff


	//   ....[9]....
        /*0060*/ 	.word	0xffffffff


	//   ....[10]....
        /*0064*/ 	.word	0xffffffff


	//   ....[11]....
        /*0068*/ 	.word	0xffffffff


	//   ....[12]....
        /*006c*/ 	.word	0xffffffff


	//   ....[13]....
        /*0070*/ 	.word	0xffffffff


	//   ....[14]....
        /*0074*/ 	.word	0xffffffff


	//   ....[15]....
        /*0078*/ 	.word	0xffffffff


	//----- nvinfo : EIATTR_COOP_GROUP_INSTR_OFFSETS
	.align		4
.L_1434:
        /*007c*/ 	.byte	0x04, 0x28
        /*007e*/ 	.short	(.L_1436 - .L_1435)


	//   ....[0]....
.L_1435:
        /*0080*/ 	.word	0x00003ff0


	//   ....[1]....
        /*0084*/ 	.word	0x00004020


	//   ....[2]....
        /*0088*/ 	.word	0x00004550


	//   ....[3]....
        /*008c*/ 	.word	0x000045b0


	//   ....[4]....
        /*0090*/ 	.word	0x00007170


	//   ....[5]....
        /*0094*/ 	.word	0x000071a0


	//   ....[6]....
        /*0098*/ 	.word	0x000076d0


	//   ....[7]....
        /*009c*/ 	.word	0x00007750


	//   ....[8]....
        /*00a0*/ 	.word	0x00009c50


	//   ....[9]....
        /*00a4*/ 	.word	0x00009c60


	//   ....[10]....
        /*00a8*/ 	.word	0x00009c90


	//   ....[11]....
        /*00ac*/ 	.word	0x00009ca0


	//   ....[12]....
        /*00b0*/ 	.word	0x0000afd0


	//   ....[13]....
        /*00b4*/ 	.word	0x0000b010


	//   ....[14]....
        /*00b8*/ 	.word	0x0000b0b0


	//   ....[15]....
        /*00bc*/ 	.word	0x0000b0d0


	//----- nvinfo : EIATTR_EXIT_INSTR_OFFSETS
	.align		4
.L_1436:
        /*00c0*/ 	.byte	0x04, 0x1c
        /*00c2*/ 	.short	(.L_1438 - .L_1437)


	//   ....[0]....
.L_1437:
        /*00c4*/ 	.word	0x00000410


	//   ....[1]....
        /*00c8*/ 	.word	0x00000a10


	//   ....[2]....
        /*00cc*/ 	.word	0x00000a40


	//   ....[3]....
        /*00d0*/ 	.word	0x0000b900


	//   ....[4]....
        /*00d4*/ 	.word	0x0000b920


	//----- nvinfo : EIATTR_CTAIDZ_USED
	.align		4
.L_1438:
        /*00d8*/ 	.byte	0x01, 0x04
	.zero		2


	//----- nvinfo : EIATTR_CRS_STACK_SIZE
	.align		4
        /*00dc*/ 	.byte	0x04, 0x1e
        /*00de*/ 	.short	(.L_1440 - .L_1439)
.L_1439:
        /*00e0*/ 	.word	0x00000000
.L_1440:


//--------------------- .nv.info._ZN5flash24flash_fwd_splitkv_kernelI23Flash_fwd_kernel_traitsILi32ELi64ELi128ELi4ELb0ELb0EN7cutlass10bfloat16_tE19Flash_kernel_traitsILi32ELi64ELi128ELi4ES3_EELb1ELb0ELb0ELb0ELb0ELb1ELb1ELb0EEEvNS_16Flash_fwd_paramsE --------------------------
	.section	.nv.info._ZN5flash24flash_fwd_splitkv_kernelI23Flash_fwd_kernel_traitsILi32ELi64ELi128ELi4ELb0ELb0EN7cutlass10bfloat16_tE19Flash_kernel_traitsILi32ELi64ELi128ELi4ES3_EELb1ELb0ELb0ELb0ELb0ELb1ELb1ELb0EEEvNS_16Flash_fwd_paramsE,"",@"SHT_CUDA_INFO"
	.sectionflags	@""
	.align	4


	//----- nvinfo : EIATTR_CUDA_API_VERSION
	.align		4
        /*0000*/ 	.byte	0x04, 0x37
        /*0002*/ 	.short	(.L_1442 - .L_1441)
.L_1441:
        /*0004*/ 	.word	0x00000082


	//----- nvinfo : EIATTR_SW2861232_WAR
	.align		4
.L_1442:
        /*0008*/ 	.byte	0x01, 0x35
	.zero		2


	//----- nvinfo : EIATTR_PARAM_CBANK
	.align		4
        /*000c*/ 	.byte	0x04, 0x0a
        /*000e*/ 	.short	(.L_1444 - .L_1443)
	.align		4
.L_1443:
        /*0010*/ 	.word	index@(.nv.constant0._ZN5flash24flash_fwd_splitkv_kernelI23Flash_fwd_kernel_traitsILi32ELi64ELi128ELi4ELb0ELb0EN7cutlass10bfloat16_tE19Flash_kernel_traitsILi32ELi64ELi128ELi4ES3_EELb1ELb0ELb0ELb0ELb0ELb1ELb1ELb0EEEvNS_16Flash_fwd_paramsE)
        /*0014*/ 	.short	0x0160
        /*0016*/ 	.short	0x01d0


	//----- nvinfo : EIATTR_CBANK_PARAM_SIZE
	.align		4
.L_1444:
        /*0018*/ 	.byte	0x03, 0x19
        /*001a*/ 	.short	0x01d0


	//----- nvinfo : EIATTR_KPARAM_INFO
	.align		4
        /*001c*/ 	.byte	0x04, 0x17
        /*001e*/ 	.short	(.L_1446 - .L_1445)
.L_1445:
        /*0020*/ 	.word	0x00000000
        /*0024*/ 	.short	0x0000
        /*0026*/ 	.short	0x0000
        /*0028*/ 	.byte	0x00, 0xf0, 0x41, 0x07


	//----- nvinfo : EIATTR_MAXREG_COUNT
	.align		4
.L_1446:
        /*002c*/ 	.byte	0x03, 0x1b
        /*002e*/ 	.short	0x00ff


	//----- nvinfo : EIATTR_NUM_BARRIERS
	.align		4
        /*0030*/ 	.byte	0x02, 0x4c
        /*0032*/ 	.byte	0x01
	.zero		1


	//----- nvinfo : EIATTR_MERCURY_ISA_VERSION
	.align		4
        /*0034*/ 	.byte	0x03, 0x5f
        /*0036*/ 	.short	0x0000


	//----- nvinfo : EIATTR_COOP_GROUP_MASK_REGIDS
	.align		4
        /*0038*/ 	.byte	0x04, 0x29
        /*003a*/ 	.short	(.L_1448 - .L_1447)


	//   ....[0]....
.L_1447:
        /*003c*/ 	.word	0xffffffff


	//   ....[1]....
        /*0040*/ 	.word	0xffffffff


	//   ....[2]....
        /*0044*/ 	.word	0xffffffff


	//   ....[3]....
        /*0048*/ 	.word	0xffffffff


	//   ....[4]....
        /*004c*/ 	.word	0xffffffff


	//   ....[5]....
        /*0050*/ 	.word	0xffffffff


	//   ....[6]....
        /*0054*/ 	.word	0xffffffff


	//   ....[7]....
        /*0058*/ 	.word	0xffffffff


	//   ....[8]....
        /*005c*/ 	.word	0xffffffff


	//   ....[9]....
        /*0060*/ 	.word	0xffffffff


	//   ....[10]....
        /*0064*/ 	.word	0xffffffff


	//   ....[11]....
        /*0068*/ 	.word	0xffffffff


	//   ....[12]....
        /*006c*/ 	.word	0xffffffff


	//   ....[13]....
        /*0070*/ 	.word	0xffffffff


	//   ....[14]....
        /*0074*/ 	.word	0xffffffff


	//   ....[15]....
        /*0078*/ 	.word	0xffffffff


	//----- nvinfo : EIATTR_COOP_GROUP_INSTR_OFFSETS
	.align		4
.L_1448:
        /*007c*/ 	.byte	0x04, 0x28
        /*007e*/ 	.short	(.L_1450 - .L_1449)


	//   ....[0]....
.L_1449:
        /*0080*/ 	.word	0x00004910


	//   ....[1]....
        /*0084*/ 	.word	0x00004950


	//   ....[2]....
        /*0088*/ 	.word	0x00004960


	//   ....[3]....
        /*008c*/ 	.word	0x000049c0


	//   ....[4]....
        /*0090*/ 	.word	0x000080b0


	//   ....[5]....
        /*0094*/ 	.word	0x00008140


	//   ....[6]....
        /*0098*/ 	.word	0x00008580


	//   ....[7]....
        /*009c*/ 	.word	0x000085d0


	//   ....[8]....
        /*00a0*/ 	.word	0x0000b3c0


	//   ....[9]....
        /*00a4*/ 	.word	0x0000b3d0


	//   ....[10]....
        /*00a8*/ 	.word	0x0000b410


	//   ....[11]....
        /*00ac*/ 	.word	0x0000b420


	//   ....[12]....
        /*00b0*/ 	.word	0x0000c700


	//   ....[13]....
        /*00b4*/ 	.word	0x0000c740


	//   ....[14]....
        /*00b8*/ 	.word	0x0000c7b0


	//   ....[15]....
        /*00bc*/ 	.word	0x0000c7d0


	//----- nvinfo : EIATTR_EXIT_INSTR_OFFSETS
	.align		4
.L_1450:
        /*00c0*/ 	.byte	0x04, 0x1c
        /*00c2*/ 	.short	(.L_1452 - .L_1451)


	//   ....[0]....
.L_1451:
        /*00c4*/ 	.word	0x00000410


	//   ....[1]....
        /*00c8*/ 	.word	0x00000a00


	//   ....[2]....
        /*00cc*/ 	.word	0x00000a30


	//   ....[3]....
        /*00d0*/ 	.word	0x0000d030


	//   ....[4]....
        /*00d4*/ 	.word	0x0000d050


	//----- nvinfo : EIATTR_CTAIDZ_USED
	.align		4
.L_1452:
        /*00d8*/ 	.byte	0x01, 0x04
	.zero		2


	//----- nvinfo : EIATTR_CRS_STACK_SIZE
	.align		4
        /*00dc*/ 	.byte	0x04, 0x1e
        /*00de*/ 	.short	(.L_1454 - .L_1453)
.L_1453:
        /*00e0*/ 	.word	0x00000000
.L_1454:


//--------------------- .nv.info._ZN5flash24flash_fwd_splitkv_kernelI23Flash_fwd_kernel_traitsILi32ELi64ELi128ELi4ELb0ELb0EN7cutlass10bfloat16_tE19Flash_kernel_traitsILi32ELi64ELi128ELi4ES3_EELb1ELb0ELb0ELb0ELb0ELb0ELb1ELb1EEEvNS_16Flash_fwd_paramsE --------------------------
	.section	.nv.info._ZN5flash24flash_fwd_splitkv_kernelI23Flash_fwd_kernel_traitsILi32ELi64ELi128ELi4ELb0ELb0EN7cutlass10bfloat16_tE19Flash_kernel_traitsILi32ELi64ELi128ELi4ES3_EELb1ELb0ELb0ELb0ELb0ELb0ELb1ELb1EEEvNS_16Flash_fwd_paramsE,"",@"SHT_CUDA_INFO"
	.sectionflags	@""
	.align	4


	//----- nvinfo : EIATTR_CUDA_API_VERSION
	.align		4
        /*0000*/ 	.byte	0x04, 0x37
        /*0002*/ 	.short	(.L_1456 - .L_1455)
.L_1455:
        /*0004*/ 	.word	0x00000082


	//----- nvinfo : EIATTR_SW2861232_WAR
	.align		4
.L_1456:
        /*0008*/ 	.byte	0x01, 0x35
	.zero		2


	//----- nvinfo : EIATTR_PARAM_CBANK
	.align		4
        /*000c*/ 	.byte	0x04, 0x0a
        /*000e*/ 	.short	(.L_1458 - .L_1457)
	.align		4
.L_1457:
        /*0010*/ 	.word	index@(.nv.constant0._ZN5flash24flash_fwd_splitkv_kernelI23Flash_fwd_kernel_traitsILi32ELi64ELi128ELi4ELb0ELb0EN7cutlass10bfloat16_tE19Flash_kernel_traitsILi32ELi64ELi128ELi4ES3_EELb1ELb0ELb0ELb0ELb0ELb0ELb1ELb1EEEvNS_16Flash_fwd_paramsE)
        /*0014*/ 	.short	0x0160
        /*0016*/ 	.short	0x01d0


	//----- nvinfo : EIATTR_CBANK_PARAM_SIZE
	.align		4
.L_1458:
        /*0018*/ 	.byte	0x03, 0x19
        /*001a*/ 	.short	0x01d0


	//----- nvinfo : EIATTR_KPARAM_INFO
	.align		4
        /*001c*/ 	.byte	0x04, 0x17
        /*001e*/ 	.short	(.L_1460 - .L_1459)
.L_1459:
        /*0020*/ 	.word	0x00000000
        /*0024*/ 	.short	0x0000
        /*0026*/ 	.short	0x0000
        /*0028*/ 	.byte	0x00, 0xf0, 0x41, 0x07


	//----- nvinfo : EIATTR_MAXREG_COUNT
	.align		4
.L_1460:
        /*002c*/ 	.byte	0x03, 0x1b
        /*002e*/ 	.short	0x00ff


	//----- nvinfo : EIATTR_NUM_BARRIERS
	.align		4
        /*0030*/ 	.byte	0x02, 0x4c
        /*0032*/ 	.byte	0x01
	.zero		1


	//----- nvinfo : EIATTR_MERCURY_ISA_VERSION
	.align		4
        /*0034*/ 	.byte	0x03, 0x5f
        /*0036*/ 	.short	0x0000


	//----- nvinfo : EIATTR_COOP_GROUP_MASK_REGIDS
	.align		4
        /*0038*/ 	.byte	0x04, 0x29
        /*003a*/ 	.short	(.L_1462 - .L_1461)


	//   ....[0]....
.L_1461:
        /*003c*/ 	.word	0xffffffff


	//   ....[1]....
        /*0040*/ 	.word	0xffffffff


	//   ....[2]....
        /*0044*/ 	.word	0xffffffff


	//   ....[3]....
        /*0048*/ 	.word	0xffffffff


	//   ....[4]....
        /*004c*/ 	.word	0xffffffff


	//   ....[5]....
        /*0050*/ 	.word	0xffffffff


	//   ....[6]....
        /*0054*/ 	.word	0xffffffff


	//   ....[7]....
        /*0058*/ 	.word	0xffffffff


	//   ....[8]....
        /*005c*/ 	.word	0xffffffff


	//   ....[9]....
        /*0060*/ 	.word	0xffffffff


	//   ....[10]....
        /*0064*/ 	.word	0xffffffff


	//   ....[11]....
        /*0068*/ 	.word	0xffffffff


	//   ....[12]....
        /*006c*/ 	.word	0xffffffff


	//   ....[13]....
        /*0070*/ 	.word	0xffffffff


	//   ....[14]....
        /*0074*/ 	.word	0xffffffff


	//   ....[15]....
        /*0078*/ 	.word	0xffffffff


	//----- nvinfo : EIATTR_COOP_GROUP_INSTR_OFFSETS
	.align		4
.L_1462:
        /*007c*/ 	.byte	0x04, 0x28
        /*007e*/ 	.short	(.L_1464 - .L_1463)


	//   ....[0]....
.L_1463:
        /*0080*/ 	.word	0x00008fc0


	//   ....[1]....
        /*0084*/ 	.word	0x00009000


	//   ....[2]....
        /*0088*/ 	.word	0x00009010


	//   ....[3]....
        /*008c*/ 	.word	0x00009060


	//   ....[4]....
        /*0090*/ 	.word	0x0000c110


	//   ....[5]....
        /*0094*/ 	.word	0x0000c120


	//   ....[6]....
        /*0098*/ 	.word	0x0000c150


	//   ....[7]....
        /*009c*/ 	.word	0x0000c160


	//   ....[8]....
        /*00a0*/ 	.word	0x0000e9b0


	//   ....[9]....
        /*00a4*/ 	.word	0x0000e9d0


	//   ....[10]....
        /*00a8*/ 	.word	0x0000ea00


	//   ....[11]....
        /*00ac*/ 	.word	0x0000ea10


	//   ....[12]....
        /*00b0*/ 	.word	0x0000fd40


	//   ....[13]....
        /*00b4*/ 	.word	0x0000fd80


	//   ....[14]....
        /*00b8*/ 	.word	0x0000fe00


	//   ....[15]....
        /*00bc*/ 	.word	0x0000fe10


	//----- nvinfo : EIATTR_EXIT_INSTR_OFFSETS
	.align		4
.L_1464:
        /*00c0*/ 	.byte	0x04, 0x1c
        /*00c2*/ 	.short	(.L_1466 - .L_1465)


	//   ....[0]....
.L_1465:
        /*00c4*/ 	.word	0x00000420


	//   ....[1]....
        /*00c8*/ 	.word	0x00000a20


	//   ....[2]....
        /*00cc*/ 	.word	0x00000a50


	//   ....[3]....
        /*00d0*/ 	.word	0x00010750


	//   ....[4]....
        /*00d4*/ 	.word	0x00010770


	//----- nvinfo : EIATTR_CTAIDZ_USED
	.align		4
.L_1466:
        /*00d8*/ 	.byte	0x01, 0x04
	.zero		2


	//----- nvinfo : EIATTR_CRS_STACK_SIZE
	.align		4
        /*00dc*/ 	.byte	0x04, 0x1e
        /*00de*/ 	.short	(.L_1468 - .L_1467)
.L_1467:
        /*00e0*/ 	.word	0x00000000
.L_1468:


//--------------------- .nv.info._ZN5flash24flash_fwd_splitkv_kernelI23Flash_fwd_kernel_traitsILi32ELi64ELi128ELi4ELb0ELb0EN7cutlass10bfloat16_tE19Flash_kernel_traitsILi32ELi64ELi128ELi4ES3_EELb1ELb0ELb0ELb0ELb0ELb1ELb1ELb1EEEvNS_16Flash_fwd_paramsE --------------------------
	.section	.nv.info._ZN5flash24flash_fwd_splitkv_kernelI23Flash_fwd_kernel_traitsILi32ELi64ELi128ELi4ELb0ELb0EN7cutlass10bfloat16_tE19Flash_kernel_traitsILi32ELi64ELi128ELi4ES3_EELb1ELb0ELb0ELb0ELb0ELb1ELb1ELb1EEEvNS_16Flash_fwd_paramsE,"",@"SHT_CUDA_INFO"
	.sectionflags	@""
	.align	4


	//----- nvinfo : EIATTR_CUDA_API_VERSION
	.align		4
        /*0000*/ 	.byte	0x04, 0x37
        /*0002*/ 	.short	(.L_1470 - .L_1469)
.L_1469:
        /*0004*/ 	.word	0x00000082


	//----- nvinfo : EIATTR_SW2861232_WAR
	.align		4
.L_1470:
        /*0008*/ 	.byte	0x01, 0x35
	.zero		2


	//----- nvinfo : EIATTR_PARAM_CBANK
	.align		4
        /*000c*/ 	.byte	0x04, 0x0a
        /*000e*/ 	.short	(.L_1472 - .L_1471)
	.align		4
.L_1471:
        /*0010*/ 	.word	index@(.nv.constant0._ZN5flash24flash_fwd_splitkv_kernelI23Flash_fwd_kernel_traitsILi32ELi64ELi128ELi4ELb0ELb0EN7cutlass10bfloat16_tE19Flash_kernel_traitsILi32ELi64ELi128ELi4ES3_EELb1ELb0ELb0ELb0ELb0ELb1ELb1ELb1EEEvNS_16Flash_fwd_paramsE)
        /*0014*/ 	.short	0x0160
        /*0016*/ 	.short	0x01d0


	//----- nvinfo : EIATTR_CBANK_PARAM_SIZE
	.align		4
.L_1472:
        /*0018*/ 	.byte	0x03, 0x19
        /*001a*/ 	.short	0x01d0


	//----- nvinfo : EIATTR_KPARAM_INFO
	.align		4
        /*001c*/ 	.byte	0x04, 0x17
        /*001e*/ 	.short	(.L_1474 - .L_1473)
.L_1473:
        /*0020*/ 	.word	0x00000000
        /*0024*/ 	.short	0x0000
        /*0026*/ 	.short	0x0000
        /*0028*/ 	.byte	0x00, 0xf0, 0x41, 0x07


	//----- nvinfo : EIATTR_MAXREG_COUNT
	.align		4
.L_1474:
        /*002c*/ 	.byte	0x03, 0x1b
        /*002e*/ 	.short	0x00ff


	//----- nvinfo : EIATTR_NUM_BARRIERS
	.align		4
        /*0030*/ 	.byte	0x02, 0x4c
        /*0032*/ 	.byte	0x01
	.zero		1


	//----- nvinfo : EIATTR_MERCURY_ISA_VERSION
	.align		4
        /*0034*/ 	.byte	0x03, 0x5f
        /*0036*/ 	.short	0x0000


	//----- nvinfo : EIATTR_COOP_GROUP_MASK_REGIDS
	.align		4
        /*0038*/ 	.byte	0x04, 0x29
        /*003a*/ 	.short	(.L_1476 - .L_1475)


	//   ....[0]....
.L_1475:
        /*003c*/ 	.word	0xffffffff


	//   ....[1]....
        /*0040*/ 	.word	0xffffffff


	//   ....[2]....
        /*0044*/ 	.word	0xffffffff


	//   ....[3]....
        /*0048*/ 	.word	0xffffffff


	//   ....[4]....
        /*004c*/ 	.word	0xffffffff


	//   ....[5]....
        /*0050*/ 	.word	0xffffffff


	//   ....[6]....
        /*0054*/ 	.word	0xffffffff


	//   ....[7]....
        /*0058*/ 	.word	0xffffffff


	//   ....[8]....
        /*005c*/ 	.word	0xffffffff


	//   ....[9]....
        /*0060*/ 	.word	0xffffffff


	//   ....[10]....
        /*0064*/ 	.word	0xffffffff


	//   ....[11]....
        /*0068*/ 	.word	0xffffffff


	//   ....[12]....
        /*006c*/ 	.word	0xffffffff


	//   ....[13]....
        /*0070*/ 	.word	0xffffffff


	//   ....[14]....
        /*0074*/ 	.word	0xffffffff


	//   ....[15]....
        /*0078*/ 	.word	0xffffffff


	//----- nvinfo : EIATTR_COOP_GROUP_INSTR_OFFSETS
	.align		4
.L_1476:
        /*007c*/ 	.byte	0x04, 0x28
        /*007e*/ 	.short	(.L_1478 - .L_1477)


	//   ....[0]....
.L_1477:
        /*0080*/ 	.word	0x00009780


	//   ....[1]....
        /*0084*/ 	.word	0x000097b0


	//   ....[2]....
        /*0088*/ 	.word	0x000097c0


	//   ....[3]....
        /*008c*/ 	.word	0x00009810


	//   ....[4]....
        /*0090*/ 	.word	0x0000d0b0


	//   ....[5]....
        /*0094*/ 	.word	0x0000d0c0


	//   ....[6]....
        /*0098*/ 	.word	0x0000d0f0


	//   ....[7]....
        /*009c*/ 	.word	0x0000d100


	//   ....[8]....
        /*00a0*/ 	.word	0x00010160


	//   ....[9]....
        /*00a4*/ 	.word	0x00010170


	//   ....[10]....
        /*00a8*/ 	.word	0x000101a0


	//   ....[11]....
        /*00ac*/ 	.word	0x000101b0


	//   ....[12]....
        /*00b0*/ 	.word	0x000114d0


	//   ....[13]....
        /*00b4*/ 	.word	0x00011510


	//   ....[14]....
        /*00b8*/ 	.word	0x00011590


	//   ....[15]....
        /*00bc*/ 	.word	0x000115a0


	//----- nvinfo : EIATTR_EXIT_INSTR_OFFSETS
	.align		4
.L_1478:
        /*00c0*/ 	.byte	0x04, 0x1c
        /*00c2*/ 	.short	(.L_1480 - .L_1479)


	//   ....[0]....
.L_1479:
        /*00c4*/ 	.word	0x00000420


	//   ....[1]....
        /*00c8*/ 	.word	0x00000a20


	//   ....[2]....
        /*00cc*/ 	.word	0x00000a50


	//   ....[3]....
        /*00d0*/ 	.word	0x00011ee0


	//   ....[4]....
        /*00d4*/ 	.word	0x00011f00


	//----- nvinfo : EIATTR_CTAIDZ_USED
	.align		4
.L_1480:
        /*00d8*/ 	.byte	0x01, 0x04
	.zero		2


	//----- nvinfo : EIATTR_CRS_STACK_SIZE
	.align		4
        /*00dc*/ 	.byte	0x04, 0x1e
        /*00de*/ 	.short	(.L_1482 - .L_1481)
.L_1481:
        /*00e0*/ 	.word	0x00000000
.L_1482:


//--------------------- .nv.info._ZN5flash24flash_fwd_splitkv_kernelI23Flash_fwd_kernel_traitsILi32ELi64ELi128ELi4ELb0ELb0EN7cutlass10bfloat16_tE19Flash_kernel_traitsILi32ELi64ELi128ELi4ES3_EELb1ELb0ELb0ELb1ELb1ELb0ELb0ELb0EEEvNS_16Flash_fwd_paramsE --------------------------
	.section	.nv.info._ZN5flash24flash_fwd_splitkv_kernelI23Flash_fwd_kernel_traitsILi32ELi64ELi128ELi4ELb0ELb0EN7cutlass10bfloat16_tE19Flash_kernel_traitsILi32ELi64ELi128ELi4ES3_EELb1ELb0ELb0ELb1ELb1ELb0ELb0ELb0EEEvNS_16Flash_fwd_paramsE,"",@"SHT_CUDA_INFO"
	.sectionflags	@""
	.align	4


	//----- nvinfo : EIATTR_CUDA_API_VERSION
	.align		4
        /*0000*/ 	.byte	0x04, 0x37
        /*0002*/ 	.short	(.L_1484 - .L_1483)
.L_1483:
        /*0004*/ 	.word	0x00000082


	//----- nvinfo : EIATTR_SW2861232_WAR
	.align		4
.L_1484:
        /*0008*/ 	.byte	0x01, 0x35
	.zero		2


	//----- nvinfo : EIATTR_PARAM_CBANK
	.align		4
        /*000c*/ 	.byte	0x04, 0x0a
        /*000e*/ 	.short	(.L_1486 - .L_1485)
	.align		4
.L_1485:
        /*0010*/ 	.word	index@(.nv.constant0._ZN5flash24flash_fwd_splitkv_kernelI23Flash_fwd_kernel_traitsILi32ELi64ELi128ELi4ELb0ELb0EN7cutlass10bfloat16_tE19Flash_kernel_traitsILi32ELi64ELi128ELi4ES3_EELb1ELb0ELb0ELb1ELb1ELb0ELb0ELb0EEEvNS_16Flash_fwd_paramsE)
        /*0014*/ 	.short	0x0160
        /*0016*/ 	.short	0x01d0


	//----- nvinfo : EIATTR_CBANK_PARAM_SIZE
	.align		4
.L_1486:
        /*0018*/ 	.byte	0x03, 0x19
        /*001a*/ 	.short	0x01d0


	//----- nvinfo : EIATTR_KPARAM_INFO
	.align		4
        /*001c*/ 	.byte	0x04, 0x17
        /*001e*/ 	.short	(.L_1488 - .L_1487)
.L_1487:
        /*0020*/ 	.word	0x00000000
        /*0024*/ 	.short	0x0000
        /*0026*/ 	.short	0x0000
        /*0028*/ 	.byte	0x00, 0xf0, 0x41, 0x07


	//----- nvinfo : EIATTR_MAXREG_COUNT
	.align		4
.L_1488:
        /*002c*/ 	.byte	0x03, 0x1b
        /*002e*/ 	.short	0x00ff


	//----- nvinfo : EIATTR_NUM_BARRIERS
	.align		4
        /*0030*/ 	.byte	0x02, 0x4c
        /*0032*/ 	.byte	0x01
	.zero		1


	//----- nvinfo : EIATTR_MERCURY_ISA_VERSION
	.align		4
        /*0034*/ 	.byte	0x03, 0x5f
        /*0036*/ 	.short	0x0000


	//----- nvinfo : EIATTR_COOP_GROUP_MASK_REGIDS
	.align		4
        /*0038*/ 	.byte	0x04, 0x29
        /*003a*/ 	.short	(.L_1490 - .L_1489)


	//   ....[0]....
.L_1489:
        /*003c*/ 	.word	0xffffffff


	//   ....[1]....
        /*0040*/ 	.word	0xffffffff


	//   ....[2]....
        /*0044*/ 	.word	0xffffffff


	//   ....[3]....
        /*0048*/ 	.word	0xffffffff


	//   ....[4]....
        /*004c*/ 	.word	0xffffffff


	//   ....[5]....
        /*0050*/ 	.word	0xffffffff


	//   ....[6]....
        /*0054*/ 	.word	0xffffffff


	//   ....[7]....
        /*0058*/ 	.word	0xffffffff


	//   ....[8]....
        /*005c*/ 	.word	0xffffffff


	//   ....[9]....
        /*0060*/ 	.word	0xffffffff


	//   ....[10]....
        /*0064*/ 	.word	0xffffffff


	//   ....[11]....
        /*0068*/ 	.word	0xffffffff


	//----- nvinfo : EIATTR_COOP_GROUP_INSTR_OFFSETS
	.align		4
.L_1490:
        /*006c*/ 	.byte	0x04, 0x28
        /*006e*/ 	.short	(.L_1492 - .L_1491)


	//   ....[0]....
.L_1491:
        /*0070*/ 	.word	0x00003060


	//   ....[1]....
        /*0074*/ 	.word	0x000030f0


	//   ....[2]....
        /*0078*/ 	.word	0x00003120


	//   ....[3]....
        /*007c*/ 	.word	0x00003180


	//   ....[4]....
        /*0080*/ 	.word	0x000054f0


	//   ....[5]....
        /*0084*/ 	.word	0x00005500


	//   ....[6]....
        /*0088*/ 	.word	0x00005530


	//   ....[7]....
        /*008c*/ 	.word	0x00005540


	//   ....[8]....
        /*0090*/ 	.word	0x00006880


	//   ....[9]....
        /*0094*/ 	.word	0x000068c0


	//   ....[10]....
        /*0098*/ 	.word	0x00006950


	//   ....[11]....
        /*009c*/ 	.word	0x00006970


	//----- nvinfo : EIATTR_EXIT_INSTR_OFFSETS
	.align		4
.L_1492:
        /*00a0*/ 	.byte	0x04, 0x1c
        /*00a2*/ 	.short	(.L_1494 - .L_1493)


	//   ....[0]....
.L_1493:
        /*00a4*/ 	.word	0x00000160


	//   ....[1]....
        /*00a8*/ 	.word	0x000005e0


	//   ....[2]....
        /*00ac*/ 	.word	0x00000610


	//   ....[3]....
        /*00b0*/ 	.word	0x00007200


	//----- nvinfo : EIATTR_CTAIDZ_USED
	.align		4
.L_1494:
        /*00b4*/ 	.byte	0x01, 0x04
	.zero		2


	//----- nvinfo : EIATTR_CRS_STACK_SIZE
	.align		4
        /*00b8*/ 	.byte	0x04, 0x1e
        /*00ba*/ 	.short	(.L_1496 - .L_1495)
.L_1495:
        /*00bc*/ 	.word	0x00000000
.L_1496:


//--------------------- .nv.info._ZN5flash24flash_fwd_splitkv_kernelI23Flash_fwd_kernel_traitsILi32ELi64ELi128ELi4ELb0ELb0EN7cutlass10bfloat16_tE19Flash_kernel_traitsILi32ELi64ELi128ELi4ES3_EELb1ELb0ELb0ELb1ELb1ELb1ELb0ELb0EEEvNS_16Flash_fwd_paramsE --------------------------
	.section	.nv.info._ZN5flash24flash_fwd_splitkv_kernelI23Flash_fwd_kernel_traitsILi32ELi64ELi128ELi4ELb0ELb0EN7cutlass10bfloat16_tE19Flash_kernel_traitsILi32ELi64ELi128ELi4ES3_EELb1ELb0ELb0ELb1ELb1ELb1ELb0ELb0EEEvNS_16Flash_fwd_paramsE,"",@"SHT_CUDA_INFO"
	.sectionflags	@""
	.align	4


	//----- nvinfo : EIATTR_CUDA_API_VERSION
	.align		4
        /*0000*/ 	.byte	0x04, 0x37
        /*0002*/ 	.short	(.L_1498 - .L_1497)
.L_1497:
        /*0004*/ 	.word	0x00000082


	//----- nvinfo : EIATTR_SW2861232_WAR
	.align		4
.L_1498:
        /*0008*/ 	.byte	0x01, 0x35
	.zero		2


	//----- nvinfo : EIATTR_PARAM_CBANK
	.align		4
        /*000c*/ 	.byte	0x04, 0x0a
        /*000e*/ 	.short	(.L_1500 - .L_1499)
	.align		4
.L_1499:
        /*0010*/ 	.word	index@(.nv.constant0._ZN5flash24flash_fwd_splitkv_kernelI23Flash_fwd_kernel_traitsILi32ELi64ELi128ELi4ELb0ELb0EN7cutlass10bfloat16_tE19Flash_kernel_traitsILi32ELi64ELi128ELi4ES3_EELb1ELb0ELb0ELb1ELb1ELb1ELb0ELb0EEEvNS_16Flash_fwd_paramsE)
        /*0014*/ 	.short	0x0160
        /*0016*/ 	.short	0x01d0


	//----- nvinfo : EIATTR_CBANK_PARAM_SIZE
	.align		4
.L_1500:
        /*0018*/ 	.byte	0x03, 0x19
        /*001a*/ 	.short	0x01d0


	//----- nvinfo : EIATTR_KPARAM_INFO
	.align		4
        /*001c*/ 	.byte	0x04, 0x17
        /*001e*/ 	.short	(.L_1502 - .L_1501)
.L_1501:
        /*0020*/ 	.word	0x00000000
        /*0024*/ 	.short	0x0000
        /*0026*/ 	.short	0x0000
        /*0028*/ 	.byte	0x00, 0xf0, 0x41, 0x07


	//----- nvinfo : EIATTR_MAXREG_COUNT
	.align		4
.L_1502:
        /*002c*/ 	.byte	0x03, 0x1b
        /*002e*/ 	.short	0x00ff


	//----- nvinfo : EIATTR_NUM_BARRIERS
	.align		4
        /*0030*/ 	.byte	0x02, 0x4c
        /*0032*/ 	.byte	0x01
	.zero		1


	//----- nvinfo : EIATTR_MERCURY_ISA_VERSION
	.align		4
        /*0034*/ 	.byte	0x03, 0x5f
        /*0036*/ 	.short	0x0000


	//----- nvinfo : EIATTR_COOP_GROUP_MASK_REGIDS
	.align		4
        /*0038*/ 	.byte	0x04, 0x29
        /*003a*/ 	.short	(.L_1504 - .L_1503)


	//   ....[0]....
.L_1503:
        /*003c*/ 	.word	0xffffffff


	//   ....[1]....
        /*0040*/ 	.word	0xffffffff


	//   ....[2]....
        /*0044*/ 	.word	0xffffffff


	//   ....[3]....
        /*0048*/ 	.word	0xffffffff


	//   ....[4]....
        /*004c*/ 	.word	0xffffffff


	//   ....[5]....
        /*0050*/ 	.word	0xffffffff


	//   ....[6]....
        /*0054*/ 	.word	0xffffffff


	//   ....[7]....
        /*0058*/ 	.word	0xffffffff


	//   ....[8]....
        /*005c*/ 	.word	0xffffffff


	//   ....[9]....
        /*0060*/ 	.word	0xffffffff


	//   ....[10]....
        /*0064*/ 	.word	0xffffffff


	//   ....[11]....
        /*0068*/ 	.word	0xffffffff


	//----- nvinfo : EIATTR_COOP_GROUP_INSTR_OFFSETS
	.align		4
.L_1504:
        /*006c*/ 	.byte	0x04, 0x28
        /*006e*/ 	.short	(.L_1506 - .L_1505)


	//   ....[0]....
.L_1505:
        /*0070*/ 	.word	0x000039b0


	//   ....[1]....
        /*0074*/ 	.word	0x00003a00


	//   ....[2]....
        /*0078*/ 	.word	0x00003a10


	//   ....[3]....
        /*007c*/ 	.word	0x00003a40


	//   ....[4]....
        /*0080*/ 	.word	0x000065d0


	//   ....[5]....
        /*0084*/ 	.word	0x000065e0


	//   ....[6]....
        /*0088*/ 	.word	0x00006610


	//   ....[7]....
        /*008c*/ 	.word	0x00006620


	//   ....[8]....
        /*0090*/ 	.word	0x00007960


	//   ....[9]....
        /*0094*/ 	.word	0x000079a0


	//   ....[10]....
        /*0098*/ 	.word	0x00007a30


	//   ....[11]....
        /*009c*/ 	.word	0x00007a50


	//----- nvinfo : EIATTR_EXIT_INSTR_OFFSETS
	.align		4
.L_1506:
        /*00a0*/ 	.byte	0x04, 0x1c
        /*00a2*/ 	.short	(.L_1508 - .L_1507)


	//   ....[0]....
.L_1507:
        /*00a4*/ 	.word	0x00000160


	//   ....[1]....
        /*00a8*/ 	.word	0x000005e0


	//   ....[2]....
        /*00ac*/ 	.word	0x00000610


	//   ....[3]....
        /*00b0*/ 	.word	0x00008310


	//----- nvinfo : EIATTR_CTAIDZ_USED
	.align		4
.L_1508:
        /*00b4*/ 	.byte	0x01, 0x04
	.zero		2


	//----- nvinfo : EIATTR_CRS_STACK_SIZE
	.align		4
        /*00b8*/ 	.byte	0x04, 0x1e
        /*00ba*/ 	.short	(.L_1510 - .L_1509)
.L_1509:
        /*00bc*/ 	.word	0x00000000
.L_1510:


//--------------------- .nv.info._ZN5flash24flash_fwd_splitkv_kernelI23Flash_fwd_kernel_traitsILi32ELi64ELi128ELi4ELb0ELb0EN7cutlass10bfloat16_tE19Flash_kernel_traitsILi32ELi64ELi128ELi4ES3_EELb1ELb0ELb0ELb1ELb1ELb0ELb1ELb0EEEvNS_16Flash_fwd_paramsE --------------------------
	.section	.nv.info._ZN5flash24flash_fwd_splitkv_kernelI23Flash_fwd_kernel_traitsILi32ELi64ELi128ELi4ELb0ELb0EN7cutlass10bfloat16_tE19Flash_kernel_traitsILi32ELi64ELi128ELi4ES3_EELb1ELb0ELb0ELb1ELb1ELb0ELb1ELb0EEEvNS_16Flash_fwd_paramsE,"",@"SHT_CUDA_INFO"
	.sectionflags	@""
	.align	4


	//----- nvinfo : EIATTR_CUDA_API_VERSION
	.align		4
        /*0000*/ 	.byte	0x04, 0x37
        /*0002*/ 	.short	(.L_1512 - .L_1511)
.L_1511:
        /*0004*/ 	.word	0x00000082


	//----- nvinfo : EIATTR_SW2861232_WAR
	.align		4
.L_1512:
        /*0008*/ 	.byte	0x01, 0x35
	.zero		2


	//----- nvinfo : EIATTR_PARAM_CBANK
	.align		4
        /*000c*/ 	.byte	0x04, 0x0a
        /*000e*/ 	.short	(.L_1514 - .L_1513)
	.align		4
.L_1513:
        /*0010*/ 	.word	index@(.nv.constant0._ZN5flash24flash_fwd_splitkv_kernelI23Flash_fwd_kernel_traitsILi32ELi64ELi128ELi4ELb0ELb0EN7cutlass10bfloat16_tE19Flash_kernel_traitsILi32ELi64ELi128ELi4ES3_EELb1ELb0ELb0ELb1ELb1ELb0ELb1ELb0EEEvNS_16Flash_fwd_paramsE)
        /*0014*/ 	.short	0x0160
        /*0016*/ 	.short	0x01d0


	//----- nvinfo : EIATTR_CBANK_PARAM_SIZE
	.align		4
.L_1514:
        /*0018*/ 	.byte	0x03, 0x19
        /*001a*/ 	.short	0x01d0


	//----- nvinfo : EIATTR_KPARAM_INFO
	.align		4
        /*001c*/ 	.byte	0x04, 0x17
        /*001e*/ 	.short	(.L_1516 - .L_1515)
.L_1515:
        /*0020*/ 	.word	0x00000000
        /*0024*/ 	.short	0x0000
        /*0026*/ 	.short	0x0000
        /*0028*/ 	.byte	0x00, 0xf0, 0x41, 0x07


	//----- nvinfo : EIATTR_MAXREG_COUNT
	.align		4
.L_1516:
        /*002c*/ 	.byte	0x03, 0x1b
        /*002e*/ 	.short	0x00ff


	//----- nvinfo : EIATTR_NUM_BARRIERS
	.align		4
        /*0030*/ 	.byte	0x02, 0x4c
        /*0032*/ 	.byte	0x01
	.zero		1


	//----- nvinfo : EIATTR_MERCURY_ISA_VERSION
	.align		4
        /*0034*/ 	.byte	0x03, 0x5f
        /*0036*/ 	.short	0x0000


	//----- nvinfo : EIATTR_COOP_GROUP_MASK_REGIDS
	.align		4
        /*0038*/ 	.byte	0x04, 0x29
        /*003a*/ 	.short	(.L_1518 - .L_1517)


	//   ....[0]....
.L_1517:
        /*003c*/ 	.word	0xffffffff


	//   ....[1]....
        /*0040*/ 	.word	0xffffffff


	//   ....[2]....
        /*0044*/ 	.word	0xffffffff


	//   ....[3]....
        /*0048*/ 	.word	0xffffffff


	//   ....[4]....
        /*004c*/ 	.word	0xffffffff


	//   ....[5]....
        /*0050*/ 	.word	0xffffffff


	//   ....[6]....
        /*0054*/ 	.word	0xffffffff


	//   ....[7]....
        /*0058*/ 	.word	0xffffffff


	//   ....[8]....
        /*005c*/ 	.word	0xffffffff


	//   ....[9]....
        /*0060*/ 	.word	0xffffffff


	//   ....[10]....
        /*0064*/ 	.word	0xffffffff


	//   ....[11]....
        /*0068*/ 	.word	0xffffffff


	//----- nvinfo : EIATTR_COOP_GROUP_INSTR_OFFSETS
	.align		4
.L_1518:
        /*006c*/ 	.byte	0x04, 0x28
        /*006e*/ 	.short	(.L_1520 - .L_1519)


	//   ....[0]....
.L_1519:
        /*0070*/ 	.word	0x00003380


	//   ....[1]....
        /*0074*/ 	.word	0x000033a0


	//   ....[2]....
        /*0078*/ 	.word	0x000033e0


	//   ....[3]....
        /*007c*/ 	.word	0x00003440


	//   ....[4]....
        /*0080*/ 	.word	0x00005760


	//   ....[5]....
        /*0084*/ 	.word	0x00005780


	//   ....[6]....
        /*0088*/ 	.word	0x000057b0


	//   ....[7]....
        /*008c*/ 	.word	0x000057c0


	//   ....[8]....
        /*0090*/ 	.word	0x00006b00


	//   ....[9]....
        /*0094*/ 	.word	0x00006b40


	//   ....[10]....
        /*0098*/ 	.word	0x00006bc0


	//   ....[11]....
        /*009c*/ 	.word	0x00006be0


	//----- nvinfo : EIATTR_EXIT_INSTR_OFFSETS
	.align		4
.L_1520:
        /*00a0*/ 	.byte	0x04, 0x1c
        /*00a2*/ 	.short	(.L_1522 - .L_1521)


	//   ....[0]....
.L_1521:
        /*00a4*/ 	.word	0x000002a0


	//   ....[1]....
        /*00a8*/ 	.word	0x00000830


	//   ....[2]....
        /*00ac*/ 	.word	0x00000860


	//   ....[3]....
        /*00b0*/ 	.word	0x000073e0


	//----- nvinfo : EIATTR_CTAIDZ_USED
	.align		4
.L_1522:
        /*00b4*/ 	.byte	0x01, 0x04
	.zero		2


	//----- nvinfo : EIATTR_CRS_STACK_SIZE
	.align		4
        /*00b8*/ 	.byte	0x04, 0x1e
        /*00ba*/ 	.short	(.L_1524 - .L_1523)
.L_1523:
        /*00bc*/ 	.word	0x00000000
.L_1524:


//--------------------- .nv.info._ZN5flash24flash_fwd_splitkv_kernelI23Flash_fwd_kernel_traitsILi32ELi64ELi128ELi4ELb0ELb0EN7cutlass10bfloat16_tE19Flash_kernel_traitsILi32ELi64ELi128ELi4ES3_EELb1ELb0ELb0ELb1ELb1ELb1ELb1ELb0EEEvNS_16Flash_fwd_paramsE --------------------------
	.section	.nv.info._ZN5flash24flash_fwd_splitkv_kernelI23Flash_fwd_kernel_traitsILi32ELi64ELi128ELi4ELb0ELb0EN7cutlass10bfloat16_tE19Flash_kernel_traitsILi32ELi64ELi128ELi4ES3_EELb1ELb0ELb0ELb1ELb1ELb1ELb1ELb0EEEvNS_16Flash_fwd_paramsE,"",@"SHT_CUDA_INFO"
	.sectionflags	@""
	.align	4


	//----- nvinfo : EIATTR_CUDA_API_VERSION
	.align		4
        /*0000*/ 	.byte	0x04, 0x37
        /*0002*/ 	.short	(.L_1526 - .L_1525)
.L_1525:
        /*0004*/ 	.word	0x00000082


	//----- nvinfo : EIATTR_SW2861232_WAR
	.align		4
.L_1526:
        /*0008*/ 	.byte	0x01, 0x35
	.zero		2


	//----- nvinfo : EIATTR_PARAM_CBANK
	.align		4
        /*000c*/ 	.byte	0x04, 0x0a
        /*000e*/ 	.short	(.L_1528 - .L_1527)
	.align		4
.L_1527:
        /*0010*/ 	.word	index@(.nv.constant0._ZN5flash24flash_fwd_splitkv_kernelI23Flash_fwd_kernel_traitsILi32ELi64ELi128ELi4ELb0ELb0EN7cutlass10bfloat16_tE19Flash_kernel_traitsILi32ELi64ELi128ELi4ES3_EELb1ELb0ELb0ELb1ELb1ELb1ELb1ELb0EEEvNS_16Flash_fwd_paramsE)
        /*0014*/ 	.short	0x0160
        /*0016*/ 	.short	0x01d0


	//----- nvinfo : EIATTR_CBANK_PARAM_SIZE
	.align		4
.L_1528:
        /*0018*/ 	.byte	0x03, 0x19
        /*001a*/ 	.short	0x01d0


	//----- nvinfo : EIATTR_KPARAM_INFO
	.align		4
        /*001c*/ 	.byte	0x04, 0x17
        /*001e*/ 	.short	(.L_1530 - .L_1529)
.L_1529:
        /*0020*/ 	.word	0x00000000
        /*0024*/ 	.short	0x0000
        /*0026*/ 	.short	0x0000
        /*0028*/ 	.byte	0x00, 0xf0, 0x41, 0x07


	//----- nvinfo : EIATTR_MAXREG_COUNT
	.align		4
.L_1530:
        /*002c*/ 	.byte	0x03, 0x1b
        /*002e*/ 	.short	0x00ff


	//----- nvinfo : EIATTR_NUM_BARRIERS
	.align		4
        /*0030*/ 	.byte	0x02, 0x4c
        /*0032*/ 	.byte	0x01
	.zero		1


	//----- nvinfo : EIATTR_MERCURY_ISA_VERSION
	.align		4
        /*0034*/ 	.byte	0x03, 0x5f
        /*0036*/ 	.short	0x0000


	//----- nvinfo : EIATTR_COOP_GROUP_MASK_REGIDS
	.align		4
        /*0038*/ 	.byte	0x04, 0x29
        /*003a*/ 	.short	(.L_1532 - .L_1531)


	//   ....[0]....
.L_1531:
        /*003c*/ 	.word	0xffffffff


	//   ....[1]....
        /*0040*/ 	.word	0xffffffff


	//   ....[2]....
        /*0044*/ 	.word	0xffffffff


	//   ....[3]....
        /*0048*/ 	.word	0xffffffff


	//   ....[4]....
        /*004c*/ 	.word	0xffffffff


	//   ....[5]....
        /*0050*/ 	.word	0xffffffff


	//   ....[6]....
        /*0054*/ 	.word	0xffffffff


	//   ....[7]....
        /*0058*/ 	.word	0xffffffff


	//   ....[8]....
        /*005c*/ 	.word	0xffffffff


	//   ....[9]....
        /*0060*/ 	.word	0xffffffff


	//   ....[10]....
        /*0064*/ 	.word	0xffffffff


	//   ....[11]....
        /*0068*/ 	.word	0xffffffff


	//----- nvinfo : EIATTR_COOP_GROUP_INSTR_OFFSETS
	.align		4
.L_1532:
        /*006c*/ 	.byte	0x04, 0x28
        /*006e*/ 	.short	(.L_1534 - .L_1533)


	//   ....[0]....
.L_1533:
        /*0070*/ 	.word	0x00003c20


	//   ....[1]....
        /*0074*/ 	.word	0x00003c60


	//   ....[2]....
        /*0078*/ 	.word	0x00003c70


	//   ....[3]....
        /*007c*/ 	.word	0x00003ca0


	//   ....[4]....
        /*0080*/ 	.word	0x00006850


	//   ....[5]....
        /*0084*/ 	.word	0x00006860


	//   ....[6]....
        /*0088*/ 	.word	0x00006890


	//   ....[7]....
        /*008c*/ 	.word	0x000068a0


	//   ....[8]....
        /*0090*/ 	.word	0x00007be0


	//   ....[9]....
        /*0094*/ 	.word	0x00007c20


	//   ....[10]....
        /*0098*/ 	.word	0x00007cc0


	//   ....[11]....
        /*009c*/ 	.word	0x00007ce0


	//----- nvinfo : EIATTR_EXIT_INSTR_OFFSETS
	.align		4
.L_1534:
        /*00a0*/ 	.byte	0x04, 0x1c
        /*00a2*/ 	.short	(.L_1536 - .L_1535)


	//   ....[0]....
.L_1535:
        /*00a4*/ 	.word	0x000002a0


	//   ....[1]....
        /*00a8*/ 	.word	0x00000830


	//   ....[2]....
        /*00ac*/ 	.word	0x00000860


	//   ....[3]....
        /*00b0*/ 	.word	0x000084c0


	//----- nvinfo : EIATTR_CTAIDZ_USED
	.align		4
.L_1536:
        /*00b4*/ 	.byte	0x01, 0x04
	.zero		2


	//----- nvinfo : EIATTR_CRS_STACK_SIZE
	.align		4
        /*00b8*/ 	.byte	0x04, 0x1e
        /*00ba*/ 	.short	(.L_1538 - .L_1537)
.L_1537:
        /*00bc*/ 	.word	0x00000000
.L_1538:


//--------------------- .nv.info._ZN5flash24flash_fwd_splitkv_kernelI23Flash_fwd_kernel_traitsILi32ELi64ELi128ELi4ELb0ELb0EN7cutlass10bfloat16_tE19Flash_kernel_traitsILi32ELi64ELi128ELi4ES3_EELb1ELb0ELb0ELb0ELb1ELb0ELb0ELb0EEEvNS_16Flash_fwd_paramsE --------------------------
	.section	.nv.info._ZN5flash24flash_fwd_splitkv_kernelI23Flash_fwd_kernel_traitsILi32ELi64ELi128ELi4ELb0ELb0EN7cutlass10bfloat16_tE19Flash_kernel_traitsILi32ELi64ELi128ELi4ES3_EELb1ELb0ELb0ELb0ELb1ELb0ELb0ELb0EEEvNS_16Flash_fwd_paramsE,"",@"SHT_CUDA_INFO"
	.sectionflags	@""
	.align	4


	//----- nvinfo : EIATTR_CUDA_API_VERSION
	.align		4
        /*0000*/ 	.byte	0x04, 0x37
        /*0002*/ 	.short	(.L_1540 - .L_1539)
.L_1539:
        /*0004*/ 	.word	0x00000082


	//----- nvinfo : EIATTR_SW2861232_WAR
	.align		4
.L_1540:
        /*0008*/ 	.byte	0x01, 0x35
	.zero		2


	//----- nvinfo : EIATTR_PARAM_CBANK
	.align		4
        /*000c*/ 	.byte	0x04, 0x0a
        /*000e*/ 	.short	(.L_1542 - .L_1541)
	.align		4
.L_1541:
        /*0010*/ 	.word	index@(.nv.constant0._ZN5flash24flash_fwd_splitkv_kernelI23Flash_fwd_kernel_traitsILi32ELi64ELi128ELi4ELb0ELb0EN7cutlass10bfloat16_tE19Flash_kernel_traitsILi32ELi64ELi128ELi4ES3_EELb1ELb0ELb0ELb0ELb1ELb0ELb0ELb0EEEvNS_16Flash_fwd_paramsE)
        /*0014*/ 	.short	0x0160
        /*0016*/ 	.short	0x01d0


	//----- nvinfo : EIATTR_CBANK_PARAM_SIZE
	.align		4
.L_1542:
        /*0018*/ 	.byte	0x03, 0x19
        /*001a*/ 	.short	0x01d0


	//----- nvinfo : EIATTR_KPARAM_INFO
	.align		4
        /*001c*/ 	.byte	0x04, 0x17
        /*001e*/ 	.short	(.L_1544 - .L_1543)
.L_1543:
        /*0020*/ 	.word	0x00000000
        /*0024*/ 	.short	0x0000
        /*0026*/ 	.short	0x0000
        /*0028*/ 	.byte	0x00, 0xf0, 0x41, 0x07


	//----- nvinfo : EIATTR_MAXREG_COUNT
	.align		4
.L_1544:
        /*002c*/ 	.byte	0x03, 0x1b
        /*002e*/ 	.short	0x00ff


	//----- nvinfo : EIATTR_NUM_BARRIERS
	.align		4
        /*0030*/ 	.byte	0x02, 0x4c
        /*0032*/ 	.byte	0x01
	.zero		1


	//----- nvinfo : EIATTR_MERCURY_ISA_VERSION
	.align		4
        /*0034*/ 	.byte	0x03, 0x5f
        /*0036*/ 	.short	0x0000


	//----- nvinfo : EIATTR_COOP_GROUP_MASK_REGIDS
	.align		4
        /*0038*/ 	.byte	0x04, 0x29
        /*003a*/ 	.short	(.L_1546 - .L_1545)


	//   ....[0]....
.L_1545:
        /*003c*/ 	.word	0xffffffff


	//   ....[1]....
        /*0040*/ 	.word	0xffffffff


	//   ....[2]....
        /*0044*/ 	.word	0xffffffff


	//   ....[3]....
        /*0048*/ 	.word	0xffffffff


	//   ....[4]....
        /*004c*/ 	.word	0xffffffff


	//   ....[5]....
        /*0050*/ 	.word	0xffffffff


	//   ....[6]....
        /*0054*/ 	.word	0xffffffff


	//   ....[7]....
        /*0058*/ 	.word	0xffffffff


	//   ....[8]....
        /*005c*/ 	.word	0xffffffff


	//   ....[9]....
        /*0060*/ 	.word	0xffffffff


	//   ....[10]....
        /*0064*/ 	.word	0xffffffff


	//   ....[11]....
        /*0068*/ 	.word	0xffffffff


	//   ....[12]....
        /*006c*/ 	.word	0xffffffff


	//   ....[13]....
        /*0070*/ 	.word	0xffffffff


	//   ....[14]....
        /*0074*/ 	.word	0xffffffff


	//   ....[15]....
        /*0078*/ 	.word	0xffffffff


	//----- nvinfo : EIATTR_COOP_GROUP_INSTR_OFFSETS
	.align		4
.L_1546:
        /*007c*/ 	.byte	0x04, 0x28
        /*007e*/ 	.short	(.L_1548 - .L_1547)


	//   ....[0]....
.L_1547:
        /*0080*/ 	.word	0x00003790


	//   ....[1]....
        /*0084*/ 	.word	0x000037e0


	//   ....[2]....
        /*0088*/ 	.word	0x00003800


	//   ....[3]....
        /*008c*/ 	.word	0x00003820


	//   ....[4]....
        /*0090*/ 	.word	0x000065c0


	//   ....[5]....
        /*0094*/ 	.word	0x000065d0


	//   ....[6]....
        /*0098*/ 	.word	0x00006610


	//   ....[7]....
        /*009c*/ 	.word	0x00006620


	//   ....[8]....
        /*00a0*/ 	.word	0x00008be0


	//   ....[9]....
        /*00a4*/ 	.word	0x00008bf0


	//   ....[10]....
        /*00a8*/ 	.word	0x00008c20


	//   ....[11]....
        /*00ac*/ 	.word	0x00008c30


	//   ....[12]....
        /*00b0*/ 	.word	0x00009f60


	//   ....[13]....
        /*00b4*/ 	.word	0x00009fa0


	//   ....[14]....
        /*00b8*/ 	.word	0x00009fe0


	//   ....[15]....
        /*00bc*/ 	.word	0x0000a000


	//----- nvinfo : EIATTR_EXIT_INSTR_OFFSETS
	.align		4
.L_1548:
        /*00c0*/ 	.byte	0x04, 0x1c
        /*00c2*/ 	.short	(.L_1550 - .L_1549)


	//   ....[0]....
.L_1549:
        /*00c4*/ 	.word	0x000002d0


	//   ....[1]....
        /*00c8*/ 	.word	0x00000840


	//   ....[2]....
        /*00cc*/ 	.word	0x00000870


	//   ....[3]....
        /*00d0*/ 	.word	0x0000a9c0


	//   ....[4]....
        /*00d4*/ 	.word	0x0000aa80


	//----- nvinfo : EIATTR_CTAIDZ_USED
	.align		4
.L_1550:
        /*00d8*/ 	.byte	0x01, 0x04
	.zero		2


	//----- nvinfo : EIATTR_CRS_STACK_SIZE
	.align		4
        /*00dc*/ 	.byte	0x04, 0x1e
        /*00de*/ 	.short	(.L_1552 - .L_1551)
.L_1551:
        /*00e0*/ 	.word	0x00000000
.L_1552:


//--------------------- .nv.info._ZN5flash24flash_fwd_splitkv_kernelI23Flash_fwd_kernel_traitsILi32ELi64ELi128ELi4ELb0ELb0EN7cutlass10bfloat16_tE19Flash_kernel_traitsILi32ELi64ELi128ELi4ES3_EELb1ELb0ELb0ELb0ELb1ELb1ELb0ELb0EEEvNS_16Flash_fwd_paramsE --------------------------
	.section	.nv.info._ZN5flash24flash_fwd_splitkv_kernelI23Flash_fwd_kernel_traitsILi32ELi64ELi128ELi4ELb0ELb0EN7cutlass10bfloat16_tE19Flash_kernel_traitsILi32ELi64ELi128ELi4ES3_EELb1ELb0ELb0ELb0ELb1ELb1ELb0ELb0EEEvNS_16Flash_fwd_paramsE,"",@"SHT_CUDA_INFO"
	.sectionflags	@""
	.align	4


	//----- nvinfo : EIATTR_CUDA_API_VERSION
	.align		4
        /*0000*/ 	.byte	0x04, 0x37
        /*0002*/ 	.short	(.L_1554 - .L_1553)
.L_1553:
        /*0004*/ 	.word	0x00000082


	//----- nvinfo : EIATTR_SW2861232_WAR
	.align		4
.L_1554:
        /*0008*/ 	.byte	0x01, 0x35
	.zero		2


	//----- nvinfo : EIATTR_PARAM_CBANK
	.align		4
        /*000c*/ 	.byte	0x04, 0x0a
        /*000e*/ 	.short	(.L_1556 - .L_1555)
	.align		4
.L_1555:
        /*0010*/ 	.word	index@(.nv.constant0._ZN5flash24flash_fwd_splitkv_kernelI23Flash_fwd_kernel_traitsILi32ELi64ELi128ELi4ELb0ELb0EN7cutlass10bfloat16_tE19Flash_kernel_traitsILi32ELi64ELi128ELi4ES3_EELb1ELb0ELb0ELb0ELb1ELb1ELb0ELb0EEEvNS_16Flash_fwd_paramsE)
        /*0014*/ 	.short	0x0160
        /*0016*/ 	.short	0x01d0


	//----- nvinfo : EIATTR_CBANK_PARAM_SIZE
	.align		4
.L_1556:
        /*0018*/ 	.byte	0x03, 0x19
        /*001a*/ 	.short	0x01d0


	//----- nvinfo : EIATTR_KPARAM_INFO
	.align		4
        /*001c*/ 	.byte	0x04, 0x17
        /*001e*/ 	.short	(.L_1558 - .L_1557)
.L_1557:
        /*0020*/ 	.word	0x00000000
        /*0024*/ 	.short	0x0000
        /*0026*/ 	.short	0x0000
        /*0028*/ 	.byte	0x00, 0xf0, 0x41, 0x07


	//----- nvinfo : EIATTR_MAXREG_COUNT
	.align		4
.L_1558:
        /*002c*/ 	.byte	0x03, 0x1b
        /*002e*/ 	.short	0x00ff


	//----- nvinfo : EIATTR_NUM_BARRIERS
	.align		4
        /*0030*/ 	.byte	0x02, 0x4c
        /*0032*/ 	.byte	0x01
	.zero		1


	//----- nvinfo : EIATTR_MERCURY_ISA_VERSION
	.align		4
        /*0034*/ 	.byte	0x03, 0x5f
        /*0036*/ 	.short	0x0000


	//----- nvinfo : EIATTR_COOP_GROUP_MASK_REGIDS
	.align		4
        /*0038*/ 	.byte	0x04, 0x29
        /*003a*/ 	.short	(.L_1560 - .L_1559)


	//   ....[0]....
.L_1559:
        /*003c*/ 	.word	0xffffffff


	//   ....[1]....
        /*0040*/ 	.word	0xffffffff


	//   ....[2]....
        /*0044*/ 	.word	0xffffffff


	//   ....[3]....
        /*0048*/ 	.word	0xffffffff


	//   ....[4]....
        /*004c*/ 	.word	0xffffffff


	//   ....[5]....
        /*0050*/ 	.word	0xffffffff


	//   ....[6]....
        /*0054*/ 	.word	0xffffffff


	//   ....[7]....
        /*0058*/ 	.word	0xffffffff


	//   ....[8]....
        /*005c*/ 	.word	0xffffffff


	//   ....[9]....
        /*0060*/ 	.word	0xffffffff


	//   ....[10]....
        /*0064*/ 	.word	0xffffffff


	//   ....[11]....
        /*0068*/ 	.word	0xffffffff


	//   ....[12]....
        /*006c*/ 	.word	0xffffffff


	//   ....[13]....
        /*0070*/ 	.word	0xffffffff


	//   ....[14]....
        /*0074*/ 	.word	0xffffffff


	//   ....[15]....
        /*0078*/ 	.word	0xffffffff


	//----- nvinfo : EIATTR_COOP_GROUP_INSTR_OFFSETS
	.align		4
.L_1560:
        /*007c*/ 	.byte	0x04, 0x28
        /*007e*/ 	.short	(.L_1562 - .L_1561)


	//   ....[0]....
.L_1561:
        /*0080*/ 	.word	0x00003fe0


	//   ....[1]....
        /*0084*/ 	.word	0x000040d0


	//   ....[2]....
        /*0088*/ 	.word	0x000040e0


	//   ....[3]....
        /*008c*/ 	.word	0x00004140


	//   ....[4]....
        /*0090*/ 	.word	0x000076e0


	//   ....[5]....
        /*0094*/ 	.word	0x000076f0


	//   ....[6]....
        /*0098*/ 	.word	0x00007720


	//   ....[7]....
        /*009c*/ 	.word	0x00007730


	//   ....[8]....
        /*00a0*/ 	.word	0x0000a500


	//   ....[9]....
        /*00a4*/ 	.word	0x0000a510


	//   ....[10]....
        /*00a8*/ 	.word	0x0000a540


	//   ....[11]....
        /*00ac*/ 	.word	0x0000a550


	//   ....[12]....
        /*00b0*/ 	.word	0x0000b8a0


	//   ....[13]....
        /*00b4*/ 	.word	0x0000b8e0


	//   ....[14]....
        /*00b8*/ 	.word	0x0000b930


	//   ....[15]....
        /*00bc*/ 	.word	0x0000b950


	//----- nvinfo : EIATTR_EXIT_INSTR_OFFSETS
	.align		4
.L_1562:
        /*00c0*/ 	.byte	0x04, 0x1c
        /*00c2*/ 	.short	(.L_1564 - .L_1563)


	//   ....[0]....
.L_1563:
        /*00c4*/ 	.word	0x000002d0


	//   ....[1]....
        /*00c8*/ 	.word	0x00000850


	//   ....[2]....
        /*00cc*/ 	.word	0x00000880


	//   ....[3]....
        /*00d0*/ 	.word	0x0000c300


	//   ....[4]....
        /*00d4*/ 	.word	0x0000c3c0


	//----- nvinfo : EIATTR_CTAIDZ_USED
	.align		4
.L_1564:
        /*00d8*/ 	.byte	0x01, 0x04
	.zero		2


	//----- nvinfo : EIATTR_CRS_STACK_SIZE
	.align		4
        /*00dc*/ 	.byte	0x04, 0x1e
        /*00de*/ 	.short	(.L_1566 - .L_1565)
.L_1565:
        /*00e0*/ 	.word	0x00000000
.L_1566:


//--------------------- .nv.info._ZN5flash24flash_fwd_splitkv_kernelI23Flash_fwd_kernel_traitsILi32ELi64ELi128ELi4ELb0ELb0EN7cutlass10bfloat16_tE19Flash_kernel_traitsILi32ELi64ELi128ELi4ES3_EELb1ELb0ELb1ELb0ELb0ELb0ELb0ELb0EEEvNS_16Flash_fwd_paramsE --------------------------
	.section	.nv.info._ZN5flash24flash_fwd_splitkv_kernelI23Flash_fwd_kernel_traitsILi32ELi64ELi128ELi4ELb0ELb0EN7cutlass10bfloat16_tE19Flash_kernel_traitsILi32ELi64ELi128ELi4ES3_EELb1ELb0ELb1ELb0ELb0ELb0ELb0ELb0EEEvNS_16Flash_fwd_paramsE,"",@"SHT_CUDA_INFO"
	.sectionflags	@""
	.align	4


	//----- nvinfo : EIATTR_CUDA_API_VERSION
	.align		4
        /*0000*/ 	.byte	0x04, 0x37
        /*0002*/ 	.short	(.L_1568 - .L_1567)
.L_1567:
        /*0004*/ 	.word	0x00000082


	//----- nvinfo : EIATTR_SW2861232_WAR
	.align		4
.L_1568:
        /*0008*/ 	.byte	0x01, 0x35
	.zero		2


	//----- nvinfo : EIATTR_PARAM_CBANK
	.align		4
        /*000c*/ 	.byte	0x04, 0x0a
        /*000e*/ 	.short	(.L_1570 - .L_1569)
	.align		4
.L_1569:
        /*0010*/ 	.word	index@(.nv.constant0._ZN5flash24flash_fwd_splitkv_kernelI23Flash_fwd_kernel_traitsILi32ELi64ELi128ELi4ELb0ELb0EN7cutlass10bfloat16_tE19Flash_kernel_traitsILi32ELi64ELi128ELi4ES3_EELb1ELb0ELb1ELb0ELb0ELb0ELb0ELb0EEEvNS_16Flash_fwd_paramsE)
        /*0014*/ 	.short	0x0160
        /*0016*/ 	.short	0x01d0


	//----- nvinfo : EIATTR_CBANK_PARAM_SIZE
	.align		4
.L_1570:
        /*0018*/ 	.byte	0x03, 0x19
        /*001a*/ 	.short	0x01d0


	//----- nvinfo : EIATTR_KPARAM_INFO
	.align		4
        /*001c*/ 	.byte	0x04, 0x17
        /*001e*/ 	.short	(.L_1572 - .L_1571)
.L_1571:
        /*0020*/ 	.word	0x00000000
        /*0024*/ 	.short	0x0000
        /*0026*/ 	.short	0x0000
        /*0028*/ 	.byte	0x00, 0xf0, 0x41, 0x07


	//----- nvinfo : EIATTR_MAXREG_COUNT
	.align		4
.L_1572:
        /*002c*/ 	.byte	0x03, 0x1b
        /*002e*/ 	.short	0x00ff


	//----- nvinfo : EIATTR_NUM_BARRIERS
	.align		4
        /*0030*/ 	.byte	0x02, 0x4c
        /*0032*/ 	.byte	0x01
	.zero		1


	//----- nvinfo : EIATTR_MERCURY_ISA_VERSION
	.align		4
        /*0034*/ 	.byte	0x03, 0x5f
        /*0036*/ 	.short	0x0000


	//----- nvinfo : EIATTR_COOP_GROUP_MASK_REGIDS
	.align		4
        /*0038*/ 	.byte	0x04, 0x29
        /*003a*/ 	.short	(.L_1574 - .L_1573)


	//   ....[0]....
.L_1573:
        /*003c*/ 	.word	0xffffffff


	//   ....[1]....
        /*0040*/ 	.word	0xffffffff


	//   ....[2]....
        /*0044*/ 	.word	0xffffffff


	//   ....[3]....
        /*0048*/ 	.word	0xffffffff


	//   ....[4]....
        /*004c*/ 	.word	0xffffffff


	//   ....[5]....
        /*0050*/ 	.word	0xffffffff


	//   ....[6]....
        /*0054*/ 	.word	0xffffffff


	//   ....[7]....
        /*0058*/ 	.word	0xffffffff


	//   ....[8]....
        /*005c*/ 	.word	0xffffffff


	//   ....[9]....
        /*0060*/ 	.word	0xffffffff


	//   ....[10]....
        /*0064*/ 	.word	0xffffffff


	//   ....[11]....
        /*0068*/ 	.word	0xffffffff


	//   ....[12]....
        /*006c*/ 	.word	0xffffffff


	//   ....[13]....
        /*0070*/ 	.word	0xffffffff


	//   ....[14]....
        /*0074*/ 	.word	0xffffffff


	//   ....[15]....
        /*0078*/ 	.word	0xffffffff


	//----- nvinfo : EIATTR_COOP_GROUP_INSTR_OFFSETS
	.align		4
.L_1574:
        /*007c*/ 	.byte	0x04, 0x28
        /*007e*/ 	.short	(.L_1576 - .L_1575)


	//   ....[0]....
.L_1575:
        /*0080*/ 	.word	0x000045d0


	//   ....[1]....
        /*0084*/ 	.word	0x000045f0


	//   ....[2]....
        /*0088*/ 	.word	0x00004620


	//   ....[3]....
        /*008c*/ 	.word	0x00004630


	//   ....[4]....
        /*0090*/ 	.word	0x00007df0


	//   ....[5]....
        /*0094*/ 	.word	0x00007e30


	//   ....[6]....
        /*0098*/ 	.word	0x00007e50


	//   ....[7]....
        /*009c*/ 	.word	0x00007e80


	//   ....[8]....
        /*00a0*/ 	.word	0x0000aee0


	//   ....[9]....
        /*00a4*/ 	.word	0x0000af00


	//   ....[10]....
        /*00a8*/ 	.word	0x0000af20


	//   ....[11]....
        /*00ac*/ 	.word	0x0000af40


	//   ....[12]....
        /*00b0*/ 	.word	0x0000c280


	//   ....[13]....
        /*00b4*/ 	.word	0x0000c2c0


	//   ....[14]....
        /*00b8*/ 	.word	0x0000c310


	//   ....[15]....
        /*00bc*/ 	.word	0x0000c330


	//----- nvinfo : EIATTR_EXIT_INSTR_OFFSETS
	.align		4
.L_1576:
        /*00c0*/ 	.byte	0x04, 0x1c
        /*00c2*/ 	.short	(.L_1578 - .L_1577)


	//   ....[0]....
.L_1577:
        /*00c4*/ 	.word	0x000002d0


	//   ....[1]....
        /*00c8*/ 	.word	0x00000860


	//   ....[2]....
        /*00cc*/ 	.word	0x00000890


	//   ....[3]....
        /*00d0*/ 	.word	0x0000ccf0


	//   ....[4]....
        /*00d4*/ 	.word	0x0000cda0


	//----- nvinfo : EIATTR_CTAIDZ_USED
	.align		4
.L_1578:
        /*00d8*/ 	.byte	0x01, 0x04
	.zero		2


	//----- nvinfo : EIATTR_CRS_STACK_SIZE
	.align		4
        /*00dc*/ 	.byte	0x04, 0x1e
        /*00de*/ 	.short	(.L_1580 - .L_1579)
.L_1579:
        /*00e0*/ 	.word	0x00000000
.L_1580:


//--------------------- .nv.info._ZN5flash24flash_fwd_splitkv_kernelI23Flash_fwd_kernel_traitsILi32ELi64ELi128ELi4ELb0ELb0EN7cutlass10bfloat16_tE19Flash_kernel_traitsILi32ELi64ELi128ELi4ES3_EELb1ELb0ELb1ELb0ELb0ELb1ELb0ELb0EEEvNS_16Flash_fwd_paramsE --------------------------
	.section	.nv.info._ZN5flash24flash_fwd_splitkv_kernelI23Flash_fwd_kernel_traitsILi32ELi64ELi128ELi4ELb0ELb0EN7cutlass10bfloat16_tE19Flash_kernel_traitsILi32ELi64ELi128ELi4ES3_EELb1ELb0ELb1ELb0ELb0ELb1ELb0ELb0EEEvNS_16Flash_fwd_paramsE,"",@"SHT_CUDA_INFO"
	.sectionflags	@""
	.align	4


	//----- nvinfo : EIATTR_CUDA_API_VERSION
	.align		4
        /*0000*/ 	.byte	0x04, 0x37
        /*0002*/ 	.short	(.L_1582 - .L_1581)
.L_1581:
        /*0004*/ 	.word	0x00000082


	//----- nvinfo : EIATTR_SW2861232_WAR
	.align		4
.L_1582:
        /*0008*/ 	.byte	0x01, 0x35
	.zero		2


	//----- nvinfo : EIATTR_PARAM_CBANK
	.align		4
        /*000c*/ 	.byte	0x04, 0x0a
        /*000e*/ 	.short	(.L_1584 - .L_1583)
	.align		4
.L_1583:
        /*0010*/ 	.word	index@(.nv.constant0._ZN5flash24flash_fwd_splitkv_kernelI23Flash_fwd_kernel_traitsILi32ELi64ELi128ELi4ELb0ELb0EN7cutlass10bfloat16_tE19Flash_kernel_traitsILi32ELi64ELi128ELi4ES3_EELb1ELb0ELb1ELb0ELb0ELb1ELb0ELb0EEEvNS_16Flash_fwd_paramsE)
        /*0014*/ 	.short	0x0160
        /*0016*/ 	.short	0x01d0


	//----- nvinfo : EIATTR_CBANK_PARAM_SIZE
	.align		4
.L_1584:
        /*0018*/ 	.byte	0x03, 0x19
        /*001a*/ 	.short	0x01d0


	//----- nvinfo : EIATTR_KPARAM_INFO
	.align		4
        /*001c*/ 	.byte	0x04, 0x17
        /*001e*/ 	.short	(.L_1586 - .L_1585)
.L_1585:
        /*0020*/ 	.word	0x00000000
        /*0024*/ 	.short	0x0000
        /*0026*/ 	.short	0x0000
        /*0028*/ 	.byte	0x00, 0xf0, 0x41, 0x07


	//----- nvinfo : EIATTR_MAXREG_COUNT
	.align		4
.L_1586:
        /*002c*/ 	.byte	0x03, 0x1b
        /*002e*/ 	.short	0x00ff


	//----- nvinfo : EIATTR_NUM_BARRIERS
	.align		4
        /*0030*/ 	.byte	0x02, 0x4c
        /*0032*/ 	.byte	0x01
	.zero		1


	//----- nvinfo : EIATTR_MERCURY_ISA_VERSION
	.align		4
        /*0034*/ 	.byte	0x03, 0x5f
        /*0036*/ 	.short	0x0000


	//----- nvinfo : EIATTR_COOP_GROUP_MASK_REGIDS
	.align		4
        /*0038*/ 	.byte	0x04, 0x29
        /*003a*/ 	.short	(.L_1588 - .L_1587)


	//   ....[0]....
.L_1587:
        /*003c*/ 	.word	0xffffffff


	//   ....[1]....
        /*0040*/ 	.word	0xffffffff


	//   ....[2]....
        /*0044*/ 	.word	0xffffffff


	//   ....[3]....
        /*0048*/ 	.word	0xffffffff


	//   ....[4]....
        /*004c*/ 	.word	0xffffffff


	//   ....[5]....
        /*0050*/ 	.word	0xffffffff


	//   ....[6]....
        /*0054*/ 	.word	0xffffffff


	//   ....[7]....
        /*0058*/ 	.word	0xffffffff


	//   ....[8]....
        /*005c*/ 	.word	0xffffffff


	//   ....[9]....
        /*0060*/ 	.word	0xffffffff


	//   ....[10]....
        /*0064*/ 	.word	0xffffffff


	//   ....[11]....
        /*0068*/ 	.word	0xffffffff


	//   ....[12]....
        /*006c*/ 	.word	0xffffffff


	//   ....[13]....
        /*0070*/ 	.word	0xffffffff


	//   ....[14]....
        /*0074*/ 	.word	0xffffffff


	//   ....[15]....
        /*0078*/ 	.word	0xffffffff


	//----- nvinfo : EIATTR_COOP_GROUP_INSTR_OFFSETS
	.align		4
.L_1588:
        /*007c*/ 	.byte	0x04, 0x28
        /*007e*/ 	.short	(.L_1590 - .L_1589)


	//   ....[0]....
.L_1589:
        /*0080*/ 	.word	0x00004e00


	//   ....[1]....
        /*0084*/ 	.word	0x00004e20


	//   ....[2]....
        /*0088*/ 	.word	0x00004e60


	//   ....[3]....
        /*008c*/ 	.word	0x00004e70


	//   ....[4]....
        /*0090*/ 	.word	0x00008e00


	//   ....[5]....
        /*0094*/ 	.word	0x00008e40


	//   ....[6]....
        /*0098*/ 	.word	0x00008e60


	//   ....[7]....
        /*009c*/ 	.word	0x00008e80


	//   ....[8]....
        /*00a0*/ 	.word	0x0000c720


	//   ....[9]....
        /*00a4*/ 	.word	0x0000c730


	//   ....[10]....
        /*00a8*/ 	.word	0x0000c750


	//   ....[11]....
        /*00ac*/ 	.word	0x0000c770


	//   ....[12]....
        /*00b0*/ 	.word	0x0000dab0


	//   ....[13]....
        /*00b4*/ 	.word	0x0000daf0


	//   ....[14]....
        /*00b8*/ 	.word	0x0000db40


	//   ....[15]....
        /*00bc*/ 	.word	0x0000db60


	//----- nvinfo : EIATTR_EXIT_INSTR_OFFSETS
	.align		4
.L_1590:
        /*00c0*/ 	.byte	0x04, 0x1c
        /*00c2*/ 	.short	(.L_1592 - .L_1591)


	//   ....[0]....
.L_1591:
        /*00c4*/ 	.word	0x000002d0


	//   ....[1]....
        /*00c8*/ 	.word	0x00000860


	//   ....[2]....
        /*00cc*/ 	.word	0x00000890


	//   ....[3]....
        /*00d0*/ 	.word	0x0000e520


	//   ....[4]....
        /*00d4*/ 	.word	0x0000e5d0


	//----- nvinfo : EIATTR_CTAIDZ_USED
	.align		4
.L_1592:
        /*00d8*/ 	.byte	0x01, 0x04
	.zero		2


	//----- nvinfo : EIATTR_CRS_STACK_SIZE
	.align		4
        /*00dc*/ 	.byte	0x04, 0x1e
        /*00de*/ 	.short	(.L_1594 - .L_1593)
.L_1593:
        /*00e0*/ 	.word	0x00000000
.L_1594:


//--------------------- .nv.info._ZN5flash24flash_fwd_splitkv_kernelI23Flash_fwd_kernel_traitsILi32ELi64ELi128ELi4ELb0ELb0EN7cutlass10bfloat16_tE19Flash_kernel_traitsILi32ELi64ELi128ELi4ES3_EELb1ELb0ELb0ELb0ELb1ELb0ELb0ELb1EEEvNS_16Flash_fwd_paramsE --------------------------
	.section	.nv.info._ZN5flash24flash_fwd_splitkv_kernelI23Flash_fwd_kernel_traitsILi32ELi64ELi128ELi4ELb0ELb0EN7cutlass10bfloat16_tE19Flash_kernel_traitsILi32ELi64ELi128ELi4ES3_EELb1ELb0ELb0ELb0ELb1ELb0ELb0ELb1EEEvNS_16Flash_fwd_paramsE,"",@"SHT_CUDA_INFO"
	.sectionflags	@""
	.align	4


	//----- nvinfo : EIATTR_CUDA_API_VERSION
	.align		4
        /*0000*/ 	.byte	0x04, 0x37
        /*0002*/ 	.short	(.L_1596 - .L_1595)
.L_1595:
        /*0004*/ 	.word	0x00000082


	//----- nvinfo : EIATTR_SW2861232_WAR
	.align		4
.L_1596:
        /*0008*/ 	.byte	0x01, 0x35
	.zero		2


	//----- nvinfo : EIATTR_PARAM_CBANK
	.align		4
        /*000c*/ 	.byte	0x04, 0x0a
        /*000e*/ 	.short	(.L_1598 - .L_1597)
	.align		4
.L_1597:
        /*0010*/ 	.word	index@(.nv.constant0._ZN5flash24flash_fwd_splitkv_kernelI23Flash_fwd_kernel_traitsILi32ELi64ELi128ELi4ELb0ELb0EN7cutlass10bfloat16_tE19Flash_kernel_traitsILi32ELi64ELi128ELi4ES3_EELb1ELb0ELb0ELb0ELb1ELb0ELb0ELb1EEEvNS_16Flash_fwd_paramsE)
        /*0014*/ 	.short	0x0160
        /*0016*/ 	.short	0x01d0


	//----- nvinfo : EIATTR_CBANK_PARAM_SIZE
	.align		4
.L_1598:
        /*0018*/ 	.byte	0x03, 0x19
        /*001a*/ 	.short	0x01d0


	//----- nvinfo : EIATTR_KPARAM_INFO
	.align		4
        /*001c*/ 	.byte	0x04, 0x17
        /*001e*/ 	.short	(.L_1600 - .L_1599)
.L_1599:
        /*0020*/ 	.word	0x00000000
        /*0024*/ 	.short	0x0000
        /*0026*/ 	.short	0x0000
        /*0028*/ 	.byte	0x00, 0xf0, 0x41, 0x07


	//----- nvinfo : EIATTR_MAXREG_COUNT
	.align		4
.L_1600:
        /*002c*/ 	.byte	0x03, 0x1b
        /*002e*/ 	.short	0x00ff


	//----- nvinfo : EIATTR_NUM_BARRIERS
	.align		4
        /*0030*/ 	.byte	0x02, 0x4c
        /*0032*/ 	.byte	0x01
	.zero		1


	//----- nvinfo : EIATTR_MERCURY_ISA_VERSION
	.align		4
        /*0034*/ 	.byte	0x03, 0x5f
        /*0036*/ 	.short	0x0000


	//----- nvinfo : EIATTR_COOP_GROUP_MASK_REGIDS
	.align		4
        /*0038*/ 	.byte	0x04, 0x29
        /*003a*/ 	.short	(.L_1602 - .L_1601)


	//   ....[0]....
.L_1601:
        /*003c*/ 	.word	0xffffffff


	//   ....[1]....
        /*0040*/ 	.word	0xffffffff


	//   ....[2]....
        /*0044*/ 	.word	0xffffffff


	//   ....[3]....
        /*0048*/ 	.word	0xffffffff


	//   ....[4]....
        /*004c*/ 	.word	0xffffffff


	//   ....[5]....
        /*0050*/ 	.word	0xffffffff


	//   ....[6]....
        /*0054*/ 	.word	0xffffffff


	//   ....[7]....
        /*0058*/ 	.word	0xffffffff


	//   ....[8]....
        /*005c*/ 	.word	0xffffffff


	//   ....[9]....
        /*0060*/ 	.word	0xffffffff


	//   ....[10]....
        /*0064*/ 	.word	0xffffffff


	//   ....[11]....
        /*0068*/ 	.word	0xffffffff


	//   ....[12]....
        /*006c*/ 	.word	0xffffffff


	//   ....[13]....
        /*0070*/ 	.word	0xffffffff


	//   ....[14]....
        /*0074*/ 	.word	0xffffffff


	//   ....[15]....
        /*0078*/ 	.word	0xffffffff


	//----- nvinfo : EIATTR_COOP_GROUP_INSTR_OFFSETS
	.align		4
.L_1602:
        /*007c*/ 	.byte	0x04, 0x28
        /*007e*/ 	.short	(.L_1604 - .L_1603)


	//   ....[0]....
.L_1603:
        /*0080*/ 	.word	0x00008670


	//   ....[1]....
        /*0084*/ 	.word	0x000086a0


	//   ....[2]....
        /*0088*/ 	.word	0x000086b0


	//   ....[3]....
        /*008c*/ 	.word	0x00008740


	//   ....[4]....
        /*0090*/ 	.word	0x0000b4a0


	//   ....[5]....
        /*0094*/ 	.word	0x0000b4c0


	//   ....[6]....
        /*0098*/ 	.word	0x0000b4e0


	//   ....[7]....
        /*009c*/ 	.word	0x0000b500


	//   ....[8]....
        /*00a0*/ 	.word	0x0000da90


	//   ....[9]....
        /*00a4*/ 	.word	0x0000dab0


	//   ....[10]....
        /*00a8*/ 	.word	0x0000dae0


	//   ....[11]....
        /*00ac*/ 	.word	0x0000daf0


	//   ....[12]....
        /*00b0*/ 	.word	0x0000ee40


	//   ....[13]....
        /*00b4*/ 	.word	0x0000ee80


	//   ....[14]....
        /*00b8*/ 	.word	0x0000eec0


	//   ....[15]....
        /*00bc*/ 	.word	0x0000eee0


	//----- nvinfo : EIATTR_EXIT_INSTR_OFFSETS
	.align		4
.L_1604:
        /*00c0*/ 	.byte	0x04, 0x1c
        /*00c2*/ 	.short	(.L_1606 - .L_1605)


	//   ....[0]....
.L_1605:
        /*00c4*/ 	.word	0x00000300


	//   ....[1]....
        /*00c8*/ 	.word	0x00000860


	//   ....[2]....
        /*00cc*/ 	.word	0x00000890


	//   ....[3]....
        /*00d0*/ 	.word	0x0000f8e0


	//   ....[4]....
        /*00d4*/ 	.word	0x0000f990


	//----- nvinfo : EIATTR_CTAIDZ_USED
	.align		4
.L_1606:
        /*00d8*/ 	.byte	0x01, 0x04
	.zero		2


	//----- nvinfo : EIATTR_CRS_STACK_SIZE
	.align		4
        /*00dc*/ 	.byte	0x04, 0x1e
        /*00de*/ 	.short	(.L_1608 - .L_1607)
.L_1607:
        /*00e0*/ 	.word	0x00000000
.L_1608:


//--------------------- .nv.info._ZN5flash24flash_fwd_splitkv_kernelI23Flash_fwd_kernel_traitsILi32ELi64ELi128ELi4ELb0ELb0EN7cutlass10bfloat16_tE19Flash_kernel_traitsILi32ELi64ELi128ELi4ES3_EELb1ELb0ELb0ELb0ELb1ELb1ELb0ELb1EEEvNS_16Flash_fwd_paramsE --------------------------
	.section	.nv.info._ZN5flash24flash_fwd_splitkv_kernelI23Flash_fwd_kernel_traitsILi32ELi64ELi128ELi4ELb0ELb0EN7cutlass10bfloat16_tE19Flash_kernel_traitsILi32ELi64ELi128ELi4ES3_EELb1ELb0ELb0ELb0ELb1ELb1ELb0ELb1EEEvNS_16Flash_fwd_paramsE,"",@"SHT_CUDA_INFO"
	.sectionflags	@""
	.align	4


	//----- nvinfo : EIATTR_CUDA_API_VERSION
	.align		4
        /*0000*/ 	.byte	0x04, 0x37
        /*0002*/ 	.short	(.L_1610 - .L_1609)
.L_1609:
        /*0004*/ 	.word	0x00000082


	//----- nvinfo : EIATTR_SW2861232_WAR
	.align		4
.L_1610:
        /*0008*/ 	.byte	0x01, 0x35
	.zero		2


	//----- nvinfo : EIATTR_PARAM_CBANK
	.align		4
        /*000c*/ 	.byte	0x04, 0x0a
        /*000e*/ 	.short	(.L_1612 - .L_1611)
	.align		4
.L_1611:
        /*0010*/ 	.word	index@(.nv.constant0._ZN5flash24flash_fwd_splitkv_kernelI23Flash_fwd_kernel_traitsILi32ELi64ELi128ELi4ELb0ELb0EN7cutlass10bfloat16_tE19Flash_kernel_traitsILi32ELi64ELi128ELi4ES3_EELb1ELb0ELb0ELb0ELb1ELb1ELb0ELb1EEEvNS_16Flash_fwd_paramsE)
        /*0014*/ 	.short	0x0160
        /*0016*/ 	.short	0x01d0


	//----- nvinfo : EIATTR_CBANK_PARAM_SIZE
	.align		4
.L_1612:
        /*0018*/ 	.byte	0x03, 0x19
        /*001a*/ 	.short	0x01d0


	//----- nvinfo : EIATTR_KPARAM_INFO
	.align		4
        /*001c*/ 	.byte	0x04, 0x17
        /*001e*/ 	.short	(.L_1614 - .L_1613)
.L_1613:
        /*0020*/ 	.word	0x00000000
        /*0024*/ 	.short	0x0000
        /*0026*/ 	.short	0x0000
        /*0028*/ 	.byte	0x00, 0xf0, 0x41, 0x07


	//----- nvinfo : EIATTR_MAXREG_COUNT
	.align		4
.L_1614:
        /*002c*/ 	.byte	0x03, 0x1b
        /*002e*/ 	.short	0x00ff


	//----- nvinfo : EIATTR_NUM_BARRIERS
	.align		4
        /*0030*/ 	.byte	0x02, 0x4c
        /*0032*/ 	.byte	0x01
	.zero		1


	//----- nvinfo : EIATTR_MERCURY_ISA_VERSION
	.align		4
        /*0034*/ 	.byte	0x03, 0x5f
        /*0036*/ 	.short	0x0000


	//----- nvinfo : EIATTR_COOP_GROUP_MASK_REGIDS
	.align		4
        /*0038*/ 	.byte	0x04, 0x29
        /*003a*/ 	.short	(.L_1616 - .L_1615)


	//   ....[0]....
.L_1615:
        /*003c*/ 	.word	0xffffffff


	//   ....[1]....
        /*0040*/ 	.word	0xffffffff


	//   ....[2]....
        /*0044*/ 	.word	0xffffffff


	//   ....[3]....
        /*0048*/ 	.word	0xffffffff


	//   ....[4]....
        /*004c*/ 	.word	0xffffffff


	//   ....[5]....
        /*0050*/ 	.word	0xffffffff


	//   ....[6]....
        /*0054*/ 	.word	0xffffffff


	//   ....[7]....
        /*0058*/ 	.word	0xffffffff


	//   ....[8]....
        /*005c*/ 	.word	0xffffffff


	//   ....[9]....
        /*0060*/ 	.word	0xffffffff


	//   ....[10]....
        /*0064*/ 	.word	0xffffffff


	//   ....[11]....
        /*0068*/ 	.word	0xffffffff


	//   ....[12]....
        /*006c*/ 	.word	0xffffffff


	//   ....[13]....
        /*0070*/ 	.word	0xffffffff


	//   ....[14]....
        /*0074*/ 	.word	0xffffffff


	//   ....[15]....
        /*0078*/ 	.word	0xffffffff


	//----- nvinfo : EIATTR_COOP_GROUP_INSTR_OFFSETS
	.align		4
.L_1616:
        /*007c*/ 	.byte	0x04, 0x28
        /*007e*/ 	.short	(.L_1618 - .L_1617)


	//   ....[0]....
.L_1617:
        /*0080*/ 	.word	0x00008d80


	//   ....[1]....
        /*0084*/ 	.word	0x00008da0


	//   ....[2]....
        /*0088*/ 	.word	0x00008df0


	//   ....[3]....
        /*008c*/ 	.word	0x00008e00


	//   ....[4]....
        /*0090*/ 	.word	0x0000c3b0


	//   ....[5]....
        /*0094*/ 	.word	0x0000c3c0


	//   ....[6]....
        /*0098*/ 	.word	0x0000c3f0


	//   ....[7]....
        /*009c*/ 	.word	0x0000c400


	//   ....[8]....
        /*00a0*/ 	.word	0x0000f1d0


	//   ....[9]....
        /*00a4*/ 	.word	0x0000f1e0


	//   ....[10]....
        /*00a8*/ 	.word	0x0000f210


	//   ....[11]....
        /*00ac*/ 	.word	0x0000f220


	//   ....[12]....
        /*00b0*/ 	.word	0x00010560


	//   ....[13]....
        /*00b4*/ 	.word	0x000105a0


	//   ....[14]....
        /*00b8*/ 	.word	0x000105e0


	//   ....[15]....
        /*00bc*/ 	.word	0x000105f0


	//----- nvinfo : EIATTR_EXIT_INSTR_OFFSETS
	.align		4
.L_1618:
        /*00c0*/ 	.byte	0x04, 0x1c
        /*00c2*/ 	.short	(.L_1620 - .L_1619)


	//   ....[0]....
.L_1619:
        /*00c4*/ 	.word	0x00000310


	//   ....[1]....
        /*00c8*/ 	.word	0x00000870


	//   ....[2]....
        /*00cc*/ 	.word	0x000008a0


	//   ....[3]....
        /*00d0*/ 	.word	0x00011000


	//   ....[4]....
        /*00d4*/ 	.word	0x000110c0


	//----- nvinfo : EIATTR_CTAIDZ_USED
	.align		4
.L_1620:
        /*00d8*/ 	.byte	0x01, 0x04
	.zero		2


	//----- nvinfo : EIATTR_CRS_STACK_SIZE
	.align		4
        /*00dc*/ 	.byte	0x04, 0x1e
        /*00de*/ 	.short	(.L_1622 - .L_1621)
.L_1621:
        /*00e0*/ 	.word	0x00000000
.L_1622:


//--------------------- .nv.info._ZN5flash24flash_fwd_splitkv_kernelI23Flash_fwd_kernel_traitsILi32ELi64ELi128ELi4ELb0ELb0EN7cutlass10bfloat16_tE19Flash_kernel_traitsILi32ELi64ELi128ELi4ES3_EELb1ELb0ELb1ELb0ELb0ELb0ELb0ELb1EEEvNS_16Flash_fwd_paramsE --------------------------
	.section	.nv.info._ZN5flash24flash_fwd_splitkv_kernelI23Flash_fwd_kernel_traitsILi32ELi64ELi128ELi4ELb0ELb0EN7cutlass10bfloat16_tE19Flash_kernel_traitsILi32ELi64ELi128ELi4ES3_EELb1ELb0ELb1ELb0ELb0ELb0ELb0ELb1EEEvNS_16Flash_fwd_paramsE,"",@"SHT_CUDA_INFO"
	.sectionflags	@""
	.align	4


	//----- nvinfo : EIATTR_CUDA_API_VERSION
	.align		4
        /*0000*/ 	.byte	0x04, 0x37
        /*0002*/ 	.short	(.L_1624 - .L_1623)
.L_1623:
        /*0004*/ 	.word	0x00000082


	//----- nvinfo : EIATTR_SW2861232_WAR
	.align		4
.L_1624:
        /*0008*/ 	.byte	0x01, 0x35
	.zero		2


	//----- nvinfo : EIATTR_PARAM_CBANK
	.align		4
        /*000c*/ 	.byte	0x04, 0x0a
        /*000e*/ 	.short	(.L_1626 - .L_1625)
	.align		4
.L_1625:
        /*0010*/ 	.word	index@(.nv.constant0._ZN5flash24flash_fwd_splitkv_kernelI23Flash_fwd_kernel_traitsILi32ELi64ELi128ELi4ELb0ELb0EN7cutlass10bfloat16_tE19Flash_kernel_traitsILi32ELi64ELi128ELi4ES3_EELb1ELb0ELb1ELb0ELb0ELb0ELb0ELb1EEEvNS_16Flash_fwd_paramsE)
        /*0014*/ 	.short	0x0160
        /*0016*/ 	.short	0x01d0


	//----- nvinfo : EIATTR_CBANK_PARAM_SIZE
	.align		4
.L_1626:
        /*0018*/ 	.byte	0x03, 0x19
        /*001a*/ 	.short	0x01d0


	//----- nvinfo : EIATTR_KPARAM_INFO
	.align		4
        /*001c*/ 	.byte	0x04, 0x17
        /*001e*/ 	.short	(.L_1628 - .L_1627)
.L_1627:
        /*0020*/ 	.word	0x00000000
        /*0024*/ 	.short	0x0000
        /*0026*/ 	.short	0x0000
        /*0028*/ 	.byte	0x00, 0xf0, 0x41, 0x07


	//----- nvinfo : EIATTR_MAXREG_COUNT
	.align		4
.L_1628:
        /*002c*/ 	.byte	0x03, 0x1b
        /*002e*/ 	.short	0x00ff


	//----- nvinfo : EIATTR_NUM_BARRIERS
	.align		4
        /*0030*/ 	.byte	0x02, 0x4c
        /*0032*/ 	.byte	0x01
	.zero		1


	//----- nvinfo : EIATTR_MERCURY_ISA_VERSION
	.align		4
        /*0034*/ 	.byte	0x03, 0x5f
        /*0036*/ 	.short	0x0000


	//----- nvinfo : EIATTR_COOP_GROUP_MASK_REGIDS
	.align		4
        /*0038*/ 	.byte	0x04, 0x29
        /*003a*/ 	.short	(.L_1630 - .L_1629)


	//   ....[0]....
.L_1629:
        /*003c*/ 	.word	0xffffffff


	//   ....[1]....
        /*0040*/ 	.word	0xffffffff


	//   ....[2]....
        /*0044*/ 	.word	0xffffffff


	//   ....[3]....
        /*0048*/ 	.word	0xffffffff


	//   ....[4]....
        /*004c*/ 	.word	0xffffffff


	//   ....[5]....
        /*0050*/ 	.word	0xffffffff


	//   ....[6]....
        /*0054*/ 	.word	0xffffffff


	//   ....[7]....
        /*0058*/ 	.word	0xffffffff


	//   ....[8]....
        /*005c*/ 	.word	0xffffffff


	//   ....[9]....
        /*0060*/ 	.word	0xffffffff


	//   ....[10]....
        /*0064*/ 	.word	0xffffffff


	//   ....[11]....
        /*0068*/ 	.word	0xffffffff


	//   ....[12]....
        /*006c*/ 	.word	0xffffffff


	//   ....[13]....
        /*0070*/ 	.word	0xffffffff


	//   ....[14]....
        /*0074*/ 	.word	0xffffffff


	//   ....[15]....
        /*0078*/ 	.word	0xffffffff


	//----- nvinfo : EIATTR_COOP_GROUP_INSTR_OFFSETS
	.align		4
.L_1630:
        /*007c*/ 	.byte	0x04, 0x28
        /*007e*/ 	.short	(.L_1632 - .L_1631)


	//   ....[0]....
.L_1631:
        /*0080*/ 	.word	0x00009370


	//   ....[1]....
        /*0084*/ 	.word	0x00009390


	//   ....[2]....
        /*0088*/ 	.word	0x00009710


	//   ....[3]....
        /*008c*/ 	.word	0x000097a0


	//   ....[4]....
        /*0090*/ 	.word	0x0000cae0


	//   ....[5]....
        /*0094*/ 	.word	0x0000cb70


	//   ....[6]....
        /*0098*/ 	.word	0x0000cf20


	//   ....[7]....
        /*009c*/ 	.word	0x0000cfb0


	//   ....[8]....
        /*00a0*/ 	.word	0x0000fd70


	//   ....[9]....
        /*00a4*/ 	.word	0x0000fd90


	//   ....[10]....
        /*00a8*/ 	.word	0x0000fdb0


	//   ....[11]....
        /*00ac*/ 	.word	0x0000fdd0


	//   ....[12]....
        /*00b0*/ 	.word	0x00011110


	//   ....[13]....
        /*00b4*/ 	.word	0x00011150


	//   ....[14]....
        /*00b8*/ 	.word	0x00011190


	//   ....[15]....
        /*00bc*/ 	.word	0x000111a0


	//----- nvinfo : EIATTR_EXIT_INSTR_OFFSETS
	.align		4
.L_1632:
        /*00c0*/ 	.byte	0x04, 0x1c
        /*00c2*/ 	.short	(.L_1634 - .L_1633)


	//   ....[0]....
.L_1633:
        /*00c4*/ 	.word	0x00000310


	//   ....[1]....
        /*00c8*/ 	.word	0x00000880


	//   ....[2]....
        /*00cc*/ 	.word	0x000008b0


	//   ....[3]....
        /*00d0*/ 	.word	0x00011bb0


	//   ....[4]....
        /*00d4*/ 	.word	0x00011c60


	//----- nvinfo : EIATTR_CTAIDZ_USED
	.align		4
.L_1634:
        /*00d8*/ 	.byte	0x01, 0x04
	.zero		2


	//----- nvinfo : EIATTR_CRS_STACK_SIZE
	.align		4
        /*00dc*/ 	.byte	0x04, 0x1e
        /*00de*/ 	.short	(.L_1636 - .L_1635)
.L_1635:
        /*00e0*/ 	.word	0x00000000
.L_1636:


//--------------------- .nv.info._ZN5flash24flash_fwd_splitkv_kernelI23Flash_fwd_kernel_traitsILi32ELi64ELi128ELi4ELb0ELb0EN7cutlass10bfloat16_tE19Flash_kernel_traitsILi32ELi64ELi128ELi4ES3_EELb1ELb0ELb1ELb0ELb0ELb1ELb0ELb1EEEvNS_16Flash_fwd_paramsE --------------------------
	.section	.nv.info._ZN5flash24flash_fwd_splitkv_kernelI23Flash_fwd_kernel_traitsILi32ELi64ELi128ELi4ELb0ELb0EN7cutlass10bfloat16_tE19Flash_kernel_traitsILi32ELi64ELi128ELi4ES3_EELb1ELb0ELb1ELb0ELb0ELb1ELb0ELb1EEEvNS_16Flash_fwd_paramsE,"",@"SHT_CUDA_INFO"
	.sectionflags	@""
	.align	4


	//----- nvinfo : EIATTR_CUDA_API_VERSION
	.align		4
        /*0000*/ 	.byte	0x04, 0x37
        /*0002*/ 	.short	(.L_1638 - .L_1637)
.L_1637:
        /*0004*/ 	.word	0x00000082


	//----- nvinfo : EIATTR_SW2861232_WAR
	.align		4
.L_1638:
        /*0008*/ 	.byte	0x01, 0x35
	.zero		2


	//----- nvinfo : EIATTR_PARAM_CBANK
	.align		4
        /*000c*/ 	.byte	0x04, 0x0a
        /*000e*/ 	.short	(.L_1640 - .L_1639)
	.align		4
.L_1639:
        /*0010*/ 	.word	index@(.nv.constant0._ZN5flash24flash_fwd_splitkv_kernelI23Flash_fwd_kernel_traitsILi32ELi64ELi128ELi4ELb0ELb0EN7cutlass10bfloat16_tE19Flash_kernel_traitsILi32ELi64ELi128ELi4ES3_EELb1ELb0ELb1ELb0ELb0ELb1ELb0ELb1EEEvNS_16Flash_fwd_paramsE)
        /*0014*/ 	.short	0x0160
        /*0016*/ 	.short	0x01d0


	//----- nvinfo : EIATTR_CBANK_PARAM_SIZE
	.align		4
.L_1640:
        /*0018*/ 	.byte	0x03, 0x19
        /*001a*/ 	.short	0x01d0


	//----- nvinfo : EIATTR_KPARAM_INFO
	.align		4
        /*001c*/ 	.byte	0x04, 0x17
        /*001e*/ 	.short	(.L_1642 - .L_1641)
.L_1641:
        /*0020*/ 	.word	0x00000000
        /*0024*/ 	.short	0x0000
        /*0026*/ 	.short	0x0000
        /*0028*/ 	.byte	0x00, 0xf0, 0x41, 0x07


	//----- nvinfo : EIATTR_MAXREG_COUNT
	.align		4
.L_1642:
        /*002c*/ 	.byte	0x03, 0x1b
        /*002e*/ 	.short	0x00ff


	//----- nvinfo : EIATTR_NUM_BARRIERS
	.align		4
        /*0030*/ 	.byte	0x02, 0x4c
        /*0032*/ 	.byte	0x01
	.zero		1


	//----- nvinfo : EIATTR_MERCURY_ISA_VERSION
	.align		4
        /*0034*/ 	.byte	0x03, 0x5f
        /*0036*/ 	.short	0x0000


	//----- nvinfo : EIATTR_COOP_GROUP_MASK_REGIDS
	.align		4
        /*0038*/ 	.byte	0x04, 0x29
        /*003a*/ 	.short	(.L_1644 - .L_1643)


	//   ....[0]....
.L_1643:
        /*003c*/ 	.word	0xffffffff


	//   ....[1]....
        /*0040*/ 	.word	0xffffffff


	//   ....[2]....
        /*0044*/ 	.word	0xffffffff


	//   ....[3]....
        /*0048*/ 	.word	0xffffffff


	//   ....[4]....
        /*004c*/ 	.word	0xffffffff


	//   ....[5]....
        /*0050*/ 	.word	0xffffffff


	//   ....[6]....
        /*0054*/ 	.word	0xffffffff


	//   ....[7]....
        /*0058*/ 	.word	0xffffffff


	//   ....[8]....
        /*005c*/ 	.word	0xffffffff


	//   ....[9]....
        /*0060*/ 	.word	0xffffffff


	//   ....[10]....
        /*0064*/ 	.word	0xffffffff


	//   ....[11]....
        /*0068*/ 	.word	0xffffffff


	//   ....[12]....
        /*006c*/ 	.word	0xffffffff


	//   ....[13]....
        /*0070*/ 	.word	0xffffffff


	//   ....[14]....
        /*0074*/ 	.word	0xffffffff


	//   ....[15]....
        /*0078*/ 	.word	0xffffffff


	//----- nvinfo : EIATTR_COOP_GROUP_INSTR_OFFSETS
	.align		4
.L_1644:
        /*007c*/ 	.byte	0x04, 0x28
        /*007e*/ 	.short	(.L_1646 - .L_1645)


	//   ....[0]....
.L_1645:
        /*0080*/ 	.word	0x00009a50


	//   ....[1]....
        /*0084*/ 	.word	0x00009ac0


	//   ....[2]....
        /*0088*/ 	.word	0x00009fa0


	//   ....[3]....
        /*008c*/ 	.word	0x0000a000


	//   ....[4]....
        /*0090*/ 	.word	0x0000daa0


	//   ....[5]....
        /*0094*/ 	.word	0x0000db30


	//   ....[6]....
        /*0098*/ 	.word	0x0000df50


	//   ....[7]....
        /*009c*/ 	.word	0x0000e020


	//   ....[8]....
        /*00a0*/ 	.word	0x00011570


	//   ....[9]....
        /*00a4*/ 	.word	0x000115a0


	//   ....[10]....
        /*00a8*/ 	.word	0x000115c0


	//   ....[11]....
        /*00ac*/ 	.word	0x000115e0


	//   ....[12]....
        /*00b0*/ 	.word	0x00012920


	//   ....[13]....
        /*00b4*/ 	.word	0x00012950


	//   ....[14]....
        /*00b8*/ 	.word	0x000129a0


	//   ....[15]....
        /*00bc*/ 	.word	0x000129c0


	//----- nvinfo : EIATTR_EXIT_INSTR_OFFSETS
	.align		4
.L_1646:
        /*00c0*/ 	.byte	0x04, 0x1c
        /*00c2*/ 	.short	(.L_1648 - .L_1647)


	//   ....[0]....
.L_1647:
        /*00c4*/ 	.word	0x00000310


	//   ....[1]....
        /*00c8*/ 	.word	0x00000880


	//   ....[2]....
        /*00cc*/ 	.word	0x000008b0


	//   ....[3]....
        /*00d0*/ 	.word	0x000133c0


	//   ....[4]....
        /*00d4*/ 	.word	0x00013470


	//----- nvinfo : EIATTR_CTAIDZ_USED
	.align		4
.L_1648:
        /*00d8*/ 	.byte	0x01, 0x04
	.zero		2


	//----- nvinfo : EIATTR_CRS_STACK_SIZE
	.align		4
        /*00dc*/ 	.byte	0x04, 0x1e
        /*00de*/ 	.short	(.L_1650 - .L_1649)
.L_1649:
        /*00e0*/ 	.word	0x00000000
.L_1650:


//--------------------- .nv.info._ZN5flash24flash_fwd_splitkv_kernelI23Flash_fwd_kernel_traitsILi32ELi64ELi128ELi4ELb0ELb0EN7cutlass10bfloat16_tE19Flash_kernel_traitsILi32ELi64ELi128ELi4ES3_EELb1ELb0ELb0ELb0ELb1ELb0ELb1ELb0EEEvNS_16Flash_fwd_paramsE --------------------------
	.section	.nv.info._ZN5flash24flash_fwd_splitkv_kernelI23Flash_fwd_kernel_traitsILi32ELi64ELi128ELi4ELb0ELb0EN7cutlass10bfloat16_tE19Flash_kernel_traitsILi32ELi64ELi128ELi4ES3_EELb1ELb0ELb0ELb0ELb1ELb0ELb1ELb0EEEvNS_16Flash_fwd_paramsE,"",@"SHT_CUDA_INFO"
	.sectionflags	@""
	.align	4


	//----- nvinfo : EIATTR_CUDA_API_VERSION
	.align		4
        /*0000*/ 	.byte	0x04, 0x37
        /*0002*/ 	.short	(.L_1652 - .L_1651)
.L_1651:
        /*0004*/ 	.word	0x00000082


	//----- nvinfo : EIATTR_SW2861232_WAR
	.align		4
.L_1652:
        /*0008*/ 	.byte	0x01, 0x35
	.zero		2


	//----- nvinfo : EIATTR_PARAM_CBANK
	.align		4
        /*000c*/ 	.byte	0x04, 0x0a
        /*000e*/ 	.short	(.L_1654 - .L_1653)
	.align		4
.L_1653:
        /*0010*/ 	.word	index@(.nv.constant0._ZN5flash24flash_fwd_splitkv_kernelI23Flash_fwd_kernel_traitsILi32ELi64ELi128ELi4ELb0ELb0EN7cutlass10bfloat16_tE19Flash_kernel_traitsILi32ELi64ELi128ELi4ES3_EELb1ELb0ELb0ELb0ELb1ELb0ELb1ELb0EEEvNS_16Flash_fwd_paramsE)
        /*0014*/ 	.short	0x0160
        /*0016*/ 	.short	0x01d0


	//----- nvinfo : EIATTR_CBANK_PARAM_SIZE
	.align		4
.L_1654:
        /*0018*/ 	.byte	0x03, 0x19
        /*001a*/ 	.short	0x01d0


	//----- nvinfo : EIATTR_KPARAM_INFO
	.align		4
        /*001c*/ 	.byte	0x04, 0x17
        /*001e*/ 	.short	(.L_1656 - .L_1655)
.L_1655:
        /*0020*/ 	.word	0x00000000
        /*0024*/ 	.short	0x0000
        /*0026*/ 	.short	0x0000
        /*0028*/ 	.byte	0x00, 0xf0, 0x41, 0x07


	//----- nvinfo : EIATTR_MAXREG_COUNT
	.align		4
.L_1656:
        /*002c*/ 	.byte	0x03, 0x1b
        /*002e*/ 	.short	0x00ff


	//----- nvinfo : EIATTR_NUM_BARRIERS
	.align		4
        /*0030*/ 	.byte	0x02, 0x4c
        /*0032*/ 	.byte	0x01
	.zero		1


	//----- nvinfo : EIATTR_MERCURY_ISA_VERSION
	.align		4
        /*0034*/ 	.byte	0x03, 0x5f
        /*0036*/ 	.short	0x0000


	//----- nvinfo : EIATTR_COOP_GROUP_MASK_REGIDS
	.align		4
        /*0038*/ 	.byte	0x04, 0x29
        /*003a*/ 	.short	(.L_1658 - .L_1657)


	//   ....[0]....
.L_1657:
        /*003c*/ 	.word	0xffffffff


	//   ....[1]....
        /*0040*/ 	.word	0xffffffff


	//   ....[2]....
        /*0044*/ 	.word	0xffffffff


	//   ....[3]....
        /*0048*/ 	.word	0xffffffff


	//   ....[4]....
        /*004c*/ 	.word	0xffffffff


	//   ....[5]....
        /*0050*/ 	.word	0xffffffff


	//   ....[6]....
        /*0054*/ 	.word	0xffffffff


	//   ....[7]....
        /*0058*/ 	.word	0xffffffff


	//   ....[8]....
        /*005c*/ 	.word	0xffffffff


	//   ....[9]....
        /*0060*/ 	.word	0xffffffff


	//   ....[10]....
        /*0064*/ 	.word	0xffffffff


	//   ....[11]....
        /*0068*/ 	.word	0xffffffff


	//   ....[12]....
        /*006c*/ 	.word	0xffffffff


	//   ....[13]....
        /*0070*/ 	.word	0xffffffff


	//   ....[14]....
        /*0074*/ 	.word	0xffffffff


	//   ....[15]....
        /*0078*/ 	.word	0xffffffff


	//----- nvinfo : EIATTR_COOP_GROUP_INSTR_OFFSETS
	.align		4
.L_1658:
        /*007c*/ 	.byte	0x04, 0x28
        /*007e*/ 	.short	(.L_1660 - .L_1659)


	//   ....[0]....
.L_1659:
        /*0080*/ 	.word	0x000038d0


	//   ....[1]....
        /*0084*/ 	.word	0x00003900


	//   ....[2]....
        /*0088*/ 	.word	0x00003e10


	//   ....[3]....
        /*008c*/ 	.word	0x00003e70


	//   ....[4]....
        /*0090*/ 	.word	0x00006670


	//   ....[5]....
        /*0094*/ 	.word	0x000066a0


	//   ....[6]....
        /*0098*/ 	.word	0x00006c40


	//   ....[7]....
        /*009c*/ 	.word	0x00006d00


	//   ....[8]....
        /*00a0*/ 	.word	0x00008eb0


	//   ....[9]....
        /*00a4*/ 	.word	0x00008ec0


	//   ....[10]....
        /*00a8*/ 	.word	0x00008ef0


	//   ....[11]....
        /*00ac*/ 	.word	0x00008f00


	//   ....[12]....
        /*00b0*/ 	.word	0x0000a230


	//   ....[13]....
        /*00b4*/ 	.word	0x0000a2a0


	//   ....[14]....
        /*00b8*/ 	.word	0x0000a310


	//   ....[15]....
        /*00bc*/ 	.word	0x0000a350


	//----- nvinfo : EIATTR_EXIT_INSTR_OFFSETS
	.align		4
.L_1660:
        /*00c0*/ 	.byte	0x04, 0x1c
        /*00c2*/ 	.short	(.L_1662 - .L_1661)


	//   ....[0]....
.L_1661:
        /*00c4*/ 	.word	0x00000410


	//   ....[1]....
        /*00c8*/ 	.word	0x000009d0


	//   ....[2]....
        /*00cc*/ 	.word	0x00000a00


	//   ....[3]....
        /*00d0*/ 	.word	0x0000ab50


	//   ....[4]....
        /*00d4*/ 	.word	0x0000ab70


	//----- nvinfo : EIATTR_CTAIDZ_USED
	.align		4
.L_1662:
        /*00d8*/ 	.byte	0x01, 0x04
	.zero		2


	//----- nvinfo : EIATTR_CRS_STACK_SIZE
	.align		4
        /*00dc*/ 	.byte	0x04, 0x1e
        /*00de*/ 	.short	(.L_1664 - .L_1663)
.L_1663:
        /*00e0*/ 	.word	0x00000000
.L_1664:


//--------------------- .nv.info._ZN5flash24flash_fwd_splitkv_kernelI23Flash_fwd_kernel_traitsILi32ELi64ELi128ELi4ELb0ELb0EN7cutlass10bfloat16_tE19Flash_kernel_traitsILi32ELi64ELi128ELi4ES3_EELb1ELb0ELb0ELb0ELb1ELb1ELb1ELb0EEEvNS_16Flash_fwd_paramsE --------------------------
	.section	.nv.info._ZN5flash24flash_fwd_splitkv_kernelI23Flash_fwd_kernel_traitsILi32ELi64ELi128ELi4ELb0ELb0EN7cutlass10bfloat16_tE19Flash_kernel_traitsILi32ELi64ELi128ELi4ES3_EELb1ELb0ELb0ELb0ELb1ELb1ELb1ELb0EEEvNS_16Flash_fwd_paramsE,"",@"SHT_CUDA_INFO"
	.sectionflags	@""
	.align	4


	//----- nvinfo : EIATTR_CUDA_API_VERSION
	.align		4
        /*0000*/ 	.byte	0x04, 0x37
        /*0002*/ 	.short	(.L_1666 - .L_1665)
.L_1665:
        /*0004*/ 	.word	0x00000082


	//----- nvinfo : EIATTR_SW2861232_WAR
	.align		4
.L_1666:
        /*0008*/ 	.byte	0x01, 0x35
	.zero		2


	//----- nvinfo : EIATTR_PARAM_CBANK
	.align		4
        /*000c*/ 	.byte	0x04, 0x0a
        /*000e*/ 	.short	(.L_1668 - .L_1667)
	.align		4
.L_1667:
        /*0010*/ 	.word	index@(.nv.constant0._ZN5flash24flash_fwd_splitkv_kernelI23Flash_fwd_kernel_traitsILi32ELi64ELi128ELi4ELb0ELb0EN7cutlass10bfloat16_tE19Flash_kernel_traitsILi32ELi64ELi128ELi4ES3_EELb1ELb0ELb0ELb0ELb1ELb1ELb1ELb0EEEvNS_16Flash_fwd_paramsE)
        /*0014*/ 	.short	0x0160
        /*0016*/ 	.short	0x01d0


	//----- nvinfo : EIATTR_CBANK_PARAM_SIZE
	.align		4
.L_1668:
        /*0018*/ 	.byte	0x03, 0x19
        /*001a*/ 	.short	0x01d0


	//----- nvinfo : EIATTR_KPARAM_INFO
	.align		4
        /*001c*/ 	.byte	0x04, 0x17
        /*001e*/ 	.short	(.L_1670 - .L_1669)
.L_1669:
        /*0020*/ 	.word	0x00000000
        /*0024*/ 	.short	0x0000
        /*0026*/ 	.short	0x0000
        /*0028*/ 	.byte	0x00, 0xf0, 0x41, 0x07


	//----- nvinfo : EIATTR_MAXREG_COUNT
	.align		4
.L_1670:
        /*002c*/ 	.byte	0x03, 0x1b
        /*002e*/ 	.short	0x00ff


	//----- nvinfo : EIATTR_NUM_BARRIERS
	.align		4
        /*0030*/ 	.byte	0x02, 0x4c
        /*0032*/ 	.byte	0x01
	.zero		1


	//----- nvinfo : EIATTR_MERCURY_ISA_VERSION
	.align		4
        /*0034*/ 	.byte	0x03, 0x5f
        /*0036*/ 	.short	0x0000


	//----- nvinfo : EIATTR_COOP_GROUP_MASK_REGIDS
	.align		4
        /*0038*/ 	.byte	0x04, 0x29
        /*003a*/ 	.short	(.L_1672 - .L_1671)


	//   ....[0]....
.L_1671:
        /*003c*/ 	.word	0xffffffff


	//   ....[1]....
        /*0040*/ 	.word	0xffffffff


	//   ....[2]....
        /*0044*/ 	.word	0xffffffff


	//   ....[3]....
        /*0048*/ 	.word	0xffffffff


	//   ....[4]....
        /*004c*/ 	.word	0xffffffff


	//   ....[5]....
        /*0050*/ 	.word	0xffffffff


	//   ....[6]....
        /*0054*/ 	.word	0xffffffff


	//   ....[7]....
        /*0058*/ 	.word	0xffffffff


	//   ....[8]....
        /*005c*/ 	.word	0xffffffff


	//   ....[9]....
        /*0060*/ 	.word	0xffffffff


	//   ....[10]....
        /*0064*/ 	.word	0xffffffff


	//   ....[11]....
        /*0068*/ 	.word	0xffffffff


	//   ....[12]....
        /*006c*/ 	.word	0xffffffff


	//   ....[13]....
        /*0070*/ 	.word	0xffffffff


	//   ....[14]....
        /*0074*/ 	.word	0xffffffff


	//   ....[15]....
        /*0078*/ 	.word	0xffffffff


	//----- nvinfo : EIATTR_COOP_GROUP_INSTR_OFFSETS
	.align		4
.L_1672:
        /*007c*/ 	.byte	0x04, 0x28
        /*007e*/ 	.short	(.L_1674 - .L_1673)


	//   ....[0]....
.L_1673:
        /*0080*/ 	.word	0x00004100


	//   ....[1]....
        /*0084*/ 	.word	0x00004120


	//   ....[2]....
        /*0088*/ 	.word	0x00004590


	//   ....[3]....
        /*008c*/ 	.word	0x000045e0


	//   ....[4]....
        /*0090*/ 	.word	0x00007790


	//   ....[5]....
        /*0094*/ 	.word	0x000077c0


	//   ....[6]....
        /*0098*/ 	.word	0x000077f0


	//   ....[7]....
        /*009c*/ 	.word	0x00007850


	//   ....[8]....
        /*00a0*/ 	.word	0x0000a600


	//   ....[9]....
        /*00a4*/ 	.word	0x0000a620


	//   ....[10]....
        /*00a8*/ 	.word	0x0000a650


	//   ....[11]....
        /*00ac*/ 	.word	0x0000a660


	//   ....[12]....
        /*00b0*/ 	.word	0x0000b960


	//   ....[13]....
        /*00b4*/ 	.word	0x0000b9a0


	//   ....[14]....
        /*00b8*/ 	.word	0x0000ba30


	//   ....[15]....
        /*00bc*/ 	.word	0x0000ba50


	//----- nvinfo : EIATTR_EXIT_INSTR_OFFSETS
	.align		4
.L_1674:
        /*00c0*/ 	.byte	0x04, 0x1c
        /*00c2*/ 	.short	(.L_1676 - .L_1675)


	//   ....[0]....
.L_1675:
        /*00c4*/ 	.word	0x00000410


	//   ....[1]....
        /*00c8*/ 	.word	0x000009d0


	//   ....[2]....
        /*00cc*/ 	.word	0x00000a00


	//   ....[3]....
        /*00d0*/ 	.word	0x0000c280


	//   ....[4]....
        /*00d4*/ 	.word	0x0000c2a0


	//----- nvinfo : EIATTR_CTAIDZ_USED
	.align		4
.L_1676:
        /*00d8*/ 	.byte	0x01, 0x04
	.zero		2


	//----- nvinfo : EIATTR_CRS_STACK_SIZE
	.align		4
        /*00dc*/ 	.byte	0x04, 0x1e
        /*00de*/ 	.short	(.L_1678 - .L_1677)
.L_1677:
        /*00e0*/ 	.word	0x00000000
.L_1678:


//--------------------- .nv.info._ZN5flash24flash_fwd_splitkv_kernelI23Flash_fwd_kernel_traitsILi32ELi64ELi128ELi4ELb0ELb0EN7cutlass10bfloat16_tE19Flash_kernel_traitsILi32ELi64ELi128ELi4ES3_EELb1ELb0ELb1ELb0ELb0ELb0ELb1ELb0EEEvNS_16Flash_fwd_paramsE --------------------------
	.section	.nv.info._ZN5flash24flash_fwd_splitkv_kernelI23Flash_fwd_kernel_traitsILi32ELi64ELi128ELi4ELb0ELb0EN7cutlass10bfloat16_tE19Flash_kernel_traitsILi32ELi64ELi128ELi4ES3_EELb1ELb0ELb1ELb0ELb0ELb0ELb1ELb0EEEvNS_16Flash_fwd_paramsE,"",@"SHT_CUDA_INFO"
	.sectionflags	@""
	.align	4


	//----- nvinfo : EIATTR_CUDA_API_VERSION
	.align		4
        /*0000*/ 	.byte	0x04, 0x37
        /*0002*/ 	.short	(.L_1680 - .L_1679)
.L_1679:
        /*0004*/ 	.word	0x00000082


	//----- nvinfo : EIATTR_SW2861232_WAR
	.align		4
.L_1680:
        /*0008*/ 	.byte	0x01, 0x35
	.zero		2


	//----- nvinfo : EIATTR_PARAM_CBANK
	.align		4
        /*000c*/ 	.byte	0x04, 0x0a
        /*000e*/ 	.short	(.L_1682 - .L_1681)
	.align		4
.L_1681:
        /*0010*/ 	.word	index@(.nv.constant0._ZN5flash24flash_fwd_splitkv_kernelI23Flash_fwd_kernel_traitsILi32ELi64ELi128ELi4ELb0ELb0EN7cutlass10bfloat16_tE19Flash_kernel_traitsILi32ELi64ELi128ELi4ES3_EELb1ELb0ELb1ELb0ELb0ELb0ELb1ELb0EEEvNS_16Flash_fwd_paramsE)
        /*0014*/ 	.short	0x0160
        /*0016*/ 	.short	0x01d0


	//----- nvinfo : EIATTR_CBANK_PARAM_SIZE
	.align		4
.L_1682:
        /*0018*/ 	.byte	0x03, 0x19
        /*001a*/ 	.short	0x01d0


	//----- nvinfo : EIATTR_KPARAM_INFO
	.align		4
        /*001c*/ 	.byte	0x04, 0x17
        /*001e*/ 	.short	(.L_1684 - .L_1683)
.L_1683:
        /*0020*/ 	.word	0x00000000
        /*0024*/ 	.short	0x0000
        /*0026*/ 	.short	0x0000
        /*0028*/ 	.byte	0x00, 0xf0, 0x41, 0x07


	//----- nvinfo : EIATTR_MAXREG_COUNT
	.align		4
.L_1684:
        /*002c*/ 	.byte	0x03, 0x1b
        /*002e*/ 	.short	0x00ff


	//----- nvinfo : EIATTR_NUM_BARRIERS
	.align		4
        /*0030*/ 	.byte	0x02, 0x4c
        /*0032*/ 	.byte	0x01
	.zero		1


	//----- nvinfo : EIATTR_MERCURY_ISA_VERSION
	.align		4
        /*0034*/ 	.byte	0x03, 0x5f
        /*0036*/ 	.short	0x0000


	//----- nvinfo : EIATTR_COOP_GROUP_MASK_REGIDS
	.align		4
        /*0038*/ 	.byte	0x04, 0x29
        /*003a*/ 	.short	(.L_1686 - .L_1685)


	//   ....[0]....
.L_1685:
        /*003c*/ 	.word	0xffffffff


	//   ....[1]....
        /*0040*/ 	.word	0xffffffff


	//   ....[2]....
        /*0044*/ 	.word	0xffffffff


	//   ....[3]....
        /*0048*/ 	.word	0xffffffff


	//   ....[4]....
        /*004c*/ 	.word	0xffffffff


	//   ....[5]....
        /*0050*/ 	.word	0xffffffff


	//   ....[6]....
        /*0054*/ 	.word	0xffffffff


	//   ....[7]....
        /*0058*/ 	.word	0xffffffff


	//   ....[8]....
        /*005c*/ 	.word	0xffffffff


	//   ....[9]....
        /*0060*/ 	.word	0xffffffff


	//   ....[10]....
        /*0064*/ 	.word	0xffffffff


	//   ....[11]....
        /*0068*/ 	.word	0xffffffff


	//   ....[12]....
        /*006c*/ 	.word	0xffffffff


	//   ....[13]....
        /*0070*/ 	.word	0xffffffff


	//   ....[14]....
        /*0074*/ 	.word	0xffffffff


	//   ....[15]....
        /*0078*/ 	.word	0xffffffff


	//----- nvinfo : EIATTR_COOP_GROUP_INSTR_OFFSETS
	.align		4
.L_1686:
        /*007c*/ 	.byte	0x04, 0x28
        /*007e*/ 	.short	(.L_1688 - .L_1687)


	//   ....[0]....
.L_1687:
        /*0080*/ 	.word	0x000047a0


	//   ....[1]....
        /*0084*/ 	.word	0x000047d0


	//   ....[2]....
        /*0088*/ 	.word	0x00004cf0


	//   ....[3]....
        /*008c*/ 	.word	0x00004d40


	//   ....[4]....
        /*0090*/ 	.word	0x00008080


	//   ....[5]....
        /*0094*/ 	.word	0x000080b0


	//   ....[6]....
        /*0098*/ 	.word	0x00008540


	//   ....[7]....
        /*009c*/ 	.word	0x000085b0


	//   ....[8]....
        /*00a0*/ 	.word	0x0000b380


	//   ....[9]....
        /*00a4*/ 	.word	0x0000b390


	//   ....[10]....
        /*00a8*/ 	.word	0x0000b3b0


	//   ....[11]....
        /*00ac*/ 	.word	0x0000b3d0


	//   ....[12]....
        /*00b0*/ 	.word	0x0000c6f0


	//   ....[13]....
        /*00b4*/ 	.word	0x0000c730


	//   ....[14]....
        /*00b8*/ 	.word	0x0000c7a0


	//   ....[15]....
        /*00bc*/ 	.word	0x0000c7c0


	//----- nvinfo : EIATTR_EXIT_INSTR_OFFSETS
	.align		4
.L_1688:
        /*00c0*/ 	.byte	0x04, 0x1c
        /*00c2*/ 	.short	(.L_1690 - .L_1689)


	//   ....[0]....
.L_1689:
        /*00c4*/ 	.word	0x00000410


	//   ....[1]....
        /*00c8*/ 	.word	0x00000a10


	//   ....[2]....
        /*00cc*/ 	.word	0x00000a40


	//   ....[3]....
        /*00d0*/ 	.word	0x0000d0d0


	//   ....[4]....
        /*00d4*/ 	.word	0x0000d0f0


	//----- nvinfo : EIATTR_CTAIDZ_USED
	.align		4
.L_1690:
        /*00d8*/ 	.byte	0x01, 0x04
	.zero		2


	//----- nvinfo : EIATTR_CRS_STACK_SIZE
	.align		4
        /*00dc*/ 	.byte	0x04, 0x1e
        /*00de*/ 	.short	(.L_1692 - .L_1691)
.L_1691:
        /*00e0*/ 	.word	0x00000000
.L_1692:


//--------------------- .nv.info._ZN5flash24flash_fwd_splitkv_kernelI23Flash_fwd_kernel_traitsILi32ELi64ELi128ELi4ELb0ELb0EN7cutlass10bfloat16_tE19Flash_kernel_traitsILi32ELi64ELi128ELi4ES3_EELb1ELb0ELb1ELb0ELb0ELb1ELb1ELb0EEEvNS_16Flash_fwd_paramsE --------------------------
	.section	.nv.info._ZN5flash24flash_fwd_splitkv_kernelI23Flash_fwd_kernel_traitsILi32ELi64ELi128ELi4ELb0ELb0EN7cutlass10bfloat16_tE19Flash_kernel_traitsILi32ELi64ELi128ELi4ES3_EELb1ELb0ELb1ELb0ELb0ELb1ELb1ELb0EEEvNS_16Flash_fwd_paramsE,"",@"SHT_CUDA_INFO"
	.sectionflags	@""
	.align	4


	//----- nvinfo : EIATTR_CUDA_API_VERSION
	.align		4
        /*0000*/ 	.byte	0x04, 0x37
        /*0002*/ 	.short	(.L_1694 - .L_1693)
.L_1693:
        /*0004*/ 	.word	0x00000082


	//----- nvinfo : EIATTR_SW2861232_WAR
	.align		4
.L_1694:
        /*0008*/ 	.byte	0x01, 0x35
	.zero		2


	//----- nvinfo : EIATTR_PARAM_CBANK
	.align		4
        /*000c*/ 	.byte	0x04, 0x0a
        /*000e*/ 	.short	(.L_1696 - .L_1695)
	.align		4
.L_1695:
        /*0010*/ 	.word	index@(.nv.constant0._ZN5flash24flash_fwd_splitkv_kernelI23Flash_fwd_kernel_traitsILi32ELi64ELi128ELi4ELb0ELb0EN7cutlass10bfloat16_tE19Flash_kernel_traitsILi32ELi64ELi128ELi4ES3_EELb1ELb0ELb1ELb0ELb0ELb1ELb1ELb0EEEvNS_16Flash_fwd_paramsE)
        /*0014*/ 	.short	0x0160
        /*0016*/ 	.short	0x01d0


	//----- nvinfo : EIATTR_CBANK_PARAM_SIZE
	.align		4
.L_1696:
        /*0018*/ 	.byte	0x03, 0x19
        /*001a*/ 	.short	0x01d0


	//----- nvinfo : EIATTR_KPARAM_INFO
	.align		4
        /*001c*/ 	.byte	0x04, 0x17
        /*001e*/ 	.short	(.L_1698 - .L_1697)
.L_1697:
        /*0020*/ 	.word	0x00000000
        /*0024*/ 	.short	0x0000
        /*0026*/ 	.short	0x0000
        /*0028*/ 	.byte	0x00, 0xf0, 0x41, 0x07


	//----- nvinfo : EIATTR_MAXREG_COUNT
	.align		4
.L_1698:
        /*002c*/ 	.byte	0x03, 0x1b
        /*002e*/ 	.short	0x00ff


	//----- nvinfo : EIATTR_NUM_BARRIERS
	.align		4
        /*0030*/ 	.byte	0x02, 0x4c
        /*0032*/ 	.byte	0x01
	.zero		1


	//----- nvinfo : EIATTR_MERCURY_ISA_VERSION
	.align		4
        /*0034*/ 	.byte	0x03, 0x5f
        /*0036*/ 	.short	0x0000


	//----- nvinfo : EIATTR_COOP_GROUP_MASK_REGIDS
	.align		4
        /*0038*/ 	.byte	0x04, 0x29
        /*003a*/ 	.short	(.L_1700 - .L_1699)


	//   ....[0]....
.L_1699:
        /*003c*/ 	.word	0xffffffff


	//   ....[1]....
        /*0040*/ 	.word	0xffffffff


	//   ....[2]....
        /*0044*/ 	.word	0xffffffff


	//   ....[3]....
        /*0048*/ 	.word	0xffffffff


	//   ....[4]....
        /*004c*/ 	.word	0xffffffff


	//   ....[5]....
        /*0050*/ 	.word	0xffffffff


	//   ....[6]....
        /*0054*/ 	.word	0xffffffff


	//   ....[7]....
        /*0058*/ 	.word	0xffffffff


	//   ....[8]....
        /*005c*/ 	.word	0xffffffff


	//   ....[9]....
        /*0060*/ 	.word	0xffffffff


	//   ....[10]....
        /*0064*/ 	.word	0xffffffff


	//   ....[11]....
        /*0068*/ 	.word	0xffffffff


	//   ....[12]....
        /*006c*/ 	.word	0xffffffff


	//   ....[13]....
        /*0070*/ 	.word	0xffffffff


	//   ....[14]....
        /*0074*/ 	.word	0xffffffff


	//   ....[15]....
        /*0078*/ 	.word	0xffffffff


	//----- nvinfo : EIATTR_COOP_GROUP_INSTR_OFFSETS
	.align		4
.L_1700:
        /*007c*/ 	.byte	0x04, 0x28
        /*007e*/ 	.short	(.L_1702 - .L_1701)


	//   ....[0]....
.L_1701:
        /*0080*/ 	.word	0x00005030


	//   ....[1]....
        /*0084*/ 	.word	0x00005050


	//   ....[2]....
        /*0088*/ 	.word	0x000050a0


	//   ....[3]....
        /*008c*/ 	.word	0x000051c0


	//   ....[4]....
        /*0090*/ 	.word	0x00008f30


	//   ....[5]....
        /*0094*/ 	.word	0x00008fc0


	//   ....[6]....
        /*0098*/ 	.word	0x000093f0


	//   ....[7]....
        /*009c*/ 	.word	0x00009540


	//   ....[8]....
        /*00a0*/ 	.word	0x0000c9f0


	//   ....[9]....
        /*00a4*/ 	.word	0x0000ca20


	//   ....[10]....
        /*00a8*/ 	.word	0x0000ca40


	//   ....[11]....
        /*00ac*/ 	.word	0x0000ca60


	//   ....[12]....
        /*00b0*/ 	.word	0x0000dd80


	//   ....[13]....
        /*00b4*/ 	.word	0x0000ddc0


	//   ....[14]....
        /*00b8*/ 	.word	0x0000de40


	//   ....[15]....
        /*00bc*/ 	.word	0x0000de60


	//----- nvinfo : EIATTR_EXIT_INSTR_OFFSETS
	.align		4
.L_1702:
        /*00c0*/ 	.byte	0x04, 0x1c
        /*00c2*/ 	.short	(.L_1704 - .L_1703)


	//   ....[0]....
.L_1703:
        /*00c4*/ 	.word	0x00000410


	//   ....[1]....
        /*00c8*/ 	.word	0x00000a00


	//   ....[2]....
        /*00cc*/ 	.word	0x00000a30


	//   ....[3]....
        /*00d0*/ 	.word	0x0000e760


	//   ....[4]....
        /*00d4*/ 	.word	0x0000e780


	//----- nvinfo : EIATTR_CTAIDZ_USED
	.align		4
.L_1704:
        /*00d8*/ 	.byte	0x01, 0x04
	.zero		2


	//----- nvinfo : EIATTR_CRS_STACK_SIZE
	.align		4
        /*00dc*/ 	.byte	0x04, 0x1e
        /*00de*/ 	.short	(.L_1706 - .L_1705)
.L_1705:
        /*00e0*/ 	.word	0x00000000
.L_1706:


//--------------------- .nv.info._ZN5flash24flash_fwd_splitkv_kernelI23Flash_fwd_kernel_traitsILi32ELi64ELi128ELi4ELb0ELb0EN7cutlass10bfloat16_tE19Flash_kernel_traitsILi32ELi64ELi128ELi4ES3_EELb1ELb0ELb0ELb0ELb1ELb0ELb1ELb1EEEvNS_16Flash_fwd_paramsE --------------------------
	.section	.nv.info._ZN5flash24flash_fwd_splitkv_kernelI23Flash_fwd_kernel_traitsILi32ELi64ELi128ELi4ELb0ELb0EN7cutlass10bfloat16_tE19Flash_kernel_traitsILi32ELi64ELi128ELi4ES3_EELb1ELb0ELb0ELb0ELb1ELb0ELb1ELb1EEEvNS_16Flash_fwd_paramsE,"",@"SHT_CUDA_INFO"
	.sectionflags	@""
	.align	4


	//----- nvinfo : EIATTR_CUDA_API_VERSION
	.align		4
        /*0000*/ 	.byte	0x04, 0x37
        /*0002*/ 	.short	(.L_1708 - .L_1707)
.L_1707:
        /*0004*/ 	.word	0x00000082


	//----- nvinfo : EIATTR_SW2861232_WAR
	.align		4
.L_1708:
        /*0008*/ 	.byte	0x01, 0x35
	.zero		2


	//----- nvinfo : EIATTR_PARAM_CBANK
	.align		4
        /*000c*/ 	.byte	0x04, 0x0a
        /*000e*/ 	.short	(.L_1710 - .L_1709)
	.align		4
.L_1709:
        /*0010*/ 	.word	index@(.nv.constant0._ZN5flash24flash_fwd_splitkv_kernelI23Flash_fwd_kernel_traitsILi32ELi64ELi128ELi4ELb0ELb0EN7cutlass10bfloat16_tE19Flash_kernel_traitsILi32ELi64ELi128ELi4ES3_EELb1ELb0ELb0ELb0ELb1ELb0ELb1ELb1EEEvNS_16Flash_fwd_paramsE)
        /*0014*/ 	.short	0x0160
        /*0016*/ 	.short	0x01d0


	//----- nvinfo : EIATTR_CBANK_PARAM_SIZE
	.align		4
.L_1710:
        /*0018*/ 	.byte	0x03, 0x19
        /*001a*/ 	.short	0x01d0


	//----- nvinfo : EIATTR_KPARAM_INFO
	.align		4
        /*001c*/ 	.byte	0x04, 0x17
        /*001e*/ 	.short	(.L_1712 - .L_1711)
.L_1711:
        /*0020*/ 	.word	0x00000000
        /*0024*/ 	.short	0x0000
        /*0026*/ 	.short	0x0000
        /*0028*/ 	.byte	0x00, 0xf0, 0x41, 0x07


	//----- nvinfo : EIATTR_MAXREG_COUNT
	.align		4
.L_1712:
        /*002c*/ 	.byte	0x03, 0x1b
        /*002e*/ 	.short	0x00ff


	//----- nvinfo : EIATTR_NUM_BARRIERS
	.align		4
        /*0030*/ 	.byte	0x02, 0x4c
        /*0032*/ 	.byte	0x01
	.zero		1


	//----- nvinfo : EIATTR_MERCURY_ISA_VERSION
	.align		4
        /*0034*/ 	.byte	0x03, 0x5f
        /*0036*/ 	.short	0x0000


	//----- nvinfo : EIATTR_COOP_GROUP_MASK_REGIDS
	.align		4
        /*0038*/ 	.byte	0x04, 0x29
        /*003a*/ 	.short	(.L_1714 - .L_1713)


	//   ....[0]....
.L_1713:
        /*003c*/ 	.word	0xffffffff


	//   ....[1]....
        /*0040*/ 	.word	0xffffffff


	//   ....[2]....
        /*0044*/ 	.word	0xffffffff


	//   ....[3]....
        /*0048*/ 	.word	0xffffffff


	//   ....[4]....
        /*004c*/ 	.word	0xffffffff


	//   ....[5]....
        /*0050*/ 	.word	0xffffffff


	//   ....[6]....
        /*0054*/ 	.word	0xffffffff


	//   ....[7]....
        /*0058*/ 	.word	0xffffffff


	//   ....[8]....
        /*005c*/ 	.word	0xffffffff


	//   ....[9]....
        /*0060*/ 	.word	0xffffffff


	//   ....[10]....
        /*0064*/ 	.word	0xffffffff


	//   ....[11]....
        /*0068*/ 	.word	0xffffffff


	//   ....[12]....
        /*006c*/ 	.word	0xffffffff


	//   ....[13]....
        /*0070*/ 	.word	0xffffffff


	//   ....[14]....
        /*0074*/ 	.word	0xffffffff


	//   ....[15]....
        /*0078*/ 	.word	0xffffffff


	//----- nvinfo : EIATTR_COOP_GROUP_INSTR_OFFSETS
	.align		4
.L_1714:
        /*007c*/ 	.byte	0x04, 0x28
        /*007e*/ 	.short	(.L_1716 - .L_1715)


	//   ....[0]....
.L_1715:
        /*0080*/ 	.word	0x000087d0


	//   ....[1]....
        /*0084*/ 	.word	0x00008800


	//   ....[2]....
        /*0088*/ 	.word	0x00008810


	//   ....[3]....
        /*008c*/ 	.word	0x000088a0


	//   ....[4]....
        /*0090*/ 	.word	0x0000b5e0


	//   ....[5]....
        /*0094*/ 	.word	0x0000b5f0


	//   ....[6]....
        /*0098*/ 	.word	0x0000b620


	//   ....[7]....
        /*009c*/ 	.word	0x0000b630


	//   ....[8]....
        /*00a0*/ 	.word	0x0000dba0


	//   ....[9]....
        /*00a4*/ 	.word	0x0000dbc0


	//   ....[10]....
        /*00a8*/ 	.word	0x0000dbf0


	//   ....[11]....
        /*00ac*/ 	.word	0x0000dc00


	//   ....[12]....
        /*00b0*/ 	.word	0x0000ef30


	//   ....[13]....
        /*00b4*/ 	.word	0x0000ef70


	//   ....[14]....
        /*00b8*/ 	.word	0x0000eff0


	//   ....[15]....
        /*00bc*/ 	.word	0x0000f000


	//----- nvinfo : EIATTR_EXIT_INSTR_OFFSETS
	.align		4
.L_1716:
        /*00c0*/ 	.byte	0x04, 0x1c
        /*00c2*/ 	.short	(.L_1718 - .L_1717)


	//   ....[0]....
.L_1717:
        /*00c4*/ 	.word	0x00000420


	//   ....[1]....
        /*00c8*/ 	.word	0x000009d0


	//   ....[2]....
        /*00cc*/ 	.word	0x00000a00


	//   ....[3]....
        /*00d0*/ 	.word	0x0000f930


	//   ....[4]....
        /*00d4*/ 	.word	0x0000f950


	//----- nvinfo : EIATTR_CTAIDZ_USED
	.align		4
.L_1718:
        /*00d8*/ 	.byte	0x01, 0x04
	.zero		2


	//----- nvinfo : EIATTR_CRS_STACK_SIZE
	.align		4
        /*00dc*/ 	.byte	0x04, 0x1e
        /*00de*/ 	.short	(.L_1720 - .L_1719)
.L_1719:
        /*00e0*/ 	.word	0x00000000
.L_1720:


//--------------------- .nv.info._ZN5flash24flash_fwd_splitkv_kernelI23Flash_fwd_kernel_traitsILi32ELi64ELi128ELi4ELb0ELb0EN7cutlass10bfloat16_tE19Flash_kernel_traitsILi32ELi64ELi128ELi4ES3_EELb1ELb0ELb0ELb0ELb1ELb1ELb1ELb1EEEvNS_16Flash_fwd_paramsE --------------------------
	.section	.nv.info._ZN5flash24flash_fwd_splitkv_kernelI23Flash_fwd_kernel_traitsILi32ELi64ELi128ELi4ELb0ELb0EN7cutlass10bfloat16_tE19Flash_kernel_traitsILi32ELi64ELi128ELi4ES3_EELb1ELb0ELb0ELb0ELb1ELb1ELb1ELb1EEEvNS_16Flash_fwd_paramsE,"",@"SHT_CUDA_INFO"
	.sectionflags	@""
	.align	4


	//----- nvinfo : EIATTR_CUDA_API_VERSION
	.align		4
        /*0000*/ 	.byte	0x04, 0x37
        /*0002*/ 	.short	(.L_1722 - .L_1721)
.L_1721:
        /*0004*/ 	.word	0x00000082


	//----- nvinfo : EIATTR_SW2861232_WAR
	.align		4
.L_1722:
        /*0008*/ 	.byte	0x01, 0x35
	.zero		2


	//----- nvinfo : EIATTR_PARAM_CBANK
	.align		4
        /*000c*/ 	.byte	0x04, 0x0a
        /*000e*/ 	.short	(.L_1724 - .L_1723)
	.align		4
.L_1723:
        /*0010*/ 	.word	index@(.nv.constant0._ZN5flash24flash_fwd_splitkv_kernelI23Flash_fwd_kernel_traitsILi32ELi64ELi128ELi4ELb0ELb0EN7cutlass10bfloat16_tE19Flash_kernel_traitsILi32ELi64ELi128ELi4ES3_EELb1ELb0ELb0ELb0ELb1ELb1ELb1ELb1EEEvNS_16Flash_fwd_paramsE)
        /*0014*/ 	.short	0x0160
        /*0016*/ 	.short	0x01d0


	//----- nvinfo : EIATTR_CBANK_PARAM_SIZE
	.align		4
.L_1724:
        /*0018*/ 	.byte	0x03, 0x19
        /*001a*/ 	.short	0x01d0


	//----- nvinfo : EIATTR_KPARAM_INFO
	.align		4
        /*001c*/ 	.byte	0x04, 0x17
        /*001e*/ 	.short	(.L_1726 - .L_1725)
.L_1725:
        /*0020*/ 	.word	0x00000000
        /*0024*/ 	.short	0x0000
        /*0026*/ 	.short	0x0000
        /*0028*/ 	.byte	0x00, 0xf0, 0x41, 0x07


	//----- nvinfo : EIATTR_MAXREG_COUNT
	.align		4
.L_1726:
        /*002c*/ 	.byte	0x03, 0x1b
        /*002e*/ 	.short	0x00ff


	//----- nvinfo : EIATTR_NUM_BARRIERS
	.align		4
        /*0030*/ 	.byte	0x02, 0x4c
        /*0032*/ 	.byte	0x01
	.zero		1


	//----- nvinfo : EIATTR_MERCURY_ISA_VERSION
	.align		4
        /*0034*/ 	.byte	0x03, 0x5f
        /*0036*/ 	.short	0x0000


	//----- nvinfo : EIATTR_COOP_GROUP_MASK_REGIDS
	.align		4
        /*0038*/ 	.byte	0x04, 0x29
        /*003a*/ 	.short	(.L_1728 - .L_1727)


	//   ....[0]....
.L_1727:
        /*003c*/ 	.word	0xffffffff


	//   ....[1]....
        /*0040*/ 	.word	0xffffffff


	//   ....[2]....
        /*0044*/ 	.word	0xffffffff


	//   ....[3]....
        /*0048*/ 	.word	0xffffffff


	//   ....[4]....
        /*004c*/ 	.word	0xffffffff


	//   ....[5]....
        /*0050*/ 	.word	0xffffffff


	//   ....[6]....
        /*0054*/ 	.word	0xffffffff


	//   ....[7]....
        /*0058*/ 	.word	0xffffffff


	//   ....[8]....
        /*005c*/ 	.word	0xffffffff


	//   ....[9]....
        /*0060*/ 	.word	0xffffffff


	//   ....[10]....
        /*0064*/ 	.word	0xffffffff


	//   ....[11]....
        /*0068*/ 	.word	0xffffffff


	//   ....[12]....
        /*006c*/ 	.word	0xffffffff


	//   ....[13]....
        /*0070*/ 	.word	0xffffffff


	//   ....[14]....
        /*0074*/ 	.word	0xffffffff


	//   ....[15]....
        /*0078*/ 	.word	0xffffffff


	//----- nvinfo : EIATTR_COOP_GROUP_INSTR_OFFSETS
	.align		4
.L_1728:
        /*007c*/ 	.byte	0x04, 0x28
        /*007e*/ 	.short	(.L_1730 - .L_1729)


	//   ....[0]....
.L_1729:
        /*0080*/ 	.word	0x00008fc0


	//   ....[1]....
        /*0084*/ 	.word	0x00008fe0


	//   ....[2]....
        /*0088*/ 	.word	0x00009020


	//   ....[3]....
        /*008c*/ 	.word	0x00009030


	//   ....[4]....
        /*0090*/ 	.word	0x0000c5c0


	//   ....[5]....
        /*0094*/ 	.word	0x0000c5d0


	//   ....[6]....
        /*0098*/ 	.word	0x0000c600


	//   ....[7]....
        /*009c*/ 	.word	0x0000c610


	//   ....[8]....
        /*00a0*/ 	.word	0x0000f3b0


	//   ....[9]....
        /*00a4*/ 	.word	0x0000f3d0


	//   ....[10]....
        /*00a8*/ 	.word	0x0000f400


	//   ....[11]....
        /*00ac*/ 	.word	0x0000f410


	//   ....[12]....
        /*00b0*/ 	.word	0x00010730


	//   ....[13]....
        /*00b4*/ 	.word	0x00010770


	//   ....[14]....
        /*00b8*/ 	.word	0x000107f0


	//   ....[15]....
        /*00bc*/ 	.word	0x00010800


	//----- nvinfo : EIATTR_EXIT_INSTR_OFFSETS
	.align		4
.L_1730:
        /*00c0*/ 	.byte	0x04, 0x1c
        /*00c2*/ 	.short	(.L_1732 - .L_1731)


	//   ....[0]....
.L_1731:
        /*00c4*/ 	.word	0x00000420


	//   ....[1]....
        /*00c8*/ 	.word	0x000009d0


	//   ....[2]....
        /*00cc*/ 	.word	0x00000a00


	//   ....[3]....
        /*00d0*/ 	.word	0x00011130


	//   ....[4]....
        /*00d4*/ 	.word	0x00011150


	//----- nvinfo : EIATTR_CTAIDZ_USED
	.align		4
.L_1732:
        /*00d8*/ 	.byte	0x01, 0x04
	.zero		2


	//----- nvinfo : EIATTR_CRS_STACK_SIZE
	.align		4
        /*00dc*/ 	.byte	0x04, 0x1e
        /*00de*/ 	.short	(.L_1734 - .L_1733)
.L_1733:
        /*00e0*/ 	.word	0x00000000
.L_1734:


//--------------------- .nv.info._ZN5flash24flash_fwd_splitkv_kernelI23Flash_fwd_kernel_traitsILi32ELi64ELi128ELi4ELb0ELb0EN7cutlass10bfloat16_tE19Flash_kernel_traitsILi32ELi64ELi128ELi4ES3_EELb1ELb0ELb1ELb0ELb0ELb0ELb1ELb1EEEvNS_16Flash_fwd_paramsE --------------------------
	.section	.nv.info._ZN5flash24flash_fwd_splitkv_kernelI23Flash_fwd_kernel_traitsILi32ELi64ELi128ELi4ELb0ELb0EN7cutlass10bfloat16_tE19Flash_kernel_traitsILi32ELi64ELi128ELi4ES3_EELb1ELb0ELb1ELb0ELb0ELb0ELb1ELb1EEEvNS_16Flash_fwd_paramsE,"",@"SHT_CUDA_INFO"
	.sectionflags	@""
	.align	4


	//----- nvinfo : EIATTR_CUDA_API_VERSION
	.align		4
        /*0000*/ 	.byte	0x04, 0x37
        /*0002*/ 	.short	(.L_1736 - .L_1735)
.L_1735:
        /*0004*/ 	.word	0x00000082


	//----- nvinfo : EIATTR_SW2861232_WAR
	.align		4
.L_1736:
        /*0008*/ 	.byte	0x01, 0x35
	.zero		2


	//----- nvinfo : EIATTR_PARAM_CBANK
	.align		4
        /*000c*/ 	.byte	0x04, 0x0a
        /*000e*/ 	.short	(.L_1738 - .L_1737)
	.align		4
.L_1737:
        /*0010*/ 	.word	index@(.nv.constant0._ZN5flash24flash_fwd_splitkv_kernelI23Flash_fwd_kernel_traitsILi32ELi64ELi128ELi4ELb0ELb0EN7cutlass10bfloat16_tE19Flash_kernel_traitsILi32ELi64ELi128ELi4ES3_EELb1ELb0ELb1ELb0ELb0ELb0ELb1ELb1EEEvNS_16Flash_fwd_paramsE)
        /*0014*/ 	.short	0x0160
        /*0016*/ 	.short	0x01d0


	//----- nvinfo : EIATTR_CBANK_PARAM_SIZE
	.align		4
.L_1738:
        /*0018*/ 	.byte	0x03, 0x19
        /*001a*/ 	.short	0x01d0


	//----- nvinfo : EIATTR_KPARAM_INFO
	.align		4
        /*001c*/ 	.byte	0x04, 0x17
        /*001e*/ 	.short	(.L_1740 - .L_1739)
.L_1739:
        /*0020*/ 	.word	0x00000000
        /*0024*/ 	.short	0x0000
        /*0026*/ 	.short	0x0000
        /*0028*/ 	.byte	0x00, 0xf0, 0x41, 0x07


	//----- nvinfo : EIATTR_MAXREG_COUNT
	.align		4
.L_1740:
        /*002c*/ 	.byte	0x03, 0x1b
        /*002e*/ 	.short	0x00ff


	//----- nvinfo : EIATTR_NUM_BARRIERS
	.align		4
        /*0030*/ 	.byte	0x02, 0x4c
        /*0032*/ 	.byte	0x01
	.zero		1


	//----- nvinfo : EIATTR_MERCURY_ISA_VERSION
	.align		4
        /*0034*/ 	.byte	0x03, 0x5f
        /*0036*/ 	.short	0x0000


	//----- nvinfo : EIATTR_COOP_GROUP_MASK_REGIDS
	.align		4
        /*0038*/ 	.byte	0x04, 0x29
        /*003a*/ 	.short	(.L_1742 - .L_1741)


	//   ....[0]....
.L_1741:
        /*003c*/ 	.word	0xffffffff


	//   ....[1]....
        /*0040*/ 	.word	0xffffffff


	//   ....[2]....
        /*0044*/ 	.word	0xffffffff


	//   ....[3]....
        /*0048*/ 	.word	0xffffffff


	//   ....[4]....
        /*004c*/ 	.word	0xffffffff


	//   ....[5]....
        /*0050*/ 	.word	0xffffffff


	//   ....[6]....
        /*0054*/ 	.word	0xffffffff


	//   ....[7]....
        /*0058*/ 	.word	0xffffffff


	//   ....[8]....
        /*005c*/ 	.word	0xffffffff


	//   ....[9]....
        /*0060*/ 	.word	0xffffffff


	//   ....[10]....
        /*0064*/ 	.word	0xffffffff


	//   ....[11]....
        /*0068*/ 	.word	0xffffffff


	//   ....[12]....
        /*006c*/ 	.word	0xffffffff


	//   ....[13]....
        /*0070*/ 	.word	0xffffffff


	//   ....[14]....
        /*0074*/ 	.word	0xffffffff


	//   ....[15]....
        /*0078*/ 	.word	0xffffffff


	//----- nvinfo : EIATTR_COOP_GROUP_INSTR_OFFSETS
	.align		4
.L_1742:
        /*007c*/ 	.byte	0x04, 0x28
        /*007e*/ 	.short	(.L_1744 - .L_1743)


	//   ....[0]....
.L_1743:
        /*0080*/ 	.word	0x000096d0


	//   ....[1]....
        /*0084*/ 	.word	0x000096f0


	//   ....[2]....
        /*0088*/ 	.word	0x00009800


	//   ....[3]....
        /*008c*/ 	.word	0x00009940


	//   ....[4]....
        /*0090*/ 	.word	0x0000cdb0


	//   ....[5]....
        /*0094*/ 	.word	0x0000ce30


	//   ....[6]....
        /*0098*/ 	.word	0x0000d270


	//   ....[7]....
        /*009c*/ 	.word	0x0000d2e0


	//   ....[8]....
        /*00a0*/ 	.word	0x00010030


	//   ....[9]....
        /*00a4*/ 	.word	0x00010050


	//   ....[10]....
        /*00a8*/ 	.word	0x00010070


	//   ....[11]....
        /*00ac*/ 	.word	0x00010090


	//   ....[12]....
        /*00b0*/ 	.word	0x000113b0


	//   ....[13]....
        /*00b4*/ 	.word	0x000113f0


	//   ....[14]....
        /*00b8*/ 	.word	0x00011460


	//   ....[15]....
        /*00bc*/ 	.word	0x00011470


	//----- nvinfo : EIATTR_EXIT_INSTR_OFFSETS
	.align		4
.L_1744:
        /*00c0*/ 	.byte	0x04, 0x1c
        /*00c2*/ 	.short	(.L_1746 - .L_1745)


	//   ....[0]....
.L_1745:
        /*00c4*/ 	.word	0x00000420


	//   ....[1]....
        /*00c8*/ 	.word	0x00000a10


	//   ....[2]....
        /*00cc*/ 	.word	0x00000a40


	//   ....[3]....
        /*00d0*/ 	.word	0x00011dc0


	//   ....[4]....
        /*00d4*/ 	.word	0x00011de0


	//----- nvinfo : EIATTR_CTAIDZ_USED
	.align		4
.L_1746:
        /*00d8*/ 	.byte	0x01, 0x04
	.zero		2


	//----- nvinfo : EIATTR_CRS_STACK_SIZE
	.align		4
        /*00dc*/ 	.byte	0x04, 0x1e
        /*00de*/ 	.short	(.L_1748 - .L_1747)
.L_1747:
        /*00e0*/ 	.word	0x00000000
.L_1748:


//--------------------- .nv.info._ZN5flash24flash_fwd_splitkv_kernelI23Flash_fwd_kernel_traitsILi32ELi64ELi128ELi4ELb0ELb0EN7cutlass10bfloat16_tE19Flash_kernel_traitsILi32ELi64ELi128ELi4ES3_EELb1ELb0ELb1ELb0ELb0ELb1ELb1ELb1EEEvNS_16Flash_fwd_paramsE --------------------------
	.section	.nv.info._ZN5flash24flash_fwd_splitkv_kernelI23Flash_fwd_kernel_traitsILi32ELi64ELi128ELi4ELb0ELb0EN7cutlass10bfloat16_tE19Flash_kernel_traitsILi32ELi64ELi128ELi4ES3_EELb1ELb0ELb1ELb0ELb0ELb1ELb1ELb1EEEvNS_16Flash_fwd_paramsE,"",@"SHT_CUDA_INFO"
	.sectionflags	@""
	.align	4


	//----- nvinfo : EIATTR_CUDA_API_VERSION
	.align		4
        /*0000*/ 	.byte	0x04, 0x37
        /*0002*/ 	.short	(.L_1750 - .L_1749)
.L_1749:
        /*0004*/ 	.word	0x00000082


	//----- nvinfo : EIATTR_SW2861232_WAR
	.align		4
.L_1750:
        /*0008*/ 	.byte	0x01, 0x35
	.zero		2


	//----- nvinfo : EIATTR_PARAM_CBANK
	.align		4
        /*000c*/ 	.byte	0x04, 0x0a
        /*000e*/ 	.short	(.L_1752 - .L_1751)
	.align		4
.L_1751:
        /*0010*/ 	.word	index@(.nv.constant0._ZN5flash24flash_fwd_splitkv_kernelI23Flash_fwd_kernel_traitsILi32ELi64ELi128ELi4ELb0ELb0EN7cutlass10bfloat16_tE19Flash_kernel_traitsILi32ELi64ELi128ELi4ES3_EELb1ELb0ELb1ELb0ELb0ELb1ELb1ELb1EEEvNS_16Flash_fwd_paramsE)
        /*0014*/ 	.short	0x0160
        /*0016*/ 	.short	0x01d0


	//----- nvinfo : EIATTR_CBANK_PARAM_SIZE
	.align		4
.L_1752:
        /*0018*/ 	.byte	0x03, 0x19
        /*001a*/ 	.short	0x01d0


	//----- nvinfo : EIATTR_KPARAM_INFO
	.align		4
        /*001c*/ 	.byte	0x04, 0x17
        /*001e*/ 	.short	(.L_1754 - .L_1753)
.L_1753:
        /*0020*/ 	.word	0x00000000
        /*0024*/ 	.short	0x0000
        /*0026*/ 	.short	0x0000
        /*0028*/ 	.byte	0x00, 0xf0, 0x41, 0x07


	//----- nvinfo : EIATTR_MAXREG_COUNT
	.align		4
.L_1754:
        /*002c*/ 	.byte	0x03, 0x1b
        /*002e*/ 	.short	0x00ff


	//----- nvinfo : EIATTR_NUM_BARRIERS
	.align		4
        /*0030*/ 	.byte	0x02, 0x4c
        /*0032*/ 	.byte	0x01
	.zero		1


	//----- nvinfo : EIATTR_MERCURY_ISA_VERSION
	.align		4
        /*0034*/ 	.byte	0x03, 0x5f
        /*0036*/ 	.short	0x0000


	//----- nvinfo : EIATTR_COOP_GROUP_MASK_REGIDS
	.align		4
        /*0038*/ 	.byte	0x04, 0x29
        /*003a*/ 	.short	(.L_1756 - .L_1755)


	//   ....[0]....
.L_1755:
        /*003c*/ 	.word	0xffffffff


	//   ....[1]....
        /*0040*/ 	.word	0xffffffff


	//   ....[2]....
        /*0044*/ 	.word	0xffffffff


	//   ....[3]....
        /*0048*/ 	.word	0xffffffff


	//   ....[4]....
        /*004c*/ 	.word	0xffffffff


	//   ....[5]....
        /*0050*/ 	.word	0xffffffff


	//   ....[6]....
        /*0054*/ 	.word	0xffffffff


	//   ....[7]....
        /*0058*/ 	.word	0xffffffff


	//   ....[8]....
        /*005c*/ 	.word	0xffffffff


	//   ....[9]....
        /*0060*/ 	.word	0xffffffff


	//   ....[10]....
        /*0064*/ 	.word	0xffffffff


	//   ....[11]....
        /*0068*/ 	.word	0xffffffff


	//   ....[12]....
        /*006c*/ 	.word	0xffffffff


	//   ....[13]....
        /*0070*/ 	.word	0xffffffff


	//   ....[14]....
        /*0074*/ 	.word	0xffffffff


	//   ....[15]....
        /*0078*/ 	.word	0xffffffff


	//----- nvinfo : EIATTR_COOP_GROUP_INSTR_OFFSETS
	.align		4
.L_1756:
        /*007c*/ 	.byte	0x04, 0x28
        /*007e*/ 	.short	(.L_1758 - .L_1757)


	//   ....[0]....
.L_1757:
        /*0080*/ 	.word	0x00009f40


	//   ....[1]....
        /*0084*/ 	.word	0x00009f60


	//   ....[2]....
        /*0088*/ 	.word	0x0000a030


	//   ....[3]....
        /*008c*/ 	.word	0x0000a160


	//   ....[4]....
        /*0090*/ 	.word	0x0000de00


	//   ....[5]....
        /*0094*/ 	.word	0x0000de90


	//   ....[6]....
        /*0098*/ 	.word	0x0000e290


	//   ....[7]....
        /*009c*/ 	.word	0x0000e2f0


	//   ....[8]....
        /*00a0*/ 	.word	0x000118c0


	//   ....[9]....
        /*00a4*/ 	.word	0x000118f0


	//   ....[10]....
        /*00a8*/ 	.word	0x00011910


	//   ....[11]....
        /*00ac*/ 	.word	0x00011930


	//   ....[12]....
        /*00b0*/ 	.word	0x00012c60


	//   ....[13]....
        /*00b4*/ 	.word	0x00012ca0


	//   ....[14]....
        /*00b8*/ 	.word	0x00012d10


	//   ....[15]....
        /*00bc*/ 	.word	0x00012d20


	//----- nvinfo : EIATTR_EXIT_INSTR_OFFSETS
	.align		4
.L_1758:
        /*00c0*/ 	.byte	0x04, 0x1c
        /*00c2*/ 	.short	(.L_1760 - .L_1759)


	//   ....[0]....
.L_1759:
        /*00c4*/ 	.word	0x00000420


	//   ....[1]....
        /*00c8*/ 	.word	0x00000a20


	//   ....[2]....
        /*00cc*/ 	.word	0x00000a50


	//   ....[3]....
        /*00d0*/ 	.word	0x00013670


	//   ....[4]....
        /*00d4*/ 	.word	0x00013690


	//----- nvinfo : EIATTR_CTAIDZ_USED
	.align		4
.L_1760:
        /*00d8*/ 	.byte	0x01, 0x04
	.zero		2


	//----- nvinfo : EIATTR_CRS_STACK_SIZE
	.align		4
        /*00dc*/ 	.byte	0x04, 0x1e
        /*00de*/ 	.short	(.L_1762 - .L_1761)
.L_1761:
        /*00e0*/ 	.word	0x00000000
.L_1762:


//--------------------- .nv.callgraph             --------------------------
	.section	.nv.callgraph,"",@"SHT_CUDA_CALLGRAPH"
	.align	4
	.sectionentsize	8
	.align		4
        /*0000*/ 	.word	0x00000000
	.align		4
        /*0004*/ 	.word	0xffffffff
	.align		4
        /*0008*/ 	.word	0x00000000
	.align		4
        /*000c*/ 	.word	0xfffffffe
	.align		4
        /*0010*/ 	.word	0x00000000
	.align		4
        /*0014*/ 	.word	0xfffffffd
	.align		4
        /*0018*/ 	.word	0x00000000
	.align		4
        /*001c*/ 	.word	0xfffffffc


//--------------------- .nv.rel.action            --------------------------
	.section	.nv.rel.action,"",@"SHT_CUDA_RELOCINFO"
	.align	8
	.sectionentsize	8
        /*0000*/ 	.byte	0x73, 0x00, 0x00, 0x00, 0x00, 0x00, 0x00, 0x00, 0x00, 0x00, 0x00, 0x11, 0x25, 0x00, 0x05, 0x36


//--------------------- .nv.constant4             --------------------------
	.section	.nv.constant4,"a",@progbits
	.align	8
	.align		8
.nv.constant4:
        /*0000*/ 	.dword	_ZN78_INTERNAL_248877fc_42_flash_fwd_split_hdim32_bf16_causal_sm80_cu_6987f922_28494cuda3std3__45__cpo5beginE
	.align		8
        /*0008*/ 	.dword	_ZN78_INTERNAL_248877fc_42_flash_fwd_split_hdim32_bf16_causal_sm80_cu_6987f922_28494cuda3std3__45__cpo3endE
	.align		8
        /*0010*/ 	.dword	_ZN78_INTERNAL_248877fc_42_flash_fwd_split_hdim32_bf16_causal_sm80_cu_6987f922_28494cuda3std3__45__cpo6cbeginE
	.align		8
        /*0018*/ 	.dword	_ZN78_INTERNAL_248877fc_42_flash_fwd_split_hdim32_bf16_causal_sm80_cu_6987f922_28494cuda3std3__45__cpo4cendE
	.align		8
        /*0020*/ 	.dword	_ZN78_INTERNAL_248877fc_42_flash_fwd_split_hdim32_bf16_causal_sm80_cu_6987f922_28494cuda3std3__480_GLOBAL__N__248877fc_42_flash_fwd_split_hdim32_bf16_causal_sm80_cu_6987f922_28496ignoreE
	.align		8
        /*0028*/ 	.dword	_ZN78_INTERNAL_248877fc_42_flash_fwd_split_hdim32_bf16_causal_sm80_cu_6987f922_28494cuda3std3__419piecewise_constructE
	.align		8
        /*0030*/ 	.dword	_ZN78_INTERNAL_248877fc_42_flash_fwd_split_hdim32_bf16_causal_sm80_cu_6987f922_28494cuda3std3__48in_placeE
	.align		8
        /*0038*/ 	.dword	_ZN78_INTERNAL_248877fc_42_flash_fwd_split_hdim32_bf16_causal_sm80_cu_6987f922_28494cuda3std6ranges3__45__cpo4swapE
	.align		8
        /*0040*/ 	.dword	_ZN78_INTERNAL_248877fc_42_flash_fwd_split_hdim32_bf16_causal_sm80_cu_6987f922_28494cuda3std6ranges3__45__cpo9iter_moveE
	.align		8
        /*0048*/ 	.dword	_ZN78_INTERNAL_248877fc_42_flash_fwd_split_hdim32_bf16_causal_sm80_cu_6987f922_28494cute7productE
	.align		8
        /*0050*/ 	.dword	_ZN78_INTERNAL_248877fc_42_flash_fwd_split_hdim32_bf16_causal_sm80_cu_6987f922_28494cute1_E


//--------------------- .nv.constant0._ZN5flash32flash_fwd_splitkv_combine_kernelI23Flash_fwd_kernel_traitsILi32ELi64ELi256ELi4ELb0ELb0EN7cutlass10bfloat16_tE19Flash_kernel_traitsILi32ELi64ELi256ELi4ES3_EELi16ELi7ELb0EEEvNS_16Flash_fwd_paramsE --------------------------
	.section	.nv.constant0._ZN5flash32flash_fwd_splitkv_combine_kernelI23Flash_fwd_kernel_traitsILi32ELi64ELi256ELi4ELb0ELb0EN7cutlass10bfloat16_tE19Flash_kernel_traitsILi32ELi64ELi256ELi4ES3_EELi16ELi7ELb0EEEvNS_16Flash_fwd_paramsE,"a",@progbits
	.sectionflags	@""
	.align	4
.nv.constant0._ZN5flash32flash_fwd_splitkv_combine_kernelI23Flash_fwd_kernel_traitsILi32ELi64ELi256ELi4ELb0ELb0EN7cutlass10bfloat16_tE19Flash_kernel_traitsILi32ELi64ELi256ELi4ES3_EELi16ELi7ELb0EEEvNS_16Flash_fwd_paramsE:
	.zero		816


//--------------------- .nv.constant0._ZN5flash32flash_fwd_splitkv_combine_kernelI23Flash_fwd_kernel_traitsILi32ELi64ELi256ELi4ELb0ELb0EN7cutlass10bfloat16_tE19Flash_kernel_traitsILi32ELi64ELi256ELi4ES3_EELi16ELi6ELb0EEEvNS_16Flash_fwd_paramsE --------------------------
	.section	.nv.constant0._ZN5flash32flash_fwd_splitkv_combine_kernelI23Flash_fwd_kernel_traitsILi32ELi64ELi256ELi4ELb0ELb0EN7cutlass10bfloat16_tE19Flash_kernel_traitsILi32ELi64ELi256ELi4ES3_EELi16ELi6ELb0EEEvNS_16Flash_fwd_paramsE,"a",@progbits
	.sectionflags	@""
	.align	4
.nv.constant0._ZN5flash32flash_fwd_splitkv_combine_kernelI23Flash_fwd_kernel_traitsILi32ELi64ELi256ELi4ELb0ELb0EN7cutlass10bfloat16_tE19Flash_kernel_traitsILi32ELi64ELi256ELi4ES3_EELi16ELi6ELb0EEEvNS_16Flash_fwd_paramsE:
	.zero		816


//--------------------- .nv.constant0._ZN5flash32flash_fwd_splitkv_combine_kernelI23Flash_fwd_kernel_traitsILi32ELi64ELi256ELi4ELb0ELb0EN7cutlass10bfloat16_tE19Flash_kernel_traitsILi32ELi64ELi256ELi4ES3_EELi16ELi5ELb0EEEvNS_16Flash_fwd_paramsE --------------------------
	.section	.nv.constant0._ZN5flash32flash_fwd_splitkv_combine_kernelI23Flash_fwd_kernel_traitsILi32ELi64ELi256ELi4ELb0ELb0EN7cutlass10bfloat16_tE19Flash_kernel_traitsILi32ELi64ELi256ELi4ES3_EELi16ELi5ELb0EEEvNS_16Flash_fwd_paramsE,"a",@progbits
	.sectionflags	@""
	.align	4
.nv.constant0._ZN5flash32flash_fwd_splitkv_combine_kernelI23Flash_fwd_kernel_traitsILi32ELi64ELi256ELi4ELb0ELb0EN7cutlass10bfloat16_tE19Flash_kernel_traitsILi32ELi64ELi256ELi4ES3_EELi16ELi5ELb0EEEvNS_16Flash_fwd_paramsE:
	.zero		816


//--------------------- .nv.constant0._ZN5flash32flash_fwd_splitkv_combine_kernelI23Flash_fwd_kernel_traitsILi32ELi64ELi256ELi4ELb0ELb0EN7cutlass10bfloat16_tE19Flash_kernel_traitsILi32ELi64ELi256ELi4ES3_EELi16ELi4ELb0EEEvNS_16Flash_fwd_paramsE --------------------------
	.section	.nv.constant0._ZN5flash32flash_fwd_splitkv_combine_kernelI23Flash_fwd_kernel_traitsILi32ELi64ELi256ELi4ELb0ELb0EN7cutlass10bfloat16_tE19Flash_kernel_traitsILi32ELi64ELi256ELi4ES3_EELi16ELi4ELb0EEEvNS_16Flash_fwd_paramsE,"a",@progbits
	.sectionflags	@""
	.align	4
.nv.constant0._ZN5flash32flash_fwd_splitkv_combine_kernelI23Flash_fwd_kernel_traitsILi32ELi64ELi256ELi4ELb0ELb0EN7cutlass10bfloat16_tE19Flash_kernel_traitsILi32ELi64ELi256ELi4ES3_EELi16ELi4ELb0EEEvNS_16Flash_fwd_paramsE:
	.zero		816


//--------------------- .nv.constant0._ZN5flash32flash_fwd_splitkv_combine_kernelI23Flash_fwd_kernel_traitsILi32ELi64ELi256ELi4ELb0ELb0EN7cutlass10bfloat16_tE19Flash_kernel_traitsILi32ELi64ELi256ELi4ES3_EELi16ELi3ELb0EEEvNS_16Flash_fwd_paramsE --------------------------
	.section	.nv.constant0._ZN5flash32flash_fwd_splitkv_combine_kernelI23Flash_fwd_kernel_traitsILi32ELi64ELi256ELi4ELb0ELb0EN7cutlass10bfloat16_tE19Flash_kernel_traitsILi32ELi64ELi256ELi4ES3_EELi16ELi3ELb0EEEvNS_16Flash_fwd_paramsE,"a",@progbits
	.sectionflags	@""
	.align	4
.nv.constant0._ZN5flash32flash_fwd_splitkv_combine_kernelI23Flash_fwd_kernel_traitsILi32ELi64ELi256ELi4ELb0ELb0EN7cutlass10bfloat16_tE19Flash_kernel_traitsILi32ELi64ELi256ELi4ES3_EELi16ELi3ELb0EEEvNS_16Flash_fwd_paramsE:
	.zero		816


//--------------------- .nv.constant0._ZN5flash32flash_fwd_splitkv_combine_kernelI23Flash_fwd_kernel_traitsILi32ELi64ELi256ELi4ELb0ELb0EN7cutlass10bfloat16_tE19Flash_kernel_traitsILi32ELi64ELi256ELi4ES3_EELi16ELi2ELb0EEEvNS_16Flash_fwd_paramsE --------------------------
	.section	.nv.constant0._ZN5flash32flash_fwd_splitkv_combine_kernelI23Flash_fwd_kernel_traitsILi32ELi64ELi256ELi4ELb0ELb0EN7cutlass10bfloat16_tE19Flash_kernel_traitsILi32ELi64ELi256ELi4ES3_EELi16ELi2ELb0EEEvNS_16Flash_fwd_paramsE,"a",@progbits
	.sectionflags	@""
	.align	4
.nv.constant0._ZN5flash32flash_fwd_splitkv_combine_kernelI23Flash_fwd_kernel_traitsILi32ELi64ELi256ELi4ELb0ELb0EN7cutlass10bfloat16_tE19Flash_kernel_traitsILi32ELi64ELi256ELi4ES3_EELi16ELi2ELb0EEEvNS_16Flash_fwd_paramsE:
	.zero		816


//--------------------- .nv.constant0._ZN5flash32flash_fwd_splitkv_combine_kernelI23Flash_fwd_kernel_traitsILi32ELi64ELi256ELi4ELb0ELb0EN7cutlass10bfloat16_tE19Flash_kernel_traitsILi32ELi64ELi256ELi4ES3_EELi16ELi1ELb0EEEvNS_16Flash_fwd_paramsE --------------------------
	.section	.nv.constant0._ZN5flash32flash_fwd_splitkv_combine_kernelI23Flash_fwd_kernel_traitsILi32ELi64ELi256ELi4ELb0ELb0EN7cutlass10bfloat16_tE19Flash_kernel_traitsILi32ELi64ELi256ELi4ES3_EELi16ELi1ELb0EEEvNS_16Flash_fwd_paramsE,"a",@progbits
	.sectionflags	@""
	.align	4
.nv.constant0._ZN5flash32flash_fwd_splitkv_combine_kernelI23Flash_fwd_kernel_traitsILi32ELi64ELi256ELi4ELb0ELb0EN7cutlass10bfloat16_tE19Flash_kernel_traitsILi32ELi64ELi256ELi4ES3_EELi16ELi1ELb0EEEvNS_16Flash_fwd_paramsE:
	.zero		816


//--------------------- .nv.constant0._ZN5flash32flash_fwd_splitkv_combine_kernelI23Flash_fwd_kernel_traitsILi32ELi64ELi256ELi4ELb0ELb0EN7cutlass10bfloat16_tE19Flash_kernel_traitsILi32ELi64ELi256ELi4ES3_EELi16ELi7ELb1EEEvNS_16Flash_fwd_paramsE --------------------------
	.section	.nv.constant0._ZN5flash32flash_fwd_splitkv_combine_kernelI23Flash_fwd_kernel_traitsILi32ELi64ELi256ELi4ELb0ELb0EN7cutlass10bfloat16_tE19Flash_kernel_traitsILi32ELi64ELi256ELi4ES3_EELi16ELi7ELb1EEEvNS_16Flash_fwd_paramsE,"a",@progbits
	.sectionflags	@""
	.align	4
.nv.constant0._ZN5flash32flash_fwd_splitkv_combine_kernelI23Flash_fwd_kernel_traitsILi32ELi64ELi256ELi4ELb0ELb0EN7cutlass10bfloat16_tE19Flash_kernel_traitsILi32ELi64ELi256ELi4ES3_EELi16ELi7ELb1EEEvNS_16Flash_fwd_paramsE:
	.zero		816


//--------------------- .nv.constant0._ZN5flash32flash_fwd_splitkv_combine_kernelI23Flash_fwd_kernel_traitsILi32ELi64ELi256ELi4ELb0ELb0EN7cutlass10bfloat16_tE19Flash_kernel_traitsILi32ELi64ELi256ELi4ES3_EELi16ELi6ELb1EEEvNS_16Flash_fwd_paramsE --------------------------
	.section	.nv.constant0._ZN5flash32flash_fwd_splitkv_combine_kernelI23Flash_fwd_kernel_traitsILi32ELi64ELi256ELi4ELb0ELb0EN7cutlass10bfloat16_tE19Flash_kernel_traitsILi32ELi64ELi256ELi4ES3_EELi16ELi6ELb1EEEvNS_16Flash_fwd_paramsE,"a",@progbits
	.sectionflags	@""
	.align	4
.nv.constant0._ZN5flash32flash_fwd_splitkv_combine_kernelI23Flash_fwd_kernel_traitsILi32ELi64ELi256ELi4ELb0ELb0EN7cutlass10bfloat16_tE19Flash_kernel_traitsILi32ELi64ELi256ELi4ES3_EELi16ELi6ELb1EEEvNS_16Flash_fwd_paramsE:
	.zero		816


//--------------------- .nv.constant0._ZN5flash32flash_fwd_splitkv_combine_kernelI23Flash_fwd_kernel_traitsILi32ELi64ELi256ELi4ELb0ELb0EN7cutlass10bfloat16_tE19Flash_kernel_traitsILi32ELi64ELi256ELi4ES3_EELi16ELi5ELb1EEEvNS_16Flash_fwd_paramsE --------------------------
	.section	.nv.constant0._ZN5flash32flash_fwd_splitkv_combine_kernelI23Flash_fwd_kernel_traitsILi32ELi64ELi256ELi4ELb0ELb0EN7cutlass10bfloat16_tE19Flash_kernel_traitsILi32ELi64ELi256ELi4ES3_EELi16ELi5ELb1EEEvNS_16Flash_fwd_paramsE,"a",@progbits
	.sectionflags	@""
	.align	4
.nv.constant0._ZN5flash32flash_fwd_splitkv_combine_kernelI23Flash_fwd_kernel_traitsILi32ELi64ELi256ELi4ELb0ELb0EN7cutlass10bfloat16_tE19Flash_kernel_traitsILi32ELi64ELi256ELi4ES3_EELi16ELi5ELb1EEEvNS_16Flash_fwd_paramsE:
	.zero		816


//--------------------- .nv.constant0._ZN5flash32flash_fwd_splitkv_combine_kernelI23Flash_fwd_kernel_traitsILi32ELi64ELi256ELi4ELb0ELb0EN7cutlass10bfloat16_tE19Flash_kernel_traitsILi32ELi64ELi256ELi4ES3_EELi16ELi4ELb1EEEvNS_16Flash_fwd_paramsE --------------------------
	.section	.nv.constant0._ZN5flash32flash_fwd_splitkv_combine_kernelI23Flash_fwd_kernel_traitsILi32ELi64ELi256ELi4ELb0ELb0EN7cutlass10bfloat16_tE19Flash_kernel_traitsILi32ELi64ELi256ELi4ES3_EELi16ELi4ELb1EEEvNS_16Flash_fwd_paramsE,"a",@progbits
	.sectionflags	@""
	.align	4
.nv.constant0._ZN5flash32flash_fwd_splitkv_combine_kernelI23Flash_fwd_kernel_traitsILi32ELi64ELi256ELi4ELb0ELb0EN7cutlass10bfloat16_tE19Flash_kernel_traitsILi32ELi64ELi256ELi4ES3_EELi16ELi4ELb1EEEvNS_16Flash_fwd_paramsE:
	.zero		816


//--------------------- .nv.constant0._ZN5flash32flash_fwd_splitkv_combine_kernelI23Flash_fwd_kernel_traitsILi32ELi64ELi256ELi4ELb0ELb0EN7cutlass10bfloat16_tE19Flash_kernel_traitsILi32ELi64ELi256ELi4ES3_EELi16ELi3ELb1EEEvNS_16Flash_fwd_paramsE --------------------------
	.section	.nv.constant0._ZN5flash32flash_fwd_splitkv_combine_kernelI23Flash_fwd_kernel_traitsILi32ELi64ELi256ELi4ELb0ELb0EN7cutlass10bfloat16_tE19Flash_kernel_traitsILi32ELi64ELi256ELi4ES3_EELi16ELi3ELb1EEEvNS_16Flash_fwd_paramsE,"a",@progbits
	.sectionflags	@""
	.align	4
.nv.constant0._ZN5flash32flash_fwd_splitkv_combine_kernelI23Flash_fwd_kernel_traitsILi32ELi64ELi256ELi4ELb0ELb0EN7cutlass10bfloat16_tE19Flash_kernel_traitsILi32ELi64ELi256ELi4ES3_EELi16ELi3ELb1EEEvNS_16Flash_fwd_paramsE:
	.zero		816


//--------------------- .nv.constant0._ZN5flash32flash_fwd_splitkv_combine_kernelI23Flash_fwd_kernel_traitsILi32ELi64ELi256ELi4ELb0ELb0EN7cutlass10bfloat16_tE19Flash_kernel_traitsILi32ELi64ELi256ELi4ES3_EELi16ELi2ELb1EEEvNS_16Flash_fwd_paramsE --------------------------
	.section	.nv.constant0._ZN5flash32flash_fwd_splitkv_combine_kernelI23Flash_fwd_kernel_traitsILi32ELi64ELi256ELi4ELb0ELb0EN7cutlass10bfloat16_tE19Flash_kernel_traitsILi32ELi64ELi256ELi4ES3_EELi16ELi2ELb1EEEvNS_16Flash_fwd_paramsE,"a",@progbits
	.sectionflags	@""
	.align	4
.nv.constant0._ZN5flash32flash_fwd_splitkv_combine_kernelI23Flash_fwd_kernel_traitsILi32ELi64ELi256ELi4ELb0ELb0EN7cutlass10bfloat16_tE19Flash_kernel_traitsILi32ELi64ELi256ELi4ES3_EELi16ELi2ELb1EEEvNS_16Flash_fwd_paramsE:
	.zero		816


//--------------------- .nv.constant0._ZN5flash32flash_fwd_splitkv_combine_kernelI23Flash_fwd_kernel_traitsILi32ELi64ELi256ELi4ELb0ELb0EN7cutlass10bfloat16_tE19Flash_kernel_traitsILi32ELi64ELi256ELi4ES3_EELi16ELi1ELb1EEEvNS_16Flash_fwd_paramsE --------------------------
	.section	.nv.constant0._ZN5flash32flash_fwd_splitkv_combine_kernelI23Flash_fwd_kernel_traitsILi32ELi64ELi256ELi4ELb0ELb0EN7cutlass10bfloat16_tE19Flash_kernel_traitsILi32ELi64ELi256ELi4ES3_EELi16ELi1ELb1EEEvNS_16Flash_fwd_paramsE,"a",@progbits
	.sectionflags	@""
	.align	4
.nv.constant0._ZN5flash32flash_fwd_splitkv_combine_kernelI23Flash_fwd_kernel_traitsILi32ELi64ELi256ELi4ELb0ELb0EN7cutlass10bfloat16_tE19Flash_kernel_traitsILi32ELi64ELi256ELi4ES3_EELi16ELi1ELb1EEEvNS_16Flash_fwd_paramsE:
	.zero		816


//--------------------- .nv.constant0._ZN5flash24flash_fwd_splitkv_kernelI23Flash_fwd_kernel_traitsILi32ELi64ELi256ELi4ELb0ELb0EN7cutlass10bfloat16_tE19Flash_kernel_traitsILi32ELi64ELi256ELi4ES3_EELb1ELb0ELb0ELb0ELb0ELb0ELb0ELb0EEEvNS_16Flash_fwd_paramsE --------------------------
	.section	.nv.constant0._ZN5flash24flash_fwd_splitkv_kernelI23Flash_fwd_kernel_traitsILi32ELi64ELi256ELi4ELb0ELb0EN7cutlass10bfloat16_tE19Flash_kernel_traitsILi32ELi64ELi256ELi4ES3_EELb1ELb0ELb0ELb0ELb0ELb0ELb0ELb0EEEvNS_16Flash_fwd_paramsE,"a",@progbits
	.sectionflags	@""
	.align	4
.nv.constant0._ZN5flash24flash_fwd_splitkv_kernelI23Flash_fwd_kernel_traitsILi32ELi64ELi256ELi4ELb0ELb0EN7cutlass10bfloat16_tE19Flash_kernel_traitsILi32ELi64ELi256ELi4ES3_EELb1ELb0ELb0ELb0ELb0ELb0ELb0ELb0EEEvNS_16Flash_fwd_paramsE:
	.zero		816


//--------------------- .nv.constant0._ZN5flash24flash_fwd_splitkv_kernelI23Flash_fwd_kernel_traitsILi32ELi64ELi256ELi4ELb0ELb0EN7cutlass10bfloat16_tE19Flash_kernel_traitsILi32ELi64ELi256ELi4ES3_EELb1ELb0ELb0ELb0ELb0ELb1ELb0ELb0EEEvNS_16Flash_fwd_paramsE --------------------------
	.section	.nv.constant0._ZN5flash24flash_fwd_splitkv_kernelI23Flash_fwd_kernel_traitsILi32ELi64ELi256ELi4ELb0ELb0EN7cutlass10bfloat16_tE19Flash_kernel_traitsILi32ELi64ELi256ELi4ES3_EELb1ELb0ELb0ELb0ELb0ELb1ELb0ELb0EEEvNS_16Flash_fwd_paramsE,"a",@progbits
	.sectionflags	@""
	.align	4
.nv.constant0._ZN5flash24flash_fwd_splitkv_kernelI23Flash_fwd_kernel_traitsILi32ELi64ELi256ELi4ELb0ELb0EN7cutlass10bfloat16_tE19Flash_kernel_traitsILi32ELi64ELi256ELi4ES3_EELb1ELb0ELb0ELb0ELb0ELb1ELb0ELb0EEEvNS_16Flash_fwd_paramsE:
	.zero		816


//--------------------- .nv.constant0._ZN5flash24flash_fwd_splitkv_kernelI23Flash_fwd_kernel_traitsILi32ELi64ELi256ELi4ELb0ELb0EN7cutlass10bfloat16_tE19Flash_kernel_traitsILi32ELi64ELi256ELi4ES3_EELb1ELb0ELb0ELb0ELb0ELb0ELb0ELb1EEEvNS_16Flash_fwd_paramsE --------------------------
	.section	.nv.constant0._ZN5flash24flash_fwd_splitkv_kernelI23Flash_fwd_kernel_traitsILi32ELi64ELi256ELi4ELb0ELb0EN7cutlass10bfloat16_tE19Flash_kernel_traitsILi32ELi64ELi256ELi4ES3_EELb1ELb0ELb0ELb0ELb0ELb0ELb0ELb1EEEvNS_16Flash_fwd_paramsE,"a",@progbits
	.sectionflags	@""
	.align	4
.nv.constant0._ZN5flash24flash_fwd_splitkv_kernelI23Flash_fwd_kernel_traitsILi32ELi64ELi256ELi4ELb0ELb0EN7cutlass10bfloat16_tE19Flash_kernel_traitsILi32ELi64ELi256ELi4ES3_EELb1ELb0ELb0ELb0ELb0ELb0ELb0ELb1EEEvNS_16Flash_fwd_paramsE:
	.zero		816


//--------------------- .nv.constant0._ZN5flash24flash_fwd_splitkv_kernelI23Flash_fwd_kernel_traitsILi32ELi64ELi256ELi4ELb0ELb0EN7cutlass10bfloat16_tE19Flash_kernel_traitsILi32ELi64ELi256ELi4ES3_EELb1ELb0ELb0ELb0ELb0ELb1ELb0ELb1EEEvNS_16Flash_fwd_paramsE --------------------------
	.section	.nv.constant0._ZN5flash24flash_fwd_splitkv_kernelI23Flash_fwd_kernel_traitsILi32ELi64ELi256ELi4ELb0ELb0EN7cutlass10bfloat16_tE19Flash_kernel_traitsILi32ELi64ELi256ELi4ES3_EELb1ELb0ELb0ELb0ELb0ELb1ELb0ELb1EEEvNS_16Flash_fwd_paramsE,"a",@progbits
	.sectionflags	@""
	.align	4
.nv.constant0._ZN5flash24flash_fwd_splitkv_kernelI23Flash_fwd_kernel_traitsILi32ELi64ELi256ELi4ELb0ELb0EN7cutlass10bfloat16_tE19Flash_kernel_traitsILi32ELi64ELi256ELi4ES3_EELb1ELb0ELb0ELb0ELb0ELb1ELb0ELb1EEEvNS_16Flash_fwd_paramsE:
	.zero		816


//--------------------- .nv.constant0._ZN5flash24flash_fwd_splitkv_kernelI23Flash_fwd_kernel_traitsILi32ELi64ELi256ELi4ELb0ELb0EN7cutlass10bfloat16_tE19Flash_kernel_traitsILi32ELi64ELi256ELi4ES3_EELb1ELb0ELb0ELb0ELb0ELb0ELb1ELb0EEEvNS_16Flash_fwd_paramsE --------------------------
	.section	.nv.constant0._ZN5flash24flash_fwd_splitkv_kernelI23Flash_fwd_kernel_traitsILi32ELi64ELi256ELi4ELb0ELb0EN7cutlass10bfloat16_tE19Flash_kernel_traitsILi32ELi64ELi256ELi4ES3_EELb1ELb0ELb0ELb0ELb0ELb0ELb1ELb0EEEvNS_16Flash_fwd_paramsE,"a",@progbits
	.sectionflags	@""
	.align	4
.nv.constant0._ZN5flash24flash_fwd_splitkv_kernelI23Flash_fwd_kernel_traitsILi32ELi64ELi256ELi4ELb0ELb0EN7cutlass10bfloat16_tE19Flash_kernel_traitsILi32ELi64ELi256ELi4ES3_EELb1ELb0ELb0ELb0ELb0ELb0ELb1ELb0EEEvNS_16Flash_fwd_paramsE:
	.zero		816


//--------------------- .nv.constant0._ZN5flash24flash_fwd_splitkv_kernelI23Flash_fwd_kernel_traitsILi32ELi64ELi256ELi4ELb0ELb0EN7cutlass10bfloat16_tE19Flash_kernel_traitsILi32ELi64ELi256ELi4ES3_EELb1ELb0ELb0ELb0ELb0ELb1ELb1ELb0EEEvNS_16Flash_fwd_paramsE --------------------------
	.section	.nv.constant0._ZN5flash24flash_fwd_splitkv_kernelI23Flash_fwd_kernel_traitsILi32ELi64ELi256ELi4ELb0ELb0EN7cutlass10bfloat16_tE19Flash_kernel_traitsILi32ELi64ELi256ELi4ES3_EELb1ELb0ELb0ELb0ELb0ELb1ELb1ELb0EEEvNS_16Flash_fwd_paramsE,"a",@progbits
	.sectionflags	@""
	.align	4
.nv.constant0._ZN5flash24flash_fwd_splitkv_kernelI23Flash_fwd_kernel_traitsILi32ELi64ELi256ELi4ELb0ELb0EN7cutlass10bfloat16_tE19Flash_kernel_traitsILi32ELi64ELi256ELi4ES3_EELb1ELb0ELb0ELb0ELb0ELb1ELb1ELb0EEEvNS_16Flash_fwd_paramsE:
	.zero		816


//--------------------- .nv.constant0._ZN5flash24flash_fwd_splitkv_kernelI23Flash_fwd_kernel_traitsILi32ELi64ELi256ELi4ELb0ELb0EN7cutlass10bfloat16_tE19Flash_kernel_traitsILi32ELi64ELi256ELi4ES3_EELb1ELb0ELb0ELb0ELb0ELb0ELb1ELb1EEEvNS_16Flash_fwd_paramsE --------------------------
	.section	.nv.constant0._ZN5flash24flash_fwd_splitkv_kernelI23Flash_fwd_kernel_traitsILi32ELi64ELi256ELi4ELb0ELb0EN7cutlass10bfloat16_tE19Flash_kernel_traitsILi32ELi64ELi256ELi4ES3_EELb1ELb0ELb0ELb0ELb0ELb0ELb1ELb1EEEvNS_16Flash_fwd_paramsE,"a",@progbits
	.sectionflags	@""
	.align	4
.nv.constant0._ZN5flash24flash_fwd_splitkv_kernelI23Flash_fwd_kernel_traitsILi32ELi64ELi256ELi4ELb0ELb0EN7cutlass10bfloat16_tE19Flash_kernel_traitsILi32ELi64ELi256ELi4ES3_EELb1ELb0ELb0ELb0ELb0ELb0ELb1ELb1EEEvNS_16Flash_fwd_paramsE:
	.zero		816


//--------------------- .nv.constant0._ZN5flash24flash_fwd_splitkv_kernelI23Flash_fwd_kernel_traitsILi32ELi64ELi256ELi4ELb0ELb0EN7cutlass10bfloat16_tE19Flash_kernel_traitsILi32ELi64ELi256ELi4ES3_EELb1ELb0ELb0ELb0ELb0ELb1ELb1ELb1EEEvNS_16Flash_fwd_paramsE --------------------------
	.section	.nv.constant0._ZN5flash24flash_fwd_splitkv_kernelI23Flash_fwd_kernel_traitsILi32ELi64ELi256ELi4ELb0ELb0EN7cutlass10bfloat16_tE19Flash_kernel_traitsILi32ELi64ELi256ELi4ES3_EELb1ELb0ELb0ELb0ELb0ELb1ELb1ELb1EEEvNS_16Flash_fwd_paramsE,"a",@progbits
	.sectionflags	@""
	.align	4
.nv.constant0._ZN5flash24flash_fwd_splitkv_kernelI23Flash_fwd_kernel_traitsILi32ELi64ELi256ELi4ELb0ELb0EN7cutlass10bfloat16_tE19Flash_kernel_traitsILi32ELi64ELi256ELi4ES3_EELb1ELb0ELb0ELb0ELb0ELb1ELb1ELb1EEEvNS_16Flash_fwd_paramsE:
	.zero		816


//--------------------- .nv.constant0._ZN5flash24flash_fwd_splitkv_kernelI23Flash_fwd_kernel_traitsILi32ELi64ELi256ELi4ELb0ELb0EN7cutlass10bfloat16_tE19Flash_kernel_traitsILi32ELi64ELi256ELi4ES3_EELb1ELb0ELb0ELb1ELb1ELb0ELb0ELb0EEEvNS_16Flash_fwd_paramsE --------------------------
	.section	.nv.constant0._ZN5flash24flash_fwd_splitkv_kernelI23Flash_fwd_kernel_traitsILi32ELi64ELi256ELi4ELb0ELb0EN7cutlass10bfloat16_tE19Flash_kernel_traitsILi32ELi64ELi256ELi4ES3_EELb1ELb0ELb0ELb1ELb1ELb0ELb0ELb0EEEvNS_16Flash_fwd_paramsE,"a",@progbits
	.sectionflags	@""
	.align	4
.nv.constant0._ZN5flash24flash_fwd_splitkv_kernelI23Flash_fwd_kernel_traitsILi32ELi64ELi256ELi4ELb0ELb0EN7cutlass10bfloat16_tE19Flash_kernel_traitsILi32ELi64ELi256ELi4ES3_EELb1ELb0ELb0ELb1ELb1ELb0ELb0ELb0EEEvNS_16Flash_fwd_paramsE:
	.zero		816


//--------------------- .nv.constant0._ZN5flash24flash_fwd_splitkv_kernelI23Flash_fwd_kernel_traitsILi32ELi64ELi256ELi4ELb0ELb0EN7cutlass10bfloat16_tE19Flash_kernel_traitsILi32ELi64ELi256ELi4ES3_EELb1ELb0ELb0ELb1ELb1ELb1ELb0ELb0EEEvNS_16Flash_fwd_paramsE --------------------------
	.section	.nv.constant0._ZN5flash24flash_fwd_splitkv_kernelI23Flash_fwd_kernel_traitsILi32ELi64ELi256ELi4ELb0ELb0EN7cutlass10bfloat16_tE19Flash_kernel_traitsILi32ELi64ELi256ELi4ES3_EELb1ELb0ELb0ELb1ELb1ELb1ELb0ELb0EEEvNS_16Flash_fwd_paramsE,"a",@progbits
	.sectionflags	@""
	.align	4
.nv.constant0._ZN5flash24flash_fwd_splitkv_kernelI23Flash_fwd_kernel_traitsILi32ELi64ELi256ELi4ELb0ELb0EN7cutlass10bfloat16_tE19Flash_kernel_traitsILi32ELi64ELi256ELi4ES3_EELb1ELb0ELb0ELb1ELb1ELb1ELb0ELb0EEEvNS_16Flash_fwd_paramsE:
	.zero		816


//--------------------- .nv.constant0._ZN5flash24flash_fwd_splitkv_kernelI23Flash_fwd_kernel_traitsILi32ELi64ELi256ELi4ELb0ELb0EN7cutlass10bfloat16_tE19Flash_kernel_traitsILi32ELi64ELi256ELi4ES3_EELb1ELb0ELb0ELb1ELb1ELb0ELb1ELb0EEEvNS_16Flash_fwd_paramsE --------------------------
	.section	.nv.constant0._ZN5flash24flash_fwd_splitkv_kernelI23Flash_fwd_kernel_traitsILi32ELi64ELi256ELi4ELb0ELb0EN7cutlass10bfloat16_tE19Flash_kernel_traitsILi32ELi64ELi256ELi4ES3_EELb1ELb0ELb0ELb1ELb1ELb0ELb1ELb0EEEvNS_16Flash_fwd_paramsE,"a",@progbits
	.sectionflags	@""
	.align	4
.nv.constant0._ZN5flash24flash_fwd_splitkv_kernelI23Flash_fwd_kernel_traitsILi32ELi64ELi256ELi4ELb0ELb0EN7cutlass10bfloat16_tE19Flash_kernel_traitsILi32ELi64ELi256ELi4ES3_EELb1ELb0ELb0ELb1ELb1ELb0ELb1ELb0EEEvNS_16Flash_fwd_paramsE:
	.zero		816


//--------------------- .nv.constant0._ZN5flash24flash_fwd_splitkv_kernelI23Flash_fwd_kernel_traitsILi32ELi64ELi256ELi4ELb0ELb0EN7cutlass10bfloat16_tE19Flash_kernel_traitsILi32ELi64ELi256ELi4ES3_EELb1ELb0ELb0ELb1ELb1ELb1ELb1ELb0EEEvNS_16Flash_fwd_paramsE --------------------------
	.section	.nv.constant0._ZN5flash24flash_fwd_splitkv_kernelI23Flash_fwd_kernel_traitsILi32ELi64ELi256ELi4ELb0ELb0EN7cutlass10bfloat16_tE19Flash_kernel_traitsILi32ELi64ELi256ELi4ES3_EELb1ELb0ELb0ELb1ELb1ELb1ELb1ELb0EEEvNS_16Flash_fwd_paramsE,"a",@progbits
	.sectionflags	@""
	.align	4
.nv.constant0._ZN5flash24flash_fwd_splitkv_kernelI23Flash_fwd_kernel_traitsILi32ELi64ELi256ELi4ELb0ELb0EN7cutlass10bfloat16_tE19Flash_kernel_traitsILi32ELi64ELi256ELi4ES3_EELb1ELb0ELb0ELb1ELb1ELb1ELb1ELb0EEEvNS_16Flash_fwd_paramsE:
	.zero		816


//--------------------- .nv.constant0._ZN5flash24flash_fwd_splitkv_kernelI23Flash_fwd_kernel_traitsILi32ELi64ELi256ELi4ELb0ELb0EN7cutlass10bfloat16_tE19Flash_kernel_traitsILi32ELi64ELi256ELi4ES3_EELb1ELb0ELb0ELb0ELb1ELb0ELb0ELb0EEEvNS_16Flash_fwd_paramsE --------------------------
	.section	.nv.constant0._ZN5flash24flash_fwd_splitkv_kernelI23Flash_fwd_kernel_traitsILi32ELi64ELi256ELi4ELb0ELb0EN7cutlass10bfloat16_tE19Flash_kernel_traitsILi32ELi64ELi256ELi4ES3_EELb1ELb0ELb0ELb0ELb1ELb0ELb0ELb0EEEvNS_16Flash_fwd_paramsE,"a",@progbits
	.sectionflags	@""
	.align	4
.nv.constant0._ZN5flash24flash_fwd_splitkv_kernelI23Flash_fwd_kernel_traitsILi32ELi64ELi256ELi4ELb0ELb0EN7cutlass10bfloat16_tE19Flash_kernel_traitsILi32ELi64ELi256ELi4ES3_EELb1ELb0ELb0ELb0ELb1ELb0ELb0ELb0EEEvNS_16Flash_fwd_paramsE:
	.zero		816


//--------------------- .nv.constant0._ZN5flash24flash_fwd_splitkv_kernelI23Flash_fwd_kernel_traitsILi32ELi64ELi256ELi4ELb0ELb0EN7cutlass10bfloat16_tE19Flash_kernel_traitsILi32ELi64ELi256ELi4ES3_EELb1ELb0ELb0ELb0ELb1ELb1ELb0ELb0EEEvNS_16Flash_fwd_paramsE --------------------------
	.section	.nv.constant0._ZN5flash24flash_fwd_splitkv_kernelI23Flash_fwd_kernel_traitsILi32ELi64ELi256ELi4ELb0ELb0EN7cutlass10bfloat16_tE19Flash_kernel_traitsILi32ELi64ELi256ELi4ES3_EELb1ELb0ELb0ELb0ELb1ELb1ELb0ELb0EEEvNS_16Flash_fwd_paramsE,"a",@progbits
	.sectionflags	@""
	.align	4
.nv.constant0._ZN5flash24flash_fwd_splitkv_kernelI23Flash_fwd_kernel_traitsILi32ELi64ELi256ELi4ELb0ELb0EN7cutlass10bfloat16_tE19Flash_kernel_traitsILi32ELi64ELi256ELi4ES3_EELb1ELb0ELb0ELb0ELb1ELb1ELb0ELb0EEEvNS_16Flash_fwd_paramsE:
	.zero		816


//--------------------- .nv.constant0._ZN5flash24flash_fwd_splitkv_kernelI23Flash_fwd_kernel_traitsILi32ELi64ELi256ELi4ELb0ELb0EN7cutlass10bfloat16_tE19Flash_kernel_traitsILi32ELi64ELi256ELi4ES3_EELb1ELb0ELb1ELb0ELb0ELb0ELb0ELb0EEEvNS_16Flash_fwd_paramsE --------------------------
	.section	.nv.constant0._ZN5flash24flash_fwd_splitkv_kernelI23Flash_fwd_kernel_traitsILi32ELi64ELi256ELi4ELb0ELb0EN7cutlass10bfloat16_tE19Flash_kernel_traitsILi32ELi64ELi256ELi4ES3_EELb1ELb0ELb1ELb0ELb0ELb0ELb0ELb0EEEvNS_16Flash_fwd_paramsE,"a",@progbits
	.sectionflags	@""
	.align	4
.nv.constant0._ZN5flash24flash_fwd_splitkv_kernelI23Flash_fwd_kernel_traitsILi32ELi64ELi256ELi4ELb0ELb0EN7cutlass10bfloat16_tE19Flash_kernel_traitsILi32ELi64ELi256ELi4ES3_EELb1ELb0ELb1ELb0ELb0ELb0ELb0ELb0EEEvNS_16Flash_fwd_paramsE:
	.zero		816


//--------------------- .nv.constant0._ZN5flash24flash_fwd_splitkv_kernelI23Flash_fwd_kernel_traitsILi32ELi64ELi256ELi4ELb0ELb0EN7cutlass10bfloat16_tE19Flash_kernel_traitsILi32ELi64ELi256ELi4ES3_EELb1ELb0ELb1ELb0ELb0ELb1ELb0ELb0EEEvNS_16Flash_fwd_paramsE --------------------------
	.section	.nv.constant0._ZN5flash24flash_fwd_splitkv_kernelI23Flash_fwd_kernel_traitsILi32ELi64ELi256ELi4ELb0ELb0EN7cutlass10bfloat16_tE19Flash_kernel_traitsILi32ELi64ELi256ELi4ES3_EELb1ELb0ELb1ELb0ELb0ELb1ELb0ELb0EEEvNS_16Flash_fwd_paramsE,"a",@progbits
	.sectionflags	@""
	.align	4
.nv.constant0._ZN5flash24flash_fwd_splitkv_kernelI23Flash_fwd_kernel_traitsILi32ELi64ELi256ELi4ELb0ELb0EN7cutlass10bfloat16_tE19Flash_kernel_traitsILi32ELi64ELi256ELi4ES3_EELb1ELb0ELb1ELb0ELb0ELb1ELb0ELb0EEEvNS_16Flash_fwd_paramsE:
	.zero		816


//--------------------- .nv.constant0._ZN5flash24flash_fwd_splitkv_kernelI23Flash_fwd_kernel_traitsILi32ELi64ELi256ELi4ELb0ELb0EN7cutlass10bfloat16_tE19Flash_kernel_traitsILi32ELi64ELi256ELi4ES3_EELb1ELb0ELb0ELb0ELb1ELb0ELb0ELb1EEEvNS_16Flash_fwd_paramsE --------------------------
	.section	.nv.constant0._ZN5flash24flash_fwd_splitkv_kernelI23Flash_fwd_kernel_traitsILi32ELi64ELi256ELi4ELb0ELb0EN7cutlass10bfloat16_tE19Flash_kernel_traitsILi32ELi64ELi256ELi4ES3_EELb1ELb0ELb0ELb0ELb1ELb0ELb0ELb1EEEvNS_16Flash_fwd_paramsE,"a",@progbits
	.sectionflags	@""
	.align	4
.nv.constant0._ZN5flash24flash_fwd_splitkv_kernelI23Flash_fwd_kernel_traitsILi32ELi64ELi256ELi4ELb0ELb0EN7cutlass10bfloat16_tE19Flash_kernel_traitsILi32ELi64ELi256ELi4ES3_EELb1ELb0ELb0ELb0ELb1ELb0ELb0ELb1EEEvNS_16Flash_fwd_paramsE:
	.zero		816


//--------------------- .nv.constant0._ZN5flash24flash_fwd_splitkv_kernelI23Flash_fwd_kernel_traitsILi32ELi64ELi256ELi4ELb0ELb0EN7cutlass10bfloat16_tE19Flash_kernel_traitsILi32ELi64ELi256ELi4ES3_EELb1ELb0ELb0ELb0ELb1ELb1ELb0ELb1EEEvNS_16Flash_fwd_paramsE --------------------------
	.section	.nv.constant0._ZN5flash24flash_fwd_splitkv_kernelI23Flash_fwd_kernel_traitsILi32ELi64ELi256ELi4ELb0ELb0EN7cutlass10bfloat16_tE19Flash_kernel_traitsILi32ELi64ELi256ELi4ES3_EELb1ELb0ELb0ELb0ELb1ELb1ELb0ELb1EEEvNS_16Flash_fwd_paramsE,"a",@progbits
	.sectionflags	@""
	.align	4
.nv.constant0._ZN5flash24flash_fwd_splitkv_kernelI23Flash_fwd_kernel_traitsILi32ELi64ELi256ELi4ELb0ELb0EN7cutlass10bfloat16_tE19Flash_kernel_traitsILi32ELi64ELi256ELi4ES3_EELb1ELb0ELb0ELb0ELb1ELb1ELb0ELb1EEEvNS_16Flash_fwd_paramsE:
	.zero		816


//--------------------- .nv.constant0._ZN5flash24flash_fwd_splitkv_kernelI23Flash_fwd_kernel_traitsILi32ELi64ELi256ELi4ELb0ELb0EN7cutlass10bfloat16_tE19Flash_kernel_traitsILi32ELi64ELi256ELi4ES3_EELb1ELb0ELb1ELb0ELb0ELb0ELb0ELb1EEEvNS_16Flash_fwd_paramsE --------------------------
	.section	.nv.constant0._ZN5flash24flash_fwd_splitkv_kernelI23Flash_fwd_kernel_traitsILi32ELi64ELi256ELi4ELb0ELb0EN7cutlass10bfloat16_tE19Flash_kernel_traitsILi32ELi64ELi256ELi4ES3_EELb1ELb0ELb1ELb0ELb0ELb0ELb0ELb1EEEvNS_16Flash_fwd_paramsE,"a",@progbits
	.sectionflags	@""
	.align	4
.nv.constant0._ZN5flash24flash_fwd_splitkv_kernelI23Flash_fwd_kernel_traitsILi32ELi64ELi256ELi4ELb0ELb0EN7cutlass10bfloat16_tE19Flash_kernel_traitsILi32ELi64ELi256ELi4ES3_EELb1ELb0ELb1ELb0ELb0ELb0ELb0ELb1EEEvNS_16Flash_fwd_paramsE:
	.zero		816


//--------------------- .nv.constant0._ZN5flash24flash_fwd_splitkv_kernelI23Flash_fwd_kernel_traitsILi32ELi64ELi256ELi4ELb0ELb0EN7cutlass10bfloat16_tE19Flash_kernel_traitsILi32ELi64ELi256ELi4ES3_EELb1ELb0ELb1ELb0ELb0ELb1ELb0ELb1EEEvNS_16Flash_fwd_paramsE --------------------------
	.section	.nv.constant0._ZN5flash24flash_fwd_splitkv_kernelI23Flash_fwd_kernel_traitsILi32ELi64ELi256ELi4ELb0ELb0EN7cutlass10bfloat16_tE19Flash_kernel_traitsILi32ELi64ELi256ELi4ES3_EELb1ELb0ELb1ELb0ELb0ELb1ELb0ELb1EEEvNS_16Flash_fwd_paramsE,"a",@progbits
	.sectionflags	@""
	.align	4
.nv.constant0._ZN5flash24flash_fwd_splitkv_kernelI23Flash_fwd_kernel_traitsILi32ELi64ELi256ELi4ELb0ELb0EN7cutlass10bfloat16_tE19Flash_kernel_traitsILi32ELi64ELi256ELi4ES3_EELb1ELb0ELb1ELb0ELb0ELb1ELb0ELb1EEEvNS_16Flash_fwd_paramsE:
	.zero		816


//--------------------- .nv.constant0._ZN5flash24flash_fwd_splitkv_kernelI23Flash_fwd_kernel_traitsILi32ELi64ELi256ELi4ELb0ELb0EN7cutlass10bfloat16_tE19Flash_kernel_traitsILi32ELi64ELi256ELi4ES3_EELb1ELb0ELb0ELb0ELb1ELb0ELb1ELb0EEEvNS_16Flash_fwd_paramsE --------------------------
	.section	.nv.constant0._ZN5flash24flash_fwd_splitkv_kernelI23Flash_fwd_kernel_traitsILi32ELi64ELi256ELi4ELb0ELb0EN7cutlass10bfloat16_tE19Flash_kernel_traitsILi32ELi64ELi256ELi4ES3_EELb1ELb0ELb0ELb0ELb1ELb0ELb1ELb0EEEvNS_16Flash_fwd_paramsE,"a",@progbits
	.sectionflags	@""
	.align	4
.nv.constant0._ZN5flash24flash_fwd_splitkv_kernelI23Flash_fwd_kernel_traitsILi32ELi64ELi256ELi4ELb0ELb0EN7cutlass10bfloat16_tE19Flash_kernel_traitsILi32ELi64ELi256ELi4ES3_EELb1ELb0ELb0ELb0ELb1ELb0ELb1ELb0EEEvNS_16Flash_fwd_paramsE:
	.zero		816


//--------------------- .nv.constant0._ZN5flash24flash_fwd_splitkv_kernelI23Flash_fwd_kernel_traitsILi32ELi64ELi256ELi4ELb0ELb0EN7cutlass10bfloat16_tE19Flash_kernel_traitsILi32ELi64ELi256ELi4ES3_EELb1ELb0ELb0ELb0ELb1ELb1ELb1ELb0EEEvNS_16Flash_fwd_paramsE --------------------------
	.section	.nv.constant0._ZN5flash24flash_fwd_splitkv_kernelI23Flash_fwd_kernel_traitsILi32ELi64ELi256ELi4ELb0ELb0EN7cutlass10bfloat16_tE19Flash_kernel_traitsILi32ELi64ELi256ELi4ES3_EELb1ELb0ELb0ELb0ELb1ELb1ELb1ELb0EEEvNS_16Flash_fwd_paramsE,"a",@progbits
	.sectionflags	@""
	.align	4
.nv.constant0._ZN5flash24flash_fwd_splitkv_kernelI23Flash_fwd_kernel_traitsILi32ELi64ELi256ELi4ELb0ELb0EN7cutlass10bfloat16_tE19Flash_kernel_traitsILi32ELi64ELi256ELi4ES3_EELb1ELb0ELb0ELb0ELb1ELb1ELb1ELb0EEEvNS_16Flash_fwd_paramsE:
	.zero		816


//--------------------- .nv.constant0._ZN5flash24flash_fwd_splitkv_kernelI23Flash_fwd_kernel_traitsILi32ELi64ELi256ELi4ELb0ELb0EN7cutlass10bfloat16_tE19Flash_kernel_traitsILi32ELi64ELi256ELi4ES3_EELb1ELb0ELb1ELb0ELb0ELb0ELb1ELb0EEEvNS_16Flash_fwd_paramsE --------------------------
	.section	.nv.constant0._ZN5flash24flash_fwd_splitkv_kernelI23Flash_fwd_kernel_traitsILi32ELi64ELi256ELi4ELb0ELb0EN7cutlass10bfloat16_tE19Flash_kernel_traitsILi32ELi64ELi256ELi4ES3_EELb1ELb0ELb1ELb0ELb0ELb0ELb1ELb0EEEvNS_16Flash_fwd_paramsE,"a",@progbits
	.sectionflags	@""
	.align	4
.nv.constant0._ZN5flash24flash_fwd_splitkv_kernelI23Flash_fwd_kernel_traitsILi32ELi64ELi256ELi4ELb0ELb0EN7cutlass10bfloat16_tE19Flash_kernel_traitsILi32ELi64ELi256ELi4ES3_EELb1ELb0ELb1ELb0ELb0ELb0ELb1ELb0EEEvNS_16Flash_fwd_paramsE:
	.zero		816


//--------------------- .nv.constant0._ZN5flash24flash_fwd_splitkv_kernelI23Flash_fwd_kernel_traitsILi32ELi64ELi256ELi4ELb0ELb0EN7cutlass10bfloat16_tE19Flash_kernel_traitsILi32ELi64ELi256ELi4ES3_EELb1ELb0ELb1ELb0ELb0ELb1ELb1ELb0EEEvNS_16Flash_fwd_paramsE --------------------------
	.section	.nv.constant0._ZN5flash24flash_fwd_splitkv_kernelI23Flash_fwd_kernel_traitsILi32ELi64ELi256ELi4ELb0ELb0EN7cutlass10bfloat16_tE19Flash_kernel_traitsILi32ELi64ELi256ELi4ES3_EELb1ELb0ELb1ELb0ELb0ELb1ELb1ELb0EEEvNS_16Flash_fwd_paramsE,"a",@progbits
	.sectionflags	@""
	.align	4
.nv.constant0._ZN5flash24flash_fwd_splitkv_kernelI23Flash_fwd_kernel_traitsILi32ELi64ELi256ELi4ELb0ELb0EN7cutlass10bfloat16_tE19Flash_kernel_traitsILi32ELi64ELi256ELi4ES3_EELb1ELb0ELb1ELb0ELb0ELb1ELb1ELb0EEEvNS_16Flash_fwd_paramsE:
	.zero		816


//--------------------- .nv.constant0._ZN5flash24flash_fwd_splitkv_kernelI23Flash_fwd_kernel_traitsILi32ELi64ELi256ELi4ELb0ELb0EN7cutlass10bfloat16_tE19Flash_kernel_traitsILi32ELi64ELi256ELi4ES3_EELb1ELb0ELb0ELb0ELb1ELb0ELb1ELb1EEEvNS_16Flash_fwd_paramsE --------------------------
	.section	.nv.constant0._ZN5flash24flash_fwd_splitkv_kernelI23Flash_fwd_kernel_traitsILi32ELi64ELi256ELi4ELb0ELb0EN7cutlass10bfloat16_tE19Flash_kernel_traitsILi32ELi64ELi256ELi4ES3_EELb1ELb0ELb0ELb0ELb1ELb0ELb1ELb1EEEvNS_16Flash_fwd_paramsE,"a",@progbits
	.sectionflags	@""
	.align	4
.nv.constant0._ZN5flash24flash_fwd_splitkv_kernelI23Flash_fwd_kernel_traitsILi32ELi64ELi256ELi4ELb0ELb0EN7cutlass10bfloat16_tE19Flash_kernel_traitsILi32ELi64ELi256ELi4ES3_EELb1ELb0ELb0ELb0ELb1ELb0ELb1ELb1EEEvNS_16Flash_fwd_paramsE:
	.zero		816


//--------------------- .nv.constant0._ZN5flash24flash_fwd_splitkv_kernelI23Flash_fwd_kernel_traitsILi32ELi64ELi256ELi4ELb0ELb0EN7cutlass10bfloat16_tE19Flash_kernel_traitsILi32ELi64ELi256ELi4ES3_EELb1ELb0ELb0ELb0ELb1ELb1ELb1ELb1EEEvNS_16Flash_fwd_paramsE --------------------------
	.section	.nv.constant0._ZN5flash24flash_fwd_splitkv_kernelI23Flash_fwd_kernel_traitsILi32ELi64ELi256ELi4ELb0ELb0EN7cutlass10bfloat16_tE19Flash_kernel_traitsILi32ELi64ELi256ELi4ES3_EELb1ELb0ELb0ELb0ELb1ELb1ELb1ELb1EEEvNS_16Flash_fwd_paramsE,"a",@progbits
	.sectionflags	@""
	.align	4
.nv.constant0._ZN5flash24flash_fwd_splitkv_kernelI23Flash_fwd_kernel_traitsILi32ELi64ELi256ELi4ELb0ELb0EN7cutlass10bfloat16_tE19Flash_kernel_traitsILi32ELi64ELi256ELi4ES3_EELb1ELb0ELb0ELb0ELb1ELb1ELb1ELb1EEEvNS_16Flash_fwd_paramsE:
	.zero		816


//--------------------- .nv.constant0._ZN5flash24flash_fwd_splitkv_kernelI23Flash_fwd_kernel_traitsILi32ELi64ELi256ELi4ELb0ELb0EN7cutlass10bfloat16_tE19Flash_kernel_traitsILi32ELi64ELi256ELi4ES3_EELb1ELb0ELb1ELb0ELb0ELb0ELb1ELb1EEEvNS_16Flash_fwd_paramsE --------------------------
	.section	.nv.constant0._ZN5flash24flash_fwd_splitkv_kernelI23Flash_fwd_kernel_traitsILi32ELi64ELi256ELi4ELb0ELb0EN7cutlass10bfloat16_tE19Flash_kernel_traitsILi32ELi64ELi256ELi4ES3_EELb1ELb0ELb1ELb0ELb0ELb0ELb1ELb1EEEvNS_16Flash_fwd_paramsE,"a",@progbits
	.sectionflags	@""
	.align	4
.nv.constant0._ZN5flash24flash_fwd_splitkv_kernelI23Flash_fwd_kernel_traitsILi32ELi64ELi256ELi4ELb0ELb0EN7cutlass10bfloat16_tE19Flash_kernel_traitsILi32ELi64ELi256ELi4ES3_EELb1ELb0ELb1ELb0ELb0ELb0ELb1ELb1EEEvNS_16Flash_fwd_paramsE:
	.zero		816


//--------------------- .nv.constant0._ZN5flash24flash_fwd_splitkv_kernelI23Flash_fwd_kernel_traitsILi32ELi64ELi256ELi4ELb0ELb0EN7cutlass10bfloat16_tE19Flash_kernel_traitsILi32ELi64ELi256ELi4ES3_EELb1ELb0ELb1ELb0ELb0ELb1ELb1ELb1EEEvNS_16Flash_fwd_paramsE --------------------------
	.section	.nv.constant0._ZN5flash24flash_fwd_splitkv_kernelI23Flash_fwd_kernel_traitsILi32ELi64ELi256ELi4ELb0ELb0EN7cutlass10bfloat16_tE19Flash_kernel_traitsILi32ELi64ELi256ELi4ES3_EELb1ELb0ELb1ELb0ELb0ELb1ELb1ELb1EEEvNS_16Flash_fwd_paramsE,"a",@progbits
	.sectionflags	@""
	.align	4
.nv.constant0._ZN5flash24flash_fwd_splitkv_kernelI23Flash_fwd_kernel_traitsILi32ELi64ELi256ELi4ELb0ELb0EN7cutlass10bfloat16_tE19Flash_kernel_traitsILi32ELi64ELi256ELi4ES3_EELb1ELb0ELb1ELb0ELb0ELb1ELb1ELb1EEEvNS_16Flash_fwd_paramsE:
	.zero		816


//--------------------- .nv.constant0._ZN5flash32flash_fwd_splitkv_combine_kernelI23Flash_fwd_kernel_traitsILi32ELi64ELi128ELi4ELb0ELb0EN7cutlass10bfloat16_tE19Flash_kernel_traitsILi32ELi64ELi128ELi4ES3_EELi16ELi7ELb0EEEvNS_16Flash_fwd_paramsE --------------------------
	.section	.nv.constant0._ZN5flash32flash_fwd_splitkv_combine_kernelI23Flash_fwd_kernel_traitsILi32ELi64ELi128ELi4ELb0ELb0EN7cutlass10bfloat16_tE19Flash_kernel_traitsILi32ELi64ELi128ELi4ES3_EELi16ELi7ELb0EEEvNS_16Flash_fwd_paramsE,"a",@progbits
	.sectionflags	@""
	.align	4
.nv.constant0._ZN5flash32flash_fwd_splitkv_combine_kernelI23Flash_fwd_kernel_traitsILi32ELi64ELi128ELi4ELb0ELb0EN7cutlass10bfloat16_tE19Flash_kernel_traitsILi32ELi64ELi128ELi4ES3_EELi16ELi7ELb0EEEvNS_16Flash_fwd_paramsE:
	.zero		816


//--------------------- .nv.constant0._ZN5flash32flash_fwd_splitkv_combine_kernelI23Flash_fwd_kernel_traitsILi32ELi64ELi128ELi4ELb0ELb0EN7cutlass10bfloat16_tE19Flash_kernel_traitsILi32ELi64ELi128ELi4ES3_EELi16ELi6ELb0EEEvNS_16Flash_fwd_paramsE --------------------------
	.section	.nv.constant0._ZN5flash32flash_fwd_splitkv_combine_kernelI23Flash_fwd_kernel_traitsILi32ELi64ELi128ELi4ELb0ELb0EN7cutlass10bfloat16_tE19Flash_kernel_traitsILi32ELi64ELi128ELi4ES3_EELi16ELi6ELb0EEEvNS_16Flash_fwd_paramsE,"a",@progbits
	.sectionflags	@""
	.align	4
.nv.constant0._ZN5flash32flash_fwd_splitkv_combine_kernelI23Flash_fwd_kernel_traitsILi32ELi64ELi128ELi4ELb0ELb0EN7cutlass10bfloat16_tE19Flash_kernel_traitsILi32ELi64ELi128ELi4ES3_EELi16ELi6ELb0EEEvNS_16Flash_fwd_paramsE:
	.zero		816


//--------------------- .nv.constant0._ZN5flash32flash_fwd_splitkv_combine_kernelI23Flash_fwd_kernel_traitsILi32ELi64ELi128ELi4ELb0ELb0EN7cutlass10bfloat16_tE19Flash_kernel_traitsILi32ELi64ELi128ELi4ES3_EELi16ELi5ELb0EEEvNS_16Flash_fwd_paramsE --------------------------
	.section	.nv.constant0._ZN5flash32flash_fwd_splitkv_combine_kernelI23Flash_fwd_kernel_traitsILi32ELi64ELi128ELi4ELb0ELb0EN7cutlass10bfloat16_tE19Flash_kernel_traitsILi32ELi64ELi128ELi4ES3_EELi16ELi5ELb0EEEvNS_16Flash_fwd_paramsE,"a",@progbits
	.sectionflags	@""
	.align	4
.nv.constant0._ZN5flash32flash_fwd_splitkv_combine_kernelI23Flash_fwd_kernel_traitsILi32ELi64ELi128ELi4ELb0ELb0EN7cutlass10bfloat16_tE19Flash_kernel_traitsILi32ELi64ELi128ELi4ES3_EELi16ELi5ELb0EEEvNS_16Flash_fwd_paramsE:
	.zero		816


//--------------------- .nv.constant0._ZN5flash32flash_fwd_splitkv_combine_kernelI23Flash_fwd_kernel_traitsILi32ELi64ELi128ELi4ELb0ELb0EN7cutlass10bfloat16_tE19Flash_kernel_traitsILi32ELi64ELi128ELi4ES3_EELi16ELi4ELb0EEEvNS_16Flash_fwd_paramsE --------------------------
	.section	.nv.constant0._ZN5flash32flash_fwd_splitkv_combine_kernelI23Flash_fwd_kernel_traitsILi32ELi64ELi128ELi4ELb0ELb0EN7cutlass10bfloat16_tE19Flash_kernel_traitsILi32ELi64ELi128ELi4ES3_EELi16ELi4ELb0EEEvNS_16Flash_fwd_paramsE,"a",@progbits
	.sectionflags	@""
	.align	4
.nv.constant0._ZN5flash32flash_fwd_splitkv_combine_kernelI23Flash_fwd_kernel_traitsILi32ELi64ELi128ELi4ELb0ELb0EN7cutlass10bfloat16_tE19Flash_kernel_traitsILi32ELi64ELi128ELi4ES3_EELi16ELi4ELb0EEEvNS_16Flash_fwd_paramsE:
	.zero		816


//--------------------- .nv.constant0._ZN5flash32flash_fwd_splitkv_combine_kernelI23Flash_fwd_kernel_traitsILi32ELi64ELi128ELi4ELb0ELb0EN7cutlass10bfloat16_tE19Flash_kernel_traitsILi32ELi64ELi128ELi4ES3_EELi16ELi3ELb0EEEvNS_16Flash_fwd_paramsE --------------------------
	.section	.nv.constant0._ZN5flash32flash_fwd_splitkv_combine_kernelI23Flash_fwd_kernel_traitsILi32ELi64ELi128ELi4ELb0ELb0EN7cutlass10bfloat16_tE19Flash_kernel_traitsILi32ELi64ELi128ELi4ES3_EELi16ELi3ELb0EEEvNS_16Flash_fwd_paramsE,"a",@progbits
	.sectionflags	@""
	.align	4
.nv.constant0._ZN5flash32flash_fwd_splitkv_combine_kernelI23Flash_fwd_kernel_traitsILi32ELi64ELi128ELi4ELb0ELb0EN7cutlass10bfloat16_tE19Flash_kernel_traitsILi32ELi64ELi128ELi4ES3_EELi16ELi3ELb0EEEvNS_16Flash_fwd_paramsE:
	.zero		816


//--------------------- .nv.constant0._ZN5flash32flash_fwd_splitkv_combine_kernelI23Flash_fwd_kernel_traitsILi32ELi64ELi128ELi4ELb0ELb0EN7cutlass10bfloat16_tE19Flash_kernel_traitsILi32ELi64ELi128ELi4ES3_EELi16ELi2ELb0EEEvNS_16Flash_fwd_paramsE --------------------------
	.section	.nv.constant0._ZN5flash32flash_fwd_splitkv_combine_kernelI23Flash_fwd_kernel_traitsILi32ELi64ELi128ELi4ELb0ELb0EN7cutlass10bfloat16_tE19Flash_kernel_traitsILi32ELi64ELi128ELi4ES3_EELi16ELi2ELb0EEEvNS_16Flash_fwd_paramsE,"a",@progbits
	.sectionflags	@""
	.align	4
.nv.constant0._ZN5flash32flash_fwd_splitkv_combine_kernelI23Flash_fwd_kernel_traitsILi32ELi64ELi128ELi4ELb0ELb0EN7cutlass10bfloat16_tE19Flash_kernel_traitsILi32ELi64ELi128ELi4ES3_EELi16ELi2ELb0EEEvNS_16Flash_fwd_paramsE:
	.zero		816


//--------------------- .nv.constant0._ZN5flash32flash_fwd_splitkv_combine_kernelI23Flash_fwd_kernel_traitsILi32ELi64ELi128ELi4ELb0ELb0EN7cutlass10bfloat16_tE19Flash_kernel_traitsILi32ELi64ELi128ELi4ES3_EELi16ELi1ELb0EEEvNS_16Flash_fwd_paramsE --------------------------
	.section	.nv.constant0._ZN5flash32flash_fwd_splitkv_combine_kernelI23Flash_fwd_kernel_traitsILi32ELi64ELi128ELi4ELb0ELb0EN7cutlass10bfloat16_tE19Flash_kernel_traitsILi32ELi64ELi128ELi4ES3_EELi16ELi1ELb0EEEvNS_16Flash_fwd_paramsE,"a",@progbits
	.sectionflags	@""
	.align	4
.nv.constant0._ZN5flash32flash_fwd_splitkv_combine_kernelI23Flash_fwd_kernel_traitsILi32ELi64ELi128ELi4ELb0ELb0EN7cutlass10bfloat16_tE19Flash_kernel_traitsILi32ELi64ELi128ELi4ES3_EELi16ELi1ELb0EEEvNS_16Flash_fwd_paramsE:
	.zero		816


//--------------------- .nv.constant0._ZN5flash32flash_fwd_splitkv_combine_kernelI23Flash_fwd_kernel_traitsILi32ELi64ELi128ELi4ELb0ELb0EN7cutlass10bfloat16_tE19Flash_kernel_traitsILi32ELi64ELi128ELi4ES3_EELi16ELi7ELb1EEEvNS_16Flash_fwd_paramsE --------------------------
	.section	.nv.constant0._ZN5flash32flash_fwd_splitkv_combine_kernelI23Flash_fwd_kernel_traitsILi32ELi64ELi128ELi4ELb0ELb0EN7cutlass10bfloat16_tE19Flash_kernel_traitsILi32ELi64ELi128ELi4ES3_EELi16ELi7ELb1EEEvNS_16Flash_fwd_paramsE,"a",@progbits
	.sectionflags	@""
	.align	4
.nv.constant0._ZN5flash32flash_fwd_splitkv_combine_kernelI23Flash_fwd_kernel_traitsILi32ELi64ELi128ELi4ELb0ELb0EN7cutlass10bfloat16_tE19Flash_kernel_traitsILi32ELi64ELi128ELi4ES3_EELi16ELi7ELb1EEEvNS_16Flash_fwd_paramsE:
	.zero		816


//--------------------- .nv.constant0._ZN5flash32flash_fwd_splitkv_combine_kernelI23Flash_fwd_kernel_traitsILi32ELi64ELi128ELi4ELb0ELb0EN7cutlass10bfloat16_tE19Flash_kernel_traitsILi32ELi64ELi128ELi4ES3_EELi16ELi6ELb1EEEvNS_16Flash_fwd_paramsE --------------------------
	.section	.nv.constant0._ZN5flash32flash_fwd_splitkv_combine_kernelI23Flash_fwd_kernel_traitsILi32ELi64ELi128ELi4ELb0ELb0EN7cutlass10bfloat16_tE19Flash_kernel_traitsILi32ELi64ELi128ELi4ES3_EELi16ELi6ELb1EEEvNS_16Flash_fwd_paramsE,"a",@progbits
	.sectionflags	@""
	.align	4
.nv.constant0._ZN5flash32flash_fwd_splitkv_combine_kernelI23Flash_fwd_kernel_traitsILi32ELi64ELi128ELi4ELb0ELb0EN7cutlass10bfloat16_tE19Flash_kernel_traitsILi32ELi64ELi128ELi4ES3_EELi16ELi6ELb1EEEvNS_16Flash_fwd_paramsE:
	.zero		816


//--------------------- .nv.constant0._ZN5flash32flash_fwd_splitkv_combine_kernelI23Flash_fwd_kernel_traitsILi32ELi64ELi128ELi4ELb0ELb0EN7cutlass10bfloat16_tE19Flash_kernel_traitsILi32ELi64ELi128ELi4ES3_EELi16ELi5ELb1EEEvNS_16Flash_fwd_paramsE --------------------------
	.section	.nv.constant0._ZN5flash32flash_fwd_splitkv_combine_kernelI23Flash_fwd_kernel_traitsILi32ELi64ELi128ELi4ELb0ELb0EN7cutlass10bfloat16_tE19Flash_kernel_traitsILi32ELi64ELi128ELi4ES3_EELi16ELi5ELb1EEEvNS_16Flash_fwd_paramsE,"a",@progbits
	.sectionflags	@""
	.align	4
.nv.constant0._ZN5flash32flash_fwd_splitkv_combine_kernelI23Flash_fwd_kernel_traitsILi32ELi64ELi128ELi4ELb0ELb0EN7cutlass10bfloat16_tE19Flash_kernel_traitsILi32ELi64ELi128ELi4ES3_EELi16ELi5ELb1EEEvNS_16Flash_fwd_paramsE:
	.zero		816


//--------------------- .nv.constant0._ZN5flash32flash_fwd_splitkv_combine_kernelI23Flash_fwd_kernel_traitsILi32ELi64ELi128ELi4ELb0ELb0EN7cutlass10bfloat16_tE19Flash_kernel_traitsILi32ELi64ELi128ELi4ES3_EELi16ELi4ELb1EEEvNS_16Flash_fwd_paramsE --------------------------
	.section	.nv.constant0._ZN5flash32flash_fwd_splitkv_combine_kernelI23Flash_fwd_kernel_traitsILi32ELi64ELi128ELi4ELb0ELb0EN7cutlass10bfloat16_tE19Flash_kernel_traitsILi32ELi64ELi128ELi4ES3_EELi16ELi4ELb1EEEvNS_16Flash_fwd_paramsE,"a",@progbits
	.sectionflags	@""
	.align	4
.nv.constant0._ZN5flash32flash_fwd_splitkv_combine_kernelI23Flash_fwd_kernel_traitsILi32ELi64ELi128ELi4ELb0ELb0EN7cutlass10bfloat16_tE19Flash_kernel_traitsILi32ELi64ELi128ELi4ES3_EELi16ELi4ELb1EEEvNS_16Flash_fwd_paramsE:
	.zero		816


//--------------------- .nv.constant0._ZN5flash32flash_fwd_splitkv_combine_kernelI23Flash_fwd_kernel_traitsILi32ELi64ELi128ELi4ELb0ELb0EN7cutlass10bfloat16_tE19Flash_kernel_traitsILi32ELi64ELi128ELi4ES3_EELi16ELi3ELb1EEEvNS_16Flash_fwd_paramsE --------------------------
	.section	.nv.constant0._ZN5flash32flash_fwd_splitkv_combine_kernelI23Flash_fwd_kernel_traitsILi32ELi64ELi128ELi4ELb0ELb0EN7cutlass10bfloat16_tE19Flash_kernel_traitsILi32ELi64ELi128ELi4ES3_EELi16ELi3ELb1EEEvNS_16Flash_fwd_paramsE,"a",@progbits
	.sectionflags	@""
	.align	4
.nv.constant0._ZN5flash32flash_fwd_splitkv_combine_kernelI23Flash_fwd_kernel_traitsILi32ELi64ELi128ELi4ELb0ELb0EN7cutlass10bfloat16_tE19Flash_kernel_traitsILi32ELi64ELi128ELi4ES3_EELi16ELi3ELb1EEEvNS_16Flash_fwd_paramsE:
	.zero		816


//--------------------- .nv.constant0._ZN5flash32flash_fwd_splitkv_combine_kernelI23Flash_fwd_kernel_traitsILi32ELi64ELi128ELi4ELb0ELb0EN7cutlass10bfloat16_tE19Flash_kernel_traitsILi32ELi64ELi128ELi4ES3_EELi16ELi2ELb1EEEvNS_16Flash_fwd_paramsE --------------------------
	.section	.nv.constant0._ZN5flash32flash_fwd_splitkv_combine_kernelI23Flash_fwd_kernel_traitsILi32ELi64ELi128ELi4ELb0ELb0EN7cutlass10bfloat16_tE19Flash_kernel_traitsILi32ELi64ELi128ELi4ES3_EELi16ELi2ELb1EEEvNS_16Flash_fwd_paramsE,"a",@progbits
	.sectionflags	@""
	.align	4
.nv.constant0._ZN5flash32flash_fwd_splitkv_combine_kernelI23Flash_fwd_kernel_traitsILi32ELi64ELi128ELi4ELb0ELb0EN7cutlass10bfloat16_tE19Flash_kernel_traitsILi32ELi64ELi128ELi4ES3_EELi16ELi2ELb1EEEvNS_16Flash_fwd_paramsE:
	.zero		816


//--------------------- .nv.constant0._ZN5flash32flash_fwd_splitkv_combine_kernelI23Flash_fwd_kernel_traitsILi32ELi64ELi128ELi4ELb0ELb0EN7cutlass10bfloat16_tE19Flash_kernel_traitsILi32ELi64ELi128ELi4ES3_EELi16ELi1ELb1EEEvNS_16Flash_fwd_paramsE --------------------------
	.section	.nv.constant0._ZN5flash32flash_fwd_splitkv_combine_kernelI23Flash_fwd_kernel_traitsILi32ELi64ELi128ELi4ELb0ELb0EN7cutlass10bfloat16_tE19Flash_kernel_traitsILi32ELi64ELi128ELi4ES3_EELi16ELi1ELb1EEEvNS_16Flash_fwd_paramsE,"a",@progbits
	.sectionflags	@""
	.align	4
.nv.constant0._ZN5flash32flash_fwd_splitkv_combine_kernelI23Flash_fwd_kernel_traitsILi32ELi64ELi128ELi4ELb0ELb0EN7cutlass10bfloat16_tE19Flash_kernel_traitsILi32ELi64ELi128ELi4ES3_EELi16ELi1ELb1EEEvNS_16Flash_fwd_paramsE:
	.zero		816


//--------------------- .nv.constant0._ZN5flash24flash_fwd_splitkv_kernelI23Flash_fwd_kernel_traitsILi32ELi64ELi128ELi4ELb0ELb0EN7cutlass10bfloat16_tE19Flash_kernel_traitsILi32ELi64ELi128ELi4ES3_EELb1ELb0ELb0ELb0ELb0ELb0ELb0ELb0EEEvNS_16Flash_fwd_paramsE --------------------------
	.section	.nv.constant0._ZN5flash24flash_fwd_splitkv_kernelI23Flash_fwd_kernel_traitsILi32ELi64ELi128ELi4ELb0ELb0EN7cutlass10bfloat16_tE19Flash_kernel_traitsILi32ELi64ELi128ELi4ES3_EELb1ELb0ELb0ELb0ELb0ELb0ELb0ELb0EEEvNS_16Flash_fwd_paramsE,"a",@progbits
	.sectionflags	@""
	.align	4
.nv.constant0._ZN5flash24flash_fwd_splitkv_kernelI23Flash_fwd_kernel_traitsILi32ELi64ELi128ELi4ELb0ELb0EN7cutlass10bfloat16_tE19Flash_kernel_traitsILi32ELi64ELi128ELi4ES3_EELb1ELb0ELb0ELb0ELb0ELb0ELb0ELb0EEEvNS_16Flash_fwd_paramsE:
	.zero		816


//--------------------- .nv.constant0._ZN5flash24flash_fwd_splitkv_kernelI23Flash_fwd_kernel_traitsILi32ELi64ELi128ELi4ELb0ELb0EN7cutlass10bfloat16_tE19Flash_kernel_traitsILi32ELi64ELi128ELi4ES3_EELb1ELb0ELb0ELb0ELb0ELb1ELb0ELb0EEEvNS_16Flash_fwd_paramsE --------------------------
	.section	.nv.constant0._ZN5flash24flash_fwd_splitkv_kernelI23Flash_fwd_kernel_traitsILi32ELi64ELi128ELi4ELb0ELb0EN7cutlass10bfloat16_tE19Flash_kernel_traitsILi32ELi64ELi128ELi4ES3_EELb1ELb0ELb0ELb0ELb0ELb1ELb0ELb0EEEvNS_16Flash_fwd_paramsE,"a",@progbits
	.sectionflags	@""
	.align	4
.nv.constant0._ZN5flash24flash_fwd_splitkv_kernelI23Flash_fwd_kernel_traitsILi32ELi64ELi128ELi4ELb0ELb0EN7cutlass10bfloat16_tE19Flash_kernel_traitsILi32ELi64ELi128ELi4ES3_EELb1ELb0ELb0ELb0ELb0ELb1ELb0ELb0EEEvNS_16Flash_fwd_paramsE:
	.zero		816


//--------------------- .nv.constant0._ZN5flash24flash_fwd_splitkv_kernelI23Flash_fwd_kernel_traitsILi32ELi64ELi128ELi4ELb0ELb0EN7cutlass10bfloat16_tE19Flash_kernel_traitsILi32ELi64ELi128ELi4ES3_EELb1ELb0ELb0ELb0ELb0ELb0ELb0ELb1EEEvNS_16Flash_fwd_paramsE --------------------------
	.section	.nv.constant0._ZN5flash24flash_fwd_splitkv_kernelI23Flash_fwd_kernel_traitsILi32ELi64ELi128ELi4ELb0ELb0EN7cutlass10bfloat16_tE19Flash_kernel_traitsILi32ELi64ELi128ELi4ES3_EELb1ELb0ELb0ELb0ELb0ELb0ELb0ELb1EEEvNS_16Flash_fwd_paramsE,"a",@progbits
	.sectionflags	@""
	.align	4
.nv.constant0._ZN5flash24flash_fwd_splitkv_kernelI23Flash_fwd_kernel_traitsILi32ELi64ELi128ELi4ELb0ELb0EN7cutlass10bfloat16_tE19Flash_kernel_traitsILi32ELi64ELi128ELi4ES3_EELb1ELb0ELb0ELb0ELb0ELb0ELb0ELb1EEEvNS_16Flash_fwd_paramsE:
	.zero		816


//--------------------- .nv.constant0._ZN5flash24flash_fwd_splitkv_kernelI23Flash_fwd_kernel_traitsILi32ELi64ELi128ELi4ELb0ELb0EN7cutlass10bfloat16_tE19Flash_kernel_traitsILi32ELi64ELi128ELi4ES3_EELb1ELb0ELb0ELb0ELb0ELb1ELb0ELb1EEEvNS_16Flash_fwd_paramsE --------------------------
	.section	.nv.constant0._ZN5flash24flash_fwd_splitkv_kernelI23Flash_fwd_kernel_traitsILi32ELi64ELi128ELi4ELb0ELb0EN7cutlass10bfloat16_tE19Flash_kernel_traitsILi32ELi64ELi128ELi4ES3_EELb1ELb0ELb0ELb0ELb0ELb1ELb0ELb1EEEvNS_16Flash_fwd_paramsE,"a",@progbits
	.sectionflags	@""
	.align	4
.nv.constant0._ZN5flash24flash_fwd_splitkv_kernelI23Flash_fwd_kernel_traitsILi32ELi64ELi128ELi4ELb0ELb0EN7cutlass10bfloat16_tE19Flash_kernel_traitsILi32ELi64ELi128ELi4ES3_EELb1ELb0ELb0ELb0ELb0ELb1ELb0ELb1EEEvNS_16Flash_fwd_paramsE:
	.zero		816


//--------------------- .nv.constant0._ZN5flash24flash_fwd_splitkv_kernelI23Flash_fwd_kernel_traitsILi32ELi64ELi128ELi4ELb0ELb0EN7cutlass10bfloat16_tE19Flash_kernel_traitsILi32ELi64ELi128ELi4ES3_EELb1ELb0ELb0ELb0ELb0ELb0ELb1ELb0EEEvNS_16Flash_fwd_paramsE --------------------------
	.section	.nv.constant0._ZN5flash24flash_fwd_splitkv_kernelI23Flash_fwd_kernel_traitsILi32ELi64ELi128ELi4ELb0ELb0EN7cutlass10bfloat16_tE19Flash_kernel_traitsILi32ELi64ELi128ELi4ES3_EELb1ELb0ELb0ELb0ELb0ELb0ELb1ELb0EEEvNS_16Flash_fwd_paramsE,"a",@progbits
	.sectionflags	@""
	.align	4
.nv.constant0._ZN5flash24flash_fwd_splitkv_kernelI23Flash_fwd_kernel_traitsILi32ELi64ELi128ELi4ELb0ELb0EN7cutlass10bfloat16_tE19Flash_kernel_traitsILi32ELi64ELi128ELi4ES3_EELb1ELb0ELb0ELb0ELb0ELb0ELb1ELb0EEEvNS_16Flash_fwd_paramsE:
	.zero		816


//--------------------- .nv.constant0._ZN5flash24flash_fwd_splitkv_kernelI23Flash_fwd_kernel_traitsILi32ELi64ELi128ELi4ELb0ELb0EN7cutlass10bfloat16_tE19Flash_kernel_traitsILi32ELi64ELi128ELi4ES3_EELb1ELb0ELb0ELb0ELb0ELb1ELb1ELb0EEEvNS_16Flash_fwd_paramsE --------------------------
	.section	.nv.constant0._ZN5flash24flash_fwd_splitkv_kernelI23Flash_fwd_kernel_traitsILi32ELi64ELi128ELi4ELb0ELb0EN7cutlass10bfloat16_tE19Flash_kernel_traitsILi32ELi64ELi128ELi4ES3_EELb1ELb0ELb0ELb0ELb0ELb1ELb1ELb0EEEvNS_16Flash_fwd_paramsE,"a",@progbits
	.sectionflags	@""
	.align	4
.nv.constant0._ZN5flash24flash_fwd_splitkv_kernelI23Flash_fwd_kernel_traitsILi32ELi64ELi128ELi4ELb0ELb0EN7cutlass10bfloat16_tE19Flash_kernel_traitsILi32ELi64ELi128ELi4ES3_EELb1ELb0ELb0ELb0ELb0ELb1ELb1ELb0EEEvNS_16Flash_fwd_paramsE:
	.zero		816


//--------------------- .nv.constant0._ZN5flash24flash_fwd_splitkv_kernelI23Flash_fwd_kernel_traitsILi32ELi64ELi128ELi4ELb0ELb0EN7cutlass10bfloat16_tE19Flash_kernel_traitsILi32ELi64ELi128ELi4ES3_EELb1ELb0ELb0ELb0ELb0ELb0ELb1ELb1EEEvNS_16Flash_fwd_paramsE --------------------------
	.section	.nv.constant0._ZN5flash24flash_fwd_splitkv_kernelI23Flash_fwd_kernel_traitsILi32ELi64ELi128ELi4ELb0ELb0EN7cutlass10bfloat16_tE19Flash_kernel_traitsILi32ELi64ELi128ELi4ES3_EELb1ELb0ELb0ELb0ELb0ELb0ELb1ELb1EEEvNS_16Flash_fwd_paramsE,"a",@progbits
	.sectionflags	@""
	.align	4
.nv.constant0._ZN5flash24flash_fwd_splitkv_kernelI23Flash_fwd_kernel_traitsILi32ELi64ELi128ELi4ELb0ELb0EN7cutlass10bfloat16_tE19Flash_kernel_traitsILi32ELi64ELi128ELi4ES3_EELb1ELb0ELb0ELb0ELb0ELb0ELb1ELb1EEEvNS_16Flash_fwd_paramsE:
	.zero		816


//--------------------- .nv.constant0._ZN5flash24flash_fwd_splitkv_kernelI23Flash_fwd_kernel_traitsILi32ELi64ELi128ELi4ELb0ELb0EN7cutlass10bfloat16_tE19Flash_kernel_traitsILi32ELi64ELi128ELi4ES3_EELb1ELb0ELb0ELb0ELb0ELb1ELb1ELb1EEEvNS_16Flash_fwd_paramsE --------------------------
	.section	.nv.constant0._ZN5flash24flash_fwd_splitkv_kernelI23Flash_fwd_kernel_traitsILi32ELi64ELi128ELi4ELb0ELb0EN7cutlass10bfloat16_tE19Flash_kernel_traitsILi32ELi64ELi128ELi4ES3_EELb1ELb0ELb0ELb0ELb0ELb1ELb1ELb1EEEvNS_16Flash_fwd_paramsE,"a",@progbits
	.sectionflags	@""
	.align	4
.nv.constant0._ZN5flash24flash_fwd_splitkv_kernelI23Flash_fwd_kernel_traitsILi32ELi64ELi128ELi4ELb0ELb0EN7cutlass10bfloat16_tE19Flash_kernel_traitsILi32ELi64ELi128ELi4ES3_EELb1ELb0ELb0ELb0ELb0ELb1ELb1ELb1EEEvNS_16Flash_fwd_paramsE:
	.zero		816


//--------------------- .nv.constant0._ZN5flash24flash_fwd_splitkv_kernelI23Flash_fwd_kernel_traitsILi32ELi64ELi128ELi4ELb0ELb0EN7cutlass10bfloat16_tE19Flash_kernel_traitsILi32ELi64ELi128ELi4ES3_EELb1ELb0ELb0ELb1ELb1ELb0ELb0ELb0EEEvNS_16Flash_fwd_paramsE --------------------------
	.section	.nv.constant0._ZN5flash24flash_fwd_splitkv_kernelI23Flash_fwd_kernel_traitsILi32ELi64ELi128ELi4ELb0ELb0EN7cutlass10bfloat16_tE19Flash_kernel_traitsILi32ELi64ELi128ELi4ES3_EELb1ELb0ELb0ELb1ELb1ELb0ELb0ELb0EEEvNS_16Flash_fwd_paramsE,"a",@progbits
	.sectionflags	@""
	.align	4
.nv.constant0._ZN5flash24flash_fwd_splitkv_kernelI23Flash_fwd_kernel_traitsILi32ELi64ELi128ELi4ELb0ELb0EN7cutlass10bfloat16_tE19Flash_kernel_traitsILi32ELi64ELi128ELi4ES3_EELb1ELb0ELb0ELb1ELb1ELb0ELb0ELb0EEEvNS_16Flash_fwd_paramsE:
	.zero		816


//--------------------- .nv.constant0._ZN5flash24flash_fwd_splitkv_kernelI23Flash_fwd_kernel_traitsILi32ELi64ELi128ELi4ELb0ELb0EN7cutlass10bfloat16_tE19Flash_kernel_traitsILi32ELi64ELi128ELi4ES3_EELb1ELb0ELb0ELb1ELb1ELb1ELb0ELb0EEEvNS_16Flash_fwd_paramsE --------------------------
	.section	.nv.constant0._ZN5flash24flash_fwd_splitkv_kernelI23Flash_fwd_kernel_traitsILi32ELi64ELi128ELi4ELb0ELb0EN7cutlass10bfloat16_tE19Flash_kernel_traitsILi32ELi64ELi128ELi4ES3_EELb1ELb0ELb0ELb1ELb1ELb1ELb0ELb0EEEvNS_16Flash_fwd_paramsE,"a",@progbits
	.sectionflags	@""
	.align	4
.nv.constant0._ZN5flash24flash_fwd_splitkv_kernelI23Flash_fwd_kernel_traitsILi32ELi64ELi128ELi4ELb0ELb0EN7cutlass10bfloat16_tE19Flash_kernel_traitsILi32ELi64ELi128ELi4ES3_EELb1ELb0ELb0ELb1ELb1ELb1ELb0ELb0EEEvNS_16Flash_fwd_paramsE:
	.zero		816


//--------------------- .nv.constant0._ZN5flash24flash_fwd_splitkv_kernelI23Flash_fwd_kernel_traitsILi32ELi64ELi128ELi4ELb0ELb0EN7cutlass10bfloat16_tE19Flash_kernel_traitsILi32ELi64ELi128ELi4ES3_EELb1ELb0ELb0ELb1ELb1ELb0ELb1ELb0EEEvNS_16Flash_fwd_paramsE --------------------------
	.section	.nv.constant0._ZN5flash24flash_fwd_splitkv_kernelI23Flash_fwd_kernel_traitsILi32ELi64ELi128ELi4ELb0ELb0EN7cutlass10bfloat16_tE19Flash_kernel_traitsILi32ELi64ELi128ELi4ES3_EELb1ELb0ELb0ELb1ELb1ELb0ELb1ELb0EEEvNS_16Flash_fwd_paramsE,"a",@progbits
	.sectionflags	@""
	.align	4
.nv.constant0._ZN5flash24flash_fwd_splitkv_kernelI23Flash_fwd_kernel_traitsILi32ELi64ELi128ELi4ELb0ELb0EN7cutlass10bfloat16_tE19Flash_kernel_traitsILi32ELi64ELi128ELi4ES3_EELb1ELb0ELb0ELb1ELb1ELb0ELb1ELb0EEEvNS_16Flash_fwd_paramsE:
	.zero		816


//--------------------- .nv.constant0._ZN5flash24flash_fwd_splitkv_kernelI23Flash_fwd_kernel_traitsILi32ELi64ELi128ELi4ELb0ELb0EN7cutlass10bfloat16_tE19Flash_kernel_traitsILi32ELi64ELi128ELi4ES3_EELb1ELb0ELb0ELb1ELb1ELb1ELb1ELb0EEEvNS_16Flash_fwd_paramsE --------------------------
	.section	.nv.constant0._ZN5flash24flash_fwd_splitkv_kernelI23Flash_fwd_kernel_traitsILi32ELi64ELi128ELi4ELb0ELb0EN7cutlass10bfloat16_tE19Flash_kernel_traitsILi32ELi64ELi128ELi4ES3_EELb1ELb0ELb0ELb1ELb1ELb1ELb1ELb0EEEvNS_16Flash_fwd_paramsE,"a",@progbits
	.sectionflags	@""
	.align	4
.nv.constant0._ZN5flash24flash_fwd_splitkv_kernelI23Flash_fwd_kernel_traitsILi32ELi64ELi128ELi4ELb0ELb0EN7cutlass10bfloat16_tE19Flash_kernel_traitsILi32ELi64ELi128ELi4ES3_EELb1ELb0ELb0ELb1ELb1ELb1ELb1ELb0EEEvNS_16Flash_fwd_paramsE:
	.zero		816


//--------------------- .nv.constant0._ZN5flash24flash_fwd_splitkv_kernelI23Flash_fwd_kernel_traitsILi32ELi64ELi128ELi4ELb0ELb0EN7cutlass10bfloat16_tE19Flash_kernel_traitsILi32ELi64ELi128ELi4ES3_EELb1ELb0ELb0ELb0ELb1ELb0ELb0ELb0EEEvNS_16Flash_fwd_paramsE --------------------------
	.section	.nv.constant0._ZN5flash24flash_fwd_splitkv_kernelI23Flash_fwd_kernel_traitsILi32ELi64ELi128ELi4ELb0ELb0EN7cutlass10bfloat16_tE19Flash_kernel_traitsILi32ELi64ELi128ELi4ES3_EELb1ELb0ELb0ELb0ELb1ELb0ELb0ELb0EEEvNS_16Flash_fwd_paramsE,"a",@progbits
	.sectionflags	@""
	.align	4
.nv.constant0._ZN5flash24flash_fwd_splitkv_kernelI23Flash_fwd_kernel_traitsILi32ELi64ELi128ELi4ELb0ELb0EN7cutlass10bfloat16_tE19Flash_kernel_traitsILi32ELi64ELi128ELi4ES3_EELb1ELb0ELb0ELb0ELb1ELb0ELb0ELb0EEEvNS_16Flash_fwd_paramsE:
	.zero		816


//--------------------- .nv.constant0._ZN5flash24flash_fwd_splitkv_kernelI23Flash_fwd_kernel_traitsILi32ELi64ELi128ELi4ELb0ELb0EN7cutlass10bfloat16_tE19Flash_kernel_traitsILi32ELi64ELi128ELi4ES3_EELb1ELb0ELb0ELb0ELb1ELb1ELb0ELb0EEEvNS_16Flash_fwd_paramsE --------------------------
	.section	.nv.constant0._ZN5flash24flash_fwd_splitkv_kernelI23Flash_fwd_kernel_traitsILi32ELi64ELi128ELi4ELb0ELb0EN7cutlass10bfloat16_tE19Flash_kernel_traitsILi32ELi64ELi128ELi4ES3_EELb1ELb0ELb0ELb0ELb1ELb1ELb0ELb0EEEvNS_16Flash_fwd_paramsE,"a",@progbits
	.sectionflags	@""
	.align	4
.nv.constant0._ZN5flash24flash_fwd_splitkv_kernelI23Flash_fwd_kernel_traitsILi32ELi64ELi128ELi4ELb0ELb0EN7cutlass10bfloat16_tE19Flash_kernel_traitsILi32ELi64ELi128ELi4ES3_EELb1ELb0ELb0ELb0ELb1ELb1ELb0ELb0EEEvNS_16Flash_fwd_paramsE:
	.zero		816


//--------------------- .nv.constant0._ZN5flash24flash_fwd_splitkv_kernelI23Flash_fwd_kernel_traitsILi32ELi64ELi128ELi4ELb0ELb0EN7cutlass10bfloat16_tE19Flash_kernel_traitsILi32ELi64ELi128ELi4ES3_EELb1ELb0ELb1ELb0ELb0ELb0ELb0ELb0EEEvNS_16Flash_fwd_paramsE --------------------------
	.section	.nv.constant0._ZN5flash24flash_fwd_splitkv_kernelI23Flash_fwd_kernel_traitsILi32ELi64ELi128ELi4ELb0ELb0EN7cutlass10bfloat16_tE19Flash_kernel_traitsILi32ELi64ELi128ELi4ES3_EELb1ELb0ELb1ELb0ELb0ELb0ELb0ELb0EEEvNS_16Flash_fwd_paramsE,"a",@progbits
	.sectionflags	@""
	.align	4
.nv.constant0._ZN5flash24flash_fwd_splitkv_kernelI23Flash_fwd_kernel_traitsILi32ELi64ELi128ELi4ELb0ELb0EN7cutlass10bfloat16_tE19Flash_kernel_traitsILi32ELi64ELi128ELi4ES3_EELb1ELb0ELb1ELb0ELb0ELb0ELb0ELb0EEEvNS_16Flash_fwd_paramsE:
	.zero		816


//--------------------- .nv.constant0._ZN5flash24flash_fwd_splitkv_kernelI23Flash_fwd_kernel_traitsILi32ELi64ELi128ELi4ELb0ELb0EN7cutlass10bfloat16_tE19Flash_kernel_traitsILi32ELi64ELi128ELi4ES3_EELb1ELb0ELb1ELb0ELb0ELb1ELb0ELb0EEEvNS_16Flash_fwd_paramsE --------------------------
	.section	.nv.constant0._ZN5flash24flash_fwd_splitkv_kernelI23Flash_fwd_kernel_traitsILi32ELi64ELi128ELi4ELb0ELb0EN7cutlass10bfloat16_tE19Flash_kernel_traitsILi32ELi64ELi128ELi4ES3_EELb1ELb0ELb1ELb0ELb0ELb1ELb0ELb0EEEvNS_16Flash_fwd_paramsE,"a",@progbits
	.sectionflags	@""
	.align	4
.nv.constant0._ZN5flash24flash_fwd_splitkv_kernelI23Flash_fwd_kernel_traitsILi32ELi64ELi128ELi4ELb0ELb0EN7cutlass10bfloat16_tE19Flash_kernel_traitsILi32ELi64ELi128ELi4ES3_EELb1ELb0ELb1ELb0ELb0ELb1ELb0ELb0EEEvNS_16Flash_fwd_paramsE:
	.zero		816


//--------------------- .nv.constant0._ZN5flash24flash_fwd_splitkv_kernelI23Flash_fwd_kernel_traitsILi32ELi64ELi128ELi4ELb0ELb0EN7cutlass10bfloat16_tE19Flash_kernel_traitsILi32ELi64ELi128ELi4ES3_EELb1ELb0ELb0ELb0ELb1ELb0ELb0ELb1EEEvNS_16Flash_fwd_paramsE --------------------------
	.section	.nv.constant0._ZN5flash24flash_fwd_splitkv_kernelI23Flash_fwd_kernel_traitsILi32ELi64ELi128ELi4ELb0ELb0EN7cutlass10bfloat16_tE19Flash_kernel_traitsILi32ELi64ELi128ELi4ES3_EELb1ELb0ELb0ELb0ELb1ELb0ELb0ELb1EEEvNS_16Flash_fwd_paramsE,"a",@progbits
	.sectionflags	@""
	.align	4
.nv.constant0._ZN5flash24flash_fwd_splitkv_kernelI23Flash_fwd_kernel_traitsILi32ELi64ELi128ELi4ELb0ELb0EN7cutlass10bfloat16_tE19Flash_kernel_traitsILi32ELi64ELi128ELi4ES3_EELb1ELb0ELb0ELb0ELb1ELb0ELb0ELb1EEEvNS_16Flash_fwd_paramsE:
	.zero		816


//--------------------- .nv.constant0._ZN5flash24flash_fwd_splitkv_kernelI23Flash_fwd_kernel_traitsILi32ELi64ELi128ELi4ELb0ELb0EN7cutlass10bfloat16_tE19Flash_kernel_traitsILi32ELi64ELi128ELi4ES3_EELb1ELb0ELb0ELb0ELb1ELb1ELb0ELb1EEEvNS_16Flash_fwd_paramsE --------------------------
	.section	.nv.constant0._ZN5flash24flash_fwd_splitkv_kernelI23Flash_fwd_kernel_traitsILi32ELi64ELi128ELi4ELb0ELb0EN7cutlass10bfloat16_tE19Flash_kernel_traitsILi32ELi64ELi128ELi4ES3_EELb1ELb0ELb0ELb0ELb1ELb1ELb0ELb1EEEvNS_16Flash_fwd_paramsE,"a",@progbits
	.sectionflags	@""
	.align	4
.nv.constant0._ZN5flash24flash_fwd_splitkv_kernelI23Flash_fwd_kernel_traitsILi32ELi64ELi128ELi4ELb0ELb0EN7cutlass10bfloat16_tE19Flash_kernel_traitsILi32ELi64ELi128ELi4ES3_EELb1ELb0ELb0ELb0ELb1ELb1ELb0ELb1EEEvNS_16Flash_fwd_paramsE:
	.zero		816


//--------------------- .nv.constant0._ZN5flash24flash_fwd_splitkv_kernelI23Flash_fwd_kernel_traitsILi32ELi64ELi128ELi4ELb0ELb0EN7cutlass10bfloat16_tE19Flash_kernel_traitsILi32ELi64ELi128ELi4ES3_EELb1ELb0ELb1ELb0ELb0ELb0ELb0ELb1EEEvNS_16Flash_fwd_paramsE --------------------------
	.section	.nv.constant0._ZN5flash24flash_fwd_splitkv_kernelI23Flash_fwd_kernel_traitsILi32ELi64ELi128ELi4ELb0ELb0EN7cutlass10bfloat16_tE19Flash_kernel_traitsILi32ELi64ELi128ELi4ES3_EELb1ELb0ELb1ELb0ELb0ELb0ELb0ELb1EEEvNS_16Flash_fwd_paramsE,"a",@progbits
	.sectionflags	@""
	.align	4
.nv.constant0._ZN5flash24flash_fwd_splitkv_kernelI23Flash_fwd_kernel_traitsILi32ELi64ELi128ELi4ELb0ELb0EN7cutlass10bfloat16_tE19Flash_kernel_traitsILi32ELi64ELi128ELi4ES3_EELb1ELb0ELb1ELb0ELb0ELb0ELb0ELb1EEEvNS_16Flash_fwd_paramsE:
	.zero		816


//--------------------- .nv.constant0._ZN5flash24flash_fwd_splitkv_kernelI23Flash_fwd_kernel_traitsILi32ELi64ELi128ELi4ELb0ELb0EN7cutlass10bfloat16_tE19Flash_kernel_traitsILi32ELi64ELi128ELi4ES3_EELb1ELb0ELb1ELb0ELb0ELb1ELb0ELb1EEEvNS_16Flash_fwd_paramsE --------------------------
	.section	.nv.constant0._ZN5flash24flash_fwd_splitkv_kernelI23Flash_fwd_kernel_traitsILi32ELi64ELi128ELi4ELb0ELb0EN7cutlass10bfloat16_tE19Flash_kernel_traitsILi32ELi64ELi128ELi4ES3_EELb1ELb0ELb1ELb0ELb0ELb1ELb0ELb1EEEvNS_16Flash_fwd_paramsE,"a",@progbits
	.sectionflags	@""
	.align	4
.nv.constant0._ZN5flash24flash_fwd_splitkv_kernelI23Flash_fwd_kernel_traitsILi32ELi64ELi128ELi4ELb0ELb0EN7cutlass10bfloat16_tE19Flash_kernel_traitsILi32ELi64ELi128ELi4ES3_EELb1ELb0ELb1ELb0ELb0ELb1ELb0ELb1EEEvNS_16Flash_fwd_paramsE:
	.zero		816


//--------------------- .nv.constant0._ZN5flash24flash_fwd_splitkv_kernelI23Flash_fwd_kernel_traitsILi32ELi64ELi128ELi4ELb0ELb0EN7cutlass10bfloat16_tE19Flash_kernel_traitsILi32ELi64ELi128ELi4ES3_EELb1ELb0ELb0ELb0ELb1ELb0ELb1ELb0EEEvNS_16Flash_fwd_paramsE --------------------------
	.section	.nv.constant0._ZN5flash24flash_fwd_splitkv_kernelI23Flash_fwd_kernel_traitsILi32ELi64ELi128ELi4ELb0ELb0EN7cutlass10bfloat16_tE19Flash_kernel_traitsILi32ELi64ELi128ELi4ES3_EELb1ELb0ELb0ELb0ELb1ELb0ELb1ELb0EEEvNS_16Flash_fwd_paramsE,"a",@progbits
	.sectionflags	@""
	.align	4
.nv.constant0._ZN5flash24flash_fwd_splitkv_kernelI23Flash_fwd_kernel_traitsILi32ELi64ELi128ELi4ELb0ELb0EN7cutlass10bfloat16_tE19Flash_kernel_traitsILi32ELi64ELi128ELi4ES3_EELb1ELb0ELb0ELb0ELb1ELb0ELb1ELb0EEEvNS_16Flash_fwd_paramsE:
	.zero		816


//--------------------- .nv.constant0._ZN5flash24flash_fwd_splitkv_kernelI23Flash_fwd_kernel_traitsILi32ELi64ELi128ELi4ELb0ELb0EN7cutlass10bfloat16_tE19Flash_kernel_traitsILi32ELi64ELi128ELi4ES3_EELb1ELb0ELb0ELb0ELb1ELb1ELb1ELb0EEEvNS_16Flash_fwd_paramsE --------------------------
	.section	.nv.constant0._ZN5flash24flash_fwd_splitkv_kernelI23Flash_fwd_kernel_traitsILi32ELi64ELi128ELi4ELb0ELb0EN7cutlass10bfloat16_tE19Flash_kernel_traitsILi32ELi64ELi128ELi4ES3_EELb1ELb0ELb0ELb0ELb1ELb1ELb1ELb0EEEvNS_16Flash_fwd_paramsE,"a",@progbits
	.sectionflags	@""
	.align	4
.nv.constant0._ZN5flash24flash_fwd_splitkv_kernelI23Flash_fwd_kernel_traitsILi32ELi64ELi128ELi4ELb0ELb0EN7cutlass10bfloat16_tE19Flash_kernel_traitsILi32ELi64ELi128ELi4ES3_EELb1ELb0ELb0ELb0ELb1ELb1ELb1ELb0EEEvNS_16Flash_fwd_paramsE:
	.zero		816


//--------------------- .nv.constant0._ZN5flash24flash_fwd_splitkv_kernelI23Flash_fwd_kernel_traitsILi32ELi64ELi128ELi4ELb0ELb0EN7cutlass10bfloat16_tE19Flash_kernel_traitsILi32ELi64ELi128ELi4ES3_EELb1ELb0ELb1ELb0ELb0ELb0ELb1ELb0EEEvNS_16Flash_fwd_paramsE --------------------------
	.section	.nv.constant0._ZN5flash24flash_fwd_splitkv_kernelI23Flash_fwd_kernel_traitsILi32ELi64ELi128ELi4ELb0ELb0EN7cutlass10bfloat16_tE19Flash_kernel_traitsILi32ELi64ELi128ELi4ES3_EELb1ELb0ELb1ELb0ELb0ELb0ELb1ELb0EEEvNS_16Flash_fwd_paramsE,"a",@progbits
	.sectionflags	@""
	.align	4
.nv.constant0._ZN5flash24flash_fwd_splitkv_kernelI23Flash_fwd_kernel_traitsILi32ELi64ELi128ELi4ELb0ELb0EN7cutlass10bfloat16_tE19Flash_kernel_traitsILi32ELi64ELi128ELi4ES3_EELb1ELb0ELb1ELb0ELb0ELb0ELb1ELb0EEEvNS_16Flash_fwd_paramsE:
	.zero		816


//--------------------- .nv.constant0._ZN5flash24flash_fwd_splitkv_kernelI23Flash_fwd_kernel_traitsILi32ELi64ELi128ELi4ELb0ELb0EN7cutlass10bfloat16_tE19Flash_kernel_traitsILi32ELi64ELi128ELi4ES3_EELb1ELb0ELb1ELb0ELb0ELb1ELb1ELb0EEEvNS_16Flash_fwd_paramsE --------------------------
	.section	.nv.constant0._ZN5flash24flash_fwd_splitkv_kernelI23Flash_fwd_kernel_traitsILi32ELi64ELi128ELi4ELb0ELb0EN7cutlass10bfloat16_tE19Flash_kernel_traitsILi32ELi64ELi128ELi4ES3_EELb1ELb0ELb1ELb0ELb0ELb1ELb1ELb0EEEvNS_16Flash_fwd_paramsE,"a",@progbits
	.sectionflags	@""
	.align	4
.nv.constant0._ZN5flash24flash_fwd_splitkv_kernelI23Flash_fwd_kernel_traitsILi32ELi64ELi128ELi4ELb0ELb0EN7cutlass10bfloat16_tE19Flash_kernel_traitsILi32ELi64ELi128ELi4ES3_EELb1ELb0ELb1ELb0ELb0ELb1ELb1ELb0EEEvNS_16Flash_fwd_paramsE:
	.zero		816


//--------------------- .nv.constant0._ZN5flash24flash_fwd_splitkv_kernelI23Flash_fwd_kernel_traitsILi32ELi64ELi128ELi4ELb0ELb0EN7cutlass10bfloat16_tE19Flash_kernel_traitsILi32ELi64ELi128ELi4ES3_EELb1ELb0ELb0ELb0ELb1ELb0ELb1ELb1EEEvNS_16Flash_fwd_paramsE --------------------------
	.section	.nv.constant0._ZN5flash24flash_fwd_splitkv_kernelI23Flash_fwd_kernel_traitsILi32ELi64ELi128ELi4ELb0ELb0EN7cutlass10bfloat16_tE19Flash_kernel_traitsILi32ELi64ELi128ELi4ES3_EELb1ELb0ELb0ELb0ELb1ELb0ELb1ELb1EEEvNS_16Flash_fwd_paramsE,"a",@progbits
	.sectionflags	@""
	.align	4
.nv.constant0._ZN5flash24flash_fwd_splitkv_kernelI23Flash_fwd_kernel_traitsILi32ELi64ELi128ELi4ELb0ELb0EN7cutlass10bfloat16_tE19Flash_kernel_traitsILi32ELi64ELi128ELi4ES3_EELb1ELb0ELb0ELb0ELb1ELb0ELb1ELb1EEEvNS_16Flash_fwd_paramsE:
	.zero		816


//--------------------- .nv.constant0._ZN5flash24flash_fwd_splitkv_kernelI23Flash_fwd_kernel_traitsILi32ELi64ELi128ELi4ELb0ELb0EN7cutlass10bfloat16_tE19Flash_kernel_traitsILi32ELi64ELi128ELi4ES3_EELb1ELb0ELb0ELb0ELb1ELb1ELb1ELb1EEEvNS_16Flash_fwd_paramsE --------------------------
	.section	.nv.constant0._ZN5flash24flash_fwd_splitkv_kernelI23Flash_fwd_kernel_traitsILi32ELi64ELi128ELi4ELb0ELb0EN7cutlass10bfloat16_tE19Flash_kernel_traitsILi32ELi64ELi128ELi4ES3_EELb1ELb0ELb0ELb0ELb1ELb1ELb1ELb1EEEvNS_16Flash_fwd_paramsE,"a",@progbits
	.sectionflags	@""
	.align	4
.nv.constant0._ZN5flash24flash_fwd_splitkv_kernelI23Flash_fwd_kernel_traitsILi32ELi64ELi128ELi4ELb0ELb0EN7cutlass10bfloat16_tE19Flash_kernel_traitsILi32ELi64ELi128ELi4ES3_EELb1ELb0ELb0ELb0ELb1ELb1ELb1ELb1EEEvNS_16Flash_fwd_paramsE:
	.zero		816


//--------------------- .nv.constant0._ZN5flash24flash_fwd_splitkv_kernelI23Flash_fwd_kernel_traitsILi32ELi64ELi128ELi4ELb0ELb0EN7cutlass10bfloat16_tE19Flash_kernel_traitsILi32ELi64ELi128ELi4ES3_EELb1ELb0ELb1ELb0ELb0ELb0ELb1ELb1EEEvNS_16Flash_fwd_paramsE --------------------------
	.section	.nv.constant0._ZN5flash24flash_fwd_splitkv_kernelI23Flash_fwd_kernel_traitsILi32ELi64ELi128ELi4ELb0ELb0EN7cutlass10bfloat16_tE19Flash_kernel_traitsILi32ELi64ELi128ELi4ES3_EELb1ELb0ELb1ELb0ELb0ELb0ELb1ELb1EEEvNS_16Flash_fwd_paramsE,"a",@progbits
	.sectionflags	@""
	.align	4
.nv.constant0._ZN5flash24flash_fwd_splitkv_kernelI23Flash_fwd_kernel_traitsILi32ELi64ELi128ELi4ELb0ELb0EN7cutlass10bfloat16_tE19Flash_kernel_traitsILi32ELi64ELi128ELi4ES3_EELb1ELb0ELb1ELb0ELb0ELb0ELb1ELb1EEEvNS_16Flash_fwd_paramsE:
	.zero		816


//--------------------- .nv.constant0._ZN5flash24flash_fwd_splitkv_kernelI23Flash_fwd_kernel_traitsILi32ELi64ELi128ELi4ELb0ELb0EN7cutlass10bfloat16_tE19Flash_kernel_traitsILi32ELi64ELi128ELi4ES3_EELb1ELb0ELb1ELb0ELb0ELb1ELb1ELb1EEEvNS_16Flash_fwd_paramsE --------------------------
	.section	.nv.constant0._ZN5flash24flash_fwd_splitkv_kernelI23Flash_fwd_kernel_traitsILi32ELi64ELi128ELi4ELb0ELb0EN7cutlass10bfloat16_tE19Flash_kernel_traitsILi32ELi64ELi128ELi4ES3_EELb1ELb0ELb1ELb0ELb0ELb1ELb1ELb1EEEvNS_16Flash_fwd_paramsE,"a",@progbits
	.sectionflags	@""
	.align	4
.nv.constant0._ZN5flash24flash_fwd_splitkv_kernelI23Flash_fwd_kernel_traitsILi32ELi64ELi128ELi4ELb0ELb0EN7cutlass10bfloat16_tE19Flash_kernel_traitsILi32ELi64ELi128ELi4ES3_EELb1ELb0ELb1ELb0ELb0ELb1ELb1ELb1EEEvNS_16Flash_fwd_paramsE:
	.zero		816


//--------------------- .text._ZN5flash32flash_fwd_splitkv_combine_kernelI23Flash_fwd_kernel_traitsILi32ELi64ELi256ELi4ELb0ELb0EN7cutlass10bfloat16_tE19Flash_kernel_traitsILi32ELi64ELi256ELi4ES3_EELi16ELi7ELb0EEEvNS_16Flash_fwd_paramsE --------------------------
	.section	.text._ZN5flash32flash_fwd_splitkv_combine_kernelI23Flash_fwd_kernel_traitsILi32ELi64ELi256ELi4ELb0ELb0EN7cutlass10bfloat16_tE19Flash_kernel_traitsILi32ELi64ELi256ELi4ES3_EELi16ELi7ELb0EEEvNS_16Flash_fwd_paramsE,"ax",@progbits
	.sectioninfo	@"SHI_REGISTERS=70"
	.align	128
        .global         _ZN5flash32flash_fwd_splitkv_combine_kernelI23Flash_fwd_kernel_traitsILi32ELi64ELi256ELi4ELb0ELb0EN7cutlass10bfloat16_tE19Flash_kernel_traitsILi32ELi64ELi256ELi4ES3_EELi16ELi7ELb0EEEvNS_16Flash_fwd_paramsE
        .type           _ZN5flash32flash_fwd_splitkv_combine_kernelI23Flash_fwd_kernel_traitsILi32ELi64ELi256ELi4ELb0ELb0EN7cutlass10bfloat16_tE19Flash_kernel_traitsILi32ELi64ELi256ELi4ES3_EELi16ELi7ELb0EEEvNS_16Flash_fwd_paramsE,@function
        .size           _ZN5flash32flash_fwd_splitkv_combine_kernelI23Flash_fwd_kernel_traitsILi32ELi64ELi256ELi4ELb0ELb0EN7cutlass10bfloat16_tE19Flash_kernel_traitsILi32ELi64ELi256ELi4ES3_EELi16ELi7ELb0EEEvNS_16Flash_fwd_paramsE,(.L_x_5148 - _ZN5flash32flash_fwd_splitkv_combine_kernelI23Flash_fwd_kernel_traitsILi32ELi64ELi256ELi4ELb0ELb0EN7cutlass10bfloat16_tE19Flash_kernel_traitsILi32ELi64ELi256ELi4ES3_EELi16ELi7ELb0EEEvNS_16Flash_fwd_paramsE)
        .other          _ZN5flash32flash_fwd_splitkv_combine_kernelI23Flash_fwd_kernel_traitsILi32ELi64ELi256ELi4ELb0ELb0EN7cutlass10bfloat16_tE19Flash_kernel_traitsILi32ELi64ELi256ELi4ES3_EELi16ELi7ELb0EEEvNS_16Flash_fwd_paramsE,@"STO_CUDA_ENTRY STV_DEFAULT"
_ZN5flash32flash_fwd_splitkv_combine_kernelI23Flash_fwd_kernel_traitsILi32ELi64ELi256ELi4ELb0ELb0EN7cutlass10bfloat16_tE19Flash_kernel_traitsILi32ELi64ELi256ELi4ES3_EELi16ELi7ELb0EEEvNS_16Flash_fwd_paramsE:
.text._ZN5flash32flash_fwd_splitkv_combine_kernelI23Flash_fwd_kernel_traitsILi32ELi64ELi256ELi4ELb0ELb0EN7cutlass10bfloat16_tE19Flash_kernel_traitsILi32ELi64ELi256ELi4ES3_EELi16ELi7ELb0EEEvNS_16Flash_fwd_paramsE:
[----:B------:R-:W-:Y:S02]  /*0000*/  MOV R1, c[0x0][0x28] ;  /* 0x00000a0000017a02 */ /* 0x000fe40000000f00 */
[----:B------:R-:W-:Y:S01]  /*0010*/  IMAD.MOV.U32 R3, RZ, RZ, c[0x0][0x1c0] ;  /* 0x00007000ff037624 */ /* 0x000fe200078e00ff */
[----:B------:R-:W0:Y:S01]  /*0020*/  S2UR UR7, SR_CTAID.X ;  /* 0x00000000000779c3 */ /* 0x000e220000002500 */
[----:B------:R-:W-:Y:S02]  /*0030*/  IMAD.MOV.U32 R2, RZ, RZ, c[0x0][0x214] ;  /* 0x00008500ff027624 */ /* 0x000fe400078e00ff */
[----:B------:R-:W-:Y:S01]  /*0040*/  IMAD R12, R3, c[0x0][0x210], RZ ;  /* 0x00008400030c7a24 */ /* 0x000fe200078e02ff */
[----:B------:R-:W-:Y:S02]  /*0050*/  SHF.R.S32.HI R3, RZ, 0x1f, R3 ;  /* 0x0000001fff037819 */ /* 0x000fe40000011403 */
[----:B------:R-:W-:Y:S01]  /*0060*/  SHF.R.S32.HI R2, RZ, 0x1f, R2 ;  /* 0x0000001fff027819 */ /* 0x000fe20000011402 */
[----:B------:R-:W-:-:S05]  /*0070*/  IMAD R12, R12, c[0x0][0x214], RZ ;  /* 0x000085000c0c7a24 */ /* 0x000fca00078e02ff */
[----:B------:R-:W-:Y:S02]  /*0080*/  ISETP.LT.U32.AND P0, PT, R12, c[0x0][0x214], PT ;  /* 0x000085000c007a0c */ /* 0x000fe40003f01070 */
[----:B------:R-:W-:-:S04]  /*0090*/  SHF.R.S32.HI R5, RZ, 0x1f, R12 ;  /* 0x0000001fff057819 */ /* 0x000fc8000001140c */
[----:B------:R-:W-:-:S04]  /*00a0*/  ISETP.LT.AND.EX P0, PT, R5, R2, PT, P0 ;  /* 0x000000020500720c */ /* 0x000fc80003f01300 */
[C---:B------:R-:W-:Y:S01]  /*00b0*/  SEL R2, R5.reuse, R2, P0 ;  /* 0x0000000205027207 */ /* 0x040fe20000000000 */
[----:B0-----:R-:W-:Y:S01]  /*00c0*/  USHF.L.U32 UR7, UR7, 0x4, URZ ;  /* 0x0000000407077899 */ /* 0x001fe2000800063f */
[----:B------:R-:W-:Y:S02]  /*00d0*/  SEL R48, R12, c[0x0][0x214], P0 ;  /* 0x000085000c307a07 */ /* 0x000fe40000000000 */
[----:B------:R-:W-:Y:S01]  /*00e0*/  LOP3.LUT R0, R5, R2, RZ, 0xfc, !PT ;  /* 0x0000000205007212 */ /* 0x000fe200078efcff */
[----:B------:R-:W-:-:S03]  /*00f0*/  USHF.R.S32.HI UR6, URZ, 0x1f, UR7 ;  /* 0x0000001f3f067899 */ /* 0x000fc60008011407 */
[----:B------:R-:W-:-:S13]  /*0100*/  ISETP.NE.U32.AND P1, PT, R0, RZ, PT ;  /* 0x000000ff0000720c */ /* 0x000fda0003f25070 */
[----:B------:R-:W-:Y:S05]  /*0110*/  @!P1 BRA `(.L_x_0) ;  /* 0x0000009000009947 */ /* 0x000fea0003800000 */
[----:B------:R-:W-:Y:S01]  /*0120*/  IMAD.MOV.U32 R28, RZ, RZ, R12 ;  /* 0x000000ffff1c7224 */ /* 0x000fe200078e000c */
[----:B------:R-:W-:Y:S01]  /*0130*/  MOV R25, R48 ;  /* 0x0000003000197202 */ /* 0x000fe20000000f00 */
[----:B------:R-:W-:Y:S01]  /*0140*/  IMAD.MOV.U32 R19, RZ, RZ, R5 ;  /* 0x000000ffff137224 */ /* 0x000fe200078e0005 */
[----:B------:R-:W-:Y:S02]  /*0150*/  MOV R24, R2 ;  /* 0x0000000200187202 */ /* 0x000fe40000000f00 */
[----:B------:R-:W-:Y:S02]  /*0160*/  MOV R23, 0x180 ;  /* 0x0000018000177802 */ /* 0x000fe40000000f00 */
[----:B------:R-:W-:Y:S05]  /*0170*/  CALL.REL.NOINC `($__internal_0_$__cuda_sm20_div_s64) ;  /* 0x00005b8000007944 */ /* 0x000fea0003c00000 */
[----:B------:R-:W-:Y:S02]  /*0180*/  MOV R8, R0 ;  /* 0x0000000000087202 */ /* 0x000fe40000000f00 */
[----:B------:R-:W-:Y:S01]  /*0190*/  MOV R9, R25 ;  /* 0x0000001900097202 */ /* 0x000fe20000000f00 */
[----:B------:R-:W-:Y:S05]  /*01a0*/  BRA `(.L_x_1) ;  /* 0x0000013000007947 */ /* 0x000fea0003800000 */
.L_x_0:
[----:B------:R-:W0:Y:S01]  /*01b0*/  I2F.U32.RP R6, R48 ;  /* 0x0000003000067306 */ /* 0x000e220000209000 */
[----:B------:R-:W-:Y:S01]  /*01c0*/  ISETP.NE.U32.AND P0, PT, R48, RZ, PT ;  /* 0x000000ff3000720c */ /* 0x000fe20003f05070 */
[----:B------:R-:W-:-:S06]  /*01d0*/  HFMA2.MMA R9, -RZ, RZ, 0, 0 ;  /* 0x00000000ff097435 */ /* 0x000fcc00000001ff */
[----:B0-----:R-:W0:Y:S02]  /*01e0*/  MUFU.RCP R6, R6 ;  /* 0x0000000600067308 */ /* 0x001e240000001000 */
[----:B0-----:R-:W-:-:S06]  /*01f0*/  IADD3 R6, R6, 0xffffffe, RZ ;  /* 0x0ffffffe06067810 */ /* 0x001fcc0007ffe0ff */
[----:B------:R-:W0:Y:S02]  /*0200*/  F2I.FTZ.U32.TRUNC.NTZ R7, R6 ;  /* 0x0000000600077305 */ /* 0x000e24000021f000 */
[----:B0-----:R-:W-:Y:S02]  /*0210*/  IMAD.MOV R0, RZ, RZ, -R7 ;  /* 0x000000ffff007224 */ /* 0x001fe400078e0a07 */
[----:B------:R-:W-:Y:S02]  /*0220*/  IMAD.MOV.U32 R6, RZ, RZ, RZ ;  /* 0x000000ffff067224 */ /* 0x000fe400078e00ff */
[----:B------:R-:W-:-:S04]  /*0230*/  IMAD R0, R0, R48, RZ ;  /* 0x0000003000007224 */ /* 0x000fc800078e02ff */
[----:B------:R-:W-:-:S06]  /*0240*/  IMAD.HI.U32 R0, R7, R0, R6 ;  /* 0x0000000007007227 */ /* 0x000fcc00078e0006 */
[----:B------:R-:W-:-:S05]  /*0250*/  IMAD.HI.U32 R8, R0, R12, RZ ;  /* 0x0000000c00087227 */ /* 0x000fca00078e00ff */
[----:B------:R-:W-:-:S05]  /*0260*/  IADD3 R0, -R8, RZ, RZ ;  /* 0x000000ff08007210 */ /* 0x000fca0007ffe1ff */
[----:B------:R-:W-:-:S05]  /*0270*/  IMAD R0, R48, R0, R12 ;  /* 0x0000000030007224 */ /* 0x000fca00078e020c */
[----:B------:R-:W-:-:S13]  /*0280*/  ISETP.GE.U32.AND P2, PT, R0, R48, PT ;  /* 0x000000300000720c */ /* 0x000fda0003f46070 */
[----:B------:R-:W-:Y:S01]  /*0290*/  @P2 IMAD.IADD R0, R0, 0x1, -R48 ;  /* 0x0000000100002824 */ /* 0x000fe200078e0a30 */
[----:B------:R-:W-:-:S04]  /*02a0*/  @P2 IADD3 R8, R8, 0x1, RZ ;  /* 0x0000000108082810 */ /* 0x000fc80007ffe0ff */
[----:B------:R-:W-:-:S13]  /*02b0*/  ISETP.GE.U32.AND P1, PT, R0, R48, PT ;  /* 0x000000300000720c */ /* 0x000fda0003f26070 */
[----:B------:R-:W-:Y:S02]  /*02c0*/  @P1 IADD3 R8, R8, 0x1, RZ ;  /* 0x0000000108081810 */ /* 0x000fe40007ffe0ff */
[----:B------:R-:W-:-:S04]  /*02d0*/  @!P0 LOP3.LUT R8, RZ, R48, RZ, 0x33, !PT ;  /* 0x00000030ff088212 */ /* 0x000fc800078e33ff */
.L_x_1:
[----:B------:R-:W-:Y:S01]  /*02e0*/  ISETP.LT.U32.AND P0, PT, R8, c[0x0][0x1c0], PT ;  /* 0x0000700008007a0c */ /* 0x000fe20003f01070 */
[----:B------:R-:W-:Y:S03]  /*02f0*/  BSSY B0, `(.L_x_2) ;  /* 0x0000023000007945 */ /* 0x000fe60003800000 */
[----:B------:R-:W-:-:S04]  /*0300*/  ISETP.LT.AND.EX P0, PT, R9, R3, PT, P0 ;  /* 0x000000030900720c */ /* 0x000fc80003f01300 */
[C---:B------:R-:W-:Y:S02]  /*0310*/  SEL R3, R9.reuse, R3, P0 ;  /* 0x0000000309037207 */ /* 0x040fe40000000000 */
[----:B------:R-:W-:Y:S02]  /*0320*/  SEL R6, R8, c[0x0][0x1c0], P0 ;  /* 0x0000700008067a07 */ /* 0x000fe40000000000 */
[----:B------:R-:W-:-:S04]  /*0330*/  LOP3.LUT R0, R9, R3, RZ, 0xfc, !PT ;  /* 0x0000000309007212 */ /* 0x000fc800078efcff */
        /* <DEDUP_REMOVED lines=11> */
.L_x_3:
        /* <DEDUP_REMOVED lines=18> */
[----:B------:R-:W-:Y:S02]  /*0510*/  @!P0 LOP3.LUT R26, RZ, R6, RZ, 0x33, !PT ;  /* 0x00000006ff1a8212 */ /* 0x000fe400078e33ff */
.L_x_4:
[----:B------:R-:W-:Y:S05]  /*0520*/  BSYNC B0 ;  /* 0x0000000000007941 */ /* 0x000fea0003800000 */
.L_x_2:
[----:B------:R-:W-:Y:S01]  /*0530*/  IABS R7, c[0x0][0x214] ;  /* 0x0000850000077a13 */ /* 0x000fe20000000000 */
[----:B------:R-:W-:Y:S01]  /*0540*/  ULDC UR4, c[0x0][0x214] ;  /* 0x0000850000047ab9 */ /* 0x000fe20000000800 */
[----:B------:R-:W-:Y:S01]  /*0550*/  BSSY B0, `(.L_x_5) ;  /* 0x000004a000007945 */ /* 0x000fe20003800000 */
[----:B------:R-:W-:Y:S01]  /*0560*/  UIADD3 UR8, UR4, -0x1, URZ ;  /* 0xffffffff04087890 */ /* 0x000fe2000fffe03f */
[----:B------:R-:W0:Y:S01]  /*0570*/  I2F.RP R10, R7 ;  /* 0x00000007000a7306 */ /* 0x000e220000209400 */
[----:B------:R-:W-:Y:S02]  /*0580*/  UISETP.LT.AND UP0, UPT, URZ, UR4, UPT ;  /* 0x000000043f00728c */ /* 0x000fe4000bf01270 */
[----:B------:R-:W-:Y:S02]  /*0590*/  USHF.R.S32.HI UR5, URZ, 0x1f, UR4 ;  /* 0x0000001f3f057899 */ /* 0x000fe40008011404 */
[----:B------:R-:W-:Y:S01]  /*05a0*/  IADD3 R8, R7, UR8, RZ ;  /* 0x0000000807087c10 */ /* 0x000fe2000fffe0ff */
[----:B------:R-:W-:-:S03]  /*05b0*/  ULEA.HI.SX32 UR4, UR4, 0x1, 0x1 ;  /* 0x0000000104047891 */ /* 0x000fc6000f8f0a3f */
[----:B------:R-:W-:-:S03]  /*05c0*/  IABS R0, R8 ;  /* 0x0000000800007213 */ /* 0x000fc60000000000 */
[----:B------:R-:W-:Y:S02]  /*05d0*/  @!UP0 UIADD3 UR4, UR5, URZ, URZ ;  /* 0x0000003f05048290 */ /* 0x000fe4000fffe03f */
[----:B------:R-:W-:Y:S01]  /*05e0*/  IMAD.MOV.U32 R9, RZ, RZ, R0 ;  /* 0x000000ffff097224 */ /* 0x000fe200078e0000 */
[----:B0-----:R-:W0:Y:S02]  /*05f0*/  MUFU.RCP R10, R10 ;  /* 0x0000000a000a7308 */ /* 0x001e240000001000 */
[----:B0-----:R-:W-:-:S06]  /*0600*/  IADD3 R10, R10, 0xffffffe, RZ ;  /* 0x0ffffffe0a0a7810 */ /* 0x001fcc0007ffe0ff */
[----:B------:R-:W0:Y:S02]  /*0610*/  F2I.FTZ.U32.TRUNC.NTZ R11, R10 ;  /* 0x0000000a000b7305 */ /* 0x000e24000021f000 */
[----:B0-----:R-:W-:Y:S02]  /*0620*/  IMAD.MOV R4, RZ, RZ, -R11 ;  /* 0x000000ffff047224 */ /* 0x001fe400078e0a0b */
[----:B------:R-:W-:Y:S02]  /*0630*/  IMAD.MOV.U32 R10, RZ, RZ, RZ ;  /* 0x000000ffff0a7224 */ /* 0x000fe400078e00ff */
[----:B------:R-:W-:-:S04]  /*0640*/  IMAD R4, R4, R7, RZ ;  /* 0x0000000704047224 */ /* 0x000fc800078e02ff */
[----:B------:R-:W-:-:S06]  /*0650*/  IMAD.HI.U32 R4, R11, R4, R10 ;  /* 0x000000040b047227 */ /* 0x000fcc00078e000a */
[----:B------:R-:W-:-:S04]  /*0660*/  IMAD.HI.U32 R0, R4, R9, RZ ;  /* 0x0000000904007227 */ /* 0x000fc800078e00ff */
[----:B------:R-:W-:-:S04]  /*0670*/  IMAD.MOV R4, RZ, RZ, -R0 ;  /* 0x000000ffff047224 */ /* 0x000fc800078e0a00 */
[----:B------:R-:W-:-:S05]  /*0680*/  IMAD R4, R7, R4, R9 ;  /* 0x0000000407047224 */ /* 0x000fca00078e0209 */
[----:B------:R-:W-:-:S13]  /*0690*/  ISETP.GT.U32.AND P1, PT, R7, R4, PT ;  /* 0x000000040700720c */ /* 0x000fda0003f24070 */
[----:B------:R-:W-:Y:S01]  /*06a0*/  @!P1 IMAD.IADD R4, R4, 0x1, -R7 ;  /* 0x0000000104049824 */ /* 0x000fe200078e0a07 */
[----:B------:R-:W-:Y:S02]  /*06b0*/  @!P1 IADD3 R0, R0, 0x1, RZ ;  /* 0x0000000100009810 */ /* 0x000fe40007ffe0ff */
[----:B------:R-:W-:Y:S02]  /*06c0*/  ISETP.NE.AND P1, PT, RZ, c[0x0][0x214], PT ;  /* 0x00008500ff007a0c */ /* 0x000fe40003f25270 */
[-C--:B------:R-:W-:Y:S02]  /*06d0*/  ISETP.GE.U32.AND P2, PT, R4, R7.reuse, PT ;  /* 0x000000070400720c */ /* 0x080fe40003f46070 */
[C---:B------:R-:W-:Y:S02]  /*06e0*/  LOP3.LUT R4, R8.reuse, R7, RZ, 0x3c, !PT ;  /* 0x0000000708047212 */ /* 0x040fe400078e3cff */
[----:B------:R-:W-:Y:S02]  /*06f0*/  LOP3.LUT R8, R8, c[0x0][0x214], RZ, 0x3c, !PT ;  /* 0x0000850008087a12 */ /* 0x000fe400078e3cff */
[----:B------:R-:W-:-:S07]  /*0700*/  ISETP.GE.AND P0, PT, R4, RZ, PT ;  /* 0x000000ff0400720c */ /* 0x000fce0003f06270 */
[----:B------:R-:W-:Y:S02]  /*0710*/  @P2 IADD3 R0, R0, 0x1, RZ ;  /* 0x0000000100002810 */ /* 0x000fe40007ffe0ff */
[----:B------:R-:W-:-:S03]  /*0720*/  ISETP.NE.AND P2, PT, RZ, c[0x0][0x214], PT ;  /* 0x00008500ff007a0c */ /* 0x000fc60003f45270 */
[--C-:B------:R-:W-:Y:S02]  /*0730*/  IMAD.MOV.U32 R18, RZ, RZ, R0.reuse ;  /* 0x000000ffff127224 */ /* 0x100fe400078e0000 */
[----:B------:R-:W-:Y:S02]  /*0740*/  IMAD.MOV.U32 R4, RZ, RZ, R0 ;  /* 0x000000ffff047224 */ /* 0x000fe400078e0000 */
[----:B------:R-:W-:Y:S01]  /*0750*/  @!P0 IMAD.MOV R18, RZ, RZ, -R18 ;  /* 0x000000ffff128224 */ /* 0x000fe200078e0a12 */
[----:B------:R-:W-:Y:S02]  /*0760*/  @!P1 LOP3.LUT R18, RZ, R7, RZ, 0x33, !PT ;  /* 0x00000007ff129212 */ /* 0x000fe400078e33ff */
[----:B------:R-:W-:Y:S02]  /*0770*/  ISETP.GE.AND P1, PT, R8, RZ, PT ;  /* 0x000000ff0800720c */ /* 0x000fe40003f26270 */
[----:B------:R-:W-:Y:S02]  /*0780*/  ISETP.LT.U32.AND P0, PT, R6, R18, PT ;  /* 0x000000120600720c */ /* 0x000fe40003f01070 */
[----:B------:R-:W-:-:S04]  /*0790*/  SHF.R.S32.HI R17, RZ, 0x1f, R18 ;  /* 0x0000001fff117819 */ /* 0x000fc80000011412 */
[----:B------:R-:W-:-:S04]  /*07a0*/  ISETP.LT.AND.EX P0, PT, R3, R17, PT, P0 ;  /* 0x000000110300720c */ /* 0x000fc80003f01300 */
[C---:B------:R-:W-:Y:S01]  /*07b0*/  SEL R17, R3.reuse, R17, P0 ;  /* 0x0000001103117207 */ /* 0x040fe20000000000 */
[----:B------:R-:W-:Y:S01]  /*07c0*/  @!P1 IMAD.MOV R4, RZ, RZ, -R4 ;  /* 0x000000ffff049224 */ /* 0x000fe200078e0a04 */
[----:B------:R-:W-:Y:S02]  /*07d0*/  @!P2 LOP3.LUT R4, RZ, c[0x0][0x214], RZ, 0x33, !PT ;  /* 0x00008500ff04aa12 */ /* 0x000fe400078e33ff */
[----:B------:R-:W-:Y:S02]  /*07e0*/  LOP3.LUT R0, R3, R17, RZ, 0xfc, !PT ;  /* 0x0000001103007212 */ /* 0x000fe400078efcff */
[----:B------:R-:W-:Y:S01]  /*07f0*/  SEL R18, R6, R18, P0 ;  /* 0x0000001206127207 */ /* 0x000fe20000000000 */
[----:B------:R-:W-:Y:S01]  /*0800*/  IMAD R4, R4, UR4, RZ ;  /* 0x0000000404047c24 */ /* 0x000fe2000f8e02ff */
        /* <DEDUP_REMOVED lines=11> */
.L_x_6:
        /* <DEDUP_REMOVED lines=19> */
.L_x_7:
[----:B------:R-:W-:Y:S05]  /*09f0*/  BSYNC B0 ;  /* 0x0000000000007941 */ /* 0x000fea0003800000 */
.L_x_5:
[----:B------:R-:W-:Y:S01]  /*0a00*/  IMAD.MOV.U32 R8, RZ, RZ, c[0x0][0x1c0] ;  /* 0x00007000ff087624 */ /* 0x000fe200078e00ff */
[-C--:B------:R-:W-:Y:S01]  /*0a10*/  IABS R19, R4.reuse ;  /* 0x0000000400137213 */ /* 0x080fe20000000000 */
[----:B------:R-:W-:Y:S01]  /*0a20*/  IMAD.MOV.U32 R28, RZ, RZ, RZ ;  /* 0x000000ffff1c7224 */ /* 0x000fe200078e00ff */
[----:B------:R-:W-:Y:S01]  /*0a30*/  IABS R14, c[0x0][0x214] ;  /* 0x00008500000e7a13 */ /* 0x000fe20000000000 */
[C---:B------:R-:W-:Y:S01]  /*0a40*/  IMAD R0, R8.reuse, c[0x0][0x214], RZ ;  /* 0x0000850008007a24 */ /* 0x040fe200078e02ff */
[----:B------:R-:W0:Y:S01]  /*0a50*/  I2F.RP R3, R19 ;  /* 0x0000001300037306 */ /* 0x000e220000209400 */
[----:B------:R-:W-:Y:S01]  /*0a60*/  IADD3 R8, R8, -0x1, RZ ;  /* 0xffffffff08087810 */ /* 0x000fe20007ffe0ff */
[----:B------:R-:W1:Y:S01]  /*0a70*/  S2R R47, SR_TID.X ;  /* 0x00000000002f7919 */ /* 0x000e620000002100 */
[----:B------:R-:W-:Y:S01]  /*0a80*/  IABS R9, R4 ;  /* 0x0000000400097213 */ /* 0x000fe20000000000 */
[----:B------:R-:W-:Y:S01]  /*0a90*/  BSSY B0, `(.L_x_8) ;  /* 0x0000074000007945 */ /* 0x000fe20003800000 */
[----:B------:R-:W-:-:S02]  /*0aa0*/  IABS R16, R0 ;  /* 0x0000000000107213 */ /* 0x000fc40000000000 */
[----:B------:R-:W-:Y:S01]  /*0ab0*/  ISETP.NE.AND P5, PT, R4, RZ, PT ;  /* 0x000000ff0400720c */ /* 0x000fe20003fa5270 */
[----:B------:R-:W-:Y:S01]  /*0ac0*/  I2F.RP R24, R14 ;  /* 0x0000000e00187306 */ /* 0x000fe20000209400 */
[----:B------:R-:W-:Y:S01]  /*0ad0*/  IADD3 R21, R16, UR8, RZ ;  /* 0x0000000810157c10 */ /* 0x000fe2000fffe0ff */
[----:B------:R-:W-:-:S03]  /*0ae0*/  IMAD.MOV R9, RZ, RZ, -R9 ;  /* 0x000000ffff097224 */ /* 0x000fc600078e0a09 */
[----:B------:R-:W-:-:S03]  /*0af0*/  IABS R15, R21 ;  /* 0x00000015000f7213 */ /* 0x000fc60000000000 */
[----:B------:R-:W2:Y:S08]  /*0b00*/  I2F.RP R6, R16 ;  /* 0x0000001000067306 */ /* 0x000eb00000209400 */
[----:B0-----:R-:W0:Y:S08]  /*0b10*/  MUFU.RCP R3, R3 ;  /* 0x0000000300037308 */ /* 0x001e300000001000 */
[----:B--2---:R-:W2:Y:S08]  /*0b20*/  MUFU.RCP R6, R6 ;  /* 0x0000000600067308 */ /* 0x004eb00000001000 */
[----:B------:R-:W3:Y:S01]  /*0b30*/  MUFU.RCP R24, R24 ;  /* 0x0000001800187308 */ /* 0x000ee20000001000 */
[----:B0-----:R-:W-:-:S02]  /*0b40*/  IADD3 R3, R3, 0xffffffe, RZ ;  /* 0x0ffffffe03037810 */ /* 0x001fc40007ffe0ff */
[----:B--2---:R-:W-:-:S05]  /*0b50*/  IADD3 R6, R6, 0xffffffe, RZ ;  /* 0x0ffffffe06067810 */ /* 0x004fca0007ffe0ff */
[----:B------:R-:W0:Y:S01]  /*0b60*/  F2I.FTZ.U32.TRUNC.NTZ R29, R3 ;  /* 0x00000003001d7305 */ /* 0x000e22000021f000 */
[----:B---3--:R-:W-:-:S07]  /*0b70*/  IADD3 R24, R24, 0xffffffe, RZ ;  /* 0x0ffffffe18187810 */ /* 0x008fce0007ffe0ff */
[----:B------:R-:W2:Y:S08]  /*0b80*/  F2I.FTZ.U32.TRUNC.NTZ R7, R6 ;  /* 0x0000000600077305 */ /* 0x000eb0000021f000 */
[----:B------:R-:W3:Y:S01]  /*0b90*/  F2I.FTZ.U32.TRUNC.NTZ R25, R24 ;  /* 0x0000001800197305 */ /* 0x000ee2000021f000 */
[----:B0-----:R-:W-:-:S04]  /*0ba0*/  IMAD.MOV R22, RZ, RZ, -R29 ;  /* 0x000000ffff167224 */ /* 0x001fc800078e0a1d */
[----:B------:R-:W-:Y:S02]  /*0bb0*/  IMAD R22, R22, R19, RZ ;  /* 0x0000001316167224 */ /* 0x000fe400078e02ff */
[----:B--2---:R-:W-:Y:S02]  /*0bc0*/  IMAD.MOV R20, RZ, RZ, -R7 ;  /* 0x000000ffff147224 */ /* 0x004fe400078e0a07 */
[----:B------:R-:W-:Y:S02]  /*0bd0*/  IMAD.MOV.U32 R6, RZ, RZ, RZ ;  /* 0x000000ffff067224 */ /* 0x000fe400078e00ff */
[----:B------:R-:W-:Y:S02]  /*0be0*/  IMAD R20, R20, R16, RZ ;  /* 0x0000001014147224 */ /* 0x000fe400078e02ff */
[----:B------:R-:W-:-:S04]  /*0bf0*/  IMAD.HI.U32 R22, R29, R22, R28 ;  /* 0x000000161d167227 */ /* 0x000fc800078e001c */
[----:B------:R-:W-:Y:S01]  /*0c00*/  IMAD.HI.U32 R20, R7, R20, R6 ;  /* 0x0000001407147227 */ /* 0x000fe200078e0006 */
[----:B------:R-:W-:-:S03]  /*0c10*/  IABS R7, R0 ;  /* 0x0000000000077213 */ /* 0x000fc60000000000 */
[----:B---3--:R-:W-:Y:S02]  /*0c20*/  IMAD.MOV R3, RZ, RZ, -R25 ;  /* 0x000000ffff037224 */ /* 0x008fe400078e0a19 */
[----:B------:R-:W-:Y:S02]  /*0c30*/  IMAD.IADD R6, R8, 0x1, R19 ;  /* 0x0000000108067824 */ /* 0x000fe400078e0213 */
[----:B------:R-:W-:Y:S02]  /*0c40*/  IMAD.MOV R7, RZ, RZ, -R7 ;  /* 0x000000ffff077224 */ /* 0x000fe400078e0a07 */
[----:B------:R-:W-:Y:S01]  /*0c50*/  IMAD.HI.U32 R20, R20, R15, RZ ;  /* 0x0000000f14147227 */ /* 0x000fe200078e00ff */
[----:B------:R-:W-:-:S03]  /*0c60*/  IABS R13, R6 ;  /* 0x00000006000d7213 */ /* 0x000fc60000000000 */
[----:B------:R-:W-:Y:S02]  /*0c70*/  IMAD R3, R3, R14, RZ ;  /* 0x0000000e03037224 */ /* 0x000fe400078e02ff */
[----:B------:R-:W-:Y:S02]  /*0c80*/  IMAD.MOV.U32 R24, RZ, RZ, RZ ;  /* 0x000000ffff187224 */ /* 0x000fe400078e00ff */
[----:B------:R-:W-:Y:S02]  /*0c90*/  IMAD R7, R20, R7, R15 ;  /* 0x0000000714077224 */ /* 0x000fe400078e020f */
[----:B------:R-:W-:-:S03]  /*0ca0*/  IMAD.HI.U32 R3, R25, R3, R24 ;  /* 0x0000000319037227 */ /* 0x000fc600078e0018 */
[----:B------:R-:W-:Y:S01]  /*0cb0*/  ISETP.GT.U32.AND P4, PT, R16, R7, PT ;  /* 0x000000071000720c */ /* 0x000fe20003f84070 */
[----:B------:R-:W-:-:S04]  /*0cc0*/  IMAD.HI.U32 R22, R22, R13, RZ ;  /* 0x0000000d16167227 */ /* 0x000fc800078e00ff */
[----:B------:R-:W-:-:S04]  /*0cd0*/  IMAD.HI.U32 R3, R3, R15, RZ ;  /* 0x0000000f03037227 */ /* 0x000fc800078e00ff */
[----:B------:R-:W-:Y:S02]  /*0ce0*/  IMAD R13, R22, R9, R13 ;  /* 0x00000009160d7224 */ /* 0x000fe400078e020d */
[----:B------:R-:W-:Y:S02]  /*0cf0*/  IMAD.MOV R9, RZ, RZ, -R3 ;  /* 0x000000ffff097224 */ /* 0x000fe400078e0a03 */
[----:B------:R-:W-:Y:S01]  /*0d00*/  @!P4 IMAD.IADD R7, R7, 0x1, -R16 ;  /* 0x000000010707c824 */ /* 0x000fe200078e0a10 */
[----:B------:R-:W-:Y:S01]  /*0d10*/  ISETP.GT.U32.AND P3, PT, R19, R13, PT ;  /* 0x0000000d1300720c */ /* 0x000fe20003f64070 */
[----:B------:R-:W-:Y:S01]  /*0d20*/  IMAD R9, R14, R9, R15 ;  /* 0x000000090e097224 */ /* 0x000fe200078e020f */
[----:B------:R-:W-:Y:S02]  /*0d30*/  @!P4 IADD3 R20, R20, 0x1, RZ ;  /* 0x000000011414c810 */ /* 0x000fe40007ffe0ff */
[----:B------:R-:W-:Y:S02]  /*0d40*/  ISETP.GE.U32.AND P2, PT, R7, R16, PT ;  /* 0x000000100700720c */ /* 0x000fe40003f46070 */
[----:B------:R-:W-:-:S02]  /*0d50*/  ISETP.GT.U32.AND P0, PT, R14, R9, PT ;  /* 0x000000090e00720c */ /* 0x000fc40003f04070 */
[----:B------:R-:W-:Y:S02]  /*0d60*/  LOP3.LUT R7, R21, R16, RZ, 0x3c, !PT ;  /* 0x0000001015077212 */ /* 0x000fe400078e3cff */
[----:B------:R-:W-:Y:S02]  /*0d70*/  ISETP.NE.AND P4, PT, R0, RZ, PT ;  /* 0x000000ff0000720c */ /* 0x000fe40003f85270 */
[----:B------:R-:W-:Y:S01]  /*0d80*/  ISETP.GE.AND P1, PT, R7, RZ, PT ;  /* 0x000000ff0700720c */ /* 0x000fe20003f26270 */
[----:B------:R-:W-:Y:S01]  /*0d90*/  @!P3 IMAD.IADD R13, R13, 0x1, -R19 ;  /* 0x000000010d0db824 */ /* 0x000fe200078e0a13 */
[-C--:B------:R-:W-:Y:S02]  /*0da0*/  LOP3.LUT R7, R6, R19.reuse, RZ, 0x3c, !PT ;  /* 0x0000001306077212 */ /* 0x080fe400078e3cff */
[----:B------:R-:W-:Y:S02]  /*0db0*/  @!P3 IADD3 R22, R22, 0x1, RZ ;  /* 0x000000011616b810 */ /* 0x000fe40007ffe0ff */
[----:B------:R-:W-:Y:S01]  /*0dc0*/  ISETP.GE.U32.AND P6, PT, R13, R19, PT ;  /* 0x000000130d00720c */ /* 0x000fe20003fc6070 */
[----:B------:R-:W-:Y:S01]  /*0dd0*/  @!P0 IMAD.IADD R9, R9, 0x1, -R14 ;  /* 0x0000000109098824 */ /* 0x000fe200078e0a0e */
[----:B------:R-:W-:-:S02]  /*0de0*/  @P2 IADD3 R20, R20, 0x1, RZ ;  /* 0x0000000114142810 */ /* 0x000fc40007ffe0ff */
[----:B------:R-:W-:Y:S02]  /*0df0*/  ISETP.GE.AND P2, PT, R7, RZ, PT ;  /* 0x000000ff0700720c */ /* 0x000fe40003f46270 */
[----:B------:R-:W-:Y:S01]  /*0e00*/  ISETP.GE.U32.AND P3, PT, R9, R14, PT ;  /* 0x0000000e0900720c */ /* 0x000fe20003f66070 */
[----:B------:R-:W-:Y:S01]  /*0e10*/  IMAD.MOV.U32 R14, RZ, RZ, R20 ;  /* 0x000000ffff0e7224 */ /* 0x000fe200078e0014 */
[----:B------:R-:W-:Y:S02]  /*0e20*/  @!P0 IADD3 R3, R3, 0x1, RZ ;  /* 0x0000000103038810 */ /* 0x000fe40007ffe0ff */
[----:B------:R-:W-:Y:S01]  /*0e30*/  LOP3.LUT R21, R21, c[0x0][0x214], RZ, 0x3c, !PT ;  /* 0x0000850015157a12 */ /* 0x000fe200078e3cff */
[----:B------:R-:W-:Y:S01]  /*0e40*/  @!P1 IMAD.MOV R14, RZ, RZ, -R14 ;  /* 0x000000ffff0e9224 */ /* 0x000fe200078e0a0e */
[----:B------:R-:W-:Y:S02]  /*0e50*/  @!P4 LOP3.LUT R14, RZ, R16, RZ, 0x33, !PT ;  /* 0x00000010ff0ec212 */ /* 0x000fe400078e33ff */
[----:B------:R-:W-:-:S02]  /*0e60*/  @P6 IADD3 R22, R22, 0x1, RZ ;  /* 0x0000000116166810 */ /* 0x000fc40007ffe0ff */
[----:B------:R-:W-:Y:S02]  /*0e70*/  ISETP.LT.U32.AND P0, PT, R26, R14, PT ;  /* 0x0000000e1a00720c */ /* 0x000fe40003f01070 */
[----:B------:R-:W-:Y:S01]  /*0e80*/  SHF.R.S32.HI R13, RZ, 0x1f, R14 ;  /* 0x0000001fff0d7819 */ /* 0x000fe2000001140e */
[----:B------:R-:W-:Y:S01]  /*0e90*/  @!P2 IMAD.MOV R22, RZ, RZ, -R22 ;  /* 0x000000ffff16a224 */ /* 0x000fe200078e0a16 */
[----:B------:R-:W-:Y:S02]  /*0ea0*/  ISETP.GT.AND P2, PT, R0, RZ, PT ;  /* 0x000000ff0000720c */ /* 0x000fe40003f44270 */
[----:B------:R-:W-:Y:S02]  /*0eb0*/  @P3 IADD3 R3, R3, 0x1, RZ ;  /* 0x0000000103033810 */ /* 0x000fe40007ffe0ff */
[-C--:B------:R-:W-:Y:S02]  /*0ec0*/  ISETP.LT.AND.EX P0, PT, R27, R13.reuse, PT, P0 ;  /* 0x0000000d1b00720c */ /* 0x080fe40003f01300 */
[----:B------:R-:W-:Y:S01]  /*0ed0*/  ISETP.GE.AND P1, PT, R21, RZ, PT ;  /* 0x000000ff1500720c */ /* 0x000fe20003f26270 */
[----:B------:R-:W-:Y:S01]  /*0ee0*/  IMAD.MOV.U32 R7, RZ, RZ, R3 ;  /* 0x000000ffff077224 */ /* 0x000fe200078e0003 */
[----:B------:R-:W-:-:S02]  /*0ef0*/  SEL R13, R27, R13, P0 ;  /* 0x0000000d1b0d7207 */ /* 0x000fc40000000000 */
[----:B------:R-:W-:Y:S02]  /*0f00*/  SHF.R.S32.HI R3, RZ, 0x1f, R0 ;  /* 0x0000001fff037819 */ /* 0x000fe40000011400 */
[----:B------:R-:W-:Y:S02]  /*0f10*/  LEA.HI.SX32 R9, R0, 0x1, 0x1 ;  /* 0x0000000100097811 */ /* 0x000fe400078f0aff */
[----:B------:R-:W-:Y:S01]  /*0f20*/  LOP3.LUT R0, R27, R13, RZ, 0xfc, !PT ;  /* 0x0000000d1b007212 */ /* 0x000fe200078efcff */
[----:B------:R-:W-:Y:S01]  /*0f30*/  @!P2 IMAD.MOV R9, RZ, RZ, R3 ;  /* 0x000000ffff09a224 */ /* 0x000fe200078e0203 */
[----:B------:R-:W-:Y:S02]  /*0f40*/  ISETP.NE.AND P4, PT, RZ, c[0x0][0x214], PT ;  /* 0x00008500ff007a0c */ /* 0x000fe40003f85270 */
[----:B------:R-:W-:Y:S01]  /*0f50*/  ISETP.NE.U32.AND P2, PT, R0, RZ, PT ;  /* 0x000000ff0000720c */ /* 0x000fe20003f45070 */
[----:B------:R-:W-:Y:S01]  /*0f60*/  @!P1 IMAD.MOV R7, RZ, RZ, -R7 ;  /* 0x000000ffff079224 */ /* 0x000fe200078e0a07 */
[----:B------:R-:W-:-:S02]  /*0f70*/  @!P5 LOP3.LUT R22, RZ, R19, RZ, 0x33, !PT ;  /* 0x00000013ff16d212 */ /* 0x000fc400078e33ff */
[----:B------:R-:W-:Y:S02]  /*0f80*/  SEL R14, R26, R14, P0 ;  /* 0x0000000e1a0e7207 */ /* 0x000fe40000000000 */
[----:B------:R-:W-:Y:S02]  /*0f90*/  ISETP.LT.U32.AND P1, PT, R10, R22, PT ;  /* 0x000000160a00720c */ /* 0x000fe40003f21070 */
[----:B------:R-:W-:-:S03]  /*0fa0*/  SHF.R.S32.HI R15, RZ, 0x1f, R22 ;  /* 0x0000001fff0f7819 */ /* 0x000fc60000011416 */
[----:B------:R-:W-:Y:S02]  /*0fb0*/  @!P4 LOP3.LUT R7, RZ, c[0x0][0x214], RZ, 0x33, !PT ;  /* 0x00008500ff07ca12 */ /* 0x000fe400078e33ff */
[----:B------:R-:W-:-:S03]  /*0fc0*/  ISETP.LT.AND.EX P1, PT, R11, R15, PT, P1 ;  /* 0x0000000f0b00720c */ /* 0x000fc60003f21310 */
[----:B------:R-:W-:Y:S01]  /*0fd0*/  IMAD R3, R7, R9, RZ ;  /* 0x0000000907037224 */ /* 0x000fe200078e02ff */
[----:B------:R-:W-:Y:S02]  /*0fe0*/  SEL R16, R10, R22, P1 ;  /* 0x000000160a107207 */ /* 0x000fe40000800000 */
[----:B------:R-:W-:Y:S01]  /*0ff0*/  SEL R15, R11, R15, P1 ;  /* 0x0000000f0b0f7207 */ /* 0x000fe20000800000 */
[----:B------:R-:W-:Y:S05]  /*1000*/  @!P2 BRA `(.L_x_9) ;  /* 0x000000900000a947 */ /* 0x000fea0003800000 */
[----:B-1----:R-:W-:Y:S01]  /*1010*/  IMAD.MOV.U32 R28, RZ, RZ, R26 ;  /* 0x000000ffff1c7224 */ /* 0x002fe200078e001a */
        /* <DEDUP_REMOVED lines=8> */
.L_x_9:
[----:B-1----:R-:W0:Y:S01]  /*10a0*/  I2F.U32.RP R20, R14 ;  /* 0x0000000e00147306 */ /* 0x002e220000209000 */
        /* <DEDUP_REMOVED lines=18> */
.L_x_10:
[----:B------:R-:W-:Y:S05]  /*11d0*/  BSYNC B0 ;  /* 0x0000000000007941 */ /* 0x000fea0003800000 */
.L_x_8:
[----:B------:R-:W-:Y:S01]  /*11e0*/  SHF.R.S32.HI R7, RZ, 0x1f, R47 ;  /* 0x0000001fff077819 */ /* 0x000fe2000001142f */
[----:B------:R-:W-:Y:S01]  /*11f0*/  ULDC.64 UR8, c[0x0][0x118] ;  /* 0x0000460000087ab9 */ /* 0x000fe20000000a00 */
[----:B------:R-:W-:Y:S02]  /*1200*/  IADD3 R0, P0, R12, -UR7, RZ ;  /* 0x800000070c007c10 */ /* 0x000fe4000ff1e0ff */
[----:B------:R-:W-:Y:S02]  /*1210*/  LEA.HI R35, R7, R47, RZ, 0x4 ;  /* 0x0000002f07237211 */ /* 0x000fe400078f20ff */
[----:B------:R-:W-:Y:S02]  /*1220*/  IADD3.X R9, R5, ~UR6, RZ, P0, !PT ;  /* 0x8000000605097c10 */ /* 0x000fe400087fe4ff */
[----:B------:R-:W-:-:S02]  /*1230*/  LOP3.LUT R36, R35, 0xfffffff0, RZ, 0xc0, !PT ;  /* 0xfffffff023247812 */ /* 0x000fc400078ec0ff */
[----:B------:R-:W-:-:S03]  /*1240*/  SHF.R.S32.HI R35, RZ, 0x4, R35 ;  /* 0x00000004ff237819 */ /* 0x000fc60000011423 */
[----:B------:R-:W-:Y:S01]  /*1250*/  IMAD.IADD R36, R47, 0x1, -R36 ;  /* 0x000000012f247824 */ /* 0x000fe200078e0a24 */
[C---:B------:R-:W-:Y:S02]  /*1260*/  IADD3 R22, R35.reuse, 0x8, RZ ;  /* 0x0000000823167810 */ /* 0x040fe40007ffe0ff */
[----:B------:R-:W-:Y:S02]  /*1270*/  IADD3 R19, R35, 0x10, RZ ;  /* 0x0000001023137810 */ /* 0x000fe40007ffe0ff */
[----:B------:R-:W-:Y:S02]  /*1280*/  ISETP.GT.U32.AND P2, PT, R0, R36, PT ;  /* 0x000000240000720c */ /* 0x000fe40003f44070 */
[----:B------:R-:W-:Y:S02]  /*1290*/  SHF.R.S32.HI R0, RZ, 0x1f, R36 ;  /* 0x0000001fff007819 */ /* 0x000fe40000011424 */
[----:B------:R-:W-:Y:S02]  /*12a0*/  IADD3 R38, P0, R36, UR7, RZ ;  /* 0x0000000724267c10 */ /* 0x000fe4000ff1e0ff */
[----:B------:R-:W-:-:S02]  /*12b0*/  ISETP.GT.AND.EX P2, PT, R9, R0, PT, P2 ;  /* 0x000000000900720c */ /* 0x000fc40003f44320 */
[C---:B------:R-:W-:Y:S02]  /*12c0*/  IADD3 R20, R35.reuse, 0x18, RZ ;  /* 0x0000001823147810 */ /* 0x040fe40007ffe0ff */
[----:B------:R-:W-:Y:S02]  /*12d0*/  ISETP.GE.OR P3, PT, R22, c[0x0][0x314], !P2 ;  /* 0x0000c50016007a0c */ /* 0x000fe40005766670 */
[----:B------:R-:W-:Y:S02]  /*12e0*/  ISETP.GE.OR P6, PT, R35, c[0x0][0x314], !P2 ;  /* 0x0000c50023007a0c */ /* 0x000fe400057c6670 */
[----:B------:R-:W-:Y:S02]  /*12f0*/  ISETP.GE.OR P5, PT, R19, c[0x0][0x314], !P2 ;  /* 0x0000c50013007a0c */ /* 0x000fe400057a6670 */
[----:B------:R-:W-:Y:S02]  /*1300*/  IADD3.X R39, R0, UR6, RZ, P0, !PT ;  /* 0x0000000600277c10 */ /* 0x000fe400087fe4ff */
[----:B------:R-:W-:-:S05]  /*1310*/  ISETP.GE.OR P4, PT, R20, c[0x0][0x314], !P2 ;  /* 0x0000c50014007a0c */ /* 0x000fca0005786670 */
[----:B------:R-:W-:Y:S01]  /*1320*/  @!P3 SHF.R.S32.HI R21, RZ, 0x1f, R22 ;  /* 0x0000001fff15b819 */ /* 0x000fe20000011416 */
[----:B------:R-:W-:Y:S01]  /*1330*/  @!P3 IMAD.WIDE.U32 R26, R12, R22, R38 ;  /* 0x000000160c1ab225 */ /* 0x000fe200078e0026 */
[----:B------:R-:W-:Y:S02]  /*1340*/  @!P6 SHF.R.S32.HI R9, RZ, 0x1f, R35 ;  /* 0x0000001fff09e819 */ /* 0x000fe40000011423 */
[----:B------:R-:W-:Y:S01]  /*1350*/  @!P5 SHF.R.S32.HI R0, RZ, 0x1f, R19 ;  /* 0x0000001fff00d819 */ /* 0x000fe20000011413 */
[-C--:B------:R-:W-:Y:S01]  /*1360*/  @!P3 IMAD R21, R21, R12.reuse, RZ ;  /* 0x0000000c1515b224 */ /* 0x080fe200078e02ff */
[----:B------:R-:W-:Y:S01]  /*1370*/  @!P3 LEA R24, P1, R26, c[0x0][0x208], 0x2 ;  /* 0x000082001a18ba11 */ /* 0x000fe200078210ff */
[----:B------:R-:W-:Y:S02]  /*1380*/  @!P6 IMAD R9, R9, R12, RZ ;  /* 0x0000000c0909e224 */ /* 0x000fe400078e02ff */
[----:B------:R-:W-:Y:S02]  /*1390*/  @!P6 IMAD.MOV.U32 R32, RZ, RZ, R38 ;  /* 0x000000ffff20e224 */ /* 0x000fe400078e0026 */
[----:B------:R-:W-:-:S02]  /*13a0*/  @!P6 IMAD.MOV.U32 R33, RZ, RZ, R39 ;  /* 0x000000ffff21e224 */ /* 0x000fc400078e0027 */
[----:B------:R-:W-:Y:S01]  /*13b0*/  @!P3 IMAD R21, R22, R5, R21 ;  /* 0x000000051615b224 */ /* 0x000fe200078e0215 */
[----:B------:R-:W-:Y:S01]  /*13c0*/  @!P4 SHF.R.S32.HI R22, RZ, 0x1f, R20 ;  /* 0x0000001fff16c819 */ /* 0x000fe20000011414 */
[----:B------:R-:W-:-:S04]  /*13d0*/  @!P6 IMAD.WIDE.U32 R32, R12, R35, R32 ;  /* 0x000000230c20e225 */ /* 0x000fc800078e0020 */
[----:B------:R-:W-:Y:S01]  /*13e0*/  @!P6 IMAD R9, R35, R5, R9 ;  /* 0x000000052309e224 */ /* 0x000fe200078e0209 */
[----:B------:R-:W-:Y:S01]  /*13f0*/  @!P6 LEA R28, P0, R32, c[0x0][0x208], 0x2 ;  /* 0x00008200201cea11 */ /* 0x000fe200078010ff */
[----:B------:R-:W-:Y:S02]  /*1400*/  @!P5 IMAD R0, R0, R12, RZ ;  /* 0x0000000c0000d224 */ /* 0x000fe400078e02ff */
[----:B------:R-:W-:Y:S02]  /*1410*/  @!P5 IMAD.MOV.U32 R30, RZ, RZ, R38 ;  /* 0x000000ffff1ed224 */ /* 0x000fe400078e0026 */
[----:B------:R-:W-:Y:S02]  /*1420*/  @!P5 IMAD.MOV.U32 R31, RZ, RZ, R39 ;  /* 0x000000ffff1fd224 */ /* 0x000fe400078e0027 */
[----:B------:R-:W-:Y:S02]  /*1430*/  @!P3 IMAD.IADD R21, R27, 0x1, R21 ;  /* 0x000000011b15b824 */ /* 0x000fe400078e0215 */
[----:B------:R-:W-:-:S02]  /*1440*/  @!P6 IMAD.IADD R9, R33, 0x1, R9 ;  /* 0x000000012109e824 */ /* 0x000fc400078e0209 */
[----:B------:R-:W-:Y:S01]  /*1450*/  @!P5 IMAD.WIDE.U32 R30, R12, R19, R30 ;  /* 0x000000130c1ed225 */ /* 0x000fe200078e001e */
[----:B------:R-:W-:Y:S02]  /*1460*/  @!P3 LEA.HI.X R25, R26, c[0x0][0x20c], R21, 0x2, P1 ;  /* 0x000083001a19ba11 */ /* 0x000fe400008f1415 */
[----:B------:R-:W-:Y:S01]  /*1470*/  @!P6 LEA.HI.X R29, R32, c[0x0][0x20c], R9, 0x2, P0 ;  /* 0x00008300201dea11 */ /* 0x000fe200000f1409 */
[----:B------:R-:W-:Y:S01]  /*1480*/  @!P5 IMAD R0, R19, R5, R0 ;  /* 0x000000051300d224 */ /* 0x000fe200078e0200 */
[----:B------:R-:W-:Y:S01]  /*1490*/  IADD3 R19, R35, 0x20, RZ ;  /* 0x0000002023137810 */ /* 0x000fe20007ffe0ff */
[----:B------:R-:W-:Y:S01]  /*14a0*/  @!P4 IMAD R9, R22, R12, RZ ;  /* 0x0000000c1609c224 */ /* 0x000fe200078e02ff */
[----:B------:R-:W-:Y:S01]  /*14b0*/  @!P5 LEA R26, P0, R30, c[0x0][0x208], 0x2 ;  /* 0x000082001e1ada11 */ /* 0x000fe200078010ff */
[----:B------:R-:W-:Y:S01]  /*14c0*/  @!P4 IMAD.MOV.U32 R22, RZ, RZ, R38 ;  /* 0x000000ffff16c224 */ /* 0x000fe200078e0026 */
[----:B------:R-:W-:Y:S01]  /*14d0*/  ISETP.GE.OR P1, PT, R19, c[0x0][0x314], !P2 ;  /* 0x0000c50013007a0c */ /* 0x000fe20005726670 */
[----:B------:R-:W-:-:S02]  /*14e0*/  @!P4 IMAD.MOV.U32 R23, RZ, RZ, R39 ;  /* 0x000000ffff17c224 */ /* 0x000fc400078e0027 */
[----:B------:R-:W-:Y:S02]  /*14f0*/  IMAD.MOV.U32 R33, RZ, RZ, -0x800000 ;  /* 0xff800000ff217424 */ /* 0x000fe400078e00ff */
[----:B------:R-:W-:-:S04]  /*1500*/  @!P4 IMAD.WIDE.U32 R22, R12, R20, R22 ;  /* 0x000000140c16c225 */ /* 0x000fc800078e0016 */
[----:B------:R-:W-:Y:S01]  /*1510*/  @!P4 IMAD R9, R20, R5, R9 ;  /* 0x000000051409c224 */ /* 0x000fe200078e0209 */
[----:B------:R-:W-:Y:S01]  /*1520*/  IADD3 R20, R35, 0x28, RZ ;  /* 0x0000002823147810 */ /* 0x000fe20007ffe0ff */
[----:B------:R-:W-:Y:S01]  /*1530*/  @!P5 IMAD.IADD R0, R31, 0x1, R0 ;  /* 0x000000011f00d824 */ /* 0x000fe200078e0200 */
[----:B------:R0:W2:Y:S02]  /*1540*/  @!P3 LDG.E R33, [R24.64] ;  /* 0x000000081821b981 */ /* 0x0000a4000c1e1900 */
[----:B------:R-:W-:Y:S02]  /*1550*/  ISETP.GE.OR P3, PT, R20, c[0x0][0x314], !P2 ;  /* 0x0000c50014007a0c */ /* 0x000fe40005766670 */
[----:B------:R-:W-:Y:S01]  /*1560*/  @!P5 LEA.HI.X R27, R30, c[0x0][0x20c], R0, 0x2, P0 ;  /* 0x000083001e1bda11 */ /* 0x000fe200000f1400 */
[----:B------:R-:W-:Y:S01]  /*1570*/  IMAD.MOV.U32 R34, RZ, RZ, -0x800000 ;  /* 0xff800000ff227424 */ /* 0x000fe200078e00ff */
[----:B------:R-:W-:Y:S01]  /*1580*/  @!P1 SHF.R.S32.HI R0, RZ, 0x1f, R19 ;  /* 0x0000001fff009819 */ /* 0x000fe20000011413 */
[----:B------:R-:W-:Y:S01]  /*1590*/  @!P4 IMAD.IADD R9, R23, 0x1, R9 ;  /* 0x000000011709c824 */ /* 0x000fe200078e0209 */
[----:B------:R-:W-:-:S03]  /*15a0*/  IADD3 R23, R35, 0x30, RZ ;  /* 0x0000003023177810 */ /* 0x000fc60007ffe0ff */
[----:B------:R-:W-:Y:S01]  /*15b0*/  @!P1 IMAD R0, R0, R12, RZ ;  /* 0x0000000c00009224 */ /* 0x000fe200078e02ff */
[C---:B------:R-:W-:Y:S01]  /*15c0*/  @!P4 LEA R40, P0, R22.reuse, c[0x0][0x208], 0x2 ;  /* 0x000082001628ca11 */ /* 0x040fe200078010ff */
[----:B------:R1:W3:Y:S01]  /*15d0*/  @!P6 LDG.E R34, [R28.64] ;  /* 0x000000081c22e981 */ /* 0x0002e2000c1e1900 */
[----:B------:R-:W-:Y:S01]  /*15e0*/  IMAD.MOV.U32 R32, RZ, RZ, -0x800000 ;  /* 0xff800000ff207424 */ /* 0x000fe200078e00ff */
[----:B------:R-:W-:Y:S01]  /*15f0*/  ISETP.GE.OR P6, PT, R23, c[0x0][0x314], !P2 ;  /* 0x0000c50017007a0c */ /* 0x000fe200057c6670 */
[----:B------:R-:W-:Y:S01]  /*1600*/  @!P1 IMAD R0, R19, R5, R0 ;  /* 0x0000000513009224 */ /* 0x000fe200078e0200 */
[----:B------:R-:W-:Y:S01]  /*1610*/  @!P4 LEA.HI.X R41, R22, c[0x0][0x20c], R9, 0x2, P0 ;  /* 0x000083001629ca11 */ /* 0x000fe200000f1409 */
[----:B0-----:R-:W-:Y:S02]  /*1620*/  @!P1 IMAD.MOV.U32 R24, RZ, RZ, R38 ;  /* 0x000000ffff189224 */ /* 0x001fe400078e0026 */
[----:B------:R-:W-:Y:S01]  /*1630*/  @!P1 IMAD.MOV.U32 R25, RZ, RZ, R39 ;  /* 0x000000ffff199224 */ /* 0x000fe200078e0027 */
[----:B------:R-:W-:Y:S01]  /*1640*/  IADD3 R9, R35, 0x38, RZ ;  /* 0x0000003823097810 */ /* 0x000fe20007ffe0ff */
[----:B------:R0:W4:Y:S02]  /*1650*/  @!P5 LDG.E R32, [R26.64] ;  /* 0x000000081a20d981 */ /* 0x000124000c1e1900 */
[----:B------:R-:W-:Y:S01]  /*1660*/  @!P1 IMAD.WIDE.U32 R24, R12, R19, R24 ;  /* 0x000000130c189225 */ /* 0x000fe200078e0018 */
[----:B------:R-:W-:-:S02]  /*1670*/  @!P3 SHF.R.S32.HI R19, RZ, 0x1f, R20 ;  /* 0x0000001fff13b819 */ /* 0x000fc40000011414 */
[----:B------:R-:W-:Y:S01]  /*1680*/  ISETP.GE.OR P5, PT, R9, c[0x0][0x314], !P2 ;  /* 0x0000c50009007a0c */ /* 0x000fe200057a6670 */
[----:B------:R-:W-:Y:S02]  /*1690*/  @!P1 IMAD.IADD R0, R25, 0x1, R0 ;  /* 0x0000000119009824 */ /* 0x000fe400078e0200 */
[----:B------:R-:W-:Y:S01]  /*16a0*/  @!P3 IMAD R19, R19, R12, RZ ;  /* 0x0000000c1313b224 */ /* 0x000fe200078e02ff */
[----:B-1----:R-:W-:Y:S01]  /*16b0*/  @!P1 LEA R28, P0, R24, c[0x0][0x208], 0x2 ;  /* 0x00008200181c9a11 */ /* 0x002fe200078010ff */
[----:B------:R-:W-:Y:S02]  /*16c0*/  IMAD.MOV.U32 R31, RZ, RZ, -0x800000 ;  /* 0xff800000ff1f7424 */ /* 0x000fe400078e00ff */
[----:B------:R-:W-:Y:S01]  /*16d0*/  @!P3 IMAD R19, R20, R5, R19 ;  /* 0x000000051413b224 */ /* 0x000fe200078e0213 */
[----:B------:R-:W-:Y:S01]  /*16e0*/  @!P1 LEA.HI.X R29, R24, c[0x0][0x20c], R0, 0x2, P0 ;  /* 0x00008300181d9a11 */ /* 0x000fe200000f1400 */
[----:B------:R-:W-:Y:S01]  /*16f0*/  IMAD.MOV.U32 R30, RZ, RZ, -0x800000 ;  /* 0xff800000ff1e7424 */ /* 0x000fe200078e00ff */
[----:B------:R-:W-:Y:S01]  /*1700*/  @!P6 SHF.R.S32.HI R0, RZ, 0x1f, R23 ;  /* 0x0000001fff00e819 */ /* 0x000fe20000011417 */
[----:B------:R1:W5:Y:S01]  /*1710*/  @!P4 LDG.E R31, [R40.64] ;  /* 0x00000008281fc981 */ /* 0x000362000c1e1900 */
[----:B------:R-:W-:Y:S01]  /*1720*/  IADD3 R25, R35, 0x40, RZ ;  /* 0x0000004023197810 */ /* 0x000fe20007ffe0ff */
[----:B------:R-:W-:-:S02]  /*1730*/  @!P6 IMAD.MOV.U32 R42, RZ, RZ, R38 ;  /* 0x000000ffff2ae224 */ /* 0x000fc400078e0026 */
[----:B------:R1:W2:Y:S01]  /*1740*/  @!P1 LDG.E R30, [R28.64] ;  /* 0x000000081c1e9981 */ /* 0x0002a2000c1e1900 */
[----:B0-----:R-:W-:Y:S02]  /*1750*/  @!P3 IMAD.MOV.U32 R26, RZ, RZ, R38 ;  /* 0x000000ffff1ab224 */ /* 0x001fe400078e0026 */
[----:B------:R-:W-:-:S04]  /*1760*/  @!P3 IMAD.MOV.U32 R27, RZ, RZ, R39 ;  /* 0x000000ffff1bb224 */ /* 0x000fc800078e0027 */
[----:B------:R-:W-:Y:S01]  /*1770*/  @!P3 IMAD.WIDE.U32 R26, R12, R20, R26 ;  /* 0x000000140c1ab225 */ /* 0x000fe200078e001a */
[----:B------:R-:W-:Y:S02]  /*1780*/  IADD3 R20, R35, 0x48, RZ ;  /* 0x0000004823147810 */ /* 0x000fe40007ffe0ff */
[----:B------:R-:W-:Y:S02]  /*1790*/  ISETP.GE.OR P4, PT, R25, c[0x0][0x314], !P2 ;  /* 0x0000c50019007a0c */ /* 0x000fe40005786670 */
[----:B------:R-:W-:Y:S01]  /*17a0*/  ISETP.GE.OR P0, PT, R20, c[0x0][0x314], !P2 ;  /* 0x0000c50014007a0c */ /* 0x000fe20005706670 */
[----:B------:R-:W-:Y:S01]  /*17b0*/  @!P6 IMAD R0, R0, R12, RZ ;  /* 0x0000000c0000e224 */ /* 0x000fe200078e02ff */
[----:B------:R-:W-:Y:S01]  /*17c0*/  @!P3 LEA R22, P1, R26, c[0x0][0x208], 0x2 ;  /* 0x000082001a16ba11 */ /* 0x000fe200078210ff */
[----:B------:R-:W-:Y:S02]  /*17d0*/  @!P3 IMAD.IADD R19, R27, 0x1, R19 ;  /* 0x000000011b13b824 */ /* 0x000fe400078e0213 */
[----:B------:R-:W-:Y:S01]  /*17e0*/  @!P6 IMAD.MOV.U32 R43, RZ, RZ, R39 ;  /* 0x000000ffff2be224 */ /* 0x000fe200078e0027 */
[----:B------:R-:W-:Y:S01]  /*17f0*/  @!P5 SHF.R.S32.HI R21, RZ, 0x1f, R9 ;  /* 0x0000001fff15d819 */ /* 0x000fe20000011409 */
[----:B------:R-:W-:-:S02]  /*1800*/  @!P6 IMAD R0, R23, R5, R0 ;  /* 0x000000051700e224 */ /* 0x000fc400078e0200 */
[----:B------:R-:W-:Y:S01]  /*1810*/  @!P6 IMAD.WIDE.U32 R42, R12, R23, R42 ;  /* 0x000000170c2ae225 */ /* 0x000fe200078e002a */
[----:B------:R-:W-:-:S03]  /*1820*/  @!P3 LEA.HI.X R23, R26, c[0x0][0x20c], R19, 0x2, P1 ;  /* 0x000083001a17ba11 */ /* 0x000fc600008f1413 */
[----:B-1----:R-:W-:Y:S02]  /*1830*/  IMAD.MOV.U32 R29, RZ, RZ, -0x800000 ;  /* 0xff800000ff1d7424 */ /* 0x002fe400078e00ff */
[----:B------:R-:W-:Y:S02]  /*1840*/  @!P5 IMAD R19, R21, R12, RZ ;  /* 0x0000000c1513d224 */ /* 0x000fe400078e02ff */
[----:B------:R-:W-:Y:S02]  /*1850*/  @!P5 IMAD.MOV.U32 R40, RZ, RZ, R38 ;  /* 0x000000ffff28d224 */ /* 0x000fe400078e0026 */
[----:B------:R-:W-:Y:S01]  /*1860*/  @!P5 IMAD.MOV.U32 R41, RZ, RZ, R39 ;  /* 0x000000ffff29d224 */ /* 0x000fe200078e0027 */
[----:B------:R0:W3:Y:S01]  /*1870*/  @!P3 LDG.E R29, [R22.64] ;  /* 0x00000008161db981 */ /* 0x0000e2000c1e1900 */
[----:B------:R-:W-:Y:S01]  /*1880*/  @!P6 IMAD.IADD R0, R43, 0x1, R0 ;  /* 0x000000012b00e824 */ /* 0x000fe200078e0200 */
[----:B------:R-:W-:Y:S01]  /*1890*/  @!P0 SHF.R.S32.HI R24, RZ, 0x1f, R20 ;  /* 0x0000001fff188819 */ /* 0x000fe20000011414 */
[----:B------:R-:W-:Y:S01]  /*18a0*/  @!P5 IMAD.WIDE.U32 R40, R12, R9, R40 ;  /* 0x000000090c28d225 */ /* 0x000fe200078e0028 */
[----:B------:R-:W-:-:S02]  /*18b0*/  @!P6 LEA R26, P3, R42, c[0x0][0x208], 0x2 ;  /* 0x000082002a1aea11 */ /* 0x000fc400078610ff */
[----:B------:R-:W-:Y:S01]  /*18c0*/  IADD3 R21, R35, 0x50, RZ ;  /* 0x0000005023157810 */ /* 0x000fe20007ffe0ff */
[----:B------:R-:W-:Y:S01]  /*18d0*/  @!P5 IMAD R19, R9, R5, R19 ;  /* 0x000000050913d224 */ /* 0x000fe200078e0213 */
[----:B------:R-:W-:Y:S01]  /*18e0*/  @!P4 SHF.R.S32.HI R9, RZ, 0x1f, R25 ;  /* 0x0000001fff09c819 */ /* 0x000fe20000011419 */
[----:B------:R-:W-:Y:S01]  /*18f0*/  IMAD.MOV.U32 R28, RZ, RZ, -0x800000 ;  /* 0xff800000ff1c7424 */ /* 0x000fe200078e00ff */
[----:B------:R-:W-:Y:S01]  /*1900*/  @!P6 LEA.HI.X R27, R42, c[0x0][0x20c], R0, 0x2, P3 ;  /* 0x000083002a1bea11 */ /* 0x000fe200018f1400 */
[----:B------:R-:W-:Y:S01]  /*1910*/  @!P0 IMAD.MOV.U32 R44, RZ, RZ, R38 ;  /* 0x000000ffff2c8224 */ /* 0x000fe200078e0026 */
[----:B------:R-:W-:Y:S01]  /*1920*/  ISETP.GE.OR P1, PT, R21, c[0x0][0x314], !P2 ;  /* 0x0000c50015007a0c */ /* 0x000fe20005726670 */
[----:B------:R-:W-:Y:S02]  /*1930*/  @!P0 IMAD.MOV.U32 R45, RZ, RZ, R39 ;  /* 0x000000ffff2d8224 */ /* 0x000fe400078e0027 */
[-C--:B------:R-:W-:Y:S01]  /*1940*/  @!P0 IMAD R0, R24, R12.reuse, RZ ;  /* 0x0000000c18008224 */ /* 0x080fe200078e02ff */
[----:B------:R-:W-:Y:S01]  /*1950*/  @!P5 LEA R24, P3, R40, c[0x0][0x208], 0x2 ;  /* 0x000082002818da11 */ /* 0x000fe200078610ff */
[----:B------:R-:W-:Y:S01]  /*1960*/  @!P4 IMAD R9, R9, R12, RZ ;  /* 0x0000000c0909c224 */ /* 0x000fe200078e02ff */
[----:B------:R1:W3:Y:S01]  /*1970*/  @!P6 LDG.E R28, [R26.64] ;  /* 0x000000081a1ce981 */ /* 0x0002e2000c1e1900 */
[----:B------:R-:W-:-:S02]  /*1980*/  @!P5 IMAD.IADD R19, R41, 0x1, R19 ;  /* 0x000000012913d824 */ /* 0x000fc400078e0213 */
[----:B------:R-:W-:-:S04]  /*1990*/  @!P0 IMAD.WIDE.U32 R44, R12, R20, R44 ;  /* 0x000000140c2c8225 */ /* 0x000fc800078e002c */
[----:B0-----:R-:W-:Y:S02]  /*19a0*/  @!P4 IMAD.MOV.U32 R22, RZ, RZ, R38 ;  /* 0x000000ffff16c224 */ /* 0x001fe400078e0026 */
[----:B------:R-:W-:Y:S02]  /*19b0*/  @!P4 IMAD.MOV.U32 R23, RZ, RZ, R39 ;  /* 0x000000ffff17c224 */ /* 0x000fe400078e0027 */
[----:B------:R-:W-:Y:S01]  /*19c0*/  @!P0 IMAD R0, R20, R5, R0 ;  /* 0x0000000514008224 */ /* 0x000fe200078e0200 */
[----:B------:R-:W-:Y:S01]  /*19d0*/  IADD3 R20, R35, 0x58, RZ ;  /* 0x0000005823147810 */ /* 0x000fe20007ffe0ff */
[----:B------:R-:W-:-:S04]  /*19e0*/  @!P4 IMAD.WIDE.U32 R22, R12, R25, R22 ;  /* 0x000000190c16c225 */ /* 0x000fc800078e0016 */
[----:B------:R-:W-:Y:S01]  /*19f0*/  @!P4 IMAD R9, R25, R5, R9 ;  /* 0x000000051909c224 */ /* 0x000fe200078e0209 */
[----:B------:R-:W-:Y:S02]  /*1a00*/  @!P5 LEA.HI.X R25, R40, c[0x0][0x20c], R19, 0x2, P3 ;  /* 0x000083002819da11 */ /* 0x000fe400018f1413 */
[----:B------:R-:W-:Y:S01]  /*1a10*/  ISETP.GE.OR P6, PT, R20, c[0x0][0x314], !P2 ;  /* 0x0000c50014007a0c */ /* 0x000fe200057c6670 */
[----:B------:R-:W-:Y:S02]  /*1a20*/  @!P4 IMAD.IADD R9, R23, 0x1, R9 ;  /* 0x000000011709c824 */ /* 0x000fe400078e0209 */
[----:B-1----:R-:W-:Y:S01]  /*1a30*/  IMAD.MOV.U32 R27, RZ, RZ, -0x800000 ;  /* 0xff800000ff1b7424 */ /* 0x002fe200078e00ff */
[----:B------:R-:W-:Y:S01]  /*1a40*/  @!P4 LEA R40, P3, R22, c[0x0][0x208], 0x2 ;  /* 0x000082001628ca11 */ /* 0x000fe200078610ff */
[----:B------:R-:W-:Y:S01]  /*1a50*/  IMAD.MOV.U32 R26, RZ, RZ, -0x800000 ;  /* 0xff800000ff1a7424 */ /* 0x000fe200078e00ff */
[----:B------:R-:W-:-:S03]  /*1a60*/  @!P1 SHF.R.S32.HI R19, RZ, 0x1f, R21 ;  /* 0x0000001fff139819 */ /* 0x000fc60000011415 */
[----:B------:R0:W3:Y:S01]  /*1a70*/  @!P5 LDG.E R27, [R24.64] ;  /* 0x00000008181bd981 */ /* 0x0000e2000c1e1900 */
[----:B------:R-:W-:Y:S01]  /*1a80*/  @!P4 LEA.HI.X R41, R22, c[0x0][0x20c], R9, 0x2, P3 ;  /* 0x000083001629ca11 */ /* 0x000fe200018f1409 */
[----:B------:R-:W-:Y:S01]  /*1a90*/  @!P1 IMAD R19, R19, R12, RZ ;  /* 0x0000000c13139224 */ /* 0x000fe200078e02ff */
[----:B------:R-:W-:Y:S01]  /*1aa0*/  IADD3 R23, R35, 0x68, RZ ;  /* 0x0000006823177810 */ /* 0x000fe20007ffe0ff */
[----:B------:R-:W-:Y:S02]  /*1ab0*/  @!P1 IMAD.MOV.U32 R50, RZ, RZ, R38 ;  /* 0x000000ffff329224 */ /* 0x000fe400078e0026 */
[----:B------:R-:W-:Y:S01]  /*1ac0*/  @!P1 IMAD.MOV.U32 R51, RZ, RZ, R39 ;  /* 0x000000ffff339224 */ /* 0x000fe200078e0027 */
[----:B------:R1:W3:Y:S01]  /*1ad0*/  @!P4 LDG.E R26, [R40.64] ;  /* 0x00000008281ac981 */ /* 0x0002e2000c1e1900 */
[----:B------:R-:W-:Y:S01]  /*1ae0*/  @!P0 IMAD.IADD R0, R45, 0x1, R0 ;  /* 0x000000012d008824 */ /* 0x000fe200078e0200 */
[----:B------:R-:W-:Y:S01]  /*1af0*/  @!P6 SHF.R.S32.HI R9, RZ, 0x1f, R20 ;  /* 0x0000001fff09e819 */ /* 0x000fe20000011414 */
[----:B------:R-:W-:Y:S01]  /*1b00*/  @!P1 IMAD.WIDE.U32 R50, R12, R21, R50 ;  /* 0x000000150c329225 */ /* 0x000fe200078e0032 */
[----:B------:R-:W-:-:S02]  /*1b10*/  ISETP.GE.OR P4, PT, R23, c[0x0][0x314], !P2 ;  /* 0x0000c50017007a0c */ /* 0x000fc40005786670 */
[----:B------:R-:W-:Y:S01]  /*1b20*/  IADD3 R22, R35, 0x70, RZ ;  /* 0x0000007023167810 */ /* 0x000fe20007ffe0ff */
[----:B------:R-:W-:Y:S01]  /*1b30*/  @!P1 IMAD R19, R21, R5, R19 ;  /* 0x0000000515139224 */ /* 0x000fe200078e0213 */
[----:B0-----:R-:W-:-:S04]  /*1b40*/  IADD3 R24, R35, 0x60, RZ ;  /* 0x0000006023187810 */ /* 0x001fc80007ffe0ff */
[----:B------:R-:W-:Y:S02]  /*1b50*/  ISETP.GE.OR P5, PT, R24, c[0x0][0x314], !P2 ;  /* 0x0000c50018007a0c */ /* 0x000fe400057a6670 */
[C---:B-1----:R-:W-:Y:S01]  /*1b60*/  @!P0 LEA R40, P3, R44.reuse, c[0x0][0x208], 0x2 ;  /* 0x000082002c288a11 */ /* 0x042fe200078610ff */
[----:B------:R-:W-:Y:S01]  /*1b70*/  IMAD.MOV.U32 R25, RZ, RZ, -0x800000 ;  /* 0xff800000ff197424 */ /* 0x000fe200078e00ff */
[----:B------:R-:W-:Y:S02]  /*1b80*/  IADD3 R21, R35, 0x78, RZ ;  /* 0x0000007823157810 */ /* 0x000fe40007ffe0ff */
[----:B------:R-:W-:Y:S01]  /*1b90*/  @!P0 LEA.HI.X R41, R44, c[0x0][0x20c], R0, 0x2, P3 ;  /* 0x000083002c298a11 */ /* 0x000fe200018f1400 */
[----:B------:R-:W-:Y:S01]  /*1ba0*/  @!P6 IMAD.MOV.U32 R42, RZ, RZ, R38 ;  /* 0x000000ffff2ae224 */ /* 0x000fe200078e0026 */
[----:B------:R-:W-:Y:S01]  /*1bb0*/  ISETP.GE.OR P3, PT, R22, c[0x0][0x314], !P2 ;  /* 0x0000c50016007a0c */ /* 0x000fe20005766670 */
[----:B------:R-:W-:Y:S01]  /*1bc0*/  @!P6 IMAD.MOV.U32 R43, RZ, RZ, R39 ;  /* 0x000000ffff2be224 */ /* 0x000fe200078e0027 */
[----:B------:R-:W-:Y:S01]  /*1bd0*/  ISETP.GE.OR P2, PT, R21, c[0x0][0x314], !P2 ;  /* 0x0000c50015007a0c */ /* 0x000fe20005746670 */
[----:B------:R-:W-:-:S02]  /*1be0*/  @!P6 IMAD R9, R9, R12, RZ ;  /* 0x0000000c0909e224 */ /* 0x000fc400078e02ff */
[----:B------:R-:W-:Y:S01]  /*1bf0*/  @!P5 SHF.R.S32.HI R0, RZ, 0x1f, R24 ;  /* 0x0000001fff00d819 */ /* 0x000fe20000011418 */
[----:B------:R0:W3:Y:S01]  /*1c00*/  @!P0 LDG.E R25, [R40.64] ;  /* 0x0000000828198981 */ /* 0x0000e2000c1e1900 */
[----:B------:R-:W-:Y:S01]  /*1c10*/  @!P1 IMAD.IADD R19, R51, 0x1, R19 ;  /* 0x0000000133139824 */ /* 0x000fe200078e0213 */
[----:B------:R-:W-:Y:S01]  /*1c20*/  @!P1 LEA R44, P0, R50, c[0x0][0x208], 0x2 ;  /* 0x00008200322c9a11 */ /* 0x000fe200078010ff */
[----:B------:R-:W-:-:S04]  /*1c30*/  @!P6 IMAD.WIDE.U32 R42, R12, R20, R42 ;  /* 0x000000140c2ae225 */ /* 0x000fc800078e002a */
[-C--:B------:R-:W-:Y:S01]  /*1c40*/  @!P6 IMAD R9, R20, R5.reuse, R9 ;  /* 0x000000051409e224 */ /* 0x080fe200078e0209 */
[----:B------:R-:W-:Y:S01]  /*1c50*/  @!P4 SHF.R.S32.HI R20, RZ, 0x1f, R23 ;  /* 0x0000001fff14c819 */ /* 0x000fe20000011417 */
[-C--:B------:R-:W-:Y:S01]  /*1c60*/  @!P5 IMAD R0, R0, R12.reuse, RZ ;  /* 0x0000000c0000d224 */ /* 0x080fe200078e02ff */
[----:B------:R-:W-:Y:S01]  /*1c70*/  @!P1 LEA.HI.X R45, R50, c[0x0][0x20c], R19, 0x2, P0 ;  /* 0x00008300322d9a11 */ /* 0x000fe200000f1413 */
[----:B------:R-:W-:Y:S01]  /*1c80*/  @!P6 IMAD.IADD R9, R43, 0x1, R9 ;  /* 0x000000012b09e824 */ /* 0x000fe200078e0209 */
[----:B------:R-:W-:Y:S01]  /*1c90*/  @!P6 LEA R50, P0, R42, c[0x0][0x208], 0x2 ;  /* 0x000082002a32ea11 */ /* 0x000fe200078010ff */
[----:B------:R-:W-:Y:S01]  /*1ca0*/  @!P5 IMAD R0, R24, R5, R0 ;  /* 0x000000051800d224 */ /* 0x000fe200078e0200 */
[----:B------:R-:W-:Y:S01]  /*1cb0*/  @!P3 SHF.R.S32.HI R19, RZ, 0x1f, R22 ;  /* 0x0000001fff13b819 */ /* 0x000fe20000011416 */
[----:B------:R-:W-:Y:S01]  /*1cc0*/  @!P4 IMAD R20, R20, R12, RZ ;  /* 0x0000000c1414c224 */ /* 0x000fe200078e02ff */
[----:B------:R-:W-:Y:S01]  /*1cd0*/  @!P6 LEA.HI.X R51, R42, c[0x0][0x20c], R9, 0x2, P0 ;  /* 0x000083002a33ea11 */ /* 0x000fe200000f1409 */
[----:B------:R-:W-:Y:S01]  /*1ce0*/  @!P4 IMAD.MOV.U32 R54, RZ, RZ, R38 ;  /* 0x000000ffff36c224 */ /* 0x000fe200078e0026 */
[----:B------:R-:W-:Y:S01]  /*1cf0*/  @!P2 SHF.R.S32.HI R9, RZ, 0x1f, R21 ;  /* 0x0000001fff09a819 */ /* 0x000fe20000011415 */
[----:B------:R-:W-:-:S02]  /*1d00*/  @!P4 IMAD.MOV.U32 R55, RZ, RZ, R39 ;  /* 0x000000ffff37c224 */ /* 0x000fc400078e0027 */
[----:B0-----:R-:W-:Y:S02]  /*1d10*/  @!P5 IMAD.MOV.U32 R40, RZ, RZ, R38 ;  /* 0x000000ffff28d224 */ /* 0x001fe400078e0026 */
[----:B------:R-:W-:-:S04]  /*1d20*/  @!P5 IMAD.MOV.U32 R41, RZ, RZ, R39 ;  /* 0x000000ffff29d224 */ /* 0x000fc800078e0027 */
[----:B------:R-:W-:-:S04]  /*1d30*/  @!P5 IMAD.WIDE.U32 R40, R12, R24, R40 ;  /* 0x000000180c28d225 */ /* 0x000fc800078e0028 */
[----:B------:R-:W-:Y:S01]  /*1d40*/  @!P5 IMAD.IADD R0, R41, 0x1, R0 ;  /* 0x000000012900d824 */ /* 0x000fe200078e0200 */
[----:B------:R-:W-:Y:S01]  /*1d50*/  @!P5 LEA R42, P0, R40, c[0x0][0x208], 0x2 ;  /* 0x00008200282ada11 */ /* 0x000fe200078010ff */
[----:B------:R-:W-:-:S04]  /*1d60*/  @!P4 IMAD.WIDE.U32 R54, R12, R23, R54 ;  /* 0x000000170c36c225 */ /* 0x000fc800078e0036 */
[----:B------:R-:W-:Y:S02]  /*1d70*/  @!P4 IMAD R20, R23, R5, R20 ;  /* 0x000000051714c224 */ /* 0x000fe400078e0214 */
[-C--:B------:R-:W-:Y:S02]  /*1d80*/  @!P3 IMAD R19, R19, R12.reuse, RZ ;  /* 0x0000000c1313b224 */ /* 0x080fe400078e02ff */
[----:B------:R-:W-:Y:S02]  /*1d90*/  @!P3 IMAD.MOV.U32 R56, RZ, RZ, R38 ;  /* 0x000000ffff38b224 */ /* 0x000fe400078e0026 */
[----:B------:R-:W-:Y:S02]  /*1da0*/  @!P3 IMAD.MOV.U32 R57, RZ, RZ, R39 ;  /* 0x000000ffff39b224 */ /* 0x000fe400078e0027 */
[----:B------:R-:W-:Y:S01]  /*1db0*/  @!P2 IMAD R9, R9, R12, RZ ;  /* 0x0000000c0909a224 */ /* 0x000fe200078e02ff */
[----:B------:R-:W-:Y:S01]  /*1dc0*/  @!P5 LEA.HI.X R43, R40, c[0x0][0x20c], R0, 0x2, P0 ;  /* 0x00008300282bda11 */ /* 0x000fe200000f1400 */
[----:B------:R-:W-:-:S04]  /*1dd0*/  @!P3 IMAD.WIDE.U32 R56, R12, R22, R56 ;  /* 0x000000160c38b225 */ /* 0x000fc800078e0038 */
[----:B------:R-:W-:Y:S01]  /*1de0*/  @!P3 IMAD R19, R22, R5, R19 ;  /* 0x000000051613b224 */ /* 0x000fe200078e0213 */
[----:B------:R-:W-:Y:S01]  /*1df0*/  @!P4 LEA R22, P0, R54, c[0x0][0x208], 0x2 ;  /* 0x000082003616ca11 */ /* 0x000fe200078010ff */
[----:B------:R-:W-:Y:S02]  /*1e00*/  @!P4 IMAD.IADD R20, R55, 0x1, R20 ;  /* 0x000000013714c824 */ /* 0x000fe400078e0214 */
[----:B------:R-:W-:Y:S02]  /*1e10*/  IMAD.MOV.U32 R0, RZ, RZ, -0x800000 ;  /* 0xff800000ff007424 */ /* 0x000fe400078e00ff */
[----:B------:R-:W-:Y:S01]  /*1e20*/  @!P2 IMAD.WIDE.U32 R38, R12, R21, R38 ;  /* 0x000000150c26a225 */ /* 0x000fe200078e0026 */
[----:B------:R-:W-:-:S03]  /*1e30*/  @!P4 LEA.HI.X R23, R54, c[0x0][0x20c], R20, 0x2, P0 ;  /* 0x000083003617ca11 */ /* 0x000fc600000f1414 */
[----:B------:R-:W-:Y:S01]  /*1e40*/  @!P2 IMAD R9, R21, R5, R9 ;  /* 0x000000051509a224 */ /* 0x000fe200078e0209 */
[C---:B------:R-:W-:Y:S01]  /*1e50*/  @!P2 LEA R40, P0, R38.reuse, c[0x0][0x208], 0x2 ;  /* 0x000082002628aa11 */ /* 0x040fe200078010ff */
[----:B------:R-:W-:Y:S01]  /*1e60*/  IMAD.MOV.U32 R20, RZ, RZ, -0x800000 ;  /* 0xff800000ff147424 */ /* 0x000fe200078e00ff */
[----:B------:R0:W3:Y:S01]  /*1e70*/  @!P1 LDG.E R0, [R44.64] ;  /* 0x000000082c009981 */ /* 0x0000e2000c1e1900 */
[----:B------:R-:W-:Y:S02]  /*1e80*/  @!P2 IMAD.IADD R9, R39, 0x1, R9 ;  /* 0x000000012709a824 */ /* 0x000fe400078e0209 */
[----:B------:R-:W-:Y:S02]  /*1e90*/  @!P3 IMAD.IADD R19, R57, 0x1, R19 ;  /* 0x000000013913b824 */ /* 0x000fe400078e0213 */
[----:B------:R-:W-:Y:S01]  /*1ea0*/  IMAD.MOV.U32 R21, RZ, RZ, -0x800000 ;  /* 0xff800000ff157424 */ /* 0x000fe200078e00ff */
[----:B------:R-:W-:Y:S01]  /*1eb0*/  @!P2 LEA.HI.X R41, R38, c[0x0][0x20c], R9, 0x2, P0 ;  /* 0x000083002629aa11 */ /* 0x000fe200000f1409 */
[----:B------:R-:W3:Y:S01]  /*1ec0*/  @!P6 LDG.E R20, [R50.64] ;  /* 0x000000083214e981 */ /* 0x000ee2000c1e1900 */
[----:B------:R-:W-:-:S02]  /*1ed0*/  IMAD.MOV.U32 R9, RZ, RZ, -0x800000 ;  /* 0xff800000ff097424 */ /* 0x000fc400078e00ff */
[----:B------:R-:W-:Y:S01]  /*1ee0*/  IMAD.MOV.U32 R24, RZ, RZ, -0x800000 ;  /* 0xff800000ff187424 */ /* 0x000fe200078e00ff */
[----:B------:R-:W3:Y:S04]  /*1ef0*/  @!P2 LDG.E R21, [R40.64] ;  /* 0x000000082815a981 */ /* 0x000ee8000c1e1900 */
[----:B------:R-:W3:Y:S01]  /*1f00*/  @!P5 LDG.E R9, [R42.64] ;  /* 0x000000082a09d981 */ /* 0x000ee2000c1e1900 */
[----:B0-----:R-:W-:-:S04]  /*1f10*/  @!P3 LEA R44, P1, R56, c[0x0][0x208], 0x2 ;  /* 0x00008200382cba11 */ /* 0x001fc800078210ff */
[----:B------:R-:W-:Y:S01]  /*1f20*/  @!P3 LEA.HI.X R45, R56, c[0x0][0x20c], R19, 0x2, P1 ;  /* 0x00008300382dba11 */ /* 0x000fe200008f1413 */
[----:B------:R-:W-:-:S04]  /*1f30*/  IMAD.MOV.U32 R19, RZ, RZ, -0x800000 ;  /* 0xff800000ff137424 */ /* 0x000fc800078e00ff */
[----:B------:R-:W3:Y:S04]  /*1f40*/  @!P3 LDG.E R24, [R44.64] ;  /* 0x000000082c18b981 */ /* 0x000ee8000c1e1900 */
[----:B------:R0:W3:Y:S01]  /*1f50*/  @!P4 LDG.E R19, [R22.64] ;  /* 0x000000081613c981 */ /* 0x0000e2000c1e1900 */
[----:B------:R-:W-:-:S04]  /*1f60*/  IABS R37, c[0x0][0x1c0] ;  /* 0x0000700000257a13 */ /* 0x000fc80000000000 */
[----:B------:R-:W1:Y:S08]  /*1f70*/  I2F.U32.RP R38, R37 ;  /* 0x0000002500267306 */ /* 0x000e700000209000 */
[----:B-1----:R-:W1:Y:S02]  /*1f80*/  MUFU.RCP R38, R38 ;  /* 0x0000002600267308 */ /* 0x002e640000001000 */
[----:B-1----:R-:W-:-:S06]  /*1f90*/  IADD3 R38, R38, 0xffffffe, RZ ;  /* 0x0ffffffe26267810 */ /* 0x002fcc0007ffe0ff */
[----:B------:R-:W1:Y:S01]  /*1fa0*/  F2I.FTZ.U32.TRUNC.NTZ R39, R38 ;  /* 0x0000002600277305 */ /* 0x000e62000021f000 */
[----:B------:R-:W-:Y:S01]  /*1fb0*/  ISETP.GT.AND P3, PT, R47, 0x77f, PT ;  /* 0x0000077f2f00780c */ /* 0x000fe20003f64270 */
[----:B------:R-:W-:Y:S01]  /*1fc0*/  IMAD R35, R35, 0x11, R36 ;  /* 0x0000001123237824 */ /* 0x000fe200078e0224 */
[C---:B------:R-:W-:Y:S02]  /*1fd0*/  ISETP.GT.AND P1, PT, R47.reuse, 0x67f, PT ;  /* 0x0000067f2f00780c */ /* 0x040fe40003f24270 */
[----:B------:R-:W-:Y:S02]  /*1fe0*/  ISETP.GT.AND P2, PT, R47, 0x6ff, PT ;  /* 0x000006ff2f00780c */ /* 0x000fe40003f44270 */
[----:B0-----:R-:W-:Y:S01]  /*1ff0*/  IABS R23, R6 ;  /* 0x0000000600177213 */ /* 0x001fe20000000000 */
[----:B-1----:R-:W-:Y:S02]  /*2000*/  IMAD.MOV R22, RZ, RZ, -R39 ;  /* 0x000000ffff167224 */ /* 0x002fe400078e0a27 */
[----:B------:R-:W-:-:S02]  /*2010*/  IMAD.MOV.U32 R38, RZ, RZ, RZ ;  /* 0x000000ffff267224 */ /* 0x000fc400078e00ff */
[----:B------:R-:W-:Y:S01]  /*2020*/  IMAD R22, R22, R37, RZ ;  /* 0x0000002516167224 */ /* 0x000fe200078e02ff */
[C---:B------:R-:W-:Y:S02]  /*2030*/  ISETP.GT.AND P0, PT, R47.reuse, 0x5ff, PT ;  /* 0x000005ff2f00780c */ /* 0x040fe40003f04270 */
[----:B------:R-:W-:Y:S01]  /*2040*/  ISETP.GT.AND P4, PT, R47, 0x57f, PT ;  /* 0x0000057f2f00780c */ /* 0x000fe20003f84270 */
[----:B------:R-:W-:Y:S01]  /*2050*/  IMAD.HI.U32 R38, R39, R22, R38 ;  /* 0x0000001627267227 */ /* 0x000fe200078e0026 */
[----:B------:R-:W-:Y:S01]  /*2060*/  IABS R22, c[0x0][0x1c0] ;  /* 0x0000700000167a13 */ /* 0x000fe20000000000 */
[----:B--2---:R-:W-:Y:S01]  /*2070*/  @!P3 STS [R35.X4+0x220], R33 ;  /* 0x000220212300b388 */ /* 0x004fe20000004800 */
[----:B------:R-:W-:-:S03]  /*2080*/  ISETP.GT.AND P3, PT, R47, 0x4ff, PT ;  /* 0x000004ff2f00780c */ /* 0x000fc60003f64270 */
[----:B------:R-:W-:Y:S02]  /*2090*/  IMAD.MOV R22, RZ, RZ, -R22 ;  /* 0x000000ffff167224 */ /* 0x000fe400078e0a16 */
[----:B------:R-:W-:Y:S01]  /*20a0*/  IMAD.HI.U32 R38, R38, R23, RZ ;  /* 0x0000001726267227 */ /* 0x000fe200078e00ff */
[C---:B------:R-:W-:Y:S01]  /*20b0*/  ISETP.GT.AND P5, PT, R47.reuse, 0x7ff, PT ;  /* 0x000007ff2f00780c */ /* 0x040fe20003fa4270 */
[----:B-----5:R-:W-:Y:S02]  /*20c0*/  @!P1 STS [R35.X4+0x660], R31 ;  /* 0x0006601f23009388 */ /* 0x020fe40000004800 */
[----:B------:R-:W-:Y:S01]  /*20d0*/  IMAD R22, R38, R22, R23 ;  /* 0x0000001626167224 */ /* 0x000fe200078e0217 */
[C---:B------:R-:W-:Y:S01]  /*20e0*/  ISETP.GT.AND P1, PT, R47.reuse, 0x37f, PT ;  /* 0x0000037f2f00780c */ /* 0x040fe20003f24270 */
[----:B----4-:R-:W-:Y:S01]  /*20f0*/  @!P2 STS [R35.X4+0x440], R32 ;  /* 0x000440202300a388 */ /* 0x010fe20000004800 */
[----:B------:R-:W-:-:S03]  /*2100*/  ISETP.GT.AND P2, PT, R47, 0x3ff, PT ;  /* 0x000003ff2f00780c */ /* 0x000fc60003f44270 */
[----:B------:R-:W-:Y:S01]  /*2110*/  @!P0 STS [R35.X4+0x880], R30 ;  /* 0x0008801e23008388 */ /* 0x000fe20000004800 */
[C---:B------:R-:W-:Y:S02]  /*2120*/  ISETP.GT.AND P0, PT, R47.reuse, 0x2ff, PT ;  /* 0x000002ff2f00780c */ /* 0x040fe40003f04270 */
[C---:B------:R-:W-:Y:S01]  /*2130*/  ISETP.GT.AND P6, PT, R47.reuse, 0x7f, PT ;  /* 0x0000007f2f00780c */ /* 0x040fe20003fc4270 */
[----:B---3--:R-:W-:Y:S01]  /*2140*/  @!P5 STS [R35.X4], R34 ;  /* 0x000000222300d388 */ /* 0x008fe20000004800 */
[----:B------:R-:W-:-:S03]  /*2150*/  ISETP.GT.AND P5, PT, R47, 0x47f, PT ;  /* 0x0000047f2f00780c */ /* 0x000fc60003fa4270 */
[----:B------:R-:W-:Y:S01]  /*2160*/  @!P4 STS [R35.X4+0xaa0], R29 ;  /* 0x000aa01d2300c388 */ /* 0x000fe20000004800 */
[----:B------:R-:W-:-:S03]  /*2170*/  ISETP.GT.U32.AND P4, PT, R37, R22, PT ;  /* 0x000000162500720c */ /* 0x000fc60003f84070 */
[----:B------:R-:W-:Y:S01]  /*2180*/  @!P3 STS [R35.X4+0xcc0], R28 ;  /* 0x000cc01c2300b388 */ /* 0x000fe20000004800 */
[----:B------:R-:W-:-:S09]  /*2190*/  ISETP.GT.AND P3, PT, R47, 0x27f, PT ;  /* 0x0000027f2f00780c */ /* 0x000fd20003f64270 */
[----:B------:R-:W-:Y:S01]  /*21a0*/  @!P4 IMAD.IADD R22, R22, 0x1, -R37 ;  /* 0x000000011616c824 */ /* 0x000fe200078e0a25 */
[----:B------:R-:W-:Y:S02]  /*21b0*/  LOP3.LUT R6, R6, c[0x0][0x1c0], RZ, 0x3c, !PT ;  /* 0x0000700006067a12 */ /* 0x000fe400078e3cff */
[----:B------:R-:W-:Y:S01]  /*21c0*/  @!P4 IADD3 R38, R38, 0x1, RZ ;  /* 0x000000012626c810 */ /* 0x000fe20007ffe0ff */
[----:B------:R-:W-:Y:S01]  /*21d0*/  BSSY B0, `(.L_x_11) ;  /* 0x0000033000007945 */ /* 0x000fe20003800000 */
[----:B------:R-:W-:Y:S01]  /*21e0*/  @!P2 STS [R35.X4+0x1100], R26 ;  /* 0x0011001a2300a388 */ /* 0x000fe20000004800 */
[----:B------:R-:W-:-:S03]  /*21f0*/  ISETP.GT.AND P2, PT, R47, 0x1ff, PT ;  /* 0x000001ff2f00780c */ /* 0x000fc60003f44270 */
[----:B------:R-:W-:Y:S04]  /*2200*/  @!P5 STS [R35.X4+0xee0], R27 ;  /* 0x000ee01b2300d388 */ /* 0x000fe80000004800 */
[----:B------:R-:W-:Y:S01]  /*2210*/  @!P1 STS [R35.X4+0x1320], R25 ;  /* 0x0013201923009388 */ /* 0x000fe20000004800 */
[----:B------:R-:W-:-:S03]  /*2220*/  ISETP.GT.AND P1, PT, R47, 0x17f, PT ;  /* 0x0000017f2f00780c */ /* 0x000fc60003f24270 */
[----:B------:R0:W-:Y:S01]  /*2230*/  @!P0 STS [R35.X4+0x1540], R0 ;  /* 0x0015400023008388 */ /* 0x0001e20000004800 */
[----:B------:R-:W-:-:S03]  /*2240*/  ISETP.GT.AND P0, PT, R47, 0xff, PT ;  /* 0x000000ff2f00780c */ /* 0x000fc60003f04270 */
[----:B------:R1:W-:Y:S01]  /*2250*/  @!P3 STS [R35.X4+0x1760], R20 ;  /* 0x001760142300b388 */ /* 0x0003e20000004800 */
[----:B------:R-:W-:-:S03]  /*2260*/  ISETP.GE.U32.AND P3, PT, R22, R37, PT ;  /* 0x000000251600720c */ /* 0x000fc60003f66070 */
[----:B------:R1:W-:Y:S04]  /*2270*/  @!P6 STS [R35.X4+0x1fe0], R21 ;  /* 0x001fe0152300e388 */ /* 0x0003e80000004800 */
[----:B------:R1:W-:Y:S01]  /*2280*/  @!P2 STS [R35.X4+0x1980], R9 ;  /* 0x001980092300a388 */ /* 0x0003e20000004800 */
[----:B------:R-:W-:Y:S02]  /*2290*/  ISETP.GE.AND P2, PT, R6, RZ, PT ;  /* 0x000000ff0600720c */ /* 0x000fe40003f46270 */
[----:B0-----:R-:W-:-:S03]  /*22a0*/  LOP3.LUT R0, R11, R15, RZ, 0xfc, !PT ;  /* 0x0000000f0b007212 */ /* 0x001fc600078efcff */
[----:B------:R-:W-:Y:S01]  /*22b0*/  @P3 IADD3 R38, R38, 0x1, RZ ;  /* 0x0000000126263810 */ /* 0x000fe20007ffe0ff */
[----:B------:R1:W-:Y:S01]  /*22c0*/  @!P0 STS [R35.X4+0x1dc0], R24 ;  /* 0x001dc01823008388 */ /* 0x0003e20000004800 */
[----:B------:R-:W-:-:S03]  /*22d0*/  ISETP.NE.AND P0, PT, RZ, c[0x0][0x1c0], PT ;  /* 0x00007000ff007a0c */ /* 0x000fc60003f05270 */
[----:B------:R1:W-:Y:S01]  /*22e0*/  @!P1 STS [R35.X4+0x1ba0], R19 ;  /* 0x001ba01323009388 */ /* 0x0003e20000004800 */
[----:B------:R-:W-:Y:S01]  /*22f0*/  ISETP.NE.U32.AND P1, PT, R0, RZ, PT ;  /* 0x000000ff0000720c */ /* 0x000fe20003f25070 */
[----:B------:R-:W-:-:S04]  /*2300*/  IMAD.MOV.U32 R6, RZ, RZ, R38 ;  /* 0x000000ffff067224 */ /* 0x000fc800078e0026 */
[----:B------:R-:W-:-:S04]  /*2310*/  @!P2 IMAD.MOV R6, RZ, RZ, -R6 ;  /* 0x000000ffff06a224 */ /* 0x000fc800078e0a06 */
[----:B------:R-:W-:-:S04]  /*2320*/  @!P0 LOP3.LUT R6, RZ, c[0x0][0x1c0], RZ, 0x33, !PT ;  /* 0x00007000ff068a12 */ /* 0x000fc800078e33ff */
[----:B------:R-:W-:Y:S05]  /*2330*/  @!P1 BRA `(.L_x_12) ;  /* 0x0000009000009947 */ /* 0x000fea0003800000 */
[----:B------:R-:W-:Y:S01]  /*2340*/  IMAD.MOV.U32 R28, RZ, RZ, R10 ;  /* 0x000000ffff1c7224 */ /* 0x000fe200078e000a */
[----:B------:R-:W-:Y:S01]  /*2350*/  MOV R25, R16 ;  /* 0x0000001000197202 */ /* 0x000fe20000000f00 */
[----:B-1----:R-:W-:Y:S01]  /*2360*/  IMAD.MOV.U32 R19, RZ, RZ, R11 ;  /* 0x000000ffff137224 */ /* 0x002fe200078e000b */
[----:B------:R-:W-:Y:S02]  /*2370*/  MOV R24, R15 ;  /* 0x0000000f00187202 */ /* 0x000fe40000000f00 */
[----:B------:R-:W-:Y:S02]  /*2380*/  MOV R23, 0x23a0 ;  /* 0x000023a000177802 */ /* 0x000fe40000000f00 */
[----:B------:R-:W-:Y:S05]  /*2390*/  CALL.REL.NOINC `($__internal_0_$__cuda_sm20_div_s64) ;  /* 0x0000396000007944 */ /* 0x000fea0003c00000 */
[----:B------:R-:W-:Y:S02]  /*23a0*/  MOV R50, R0 ;  /* 0x0000000000327202 */ /* 0x000fe40000000f00 */
[----:B------:R-:W-:Y:S01]  /*23b0*/  MOV R51, R25 ;  /* 0x0000001900337202 */ /* 0x000fe20000000f00 */
[----:B------:R-:W-:Y:S05]  /*23c0*/  BRA `(.L_x_13) ;  /* 0x0000013000007947 */ /* 0x000fea0003800000 */
.L_x_12:
        /* <DEDUP_REMOVED lines=19> */
.L_x_13:
[----:B------:R-:W-:Y:S05]  /*2500*/  BSYNC B0 ;  /* 0x0000000000007941 */ /* 0x000fea0003800000 */
.L_x_11:
[----:B------:R-:W-:Y:S01]  /*2510*/  BAR.SYNC.DEFER_BLOCKING 0x0 ;  /* 0x0000000000007b1d */ /* 0x000fe20000010000 */
[-C--:B------:R-:W-:Y:S01]  /*2520*/  LEA.HI R7, R7, R47.reuse, RZ, 0x3 ;  /* 0x0000002f07077211 */ /* 0x080fe200078f18ff */
[----:B------:R-:W-:Y:S01]  /*2530*/  IMAD.MOV.U32 R45, RZ, RZ, -0x800000 ;  /* 0xff800000ff2d7424 */ /* 0x000fe200078e00ff */
[----:B------:R-:W-:Y:S01]  /*2540*/  MOV R46, 0xff800000 ;  /* 0xff800000002e7802 */ /* 0x000fe20000000f00 */
[----:B------:R-:W-:Y:S01]  /*2550*/  IMAD.MOV.U32 R43, RZ, RZ, -0x800000 ;  /* 0xff800000ff2b7424 */ /* 0x000fe200078e00ff */
[----:B------:R-:W-:Y:S01]  /*2560*/  LOP3.LUT R0, R7, 0xfffffff8, RZ, 0xc0, !PT ;  /* 0xfffffff807007812 */ /* 0x000fe200078ec0ff */
[----:B------:R-:W-:Y:S01]  /*2570*/  IMAD.MOV.U32 R41, RZ, RZ, -0x800000 ;  /* 0xff800000ff297424 */ /* 0x000fe200078e00ff */
[----:B------:R-:W-:Y:S01]  /*2580*/  SHF.R.S32.HI R7, RZ, 0x3, R7 ;  /* 0x00000003ff077819 */ /* 0x000fe20000011407 */
[----:B------:R-:W-:Y:S01]  /*2590*/  IMAD.MOV.U32 R39, RZ, RZ, -0x800000 ;  /* 0xff800000ff277424 */ /* 0x000fe200078e00ff */
[----:B------:R-:W-:Y:S01]  /*25a0*/  IADD3 R47, -R0, R47, RZ ;  /* 0x0000002f002f7210 */ /* 0x000fe20007ffe1ff */
[----:B------:R-:W-:Y:S01]  /*25b0*/  IMAD.MOV.U32 R37, RZ, RZ, -0x800000 ;  /* 0xff800000ff257424 */ /* 0x000fe200078e00ff */
[----:B------:R-:W-:Y:S01]  /*25c0*/  MOV R44, 0xff800000 ;  /* 0xff800000002c7802 */ /* 0x000fe20000000f00 */
[----:B------:R-:W-:Y:S01]  /*25d0*/  IMAD.MOV.U32 R35, RZ, RZ, -0x800000 ;  /* 0xff800000ff237424 */ /* 0x000fe200078e00ff */
[----:B------:R-:W-:Y:S01]  /*25e0*/  MOV R42, 0xff800000 ;  /* 0xff800000002a7802 */ /* 0x000fe20000000f00 */
[----:B------:R-:W-:Y:S01]  /*25f0*/  IMAD R26, R47, 0x11, R7 ;  /* 0x000000112f1a7824 */ /* 0x000fe200078e0207 */
[----:B------:R-:W-:Y:S01]  /*2600*/  MOV R40, 0xff800000 ;  /* 0xff80000000287802 */ /* 0x000fe20000000f00 */
[----:B------:R-:W-:Y:S01]  /*2610*/  IMAD.MOV.U32 R33, RZ, RZ, -0x800000 ;  /* 0xff800000ff217424 */ /* 0x000fe200078e00ff */
[----:B------:R-:W-:Y:S01]  /*2620*/  MOV R38, 0xff800000 ;  /* 0xff80000000267802 */ /* 0x000fe20000000f00 */
[----:B------:R-:W-:Y:S01]  /*2630*/  IMAD.MOV.U32 R31, RZ, RZ, -0x800000 ;  /* 0xff800000ff1f7424 */ /* 0x000fe200078e00ff */
[----:B------:R-:W-:Y:S01]  /*2640*/  MOV R36, 0xff800000 ;  /* 0xff80000000247802 */ /* 0x000fe20000000f00 */
[----:B------:R-:W-:Y:S01]  /*2650*/  ULDC.U8 UR4, c[0x0][0x329] ;  /* 0x0000ca4000047ab9 */ /* 0x000fe20000000000 */
[----:B------:R-:W-:Y:S01]  /*2660*/  MOV R34, 0xff800000 ;  /* 0xff80000000227802 */ /* 0x000fe20000000f00 */
[----:B------:R-:W-:Y:S01]  /*2670*/  BSSY B1, `(.L_x_14) ;  /* 0x000028d000017945 */ /* 0x000fe20003800000 */
[----:B------:R-:W-:Y:S01]  /*2680*/  MOV R32, 0xff800000 ;  /* 0xff80000000207802 */ /* 0x000fe20000000f00 */
[----:B------:R-:W-:Y:S01]  /*2690*/  @!P6 LDS R45, [R26.X4] ;  /* 0x000000001a2de984 */ /* 0x000fe20000004800 */
[----:B------:R-:W-:-:S02]  /*26a0*/  IABS R11, R3 ;  /* 0x00000003000b7213 */ /* 0x000fc40000000000 */
[----:B------:R-:W-:Y:S01]  /*26b0*/  IABS R10, c[0x0][0x1c0] ;  /* 0x00007000000a7a13 */ /* 0x000fe20000000000 */
[----:B------:R-:W0:Y:S01]  /*26c0*/  @!P6 LDS R46, [R26.X4+0x220] ;  /* 0x000220001a2ee984 */ /* 0x000e220000004800 */
[----:B------:R-:W1:Y:S03]  /*26d0*/  I2F.RP R54, R11 ;  /* 0x0000000b00367306 */ /* 0x000e660000209400 */
[----:B------:R-:W2:Y:S04]  /*26e0*/  @!P6 LDS R43, [R26.X4+0x440] ;  /* 0x000440001a2be984 */ /* 0x000ea80000004800 */
[----:B------:R-:W3:Y:S04]  /*26f0*/  @!P6 LDS R44, [R26.X4+0x660] ;  /* 0x000660001a2ce984 */ /* 0x000ee80000004800 */
[----:B------:R-:W4:Y:S04]  /*2700*/  @!P6 LDS R41, [R26.X4+0x880] ;  /* 0x000880001a29e984 */ /* 0x000f280000004800 */
[----:B------:R-:W5:Y:S01]  /*2710*/  @!P6 LDS R42, [R26.X4+0xaa0] ;  /* 0x000aa0001a2ae984 */ /* 0x000f620000004800 */
[----:B-1----:R-:W1:Y:S03]  /*2720*/  MUFU.RCP R54, R54 ;  /* 0x0000003600367308 */ /* 0x002e660000001000 */
[----:B------:R-:W5:Y:S04]  /*2730*/  @!P6 LDS R39, [R26.X4+0xcc0] ;  /* 0x000cc0001a27e984 */ /* 0x000f680000004800 */
[----:B------:R-:W5:Y:S04]  /*2740*/  @!P6 LDS R40, [R26.X4+0xee0] ;  /* 0x000ee0001a28e984 */ /* 0x000f680000004800 */
[----:B------:R-:W5:Y:S04]  /*2750*/  @!P6 LDS R37, [R26.X4+0x1100] ;  /* 0x001100001a25e984 */ /* 0x000f680000004800 */
[----:B------:R-:W5:Y:S01]  /*2760*/  @!P6 LDS R38, [R26.X4+0x1320] ;  /* 0x001320001a26e984 */ /* 0x000f620000004800 */
[----:B-1----:R-:W-:-:S03]  /*2770*/  IADD3 R54, R54, 0xffffffe, RZ ;  /* 0x0ffffffe36367810 */ /* 0x002fc60007ffe0ff */
[----:B------:R-:W1:Y:S04]  /*2780*/  @!P6 LDS R35, [R26.X4+0x1540] ;  /* 0x001540001a23e984 */ /* 0x000e680000004800 */
[----:B------:R-:W1:Y:S01]  /*2790*/  @!P6 LDS R36, [R26.X4+0x1760] ;  /* 0x001760001a24e984 */ /* 0x000e620000004800 */
[----:B0-----:R-:W-:-:S03]  /*27a0*/  FMNMX.FTZ R9, R45, R46, !PT ;  /* 0x0000002e2d097209 */ /* 0x001fc60007810000 */
[----:B------:R-:W0:Y:S01]  /*27b0*/  @!P6 LDS R33, [R26.X4+0x1980] ;  /* 0x001980001a21e984 */ /* 0x000e220000004800 */
[----:B--2---:R-:W-:-:S03]  /*27c0*/  FMNMX.FTZ R9, R9, R43, !PT ;  /* 0x0000002b09097209 */ /* 0x004fc60007810000 */
[----:B------:R-:W2:Y:S01]  /*27d0*/  @!P6 LDS R34, [R26.X4+0x1ba0] ;  /* 0x001ba0001a22e984 */ /* 0x000ea20000004800 */
[----:B---3--:R-:W-:-:S03]  /*27e0*/  FMNMX.FTZ R9, R9, R44, !PT ;  /* 0x0000002c09097209 */ /* 0x008fc60007810000 */
[----:B------:R-:W3:Y:S01]  /*27f0*/  @!P6 LDS R31, [R26.X4+0x1dc0] ;  /* 0x001dc0001a1fe984 */ /* 0x000ee20000004800 */
[----:B----4-:R-:W-:-:S03]  /*2800*/  FMNMX.FTZ R9, R9, R41, !PT ;  /* 0x0000002909097209 */ /* 0x010fc60007810000 */
[----:B------:R-:W4:Y:S01]  /*2810*/  @!P6 LDS R32, [R26.X4+0x1fe0] ;  /* 0x001fe0001a20e984 */ /* 0x000f220000004800 */
[----:B-----5:R-:W-:-:S04]  /*2820*/  FMNMX.FTZ R9, R9, R42, !PT ;  /* 0x0000002a09097209 */ /* 0x020fc80007810000 */
[----:B------:R-:W-:-:S04]  /*2830*/  FMNMX.FTZ R9, R9, R39, !PT ;  /* 0x0000002709097209 */ /* 0x000fc80007810000 */
[----:B------:R-:W-:-:S04]  /*2840*/  FMNMX.FTZ R9, R9, R40, !PT ;  /* 0x0000002809097209 */ /* 0x000fc80007810000 */
[----:B------:R-:W-:-:S04]  /*2850*/  FMNMX.FTZ R9, R9, R37, !PT ;  /* 0x0000002509097209 */ /* 0x000fc80007810000 */
[----:B------:R-:W-:-:S04]  /*2860*/  FMNMX.FTZ R9, R9, R38, !PT ;  /* 0x0000002609097209 */ /* 0x000fc80007810000 */
[----:B-1----:R-:W-:-:S04]  /*2870*/  FMNMX.FTZ R9, R9, R35, !PT ;  /* 0x0000002309097209 */ /* 0x002fc80007810000 */
[----:B------:R-:W-:-:S04]  /*2880*/  FMNMX.FTZ R9, R9, R36, !PT ;  /* 0x0000002409097209 */ /* 0x000fc80007810000 */
[----:B0-----:R-:W-:-:S04]  /*2890*/  FMNMX.FTZ R9, R9, R33, !PT ;  /* 0x0000002109097209 */ /* 0x001fc80007810000 */
[----:B--2---:R-:W-:-:S04]  /*28a0*/  FMNMX.FTZ R9, R9, R34, !PT ;  /* 0x0000002209097209 */ /* 0x004fc80007810000 */
[----:B---3--:R-:W-:-:S04]  /*28b0*/  FMNMX.FTZ R9, R9, R31, !PT ;  /* 0x0000001f09097209 */ /* 0x008fc80007810000 */
[----:B----4-:R-:W-:-:S05]  /*28c0*/  FMNMX.FTZ R9, R9, R32, !PT ;  /* 0x0000002009097209 */ /* 0x010fca0007810000 */
[----:B------:R-:W0:Y:S02]  /*28d0*/  SHFL.BFLY PT, R0, R9, 0x4, 0x1f ;  /* 0x0c801f0009007f89 */ /* 0x000e2400000e0000 */
[----:B0-----:R-:W-:-:S05]  /*28e0*/  FMNMX.FTZ R0, R9, R0, !PT ;  /* 0x0000000009007209 */ /* 0x001fca0007810000 */
[----:B------:R-:W0:Y:S02]  /*28f0*/  SHFL.BFLY PT, R9, R0, 0x2, 0x1f ;  /* 0x0c401f0000097f89 */ /* 0x000e2400000e0000 */
[----:B0-----:R-:W-:-:S05]  /*2900*/  FMNMX.FTZ R9, R0, R9, !PT ;  /* 0x0000000900097209 */ /* 0x001fca0007810000 */
[----:B------:R-:W0:Y:S02]  /*2910*/  SHFL.BFLY PT, R0, R9, 0x1, 0x1f ;  /* 0x0c201f0009007f89 */ /* 0x000e2400000e0000 */
[----:B0-----:R-:W-:Y:S02]  /*2920*/  FMNMX.FTZ R0, R9, R0, !PT ;  /* 0x0000000009007209 */ /* 0x001fe40007810000 */
[----:B------:R-:W-:Y:S02]  /*2930*/  I2F.U32.RP R9, R10 ;  /* 0x0000000a00097306 */ /* 0x000fe40000209000 */
[----:B------:R-:W-:-:S04]  /*2940*/  FSETP.NEU.FTZ.AND P0, PT, R0, -INF , PT ;  /* 0xff8000000000780b */ /* 0x000fc80003f1d000 */
[----:B------:R-:W-:-:S05]  /*2950*/  FSEL R0, R0, RZ, P0 ;  /* 0x000000ff00007208 */ /* 0x000fca0000000000 */
[C---:B------:R-:W-:Y:S02]  /*2960*/  FADD.FTZ R49, -R0.reuse, R45 ;  /* 0x0000002d00317221 */ /* 0x040fe40000010100 */
[----:B------:R-:W-:Y:S02]  /*2970*/  FADD.FTZ R30, -R0, R46 ;  /* 0x0000002e001e7221 */ /* 0x000fe40000010100 */
[----:B------:R-:W-:Y:S02]  /*2980*/  FMUL.FTZ R49, R49, 1.4426950216293334961 ;  /* 0x3fb8aa3b31317820 */ /* 0x000fe40000410000 */
[----:B------:R-:W-:Y:S02]  /*2990*/  FMUL.FTZ R30, R30, 1.4426950216293334961 ;  /* 0x3fb8aa3b1e1e7820 */ /* 0x000fe40000410000 */
[C---:B------:R-:W-:Y:S02]  /*29a0*/  FADD.FTZ R29, -R0.reuse, R43 ;  /* 0x0000002b001d7221 */ /* 0x040fe40000010100 */
[----:B------:R-:W-:Y:S01]  /*29b0*/  FADD.FTZ R28, -R0, R44 ;  /* 0x0000002c001c7221 */ /* 0x000fe20000010100 */
[----:B------:R-:W-:Y:S01]  /*29c0*/  MUFU.EX2 R49, R49 ;  /* 0x0000003100317308 */ /* 0x000fe20000000800 */
[----:B------:R-:W-:-:S02]  /*29d0*/  FMUL.FTZ R29, R29, 1.4426950216293334961 ;  /* 0x3fb8aa3b1d1d7820 */ /* 0x000fc40000410000 */
[----:B------:R-:W-:Y:S02]  /*29e0*/  FMUL.FTZ R28, R28, 1.4426950216293334961 ;  /* 0x3fb8aa3b1c1c7820 */ /* 0x000fe40000410000 */
[C---:B------:R-:W-:Y:S02]  /*29f0*/  FADD.FTZ R27, -R0.reuse, R41 ;  /* 0x00000029001b7221 */ /* 0x040fe40000010100 */
[C---:B------:R-:W-:Y:S01]  /*2a00*/  FADD.FTZ R25, -R0.reuse, R42 ;  /* 0x0000002a00197221 */ /* 0x040fe20000010100 */
[----:B------:R-:W0:Y:S01]  /*2a10*/  MUFU.EX2 R30, R30 ;  /* 0x0000001e001e7308 */ /* 0x000e220000000800 */
[----:B------:R-:W-:Y:S02]  /*2a20*/  FMUL.FTZ R27, R27, 1.4426950216293334961 ;  /* 0x3fb8aa3b1b1b7820 */ /* 0x000fe40000410000 */
[----:B------:R-:W-:Y:S02]  /*2a30*/  FMUL.FTZ R25, R25, 1.4426950216293334961 ;  /* 0x3fb8aa3b19197820 */ /* 0x000fe40000410000 */
[----:B------:R-:W-:-:S02]  /*2a40*/  FADD.FTZ R24, -R0, R39 ;  /* 0x0000002700187221 */ /* 0x000fc40000010100 */
[----:B------:R-:W-:Y:S01]  /*2a50*/  FADD.FTZ R23, -R0, R40 ;  /* 0x0000002800177221 */ /* 0x000fe20000010100 */
[----:B------:R-:W1:Y:S01]  /*2a60*/  MUFU.EX2 R29, R29 ;  /* 0x0000001d001d7308 */ /* 0x000e620000000800 */
[----:B------:R-:W-:Y:S02]  /*2a70*/  FMUL.FTZ R24, R24, 1.4426950216293334961 ;  /* 0x3fb8aa3b18187820 */ /* 0x000fe40000410000 */
[----:B------:R-:W-:Y:S02]  /*2a80*/  FMUL.FTZ R23, R23, 1.4426950216293334961 ;  /* 0x3fb8aa3b17177820 */ /* 0x000fe40000410000 */
[C---:B------:R-:W-:Y:S02]  /*2a90*/  FADD.FTZ R22, -R0.reuse, R37 ;  /* 0x0000002500167221 */ /* 0x040fe40000010100 */
[----:B------:R-:W-:Y:S01]  /*2aa0*/  FADD.FTZ R21, -R0, R38 ;  /* 0x0000002600157221 */ /* 0x000fe20000010100 */
[----:B------:R-:W2:Y:S01]  /*2ab0*/  MUFU.EX2 R28, R28 ;  /* 0x0000001c001c7308 */ /* 0x000ea20000000800 */
[----:B0-----:R-:W-:-:S02]  /*2ac0*/  FADD.FTZ R30, R49, R30 ;  /* 0x0000001e311e7221 */ /* 0x001fc40000010000 */
[----:B------:R-:W-:Y:S02]  /*2ad0*/  FMUL.FTZ R22, R22, 1.4426950216293334961 ;  /* 0x3fb8aa3b16167820 */ /* 0x000fe40000410000 */
[----:B------:R-:W-:Y:S02]  /*2ae0*/  FMUL.FTZ R21, R21, 1.4426950216293334961 ;  /* 0x3fb8aa3b15157820 */ /* 0x000fe40000410000 */
[----:B------:R-:W-:Y:S01]  /*2af0*/  FADD.FTZ R20, -R0, R35 ;  /* 0x0000002300147221 */ /* 0x000fe20000010100 */
[----:B------:R-:W0:Y:S01]  /*2b00*/  MUFU.EX2 R27, R27 ;  /* 0x0000001b001b7308 */ /* 0x000e220000000800 */
[----:B-1----:R-:W-:Y:S02]  /*2b10*/  FADD.FTZ R30, R30, R29 ;  /* 0x0000001d1e1e7221 */ /* 0x002fe40000010000 */
[----:B------:R-:W-:Y:S02]  /*2b20*/  FMUL.FTZ R20, R20, 1.4426950216293334961 ;  /* 0x3fb8aa3b14147820 */ /* 0x000fe40000410000 */
[----:B------:R-:W-:-:S02]  /*2b30*/  FADD.FTZ R19, -R0, R36 ;  /* 0x0000002400137221 */ /* 0x000fc40000010100 */
[----:B------:R-:W-:Y:S01]  /*2b40*/  FADD.FTZ R29, -R0, R33 ;  /* 0x00000021001d7221 */ /* 0x000fe20000010100 */
[----:B------:R-:W1:Y:S01]  /*2b50*/  MUFU.EX2 R25, R25 ;  /* 0x0000001900197308 */ /* 0x000e620000000800 */
[----:B--2---:R-:W-:Y:S01]  /*2b60*/  FADD.FTZ R28, R30, R28 ;  /* 0x0000001c1e1c7221 */ /* 0x004fe20000010000 */
[----:B------:R-:W-:Y:S01]  /*2b70*/  MOV R30, 0x7f800000 ;  /* 0x7f800000001e7802 */ /* 0x000fe20000000f00 */
[----:B------:R-:W-:Y:S02]  /*2b80*/  FMUL.FTZ R19, R19, 1.4426950216293334961 ;  /* 0x3fb8aa3b13137820 */ /* 0x000fe40000410000 */
[----:B------:R-:W-:-:S03]  /*2b90*/  FMUL.FTZ R29, R29, 1.4426950216293334961 ;  /* 0x3fb8aa3b1d1d7820 */ /* 0x000fc60000410000 */
[----:B------:R-:W2:Y:S01]  /*2ba0*/  MUFU.EX2 R24, R24 ;  /* 0x0000001800187308 */ /* 0x000ea20000000800 */
[----:B0-----:R-:W-:Y:S02]  /*2bb0*/  FADD.FTZ R28, R28, R27 ;  /* 0x0000001b1c1c7221 */ /* 0x001fe40000010000 */
[----:B------:R-:W-:-:S04]  /*2bc0*/  FADD.FTZ R27, -R0, R34 ;  /* 0x00000022001b7221 */ /* 0x000fc80000010100 */
[----:B------:R-:W-:Y:S01]  /*2bd0*/  FMUL.FTZ R27, R27, 1.4426950216293334961 ;  /* 0x3fb8aa3b1b1b7820 */ /* 0x000fe20000410000 */
[----:B------:R-:W0:Y:S01]  /*2be0*/  MUFU.EX2 R23, R23 ;  /* 0x0000001700177308 */ /* 0x000e220000000800 */
[----:B-1----:R-:W-:Y:S01]  /*2bf0*/  FADD.FTZ R25, R28, R25 ;  /* 0x000000191c197221 */ /* 0x002fe20000010000 */
[----:B------:R-:W-:-:S06]  /*2c00*/  HFMA2.MMA R28, -RZ, RZ, 0, 0 ;  /* 0x00000000ff1c7435 */ /* 0x000fcc00000001ff */
[----:B------:R-:W1:Y:S01]  /*2c10*/  MUFU.EX2 R22, R22 ;  /* 0x0000001600167308 */ /* 0x000e620000000800 */
[----:B--2---:R-:W-:Y:S02]  /*2c20*/  FADD.FTZ R25, R25, R24 ;  /* 0x0000001819197221 */ /* 0x004fe40000010000 */
[----:B------:R-:W-:-:S04]  /*2c30*/  FADD.FTZ R24, -R0, R31 ;  /* 0x0000001f00187221 */ /* 0x000fc80000010100 */
[----:B------:R-:W-:Y:S01]  /*2c40*/  FMUL.FTZ R24, R24, 1.4426950216293334961 ;  /* 0x3fb8aa3b18187820 */ /* 0x000fe20000410000 */
[----:B------:R-:W2:Y:S01]  /*2c50*/  MUFU.EX2 R21, R21 ;  /* 0x0000001500157308 */ /* 0x000ea20000000800 */
[----:B0-----:R-:W-:-:S07]  /*2c60*/  FADD.FTZ R23, R25, R23 ;  /* 0x0000001719177221 */ /* 0x001fce0000010000 */
[----:B------:R-:W0:Y:S01]  /*2c70*/  MUFU.EX2 R20, R20 ;  /* 0x0000001400147308 */ /* 0x000e220000000800 */
[----:B-1----:R-:W-:Y:S02]  /*2c80*/  FADD.FTZ R23, R23, R22 ;  /* 0x0000001617177221 */ /* 0x002fe40000010000 */
[----:B------:R-:W-:-:S04]  /*2c90*/  FADD.FTZ R22, -R0, R32 ;  /* 0x0000002000167221 */ /* 0x000fc80000010100 */
[----:B------:R-:W-:Y:S01]  /*2ca0*/  FMUL.FTZ R22, R22, 1.4426950216293334961 ;  /* 0x3fb8aa3b16167820 */ /* 0x000fe20000410000 */
[----:B------:R-:W1:Y:S01]  /*2cb0*/  MUFU.EX2 R19, R19 ;  /* 0x0000001300137308 */ /* 0x000e620000000800 */
[----:B--2---:R-:W-:-:S07]  /*2cc0*/  FADD.FTZ R21, R23, R21 ;  /* 0x0000001517157221 */ /* 0x004fce0000010000 */
[----:B------:R-:W2:Y:S01]  /*2cd0*/  MUFU.EX2 R29, R29 ;  /* 0x0000001d001d7308 */ /* 0x000ea20000000800 */
[----:B0-----:R-:W-:Y:S01]  /*2ce0*/  FADD.FTZ R20, R21, R20 ;  /* 0x0000001415147221 */ /* 0x001fe20000010000 */
[----:B------:R-:W-:-:S06]  /*2cf0*/  IADD3 R21, R8, R11, RZ ;  /* 0x0000000b08157210 */ /* 0x000fcc0007ffe0ff */
[----:B------:R-:W0:Y:S01]  /*2d00*/  MUFU.EX2 R27, R27 ;  /* 0x0000001b001b7308 */ /* 0x000e220000000800 */
[----:B-1----:R-:W-:-:S07]  /*2d10*/  FADD.FTZ R19, R20, R19 ;  /* 0x0000001314137221 */ /* 0x002fce0000010000 */
[----:B------:R-:W1:Y:S01]  /*2d20*/  MUFU.EX2 R24, R24 ;  /* 0x0000001800187308 */ /* 0x000e620000000800 */
[----:B--2---:R-:W-:-:S07]  /*2d30*/  FADD.FTZ R29, R19, R29 ;  /* 0x0000001d131d7221 */ /* 0x004fce0000010000 */
[----:B------:R-:W2:Y:S01]  /*2d40*/  MUFU.EX2 R22, R22 ;  /* 0x0000001600167308 */ /* 0x000ea20000000800 */
[----:B0-----:R-:W-:-:S04]  /*2d50*/  FADD.FTZ R27, R29, R27 ;  /* 0x0000001b1d1b7221 */ /* 0x001fc80000010000 */
[----:B-1----:R-:W-:-:S03]  /*2d60*/  FADD.FTZ R24, R27, R24 ;  /* 0x000000181b187221 */ /* 0x002fc60000010000 */
[----:B------:R2:W0:Y:S08]  /*2d70*/  MUFU.RCP R20, R9 ;  /* 0x0000000900147308 */ /* 0x0004300000001000 */
[----:B------:R-:W1:Y:S01]  /*2d80*/  F2I.FTZ.U32.TRUNC.NTZ R29, R54 ;  /* 0x00000036001d7305 */ /* 0x000e62000021f000 */
[----:B--2---:R-:W-:Y:S01]  /*2d90*/  FADD.FTZ R9, R24, R22 ;  /* 0x0000001618097221 */ /* 0x004fe20000010000 */
[----:B0-----:R-:W-:Y:S01]  /*2da0*/  IADD3 R20, R20, 0xffffffe, RZ ;  /* 0x0ffffffe14147810 */ /* 0x001fe20007ffe0ff */
[----:B------:R-:W-:-:S03]  /*2db0*/  IMAD.MOV.U32 R24, RZ, RZ, RZ ;  /* 0x000000ffff187224 */ /* 0x000fc600078e00ff */
[----:B------:R-:W0:Y:S02]  /*2dc0*/  SHFL.BFLY PT, R19, R9, 0x4, 0x1f ;  /* 0x0c801f0009137f89 */ /* 0x000e2400000e0000 */
[----:B------:R2:W3:Y:S01]  /*2dd0*/  F2I.FTZ.U32.TRUNC.NTZ R25, R20 ;  /* 0x0000001400197305 */ /* 0x0004e2000021f000 */
[----:B-1----:R-:W-:-:S04]  /*2de0*/  IMAD.MOV R22, RZ, RZ, -R29 ;  /* 0x000000ffff167224 */ /* 0x002fc800078e0a1d */
[----:B------:R-:W-:-:S04]  /*2df0*/  IMAD R22, R22, R11, RZ ;  /* 0x0000000b16167224 */ /* 0x000fc800078e02ff */
[----:B------:R-:W-:Y:S01]  /*2e00*/  IMAD.HI.U32 R22, R29, R22, R28 ;  /* 0x000000161d167227 */ /* 0x000fe200078e001c */
[----:B--2---:R-:W-:-:S03]  /*2e10*/  IABS R20, R21 ;  /* 0x0000001500147213 */ /* 0x004fc60000000000 */
[----:B---3--:R-:W-:Y:S01]  /*2e20*/  IMAD.MOV R8, RZ, RZ, -R25 ;  /* 0x000000ffff087224 */ /* 0x008fe200078e0a19 */
[----:B------:R-:W-:-:S03]  /*2e30*/  MOV R27, R20 ;  /* 0x00000014001b7202 */ /* 0x000fc60000000f00 */
[----:B------:R-:W-:Y:S01]  /*2e40*/  IMAD R8, R8, R10, RZ ;  /* 0x0000000a08087224 */ /* 0x000fe200078e02ff */
[----:B------:R-:W-:Y:S01]  /*2e50*/  IABS R20, c[0x0][0x1c0] ;  /* 0x0000700000147a13 */ /* 0x000fe20000000000 */
[----:B0-----:R-:W-:Y:S01]  /*2e60*/  FADD.FTZ R19, R9, R19 ;  /* 0x0000001309137221 */ /* 0x001fe20000010000 */
[----:B------:R-:W-:Y:S01]  /*2e70*/  IABS R9, R3 ;  /* 0x0000000300097213 */ /* 0x000fe20000000000 */
[----:B------:R-:W-:Y:S01]  /*2e80*/  IMAD.HI.U32 R22, R22, R27, RZ ;  /* 0x0000001b16167227 */ /* 0x000fe200078e00ff */
[----:B------:R-:W-:Y:S02]  /*2e90*/  IADD3 R20, RZ, -R20, RZ ;  /* 0x80000014ff147210 */ /* 0x000fe40007ffe0ff */
[----:B------:R-:W0:Y:S01]  /*2ea0*/  SHFL.BFLY PT, R23, R19, 0x2, 0x1f ;  /* 0x0c401f0013177f89 */ /* 0x000e2200000e0000 */
[----:B------:R-:W-:Y:S02]  /*2eb0*/  IMAD.MOV R9, RZ, RZ, -R9 ;  /* 0x000000ffff097224 */ /* 0x000fe400078e0a09 */
[----:B------:R-:W-:-:S04]  /*2ec0*/  IMAD.HI.U32 R8, R25, R8, R24 ;  /* 0x0000000819087227 */ /* 0x000fc800078e0018 */
[----:B------:R-:W-:Y:S02]  /*2ed0*/  IMAD R9, R22, R9, R27 ;  /* 0x0000000916097224 */ /* 0x000fe400078e021b */
[----:B------:R-:W-:-:S03]  /*2ee0*/  IMAD.HI.U32 R8, R8, R27, RZ ;  /* 0x0000001b08087227 */ /* 0x000fc600078e00ff */
[----:B------:R-:W-:Y:S01]  /*2ef0*/  ISETP.GT.U32.AND P0, PT, R11, R9, PT ;  /* 0x000000090b00720c */ /* 0x000fe20003f04070 */
[----:B------:R-:W-:-:S05]  /*2f00*/  IMAD R20, R8, R20, R27 ;  /* 0x0000001408147224 */ /* 0x000fca00078e021b */
[----:B------:R-:W-:Y:S01]  /*2f10*/  ISETP.GT.U32.AND P5, PT, R10, R20, PT ;  /* 0x000000140a00720c */ /* 0x000fe20003fa4070 */
[----:B0-----:R-:W-:-:S06]  /*2f20*/  FADD.FTZ R23, R19, R23 ;  /* 0x0000001713177221 */ /* 0x001fcc0000010000 */
[----:B------:R-:W-:Y:S01]  /*2f30*/  @!P0 IADD3 R22, R22, 0x1, RZ ;  /* 0x0000000116168810 */ /* 0x000fe20007ffe0ff */
[----:B------:R-:W-:Y:S01]  /*2f40*/  @!P0 IMAD.IADD R9, R9, 0x1, -R11 ;  /* 0x0000000109098824 */ /* 0x000fe200078e0a0b */
[----:B------:R-:W-:Y:S01]  /*2f50*/  ISETP.GT.AND P0, PT, R3, RZ, PT ;  /* 0x000000ff0300720c */ /* 0x000fe20003f04270 */
[----:B------:R-:W0:Y:S03]  /*2f60*/  SHFL.BFLY PT, R19, R23, 0x1, 0x1f ;  /* 0x0c201f0017137f89 */ /* 0x000e2600000e0000 */
[-C--:B------:R-:W-:Y:S02]  /*2f70*/  ISETP.GE.U32.AND P4, PT, R9, R11.reuse, PT ;  /* 0x0000000b0900720c */ /* 0x080fe40003f86070 */
[----:B------:R-:W-:Y:S02]  /*2f80*/  LOP3.LUT R9, R21, R11, RZ, 0x3c, !PT ;  /* 0x0000000b15097212 */ /* 0x000fe400078e3cff */
[----:B------:R-:W-:-:S02]  /*2f90*/  @!P5 IADD3 R20, R20, -R10, RZ ;  /* 0x8000000a1414d210 */ /* 0x000fc40007ffe0ff */
[----:B------:R-:W-:Y:S02]  /*2fa0*/  ISETP.GE.AND P3, PT, R9, RZ, PT ;  /* 0x000000ff0900720c */ /* 0x000fe40003f66270 */
[----:B------:R-:W-:Y:S01]  /*2fb0*/  ISETP.GE.U32.AND P1, PT, R20, R10, PT ;  /* 0x0000000a1400720c */ /* 0x000fe20003f26070 */
[----:B------:R-:W1:Y:S01]  /*2fc0*/  S2R R9, SR_TID.X ;  /* 0x0000000000097919 */ /* 0x000e620000002100 */
[----:B------:R-:W-:Y:S02]  /*2fd0*/  LOP3.LUT R21, R21, c[0x0][0x1c0], RZ, 0x3c, !PT ;  /* 0x0000700015157a12 */ /* 0x000fe400078e3cff */
[----:B------:R-:W-:Y:S02]  /*2fe0*/  @!P5 IADD3 R8, R8, 0x1, RZ ;  /* 0x000000010808d810 */ /* 0x000fe40007ffe0ff */
[----:B------:R-:W-:Y:S02]  /*2ff0*/  ISETP.GE.AND P2, PT, R21, RZ, PT ;  /* 0x000000ff1500720c */ /* 0x000fe40003f46270 */
[----:B------:R-:W-:-:S02]  /*3000*/  @P4 IADD3 R22, R22, 0x1, RZ ;  /* 0x0000000116164810 */ /* 0x000fc40007ffe0ff */
[----:B------:R-:W-:Y:S02]  /*3010*/  ISETP.GT.AND P4, PT, R4, RZ, PT ;  /* 0x000000ff0400720c */ /* 0x000fe40003f84270 */
[----:B------:R-:W-:Y:S01]  /*3020*/  ISETP.NE.AND P5, PT, R3, RZ, PT ;  /* 0x000000ff0300720c */ /* 0x000fe20003fa5270 */
[----:B------:R-:W-:Y:S01]  /*3030*/  @!P3 IMAD.MOV R22, RZ, RZ, -R22 ;  /* 0x000000ffff16b224 */ /* 0x000fe200078e0a16 */
[----:B------:R-:W-:Y:S01]  /*3040*/  @P1 IADD3 R8, R8, 0x1, RZ ;  /* 0x0000000108081810 */ /* 0x000fe20007ffe0ff */
[----:B0-----:R-:W-:Y:S01]  /*3050*/  FADD.FTZ R19, R23, R19 ;  /* 0x0000001317137221 */ /* 0x001fe20000010000 */
[----:B------:R-:W-:Y:S02]  /*3060*/  SHF.R.S32.HI R23, RZ, 0x1f, R3 ;  /* 0x0000001fff177819 */ /* 0x000fe40000011403 */
[----:B------:R-:W-:Y:S02]  /*3070*/  LEA.HI.SX32 R10, R3, 0x1, 0x1 ;  /* 0x00000001030a7811 */ /* 0x000fe400078f0aff */
[----:B------:R-:W-:Y:S01]  /*3080*/  FSETP.NE.FTZ.AND P1, PT, R19, RZ, PT ;  /* 0x000000ff1300720b */ /* 0x000fe20003f35000 */
[----:B------:R-:W-:Y:S01]  /*3090*/  @!P0 IMAD.MOV R10, RZ, RZ, R23 ;  /* 0x000000ffff0a8224 */ /* 0x000fe200078e0217 */
[----:B------:R-:W-:-:S02]  /*30a0*/  ISETP.NE.AND P0, PT, RZ, c[0x0][0x1c0], PT ;  /* 0x00007000ff007a0c */ /* 0x000fc40003f05270 */
[----:B------:R-:W-:Y:S02]  /*30b0*/  @!P2 IADD3 R8, -R8, RZ, RZ ;  /* 0x000000ff0808a210 */ /* 0x000fe40007ffe1ff */
[----:B------:R-:W-:Y:S02]  /*30c0*/  SHF.R.S32.HI R20, RZ, 0x1f, R4 ;  /* 0x0000001fff147819 */ /* 0x000fe40000011404 */
[C---:B-1----:R-:W-:Y:S02]  /*30d0*/  LOP3.LUT P2, RZ, R9.reuse, 0x7, RZ, 0xc0, !PT ;  /* 0x0000000709ff7812 */ /* 0x042fe4000784c0ff */
[----:B------:R-:W-:Y:S02]  /*30e0*/  LEA.HI.SX32 R21, R4, 0x1, 0x1 ;  /* 0x0000000104157811 */ /* 0x000fe400078f0aff */
[----:B------:R-:W-:Y:S01]  /*30f0*/  @!P4 IADD3 R21, R20, RZ, RZ ;  /* 0x000000ff1415c210 */ /* 0x000fe20007ffe0ff */
[----:B------:R-:W0:Y:S01]  /*3100*/  @P1 MUFU.LG2 R19, R19 ;  /* 0x0000001300131308 */ /* 0x000e220000000c00 */
[----:B------:R-:W-:-:S02]  /*3110*/  ISETP.GT.OR P2, PT, R9, 0x7f, P2 ;  /* 0x0000007f0900780c */ /* 0x000fc40001744670 */
[----:B------:R-:W-:Y:S02]  /*3120*/  MOV R20, c[0x0][0x214] ;  /* 0x0000850000147a02 */ /* 0x000fe40000000f00 */
[----:B------:R-:W-:Y:S02]  /*3130*/  ISETP.NE.AND P3, PT, RZ, UR4, PT ;  /* 0x00000004ff007c0c */ /* 0x000fe4000bf65270 */
[----:B------:R-:W-:Y:S02]  /*3140*/  @!P5 LOP3.LUT R22, RZ, R11, RZ, 0x33, !PT ;  /* 0x0000000bff16d212 */ /* 0x000fe400078e33ff */
[----:B------:R-:W-:Y:S02]  /*3150*/  SEL R11, R20, 0x1, !P3 ;  /* 0x00000001140b7807 */ /* 0x000fe40005800000 */
[----:B------:R-:W-:Y:S02]  /*3160*/  @!P0 LOP3.LUT R8, RZ, c[0x0][0x1c0], RZ, 0x33, !PT ;  /* 0x00007000ff088a12 */ /* 0x000fe400078e33ff */
[----:B------:R-:W-:Y:S01]  /*3170*/  ISETP.LT.U32.AND P0, PT, R52, R22, PT ;  /* 0x000000163400720c */ /* 0x000fe20003f01070 */
[-C--:B------:R-:W-:Y:S01]  /*3180*/  IMAD R6, R6, R11.reuse, RZ ;  /* 0x0000000b06067224 */ /* 0x080fe200078e02ff */
[----:B------:R-:W-:Y:S01]  /*3190*/  SHF.R.S32.HI R20, RZ, 0x1f, R22 ;  /* 0x0000001fff147819 */ /* 0x000fe20000011416 */
[----:B------:R-:W-:-:S02]  /*31a0*/  IMAD R9, R8, R11, RZ ;  /* 0x0000000b08097224 */ /* 0x000fc400078e02ff */
[----:B------:R-:W-:Y:S01]  /*31b0*/  IMAD R8, R6, R21, RZ ;  /* 0x0000001506087224 */ /* 0x000fe200078e02ff */
[----:B------:R-:W-:Y:S01]  /*31c0*/  ISETP.LT.AND.EX P0, PT, R53, R20, PT, P0 ;  /* 0x000000143500720c */ /* 0x000fe20003f01300 */
[----:B------:R-:W-:Y:S02]  /*31d0*/  IMAD R9, R10, R9, RZ ;  /* 0x000000090a097224 */ /* 0x000fe400078e02ff */
[----:B0-----:R-:W-:Y:S01]  /*31e0*/  @P1 FFMA.FTZ R30, R19, 0.69314718246459960938, R0 ;  /* 0x3f317218131e1823 */ /* 0x001fe20000010000 */
[----:B------:R-:W-:Y:S02]  /*31f0*/  SEL R11, R52, R22, P0 ;  /* 0x00000016340b7207 */ /* 0x000fe40000000000 */
[----:B------:R-:W-:Y:S01]  /*3200*/  SEL R10, R53, R20, P0 ;  /* 0x00000014350a7207 */ /* 0x000fe20000000000 */
[----:B------:R-:W-:Y:S05]  /*3210*/  @P2 BRA `(.L_x_15) ;  /* 0x00001d2000002947 */ /* 0x000fea0003800000 */
[----:B------:R-:W-:Y:S01]  /*3220*/  ULDC.U8 UR4, c[0x0][0x328] ;  /* 0x0000ca0000047ab9 */ /* 0x000fe20000000000 */
[----:B------:R-:W-:Y:S02]  /*3230*/  IADD3 R52, P0, R7, UR7, RZ ;  /* 0x0000000707347c10 */ /* 0x000fe4000ff1e0ff */
[----:B------:R-:W-:-:S02]  /*3240*/  ISETP.NE.AND P1, PT, RZ, UR4, PT ;  /* 0x00000004ff007c0c */ /* 0x000fc4000bf25270 */
[----:B------:R-:W-:-:S11]  /*3250*/  LEA.HI.X.SX32 R53, R7, UR6, 0x1, P0 ;  /* 0x0000000607357c11 */ /* 0x000fd600080f0eff */
[----:B------:R-:W-:Y:S05]  /*3260*/  @!P1 BRA `(.L_x_16) ;  /* 0x00001ca000009947 */ /* 0x000fea0003800000 */
[----:B------:R-:W-:Y:S01]  /*3270*/  ISETP.GE.U32.AND P1, PT, R52, R12, PT ;  /* 0x0000000c3400720c */ /* 0x000fe20003f26070 */
[----:B------:R-:W-:-:S03]  /*3280*/  IMAD.MOV.U32 R6, RZ, RZ, c[0x0][0x1c0] ;  /* 0x00007000ff067624 */ /* 0x000fc600078e00ff */
[----:B------:R-:W-:Y:S02]  /*3290*/  ISETP.GE.AND.EX P1, PT, R53, R5, PT, P1 ;  /* 0x000000053500720c */ /* 0x000fe40003f26310 */
[----:B------:R-:W-:Y:S02]  /*32a0*/  ISETP.LT.U32.AND P0, PT, R6, 0x1, PT ;  /* 0x000000010600780c */ /* 0x000fe40003f01070 */
[----:B------:R-:W-:-:S04]  /*32b0*/  SHF.R.S32.HI R0, RZ, 0x1f, R6 ;  /* 0x0000001fff007819 */ /* 0x000fc80000011406 */
[----:B------:R-:W-:-:S04]  /*32c0*/  ISETP.LT.AND.EX P0, PT, R0, RZ, PT, P0 ;  /* 0x000000ff0000720c */ /* 0x000fc80003f01300 */
[----:B------:R-:W-:Y:S02]  /*32d0*/  SEL R6, R6, 0x1, P0 ;  /* 0x0000000106067807 */ /* 0x000fe40000000000 */
[----:B------:R-:W-:Y:S01]  /*32e0*/  SEL R5, R0, RZ, P0 ;  /* 0x000000ff00057207 */ /* 0x000fe20000000000 */
[----:B------:R-:W-:Y:S05]  /*32f0*/  @P1 BRA `(.L_x_15) ;  /* 0x00001c4000001947 */ /* 0x000fea0003800000 */
[----:B------:R-:W-:Y:S01]  /*3300*/  IADD3 R0, P1, R6, 0x1, RZ ;  /* 0x0000000106007810 */ /* 0x000fe20007f3e0ff */
[----:B------:R-:W-:Y:S03]  /*3310*/  BSSY B0, `(.L_x_17) ;  /* 0x0000037000007945 */ /* 0x000fe60003800000 */
[----:B------:R-:W-:Y:S01]  /*3320*/  ISETP.GE.U32.AND P0, PT, R0, 0x3, PT ;  /* 0x000000030000780c */ /* 0x000fe20003f06070 */
[----:B------:R-:W-:-:S05]  /*3330*/  IMAD.X R0, RZ, RZ, R5, P1 ;  /* 0x000000ffff007224 */ /* 0x000fca00008e0605 */
[----:B------:R-:W-:-:S04]  /*3340*/  ISETP.GE.U32.AND.EX P0, PT, R0, RZ, PT, P0 ;  /* 0x000000ff0000720c */ /* 0x000fc80003f06100 */
[----:B------:R-:W-:Y:S02]  /*3350*/  SEL R0, R5, RZ, !P0 ;  /* 0x000000ff05007207 */ /* 0x000fe40004000000 */
[----:B------:R-:W-:-:S03]  /*3360*/  SEL R19, R6, RZ, !P0 ;  /* 0x000000ff06137207 */ /* 0x000fc60004000000 */
[-C--:B------:R-:W-:Y:S02]  /*3370*/  IMAD R0, R0, R48.reuse, RZ ;  /* 0x0000003000007224 */ /* 0x080fe400078e02ff */
[----:B------:R-:W-:-:S04]  /*3380*/  IMAD.WIDE.U32 R22, R19, R48, RZ ;  /* 0x0000003013167225 */ /* 0x000fc800078e00ff */
[----:B------:R-:W-:Y:S02]  /*3390*/  IMAD R0, R19, R2, R0 ;  /* 0x0000000213007224 */ /* 0x000fe400078e0200 */
[----:B------:R-:W-:-:S03]  /*33a0*/  IMAD.WIDE.U32 R56, R22, R6, RZ ;  /* 0x0000000616387225 */ /* 0x000fc600078e00ff */
[----:B------:R-:W-:-:S05]  /*33b0*/  IADD3 R0, R23, R0, RZ ;  /* 0x0000000017007210 */ /* 0x000fca0007ffe0ff */
[----:B------:R-:W-:-:S04]  /*33c0*/  IMAD R20, R0, R6, RZ ;  /* 0x0000000600147224 */ /* 0x000fc800078e02ff */
[----:B------:R-:W-:-:S04]  /*33d0*/  IMAD R20, R5, R22, R20 ;  /* 0x0000001605147224 */ /* 0x000fc800078e0214 */
[----:B------:R-:W-:-:S05]  /*33e0*/  IMAD.IADD R20, R57, 0x1, R20 ;  /* 0x0000000139147824 */ /* 0x000fca00078e0214 */
        /* <DEDUP_REMOVED lines=9> */
[-C--:B------:R-:W-:Y:S02]  /*3480*/  IADD3 R21, P0, RZ, -R0.reuse, RZ ;  /* 0x80000000ff157210 */ /* 0x080fe40007f1e0ff */
[----:B------:R-:W-:Y:S02]  /*3490*/  MOV R58, R0 ;  /* 0x00000000003a7202 */ /* 0x000fe40000000f00 */
[----:B------:R-:W-:Y:S01]  /*34a0*/  IADD3.X R19, RZ, ~R25, RZ, P0, !PT ;  /* 0x80000019ff137210 */ /* 0x000fe200007fe4ff */
[----:B------:R-:W-:Y:S01]  /*34b0*/  IMAD.WIDE.U32 R52, R56, R21, R52 ;  /* 0x0000001538347225 */ /* 0x000fe200078e0034 */
[----:B------:R-:W-:-:S03]  /*34c0*/  MOV R59, R25 ;  /* 0x00000019003b7202 */ /* 0x000fc60000000f00 */
[----:B------:R-:W-:-:S04]  /*34d0*/  IMAD R19, R19, R56, RZ ;  /* 0x0000003813137224 */ /* 0x000fc800078e02ff */
[----:B------:R-:W-:Y:S01]  /*34e0*/  IMAD R19, R20, R21, R19 ;  /* 0x0000001514137224 */ /* 0x000fe200078e0213 */
[----:B------:R-:W-:-:S04]  /*34f0*/  MOV R20, R52 ;  /* 0x0000003400147202 */ /* 0x000fc80000000f00 */
[----:B------:R-:W-:Y:S01]  /*3500*/  IADD3 R19, R53, R19, RZ ;  /* 0x0000001335137210 */ /* 0x000fe20007ffe0ff */
[----:B------:R-:W-:Y:S05]  /*3510*/  BRA `(.L_x_19) ;  /* 0x0000016000007947 */ /* 0x000fea0003800000 */
.L_x_18:
[----:B------:R-:W0:Y:S01]  /*3520*/  I2F.U32.RP R20, R56 ;  /* 0x0000003800147306 */ /* 0x000e220000209000 */
[----:B------:R-:W-:Y:S01]  /*3530*/  ISETP.NE.U32.AND P0, PT, R56, RZ, PT ;  /* 0x000000ff3800720c */ /* 0x000fe20003f05070 */
[----:B------:R-:W-:Y:S01]  /*3540*/  IMAD.MOV.U32 R59, RZ, RZ, RZ ;  /* 0x000000ffff3b7224 */ /* 0x000fe200078e00ff */
[----:B------:R-:W-:-:S05]  /*3550*/  MOV R19, RZ ;  /* 0x000000ff00137202 */ /* 0x000fca0000000f00 */
[----:B0-----:R-:W0:Y:S02]  /*3560*/  MUFU.RCP R20, R20 ;  /* 0x0000001400147308 */ /* 0x001e240000001000 */
[----:B0-----:R-:W-:-:S06]  /*3570*/  IADD3 R20, R20, 0xffffffe, RZ ;  /* 0x0ffffffe14147810 */ /* 0x001fcc0007ffe0ff */
[----:B------:R0:W1:Y:S02]  /*3580*/  F2I.FTZ.U32.TRUNC.NTZ R21, R20 ;  /* 0x0000001400157305 */ /* 0x000064000021f000 */
[----:B0-----:R-:W-:Y:S01]  /*3590*/  HFMA2.MMA R20, -RZ, RZ, 0, 0 ;  /* 0x00000000ff147435 */ /* 0x001fe200000001ff */
[----:B-1----:R-:W-:-:S04]  /*35a0*/  IMAD.MOV R0, RZ, RZ, -R21 ;  /* 0x000000ffff007224 */ /* 0x002fc800078e0a15 */
[----:B------:R-:W-:-:S05]  /*35b0*/  IMAD R0, R0, R56, RZ ;  /* 0x0000003800007224 */ /* 0x000fca00078e02ff */
[----:B------:R-:W-:-:S06]  /*35c0*/  IMAD.HI.U32 R0, R21, R0, R20 ;  /* 0x0000000015007227 */ /* 0x000fcc00078e0014 */
[----:B------:R-:W-:-:S04]  /*35d0*/  IMAD.HI.U32 R58, R0, R52, RZ ;  /* 0x00000034003a7227 */ /* 0x000fc800078e00ff */
[----:B------:R-:W-:-:S04]  /*35e0*/  IMAD.MOV R0, RZ, RZ, -R58 ;  /* 0x000000ffff007224 */ /* 0x000fc800078e0a3a */
[----:B------:R-:W-:-:S05]  /*35f0*/  IMAD R0, R56, R0, R52 ;  /* 0x0000000038007224 */ /* 0x000fca00078e0234 */
[----:B------:R-:W-:-:S13]  /*3600*/  ISETP.GE.U32.AND P2, PT, R0, R56, PT ;  /* 0x000000380000720c */ /* 0x000fda0003f46070 */
[-C--:B------:R-:W-:Y:S02]  /*3610*/  @P2 IADD3 R0, R0, -R56.reuse, RZ ;  /* 0x8000003800002210 */ /* 0x080fe40007ffe0ff */
[----:B------:R-:W-:Y:S02]  /*3620*/  @P2 IADD3 R58, R58, 0x1, RZ ;  /* 0x000000013a3a2810 */ /* 0x000fe40007ffe0ff */
[----:B------:R-:W-:-:S13]  /*3630*/  ISETP.GE.U32.AND P1, PT, R0, R56, PT ;  /* 0x000000380000720c */ /* 0x000fda0003f26070 */
[----:B------:R-:W-:Y:S02]  /*3640*/  @P1 IADD3 R58, R58, 0x1, RZ ;  /* 0x000000013a3a1810 */ /* 0x000fe40007ffe0ff */
[----:B------:R-:W-:-:S05]  /*3650*/  @!P0 LOP3.LUT R58, RZ, R56, RZ, 0x33, !PT ;  /* 0x00000038ff3a8212 */ /* 0x000fca00078e33ff */
[----:B------:R-:W-:-:S04]  /*3660*/  IMAD.MOV R20, RZ, RZ, -R58 ;  /* 0x000000ffff147224 */ /* 0x000fc800078e0a3a */
[----:B------:R-:W-:Y:S02]  /*3670*/  IMAD R20, R56, R20, R52 ;  /* 0x0000001438147224 */ /* 0x000fe400078e0234 */
.L_x_19:
[----:B------:R-:W-:Y:S05]  /*3680*/  BSYNC B0 ;  /* 0x0000000000007941 */ /* 0x000fea0003800000 */
.L_x_17:
[----:B------:R-:W-:Y:S01]  /*3690*/  LOP3.LUT R0, R19, R2, RZ, 0xfc, !PT ;  /* 0x0000000213007212 */ /* 0x000fe200078efcff */
[----:B------:R-:W-:Y:S03]  /*36a0*/  BSSY B0, `(.L_x_20) ;  /* 0x0000029000007945 */ /* 0x000fe60003800000 */
[----:B------:R-:W-:-:S13]  /*36b0*/  ISETP.NE.U32.AND P0, PT, R0, RZ, PT ;  /* 0x000000ff0000720c */ /* 0x000fda0003f05070 */
[----:B------:R-:W-:Y:S05]  /*36c0*/  @!P0 BRA `(.L_x_21) ;  /* 0x0000010000008947 */ /* 0x000fea0003800000 */
[----:B------:R-:W-:Y:S01]  /*36d0*/  IMAD.MOV.U32 R28, RZ, RZ, R20 ;  /* 0x000000ffff1c7224 */ /* 0x000fe200078e0014 */
[----:B------:R-:W-:Y:S01]  /*36e0*/  MOV R25, R48 ;  /* 0x0000003000197202 */ /* 0x000fe20000000f00 */
[----:B------:R-:W-:Y:S01]  /*36f0*/  IMAD.MOV.U32 R24, RZ, RZ, R2 ;  /* 0x000000ffff187224 */ /* 0x000fe200078e0002 */
[----:B------:R-:W-:Y:S02]  /*3700*/  MOV R23, 0x3720 ;  /* 0x0000372000177802 */ /* 0x000fe40000000f00 */
[----:B------:R-:W-:Y:S05]  /*3710*/  CALL.REL.NOINC `($__internal_0_$__cuda_sm20_div_s64) ;  /* 0x000025e000007944 */ /* 0x000fea0003c00000 */
[----:B------:R-:W-:Y:S01]  /*3720*/  IADD3 R22, P0, RZ, -R0, RZ ;  /* 0x80000000ff167210 */ /* 0x000fe20007f1e0ff */
[----:B------:R-:W-:Y:S01]  /*3730*/  IMAD.MOV.U32 R53, RZ, RZ, R25 ;  /* 0x000000ffff357224 */ /* 0x000fe200078e0019 */
[----:B------:R-:W-:Y:S02]  /*3740*/  MOV R28, R20 ;  /* 0x00000014001c7202 */ /* 0x000fe40000000f00 */
[----:B------:R-:W-:Y:S02]  /*3750*/  IADD3.X R21, RZ, ~R25, RZ, P0, !PT ;  /* 0x80000019ff157210 */ /* 0x000fe400007fe4ff */
[----:B------:R-:W-:Y:S02]  /*3760*/  MOV R29, R19 ;  /* 0x00000013001d7202 */ /* 0x000fe40000000f00 */
[----:B------:R-:W-:Y:S01]  /*3770*/  MOV R52, R0 ;  /* 0x0000000000347202 */ /* 0x000fe20000000f00 */
[----:B------:R-:W-:-:S02]  /*3780*/  IMAD R21, R21, R48, RZ ;  /* 0x0000003015157224 */ /* 0x000fc400078e02ff */
[----:B------:R-:W-:-:S04]  /*3790*/  IMAD.WIDE.U32 R48, R48, R22, R28 ;  /* 0x0000001630307225 */ /* 0x000fc800078e001c */
[----:B------:R-:W-:-:S04]  /*37a0*/  IMAD R2, R2, R22, R21 ;  /* 0x0000001602027224 */ /* 0x000fc800078e0215 */
[----:B------:R-:W-:Y:S01]  /*37b0*/  IMAD.IADD R2, R49, 0x1, R2 ;  /* 0x0000000131027824 */ /* 0x000fe200078e0202 */
[----:B------:R-:W-:Y:S05]  /*37c0*/  BRA `(.L_x_22) ;  /* 0x0000016000007947 */ /* 0x000fea0003800000 */
.L_x_21:
        /* <DEDUP_REMOVED lines=22> */
.L_x_22:
[----:B------:R-:W-:Y:S05]  /*3930*/  BSYNC B0 ;  /* 0x0000000000007941 */ /* 0x000fea0003800000 */
.L_x_20:
[----:B------:R-:W-:Y:S01]  /*3940*/  LOP3.LUT R0, R53, R5, RZ, 0xfc, !PT ;  /* 0x0000000535007212 */ /* 0x000fe200078efcff */
[----:B------:R-:W-:Y:S01]  /*3950*/  IMAD.MOV.U32 R27, RZ, RZ, c[0x0][0x210] ;  /* 0x00008400ff1b7624 */ /* 0x000fe200078e00ff */
[----:B------:R-:W-:Y:S02]  /*3960*/  BSSY B0, `(.L_x_23) ;  /* 0x000002c000007945 */ /* 0x000fe40003800000 */
[----:B------:R-:W-:Y:S02]  /*3970*/  ISETP.NE.U32.AND P0, PT, R0, RZ, PT ;  /* 0x000000ff0000720c */ /* 0x000fe40003f05070 */
[----:B------:R-:W-:-:S11]  /*3980*/  SEL R27, R27, 0x1, P3 ;  /* 0x000000011b1b7807 */ /* 0x000fd60001800000 */
[----:B------:R-:W-:Y:S05]  /*3990*/  @!P0 BRA `(.L_x_24) ;  /* 0x0000012000008947 */ /* 0x000fea0003800000 */
[----:B------:R-:W-:Y:S01]  /*39a0*/  IMAD.MOV.U32 R28, RZ, RZ, R52 ;  /* 0x000000ffff1c7224 */ /* 0x000fe200078e0034 */
[----:B------:R-:W-:Y:S01]  /*39b0*/  MOV R25, R6 ;  /* 0x0000000600197202 */ /* 0x000fe20000000f00 */
[----:B------:R-:W-:Y:S01]  /*39c0*/  IMAD.MOV.U32 R19, RZ, RZ, R53 ;  /* 0x000000ffff137224 */ /* 0x000fe200078e0035 */
[----:B------:R-:W-:Y:S02]  /*39d0*/  MOV R24, R5 ;  /* 0x0000000500187202 */ /* 0x000fe40000000f00 */
[----:B------:R-:W-:Y:S02]  /*39e0*/  MOV R23, 0x3a00 ;  /* 0x00003a0000177802 */ /* 0x000fe40000000f00 */
[----:B------:R-:W-:Y:S05]  /*39f0*/  CALL.REL.NOINC `($__internal_0_$__cuda_sm20_div_s64) ;  /* 0x0000230000007944 */ /* 0x000fea0003c00000 */
[----:B------:R-:W-:Y:S01]  /*3a00*/  IADD3 R20, P0, RZ, -R0, RZ ;  /* 0x80000000ff147210 */ /* 0x000fe20007f1e0ff */
[----:B------:R-:W-:Y:S01]  /*3a10*/  IMAD.MOV.U32 R23, RZ, RZ, R53 ;  /* 0x000000ffff177224 */ /* 0x000fe200078e0035 */
[----:B------:R-:W-:Y:S02]  /*3a20*/  MOV R22, R52 ;  /* 0x0000003400167202 */ /* 0x000fe40000000f00 */
[----:B------:R-:W-:-:S03]  /*3a30*/  IADD3.X R19, RZ, ~R25, RZ, P0, !PT ;  /* 0x80000019ff137210 */ /* 0x000fc600007fe4ff */
[----:B------:R-:W-:-:S04]  /*3a40*/  IMAD.WIDE.U32 R22, R6, R20, R22 ;  /* 0x0000001406167225 */ /* 0x000fc800078e0016 */
[----:B------:R-:W-:Y:S01]  /*3a50*/  IMAD R19, R19, R6, RZ ;  /* 0x0000000613137224 */ /* 0x000fe200078e02ff */
[----:B------:R-:W-:Y:S02]  /*3a60*/  MOV R52, R22 ;  /* 0x0000001600347202 */ /* 0x000fe40000000f00 */
[----:B------:R-:W-:Y:S01]  /*3a70*/  MOV R22, R0 ;  /* 0x0000000000167202 */ /* 0x000fe20000000f00 */
[----:B------:R-:W-:-:S04]  /*3a80*/  IMAD R5, R5, R20, R19 ;  /* 0x0000001405057224 */ /* 0x000fc800078e0213 */
[----:B------:R-:W-:Y:S01]  /*3a90*/  IMAD.IADD R5, R23, 0x1, R5 ;  /* 0x0000000117057824 */ /* 0x000fe200078e0205 */
[----:B------:R-:W-:Y:S01]  /*3aa0*/  MOV R23, R25 ;  /* 0x0000001900177202 */ /* 0x000fe20000000f00 */
[----:B------:R-:W-:Y:S05]  /*3ab0*/  BRA `(.L_x_25) ;  /* 0x0000016000007947 */ /* 0x000fea0003800000 */
.L_x_24:
        /* <DEDUP_REMOVED lines=22> */
.L_x_25:
[----:B------:R-:W-:Y:S05]  /*3c20*/  BSYNC B0 ;  /* 0x0000000000007941 */ /* 0x000fea0003800000 */
.L_x_23:
[-C--:B------:R-:W-:Y:S01]  /*3c30*/  IMAD R0, R51, R18.reuse, RZ ;  /* 0x0000001233007224 */ /* 0x080fe200078e02ff */
[----:B------:R-:W-:Y:S01]  /*3c40*/  ULDC.U8 UR10, c[0x0][0x329] ;  /* 0x0000ca40000a7ab9 */ /* 0x000fe20000000000 */
[C---:B------:R-:W-:Y:S01]  /*3c50*/  IMAD.WIDE.U32 R56, R50.reuse, R18, RZ ;  /* 0x0000001232387225 */ /* 0x040fe200078e00ff */
[----:B------:R-:W-:Y:S01]  /*3c60*/  UISETP.NE.AND UP0, UPT, UR10, URZ, UPT ;  /* 0x0000003f0a00728c */ /* 0x000fe2000bf05270 */
[----:B------:R-:W-:Y:S01]  /*3c70*/  BSSY B0, `(.L_x_26) ;  /* 0x0000047000007945 */ /* 0x000fe20003800000 */
[----:B------:R-:W-:Y:S01]  /*3c80*/  ULDC.64 UR4, c[0x0][0x210] ;  /* 0x0000840000047ab9 */ /* 0x000fe20000000a00 */
[----:B------:R-:W-:Y:S01]  /*3c90*/  IMAD R0, R50, R17, R0 ;  /* 0x0000001132007224 */ /* 0x000fe200078e0200 */
[----:B------:R-:W-:Y:S01]  /*3ca0*/  UIMAD UR4, UR4, UR5, URZ ;  /* 0x00000005040472a4 */ /* 0x000fe2000f8e023f */
[----:B------:R-:W-:Y:S01]  /*3cb0*/  IMAD R2, R2, R27, RZ ;  /* 0x0000001b02027224 */ /* 0x000fe200078e02ff */
[----:B------:R-:W-:Y:S02]  /*3cc0*/  USEL UR5, UR5, 0x1, !UP0 ;  /* 0x0000000105057887 */ /* 0x000fe4000c000000 */
[----:B------:R-:W-:Y:S01]  /*3cd0*/  IADD3 R0, R57, R0, RZ ;  /* 0x0000000039007210 */ /* 0x000fe20007ffe0ff */
[----:B------:R-:W-:Y:S01]  /*3ce0*/  USHF.R.S32.HI UR11, URZ, 0x1f, UR4 ;  /* 0x0000001f3f0b7899 */ /* 0x000fe20008011404 */
[----:B------:R-:W-:Y:S01]  /*3cf0*/  IMAD R6, R5, UR4, RZ ;  /* 0x0000000405067c24 */ /* 0x000fe2000f8e02ff */
[----:B------:R-:W-:Y:S01]  /*3d00*/  USHF.R.S32.HI UR10, URZ, 0x1f, UR5 ;  /* 0x0000001f3f0a7899 */ /* 0x000fe20008011405 */
[----:B------:R-:W-:-:S02]  /*3d10*/  IMAD R5, R23, UR5, RZ ;  /* 0x0000000517057c24 */ /* 0x000fc4000f8e02ff */
[----:B------:R-:W-:Y:S01]  /*3d20*/  IMAD R20, R0, R16, RZ ;  /* 0x0000001000147224 */ /* 0x000fe200078e02ff */
[----:B------:R-:W-:Y:S01]  /*3d30*/  SHF.R.S32.HI R0, RZ, 0x1f, R27 ;  /* 0x0000001fff007819 */ /* 0x000fe2000001141b */
[----:B------:R-:W-:Y:S02]  /*3d40*/  IMAD R6, R52, UR11, R6 ;  /* 0x0000000b34067c24 */ /* 0x000fe4000f8e0206 */
[----:B------:R-:W-:Y:S02]  /*3d50*/  IMAD R20, R15, R56, R20 ;  /* 0x000000380f147224 */ /* 0x000fe400078e0214 */
[----:B------:R-:W-:-:S04]  /*3d60*/  IMAD.WIDE.U32 R56, R56, R16, RZ ;  /* 0x0000001038387225 */ /* 0x000fc800078e00ff */
[----:B------:R-:W-:Y:S01]  /*3d70*/  IMAD R2, R0, R48, R2 ;  /* 0x0000003000027224 */ /* 0x000fe200078e0202 */
[----:B------:R-:W-:Y:S01]  /*3d80*/  IADD3 R20, R57, R20, RZ ;  /* 0x0000001439147210 */ /* 0x000fe20007ffe0ff */
[----:B------:R-:W-:-:S03]  /*3d90*/  IMAD.WIDE.U32 R48, R48, R27, RZ ;  /* 0x0000001b30307225 */ /* 0x000fc600078e00ff */
[----:B------:R-:W-:Y:S01]  /*3da0*/  LOP3.LUT R0, R59, R20, RZ, 0xfc, !PT ;  /* 0x000000143b007212 */ /* 0x000fe200078efcff */
[----:B------:R-:W-:Y:S01]  /*3db0*/  IMAD.WIDE.U32 R52, R52, UR4, RZ ;  /* 0x0000000434347c25 */ /* 0x000fe2000f8e00ff */
[----:B------:R-:W-:Y:S02]  /*3dc0*/  IADD3 R2, R49, R2, RZ ;  /* 0x0000000231027210 */ /* 0x000fe40007ffe0ff */
[----:B------:R-:W-:Y:S01]  /*3dd0*/  ISETP.NE.U32.AND P0, PT, R0, RZ, PT ;  /* 0x000000ff0000720c */ /* 0x000fe20003f05070 */
[C---:B------:R-:W-:Y:S01]  /*3de0*/  IMAD R5, R22.reuse, UR10, R5 ;  /* 0x0000000a16057c24 */ /* 0x040fe2000f8e0205 */
[----:B------:R-:W-:Y:S01]  /*3df0*/  IADD3 R6, R53, R6, RZ ;  /* 0x0000000635067210 */ /* 0x000fe20007ffe0ff */
[----:B------:R-:W-:-:S04]  /*3e00*/  IMAD.WIDE.U32 R50, R22, UR5, RZ ;  /* 0x0000000516327c25 */ /* 0x000fc8000f8e00ff */
[----:B------:R-:W-:Y:S01]  /*3e10*/  IMAD R4, R4, UR4, RZ ;  /* 0x0000000404047c24 */ /* 0x000fe2000f8e02ff */
[----:B------:R-:W-:Y:S01]  /*3e20*/  IADD3 R5, R51, R5, RZ ;  /* 0x0000000533057210 */ /* 0x000fe20007ffe0ff */
[----:B------:R-:W-:-:S04]  /*3e30*/  IMAD R3, R3, UR4, RZ ;  /* 0x0000000403037c24 */ /* 0x000fc8000f8e02ff */
        /* <DEDUP_REMOVED lines=10> */
[----:B------:R-:W-:-:S05]  /*3ee0*/  IADD3.X R19, RZ, ~R25, RZ, P0, !PT ;  /* 0x80000019ff137210 */ /* 0x000fca00007fe4ff */
[-C--:B------:R-:W-:Y:S02]  /*3ef0*/  IMAD R19, R19, R56.reuse, RZ ;  /* 0x0000003813137224 */ /* 0x080fe400078e02ff */
[----:B------:R-:W-:-:S04]  /*3f00*/  IMAD.WIDE.U32 R56, R21, R56, R22 ;  /* 0x0000003815387225 */ /* 0x000fc800078e0016 */
[----:B------:R-:W-:Y:S01]  /*3f10*/  IMAD R19, R20, R21, R19 ;  /* 0x0000001514137224 */ /* 0x000fe200078e0213 */
[----:B------:R-:W-:Y:S02]  /*3f20*/  MOV R20, R56 ;  /* 0x0000003800147202 */ /* 0x000fe40000000f00 */
[----:B------:R-:W-:Y:S01]  /*3f30*/  MOV R56, R0 ;  /* 0x0000000000387202 */ /* 0x000fe20000000f00 */
[----:B------:R-:W-:Y:S01]  /*3f40*/  IMAD.IADD R19, R57, 0x1, R19 ;  /* 0x0000000139137824 */ /* 0x000fe200078e0213 */
[----:B------:R-:W-:Y:S01]  /*3f50*/  MOV R57, R25 ;  /* 0x0000001900397202 */ /* 0x000fe20000000f00 */
[----:B------:R-:W-:Y:S05]  /*3f60*/  BRA `(.L_x_28) ;  /* 0x0000017000007947 */ /* 0x000fea0003800000 */
.L_x_27:
[----:B------:R-:W0:Y:S01]  /*3f70*/  I2F.U32.RP R0, R56 ;  /* 0x0000003800007306 */ /* 0x000e220000209000 */
[----:B------:R-:W-:Y:S01]  /*3f80*/  IMAD.MOV.U32 R20, RZ, RZ, RZ ;  /* 0x000000ffff147224 */ /* 0x000fe200078e00ff */
[----:B------:R-:W-:Y:S01]  /*3f90*/  ISETP.NE.U32.AND P0, PT, R56, RZ, PT ;  /* 0x000000ff3800720c */ /* 0x000fe20003f05070 */
[----:B------:R-:W-:-:S05]  /*3fa0*/  IMAD.MOV.U32 R19, RZ, RZ, RZ ;  /* 0x000000ffff137224 */ /* 0x000fca00078e00ff */
[----:B0-----:R-:W0:Y:S02]  /*3fb0*/  MUFU.RCP R0, R0 ;  /* 0x0000000000007308 */ /* 0x001e240000001000 */
[----:B0-----:R-:W-:-:S06]  /*3fc0*/  IADD3 R0, R0, 0xffffffe, RZ ;  /* 0x0ffffffe00007810 */ /* 0x001fcc0007ffe0ff */
[----:B------:R-:W0:Y:S02]  /*3fd0*/  F2I.FTZ.U32.TRUNC.NTZ R21, R0 ;  /* 0x0000000000157305 */ /* 0x000e24000021f000 */
[----:B0-----:R-:W-:-:S04]  /*3fe0*/  IMAD.MOV R0, RZ, RZ, -R21 ;  /* 0x000000ffff007224 */ /* 0x001fc800078e0a15 */
        /* <DEDUP_REMOVED lines=11> */
[----:B------:R-:W-:-:S05]  /*40a0*/  IADD3 R20, -R57, RZ, RZ ;  /* 0x000000ff39147210 */ /* 0x000fca0007ffe1ff */
[----:B------:R-:W-:Y:S01]  /*40b0*/  IMAD R20, R56, R20, R58 ;  /* 0x0000001438147224 */ /* 0x000fe200078e023a */
[----:B------:R-:W-:Y:S01]  /*40c0*/  MOV R56, R57 ;  /* 0x0000003900387202 */ /* 0x000fe20000000f00 */
[----:B------:R-:W-:Y:S02]  /*40d0*/  IMAD.MOV.U32 R57, RZ, RZ, RZ ;  /* 0x000000ffff397224 */ /* 0x000fe400078e00ff */
.L_x_28:
[----:B------:R-:W-:Y:S05]  /*40e0*/  BSYNC B0 ;  /* 0x0000000000007941 */ /* 0x000fea0003800000 */
.L_x_26:
        /* <DEDUP_REMOVED lines=20> */
.L_x_30:
[----:B------:R-:W0:Y:S01]  /*4230*/  I2F.U32.RP R0, R18 ;  /* 0x0000001200007306 */ /* 0x000e220000209000 */
[----:B------:R-:W-:Y:S01]  /*4240*/  HFMA2.MMA R58, -RZ, RZ, 0, 0 ;  /* 0x00000000ff3a7435 */ /* 0x000fe200000001ff */
[----:B------:R-:W-:Y:S02]  /*4250*/  ISETP.NE.U32.AND P0, PT, R18, RZ, PT ;  /* 0x000000ff1200720c */ /* 0x000fe40003f05070 */
[----:B------:R-:W-:-:S04]  /*4260*/  MOV R17, RZ ;  /* 0x000000ff00117202 */ /* 0x000fc80000000f00 */
[----:B0-----:R-:W0:Y:S02]  /*4270*/  MUFU.RCP R0, R0 ;  /* 0x0000000000007308 */ /* 0x001e240000001000 */
[----:B0-----:R-:W-:-:S06]  /*4280*/  IADD3 R0, R0, 0xffffffe, RZ ;  /* 0x0ffffffe00007810 */ /* 0x001fcc0007ffe0ff */
[----:B------:R-:W0:Y:S02]  /*4290*/  F2I.FTZ.U32.TRUNC.NTZ R59, R0 ;  /* 0x00000000003b7305 */ /* 0x000e24000021f000 */
[----:B0-----:R-:W-:-:S04]  /*42a0*/  IMAD.MOV R0, RZ, RZ, -R59 ;  /* 0x000000ffff007224 */ /* 0x001fc800078e0a3b */
[----:B------:R-:W-:-:S04]  /*42b0*/  IMAD R0, R0, R18, RZ ;  /* 0x0000001200007224 */ /* 0x000fc800078e02ff */
[----:B------:R-:W-:-:S04]  /*42c0*/  IMAD.HI.U32 R58, R59, R0, R58 ;  /* 0x000000003b3a7227 */ /* 0x000fc800078e003a */
[----:B------:R-:W-:Y:S02]  /*42d0*/  IMAD.MOV.U32 R59, RZ, RZ, RZ ;  /* 0x000000ffff3b7224 */ /* 0x000fe400078e00ff */
        /* <DEDUP_REMOVED lines=11> */
.L_x_31:
[----:B------:R-:W-:Y:S05]  /*4390*/  BSYNC B0 ;  /* 0x0000000000007941 */ /* 0x000fea0003800000 */
.L_x_29:
[----:B------:R-:W-:Y:S01]  /*43a0*/  LOP3.LUT R0, R59, R15, RZ, 0xfc, !PT ;  /* 0x0000000f3b007212 */ /* 0x000fe200078efcff */
[----:B------:R-:W-:Y:S03]  /*43b0*/  BSSY B0, `(.L_x_32) ;  /* 0x000002c000007945 */ /* 0x000fe60003800000 */
        /* <DEDUP_REMOVED lines=11> */
[-C--:B------:R-:W-:Y:S02]  /*4470*/  IADD3.X R19, RZ, ~R25.reuse, RZ, P0, !PT ;  /* 0x80000019ff137210 */ /* 0x080fe400007fe4ff */
[----:B------:R-:W-:Y:S01]  /*4480*/  MOV R21, R25 ;  /* 0x0000001900157202 */ /* 0x000fe20000000f00 */
[----:B------:R-:W-:-:S04]  /*4490*/  IMAD.WIDE.U32 R22, R16, R20, R22 ;  /* 0x0000001410167225 */ /* 0x000fc800078e0016 */
[----:B------:R-:W-:Y:S01]  /*44a0*/  IMAD R19, R19, R16, RZ ;  /* 0x0000001013137224 */ /* 0x000fe200078e02ff */
[----:B------:R-:W-:-:S03]  /*44b0*/  MOV R16, R22 ;  /* 0x0000001600107202 */ /* 0x000fc60000000f00 */
[----:B------:R-:W-:Y:S01]  /*44c0*/  IMAD R15, R15, R20, R19 ;  /* 0x000000140f0f7224 */ /* 0x000fe200078e0213 */
[----:B------:R-:W-:-:S03]  /*44d0*/  MOV R20, R0 ;  /* 0x0000000000147202 */ /* 0x000fc60000000f00 */
[----:B------:R-:W-:Y:S01]  /*44e0*/  IMAD.IADD R15, R23, 0x1, R15 ;  /* 0x00000001170f7824 */ /* 0x000fe200078e020f */
[----:B------:R-:W-:Y:S05]  /*44f0*/  BRA `(.L_x_34) ;  /* 0x0000017000007947 */ /* 0x000fea0003800000 */
.L_x_33:
[----:B------:R-:W0:Y:S01]  /*4500*/  I2F.U32.RP R0, R16 ;  /* 0x0000001000007306 */ /* 0x000e220000209000 */
[----:B------:R-:W-:Y:S01]  /*4510*/  IMAD.MOV.U32 R20, RZ, RZ, RZ ;  /* 0x000000ffff147224 */ /* 0x000fe200078e00ff */
[----:B------:R-:W-:-:S06]  /*4520*/  ISETP.NE.U32.AND P0, PT, R16, RZ, PT ;  /* 0x000000ff1000720c */ /* 0x000fcc0003f05070 */
[----:B0-----:R-:W0:Y:S02]  /*4530*/  MUFU.RCP R0, R0 ;  /* 0x0000000000007308 */ /* 0x001e240000001000 */
[----:B0-----:R-:W-:-:S06]  /*4540*/  IADD3 R0, R0, 0xffffffe, RZ ;  /* 0x0ffffffe00007810 */ /* 0x001fcc0007ffe0ff */
[----:B------:R-:W0:Y:S02]  /*4550*/  F2I.FTZ.U32.TRUNC.NTZ R21, R0 ;  /* 0x0000000000157305 */ /* 0x000e24000021f000 */
[----:B0-----:R-:W-:-:S04]  /*4560*/  IMAD.MOV R0, RZ, RZ, -R21 ;  /* 0x000000ffff007224 */ /* 0x001fc800078e0a15 */
[----:B------:R-:W-:-:S04]  /*4570*/  IMAD R0, R0, R16, RZ ;  /* 0x0000001000007224 */ /* 0x000fc800078e02ff */
[----:B------:R-:W-:-:S04]  /*4580*/  IMAD.HI.U32 R0, R21, R0, R20 ;  /* 0x0000000015007227 */ /* 0x000fc800078e0014 */
[----:B------:R-:W-:Y:S02]  /*4590*/  IMAD.MOV.U32 R21, RZ, RZ, RZ ;  /* 0x000000ffff157224 */ /* 0x000fe400078e00ff */
[----:B------:R-:W-:-:S05]  /*45a0*/  IMAD.HI.U32 R0, R0, R58, RZ ;  /* 0x0000003a00007227 */ /* 0x000fca00078e00ff */
[----:B------:R-:W-:-:S05]  /*45b0*/  IADD3 R15, -R0, RZ, RZ ;  /* 0x000000ff000f7210 */ /* 0x000fca0007ffe1ff */
[----:B------:R-:W-:-:S05]  /*45c0*/  IMAD R15, R16, R15, R58 ;  /* 0x0000000f100f7224 */ /* 0x000fca00078e023a */
[----:B------:R-:W-:-:S13]  /*45d0*/  ISETP.GE.U32.AND P2, PT, R15, R16, PT ;  /* 0x000000100f00720c */ /* 0x000fda0003f46070 */
[----:B------:R-:W-:Y:S01]  /*45e0*/  @P2 IMAD.IADD R15, R15, 0x1, -R16 ;  /* 0x000000010f0f2824 */ /* 0x000fe200078e0a10 */
[----:B------:R-:W-:-:S04]  /*45f0*/  @P2 IADD3 R0, R0, 0x1, RZ ;  /* 0x0000000100002810 */ /* 0x000fc80007ffe0ff */
[----:B------:R-:W-:Y:S01]  /*4600*/  ISETP.GE.U32.AND P1, PT, R15, R16, PT ;  /* 0x000000100f00720c */ /* 0x000fe20003f26070 */
[----:B------:R-:W-:-:S12]  /*4610*/  IMAD.MOV.U32 R15, RZ, RZ, RZ ;  /* 0x000000ffff0f7224 */ /* 0x000fd800078e00ff */
[----:B------:R-:W-:Y:S02]  /*4620*/  @P1 IADD3 R0, R0, 0x1, RZ ;  /* 0x0000000100001810 */ /* 0x000fe40007ffe0ff */
[----:B------:R-:W-:-:S04]  /*4630*/  @!P0 LOP3.LUT R0, RZ, R16, RZ, 0x33, !PT ;  /* 0x00000010ff008212 */ /* 0x000fc800078e33ff */
[----:B------:R-:W-:Y:S02]  /*4640*/  IADD3 R19, -R0, RZ, RZ ;  /* 0x000000ff00137210 */ /* 0x000fe40007ffe1ff */
[----:B------:R-:W-:-:S03]  /*4650*/  MOV R20, R0 ;  /* 0x0000000000147202 */ /* 0x000fc60000000f00 */
[----:B------:R-:W-:Y:S02]  /*4660*/  IMAD R16, R16, R19, R58 ;  /* 0x0000001310107224 */ /* 0x000fe400078e023a */
.L_x_34:
[----:B------:R-:W-:Y:S05]  /*4670*/  BSYNC B0 ;  /* 0x0000000000007941 */ /* 0x000fea0003800000 */
.L_x_32:
[----:B------:R-:W-:Y:S01]  /*4680*/  SHF.R.S32.HI R19, RZ, 0x1f, R8 ;  /* 0x0000001fff137819 */ /* 0x000fe20000011408 */
[-C--:B------:R-:W-:Y:S01]  /*4690*/  IMAD R0, R21, R8.reuse, RZ ;  /* 0x0000000815007224 */ /* 0x080fe200078e02ff */
[----:B------:R-:W-:Y:S01]  /*46a0*/  SHF.R.S32.HI R21, RZ, 0x1f, R4 ;  /* 0x0000001fff157819 */ /* 0x000fe20000011404 */
[----:B------:R-:W-:Y:S01]  /*46b0*/  IMAD.WIDE.U32 R58, R20, R8, RZ ;  /* 0x00000008143a7225 */ /* 0x000fe200078e00ff */
[----:B------:R-:W-:Y:S03]  /*46c0*/  BSSY B0, `(.L_x_35) ;  /* 0x0000039000007945 */ /* 0x000fe60003800000 */
[----:B------:R-:W-:Y:S01]  /*46d0*/  IMAD R8, R19, R20, R0 ;  /* 0x0000001413087224 */ /* 0x000fe200078e0200 */
[----:B------:R-:W-:Y:S01]  /*46e0*/  LOP3.LUT R20, R57, R13, RZ, 0xfc, !PT ;  /* 0x0000000d39147212 */ /* 0x000fe200078efcff */
[----:B------:R-:W-:Y:S02]  /*46f0*/  IMAD R60, R27, c[0x0][0x214], RZ ;  /* 0x000085001b3c7a24 */ /* 0x000fe400078e02ff */
[----:B------:R-:W-:Y:S01]  /*4700*/  IMAD R15, R15, R4, RZ ;  /* 0x000000040f0f7224 */ /* 0x000fe200078e02ff */
[----:B------:R-:W-:Y:S01]  /*4710*/  ISETP.NE.U32.AND P0, PT, R20, RZ, PT ;  /* 0x000000ff1400720c */ /* 0x000fe20003f05070 */
[----:B------:R-:W-:Y:S01]  /*4720*/  IMAD R19, R17, R60, RZ ;  /* 0x0000003c11137224 */ /* 0x000fe200078e02ff */
[----:B------:R-:W-:Y:S01]  /*4730*/  SHF.R.S32.HI R0, RZ, 0x1f, R60 ;  /* 0x0000001fff007819 */ /* 0x000fe2000001143c */
[----:B------:R-:W-:Y:S01]  /*4740*/  IMAD R15, R21, R16, R15 ;  /* 0x00000010150f7224 */ /* 0x000fe200078e020f */
[----:B------:R-:W-:Y:S01]  /*4750*/  IADD3 R8, R59, R8, RZ ;  /* 0x000000083b087210 */ /* 0x000fe20007ffe0ff */
[----:B------:R-:W-:-:S04]  /*4760*/  IMAD.WIDE.U32 R16, R16, R4, RZ ;  /* 0x0000000410107225 */ /* 0x000fc800078e00ff */
[----:B------:R-:W-:Y:S01]  /*4770*/  IMAD R4, R0, R18, R19 ;  /* 0x0000001200047224 */ /* 0x000fe200078e0213 */
[----:B------:R-:W-:Y:S01]  /*4780*/  IADD3 R15, R17, R15, RZ ;  /* 0x0000000f110f7210 */ /* 0x000fe20007ffe0ff */
[----:B------:R-:W-:-:S05]  /*4790*/  IMAD.WIDE.U32 R60, R18, R60, RZ ;  /* 0x0000003c123c7225 */ /* 0x000fca00078e00ff */
[----:B------:R-:W-:Y:S01]  /*47a0*/  IADD3 R4, R61, R4, RZ ;  /* 0x000000043d047210 */ /* 0x000fe20007ffe0ff */
        /* <DEDUP_REMOVED lines=10> */
[----:B------:R-:W-:-:S02]  /*4850*/  IADD3.X R18, RZ, ~R25, RZ, P0, !PT ;  /* 0x80000019ff127210 */ /* 0x000fc400007fe4ff */
[----:B------:R-:W-:Y:S01]  /*4860*/  MOV R56, R0 ;  /* 0x0000000000387202 */ /* 0x000fe20000000f00 */
[----:B------:R-:W-:Y:S01]  /*4870*/  IMAD.WIDE.U32 R20, R14, R19, R20 ;  /* 0x000000130e147225 */ /* 0x000fe200078e0014 */
[----:B------:R-:W-:-:S03]  /*4880*/  MOV R57, R25 ;  /* 0x0000001900397202 */ /* 0x000fc60000000f00 */
[----:B------:R-:W-:Y:S01]  /*4890*/  IMAD R18, R18, R14, RZ ;  /* 0x0000000e12127224 */ /* 0x000fe200078e02ff */
[----:B------:R-:W-:-:S03]  /*48a0*/  MOV R14, R20 ;  /* 0x00000014000e7202 */ /* 0x000fc60000000f00 */
[----:B------:R-:W-:-:S04]  /*48b0*/  IMAD R13, R13, R19, R18 ;  /* 0x000000130d0d7224 */ /* 0x000fc800078e0212 */
[----:B------:R-:W-:Y:S01]  /*48c0*/  IMAD.IADD R13, R21, 0x1, R13 ;  /* 0x00000001150d7824 */ /* 0x000fe200078e020d */
[----:B------:R-:W-:Y:S05]  /*48d0*/  BRA `(.L_x_37) ;  /* 0x0000017000007947 */ /* 0x000fea0003800000 */
.L_x_36:
        /* <DEDUP_REMOVED lines=23> */
.L_x_37:
[----:B------:R-:W-:Y:S05]  /*4a50*/  BSYNC B0 ;  /* 0x0000000000007941 */ /* 0x000fea0003800000 */
.L_x_35:
[----:B------:R-:W-:Y:S01]  /*4a60*/  ULDC UR5, c[0x0][0x1c0] ;  /* 0x0000700000057ab9 */ /* 0x000fe20000000800 */
[----:B------:R-:W-:Y:S01]  /*4a70*/  LOP3.LUT R18, R57, R10, RZ, 0xfc, !PT ;  /* 0x0000000a39127212 */ /* 0x000fe200078efcff */
[----:B------:R-:W-:Y:S01]  /*4a80*/  ULDC UR4, c[0x0][0x214] ;  /* 0x0000850000047ab9 */ /* 0x000fe20000000800 */
[----:B------:R-:W-:Y:S01]  /*4a90*/  BSSY B0, `(.L_x_38) ;  /* 0x0000033000007945 */ /* 0x000fe20003800000 */
[----:B------:R-:W-:Y:S01]  /*4aa0*/  UIMAD UR4, UR5, UR4, URZ ;  /* 0x00000004050472a4 */ /* 0x000fe2000f8e023f */
[----:B------:R-:W-:-:S05]  /*4ab0*/  ISETP.NE.U32.AND P0, PT, R18, RZ, PT ;  /* 0x000000ff1200720c */ /* 0x000fca0003f05070 */
[----:B------:R-:W-:-:S04]  /*4ac0*/  IMAD R27, R27, UR4, RZ ;  /* 0x000000041b1b7c24 */ /* 0x000fc8000f8e02ff */
[-C--:B------:R-:W-:Y:S01]  /*4ad0*/  IMAD R13, R13, R27.reuse, RZ ;  /* 0x0000001b0d0d7224 */ /* 0x080fe200078e02ff */
[----:B------:R-:W-:Y:S01]  /*4ae0*/  SHF.R.S32.HI R0, RZ, 0x1f, R27 ;  /* 0x0000001fff007819 */ /* 0x000fe2000001141b */
[----:B------:R-:W-:-:S04]  /*4af0*/  IMAD.WIDE.U32 R62, R14, R27, RZ ;  /* 0x0000001b0e3e7225 */ /* 0x000fc800078e00ff */
[----:B------:R-:W-:-:S05]  /*4b00*/  IMAD R13, R0, R14, R13 ;  /* 0x0000000e000d7224 */ /* 0x000fca00078e020d */
        /* <DEDUP_REMOVED lines=20> */
.L_x_39:
        /* <DEDUP_REMOVED lines=20> */
[----:B------:R-:W-:Y:S02]  /*4d90*/  IADD3 R0, -R14, RZ, RZ ;  /* 0x000000ff0e007210 */ /* 0x000fe40007ffe1ff */
[----:B------:R-:W-:-:S03]  /*4da0*/  MOV R18, R14 ;  /* 0x0000000e00127202 */ /* 0x000fc60000000f00 */
[----:B------:R-:W-:Y:S02]  /*4db0*/  IMAD R11, R11, R0, R56 ;  /* 0x000000000b0b7224 */ /* 0x000fe400078e0238 */
.L_x_40:
[----:B------:R-:W-:Y:S05]  /*4dc0*/  BSYNC B0 ;  /* 0x0000000000007941 */ /* 0x000fea0003800000 */
.L_x_38:
[----:B------:R-:W-:Y:S01]  /*4dd0*/  IADD3 R48, P1, P0, R52, R50, R48 ;  /* 0x0000003234307210 */ /* 0x000fe2000783e030 */
[----:B------:R-:W-:Y:S02]  /*4de0*/  IMAD R0, R19, R9, RZ ;  /* 0x0000000913007224 */ /* 0x000fe400078e02ff */
[----:B------:R-:W-:Y:S01]  /*4df0*/  IMAD R10, R10, R3, RZ ;  /* 0x000000030a0a7224 */ /* 0x000fe200078e02ff */
[----:B------:R-:W-:Y:S02]  /*4e00*/  IADD3 R48, P3, P2, R58, R48, R60 ;  /* 0x000000303a307210 */ /* 0x000fe40007a7e03c */
[----:B------:R-:W-:Y:S02]  /*4e10*/  IADD3.X R2, R6, R5, R2, P1, P0 ;  /* 0x0000000506027210 */ /* 0x000fe40000fe0402 */
[----:B------:R-:W-:Y:S02]  /*4e20*/  IADD3 R16, P1, P0, R62, R48, R16 ;  /* 0x000000303e107210 */ /* 0x000fe4000783e010 */
[----:B------:R-:W-:-:S02]  /*4e30*/  IADD3.X R2, R8, R2, R4, P3, P2 ;  /* 0x0000000208027210 */ /* 0x000fc40001fe4404 */
[----:B------:R-:W-:Y:S02]  /*4e40*/  SHF.R.S32.HI R4, RZ, 0x1f, R9 ;  /* 0x0000001fff047819 */ /* 0x000fe40000011409 */
[----:B------:R-:W-:Y:S02]  /*4e50*/  IADD3.X R17, R13, R2, R15, P1, P0 ;  /* 0x000000020d117210 */ /* 0x000fe40000fe040f */
[----:B------:R-:W-:Y:S01]  /*4e60*/  SHF.R.S32.HI R2, RZ, 0x1f, R3 ;  /* 0x0000001fff027819 */ /* 0x000fe20000011403 */
[-C--:B------:R-:W-:Y:S02]  /*4e70*/  IMAD R0, R4, R18.reuse, R0 ;  /* 0x0000001204007224 */ /* 0x080fe400078e0200 */
[----:B------:R-:W-:-:S04]  /*4e80*/  IMAD.WIDE.U32 R16, R9, R18, R16 ;  /* 0x0000001209107225 */ /* 0x000fc800078e0010 */
[----:B------:R-:W-:Y:S02]  /*4e90*/  IMAD.IADD R17, R17, 0x1, R0 ;  /* 0x0000000111117824 */ /* 0x000fe400078e0200 */
[-C--:B------:R-:W-:Y:S02]  /*4ea0*/  IMAD R2, R2, R11.reuse, R10 ;  /* 0x0000000b02027224 */ /* 0x080fe400078e020a */
[----:B------:R-:W-:-:S04]  /*4eb0*/  IMAD.WIDE.U32 R16, R3, R11, R16 ;  /* 0x0000000b03107225 */ /* 0x000fc800078e0010 */
[----:B------:R-:W-:Y:S01]  /*4ec0*/  IMAD.IADD R2, R17, 0x1, R2 ;  /* 0x0000000111027824 */ /* 0x000fe200078e0202 */
[----:B------:R-:W-:-:S04]  /*4ed0*/  LEA R4, P0, R16, c[0x0][0x200], 0x2 ;  /* 0x0000800010047a11 */ /* 0x000fc800078010ff */
[----:B------:R-:W-:-:S05]  /*4ee0*/  LEA.HI.X R5, R16, c[0x0][0x204], R2, 0x2, P0 ;  /* 0x0000810010057a11 */ /* 0x000fca00000f1402 */
[----:B------:R0:W-:Y:S01]  /*4ef0*/  STG.E [R4.64], R30 ;  /* 0x0000001e04007986 */ /* 0x0001e2000c101908 */
[----:B------:R-:W-:Y:S05]  /*4f00*/  BRA `(.L_x_15) ;  /* 0x0000003000007947 */ /* 0x000fea0003800000 */
.L_x_16:
[----:B------:R-:W-:-:S04]  /*4f10*/  LEA R2, P0, R52, c[0x0][0x200], 0x2 ;  /* 0x0000800034027a11 */ /* 0x000fc800078010ff */
[----:B------:R-:W-:-:S05]  /*4f20*/  LEA.HI.X R3, R52, c[0x0][0x204], R53, 0x2, P0 ;  /* 0x0000810034037a11 */ /* 0x000fca00000f1435 */
[----:B------:R0:W-:Y:S04]  /*4f30*/  STG.E [R2.64], R30 ;  /* 0x0000001e02007986 */ /* 0x0001e8000c101908 */
.L_x_15:
[----:B------:R-:W-:Y:S05]  /*4f40*/  BSYNC B1 ;  /* 0x0000000000017941 */ /* 0x000fea0003800000 */
.L_x_14:
[C---:B------:R-:W-:Y:S01]  /*4f50*/  IADD3 R0, R47.reuse, 0x8, RZ ;  /* 0x000000082f007810 */ /* 0x040fe20007ffe0ff */
[----:B0-----:R-:W-:Y:S01]  /*4f60*/  HFMA2.MMA R4, -RZ, RZ, 0, 0 ;  /* 0x00000000ff047435 */ /* 0x001fe200000001ff */
[C---:B------:R-:W-:Y:S02]  /*4f70*/  IMAD.SHL.U32 R18, R47.reuse, 0x4, RZ ;  /* 0x000000042f127824 */ /* 0x040fe400078e00ff */
[----:B------:R-:W-:Y:S02]  /*4f80*/  ISETP.GE.OR P2, PT, R0, c[0x0][0x314], P6 ;  /* 0x0000c50000007a0c */ /* 0x000fe40003746670 */
[----:B------:R-:W-:-:S04]  /*4f90*/  IADD3 R0, R47, 0x10, RZ ;  /* 0x000000102f007810 */ /* 0x000fc80007ffe0ff */
[----:B------:R-:W-:Y:S02]  /*4fa0*/  ISETP.GE.OR P1, PT, R0, c[0x0][0x314], P6 ;  /* 0x0000c50000007a0c */ /* 0x000fe40003726670 */
[----:B------:R-:W-:-:S04]  /*4fb0*/  IADD3 R0, R47, 0x18, RZ ;  /* 0x000000182f007810 */ /* 0x000fc80007ffe0ff */
[----:B------:R-:W-:Y:S01]  /*4fc0*/  ISETP.GE.OR P0, PT, R0, c[0x0][0x314], P6 ;  /* 0x0000c50000007a0c */ /* 0x000fe20003706670 */
[----:B------:R-:W-:Y:S01]  /*4fd0*/  @!P2 FADD.FTZ R2, -R30, R46 ;  /* 0x0000002e1e02a221 */ /* 0x000fe20000010100 */
[----:B------:R-:W-:-:S03]  /*4fe0*/  IADD3 R0, R47, 0x20, RZ ;  /* 0x000000202f007810 */ /* 0x000fc60007ffe0ff */
[----:B------:R-:W-:Y:S01]  /*4ff0*/  @!P2 FMUL.FTZ R2, R2, 1.4426950216293334961 ;  /* 0x3fb8aa3b0202a820 */ /* 0x000fe20000410000 */
[----:B------:R-:W-:Y:S01]  /*5000*/  ISETP.GE.OR P5, PT, R0, c[0x0][0x314], P6 ;  /* 0x0000c50000007a0c */ /* 0x000fe200037a6670 */
[----:B------:R-:W-:Y:S01]  /*5010*/  @!P1 FADD.FTZ R43, -R30, R43 ;  /* 0x0000002b1e2b9221 */ /* 0x000fe20000010100 */
[----:B------:R-:W-:-:S03]  /*5020*/  IADD3 R0, R47, 0x28, RZ ;  /* 0x000000282f007810 */ /* 0x000fc60007ffe0ff */
[----:B------:R-:W-:Y:S01]  /*5030*/  @!P1 FMUL.FTZ R43, R43, 1.4426950216293334961 ;  /* 0x3fb8aa3b2b2b9820 */ /* 0x000fe20000410000 */
[----:B------:R-:W0:Y:S01]  /*5040*/  @!P2 MUFU.EX2 R2, R2 ;  /* 0x000000020002a308 */ /* 0x000e220000000800 */
[----:B------:R-:W-:Y:S01]  /*5050*/  @!P0 FADD.FTZ R44, -R30, R44 ;  /* 0x0000002c1e2c8221 */ /* 0x000fe20000010100 */
[----:B------:R-:W-:Y:S02]  /*5060*/  ISETP.GE.OR P4, PT, R0, c[0x0][0x314], P6 ;  /* 0x0000c50000007a0c */ /* 0x000fe40003786670 */
[----:B------:R-:W-:Y:S01]  /*5070*/  IADD3 R0, R47, 0x30, RZ ;  /* 0x000000302f007810 */ /* 0x000fe20007ffe0ff */
[----:B------:R-:W-:Y:S02]  /*5080*/  @!P0 FMUL.FTZ R44, R44, 1.4426950216293334961 ;  /* 0x3fb8aa3b2c2c8820 */ /* 0x000fe40000410000 */
[----:B------:R-:W-:Y:S01]  /*5090*/  @!P5 FADD.FTZ R41, -R30, R41 ;  /* 0x000000291e29d221 */ /* 0x000fe20000010100 */
[----:B------:R-:W1:Y:S01]  /*50a0*/  @!P1 MUFU.EX2 R43, R43 ;  /* 0x0000002b002b9308 */ /* 0x000e620000000800 */
[----:B------:R-:W-:-:S02]  /*50b0*/  ISETP.GE.OR P3, PT, R0, c[0x0][0x314], P6 ;  /* 0x0000c50000007a0c */ /* 0x000fc40003766670 */
[----:B------:R-:W-:Y:S01]  /*50c0*/  IADD3 R0, R47, 0x38, RZ ;  /* 0x000000382f007810 */ /* 0x000fe20007ffe0ff */
[----:B------:R-:W-:-:S03]  /*50d0*/  @!P5 FMUL.FTZ R41, R41, 1.4426950216293334961 ;  /* 0x3fb8aa3b2929d820 */ /* 0x000fc60000410000 */
[----:B------:R-:W-:Y:S01]  /*50e0*/  @!P4 FADD.FTZ R42, -R30, R42 ;  /* 0x0000002a1e2ac221 */ /* 0x000fe20000010100 */
[----:B------:R-:W2:Y:S01]  /*50f0*/  @!P0 MUFU.EX2 R44, R44 ;  /* 0x0000002c002c8308 */ /* 0x000ea20000000800 */
[----:B0-----:R0:W-:Y:S01]  /*5100*/  @!P2 STS [R26.X4+0x220], R2 ;  /* 0x000220021a00a388 */ /* 0x0011e20000004800 */
[----:B------:R-:W-:Y:S01]  /*5110*/  ISETP.GE.OR P2, PT, R0, c[0x0][0x314], P6 ;  /* 0x0000c50000007a0c */ /* 0x000fe20003746670 */
[----:B------:R-:W-:Y:S01]  /*5120*/  @!P4 FMUL.FTZ R42, R42, 1.4426950216293334961 ;  /* 0x3fb8aa3b2a2ac820 */ /* 0x000fe20000410000 */
[----:B------:R-:W-:Y:S02]  /*5130*/  IADD3 R0, R47, 0x40, RZ ;  /* 0x000000402f007810 */ /* 0x000fe40007ffe0ff */
[----:B------:R-:W-:Y:S01]  /*5140*/  @!P3 FADD.FTZ R39, -R30, R39 ;  /* 0x000000271e27b221 */ /* 0x000fe20000010100 */
[----:B-1----:R-:W-:Y:S01]  /*5150*/  @!P1 STS [R26.X4+0x440], R43 ;  /* 0x0004402b1a009388 */ /* 0x002fe20000004800 */
[----:B------:R-:W-:Y:S02]  /*5160*/  ISETP.GE.OR P1, PT, R0, c[0x0][0x314], P6 ;  /* 0x0000c50000007a0c */ /* 0x000fe40003726670 */
[----:B------:R-:W-:Y:S01]  /*5170*/  @!P3 FMUL.FTZ R39, R39, 1.4426950216293334961 ;  /* 0x3fb8aa3b2727b820 */ /* 0x000fe20000410000 */
[----:B------:R-:W-:Y:S01]  /*5180*/  IADD3 R0, R47, 0x48, RZ ;  /* 0x000000482f007810 */ /* 0x000fe20007ffe0ff */
[----:B------:R-:W1:Y:S03]  /*5190*/  @!P4 MUFU.EX2 R42, R42 ;  /* 0x0000002a002ac308 */ /* 0x000e660000000800 */
[----:B------:R-:W-:Y:S01]  /*51a0*/  @!P2 FADD.FTZ R40, -R30, R40 ;  /* 0x000000281e28a221 */ /* 0x000fe20000010100 */
[----:B--2---:R-:W-:Y:S01]  /*51b0*/  @!P0 STS [R26.X4+0x660], R44 ;  /* 0x0006602c1a008388 */ /* 0x004fe20000004800 */
[----:B------:R-:W-:-:S02]  /*51c0*/  ISETP.GE.OR P0, PT, R0, c[0x0][0x314], P6 ;  /* 0x0000c50000007a0c */ /* 0x000fc40003706670 */
[----:B------:R-:W-:Y:S01]  /*51d0*/  @!P2 FMUL.FTZ R40, R40, 1.4426950216293334961 ;  /* 0x3fb8aa3b2828a820 */ /* 0x000fe20000410000 */
[----:B------:R-:W2:Y:S01]  /*51e0*/  @!P3 MUFU.EX2 R39, R39 ;  /* 0x000000270027b308 */ /* 0x000ea20000000800 */
[----:B------:R-:W-:Y:S01]  /*51f0*/  IADD3 R0, R47, 0x50, RZ ;  /* 0x000000502f007810 */ /* 0x000fe20007ffe0ff */
[----:B------:R-:W-:-:S04]  /*5200*/  @!P1 FADD.FTZ R37, -R30, R37 ;  /* 0x000000251e259221 */ /* 0x000fc80000010100 */
[----:B------:R-:W-:Y:S01]  /*5210*/  @!P1 FMUL.FTZ R37, R37, 1.4426950216293334961 ;  /* 0x3fb8aa3b25259820 */ /* 0x000fe20000410000 */
[----:B0-----:R-:W-:Y:S01]  /*5220*/  CS2R R2, SRZ ;  /* 0x0000000000027805 */ /* 0x001fe2000001ff00 */
[----:B------:R-:W0:Y:S01]  /*5230*/  @!P2 MUFU.EX2 R40, R40 ;  /* 0x000000280028a308 */ /* 0x000e220000000800 */
[----:B-1----:R-:W-:Y:S01]  /*5240*/  @!P4 STS [R26.X4+0xaa0], R42 ;  /* 0x000aa02a1a00c388 */ /* 0x002fe20000004800 */
[----:B------:R-:W-:Y:S01]  /*5250*/  @!P0 FADD.FTZ R38, -R30, R38 ;  /* 0x000000261e268221 */ /* 0x000fe20000010100 */
[----:B------:R-:W-:Y:S02]  /*5260*/  ISETP.GE.OR P4, PT, R0, c[0x0][0x314], P6 ;  /* 0x0000c50000007a0c */ /* 0x000fe40003786670 */
[----:B------:R-:W-:Y:S01]  /*5270*/  IADD3 R0, R47, 0x58, RZ ;  /* 0x000000582f007810 */ /* 0x000fe20007ffe0ff */
[----:B------:R-:W-:Y:S02]  /*5280*/  @!P0 FMUL.FTZ R38, R38, 1.4426950216293334961 ;  /* 0x3fb8aa3b26268820 */ /* 0x000fe40000410000 */
[----:B------:R-:W1:Y:S01]  /*5290*/  @!P1 MUFU.EX2 R37, R37 ;  /* 0x0000002500259308 */ /* 0x000e620000000800 */
[----:B--2---:R-:W-:Y:S01]  /*52a0*/  @!P3 STS [R26.X4+0xcc0], R39 ;  /* 0x000cc0271a00b388 */ /* 0x004fe20000004800 */
[----:B------:R-:W-:-:S02]  /*52b0*/  ISETP.GE.OR P3, PT, R0, c[0x0][0x314], P6 ;  /* 0x0000c50000007a0c */ /* 0x000fc40003766670 */
[----:B------:R-:W-:-:S04]  /*52c0*/  IADD3 R0, R47, 0x60, RZ ;  /* 0x000000602f007810 */ /* 0x000fc80007ffe0ff */
[----:B------:R-:W2:Y:S01]  /*52d0*/  @!P0 MUFU.EX2 R38, R38 ;  /* 0x0000002600268308 */ /* 0x000ea20000000800 */
[----:B0-----:R-:W-:Y:S01]  /*52e0*/  @!P2 STS [R26.X4+0xee0], R40 ;  /* 0x000ee0281a00a388 */ /* 0x001fe20000004800 */
[----:B------:R-:W-:Y:S01]  /*52f0*/  ISETP.GE.OR P2, PT, R0, c[0x0][0x314], P6 ;  /* 0x0000c50000007a0c */ /* 0x000fe20003746670 */
[----:B------:R-:W-:Y:S01]  /*5300*/  @!P4 FADD.FTZ R35, -R30, R35 ;  /* 0x000000231e23c221 */ /* 0x000fe20000010100 */
[----:B------:R-:W-:-:S03]  /*5310*/  IADD3 R0, R47, 0x68, RZ ;  /* 0x000000682f007810 */ /* 0x000fc60007ffe0ff */
[----:B------:R-:W-:Y:S01]  /*5320*/  @!P3 FADD.FTZ R36, -R30, R36 ;  /* 0x000000241e24b221 */ /* 0x000fe20000010100 */
[----:B------:R-:W0:Y:S01]  /*5330*/  @!P5 MUFU.EX2 R41, R41 ;  /* 0x000000290029d308 */ /* 0x000e220000000800 */
[----:B-1----:R-:W-:Y:S01]  /*5340*/  @!P1 STS [R26.X4+0x1100], R37 ;  /* 0x001100251a009388 */ /* 0x002fe20000004800 */
[----:B------:R-:W-:Y:S01]  /*5350*/  ISETP.GE.OR P1, PT, R0, c[0x0][0x314], P6 ;  /* 0x0000c50000007a0c */ /* 0x000fe20003726670 */
[----:B------:R-:W-:Y:S01]  /*5360*/  @!P4 FMUL.FTZ R35, R35, 1.4426950216293334961 ;  /* 0x3fb8aa3b2323c820 */ /* 0x000fe20000410000 */
[C---:B------:R-:W-:Y:S01]  /*5370*/  IADD3 R0, R47.reuse, 0x70, RZ ;  /* 0x000000702f007810 */ /* 0x040fe20007ffe0ff */
[----:B------:R-:W-:Y:S02]  /*5380*/  @!P3 FMUL.FTZ R36, R36, 1.4426950216293334961 ;  /* 0x3fb8aa3b2424b820 */ /* 0x000fe40000410000 */
[----:B------:R-:W-:Y:S01]  /*5390*/  @!P2 FADD.FTZ R33, -R30, R33 ;  /* 0x000000211e21a221 */ /* 0x000fe20000010100 */
[----:B--2---:R-:W-:Y:S01]  /*53a0*/  @!P0 STS [R26.X4+0x1320], R38 ;  /* 0x001320261a008388 */ /* 0x004fe20000004800 */
[----:B------:R-:W-:Y:S01]  /*53b0*/  ISETP.GE.OR P0, PT, R0, c[0x0][0x314], P6 ;  /* 0x0000c50000007a0c */ /* 0x000fe20003706670 */
[----:B------:R-:W1:Y:S01]  /*53c0*/  @!P4 MUFU.EX2 R35, R35 ;  /* 0x000000230023c308 */ /* 0x000e620000000800 */
[----:B------:R-:W-:Y:S01]  /*53d0*/  IADD3 R0, R47, 0x78, RZ ;  /* 0x000000782f007810 */ /* 0x000fe20007ffe0ff */
[----:B------:R-:W-:-:S03]  /*53e0*/  @!P2 FMUL.FTZ R33, R33, 1.4426950216293334961 ;  /* 0x3fb8aa3b2121a820 */ /* 0x000fc60000410000 */
[----:B------:R-:W-:Y:S01]  /*53f0*/  @!P1 FADD.FTZ R34, -R30, R34 ;  /* 0x000000221e229221 */ /* 0x000fe20000010100 */
[----:B0-----:R-:W-:Y:S01]  /*5400*/  @!P5 STS [R26.X4+0x880], R41 ;  /* 0x000880291a00d388 */ /* 0x001fe20000004800 */
[----:B------:R-:W-:Y:S01]  /*5410*/  ISETP.GE.OR P5, PT, R47, c[0x0][0x314], P6 ;  /* 0x0000c5002f007a0c */ /* 0x000fe200037a6670 */
[----:B------:R-:W0:Y:S01]  /*5420*/  @!P3 MUFU.EX2 R36, R36 ;  /* 0x000000240024b308 */ /* 0x000e220000000800 */
[----:B------:R-:W-:Y:S01]  /*5430*/  ISETP.GE.OR P6, PT, R0, c[0x0][0x314], P6 ;  /* 0x0000c50000007a0c */ /* 0x000fe200037c6670 */
[----:B------:R-:W-:Y:S02]  /*5440*/  @!P1 FMUL.FTZ R34, R34, 1.4426950216293334961 ;  /* 0x3fb8aa3b22229820 */ /* 0x000fe40000410000 */
[----:B------:R-:W-:-:S04]  /*5450*/  @!P0 FADD.FTZ R31, -R30, R31 ;  /* 0x0000001f1e1f8221 */ /* 0x000fc80000010100 */
[----:B------:R-:W-:Y:S01]  /*5460*/  @!P0 FMUL.FTZ R31, R31, 1.4426950216293334961 ;  /* 0x3fb8aa3b1f1f8820 */ /* 0x000fe20000410000 */
[----:B------:R-:W2:Y:S01]  /*5470*/  @!P2 MUFU.EX2 R33, R33 ;  /* 0x000000210021a308 */ /* 0x000ea20000000800 */
[----:B-1----:R-:W-:Y:S02]  /*5480*/  @!P4 STS [R26.X4+0x1540], R35 ;  /* 0x001540231a00c388 */ /* 0x002fe40000004800 */
[C---:B------:R-:W-:Y:S02]  /*5490*/  @!P5 FADD.FTZ R45, -R30.reuse, R45 ;  /* 0x0000002d1e2dd221 */ /* 0x040fe40000010100 */
[----:B------:R-:W-:Y:S02]  /*54a0*/  @!P6 FADD.FTZ R30, -R30, R32 ;  /* 0x000000201e1ee221 */ /* 0x000fe40000010100 */
[----:B------:R-:W-:Y:S01]  /*54b0*/  @!P5 FMUL.FTZ R45, R45, 1.4426950216293334961 ;  /* 0x3fb8aa3b2d2dd820 */ /* 0x000fe20000410000 */
[----:B------:R-:W1:Y:S01]  /*54c0*/  @!P0 MUFU.EX2 R31, R31 ;  /* 0x0000001f001f8308 */ /* 0x000e620000000800 */
[----:B------:R-:W-:Y:S01]  /*54d0*/  @!P6 FMUL.FTZ R0, R30, 1.4426950216293334961 ;  /* 0x3fb8aa3b1e00e820 */ /* 0x000fe20000410000 */
[----:B0-----:R-:W-:Y:S06]  /*54e0*/  @!P3 STS [R26.X4+0x1760], R36 ;  /* 0x001760241a00b388 */ /* 0x001fec0000004800 */
[----:B------:R-:W0:Y:S01]  /*54f0*/  @!P6 MUFU.EX2 R0, R0 ;  /* 0x000000000000e308 */ /* 0x000e220000000800 */
[----:B--2---:R-:W-:Y:S07]  /*5500*/  @!P2 STS [R26.X4+0x1980], R33 ;  /* 0x001980211a00a388 */ /* 0x004fee0000004800 */
[----:B------:R-:W2:Y:S01]  /*5510*/  @!P5 MUFU.EX2 R45, R45 ;  /* 0x0000002d002dd308 */ /* 0x000ea20000000800 */
[----:B-1----:R-:W-:Y:S04]  /*5520*/  @!P0 STS [R26.X4+0x1dc0], R31 ;  /* 0x001dc01f1a008388 */ /* 0x002fe80000004800 */
[----:B0-----:R0:W-:Y:S03]  /*5530*/  @!P6 STS [R26.X4+0x1fe0], R0 ;  /* 0x001fe0001a00e388 */ /* 0x0011e60000004800 */
[----:B------:R-:W1:Y:S01]  /*5540*/  @!P1 MUFU.EX2 R34, R34 ;  /* 0x0000002200229308 */ /* 0x000e620000000800 */
[----:B--2---:R2:W-:Y:S04]  /*5550*/  @!P5 STS [R26.X4], R45 ;  /* 0x0000002d1a00d388 */ /* 0x0045e80000004800 */
[----:B-1----:R2:W-:Y:S01]  /*5560*/  @!P1 STS [R26.X4+0x1ba0], R34 ;  /* 0x001ba0221a009388 */ /* 0x0025e20000004800 */
[----:B0-----:R-:W-:-:S03]  /*5570*/  IMAD.MOV.U32 R0, RZ, RZ, c[0x0][0x314] ;  /* 0x0000c500ff007624 */ /* 0x001fc600078e00ff */
[----:B------:R-:W-:Y:S02]  /*5580*/  BAR.SYNC.DEFER_BLOCKING 0x0 ;  /* 0x0000000000007b1d */ /* 0x000fe40000010000 */
[----:B------:R-:W-:Y:S02]  /*5590*/  ISETP.GE.AND P0, PT, R0, 0x1, PT ;  /* 0x000000010000780c */ /* 0x000fe40003f06270 */
[----:B------:R-:W-:-:S11]  /*55a0*/  MOV R0, RZ ;  /* 0x000000ff00007202 */ /* 0x000fd60000000f00 */
[----:B------:R-:W-:Y:S05]  /*55b0*/  @!P0 BRA `(.L_x_41) ;  /* 0x0000024000008947 */ /* 0x000fea0003800000 */
[----:B--2---:R-:W-:Y:S01]  /*55c0*/  ULDC UR5, c[0x0][0x22c] ;  /* 0x00008b0000057ab9 */ /* 0x004fe20000000800 */
[C---:B------:R-:W-:Y:S01]  /*55d0*/  IMAD R13, R7.reuse, 0x20, R18 ;  /* 0x00000020070d7824 */ /* 0x040fe200078e0212 */
[----:B------:R-:W-:Y:S01]  /*55e0*/  UIMAD UR5, UR7, UR5, URZ ;  /* 0x00000005070572a4 */ /* 0x000fe2000f8e023f */
[C---:B------:R-:W-:Y:S01]  /*55f0*/  IADD3 R5, R12.reuse, -UR7, RZ ;  /* 0x800000070c057c10 */ /* 0x040fe2000fffe0ff */
[----:B------:R-:W-:Y:S01]  /*5600*/  IMAD R20, R12, c[0x0][0x22c], RZ ;  /* 0x00008b000c147a24 */ /* 0x000fe200078e02ff */
[----:B------:R-:W-:Y:S01]  /*5610*/  CS2R R8, SRZ ;  /* 0x0000000000087805 */ /* 0x000fe2000001ff00 */
[----:B------:R-:W-:Y:S01]  /*5620*/  USHF.R.S32.HI UR4, URZ, 0x1f, UR5 ;  /* 0x0000001f3f047899 */ /* 0x000fe20008011405 */
[C---:B------:R-:W-:Y:S01]  /*5630*/  ISETP.GE.AND P2, PT, R7.reuse, R5, PT ;  /* 0x000000050700720c */ /* 0x040fe20003f46270 */
[----:B------:R-:W-:Y:S01]  /*5640*/  IMAD.SHL.U32 R6, R7, 0x4, RZ ;  /* 0x0000000407067824 */ /* 0x000fe200078e00ff */
[C---:B------:R-:W-:Y:S01]  /*5650*/  IADD3 R4, P0, R13.reuse, UR5, RZ ;  /* 0x000000050d047c10 */ /* 0x040fe2000ff1e0ff */
[----:B------:R-:W-:Y:S01]  /*5660*/  IMAD.MOV.U32 R16, RZ, RZ, RZ ;  /* 0x000000ffff107224 */ /* 0x000fe200078e00ff */
[----:B------:R-:W-:Y:S01]  /*5670*/  CS2R R10, SRZ ;  /* 0x00000000000a7805 */ /* 0x000fe2000001ff00 */
[----:B------:R-:W-:Y:S01]  /*5680*/  IMAD.WIDE R20, R20, 0x4, RZ ;  /* 0x0000000414147825 */ /* 0x000fe200078e02ff */
[----:B------:R-:W-:-:S02]  /*5690*/  LEA.HI.X.SX32 R13, R13, UR4, 0x1, P0 ;  /* 0x000000040d0d7c11 */ /* 0x000fc400080f0eff */
[----:B------:R-:W-:-:S04]  /*56a0*/  LEA R14, P0, R4, c[0x0][0x1d8], 0x2 ;  /* 0x00007600040e7a11 */ /* 0x000fc800078010ff */
[----:B------:R-:W-:Y:S01]  /*56b0*/  LEA.HI.X R13, R4, c[0x0][0x1dc], R13, 0x2, P0 ;  /* 0x00007700040d7a11 */ /* 0x000fe200000f140d */
[----:B------:R-:W-:Y:S02]  /*56c0*/  IMAD.MOV.U32 R4, RZ, RZ, RZ ;  /* 0x000000ffff047224 */ /* 0x000fe400078e00ff */
.L_x_44:
[----:B------:R-:W-:Y:S01]  /*56d0*/  BSSY B0, `(.L_x_42) ;  /* 0x0000007000007945 */ /* 0x000fe20003800000 */
[----:B------:R-:W-:-:S05]  /*56e0*/  @P2 BRA `(.L_x_43) ;  /* 0x0000005000002947 */ /* 0x000fca0003800000 */
[----:B------:R-:W-:Y:S01]  /*56f0*/  ISETP.GE.AND P0, PT, R18, c[0x0][0x220], PT ;  /* 0x0000880012007a0c */ /* 0x000fe20003f06270 */
[----:B------:R-:W-:Y:S01]  /*5700*/  CS2R R8, SRZ ;  /* 0x0000000000087805 */ /* 0x000fe2000001ff00 */
[----:B------:R-:W-:Y:S11]  /*5710*/  CS2R R10, SRZ ;  /* 0x00000000000a7805 */ /* 0x000ff6000001ff00 */
[----:B------:R-:W-:Y:S05]  /*5720*/  @!P0 MOV R15, R13 ;  /* 0x0000000d000f8202 */ /* 0x000fea0000000f00 */
[----:B------:R0:W5:Y:S02]  /*5730*/  @!P0 LDG.E.128 R8, [R14.64] ;  /* 0x000000080e088981 */ /* 0x000164000c1e1d00 */
.L_x_43:
[----:B------:R-:W-:Y:S05]  /*5740*/  BSYNC B0 ;  /* 0x0000000000007941 */ /* 0x000fea0003800000 */
.L_x_42:
[----:B------:R-:W-:Y:S01]  /*5750*/  IADD3 R16, R16, 0x1, RZ ;  /* 0x0000000110107810 */ /* 0x000fe20007ffe0ff */
[----:B------:R1:W2:Y:S01]  /*5760*/  LDS R5, [R6] ;  /* 0x0000000006057984 */ /* 0x0002a20000000800 */
[----:B0-----:R-:W-:Y:S02]  /*5770*/  IADD3 R14, P0, R20, R14, RZ ;  /* 0x0000000e140e7210 */ /* 0x001fe40007f1e0ff */
[----:B------:R-:W-:Y:S02]  /*5780*/  ISETP.GE.AND P1, PT, R16, c[0x0][0x314], PT ;  /* 0x0000c50010007a0c */ /* 0x000fe40003f26270 */
[----:B------:R-:W-:Y:S02]  /*5790*/  IADD3.X R13, R21, R13, RZ, P0, !PT ;  /* 0x0000000d150d7210 */ /* 0x000fe400007fe4ff */
[----:B-1----:R-:W-:Y:S01]  /*57a0*/  IADD3 R6, R6, 0x44, RZ ;  /* 0x0000004406067810 */ /* 0x002fe20007ffe0ff */
[C---:B--2--5:R-:W-:Y:S02]  /*57b0*/  FFMA.FTZ R0, R5.reuse, R8, R0 ;  /* 0x0000000805007223 */ /* 0x064fe40000010000 */
[C---:B------:R-:W-:Y:S02]  /*57c0*/  FFMA.FTZ R2, R5.reuse, R9, R2 ;  /* 0x0000000905027223 */ /* 0x040fe40000010002 */
[C---:B------:R-:W-:Y:S02]  /*57d0*/  FFMA.FTZ R3, R5.reuse, R10, R3 ;  /* 0x0000000a05037223 */ /* 0x040fe40000010003 */
[----:B------:R-:W-:Y:S02]  /*57e0*/  FFMA.FTZ R4, R5, R11, R4 ;  /* 0x0000000b05047223 */ /* 0x000fe40000010004 */
[----:B------:R-:W-:-:S05]  /*57f0*/  @!P1 BRA `(.L_x_44) ;  /* 0xfffffed000009947 */ /* 0x000fca000383ffff */
.L_x_41:
[----:B--2---:R-:W-:Y:S02]  /*5800*/  IADD3 R7, R7, UR7, RZ ;  /* 0x0000000707077c10 */ /* 0x004fe4000fffe0ff */
[----:B------:R-:W-:-:S02]  /*5810*/  F2FP.BF16.PACK_AB R2, R2, R0 ;  /* 0x000000000202723e */ /* 0x000fc400000010ff */
[----:B------:R-:W-:Y:S02]  /*5820*/  ISETP.GE.AND P0, PT, R7, R12, PT ;  /* 0x0000000c0700720c */ /* 0x000fe40003f06270 */
[----:B------:R-:W-:-:S11]  /*5830*/  F2FP.BF16.PACK_AB R3, R4, R3 ;  /* 0x000000030403723e */ /* 0x000fd600000010ff */
[----:B------:R-:W-:Y:S05]  /*5840*/  @P0 EXIT ;  /* 0x000000000000094d */ /* 0x000fea0003800000 */
[----:B------:R-:W-:-:S13]  /*5850*/  ISETP.GE.AND P0, PT, R18, c[0x0][0x220], PT ;  /* 0x0000880012007a0c */ /* 0x000fda0003f06270 */
[----:B------:R-:W-:Y:S05]  /*5860*/  @P0 EXIT ;  /* 0x000000000000094d */ /* 0x000fea0003800000 */
[----:B------:R-:W-:Y:S01]  /*5870*/  IMAD.MOV.U32 R6, RZ, RZ, c[0x0][0x1c0] ;  /* 0x00007000ff067624 */ /* 0x000fe200078e00ff */
[----:B------:R-:W-:Y:S02]  /*5880*/  IABS R5, c[0x0][0x214] ;  /* 0x0000850000057a13 */ /* 0x000fe40000000000 */
[----:B------:R-:W-:Y:S01]  /*5890*/  IABS R10, R7 ;  /* 0x00000007000a7213 */ /* 0x000fe20000000000 */
[----:B------:R-:W-:Y:S01]  /*58a0*/  IMAD R6, R6, c[0x0][0x214], RZ ;  /* 0x0000850006067a24 */ /* 0x000fe200078e02ff */
[----:B------:R-:W-:-:S04]  /*58b0*/  SHF.R.S32.HI R19, RZ, 0x1f, R18 ;  /* 0x0000001fff137819 */ /* 0x000fc80000011412 */
[-C--:B------:R-:W-:Y:S02]  /*58c0*/  IABS R9, R6.reuse ;  /* 0x0000000600097213 */ /* 0x080fe40000000000 */
[----:B------:R-:W-:Y:S02]  /*58d0*/  IABS R4, R6 ;  /* 0x0000000600047213 */ /* 0x000fe40000000000 */
[----:B------:R-:W0:Y:S02]  /*58e0*/  I2F.RP R12, R9 ;  /* 0x00000009000c7306 */ /* 0x000e240000209400 */
[----:B------:R-:W-:-:S06]  /*58f0*/  IADD3 R4, RZ, -R4, RZ ;  /* 0x80000004ff047210 */ /* 0x000fcc0007ffe0ff */
[----:B0-----:R-:W0:Y:S02]  /*5900*/  MUFU.RCP R12, R12 ;  /* 0x0000000c000c7308 */ /* 0x001e240000001000 */
[----:B0-----:R-:W-:-:S06]  /*5910*/  IADD3 R12, R12, 0xffffffe, RZ ;  /* 0x0ffffffe0c0c7810 */ /* 0x001fcc0007ffe0ff */
[----:B------:R-:W0:Y:S02]  /*5920*/  F2I.FTZ.U32.TRUNC.NTZ R13, R12 ;  /* 0x0000000c000d7305 */ /* 0x000e24000021f000 */
[--C-:B0-----:R-:W-:Y:S02]  /*5930*/  IMAD.MOV R0, RZ, RZ, -R13.reuse ;  /* 0x000000ffff007224 */ /* 0x101fe400078e0a0d */
[----:B------:R-:W-:Y:S02]  /*5940*/  IMAD.MOV.U32 R12, RZ, RZ, RZ ;  /* 0x000000ffff0c7224 */ /* 0x000fe400078e00ff */
[----:B------:R-:W-:Y:S02]  /*5950*/  IMAD R8, R0, R9, RZ ;  /* 0x0000000900087224 */ /* 0x000fe400078e02ff */
[----:B------:R-:W0:Y:S02]  /*5960*/  I2F.RP R0, R5 ;  /* 0x0000000500007306 */ /* 0x000e240000209400 */
[----:B------:R-:W-:-:S06]  /*5970*/  IMAD.HI.U32 R8, R13, R8, R12 ;  /* 0x000000080d087227 */ /* 0x000fcc00078e000c */
[----:B------:R-:W-:-:S04]  /*5980*/  IMAD.HI.U32 R8, R8, R10, RZ ;  /* 0x0000000a08087227 */ /* 0x000fc800078e00ff */
[----:B------:R-:W-:Y:S02]  /*5990*/  IMAD R4, R8, R4, R10 ;  /* 0x0000000408047224 */ /* 0x000fe400078e020a */
[----:B------:R-:W-:Y:S01]  /*59a0*/  IMAD.MOV.U32 R10, RZ, RZ, RZ ;  /* 0x000000ffff0a7224 */ /* 0x000fe200078e00ff */
[----:B0-----:R-:W0:Y:S02]  /*59b0*/  MUFU.RCP R0, R0 ;  /* 0x0000000000007308 */ /* 0x001e240000001000 */
[----:B------:R-:W-:-:S13]  /*59c0*/  ISETP.GT.U32.AND P1, PT, R9, R4, PT ;  /* 0x000000040900720c */ /* 0x000fda0003f24070 */
[----:B------:R-:W-:Y:S01]  /*59d0*/  @!P1 IMAD.IADD R4, R4, 0x1, -R9 ;  /* 0x0000000104049824 */ /* 0x000fe200078e0a09 */
[----:B------:R-:W-:Y:S02]  /*59e0*/  @!P1 IADD3 R8, R8, 0x1, RZ ;  /* 0x0000000108089810 */ /* 0x000fe40007ffe0ff */
[----:B0-----:R-:W-:Y:S02]  /*59f0*/  IADD3 R0, R0, 0xffffffe, RZ ;  /* 0x0ffffffe00007810 */ /* 0x001fe40007ffe0ff */
[----:B------:R-:W-:Y:S02]  /*5a00*/  ISETP.GE.U32.AND P2, PT, R4, R9, PT ;  /* 0x000000090400720c */ /* 0x000fe40003f46070 */
[----:B------:R-:W-:Y:S01]  /*5a10*/  LOP3.LUT R4, R7, R6, RZ, 0x3c, !PT ;  /* 0x0000000607047212 */ /* 0x000fe200078e3cff */
[----:B------:R-:W0:Y:S01]  /*5a20*/  F2I.FTZ.U32.TRUNC.NTZ R11, R0 ;  /* 0x00000000000b7305 */ /* 0x000e22000021f000 */
[----:B------:R-:W-:Y:S02]  /*5a30*/  ISETP.NE.AND P1, PT, R6, RZ, PT ;  /* 0x000000ff0600720c */ /* 0x000fe40003f25270 */
[----:B------:R-:W-:-:S07]  /*5a40*/  ISETP.GE.AND P0, PT, R4, RZ, PT ;  /* 0x000000ff0400720c */ /* 0x000fce0003f06270 */
[----:B------:R-:W-:-:S06]  /*5a50*/  @P2 IADD3 R8, R8, 0x1, RZ ;  /* 0x0000000108082810 */ /* 0x000fcc0007ffe0ff */
[----:B------:R-:W-:Y:S01]  /*5a60*/  @!P0 IMAD.MOV R8, RZ, RZ, -R8 ;  /* 0x000000ffff088224 */ /* 0x000fe200078e0a08 */
[----:B------:R-:W-:Y:S02]  /*5a70*/  @!P1 LOP3.LUT R8, RZ, R6, RZ, 0x33, !PT ;  /* 0x00000006ff089212 */ /* 0x000fe400078e33ff */
[----:B0-----:R-:W-:-:S03]  /*5a80*/  IADD3 R4, RZ, -R11, RZ ;  /* 0x8000000bff047210 */ /* 0x001fc60007ffe0ff */
[----:B------:R-:W-:Y:S02]  /*5a90*/  IMAD R6, R8, R6, RZ ;  /* 0x0000000608067224 */ /* 0x000fe400078e02ff */
[----:B------:R-:W-:Y:S02]  /*5aa0*/  IMAD R4, R4, R5, RZ ;  /* 0x0000000504047224 */ /* 0x000fe400078e02ff */
[----:B------:R-:W-:Y:S02]  /*5ab0*/  IMAD.IADD R9, R7, 0x1, -R6 ;  /* 0x0000000107097824 */ /* 0x000fe400078e0a06 */
[----:B------:R-:W-:-:S03]  /*5ac0*/  IMAD.HI.U32 R4, R11, R4, R10 ;  /* 0x000000040b047227 */ /* 0x000fc600078e000a */
[----:B------:R-:W-:Y:S01]  /*5ad0*/  IABS R0, R9 ;  /* 0x0000000900007213 */ /* 0x000fe20000000000 */
[----:B------:R-:W-:Y:S01]  /*5ae0*/  IMAD.WIDE.U32 R18, R8, c[0x0][0x1e0], R18 ;  /* 0x0000780008127a25 */ /* 0x000fe200078e0012 */
[----:B------:R-:W-:-:S03]  /*5af0*/  LOP3.LUT R9, R9, c[0x0][0x214], RZ, 0x3c, !PT ;  /* 0x0000850009097a12 */ /* 0x000fc600078e3cff */
[----:B------:R-:W-:Y:S01]  /*5b00*/  IMAD.HI.U32 R10, R4, R0, RZ ;  /* 0x00000000040a7227 */ /* 0x000fe200078e00ff */
[----:B------:R-:W-:-:S04]  /*5b10*/  ISETP.GE.AND P1, PT, R9, RZ, PT ;  /* 0x000000ff0900720c */ /* 0x000fc80003f26270 */
[----:B------:R-:W-:-:S05]  /*5b20*/  IADD3 R4, -R10, RZ, RZ ;  /* 0x000000ff0a047210 */ /* 0x000fca0007ffe1ff */
[----:B------:R-:W-:-:S05]  /*5b30*/  IMAD R0, R5, R4, R0 ;  /* 0x0000000405007224 */ /* 0x000fca00078e0200 */
[----:B------:R-:W-:-:S13]  /*5b40*/  ISETP.GT.U32.AND P0, PT, R5, R0, PT ;  /* 0x000000000500720c */ /* 0x000fda0003f04070 */
[----:B------:R-:W-:Y:S01]  /*5b50*/  @!P0 IMAD.IADD R0, R0, 0x1, -R5 ;  /* 0x0000000100008824 */ /* 0x000fe200078e0a05 */
[----:B------:R-:W-:Y:S02]  /*5b60*/  @!P0 IADD3 R10, R10, 0x1, RZ ;  /* 0x000000010a0a8810 */ /* 0x000fe40007ffe0ff */
[----:B------:R-:W-:Y:S02]  /*5b70*/  ISETP.NE.AND P0, PT, RZ, c[0x0][0x214], PT ;  /* 0x00008500ff007a0c */ /* 0x000fe40003f05270 */
[----:B------:R-:W-:Y:S02]  /*5b80*/  ISETP.GE.U32.AND P2, PT, R0, R5, PT ;  /* 0x000000050000720c */ /* 0x000fe40003f46070 */
[----:B------:R-:W-:-:S05]  /*5b90*/  SHF.R.S32.HI R0, RZ, 0x1f, R8 ;  /* 0x0000001fff007819 */ /* 0x000fca0000011408 */
[----:B------:R-:W-:-:S04]  /*5ba0*/  IMAD R0, R0, c[0x0][0x1e0], RZ ;  /* 0x0000780000007a24 */ /* 0x000fc800078e02ff */
[----:B------:R-:W-:Y:S02]  /*5bb0*/  IMAD R8, R8, c[0x0][0x1e4], R0 ;  /* 0x0000790008087a24 */ /* 0x000fe400078e0200 */
[----:B------:R-:W-:-:S03]  /*5bc0*/  @P2 IADD3 R10, R10, 0x1, RZ ;  /* 0x000000010a0a2810 */ /* 0x000fc60007ffe0ff */
[----:B------:R-:W-:Y:S02]  /*5bd0*/  IADD3 R19, R19, R8, RZ ;  /* 0x0000000813137210 */ /* 0x000fe40007ffe0ff */
[----:B------:R-:W-:Y:S01]  /*5be0*/  @!P1 IMAD.MOV R10, RZ, RZ, -R10 ;  /* 0x000000ffff0a9224 */ /* 0x000fe200078e0a0a */
[----:B------:R-:W-:-:S04]  /*5bf0*/  @!P0 LOP3.LUT R10, RZ, c[0x0][0x214], RZ, 0x33, !PT ;  /* 0x00008500ff0a8a12 */ /* 0x000fc800078e33ff */
[----:B------:R-:W-:Y:S01]  /*5c00*/  SHF.R.S32.HI R0, RZ, 0x1f, R10 ;  /* 0x0000001fff007819 */ /* 0x000fe2000001140a */
[C---:B------:R-:W-:Y:S02]  /*5c10*/  IMAD R6, R10.reuse, c[0x0][0x214], R6 ;  /* 0x000085000a067a24 */ /* 0x040fe400078e0206 */
[----:B------:R-:W-:-:S04]  /*5c20*/  IMAD.WIDE.U32 R18, R10, c[0x0][0x1f0], R18 ;  /* 0x00007c000a127a25 */ /* 0x000fc800078e0012 */
[----:B------:R-:W-:Y:S02]  /*5c30*/  IMAD.IADD R6, R7, 0x1, -R6 ;  /* 0x0000000107067824 */ /* 0x000fe400078e0a06 */
[----:B------:R-:W-:-:S03]  /*5c40*/  IMAD R0, R0, c[0x0][0x1f0], RZ ;  /* 0x00007c0000007a24 */ /* 0x000fc600078e02ff */
[----:B------:R-:W-:Y:S01]  /*5c50*/  SHF.R.S32.HI R4, RZ, 0x1f, R6 ;  /* 0x0000001fff047819 */ /* 0x000fe20000011406 */
[----:B------:R-:W-:-:S04]  /*5c60*/  IMAD R0, R10, c[0x0][0x1f4], R0 ;  /* 0x00007d000a007a24 */ /* 0x000fc800078e0200 */
[----:B------:R-:W-:Y:S02]  /*5c70*/  IMAD R4, R4, c[0x0][0x1e8], RZ ;  /* 0x00007a0004047a24 */ /* 0x000fe400078e02ff */
[----:B------:R-:W-:Y:S02]  /*5c80*/  IMAD.IADD R19, R19, 0x1, R0 ;  /* 0x0000000113137824 */ /* 0x000fe400078e0200 */
[C---:B------:R-:W-:Y:S02]  /*5c90*/  IMAD R4, R6.reuse, c[0x0][0x1ec], R4 ;  /* 0x00007b0006047a24 */ /* 0x040fe400078e0204 */
[----:B------:R-:W-:-:S05]  /*5ca0*/  IMAD.WIDE.U32 R6, R6, c[0x0][0x1e8], R18 ;  /* 0x00007a0006067a25 */ /* 0x000fca00078e0012 */
[----:B------:R-:W-:Y:S02]  /*5cb0*/  IADD3 R4, R7, R4, RZ ;  /* 0x0000000407047210 */ /* 0x000fe40007ffe0ff */
[----:B------:R-:W-:-:S04]  /*5cc0*/  LEA R8, P0, R6, c[0x0][0x1d0], 0x1 ;  /* 0x0000740006087a11 */ /* 0x000fc800078008ff */
[----:B------:R-:W-:-:S05]  /*5cd0*/  LEA.HI.X R9, R6, c[0x0][0x1d4], R4, 0x1, P0 ;  /* 0x0000750006097a11 */ /* 0x000fca00000f0c04 */
[----:B------:R-:W-:Y:S01]  /*5ce0*/  STG.E.64 [R8.64], R2 ;  /* 0x0000000208007986 */ /* 0x000fe2000c101b08 */
[----:B------:R-:W-:Y:S05]  /*5cf0*/  EXIT ;  /* 0x000000000000794d */ /* 0x000fea0003800000 */
        .weak           $__internal_0_$__cuda_sm20_div_s64
        .type           $__internal_0_$__cuda_sm20_div_s64,@function
        .size           $__internal_0_$__cuda_sm20_div_s64,(.L_x_5148 - $__internal_0_$__cuda_sm20_div_s64)
$__internal_0_$__cuda_sm20_div_s64:
[----:B------:R-:W-:Y:S02]  /*5d00*/  IADD3 R54, P0, RZ, -R25, RZ ;  /* 0x80000019ff367210 */ /* 0x000fe40007f1e0ff */
[----:B------:R-:W-:-:S03]  /*5d10*/  ISETP.GE.AND P1, PT, R24, RZ, PT ;  /* 0x000000ff1800720c */ /* 0x000fc60003f26270 */
[----:B------:R-:W-:Y:S01]  /*5d20*/  IMAD.X R0, RZ, RZ, ~R24, P0 ;  /* 0x000000ffff007224 */ /* 0x000fe200000e0e18 */
[----:B------:R-:W-:-:S04]  /*5d30*/  SEL R54, R54, R25, !P1 ;  /* 0x0000001936367207 */ /* 0x000fc80004800000 */
[----:B------:R-:W-:-:S04]  /*5d40*/  SEL R55, R0, R24, !P1 ;  /* 0x0000001800377207 */ /* 0x000fc80004800000 */
[----:B------:R-:W0:Y:S08]  /*5d50*/  I2F.U64.RP R0, R54 ;  /* 0x0000003600007312 */ /* 0x000e300000309000 */
[----:B0-----:R-:W0:Y:S02]  /*5d60*/  MUFU.RCP R0, R0 ;  /* 0x0000000000007308 */ /* 0x001e240000001000 */
[----:B0-----:R-:W-:-:S06]  /*5d70*/  IADD3 R0, R0, 0x1ffffffe, RZ ;  /* 0x1ffffffe00007810 */ /* 0x001fcc0007ffe0ff */
[----:B------:R-:W0:Y:S02]  /*5d80*/  F2I.U64.TRUNC R64, R0 ;  /* 0x0000000000407311 */ /* 0x000e24000020d800 */
[----:B0-----:R-:W-:-:S04]  /*5d90*/  IMAD.WIDE.U32 R66, R64, R54, RZ ;  /* 0x0000003640427225 */ /* 0x001fc800078e00ff */
[C---:B------:R-:W-:Y:S01]  /*5da0*/  IMAD R0, R64.reuse, R55, R67 ;  /* 0x0000003740007224 */ /* 0x040fe200078e0243 */
[----:B------:R-:W-:Y:S01]  /*5db0*/  IADD3 R21, P0, RZ, -R66, RZ ;  /* 0x80000042ff157210 */ /* 0x000fe20007f1e0ff */
[----:B------:R-:W-:Y:S02]  /*5dc0*/  IMAD.MOV.U32 R67, RZ, RZ, R64 ;  /* 0x000000ffff437224 */ /* 0x000fe400078e0040 */
[----:B------:R-:W-:Y:S02]  /*5dd0*/  IMAD R0, R65, R54, R0 ;  /* 0x0000003641007224 */ /* 0x000fe400078e0200 */
[----:B------:R-:W-:-:S04]  /*5de0*/  IMAD.HI.U32 R66, R64, R21, RZ ;  /* 0x0000001540427227 */ /* 0x000fc800078e00ff */
[----:B------:R-:W-:-:S04]  /*5df0*/  IMAD.X R0, RZ, RZ, ~R0, P0 ;  /* 0x000000ffff007224 */ /* 0x000fc800000e0e00 */
[----:B------:R-:W-:-:S04]  /*5e00*/  IMAD.WIDE.U32 R66, P0, R64, R0, R66 ;  /* 0x0000000040427225 */ /* 0x000fc80007800042 */
[----:B------:R-:W-:-:S04]  /*5e10*/  IMAD.HI.U32 R29, R65, R0, RZ ;  /* 0x00000000411d7227 */ /* 0x000fc800078e00ff */
[----:B------:R-:W-:-:S04]  /*5e20*/  IMAD.HI.U32 R21, P1, R65, R21, R66 ;  /* 0x0000001541157227 */ /* 0x000fc80007820042 */
[----:B------:R-:W-:Y:S02]  /*5e30*/  IMAD R0, R65, R0, RZ ;  /* 0x0000000041007224 */ /* 0x000fe400078e02ff */
[----:B------:R-:W-:-:S03]  /*5e40*/  IMAD.X R29, R29, 0x1, R65, P0 ;  /* 0x000000011d1d7824 */ /* 0x000fc600000e0641 */
[----:B------:R-:W-:-:S04]  /*5e50*/  IADD3 R65, P0, R0, R21, RZ ;  /* 0x0000001500417210 */ /* 0x000fc80007f1e0ff */
[----:B------:R-:W-:Y:S01]  /*5e60*/  IADD3.X R29, RZ, RZ, R29, P0, P1 ;  /* 0x000000ffff1d7210 */ /* 0x000fe200007e241d */
[----:B------:R-:W-:Y:S01]  /*5e70*/  IMAD.WIDE.U32 R66, R65, R54, RZ ;  /* 0x0000003641427225 */ /* 0x000fe200078e00ff */
[----:B------:R-:W-:-:S03]  /*5e80*/  ISETP.GE.AND P1, PT, R19, RZ, PT ;  /* 0x000000ff1300720c */ /* 0x000fc60003f26270 */
[----:B------:R-:W-:Y:S01]  /*5e90*/  IMAD R21, R65, R55, R67 ;  /* 0x0000003741157224 */ /* 0x000fe200078e0243 */
[----:B------:R-:W-:-:S03]  /*5ea0*/  IADD3 R22, P0, RZ, -R66, RZ ;  /* 0x80000042ff167210 */ /* 0x000fc60007f1e0ff */
[----:B------:R-:W-:Y:S02]  /*5eb0*/  IMAD R21, R29, R54, R21 ;  /* 0x000000361d157224 */ /* 0x000fe400078e0215 */
[----:B------:R-:W-:-:S04]  /*5ec0*/  IMAD.HI.U32 R64, R65, R22, RZ ;  /* 0x0000001641407227 */ /* 0x000fc800078e00ff */
[----:B------:R-:W-:-:S04]  /*5ed0*/  IMAD.X R21, RZ, RZ, ~R21, P0 ;  /* 0x000000ffff157224 */ /* 0x000fc800000e0e15 */
[----:B------:R-:W-:-:S04]  /*5ee0*/  IMAD.WIDE.U32 R64, P0, R65, R21, R64 ;  /* 0x0000001541407225 */ /* 0x000fc80007800040 */
[----:B------:R-:W-:-:S04]  /*5ef0*/  IMAD.HI.U32 R0, R29, R21, RZ ;  /* 0x000000151d007227 */ /* 0x000fc800078e00ff */
[----:B------:R-:W-:-:S04]  /*5f00*/  IMAD.HI.U32 R22, P4, R29, R22, R64 ;  /* 0x000000161d167227 */ /* 0x000fc80007880040 */
[----:B------:R-:W-:Y:S02]  /*5f10*/  IMAD R21, R29, R21, RZ ;  /* 0x000000151d157224 */ /* 0x000fe400078e02ff */
[----:B------:R-:W-:Y:S02]  /*5f20*/  IMAD.X R0, R0, 0x1, R29, P0 ;  /* 0x0000000100007824 */ /* 0x000fe400000e061d */
[----:B------:R-:W-:Y:S01]  /*5f30*/  IMAD.MOV.U32 R65, RZ, RZ, RZ ;  /* 0x000000ffff417224 */ /* 0x000fe200078e00ff */
[----:B------:R-:W-:Y:S02]  /*5f40*/  IADD3 R29, P2, R21, R22, RZ ;  /* 0x00000016151d7210 */ /* 0x000fe40007f5e0ff */
[-C--:B------:R-:W-:Y:S02]  /*5f50*/  IADD3 R22, P0, RZ, -R28.reuse, RZ ;  /* 0x8000001cff167210 */ /* 0x080fe40007f1e0ff */
[----:B------:R-:W-:Y:S02]  /*5f60*/  IADD3.X R0, RZ, RZ, R0, P2, P4 ;  /* 0x000000ffff007210 */ /* 0x000fe400017e8400 */
[----:B------:R-:W-:Y:S01]  /*5f70*/  SEL R22, R22, R28, !P1 ;  /* 0x0000001c16167207 */ /* 0x000fe20004800000 */
[----:B------:R-:W-:-:S04]  /*5f80*/  IMAD.X R21, RZ, RZ, ~R19, P0 ;  /* 0x000000ffff157224 */ /* 0x000fc800000e0e13 */
[----:B------:R-:W-:Y:S01]  /*5f90*/  IMAD.HI.U32 R64, R29, R22, RZ ;  /* 0x000000161d407227 */ /* 0x000fe200078e00ff */
[----:B------:R-:W-:-:S05]  /*5fa0*/  SEL R21, R21, R19, !P1 ;  /* 0x0000001315157207 */ /* 0x000fca0004800000 */
[----:B------:R-:W-:-:S06]  /*5fb0*/  IMAD.WIDE.U32 R28, R29, R21, R64 ;  /* 0x000000151d1c7225 */ /* 0x000fcc00078e0040 */
[----:B------:R-:W-:-:S04]  /*5fc0*/  IMAD.HI.U32 R28, P2, R0, R22, R28 ;  /* 0x00000016001c7227 */ /* 0x000fc8000784001c */
[CC--:B------:R-:W-:Y:S02]  /*5fd0*/  IMAD R29, R0.reuse, R21.reuse, RZ ;  /* 0x00000015001d7224 */ /* 0x0c0fe400078e02ff */
[----:B------:R-:W-:-:S03]  /*5fe0*/  IMAD.HI.U32 R0, R0, R21, RZ ;  /* 0x0000001500007227 */ /* 0x000fc600078e00ff */
[----:B------:R-:W-:Y:S02]  /*5ff0*/  IADD3 R29, P1, R29, R28, RZ ;  /* 0x0000001c1d1d7210 */ /* 0x000fe40007f3e0ff */
[----:B------:R-:W-:-:S03]  /*6000*/  IADD3.X R0, R0, RZ, RZ, P2, !PT ;  /* 0x000000ff00007210 */ /* 0x000fc600017fe4ff */
[----:B------:R-:W-:-:S04]  /*6010*/  IMAD.WIDE.U32 R64, R29, R54, RZ ;  /* 0x000000361d407225 */ /* 0x000fc800078e00ff */
[----:B------:R-:W-:Y:S01]  /*6020*/  IMAD R28, R29, R55, R65 ;  /* 0x000000371d1c7224 */ /* 0x000fe200078e0241 */
[----:B------:R-:W-:Y:S01]  /*6030*/  IADD3 R22, P0, -R64, R22, RZ ;  /* 0x0000001640167210 */ /* 0x000fe20007f1e1ff */
[----:B------:R-:W-:-:S03]  /*6040*/  IMAD.X R0, RZ, RZ, R0, P1 ;  /* 0x000000ffff007224 */ /* 0x000fc600008e0600 */
[-C--:B------:R-:W-:Y:S01]  /*6050*/  ISETP.GE.U32.AND P2, PT, R22, R54.reuse, PT ;  /* 0x000000361600720c */ /* 0x080fe20003f46070 */
[----:B------:R-:W-:-:S04]  /*6060*/  IMAD R28, R0, R54, R28 ;  /* 0x00000036001c7224 */ /* 0x000fc800078e021c */
[----:B------:R-:W-:Y:S01]  /*6070*/  IMAD.X R21, R21, 0x1, ~R28, P0 ;  /* 0x0000000115157824 */ /* 0x000fe200000e0e1c */
[----:B------:R-:W-:-:S04]  /*6080*/  IADD3 R28, P0, R22, -R54, RZ ;  /* 0x80000036161c7210 */ /* 0x000fc80007f1e0ff */
[----:B------:R-:W-:-:S04]  /*6090*/  ISETP.GE.U32.AND.EX P2, PT, R21, R55, PT, P2 ;  /* 0x000000371500720c */ /* 0x000fc80003f46120 */
[----:B------:R-:W-:Y:S01]  /*60a0*/  SEL R28, R28, R22, P2 ;  /* 0x000000161c1c7207 */ /* 0x000fe20001000000 */
[----:B------:R-:W-:-:S03]  /*60b0*/  IMAD.X R22, R21, 0x1, ~R55, P0 ;  /* 0x0000000115167824 */ /* 0x000fc600000e0e37 */
[----:B------:R-:W-:Y:S02]  /*60c0*/  ISETP.GE.U32.AND P1, PT, R28, R54, PT ;  /* 0x000000361c00720c */ /* 0x000fe40003f26070 */
[----:B------:R-:W-:Y:S02]  /*60d0*/  SEL R22, R22, R21, P2 ;  /* 0x0000001516167207 */ /* 0x000fe40001000000 */
[----:B------:R-:W-:Y:S02]  /*60e0*/  IADD3 R21, P0, R29, 0x1, RZ ;  /* 0x000000011d157810 */ /* 0x000fe40007f1e0ff */
[----:B------:R-:W-:Y:S02]  /*60f0*/  ISETP.GE.U32.AND.EX P1, PT, R22, R55, PT, P1 ;  /* 0x000000371600720c */ /* 0x000fe40003f26110 */
[----:B------:R-:W-:Y:S01]  /*6100*/  SEL R29, R21, R29, P2 ;  /* 0x0000001d151d7207 */ /* 0x000fe20001000000 */
[----:B------:R-:W-:Y:S01]  /*6110*/  IMAD.X R21, RZ, RZ, R0, P0 ;  /* 0x000000ffff157224 */ /* 0x000fe200000e0600 */
[----:B------:R-:W-:-:S02]  /*6120*/  LOP3.LUT R28, R24, R19, RZ, 0x3c, !PT ;  /* 0x00000013181c7212 */ /* 0x000fc400078e3cff */
[----:B------:R-:W-:Y:S02]  /*6130*/  IADD3 R22, P0, R29, 0x1, RZ ;  /* 0x000000011d167810 */ /* 0x000fe40007f1e0ff */
[----:B------:R-:W-:Y:S02]  /*6140*/  SEL R21, R21, R0, P2 ;  /* 0x0000000015157207 */ /* 0x000fe40001000000 */
[----:B------:R-:W-:Y:S02]  /*6150*/  SEL R22, R22, R29, P1 ;  /* 0x0000001d16167207 */ /* 0x000fe40000800000 */
[-C--:B------:R-:W-:Y:S02]  /*6160*/  IADD3.X R0, RZ, R21.reuse, RZ, P0, !PT ;  /* 0x00000015ff007210 */ /* 0x080fe400007fe4ff */
[----:B------:R-:W-:Y:S02]  /*6170*/  ISETP.GE.AND P2, PT, R28, RZ, PT ;  /* 0x000000ff1c00720c */ /* 0x000fe40003f46270 */
[----:B------:R-:W-:-:S02]  /*6180*/  SEL R21, R0, R21, P1 ;  /* 0x0000001500157207 */ /* 0x000fc40000800000 */
[-C--:B------:R-:W-:Y:S02]  /*6190*/  IADD3 R0, P1, RZ, -R22.reuse, RZ ;  /* 0x80000016ff007210 */ /* 0x080fe40007f3e0ff */
[----:B------:R-:W-:Y:S02]  /*61a0*/  ISETP.NE.U32.AND P0, PT, R25, RZ, PT ;  /* 0x000000ff1900720c */ /* 0x000fe40003f05070 */
[----:B------:R-:W-:Y:S01]  /*61b0*/  SEL R0, R0, R22, !P2 ;  /* 0x0000001600007207 */ /* 0x000fe20005000000 */
[----:B------:R-:W-:Y:S01]  /*61c0*/  IMAD.X R25, RZ, RZ, ~R21, P1 ;  /* 0x000000ffff197224 */ /* 0x000fe200008e0e15 */
[----:B------:R-:W-:Y:S01]  /*61d0*/  ISETP.NE.AND.EX P0, PT, R24, RZ, PT, P0 ;  /* 0x000000ff1800720c */ /* 0x000fe20003f05300 */
[----:B------:R-:W-:Y:S02]  /*61e0*/  IMAD.MOV.U32 R22, RZ, RZ, R23 ;  /* 0x000000ffff167224 */ /* 0x000fe400078e0017 */
[----:B------:R-:W-:Y:S01]  /*61f0*/  IMAD.MOV.U32 R23, RZ, RZ, 0x0 ;  /* 0x00000000ff177424 */ /* 0x000fe200078e00ff */
[----:B------:R-:W-:-:S02]  /*6200*/  SEL R25, R25, R21, !P2 ;  /* 0x0000001519197207 */ /* 0x000fc40005000000 */
[----:B------:R-:W-:Y:S02]  /*6210*/  SEL R0, R0, 0xffffffff, P0 ;  /* 0xffffffff00007807 */ /* 0x000fe40000000000 */
[----:B------:R-:W-:Y:S01]  /*6220*/  SEL R25, R25, 0xffffffff, P0 ;  /* 0xffffffff19197807 */ /* 0x000fe20000000000 */
[----:B------:R-:W-:Y:S06]  /*6230*/  RET.REL.NODEC R22 `(_ZN5flash32flash_fwd_splitkv_combine_kernelI23Flash_fwd_kernel_traitsILi32ELi64ELi256ELi4ELb0ELb0EN7cutlass10bfloat16_tE19Flash_kernel_traitsILi32ELi64ELi256ELi4ES3_EELi16ELi7ELb0EEEvNS_16Flash_fwd_paramsE) ;  /* 0xffff9dc016007950 */ /* 0x000fec0003c3ffff */
.L_x_45:
[----:B------:R-:W-:-:S00]  /*6240*/  BRA `(.L_x_45) ;  /* 0xfffffff000007947 */ /* 0x000fc0000383ffff */
[----:B------:R-:W-:-:S00]  /*6250*/  NOP ;  /* 0x0000000000007918 */ /* 0x000fc00000000000 */
        /* <DEDUP_REMOVED lines=10> */
.L_x_5148:


//--------------------- .text._ZN5flash32flash_fwd_splitkv_combine_kernelI23Flash_fwd_kernel_traitsILi32ELi64ELi256ELi4ELb0ELb0EN7cutlass10bfloat16_tE19Flash_kernel_traitsILi32ELi64ELi256ELi4ES3_EELi16ELi6ELb0EEEvNS_16Flash_fwd_paramsE --------------------------
	.section	.text._ZN5flash32flash_fwd_splitkv_combine_kernelI23Flash_fwd_kernel_traitsILi32ELi64ELi256ELi4ELb0ELb0EN7cutlass10bfloat16_tE19Flash_kernel_traitsILi32ELi64ELi256ELi4ES3_EELi16ELi6ELb0EEEvNS_16Flash_fwd_paramsE,"ax",@progbits
	.sectioninfo	@"SHI_REGISTERS=62"
	.align	128
        .global         _ZN5flash32flash_fwd_splitkv_combine_kernelI23Flash_fwd_kernel_traitsILi32ELi64ELi256ELi4ELb0ELb0EN7cutlass10bfloat16_tE19Flash_kernel_traitsILi32ELi64ELi256ELi4ES3_EELi16ELi6ELb0EEEvNS_16Flash_fwd_paramsE
        .type           _ZN5flash32flash_fwd_splitkv_combine_kernelI23Flash_fwd_kernel_traitsILi32ELi64ELi256ELi4ELb0ELb0EN7cutlass10bfloat16_tE19Flash_kernel_traitsILi32ELi64ELi256ELi4ES3_EELi16ELi6ELb0EEEvNS_16Flash_fwd_paramsE,@function
        .size           _ZN5flash32flash_fwd_splitkv_combine_kernelI23Flash_fwd_kernel_traitsILi32ELi64ELi256ELi4ELb0ELb0EN7cutlass10bfloat16_tE19Flash_kernel_traitsILi32ELi64ELi256ELi4ES3_EELi16ELi6ELb0EEEvNS_16Flash_fwd_paramsE,(.L_x_5149 - _ZN5flash32flash_fwd_splitkv_combine_kernelI23Flash_fwd_kernel_traitsILi32ELi64ELi256ELi4ELb0ELb0EN7cutlass10bfloat16_tE19Flash_kernel_traitsILi32ELi64ELi256ELi4ES3_EELi16ELi6ELb0EEEvNS_16Flash_fwd_paramsE)
        .other          _ZN5flash32flash_fwd_splitkv_combine_kernelI23Flash_fwd_kernel_traitsILi32ELi64ELi256ELi4ELb0ELb0EN7cutlass10bfloat16_tE19Flash_kernel_traitsILi32ELi64ELi256ELi4ES3_EELi16ELi6ELb0EEEvNS_16Flash_fwd_paramsE,@"STO_CUDA_ENTRY STV_DEFAULT"
_ZN5flash32flash_fwd_splitkv_combine_kernelI23Flash_fwd_kernel_traitsILi32ELi64ELi256ELi4ELb0ELb0EN7cutlass10bfloat16_tE19Flash_kernel_traitsILi32ELi64ELi256ELi4ES3_EELi16ELi6ELb0EEEvNS_16Flash_fwd_paramsE:
.text._ZN5flash32flash_fwd_splitkv_combine_kernelI23Flash_fwd_kernel_traitsILi32ELi64ELi256ELi4ELb0ELb0EN7cutlass10bfloat16_tE19Flash_kernel_traitsILi32ELi64ELi256ELi4ES3_EELi16ELi6ELb0EEEvNS_16Flash_fwd_paramsE:
        /* <DEDUP_REMOVED lines=23> */
[----:B------:R-:W-:Y:S05]  /*0170*/  CALL.REL.NOINC `($__internal_1_$__cuda_sm20_div_s64) ;  /* 0x00004d8000007944 */ /* 0x000fea0003c00000 */
[----:B------:R-:W-:Y:S02]  /*0180*/  MOV R8, R0 ;  /* 0x0000000000087202 */ /* 0x000fe40000000f00 */
[----:B------:R-:W-:Y:S01]  /*0190*/  MOV R9, R25 ;  /* 0x0000001900097202 */ /* 0x000fe20000000f00 */
[----:B------:R-:W-:Y:S05]  /*01a0*/  BRA `(.L_x_47) ;  /* 0x0000013000007947 */ /* 0x000fea0003800000 */
.L_x_46:
        /* <DEDUP_REMOVED lines=19> */
.L_x_47:
        /* <DEDUP_REMOVED lines=17> */
.L_x_49:
        /* <DEDUP_REMOVED lines=19> */
.L_x_50:
[----:B------:R-:W-:Y:S05]  /*0520*/  BSYNC B0 ;  /* 0x0000000000007941 */ /* 0x000fea0003800000 */
.L_x_48:
        /* <DEDUP_REMOVED lines=57> */
.L_x_52:
        /* <DEDUP_REMOVED lines=19> */
.L_x_53:
[----:B------:R-:W-:Y:S05]  /*09f0*/  BSYNC B0 ;  /* 0x0000000000007941 */ /* 0x000fea0003800000 */
.L_x_51:
        /* <DEDUP_REMOVED lines=106> */
.L_x_55:
        /* <DEDUP_REMOVED lines=19> */
.L_x_56:
[----:B------:R-:W-:Y:S05]  /*11d0*/  BSYNC B0 ;  /* 0x0000000000007941 */ /* 0x000fea0003800000 */
.L_x_54:
        /* <DEDUP_REMOVED lines=14> */
[----:B------:R-:W-:Y:S02]  /*12c0*/  IADD3.X R31, R19, UR6, RZ, P0, !PT ;  /* 0x00000006131f7c10 */ /* 0x000fe400087fe4ff */
[----:B------:R-:W-:Y:S02]  /*12d0*/  ISETP.GE.OR P4, PT, R21, c[0x0][0x314], !P2 ;  /* 0x0000c50015007a0c */ /* 0x000fe40005786670 */
[C---:B------:R-:W-:Y:S02]  /*12e0*/  ISETP.GE.OR P0, PT, R27.reuse, c[0x0][0x314], !P2 ;  /* 0x0000c5001b007a0c */ /* 0x040fe40005706670 */
[----:B------:R-:W-:Y:S02]  /*12f0*/  IADD3 R9, R27, 0x10, RZ ;  /* 0x000000101b097810 */ /* 0x000fe40007ffe0ff */
[----:B------:R-:W-:Y:S02]  /*1300*/  ISETP.GE.OR P6, PT, R20, c[0x0][0x314], !P2 ;  /* 0x0000c50014007a0c */ /* 0x000fe400057c6670 */
[----:B------:R-:W-:-:S05]  /*1310*/  ISETP.GE.OR P1, PT, R9, c[0x0][0x314], !P2 ;  /* 0x0000c50009007a0c */ /* 0x000fca0005726670 */
[----:B------:R-:W-:Y:S01]  /*1320*/  @!P4 SHF.R.S32.HI R0, RZ, 0x1f, R21 ;  /* 0x0000001fff00c819 */ /* 0x000fe20000011415 */
[----:B------:R-:W-:-:S04]  /*1330*/  @!P4 IMAD.WIDE.U32 R24, R12, R21, R30 ;  /* 0x000000150c18c225 */ /* 0x000fc800078e001e */
[----:B------:R-:W-:Y:S01]  /*1340*/  @!P4 IMAD R0, R0, R12, RZ ;  /* 0x0000000c0000c224 */ /* 0x000fe200078e02ff */
[----:B------:R-:W-:Y:S01]  /*1350*/  @!P4 LEA R22, P3, R24, c[0x0][0x208], 0x2 ;  /* 0x000082001816ca11 */ /* 0x000fe200078610ff */
[----:B------:R-:W-:Y:S01]  /*1360*/  @!P0 IMAD.MOV.U32 R36, RZ, RZ, R30 ;  /* 0x000000ffff248224 */ /* 0x000fe200078e001e */
[----:B------:R-:W-:Y:S01]  /*1370*/  @!P1 SHF.R.S32.HI R19, RZ, 0x1f, R9 ;  /* 0x0000001fff139819 */ /* 0x000fe20000011409 */
[----:B------:R-:W-:Y:S02]  /*1380*/  @!P4 IMAD R0, R21, R5, R0 ;  /* 0x000000051500c224 */ /* 0x000fe400078e0200 */
[----:B------:R-:W-:Y:S02]  /*1390*/  @!P0 IMAD.MOV.U32 R37, RZ, RZ, R31 ;  /* 0x000000ffff258224 */ /* 0x000fe400078e001f */
[----:B------:R-:W-:Y:S02]  /*13a0*/  @!P4 IMAD.IADD R0, R25, 0x1, R0 ;  /* 0x000000011900c824 */ /* 0x000fe400078e0200 */
[----:B------:R-:W-:-:S02]  /*13b0*/  IMAD.MOV.U32 R25, RZ, RZ, -0x800000 ;  /* 0xff800000ff197424 */ /* 0x000fc400078e00ff */
[-C--:B------:R-:W-:Y:S01]  /*13c0*/  @!P1 IMAD R19, R19, R12.reuse, RZ ;  /* 0x0000000c13139224 */ /* 0x080fe200078e02ff */
[----:B------:R-:W-:Y:S01]  /*13d0*/  @!P4 LEA.HI.X R23, R24, c[0x0][0x20c], R0, 0x2, P3 ;  /* 0x000083001817ca11 */ /* 0x000fe200018f1400 */
[----:B------:R-:W-:Y:S01]  /*13e0*/  @!P1 IMAD.MOV.U32 R42, RZ, RZ, R30 ;  /* 0x000000ffff2a9224 */ /* 0x000fe200078e001e */
[----:B------:R-:W-:Y:S01]  /*13f0*/  @!P0 SHF.R.S32.HI R0, RZ, 0x1f, R27 ;  /* 0x0000001fff008819 */ /* 0x000fe2000001141b */
[----:B------:R-:W-:Y:S01]  /*1400*/  @!P0 IMAD.WIDE.U32 R36, R12, R27, R36 ;  /* 0x0000001b0c248225 */ /* 0x000fe200078e0024 */
[----:B------:R-:W-:Y:S01]  /*1410*/  IADD3 R24, R27, 0x20, RZ ;  /* 0x000000201b187810 */ /* 0x000fe20007ffe0ff */
[----:B------:R0:W2:Y:S02]  /*1420*/  @!P4 LDG.E R25, [R22.64] ;  /* 0x000000081619c981 */ /* 0x0000a4000c1e1900 */
[----:B------:R-:W-:Y:S01]  /*1430*/  @!P0 IMAD R0, R0, R12, RZ ;  /* 0x0000000c00008224 */ /* 0x000fe200078e02ff */
[----:B------:R-:W-:Y:S01]  /*1440*/  ISETP.GE.OR P5, PT, R24, c[0x0][0x314], !P2 ;  /* 0x0000c50018007a0c */ /* 0x000fe200057a6670 */
[----:B------:R-:W-:-:S02]  /*1450*/  @!P1 IMAD.MOV.U32 R43, RZ, RZ, R31 ;  /* 0x000000ffff2b9224 */ /* 0x000fc400078e001f */
[----:B------:R-:W-:Y:S01]  /*1460*/  @!P0 IMAD R0, R27, R5, R0 ;  /* 0x000000051b008224 */ /* 0x000fe200078e0200 */
[----:B------:R-:W-:Y:S01]  /*1470*/  @!P0 LEA R32, P3, R36, c[0x0][0x208], 0x2 ;  /* 0x0000820024208a11 */ /* 0x000fe200078610ff */
[----:B------:R-:W-:-:S04]  /*1480*/  @!P1 IMAD.WIDE.U32 R42, R12, R9, R42 ;  /* 0x000000090c2a9225 */ /* 0x000fc800078e002a */
[----:B------:R-:W-:Y:S02]  /*1490*/  @!P0 IMAD.IADD R0, R37, 0x1, R0 ;  /* 0x0000000125008824 */ /* 0x000fe400078e0200 */
[----:B------:R-:W-:Y:S01]  /*14a0*/  @!P1 IMAD R19, R9, R5, R19 ;  /* 0x0000000509139224 */ /* 0x000fe200078e0213 */
[----:B------:R-:W-:Y:S01]  /*14b0*/  @!P6 SHF.R.S32.HI R9, RZ, 0x1f, R20 ;  /* 0x0000001fff09e819 */ /* 0x000fe20000011414 */
[----:B------:R-:W-:Y:S01]  /*14c0*/  IMAD.MOV.U32 R26, RZ, RZ, -0x800000 ;  /* 0xff800000ff1a7424 */ /* 0x000fe200078e00ff */
[C---:B------:R-:W-:Y:S02]  /*14d0*/  IADD3 R21, R27.reuse, 0x38, RZ ;  /* 0x000000381b157810 */ /* 0x040fe40007ffe0ff */
[C---:B0-----:R-:W-:Y:S02]  /*14e0*/  IADD3 R23, R27.reuse, 0x28, RZ ;  /* 0x000000281b177810 */ /* 0x041fe40007ffe0ff */
[----:B------:R-:W-:Y:S02]  /*14f0*/  IADD3 R22, R27, 0x30, RZ ;  /* 0x000000301b167810 */ /* 0x000fe40007ffe0ff */
[----:B------:R-:W-:-:S02]  /*1500*/  ISETP.GE.OR P4, PT, R23, c[0x0][0x314], !P2 ;  /* 0x0000c50017007a0c */ /* 0x000fc40005786670 */
[----:B------:R-:W-:Y:S01]  /*1510*/  @!P0 LEA.HI.X R33, R36, c[0x0][0x20c], R0, 0x2, P3 ;  /* 0x0000830024218a11 */ /* 0x000fe200018f1400 */
[----:B------:R-:W-:Y:S01]  /*1520*/  @!P6 IMAD.MOV.U32 R34, RZ, RZ, R30 ;  /* 0x000000ffff22e224 */ /* 0x000fe200078e001e */
[----:B------:R-:W-:Y:S01]  /*1530*/  ISETP.GE.OR P3, PT, R22, c[0x0][0x314], !P2 ;  /* 0x0000c50016007a0c */ /* 0x000fe20005766670 */
[----:B------:R-:W-:Y:S01]  /*1540*/  @!P6 IMAD.MOV.U32 R35, RZ, RZ, R31 ;  /* 0x000000ffff23e224 */ /* 0x000fe200078e001f */
[----:B------:R-:W-:Y:S01]  /*1550*/  ISETP.GE.OR P2, PT, R21, c[0x0][0x314], !P2 ;  /* 0x0000c50015007a0c */ /* 0x000fe20005746670 */
[----:B------:R-:W-:Y:S01]  /*1560*/  @!P6 IMAD R9, R9, R12, RZ ;  /* 0x0000000c0909e224 */ /* 0x000fe200078e02ff */
        /* <DEDUP_REMOVED lines=40> */
[----:B------:R0:W4:Y:S01]  /*17f0*/  @!P1 LDG.E R0, [R36.64] ;  /* 0x0000000824009981 */ /* 0x000122000c1e1900 */
[----:B------:R-:W-:Y:S02]  /*1800*/  @!P2 IMAD.IADD R9, R31, 0x1, R9 ;  /* 0x000000011f09a824 */ /* 0x000fe400078e0209 */
[----:B------:R-:W-:Y:S02]  /*1810*/  @!P3 IMAD.IADD R19, R49, 0x1, R19 ;  /* 0x000000013113b824 */ /* 0x000fe400078e0213 */
[----:B------:R-:W-:Y:S01]  /*1820*/  IMAD.MOV.U32 R21, RZ, RZ, -0x800000 ;  /* 0xff800000ff157424 */ /* 0x000fe200078e00ff */
[----:B------:R-:W-:Y:S01]  /*1830*/  @!P2 LEA.HI.X R33, R30, c[0x0][0x20c], R9, 0x2, P0 ;  /* 0x000083001e21aa11 */ /* 0x000fe200000f1409 */
[----:B------:R-:W5:Y:S01]  /*1840*/  @!P6 LDG.E R20, [R42.64] ;  /* 0x000000082a14e981 */ /* 0x000f62000c1e1900 */
[----:B------:R-:W-:-:S02]  /*1850*/  IMAD.MOV.U32 R9, RZ, RZ, -0x800000 ;  /* 0xff800000ff097424 */ /* 0x000fc400078e00ff */
[----:B------:R-:W-:Y:S01]  /*1860*/  IMAD.MOV.U32 R24, RZ, RZ, -0x800000 ;  /* 0xff800000ff187424 */ /* 0x000fe200078e00ff */
[----:B------:R1:W5:Y:S04]  /*1870*/  @!P2 LDG.E R21, [R32.64] ;  /* 0x000000082015a981 */ /* 0x000368000c1e1900 */
[----:B------:R-:W5:Y:S01]  /*1880*/  @!P5 LDG.E R9, [R34.64] ;  /* 0x000000082209d981 */ /* 0x000f62000c1e1900 */
[----:B0-----:R-:W-:-:S04]  /*1890*/  @!P3 LEA R36, P1, R48, c[0x0][0x208], 0x2 ;  /* 0x000082003024ba11 */ /* 0x001fc800078210ff */
[----:B------:R-:W-:Y:S01]  /*18a0*/  @!P3 LEA.HI.X R37, R48, c[0x0][0x20c], R19, 0x2, P1 ;  /* 0x000083003025ba11 */ /* 0x000fe200008f1413 */
[----:B------:R-:W-:-:S04]  /*18b0*/  IMAD.MOV.U32 R19, RZ, RZ, -0x800000 ;  /* 0xff800000ff137424 */ /* 0x000fc800078e00ff */
[----:B------:R-:W5:Y:S04]  /*18c0*/  @!P3 LDG.E R24, [R36.64] ;  /* 0x000000082418b981 */ /* 0x000f68000c1e1900 */
[----:B------:R0:W5:Y:S01]  /*18d0*/  @!P4 LDG.E R19, [R22.64] ;  /* 0x000000081613c981 */ /* 0x000162000c1e1900 */
[----:B------:R-:W-:-:S04]  /*18e0*/  IABS R29, c[0x0][0x1c0] ;  /* 0x00007000001d7a13 */ /* 0x000fc80000000000 */
[----:B-1----:R-:W1:Y:S08]  /*18f0*/  I2F.U32.RP R32, R29 ;  /* 0x0000001d00207306 */ /* 0x002e700000209000 */
[----:B-1----:R-:W1:Y:S02]  /*1900*/  MUFU.RCP R32, R32 ;  /* 0x0000002000207308 */ /* 0x002e640000001000 */
[----:B-1----:R-:W-:-:S06]  /*1910*/  IADD3 R32, R32, 0xffffffe, RZ ;  /* 0x0ffffffe20207810 */ /* 0x002fcc0007ffe0ff */
[----:B------:R-:W1:Y:S01]  /*1920*/  F2I.FTZ.U32.TRUNC.NTZ R33, R32 ;  /* 0x0000002000217305 */ /* 0x000e62000021f000 */
[----:B0-----:R-:W-:Y:S01]  /*1930*/  IABS R23, R6 ;  /* 0x0000000600177213 */ /* 0x001fe20000000000 */
[----:B-1----:R-:W-:Y:S02]  /*1940*/  IMAD.MOV R22, RZ, RZ, -R33 ;  /* 0x000000ffff167224 */ /* 0x002fe400078e0a21 */
[----:B------:R-:W-:Y:S02]  /*1950*/  IMAD.MOV.U32 R32, RZ, RZ, RZ ;  /* 0x000000ffff207224 */ /* 0x000fe400078e00ff */
[----:B------:R-:W-:Y:S01]  /*1960*/  IMAD R30, R22, R29, RZ ;  /* 0x0000001d161e7224 */ /* 0x000fe200078e02ff */
[----:B------:R-:W-:-:S03]  /*1970*/  IABS R22, c[0x0][0x1c0] ;  /* 0x0000700000167a13 */ /* 0x000fc60000000000 */
[----:B------:R-:W-:-:S04]  /*1980*/  IMAD.HI.U32 R30, R33, R30, R32 ;  /* 0x0000001e211e7227 */ /* 0x000fc800078e0020 */
[----:B------:R-:W-:Y:S02]  /*1990*/  IMAD.MOV R22, RZ, RZ, -R22 ;  /* 0x000000ffff167224 */ /* 0x000fe400078e0a16 */
[----:B------:R-:W-:Y:S01]  /*19a0*/  IMAD.HI.U32 R30, R30, R23, RZ ;  /* 0x000000171e1e7227 */ /* 0x000fe200078e00ff */
[----:B------:R-:W-:-:S03]  /*19b0*/  ISETP.GT.AND P1, PT, R39, 0x37f, PT ;  /* 0x0000037f2700780c */ /* 0x000fc60003f24270 */
[----:B------:R-:W-:Y:S01]  /*19c0*/  IMAD R22, R30, R22, R23 ;  /* 0x000000161e167224 */ /* 0x000fe200078e0217 */
[C---:B------:R-:W-:Y:S02]  /*19d0*/  ISETP.GT.AND P2, PT, R39.reuse, 0x3ff, PT ;  /* 0x000003ff2700780c */ /* 0x040fe40003f44270 */
[----:B------:R-:W-:Y:S02]  /*19e0*/  ISETP.GT.AND P0, PT, R39, 0x2ff, PT ;  /* 0x000002ff2700780c */ /* 0x000fe40003f04270 */
[----:B------:R-:W-:Y:S02]  /*19f0*/  ISETP.GT.U32.AND P4, PT, R29, R22, PT ;  /* 0x000000161d00720c */ /* 0x000fe40003f84070 */
[----:B------:R-:W-:Y:S01]  /*1a00*/  ISETP.GT.AND P3, PT, R39, 0x27f, PT ;  /* 0x0000027f2700780c */ /* 0x000fe20003f64270 */
[----:B------:R-:W-:Y:S01]  /*1a10*/  IMAD R27, R27, 0x11, R28 ;  /* 0x000000111b1b7824 */ /* 0x000fe200078e021c */
[----:B------:R-:W-:-:S09]  /*1a20*/  ISETP.GT.AND P6, PT, R39, 0x7f, PT ;  /* 0x0000007f2700780c */ /* 0x000fd20003fc4270 */
[----:B------:R-:W-:Y:S01]  /*1a30*/  @!P4 IMAD.IADD R22, R22, 0x1, -R29 ;  /* 0x000000011616c824 */ /* 0x000fe200078e0a1d */
[----:B------:R-:W-:Y:S02]  /*1a40*/  LOP3.LUT R6, R6, c[0x0][0x1c0], RZ, 0x3c, !PT ;  /* 0x0000700006067a12 */ /* 0x000fe400078e3cff */
[----:B------:R-:W-:Y:S01]  /*1a50*/  @!P4 IADD3 R30, R30, 0x1, RZ ;  /* 0x000000011e1ec810 */ /* 0x000fe20007ffe0ff */
[----:B------:R-:W-:Y:S01]  /*1a60*/  BSSY B0, `(.L_x_57) ;  /* 0x0000032000007945 */ /* 0x000fe20003800000 */
[----:B--2---:R-:W-:Y:S01]  /*1a70*/  @!P1 STS [R27.X4+0x220], R25 ;  /* 0x000220191b009388 */ /* 0x004fe20000004800 */
[----:B------:R-:W-:-:S03]  /*1a80*/  ISETP.GT.AND P1, PT, R39, 0x17f, PT ;  /* 0x0000017f2700780c */ /* 0x000fc60003f24270 */
[----:B---3--:R-:W-:Y:S01]  /*1a90*/  @!P2 STS [R27.X4], R26 ;  /* 0x0000001a1b00a388 */ /* 0x008fe20000004800 */
[----:B------:R-:W-:-:S03]  /*1aa0*/  ISETP.GT.AND P2, PT, R39, 0x1ff, PT ;  /* 0x000001ff2700780c */ /* 0x000fc60003f44270 */
[----:B----4-:R0:W-:Y:S01]  /*1ab0*/  @!P0 STS [R27.X4+0x440], R0 ;  /* 0x000440001b008388 */ /* 0x0101e20000004800 */
[----:B------:R-:W-:-:S03]  /*1ac0*/  ISETP.GT.AND P0, PT, R39, 0xff, PT ;  /* 0x000000ff2700780c */ /* 0x000fc60003f04270 */
[----:B-----5:R1:W-:Y:S01]  /*1ad0*/  @!P3 STS [R27.X4+0x660], R20 ;  /* 0x000660141b00b388 */ /* 0x0203e20000004800 */
        /* <DEDUP_REMOVED lines=19> */
[----:B------:R-:W-:Y:S05]  /*1c10*/  CALL.REL.NOINC `($__internal_1_$__cuda_sm20_div_s64) ;  /* 0x000032e000007944 */ /* 0x000fea0003c00000 */
[----:B------:R-:W-:Y:S02]  /*1c20*/  MOV R42, R0 ;  /* 0x00000000002a7202 */ /* 0x000fe40000000f00 */
[----:B------:R-:W-:Y:S01]  /*1c30*/  MOV R43, R25 ;  /* 0x00000019002b7202 */ /* 0x000fe20000000f00 */
[----:B------:R-:W-:Y:S05]  /*1c40*/  BRA `(.L_x_59) ;  /* 0x0000013000007947 */ /* 0x000fea0003800000 */
.L_x_58:
        /* <DEDUP_REMOVED lines=19> */
.L_x_59:
[----:B------:R-:W-:Y:S05]  /*1d80*/  BSYNC B0 ;  /* 0x0000000000007941 */ /* 0x000fea0003800000 */
.L_x_57:
[----:B------:R-:W-:Y:S01]  /*1d90*/  BAR.SYNC.DEFER_BLOCKING 0x0 ;  /* 0x0000000000007b1d */ /* 0x000fe20000010000 */
[----:B------:R-:W-:Y:S01]  /*1da0*/  LEA.HI R7, R7, R39, RZ, 0x3 ;  /* 0x0000002707077211 */ /* 0x000fe200078f18ff */
[----:B------:R-:W-:Y:S01]  /*1db0*/  IMAD.MOV.U32 R37, RZ, RZ, -0x800000 ;  /* 0xff800000ff257424 */ /* 0x000fe200078e00ff */
[----:B------:R-:W-:Y:S01]  /*1dc0*/  MOV R35, 0xff800000 ;  /* 0xff80000000237802 */ /* 0x000fe20000000f00 */
[----:B------:R-:W-:Y:S01]  /*1dd0*/  IMAD.MOV.U32 R38, RZ, RZ, -0x800000 ;  /* 0xff800000ff267424 */ /* 0x000fe200078e00ff */
[----:B------:R-:W-:Y:S01]  /*1de0*/  LOP3.LUT R0, R7, 0xfffffff8, RZ, 0xc0, !PT ;  /* 0xfffffff807007812 */ /* 0x000fe200078ec0ff */
[----:B------:R-:W-:Y:S01]  /*1df0*/  IMAD.MOV.U32 R36, RZ, RZ, -0x800000 ;  /* 0xff800000ff247424 */ /* 0x000fe200078e00ff */
[----:B------:R-:W-:Y:S01]  /*1e00*/  SHF.R.S32.HI R7, RZ, 0x3, R7 ;  /* 0x00000003ff077819 */ /* 0x000fe20000011407 */
[----:B------:R-:W-:Y:S01]  /*1e10*/  IMAD.MOV.U32 R33, RZ, RZ, -0x800000 ;  /* 0xff800000ff217424 */ /* 0x000fe200078e00ff */
[----:B------:R-:W-:Y:S01]  /*1e20*/  MOV R31, 0xff800000 ;  /* 0xff800000001f7802 */ /* 0x000fe20000000f00 */
[----:B------:R-:W-:Y:S01]  /*1e30*/  IMAD.IADD R39, R39, 0x1, -R0 ;  /* 0x0000000127277824 */ /* 0x000fe200078e0a00 */
[----:B------:R-:W-:Y:S01]  /*1e40*/  IABS R11, R3 ;  /* 0x00000003000b7213 */ /* 0x000fe20000000000 */
[----:B------:R-:W-:Y:S01]  /*1e50*/  IMAD.MOV.U32 R34, RZ, RZ, -0x800000 ;  /* 0xff800000ff227424 */ /* 0x000fe200078e00ff */
[----:B------:R-:W-:Y:S01]  /*1e60*/  IABS R10, c[0x0][0x1c0] ;  /* 0x00007000000a7a13 */ /* 0x000fe20000000000 */
[----:B------:R-:W-:Y:S01]  /*1e70*/  IMAD R26, R39, 0x11, R7 ;  /* 0x00000011271a7824 */ /* 0x000fe200078e0207 */
[----:B------:R-:W0:Y:S01]  /*1e80*/  I2F.RP R28, R11 ;  /* 0x0000000b001c7306 */ /* 0x000e220000209400 */
[----:B------:R-:W-:Y:S01]  /*1e90*/  IMAD.MOV.U32 R32, RZ, RZ, -0x800000 ;  /* 0xff800000ff207424 */ /* 0x000fe200078e00ff */
[----:B------:R-:W-:Y:S01]  /*1ea0*/  ULDC.U8 UR4, c[0x0][0x329] ;  /* 0x0000ca4000047ab9 */ /* 0x000fe20000000000 */
[----:B------:R-:W-:Y:S01]  /*1eb0*/  BSSY B1, `(.L_x_60) ;  /* 0x0000259000017945 */ /* 0x000fe20003800000 */
[----:B------:R-:W-:Y:S01]  /*1ec0*/  IMAD.MOV.U32 R30, RZ, RZ, 0x7f800000 ;  /* 0x7f800000ff1e7424 */ /* 0x000fe200078e00ff */
[----:B------:R-:W-:Y:S04]  /*1ed0*/  @!P6 LDS R37, [R26.X4] ;  /* 0x000000001a25e984 */ /* 0x000fe80000004800 */
[----:B------:R-:W1:Y:S01]  /*1ee0*/  @!P6 LDS R38, [R26.X4+0x220] ;  /* 0x000220001a26e984 */ /* 0x000e620000004800 */
[----:B0-----:R-:W0:Y:S03]  /*1ef0*/  MUFU.RCP R28, R28 ;  /* 0x0000001c001c7308 */ /* 0x001e260000001000 */
[----:B------:R-:W2:Y:S04]  /*1f00*/  @!P6 LDS R35, [R26.X4+0x440] ;  /* 0x000440001a23e984 */ /* 0x000ea80000004800 */
[----:B------:R-:W3:Y:S04]  /*1f10*/  @!P6 LDS R36, [R26.X4+0x660] ;  /* 0x000660001a24e984 */ /* 0x000ee80000004800 */
[----:B------:R-:W4:Y:S04]  /*1f20*/  @!P6 LDS R33, [R26.X4+0x880] ;  /* 0x000880001a21e984 */ /* 0x000f280000004800 */
[----:B------:R-:W5:Y:S01]  /*1f30*/  @!P6 LDS R34, [R26.X4+0xaa0] ;  /* 0x000aa0001a22e984 */ /* 0x000f620000004800 */
[----:B0-----:R-:W-:-:S03]  /*1f40*/  IADD3 R28, R28, 0xffffffe, RZ ;  /* 0x0ffffffe1c1c7810 */ /* 0x001fc60007ffe0ff */
[----:B------:R-:W0:Y:S01]  /*1f50*/  @!P6 LDS R31, [R26.X4+0xcc0] ;  /* 0x000cc0001a1fe984 */ /* 0x000e220000004800 */
[----:B------:R1:W-:Y:S03]  /*1f60*/  F2I.FTZ.U32.TRUNC.NTZ R29, R28 ;  /* 0x0000001c001d7305 */ /* 0x0003e6000021f000 */
[----:B------:R-:W0:Y:S01]  /*1f70*/  @!P6 LDS R32, [R26.X4+0xee0] ;  /* 0x000ee0001a20e984 */ /* 0x000e220000004800 */
[----:B-1----:R-:W-:Y:S01]  /*1f80*/  IMAD.MOV.U32 R28, RZ, RZ, RZ ;  /* 0x000000ffff1c7224 */ /* 0x002fe200078e00ff */
[----:B------:R-:W-:-:S04]  /*1f90*/  FMNMX.FTZ R9, R37, R38, !PT ;  /* 0x0000002625097209 */ /* 0x000fc80007810000 */
[----:B--2---:R-:W-:-:S04]  /*1fa0*/  FMNMX.FTZ R9, R9, R35, !PT ;  /* 0x0000002309097209 */ /* 0x004fc80007810000 */
[----:B---3--:R-:W-:-:S04]  /*1fb0*/  FMNMX.FTZ R9, R9, R36, !PT ;  /* 0x0000002409097209 */ /* 0x008fc80007810000 */
[----:B----4-:R-:W-:-:S04]  /*1fc0*/  FMNMX.FTZ R9, R9, R33, !PT ;  /* 0x0000002109097209 */ /* 0x010fc80007810000 */
[----:B-----5:R-:W-:-:S04]  /*1fd0*/  FMNMX.FTZ R9, R9, R34, !PT ;  /* 0x0000002209097209 */ /* 0x020fc80007810000 */
[----:B0-----:R-:W-:-:S04]  /*1fe0*/  FMNMX.FTZ R9, R9, R31, !PT ;  /* 0x0000001f09097209 */ /* 0x001fc80007810000 */
[----:B------:R-:W-:-:S05]  /*1ff0*/  FMNMX.FTZ R9, R9, R32, !PT ;  /* 0x0000002009097209 */ /* 0x000fca0007810000 */
        /* <DEDUP_REMOVED lines=10> */
[C---:B------:R-:W-:Y:S02]  /*20a0*/  FADD.FTZ R25, -R0.reuse, R38 ;  /* 0x0000002600197221 */ /* 0x040fe40000010100 */
        /* <DEDUP_REMOVED lines=8> */
[----:B------:R-:W-:Y:S01]  /*2130*/  FADD.FTZ R21, -R0, R34 ;  /* 0x0000002200157221 */ /* 0x000fe20000010100 */
[----:B------:R-:W0:Y:S01]  /*2140*/  MUFU.EX2 R25, R25 ;  /* 0x0000001900197308 */ /* 0x000e220000000800 */
[----:B------:R-:W-:Y:S02]  /*2150*/  FMUL.FTZ R22, R22, 1.4426950216293334961 ;  /* 0x3fb8aa3b16167820 */ /* 0x000fe40000410000 */
[----:B------:R-:W-:Y:S02]  /*2160*/  FMUL.FTZ R21, R21, 1.4426950216293334961 ;  /* 0x3fb8aa3b15157820 */ /* 0x000fe40000410000 */
[----:B------:R-:W-:-:S02]  /*2170*/  FADD.FTZ R20, -R0, R31 ;  /* 0x0000001f00147221 */ /* 0x000fc40000010100 */
[----:B------:R-:W-:Y:S01]  /*2180*/  FADD.FTZ R19, -R0, R32 ;  /* 0x0000002000137221 */ /* 0x000fe20000010100 */
[----:B------:R-:W1:Y:S01]  /*2190*/  MUFU.EX2 R24, R24 ;  /* 0x0000001800187308 */ /* 0x000e620000000800 */
[----:B------:R-:W-:Y:S02]  /*21a0*/  FMUL.FTZ R20, R20, 1.4426950216293334961 ;  /* 0x3fb8aa3b14147820 */ /* 0x000fe40000410000 */
[----:B------:R-:W-:-:S05]  /*21b0*/  FMUL.FTZ R19, R19, 1.4426950216293334961 ;  /* 0x3fb8aa3b13137820 */ /* 0x000fca0000410000 */
[----:B------:R-:W2:Y:S01]  /*21c0*/  MUFU.EX2 R23, R23 ;  /* 0x0000001700177308 */ /* 0x000ea20000000800 */
[----:B0-----:R-:W-:-:S07]  /*21d0*/  FADD.FTZ R25, R27, R25 ;  /* 0x000000191b197221 */ /* 0x001fce0000010000 */
[----:B------:R-:W0:Y:S01]  /*21e0*/  MUFU.EX2 R22, R22 ;  /* 0x0000001600167308 */ /* 0x000e220000000800 */
[----:B-1----:R-:W-:-:S07]  /*21f0*/  FADD.FTZ R24, R25, R24 ;  /* 0x0000001819187221 */ /* 0x002fce0000010000 */
[----:B------:R-:W1:Y:S01]  /*2200*/  MUFU.EX2 R21, R21 ;  /* 0x0000001500157308 */ /* 0x000e620000000800 */
[----:B--2---:R-:W-:Y:S02]  /*2210*/  FADD.FTZ R23, R24, R23 ;  /* 0x0000001718177221 */ /* 0x004fe40000010000 */
[----:B------:R-:W-:-:S05]  /*2220*/  IMAD.MOV.U32 R24, RZ, RZ, RZ ;  /* 0x000000ffff187224 */ /* 0x000fca00078e00ff */
[----:B------:R-:W2:Y:S01]  /*2230*/  MUFU.EX2 R20, R20 ;  /* 0x0000001400147308 */ /* 0x000ea20000000800 */
[----:B0-----:R-:W-:-:S07]  /*2240*/  FADD.FTZ R22, R23, R22 ;  /* 0x0000001617167221 */ /* 0x001fce0000010000 */
[----:B------:R-:W0:Y:S01]  /*2250*/  MUFU.EX2 R19, R19 ;  /* 0x0000001300137308 */ /* 0x000e220000000800 */
[----:B-1----:R-:W-:Y:S02]  /*2260*/  FADD.FTZ R21, R22, R21 ;  /* 0x0000001516157221 */ /* 0x002fe40000010000 */
[----:B------:R-:W-:-:S04]  /*2270*/  IMAD.MOV R22, RZ, RZ, -R29 ;  /* 0x000000ffff167224 */ /* 0x000fc800078e0a1d */
[----:B------:R-:W-:Y:S02]  /*2280*/  IMAD R22, R22, R11, RZ ;  /* 0x0000000b16167224 */ /* 0x000fe400078e02ff */
[----:B--2---:R-:W-:Y:S02]  /*2290*/  FADD.FTZ R21, R21, R20 ;  /* 0x0000001415157221 */ /* 0x004fe40000010000 */
[----:B------:R0:W1:Y:S01]  /*22a0*/  MUFU.RCP R20, R9 ;  /* 0x0000000900147308 */ /* 0x0000620000001000 */
[----:B------:R-:W-:-:S04]  /*22b0*/  IMAD.HI.U32 R22, R29, R22, R28 ;  /* 0x000000161d167227 */ /* 0x000fc800078e001c */
[----:B0-----:R-:W-:Y:S01]  /*22c0*/  FADD.FTZ R9, R21, R19 ;  /* 0x0000001315097221 */ /* 0x001fe20000010000 */
[----:B-1----:R-:W-:Y:S01]  /*22d0*/  IADD3 R20, R20, 0xffffffe, RZ ;  /* 0x0ffffffe14147810 */ /* 0x002fe20007ffe0ff */
[----:B------:R-:W-:-:S03]  /*22e0*/  IMAD.IADD R21, R8, 0x1, R11 ;  /* 0x0000000108157824 */ /* 0x000fc600078e020b */
[----:B------:R-:W0:Y:S01]  /*22f0*/  SHFL.BFLY PT, R19, R9, 0x4, 0x1f ;  /* 0x0c801f0009137f89 */ /* 0x000e2200000e0000 */
[----:B------:R-:W1:Y:S02]  /*2300*/  F2I.FTZ.U32.TRUNC.NTZ R25, R20 ;  /* 0x0000001400197305 */ /* 0x000e64000021f000 */
[----:B-1----:R-:W-:Y:S02]  /*2310*/  IADD3 R8, RZ, -R25, RZ ;  /* 0x80000019ff087210 */ /* 0x002fe40007ffe0ff */
[----:B------:R-:W-:-:S03]  /*2320*/  IABS R20, R21 ;  /* 0x0000001500147213 */ /* 0x000fc60000000000 */
[----:B------:R-:W-:Y:S01]  /*2330*/  IMAD R8, R8, R10, RZ ;  /* 0x0000000a08087224 */ /* 0x000fe200078e02ff */
[----:B------:R-:W-:Y:S01]  /*2340*/  MOV R27, R20 ;  /* 0x00000014001b7202 */ /* 0x000fe20000000f00 */
[----:B0-----:R-:W-:Y:S01]  /*2350*/  FADD.FTZ R19, R9, R19 ;  /* 0x0000001309137221 */ /* 0x001fe20000010000 */
[----:B------:R-:W-:Y:S01]  /*2360*/  IABS R9, R3 ;  /* 0x0000000300097213 */ /* 0x000fe20000000000 */
[----:B------:R-:W-:Y:S01]  /*2370*/  IMAD.HI.U32 R8, R25, R8, R24 ;  /* 0x0000000819087227 */ /* 0x000fe200078e0018 */
[----:B------:R-:W-:Y:S02]  /*2380*/  IABS R20, c[0x0][0x1c0] ;  /* 0x0000700000147a13 */ /* 0x000fe40000000000 */
[----:B------:R-:W0:Y:S01]  /*2390*/  SHFL.BFLY PT, R23, R19, 0x2, 0x1f ;  /* 0x0c401f0013177f89 */ /* 0x000e2200000e0000 */
[----:B------:R-:W-:Y:S02]  /*23a0*/  IMAD.MOV R9, RZ, RZ, -R9 ;  /* 0x000000ffff097224 */ /* 0x000fe400078e0a09 */
[----:B------:R-:W-:-:S04]  /*23b0*/  IMAD.HI.U32 R22, R22, R27, RZ ;  /* 0x0000001b16167227 */ /* 0x000fc800078e00ff */
[----:B------:R-:W-:Y:S02]  /*23c0*/  IMAD R9, R22, R9, R27 ;  /* 0x0000000916097224 */ /* 0x000fe400078e021b */
[----:B------:R-:W-:Y:S02]  /*23d0*/  IMAD.MOV R20, RZ, RZ, -R20 ;  /* 0x000000ffff147224 */ /* 0x000fe400078e0a14 */
[----:B------:R-:W-:Y:S01]  /*23e0*/  IMAD.HI.U32 R8, R8, R27, RZ ;  /* 0x0000001b08087227 */ /* 0x000fe200078e00ff */
[----:B------:R-:W-:-:S03]  /*23f0*/  ISETP.GT.U32.AND P0, PT, R11, R9, PT ;  /* 0x000000090b00720c */ /* 0x000fc60003f04070 */
[----:B------:R-:W-:-:S05]  /*2400*/  IMAD R20, R8, R20, R27 ;  /* 0x0000001408147224 */ /* 0x000fca00078e021b */
[----:B------:R-:W-:Y:S01]  /*2410*/  ISETP.GT.U32.AND P5, PT, R10, R20, PT ;  /* 0x000000140a00720c */ /* 0x000fe20003fa4070 */
[----:B0-----:R-:W-:-:S04]  /*2420*/  FADD.FTZ R23, R19, R23 ;  /* 0x0000001713177221 */ /* 0x001fc80000010000 */
[-C--:B------:R-:W-:Y:S02]  /*2430*/  @!P0 IADD3 R9, R9, -R11.reuse, RZ ;  /* 0x8000000b09098210 */ /* 0x080fe40007ffe0ff */
[----:B------:R-:W-:Y:S01]  /*2440*/  @!P0 IADD3 R22, R22, 0x1, RZ ;  /* 0x0000000116168810 */ /* 0x000fe20007ffe0ff */
[----:B------:R-:W0:Y:S01]  /*2450*/  SHFL.BFLY PT, R19, R23, 0x1, 0x1f ;  /* 0x0c201f0017137f89 */ /* 0x000e2200000e0000 */
[-C--:B------:R-:W-:Y:S02]  /*2460*/  ISETP.GE.U32.AND P4, PT, R9, R11.reuse, PT ;  /* 0x0000000b0900720c */ /* 0x080fe40003f86070 */
[C---:B------:R-:W-:Y:S02]  /*2470*/  LOP3.LUT R9, R21.reuse, R11, RZ, 0x3c, !PT ;  /* 0x0000000b15097212 */ /* 0x040fe400078e3cff */
[----:B------:R-:W-:Y:S01]  /*2480*/  @!P5 IMAD.IADD R20, R20, 0x1, -R10 ;  /* 0x000000011414d824 */ /* 0x000fe200078e0a0a */
[----:B------:R-:W-:Y:S02]  /*2490*/  LOP3.LUT R21, R21, c[0x0][0x1c0], RZ, 0x3c, !PT ;  /* 0x0000700015157a12 */ /* 0x000fe400078e3cff */
[----:B------:R-:W-:-:S02]  /*24a0*/  ISETP.GE.AND P3, PT, R9, RZ, PT ;  /* 0x000000ff0900720c */ /* 0x000fc40003f66270 */
[----:B------:R-:W-:Y:S01]  /*24b0*/  ISETP.GE.U32.AND P1, PT, R20, R10, PT ;  /* 0x0000000a1400720c */ /* 0x000fe20003f26070 */
[----:B------:R-:W1:Y:S01]  /*24c0*/  S2R R9, SR_TID.X ;  /* 0x0000000000097919 */ /* 0x000e620000002100 */
[----:B------:R-:W-:Y:S02]  /*24d0*/  ISETP.GT.AND P0, PT, R3, RZ, PT ;  /* 0x000000ff0300720c */ /* 0x000fe40003f04270 */
[----:B------:R-:W-:Y:S02]  /*24e0*/  @!P5 IADD3 R8, R8, 0x1, RZ ;  /* 0x000000010808d810 */ /* 0x000fe40007ffe0ff */
[----:B------:R-:W-:Y:S02]  /*24f0*/  ISETP.GE.AND P2, PT, R21, RZ, PT ;  /* 0x000000ff1500720c */ /* 0x000fe40003f46270 */
[----:B------:R-:W-:Y:S02]  /*2500*/  @P4 IADD3 R22, R22, 0x1, RZ ;  /* 0x0000000116164810 */ /* 0x000fe40007ffe0ff */
[----:B------:R-:W-:-:S02]  /*2510*/  ISETP.GT.AND P4, PT, R4, RZ, PT ;  /* 0x000000ff0400720c */ /* 0x000fc40003f84270 */
        /* <DEDUP_REMOVED lines=9> */
[----:B------:R-:W-:Y:S02]  /*25b0*/  SHF.R.S32.HI R20, RZ, 0x1f, R4 ;  /* 0x0000001fff147819 */ /* 0x000fe40000011404 */
[----:B------:R-:W-:Y:S02]  /*25c0*/  @!P2 IADD3 R8, -R8, RZ, RZ ;  /* 0x000000ff0808a210 */ /* 0x000fe40007ffe1ff */
[C---:B-1----:R-:W-:Y:S02]  /*25d0*/  LOP3.LUT P2, RZ, R9.reuse, 0x7, RZ, 0xc0, !PT ;  /* 0x0000000709ff7812 */ /* 0x042fe4000784c0ff */
[----:B------:R-:W-:Y:S02]  /*25e0*/  LEA.HI.SX32 R21, R4, 0x1, 0x1 ;  /* 0x0000000104157811 */ /* 0x000fe400078f0aff */
[----:B------:R-:W-:Y:S01]  /*25f0*/  @!P4 IADD3 R21, R20, RZ, RZ ;  /* 0x000000ff1415c210 */ /* 0x000fe20007ffe0ff */
[----:B------:R-:W0:Y:S01]  /*2600*/  @P1 MUFU.LG2 R19, R19 ;  /* 0x0000001300131308 */ /* 0x000e220000000c00 */
[----:B------:R-:W-:Y:S01]  /*2610*/  IMAD.MOV.U32 R20, RZ, RZ, c[0x0][0x214] ;  /* 0x00008500ff147624 */ /* 0x000fe200078e00ff */
[----:B------:R-:W-:-:S02]  /*2620*/  ISETP.GT.OR P2, PT, R9, 0x7f, P2 ;  /* 0x0000007f0900780c */ /* 0x000fc40001744670 */
        /* <DEDUP_REMOVED lines=63> */
.L_x_64:
        /* <DEDUP_REMOVED lines=22> */
.L_x_65:
[----:B------:R-:W-:Y:S05]  /*2b80*/  BSYNC B0 ;  /* 0x0000000000007941 */ /* 0x000fea0003800000 */
.L_x_63:
        /* <DEDUP_REMOVED lines=8> */
[----:B------:R-:W-:Y:S05]  /*2c10*/  CALL.REL.NOINC `($__internal_1_$__cuda_sm20_div_s64) ;  /* 0x000022e000007944 */ /* 0x000fea0003c00000 */
        /* <DEDUP_REMOVED lines=11> */
.L_x_67:
        /* <DEDUP_REMOVED lines=22> */
.L_x_68:
[----:B------:R-:W-:Y:S05]  /*2e30*/  BSYNC B0 ;  /* 0x0000000000007941 */ /* 0x000fea0003800000 */
.L_x_66:
        /* <DEDUP_REMOVED lines=11> */
[----:B------:R-:W-:Y:S05]  /*2ef0*/  CALL.REL.NOINC `($__internal_1_$__cuda_sm20_div_s64) ;  /* 0x0000200000007944 */ /* 0x000fea0003c00000 */
        /* <DEDUP_REMOVED lines=12> */
.L_x_70:
        /* <DEDUP_REMOVED lines=22> */
.L_x_71:
[----:B------:R-:W-:Y:S05]  /*3120*/  BSYNC B0 ;  /* 0x0000000000007941 */ /* 0x000fea0003800000 */
.L_x_69:
        /* <DEDUP_REMOVED lines=52> */
.L_x_73:
        /* <DEDUP_REMOVED lines=23> */
.L_x_74:
[----:B------:R-:W-:Y:S05]  /*35e0*/  BSYNC B0 ;  /* 0x0000000000007941 */ /* 0x000fea0003800000 */
.L_x_72:
        /* <DEDUP_REMOVED lines=20> */
.L_x_76:
        /* <DEDUP_REMOVED lines=22> */
.L_x_77:
[----:B------:R-:W-:Y:S05]  /*3890*/  BSYNC B0 ;  /* 0x0000000000007941 */ /* 0x000fea0003800000 */
.L_x_75:
        /* <DEDUP_REMOVED lines=22> */
.L_x_79:
        /* <DEDUP_REMOVED lines=23> */
.L_x_80:
[----:B------:R-:W-:Y:S05]  /*3b70*/  BSYNC B0 ;  /* 0x0000000000007941 */ /* 0x000fea0003800000 */
.L_x_78:
        /* <DEDUP_REMOVED lines=38> */
.L_x_82:
        /* <DEDUP_REMOVED lines=23> */
.L_x_83:
[----:B------:R-:W-:Y:S05]  /*3f50*/  BSYNC B0 ;  /* 0x0000000000007941 */ /* 0x000fea0003800000 */
.L_x_81:
        /* <DEDUP_REMOVED lines=31> */
.L_x_85:
        /* <DEDUP_REMOVED lines=23> */
.L_x_86:
[----:B------:R-:W-:Y:S05]  /*42c0*/  BSYNC B0 ;  /* 0x0000000000007941 */ /* 0x000fea0003800000 */
.L_x_84:
        /* <DEDUP_REMOVED lines=20> */
.L_x_62:
[----:B------:R-:W-:-:S04]  /*4410*/  LEA R2, P0, R44, c[0x0][0x200], 0x2 ;  /* 0x000080002c027a11 */ /* 0x000fc800078010ff */
[----:B------:R-:W-:-:S05]  /*4420*/  LEA.HI.X R3, R44, c[0x0][0x204], R45, 0x2, P0 ;  /* 0x000081002c037a11 */ /* 0x000fca00000f142d */
[----:B------:R0:W-:Y:S04]  /*4430*/  STG.E [R2.64], R30 ;  /* 0x0000001e02007986 */ /* 0x0001e8000c101908 */
.L_x_61:
[----:B------:R-:W-:Y:S05]  /*4440*/  BSYNC B1 ;  /* 0x0000000000017941 */ /* 0x000fea0003800000 */
.L_x_60:
[C---:B------:R-:W-:Y:S01]  /*4450*/  IADD3 R0, R39.reuse, 0x8, RZ ;  /* 0x0000000827007810 */ /* 0x040fe20007ffe0ff */
[----:B0-----:R-:W-:Y:S01]  /*4460*/  HFMA2.MMA R4, -RZ, RZ, 0, 0 ;  /* 0x00000000ff047435 */ /* 0x001fe200000001ff */
[C---:B------:R-:W-:Y:S01]  /*4470*/  ISETP.GE.OR P5, PT, R39.reuse, c[0x0][0x314], P6 ;  /* 0x0000c50027007a0c */ /* 0x040fe200037a6670 */
[C---:B------:R-:W-:Y:S01]  /*4480*/  IMAD.SHL.U32 R18, R39.reuse, 0x4, RZ ;  /* 0x0000000427127824 */ /* 0x040fe200078e00ff */
[----:B------:R-:W-:Y:S02]  /*4490*/  ISETP.GE.OR P0, PT, R0, c[0x0][0x314], P6 ;  /* 0x0000c50000007a0c */ /* 0x000fe40003706670 */
[----:B------:R-:W-:-:S04]  /*44a0*/  IADD3 R0, R39, 0x10, RZ ;  /* 0x0000001027007810 */ /* 0x000fc80007ffe0ff */
[----:B------:R-:W-:Y:S02]  /*44b0*/  ISETP.GE.OR P4, PT, R0, c[0x0][0x314], P6 ;  /* 0x0000c50000007a0c */ /* 0x000fe40003786670 */
[----:B------:R-:W-:-:S03]  /*44c0*/  IADD3 R0, R39, 0x18, RZ ;  /* 0x0000001827007810 */ /* 0x000fc60007ffe0ff */
[----:B------:R-:W-:Y:S01]  /*44d0*/  @!P5 FADD.FTZ R37, -R30, R37 ;  /* 0x000000251e25d221 */ /* 0x000fe20000010100 */
[----:B------:R-:W-:Y:S01]  /*44e0*/  ISETP.GE.OR P3, PT, R0, c[0x0][0x314], P6 ;  /* 0x0000c50000007a0c */ /* 0x000fe20003766670 */
[----:B------:R-:W-:Y:S01]  /*44f0*/  @!P0 FADD.FTZ R2, -R30, R38 ;  /* 0x000000261e028221 */ /* 0x000fe20000010100 */
[----:B------:R-:W-:Y:S01]  /*4500*/  IADD3 R0, R39, 0x20, RZ ;  /* 0x0000002027007810 */ /* 0x000fe20007ffe0ff */
[----:B------:R-:W-:Y:S02]  /*4510*/  @!P5 FMUL.FTZ R37, R37, 1.4426950216293334961 ;  /* 0x3fb8aa3b2525d820 */ /* 0x000fe40000410000 */
[----:B------:R-:W-:Y:S01]  /*4520*/  @!P0 FMUL.FTZ R2, R2, 1.4426950216293334961 ;  /* 0x3fb8aa3b02028820 */ /* 0x000fe20000410000 */
[----:B------:R-:W-:Y:S01]  /*4530*/  ISETP.GE.OR P2, PT, R0, c[0x0][0x314], P6 ;  /* 0x0000c50000007a0c */ /* 0x000fe20003746670 */
[----:B------:R-:W-:Y:S01]  /*4540*/  @!P4 FADD.FTZ R35, -R30, R35 ;  /* 0x000000231e23c221 */ /* 0x000fe20000010100 */
[----:B------:R-:W-:Y:S01]  /*4550*/  IADD3 R0, R39, 0x28, RZ ;  /* 0x0000002827007810 */ /* 0x000fe20007ffe0ff */
[----:B------:R-:W0:Y:S02]  /*4560*/  @!P5 MUFU.EX2 R37, R37 ;  /* 0x000000250025d308 */ /* 0x000e240000000800 */
[----:B------:R-:W-:Y:S01]  /*4570*/  @!P4 FMUL.FTZ R35, R35, 1.4426950216293334961 ;  /* 0x3fb8aa3b2323c820 */ /* 0x000fe20000410000 */
[----:B------:R-:W-:Y:S01]  /*4580*/  ISETP.GE.OR P1, PT, R0, c[0x0][0x314], P6 ;  /* 0x0000c50000007a0c */ /* 0x000fe20003726670 */
[----:B------:R-:W-:Y:S01]  /*4590*/  @!P3 FADD.FTZ R36, -R30, R36 ;  /* 0x000000241e24b221 */ /* 0x000fe20000010100 */
[----:B------:R-:W-:-:S03]  /*45a0*/  IADD3 R0, R39, 0x30, RZ ;  /* 0x0000003027007810 */ /* 0x000fc60007ffe0ff */
[----:B------:R-:W1:Y:S01]  /*45b0*/  @!P0 MUFU.EX2 R2, R2 ;  /* 0x0000000200028308 */ /* 0x000e620000000800 */
[----:B------:R-:W-:Y:S02]  /*45c0*/  @!P3 FMUL.FTZ R36, R36, 1.4426950216293334961 ;  /* 0x3fb8aa3b2424b820 */ /* 0x000fe40000410000 */
[----:B------:R-:W-:-:S04]  /*45d0*/  @!P2 FADD.FTZ R33, -R30, R33 ;  /* 0x000000211e21a221 */ /* 0x000fc80000010100 */
[----:B------:R-:W-:Y:S01]  /*45e0*/  @!P2 FMUL.FTZ R33, R33, 1.4426950216293334961 ;  /* 0x3fb8aa3b2121a820 */ /* 0x000fe20000410000 */
[----:B------:R-:W2:Y:S01]  /*45f0*/  @!P4 MUFU.EX2 R35, R35 ;  /* 0x000000230023c308 */ /* 0x000ea20000000800 */
[----:B------:R-:W-:Y:S01]  /*4600*/  @!P1 FADD.FTZ R34, -R30, R34 ;  /* 0x000000221e229221 */ /* 0x000fe20000010100 */
[----:B0-----:R-:W-:Y:S03]  /*4610*/  @!P5 STS [R26.X4], R37 ;  /* 0x000000251a00d388 */ /* 0x001fe60000004800 */
[----:B------:R-:W-:Y:S01]  /*4620*/  @!P1 FMUL.FTZ R34, R34, 1.4426950216293334961 ;  /* 0x3fb8aa3b22229820 */ /* 0x000fe20000410000 */
[----:B-1----:R0:W-:Y:S01]  /*4630*/  @!P0 STS [R26.X4+0x220], R2 ;  /* 0x000220021a008388 */ /* 0x0021e20000004800 */
[----:B------:R-:W-:Y:S01]  /*4640*/  ISETP.GE.OR P0, PT, R0, c[0x0][0x314], P6 ;  /* 0x0000c50000007a0c */ /* 0x000fe20003706670 */
[----:B------:R-:W1:Y:S01]  /*4650*/  @!P3 MUFU.EX2 R36, R36 ;  /* 0x000000240024b308 */ /* 0x000e620000000800 */
[----:B------:R-:W-:-:S04]  /*4660*/  IADD3 R0, R39, 0x38, RZ ;  /* 0x0000003827007810 */ /* 0x000fc80007ffe0ff */
[----:B------:R-:W-:Y:S01]  /*4670*/  ISETP.GE.OR P6, PT, R0, c[0x0][0x314], P6 ;  /* 0x0000c50000007a0c */ /* 0x000fe200037c6670 */
[----:B--2---:R-:W-:Y:S02]  /*4680*/  @!P4 STS [R26.X4+0x440], R35 ;  /* 0x000440231a00c388 */ /* 0x004fe40000004800 */
[----:B------:R-:W2:Y:S04]  /*4690*/  @!P2 MUFU.EX2 R33, R33 ;  /* 0x000000210021a308 */ /* 0x000ea80000000800 */
[----:B------:R-:W-:-:S04]  /*46a0*/  @!P0 FADD.FTZ R31, -R30, R31 ;  /* 0x0000001f1e1f8221 */ /* 0x000fc80000010100 */
[----:B------:R-:W-:Y:S01]  /*46b0*/  @!P0 FMUL.FTZ R31, R31, 1.4426950216293334961 ;  /* 0x3fb8aa3b1f1f8820 */ /* 0x000fe20000410000 */
[----:B------:R-:W3:Y:S01]  /*46c0*/  @!P1 MUFU.EX2 R34, R34 ;  /* 0x0000002200229308 */ /* 0x000ee20000000800 */
[----:B------:R-:W-:Y:S01]  /*46d0*/  @!P6 FADD.FTZ R30, -R30, R32 ;  /* 0x000000201e1ee221 */ /* 0x000fe20000010100 */
[----:B-1----:R-:W-:Y:S03]  /*46e0*/  @!P3 STS [R26.X4+0x660], R36 ;  /* 0x000660241a00b388 */ /* 0x002fe60000004800 */
[----:B------:R-:W-:Y:S01]  /*46f0*/  @!P6 FMUL.FTZ R0, R30, 1.4426950216293334961 ;  /* 0x3fb8aa3b1e00e820 */ /* 0x000fe20000410000 */
[----:B0-----:R-:W-:Y:S01]  /*4700*/  CS2R R2, SRZ ;  /* 0x0000000000027805 */ /* 0x001fe2000001ff00 */
[----:B--2---:R-:W-:Y:S01]  /*4710*/  @!P2 STS [R26.X4+0x880], R33 ;  /* 0x000880211a00a388 */ /* 0x004fe20000004800 */
[----:B------:R-:W0:Y:S08]  /*4720*/  @!P0 MUFU.EX2 R31, R31 ;  /* 0x0000001f001f8308 */ /* 0x000e300000000800 */
[----:B------:R-:W1:Y:S01]  /*4730*/  @!P6 MUFU.EX2 R0, R0 ;  /* 0x000000000000e308 */ /* 0x000e620000000800 */
[----:B---3--:R-:W-:Y:S04]  /*4740*/  @!P1 STS [R26.X4+0xaa0], R34 ;  /* 0x000aa0221a009388 */ /* 0x008fe80000004800 */
[----:B0-----:R-:W-:Y:S04]  /*4750*/  @!P0 STS [R26.X4+0xcc0], R31 ;  /* 0x000cc01f1a008388 */ /* 0x001fe80000004800 */
[----:B-1----:R0:W-:Y:S02]  /*4760*/  @!P6 STS [R26.X4+0xee0], R0 ;  /* 0x000ee0001a00e388 */ /* 0x0021e40000004800 */
[----:B0-----:R-:W-:-:S02]  /*4770*/  IMAD.MOV.U32 R0, RZ, RZ, c[0x0][0x314] ;  /* 0x0000c500ff007624 */ /* 0x001fc400078e00ff */
[----:B------:R-:W-:Y:S03]  /*4780*/  BAR.SYNC.DEFER_BLOCKING 0x0 ;  /* 0x0000000000007b1d */ /* 0x000fe60000010000 */
[----:B------:R-:W-:Y:S02]  /*4790*/  ISETP.GE.AND P0, PT, R0, 0x1, PT ;  /* 0x000000010000780c */ /* 0x000fe40003f06270 */
[----:B------:R-:W-:-:S11]  /*47a0*/  MOV R0, RZ ;  /* 0x000000ff00007202 */ /* 0x000fd60000000f00 */
[----:B------:R-:W-:Y:S05]  /*47b0*/  @!P0 BRA `(.L_x_87) ;  /* 0x0000024000008947 */ /* 0x000fea0003800000 */
[----:B------:R-:W-:Y:S01]  /*47c0*/  ULDC UR5, c[0x0][0x22c] ;  /* 0x00008b0000057ab9 */ /* 0x000fe20000000800 */
        /* <DEDUP_REMOVED lines=16> */
.L_x_90:
[----:B------:R-:W-:Y:S01]  /*48d0*/  BSSY B0, `(.L_x_88) ;  /* 0x0000007000007945 */ /* 0x000fe20003800000 */
[----:B------:R-:W-:-:S05]  /*48e0*/  @P2 BRA `(.L_x_89) ;  /* 0x0000005000002947 */ /* 0x000fca0003800000 */
[----:B------:R-:W-:Y:S01]  /*48f0*/  ISETP.GE.AND P0, PT, R18, c[0x0][0x220], PT ;  /* 0x0000880012007a0c */ /* 0x000fe20003f06270 */
[----:B------:R-:W-:Y:S01]  /*4900*/  CS2R R8, SRZ ;  /* 0x0000000000087805 */ /* 0x000fe2000001ff00 */
[----:B------:R-:W-:Y:S11]  /*4910*/  CS2R R10, SRZ ;  /* 0x00000000000a7805 */ /* 0x000ff6000001ff00 */
[----:B------:R-:W-:Y:S05]  /*4920*/  @!P0 MOV R15, R13 ;  /* 0x0000000d000f8202 */ /* 0x000fea0000000f00 */
[----:B------:R0:W5:Y:S02]  /*4930*/  @!P0 LDG.E.128 R8, [R14.64] ;  /* 0x000000080e088981 */ /* 0x000164000c1e1d00 */
.L_x_89:
[----:B------:R-:W-:Y:S05]  /*4940*/  BSYNC B0 ;  /* 0x0000000000007941 */ /* 0x000fea0003800000 */
.L_x_88:
        /* <DEDUP_REMOVED lines=11> */
.L_x_87:
[----:B------:R-:W-:Y:S02]  /*4a00*/  IADD3 R7, R7, UR7, RZ ;  /* 0x0000000707077c10 */ /* 0x000fe4000fffe0ff */
        /* <DEDUP_REMOVED lines=79> */
        .weak           $__internal_1_$__cuda_sm20_div_s64
        .type           $__internal_1_$__cuda_sm20_div_s64,@function
        .size           $__internal_1_$__cuda_sm20_div_s64,(.L_x_5149 - $__internal_1_$__cuda_sm20_div_s64)
$__internal_1_$__cuda_sm20_div_s64:
        /* <DEDUP_REMOVED lines=83> */
[----:B------:R-:W-:Y:S06]  /*5430*/  RET.REL.NODEC R22 `(_ZN5flash32flash_fwd_splitkv_combine_kernelI23Flash_fwd_kernel_traitsILi32ELi64ELi256ELi4ELb0ELb0EN7cutlass10bfloat16_tE19Flash_kernel_traitsILi32ELi64ELi256ELi4ES3_EELi16ELi6ELb0EEEvNS_16Flash_fwd_paramsE) ;  /* 0xffffabc016007950 */ /* 0x000fec0003c3ffff */
.L_x_91:
        /* <DEDUP_REMOVED lines=12> */
.L_x_5149:


//--------------------- .text._ZN5flash32flash_fwd_splitkv_combine_kernelI23Flash_fwd_kernel_traitsILi32ELi64ELi256ELi4ELb0ELb0EN7cutlass10bfloat16_tE19Flash_kernel_traitsILi32ELi64ELi256ELi4ES3_EELi16ELi5ELb0EEEvNS_16Flash_fwd_paramsE --------------------------
	.section	.text._ZN5flash32flash_fwd_splitkv_combine_kernelI23Flash_fwd_kernel_traitsILi32ELi64ELi256ELi4ELb0ELb0EN7cutlass10bfloat16_tE19Flash_kernel_traitsILi32ELi64ELi256ELi4ES3_EELi16ELi5ELb0EEEvNS_16Flash_fwd_paramsE,"ax",@progbits
	.sectioninfo	@"SHI_REGISTERS=62"
	.align	128
        .global         _ZN5flash32flash_fwd_splitkv_combine_kernelI23Flash_fwd_kernel_traitsILi32ELi64ELi256ELi4ELb0ELb0EN7cutlass10bfloat16_tE19Flash_kernel_traitsILi32ELi64ELi256ELi4ES3_EELi16ELi5ELb0EEEvNS_16Flash_fwd_paramsE
        .type           _ZN5flash32flash_fwd_splitkv_combine_kernelI23Flash_fwd_kernel_traitsILi32ELi64ELi256ELi4ELb0ELb0EN7cutlass10bfloat16_tE19Flash_kernel_traitsILi32ELi64ELi256ELi4ES3_EELi16ELi5ELb0EEEvNS_16Flash_fwd_paramsE,@function
        .size           _ZN5flash32flash_fwd_splitkv_combine_kernelI23Flash_fwd_kernel_traitsILi32ELi64ELi256ELi4ELb0ELb0EN7cutlass10bfloat16_tE19Flash_kernel_traitsILi32ELi64ELi256ELi4ES3_EELi16ELi5ELb0EEEvNS_16Flash_fwd_paramsE,(.L_x_5150 - _ZN5flash32flash_fwd_splitkv_combine_kernelI23Flash_fwd_kernel_traitsILi32ELi64ELi256ELi4ELb0ELb0EN7cutlass10bfloat16_tE19Flash_kernel_traitsILi32ELi64ELi256ELi4ES3_EELi16ELi5ELb0EEEvNS_16Flash_fwd_paramsE)
        .other          _ZN5flash32flash_fwd_splitkv_combine_kernelI23Flash_fwd_kernel_traitsILi32ELi64ELi256ELi4ELb0ELb0EN7cutlass10bfloat16_tE19Flash_kernel_traitsILi32ELi64ELi256ELi4ES3_EELi16ELi5ELb0EEEvNS_16Flash_fwd_paramsE,@"STO_CUDA_ENTRY STV_DEFAULT"
_ZN5flash32flash_fwd_splitkv_combine_kernelI23Flash_fwd_kernel_traitsILi32ELi64ELi256ELi4ELb0ELb0EN7cutlass10bfloat16_tE19Flash_kernel_traitsILi32ELi64ELi256ELi4ES3_EELi16ELi5ELb0EEEvNS_16Flash_fwd_paramsE:
.text._ZN5flash32flash_fwd_splitkv_combine_kernelI23Flash_fwd_kernel_traitsILi32ELi64ELi256ELi4ELb0ELb0EN7cutlass10bfloat16_tE19Flash_kernel_traitsILi32ELi64ELi256ELi4ES3_EELi16ELi5ELb0EEEvNS_16Flash_fwd_paramsE:
        /* <DEDUP_REMOVED lines=11> */
[----:B------:R-:W-:Y:S01]  /*00b0*/  SEL R5, R0, R5, P0 ;  /* 0x0000000500057207 */ /* 0x000fe20000000000 */
        /* <DEDUP_REMOVED lines=11> */
[----:B------:R-:W-:Y:S05]  /*0170*/  CALL.REL.NOINC `($__internal_2_$__cuda_sm20_div_s64) ;  /* 0x0000455000007944 */ /* 0x000fea0003c00000 */
[----:B------:R-:W-:Y:S05]  /*0180*/  BRA `(.L_x_93) ;  /* 0x0000013000007947 */ /* 0x000fea0003800000 */
.L_x_92:
        /* <DEDUP_REMOVED lines=19> */
.L_x_93:
        /* <DEDUP_REMOVED lines=9> */
[----:B------:R-:W-:Y:S02]  /*0350*/  MOV R19, R21 ;  /* 0x0000001500137202 */ /* 0x000fe40000000f00 */
[----:B------:R-:W-:Y:S02]  /*0360*/  MOV R24, 0x380 ;  /* 0x0000038000187802 */ /* 0x000fe40000000f00 */
[----:B------:R-:W-:Y:S05]  /*0370*/  CALL.REL.NOINC `($__internal_2_$__cuda_sm20_div_s64) ;  /* 0x0000435000007944 */ /* 0x000fea0003c00000 */
[----:B------:R-:W-:Y:S02]  /*0380*/  MOV R32, R20 ;  /* 0x0000001400207202 */ /* 0x000fe40000000f00 */
[----:B------:R-:W-:Y:S01]  /*0390*/  MOV R33, R21 ;  /* 0x0000001500217202 */ /* 0x000fe20000000f00 */
[----:B------:R-:W-:Y:S05]  /*03a0*/  BRA `(.L_x_96) ;  /* 0x0000013000007947 */ /* 0x000fea0003800000 */
.L_x_95:
[----:B------:R-:W0:Y:S01]  /*03b0*/  I2F.U32.RP R6, R26 ;  /* 0x0000001a00067306 */ /* 0x000e220000209000 */
[----:B------:R-:W-:Y:S01]  /*03c0*/  ISETP.NE.U32.AND P0, PT, R26, RZ, PT ;  /* 0x000000ff1a00720c */ /* 0x000fe20003f05070 */
[----:B------:R-:W-:-:S06]  /*03d0*/  HFMA2.MMA R33, -RZ, RZ, 0, 0 ;  /* 0x00000000ff217435 */ /* 0x000fcc00000001ff */
[----:B0-----:R-:W0:Y:S02]  /*03e0*/  MUFU.RCP R4, R6 ;  /* 0x0000000600047308 */ /* 0x001e240000001000 */
[----:B0-----:R-:W-:-:S06]  /*03f0*/  IADD3 R4, R4, 0xffffffe, RZ ;  /* 0x0ffffffe04047810 */ /* 0x001fcc0007ffe0ff */
[----:B------:R-:W0:Y:S02]  /*0400*/  F2I.FTZ.U32.TRUNC.NTZ R3, R4 ;  /* 0x0000000400037305 */ /* 0x000e24000021f000 */
[----:B0-----:R-:W-:-:S04]  /*0410*/  IMAD.MOV R2, RZ, RZ, -R3 ;  /* 0x000000ffff027224 */ /* 0x001fc800078e0a03 */
[----:B------:R-:W-:Y:S02]  /*0420*/  IMAD R7, R2, R26, RZ ;  /* 0x0000001a02077224 */ /* 0x000fe400078e02ff */
[----:B------:R-:W-:-:S04]  /*0430*/  IMAD.MOV.U32 R2, RZ, RZ, RZ ;  /* 0x000000ffff027224 */ /* 0x000fc800078e00ff */
        /* <DEDUP_REMOVED lines=10> */
.L_x_96:
[----:B------:R-:W-:Y:S05]  /*04e0*/  BSYNC B0 ;  /* 0x0000000000007941 */ /* 0x000fea0003800000 */
.L_x_94:
        /* <DEDUP_REMOVED lines=10> */
[----:B------:R-:W-:Y:S01]  /*0590*/  @!UP0 UIADD3 UR4, UR5, URZ, URZ ;  /* 0x0000003f05048290 */ /* 0x000fe2000fffe03f */
[----:B0-----:R-:W0:Y:S02]  /*05a0*/  MUFU.RCP R8, R6 ;  /* 0x0000000600087308 */ /* 0x001e240000001000 */
[----:B0-----:R-:W-:Y:S01]  /*05b0*/  IADD3 R8, R8, 0xffffffe, RZ ;  /* 0x0ffffffe08087810 */ /* 0x001fe20007ffe0ff */
[----:B------:R-:W-:-:S05]  /*05c0*/  IMAD.MOV.U32 R6, RZ, RZ, R2 ;  /* 0x000000ffff067224 */ /* 0x000fca00078e0002 */
        /* <DEDUP_REMOVED lines=40> */
[----:B------:R-:W-:Y:S02]  /*0850*/  MOV R8, R20 ;  /* 0x0000001400087202 */ /* 0x000fe40000000f00 */
[----:B------:R-:W-:Y:S01]  /*0860*/  MOV R9, R21 ;  /* 0x0000001500097202 */ /* 0x000fe20000000f00 */
[----:B------:R-:W-:Y:S05]  /*0870*/  BRA `(.L_x_99) ;  /* 0x0000013000007947 */ /* 0x000fea0003800000 */
.L_x_98:
[----:B------:R-:W0:Y:S01]  /*0880*/  I2F.U32.RP R4, R17 ;  /* 0x0000001100047306 */ /* 0x000e220000209000 */
[----:B------:R-:W-:-:S07]  /*0890*/  ISETP.NE.U32.AND P0, PT, R17, RZ, PT ;  /* 0x000000ff1100720c */ /* 0x000fce0003f05070 */
[----:B0-----:R-:W0:Y:S02]  /*08a0*/  MUFU.RCP R6, R4 ;  /* 0x0000000400067308 */ /* 0x001e240000001000 */
[----:B0-----:R-:W-:-:S06]  /*08b0*/  IADD3 R6, R6, 0xffffffe, RZ ;  /* 0x0ffffffe06067810 */ /* 0x001fcc0007ffe0ff */
[----:B------:R-:W0:Y:S02]  /*08c0*/  F2I.FTZ.U32.TRUNC.NTZ R7, R6 ;  /* 0x0000000600077305 */ /* 0x000e24000021f000 */
[----:B0-----:R-:W-:Y:S02]  /*08d0*/  IMAD.MOV R2, RZ, RZ, -R7 ;  /* 0x000000ffff027224 */ /* 0x001fe400078e0a07 */
[----:B------:R-:W-:Y:S02]  /*08e0*/  IMAD.MOV.U32 R6, RZ, RZ, RZ ;  /* 0x000000ffff067224 */ /* 0x000fe400078e00ff */
[----:B------:R-:W-:-:S04]  /*08f0*/  IMAD R9, R2, R17, RZ ;  /* 0x0000001102097224 */ /* 0x000fc800078e02ff */
[----:B------:R-:W-:-:S06]  /*0900*/  IMAD.HI.U32 R9, R7, R9, R6 ;  /* 0x0000000907097227 */ /* 0x000fcc00078e0006 */
[----:B------:R-:W-:Y:S01]  /*0910*/  IMAD.HI.U32 R8, R9, R26, RZ ;  /* 0x0000001a09087227 */ /* 0x000fe200078e00ff */
[----:B------:R-:W-:-:S04]  /*0920*/  HFMA2.MMA R9, -RZ, RZ, 0, 0 ;  /* 0x00000000ff097435 */ /* 0x000fc800000001ff */
        /* <DEDUP_REMOVED lines=8> */
.L_x_99:
[----:B------:R-:W-:Y:S05]  /*09b0*/  BSYNC B0 ;  /* 0x0000000000007941 */ /* 0x000fea0003800000 */
.L_x_97:
[----:B------:R-:W-:Y:S01]  /*09c0*/  IMAD.MOV.U32 R6, RZ, RZ, c[0x0][0x1c0] ;  /* 0x00007000ff067624 */ /* 0x000fe200078e00ff */
[----:B------:R-:W-:Y:S01]  /*09d0*/  IABS R19, R3 ;  /* 0x0000000300137213 */ /* 0x000fe20000000000 */
[----:B------:R-:W-:Y:S01]  /*09e0*/  IMAD.MOV.U32 R26, RZ, RZ, RZ ;  /* 0x000000ffff1a7224 */ /* 0x000fe200078e00ff */
[----:B------:R-:W-:Y:S01]  /*09f0*/  IABS R14, c[0x0][0x214] ;  /* 0x00008500000e7a13 */ /* 0x000fe20000000000 */
[C---:B------:R-:W-:Y:S01]  /*0a00*/  IMAD R2, R6.reuse, c[0x0][0x214], RZ ;  /* 0x0000850006027a24 */ /* 0x040fe200078e02ff */
[----:B------:R-:W0:Y:S01]  /*0a10*/  I2F.RP R20, R19 ;  /* 0x0000001300147306 */ /* 0x000e220000209400 */
[----:B------:R-:W-:Y:S01]  /*0a20*/  IADD3 R6, R6, -0x1, RZ ;  /* 0xffffffff06067810 */ /* 0x000fe20007ffe0ff */
[----:B------:R-:W1:Y:S01]  /*0a30*/  S2R R38, SR_TID.X ;  /* 0x0000000000267919 */ /* 0x000e620000002100 */
[----:B------:R-:W-:Y:S01]  /*0a40*/  ISETP.NE.AND P5, PT, R3, RZ, PT ;  /* 0x000000ff0300720c */ /* 0x000fe20003fa5270 */
[----:B------:R-:W-:Y:S01]  /*0a50*/  BSSY B0, `(.L_x_100) ;  /* 0x0000072000007945 */ /* 0x000fe20003800000 */
[----:B------:R-:W-:-:S03]  /*0a60*/  IABS R18, R2 ;  /* 0x0000000200127213 */ /* 0x000fc60000000000 */
[----:B------:R-:W-:Y:S01]  /*0a70*/  I2F.RP R13, R14 ;  /* 0x0000000e000d7306 */ /* 0x000fe20000209400 */
[----:B------:R-:W-:-:S07]  /*0a80*/  IADD3 R21, R18, UR8, RZ ;  /* 0x0000000812157c10 */ /* 0x000fce000fffe0ff */
[----:B------:R-:W2:Y:S08]  /*0a90*/  I2F.RP R15, R18 ;  /* 0x00000012000f7306 */ /* 0x000eb00000209400 */
[----:B0-----:R-:W0:Y:S08]  /*0aa0*/  MUFU.RCP R4, R20 ;  /* 0x0000001400047308 */ /* 0x001e300000001000 */
[----:B--2---:R-:W2:Y:S08]  /*0ab0*/  MUFU.RCP R10, R15 ;  /* 0x0000000f000a7308 */ /* 0x004eb00000001000 */
[----:B------:R-:W3:Y:S01]  /*0ac0*/  MUFU.RCP R24, R13 ;  /* 0x0000000d00187308 */ /* 0x000ee20000001000 */
[----:B0-----:R-:W-:-:S02]  /*0ad0*/  IADD3 R4, R4, 0xffffffe, RZ ;  /* 0x0ffffffe04047810 */ /* 0x001fc40007ffe0ff */
[----:B--2---:R-:W-:-:S05]  /*0ae0*/  IADD3 R10, R10, 0xffffffe, RZ ;  /* 0x0ffffffe0a0a7810 */ /* 0x004fca0007ffe0ff */
[----:B------:R-:W0:Y:S01]  /*0af0*/  F2I.FTZ.U32.TRUNC.NTZ R27, R4 ;  /* 0x00000004001b7305 */ /* 0x000e22000021f000 */
[----:B------:R-:W-:Y:S02]  /*0b00*/  IABS R15, R21 ;  /* 0x00000015000f7213 */ /* 0x000fe40000000000 */
[----:B---3--:R-:W-:-:S05]  /*0b10*/  IADD3 R24, R24, 0xffffffe, RZ ;  /* 0x0ffffffe18187810 */ /* 0x008fca0007ffe0ff */
[----:B------:R-:W2:Y:S08]  /*0b20*/  F2I.FTZ.U32.TRUNC.NTZ R11, R10 ;  /* 0x0000000a000b7305 */ /* 0x000eb0000021f000 */
[----:B------:R-:W3:Y:S01]  /*0b30*/  F2I.FTZ.U32.TRUNC.NTZ R25, R24 ;  /* 0x0000001800197305 */ /* 0x000ee2000021f000 */
[----:B0-----:R-:W-:Y:S02]  /*0b40*/  IMAD.MOV R22, RZ, RZ, -R27 ;  /* 0x000000ffff167224 */ /* 0x001fe400078e0a1b */
[----:B------:R-:W-:-:S02]  /*0b50*/  IMAD.IADD R4, R6, 0x1, R19 ;  /* 0x0000000106047824 */ /* 0x000fc400078e0213 */
[----:B------:R-:W-:Y:S02]  /*0b60*/  IMAD R22, R22, R19, RZ ;  /* 0x0000001316167224 */ /* 0x000fe400078e02ff */
[----:B--2---:R-:W-:Y:S01]  /*0b70*/  IMAD.MOV R7, RZ, RZ, -R11 ;  /* 0x000000ffff077224 */ /* 0x004fe200078e0a0b */
[----:B------:R-:W-:Y:S01]  /*0b80*/  IABS R13, R4 ;  /* 0x00000004000d7213 */ /* 0x000fe20000000000 */
[----:B------:R-:W-:Y:S02]  /*0b90*/  IMAD.MOV.U32 R10, RZ, RZ, RZ ;  /* 0x000000ffff0a7224 */ /* 0x000fe400078e00ff */
[----:B------:R-:W-:Y:S02]  /*0ba0*/  IMAD R20, R7, R18, RZ ;  /* 0x0000001207147224 */ /* 0x000fe400078e02ff */
[----:B------:R-:W-:-:S04]  /*0bb0*/  IMAD.HI.U32 R22, R27, R22, R26 ;  /* 0x000000161b167227 */ /* 0x000fc800078e001a */
[----:B------:R-:W-:Y:S01]  /*0bc0*/  IMAD.HI.U32 R20, R11, R20, R10 ;  /* 0x000000140b147227 */ /* 0x000fe200078e000a */
[----:B------:R-:W-:Y:S02]  /*0bd0*/  IABS R10, R2 ;  /* 0x00000002000a7213 */ /* 0x000fe40000000000 */
[----:B------:R-:W-:Y:S01]  /*0be0*/  IABS R11, R3 ;  /* 0x00000003000b7213 */ /* 0x000fe20000000000 */
[----:B---3--:R-:W-:Y:S02]  /*0bf0*/  IMAD.MOV R7, RZ, RZ, -R25 ;  /* 0x000000ffff077224 */ /* 0x008fe400078e0a19 */
[----:B------:R-:W-:Y:S02]  /*0c00*/  IMAD.MOV.U32 R24, RZ, RZ, RZ ;  /* 0x000000ffff187224 */ /* 0x000fe400078e00ff */
[----:B------:R-:W-:Y:S02]  /*0c10*/  IMAD R7, R7, R14, RZ ;  /* 0x0000000e07077224 */ /* 0x000fe400078e02ff */
[----:B------:R-:W-:-:S02]  /*0c20*/  IMAD.MOV R10, RZ, RZ, -R10 ;  /* 0x000000ffff0a7224 */ /* 0x000fc400078e0a0a */
[----:B------:R-:W-:-:S04]  /*0c30*/  IMAD.HI.U32 R20, R20, R15, RZ ;  /* 0x0000000f14147227 */ /* 0x000fc800078e00ff */
[----:B------:R-:W-:-:S04]  /*0c40*/  IMAD.HI.U32 R24, R25, R7, R24 ;  /* 0x0000000719187227 */ /* 0x000fc800078e0018 */
[----:B------:R-:W-:Y:S02]  /*0c50*/  IMAD R7, R20, R10, R15 ;  /* 0x0000000a14077224 */ /* 0x000fe400078e020f */
[----:B------:R-:W-:Y:S02]  /*0c60*/  IMAD.MOV R11, RZ, RZ, -R11 ;  /* 0x000000ffff0b7224 */ /* 0x000fe400078e0a0b */
[----:B------:R-:W-:Y:S01]  /*0c70*/  IMAD.HI.U32 R22, R22, R13, RZ ;  /* 0x0000000d16167227 */ /* 0x000fe200078e00ff */
[----:B------:R-:W-:-:S03]  /*0c80*/  ISETP.GT.U32.AND P4, PT, R18, R7, PT ;  /* 0x000000071200720c */ /* 0x000fc60003f84070 */
[----:B------:R-:W-:Y:S01]  /*0c90*/  IMAD R26, R22, R11, R13 ;  /* 0x0000000b161a7224 */ /* 0x000fe200078e020d */
[----:B------:R-:W-:Y:S01]  /*0ca0*/  LEA.HI.SX32 R13, R2, 0x1, 0x1 ;  /* 0x00000001020d7811 */ /* 0x000fe200078f0aff */
[----:B------:R-:W-:-:S03]  /*0cb0*/  IMAD.HI.U32 R24, R24, R15, RZ ;  /* 0x0000000f18187227 */ /* 0x000fc600078e00ff */
[----:B------:R-:W-:Y:S01]  /*0cc0*/  ISETP.GT.U32.AND P3, PT, R19, R26, PT ;  /* 0x0000001a1300720c */ /* 0x000fe20003f64070 */
[----:B------:R-:W-:-:S04]  /*0cd0*/  IMAD.MOV R10, RZ, RZ, -R24 ;  /* 0x000000ffff0a7224 */ /* 0x000fc800078e0a18 */
[----:B------:R-:W-:Y:S01]  /*0ce0*/  @!P4 IMAD.IADD R7, R7, 0x1, -R18 ;  /* 0x000000010707c824 */ /* 0x000fe200078e0a12 */
[----:B------:R-:W-:Y:S01]  /*0cf0*/  @!P4 IADD3 R20, R20, 0x1, RZ ;  /* 0x000000011414c810 */ /* 0x000fe20007ffe0ff */
[----:B------:R-:W-:Y:S01]  /*0d00*/  IMAD R15, R14, R10, R15 ;  /* 0x0000000a0e0f7224 */ /* 0x000fe200078e020f */
[----:B------:R-:W-:Y:S02]  /*0d10*/  ISETP.NE.AND P4, PT, R2, RZ, PT ;  /* 0x000000ff0200720c */ /* 0x000fe40003f85270 */
[-C--:B------:R-:W-:Y:S02]  /*0d20*/  ISETP.GE.U32.AND P2, PT, R7, R18.reuse, PT ;  /* 0x000000120700720c */ /* 0x080fe40003f46070 */
[----:B------:R-:W-:Y:S01]  /*0d30*/  LOP3.LUT R7, R21, R18, RZ, 0x3c, !PT ;  /* 0x0000001215077212 */ /* 0x000fe200078e3cff */
[----:B------:R-:W-:Y:S01]  /*0d40*/  @!P3 IMAD.IADD R26, R26, 0x1, -R19 ;  /* 0x000000011a1ab824 */ /* 0x000fe200078e0a13 */
[----:B------:R-:W-:Y:S02]  /*0d50*/  ISETP.GT.U32.AND P0, PT, R14, R15, PT ;  /* 0x0000000f0e00720c */ /* 0x000fe40003f04070 */
[----:B------:R-:W-:-:S02]  /*0d60*/  ISETP.GE.AND P1, PT, R7, RZ, PT ;  /* 0x000000ff0700720c */ /* 0x000fc40003f26270 */
[-C--:B------:R-:W-:Y:S02]  /*0d70*/  ISETP.GE.U32.AND P6, PT, R26, R19.reuse, PT ;  /* 0x000000131a00720c */ /* 0x080fe40003fc6070 */
[----:B------:R-:W-:Y:S02]  /*0d80*/  LOP3.LUT R7, R4, R19, RZ, 0x3c, !PT ;  /* 0x0000001304077212 */ /* 0x000fe400078e3cff */
[----:B------:R-:W-:Y:S02]  /*0d90*/  @!P3 IADD3 R22, R22, 0x1, RZ ;  /* 0x000000011616b810 */ /* 0x000fe40007ffe0ff */
[----:B------:R-:W-:Y:S02]  /*0da0*/  @P2 IADD3 R20, R20, 0x1, RZ ;  /* 0x0000000114142810 */ /* 0x000fe40007ffe0ff */
[----:B------:R-:W-:Y:S01]  /*0db0*/  ISETP.GE.AND P2, PT, R7, RZ, PT ;  /* 0x000000ff0700720c */ /* 0x000fe20003f46270 */
[----:B------:R-:W-:Y:S01]  /*0dc0*/  @!P0 IMAD.IADD R15, R15, 0x1, -R14 ;  /* 0x000000010f0f8824 */ /* 0x000fe200078e0a0e */
[----:B------:R-:W-:Y:S01]  /*0dd0*/  @!P0 IADD3 R24, R24, 0x1, RZ ;  /* 0x0000000118188810 */ /* 0x000fe20007ffe0ff */
[----:B------:R-:W-:Y:S01]  /*0de0*/  @!P1 IMAD.MOV R20, RZ, RZ, -R20 ;  /* 0x000000ffff149224 */ /* 0x000fe200078e0a14 */
[----:B------:R-:W-:-:S02]  /*0df0*/  @!P4 LOP3.LUT R20, RZ, R18, RZ, 0x33, !PT ;  /* 0x00000012ff14c212 */ /* 0x000fc400078e33ff */
[----:B------:R-:W-:Y:S02]  /*0e00*/  @P6 IADD3 R22, R22, 0x1, RZ ;  /* 0x0000000116166810 */ /* 0x000fe40007ffe0ff */
[----:B------:R-:W-:Y:S02]  /*0e10*/  ISETP.LT.U32.AND P0, PT, R32, R20, PT ;  /* 0x000000142000720c */ /* 0x000fe40003f01070 */
[----:B------:R-:W-:Y:S02]  /*0e20*/  SHF.R.S32.HI R11, RZ, 0x1f, R20 ;  /* 0x0000001fff0b7819 */ /* 0x000fe40000011414 */
[----:B------:R-:W-:Y:S01]  /*0e30*/  ISETP.GE.U32.AND P3, PT, R15, R14, PT ;  /* 0x0000000e0f00720c */ /* 0x000fe20003f66070 */
[----:B------:R-:W-:Y:S01]  /*0e40*/  @!P2 IMAD.MOV R22, RZ, RZ, -R22 ;  /* 0x000000ffff16a224 */ /* 0x000fe200078e0a16 */
[----:B------:R-:W-:Y:S02]  /*0e50*/  ISETP.GT.AND P2, PT, R2, RZ, PT ;  /* 0x000000ff0200720c */ /* 0x000fe40003f44270 */
[----:B------:R-:W-:-:S02]  /*0e60*/  ISETP.LT.AND.EX P0, PT, R33, R11, PT, P0 ;  /* 0x0000000b2100720c */ /* 0x000fc40003f01300 */
[----:B------:R-:W-:Y:S02]  /*0e70*/  LOP3.LUT R21, R21, c[0x0][0x214], RZ, 0x3c, !PT ;  /* 0x0000850015157a12 */ /* 0x000fe400078e3cff */
[----:B------:R-:W-:Y:S02]  /*0e80*/  SEL R11, R33, R11, P0 ;  /* 0x0000000b210b7207 */ /* 0x000fe40000000000 */
[----:B------:R-:W-:Y:S02]  /*0e90*/  ISETP.GE.AND P1, PT, R21, RZ, PT ;  /* 0x000000ff1500720c */ /* 0x000fe40003f26270 */
[----:B------:R-:W-:Y:S02]  /*0ea0*/  SHF.R.S32.HI R10, RZ, 0x1f, R2 ;  /* 0x0000001fff0a7819 */ /* 0x000fe40000011402 */
[----:B------:R-:W-:Y:S02]  /*0eb0*/  ISETP.NE.AND P4, PT, RZ, c[0x0][0x214], PT ;  /* 0x00008500ff007a0c */ /* 0x000fe40003f85270 */
[----:B------:R-:W-:Y:S01]  /*0ec0*/  LOP3.LUT R2, R33, R11, RZ, 0xfc, !PT ;  /* 0x0000000b21027212 */ /* 0x000fe200078efcff */
[----:B------:R-:W-:Y:S01]  /*0ed0*/  @!P2 IMAD.MOV R13, RZ, RZ, R10 ;  /* 0x000000ffff0da224 */ /* 0x000fe200078e020a */
[----:B------:R-:W-:-:S02]  /*0ee0*/  @P3 IADD3 R24, R24, 0x1, RZ ;  /* 0x0000000118183810 */ /* 0x000fc40007ffe0ff */
[----:B------:R-:W-:Y:S02]  /*0ef0*/  ISETP.NE.U32.AND P2, PT, R2, RZ, PT ;  /* 0x000000ff0200720c */ /* 0x000fe40003f45070 */
[----:B------:R-:W-:Y:S01]  /*0f00*/  @!P5 LOP3.LUT R22, RZ, R19, RZ, 0x33, !PT ;  /* 0x00000013ff16d212 */ /* 0x000fe200078e33ff */
[----:B------:R-:W-:-:S03]  /*0f10*/  @!P1 IMAD.MOV R24, RZ, RZ, -R24 ;  /* 0x000000ffff189224 */ /* 0x000fc600078e0a18 */
[----:B------:R-:W-:Y:S02]  /*0f20*/  ISETP.LT.U32.AND P1, PT, R8, R22, PT ;  /* 0x000000160800720c */ /* 0x000fe40003f21070 */
[----:B------:R-:W-:Y:S02]  /*0f30*/  SHF.R.S32.HI R7, RZ, 0x1f, R22 ;  /* 0x0000001fff077819 */ /* 0x000fe40000011416 */
[----:B------:R-:W-:Y:S02]  /*0f40*/  @!P4 LOP3.LUT R24, RZ, c[0x0][0x214], RZ, 0x33, !PT ;  /* 0x00008500ff18ca12 */ /* 0x000fe400078e33ff */
[----:B------:R-:W-:-:S03]  /*0f50*/  ISETP.LT.AND.EX P1, PT, R9, R7, PT, P1 ;  /* 0x000000070900720c */ /* 0x000fc60003f21310 */
[----:B------:R-:W-:Y:S01]  /*0f60*/  IMAD R2, R24, R13, RZ ;  /* 0x0000000d18027224 */ /* 0x000fe200078e02ff */
[----:B------:R-:W-:Y:S02]  /*0f70*/  SEL R15, R8, R22, P1 ;  /* 0x00000016080f7207 */ /* 0x000fe40000800000 */
[----:B------:R-:W-:Y:S02]  /*0f80*/  SEL R14, R9, R7, P1 ;  /* 0x00000007090e7207 */ /* 0x000fe40000800000 */
[----:B------:R-:W-:Y:S01]  /*0f90*/  SEL R13, R32, R20, P0 ;  /* 0x00000014200d7207 */ /* 0x000fe20000000000 */
[----:B------:R-:W-:Y:S05]  /*0fa0*/  @!P2 BRA `(.L_x_101) ;  /* 0x000000900000a947 */ /* 0x000fea0003800000 */
[----:B-1----:R-:W-:Y:S01]  /*0fb0*/  IMAD.MOV.U32 R30, RZ, RZ, R32 ;  /* 0x000000ffff1e7224 */ /* 0x002fe200078e0020 */
[----:B------:R-:W-:Y:S01]  /*0fc0*/  MOV R26, R13 ;  /* 0x0000000d001a7202 */ /* 0x000fe20000000f00 */
[----:B------:R-:W-:Y:S01]  /*0fd0*/  IMAD.MOV.U32 R19, RZ, RZ, R33 ;  /* 0x000000ffff137224 */ /* 0x000fe200078e0021 */
[----:B------:R-:W-:Y:S02]  /*0fe0*/  MOV R25, R11 ;  /* 0x0000000b00197202 */ /* 0x000fe40000000f00 */
[----:B------:R-:W-:-:S02]  /*0ff0*/  MOV R24, 0x1010 ;  /* 0x0000101000187802 */ /* 0x000fc40000000f00 */
[----:B------:R-:W-:Y:S05]  /*1000*/  CALL.REL.NOINC `($__internal_2_$__cuda_sm20_div_s64) ;  /* 0x000036c000007944 */ /* 0x000fea0003c00000 */
[----:B------:R-:W-:Y:S02]  /*1010*/  MOV R40, R20 ;  /* 0x0000001400287202 */ /* 0x000fe40000000f00 */
[----:B------:R-:W-:Y:S01]  /*1020*/  MOV R41, R21 ;  /* 0x0000001500297202 */ /* 0x000fe20000000f00 */
[----:B------:R-:W-:Y:S05]  /*1030*/  BRA `(.L_x_102) ;  /* 0x0000013000007947 */ /* 0x000fea0003800000 */
.L_x_101:
        /* <DEDUP_REMOVED lines=19> */
.L_x_102:
[----:B------:R-:W-:Y:S05]  /*1170*/  BSYNC B0 ;  /* 0x0000000000007941 */ /* 0x000fea0003800000 */
.L_x_100:
[----:B------:R-:W-:Y:S01]  /*1180*/  SHF.R.S32.HI R7, RZ, 0x1f, R38 ;  /* 0x0000001fff077819 */ /* 0x000fe20000011426 */
[----:B------:R-:W-:Y:S01]  /*1190*/  ULDC.64 UR8, c[0x0][0x118] ;  /* 0x0000460000087ab9 */ /* 0x000fe20000000a00 */
[----:B------:R-:W-:Y:S02]  /*11a0*/  IADD3 R21, P0, R12, -UR7, RZ ;  /* 0x800000070c157c10 */ /* 0x000fe4000ff1e0ff */
[----:B------:R-:W-:-:S04]  /*11b0*/  LEA.HI R25, R7, R38, RZ, 0x4 ;  /* 0x0000002607197211 */ /* 0x000fc800078f20ff */
[----:B------:R-:W-:Y:S02]  /*11c0*/  LOP3.LUT R19, R25, 0xfffffff0, RZ, 0xc0, !PT ;  /* 0xfffffff019137812 */ /* 0x000fe400078ec0ff */
[----:B------:R-:W-:-:S03]  /*11d0*/  SHF.R.S32.HI R25, RZ, 0x4, R25 ;  /* 0x00000004ff197819 */ /* 0x000fc60000011419 */
[----:B------:R-:W-:Y:S01]  /*11e0*/  IMAD.IADD R20, R38, 0x1, -R19 ;  /* 0x0000000126147824 */ /* 0x000fe200078e0a13 */
[----:B------:R-:W-:Y:S02]  /*11f0*/  IADD3.X R19, R0, ~UR6, RZ, P0, !PT ;  /* 0x8000000600137c10 */ /* 0x000fe400087fe4ff */
[----:B------:R-:W-:Y:S02]  /*1200*/  IADD3 R31, R25, 0x10, RZ ;  /* 0x00000010191f7810 */ /* 0x000fe40007ffe0ff */
[----:B------:R-:W-:Y:S02]  /*1210*/  ISETP.GT.U32.AND P3, PT, R21, R20, PT ;  /* 0x000000141500720c */ /* 0x000fe40003f64070 */
[----:B------:R-:W-:Y:S02]  /*1220*/  SHF.R.S32.HI R10, RZ, 0x1f, R20 ;  /* 0x0000001fff0a7819 */ /* 0x000fe40000011414 */
[----:B------:R-:W-:Y:S02]  /*1230*/  IADD3 R27, R25, 0x8, RZ ;  /* 0x00000008191b7810 */ /* 0x000fe40007ffe0ff */
[----:B------:R-:W-:-:S02]  /*1240*/  ISETP.GT.AND.EX P3, PT, R19, R10, PT, P3 ;  /* 0x0000000a1300720c */ /* 0x000fc40003f64330 */
[----:B------:R-:W-:Y:S02]  /*1250*/  IADD3 R23, R25, 0x18, RZ ;  /* 0x0000001819177810 */ /* 0x000fe40007ffe0ff */
[----:B------:R-:W-:Y:S02]  /*1260*/  ISETP.GE.OR P4, PT, R31, c[0x0][0x314], !P3 ;  /* 0x0000c5001f007a0c */ /* 0x000fe40005f86670 */
[----:B------:R-:W-:Y:S02]  /*1270*/  ISETP.GE.OR P5, PT, R27, c[0x0][0x314], !P3 ;  /* 0x0000c5001b007a0c */ /* 0x000fe40005fa6670 */
[----:B------:R-:W-:Y:S02]  /*1280*/  ISETP.GE.OR P6, PT, R25, c[0x0][0x314], !P3 ;  /* 0x0000c50019007a0c */ /* 0x000fe40005fc6670 */
[----:B------:R-:W-:Y:S02]  /*1290*/  ISETP.GE.OR P3, PT, R23, c[0x0][0x314], !P3 ;  /* 0x0000c50017007a0c */ /* 0x000fe40005f66670 */
[----:B------:R-:W-:-:S04]  /*12a0*/  IADD3 R32, P0, R20, UR7, RZ ;  /* 0x0000000714207c10 */ /* 0x000fc8000ff1e0ff */
[----:B------:R-:W-:Y:S01]  /*12b0*/  IADD3.X R33, R10, UR6, RZ, P0, !PT ;  /* 0x000000060a217c10 */ /* 0x000fe200087fe4ff */
[--C-:B------:R-:W-:Y:S01]  /*12c0*/  @!P4 IMAD.MOV.U32 R26, RZ, RZ, R32.reuse ;  /* 0x000000ffff1ac224 */ /* 0x100fe200078e0020 */
[----:B------:R-:W-:Y:S02]  /*12d0*/  @!P4 SHF.R.S32.HI R19, RZ, 0x1f, R31 ;  /* 0x0000001fff13c819 */ /* 0x000fe4000001141f */
[----:B------:R-:W-:Y:S01]  /*12e0*/  @!P5 SHF.R.S32.HI R21, RZ, 0x1f, R27 ;  /* 0x0000001fff15d819 */ /* 0x000fe2000001141b */
[----:B------:R-:W-:-:S04]  /*12f0*/  @!P5 IMAD.WIDE.U32 R28, R12, R27, R32 ;  /* 0x0000001b0c1cd225 */ /* 0x000fc800078e0020 */
[-C--:B------:R-:W-:Y:S01]  /*1300*/  @!P4 IMAD R19, R19, R12.reuse, RZ ;  /* 0x0000000c1313c224 */ /* 0x080fe200078e02ff */
[----:B------:R-:W-:Y:S01]  /*1310*/  @!P5 LEA R22, P0, R28, c[0x0][0x208], 0x2 ;  /* 0x000082001c16da11 */ /* 0x000fe200078010ff */
[----:B------:R-:W-:Y:S02]  /*1320*/  @!P5 IMAD R21, R21, R12, RZ ;  /* 0x0000000c1515d224 */ /* 0x000fe400078e02ff */
[-C--:B------:R-:W-:Y:S01]  /*1330*/  @!P4 IMAD R10, R31, R0.reuse, R19 ;  /* 0x000000001f0ac224 */ /* 0x080fe200078e0213 */
[----:B------:R-:W-:Y:S01]  /*1340*/  @!P3 SHF.R.S32.HI R19, RZ, 0x1f, R23 ;  /* 0x0000001fff13b819 */ /* 0x000fe20000011417 */
[----:B------:R-:W-:Y:S01]  /*1350*/  @!P5 IMAD R18, R27, R0, R21 ;  /* 0x000000001b12d224 */ /* 0x000fe200078e0215 */
[----:B------:R-:W-:Y:S01]  /*1360*/  @!P6 SHF.R.S32.HI R21, RZ, 0x1f, R25 ;  /* 0x0000001fff15e819 */ /* 0x000fe20000011419 */
[----:B------:R-:W-:Y:S02]  /*1370*/  @!P4 IMAD.MOV.U32 R27, RZ, RZ, R33 ;  /* 0x000000ffff1bc224 */ /* 0x000fe400078e0021 */
[----:B------:R-:W-:-:S02]  /*1380*/  @!P3 IMAD R19, R19, R12, RZ ;  /* 0x0000000c1313b224 */ /* 0x000fc400078e02ff */
[----:B------:R-:W-:-:S04]  /*1390*/  @!P4 IMAD.WIDE.U32 R26, R12, R31, R26 ;  /* 0x0000001f0c1ac225 */ /* 0x000fc800078e001a */
[----:B------:R-:W-:Y:S02]  /*13a0*/  @!P6 IMAD.MOV.U32 R30, RZ, RZ, R32 ;  /* 0x000000ffff1ee224 */ /* 0x000fe400078e0020 */
[--C-:B------:R-:W-:Y:S02]  /*13b0*/  @!P6 IMAD.MOV.U32 R31, RZ, RZ, R33.reuse ;  /* 0x000000ffff1fe224 */ /* 0x100fe400078e0021 */
[----:B------:R-:W-:Y:S02]  /*13c0*/  @!P6 IMAD R21, R21, R12, RZ ;  /* 0x0000000c1515e224 */ /* 0x000fe400078e02ff */
[----:B------:R-:W-:Y:S02]  /*13d0*/  @!P5 IMAD.IADD R18, R29, 0x1, R18 ;  /* 0x000000011d12d824 */ /* 0x000fe400078e0212 */
[----:B------:R-:W-:-:S04]  /*13e0*/  @!P3 IMAD.WIDE.U32 R32, R12, R23, R32 ;  /* 0x000000170c20b225 */ /* 0x000fc800078e0020 */
[-C--:B------:R-:W-:Y:S01]  /*13f0*/  @!P3 IMAD R19, R23, R0.reuse, R19 ;  /* 0x000000001713b224 */ /* 0x080fe200078e0213 */
[----:B------:R-:W-:Y:S01]  /*1400*/  @!P5 LEA.HI.X R23, R28, c[0x0][0x20c], R18, 0x2, P0 ;  /* 0x000083001c17da11 */ /* 0x000fe200000f1412 */
[----:B------:R-:W-:Y:S01]  /*1410*/  @!P6 IMAD.WIDE.U32 R30, R12, R25, R30 ;  /* 0x000000190c1ee225 */ /* 0x000fe200078e001e */
[----:B------:R-:W-:Y:S02]  /*1420*/  @!P3 LEA R18, P0, R32, c[0x0][0x208], 0x2 ;  /* 0x000082002012ba11 */ /* 0x000fe400078010ff */
[----:B------:R-:W-:Y:S01]  /*1430*/  @!P4 LEA R28, P1, R26, c[0x0][0x208], 0x2 ;  /* 0x000082001a1cca11 */ /* 0x000fe200078210ff */
[----:B------:R-:W-:Y:S01]  /*1440*/  @!P6 IMAD R21, R25, R0, R21 ;  /* 0x000000001915e224 */ /* 0x000fe200078e0215 */
[----:B------:R-:W-:Y:S01]  /*1450*/  @!P6 LEA R36, P2, R30, c[0x0][0x208], 0x2 ;  /* 0x000082001e24ea11 */ /* 0x000fe200078410ff */
[----:B------:R-:W-:Y:S02]  /*1460*/  @!P3 IMAD.IADD R19, R33, 0x1, R19 ;  /* 0x000000012113b824 */ /* 0x000fe400078e0213 */
[----:B------:R-:W-:-:S02]  /*1470*/  @!P6 IMAD.IADD R21, R31, 0x1, R21 ;  /* 0x000000011f15e824 */ /* 0x000fc400078e0215 */
[----:B------:R-:W-:Y:S01]  /*1480*/  @!P4 IMAD.IADD R27, R27, 0x1, R10 ;  /* 0x000000011b1bc824 */ /* 0x000fe200078e020a */
[----:B------:R-:W-:Y:S01]  /*1490*/  @!P3 LEA.HI.X R19, R32, c[0x0][0x20c], R19, 0x2, P0 ;  /* 0x000083002013ba11 */ /* 0x000fe200000f1413 */
[----:B------:R-:W-:Y:S01]  /*14a0*/  IMAD.MOV.U32 R24, RZ, RZ, -0x800000 ;  /* 0xff800000ff187424 */ /* 0x000fe200078e00ff */
[----:B------:R-:W-:Y:S01]  /*14b0*/  @!P6 LEA.HI.X R37, R30, c[0x0][0x20c], R21, 0x2, P2 ;  /* 0x000083001e25ea11 */ /* 0x000fe200010f1415 */
[----:B------:R-:W-:Y:S01]  /*14c0*/  IMAD.MOV.U32 R21, RZ, RZ, -0x800000 ;  /* 0xff800000ff157424 */ /* 0x000fe200078e00ff */
[----:B------:R-:W-:Y:S01]  /*14d0*/  @!P4 LEA.HI.X R29, R26, c[0x0][0x20c], R27, 0x2, P1 ;  /* 0x000083001a1dca11 */ /* 0x000fe200008f141b */
[----:B------:R-:W-:Y:S02]  /*14e0*/  IMAD.MOV.U32 R10, RZ, RZ, -0x800000 ;  /* 0xff800000ff0a7424 */ /* 0x000fe400078e00ff */
[----:B------:R-:W-:Y:S01]  /*14f0*/  IMAD.MOV.U32 R26, RZ, RZ, -0x800000 ;  /* 0xff800000ff1a7424 */ /* 0x000fe200078e00ff */
[----:B------:R0:W2:Y:S04]  /*1500*/  @!P3 LDG.E R24, [R18.64] ;  /* 0x000000081218b981 */ /* 0x0000a8000c1e1900 */
[----:B------:R-:W3:Y:S04]  /*1510*/  @!P6 LDG.E R21, [R36.64] ;  /* 0x000000082415e981 */ /* 0x000ee8000c1e1900 */
[----:B------:R1:W4:Y:S04]  /*1520*/  @!P5 LDG.E R10, [R22.64] ;  /* 0x00000008160ad981 */ /* 0x000328000c1e1900 */
[----:B------:R-:W5:Y:S01]  /*1530*/  @!P4 LDG.E R26, [R28.64] ;  /* 0x000000081c1ac981 */ /* 0x000f62000c1e1900 */
[----:B------:R-:W-:-:S04]  /*1540*/  IABS R27, c[0x0][0x1c0] ;  /* 0x00007000001b7a13 */ /* 0x000fc80000000000 */
[----:B------:R-:W0:Y:S08]  /*1550*/  I2F.U32.RP R32, R27 ;  /* 0x0000001b00207306 */ /* 0x000e300000209000 */
[----:B0-----:R-:W0:Y:S02]  /*1560*/  MUFU.RCP R30, R32 ;  /* 0x00000020001e7308 */ /* 0x001e240000001000 */
[----:B0-----:R-:W-:-:S06]  /*1570*/  IADD3 R30, R30, 0xffffffe, RZ ;  /* 0x0ffffffe1e1e7810 */ /* 0x001fcc0007ffe0ff */
[----:B------:R-:W1:Y:S01]  /*1580*/  F2I.FTZ.U32.TRUNC.NTZ R31, R30 ;  /* 0x0000001e001f7305 */ /* 0x000e62000021f000 */
[----:B------:R-:W-:Y:S02]  /*1590*/  IABS R19, R4 ;  /* 0x0000000400137213 */ /* 0x000fe40000000000 */
[----:B------:R-:W-:Y:S01]  /*15a0*/  IABS R18, c[0x0][0x1c0] ;  /* 0x0000700000127a13 */ /* 0x000fe20000000000 */
[----:B-1----:R-:W-:Y:S02]  /*15b0*/  IMAD.MOV R22, RZ, RZ, -R31 ;  /* 0x000000ffff167224 */ /* 0x002fe400078e0a1f */
[----:B------:R-:W-:Y:S02]  /*15c0*/  IMAD.MOV.U32 R30, RZ, RZ, RZ ;  /* 0x000000ffff1e7224 */ /* 0x000fe400078e00ff */
[----:B------:R-:W-:-:S04]  /*15d0*/  IMAD R22, R22, R27, RZ ;  /* 0x0000001b16167224 */ /* 0x000fc800078e02ff */
[----:B------:R-:W-:-:S04]  /*15e0*/  IMAD.HI.U32 R22, R31, R22, R30 ;  /* 0x000000161f167227 */ /* 0x000fc800078e001e */
[----:B------:R-:W-:Y:S02]  /*15f0*/  IMAD.MOV R18, RZ, RZ, -R18 ;  /* 0x000000ffff127224 */ /* 0x000fe400078e0a12 */
[----:B------:R-:W-:-:S04]  /*1600*/  IMAD.HI.U32 R22, R22, R19, RZ ;  /* 0x0000001316167227 */ /* 0x000fc800078e00ff */
[----:B------:R-:W-:-:S05]  /*1610*/  IMAD R18, R22, R18, R19 ;  /* 0x0000001216127224 */ /* 0x000fca00078e0213 */
[----:B------:R-:W-:Y:S02]  /*1620*/  ISETP.GT.U32.AND P3, PT, R27, R18, PT ;  /* 0x000000121b00720c */ /* 0x000fe40003f64070 */
[C---:B------:R-:W-:Y:S02]  /*1630*/  ISETP.GT.AND P6, PT, R38.reuse, 0x7f, PT ;  /* 0x0000007f2600780c */ /* 0x040fe40003fc4270 */
[C---:B------:R-:W-:Y:S02]  /*1640*/  ISETP.GT.AND P2, PT, R38.reuse, 0x1ff, PT ;  /* 0x000001ff2600780c */ /* 0x040fe40003f44270 */
[C---:B------:R-:W-:Y:S02]  /*1650*/  ISETP.GT.AND P1, PT, R38.reuse, 0x17f, PT ;  /* 0x0000017f2600780c */ /* 0x040fe40003f24270 */
[----:B------:R-:W-:Y:S01]  /*1660*/  ISETP.GT.AND P0, PT, R38, 0xff, PT ;  /* 0x000000ff2600780c */ /* 0x000fe20003f04270 */
[----:B------:R-:W-:-:S04]  /*1670*/  IMAD R25, R25, 0x11, R20 ;  /* 0x0000001119197824 */ /* 0x000fc800078e0214 */
[----:B------:R-:W-:-:S05]  /*1680*/  @!P3 IMAD.IADD R18, R18, 0x1, -R27 ;  /* 0x000000011212b824 */ /* 0x000fca00078e0a1b */
[----:B------:R-:W-:Y:S02]  /*1690*/  ISETP.GE.U32.AND P4, PT, R18, R27, PT ;  /* 0x0000001b1200720c */ /* 0x000fe40003f86070 */
[----:B------:R-:W-:Y:S02]  /*16a0*/  LOP3.LUT R18, R9, R14, RZ, 0xfc, !PT ;  /* 0x0000000e09127212 */ /* 0x000fe400078efcff */
[----:B------:R-:W-:Y:S02]  /*16b0*/  LOP3.LUT R4, R4, c[0x0][0x1c0], RZ, 0x3c, !PT ;  /* 0x0000700004047a12 */ /* 0x000fe400078e3cff */
[----:B------:R-:W-:-:S07]  /*16c0*/  @!P3 IADD3 R22, R22, 0x1, RZ ;  /* 0x000000011616b810 */ /* 0x000fce0007ffe0ff */
[----:B------:R-:W-:Y:S01]  /*16d0*/  @P4 IADD3 R22, R22, 0x1, RZ ;  /* 0x0000000116164810 */ /* 0x000fe20007ffe0ff */
[----:B------:R-:W-:Y:S01]  /*16e0*/  BSSY B0, `(.L_x_103) ;  /* 0x0000028000007945 */ /* 0x000fe20003800000 */
[----:B--2---:R0:W-:Y:S04]  /*16f0*/  @!P6 STS [R25.X4+0x660], R24 ;  /* 0x000660181900e388 */ /* 0x0041e80000004800 */
[----:B---3--:R0:W-:Y:S01]  /*1700*/  @!P2 STS [R25.X4], R21 ;  /* 0x000000151900a388 */ /* 0x0081e20000004800 */
[----:B------:R-:W-:-:S03]  /*1710*/  ISETP.NE.U32.AND P2, PT, R18, RZ, PT ;  /* 0x000000ff1200720c */ /* 0x000fc60003f45070 */
[----:B----4-:R0:W-:Y:S01]  /*1720*/  @!P1 STS [R25.X4+0x220], R10 ;  /* 0x0002200a19009388 */ /* 0x0101e20000004800 */
[----:B------:R-:W-:-:S03]  /*1730*/  ISETP.GE.AND P1, PT, R4, RZ, PT ;  /* 0x000000ff0400720c */ /* 0x000fc60003f26270 */
[----:B-----5:R0:W-:Y:S01]  /*1740*/  @!P0 STS [R25.X4+0x440], R26 ;  /* 0x0004401a19008388 */ /* 0x0201e20000004800 */
[----:B------:R-:W-:Y:S01]  /*1750*/  ISETP.NE.AND P0, PT, RZ, c[0x0][0x1c0], PT ;  /* 0x00007000ff007a0c */ /* 0x000fe20003f05270 */
[----:B------:R-:W-:-:S08]  /*1760*/  IMAD.MOV.U32 R4, RZ, RZ, R22 ;  /* 0x000000ffff047224 */ /* 0x000fd000078e0016 */
[----:B------:R-:W-:-:S04]  /*1770*/  @!P1 IMAD.MOV R4, RZ, RZ, -R4 ;  /* 0x000000ffff049224 */ /* 0x000fc800078e0a04 */
[----:B------:R-:W-:Y:S01]  /*1780*/  @!P0 LOP3.LUT R4, RZ, c[0x0][0x1c0], RZ, 0x33, !PT ;  /* 0x00007000ff048a12 */ /* 0x000fe200078e33ff */
[----:B------:R-:W-:Y:S05]  /*1790*/  @!P2 BRA `(.L_x_104) ;  /* 0x000000900000a947 */ /* 0x000fea0003800000 */
[----:B------:R-:W-:Y:S01]  /*17a0*/  IMAD.MOV.U32 R30, RZ, RZ, R8 ;  /* 0x000000ffff1e7224 */ /* 0x000fe200078e0008 */
[----:B0-----:R-:W-:Y:S01]  /*17b0*/  MOV R26, R15 ;  /* 0x0000000f001a7202 */ /* 0x001fe20000000f00 */
[----:B------:R-:W-:Y:S01]  /*17c0*/  IMAD.MOV.U32 R19, RZ, RZ, R9 ;  /* 0x000000ffff137224 */ /* 0x000fe200078e0009 */
[----:B------:R-:W-:Y:S02]  /*17d0*/  MOV R25, R14 ;  /* 0x0000000e00197202 */ /* 0x000fe40000000f00 */
[----:B------:R-:W-:Y:S02]  /*17e0*/  MOV R24, 0x1800 ;  /* 0x0000180000187802 */ /* 0x000fe40000000f00 */
[----:B------:R-:W-:Y:S05]  /*17f0*/  CALL.REL.NOINC `($__internal_2_$__cuda_sm20_div_s64) ;  /* 0x00002ed000007944 */ /* 0x000fea0003c00000 */
[----:B------:R-:W-:Y:S02]  /*1800*/  MOV R42, R20 ;  /* 0x00000014002a7202 */ /* 0x000fe40000000f00 */
[----:B------:R-:W-:Y:S01]  /*1810*/  MOV R43, R21 ;  /* 0x00000015002b7202 */ /* 0x000fe20000000f00 */
[----:B------:R-:W-:Y:S05]  /*1820*/  BRA `(.L_x_105) ;  /* 0x0000013000007947 */ /* 0x000fea0003800000 */
.L_x_104:
[----:B0-----:R-:W0:Y:S01]  /*1830*/  I2F.U32.RP R10, R15 ;  /* 0x0000000f000a7306 */ /* 0x001e220000209000 */
        /* <DEDUP_REMOVED lines=18> */
.L_x_105:
[----:B------:R-:W-:Y:S05]  /*1960*/  BSYNC B0 ;  /* 0x0000000000007941 */ /* 0x000fea0003800000 */
.L_x_103:
[----:B------:R-:W-:Y:S01]  /*1970*/  BAR.SYNC.DEFER_BLOCKING 0x0 ;  /* 0x0000000000007b1d */ /* 0x000fe20000010000 */
[----:B------:R-:W-:Y:S01]  /*1980*/  LEA.HI R7, R7, R38, RZ, 0x3 ;  /* 0x0000002607077211 */ /* 0x000fe200078f18ff */
[----:B------:R-:W-:Y:S01]  /*1990*/  IMAD.MOV.U32 R36, RZ, RZ, -0x800000 ;  /* 0xff800000ff247424 */ /* 0x000fe200078e00ff */
[----:B------:R-:W-:Y:S01]  /*19a0*/  IABS R21, R2 ;  /* 0x0000000200157213 */ /* 0x000fe20000000000 */
[----:B------:R-:W-:Y:S01]  /*19b0*/  IMAD.MOV.U32 R33, RZ, RZ, -0x800000 ;  /* 0xff800000ff217424 */ /* 0x000fe200078e00ff */
[----:B------:R-:W-:Y:S01]  /*19c0*/  LOP3.LUT R9, R7, 0xfffffff8, RZ, 0xc0, !PT ;  /* 0xfffffff807097812 */ /* 0x000fe200078ec0ff */
[----:B------:R-:W-:Y:S01]  /*19d0*/  IMAD.MOV.U32 R32, RZ, RZ, -0x800000 ;  /* 0xff800000ff207424 */ /* 0x000fe200078e00ff */
[----:B------:R-:W-:Y:S01]  /*19e0*/  SHF.R.S32.HI R7, RZ, 0x3, R7 ;  /* 0x00000003ff077819 */ /* 0x000fe20000011407 */
[----:B------:R-:W-:Y:S01]  /*19f0*/  IMAD.MOV.U32 R34, RZ, RZ, -0x800000 ;  /* 0xff800000ff227424 */ /* 0x000fe200078e00ff */
[----:B------:R-:W0:Y:S01]  /*1a00*/  I2F.RP R18, R21 ;  /* 0x0000001500127306 */ /* 0x000e220000209400 */
[----:B------:R-:W-:Y:S01]  /*1a10*/  IMAD.IADD R38, R38, 0x1, -R9 ;  /* 0x0000000126267824 */ /* 0x000fe200078e0a09 */
[----:B------:R-:W-:Y:S01]  /*1a20*/  ULDC.U8 UR4, c[0x0][0x329] ;  /* 0x0000ca4000047ab9 */ /* 0x000fe20000000000 */
[----:B------:R-:W-:Y:S02]  /*1a30*/  BSSY B1, `(.L_x_106) ;  /* 0x0000236000017945 */ /* 0x000fe40003800000 */
[----:B------:R-:W-:-:S05]  /*1a40*/  IMAD R27, R38, 0x11, R7 ;  /* 0x00000011261b7824 */ /* 0x000fca00078e0207 */
[----:B------:R-:W-:Y:S01]  /*1a50*/  @!P6 LDS R36, [R27.X4] ;  /* 0x000000001b24e984 */ /* 0x000fe20000004800 */
[----:B0-----:R-:W0:Y:S03]  /*1a60*/  MUFU.RCP R18, R18 ;  /* 0x0000001200127308 */ /* 0x001e260000001000 */
[----:B------:R-:W1:Y:S04]  /*1a70*/  @!P6 LDS R33, [R27.X4+0x220] ;  /* 0x000220001b21e984 */ /* 0x000e680000004800 */
[----:B------:R-:W2:Y:S04]  /*1a80*/  @!P6 LDS R32, [R27.X4+0x440] ;  /* 0x000440001b20e984 */ /* 0x000ea80000004800 */
[----:B------:R-:W3:Y:S01]  /*1a90*/  @!P6 LDS R34, [R27.X4+0x660] ;  /* 0x000660001b22e984 */ /* 0x000ee20000004800 */
[----:B-1----:R-:W-:-:S04]  /*1aa0*/  FMNMX.FTZ R9, R36, R33, !PT ;  /* 0x0000002124097209 */ /* 0x002fc80007810000 */
[----:B--2---:R-:W-:-:S04]  /*1ab0*/  FMNMX.FTZ R9, R9, R32, !PT ;  /* 0x0000002009097209 */ /* 0x004fc80007810000 */
[----:B---3--:R-:W-:Y:S02]  /*1ac0*/  FMNMX.FTZ R10, R9, R34, !PT ;  /* 0x00000022090a7209 */ /* 0x008fe40007810000 */
[----:B------:R-:W-:-:S03]  /*1ad0*/  IABS R9, c[0x0][0x1c0] ;  /* 0x0000700000097a13 */ /* 0x000fc60000000000 */
[----:B------:R-:W1:Y:S01]  /*1ae0*/  SHFL.BFLY PT, R23, R10, 0x4, 0x1f ;  /* 0x0c801f000a177f89 */ /* 0x000e6200000e0000 */
[----:B------:R-:W-:Y:S01]  /*1af0*/  I2F.U32.RP R20, R9 ;  /* 0x0000000900147306 */ /* 0x000fe20000209000 */
[----:B-1----:R-:W-:-:S05]  /*1b00*/  FMNMX.FTZ R23, R10, R23, !PT ;  /* 0x000000170a177209 */ /* 0x002fca0007810000 */
[----:B------:R-:W1:Y:S02]  /*1b10*/  SHFL.BFLY PT, R8, R23, 0x2, 0x1f ;  /* 0x0c401f0017087f89 */ /* 0x000e6400000e0000 */
[----:B-1----:R-:W-:-:S05]  /*1b20*/  FMNMX.FTZ R8, R23, R8, !PT ;  /* 0x0000000817087209 */ /* 0x002fca0007810000 */
[----:B------:R-:W1:Y:S02]  /*1b30*/  SHFL.BFLY PT, R19, R8, 0x1, 0x1f ;  /* 0x0c201f0008137f89 */ /* 0x000e6400000e0000 */
[----:B-1----:R-:W-:-:S04]  /*1b40*/  FMNMX.FTZ R19, R8, R19, !PT ;  /* 0x0000001308137209 */ /* 0x002fc80007810000 */
[----:B------:R-:W-:-:S04]  /*1b50*/  FSETP.NEU.FTZ.AND P0, PT, R19, -INF , PT ;  /* 0xff8000001300780b */ /* 0x000fc80003f1d000 */
[----:B------:R-:W-:-:S05]  /*1b60*/  FSEL R19, R19, RZ, P0 ;  /* 0x000000ff13137208 */ /* 0x000fca0000000000 */
[C---:B------:R-:W-:Y:S02]  /*1b70*/  FADD.FTZ R28, -R19.reuse, R36 ;  /* 0x00000024131c7221 */ /* 0x040fe40000010100 */
[C---:B------:R-:W-:Y:S02]  /*1b80*/  FADD.FTZ R26, -R19.reuse, R33 ;  /* 0x00000021131a7221 */ /* 0x040fe40000010100 */
[----:B------:R-:W-:Y:S02]  /*1b90*/  FMUL.FTZ R28, R28, 1.4426950216293334961 ;  /* 0x3fb8aa3b1c1c7820 */ /* 0x000fe40000410000 */
[----:B------:R-:W-:Y:S02]  /*1ba0*/  FMUL.FTZ R26, R26, 1.4426950216293334961 ;  /* 0x3fb8aa3b1a1a7820 */ /* 0x000fe40000410000 */
[C---:B------:R-:W-:Y:S01]  /*1bb0*/  FADD.FTZ R24, -R19.reuse, R32 ;  /* 0x0000002013187221 */ /* 0x040fe20000010100 */
[----:B------:R0:W-:Y:S01]  /*1bc0*/  MUFU.EX2 R25, R28 ;  /* 0x0000001c00197308 */ /* 0x0001e20000000800 */
[----:B------:R-:W-:-:S02]  /*1bd0*/  FADD.FTZ R22, -R19, R34 ;  /* 0x0000002213167221 */ /* 0x000fc40000010100 */
[----:B------:R-:W-:Y:S02]  /*1be0*/  FMUL.FTZ R24, R24, 1.4426950216293334961 ;  /* 0x3fb8aa3b18187820 */ /* 0x000fe40000410000 */
[----:B------:R-:W-:-:S03]  /*1bf0*/  FMUL.FTZ R22, R22, 1.4426950216293334961 ;  /* 0x3fb8aa3b16167820 */ /* 0x000fc60000410000 */
[----:B------:R-:W1:Y:S08]  /*1c00*/  MUFU.EX2 R10, R26 ;  /* 0x0000001a000a7308 */ /* 0x000e700000000800 */
[----:B------:R-:W2:Y:S01]  /*1c10*/  MUFU.EX2 R8, R24 ;  /* 0x0000001800087308 */ /* 0x000ea20000000800 */
[----:B0-----:R-:W-:-:S07]  /*1c20*/  IADD3 R28, R18, 0xffffffe, RZ ;  /* 0x0ffffffe121c7810 */ /* 0x001fce0007ffe0ff */
[----:B------:R-:W0:Y:S01]  /*1c30*/  MUFU.EX2 R23, R22 ;  /* 0x0000001600177308 */ /* 0x000e220000000800 */
[----:B-1----:R-:W-:-:S04]  /*1c40*/  FADD.FTZ R25, R25, R10 ;  /* 0x0000000a19197221 */ /* 0x002fc80000010000 */
[----:B--2---:R-:W-:-:S03]  /*1c50*/  FADD.FTZ R10, R25, R8 ;  /* 0x00000008190a7221 */ /* 0x004fc60000010000 */
[----:B------:R-:W1:Y:S01]  /*1c60*/  F2I.FTZ.U32.TRUNC.NTZ R29, R28 ;  /* 0x0000001c001d7305 */ /* 0x000e62000021f000 */
[----:B0-----:R-:W-:-:S07]  /*1c70*/  FADD.FTZ R23, R10, R23 ;  /* 0x000000170a177221 */ /* 0x001fce0000010000 */
[----:B------:R-:W0:Y:S01]  /*1c80*/  MUFU.RCP R8, R20 ;  /* 0x0000001400087308 */ /* 0x000e220000001000 */
[----:B------:R-:W2:Y:S01]  /*1c90*/  SHFL.BFLY PT, R10, R23, 0x4, 0x1f ;  /* 0x0c801f00170a7f89 */ /* 0x000ea200000e0000 */
[----:B-1----:R-:W-:Y:S02]  /*1ca0*/  IMAD.MOV R22, RZ, RZ, -R29 ;  /* 0x000000ffff167224 */ /* 0x002fe400078e0a1d */
[----:B------:R-:W-:Y:S02]  /*1cb0*/  IMAD.MOV.U32 R28, RZ, RZ, RZ ;  /* 0x000000ffff1c7224 */ /* 0x000fe400078e00ff */
[----:B------:R-:W-:Y:S01]  /*1cc0*/  IMAD R22, R22, R21, RZ ;  /* 0x0000001516167224 */ /* 0x000fe200078e02ff */
[----:B0-----:R-:W-:Y:S01]  /*1cd0*/  IADD3 R24, R8, 0xffffffe, RZ ;  /* 0x0ffffffe08187810 */ /* 0x001fe20007ffe0ff */
[----:B------:R-:W-:Y:S01]  /*1ce0*/  IMAD.IADD R20, R6, 0x1, R21 ;  /* 0x0000000106147824 */ /* 0x000fe200078e0215 */
[----:B------:R-:W-:Y:S01]  /*1cf0*/  IABS R8, R2 ;  /* 0x0000000200087213 */ /* 0x000fe20000000000 */
[----:B------:R-:W-:Y:S01]  /*1d00*/  IMAD.HI.U32 R22, R29, R22, R28 ;  /* 0x000000161d167227 */ /* 0x000fe200078e001c */
[----:B------:R-:W0:Y:S02]  /*1d10*/  F2I.FTZ.U32.TRUNC.NTZ R25, R24 ;  /* 0x0000001800197305 */ /* 0x000e24000021f000 */
[----:B------:R-:W-:Y:S01]  /*1d20*/  IABS R18, R20 ;  /* 0x0000001400127213 */ /* 0x000fe20000000000 */
[----:B------:R-:W-:-:S04]  /*1d30*/  IMAD.MOV R8, RZ, RZ, -R8 ;  /* 0x000000ffff087224 */ /* 0x000fc800078e0a08 */
[----:B------:R-:W-:Y:S01]  /*1d40*/  IMAD.MOV.U32 R29, RZ, RZ, R18 ;  /* 0x000000ffff1d7224 */ /* 0x000fe200078e0012 */
[----:B------:R-:W-:Y:S01]  /*1d50*/  IABS R18, c[0x0][0x1c0] ;  /* 0x0000700000127a13 */ /* 0x000fe20000000000 */
[----:B--2---:R-:W-:Y:S02]  /*1d60*/  FADD.FTZ R10, R23, R10 ;  /* 0x0000000a170a7221 */ /* 0x004fe40000010000 */
[----:B------:R-:W-:-:S03]  /*1d70*/  IMAD.HI.U32 R22, R22, R29, RZ ;  /* 0x0000001d16167227 */ /* 0x000fc600078e00ff */
[----:B------:R-:W1:Y:S01]  /*1d80*/  SHFL.BFLY PT, R23, R10, 0x2, 0x1f ;  /* 0x0c401f000a177f89 */ /* 0x000e6200000e0000 */
[----:B------:R-:W-:Y:S02]  /*1d90*/  IMAD R8, R22, R8, R29 ;  /* 0x0000000816087224 */ /* 0x000fe400078e021d */
[--C-:B0-----:R-:W-:Y:S02]  /*1da0*/  IMAD.MOV R6, RZ, RZ, -R25.reuse ;  /* 0x000000ffff067224 */ /* 0x101fe400078e0a19 */
[----:B------:R-:W-:Y:S01]  /*1db0*/  IMAD.MOV.U32 R24, RZ, RZ, RZ ;  /* 0x000000ffff187224 */ /* 0x000fe200078e00ff */
[----:B------:R-:W-:Y:S01]  /*1dc0*/  ISETP.GT.U32.AND P0, PT, R21, R8, PT ;  /* 0x000000081500720c */ /* 0x000fe20003f04070 */
[----:B------:R-:W-:Y:S02]  /*1dd0*/  IMAD R31, R6, R9, RZ ;  /* 0x00000009061f7224 */ /* 0x000fe400078e02ff */
[----:B------:R-:W-:Y:S02]  /*1de0*/  IMAD.MOV R18, RZ, RZ, -R18 ;  /* 0x000000ffff127224 */ /* 0x000fe400078e0a12 */
[----:B------:R-:W-:-:S04]  /*1df0*/  IMAD.HI.U32 R24, R25, R31, R24 ;  /* 0x0000001f19187227 */ /* 0x000fc800078e0018 */
[----:B------:R-:W-:Y:S02]  /*1e00*/  IMAD.MOV.U32 R31, RZ, RZ, 0x7f800000 ;  /* 0x7f800000ff1f7424 */ /* 0x000fe400078e00ff */
[----:B------:R-:W-:Y:S02]  /*1e10*/  IMAD.HI.U32 R24, R24, R29, RZ ;  /* 0x0000001d18187227 */ /* 0x000fe400078e00ff */
[----:B------:R-:W-:Y:S02]  /*1e20*/  @!P0 IADD3 R22, R22, 0x1, RZ ;  /* 0x0000000116168810 */ /* 0x000fe40007ffe0ff */
[----:B------:R-:W-:Y:S02]  /*1e30*/  IMAD R18, R24, R18, R29 ;  /* 0x0000001218127224 */ /* 0x000fe400078e021d */
[----:B------:R-:W-:Y:S01]  /*1e40*/  @!P0 IMAD.IADD R8, R8, 0x1, -R21 ;  /* 0x0000000108088824 */ /* 0x000fe200078e0a15 */
[----:B------:R-:W-:Y:S01]  /*1e50*/  ISETP.GT.AND P0, PT, R2, RZ, PT ;  /* 0x000000ff0200720c */ /* 0x000fe20003f04270 */
[----:B-1----:R-:W-:Y:S01]  /*1e60*/  FADD.FTZ R23, R10, R23 ;  /* 0x000000170a177221 */ /* 0x002fe20000010000 */
[----:B------:R-:W-:-:S02]  /*1e70*/  ISETP.GT.U32.AND P5, PT, R9, R18, PT ;  /* 0x000000120900720c */ /* 0x000fc40003fa4070 */
[-C--:B------:R-:W-:Y:S02]  /*1e80*/  ISETP.GE.U32.AND P4, PT, R8, R21.reuse, PT ;  /* 0x000000150800720c */ /* 0x080fe40003f86070 */
[----:B------:R-:W0:Y:S01]  /*1e90*/  SHFL.BFLY PT, R6, R23, 0x1, 0x1f ;  /* 0x0c201f0017067f89 */ /* 0x000e2200000e0000 */
[C---:B------:R-:W-:Y:S02]  /*1ea0*/  LOP3.LUT R8, R20.reuse, R21, RZ, 0x3c, !PT ;  /* 0x0000001514087212 */ /* 0x040fe400078e3cff */
[----:B------:R-:W-:Y:S02]  /*1eb0*/  LOP3.LUT R20, R20, c[0x0][0x1c0], RZ, 0x3c, !PT ;  /* 0x0000700014147a12 */ /* 0x000fe400078e3cff */
[----:B------:R-:W-:Y:S02]  /*1ec0*/  ISETP.GE.AND P3, PT, R8, RZ, PT ;  /* 0x000000ff0800720c */ /* 0x000fe40003f66270 */
[----:B------:R-:W1:Y:S01]  /*1ed0*/  S2R R8, SR_TID.X ;  /* 0x0000000000087919 */ /* 0x000e620000002100 */
[----:B------:R-:W-:Y:S01]  /*1ee0*/  ISETP.GE.AND P2, PT, R20, RZ, PT ;  /* 0x000000ff1400720c */ /* 0x000fe20003f46270 */
[----:B------:R-:W-:Y:S01]  /*1ef0*/  @!P5 IMAD.IADD R18, R18, 0x1, -R9 ;  /* 0x000000011212d824 */ /* 0x000fe200078e0a09 */
[----:B------:R-:W-:-:S02]  /*1f00*/  @!P5 IADD3 R24, R24, 0x1, RZ ;  /* 0x000000011818d810 */ /* 0x000fc40007ffe0ff */
[----:B------:R-:W-:Y:S02]  /*1f10*/  @P4 IADD3 R22, R22, 0x1, RZ ;  /* 0x0000000116164810 */ /* 0x000fe40007ffe0ff */
[----:B------:R-:W-:Y:S02]  /*1f20*/  ISETP.GE.U32.AND P1, PT, R18, R9, PT ;  /* 0x000000091200720c */ /* 0x000fe40003f26070 */
[----:B------:R-:W-:Y:S02]  /*1f30*/  ISETP.GT.AND P4, PT, R3, RZ, PT ;  /* 0x000000ff0300720c */ /* 0x000fe40003f84270 */
[----:B------:R-:W-:Y:S01]  /*1f40*/  SHF.R.S32.HI R20, RZ, 0x1f, R2 ;  /* 0x0000001fff147819 */ /* 0x000fe20000011402 */
[----:B------:R-:W-:Y:S01]  /*1f50*/  @!P3 IMAD.MOV R22, RZ, RZ, -R22 ;  /* 0x000000ffff16b224 */ /* 0x000fe200078e0a16 */
[C---:B------:R-:W-:Y:S02]  /*1f60*/  ISETP.NE.AND P5, PT, R2.reuse, RZ, PT ;  /* 0x000000ff0200720c */ /* 0x040fe40003fa5270 */
[----:B------:R-:W-:Y:S01]  /*1f70*/  LEA.HI.SX32 R9, R2, 0x1, 0x1 ;  /* 0x0000000102097811 */ /* 0x000fe200078f0aff */
[----:B------:R-:W-:Y:S01]  /*1f80*/  @!P0 IMAD.MOV R9, RZ, RZ, R20 ;  /* 0x000000ffff098224 */ /* 0x000fe200078e0214 */
[----:B------:R-:W-:Y:S01]  /*1f90*/  ISETP.NE.AND P0, PT, RZ, c[0x0][0x1c0], PT ;  /* 0x00007000ff007a0c */ /* 0x000fe20003f05270 */
[----:B0-----:R-:W-:Y:S01]  /*1fa0*/  FADD.FTZ R18, R23, R6 ;  /* 0x0000000617127221 */ /* 0x001fe20000010000 */
[----:B------:R-:W-:-:S02]  /*1fb0*/  SHF.R.S32.HI R10, RZ, 0x1f, R3 ;  /* 0x0000001fff0a7819 */ /* 0x000fc40000011403 */
[----:B------:R-:W-:Y:S02]  /*1fc0*/  @P1 IADD3 R24, R24, 0x1, RZ ;  /* 0x0000000118181810 */ /* 0x000fe40007ffe0ff */
[----:B------:R-:W-:Y:S02]  /*1fd0*/  FSETP.NE.FTZ.AND P1, PT, R18, RZ, PT ;  /* 0x000000ff1200720b */ /* 0x000fe40003f35000 */
[----:B------:R-:W-:Y:S01]  /*1fe0*/  LEA.HI.SX32 R6, R3, 0x1, 0x1 ;  /* 0x0000000103067811 */ /* 0x000fe200078f0aff */
[----:B------:R-:W-:Y:S01]  /*1ff0*/  @!P2 IMAD.MOV R24, RZ, RZ, -R24 ;  /* 0x000000ffff18a224 */ /* 0x000fe200078e0a18 */
[C---:B-1----:R-:W-:Y:S01]  /*2000*/  LOP3.LUT P2, RZ, R8.reuse, 0x7, RZ, 0xc0, !PT ;  /* 0x0000000708ff7812 */ /* 0x042fe2000784c0ff */
[----:B------:R-:W-:Y:S01]  /*2010*/  @!P4 IMAD.MOV R6, RZ, RZ, R10 ;  /* 0x000000ffff06c224 */ /* 0x000fe200078e020a */
[----:B------:R-:W-:Y:S01]  /*2020*/  ISETP.NE.AND P3, PT, RZ, UR4, PT ;  /* 0x00000004ff007c0c */ /* 0x000fe2000bf65270 */
[----:B------:R-:W-:Y:S01]  /*2030*/  IMAD.MOV.U32 R10, RZ, RZ, c[0x0][0x214] ;  /* 0x00008500ff0a7624 */ /* 0x000fe200078e00ff */
[----:B------:R-:W-:-:S02]  /*2040*/  ISETP.GT.OR P2, PT, R8, 0x7f, P2 ;  /* 0x0000007f0800780c */ /* 0x000fc40001744670 */
[----:B------:R-:W-:Y:S02]  /*2050*/  @!P5 LOP3.LUT R22, RZ, R21, RZ, 0x33, !PT ;  /* 0x00000015ff16d212 */ /* 0x000fe400078e33ff */
[----:B------:R-:W-:Y:S01]  /*2060*/  SEL R23, R10, 0x1, !P3 ;  /* 0x000000010a177807 */ /* 0x000fe20005800000 */
[----:B------:R-:W0:Y:S01]  /*2070*/  @P1 MUFU.LG2 R18, R18 ;  /* 0x0000001200121308 */ /* 0x000e220000000c00 */
[----:B------:R-:W-:Y:S02]  /*2080*/  @!P0 LOP3.LUT R24, RZ, c[0x0][0x1c0], RZ, 0x33, !PT ;  /* 0x00007000ff188a12 */ /* 0x000fe400078e33ff */
[----:B------:R-:W-:Y:S01]  /*2090*/  ISETP.LT.U32.AND P0, PT, R40, R22, PT ;  /* 0x000000162800720c */ /* 0x000fe20003f01070 */
[-C--:B------:R-:W-:Y:S01]  /*20a0*/  IMAD R25, R4, R23.reuse, RZ ;  /* 0x0000001704197224 */ /* 0x080fe200078e02ff */
[----:B------:R-:W-:Y:S01]  /*20b0*/  SHF.R.S32.HI R21, RZ, 0x1f, R22 ;  /* 0x0000001fff157819 */ /* 0x000fe20000011416 */
[----:B------:R-:W-:Y:S02]  /*20c0*/  IMAD R8, R24, R23, RZ ;  /* 0x0000001718087224 */ /* 0x000fe400078e02ff */
[----:B------:R-:W-:Y:S01]  /*20d0*/  IMAD R6, R25, R6, RZ ;  /* 0x0000000619067224 */ /* 0x000fe200078e02ff */
[----:B------:R-:W-:Y:S01]  /*20e0*/  ISETP.LT.AND.EX P0, PT, R41, R21, PT, P0 ;  /* 0x000000152900720c */ /* 0x000fe20003f01300 */
[----:B------:R-:W-:-:S03]  /*20f0*/  IMAD R8, R9, R8, RZ ;  /* 0x0000000809087224 */ /* 0x000fc600078e02ff */
[----:B------:R-:W-:Y:S02]  /*2100*/  SEL R10, R40, R22, P0 ;  /* 0x00000016280a7207 */ /* 0x000fe40000000000 */
[----:B------:R-:W-:Y:S01]  /*2110*/  SEL R9, R41, R21, P0 ;  /* 0x0000001529097207 */ /* 0x000fe20000000000 */
[----:B0-----:R-:W-:Y:S01]  /*2120*/  @P1 FFMA.FTZ R31, R18, 0.69314718246459960938, R19 ;  /* 0x3f317218121f1823 */ /* 0x001fe20000010013 */
[----:B------:R-:W-:Y:S05]  /*2130*/  @P2 BRA `(.L_x_107) ;  /* 0x00001c5000002947 */ /* 0x000fea0003800000 */
[----:B------:R-:W-:Y:S01]  /*2140*/  ULDC.U8 UR4, c[0x0][0x328] ;  /* 0x0000ca0000047ab9 */ /* 0x000fe20000000000 */
[C---:B------:R-:W-:Y:S02]  /*2150*/  IADD3 R40, P0, R7.reuse, UR7, RZ ;  /* 0x0000000707287c10 */ /* 0x040fe4000ff1e0ff */
[----:B------:R-:W-:Y:S02]  /*2160*/  ISETP.NE.AND P1, PT, RZ, UR4, PT ;  /* 0x00000004ff007c0c */ /* 0x000fe4000bf25270 */
        /* <DEDUP_REMOVED lines=32> */
[----:B------:R-:W-:Y:S02]  /*2370*/  MOV R24, 0x2390 ;  /* 0x0000239000187802 */ /* 0x000fe40000000f00 */
[----:B------:R-:W-:Y:S05]  /*2380*/  CALL.REL.NOINC `($__internal_2_$__cuda_sm20_div_s64) ;  /* 0x0000234000007944 */ /* 0x000fea0003c00000 */
[-C--:B------:R-:W-:Y:S02]  /*2390*/  IADD3 R23, P0, RZ, -R20.reuse, RZ ;  /* 0x80000014ff177210 */ /* 0x080fe40007f1e0ff */
[----:B------:R-:W-:Y:S02]  /*23a0*/  MOV R50, R20 ;  /* 0x0000001400327202 */ /* 0x000fe40000000f00 */
[----:B------:R-:W-:Y:S01]  /*23b0*/  IADD3.X R19, RZ, ~R21, RZ, P0, !PT ;  /* 0x80000015ff137210 */ /* 0x000fe200007fe4ff */
[----:B------:R-:W-:Y:S01]  /*23c0*/  IMAD.WIDE.U32 R40, R44, R23, R40 ;  /* 0x000000172c287225 */ /* 0x000fe200078e0028 */
[----:B------:R-:W-:-:S03]  /*23d0*/  MOV R51, R21 ;  /* 0x0000001500337202 */ /* 0x000fc60000000f00 */
[----:B------:R-:W-:-:S04]  /*23e0*/  IMAD R18, R19, R44, RZ ;  /* 0x0000002c13127224 */ /* 0x000fc800078e02ff */
[----:B------:R-:W-:-:S05]  /*23f0*/  IMAD R19, R25, R23, R18 ;  /* 0x0000001719137224 */ /* 0x000fca00078e0212 */
[----:B------:R-:W-:Y:S01]  /*2400*/  IADD3 R19, R41, R19, RZ ;  /* 0x0000001329137210 */ /* 0x000fe20007ffe0ff */
[----:B------:R-:W-:Y:S05]  /*2410*/  BRA `(.L_x_111) ;  /* 0x0000016000007947 */ /* 0x000fea0003800000 */
.L_x_110:
[----:B------:R-:W0:Y:S01]  /*2420*/  I2F.U32.RP R22, R44 ;  /* 0x0000002c00167306 */ /* 0x000e220000209000 */
[----:B------:R-:W-:Y:S01]  /*2430*/  ISETP.NE.U32.AND P0, PT, R44, RZ, PT ;  /* 0x000000ff2c00720c */ /* 0x000fe20003f05070 */
[----:B------:R-:W-:-:S06]  /*2440*/  IMAD.MOV.U32 R51, RZ, RZ, RZ ;  /* 0x000000ffff337224 */ /* 0x000fcc00078e00ff */
        /* <DEDUP_REMOVED lines=13> */
[----:B------:R-:W-:Y:S02]  /*2520*/  ISETP.GE.U32.AND P1, PT, R19, R44, PT ;  /* 0x0000002c1300720c */ /* 0x000fe40003f26070 */
[----:B------:R-:W-:-:S11]  /*2530*/  MOV R19, RZ ;  /* 0x000000ff00137202 */ /* 0x000fd60000000f00 */
[----:B------:R-:W-:Y:S02]  /*2540*/  @P1 IADD3 R50, R50, 0x1, RZ ;  /* 0x0000000132321810 */ /* 0x000fe40007ffe0ff */
[----:B------:R-:W-:-:S05]  /*2550*/  @!P0 LOP3.LUT R50, RZ, R44, RZ, 0x33, !PT ;  /* 0x0000002cff328212 */ /* 0x000fca00078e33ff */
[----:B------:R-:W-:-:S04]  /*2560*/  IMAD.MOV R21, RZ, RZ, -R50 ;  /* 0x000000ffff157224 */ /* 0x000fc800078e0a32 */
[----:B------:R-:W-:Y:S02]  /*2570*/  IMAD R40, R44, R21, R40 ;  /* 0x000000152c287224 */ /* 0x000fe400078e0228 */
.L_x_111:
[----:B------:R-:W-:Y:S05]  /*2580*/  BSYNC B0 ;  /* 0x0000000000007941 */ /* 0x000fea0003800000 */
.L_x_109:
        /* <DEDUP_REMOVED lines=11> */
[-C--:B------:R-:W-:Y:S02]  /*2640*/  IADD3.X R18, RZ, ~R21.reuse, RZ, P0, !PT ;  /* 0x80000015ff127210 */ /* 0x080fe400007fe4ff */
[----:B------:R-:W-:Y:S01]  /*2650*/  MOV R44, R20 ;  /* 0x00000014002c7202 */ /* 0x000fe20000000f00 */
[----:B------:R-:W-:Y:S01]  /*2660*/  IMAD.WIDE.U32 R40, R35, R22, R40 ;  /* 0x0000001623287225 */ /* 0x000fe200078e0028 */
[----:B------:R-:W-:-:S03]  /*2670*/  MOV R45, R21 ;  /* 0x00000015002d7202 */ /* 0x000fc60000000f00 */
[----:B------:R-:W-:-:S04]  /*2680*/  IMAD R18, R18, R35, RZ ;  /* 0x0000002312127224 */ /* 0x000fc800078e02ff */
[----:B------:R-:W-:-:S05]  /*2690*/  IMAD R5, R5, R22, R18 ;  /* 0x0000001605057224 */ /* 0x000fca00078e0212 */
[----:B------:R-:W-:Y:S01]  /*26a0*/  IADD3 R5, R41, R5, RZ ;  /* 0x0000000529057210 */ /* 0x000fe20007ffe0ff */
[----:B------:R-:W-:Y:S05]  /*26b0*/  BRA `(.L_x_114) ;  /* 0x0000016000007947 */ /* 0x000fea0003800000 */
.L_x_113:
[----:B------:R-:W0:Y:S01]  /*26c0*/  I2F.U32.RP R20, R35 ;  /* 0x0000002300147306 */ /* 0x000e220000209000 */
[----:B------:R-:W-:Y:S01]  /*26d0*/  HFMA2.MMA R18, -RZ, RZ, 0, 0 ;  /* 0x00000000ff127435 */ /* 0x000fe200000001ff */
        /* <DEDUP_REMOVED lines=8> */
[----:B------:R-:W-:-:S04]  /*2760*/  IMAD.HI.U32 R44, R5, R40, RZ ;  /* 0x00000028052c7227 */ /* 0x000fc800078e00ff */
[----:B------:R-:W-:-:S04]  /*2770*/  IMAD.MOV R5, RZ, RZ, -R44 ;  /* 0x000000ffff057224 */ /* 0x000fc800078e0a2c */
[----:B------:R-:W-:Y:S01]  /*2780*/  IMAD R18, R35, R5, R40 ;  /* 0x0000000523127224 */ /* 0x000fe200078e0228 */
[----:B------:R-:W-:-:S04]  /*2790*/  MOV R5, RZ ;  /* 0x000000ff00057202 */ /* 0x000fc80000000f00 */
        /* <DEDUP_REMOVED lines=8> */
.L_x_114:
[----:B------:R-:W-:Y:S05]  /*2820*/  BSYNC B0 ;  /* 0x0000000000007941 */ /* 0x000fea0003800000 */
.L_x_112:
        /* <DEDUP_REMOVED lines=11> */
[----:B------:R-:W-:Y:S05]  /*28e0*/  CALL.REL.NOINC `($__internal_2_$__cuda_sm20_div_s64) ;  /* 0x00001de000007944 */ /* 0x000fea0003c00000 */
[----:B------:R-:W-:-:S04]  /*28f0*/  IADD3 R23, P0, RZ, -R20, RZ ;  /* 0x80000014ff177210 */ /* 0x000fc80007f1e0ff */
[----:B------:R-:W-:Y:S01]  /*2900*/  IADD3.X R19, RZ, ~R21, RZ, P0, !PT ;  /* 0x80000015ff137210 */ /* 0x000fe200007fe4ff */
[----:B------:R-:W-:-:S04]  /*2910*/  IMAD.WIDE.U32 R44, R4, R23, R44 ;  /* 0x00000017042c7225 */ /* 0x000fc800078e002c */
[----:B------:R-:W-:-:S04]  /*2920*/  IMAD R19, R19, R4, RZ ;  /* 0x0000000413137224 */ /* 0x000fc800078e02ff */
[----:B------:R-:W-:-:S05]  /*2930*/  IMAD R0, R0, R23, R19 ;  /* 0x0000001700007224 */ /* 0x000fca00078e0213 */
[----:B------:R-:W-:Y:S01]  /*2940*/  IADD3 R0, R45, R0, RZ ;  /* 0x000000002d007210 */ /* 0x000fe20007ffe0ff */
[----:B------:R-:W-:Y:S05]  /*2950*/  BRA `(.L_x_117) ;  /* 0x0000016000007947 */ /* 0x000fea0003800000 */
.L_x_116:
[----:B------:R-:W0:Y:S01]  /*2960*/  I2F.U32.RP R21, R4 ;  /* 0x0000000400157306 */ /* 0x000e220000209000 */
[----:B------:R-:W-:-:S07]  /*2970*/  ISETP.NE.U32.AND P0, PT, R4, RZ, PT ;  /* 0x000000ff0400720c */ /* 0x000fce0003f05070 */
[----:B0-----:R-:W0:Y:S02]  /*2980*/  MUFU.RCP R18, R21 ;  /* 0x0000001500127308 */ /* 0x001e240000001000 */
[----:B0-----:R-:W-:Y:S01]  /*2990*/  IADD3 R18, R18, 0xffffffe, RZ ;  /* 0x0ffffffe12127810 */ /* 0x001fe20007ffe0ff */
[----:B------:R-:W-:-:S05]  /*29a0*/  IMAD.MOV.U32 R21, RZ, RZ, RZ ;  /* 0x000000ffff157224 */ /* 0x000fca00078e00ff */
[----:B------:R0:W1:Y:S02]  /*29b0*/  F2I.FTZ.U32.TRUNC.NTZ R19, R18 ;  /* 0x0000001200137305 */ /* 0x000064000021f000 */
[----:B0-----:R-:W-:Y:S01]  /*29c0*/  HFMA2.MMA R18, -RZ, RZ, 0, 0 ;  /* 0x00000000ff127435 */ /* 0x001fe200000001ff */
[----:B-1----:R-:W-:-:S04]  /*29d0*/  IMAD.MOV R0, RZ, RZ, -R19 ;  /* 0x000000ffff007224 */ /* 0x002fc800078e0a13 */
[----:B------:R-:W-:-:S05]  /*29e0*/  IMAD R0, R0, R4, RZ ;  /* 0x0000000400007224 */ /* 0x000fca00078e02ff */
[----:B------:R-:W-:Y:S01]  /*29f0*/  IMAD.HI.U32 R19, R19, R0, R18 ;  /* 0x0000000013137227 */ /* 0x000fe200078e0012 */
[----:B------:R-:W-:-:S05]  /*2a00*/  MOV R0, RZ ;  /* 0x000000ff00007202 */ /* 0x000fca0000000f00 */
        /* <DEDUP_REMOVED lines=11> */
.L_x_117:
[----:B------:R-:W-:Y:S05]  /*2ac0*/  BSYNC B0 ;  /* 0x0000000000007941 */ /* 0x000fea0003800000 */
.L_x_115:
        /* <DEDUP_REMOVED lines=12> */
[----:B------:R-:W-:Y:S01]  /*2b90*/  SHF.R.S32.HI R19, RZ, 0x1f, R28 ;  /* 0x0000001fff137819 */ /* 0x000fe2000001141c */
[----:B------:R-:W-:Y:S01]  /*2ba0*/  USHF.R.S32.HI UR10, URZ, 0x1f, UR5 ;  /* 0x0000001f3f0a7899 */ /* 0x000fe20008011405 */
[----:B------:R-:W-:-:S02]  /*2bb0*/  IMAD R23, R0, UR4, RZ ;  /* 0x0000000400177c24 */ /* 0x000fc4000f8e02ff */
[-C--:B------:R-:W-:Y:S02]  /*2bc0*/  IMAD R25, R4, R15.reuse, RZ ;  /* 0x0000000f04197224 */ /* 0x080fe400078e02ff */
[----:B------:R-:W-:Y:S02]  /*2bd0*/  IMAD R19, R19, R40, R5 ;  /* 0x0000002813137224 */ /* 0x000fe400078e0205 */
[----:B------:R-:W-:Y:S02]  /*2be0*/  IMAD R25, R14, R48, R25 ;  /* 0x000000300e197224 */ /* 0x000fe400078e0219 */
[----:B------:R-:W-:-:S04]  /*2bf0*/  IMAD.WIDE.U32 R48, R48, R15, RZ ;  /* 0x0000000f30307225 */ /* 0x000fc800078e00ff */
[----:B------:R-:W-:Y:S01]  /*2c00*/  IMAD R5, R21, UR5, RZ ;  /* 0x0000000515057c24 */ /* 0x000fe2000f8e02ff */
[----:B------:R-:W-:Y:S01]  /*2c10*/  IADD3 R25, R49, R25, RZ ;  /* 0x0000001931197210 */ /* 0x000fe20007ffe0ff */
[----:B------:R-:W-:Y:S02]  /*2c20*/  IMAD R21, R44, UR11, R23 ;  /* 0x0000000b2c157c24 */ /* 0x000fe4000f8e0217 */
[----:B------:R-:W-:Y:S01]  /*2c30*/  IMAD.WIDE.U32 R40, R40, R28, RZ ;  /* 0x0000001c28287225 */ /* 0x000fe200078e00ff */
[----:B------:R-:W-:-:S03]  /*2c40*/  LOP3.LUT R4, R51, R25, RZ, 0xfc, !PT ;  /* 0x0000001933047212 */ /* 0x000fc600078efcff */
[----:B------:R-:W-:Y:S01]  /*2c50*/  IMAD.WIDE.U32 R44, R44, UR4, RZ ;  /* 0x000000042c2c7c25 */ /* 0x000fe2000f8e00ff */
[----:B------:R-:W-:Y:S02]  /*2c60*/  ISETP.NE.U32.AND P0, PT, R4, RZ, PT ;  /* 0x000000ff0400720c */ /* 0x000fe40003f05070 */
[----:B------:R-:W-:Y:S01]  /*2c70*/  IADD3 R0, R41, R19, RZ ;  /* 0x0000001329007210 */ /* 0x000fe20007ffe0ff */
[C---:B------:R-:W-:Y:S01]  /*2c80*/  IMAD R5, R20.reuse, UR10, R5 ;  /* 0x0000000a14057c24 */ /* 0x040fe2000f8e0205 */
[----:B------:R-:W-:Y:S01]  /*2c90*/  IADD3 R4, R45, R21, RZ ;  /* 0x000000152d047210 */ /* 0x000fe20007ffe0ff */
[----:B------:R-:W-:-:S04]  /*2ca0*/  IMAD.WIDE.U32 R42, R20, UR5, RZ ;  /* 0x00000005142a7c25 */ /* 0x000fc8000f8e00ff */
[----:B------:R-:W-:Y:S01]  /*2cb0*/  IMAD R3, R3, UR4, RZ ;  /* 0x0000000403037c24 */ /* 0x000fe2000f8e02ff */
[----:B------:R-:W-:Y:S01]  /*2cc0*/  IADD3 R5, R43, R5, RZ ;  /* 0x000000052b057210 */ /* 0x000fe20007ffe0ff */
[----:B------:R-:W-:Y:S02]  /*2cd0*/  IMAD R2, R2, UR4, RZ ;  /* 0x0000000402027c24 */ /* 0x000fe4000f8e02ff */
[----:B------:R-:W-:Y:S05]  /*2ce0*/  @!P0 BRA `(.L_x_119) ;  /* 0x0000011000008947 */ /* 0x000fea0003800000 */
[----:B------:R-:W-:Y:S01]  /*2cf0*/  IMAD.MOV.U32 R30, RZ, RZ, R50 ;  /* 0x000000ffff1e7224 */ /* 0x000fe200078e0032 */
[----:B------:R-:W-:Y:S01]  /*2d00*/  MOV R19, R51 ;  /* 0x0000003300137202 */ /* 0x000fe20000000f00 */
[----:B------:R-:W-:Y:S01]  /*2d10*/  IMAD.MOV.U32 R26, RZ, RZ, R48 ;  /* 0x000000ffff1a7224 */ /* 0x000fe200078e0030 */
[----:B------:R-:W-:Y:S02]  /*2d20*/  MOV R24, 0x2d40 ;  /* 0x00002d4000187802 */ /* 0x000fe40000000f00 */
[----:B------:R-:W-:Y:S05]  /*2d30*/  CALL.REL.NOINC `($__internal_2_$__cuda_sm20_div_s64) ;  /* 0x0000199000007944 */ /* 0x000fea0003c00000 */
        /* <DEDUP_REMOVED lines=12> */
.L_x_119:
        /* <DEDUP_REMOVED lines=20> */
[----:B------:R-:W-:-:S05]  /*2f40*/  IADD3 R21, -R20, RZ, RZ ;  /* 0x000000ff14157210 */ /* 0x000fca0007ffe1ff */
[----:B------:R-:W-:Y:S01]  /*2f50*/  IMAD R18, R48, R21, R50 ;  /* 0x0000001530127224 */ /* 0x000fe200078e0232 */
[----:B------:R-:W-:Y:S02]  /*2f60*/  MOV R48, R20 ;  /* 0x0000001400307202 */ /* 0x000fe40000000f00 */
.L_x_120:
[----:B------:R-:W-:Y:S05]  /*2f70*/  BSYNC B0 ;  /* 0x0000000000007941 */ /* 0x000fea0003800000 */
.L_x_118:
        /* <DEDUP_REMOVED lines=18> */
.L_x_122:
        /* <DEDUP_REMOVED lines=22> */
.L_x_123:
[----:B------:R-:W-:Y:S05]  /*3200*/  BSYNC B0 ;  /* 0x0000000000007941 */ /* 0x000fea0003800000 */
.L_x_121:
        /* <DEDUP_REMOVED lines=10> */
[----:B------:R-:W-:Y:S01]  /*32b0*/  IADD3 R17, P0, RZ, -R20, RZ ;  /* 0x80000014ff117210 */ /* 0x000fe20007f1e0ff */
[----:B------:R-:W-:Y:S01]  /*32c0*/  IMAD.MOV.U32 R25, RZ, RZ, R51 ;  /* 0x000000ffff197224 */ /* 0x000fe200078e0033 */
[----:B------:R-:W-:Y:S02]  /*32d0*/  MOV R24, R50 ;  /* 0x0000003200187202 */ /* 0x000fe40000000f00 */
[----:B------:R-:W-:-:S03]  /*32e0*/  IADD3.X R22, RZ, ~R21, RZ, P0, !PT ;  /* 0x80000015ff167210 */ /* 0x000fc600007fe4ff */
[----:B------:R-:W-:-:S04]  /*32f0*/  IMAD.WIDE.U32 R24, R15, R17, R24 ;  /* 0x000000110f187225 */ /* 0x000fc800078e0018 */
[----:B------:R-:W-:-:S04]  /*3300*/  IMAD R22, R22, R15, RZ ;  /* 0x0000000f16167224 */ /* 0x000fc800078e02ff */
[----:B------:R-:W-:Y:S01]  /*3310*/  IMAD R14, R14, R17, R22 ;  /* 0x000000110e0e7224 */ /* 0x000fe200078e0216 */
[----:B------:R-:W-:Y:S02]  /*3320*/  MOV R22, R24 ;  /* 0x0000001800167202 */ /* 0x000fe40000000f00 */
[----:B------:R-:W-:Y:S01]  /*3330*/  MOV R24, R20 ;  /* 0x0000001400187202 */ /* 0x000fe20000000f00 */
[----:B------:R-:W-:Y:S01]  /*3340*/  IMAD.IADD R14, R25, 0x1, R14 ;  /* 0x00000001190e7824 */ /* 0x000fe200078e020e */
[----:B------:R-:W-:Y:S01]  /*3350*/  MOV R25, R21 ;  /* 0x0000001500197202 */ /* 0x000fe20000000f00 */
[----:B------:R-:W-:Y:S05]  /*3360*/  BRA `(.L_x_126) ;  /* 0x0000017000007947 */ /* 0x000fea0003800000 */
.L_x_125:
        /* <DEDUP_REMOVED lines=23> */
.L_x_126:
[----:B------:R-:W-:Y:S05]  /*34e0*/  BSYNC B0 ;  /* 0x0000000000007941 */ /* 0x000fea0003800000 */
.L_x_124:
[----:B------:R-:W-:Y:S01]  /*34f0*/  IMAD R17, R14, R3, RZ ;  /* 0x000000030e117224 */ /* 0x000fe200078e02ff */
[----:B------:R-:W-:Y:S01]  /*3500*/  LOP3.LUT R14, R49, R11, RZ, 0xfc, !PT ;  /* 0x0000000b310e7212 */ /* 0x000fe200078efcff */
[----:B------:R-:W-:Y:S01]  /*3510*/  IMAD R53, R28, c[0x0][0x214], RZ ;  /* 0x000085001c357a24 */ /* 0x000fe200078e02ff */
[----:B------:R-:W-:Y:S01]  /*3520*/  SHF.R.S32.HI R19, RZ, 0x1f, R3 ;  /* 0x0000001fff137819 */ /* 0x000fe20000011403 */
[-C--:B------:R-:W-:Y:S01]  /*3530*/  IMAD R15, R25, R6.reuse, RZ ;  /* 0x00000006190f7224 */ /* 0x080fe200078e02ff */
[----:B------:R-:W-:Y:S01]  /*3540*/  ISETP.NE.U32.AND P0, PT, R14, RZ, PT ;  /* 0x000000ff0e00720c */ /* 0x000fe20003f05070 */
[----:B------:R-:W-:Y:S01]  /*3550*/  IMAD.WIDE.U32 R50, R24, R6, RZ ;  /* 0x0000000618327225 */ /* 0x000fe200078e00ff */
[----:B------:R-:W-:Y:S01]  /*3560*/  SHF.R.S32.HI R20, RZ, 0x1f, R6 ;  /* 0x0000001fff147819 */ /* 0x000fe20000011406 */
[----:B------:R-:W-:Y:S01]  /*3570*/  BSSY B0, `(.L_x_127) ;  /* 0x0000035000007945 */ /* 0x000fe20003800000 */
[----:B------:R-:W-:Y:S01]  /*3580*/  SHF.R.S32.HI R21, RZ, 0x1f, R53 ;  /* 0x0000001fff157819 */ /* 0x000fe20000011435 */
[----:B------:R-:W-:-:S02]  /*3590*/  IMAD R6, R16, R53, RZ ;  /* 0x0000003510067224 */ /* 0x000fc400078e02ff */
[----:B------:R-:W-:Y:S02]  /*35a0*/  IMAD R19, R19, R22, R17 ;  /* 0x0000001613137224 */ /* 0x000fe400078e0211 */
[----:B------:R-:W-:-:S04]  /*35b0*/  IMAD.WIDE.U32 R16, R22, R3, RZ ;  /* 0x0000000316107225 */ /* 0x000fc800078e00ff */
[----:B------:R-:W-:Y:S01]  /*35c0*/  IMAD R15, R20, R24, R15 ;  /* 0x00000018140f7224 */ /* 0x000fe200078e020f */
[----:B------:R-:W-:Y:S01]  /*35d0*/  IADD3 R14, R17, R19, RZ ;  /* 0x00000013110e7210 */ /* 0x000fe20007ffe0ff */
[----:B------:R-:W-:Y:S02]  /*35e0*/  IMAD R3, R21, R18, R6 ;  /* 0x0000001215037224 */ /* 0x000fe400078e0206 */
[----:B------:R-:W-:Y:S01]  /*35f0*/  IMAD.WIDE.U32 R52, R18, R53, RZ ;  /* 0x0000003512347225 */ /* 0x000fe200078e00ff */
[----:B------:R-:W-:-:S04]  /*3600*/  IADD3 R6, R51, R15, RZ ;  /* 0x0000000f33067210 */ /* 0x000fc80007ffe0ff */
[----:B------:R-:W-:Y:S01]  /*3610*/  IADD3 R3, R53, R3, RZ ;  /* 0x0000000335037210 */ /* 0x000fe20007ffe0ff */
        /* <DEDUP_REMOVED lines=10> */
[----:B------:R-:W-:-:S02]  /*36c0*/  IADD3.X R18, RZ, ~R21, RZ, P0, !PT ;  /* 0x80000015ff127210 */ /* 0x000fc400007fe4ff */
[----:B------:R-:W-:Y:S01]  /*36d0*/  MOV R48, R20 ;  /* 0x0000001400307202 */ /* 0x000fe20000000f00 */
[----:B------:R-:W-:Y:S01]  /*36e0*/  IMAD.WIDE.U32 R24, R13, R22, R24 ;  /* 0x000000160d187225 */ /* 0x000fe200078e0018 */
[----:B------:R-:W-:-:S03]  /*36f0*/  MOV R49, R21 ;  /* 0x0000001500317202 */ /* 0x000fc60000000f00 */
[----:B------:R-:W-:-:S04]  /*3700*/  IMAD R18, R18, R13, RZ ;  /* 0x0000000d12127224 */ /* 0x000fc800078e02ff */
[----:B------:R-:W-:Y:S01]  /*3710*/  IMAD R11, R11, R22, R18 ;  /* 0x000000160b0b7224 */ /* 0x000fe200078e0212 */
[----:B------:R-:W-:-:S03]  /*3720*/  MOV R18, R24 ;  /* 0x0000001800127202 */ /* 0x000fc60000000f00 */
[----:B------:R-:W-:Y:S01]  /*3730*/  IMAD.IADD R11, R25, 0x1, R11 ;  /* 0x00000001190b7824 */ /* 0x000fe200078e020b */
[----:B------:R-:W-:Y:S05]  /*3740*/  BRA `(.L_x_129) ;  /* 0x0000017000007947 */ /* 0x000fea0003800000 */
.L_x_128:
        /* <DEDUP_REMOVED lines=12> */
[----:B------:R-:W-:Y:S02]  /*3810*/  IMAD R18, R13, R11, R48 ;  /* 0x0000000b0d127224 */ /* 0x000fe400078e0230 */
[----:B------:R-:W-:-:S03]  /*3820*/  IMAD.MOV.U32 R11, RZ, RZ, RZ ;  /* 0x000000ffff0b7224 */ /* 0x000fc600078e00ff */
        /* <DEDUP_REMOVED lines=8> */
[----:B------:R-:W-:Y:S02]  /*38b0*/  MOV R48, R15 ;  /* 0x0000000f00307202 */ /* 0x000fe40000000f00 */
.L_x_129:
[----:B------:R-:W-:Y:S05]  /*38c0*/  BSYNC B0 ;  /* 0x0000000000007941 */ /* 0x000fea0003800000 */
.L_x_127:
        /* <DEDUP_REMOVED lines=19> */
[----:B------:R-:W-:Y:S02]  /*3a00*/  IADD3 R15, P0, RZ, -R20, RZ ;  /* 0x80000014ff0f7210 */ /* 0x000fe40007f1e0ff */
[----:B------:R-:W-:Y:S02]  /*3a10*/  MOV R22, R48 ;  /* 0x0000003000167202 */ /* 0x000fe40000000f00 */
[----:B------:R-:W-:-:S02]  /*3a20*/  IADD3.X R13, RZ, ~R21, RZ, P0, !PT ;  /* 0x80000015ff0d7210 */ /* 0x000fc400007fe4ff */
[----:B------:R-:W-:-:S03]  /*3a30*/  MOV R23, R49 ;  /* 0x0000003100177202 */ /* 0x000fc60000000f00 */
[----:B------:R-:W-:Y:S02]  /*3a40*/  IMAD R18, R13, R10, RZ ;  /* 0x0000000a0d127224 */ /* 0x000fe400078e02ff */
[----:B------:R-:W-:-:S04]  /*3a50*/  IMAD.WIDE.U32 R22, R10, R15, R22 ;  /* 0x0000000f0a167225 */ /* 0x000fc800078e0016 */
[----:B------:R-:W-:Y:S01]  /*3a60*/  IMAD R9, R9, R15, R18 ;  /* 0x0000000f09097224 */ /* 0x000fe200078e0212 */
[----:B------:R-:W-:-:S04]  /*3a70*/  MOV R10, R22 ;  /* 0x00000016000a7202 */ /* 0x000fc80000000f00 */
[----:B------:R-:W-:Y:S01]  /*3a80*/  IADD3 R9, R23, R9, RZ ;  /* 0x0000000917097210 */ /* 0x000fe20007ffe0ff */
[----:B------:R-:W-:Y:S05]  /*3a90*/  BRA `(.L_x_132) ;  /* 0x0000017000007947 */ /* 0x000fea0003800000 */
.L_x_131:
        /* <DEDUP_REMOVED lines=23> */
.L_x_132:
[----:B------:R-:W-:Y:S05]  /*3c10*/  BSYNC B0 ;  /* 0x0000000000007941 */ /* 0x000fea0003800000 */
.L_x_130:
[----:B------:R-:W-:Y:S01]  /*3c20*/  IADD3 R41, P1, P0, R44, R42, R40 ;  /* 0x0000002a2c297210 */ /* 0x000fe2000783e028 */
[----:B------:R-:W-:-:S03]  /*3c30*/  IMAD R9, R9, R2, RZ ;  /* 0x0000000209097224 */ /* 0x000fc600078e02ff */
[----:B------:R-:W-:Y:S02]  /*3c40*/  IADD3 R41, P3, P2, R50, R41, R52 ;  /* 0x0000002932297210 */ /* 0x000fe40007a7e034 */
[----:B------:R-:W-:Y:S02]  /*3c50*/  IADD3.X R0, R4, R5, R0, P1, P0 ;  /* 0x0000000504007210 */ /* 0x000fe40000fe0400 */
[----:B------:R-:W-:Y:S02]  /*3c60*/  IADD3 R16, P1, P0, R54, R41, R16 ;  /* 0x0000002936107210 */ /* 0x000fe4000783e010 */
[----:B------:R-:W-:Y:S01]  /*3c70*/  IADD3.X R0, R6, R0, R3, P3, P2 ;  /* 0x0000000006007210 */ /* 0x000fe20001fe4403 */
[----:B------:R-:W-:Y:S01]  /*3c80*/  IMAD R3, R21, R8, RZ ;  /* 0x0000000815037224 */ /* 0x000fe200078e02ff */
[----:B------:R-:W-:Y:S02]  /*3c90*/  SHF.R.S32.HI R4, RZ, 0x1f, R8 ;  /* 0x0000001fff047819 */ /* 0x000fe40000011408 */
[----:B------:R-:W-:-:S02]  /*3ca0*/  IADD3.X R17, R11, R0, R14, P1, P0 ;  /* 0x000000000b117210 */ /* 0x000fc40000fe040e */
        /* <DEDUP_REMOVED lines=11> */
.L_x_108:
[----:B------:R-:W-:-:S04]  /*3d60*/  LEA R2, P0, R40, c[0x0][0x200], 0x2 ;  /* 0x0000800028027a11 */ /* 0x000fc800078010ff */
[----:B------:R-:W-:-:S05]  /*3d70*/  LEA.HI.X R3, R40, c[0x0][0x204], R41, 0x2, P0 ;  /* 0x0000810028037a11 */ /* 0x000fca00000f1429 */
[----:B------:R0:W-:Y:S04]  /*3d80*/  STG.E [R2.64], R31 ;  /* 0x0000001f02007986 */ /* 0x0001e8000c101908 */
.L_x_107:
[----:B------:R-:W-:Y:S05]  /*3d90*/  BSYNC B1 ;  /* 0x0000000000017941 */ /* 0x000fea0003800000 */
.L_x_106:
[C---:B------:R-:W-:Y:S01]  /*3da0*/  IADD3 R0, R38.reuse, 0x8, RZ ;  /* 0x0000000826007810 */ /* 0x040fe20007ffe0ff */
[----:B0-----:R-:W-:Y:S01]  /*3db0*/  HFMA2.MMA R5, -RZ, RZ, 0, 0 ;  /* 0x00000000ff057435 */ /* 0x001fe200000001ff */
[----:B------:R-:W-:Y:S01]  /*3dc0*/  ISETP.GE.OR P2, PT, R38, c[0x0][0x314], P6 ;  /* 0x0000c50026007a0c */ /* 0x000fe20003746670 */
[----:B------:R-:W-:Y:S01]  /*3dd0*/  CS2R R2, SRZ ;  /* 0x0000000000027805 */ /* 0x000fe2000001ff00 */
[----:B------:R-:W-:Y:S02]  /*3de0*/  ISETP.GE.OR P1, PT, R0, c[0x0][0x314], P6 ;  /* 0x0000c50000007a0c */ /* 0x000fe40003726670 */
[----:B------:R-:W-:-:S04]  /*3df0*/  IADD3 R0, R38, 0x10, RZ ;  /* 0x0000001026007810 */ /* 0x000fc80007ffe0ff */
[----:B------:R-:W-:Y:S02]  /*3e00*/  ISETP.GE.OR P0, PT, R0, c[0x0][0x314], P6 ;  /* 0x0000c50000007a0c */ /* 0x000fe40003706670 */
[C---:B------:R-:W-:Y:S01]  /*3e10*/  IADD3 R0, R38.reuse, 0x18, RZ ;  /* 0x0000001826007810 */ /* 0x040fe20007ffe0ff */
[----:B------:R-:W-:Y:S02]  /*3e20*/  IMAD.SHL.U32 R38, R38, 0x4, RZ ;  /* 0x0000000426267824 */ /* 0x000fe400078e00ff */
[C---:B------:R-:W-:Y:S01]  /*3e30*/  @!P2 FADD.FTZ R36, -R31.reuse, R36 ;  /* 0x000000241f24a221 */ /* 0x040fe20000010100 */
[----:B------:R-:W-:Y:S01]  /*3e40*/  ISETP.GE.OR P6, PT, R0, c[0x0][0x314], P6 ;  /* 0x0000c50000007a0c */ /* 0x000fe200037c6670 */
[----:B------:R-:W-:Y:S02]  /*3e50*/  @!P1 FADD.FTZ R33, -R31, R33 ;  /* 0x000000211f219221 */ /* 0x000fe40000010100 */
[----:B------:R-:W-:Y:S02]  /*3e60*/  @!P2 FMUL.FTZ R36, R36, 1.4426950216293334961 ;  /* 0x3fb8aa3b2424a820 */ /* 0x000fe40000410000 */
[----:B------:R-:W-:-:S02]  /*3e70*/  @!P1 FMUL.FTZ R33, R33, 1.4426950216293334961 ;  /* 0x3fb8aa3b21219820 */ /* 0x000fc40000410000 */
[C---:B------:R-:W-:Y:S02]  /*3e80*/  @!P0 FADD.FTZ R32, -R31.reuse, R32 ;  /* 0x000000201f208221 */ /* 0x040fe40000010100 */
[----:B------:R-:W0:Y:S01]  /*3e90*/  @!P2 MUFU.EX2 R36, R36 ;  /* 0x000000240024a308 */ /* 0x000e220000000800 */
[----:B------:R-:W-:Y:S02]  /*3ea0*/  IMAD.MOV.U32 R0, RZ, RZ, c[0x0][0x314] ;  /* 0x0000c500ff007624 */ /* 0x000fe400078e00ff */
[----:B------:R-:W-:Y:S02]  /*3eb0*/  @!P0 FMUL.FTZ R32, R32, 1.4426950216293334961 ;  /* 0x3fb8aa3b20208820 */ /* 0x000fe40000410000 */
[----:B------:R-:W-:-:S03]  /*3ec0*/  @!P6 FADD.FTZ R31, -R31, R34 ;  /* 0x000000221f1fe221 */ /* 0x000fc60000010100 */
[----:B------:R-:W1:Y:S01]  /*3ed0*/  @!P1 MUFU.EX2 R4, R33 ;  /* 0x0000002100049308 */ /* 0x000e620000000800 */
[----:B------:R-:W-:-:S07]  /*3ee0*/  @!P6 FMUL.FTZ R6, R31, 1.4426950216293334961 ;  /* 0x3fb8aa3b1f06e820 */ /* 0x000fce0000410000 */
[----:B------:R-:W2:Y:S01]  /*3ef0*/  @!P0 MUFU.EX2 R32, R32 ;  /* 0x0000002000208308 */ /* 0x000ea20000000800 */
[----:B0-----:R0:W-:Y:S07]  /*3f00*/  @!P2 STS [R27.X4], R36 ;  /* 0x000000241b00a388 */ /* 0x0011ee0000004800 */
[----:B------:R-:W3:Y:S01]  /*3f10*/  @!P6 MUFU.EX2 R6, R6 ;  /* 0x000000060006e308 */ /* 0x000ee20000000800 */
[----:B-1----:R0:W-:Y:S04]  /*3f20*/  @!P1 STS [R27.X4+0x220], R4 ;  /* 0x000220041b009388 */ /* 0x0021e80000004800 */
[----:B--2---:R0:W-:Y:S01]  /*3f30*/  @!P0 STS [R27.X4+0x440], R32 ;  /* 0x000440201b008388 */ /* 0x0041e20000004800 */
[----:B------:R-:W-:-:S02]  /*3f40*/  ISETP.GE.AND P0, PT, R0, 0x1, PT ;  /* 0x000000010000780c */ /* 0x000fc40003f06270 */
[----:B------:R-:W-:Y:S01]  /*3f50*/  MOV R0, RZ ;  /* 0x000000ff00007202 */ /* 0x000fe20000000f00 */
[----:B---3--:R0:W-:Y:S04]  /*3f60*/  @!P6 STS [R27.X4+0x660], R6 ;  /* 0x000660061b00e388 */ /* 0x0081e80000004800 */
[----:B------:R-:W-:Y:S06]  /*3f70*/  BAR.SYNC.DEFER_BLOCKING 0x0 ;  /* 0x0000000000007b1d */ /* 0x000fec0000010000 */
[----:B------:R-:W-:Y:S05]  /*3f80*/  @!P0 BRA `(.L_x_133) ;  /* 0x0000024000008947 */ /* 0x000fea0003800000 */
[----:B------:R-:W-:Y:S01]  /*3f90*/  ULDC UR5, c[0x0][0x22c] ;  /* 0x00008b0000057ab9 */ /* 0x000fe20000000800 */
[C---:B------:R-:W-:Y:S01]  /*3fa0*/  IMAD R13, R7.reuse, 0x20, R38 ;  /* 0x00000020070d7824 */ /* 0x040fe200078e0226 */
[----:B------:R-:W-:Y:S01]  /*3fb0*/  UIMAD UR5, UR7, UR5, URZ ;  /* 0x00000005070572a4 */ /* 0x000fe2000f8e023f */
[C---:B0-----:R-:W-:Y:S01]  /*3fc0*/  IADD3 R6, R12.reuse, -UR7, RZ ;  /* 0x800000070c067c10 */ /* 0x041fe2000fffe0ff */
        /* <DEDUP_REMOVED lines=8> */
[----:B------:R-:W-:Y:S01]  /*4050*/  IMAD.MOV.U32 R5, RZ, RZ, RZ ;  /* 0x000000ffff057224 */ /* 0x000fe200078e00ff */
[----:B------:R-:W-:Y:S01]  /*4060*/  LEA.HI.X.SX32 R13, R13, UR4, 0x1, P0 ;  /* 0x000000040d0d7c11 */ /* 0x000fe200080f0eff */
[----:B------:R-:W-:Y:S01]  /*4070*/  IMAD.WIDE R18, R18, 0x4, RZ ;  /* 0x0000000412127825 */ /* 0x000fe200078e02ff */
[----:B------:R-:W-:-:S04]  /*4080*/  LEA R14, P0, R4, c[0x0][0x1d8], 0x2 ;  /* 0x00007600040e7a11 */ /* 0x000fc800078010ff */
[----:B------:R-:W-:-:S03]  /*4090*/  LEA.HI.X R13, R4, c[0x0][0x1dc], R13, 0x2, P0 ;  /* 0x00007700040d7a11 */ /* 0x000fc600000f140d */
.L_x_136:
[----:B------:R-:W-:Y:S01]  /*40a0*/  BSSY B0, `(.L_x_134) ;  /* 0x0000007000007945 */ /* 0x000fe20003800000 */
[----:B------:R-:W-:-:S05]  /*40b0*/  @P2 BRA `(.L_x_135) ;  /* 0x0000005000002947 */ /* 0x000fca0003800000 */
[----:B------:R-:W-:Y:S01]  /*40c0*/  ISETP.GE.AND P0, PT, R38, c[0x0][0x220], PT ;  /* 0x0000880026007a0c */ /* 0x000fe20003f06270 */
[----:B------:R-:W-:Y:S01]  /*40d0*/  CS2R R8, SRZ ;  /* 0x0000000000087805 */ /* 0x000fe2000001ff00 */
[----:B------:R-:W-:Y:S11]  /*40e0*/  CS2R R10, SRZ ;  /* 0x00000000000a7805 */ /* 0x000ff6000001ff00 */
[----:B------:R-:W-:Y:S05]  /*40f0*/  @!P0 MOV R15, R13 ;  /* 0x0000000d000f8202 */ /* 0x000fea0000000f00 */
[----:B------:R0:W5:Y:S02]  /*4100*/  @!P0 LDG.E.128 R8, [R14.64] ;  /* 0x000000080e088981 */ /* 0x000164000c1e1d00 */
.L_x_135:
[----:B------:R-:W-:Y:S05]  /*4110*/  BSYNC B0 ;  /* 0x0000000000007941 */ /* 0x000fea0003800000 */
.L_x_134:
        /* <DEDUP_REMOVED lines=11> */
.L_x_133:
[----:B------:R-:W-:Y:S02]  /*41d0*/  IADD3 R7, R7, UR7, RZ ;  /* 0x0000000707077c10 */ /* 0x000fe4000fffe0ff */
[----:B0-----:R-:W-:-:S02]  /*41e0*/  F2FP.BF16.PACK_AB R4, R3, R0 ;  /* 0x000000000304723e */ /* 0x001fc400000010ff */
        /* <DEDUP_REMOVED lines=23> */
[----:B------:R-:W-:Y:S01]  /*4360*/  IMAD R11, R9, R2, R10 ;  /* 0x00000002090b7224 */ /* 0x000fe200078e020a */
[----:B------:R-:W-:Y:S01]  /*4370*/  LOP3.LUT R2, R7, R6, RZ, 0x3c, !PT ;  /* 0x0000000607027212 */ /* 0x000fe200078e3cff */
[----:B0-----:R-:W0:Y:S03]  /*4380*/  MUFU.RCP R0, R0 ;  /* 0x0000000000007308 */ /* 0x001e260000001000 */
[----:B------:R-:W-:Y:S02]  /*4390*/  ISETP.GT.U32.AND P1, PT, R8, R11, PT ;  /* 0x0000000b0800720c */ /* 0x000fe40003f24070 */
[----:B------:R-:W-:-:S11]  /*43a0*/  ISETP.GE.AND P0, PT, R2, RZ, PT ;  /* 0x000000ff0200720c */ /* 0x000fd60003f06270 */
[----:B------:R-:W-:Y:S01]  /*43b0*/  @!P1 IMAD.IADD R11, R11, 0x1, -R8 ;  /* 0x000000010b0b9824 */ /* 0x000fe200078e0a08 */
[----:B------:R-:W-:Y:S02]  /*43c0*/  @!P1 IADD3 R9, R9, 0x1, RZ ;  /* 0x0000000109099810 */ /* 0x000fe40007ffe0ff */
[----:B0-----:R-:W-:Y:S02]  /*43d0*/  IADD3 R10, R0, 0xffffffe, RZ ;  /* 0x0ffffffe000a7810 */ /* 0x001fe40007ffe0ff */
[----:B------:R-:W-:Y:S02]  /*43e0*/  ISETP.GE.U32.AND P2, PT, R11, R8, PT ;  /* 0x000000080b00720c */ /* 0x000fe40003f46070 */
[----:B------:R-:W-:Y:S01]  /*43f0*/  ISETP.NE.AND P1, PT, R6, RZ, PT ;  /* 0x000000ff0600720c */ /* 0x000fe20003f25270 */
[----:B------:R0:W1:Y:S10]  /*4400*/  F2I.FTZ.U32.TRUNC.NTZ R11, R10 ;  /* 0x0000000a000b7305 */ /* 0x000074000021f000 */
[----:B------:R-:W-:-:S05]  /*4410*/  @P2 IADD3 R9, R9, 0x1, RZ ;  /* 0x0000000109092810 */ /* 0x000fca0007ffe0ff */
[----:B------:R-:W-:Y:S01]  /*4420*/  @!P0 IMAD.MOV R9, RZ, RZ, -R9 ;  /* 0x000000ffff098224 */ /* 0x000fe200078e0a09 */
[----:B------:R-:W-:Y:S01]  /*4430*/  @!P1 LOP3.LUT R9, RZ, R6, RZ, 0x33, !PT ;  /* 0x00000006ff099212 */ /* 0x000fe200078e33ff */
[----:B0-----:R-:W-:Y:S01]  /*4440*/  IMAD.MOV.U32 R10, RZ, RZ, RZ ;  /* 0x000000ffff0a7224 */ /* 0x001fe200078e00ff */
[----:B-1----:R-:W-:-:S03]  /*4450*/  IADD3 R2, RZ, -R11, RZ ;  /* 0x8000000bff027210 */ /* 0x002fc60007ffe0ff */
        /* <DEDUP_REMOVED lines=30> */
[----:B------:R-:W-:Y:S02]  /*4640*/  IMAD.IADD R39, R39, 0x1, R3 ;  /* 0x0000000127277824 */ /* 0x000fe400078e0203 */
[----:B------:R-:W-:-:S04]  /*4650*/  IMAD R3, R0, c[0x0][0x1e8], RZ ;  /* 0x00007a0000037a24 */ /* 0x000fc800078e02ff */
[C---:B------:R-:W-:Y:S02]  /*4660*/  IMAD R3, R6.reuse, c[0x0][0x1ec], R3 ;  /* 0x00007b0006037a24 */ /* 0x040fe400078e0203 */
[----:B------:R-:W-:-:S05]  /*4670*/  IMAD.WIDE.U32 R6, R6, c[0x0][0x1e8], R38 ;  /* 0x00007a0006067a25 */ /* 0x000fca00078e0026 */
[----:B------:R-:W-:Y:S02]  /*4680*/  IADD3 R3, R7, R3, RZ ;  /* 0x0000000307037210 */ /* 0x000fe40007ffe0ff */
[----:B------:R-:W-:-:S04]  /*4690*/  LEA R2, P0, R6, c[0x0][0x1d0], 0x1 ;  /* 0x0000740006027a11 */ /* 0x000fc800078008ff */
[----:B------:R-:W-:-:S05]  /*46a0*/  LEA.HI.X R3, R6, c[0x0][0x1d4], R3, 0x1, P0 ;  /* 0x0000750006037a11 */ /* 0x000fca00000f0c03 */
[----:B------:R-:W-:Y:S01]  /*46b0*/  STG.E.64 [R2.64], R4 ;  /* 0x0000000402007986 */ /* 0x000fe2000c101b08 */
[----:B------:R-:W-:Y:S05]  /*46c0*/  EXIT ;  /* 0x000000000000794d */ /* 0x000fea0003800000 */
        .weak           $__internal_2_$__cuda_sm20_div_s64
        .type           $__internal_2_$__cuda_sm20_div_s64,@function
        .size           $__internal_2_$__cuda_sm20_div_s64,(.L_x_5150 - $__internal_2_$__cuda_sm20_div_s64)
$__internal_2_$__cuda_sm20_div_s64:
        /* <DEDUP_REMOVED lines=17> */
[C---:B------:R-:W-:Y:S02]  /*47e0*/  IMAD R20, R59.reuse, R21, RZ ;  /* 0x000000153b147224 */ /* 0x040fe400078e02ff */
[----:B------:R-:W-:-:S04]  /*47f0*/  IMAD.HI.U32 R23, P1, R59, R23, R56 ;  /* 0x000000173b177227 */ /* 0x000fc80007820038 */
[----:B------:R-:W-:Y:S01]  /*4800*/  IMAD.HI.U32 R21, R59, R21, RZ ;  /* 0x000000153b157227 */ /* 0x000fe200078e00ff */
[----:B------:R-:W-:-:S03]  /*4810*/  IADD3 R57, P0, R20, R23, RZ ;  /* 0x0000001714397210 */ /* 0x000fc60007f1e0ff */
[----:B------:R-:W-:Y:S02]  /*4820*/  IMAD.X R21, R21, 0x1, R59, P2 ;  /* 0x0000000115157824 */ /* 0x000fe400010e063b */
[----:B------:R-:W-:-:S03]  /*4830*/  IMAD.WIDE.U32 R58, R57, R46, RZ ;  /* 0x0000002e393a7225 */ /* 0x000fc600078e00ff */
[----:B------:R-:W-:Y:S01]  /*4840*/  IADD3.X R29, RZ, RZ, R21, P0, P1 ;  /* 0x000000ffff1d7210 */ /* 0x000fe200007e2415 */
[----:B------:R-:W-:Y:S01]  /*4850*/  IMAD R22, R57, R47, R59 ;  /* 0x0000002f39167224 */ /* 0x000fe200078e023b */
[----:B------:R-:W-:Y:S02]  /*4860*/  IADD3 R20, P0, RZ, -R58, RZ ;  /* 0x8000003aff147210 */ /* 0x000fe40007f1e0ff */
[----:B------:R-:W-:Y:S01]  /*4870*/  ISETP.GE.AND P1, PT, R19, RZ, PT ;  /* 0x000000ff1300720c */ /* 0x000fe20003f26270 */
[----:B------:R-:W-:Y:S02]  /*4880*/  IMAD R22, R29, R46, R22 ;  /* 0x0000002e1d167224 */ /* 0x000fe400078e0216 */
[----:B------:R-:W-:-:S04]  /*4890*/  IMAD.HI.U32 R56, R57, R20, RZ ;  /* 0x0000001439387227 */ /* 0x000fc800078e00ff */
[----:B------:R-:W-:Y:S01]  /*48a0*/  IMAD.X R22, RZ, RZ, ~R22, P0 ;  /* 0x000000ffff167224 */ /* 0x000fe200000e0e16 */
[----:B------:R-:W-:-:S03]  /*48b0*/  IADD3 R21, P0, RZ, -R30, RZ ;  /* 0x8000001eff157210 */ /* 0x000fc60007f1e0ff */
[----:B------:R-:W-:Y:S01]  /*48c0*/  IMAD.WIDE.U32 R56, P5, R57, R22, R56 ;  /* 0x0000001639387225 */ /* 0x000fe200078a0038 */
[----:B------:R-:W-:-:S03]  /*48d0*/  SEL R21, R21, R30, !P1 ;  /* 0x0000001e15157207 */ /* 0x000fc60004800000 */
[C---:B------:R-:W-:Y:S02]  /*48e0*/  IMAD R23, R29.reuse, R22, RZ ;  /* 0x000000161d177224 */ /* 0x040fe400078e02ff */
[----:B------:R-:W-:-:S04]  /*48f0*/  IMAD.HI.U32 R20, P4, R29, R20, R56 ;  /* 0x000000141d147227 */ /* 0x000fc80007880038 */
[----:B------:R-:W-:Y:S01]  /*4900*/  IMAD.HI.U32 R22, R29, R22, RZ ;  /* 0x000000161d167227 */ /* 0x000fe200078e00ff */
[----:B------:R-:W-:-:S03]  /*4910*/  IADD3 R23, P2, R23, R20, RZ ;  /* 0x0000001417177210 */ /* 0x000fc60007f5e0ff */
[----:B------:R-:W-:Y:S02]  /*4920*/  IMAD.X R20, RZ, RZ, ~R19, P0 ;  /* 0x000000ffff147224 */ /* 0x000fe400000e0e13 */
[----:B------:R-:W-:-:S03]  /*4930*/  IMAD.HI.U32 R56, R23, R21, RZ ;  /* 0x0000001517387227 */ /* 0x000fc600078e00ff */
[----:B------:R-:W-:Y:S01]  /*4940*/  SEL R20, R20, R19, !P1 ;  /* 0x0000001314147207 */ /* 0x000fe20004800000 */
[----:B------:R-:W-:Y:S02]  /*4950*/  IMAD.X R29, R22, 0x1, R29, P5 ;  /* 0x00000001161d7824 */ /* 0x000fe400028e061d */
[----:B------:R-:W-:-:S03]  /*4960*/  IMAD.MOV.U32 R57, RZ, RZ, RZ ;  /* 0x000000ffff397224 */ /* 0x000fc600078e00ff */
[----:B------:R-:W-:Y:S01]  /*4970*/  IADD3.X R29, RZ, RZ, R29, P2, P4 ;  /* 0x000000ffff1d7210 */ /* 0x000fe200017e841d */
[----:B------:R-:W-:-:S04]  /*4980*/  IMAD.WIDE.U32 R56, R23, R20, R56 ;  /* 0x0000001417387225 */ /* 0x000fc800078e0038 */
[C---:B------:R-:W-:Y:S02]  /*4990*/  IMAD R30, R29.reuse, R20, RZ ;  /* 0x000000141d1e7224 */ /* 0x040fe400078e02ff */
[----:B------:R-:W-:-:S04]  /*49a0*/  IMAD.HI.U32 R23, P1, R29, R21, R56 ;  /* 0x000000151d177227 */ /* 0x000fc80007820038 */
[----:B------:R-:W-:Y:S01]  /*49b0*/  IMAD.HI.U32 R22, R29, R20, RZ ;  /* 0x000000141d167227 */ /* 0x000fe200078e00ff */
[----:B------:R-:W-:-:S04]  /*49c0*/  IADD3 R30, P0, R30, R23, RZ ;  /* 0x000000171e1e7210 */ /* 0x000fc80007f1e0ff */
[----:B------:R-:W-:Y:S01]  /*49d0*/  IADD3.X R22, R22, RZ, RZ, P1, !PT ;  /* 0x000000ff16167210 */ /* 0x000fe20000ffe4ff */
[----:B------:R-:W-:-:S04]  /*49e0*/  IMAD.WIDE.U32 R56, R30, R46, RZ ;  /* 0x0000002e1e387225 */ /* 0x000fc800078e00ff */
[----:B------:R-:W-:Y:S01]  /*49f0*/  IMAD.X R29, RZ, RZ, R22, P0 ;  /* 0x000000ffff1d7224 */ /* 0x000fe200000e0616 */
[----:B------:R-:W-:Y:S01]  /*4a00*/  IADD3 R21, P0, -R56, R21, RZ ;  /* 0x0000001538157210 */ /* 0x000fe20007f1e1ff */
[----:B------:R-:W-:-:S03]  /*4a10*/  IMAD R22, R30, R47, R57 ;  /* 0x0000002f1e167224 */ /* 0x000fc600078e0239 */
[-C--:B------:R-:W-:Y:S01]  /*4a20*/  ISETP.GE.U32.AND P2, PT, R21, R46.reuse, PT ;  /* 0x0000002e1500720c */ /* 0x080fe20003f46070 */
[-C--:B------:R-:W-:Y:S01]  /*4a30*/  IMAD R23, R29, R46.reuse, R22 ;  /* 0x0000002e1d177224 */ /* 0x080fe200078e0216 */
[----:B------:R-:W-:-:S03]  /*4a40*/  IADD3 R22, P1, R21, -R46, RZ ;  /* 0x8000002e15167210 */ /* 0x000fc60007f3e0ff */
[----:B------:R-:W-:Y:S01]  /*4a50*/  IMAD.X R20, R20, 0x1, ~R23, P0 ;  /* 0x0000000114147824 */ /* 0x000fe200000e0e17 */
[----:B------:R-:W-:-:S04]  /*4a60*/  IADD3 R23, P0, R30, 0x1, RZ ;  /* 0x000000011e177810 */ /* 0x000fc80007f1e0ff */
[----:B------:R-:W-:-:S04]  /*4a70*/  ISETP.GE.U32.AND.EX P2, PT, R20, R47, PT, P2 ;  /* 0x0000002f1400720c */ /* 0x000fc80003f46120 */
[----:B------:R-:W-:Y:S01]  /*4a80*/  SEL R22, R22, R21, P2 ;  /* 0x0000001516167207 */ /* 0x000fe20001000000 */
[----:B------:R-:W-:Y:S01]  /*4a90*/  IMAD.X R21, R20, 0x1, ~R47, P1 ;  /* 0x0000000114157824 */ /* 0x000fe200008e0e2f */
[----:B------:R-:W-:Y:S01]  /*4aa0*/  SEL R23, R23, R30, P2 ;  /* 0x0000001e17177207 */ /* 0x000fe20001000000 */
[----:B------:R-:W-:Y:S01]  /*4ab0*/  IMAD.X R30, RZ, RZ, R29, P0 ;  /* 0x000000ffff1e7224 */ /* 0x000fe200000e061d */
[----:B------:R-:W-:Y:S02]  /*4ac0*/  ISETP.GE.U32.AND P0, PT, R22, R46, PT ;  /* 0x0000002e1600720c */ /* 0x000fe40003f06070 */
[----:B------:R-:W-:Y:S02]  /*4ad0*/  SEL R21, R21, R20, P2 ;  /* 0x0000001415157207 */ /* 0x000fe40001000000 */
[----:B------:R-:W-:Y:S02]  /*4ae0*/  SEL R30, R30, R29, P2 ;  /* 0x0000001d1e1e7207 */ /* 0x000fe40001000000 */
[----:B------:R-:W-:-:S02]  /*4af0*/  IADD3 R20, P1, R23, 0x1, RZ ;  /* 0x0000000117147810 */ /* 0x000fc40007f3e0ff */
[----:B------:R-:W-:Y:S02]  /*4b00*/  ISETP.GE.U32.AND.EX P0, PT, R21, R47, PT, P0 ;  /* 0x0000002f1500720c */ /* 0x000fe40003f06100 */
[-C--:B------:R-:W-:Y:S02]  /*4b10*/  IADD3.X R21, RZ, R30.reuse, RZ, P1, !PT ;  /* 0x0000001eff157210 */ /* 0x080fe40000ffe4ff */
[----:B------:R-:W-:Y:S02]  /*4b20*/  SEL R20, R20, R23, P0 ;  /* 0x0000001714147207 */ /* 0x000fe40000000000 */
[----:B------:R-:W-:Y:S02]  /*4b30*/  SEL R30, R21, R30, P0 ;  /* 0x0000001e151e7207 */ /* 0x000fe40000000000 */
[----:B------:R-:W-:Y:S02]  /*4b40*/  IADD3 R21, P1, RZ, -R20, RZ ;  /* 0x80000014ff157210 */ /* 0x000fe40007f3e0ff */
[----:B------:R-:W-:-:S02]  /*4b50*/  LOP3.LUT R22, R25, R19, RZ, 0x3c, !PT ;  /* 0x0000001319167212 */ /* 0x000fc400078e3cff */
[----:B------:R-:W-:Y:S01]  /*4b60*/  ISETP.NE.U32.AND P0, PT, R26, RZ, PT ;  /* 0x000000ff1a00720c */ /* 0x000fe20003f05070 */
[----:B------:R-:W-:Y:S01]  /*4b70*/  IMAD.X R23, RZ, RZ, ~R30, P1 ;  /* 0x000000ffff177224 */ /* 0x000fe200008e0e1e */
[----:B------:R-:W-:Y:S01]  /*4b80*/  ISETP.GE.AND P2, PT, R22, RZ, PT ;  /* 0x000000ff1600720c */ /* 0x000fe20003f46270 */
[----:B------:R-:W-:Y:S01]  /*4b90*/  IMAD.MOV.U32 R22, RZ, RZ, R24 ;  /* 0x000000ffff167224 */ /* 0x000fe200078e0018 */
[----:B------:R-:W-:Y:S02]  /*4ba0*/  ISETP.NE.AND.EX P0, PT, R25, RZ, PT, P0 ;  /* 0x000000ff1900720c */ /* 0x000fe40003f05300 */
[----:B------:R-:W-:Y:S02]  /*4bb0*/  SEL R21, R21, R20, !P2 ;  /* 0x0000001415157207 */ /* 0x000fe40005000000 */
[----:B------:R-:W-:Y:S02]  /*4bc0*/  SEL R23, R23, R30, !P2 ;  /* 0x0000001e17177207 */ /* 0x000fe40005000000 */
[----:B------:R-:W-:-:S02]  /*4bd0*/  SEL R20, R21, 0xffffffff, P0 ;  /* 0xffffffff15147807 */ /* 0x000fc40000000000 */
[----:B------:R-:W-:Y:S01]  /*4be0*/  SEL R21, R23, 0xffffffff, P0 ;  /* 0xffffffff17157807 */ /* 0x000fe20000000000 */
[----:B------:R-:W-:-:S04]  /*4bf0*/  IMAD.MOV.U32 R23, RZ, RZ, 0x0 ;  /* 0x00000000ff177424 */ /* 0x000fc800078e00ff */
[----:B------:R-:W-:Y:S05]  /*4c00*/  RET.REL.NODEC R22 `(_ZN5flash32flash_fwd_splitkv_combine_kernelI23Flash_fwd_kernel_traitsILi32ELi64ELi256ELi4ELb0ELb0EN7cutlass10bfloat16_tE19Flash_kernel_traitsILi32ELi64ELi256ELi4ES3_EELi16ELi5ELb0EEEvNS_16Flash_fwd_paramsE) ;  /* 0xffffb3f016007950 */ /* 0x000fea0003c3ffff */
.L_x_137:
        /* <DEDUP_REMOVED lines=15> */
.L_x_5150:


//--------------------- .text._ZN5flash32flash_fwd_splitkv_combine_kernelI23Flash_fwd_kernel_traitsILi32ELi64ELi256ELi4ELb0ELb0EN7cutlass10bfloat16_tE19Flash_kernel_traitsILi32ELi64ELi256ELi4ES3_EELi16ELi4ELb0EEEvNS_16Flash_fwd_paramsE --------------------------
	.section	.text._ZN5flash32flash_fwd_splitkv_combine_kernelI23Flash_fwd_kernel_traitsILi32ELi64ELi256ELi4ELb0ELb0EN7cutlass10bfloat16_tE19Flash_kernel_traitsILi32ELi64ELi256ELi4ES3_EELi16ELi4ELb0EEEvNS_16Flash_fwd_paramsE,"ax",@progbits
	.sectioninfo	@"SHI_REGISTERS=58"
	.align	128
        .global         _ZN5flash32flash_fwd_splitkv_combine_kernelI23Flash_fwd_kernel_traitsILi32ELi64ELi256ELi4ELb0ELb0EN7cutlass10bfloat16_tE19Flash_kernel_traitsILi32ELi64ELi256ELi4ES3_EELi16ELi4ELb0EEEvNS_16Flash_fwd_paramsE
        .type           _ZN5flash32flash_fwd_splitkv_combine_kernelI23Flash_fwd_kernel_traitsILi32ELi64ELi256ELi4ELb0ELb0EN7cutlass10bfloat16_tE19Flash_kernel_traitsILi32ELi64ELi256ELi4ES3_EELi16ELi4ELb0EEEvNS_16Flash_fwd_paramsE,@function
        .size           _ZN5flash32flash_fwd_splitkv_combine_kernelI23Flash_fwd_kernel_traitsILi32ELi64ELi256ELi4ELb0ELb0EN7cutlass10bfloat16_tE19Flash_kernel_traitsILi32ELi64ELi256ELi4ES3_EELi16ELi4ELb0EEEvNS_16Flash_fwd_paramsE,(.L_x_5151 - _ZN5flash32flash_fwd_splitkv_combine_kernelI23Flash_fwd_kernel_traitsILi32ELi64ELi256ELi4ELb0ELb0EN7cutlass10bfloat16_tE19Flash_kernel_traitsILi32ELi64ELi256ELi4ES3_EELi16ELi4ELb0EEEvNS_16Flash_fwd_paramsE)
        .other          _ZN5flash32flash_fwd_splitkv_combine_kernelI23Flash_fwd_kernel_traitsILi32ELi64ELi256ELi4ELb0ELb0EN7cutlass10bfloat16_tE19Flash_kernel_traitsILi32ELi64ELi256ELi4ES3_EELi16ELi4ELb0EEEvNS_16Flash_fwd_paramsE,@"STO_CUDA_ENTRY STV_DEFAULT"
_ZN5flash32flash_fwd_splitkv_combine_kernelI23Flash_fwd_kernel_traitsILi32ELi64ELi256ELi4ELb0ELb0EN7cutlass10bfloat16_tE19Flash_kernel_traitsILi32ELi64ELi256ELi4ES3_EELi16ELi4ELb0EEEvNS_16Flash_fwd_paramsE:
.text._ZN5flash32flash_fwd_splitkv_combine_kernelI23Flash_fwd_kernel_traitsILi32ELi64ELi256ELi4ELb0ELb0EN7cutlass10bfloat16_tE19Flash_kernel_traitsILi32ELi64ELi256ELi4ES3_EELi16ELi4ELb0EEEvNS_16Flash_fwd_paramsE:
        /* <DEDUP_REMOVED lines=23> */
[----:B------:R-:W-:Y:S05]  /*0170*/  CALL.REL.NOINC `($__internal_3_$__cuda_sm20_div_s64) ;  /* 0x000041f000007944 */ /* 0x000fea0003c00000 */
[----:B------:R-:W-:Y:S05]  /*0180*/  BRA `(.L_x_139) ;  /* 0x0000013000007947 */ /* 0x000fea0003800000 */
.L_x_138:
        /* <DEDUP_REMOVED lines=19> */
.L_x_139:
        /* <DEDUP_REMOVED lines=11> */
[----:B------:R-:W-:Y:S05]  /*0370*/  CALL.REL.NOINC `($__internal_3_$__cuda_sm20_div_s64) ;  /* 0x00003ff000007944 */ /* 0x000fea0003c00000 */
[----:B------:R-:W-:Y:S02]  /*0380*/  MOV R32, R20 ;  /* 0x0000001400207202 */ /* 0x000fe40000000f00 */
[----:B------:R-:W-:Y:S01]  /*0390*/  MOV R33, R21 ;  /* 0x0000001500217202 */ /* 0x000fe20000000f00 */
[----:B------:R-:W-:Y:S05]  /*03a0*/  BRA `(.L_x_142) ;  /* 0x0000013000007947 */ /* 0x000fea0003800000 */
.L_x_141:
        /* <DEDUP_REMOVED lines=19> */
.L_x_142:
[----:B------:R-:W-:Y:S05]  /*04e0*/  BSYNC B0 ;  /* 0x0000000000007941 */ /* 0x000fea0003800000 */
.L_x_140:
[----:B------:R-:W-:Y:S01]  /*04f0*/  IABS R7, c[0x0][0x214] ;  /* 0x0000850000077a13 */ /* 0x000fe20000000000 */
[----:B------:R-:W-:Y:S01]  /*0500*/  ULDC UR6, c[0x0][0x214] ;  /* 0x0000850000067ab9 */ /* 0x000fe20000000800 */
[----:B------:R-:W-:Y:S01]  /*0510*/  BSSY B0, `(.L_x_143) ;  /* 0x000003b000007945 */ /* 0x000fe20003800000 */
[----:B------:R-:W-:Y:S01]  /*0520*/  UIADD3 UR6, UR6, -0x1, URZ ;  /* 0xffffffff06067890 */ /* 0x000fe2000fffe03f */
[----:B------:R-:W0:Y:S05]  /*0530*/  I2F.RP R6, R7 ;  /* 0x0000000700067306 */ /* 0x000e2a0000209400 */
[----:B------:R-:W-:-:S04]  /*0540*/  IADD3 R2, R7, UR6, RZ ;  /* 0x0000000607027c10 */ /* 0x000fc8000fffe0ff */
[----:B------:R-:W-:Y:S01]  /*0550*/  IABS R3, R2 ;  /* 0x0000000200037213 */ /* 0x000fe20000000000 */
        /* <DEDUP_REMOVED lines=9> */
[----:B------:R-:W-:Y:S01]  /*05f0*/  IMAD R4, R7, R4, R3 ;  /* 0x0000000407047224 */ /* 0x000fe200078e0203 */
[----:B------:R-:W-:-:S04]  /*0600*/  LOP3.LUT R3, R2, R7, RZ, 0x3c, !PT ;  /* 0x0000000702037212 */ /* 0x000fc800078e3cff */
[----:B------:R-:W-:Y:S02]  /*0610*/  ISETP.GT.U32.AND P1, PT, R7, R4, PT ;  /* 0x000000040700720c */ /* 0x000fe40003f24070 */
[----:B------:R-:W-:-:S11]  /*0620*/  ISETP.GE.AND P0, PT, R3, RZ, PT ;  /* 0x000000ff0300720c */ /* 0x000fd60003f06270 */
[----:B------:R-:W-:Y:S01]  /*0630*/  @!P1 IMAD.IADD R4, R4, 0x1, -R7 ;  /* 0x0000000104049824 */ /* 0x000fe200078e0a07 */
[----:B------:R-:W-:Y:S02]  /*0640*/  @!P1 IADD3 R6, R6, 0x1, RZ ;  /* 0x0000000106069810 */ /* 0x000fe40007ffe0ff */
[----:B------:R-:W-:Y:S02]  /*0650*/  ISETP.NE.AND P1, PT, RZ, c[0x0][0x214], PT ;  /* 0x00008500ff007a0c */ /* 0x000fe40003f25270 */
[----:B------:R-:W-:-:S13]  /*0660*/  ISETP.GE.U32.AND P2, PT, R4, R7, PT ;  /* 0x000000070400720c */ /* 0x000fda0003f46070 */
[----:B------:R-:W-:-:S05]  /*0670*/  @P2 IADD3 R6, R6, 0x1, RZ ;  /* 0x0000000106062810 */ /* 0x000fca0007ffe0ff */
[----:B------:R-:W-:Y:S01]  /*0680*/  @!P0 IMAD.MOV R6, RZ, RZ, -R6 ;  /* 0x000000ffff068224 */ /* 0x000fe200078e0a06 */
[----:B------:R-:W-:-:S04]  /*0690*/  @!P1 LOP3.LUT R6, RZ, R7, RZ, 0x33, !PT ;  /* 0x00000007ff069212 */ /* 0x000fc800078e33ff */
[----:B------:R-:W-:Y:S02]  /*06a0*/  ISETP.LT.U32.AND P0, PT, R28, R6, PT ;  /* 0x000000061c00720c */ /* 0x000fe40003f01070 */
[----:B------:R-:W-:-:S04]  /*06b0*/  SHF.R.S32.HI R16, RZ, 0x1f, R6 ;  /* 0x0000001fff107819 */ /* 0x000fc80000011406 */
[----:B------:R-:W-:-:S04]  /*06c0*/  ISETP.LT.AND.EX P0, PT, R25, R16, PT, P0 ;  /* 0x000000101900720c */ /* 0x000fc80003f01300 */
[C---:B------:R-:W-:Y:S02]  /*06d0*/  SEL R16, R25.reuse, R16, P0 ;  /* 0x0000001019107207 */ /* 0x040fe40000000000 */
[----:B------:R-:W-:Y:S02]  /*06e0*/  SEL R17, R28, R6, P0 ;  /* 0x000000061c117207 */ /* 0x000fe40000000000 */
        /* <DEDUP_REMOVED lines=10> */
.L_x_144:
        /* <DEDUP_REMOVED lines=19> */
.L_x_145:
[----:B------:R-:W-:Y:S05]  /*08c0*/  BSYNC B0 ;  /* 0x0000000000007941 */ /* 0x000fea0003800000 */
.L_x_143:
[----:B------:R-:W-:Y:S01]  /*08d0*/  IABS R6, c[0x0][0x214] ;  /* 0x0000850000067a13 */ /* 0x000fe20000000000 */
[----:B------:R-:W-:Y:S01]  /*08e0*/  ULDC UR4, c[0x0][0x214] ;  /* 0x0000850000047ab9 */ /* 0x000fe20000000800 */
[----:B------:R-:W-:Y:S01]  /*08f0*/  BSSY B0, `(.L_x_146) ;  /* 0x000005d000007945 */ /* 0x000fe20003800000 */
[----:B------:R-:W-:Y:S01]  /*0900*/  UISETP.LT.AND UP0, UPT, URZ, UR4, UPT ;  /* 0x000000043f00728c */ /* 0x000fe2000bf01270 */
[----:B------:R-:W0:Y:S01]  /*0910*/  I2F.RP R10, R6 ;  /* 0x00000006000a7306 */ /* 0x000e220000209400 */
[----:B------:R-:W-:Y:S02]  /*0920*/  USHF.R.S32.HI UR5, URZ, 0x1f, UR4 ;  /* 0x0000001f3f057899 */ /* 0x000fe40008011404 */
[----:B------:R-:W-:-:S07]  /*0930*/  ULEA.HI.SX32 UR4, UR4, 0x1, 0x1 ;  /* 0x0000000104047891 */ /* 0x000fce000f8f0a3f */
[----:B------:R-:W-:Y:S01]  /*0940*/  @!UP0 UIADD3 UR4, UR5, URZ, URZ ;  /* 0x0000003f05048290 */ /* 0x000fe2000fffe03f */
[----:B0-----:R-:W0:Y:S02]  /*0950*/  MUFU.RCP R8, R10 ;  /* 0x0000000a00087308 */ /* 0x001e240000001000 */
[----:B0-----:R-:W-:-:S06]  /*0960*/  IADD3 R8, R8, 0xffffffe, RZ ;  /* 0x0ffffffe08087810 */ /* 0x001fcc0007ffe0ff */
[----:B------:R-:W0:Y:S02]  /*0970*/  F2I.FTZ.U32.TRUNC.NTZ R9, R8 ;  /* 0x0000000800097305 */ /* 0x000e24000021f000 */
[--C-:B0-----:R-:W-:Y:S02]  /*0980*/  IMAD.MOV R3, RZ, RZ, -R9.reuse ;  /* 0x000000ffff037224 */ /* 0x101fe400078e0a09 */
[----:B------:R-:W-:Y:S02]  /*0990*/  IMAD.MOV.U32 R8, RZ, RZ, RZ ;  /* 0x000000ffff087224 */ /* 0x000fe400078e00ff */
[----:B------:R-:W-:Y:S01]  /*09a0*/  IMAD R4, R3, R6, RZ ;  /* 0x0000000603047224 */ /* 0x000fe200078e02ff */
[----:B------:R-:W-:Y:S02]  /*09b0*/  IABS R3, R2 ;  /* 0x0000000200037213 */ /* 0x000fe40000000000 */
[----:B------:R-:W-:Y:S01]  /*09c0*/  LOP3.LUT R2, R2, c[0x0][0x214], RZ, 0x3c, !PT ;  /* 0x0000850002027a12 */ /* 0x000fe200078e3cff */
[----:B------:R-:W-:-:S03]  /*09d0*/  IMAD.HI.U32 R4, R9, R4, R8 ;  /* 0x0000000409047227 */ /* 0x000fc600078e0008 */
[----:B------:R-:W-:Y:S01]  /*09e0*/  ISETP.GE.AND P2, PT, R2, RZ, PT ;  /* 0x000000ff0200720c */ /* 0x000fe20003f46270 */
[----:B------:R-:W-:Y:S02]  /*09f0*/  IMAD.MOV.U32 R7, RZ, RZ, R3 ;  /* 0x000000ffff077224 */ /* 0x000fe400078e0003 */
[----:B------:R-:W-:Y:S02]  /*0a00*/  IMAD.MOV.U32 R2, RZ, RZ, c[0x0][0x1c0] ;  /* 0x00007000ff027624 */ /* 0x000fe400078e00ff */
[----:B------:R-:W-:-:S04]  /*0a10*/  IMAD.HI.U32 R4, R4, R7, RZ ;  /* 0x0000000704047227 */ /* 0x000fc800078e00ff */
[----:B------:R-:W-:-:S04]  /*0a20*/  IMAD.MOV R3, RZ, RZ, -R4 ;  /* 0x000000ffff037224 */ /* 0x000fc800078e0a04 */
[----:B------:R-:W-:-:S05]  /*0a30*/  IMAD R3, R6, R3, R7 ;  /* 0x0000000306037224 */ /* 0x000fca00078e0207 */
[----:B------:R-:W-:-:S13]  /*0a40*/  ISETP.GT.U32.AND P1, PT, R6, R3, PT ;  /* 0x000000030600720c */ /* 0x000fda0003f24070 */
[----:B------:R-:W-:Y:S01]  /*0a50*/  @!P1 IMAD.IADD R3, R3, 0x1, -R6 ;  /* 0x0000000103039824 */ /* 0x000fe200078e0a06 */
[----:B------:R-:W-:Y:S02]  /*0a60*/  @!P1 IADD3 R4, R4, 0x1, RZ ;  /* 0x0000000104049810 */ /* 0x000fe40007ffe0ff */
[----:B------:R-:W-:Y:S02]  /*0a70*/  ISETP.NE.AND P1, PT, RZ, c[0x0][0x214], PT ;  /* 0x00008500ff007a0c */ /* 0x000fe40003f25270 */
[----:B------:R-:W-:Y:S02]  /*0a80*/  ISETP.GE.U32.AND P0, PT, R3, R6, PT ;  /* 0x000000060300720c */ /* 0x000fe40003f06070 */
[C---:B------:R-:W-:Y:S01]  /*0a90*/  IADD3 R6, R2.reuse, -0x1, RZ ;  /* 0xffffffff02067810 */ /* 0x040fe20007ffe0ff */
[----:B------:R-:W-:-:S10]  /*0aa0*/  IMAD R2, R2, c[0x0][0x214], RZ ;  /* 0x0000850002027a24 */ /* 0x000fd400078e02ff */
[----:B------:R-:W-:-:S05]  /*0ab0*/  @P0 IADD3 R4, R4, 0x1, RZ ;  /* 0x0000000104040810 */ /* 0x000fca0007ffe0ff */
[----:B------:R-:W-:Y:S01]  /*0ac0*/  @!P2 IMAD.MOV R4, RZ, RZ, -R4 ;  /* 0x000000ffff04a224 */ /* 0x000fe200078e0a04 */
[----:B------:R-:W-:-:S05]  /*0ad0*/  @!P1 LOP3.LUT R4, RZ, c[0x0][0x214], RZ, 0x33, !PT ;  /* 0x00008500ff049a12 */ /* 0x000fca00078e33ff */
[----:B------:R-:W-:-:S05]  /*0ae0*/  IMAD R3, R4, UR4, RZ ;  /* 0x0000000404037c24 */ /* 0x000fca000f8e02ff */
[-C--:B------:R-:W-:Y:S02]  /*0af0*/  IABS R11, R3.reuse ;  /* 0x00000003000b7213 */ /* 0x080fe40000000000 */
[----:B------:R-:W-:Y:S02]  /*0b00*/  IABS R7, R3 ;  /* 0x0000000300077213 */ /* 0x000fe40000000000 */
[----:B------:R-:W0:Y:S01]  /*0b10*/  I2F.RP R10, R11 ;  /* 0x0000000b000a7306 */ /* 0x000e220000209400 */
[----:B------:R-:W-:Y:S02]  /*0b20*/  IMAD.IADD R4, R6, 0x1, R11 ;  /* 0x0000000106047824 */ /* 0x000fe400078e020b */
[----:B------:R-:W-:-:S05]  /*0b30*/  IMAD.MOV R7, RZ, RZ, -R7 ;  /* 0x000000ffff077224 */ /* 0x000fca00078e0a07 */
[----:B0-----:R-:W0:Y:S02]  /*0b40*/  MUFU.RCP R14, R10 ;  /* 0x0000000a000e7308 */ /* 0x001e240000001000 */
[----:B0-----:R-:W-:-:S06]  /*0b50*/  IADD3 R14, R14, 0xffffffe, RZ ;  /* 0x0ffffffe0e0e7810 */ /* 0x001fcc0007ffe0ff */
[----:B------:R-:W0:Y:S02]  /*0b60*/  F2I.FTZ.U32.TRUNC.NTZ R15, R14 ;  /* 0x0000000e000f7305 */ /* 0x000e24000021f000 */
[----:B0-----:R-:W-:Y:S02]  /*0b70*/  IMAD.MOV R8, RZ, RZ, -R15 ;  /* 0x000000ffff087224 */ /* 0x001fe400078e0a0f */
[----:B------:R-:W-:Y:S02]  /*0b80*/  IMAD.MOV.U32 R14, RZ, RZ, RZ ;  /* 0x000000ffff0e7224 */ /* 0x000fe400078e00ff */
[----:B------:R-:W-:Y:S01]  /*0b90*/  IMAD R9, R8, R11, RZ ;  /* 0x0000000b08097224 */ /* 0x000fe200078e02ff */
[----:B------:R-:W-:-:S03]  /*0ba0*/  IABS R8, R4 ;  /* 0x0000000400087213 */ /* 0x000fc60000000000 */
[----:B------:R-:W-:-:S06]  /*0bb0*/  IMAD.HI.U32 R9, R15, R9, R14 ;  /* 0x000000090f097227 */ /* 0x000fcc00078e000e */
[----:B------:R-:W-:-:S04]  /*0bc0*/  IMAD.HI.U32 R15, R9, R8, RZ ;  /* 0x00000008090f7227 */ /* 0x000fc800078e00ff */
[----:B------:R-:W-:Y:S01]  /*0bd0*/  IMAD R8, R15, R7, R8 ;  /* 0x000000070f087224 */ /* 0x000fe200078e0208 */
[----:B------:R-:W-:-:S04]  /*0be0*/  LOP3.LUT R7, R4, R11, RZ, 0x3c, !PT ;  /* 0x0000000b04077212 */ /* 0x000fc800078e3cff */
[----:B------:R-:W-:Y:S02]  /*0bf0*/  ISETP.GT.U32.AND P1, PT, R11, R8, PT ;  /* 0x000000080b00720c */ /* 0x000fe40003f24070 */
[----:B------:R-:W-:-:S11]  /*0c00*/  ISETP.GE.AND P0, PT, R7, RZ, PT ;  /* 0x000000ff0700720c */ /* 0x000fd60003f06270 */
[----:B------:R-:W-:Y:S01]  /*0c10*/  @!P1 IMAD.IADD R8, R8, 0x1, -R11 ;  /* 0x0000000108089824 */ /* 0x000fe200078e0a0b */
[----:B------:R-:W-:Y:S02]  /*0c20*/  @!P1 IADD3 R15, R15, 0x1, RZ ;  /* 0x000000010f0f9810 */ /* 0x000fe40007ffe0ff */
[----:B------:R-:W-:Y:S02]  /*0c30*/  ISETP.NE.AND P1, PT, R3, RZ, PT ;  /* 0x000000ff0300720c */ /* 0x000fe40003f25270 */
        /* <DEDUP_REMOVED lines=18> */
[----:B------:R-:W-:Y:S02]  /*0d60*/  MOV R40, R20 ;  /* 0x0000001400287202 */ /* 0x000fe40000000f00 */
[----:B------:R-:W-:Y:S01]  /*0d70*/  MOV R41, R21 ;  /* 0x0000001500297202 */ /* 0x000fe20000000f00 */
[----:B------:R-:W-:Y:S05]  /*0d80*/  BRA `(.L_x_148) ;  /* 0x0000013000007947 */ /* 0x000fea0003800000 */
.L_x_147:
        /* <DEDUP_REMOVED lines=19> */
.L_x_148:
[----:B------:R-:W-:Y:S05]  /*0ec0*/  BSYNC B0 ;  /* 0x0000000000007941 */ /* 0x000fea0003800000 */
.L_x_146:
[-C--:B------:R-:W-:Y:S01]  /*0ed0*/  IABS R11, R2.reuse ;  /* 0x00000002000b7213 */ /* 0x080fe20000000000 */
[----:B------:R-:W-:Y:S01]  /*0ee0*/  BSSY B0, `(.L_x_149) ;  /* 0x000003b000007945 */ /* 0x000fe20003800000 */
[----:B------:R-:W-:Y:S02]  /*0ef0*/  IABS R7, R2 ;  /* 0x0000000200077213 */ /* 0x000fe40000000000 */
[----:B------:R-:W0:Y:S01]  /*0f00*/  I2F.RP R13, R11 ;  /* 0x0000000b000d7306 */ /* 0x000e220000209400 */
[----:B------:R-:W-:Y:S02]  /*0f10*/  IADD3 R8, R11, UR6, RZ ;  /* 0x000000060b087c10 */ /* 0x000fe4000fffe0ff */
[----:B------:R-:W-:Y:S02]  /*0f20*/  IMAD.MOV R7, RZ, RZ, -R7 ;  /* 0x000000ffff077224 */ /* 0x000fe400078e0a07 */
[----:B------:R-:W-:-:S03]  /*0f30*/  IABS R9, R8 ;  /* 0x0000000800097213 */ /* 0x000fc60000000000 */
        /* <DEDUP_REMOVED lines=34> */
.L_x_150:
        /* <DEDUP_REMOVED lines=19> */
.L_x_151:
[----:B------:R-:W-:Y:S05]  /*1290*/  BSYNC B0 ;  /* 0x0000000000007941 */ /* 0x000fea0003800000 */
.L_x_149:
[----:B------:R-:W0:Y:S01]  /*12a0*/  S2R R9, SR_TID.X ;  /* 0x0000000000097919 */ /* 0x000e220000002100 */
[----:B------:R-:W-:Y:S01]  /*12b0*/  IADD3 R10, P0, R12, -UR8, RZ ;  /* 0x800000080c0a7c10 */ /* 0x000fe2000ff1e0ff */
[----:B------:R-:W-:-:S03]  /*12c0*/  ULDC.64 UR10, c[0x0][0x118] ;  /* 0x00004600000a7ab9 */ /* 0x000fc60000000a00 */
[----:B------:R-:W-:Y:S02]  /*12d0*/  IADD3.X R7, R5, ~UR7, RZ, P0, !PT ;  /* 0x8000000705077c10 */ /* 0x000fe400087fe4ff */
[----:B0-----:R-:W-:-:S04]  /*12e0*/  SHF.R.S32.HI R22, RZ, 0x1f, R9 ;  /* 0x0000001fff167819 */ /* 0x001fc80000011409 */
[----:B------:R-:W-:-:S04]  /*12f0*/  LEA.HI R18, R22, R9, RZ, 0x4 ;  /* 0x0000000916127211 */ /* 0x000fc800078f20ff */
[----:B------:R-:W-:Y:S02]  /*1300*/  LOP3.LUT R24, R18, 0xfffffff0, RZ, 0xc0, !PT ;  /* 0xfffffff012187812 */ /* 0x000fe400078ec0ff */
[----:B------:R-:W-:-:S03]  /*1310*/  SHF.R.S32.HI R18, RZ, 0x4, R18 ;  /* 0x00000004ff127819 */ /* 0x000fc60000011412 */
[----:B------:R-:W-:-:S05]  /*1320*/  IMAD.IADD R27, R9, 0x1, -R24 ;  /* 0x00000001091b7824 */ /* 0x000fca00078e0a18 */
[----:B------:R-:W-:Y:S02]  /*1330*/  ISETP.GT.U32.AND P2, PT, R10, R27, PT ;  /* 0x0000001b0a00720c */ /* 0x000fe40003f44070 */
[----:B------:R-:W-:Y:S02]  /*1340*/  SHF.R.S32.HI R10, RZ, 0x1f, R27 ;  /* 0x0000001fff0a7819 */ /* 0x000fe4000001141b */
[----:B------:R-:W-:Y:S02]  /*1350*/  IADD3 R34, P0, R27, UR8, RZ ;  /* 0x000000081b227c10 */ /* 0x000fe4000ff1e0ff */
[----:B------:R-:W-:Y:S02]  /*1360*/  ISETP.GT.AND.EX P2, PT, R7, R10, PT, P2 ;  /* 0x0000000a0700720c */ /* 0x000fe40003f44320 */
[C---:B------:R-:W-:Y:S02]  /*1370*/  IADD3 R7, R18.reuse, 0x8, RZ ;  /* 0x0000000812077810 */ /* 0x040fe40007ffe0ff */
[----:B------:R-:W-:-:S02]  /*1380*/  ISETP.GE.OR P3, PT, R18, c[0x0][0x314], !P2 ;  /* 0x0000c50012007a0c */ /* 0x000fc40005766670 */
[----:B------:R-:W-:Y:S02]  /*1390*/  ISETP.GE.OR P2, PT, R7, c[0x0][0x314], !P2 ;  /* 0x0000c50007007a0c */ /* 0x000fe40005746670 */
[----:B------:R-:W-:-:S09]  /*13a0*/  IADD3.X R35, R10, UR7, RZ, P0, !PT ;  /* 0x000000070a237c10 */ /* 0x000fd200087fe4ff */
[----:B------:R-:W-:Y:S02]  /*13b0*/  @!P3 SHF.R.S32.HI R23, RZ, 0x1f, R18 ;  /* 0x0000001fff17b819 */ /* 0x000fe40000011412 */
[----:B------:R-:W-:Y:S01]  /*13c0*/  @!P2 SHF.R.S32.HI R19, RZ, 0x1f, R7 ;  /* 0x0000001fff13a819 */ /* 0x000fe20000011407 */
[----:B------:R-:W-:Y:S02]  /*13d0*/  @!P2 IMAD.MOV.U32 R24, RZ, RZ, R34 ;  /* 0x000000ffff18a224 */ /* 0x000fe400078e0022 */
[----:B------:R-:W-:Y:S02]  /*13e0*/  @!P2 IMAD.MOV.U32 R25, RZ, RZ, R35 ;  /* 0x000000ffff19a224 */ /* 0x000fe400078e0023 */
[-C--:B------:R-:W-:Y:S02]  /*13f0*/  @!P3 IMAD R10, R23, R12.reuse, RZ ;  /* 0x0000000c170ab224 */ /* 0x080fe400078e02ff */
[----:B------:R-:W-:Y:S02]  /*1400*/  @!P2 IMAD R26, R19, R12, RZ ;  /* 0x0000000c131aa224 */ /* 0x000fe400078e02ff */
[----:B------:R-:W-:-:S04]  /*1410*/  @!P2 IMAD.WIDE.U32 R24, R12, R7, R24 ;  /* 0x000000070c18a225 */ /* 0x000fc800078e0018 */
[----:B------:R-:W-:Y:S01]  /*1420*/  @!P3 IMAD.WIDE.U32 R34, R12, R18, R34 ;  /* 0x000000120c22b225 */ /* 0x000fe200078e0022 */
[----:B------:R-:W-:-:S03]  /*1430*/  @!P2 LEA R30, P0, R24, c[0x0][0x208], 0x2 ;  /* 0x00008200181eaa11 */ /* 0x000fc600078010ff */
[-C--:B------:R-:W-:Y:S01]  /*1440*/  @!P3 IMAD R10, R18, R5.reuse, R10 ;  /* 0x00000005120ab224 */ /* 0x080fe200078e020a */
[C---:B------:R-:W-:Y:S01]  /*1450*/  @!P3 LEA R32, P1, R34.reuse, c[0x0][0x208], 0x2 ;  /* 0x000082002220ba11 */ /* 0x040fe200078210ff */
[----:B------:R-:W-:Y:S02]  /*1460*/  @!P2 IMAD R7, R7, R5, R26 ;  /* 0x000000050707a224 */ /* 0x000fe400078e021a */
[----:B------:R-:W-:Y:S02]  /*1470*/  @!P3 IMAD.IADD R10, R35, 0x1, R10 ;  /* 0x00000001230ab824 */ /* 0x000fe400078e020a */
[----:B------:R-:W-:Y:S02]  /*1480*/  @!P2 IMAD.IADD R7, R25, 0x1, R7 ;  /* 0x000000011907a824 */ /* 0x000fe400078e0207 */
[----:B------:R-:W-:Y:S01]  /*1490*/  IMAD.MOV.U32 R23, RZ, RZ, -0x800000 ;  /* 0xff800000ff177424 */ /* 0x000fe200078e00ff */
[----:B------:R-:W-:Y:S01]  /*14a0*/  @!P3 LEA.HI.X R33, R34, c[0x0][0x20c], R10, 0x2, P1 ;  /* 0x000083002221ba11 */ /* 0x000fe200008f140a */
[----:B------:R-:W-:Y:S01]  /*14b0*/  IMAD.MOV.U32 R25, RZ, RZ, -0x800000 ;  /* 0xff800000ff197424 */ /* 0x000fe200078e00ff */
[----:B------:R-:W-:-:S03]  /*14c0*/  @!P2 LEA.HI.X R31, R24, c[0x0][0x20c], R7, 0x2, P0 ;  /* 0x00008300181faa11 */ /* 0x000fc600000f1407 */
[----:B------:R0:W2:Y:S04]  /*14d0*/  @!P3 LDG.E R23, [R32.64] ;  /* 0x0000000a2017b981 */ /* 0x0000a8000c1e1900 */
[----:B------:R1:W3:Y:S01]  /*14e0*/  @!P2 LDG.E R25, [R30.64] ;  /* 0x0000000a1e19a981 */ /* 0x0002e2000c1e1900 */
[C---:B------:R-:W-:Y:S01]  /*14f0*/  ISETP.GT.AND P0, PT, R9.reuse, 0xff, PT ;  /* 0x000000ff0900780c */ /* 0x040fe20003f04270 */
[----:B------:R-:W-:Y:S01]  /*1500*/  IMAD R18, R18, 0x11, R27 ;  /* 0x0000001112127824 */ /* 0x000fe200078e021b */
[----:B------:R-:W-:Y:S01]  /*1510*/  ISETP.GT.AND P2, PT, R9, 0x7f, PT ;  /* 0x0000007f0900780c */ /* 0x000fe20003f44270 */
[----:B------:R-:W-:Y:S01]  /*1520*/  IMAD.MOV.U32 R34, RZ, RZ, -0x800000 ;  /* 0xff800000ff227424 */ /* 0x000fe200078e00ff */
[----:B------:R-:W-:Y:S01]  /*1530*/  IABS R19, c[0x0][0x214] ;  /* 0x0000850000137a13 */ /* 0x000fe20000000000 */
[----:B------:R-:W-:Y:S01]  /*1540*/  ULDC.U8 UR4, c[0x0][0x329] ;  /* 0x0000ca4000047ab9 */ /* 0x000fe20000000000 */
[----:B------:R-:W-:Y:S01]  /*1550*/  LEA.HI R7, R22, R9, RZ, 0x3 ;  /* 0x0000000916077211 */ /* 0x000fe200078f18ff */
[----:B------:R-:W-:Y:S01]  /*1560*/  BSSY B1, `(.L_x_152) ;  /* 0x0000259000017945 */ /* 0x000fe20003800000 */
[----:B------:R-:W4:Y:S01]  /*1570*/  I2F.RP R10, R19 ;  /* 0x00000013000a7306 */ /* 0x000f220000209400 */
[----:B------:R-:W-:-:S02]  /*1580*/  ISETP.GT.AND P4, PT, R2, RZ, PT ;  /* 0x000000ff0200720c */ /* 0x000fc40003f84270 */
[----:B------:R-:W-:Y:S02]  /*1590*/  LOP3.LUT R36, R7, 0xfffffff8, RZ, 0xc0, !PT ;  /* 0xfffffff807247812 */ /* 0x000fe400078ec0ff */
[----:B------:R-:W-:-:S03]  /*15a0*/  SHF.R.S32.HI R7, RZ, 0x3, R7 ;  /* 0x00000003ff077819 */ /* 0x000fc60000011407 */
[----:B------:R-:W-:Y:S02]  /*15b0*/  IMAD.IADD R36, R9, 0x1, -R36 ;  /* 0x0000000109247824 */ /* 0x000fe400078e0a24 */
[----:B0-----:R-:W-:Y:S02]  /*15c0*/  IMAD.MOV.U32 R33, RZ, RZ, -0x800000 ;  /* 0xff800000ff217424 */ /* 0x001fe400078e00ff */
[----:B------:R-:W-:Y:S01]  /*15d0*/  IMAD R27, R36, 0x11, R7 ;  /* 0x00000011241b7824 */ /* 0x000fe200078e0207 */
[----:B----4-:R-:W1:Y:S01]  /*15e0*/  MUFU.RCP R10, R10 ;  /* 0x0000000a000a7308 */ /* 0x010e620000001000 */
[----:B------:R-:W-:Y:S01]  /*15f0*/  IMAD.MOV.U32 R32, RZ, RZ, 0x7f800000 ;  /* 0x7f800000ff207424 */ /* 0x000fe200078e00ff */
[----:B-1----:R-:W-:Y:S02]  /*1600*/  IADD3 R30, R10, 0xffffffe, RZ ;  /* 0x0ffffffe0a1e7810 */ /* 0x002fe40007ffe0ff */
[----:B------:R-:W-:-:S04]  /*1610*/  IABS R10, R8 ;  /* 0x00000008000a7213 */ /* 0x000fc80000000000 */
[----:B------:R-:W0:Y:S01]  /*1620*/  F2I.FTZ.U32.TRUNC.NTZ R31, R30 ;  /* 0x0000001e001f7305 */ /* 0x000e22000021f000 */
[----:B------:R-:W-:-:S04]  /*1630*/  LOP3.LUT R8, R8, c[0x0][0x214], RZ, 0x3c, !PT ;  /* 0x0000850008087a12 */ /* 0x000fc800078e3cff */
[----:B------:R-:W-:Y:S02]  /*1640*/  ISETP.GE.AND P1, PT, R8, RZ, PT ;  /* 0x000000ff0800720c */ /* 0x000fe40003f26270 */
[----:B------:R-:W-:Y:S01]  /*1650*/  SHF.R.S32.HI R8, RZ, 0x1f, R2 ;  /* 0x0000001fff087819 */ /* 0x000fe20000011402 */
[--C-:B0-----:R-:W-:Y:S02]  /*1660*/  IMAD.MOV R22, RZ, RZ, -R31.reuse ;  /* 0x000000ffff167224 */ /* 0x101fe400078e0a1f */
[----:B------:R-:W-:Y:S02]  /*1670*/  IMAD.MOV.U32 R30, RZ, RZ, RZ ;  /* 0x000000ffff1e7224 */ /* 0x000fe400078e00ff */
[----:B------:R-:W-:Y:S01]  /*1680*/  IMAD R22, R22, R19, RZ ;  /* 0x0000001316167224 */ /* 0x000fe200078e02ff */
[----:B--2---:R-:W-:Y:S04]  /*1690*/  @!P0 STS [R18.X4], R23 ;  /* 0x0000001712008388 */ /* 0x004fe80000004800 */
[----:B---3--:R0:W-:Y:S04]  /*16a0*/  @!P2 STS [R18.X4+0x220], R25 ;  /* 0x000220191200a388 */ /* 0x0081e80000004800 */
[----:B------:R-:W-:Y:S01]  /*16b0*/  BAR.SYNC.DEFER_BLOCKING 0x0 ;  /* 0x0000000000007b1d */ /* 0x000fe20000010000 */
[----:B0-----:R-:W-:-:S05]  /*16c0*/  IMAD.HI.U32 R25, R31, R22, R30 ;  /* 0x000000161f197227 */ /* 0x001fca00078e001e */
[----:B------:R-:W-:Y:S01]  /*16d0*/  @!P2 LDS R33, [R27.X4] ;  /* 0x000000001b21a984 */ /* 0x000fe20000004800 */
[----:B------:R-:W-:-:S03]  /*16e0*/  IMAD.HI.U32 R24, R25, R10, RZ ;  /* 0x0000000a19187227 */ /* 0x000fc600078e00ff */
[----:B------:R-:W0:Y:S01]  /*16f0*/  @!P2 LDS R34, [R27.X4+0x220] ;  /* 0x000220001b22a984 */ /* 0x000e220000004800 */
[----:B------:R-:W-:-:S04]  /*1700*/  IMAD.MOV R18, RZ, RZ, -R24 ;  /* 0x000000ffff127224 */ /* 0x000fc800078e0a18 */
[----:B------:R-:W-:-:S05]  /*1710*/  IMAD R10, R19, R18, R10 ;  /* 0x00000012130a7224 */ /* 0x000fca00078e020a */
[----:B------:R-:W-:-:S13]  /*1720*/  ISETP.GT.U32.AND P0, PT, R19, R10, PT ;  /* 0x0000000a1300720c */ /* 0x000fda0003f04070 */
[----:B------:R-:W-:Y:S01]  /*1730*/  @!P0 IMAD.IADD R10, R10, 0x1, -R19 ;  /* 0x000000010a0a8824 */ /* 0x000fe200078e0a13 */
[----:B------:R-:W-:Y:S02]  /*1740*/  @!P0 IADD3 R24, R24, 0x1, RZ ;  /* 0x0000000118188810 */ /* 0x000fe40007ffe0ff */
[----:B------:R-:W-:Y:S02]  /*1750*/  ISETP.NE.AND P0, PT, RZ, c[0x0][0x214], PT ;  /* 0x00008500ff007a0c */ /* 0x000fe40003f05270 */
[----:B------:R-:W-:Y:S02]  /*1760*/  ISETP.GE.U32.AND P3, PT, R10, R19, PT ;  /* 0x000000130a00720c */ /* 0x000fe40003f66070 */
[----:B------:R-:W-:Y:S01]  /*1770*/  LEA.HI.SX32 R19, R2, 0x1, 0x1 ;  /* 0x0000000102137811 */ /* 0x000fe200078f0aff */
[----:B------:R-:W-:Y:S01]  /*1780*/  @!P4 IMAD.MOV R19, RZ, RZ, R8 ;  /* 0x000000ffff13c224 */ /* 0x000fe200078e0208 */
[----:B------:R-:W-:Y:S02]  /*1790*/  IABS R8, c[0x0][0x1c0] ;  /* 0x0000700000087a13 */ /* 0x000fe40000000000 */
[----:B0-----:R-:W-:-:S07]  /*17a0*/  FMNMX.FTZ R23, R33, R34, !PT ;  /* 0x0000002221177209 */ /* 0x001fce0007810000 */
[----:B------:R-:W-:Y:S01]  /*17b0*/  @P3 IADD3 R24, R24, 0x1, RZ ;  /* 0x0000000118183810 */ /* 0x000fe20007ffe0ff */
[----:B------:R-:W0:Y:S04]  /*17c0*/  SHFL.BFLY PT, R22, R23, 0x4, 0x1f ;  /* 0x0c801f0017167f89 */ /* 0x000e2800000e0000 */
[----:B------:R-:W-:Y:S01]  /*17d0*/  @!P1 IMAD.MOV R24, RZ, RZ, -R24 ;  /* 0x000000ffff189224 */ /* 0x000fe200078e0a18 */
[----:B------:R-:W-:-:S05]  /*17e0*/  @!P0 LOP3.LUT R24, RZ, c[0x0][0x214], RZ, 0x33, !PT ;  /* 0x00008500ff188a12 */ /* 0x000fca00078e33ff */
[----:B------:R-:W-:Y:S02]  /*17f0*/  IMAD R2, R19, R24, RZ ;  /* 0x0000001813027224 */ /* 0x000fe400078e02ff */
[----:B------:R-:W1:Y:S03]  /*1800*/  I2F.U32.RP R24, R8 ;  /* 0x0000000800187306 */ /* 0x000e660000209000 */
[----:B------:R-:W-:Y:S02]  /*1810*/  IABS R19, R2 ;  /* 0x0000000200137213 */ /* 0x000fe40000000000 */
[----:B------:R-:W-:Y:S02]  /*1820*/  ISETP.NE.AND P6, PT, R2, RZ, PT ;  /* 0x000000ff0200720c */ /* 0x000fe40003fc5270 */
[----:B0-----:R-:W-:Y:S02]  /*1830*/  FMNMX.FTZ R25, R23, R22, !PT ;  /* 0x0000001617197209 */ /* 0x001fe40007810000 */
[----:B------:R-:W0:Y:S03]  /*1840*/  I2F.RP R22, R19 ;  /* 0x0000001300167306 */ /* 0x000e260000209400 */
[----:B------:R-:W2:Y:S05]  /*1850*/  SHFL.BFLY PT, R18, R25, 0x2, 0x1f ;  /* 0x0c401f0019127f89 */ /* 0x000eaa00000e0000 */
[----:B-1----:R-:W1:Y:S08]  /*1860*/  MUFU.RCP R38, R24 ;  /* 0x0000001800267308 */ /* 0x002e700000001000 */
[----:B0-----:R-:W0:Y:S01]  /*1870*/  MUFU.RCP R22, R22 ;  /* 0x0000001600167308 */ /* 0x001e220000001000 */
[----:B-1----:R-:W-:-:S02]  /*1880*/  IADD3 R38, R38, 0xffffffe, RZ ;  /* 0x0ffffffe26267810 */ /* 0x002fc40007ffe0ff */
[----:B--2---:R-:W-:-:S05]  /*1890*/  FMNMX.FTZ R18, R25, R18, !PT ;  /* 0x0000001219127209 */ /* 0x004fca0007810000 */
[----:B------:R1:W-:Y:S01]  /*18a0*/  F2I.FTZ.U32.TRUNC.NTZ R39, R38 ;  /* 0x0000002600277305 */ /* 0x0003e2000021f000 */
[----:B------:R-:W2:Y:S01]  /*18b0*/  SHFL.BFLY PT, R23, R18, 0x1, 0x1f ;  /* 0x0c201f0012177f89 */ /* 0x000ea200000e0000 */
[----:B0-----:R-:W-:Y:S01]  /*18c0*/  IADD3 R42, R22, 0xffffffe, RZ ;  /* 0x0ffffffe162a7810 */ /* 0x001fe20007ffe0ff */
[----:B------:R-:W-:Y:S01]  /*18d0*/  IMAD.IADD R22, R6, 0x1, R19 ;  /* 0x0000000106167824 */ /* 0x000fe200078e0213 */
[----:B------:R-:W-:-:S04]  /*18e0*/  IABS R6, R4 ;  /* 0x0000000400067213 */ /* 0x000fc80000000000 */
[----:B------:R0:W-:Y:S01]  /*18f0*/  F2I.FTZ.U32.TRUNC.NTZ R43, R42 ;  /* 0x0000002a002b7305 */ /* 0x0001e2000021f000 */
[----:B------:R-:W-:Y:S02]  /*1900*/  LOP3.LUT R4, R4, c[0x0][0x1c0], RZ, 0x3c, !PT ;  /* 0x0000700004047a12 */ /* 0x000fe400078e3cff */
[----:B------:R-:W-:Y:S01]  /*1910*/  IABS R24, R22 ;  /* 0x0000001600187213 */ /* 0x000fe20000000000 */
[----:B-1----:R-:W-:Y:S02]  /*1920*/  IMAD.MOV.U32 R38, RZ, RZ, RZ ;  /* 0x000000ffff267224 */ /* 0x002fe400078e00ff */
[----:B0-----:R-:W-:Y:S01]  /*1930*/  IMAD.MOV.U32 R42, RZ, RZ, RZ ;  /* 0x000000ffff2a7224 */ /* 0x001fe200078e00ff */
[----:B--2---:R-:W-:-:S04]  /*1940*/  FMNMX.FTZ R23, R18, R23, !PT ;  /* 0x0000001712177209 */ /* 0x004fc80007810000 */
[----:B------:R-:W-:-:S04]  /*1950*/  FSETP.NEU.FTZ.AND P0, PT, R23, -INF , PT ;  /* 0xff8000001700780b */ /* 0x000fc80003f1d000 */
[----:B------:R-:W-:-:S05]  /*1960*/  FSEL R18, R23, RZ, P0 ;  /* 0x000000ff17127208 */ /* 0x000fca0000000000 */
[C---:B------:R-:W-:Y:S02]  /*1970*/  FADD.FTZ R28, -R18.reuse, R33 ;  /* 0x00000021121c7221 */ /* 0x040fe40000010100 */
[----:B------:R-:W-:Y:S02]  /*1980*/  FADD.FTZ R25, -R18, R34 ;  /* 0x0000002212197221 */ /* 0x000fe40000010100 */
[----:B------:R-:W-:Y:S02]  /*1990*/  FMUL.FTZ R28, R28, 1.4426950216293334961 ;  /* 0x3fb8aa3b1c1c7820 */ /* 0x000fe40000410000 */
[----:B------:R-:W-:Y:S02]  /*19a0*/  FMUL.FTZ R25, R25, 1.4426950216293334961 ;  /* 0x3fb8aa3b19197820 */ /* 0x000fe40000410000 */
[----:B------:R0:W-:Y:S08]  /*19b0*/  MUFU.EX2 R10, R28 ;  /* 0x0000001c000a7308 */ /* 0x0001f00000000800 */
[----:B------:R-:W1:Y:S01]  /*19c0*/  MUFU.EX2 R23, R25 ;  /* 0x0000001900177308 */ /* 0x000e620000000800 */
[----:B0-----:R-:W-:-:S05]  /*19d0*/  IABS R28, R2 ;  /* 0x00000002001c7213 */ /* 0x001fca0000000000 */
[----:B------:R-:W-:Y:S02]  /*19e0*/  IMAD.MOV R28, RZ, RZ, -R28 ;  /* 0x000000ffff1c7224 */ /* 0x000fe400078e0a1c */
[----:B-1----:R-:W-:Y:S02]  /*19f0*/  FADD.FTZ R23, R10, R23 ;  /* 0x000000170a177221 */ /* 0x002fe40000010000 */
[----:B------:R-:W-:-:S03]  /*1a00*/  IMAD.MOV R10, RZ, RZ, -R43 ;  /* 0x000000ffff0a7224 */ /* 0x000fc600078e0a2b */
[----:B------:R-:W0:Y:S01]  /*1a10*/  SHFL.BFLY PT, R26, R23, 0x4, 0x1f ;  /* 0x0c801f00171a7f89 */ /* 0x000e2200000e0000 */
[----:B------:R-:W-:Y:S01]  /*1a20*/  IMAD R31, R10, R19, RZ ;  /* 0x000000130a1f7224 */ /* 0x000fe200078e02ff */
[----:B------:R-:W-:-:S03]  /*1a30*/  IABS R10, c[0x0][0x1c0] ;  /* 0x00007000000a7a13 */ /* 0x000fc60000000000 */
[----:B------:R-:W-:-:S04]  /*1a40*/  IMAD.HI.U32 R31, R43, R31, R42 ;  /* 0x0000001f2b1f7227 */ /* 0x000fc800078e002a */
[----:B------:R-:W-:Y:S02]  /*1a50*/  IMAD.MOV R10, RZ, RZ, -R10 ;  /* 0x000000ffff0a7224 */ /* 0x000fe400078e0a0a */
[----:B------:R-:W-:-:S04]  /*1a60*/  IMAD.HI.U32 R31, R31, R24, RZ ;  /* 0x000000181f1f7227 */ /* 0x000fc800078e00ff */
[----:B------:R-:W-:-:S05]  /*1a70*/  IMAD R28, R31, R28, R24 ;  /* 0x0000001c1f1c7224 */ /* 0x000fca00078e0218 */
[----:B------:R-:W-:Y:S01]  /*1a80*/  ISETP.GT.U32.AND P3, PT, R19, R28, PT ;  /* 0x0000001c1300720c */ /* 0x000fe20003f64070 */
[----:B0-----:R-:W-:Y:S02]  /*1a90*/  FADD.FTZ R26, R23, R26 ;  /* 0x0000001a171a7221 */ /* 0x001fe40000010000 */
[----:B------:R-:W-:-:S03]  /*1aa0*/  IMAD.MOV R23, RZ, RZ, -R39 ;  /* 0x000000ffff177224 */ /* 0x000fc600078e0a27 */
[----:B------:R-:W0:Y:S01]  /*1ab0*/  SHFL.BFLY PT, R25, R26, 0x2, 0x1f ;  /* 0x0c401f001a197f89 */ /* 0x000e2200000e0000 */
[----:B------:R-:W-:-:S06]  /*1ac0*/  IMAD R23, R23, R8, RZ ;  /* 0x0000000817177224 */ /* 0x000fcc00078e02ff */
[----:B------:R-:W-:Y:S01]  /*1ad0*/  @!P3 IMAD.IADD R28, R28, 0x1, -R19 ;  /* 0x000000011c1cb824 */ /* 0x000fe200078e0a13 */
[----:B------:R-:W-:Y:S01]  /*1ae0*/  @!P3 IADD3 R31, R31, 0x1, RZ ;  /* 0x000000011f1fb810 */ /* 0x000fe20007ffe0ff */
[----:B------:R-:W-:-:S03]  /*1af0*/  IMAD.HI.U32 R23, R39, R23, R38 ;  /* 0x0000001727177227 */ /* 0x000fc600078e0026 */
[----:B------:R-:W-:-:S03]  /*1b00*/  ISETP.GE.U32.AND P4, PT, R28, R19, PT ;  /* 0x000000131c00720c */ /* 0x000fc60003f86070 */
[----:B------:R-:W-:-:S04]  /*1b10*/  IMAD.HI.U32 R35, R23, R6, RZ ;  /* 0x0000000617237227 */ /* 0x000fc800078e00ff */
[----:B------:R-:W-:Y:S01]  /*1b20*/  IMAD R37, R35, R10, R6 ;  /* 0x0000000a23257224 */ /* 0x000fe200078e0206 */
[C---:B------:R-:W-:Y:S01]  /*1b30*/  LOP3.LUT R6, R22.reuse, R19, RZ, 0x3c, !PT ;  /* 0x0000001316067212 */ /* 0x040fe200078e3cff */
[----:B------:R-:W-:Y:S01]  /*1b40*/  IMAD.HI.U32 R23, R23, R24, RZ ;  /* 0x0000001817177227 */ /* 0x000fe200078e00ff */
[----:B------:R-:W-:Y:S02]  /*1b50*/  LOP3.LUT R22, R22, c[0x0][0x1c0], RZ, 0x3c, !PT ;  /* 0x0000700016167a12 */ /* 0x000fe400078e3cff */
[----:B------:R-:W-:Y:S01]  /*1b60*/  ISETP.GE.AND P5, PT, R6, RZ, PT ;  /* 0x000000ff0600720c */ /* 0x000fe20003fa6270 */
[----:B------:R-:W-:Y:S01]  /*1b70*/  IMAD R39, R23, R10, R24 ;  /* 0x0000000a17277224 */ /* 0x000fe200078e0218 */
[----:B------:R-:W-:Y:S01]  /*1b80*/  ISETP.GT.U32.AND P0, PT, R8, R37, PT ;  /* 0x000000250800720c */ /* 0x000fe20003f04070 */
[----:B0-----:R-:W-:Y:S01]  /*1b90*/  FADD.FTZ R25, R26, R25 ;  /* 0x000000191a197221 */ /* 0x001fe20000010000 */
[----:B------:R-:W-:Y:S02]  /*1ba0*/  @P4 IADD3 R31, R31, 0x1, RZ ;  /* 0x000000011f1f4810 */ /* 0x000fe40007ffe0ff */
[----:B------:R-:W-:-:S02]  /*1bb0*/  ISETP.GT.U32.AND P1, PT, R8, R39, PT ;  /* 0x000000270800720c */ /* 0x000fc40003f24070 */
[----:B------:R-:W0:Y:S01]  /*1bc0*/  SHFL.BFLY PT, R6, R25, 0x1, 0x1f ;  /* 0x0c201f0019067f89 */ /* 0x000e2200000e0000 */
[----:B------:R-:W-:Y:S02]  /*1bd0*/  ISETP.GT.AND P4, PT, R3, RZ, PT ;  /* 0x000000ff0300720c */ /* 0x000fe40003f84270 */
[----:B------:R-:W-:Y:S02]  /*1be0*/  SHF.R.S32.HI R10, RZ, 0x1f, R3 ;  /* 0x0000001fff0a7819 */ /* 0x000fe40000011403 */
[----:B------:R-:W-:Y:S01]  /*1bf0*/  @!P5 IMAD.MOV R31, RZ, RZ, -R31 ;  /* 0x000000ffff1fd224 */ /* 0x000fe200078e0a1f */
[----:B------:R-:W-:Y:S01]  /*1c00*/  @!P6 LOP3.LUT R31, RZ, R19, RZ, 0x33, !PT ;  /* 0x00000013ff1fe212 */ /* 0x000fe200078e33ff */
[--C-:B------:R-:W-:Y:S01]  /*1c10*/  @!P0 IMAD.IADD R37, R37, 0x1, -R8.reuse ;  /* 0x0000000125258824 */ /* 0x100fe200078e0a08 */
[----:B------:R-:W-:Y:S02]  /*1c20*/  @!P0 IADD3 R35, R35, 0x1, RZ ;  /* 0x0000000123238810 */ /* 0x000fe40007ffe0ff */
[----:B------:R-:W-:Y:S01]  /*1c30*/  ISETP.GE.AND P0, PT, R4, RZ, PT ;  /* 0x000000ff0400720c */ /* 0x000fe20003f06270 */
[----:B------:R-:W-:Y:S01]  /*1c40*/  @!P1 IMAD.IADD R39, R39, 0x1, -R8 ;  /* 0x0000000127279824 */ /* 0x000fe200078e0a08 */
[----:B------:R-:W-:Y:S01]  /*1c50*/  ISETP.GE.U32.AND P3, PT, R37, R8, PT ;  /* 0x000000082500720c */ /* 0x000fe20003f66070 */
[----:B------:R-:W-:Y:S01]  /*1c60*/  IMAD.MOV.U32 R4, RZ, RZ, c[0x0][0x214] ;  /* 0x00008500ff047624 */ /* 0x000fe200078e00ff */
[----:B------:R-:W-:-:S02]  /*1c70*/  @!P1 IADD3 R23, R23, 0x1, RZ ;  /* 0x0000000117179810 */ /* 0x000fc40007ffe0ff */
[----:B------:R-:W-:Y:S02]  /*1c80*/  ISETP.GE.U32.AND P5, PT, R39, R8, PT ;  /* 0x000000082700720c */ /* 0x000fe40003fa6070 */
[----:B------:R-:W-:Y:S01]  /*1c90*/  LEA.HI.SX32 R8, R3, 0x1, 0x1 ;  /* 0x0000000103087811 */ /* 0x000fe200078f0aff */
[----:B------:R-:W-:Y:S01]  /*1ca0*/  @!P4 IMAD.MOV R8, RZ, RZ, R10 ;  /* 0x000000ffff08c224 */ /* 0x000fe200078e020a */
[----:B------:R-:W-:Y:S02]  /*1cb0*/  ISETP.GE.AND P1, PT, R22, RZ, PT ;  /* 0x000000ff1600720c */ /* 0x000fe40003f26270 */
[----:B------:R-:W-:Y:S01]  /*1cc0*/  LOP3.LUT R10, RZ, c[0x0][0x1c0], RZ, 0x33, !PT ;  /* 0x00007000ff0a7a12 */ /* 0x000fe200078e33ff */
[----:B0-----:R-:W-:Y:S02]  /*1cd0*/  FADD.FTZ R6, R25, R6 ;  /* 0x0000000619067221 */ /* 0x001fe40000010000 */
[----:B------:R-:W-:Y:S02]  /*1ce0*/  @P3 IADD3 R35, R35, 0x1, RZ ;  /* 0x0000000123233810 */ /* 0x000fe40007ffe0ff */
[----:B------:R-:W-:-:S02]  /*1cf0*/  ISETP.NE.AND P3, PT, RZ, UR4, PT ;  /* 0x00000004ff007c0c */ /* 0x000fc4000bf65270 */
[----:B------:R-:W-:Y:S01]  /*1d00*/  FSETP.NE.FTZ.AND P4, PT, R6, RZ, PT ;  /* 0x000000ff0600720b */ /* 0x000fe20003f95000 */
[----:B------:R-:W-:Y:S01]  /*1d10*/  @!P0 IMAD.MOV R35, RZ, RZ, -R35 ;  /* 0x000000ffff238224 */ /* 0x000fe200078e0a23 */
[----:B------:R-:W-:Y:S02]  /*1d20*/  @P5 IADD3 R23, R23, 0x1, RZ ;  /* 0x0000000117175810 */ /* 0x000fe40007ffe0ff */
[C---:B------:R-:W-:Y:S02]  /*1d30*/  LOP3.LUT P5, RZ, R9.reuse, 0x7, RZ, 0xc0, !PT ;  /* 0x0000000709ff7812 */ /* 0x040fe400078ac0ff */
[----:B------:R-:W-:Y:S01]  /*1d40*/  ISETP.GT.AND P0, PT, R2, RZ, PT ;  /* 0x000000ff0200720c */ /* 0x000fe20003f04270 */
[----:B------:R-:W-:Y:S01]  /*1d50*/  @!P1 IMAD.MOV R23, RZ, RZ, -R23 ;  /* 0x000000ffff179224 */ /* 0x000fe200078e0a17 */
[----:B------:R-:W-:Y:S02]  /*1d60*/  ISETP.GT.OR P5, PT, R9, 0x7f, P5 ;  /* 0x0000007f0900780c */ /* 0x000fe40002fa4670 */
[----:B------:R-:W-:-:S02]  /*1d70*/  ISETP.NE.AND P1, PT, RZ, c[0x0][0x1c0], PT ;  /* 0x00007000ff007a0c */ /* 0x000fc40003f25270 */
[----:B------:R-:W-:Y:S01]  /*1d80*/  SEL R4, R4, 0x1, !P3 ;  /* 0x0000000104047807 */ /* 0x000fe20005800000 */
[----:B------:R0:W1:Y:S01]  /*1d90*/  @P4 MUFU.LG2 R19, R6 ;  /* 0x0000000600134308 */ /* 0x0000620000000c00 */
[C---:B------:R-:W-:Y:S02]  /*1da0*/  SEL R35, R10.reuse, R35, !P1 ;  /* 0x000000230a237207 */ /* 0x040fe40004800000 */
[----:B------:R-:W-:Y:S02]  /*1db0*/  SHF.R.S32.HI R24, RZ, 0x1f, R2 ;  /* 0x0000001fff187819 */ /* 0x000fe40000011402 */
[----:B------:R-:W-:Y:S01]  /*1dc0*/  SEL R23, R10, R23, !P1 ;  /* 0x000000170a177207 */ /* 0x000fe20004800000 */
[-C--:B------:R-:W-:Y:S01]  /*1dd0*/  IMAD R35, R35, R4.reuse, RZ ;  /* 0x0000000423237224 */ /* 0x080fe200078e02ff */
[----:B------:R-:W-:Y:S02]  /*1de0*/  ISETP.LT.U32.AND P1, PT, R20, R31, PT ;  /* 0x0000001f1400720c */ /* 0x000fe40003f21070 */
[----:B------:R-:W-:Y:S01]  /*1df0*/  SHF.R.S32.HI R9, RZ, 0x1f, R31 ;  /* 0x0000001fff097819 */ /* 0x000fe2000001141f */
[----:B------:R-:W-:Y:S01]  /*1e00*/  IMAD R23, R23, R4, RZ ;  /* 0x0000000417177224 */ /* 0x000fe200078e02ff */
[----:B------:R-:W-:Y:S01]  /*1e10*/  LEA.HI.SX32 R22, R2, 0x1, 0x1 ;  /* 0x0000000102167811 */ /* 0x000fe200078f0aff */
[----:B------:R-:W-:Y:S01]  /*1e20*/  @!P0 IMAD.MOV R22, RZ, RZ, R24 ;  /* 0x000000ffff168224 */ /* 0x000fe200078e0218 */
[----:B------:R-:W-:Y:S01]  /*1e30*/  ISETP.LT.AND.EX P1, PT, R21, R9, PT, P1 ;  /* 0x000000091500720c */ /* 0x000fe20003f21310 */
[----:B------:R-:W-:-:S02]  /*1e40*/  IMAD R8, R8, R35, RZ ;  /* 0x0000002308087224 */ /* 0x000fc400078e02ff */
[----:B0-----:R-:W-:Y:S01]  /*1e50*/  IMAD R6, R23, R22, RZ ;  /* 0x0000001617067224 */ /* 0x001fe200078e02ff */
[----:B------:R-:W-:Y:S01]  /*1e60*/  SEL R10, R20, R31, P1 ;  /* 0x0000001f140a7207 */ /* 0x000fe20000800000 */
[----:B-1----:R-:W-:Y:S01]  /*1e70*/  @P4 FFMA.FTZ R32, R19, 0.69314718246459960938, R18 ;  /* 0x3f31721813204823 */ /* 0x002fe20000010012 */
[----:B------:R-:W-:Y:S01]  /*1e80*/  SEL R9, R21, R9, P1 ;  /* 0x0000000915097207 */ /* 0x000fe20000800000 */
        /* <DEDUP_REMOVED lines=37> */
[----:B------:R-:W-:Y:S05]  /*20e0*/  CALL.REL.NOINC `($__internal_3_$__cuda_sm20_div_s64) ;  /* 0x0000228000007944 */ /* 0x000fea0003c00000 */
        /* <DEDUP_REMOVED lines=9> */
.L_x_156:
        /* <DEDUP_REMOVED lines=22> */
.L_x_157:
[----:B------:R-:W-:Y:S05]  /*22e0*/  BSYNC B0 ;  /* 0x0000000000007941 */ /* 0x000fea0003800000 */
.L_x_155:
        /* <DEDUP_REMOVED lines=19> */
.L_x_159:
        /* <DEDUP_REMOVED lines=22> */
.L_x_160:
[----:B------:R-:W-:Y:S05]  /*2580*/  BSYNC B0 ;  /* 0x0000000000007941 */ /* 0x000fea0003800000 */
.L_x_158:
        /* <DEDUP_REMOVED lines=11> */
[----:B------:R-:W-:Y:S05]  /*2640*/  CALL.REL.NOINC `($__internal_3_$__cuda_sm20_div_s64) ;  /* 0x00001d2000007944 */ /* 0x000fea0003c00000 */
[----:B------:R-:W-:-:S04]  /*2650*/  IADD3 R19, P0, RZ, -R20, RZ ;  /* 0x80000014ff137210 */ /* 0x000fc80007f1e0ff */
[----:B------:R-:W-:Y:S01]  /*2660*/  IADD3.X R18, RZ, ~R21, RZ, P0, !PT ;  /* 0x80000015ff127210 */ /* 0x000fe200007fe4ff */
[----:B------:R-:W-:-:S04]  /*2670*/  IMAD.WIDE.U32 R42, R5, R19, R42 ;  /* 0x00000013052a7225 */ /* 0x000fc800078e002a */
[----:B------:R-:W-:-:S04]  /*2680*/  IMAD R18, R18, R5, RZ ;  /* 0x0000000512127224 */ /* 0x000fc800078e02ff */
[----:B------:R-:W-:-:S05]  /*2690*/  IMAD R4, R4, R19, R18 ;  /* 0x0000001304047224 */ /* 0x000fca00078e0212 */
[----:B------:R-:W-:Y:S01]  /*26a0*/  IADD3 R4, R43, R4, RZ ;  /* 0x000000042b047210 */ /* 0x000fe20007ffe0ff */
[----:B------:R-:W-:Y:S05]  /*26b0*/  BRA `(.L_x_163) ;  /* 0x0000016000007947 */ /* 0x000fea0003800000 */
.L_x_162:
        /* <DEDUP_REMOVED lines=22> */
.L_x_163:
[----:B------:R-:W-:Y:S05]  /*2820*/  BSYNC B0 ;  /* 0x0000000000007941 */ /* 0x000fea0003800000 */
.L_x_161:
[-C--:B------:R-:W-:Y:S01]  /*2830*/  IMAD R5, R41, R17.reuse, RZ ;  /* 0x0000001129057224 */ /* 0x080fe200078e02ff */
[----:B------:R-:W-:Y:S01]  /*2840*/  SHF.R.S32.HI R19, RZ, 0x1f, R29 ;  /* 0x0000001fff137819 */ /* 0x000fe2000001141d */
[C---:B------:R-:W-:Y:S01]  /*2850*/  IMAD.WIDE.U32 R46, R40.reuse, R17, RZ ;  /* 0x00000011282e7225 */ /* 0x040fe200078e00ff */
[----:B------:R-:W-:Y:S01]  /*2860*/  ULDC.U8 UR6, c[0x0][0x329] ;  /* 0x0000ca4000067ab9 */ /* 0x000fe20000000000 */
[----:B------:R-:W-:Y:S01]  /*2870*/  BSSY B0, `(.L_x_164) ;  /* 0x0000046000007945 */ /* 0x000fe20003800000 */
[----:B------:R-:W-:Y:S01]  /*2880*/  UISETP.NE.AND UP0, UPT, UR6, URZ, UPT ;  /* 0x0000003f0600728c */ /* 0x000fe2000bf05270 */
[----:B------:R-:W-:Y:S01]  /*2890*/  IMAD R5, R40, R16, R5 ;  /* 0x0000001028057224 */ /* 0x000fe200078e0205 */
[----:B------:R-:W-:Y:S01]  /*28a0*/  ULDC.64 UR4, c[0x0][0x210] ;  /* 0x0000840000047ab9 */ /* 0x000fe20000000a00 */
[----:B------:R-:W-:Y:S01]  /*28b0*/  IMAD R0, R0, R29, RZ ;  /* 0x0000001d00007224 */ /* 0x000fe200078e02ff */
[----:B------:R-:W-:Y:S02]  /*28c0*/  UIMAD UR4, UR4, UR5, URZ ;  /* 0x00000005040472a4 */ /* 0x000fe4000f8e023f */
[----:B------:R-:W-:Y:S01]  /*28d0*/  IADD3 R18, R47, R5, RZ ;  /* 0x000000052f127210 */ /* 0x000fe20007ffe0ff */
[----:B------:R-:W-:Y:S01]  /*28e0*/  IMAD R19, R19, R38, R0 ;  /* 0x0000002613137224 */ /* 0x000fe200078e0200 */
[----:B------:R-:W-:Y:S01]  /*28f0*/  USEL UR5, UR5, 0x1, !UP0 ;  /* 0x0000000105057887 */ /* 0x000fe2000c000000 */
[----:B------:R-:W-:Y:S01]  /*2900*/  IMAD.WIDE.U32 R38, R38, R29, RZ ;  /* 0x0000001d26267225 */ /* 0x000fe200078e00ff */
[----:B------:R-:W-:-:S02]  /*2910*/  USHF.R.S32.HI UR9, URZ, 0x1f, UR4 ;  /* 0x0000001f3f097899 */ /* 0x000fc40008011404 */
[----:B------:R-:W-:Y:S01]  /*2920*/  USHF.R.S32.HI UR6, URZ, 0x1f, UR5 ;  /* 0x0000001f3f067899 */ /* 0x000fe20008011405 */
[-C--:B------:R-:W-:Y:S02]  /*2930*/  IMAD R25, R18, R15.reuse, RZ ;  /* 0x0000000f12197224 */ /* 0x080fe400078e02ff */
[----:B------:R-:W-:Y:S02]  /*2940*/  IMAD R23, R4, UR4, RZ ;  /* 0x0000000404177c24 */ /* 0x000fe4000f8e02ff */
[----:B------:R-:W-:Y:S02]  /*2950*/  IMAD R25, R14, R46, R25 ;  /* 0x0000002e0e197224 */ /* 0x000fe400078e0219 */
[----:B------:R-:W-:-:S04]  /*2960*/  IMAD.WIDE.U32 R46, R46, R15, RZ ;  /* 0x0000000f2e2e7225 */ /* 0x000fc800078e00ff */
[----:B------:R-:W-:Y:S01]  /*2970*/  IMAD R5, R21, UR5, RZ ;  /* 0x0000000515057c24 */ /* 0x000fe2000f8e02ff */
[----:B------:R-:W-:Y:S01]  /*2980*/  IADD3 R25, R47, R25, RZ ;  /* 0x000000192f197210 */ /* 0x000fe20007ffe0ff */
[C---:B------:R-:W-:Y:S02]  /*2990*/  IMAD R21, R42.reuse, UR9, R23 ;  /* 0x000000092a157c24 */ /* 0x040fe4000f8e0217 */
[----:B------:R-:W-:Y:S01]  /*29a0*/  IMAD.WIDE.U32 R42, R42, UR4, RZ ;  /* 0x000000042a2a7c25 */ /* 0x000fe2000f8e00ff */
[----:B------:R-:W-:-:S03]  /*29b0*/  LOP3.LUT R0, R49, R25, RZ, 0xfc, !PT ;  /* 0x0000001931007212 */ /* 0x000fc600078efcff */
[----:B------:R-:W-:Y:S01]  /*29c0*/  IMAD R5, R20, UR6, R5 ;  /* 0x0000000614057c24 */ /* 0x000fe2000f8e0205 */
[----:B------:R-:W-:Y:S01]  /*29d0*/  ISETP.NE.U32.AND P0, PT, R0, RZ, PT ;  /* 0x000000ff0000720c */ /* 0x000fe20003f05070 */
[----:B------:R-:W-:Y:S01]  /*29e0*/  IMAD.WIDE.U32 R40, R20, UR5, RZ ;  /* 0x0000000514287c25 */ /* 0x000fe2000f8e00ff */
[----:B------:R-:W-:Y:S02]  /*29f0*/  IADD3 R0, R39, R19, RZ ;  /* 0x0000001327007210 */ /* 0x000fe40007ffe0ff */
[----:B------:R-:W-:Y:S01]  /*2a00*/  IADD3 R4, R43, R21, RZ ;  /* 0x000000152b047210 */ /* 0x000fe20007ffe0ff */
[----:B------:R-:W-:Y:S01]  /*2a10*/  IMAD R3, R3, UR4, RZ ;  /* 0x0000000403037c24 */ /* 0x000fe2000f8e02ff */
[----:B------:R-:W-:Y:S01]  /*2a20*/  IADD3 R5, R41, R5, RZ ;  /* 0x0000000529057210 */ /* 0x000fe20007ffe0ff */
[----:B------:R-:W-:-:S06]  /*2a30*/  IMAD R2, R2, UR4, RZ ;  /* 0x0000000402027c24 */ /* 0x000fcc000f8e02ff */
[----:B------:R-:W-:Y:S05]  /*2a40*/  @!P0 BRA `(.L_x_165) ;  /* 0x0000011000008947 */ /* 0x000fea0003800000 */
[----:B------:R-:W-:Y:S01]  /*2a50*/  IMAD.MOV.U32 R24, RZ, RZ, R48 ;  /* 0x000000ffff187224 */ /* 0x000fe200078e0030 */
[----:B------:R-:W-:Y:S01]  /*2a60*/  MOV R19, R49 ;  /* 0x0000003100137202 */ /* 0x000fe20000000f00 */
[----:B------:R-:W-:Y:S01]  /*2a70*/  IMAD.MOV.U32 R28, RZ, RZ, R46 ;  /* 0x000000ffff1c7224 */ /* 0x000fe200078e002e */
[----:B------:R-:W-:Y:S02]  /*2a80*/  MOV R26, 0x2aa0 ;  /* 0x00002aa0001a7802 */ /* 0x000fe40000000f00 */
[----:B------:R-:W-:Y:S05]  /*2a90*/  CALL.REL.NOINC `($__internal_3_$__cuda_sm20_div_s64) ;  /* 0x000018d000007944 */ /* 0x000fea0003c00000 */
        /* <DEDUP_REMOVED lines=12> */
.L_x_165:
        /* <DEDUP_REMOVED lines=23> */
.L_x_166:
[----:B------:R-:W-:Y:S05]  /*2cd0*/  BSYNC B0 ;  /* 0x0000000000007941 */ /* 0x000fea0003800000 */
.L_x_164:
        /* <DEDUP_REMOVED lines=18> */
.L_x_168:
        /* <DEDUP_REMOVED lines=22> */
.L_x_169:
[----:B------:R-:W-:Y:S05]  /*2f60*/  BSYNC B0 ;  /* 0x0000000000007941 */ /* 0x000fea0003800000 */
.L_x_167:
        /* <DEDUP_REMOVED lines=22> */
.L_x_171:
        /* <DEDUP_REMOVED lines=23> */
.L_x_172:
[----:B------:R-:W-:Y:S05]  /*3240*/  BSYNC B0 ;  /* 0x0000000000007941 */ /* 0x000fea0003800000 */
.L_x_170:
        /* <DEDUP_REMOVED lines=38> */
.L_x_174:
        /* <DEDUP_REMOVED lines=23> */
.L_x_175:
[----:B------:R-:W-:Y:S05]  /*3620*/  BSYNC B0 ;  /* 0x0000000000007941 */ /* 0x000fea0003800000 */
.L_x_173:
        /* <DEDUP_REMOVED lines=29> */
.L_x_177:
        /* <DEDUP_REMOVED lines=23> */
.L_x_178:
[----:B------:R-:W-:Y:S05]  /*3970*/  BSYNC B0 ;  /* 0x0000000000007941 */ /* 0x000fea0003800000 */
.L_x_176:
        /* <DEDUP_REMOVED lines=20> */
.L_x_154:
[----:B------:R-:W-:-:S04]  /*3ac0*/  LEA R2, P0, R38, c[0x0][0x200], 0x2 ;  /* 0x0000800026027a11 */ /* 0x000fc800078010ff */
[----:B------:R-:W-:-:S05]  /*3ad0*/  LEA.HI.X R3, R38, c[0x0][0x204], R39, 0x2, P0 ;  /* 0x0000810026037a11 */ /* 0x000fca00000f1427 */
[----:B------:R0:W-:Y:S04]  /*3ae0*/  STG.E [R2.64], R32 ;  /* 0x0000002002007986 */ /* 0x0001e8000c10190a */
.L_x_153:
[----:B------:R-:W-:Y:S05]  /*3af0*/  BSYNC B1 ;  /* 0x0000000000017941 */ /* 0x000fea0003800000 */
.L_x_152:
[C---:B------:R-:W-:Y:S01]  /*3b00*/  ISETP.GE.OR P0, PT, R36.reuse, c[0x0][0x314], P2 ;  /* 0x0000c50024007a0c */ /* 0x040fe20001706670 */
[----:B0-----:R-:W-:Y:S01]  /*3b10*/  IMAD.MOV.U32 R2, RZ, RZ, c[0x0][0x314] ;  /* 0x0000c500ff027624 */ /* 0x001fe200078e00ff */
[C---:B------:R-:W-:Y:S01]  /*3b20*/  IADD3 R0, R36.reuse, 0x8, RZ ;  /* 0x0000000824007810 */ /* 0x040fe20007ffe0ff */
[----:B------:R-:W-:Y:S01]  /*3b30*/  HFMA2.MMA R5, -RZ, RZ, 0, 0 ;  /* 0x00000000ff057435 */ /* 0x000fe200000001ff */
[----:B------:R-:W-:Y:S02]  /*3b40*/  IMAD.SHL.U32 R36, R36, 0x4, RZ ;  /* 0x0000000424247824 */ /* 0x000fe400078e00ff */
[----:B------:R-:W-:-:S07]  /*3b50*/  ISETP.GE.OR P2, PT, R0, c[0x0][0x314], P2 ;  /* 0x0000c50000007a0c */ /* 0x000fce0001746670 */
[----:B------:R-:W-:-:S04]  /*3b60*/  @!P0 FADD.FTZ R0, -R32, R33 ;  /* 0x0000002120008221 */ /* 0x000fc80000010100 */
[----:B------:R-:W-:Y:S02]  /*3b70*/  @!P0 FMUL.FTZ R0, R0, 1.4426950216293334961 ;  /* 0x3fb8aa3b00008820 */ /* 0x000fe40000410000 */
[----:B------:R-:W-:Y:S02]  /*3b80*/  @!P2 FADD.FTZ R32, -R32, R34 ;  /* 0x000000222020a221 */ /* 0x000fe40000010100 */
[----:B------:R-:W0:Y:S02]  /*3b90*/  @!P0 MUFU.EX2 R4, R0 ;  /* 0x0000000000048308 */ /* 0x000e240000000800 */
[----:B------:R-:W-:-:S06]  /*3ba0*/  @!P2 FMUL.FTZ R6, R32, 1.4426950216293334961 ;  /* 0x3fb8aa3b2006a820 */ /* 0x000fcc0000410000 */
[----:B------:R-:W1:Y:S01]  /*3bb0*/  @!P2 MUFU.EX2 R6, R6 ;  /* 0x000000060006a308 */ /* 0x000e620000000800 */
[----:B0-----:R0:W-:Y:S01]  /*3bc0*/  @!P0 STS [R27.X4], R4 ;  /* 0x000000041b008388 */ /* 0x0011e20000004800 */
[----:B------:R-:W-:Y:S02]  /*3bd0*/  ISETP.GE.AND P0, PT, R2, 0x1, PT ;  /* 0x000000010200780c */ /* 0x000fe40003f06270 */
[----:B------:R-:W-:Y:S01]  /*3be0*/  CS2R R2, SRZ ;  /* 0x0000000000027805 */ /* 0x000fe2000001ff00 */
[----:B------:R-:W-:Y:S01]  /*3bf0*/  MOV R0, RZ ;  /* 0x000000ff00007202 */ /* 0x000fe20000000f00 */
[----:B-1----:R0:W-:Y:S04]  /*3c00*/  @!P2 STS [R27.X4+0x220], R6 ;  /* 0x000220061b00a388 */ /* 0x0021e80000004800 */
        /* <DEDUP_REMOVED lines=19> */
.L_x_182:
[----:B------:R-:W-:Y:S01]  /*3d40*/  BSSY B0, `(.L_x_180) ;  /* 0x0000007000007945 */ /* 0x000fe20003800000 */
[----:B------:R-:W-:-:S05]  /*3d50*/  @P2 BRA `(.L_x_181) ;  /* 0x0000005000002947 */ /* 0x000fca0003800000 */
[----:B------:R-:W-:Y:S01]  /*3d60*/  ISETP.GE.AND P0, PT, R36, c[0x0][0x220], PT ;  /* 0x0000880024007a0c */ /* 0x000fe20003f06270 */
[----:B------:R-:W-:Y:S01]  /*3d70*/  CS2R R8, SRZ ;  /* 0x0000000000087805 */ /* 0x000fe2000001ff00 */
[----:B------:R-:W-:Y:S11]  /*3d80*/  CS2R R10, SRZ ;  /* 0x00000000000a7805 */ /* 0x000ff6000001ff00 */
[----:B------:R-:W-:Y:S05]  /*3d90*/  @!P0 MOV R15, R13 ;  /* 0x0000000d000f8202 */ /* 0x000fea0000000f00 */
[----:B------:R0:W5:Y:S02]  /*3da0*/  @!P0 LDG.E.128 R8, [R14.64] ;  /* 0x0000000a0e088981 */ /* 0x000164000c1e1d00 */
.L_x_181:
[----:B------:R-:W-:Y:S05]  /*3db0*/  BSYNC B0 ;  /* 0x0000000000007941 */ /* 0x000fea0003800000 */
.L_x_180:
        /* <DEDUP_REMOVED lines=11> */
.L_x_179:
        /* <DEDUP_REMOVED lines=80> */
        .weak           $__internal_3_$__cuda_sm20_div_s64
        .type           $__internal_3_$__cuda_sm20_div_s64,@function
        .size           $__internal_3_$__cuda_sm20_div_s64,(.L_x_5151 - $__internal_3_$__cuda_sm20_div_s64)
$__internal_3_$__cuda_sm20_div_s64:
        /* <DEDUP_REMOVED lines=33> */
[----:B------:R-:W-:Y:S02]  /*4580*/  IMAD.X R24, RZ, RZ, ~R19, P0 ;  /* 0x000000ffff187224 */ /* 0x000fe400000e0e13 */
[----:B------:R-:W-:-:S04]  /*4590*/  IMAD.HI.U32 R31, P5, R23, R22, R30 ;  /* 0x00000016171f7227 */ /* 0x000fc800078a001e */
[CC--:B------:R-:W-:Y:S02]  /*45a0*/  IMAD R22, R23.reuse, R20.reuse, RZ ;  /* 0x0000001417167224 */ /* 0x0c0fe400078e02ff */
[----:B------:R-:W-:-:S03]  /*45b0*/  IMAD.HI.U32 R20, R23, R20, RZ ;  /* 0x0000001417147227 */ /* 0x000fc600078e00ff */
[----:B------:R-:W-:Y:S01]  /*45c0*/  IADD3 R22, P4, R22, R31, RZ ;  /* 0x0000001f16167210 */ /* 0x000fe20007f9e0ff */
[----:B------:R-:W-:Y:S01]  /*45d0*/  IMAD.X R23, R20, 0x1, R23, P6 ;  /* 0x0000000114177824 */ /* 0x000fe200030e0617 */
[----:B------:R-:W-:Y:S01]  /*45e0*/  SEL R20, R24, R19, !P1 ;  /* 0x0000001318147207 */ /* 0x000fe20004800000 */
[----:B------:R-:W-:Y:S02]  /*45f0*/  IMAD.MOV.U32 R31, RZ, RZ, RZ ;  /* 0x000000ffff1f7224 */ /* 0x000fe400078e00ff */
[----:B------:R-:W-:Y:S01]  /*4600*/  IMAD.HI.U32 R30, R22, R21, RZ ;  /* 0x00000015161e7227 */ /* 0x000fe200078e00ff */
[----:B------:R-:W-:-:S05]  /*4610*/  IADD3.X R23, RZ, RZ, R23, P4, P5 ;  /* 0x000000ffff177210 */ /* 0x000fca00027ea417 */
        /* <DEDUP_REMOVED lines=10> */
[CC--:B------:R-:W-:Y:S01]  /*46c0*/  ISETP.GE.U32.AND P4, PT, R21.reuse, R44.reuse, PT ;  /* 0x0000002c1500720c */ /* 0x0c0fe20003f86070 */
[-C--:B------:R-:W-:Y:S01]  /*46d0*/  IMAD R23, R30, R44.reuse, R23 ;  /* 0x0000002c1e177224 */ /* 0x080fe200078e0217 */
[----:B------:R-:W-:-:S03]  /*46e0*/  IADD3 R22, P1, R21, -R44, RZ ;  /* 0x8000002c15167210 */ /* 0x000fc60007f3e0ff */
[----:B------:R-:W-:Y:S01]  /*46f0*/  IMAD.X R20, R20, 0x1, ~R23, P0 ;  /* 0x0000000114147824 */ /* 0x000fe200000e0e17 */
[----:B------:R-:W-:-:S03]  /*4700*/  IADD3 R24, P0, R31, 0x1, RZ ;  /* 0x000000011f187810 */ /* 0x000fc60007f1e0ff */
[C---:B------:R-:W-:Y:S01]  /*4710*/  IMAD.X R23, R20.reuse, 0x1, ~R45, P1 ;  /* 0x0000000114177824 */ /* 0x040fe200008e0e2d */
[----:B------:R-:W-:-:S04]  /*4720*/  ISETP.GE.U32.AND.EX P4, PT, R20, R45, PT, P4 ;  /* 0x0000002d1400720c */ /* 0x000fc80003f86140 */
[----:B------:R-:W-:Y:S01]  /*4730*/  SEL R22, R22, R21, P4 ;  /* 0x0000001516167207 */ /* 0x000fe20002000000 */
[----:B------:R-:W-:Y:S01]  /*4740*/  IMAD.X R21, RZ, RZ, R30, P0 ;  /* 0x000000ffff157224 */ /* 0x000fe200000e061e */
[----:B------:R-:W-:Y:S02]  /*4750*/  SEL R24, R24, R31, P4 ;  /* 0x0000001f18187207 */ /* 0x000fe40002000000 */
[----:B------:R-:W-:Y:S02]  /*4760*/  SEL R23, R23, R20, P4 ;  /* 0x0000001417177207 */ /* 0x000fe40002000000 */
[----:B------:R-:W-:Y:S02]  /*4770*/  ISETP.GE.U32.AND P0, PT, R22, R44, PT ;  /* 0x0000002c1600720c */ /* 0x000fe40003f06070 */
[----:B------:R-:W-:Y:S02]  /*4780*/  SEL R21, R21, R30, P4 ;  /* 0x0000001e15157207 */ /* 0x000fe40002000000 */
[----:B------:R-:W-:-:S02]  /*4790*/  IADD3 R31, P1, R24, 0x1, RZ ;  /* 0x00000001181f7810 */ /* 0x000fc40007f3e0ff */
[----:B------:R-:W-:Y:S01]  /*47a0*/  ISETP.GE.U32.AND.EX P0, PT, R23, R45, PT, P0 ;  /* 0x0000002d1700720c */ /* 0x000fe20003f06100 */
[----:B------:R-:W-:Y:S01]  /*47b0*/  IMAD.MOV.U32 R23, RZ, RZ, 0x0 ;  /* 0x00000000ff177424 */ /* 0x000fe200078e00ff */
[-C--:B------:R-:W-:Y:S02]  /*47c0*/  IADD3.X R20, RZ, R21.reuse, RZ, P1, !PT ;  /* 0x00000015ff147210 */ /* 0x080fe40000ffe4ff */
[----:B------:R-:W-:Y:S02]  /*47d0*/  SEL R31, R31, R24, P0 ;  /* 0x000000181f1f7207 */ /* 0x000fe40000000000 */
[----:B------:R-:W-:Y:S02]  /*47e0*/  SEL R21, R20, R21, P0 ;  /* 0x0000001514157207 */ /* 0x000fe40000000000 */
[----:B------:R-:W-:Y:S02]  /*47f0*/  LOP3.LUT R22, R25, R19, RZ, 0x3c, !PT ;  /* 0x0000001319167212 */ /* 0x000fe400078e3cff */
[----:B------:R-:W-:-:S02]  /*4800*/  IADD3 R20, P1, RZ, -R31, RZ ;  /* 0x8000001fff147210 */ /* 0x000fc40007f3e0ff */
[----:B------:R-:W-:Y:S02]  /*4810*/  ISETP.GE.AND P4, PT, R22, RZ, PT ;  /* 0x000000ff1600720c */ /* 0x000fe40003f86270 */
[----:B------:R-:W-:Y:S01]  /*4820*/  ISETP.NE.U32.AND P0, PT, R28, RZ, PT ;  /* 0x000000ff1c00720c */ /* 0x000fe20003f05070 */
[----:B------:R-:W-:Y:S01]  /*4830*/  IMAD.X R22, RZ, RZ, ~R21, P1 ;  /* 0x000000ffff167224 */ /* 0x000fe200008e0e15 */
[----:B------:R-:W-:Y:S02]  /*4840*/  SEL R20, R20, R31, !P4 ;  /* 0x0000001f14147207 */ /* 0x000fe40006000000 */
[----:B------:R-:W-:Y:S02]  /*4850*/  ISETP.NE.AND.EX P0, PT, R25, RZ, PT, P0 ;  /* 0x000000ff1900720c */ /* 0x000fe40003f05300 */
[----:B------:R-:W-:Y:S02]  /*4860*/  SEL R22, R22, R21, !P4 ;  /* 0x0000001516167207 */ /* 0x000fe40006000000 */
[----:B------:R-:W-:-:S02]  /*4870*/  SEL R20, R20, 0xffffffff, P0 ;  /* 0xffffffff14147807 */ /* 0x000fc40000000000 */
[----:B------:R-:W-:Y:S01]  /*4880*/  SEL R21, R22, 0xffffffff, P0 ;  /* 0xffffffff16157807 */ /* 0x000fe20000000000 */
[----:B------:R-:W-:-:S04]  /*4890*/  IMAD.MOV.U32 R22, RZ, RZ, R26 ;  /* 0x000000ffff167224 */ /* 0x000fc800078e001a */
[----:B------:R-:W-:Y:S05]  /*48a0*/  RET.REL.NODEC R22 `(_ZN5flash32flash_fwd_splitkv_combine_kernelI23Flash_fwd_kernel_traitsILi32ELi64ELi256ELi4ELb0ELb0EN7cutlass10bfloat16_tE19Flash_kernel_traitsILi32ELi64ELi256ELi4ES3_EELi16ELi4ELb0EEEvNS_16Flash_fwd_paramsE) ;  /* 0xffffb75016007950 */ /* 0x000fea0003c3ffff */
.L_x_183:
        /* <DEDUP_REMOVED lines=13> */
.L_x_5151:


//--------------------- .text._ZN5flash32flash_fwd_splitkv_combine_kernelI23Flash_fwd_kernel_traitsILi32ELi64ELi256ELi4ELb0ELb0EN7cutlass10bfloat16_tE19Flash_kernel_traitsILi32ELi64ELi256ELi4ES3_EELi16ELi3ELb0EEEvNS_16Flash_fwd_paramsE --------------------------
	.section	.text._ZN5flash32flash_fwd_splitkv_combine_kernelI23Flash_fwd_kernel_traitsILi32ELi64ELi256ELi4ELb0ELb0EN7cutlass10bfloat16_tE19Flash_kernel_traitsILi32ELi64ELi256ELi4ES3_EELi16ELi3ELb0EEEvNS_16Flash_fwd_paramsE,"ax",@progbits
	.sectioninfo	@"SHI_REGISTERS=52"
	.align	128
        .global         _ZN5flash32flash_fwd_splitkv_combine_kernelI23Flash_fwd_kernel_traitsILi32ELi64ELi256ELi4ELb0ELb0EN7cutlass10bfloat16_tE19Flash_kernel_traitsILi32ELi64ELi256ELi4ES3_EELi16ELi3ELb0EEEvNS_16Flash_fwd_paramsE
        .type           _ZN5flash32flash_fwd_splitkv_combine_kernelI23Flash_fwd_kernel_traitsILi32ELi64ELi256ELi4ELb0ELb0EN7cutlass10bfloat16_tE19Flash_kernel_traitsILi32ELi64ELi256ELi4ES3_EELi16ELi3ELb0EEEvNS_16Flash_fwd_paramsE,@function
        .size           _ZN5flash32flash_fwd_splitkv_combine_kernelI23Flash_fwd_kernel_traitsILi32ELi64ELi256ELi4ELb0ELb0EN7cutlass10bfloat16_tE19Flash_kernel_traitsILi32ELi64ELi256ELi4ES3_EELi16ELi3ELb0EEEvNS_16Flash_fwd_paramsE,(.L_x_5152 - _ZN5flash32flash_fwd_splitkv_combine_kernelI23Flash_fwd_kernel_traitsILi32ELi64ELi256ELi4ELb0ELb0EN7cutlass10bfloat16_tE19Flash_kernel_traitsILi32ELi64ELi256ELi4ES3_EELi16ELi3ELb0EEEvNS_16Flash_fwd_paramsE)
        .other          _ZN5flash32flash_fwd_splitkv_combine_kernelI23Flash_fwd_kernel_traitsILi32ELi64ELi256ELi4ELb0ELb0EN7cutlass10bfloat16_tE19Flash_kernel_traitsILi32ELi64ELi256ELi4ES3_EELi16ELi3ELb0EEEvNS_16Flash_fwd_paramsE,@"STO_CUDA_ENTRY STV_DEFAULT"
_ZN5flash32flash_fwd_splitkv_combine_kernelI23Flash_fwd_kernel_traitsILi32ELi64ELi256ELi4ELb0ELb0EN7cutlass10bfloat16_tE19Flash_kernel_traitsILi32ELi64ELi256ELi4ES3_EELi16ELi3ELb0EEEvNS_16Flash_fwd_paramsE:
.text._ZN5flash32flash_fwd_splitkv_combine_kernelI23Flash_fwd_kernel_traitsILi32ELi64ELi256ELi4ELb0ELb0EN7cutlass10bfloat16_tE19Flash_kernel_traitsILi32ELi64ELi256ELi4ES3_EELi16ELi3ELb0EEEvNS_16Flash_fwd_paramsE:
        /* <DEDUP_REMOVED lines=23> */
[----:B------:R-:W-:Y:S05]  /*0170*/  CALL.REL.NOINC `($__internal_4_$__cuda_sm20_div_s64) ;  /* 0x0000415000007944 */ /* 0x000fea0003c00000 */
[----:B------:R-:W-:Y:S05]  /*0180*/  BRA `(.L_x_185) ;  /* 0x0000013000007947 */ /* 0x000fea0003800000 */
.L_x_184:
[----:B------:R-:W0:Y:S01]  /*0190*/  I2F.U32.RP R4, R30 ;  /* 0x0000001e00047306 */ /* 0x000e220000209000 */
[----:B------:R-:W-:Y:S01]  /*01a0*/  IMAD.MOV.U32 R8, RZ, RZ, RZ ;  /* 0x000000ffff087224 */ /* 0x000fe200078e00ff */
[----:B------:R-:W-:Y:S01]  /*01b0*/  ISETP.NE.U32.AND P0, PT, R30, RZ, PT ;  /* 0x000000ff1e00720c */ /* 0x000fe20003f05070 */
[----:B------:R-:W-:-:S05]  /*01c0*/  HFMA2.MMA R21, -RZ, RZ, 0, 0 ;  /* 0x00000000ff157435 */ /* 0x000fca00000001ff */
        /* <DEDUP_REMOVED lines=15> */
.L_x_185:
        /* <DEDUP_REMOVED lines=11> */
[----:B------:R-:W-:Y:S02]  /*0370*/  MOV R22, 0x390 ;  /* 0x0000039000167802 */ /* 0x000fe40000000f00 */
[----:B------:R-:W-:Y:S05]  /*0380*/  CALL.REL.NOINC `($__internal_4_$__cuda_sm20_div_s64) ;  /* 0x00003f4000007944 */ /* 0x000fea0003c00000 */
[----:B------:R-:W-:Y:S02]  /*0390*/  MOV R28, R20 ;  /* 0x00000014001c7202 */ /* 0x000fe40000000f00 */
[----:B------:R-:W-:Y:S01]  /*03a0*/  MOV R29, R21 ;  /* 0x00000015001d7202 */ /* 0x000fe20000000f00 */
[----:B------:R-:W-:Y:S05]  /*03b0*/  BRA `(.L_x_188) ;  /* 0x0000013000007947 */ /* 0x000fea0003800000 */
.L_x_187:
        /* <DEDUP_REMOVED lines=19> */
.L_x_188:
[----:B------:R-:W-:Y:S05]  /*04f0*/  BSYNC B0 ;  /* 0x0000000000007941 */ /* 0x000fea0003800000 */
.L_x_186:
        /* <DEDUP_REMOVED lines=13> */
[----:B------:R-:W-:-:S04]  /*05d0*/  IMAD.HI.U32 R11, R11, R6, R10 ;  /* 0x000000060b0b7227 */ /* 0x000fc800078e000a */
[----:B------:R-:W-:-:S04]  /*05e0*/  IMAD.MOV.U32 R6, RZ, RZ, R4 ;  /* 0x000000ffff067224 */ /* 0x000fc800078e0004 */
        /* <DEDUP_REMOVED lines=8> */
[----:B------:R-:W-:-:S04]  /*0670*/  LOP3.LUT R4, R2, R9, RZ, 0x3c, !PT ;  /* 0x0000000902047212 */ /* 0x000fc800078e3cff */
[----:B------:R-:W-:-:S07]  /*0680*/  ISETP.GE.AND P0, PT, R4, RZ, PT ;  /* 0x000000ff0400720c */ /* 0x000fce0003f06270 */
[----:B------:R-:W-:-:S06]  /*0690*/  @P2 IADD3 R8, R8, 0x1, RZ ;  /* 0x0000000108082810 */ /* 0x000fcc0007ffe0ff */
[----:B------:R-:W-:Y:S01]  /*06a0*/  @!P0 IMAD.MOV R8, RZ, RZ, -R8 ;  /* 0x000000ffff088224 */ /* 0x000fe200078e0a08 */
[----:B------:R-:W-:-:S04]  /*06b0*/  @!P1 LOP3.LUT R8, RZ, R9, RZ, 0x33, !PT ;  /* 0x00000009ff089212 */ /* 0x000fc800078e33ff */
[----:B------:R-:W-:Y:S02]  /*06c0*/  ISETP.LT.U32.AND P0, PT, R3, R8, PT ;  /* 0x000000080300720c */ /* 0x000fe40003f01070 */
[----:B------:R-:W-:-:S04]  /*06d0*/  SHF.R.S32.HI R4, RZ, 0x1f, R8 ;  /* 0x0000001fff047819 */ /* 0x000fc80000011408 */
[----:B------:R-:W-:-:S04]  /*06e0*/  ISETP.LT.AND.EX P0, PT, R23, R4, PT, P0 ;  /* 0x000000041700720c */ /* 0x000fc80003f01300 */
[----:B------:R-:W-:Y:S02]  /*06f0*/  SEL R15, R23, R4, P0 ;  /* 0x00000004170f7207 */ /* 0x000fe40000000000 */
        /* <DEDUP_REMOVED lines=11> */
.L_x_190:
        /* <DEDUP_REMOVED lines=19> */
.L_x_191:
[----:B------:R-:W-:Y:S05]  /*08e0*/  BSYNC B0 ;  /* 0x0000000000007941 */ /* 0x000fea0003800000 */
.L_x_189:
[----:B------:R-:W-:Y:S01]  /*08f0*/  IABS R6, c[0x0][0x214] ;  /* 0x0000850000067a13 */ /* 0x000fe20000000000 */
[----:B------:R-:W-:Y:S01]  /*0900*/  IMAD.MOV.U32 R8, RZ, RZ, RZ ;  /* 0x000000ffff087224 */ /* 0x000fe200078e00ff */
[----:B------:R-:W-:Y:S01]  /*0910*/  ULDC UR4, c[0x0][0x214] ;  /* 0x0000850000047ab9 */ /* 0x000fe20000000800 */
[----:B------:R-:W-:Y:S01]  /*0920*/  BSSY B0, `(.L_x_192) ;  /* 0x000005d000007945 */ /* 0x000fe20003800000 */
[----:B------:R-:W0:Y:S01]  /*0930*/  I2F.RP R11, R6 ;  /* 0x00000006000b7306 */ /* 0x000e220000209400 */
[----:B------:R-:W-:Y:S02]  /*0940*/  UISETP.LT.AND UP0, UPT, URZ, UR4, UPT ;  /* 0x000000043f00728c */ /* 0x000fe4000bf01270 */
[----:B------:R-:W-:Y:S02]  /*0950*/  USHF.R.S32.HI UR5, URZ, 0x1f, UR4 ;  /* 0x0000001f3f057899 */ /* 0x000fe40008011404 */
[----:B------:R-:W-:-:S07]  /*0960*/  ULEA.HI.SX32 UR4, UR4, 0x1, 0x1 ;  /* 0x0000000104047891 */ /* 0x000fce000f8f0a3f */
[----:B------:R-:W-:Y:S01]  /*0970*/  @!UP0 UIADD3 UR4, UR5, URZ, URZ ;  /* 0x0000003f05048290 */ /* 0x000fe2000fffe03f */
[----:B0-----:R-:W0:Y:S02]  /*0980*/  MUFU.RCP R10, R11 ;  /* 0x0000000b000a7308 */ /* 0x001e240000001000 */
[----:B0-----:R-:W-:-:S06]  /*0990*/  IADD3 R10, R10, 0xffffffe, RZ ;  /* 0x0ffffffe0a0a7810 */ /* 0x001fcc0007ffe0ff */
[----:B------:R-:W0:Y:S02]  /*09a0*/  F2I.FTZ.U32.TRUNC.NTZ R9, R10 ;  /* 0x0000000a00097305 */ /* 0x000e24000021f000 */
[----:B0-----:R-:W-:-:S04]  /*09b0*/  IMAD.MOV R3, RZ, RZ, -R9 ;  /* 0x000000ffff037224 */ /* 0x001fc800078e0a09 */
[----:B------:R-:W-:Y:S01]  /*09c0*/  IMAD R4, R3, R6, RZ ;  /* 0x0000000603047224 */ /* 0x000fe200078e02ff */
[----:B------:R-:W-:Y:S02]  /*09d0*/  IABS R3, R2 ;  /* 0x0000000200037213 */ /* 0x000fe40000000000 */
[----:B------:R-:W-:Y:S01]  /*09e0*/  LOP3.LUT R2, R2, c[0x0][0x214], RZ, 0x3c, !PT ;  /* 0x0000850002027a12 */ /* 0x000fe200078e3cff */
[----:B------:R-:W-:-:S03]  /*09f0*/  IMAD.HI.U32 R9, R9, R4, R8 ;  /* 0x0000000409097227 */ /* 0x000fc600078e0008 */
[----:B------:R-:W-:Y:S01]  /*0a00*/  ISETP.GE.AND P2, PT, R2, RZ, PT ;  /* 0x000000ff0200720c */ /* 0x000fe20003f46270 */
        /* <DEDUP_REMOVED lines=8> */
[----:B------:R-:W-:Y:S01]  /*0a90*/  ISETP.GE.U32.AND P0, PT, R3, R6, PT ;  /* 0x000000060300720c */ /* 0x000fe20003f06070 */
[----:B------:R-:W-:-:S05]  /*0aa0*/  IMAD.MOV.U32 R3, RZ, RZ, c[0x0][0x1c0] ;  /* 0x00007000ff037624 */ /* 0x000fca00078e00ff */
[C---:B------:R-:W-:Y:S01]  /*0ab0*/  IADD3 R6, R3.reuse, -0x1, RZ ;  /* 0xffffffff03067810 */ /* 0x040fe20007ffe0ff */
[----:B------:R-:W-:-:S06]  /*0ac0*/  IMAD R3, R3, c[0x0][0x214], RZ ;  /* 0x0000850003037a24 */ /* 0x000fcc00078e02ff */
        /* <DEDUP_REMOVED lines=8> */
[----:B------:R-:W-:-:S03]  /*0b50*/  IMAD.MOV R8, RZ, RZ, -R8 ;  /* 0x000000ffff087224 */ /* 0x000fc600078e0a08 */
[----:B------:R-:W-:Y:S02]  /*0b60*/  IABS R9, R4 ;  /* 0x0000000400097213 */ /* 0x000fe40000000000 */
        /* <DEDUP_REMOVED lines=8> */
[----:B------:R-:W-:-:S05]  /*0bf0*/  IMAD R8, R10, R8, R9 ;  /* 0x000000080a087224 */ /* 0x000fca00078e0209 */
[----:B------:R-:W-:-:S13]  /*0c00*/  ISETP.GT.U32.AND P1, PT, R11, R8, PT ;  /* 0x000000080b00720c */ /* 0x000fda0003f24070 */
[----:B------:R-:W-:Y:S01]  /*0c10*/  @!P1 IMAD.IADD R8, R8, 0x1, -R11 ;  /* 0x0000000108089824 */ /* 0x000fe200078e0a0b */
[----:B------:R-:W-:Y:S02]  /*0c20*/  @!P1 IADD3 R10, R10, 0x1, RZ ;  /* 0x000000010a0a9810 */ /* 0x000fe40007ffe0ff */
[----:B------:R-:W-:Y:S02]  /*0c30*/  ISETP.NE.AND P1, PT, R2, RZ, PT ;  /* 0x000000ff0200720c */ /* 0x000fe40003f25270 */
[-C--:B------:R-:W-:Y:S02]  /*0c40*/  ISETP.GE.U32.AND P2, PT, R8, R11.reuse, PT ;  /* 0x0000000b0800720c */ /* 0x080fe40003f46070 */
[----:B------:R-:W-:-:S04]  /*0c50*/  LOP3.LUT R8, R4, R11, RZ, 0x3c, !PT ;  /* 0x0000000b04087212 */ /* 0x000fc800078e3cff */
[----:B------:R-:W-:-:S07]  /*0c60*/  ISETP.GE.AND P0, PT, R8, RZ, PT ;  /* 0x000000ff0800720c */ /* 0x000fce0003f06270 */
[----:B------:R-:W-:-:S05]  /*0c70*/  @P2 IADD3 R10, R10, 0x1, RZ ;  /* 0x000000010a0a2810 */ /* 0x000fca0007ffe0ff */
[----:B------:R-:W-:-:S04]  /*0c80*/  IMAD.MOV.U32 R9, RZ, RZ, R10 ;  /* 0x000000ffff097224 */ /* 0x000fc800078e000a */
        /* <DEDUP_REMOVED lines=16> */
[----:B------:R-:W-:Y:S02]  /*0d90*/  MOV R32, R20 ;  /* 0x0000001400207202 */ /* 0x000fe40000000f00 */
[----:B------:R-:W-:Y:S01]  /*0da0*/  MOV R33, R21 ;  /* 0x0000001500217202 */ /* 0x000fe20000000f00 */
[----:B------:R-:W-:Y:S05]  /*0db0*/  BRA `(.L_x_194) ;  /* 0x0000013000007947 */ /* 0x000fea0003800000 */
.L_x_193:
        /* <DEDUP_REMOVED lines=19> */
.L_x_194:
[----:B------:R-:W-:Y:S05]  /*0ef0*/  BSYNC B0 ;  /* 0x0000000000007941 */ /* 0x000fea0003800000 */
.L_x_192:
[-C--:B------:R-:W-:Y:S01]  /*0f00*/  IABS R17, R3.reuse ;  /* 0x0000000300117213 */ /* 0x080fe20000000000 */
[----:B------:R-:W-:Y:S01]  /*0f10*/  BSSY B0, `(.L_x_195) ;  /* 0x000003c000007945 */ /* 0x000fe20003800000 */
[----:B------:R-:W-:Y:S02]  /*0f20*/  IABS R9, R3 ;  /* 0x0000000300097213 */ /* 0x000fe40000000000 */
[----:B------:R-:W0:Y:S01]  /*0f30*/  I2F.RP R12, R17 ;  /* 0x00000011000c7306 */ /* 0x000e220000209400 */
[----:B------:R-:W-:Y:S02]  /*0f40*/  IADD3 R8, R17, UR6, RZ ;  /* 0x0000000611087c10 */ /* 0x000fe4000fffe0ff */
        /* <DEDUP_REMOVED lines=37> */
.L_x_196:
        /* <DEDUP_REMOVED lines=19> */
.L_x_197:
[----:B------:R-:W-:Y:S05]  /*12d0*/  BSYNC B0 ;  /* 0x0000000000007941 */ /* 0x000fea0003800000 */
.L_x_195:
[----:B------:R-:W-:Y:S01]  /*12e0*/  IABS R17, c[0x0][0x214] ;  /* 0x0000850000117a13 */ /* 0x000fe20000000000 */
[----:B------:R-:W-:Y:S01]  /*12f0*/  IMAD.MOV.U32 R18, RZ, RZ, RZ ;  /* 0x000000ffff127224 */ /* 0x000fe200078e00ff */
[----:B------:R-:W-:Y:S01]  /*1300*/  ISETP.GT.AND P3, PT, R3, RZ, PT ;  /* 0x000000ff0300720c */ /* 0x000fe20003f64270 */
[----:B------:R-:W-:Y:S01]  /*1310*/  ULDC.U8 UR4, c[0x0][0x329] ;  /* 0x0000ca4000047ab9 */ /* 0x000fe20000000000 */
[----:B------:R-:W0:Y:S01]  /*1320*/  I2F.RP R22, R17 ;  /* 0x0000001100167306 */ /* 0x000e220000209400 */
[----:B------:R-:W-:Y:S01]  /*1330*/  IABS R24, R4 ;  /* 0x0000000400187213 */ /* 0x000fe20000000000 */
[----:B------:R-:W-:Y:S01]  /*1340*/  ULDC.64 UR10, c[0x0][0x118] ;  /* 0x00004600000a7ab9 */ /* 0x000fe20000000a00 */
[----:B------:R-:W-:Y:S01]  /*1350*/  LOP3.LUT R4, R4, c[0x0][0x1c0], RZ, 0x3c, !PT ;  /* 0x0000700004047a12 */ /* 0x000fe200078e3cff */
[----:B------:R-:W-:Y:S04]  /*1360*/  BSSY B0, `(.L_x_198) ;  /* 0x000007b000007945 */ /* 0x000fe80003800000 */
        /* <DEDUP_REMOVED lines=8> */
[----:B------:R-:W-:Y:S02]  /*13f0*/  ISETP.GE.AND P1, PT, R8, RZ, PT ;  /* 0x000000ff0800720c */ /* 0x000fe40003f26270 */
[----:B------:R-:W-:Y:S01]  /*1400*/  SHF.R.S32.HI R8, RZ, 0x1f, R3 ;  /* 0x0000001fff087819 */ /* 0x000fe20000011403 */
[----:B------:R-:W-:Y:S01]  /*1410*/  IMAD.HI.U32 R18, R10, R9, RZ ;  /* 0x000000090a127227 */ /* 0x000fe200078e00ff */
[----:B------:R-:W-:-:S03]  /*1420*/  LEA.HI.SX32 R3, R3, 0x1, 0x1 ;  /* 0x0000000103037811 */ /* 0x000fc600078f0aff */
[----:B------:R-:W-:Y:S02]  /*1430*/  IMAD.MOV R10, RZ, RZ, -R18 ;  /* 0x000000ffff0a7224 */ /* 0x000fe400078e0a12 */
[----:B------:R-:W-:Y:S01]  /*1440*/  @!P3 IMAD.MOV R3, RZ, RZ, R8 ;  /* 0x000000ffff03b224 */ /* 0x000fe200078e0208 */
[----:B------:R-:W-:Y:S01]  /*1450*/  IABS R8, c[0x0][0x1c0] ;  /* 0x0000700000087a13 */ /* 0x000fe20000000000 */
[----:B------:R-:W-:-:S05]  /*1460*/  IMAD R10, R17, R10, R9 ;  /* 0x0000000a110a7224 */ /* 0x000fca00078e0209 */
[----:B------:R-:W-:-:S13]  /*1470*/  ISETP.GT.U32.AND P0, PT, R17, R10, PT ;  /* 0x0000000a1100720c */ /* 0x000fda0003f04070 */
[----:B------:R-:W-:Y:S01]  /*1480*/  @!P0 IMAD.IADD R10, R10, 0x1, -R17 ;  /* 0x000000010a0a8824 */ /* 0x000fe200078e0a11 */
[----:B------:R-:W-:Y:S02]  /*1490*/  @!P0 IADD3 R18, R18, 0x1, RZ ;  /* 0x0000000112128810 */ /* 0x000fe40007ffe0ff */
[----:B------:R-:W-:Y:S02]  /*14a0*/  ISETP.NE.AND P0, PT, RZ, c[0x0][0x214], PT ;  /* 0x00008500ff007a0c */ /* 0x000fe40003f05270 */
[----:B------:R-:W-:Y:S02]  /*14b0*/  ISETP.GE.U32.AND P2, PT, R10, R17, PT ;  /* 0x000000110a00720c */ /* 0x000fe40003f46070 */
[----:B------:R-:W0:Y:S11]  /*14c0*/  I2F.U32.RP R17, R8 ;  /* 0x0000000800117306 */ /* 0x000e360000209000 */
[----:B------:R-:W-:-:S05]  /*14d0*/  @P2 IADD3 R18, R18, 0x1, RZ ;  /* 0x0000000112122810 */ /* 0x000fca0007ffe0ff */
[----:B------:R-:W-:Y:S01]  /*14e0*/  @!P1 IMAD.MOV R18, RZ, RZ, -R18 ;  /* 0x000000ffff129224 */ /* 0x000fe200078e0a12 */
[----:B------:R-:W-:Y:S01]  /*14f0*/  @!P0 LOP3.LUT R18, RZ, c[0x0][0x214], RZ, 0x33, !PT ;  /* 0x00008500ff128a12 */ /* 0x000fe200078e33ff */
[----:B0-----:R-:W0:Y:S04]  /*1500*/  MUFU.RCP R26, R17 ;  /* 0x00000011001a7308 */ /* 0x001e280000001000 */
[----:B------:R-:W-:-:S05]  /*1510*/  IMAD R3, R3, R18, RZ ;  /* 0x0000001203037224 */ /* 0x000fca00078e02ff */
[----:B------:R-:W-:-:S04]  /*1520*/  IABS R9, R3 ;  /* 0x0000000300097213 */ /* 0x000fc80000000000 */
[----:B------:R-:W1:Y:S01]  /*1530*/  I2F.RP R22, R9 ;  /* 0x0000000900167306 */ /* 0x000e620000209400 */
[----:B------:R-:W-:Y:S01]  /*1540*/  IMAD.IADD R6, R6, 0x1, R9 ;  /* 0x0000000106067824 */ /* 0x000fe200078e0209 */
[----:B0-----:R-:W-:-:S06]  /*1550*/  IADD3 R26, R26, 0xffffffe, RZ ;  /* 0x0ffffffe1a1a7810 */ /* 0x001fcc0007ffe0ff */
[----:B------:R-:W0:Y:S08]  /*1560*/  F2I.FTZ.U32.TRUNC.NTZ R27, R26 ;  /* 0x0000001a001b7305 */ /* 0x000e30000021f000 */
[----:B-1----:R-:W1:Y:S01]  /*1570*/  MUFU.RCP R10, R22 ;  /* 0x00000016000a7308 */ /* 0x002e620000001000 */
[----:B0-----:R-:W-:Y:S02]  /*1580*/  IMAD.MOV R25, RZ, RZ, -R27 ;  /* 0x000000ffff197224 */ /* 0x001fe400078e0a1b */
[----:B------:R-:W-:-:S02]  /*1590*/  IMAD.MOV.U32 R26, RZ, RZ, RZ ;  /* 0x000000ffff1a7224 */ /* 0x000fc400078e00ff */
[----:B------:R-:W-:Y:S01]  /*15a0*/  IMAD R25, R25, R8, RZ ;  /* 0x0000000819197224 */ /* 0x000fe200078e02ff */
[----:B-1----:R-:W-:-:S03]  /*15b0*/  IADD3 R18, R10, 0xffffffe, RZ ;  /* 0x0ffffffe0a127810 */ /* 0x002fc60007ffe0ff */
[----:B------:R-:W-:Y:S01]  /*15c0*/  IMAD.HI.U32 R25, R27, R25, R26 ;  /* 0x000000191b197227 */ /* 0x000fe200078e001a */
[----:B------:R-:W-:Y:S01]  /*15d0*/  IABS R22, R6 ;  /* 0x0000000600167213 */ /* 0x000fe20000000000 */
[----:B------:R-:W0:Y:S01]  /*15e0*/  F2I.FTZ.U32.TRUNC.NTZ R19, R18 ;  /* 0x0000001200137305 */ /* 0x000e22000021f000 */
[----:B------:R-:W-:Y:S01]  /*15f0*/  LEA.HI.SX32 R27, R2, 0x1, 0x1 ;  /* 0x00000001021b7811 */ /* 0x000fe200078f0aff */
[----:B0-----:R-:W-:Y:S02]  /*1600*/  IMAD.MOV R10, RZ, RZ, -R19 ;  /* 0x000000ffff0a7224 */ /* 0x001fe400078e0a13 */
[----:B------:R-:W-:Y:S02]  /*1610*/  IMAD.MOV.U32 R18, RZ, RZ, RZ ;  /* 0x000000ffff127224 */ /* 0x000fe400078e00ff */
[----:B------:R-:W-:Y:S02]  /*1620*/  IMAD R23, R10, R9, RZ ;  /* 0x000000090a177224 */ /* 0x000fe400078e02ff */
[----:B------:R-:W-:-:S04]  /*1630*/  IMAD.HI.U32 R10, R25, R24, RZ ;  /* 0x00000018190a7227 */ /* 0x000fc800078e00ff */
[----:B------:R-:W-:Y:S01]  /*1640*/  IMAD.HI.U32 R23, R19, R23, R18 ;  /* 0x0000001713177227 */ /* 0x000fe200078e0012 */
[----:B------:R-:W-:Y:S02]  /*1650*/  IABS R19, c[0x0][0x1c0] ;  /* 0x0000700000137a13 */ /* 0x000fe40000000000 */
[----:B------:R-:W-:Y:S01]  /*1660*/  IABS R18, R3 ;  /* 0x0000000300127213 */ /* 0x000fe20000000000 */
[----:B------:R-:W-:-:S04]  /*1670*/  IMAD.HI.U32 R25, R25, R22, RZ ;  /* 0x0000001619197227 */ /* 0x000fc800078e00ff */
[----:B------:R-:W-:Y:S02]  /*1680*/  IMAD.MOV R19, RZ, RZ, -R19 ;  /* 0x000000ffff137224 */ /* 0x000fe400078e0a13 */
[----:B------:R-:W-:Y:S02]  /*1690*/  IMAD.MOV R18, RZ, RZ, -R18 ;  /* 0x000000ffff127224 */ /* 0x000fe400078e0a12 */
[----:B------:R-:W-:Y:S02]  /*16a0*/  IMAD R17, R10, R19, R24 ;  /* 0x000000130a117224 */ /* 0x000fe400078e0218 */
[----:B------:R-:W-:-:S03]  /*16b0*/  IMAD.HI.U32 R23, R23, R22, RZ ;  /* 0x0000001617177227 */ /* 0x000fc600078e00ff */
[----:B------:R-:W-:Y:S01]  /*16c0*/  ISETP.GT.U32.AND P3, PT, R8, R17, PT ;  /* 0x000000110800720c */ /* 0x000fe20003f64070 */
[--C-:B------:R-:W-:Y:S02]  /*16d0*/  IMAD R18, R23, R18, R22.reuse ;  /* 0x0000001217127224 */ /* 0x100fe400078e0216 */
[----:B------:R-:W-:-:S03]  /*16e0*/  IMAD R19, R25, R19, R22 ;  /* 0x0000001319137224 */ /* 0x000fc600078e0216 */
[----:B------:R-:W-:Y:S02]  /*16f0*/  ISETP.GT.U32.AND P0, PT, R9, R18, PT ;  /* 0x000000120900720c */ /* 0x000fe40003f04070 */
[----:B------:R-:W-:-:S05]  /*1700*/  ISETP.GT.U32.AND P1, PT, R8, R19, PT ;  /* 0x000000130800720c */ /* 0x000fca0003f24070 */
[--C-:B------:R-:W-:Y:S01]  /*1710*/  @!P3 IMAD.IADD R17, R17, 0x1, -R8.reuse ;  /* 0x000000011111b824 */ /* 0x100fe200078e0a08 */
[----:B------:R-:W-:Y:S02]  /*1720*/  @!P3 IADD3 R10, R10, 0x1, RZ ;  /* 0x000000010a0ab810 */ /* 0x000fe40007ffe0ff */
[----:B------:R-:W-:Y:S02]  /*1730*/  ISETP.GT.AND P3, PT, R2, RZ, PT ;  /* 0x000000ff0200720c */ /* 0x000fe40003f64270 */
[----:B------:R-:W-:Y:S01]  /*1740*/  ISETP.GE.U32.AND P6, PT, R17, R8, PT ;  /* 0x000000081100720c */ /* 0x000fe20003fc6070 */
[----:B------:R-:W-:Y:S01]  /*1750*/  @!P0 IMAD.IADD R18, R18, 0x1, -R9 ;  /* 0x0000000112128824 */ /* 0x000fe200078e0a09 */
[----:B------:R-:W0:Y:S01]  /*1760*/  S2R R17, SR_TID.X ;  /* 0x0000000000117919 */ /* 0x000e220000002100 */
[----:B------:R-:W-:Y:S01]  /*1770*/  @!P0 IADD3 R23, R23, 0x1, RZ ;  /* 0x0000000117178810 */ /* 0x000fe20007ffe0ff */
[----:B------:R-:W-:Y:S01]  /*1780*/  @!P1 IMAD.IADD R19, R19, 0x1, -R8 ;  /* 0x0000000113139824 */ /* 0x000fe200078e0a08 */
[----:B------:R-:W-:-:S02]  /*1790*/  ISETP.GE.AND P0, PT, R4, RZ, PT ;  /* 0x000000ff0400720c */ /* 0x000fc40003f06270 */
[-C--:B------:R-:W-:Y:S02]  /*17a0*/  ISETP.GE.U32.AND P2, PT, R18, R9.reuse, PT ;  /* 0x000000091200720c */ /* 0x080fe40003f46070 */
[----:B------:R-:W-:Y:S02]  /*17b0*/  LOP3.LUT R18, R6, R9, RZ, 0x3c, !PT ;  /* 0x0000000906127212 */ /* 0x000fe400078e3cff */
[----:B------:R-:W-:Y:S01]  /*17c0*/  ISETP.GE.U32.AND P5, PT, R19, R8, PT ;  /* 0x000000081300720c */ /* 0x000fe20003fa6070 */
[----:B------:R-:W-:Y:S01]  /*17d0*/  IMAD.MOV.U32 R19, RZ, RZ, c[0x0][0x214] ;  /* 0x00008500ff137624 */ /* 0x000fe200078e00ff */
[----:B------:R-:W-:Y:S02]  /*17e0*/  ISETP.GE.AND P4, PT, R18, RZ, PT ;  /* 0x000000ff1200720c */ /* 0x000fe40003f86270 */
[----:B------:R-:W-:Y:S02]  /*17f0*/  @P6 IADD3 R10, R10, 0x1, RZ ;  /* 0x000000010a0a6810 */ /* 0x000fe40007ffe0ff */
[----:B------:R-:W-:-:S02]  /*1800*/  ISETP.NE.AND P6, PT, R3, RZ, PT ;  /* 0x000000ff0300720c */ /* 0x000fc40003fc5270 */
[----:B------:R-:W-:Y:S01]  /*1810*/  LOP3.LUT R6, R6, c[0x0][0x1c0], RZ, 0x3c, !PT ;  /* 0x0000700006067a12 */ /* 0x000fe200078e3cff */
[----:B------:R-:W-:Y:S01]  /*1820*/  @!P0 IMAD.MOV R10, RZ, RZ, -R10 ;  /* 0x000000ffff0a8224 */ /* 0x000fe200078e0a0a */
[----:B------:R-:W-:Y:S02]  /*1830*/  @P2 IADD3 R23, R23, 0x1, RZ ;  /* 0x0000000117172810 */ /* 0x000fe40007ffe0ff */
[----:B------:R-:W-:Y:S02]  /*1840*/  ISETP.GE.AND P2, PT, R6, RZ, PT ;  /* 0x000000ff0600720c */ /* 0x000fe40003f46270 */
[----:B------:R-:W-:Y:S01]  /*1850*/  LOP3.LUT R6, RZ, c[0x0][0x1c0], RZ, 0x33, !PT ;  /* 0x00007000ff067a12 */ /* 0x000fe200078e33ff */
[----:B------:R-:W-:Y:S01]  /*1860*/  @!P4 IMAD.MOV R23, RZ, RZ, -R23 ;  /* 0x000000ffff17c224 */ /* 0x000fe200078e0a17 */
[----:B------:R-:W-:Y:S02]  /*1870*/  ISETP.NE.AND P4, PT, RZ, c[0x0][0x1c0], PT ;  /* 0x00007000ff007a0c */ /* 0x000fe40003f85270 */
[----:B0-----:R-:W-:-:S02]  /*1880*/  SHF.R.S32.HI R4, RZ, 0x1f, R17 ;  /* 0x0000001fff047819 */ /* 0x001fc40000011411 */
[----:B------:R-:W-:Y:S02]  /*1890*/  @!P1 IADD3 R25, R25, 0x1, RZ ;  /* 0x0000000119199810 */ /* 0x000fe40007ffe0ff */
[----:B------:R-:W-:Y:S02]  /*18a0*/  SHF.R.S32.HI R18, RZ, 0x1f, R2 ;  /* 0x0000001fff127819 */ /* 0x000fe40000011402 */
[----:B------:R-:W-:Y:S02]  /*18b0*/  SEL R8, R6, R10, !P4 ;  /* 0x0000000a06087207 */ /* 0x000fe40006000000 */
[----:B------:R-:W-:Y:S01]  /*18c0*/  @!P6 LOP3.LUT R23, RZ, R9, RZ, 0x33, !PT ;  /* 0x00000009ff17e212 */ /* 0x000fe200078e33ff */
[----:B------:R-:W-:Y:S01]  /*18d0*/  @!P3 IMAD.MOV R27, RZ, RZ, R18 ;  /* 0x000000ffff1bb224 */ /* 0x000fe200078e0212 */
[----:B------:R-:W-:Y:S02]  /*18e0*/  LEA.HI R10, R4, R17, RZ, 0x4 ;  /* 0x00000011040a7211 */ /* 0x000fe400078f20ff */
[----:B------:R-:W-:-:S02]  /*18f0*/  @P5 IADD3 R25, R25, 0x1, RZ ;  /* 0x0000000119195810 */ /* 0x000fc40007ffe0ff */
[----:B------:R-:W-:Y:S02]  /*1900*/  ISETP.LT.U32.AND P0, PT, R20, R23, PT ;  /* 0x000000171400720c */ /* 0x000fe40003f01070 */
[----:B------:R-:W-:Y:S01]  /*1910*/  SHF.R.S32.HI R9, RZ, 0x1f, R23 ;  /* 0x0000001fff097819 */ /* 0x000fe20000011417 */
[----:B------:R-:W-:Y:S01]  /*1920*/  @!P2 IMAD.MOV R25, RZ, RZ, -R25 ;  /* 0x000000ffff19a224 */ /* 0x000fe200078e0a19 */
[----:B------:R-:W-:Y:S02]  /*1930*/  SHF.R.S32.HI R18, RZ, 0x4, R10 ;  /* 0x00000004ff127819 */ /* 0x000fe4000001140a */
[----:B------:R-:W-:Y:S02]  /*1940*/  ISETP.LT.AND.EX P2, PT, R21, R9, PT, P0 ;  /* 0x000000091500720c */ /* 0x000fe40003f41300 */
[----:B------:R-:W-:Y:S02]  /*1950*/  ISETP.GE.AND P0, PT, R18, c[0x0][0x314], PT ;  /* 0x0000c50012007a0c */ /* 0x000fe40003f06270 */
[----:B------:R-:W-:-:S02]  /*1960*/  ISETP.NE.AND P1, PT, RZ, UR4, PT ;  /* 0x00000004ff007c0c */ /* 0x000fc4000bf25270 */
[----:B------:R-:W-:Y:S02]  /*1970*/  LOP3.LUT R22, R10, 0xfffffff0, RZ, 0xc0, !PT ;  /* 0xfffffff00a167812 */ /* 0x000fe400078ec0ff */
[----:B------:R-:W-:Y:S02]  /*1980*/  SEL R19, R19, 0x1, !P1 ;  /* 0x0000000113137807 */ /* 0x000fe40004800000 */
[----:B------:R-:W-:Y:S01]  /*1990*/  SEL R10, R20, R23, P2 ;  /* 0x00000017140a7207 */ /* 0x000fe20001000000 */
[----:B------:R-:W-:Y:S01]  /*19a0*/  IMAD.MOV.U32 R20, RZ, RZ, -0x800000 ;  /* 0xff800000ff147424 */ /* 0x000fe200078e00ff */
[----:B------:R-:W-:Y:S01]  /*19b0*/  SEL R6, R6, R25, !P4 ;  /* 0x0000001906067207 */ /* 0x000fe20006000000 */
[----:B------:R-:W-:Y:S01]  /*19c0*/  IMAD R8, R8, R19, RZ ;  /* 0x0000001308087224 */ /* 0x000fe200078e02ff */
[----:B------:R-:W-:Y:S01]  /*19d0*/  SEL R9, R21, R9, P2 ;  /* 0x0000000915097207 */ /* 0x000fe20001000000 */
[----:B------:R-:W-:Y:S02]  /*19e0*/  IMAD.IADD R23, R17, 0x1, -R22 ;  /* 0x0000000111177824 */ /* 0x000fe400078e0a16 */
[----:B------:R-:W-:Y:S01]  /*19f0*/  IMAD R8, R27, R8, RZ ;  /* 0x000000081b087224 */ /* 0x000fe200078e02ff */
[----:B------:R-:W-:Y:S05]  /*1a00*/  @P0 BRA `(.L_x_199) ;  /* 0x0000010000000947 */ /* 0x000fea0003800000 */
[----:B------:R-:W-:Y:S02]  /*1a10*/  IADD3 R22, P2, R7, -UR8, RZ ;  /* 0x8000000807167c10 */ /* 0x000fe4000ff5e0ff */
[----:B------:R-:W-:-:S02]  /*1a20*/  SHF.R.S32.HI R21, RZ, 0x1f, R23 ;  /* 0x0000001fff157819 */ /* 0x000fc40000011417 */
[----:B------:R-:W-:Y:S02]  /*1a30*/  ISETP.GT.U32.AND P0, PT, R22, R23, PT ;  /* 0x000000171600720c */ /* 0x000fe40003f04070 */
[----:B------:R-:W-:-:S04]  /*1a40*/  IADD3.X R22, R5, ~UR7, RZ, P2, !PT ;  /* 0x8000000705167c10 */ /* 0x000fc800097fe4ff */
[----:B------:R-:W-:-:S13]  /*1a50*/  ISETP.GT.AND.EX P0, PT, R22, R21, PT, P0 ;  /* 0x000000151600720c */ /* 0x000fda0003f04300 */
[----:B------:R-:W-:Y:S05]  /*1a60*/  @!P0 BRA `(.L_x_199) ;  /* 0x000000a000008947 */ /* 0x000fea0003800000 */
[----:B------:R-:W-:Y:S01]  /*1a70*/  IADD3 R24, P0, R23, UR8, RZ ;  /* 0x0000000817187c10 */ /* 0x000fe2000ff1e0ff */
[----:B------:R-:W-:Y:S01]  /*1a80*/  IMAD R20, R5, R18, RZ ;  /* 0x0000001205147224 */ /* 0x000fe200078e02ff */
[----:B------:R-:W-:Y:S02]  /*1a90*/  SHF.R.S32.HI R22, RZ, 0x1f, R18 ;  /* 0x0000001fff167819 */ /* 0x000fe40000011412 */
[----:B------:R-:W-:-:S03]  /*1aa0*/  IADD3.X R25, R21, UR7, RZ, P0, !PT ;  /* 0x0000000715197c10 */ /* 0x000fc600087fe4ff */
[C---:B------:R-:W-:Y:S02]  /*1ab0*/  IMAD R20, R7.reuse, R22, R20 ;  /* 0x0000001607147224 */ /* 0x040fe400078e0214 */
[----:B------:R-:W-:-:S04]  /*1ac0*/  IMAD.WIDE.U32 R24, R7, R18, R24 ;  /* 0x0000001207187225 */ /* 0x000fc800078e0018 */
[----:B------:R-:W-:Y:S01]  /*1ad0*/  IMAD.IADD R20, R25, 0x1, R20 ;  /* 0x0000000119147824 */ /* 0x000fe200078e0214 */
[----:B------:R-:W-:-:S04]  /*1ae0*/  LEA R26, P0, R24, c[0x0][0x208], 0x2 ;  /* 0x00008200181a7a11 */ /* 0x000fc800078010ff */
[----:B------:R-:W-:-:S05]  /*1af0*/  LEA.HI.X R27, R24, c[0x0][0x20c], R20, 0x2, P0 ;  /* 0x00008300181b7a11 */ /* 0x000fca00000f1414 */
[----:B------:R0:W5:Y:S04]  /*1b00*/  LDG.E R20, [R26.64] ;  /* 0x0000000a1a147981 */ /* 0x000168000c1e1900 */
.L_x_199:
[----:B------:R-:W-:Y:S05]  /*1b10*/  BSYNC B0 ;  /* 0x0000000000007941 */ /* 0x000fea0003800000 */
.L_x_198:
[C---:B------:R-:W-:Y:S01]  /*1b20*/  ISETP.GT.AND P0, PT, R17.reuse, 0x7f, PT ;  /* 0x0000007f1100780c */ /* 0x040fe20003f04270 */
[----:B------:R-:W-:Y:S01]  /*1b30*/  IMAD.MOV.U32 R29, RZ, RZ, -0x800000 ;  /* 0xff800000ff1d7424 */ /* 0x000fe200078e00ff */
[----:B------:R-:W-:Y:S01]  /*1b40*/  LOP3.LUT P2, RZ, R17, 0x7, RZ, 0xc0, !PT ;  /* 0x0000000711ff7812 */ /* 0x000fe2000784c0ff */
[----:B------:R-:W-:Y:S01]  /*1b50*/  IMAD R19, R6, R19, RZ ;  /* 0x0000001306137224 */ /* 0x000fe200078e02ff */
[----:B------:R-:W-:Y:S01]  /*1b60*/  ISETP.GT.AND P3, PT, R3, RZ, PT ;  /* 0x000000ff0300720c */ /* 0x000fe20003f64270 */
[----:B------:R-:W-:Y:S01]  /*1b70*/  BSSY B1, `(.L_x_200) ;  /* 0x00001ec000017945 */ /* 0x000fe20003800000 */
[----:B------:R-:W-:Y:S01]  /*1b80*/  ISETP.GT.OR P2, PT, R17, 0x7f, P2 ;  /* 0x0000007f1100780c */ /* 0x000fe20001744670 */
[----:B------:R-:W-:-:S06]  /*1b90*/  IMAD.MOV.U32 R28, RZ, RZ, 0x7f800000 ;  /* 0x7f800000ff1c7424 */ /* 0x000fcc00078e00ff */
[----:B------:R-:W-:Y:S01]  /*1ba0*/  @!P0 IMAD R23, R18, 0x11, R23 ;  /* 0x0000001112178824 */ /* 0x000fe200078e0217 */
[----:B------:R-:W-:-:S04]  /*1bb0*/  @!P0 LEA.HI R21, R4, R17, RZ, 0x3 ;  /* 0x0000001104158211 */ /* 0x000fc800078f18ff */
[----:B-----5:R-:W-:Y:S01]  /*1bc0*/  @!P0 STS [R23.X4], R20 ;  /* 0x0000001417008388 */ /* 0x020fe20000004800 */
[----:B------:R-:W-:Y:S02]  /*1bd0*/  @!P0 LOP3.LUT R22, R21, 0xfffffff8, RZ, 0xc0, !PT ;  /* 0xfffffff815168812 */ /* 0x000fe400078ec0ff */
[----:B------:R-:W-:-:S03]  /*1be0*/  @!P0 SHF.R.S32.HI R21, RZ, 0x3, R21 ;  /* 0x00000003ff158819 */ /* 0x000fc60000011415 */
[----:B------:R-:W-:-:S04]  /*1bf0*/  @!P0 IMAD.IADD R22, R17, 0x1, -R22 ;  /* 0x0000000111168824 */ /* 0x000fc800078e0a16 */
[----:B------:R-:W-:Y:S01]  /*1c00*/  @!P0 IMAD R21, R22, 0x11, R21 ;  /* 0x0000001116158824 */ /* 0x000fe200078e0215 */
[----:B------:R-:W-:Y:S06]  /*1c10*/  BAR.SYNC.DEFER_BLOCKING 0x0 ;  /* 0x0000000000007b1d */ /* 0x000fec0000010000 */
[----:B------:R-:W1:Y:S04]  /*1c20*/  @!P0 LDS R29, [R21.X4] ;  /* 0x00000000151d8984 */ /* 0x000e680000004800 */
[----:B-1----:R-:W1:Y:S02]  /*1c30*/  SHFL.BFLY PT, R22, R29, 0x4, 0x1f ;  /* 0x0c801f001d167f89 */ /* 0x002e6400000e0000 */
[----:B-1----:R-:W-:-:S05]  /*1c40*/  FMNMX.FTZ R22, R22, R29, !PT ;  /* 0x0000001d16167209 */ /* 0x002fca0007810000 */
[----:B0-----:R-:W0:Y:S02]  /*1c50*/  SHFL.BFLY PT, R27, R22, 0x2, 0x1f ;  /* 0x0c401f00161b7f89 */ /* 0x001e2400000e0000 */
[----:B0-----:R-:W-:Y:S02]  /*1c60*/  FMNMX.FTZ R27, R22, R27, !PT ;  /* 0x0000001b161b7209 */ /* 0x001fe40007810000 */
[----:B------:R-:W-:-:S03]  /*1c70*/  SHF.R.S32.HI R22, RZ, 0x1f, R3 ;  /* 0x0000001fff167819 */ /* 0x000fc60000011403 */
[----:B------:R-:W0:Y:S02]  /*1c80*/  SHFL.BFLY PT, R18, R27, 0x1, 0x1f ;  /* 0x0c201f001b127f89 */ /* 0x000e2400000e0000 */
[----:B0-----:R-:W-:-:S04]  /*1c90*/  FMNMX.FTZ R18, R27, R18, !PT ;  /* 0x000000121b127209 */ /* 0x001fc80007810000 */
[----:B------:R-:W-:-:S04]  /*1ca0*/  FSETP.NEU.FTZ.AND P0, PT, R18, -INF , PT ;  /* 0xff8000001200780b */ /* 0x000fc80003f1d000 */
[----:B------:R-:W-:-:S05]  /*1cb0*/  FSEL R18, R18, RZ, P0 ;  /* 0x000000ff12127208 */ /* 0x000fca0000000000 */
[----:B------:R-:W-:-:S04]  /*1cc0*/  FADD.FTZ R25, -R18, R29 ;  /* 0x0000001d12197221 */ /* 0x000fc80000010100 */
[----:B------:R-:W-:-:S06]  /*1cd0*/  FMUL.FTZ R25, R25, 1.4426950216293334961 ;  /* 0x3fb8aa3b19197820 */ /* 0x000fcc0000410000 */
[----:B------:R-:W0:Y:S02]  /*1ce0*/  MUFU.EX2 R25, R25 ;  /* 0x0000001900197308 */ /* 0x000e240000000800 */
[----:B0-----:R-:W0:Y:S02]  /*1cf0*/  SHFL.BFLY PT, R24, R25, 0x4, 0x1f ;  /* 0x0c801f0019187f89 */ /* 0x001e2400000e0000 */
[----:B0-----:R-:W-:-:S05]  /*1d00*/  FADD.FTZ R24, R25, R24 ;  /* 0x0000001819187221 */ /* 0x001fca0000010000 */
[----:B------:R-:W0:Y:S02]  /*1d10*/  SHFL.BFLY PT, R23, R24, 0x2, 0x1f ;  /* 0x0c401f0018177f89 */ /* 0x000e2400000e0000 */
[----:B0-----:R-:W-:-:S05]  /*1d20*/  FADD.FTZ R23, R24, R23 ;  /* 0x0000001718177221 */ /* 0x001fca0000010000 */
[----:B------:R-:W0:Y:S02]  /*1d30*/  SHFL.BFLY PT, R20, R23, 0x1, 0x1f ;  /* 0x0c201f0017147f89 */ /* 0x000e2400000e0000 */
[----:B0-----:R-:W-:Y:S01]  /*1d40*/  FADD.FTZ R21, R23, R20 ;  /* 0x0000001417157221 */ /* 0x001fe20000010000 */
[----:B------:R-:W-:Y:S01]  /*1d50*/  LEA.HI.SX32 R20, R3, 0x1, 0x1 ;  /* 0x0000000103147811 */ /* 0x000fe200078f0aff */
[----:B------:R-:W-:-:S03]  /*1d60*/  @!P3 IMAD.MOV R20, RZ, RZ, R22 ;  /* 0x000000ffff14b224 */ /* 0x000fc600078e0216 */
[----:B------:R-:W-:Y:S01]  /*1d70*/  FSETP.NE.FTZ.AND P0, PT, R21, RZ, PT ;  /* 0x000000ff1500720b */ /* 0x000fe20003f15000 */
[----:B------:R-:W-:-:S12]  /*1d80*/  IMAD R6, R19, R20, RZ ;  /* 0x0000001413067224 */ /* 0x000fd800078e02ff */
[----:B------:R-:W0:Y:S02]  /*1d90*/  @P0 MUFU.LG2 R21, R21 ;  /* 0x0000001500150308 */ /* 0x000e240000000c00 */
[----:B0-----:R-:W-:Y:S01]  /*1da0*/  @P0 FFMA.FTZ R28, R21, 0.69314718246459960938, R18 ;  /* 0x3f317218151c0823 */ /* 0x001fe20000010012 */
[----:B------:R-:W-:Y:S05]  /*1db0*/  @P2 BRA `(.L_x_201) ;  /* 0x00001c7000002947 */ /* 0x000fea0003800000 */
[----:B------:R-:W-:Y:S01]  /*1dc0*/  ULDC.U8 UR4, c[0x0][0x328] ;  /* 0x0000ca0000047ab9 */ /* 0x000fe20000000000 */
[----:B------:R-:W-:Y:S02]  /*1dd0*/  LEA.HI R4, R4, R17, RZ, 0x3 ;  /* 0x0000001104047211 */ /* 0x000fe400078f18ff */
[----:B------:R-:W-:Y:S02]  /*1de0*/  ISETP.NE.AND P2, PT, RZ, UR4, PT ;  /* 0x00000004ff007c0c */ /* 0x000fe4000bf45270 */
[----:B------:R-:W-:-:S04]  /*1df0*/  SHF.R.S32.HI R4, RZ, 0x3, R4 ;  /* 0x00000003ff047819 */ /* 0x000fc80000011404 */
[----:B------:R-:W-:-:S04]  /*1e00*/  IADD3 R36, P0, R4, UR8, RZ ;  /* 0x0000000804247c10 */ /* 0x000fc8000ff1e0ff */
[----:B------:R-:W-:-:S03]  /*1e10*/  LEA.HI.X.SX32 R37, R4, UR7, 0x1, P0 ;  /* 0x0000000704257c11 */ /* 0x000fc600080f0eff */
        /* <DEDUP_REMOVED lines=43> */
.L_x_204:
        /* <DEDUP_REMOVED lines=22> */
.L_x_205:
[----:B------:R-:W-:Y:S05]  /*2230*/  BSYNC B0 ;  /* 0x0000000000007941 */ /* 0x000fea0003800000 */
.L_x_203:
[----:B------:R-:W-:Y:S01]  /*2240*/  LOP3.LUT R19, R17, R0, RZ, 0xfc, !PT ;  /* 0x0000000011137212 */ /* 0x000fe200078efcff */
[----:B------:R-:W-:Y:S03]  /*2250*/  BSSY B0, `(.L_x_206) ;  /* 0x0000028000007945 */ /* 0x000fe60003800000 */
[----:B------:R-:W-:-:S13]  /*2260*/  ISETP.NE.U32.AND P0, PT, R19, RZ, PT ;  /* 0x000000ff1300720c */ /* 0x000fda0003f05070 */
[----:B------:R-:W-:Y:S05]  /*2270*/  @!P0 BRA `(.L_x_207) ;  /* 0x000000f000008947 */ /* 0x000fea0003800000 */
[----:B------:R-:W-:Y:S01]  /*2280*/  IMAD.MOV.U32 R24, RZ, RZ, R30 ;  /* 0x000000ffff187224 */ /* 0x000fe200078e001e */
[----:B------:R-:W-:Y:S02]  /*2290*/  MOV R23, R0 ;  /* 0x0000000000177202 */ /* 0x000fe40000000f00 */
[----:B------:R-:W-:Y:S02]  /*22a0*/  MOV R22, 0x22c0 ;  /* 0x000022c000167802 */ /* 0x000fe40000000f00 */
[----:B------:R-:W-:Y:S05]  /*22b0*/  CALL.REL.NOINC `($__internal_4_$__cuda_sm20_div_s64) ;  /* 0x0000201000007944 */ /* 0x000fea0003c00000 */
        /* <DEDUP_REMOVED lines=11> */
.L_x_207:
        /* <DEDUP_REMOVED lines=22> */
.L_x_208:
[----:B------:R-:W-:Y:S05]  /*24d0*/  BSYNC B0 ;  /* 0x0000000000007941 */ /* 0x000fea0003800000 */
.L_x_206:
        /* <DEDUP_REMOVED lines=11> */
[----:B------:R-:W-:Y:S05]  /*2590*/  CALL.REL.NOINC `($__internal_4_$__cuda_sm20_div_s64) ;  /* 0x00001d3000007944 */ /* 0x000fea0003c00000 */
[----:B------:R-:W-:-:S04]  /*25a0*/  IADD3 R17, P0, RZ, -R20, RZ ;  /* 0x80000014ff117210 */ /* 0x000fc80007f1e0ff */
[----:B------:R-:W-:Y:S01]  /*25b0*/  IADD3.X R18, RZ, ~R21, RZ, P0, !PT ;  /* 0x80000015ff127210 */ /* 0x000fe200007fe4ff */
[----:B------:R-:W-:-:S04]  /*25c0*/  IMAD.WIDE.U32 R36, R5, R17, R36 ;  /* 0x0000001105247225 */ /* 0x000fc800078e0024 */
[----:B------:R-:W-:-:S04]  /*25d0*/  IMAD R18, R18, R5, RZ ;  /* 0x0000000512127224 */ /* 0x000fc800078e02ff */
[----:B------:R-:W-:-:S05]  /*25e0*/  IMAD R4, R4, R17, R18 ;  /* 0x0000001104047224 */ /* 0x000fca00078e0212 */
[----:B------:R-:W-:Y:S01]  /*25f0*/  IADD3 R4, R37, R4, RZ ;  /* 0x0000000425047210 */ /* 0x000fe20007ffe0ff */
[----:B------:R-:W-:Y:S05]  /*2600*/  BRA `(.L_x_211) ;  /* 0x0000016000007947 */ /* 0x000fea0003800000 */
.L_x_210:
        /* <DEDUP_REMOVED lines=22> */
.L_x_211:
[----:B------:R-:W-:Y:S05]  /*2770*/  BSYNC B0 ;  /* 0x0000000000007941 */ /* 0x000fea0003800000 */
.L_x_209:
        /* <DEDUP_REMOVED lines=16> */
[----:B------:R-:W-:Y:S02]  /*2880*/  IMAD R18, R5, R14, RZ ;  /* 0x0000000e05127224 */ /* 0x000fe400078e02ff */
        /* <DEDUP_REMOVED lines=21> */
[----:B------:R-:W-:Y:S05]  /*29e0*/  CALL.REL.NOINC `($__internal_4_$__cuda_sm20_div_s64) ;  /* 0x000018e000007944 */ /* 0x000fea0003c00000 */
        /* <DEDUP_REMOVED lines=12> */
.L_x_213:
[----:B------:R-:W0:Y:S01]  /*2ab0*/  I2F.U32.RP R20, R40 ;  /* 0x0000002800147306 */ /* 0x000e220000209000 */
[----:B------:R-:W-:Y:S01]  /*2ac0*/  ISETP.NE.U32.AND P0, PT, R40, RZ, PT ;  /* 0x000000ff2800720c */ /* 0x000fe20003f05070 */
[----:B------:R-:W-:-:S06]  /*2ad0*/  IMAD.MOV.U32 R41, RZ, RZ, RZ ;  /* 0x000000ffff297224 */ /* 0x000fcc00078e00ff */
        /* <DEDUP_REMOVED lines=20> */
.L_x_214:
[----:B------:R-:W-:Y:S05]  /*2c20*/  BSYNC B0 ;  /* 0x0000000000007941 */ /* 0x000fea0003800000 */
.L_x_212:
        /* <DEDUP_REMOVED lines=19> */
.L_x_216:
        /* <DEDUP_REMOVED lines=22> */
.L_x_217:
[----:B------:R-:W-:Y:S05]  /*2ec0*/  BSYNC B0 ;  /* 0x0000000000007941 */ /* 0x000fea0003800000 */
.L_x_215:
        /* <DEDUP_REMOVED lines=10> */
[----:B------:R-:W-:Y:S02]  /*2f70*/  IADD3 R18, P0, RZ, -R20, RZ ;  /* 0x80000014ff127210 */ /* 0x000fe40007f1e0ff */
[----:B------:R-:W-:Y:S02]  /*2f80*/  MOV R22, R42 ;  /* 0x0000002a00167202 */ /* 0x000fe40000000f00 */
[----:B------:R-:W-:Y:S02]  /*2f90*/  IADD3.X R17, RZ, ~R21, RZ, P0, !PT ;  /* 0x80000015ff117210 */ /* 0x000fe400007fe4ff */
[----:B------:R-:W-:-:S03]  /*2fa0*/  MOV R23, R43 ;  /* 0x0000002b00177202 */ /* 0x000fc60000000f00 */
[----:B------:R-:W-:Y:S02]  /*2fb0*/  IMAD R17, R17, R14, RZ ;  /* 0x0000000e11117224 */ /* 0x000fe400078e02ff */
[----:B------:R-:W-:-:S04]  /*2fc0*/  IMAD.WIDE.U32 R22, R14, R18, R22 ;  /* 0x000000120e167225 */ /* 0x000fc800078e0016 */
[----:B------:R-:W-:Y:S01]  /*2fd0*/  IMAD R13, R13, R18, R17 ;  /* 0x000000120d0d7224 */ /* 0x000fe200078e0211 */
[----:B------:R-:W-:-:S04]  /*2fe0*/  MOV R14, R22 ;  /* 0x00000016000e7202 */ /* 0x000fc80000000f00 */
[----:B------:R-:W-:Y:S01]  /*2ff0*/  IADD3 R13, R23, R13, RZ ;  /* 0x0000000d170d7210 */ /* 0x000fe20007ffe0ff */
[----:B------:R-:W-:Y:S05]  /*3000*/  BRA `(.L_x_220) ;  /* 0x0000017000007947 */ /* 0x000fea0003800000 */
.L_x_219:
        /* <DEDUP_REMOVED lines=23> */
.L_x_220:
[----:B------:R-:W-:Y:S05]  /*3180*/  BSYNC B0 ;  /* 0x0000000000007941 */ /* 0x000fea0003800000 */
.L_x_218:
[----:B------:R-:W-:Y:S01]  /*3190*/  SHF.R.S32.HI R18, RZ, 0x1f, R8 ;  /* 0x0000001fff127819 */ /* 0x000fe20000011408 */
[----:B------:R-:W-:Y:S01]  /*31a0*/  IMAD R17, R21, R8, RZ ;  /* 0x0000000815117224 */ /* 0x000fe200078e02ff */
[----:B------:R-:W-:Y:S01]  /*31b0*/  SHF.R.S32.HI R21, RZ, 0x1f, R2 ;  /* 0x0000001fff157819 */ /* 0x000fe20000011402 */
[----:B------:R-:W-:Y:S01]  /*31c0*/  IMAD R44, R25, c[0x0][0x214], RZ ;  /* 0x00008500192c7a24 */ /* 0x000fe200078e02ff */
[----:B------:R-:W-:Y:S01]  /*31d0*/  BSSY B0, `(.L_x_221) ;  /* 0x0000039000007945 */ /* 0x000fe20003800000 */
[----:B------:R-:W-:Y:S01]  /*31e0*/  IMAD R17, R18, R20, R17 ;  /* 0x0000001412117224 */ /* 0x000fe200078e0211 */
[----:B------:R-:W-:Y:S01]  /*31f0*/  LOP3.LUT R18, R41, R11, RZ, 0xfc, !PT ;  /* 0x0000000b29127212 */ /* 0x000fe200078efcff */
[----:B------:R-:W-:Y:S01]  /*3200*/  IMAD R13, R13, R2, RZ ;  /* 0x000000020d0d7224 */ /* 0x000fe200078e02ff */
[----:B------:R-:W-:Y:S01]  /*3210*/  SHF.R.S32.HI R19, RZ, 0x1f, R44 ;  /* 0x0000001fff137819 */ /* 0x000fe2000001142c */
[----:B------:R-:W-:Y:S01]  /*3220*/  IMAD.WIDE.U32 R42, R20, R8, RZ ;  /* 0x00000008142a7225 */ /* 0x000fe200078e00ff */
[----:B------:R-:W-:-:S03]  /*3230*/  ISETP.NE.U32.AND P0, PT, R18, RZ, PT ;  /* 0x000000ff1200720c */ /* 0x000fc60003f05070 */
[----:B------:R-:W-:Y:S02]  /*3240*/  IMAD R8, R15, R44, RZ ;  /* 0x0000002c0f087224 */ /* 0x000fe400078e02ff */
[----:B------:R-:W-:Y:S02]  /*3250*/  IMAD R13, R21, R14, R13 ;  /* 0x0000000e150d7224 */ /* 0x000fe400078e020d */
[----:B------:R-:W-:-:S04]  /*3260*/  IMAD.WIDE.U32 R14, R14, R2, RZ ;  /* 0x000000020e0e7225 */ /* 0x000fc800078e00ff */
[----:B------:R-:W-:Y:S01]  /*3270*/  IMAD R19, R19, R16, R8 ;  /* 0x0000001013137224 */ /* 0x000fe200078e0208 */
[----:B------:R-:W-:Y:S01]  /*3280*/  IADD3 R8, R15, R13, RZ ;  /* 0x0000000d0f087210 */ /* 0x000fe20007ffe0ff */
        /* <DEDUP_REMOVED lines=9> */
[----:B------:R-:W-:Y:S05]  /*3320*/  CALL.REL.NOINC `($__internal_4_$__cuda_sm20_div_s64) ;  /* 0x00000fa000007944 */ /* 0x000fea0003c00000 */
        /* <DEDUP_REMOVED lines=12> */
.L_x_222:
        /* <DEDUP_REMOVED lines=23> */
.L_x_223:
[----:B------:R-:W-:Y:S05]  /*3560*/  BSYNC B0 ;  /* 0x0000000000007941 */ /* 0x000fea0003800000 */
.L_x_221:
        /* <DEDUP_REMOVED lines=29> */
.L_x_225:
[----:B------:R-:W0:Y:S01]  /*3740*/  I2F.U32.RP R17, R10 ;  /* 0x0000000a00117306 */ /* 0x000e220000209000 */
[----:B------:R-:W-:Y:S01]  /*3750*/  IMAD.MOV.U32 R18, RZ, RZ, RZ ;  /* 0x000000ffff127224 */ /* 0x000fe200078e00ff */
[----:B------:R-:W-:Y:S01]  /*3760*/  ISETP.NE.U32.AND P0, PT, R10, RZ, PT ;  /* 0x000000ff0a00720c */ /* 0x000fe20003f05070 */
[----:B------:R-:W-:-:S05]  /*3770*/  IMAD.MOV.U32 R21, RZ, RZ, RZ ;  /* 0x000000ffff157224 */ /* 0x000fca00078e00ff */
        /* <DEDUP_REMOVED lines=19> */
.L_x_226:
[----:B------:R-:W-:Y:S05]  /*38b0*/  BSYNC B0 ;  /* 0x0000000000007941 */ /* 0x000fea0003800000 */
.L_x_224:
[----:B------:R-:W-:-:S04]  /*38c0*/  IADD3 R31, P1, P0, R36, R32, R30 ;  /* 0x00000020241f7210 */ /* 0x000fc8000783e01e */
[----:B------:R-:W-:Y:S02]  /*38d0*/  IADD3 R31, P3, P2, R42, R31, R44 ;  /* 0x0000001f2a1f7210 */ /* 0x000fe40007a7e02c */
[----:B------:R-:W-:Y:S01]  /*38e0*/  IADD3.X R0, R4, R5, R0, P1, P0 ;  /* 0x0000000504007210 */ /* 0x000fe20000fe0400 */
[----:B------:R-:W-:Y:S01]  /*38f0*/  IMAD R5, R21, R6, RZ ;  /* 0x0000000615057224 */ /* 0x000fe200078e02ff */
[----:B------:R-:W-:Y:S02]  /*3900*/  IADD3 R14, P1, P0, R46, R31, R14 ;  /* 0x0000001f2e0e7210 */ /* 0x000fe4000783e00e */
[----:B------:R-:W-:Y:S02]  /*3910*/  IADD3.X R0, R13, R0, R2, P3, P2 ;  /* 0x000000000d007210 */ /* 0x000fe40001fe4402 */
[----:B------:R-:W-:Y:S02]  /*3920*/  SHF.R.S32.HI R2, RZ, 0x1f, R6 ;  /* 0x0000001fff027819 */ /* 0x000fe40000011406 */
[----:B------:R-:W-:-:S02]  /*3930*/  IADD3.X R15, R11, R0, R8, P1, P0 ;  /* 0x000000000b0f7210 */ /* 0x000fc40000fe0408 */
[----:B------:R-:W-:Y:S01]  /*3940*/  SHF.R.S32.HI R0, RZ, 0x1f, R3 ;  /* 0x0000001fff007819 */ /* 0x000fe20000011403 */
[-C--:B------:R-:W-:Y:S02]  /*3950*/  IMAD R2, R2, R20.reuse, R5 ;  /* 0x0000001402027224 */ /* 0x080fe400078e0205 */
[----:B------:R-:W-:-:S04]  /*3960*/  IMAD.WIDE.U32 R14, R6, R20, R14 ;  /* 0x00000014060e7225 */ /* 0x000fc800078e000e */
[----:B------:R-:W-:Y:S02]  /*3970*/  IMAD R5, R12, R3, RZ ;  /* 0x000000030c057224 */ /* 0x000fe400078e02ff */
        /* <DEDUP_REMOVED lines=8> */
.L_x_202:
[----:B------:R-:W-:-:S04]  /*3a00*/  LEA R2, P0, R36, c[0x0][0x200], 0x2 ;  /* 0x0000800024027a11 */ /* 0x000fc800078010ff */
[----:B------:R-:W-:-:S05]  /*3a10*/  LEA.HI.X R3, R36, c[0x0][0x204], R37, 0x2, P0 ;  /* 0x0000810024037a11 */ /* 0x000fca00000f1425 */
[----:B------:R0:W-:Y:S04]  /*3a20*/  STG.E [R2.64], R28 ;  /* 0x0000001c02007986 */ /* 0x0001e8000c10190a */
.L_x_201:
[----:B------:R-:W-:Y:S05]  /*3a30*/  BSYNC B1 ;  /* 0x0000000000017941 */ /* 0x000fea0003800000 */
.L_x_200:
[----:B------:R-:W1:Y:S01]  /*3a40*/  S2R R0, SR_TID.X ;  /* 0x0000000000007919 */ /* 0x000e620000002100 */
[----:B------:R-:W-:Y:S01]  /*3a50*/  HFMA2.MMA R5, -RZ, RZ, 0, 0 ;  /* 0x00000000ff057435 */ /* 0x000fe200000001ff */
[----:B01----:R-:W-:-:S04]  /*3a60*/  SHF.R.S32.HI R3, RZ, 0x1f, R0 ;  /* 0x0000001fff037819 */ /* 0x003fc80000011400 */
[----:B------:R-:W-:Y:S02]  /*3a70*/  LEA.HI R12, R3, R0, RZ, 0x3 ;  /* 0x00000000030c7211 */ /* 0x000fe400078f18ff */
[----:B------:R-:W-:Y:S02]  /*3a80*/  CS2R R2, SRZ ;  /* 0x0000000000027805 */ /* 0x000fe4000001ff00 */
[----:B------:R-:W-:Y:S02]  /*3a90*/  LOP3.LUT R19, R12, 0xfffffff8, RZ, 0xc0, !PT ;  /* 0xfffffff80c137812 */ /* 0x000fe400078ec0ff */
[----:B------:R-:W-:-:S03]  /*3aa0*/  SHF.R.S32.HI R12, RZ, 0x3, R12 ;  /* 0x00000003ff0c7819 */ /* 0x000fc6000001140c */
[----:B------:R-:W-:-:S05]  /*3ab0*/  IMAD.IADD R19, R0, 0x1, -R19 ;  /* 0x0000000100137824 */ /* 0x000fca00078e0a13 */
[C---:B------:R-:W-:Y:S02]  /*3ac0*/  ISETP.GE.AND P0, PT, R19.reuse, c[0x0][0x314], PT ;  /* 0x0000c50013007a0c */ /* 0x040fe40003f06270 */
[----:B------:R-:W-:Y:S02]  /*3ad0*/  SHF.L.U32 R18, R19, 0x2, RZ ;  /* 0x0000000213127819 */ /* 0x000fe400000006ff */
[----:B------:R-:W-:Y:S01]  /*3ae0*/  ISETP.LT.AND P0, PT, R0, 0x80, !P0 ;  /* 0x000000800000780c */ /* 0x000fe20004701270 */
[----:B------:R-:W-:-:S12]  /*3af0*/  IMAD.MOV.U32 R0, RZ, RZ, c[0x0][0x314] ;  /* 0x0000c500ff007624 */ /* 0x000fd800078e00ff */
[----:B------:R-:W-:Y:S02]  /*3b00*/  @P0 FADD.FTZ R4, -R28, R29 ;  /* 0x0000001d1c040221 */ /* 0x000fe40000010100 */
[----:B------:R-:W-:Y:S02]  /*3b10*/  @P0 IMAD R9, R19, 0x11, R12 ;  /* 0x0000001113090824 */ /* 0x000fe400078e020c */
[----:B------:R-:W-:-:S06]  /*3b20*/  @P0 FMUL.FTZ R4, R4, 1.4426950216293334961 ;  /* 0x3fb8aa3b04040820 */ /* 0x000fcc0000410000 */
[----:B------:R-:W0:Y:S02]  /*3b30*/  @P0 MUFU.EX2 R4, R4 ;  /* 0x0000000400040308 */ /* 0x000e240000000800 */
[----:B0-----:R0:W-:Y:S04]  /*3b40*/  @P0 STS [R9.X4], R4 ;  /* 0x0000000409000388 */ /* 0x0011e80000004800 */
[----:B------:R-:W-:Y:S01]  /*3b50*/  BAR.SYNC.DEFER_BLOCKING 0x0 ;  /* 0x0000000000007b1d */ /* 0x000fe20000010000 */
[----:B------:R-:W-:Y:S01]  /*3b60*/  ISETP.GE.AND P0, PT, R0, 0x1, PT ;  /* 0x000000010000780c */ /* 0x000fe20003f06270 */
[----:B------:R-:W-:-:S12]  /*3b70*/  IMAD.MOV.U32 R0, RZ, RZ, RZ ;  /* 0x000000ffff007224 */ /* 0x000fd800078e00ff */
[----:B------:R-:W-:Y:S05]  /*3b80*/  @!P0 BRA `(.L_x_227) ;  /* 0x0000024000008947 */ /* 0x000fea0003800000 */
[----:B------:R-:W-:Y:S01]  /*3b90*/  ULDC UR5, c[0x0][0x22c] ;  /* 0x00008b0000057ab9 */ /* 0x000fe20000000800 */
[C---:B------:R-:W-:Y:S01]  /*3ba0*/  IMAD R13, R12.reuse, 0x20, R18 ;  /* 0x000000200c0d7824 */ /* 0x040fe200078e0212 */
[----:B------:R-:W-:Y:S01]  /*3bb0*/  UIMAD UR5, UR8, UR5, URZ ;  /* 0x00000005080572a4 */ /* 0x000fe2000f8e023f */
[C---:B------:R-:W-:Y:S01]  /*3bc0*/  IADD3 R5, R7.reuse, -UR8, RZ ;  /* 0x8000000807057c10 */ /* 0x040fe2000fffe0ff */
[----:B------:R-:W-:Y:S01]  /*3bd0*/  IMAD R20, R7, c[0x0][0x22c], RZ ;  /* 0x00008b0007147a24 */ /* 0x000fe200078e02ff */
[----:B0-----:R-:W-:Y:S01]  /*3be0*/  CS2R R8, SRZ ;  /* 0x0000000000087805 */ /* 0x001fe2000001ff00 */
        /* <DEDUP_REMOVED lines=11> */
.L_x_230:
[----:B------:R-:W-:Y:S01]  /*3ca0*/  BSSY B0, `(.L_x_228) ;  /* 0x0000007000007945 */ /* 0x000fe20003800000 */
[----:B------:R-:W-:-:S05]  /*3cb0*/  @P2 BRA `(.L_x_229) ;  /* 0x0000005000002947 */ /* 0x000fca0003800000 */
[----:B------:R-:W-:Y:S01]  /*3cc0*/  ISETP.GE.AND P0, PT, R18, c[0x0][0x220], PT ;  /* 0x0000880012007a0c */ /* 0x000fe20003f06270 */
[----:B------:R-:W-:Y:S01]  /*3cd0*/  CS2R R8, SRZ ;  /* 0x0000000000087805 */ /* 0x000fe2000001ff00 */
[----:B------:R-:W-:Y:S11]  /*3ce0*/  CS2R R10, SRZ ;  /* 0x00000000000a7805 */ /* 0x000ff6000001ff00 */
[----:B------:R-:W-:Y:S05]  /*3cf0*/  @!P0 MOV R15, R13 ;  /* 0x0000000d000f8202 */ /* 0x000fea0000000f00 */
[----:B------:R0:W5:Y:S02]  /*3d00*/  @!P0 LDG.E.128 R8, [R14.64] ;  /* 0x0000000a0e088981 */ /* 0x000164000c1e1d00 */
.L_x_229:
[----:B------:R-:W-:Y:S05]  /*3d10*/  BSYNC B0 ;  /* 0x0000000000007941 */ /* 0x000fea0003800000 */
.L_x_228:
        /* <DEDUP_REMOVED lines=11> */
.L_x_227:
        /* <DEDUP_REMOVED lines=72> */
[----:B------:R-:W-:Y:S02]  /*4250*/  IMAD R0, R0, c[0x0][0x1e8], RZ ;  /* 0x00007a0000007a24 */ /* 0x000fe400078e02ff */
[----:B------:R-:W-:-:S04]  /*4260*/  IMAD.WIDE.U32 R18, R7, c[0x0][0x1e8], R18 ;  /* 0x00007a0007127a25 */ /* 0x000fc800078e0012 */
[----:B------:R-:W-:Y:S01]  /*4270*/  IMAD R0, R7, c[0x0][0x1ec], R0 ;  /* 0x00007b0007007a24 */ /* 0x000fe200078e0200 */
[----:B------:R-:W-:-:S04]  /*4280*/  LEA R2, P0, R18, c[0x0][0x1d0], 0x1 ;  /* 0x0000740012027a11 */ /* 0x000fc800078008ff */
[----:B------:R-:W-:-:S04]  /*4290*/  IADD3 R3, R19, R0, RZ ;  /* 0x0000000013037210 */ /* 0x000fc80007ffe0ff */
[----:B------:R-:W-:-:S05]  /*42a0*/  LEA.HI.X R3, R18, c[0x0][0x1d4], R3, 0x1, P0 ;  /* 0x0000750012037a11 */ /* 0x000fca00000f0c03 */
[----:B------:R-:W-:Y:S01]  /*42b0*/  STG.E.64 [R2.64], R4 ;  /* 0x0000000402007986 */ /* 0x000fe2000c101b0a */
[----:B------:R-:W-:Y:S05]  /*42c0*/  EXIT ;  /* 0x000000000000794d */ /* 0x000fea0003800000 */
        .weak           $__internal_4_$__cuda_sm20_div_s64
        .type           $__internal_4_$__cuda_sm20_div_s64,@function
        .size           $__internal_4_$__cuda_sm20_div_s64,(.L_x_5152 - $__internal_4_$__cuda_sm20_div_s64)
$__internal_4_$__cuda_sm20_div_s64:
        /* <DEDUP_REMOVED lines=29> */
[----:B------:R-:W-:-:S04]  /*44a0*/  IMAD.X R26, RZ, RZ, ~R26, P0 ;  /* 0x000000ffff1a7224 */ /* 0x000fc800000e0e1a */
[----:B------:R-:W-:-:S04]  /*44b0*/  IMAD.WIDE.U32 R34, P5, R35, R26, R34 ;  /* 0x0000001a23227225 */ /* 0x000fc800078a0022 */
[C---:B------:R-:W-:Y:S02]  /*44c0*/  IMAD R21, R27.reuse, R26, RZ ;  /* 0x0000001a1b157224 */ /* 0x040fe400078e02ff */
[----:B------:R-:W-:-:S04]  /*44d0*/  IMAD.HI.U32 R20, P4, R27, R20, R34 ;  /* 0x000000141b147227 */ /* 0x000fc80007880022 */
[----:B------:R-:W-:Y:S01]  /*44e0*/  IMAD.HI.U32 R19, R27, R26, RZ ;  /* 0x0000001a1b137227 */ /* 0x000fe200078e00ff */
[----:B------:R-:W-:Y:S02]  /*44f0*/  IADD3 R21, P3, R21, R20, RZ ;  /* 0x0000001415157210 */ /* 0x000fe40007f7e0ff */
[-C--:B------:R-:W-:Y:S01]  /*4500*/  IADD3 R20, P0, RZ, -R18.reuse, RZ ;  /* 0x80000012ff147210 */ /* 0x080fe20007f1e0ff */
[----:B------:R-:W-:Y:S02]  /*4510*/  IMAD.X R27, R19, 0x1, R27, P5 ;  /* 0x00000001131b7824 */ /* 0x000fe400028e061b */
[----:B------:R-:W-:Y:S01]  /*4520*/  IMAD.MOV.U32 R35, RZ, RZ, RZ ;  /* 0x000000ffff237224 */ /* 0x000fe200078e00ff */
[----:B------:R-:W-:Y:S01]  /*4530*/  SEL R20, R20, R18, !P2 ;  /* 0x0000001214147207 */ /* 0x000fe20005000000 */
[----:B------:R-:W-:-:S04]  /*4540*/  IMAD.X R26, RZ, RZ, ~R17, P0 ;  /* 0x000000ffff1a7224 */ /* 0x000fc800000e0e11 */
[----:B------:R-:W-:Y:S01]  /*4550*/  IMAD.HI.U32 R34, R21, R20, RZ ;  /* 0x0000001415227227 */ /* 0x000fe200078e00ff */
[----:B------:R-:W-:Y:S02]  /*4560*/  SEL R19, R26, R17, !P2 ;  /* 0x000000111a137207 */ /* 0x000fe40005000000 */
[----:B------:R-:W-:-:S03]  /*4570*/  IADD3.X R26, RZ, RZ, R27, P3, P4 ;  /* 0x000000ffff1a7210 */ /* 0x000fc60001fe841b */
[----:B------:R-:W-:-:S04]  /*4580*/  IMAD.WIDE.U32 R34, R21, R19, R34 ;  /* 0x0000001315227225 */ /* 0x000fc800078e0022 */
[C---:B------:R-:W-:Y:S02]  /*4590*/  IMAD R27, R26.reuse, R19, RZ ;  /* 0x000000131a1b7224 */ /* 0x040fe400078e02ff */
[----:B------:R-:W-:-:S04]  /*45a0*/  IMAD.HI.U32 R34, P0, R26, R20, R34 ;  /* 0x000000141a227227 */ /* 0x000fc80007800022 */
[----:B------:R-:W-:Y:S01]  /*45b0*/  IMAD.HI.U32 R26, R26, R19, RZ ;  /* 0x000000131a1a7227 */ /* 0x000fe200078e00ff */
[----:B------:R-:W-:-:S04]  /*45c0*/  IADD3 R27, P2, R27, R34, RZ ;  /* 0x000000221b1b7210 */ /* 0x000fc80007f5e0ff */
[----:B------:R-:W-:Y:S01]  /*45d0*/  IADD3.X R26, R26, RZ, RZ, P0, !PT ;  /* 0x000000ff1a1a7210 */ /* 0x000fe200007fe4ff */
[----:B------:R-:W-:-:S04]  /*45e0*/  IMAD.WIDE.U32 R34, R27, R38, RZ ;  /* 0x000000261b227225 */ /* 0x000fc800078e00ff */
[----:B------:R-:W-:Y:S01]  /*45f0*/  IMAD R21, R27, R39, R35 ;  /* 0x000000271b157224 */ /* 0x000fe200078e0223 */
[----:B------:R-:W-:Y:S01]  /*4600*/  IADD3 R20, P0, -R34, R20, RZ ;  /* 0x0000001422147210 */ /* 0x000fe20007f1e1ff */
[----:B------:R-:W-:-:S03]  /*4610*/  IMAD.X R26, RZ, RZ, R26, P2 ;  /* 0x000000ffff1a7224 */ /* 0x000fc600010e061a */
        /* <DEDUP_REMOVED lines=8> */
[----:B------:R-:W-:Y:S02]  /*46a0*/  SEL R34, R34, R27, P4 ;  /* 0x0000001b22227207 */ /* 0x000fe40002000000 */
[----:B------:R-:W-:Y:S01]  /*46b0*/  ISETP.GE.U32.AND P0, PT, R21, R38, PT ;  /* 0x000000261500720c */ /* 0x000fe20003f06070 */
[----:B------:R-:W-:Y:S01]  /*46c0*/  IMAD.X R21, RZ, RZ, R26, P2 ;  /* 0x000000ffff157224 */ /* 0x000fe200010e061a */
[----:B------:R-:W-:Y:S02]  /*46d0*/  SEL R19, R20, R19, P4 ;  /* 0x0000001314137207 */ /* 0x000fe40002000000 */
[----:B------:R-:W-:Y:S02]  /*46e0*/  IADD3 R27, P2, R34, 0x1, RZ ;  /* 0x00000001221b7810 */ /* 0x000fe40007f5e0ff */
[----:B------:R-:W-:Y:S01]  /*46f0*/  SEL R21, R21, R26, P4 ;  /* 0x0000001a15157207 */ /* 0x000fe20002000000 */
[----:B------:R-:W-:Y:S01]  /*4700*/  IMAD.MOV.U32 R26, RZ, RZ, R22 ;  /* 0x000000ffff1a7224 */ /* 0x000fe200078e0016 */
[----:B------:R-:W-:-:S02]  /*4710*/  ISETP.GE.U32.AND.EX P0, PT, R19, R39, PT, P0 ;  /* 0x000000271300720c */ /* 0x000fc40003f06100 */
[----:B------:R-:W-:Y:S02]  /*4720*/  IADD3.X R20, RZ, R21, RZ, P2, !PT ;  /* 0x00000015ff147210 */ /* 0x000fe400017fe4ff */
[----:B------:R-:W-:Y:S02]  /*4730*/  SEL R27, R27, R34, P0 ;  /* 0x000000221b1b7207 */ /* 0x000fe40000000000 */
[----:B------:R-:W-:Y:S02]  /*4740*/  LOP3.LUT R19, R23, R17, RZ, 0x3c, !PT ;  /* 0x0000001117137212 */ /* 0x000fe400078e3cff */
[----:B------:R-:W-:Y:S02]  /*4750*/  SEL R21, R20, R21, P0 ;  /* 0x0000001514157207 */ /* 0x000fe40000000000 */
[----:B------:R-:W-:Y:S02]  /*4760*/  IADD3 R20, P2, RZ, -R27, RZ ;  /* 0x8000001bff147210 */ /* 0x000fe40007f5e0ff */
[----:B------:R-:W-:-:S02]  /*4770*/  ISETP.GE.AND P3, PT, R19, RZ, PT ;  /* 0x000000ff1300720c */ /* 0x000fc40003f66270 */
[----:B------:R-:W-:Y:S01]  /*4780*/  ISETP.NE.U32.AND P0, PT, R24, RZ, PT ;  /* 0x000000ff1800720c */ /* 0x000fe20003f05070 */
[----:B------:R-:W-:Y:S01]  /*4790*/  IMAD.X R24, RZ, RZ, ~R21, P2 ;  /* 0x000000ffff187224 */ /* 0x000fe200010e0e15 */
[----:B------:R-:W-:Y:S01]  /*47a0*/  SEL R20, R20, R27, !P3 ;  /* 0x0000001b14147207 */ /* 0x000fe20005800000 */
[----:B------:R-:W-:Y:S01]  /*47b0*/  IMAD.MOV.U32 R27, RZ, RZ, 0x0 ;  /* 0x00000000ff1b7424 */ /* 0x000fe200078e00ff */
[----:B------:R-:W-:Y:S02]  /*47c0*/  ISETP.NE.AND.EX P0, PT, R23, RZ, PT, P0 ;  /* 0x000000ff1700720c */ /* 0x000fe40003f05300 */
[----:B------:R-:W-:Y:S02]  /*47d0*/  SEL R24, R24, R21, !P3 ;  /* 0x0000001518187207 */ /* 0x000fe40005800000 */
[----:B------:R-:W-:Y:S02]  /*47e0*/  SEL R20, R20, 0xffffffff, P0 ;  /* 0xffffffff14147807 */ /* 0x000fe40000000000 */
[----:B------:R-:W-:Y:S01]  /*47f0*/  SEL R21, R24, 0xffffffff, P0 ;  /* 0xffffffff18157807 */ /* 0x000fe20000000000 */
[----:B------:R-:W-:Y:S06]  /*4800*/  RET.REL.NODEC R26 `(_ZN5flash32flash_fwd_splitkv_combine_kernelI23Flash_fwd_kernel_traitsILi32ELi64ELi256ELi4ELb0ELb0EN7cutlass10bfloat16_tE19Flash_kernel_traitsILi32ELi64ELi256ELi4ES3_EELi16ELi3ELb0EEEvNS_16Flash_fwd_paramsE) ;  /* 0xffffb7f01a007950 */ /* 0x000fec0003c3ffff */
.L_x_231:
        /* <DEDUP_REMOVED lines=15> */
.L_x_5152:


//--------------------- .text._ZN5flash32flash_fwd_splitkv_combine_kernelI23Flash_fwd_kernel_traitsILi32ELi64ELi256ELi4ELb0ELb0EN7cutlass10bfloat16_tE19Flash_kernel_traitsILi32ELi64ELi256ELi4ES3_EELi16ELi2ELb0EEEvNS_16Flash_fwd_paramsE --------------------------
	.section	.text._ZN5flash32flash_fwd_splitkv_combine_kernelI23Flash_fwd_kernel_traitsILi32ELi64ELi256ELi4ELb0ELb0EN7cutlass10bfloat16_tE19Flash_kernel_traitsILi32ELi64ELi256ELi4ES3_EELi16ELi2ELb0EEEvNS_16Flash_fwd_paramsE,"ax",@progbits
	.sectioninfo	@"SHI_REGISTERS=54"
	.align	128
        .global         _ZN5flash32flash_fwd_splitkv_combine_kernelI23Flash_fwd_kernel_traitsILi32ELi64ELi256ELi4ELb0ELb0EN7cutlass10bfloat16_tE19Flash_kernel_traitsILi32ELi64ELi256ELi4ES3_EELi16ELi2ELb0EEEvNS_16Flash_fwd_paramsE
        .type           _ZN5flash32flash_fwd_splitkv_combine_kernelI23Flash_fwd_kernel_traitsILi32ELi64ELi256ELi4ELb0ELb0EN7cutlass10bfloat16_tE19Flash_kernel_traitsILi32ELi64ELi256ELi4ES3_EELi16ELi2ELb0EEEvNS_16Flash_fwd_paramsE,@function
        .size           _ZN5flash32flash_fwd_splitkv_combine_kernelI23Flash_fwd_kernel_traitsILi32ELi64ELi256ELi4ELb0ELb0EN7cutlass10bfloat16_tE19Flash_kernel_traitsILi32ELi64ELi256ELi4ES3_EELi16ELi2ELb0EEEvNS_16Flash_fwd_paramsE,(.L_x_5153 - _ZN5flash32flash_fwd_splitkv_combine_kernelI23Flash_fwd_kernel_traitsILi32ELi64ELi256ELi4ELb0ELb0EN7cutlass10bfloat16_tE19Flash_kernel_traitsILi32ELi64ELi256ELi4ES3_EELi16ELi2ELb0EEEvNS_16Flash_fwd_paramsE)
        .other          _ZN5flash32flash_fwd_splitkv_combine_kernelI23Flash_fwd_kernel_traitsILi32ELi64ELi256ELi4ELb0ELb0EN7cutlass10bfloat16_tE19Flash_kernel_traitsILi32ELi64ELi256ELi4ES3_EELi16ELi2ELb0EEEvNS_16Flash_fwd_paramsE,@"STO_CUDA_ENTRY STV_DEFAULT"
_ZN5flash32flash_fwd_splitkv_combine_kernelI23Flash_fwd_kernel_traitsILi32ELi64ELi256ELi4ELb0ELb0EN7cutlass10bfloat16_tE19Flash_kernel_traitsILi32ELi64ELi256ELi4ES3_EELi16ELi2ELb0EEEvNS_16Flash_fwd_paramsE:
.text._ZN5flash32flash_fwd_splitkv_combine_kernelI23Flash_fwd_kernel_traitsILi32ELi64ELi256ELi4ELb0ELb0EN7cutlass10bfloat16_tE19Flash_kernel_traitsILi32ELi64ELi256ELi4ES3_EELi16ELi2ELb0EEEvNS_16Flash_fwd_paramsE:
        /* <DEDUP_REMOVED lines=23> */
[----:B------:R-:W-:Y:S05]  /*0170*/  CALL.REL.NOINC `($__internal_5_$__cuda_sm20_div_s64) ;  /* 0x0000412000007944 */ /* 0x000fea0003c00000 */
[----:B------:R-:W-:Y:S02]  /*0180*/  MOV R20, R0 ;  /* 0x0000000000147202 */ /* 0x000fe40000000f00 */
[----:B------:R-:W-:Y:S01]  /*0190*/  MOV R21, R23 ;  /* 0x0000001700157202 */ /* 0x000fe20000000f00 */
[----:B------:R-:W-:Y:S05]  /*01a0*/  BRA `(.L_x_233) ;  /* 0x0000013000007947 */ /* 0x000fea0003800000 */
.L_x_232:
        /* <DEDUP_REMOVED lines=19> */
.L_x_233:
        /* <DEDUP_REMOVED lines=8> */
[----:B------:R-:W-:Y:S02]  /*0360*/  MOV R26, R20 ;  /* 0x00000014001a7202 */ /* 0x000fe40000000f00 */
[----:B------:R-:W-:Y:S02]  /*0370*/  MOV R22, 0x390 ;  /* 0x0000039000167802 */ /* 0x000fe40000000f00 */
[----:B------:R-:W-:Y:S05]  /*0380*/  CALL.REL.NOINC `($__internal_5_$__cuda_sm20_div_s64) ;  /* 0x00003f1000007944 */ /* 0x000fea0003c00000 */
[----:B------:R-:W-:Y:S02]  /*0390*/  MOV R30, R0 ;  /* 0x00000000001e7202 */ /* 0x000fe40000000f00 */
[----:B------:R-:W-:Y:S01]  /*03a0*/  MOV R31, R23 ;  /* 0x00000017001f7202 */ /* 0x000fe20000000f00 */
[----:B------:R-:W-:Y:S05]  /*03b0*/  BRA `(.L_x_236) ;  /* 0x0000013000007947 */ /* 0x000fea0003800000 */
.L_x_235:
        /* <DEDUP_REMOVED lines=19> */
.L_x_236:
[----:B------:R-:W-:Y:S05]  /*04f0*/  BSYNC B0 ;  /* 0x0000000000007941 */ /* 0x000fea0003800000 */
.L_x_234:
        /* <DEDUP_REMOVED lines=42> */
[----:B------:R-:W-:Y:S01]  /*07a0*/  MOV R22, R0 ;  /* 0x0000000000167202 */ /* 0x000fe20000000f00 */
[----:B------:R-:W-:Y:S05]  /*07b0*/  BRA `(.L_x_239) ;  /* 0x0000013000007947 */ /* 0x000fea0003800000 */
.L_x_238:
        /* <DEDUP_REMOVED lines=19> */
.L_x_239:
[----:B------:R-:W-:Y:S05]  /*08f0*/  BSYNC B0 ;  /* 0x0000000000007941 */ /* 0x000fea0003800000 */
.L_x_237:
        /* <DEDUP_REMOVED lines=76> */
.L_x_241:
        /* <DEDUP_REMOVED lines=19> */
.L_x_242:
[----:B------:R-:W-:Y:S05]  /*0ef0*/  BSYNC B0 ;  /* 0x0000000000007941 */ /* 0x000fea0003800000 */
.L_x_240:
        /* <DEDUP_REMOVED lines=44> */
.L_x_244:
        /* <DEDUP_REMOVED lines=19> */
.L_x_245:
[----:B------:R-:W-:Y:S05]  /*12f0*/  BSYNC B0 ;  /* 0x0000000000007941 */ /* 0x000fea0003800000 */
.L_x_243:
[----:B------:R-:W-:Y:S01]  /*1300*/  IABS R6, c[0x0][0x214] ;  /* 0x0000850000067a13 */ /* 0x000fe20000000000 */
[----:B------:R-:W-:Y:S01]  /*1310*/  IMAD.MOV.U32 R30, RZ, RZ, RZ ;  /* 0x000000ffff1e7224 */ /* 0x000fe200078e00ff */
[----:B------:R-:W-:Y:S01]  /*1320*/  ISETP.GT.AND P3, PT, R7, RZ, PT ;  /* 0x000000ff0700720c */ /* 0x000fe20003f64270 */
[----:B------:R-:W-:Y:S01]  /*1330*/  ULDC.U8 UR4, c[0x0][0x329] ;  /* 0x0000ca4000047ab9 */ /* 0x000fe20000000000 */
[----:B------:R-:W0:Y:S01]  /*1340*/  I2F.RP R13, R6 ;  /* 0x00000006000d7306 */ /* 0x000e220000209400 */
[----:B------:R-:W-:Y:S01]  /*1350*/  ULDC.64 UR8, c[0x0][0x118] ;  /* 0x0000460000087ab9 */ /* 0x000fe20000000a00 */
[----:B------:R-:W-:Y:S06]  /*1360*/  BSSY B0, `(.L_x_246) ;  /* 0x000007d000007945 */ /* 0x000fec0003800000 */
        /* <DEDUP_REMOVED lines=9> */
[----:B------:R-:W-:-:S03]  /*1400*/  ISETP.GE.AND P1, PT, R8, RZ, PT ;  /* 0x000000ff0800720c */ /* 0x000fc60003f26270 */
[----:B------:R-:W-:-:S04]  /*1410*/  IMAD.HI.U32 R2, R2, R0, RZ ;  /* 0x0000000002027227 */ /* 0x000fc800078e00ff */
[----:B------:R-:W-:-:S04]  /*1420*/  IMAD.MOV R13, RZ, RZ, -R2 ;  /* 0x000000ffff0d7224 */ /* 0x000fc800078e0a02 */
[----:B------:R-:W-:Y:S01]  /*1430*/  IMAD R13, R6, R13, R0 ;  /* 0x0000000d060d7224 */ /* 0x000fe200078e0200 */
[----:B------:R-:W-:-:S04]  /*1440*/  SHF.R.S32.HI R0, RZ, 0x1f, R7 ;  /* 0x0000001fff007819 */ /* 0x000fc80000011407 */
[----:B------:R-:W-:-:S13]  /*1450*/  ISETP.GT.U32.AND P0, PT, R6, R13, PT ;  /* 0x0000000d0600720c */ /* 0x000fda0003f04070 */
[----:B------:R-:W-:Y:S01]  /*1460*/  @!P0 IMAD.IADD R13, R13, 0x1, -R6 ;  /* 0x000000010d0d8824 */ /* 0x000fe200078e0a06 */
[----:B------:R-:W-:Y:S02]  /*1470*/  @!P0 IADD3 R2, R2, 0x1, RZ ;  /* 0x0000000102028810 */ /* 0x000fe40007ffe0ff */
[----:B------:R-:W-:Y:S02]  /*1480*/  ISETP.NE.AND P0, PT, RZ, c[0x0][0x214], PT ;  /* 0x00008500ff007a0c */ /* 0x000fe40003f05270 */
[----:B------:R-:W-:Y:S02]  /*1490*/  ISETP.GE.U32.AND P2, PT, R13, R6, PT ;  /* 0x000000060d00720c */ /* 0x000fe40003f46070 */
[----:B------:R-:W-:Y:S01]  /*14a0*/  LEA.HI.SX32 R13, R7, 0x1, 0x1 ;  /* 0x00000001070d7811 */ /* 0x000fe200078f0aff */
[----:B------:R-:W-:-:S10]  /*14b0*/  @!P3 IMAD.MOV R13, RZ, RZ, R0 ;  /* 0x000000ffff0db224 */ /* 0x000fd400078e0200 */
[----:B------:R-:W-:-:S05]  /*14c0*/  @P2 IADD3 R2, R2, 0x1, RZ ;  /* 0x0000000102022810 */ /* 0x000fca0007ffe0ff */
[----:B------:R-:W-:Y:S01]  /*14d0*/  @!P1 IMAD.MOV R2, RZ, RZ, -R2 ;  /* 0x000000ffff029224 */ /* 0x000fe200078e0a02 */
[----:B------:R-:W-:-:S05]  /*14e0*/  @!P0 LOP3.LUT R2, RZ, c[0x0][0x214], RZ, 0x33, !PT ;  /* 0x00008500ff028a12 */ /* 0x000fca00078e33ff */
[----:B------:R-:W-:Y:S01]  /*14f0*/  IMAD R8, R13, R2, RZ ;  /* 0x000000020d087224 */ /* 0x000fe200078e02ff */
[----:B------:R-:W-:-:S04]  /*1500*/  IABS R2, c[0x0][0x1c0] ;  /* 0x0000700000027a13 */ /* 0x000fc80000000000 */
[----:B------:R-:W0:Y:S01]  /*1510*/  I2F.U32.RP R13, R2 ;  /* 0x00000002000d7306 */ /* 0x000e220000209000 */
[----:B------:R-:W-:-:S05]  /*1520*/  IABS R6, R8 ;  /* 0x0000000800067213 */ /* 0x000fca0000000000 */
[----:B------:R-:W-:Y:S02]  /*1530*/  IMAD.IADD R21, R11, 0x1, R6 ;  /* 0x000000010b157824 */ /* 0x000fe400078e0206 */
[----:B------:R-:W1:Y:S08]  /*1540*/  I2F.RP R14, R6 ;  /* 0x00000006000e7306 */ /* 0x000e700000209400 */
[----:B0-----:R-:W0:Y:S08]  /*1550*/  MUFU.RCP R22, R13 ;  /* 0x0000000d00167308 */ /* 0x001e300000001000 */
[----:B-1----:R-:W1:Y:S01]  /*1560*/  MUFU.RCP R0, R14 ;  /* 0x0000000e00007308 */ /* 0x002e620000001000 */
[----:B0-----:R-:W-:-:S07]  /*1570*/  IADD3 R22, R22, 0xffffffe, RZ ;  /* 0x0ffffffe16167810 */ /* 0x001fce0007ffe0ff */
[----:B------:R-:W0:Y:S01]  /*1580*/  F2I.FTZ.U32.TRUNC.NTZ R23, R22 ;  /* 0x0000001600177305 */ /* 0x000e22000021f000 */
[----:B-1----:R-:W-:Y:S02]  /*1590*/  IADD3 R0, R0, 0xffffffe, RZ ;  /* 0x0ffffffe00007810 */ /* 0x002fe40007ffe0ff */
[----:B------:R-:W-:-:S05]  /*15a0*/  IABS R14, R21 ;  /* 0x00000015000e7213 */ /* 0x000fca0000000000 */
[----:B------:R-:W1:Y:S01]  /*15b0*/  F2I.FTZ.U32.TRUNC.NTZ R31, R0 ;  /* 0x00000000001f7305 */ /* 0x000e62000021f000 */
[----:B0-----:R-:W-:Y:S02]  /*15c0*/  IMAD.MOV R29, RZ, RZ, -R23 ;  /* 0x000000ffff1d7224 */ /* 0x001fe400078e0a17 */
[----:B------:R-:W-:Y:S02]  /*15d0*/  IMAD.MOV.U32 R22, RZ, RZ, RZ ;  /* 0x000000ffff167224 */ /* 0x000fe400078e00ff */
[----:B------:R-:W-:Y:S02]  /*15e0*/  IMAD R29, R29, R2, RZ ;  /* 0x000000021d1d7224 */ /* 0x000fe400078e02ff */
[----:B-1----:R-:W-:Y:S01]  /*15f0*/  IMAD.MOV R27, RZ, RZ, -R31 ;  /* 0x000000ffff1b7224 */ /* 0x002fe200078e0a1f */
[----:B------:R-:W-:Y:S01]  /*1600*/  IABS R0, c[0x0][0x1c0] ;  /* 0x0000700000007a13 */ /* 0x000fe20000000000 */
[----:B------:R-:W-:Y:S01]  /*1610*/  IMAD.HI.U32 R29, R23, R29, R22 ;  /* 0x0000001d171d7227 */ /* 0x000fe200078e0016 */
[----:B------:R-:W-:-:S02]  /*1620*/  IABS R22, R10 ;  /* 0x0000000a00167213 */ /* 0x000fc40000000000 */
[----:B------:R-:W-:Y:S01]  /*1630*/  LOP3.LUT R10, R10, c[0x0][0x1c0], RZ, 0x3c, !PT ;  /* 0x000070000a0a7a12 */ /* 0x000fe200078e3cff */
[----:B------:R-:W-:Y:S02]  /*1640*/  IMAD R27, R27, R6, RZ ;  /* 0x000000061b1b7224 */ /* 0x000fe400078e02ff */
[----:B------:R-:W-:Y:S02]  /*1650*/  IMAD.MOV R0, RZ, RZ, -R0 ;  /* 0x000000ffff007224 */ /* 0x000fe400078e0a00 */
[----:B------:R-:W-:-:S04]  /*1660*/  IMAD.HI.U32 R11, R29, R22, RZ ;  /* 0x000000161d0b7227 */ /* 0x000fc800078e00ff */
[----:B------:R-:W-:Y:S01]  /*1670*/  IMAD.HI.U32 R27, R31, R27, R30 ;  /* 0x0000001b1f1b7227 */ /* 0x000fe200078e001e */
[----:B------:R-:W-:-:S03]  /*1680*/  IABS R31, R8 ;  /* 0x00000008001f7213 */ /* 0x000fc60000000000 */
[----:B------:R-:W-:Y:S02]  /*1690*/  IMAD R23, R11, R0, R22 ;  /* 0x000000000b177224 */ /* 0x000fe400078e0216 */
[----:B------:R-:W-:Y:S02]  /*16a0*/  IMAD.MOV R31, RZ, RZ, -R31 ;  /* 0x000000ffff1f7224 */ /* 0x000fe400078e0a1f */
[----:B------:R-:W-:Y:S01]  /*16b0*/  IMAD.HI.U32 R27, R27, R14, RZ ;  /* 0x0000000e1b1b7227 */ /* 0x000fe200078e00ff */
[----:B------:R-:W-:-:S03]  /*16c0*/  ISETP.GT.U32.AND P3, PT, R2, R23, PT ;  /* 0x000000170200720c */ /* 0x000fc60003f64070 */
[----:B------:R-:W-:Y:S02]  /*16d0*/  IMAD R31, R27, R31, R14 ;  /* 0x0000001f1b1f7224 */ /* 0x000fe400078e020e */
[----:B------:R-:W-:-:S03]  /*16e0*/  IMAD.HI.U32 R29, R29, R14, RZ ;  /* 0x0000000e1d1d7227 */ /* 0x000fc600078e00ff */
[----:B------:R-:W-:Y:S01]  /*16f0*/  ISETP.GT.U32.AND P0, PT, R6, R31, PT ;  /* 0x0000001f0600720c */ /* 0x000fe20003f04070 */
[----:B------:R-:W-:Y:S01]  /*1700*/  IMAD R13, R29, R0, R14 ;  /* 0x000000001d0d7224 */ /* 0x000fe200078e020e */
[C---:B------:R-:W-:Y:S02]  /*1710*/  LOP3.LUT R0, R21.reuse, R6, RZ, 0x3c, !PT ;  /* 0x0000000615007212 */ /* 0x040fe400078e3cff */
[----:B------:R-:W-:Y:S01]  /*1720*/  LOP3.LUT R21, R21, c[0x0][0x1c0], RZ, 0x3c, !PT ;  /* 0x0000700015157a12 */ /* 0x000fe200078e3cff */
[----:B------:R-:W-:Y:S01]  /*1730*/  @!P3 IMAD.IADD R23, R23, 0x1, -R2 ;  /* 0x000000011717b824 */ /* 0x000fe200078e0a02 */
[----:B------:R-:W-:Y:S02]  /*1740*/  ISETP.GT.U32.AND P1, PT, R2, R13, PT ;  /* 0x0000000d0200720c */ /* 0x000fe40003f24070 */
[----:B------:R-:W-:Y:S02]  /*1750*/  ISETP.GE.AND P4, PT, R0, RZ, PT ;  /* 0x000000ff0000720c */ /* 0x000fe40003f86270 */
[----:B------:R-:W-:Y:S01]  /*1760*/  ISETP.GE.U32.AND P6, PT, R23, R2, PT ;  /* 0x000000021700720c */ /* 0x000fe20003fc6070 */
[----:B------:R-:W0:Y:S01]  /*1770*/  S2R R0, SR_TID.X ;  /* 0x0000000000007919 */ /* 0x000e220000002100 */
[----:B------:R-:W-:Y:S01]  /*1780*/  @!P3 IADD3 R11, R11, 0x1, RZ ;  /* 0x000000010b0bb810 */ /* 0x000fe20007ffe0ff */
[----:B------:R-:W-:Y:S01]  /*1790*/  @!P0 IMAD.IADD R31, R31, 0x1, -R6 ;  /* 0x000000011f1f8824 */ /* 0x000fe200078e0a06 */
[----:B------:R-:W-:Y:S01]  /*17a0*/  ISETP.GT.AND P3, PT, R4, RZ, PT ;  /* 0x000000ff0400720c */ /* 0x000fe20003f64270 */
[----:B------:R-:W-:Y:S01]  /*17b0*/  IMAD.MOV.U32 R23, RZ, RZ, c[0x0][0x214] ;  /* 0x00008500ff177624 */ /* 0x000fe200078e00ff */
[----:B------:R-:W-:-:S02]  /*17c0*/  @!P0 IADD3 R27, R27, 0x1, RZ ;  /* 0x000000011b1b8810 */ /* 0x000fc40007ffe0ff */
[----:B------:R-:W-:Y:S01]  /*17d0*/  ISETP.GE.U32.AND P2, PT, R31, R6, PT ;  /* 0x000000061f00720c */ /* 0x000fe20003f46070 */
[----:B------:R-:W-:Y:S01]  /*17e0*/  @!P1 IMAD.IADD R13, R13, 0x1, -R2 ;  /* 0x000000010d0d9824 */ /* 0x000fe200078e0a02 */
[----:B------:R-:W-:Y:S02]  /*17f0*/  ISETP.GE.AND P0, PT, R10, RZ, PT ;  /* 0x000000ff0a00720c */ /* 0x000fe40003f06270 */
[----:B------:R-:W-:Y:S02]  /*1800*/  SHF.R.S32.HI R10, RZ, 0x1f, R4 ;  /* 0x0000001fff0a7819 */ /* 0x000fe40000011404 */
[----:B------:R-:W-:Y:S02]  /*1810*/  @P6 IADD3 R11, R11, 0x1, RZ ;  /* 0x000000010b0b6810 */ /* 0x000fe40007ffe0ff */
[----:B------:R-:W-:Y:S02]  /*1820*/  ISETP.NE.AND P6, PT, R8, RZ, PT ;  /* 0x000000ff0800720c */ /* 0x000fe40003fc5270 */
[----:B------:R-:W-:-:S02]  /*1830*/  ISETP.GE.U32.AND P5, PT, R13, R2, PT ;  /* 0x000000020d00720c */ /* 0x000fc40003fa6070 */
[----:B------:R-:W-:Y:S02]  /*1840*/  @!P1 IADD3 R29, R29, 0x1, RZ ;  /* 0x000000011d1d9810 */ /* 0x000fe40007ffe0ff */
[----:B------:R-:W-:Y:S01]  /*1850*/  @P2 IADD3 R27, R27, 0x1, RZ ;  /* 0x000000011b1b2810 */ /* 0x000fe20007ffe0ff */
[----:B------:R-:W-:Y:S01]  /*1860*/  @!P0 IMAD.MOV R11, RZ, RZ, -R11 ;  /* 0x000000ffff0b8224 */ /* 0x000fe200078e0a0b */
[----:B------:R-:W-:Y:S02]  /*1870*/  ISETP.GE.AND P2, PT, R21, RZ, PT ;  /* 0x000000ff1500720c */ /* 0x000fe40003f46270 */
[----:B0-----:R-:W-:Y:S01]  /*1880*/  SHF.R.S32.HI R21, RZ, 0x1f, R0 ;  /* 0x0000001fff157819 */ /* 0x001fe20000011400 */
[----:B------:R-:W-:Y:S01]  /*1890*/  @!P4 IMAD.MOV R27, RZ, RZ, -R27 ;  /* 0x000000ffff1bc224 */ /* 0x000fe200078e0a1b */
[----:B------:R-:W-:Y:S01]  /*18a0*/  LEA.HI.SX32 R14, R4, 0x1, 0x1 ;  /* 0x00000001040e7811 */ /* 0x000fe200078f0aff */
[----:B------:R-:W-:Y:S01]  /*18b0*/  @!P3 IMAD.MOV R14, RZ, RZ, R10 ;  /* 0x000000ffff0eb224 */ /* 0x000fe200078e020a */
[----:B------:R-:W-:-:S02]  /*18c0*/  @!P6 LOP3.LUT R27, RZ, R6, RZ, 0x33, !PT ;  /* 0x00000006ff1be212 */ /* 0x000fc400078e33ff */
[----:B------:R-:W-:Y:S02]  /*18d0*/  LEA.HI R10, R21, R0, RZ, 0x4 ;  /* 0x00000000150a7211 */ /* 0x000fe400078f20ff */
[----:B------:R-:W-:Y:S02]  /*18e0*/  @P5 IADD3 R29, R29, 0x1, RZ ;  /* 0x000000011d1d5810 */ /* 0x000fe40007ffe0ff */
[----:B------:R-:W-:Y:S02]  /*18f0*/  ISETP.LT.U32.AND P0, PT, R24, R27, PT ;  /* 0x0000001b1800720c */ /* 0x000fe40003f01070 */
[----:B------:R-:W-:Y:S01]  /*1900*/  SHF.R.S32.HI R13, RZ, 0x1f, R27 ;  /* 0x0000001fff0d7819 */ /* 0x000fe2000001141b */
[----:B------:R-:W-:Y:S01]  /*1910*/  @!P2 IMAD.MOV R29, RZ, RZ, -R29 ;  /* 0x000000ffff1da224 */ /* 0x000fe200078e0a1d */
[----:B------:R-:W-:Y:S02]  /*1920*/  SHF.R.S32.HI R6, RZ, 0x4, R10 ;  /* 0x00000004ff067819 */ /* 0x000fe4000001140a */
[----:B------:R-:W-:-:S02]  /*1930*/  ISETP.LT.AND.EX P2, PT, R25, R13, PT, P0 ;  /* 0x0000000d1900720c */ /* 0x000fc40003f41300 */
[----:B------:R-:W-:Y:S02]  /*1940*/  ISETP.GE.AND P0, PT, R6, c[0x0][0x314], PT ;  /* 0x0000c50006007a0c */ /* 0x000fe40003f06270 */
[----:B------:R-:W-:Y:S02]  /*1950*/  ISETP.NE.AND P4, PT, RZ, c[0x0][0x1c0], PT ;  /* 0x00007000ff007a0c */ /* 0x000fe40003f85270 */
[----:B------:R-:W-:Y:S02]  /*1960*/  LOP3.LUT R2, RZ, c[0x0][0x1c0], RZ, 0x33, !PT ;  /* 0x00007000ff027a12 */ /* 0x000fe400078e33ff */
[----:B------:R-:W-:Y:S02]  /*1970*/  ISETP.NE.AND P1, PT, RZ, UR4, PT ;  /* 0x00000004ff007c0c */ /* 0x000fe4000bf25270 */
[----:B------:R-:W-:Y:S02]  /*1980*/  SEL R22, R2, R11, !P4 ;  /* 0x0000000b02167207 */ /* 0x000fe40006000000 */
[----:B------:R-:W-:-:S02]  /*1990*/  SEL R23, R23, 0x1, !P1 ;  /* 0x0000000117177807 */ /* 0x000fc40004800000 */
[----:B------:R-:W-:Y:S02]  /*19a0*/  SEL R2, R2, R29, !P4 ;  /* 0x0000001d02027207 */ /* 0x000fe40006000000 */
[----:B------:R-:W-:Y:S01]  /*19b0*/  LOP3.LUT R29, R10, 0xfffffff0, RZ, 0xc0, !PT ;  /* 0xfffffff00a1d7812 */ /* 0x000fe200078ec0ff */
[----:B------:R-:W-:Y:S01]  /*19c0*/  IMAD R11, R22, R23, RZ ;  /* 0x00000017160b7224 */ /* 0x000fe200078e02ff */
[----:B------:R-:W-:Y:S01]  /*19d0*/  SEL R13, R25, R13, P2 ;  /* 0x0000000d190d7207 */ /* 0x000fe20001000000 */
[----:B------:R-:W-:Y:S02]  /*19e0*/  IMAD.MOV.U32 R10, RZ, RZ, -0x800000 ;  /* 0xff800000ff0a7424 */ /* 0x000fe400078e00ff */
[----:B------:R-:W-:Y:S01]  /*19f0*/  IMAD R11, R14, R11, RZ ;  /* 0x0000000b0e0b7224 */ /* 0x000fe200078e02ff */
[----:B------:R-:W-:Y:S01]  /*1a00*/  SEL R14, R24, R27, P2 ;  /* 0x0000001b180e7207 */ /* 0x000fe20001000000 */
[----:B------:R-:W-:Y:S01]  /*1a10*/  IMAD.IADD R29, R0, 0x1, -R29 ;  /* 0x00000001001d7824 */ /* 0x000fe200078e0a1d */
        /* <DEDUP_REMOVED lines=17> */
.L_x_247:
[----:B------:R-:W-:Y:S05]  /*1b30*/  BSYNC B0 ;  /* 0x0000000000007941 */ /* 0x000fea0003800000 */
.L_x_246:
[C---:B------:R-:W-:Y:S01]  /*1b40*/  ISETP.GT.AND P5, PT, R0.reuse, 0x3f, PT ;  /* 0x0000003f0000780c */ /* 0x040fe20003fa4270 */
[----:B------:R-:W-:Y:S01]  /*1b50*/  IMAD.MOV.U32 R30, RZ, RZ, -0x800000 ;  /* 0xff800000ff1e7424 */ /* 0x000fe200078e00ff */
[----:B------:R-:W-:Y:S01]  /*1b60*/  LOP3.LUT P2, RZ, R0, 0x3, RZ, 0xc0, !PT ;  /* 0x0000000300ff7812 */ /* 0x000fe2000784c0ff */
[----:B------:R-:W-:Y:S01]  /*1b70*/  IMAD R23, R2, R23, RZ ;  /* 0x0000001702177224 */ /* 0x000fe200078e02ff */
[----:B------:R-:W-:Y:S01]  /*1b80*/  ISETP.GT.AND P3, PT, R8, RZ, PT ;  /* 0x000000ff0800720c */ /* 0x000fe20003f64270 */
[----:B------:R-:W-:Y:S01]  /*1b90*/  BSSY B1, `(.L_x_248) ;  /* 0x00001e7000017945 */ /* 0x000fe20003800000 */
[----:B------:R-:W-:-:S07]  /*1ba0*/  ISETP.GT.OR P2, PT, R0, 0x3f, P2 ;  /* 0x0000003f0000780c */ /* 0x000fce0001744670 */
[----:B------:R-:W-:Y:S01]  /*1bb0*/  @!P5 IMAD R29, R6, 0x11, R29 ;  /* 0x00000011061dd824 */ /* 0x000fe200078e021d */
[----:B0-----:R-:W-:-:S04]  /*1bc0*/  @!P5 LEA.HI R25, R21, R0, RZ, 0x2 ;  /* 0x000000001519d211 */ /* 0x001fc800078f10ff */
[----:B-----5:R0:W-:Y:S01]  /*1bd0*/  @!P5 STS [R29.X4], R10 ;  /* 0x0000000a1d00d388 */ /* 0x0201e20000004800 */
[----:B------:R-:W-:-:S05]  /*1be0*/  @!P5 LOP3.LUT R25, R25, 0xfffffffc, RZ, 0xc0, !PT ;  /* 0xfffffffc1919d812 */ /* 0x000fca00078ec0ff */
[----:B------:R-:W-:-:S04]  /*1bf0*/  @!P5 IMAD.IADD R22, R0, 0x1, -R25 ;  /* 0x000000010016d824 */ /* 0x000fc800078e0a19 */
[----:B------:R-:W-:Y:S01]  /*1c00*/  @!P5 IMAD R22, R22, 0x44, R25 ;  /* 0x000000441616d824 */ /* 0x000fe200078e0219 */
[----:B------:R-:W-:Y:S01]  /*1c10*/  BAR.SYNC.DEFER_BLOCKING 0x0 ;  /* 0x0000000000007b1d */ /* 0x000fe20000010000 */
[----:B0-----:R-:W-:-:S05]  /*1c20*/  LEA.HI.SX32 R10, R8, 0x1, 0x1 ;  /* 0x00000001080a7811 */ /* 0x001fca00078f0aff */
[----:B------:R0:W1:Y:S02]  /*1c30*/  @!P5 LDS R30, [R22] ;  /* 0x00000000161ed984 */ /* 0x0000640000000800 */
[----:B0-----:R-:W-:-:S05]  /*1c40*/  SHF.R.S32.HI R22, RZ, 0x1f, R8 ;  /* 0x0000001fff167819 */ /* 0x001fca0000011408 */
[----:B------:R-:W-:-:S04]  /*1c50*/  @!P3 IMAD.MOV R10, RZ, RZ, R22 ;  /* 0x000000ffff0ab224 */ /* 0x000fc800078e0216 */
[----:B------:R-:W-:Y:S01]  /*1c60*/  IMAD R10, R23, R10, RZ ;  /* 0x0000000a170a7224 */ /* 0x000fe200078e02ff */
[----:B-1----:R-:W0:Y:S02]  /*1c70*/  SHFL.BFLY PT, R31, R30, 0x2, 0x1f ;  /* 0x0c401f001e1f7f89 */ /* 0x002e2400000e0000 */
[----:B0-----:R-:W-:-:S05]  /*1c80*/  FMNMX.FTZ R31, R31, R30, !PT ;  /* 0x0000001e1f1f7209 */ /* 0x001fca0007810000 */
        /* <DEDUP_REMOVED lines=10> */
[----:B0-----:R-:W-:Y:S02]  /*1d30*/  FADD.FTZ R6, R27, R6 ;  /* 0x000000061b067221 */ /* 0x001fe40000010000 */
[----:B------:R-:W-:-:S03]  /*1d40*/  IMAD.MOV.U32 R27, RZ, RZ, 0x7f800000 ;  /* 0x7f800000ff1b7424 */ /* 0x000fc600078e00ff */
[----:B------:R-:W-:-:S13]  /*1d50*/  FSETP.NE.FTZ.AND P0, PT, R6, RZ, PT ;  /* 0x000000ff0600720b */ /* 0x000fda0003f15000 */
        /* <DEDUP_REMOVED lines=41> */
[----:B------:R-:W-:Y:S05]  /*1ff0*/  CALL.REL.NOINC `($__internal_5_$__cuda_sm20_div_s64) ;  /* 0x000022a000007944 */ /* 0x000fea0003c00000 */
[-C--:B------:R-:W-:Y:S02]  /*2000*/  IADD3 R25, P0, RZ, -R0.reuse, RZ ;  /* 0x80000000ff197210 */ /* 0x080fe40007f1e0ff */
[----:B------:R-:W-:Y:S02]  /*2010*/  MOV R42, R0 ;  /* 0x00000000002a7202 */ /* 0x000fe40000000f00 */
[----:B------:R-:W-:Y:S01]  /*2020*/  IADD3.X R21, RZ, ~R23, RZ, P0, !PT ;  /* 0x80000017ff157210 */ /* 0x000fe200007fe4ff */
[----:B------:R-:W-:Y:S01]  /*2030*/  IMAD.WIDE.U32 R32, R36, R25, R32 ;  /* 0x0000001924207225 */ /* 0x000fe200078e0020 */
[----:B------:R-:W-:-:S03]  /*2040*/  MOV R43, R23 ;  /* 0x00000017002b7202 */ /* 0x000fc60000000f00 */
[----:B------:R-:W-:Y:S01]  /*2050*/  IMAD R21, R21, R36, RZ ;  /* 0x0000002415157224 */ /* 0x000fe200078e02ff */
[----:B------:R-:W-:-:S03]  /*2060*/  MOV R26, R32 ;  /* 0x00000020001a7202 */ /* 0x000fc60000000f00 */
[----:B------:R-:W-:-:S05]  /*2070*/  IMAD R21, R6, R25, R21 ;  /* 0x0000001906157224 */ /* 0x000fca00078e0215 */
[----:B------:R-:W-:Y:S01]  /*2080*/  IADD3 R21, R33, R21, RZ ;  /* 0x0000001521157210 */ /* 0x000fe20007ffe0ff */
[----:B------:R-:W-:Y:S05]  /*2090*/  BRA `(.L_x_253) ;  /* 0x0000016000007947 */ /* 0x000fea0003800000 */
.L_x_252:
        /* <DEDUP_REMOVED lines=22> */
.L_x_253:
[----:B------:R-:W-:Y:S05]  /*2200*/  BSYNC B0 ;  /* 0x0000000000007941 */ /* 0x000fea0003800000 */
.L_x_251:
[----:B------:R-:W-:Y:S01]  /*2210*/  LOP3.LUT R0, R21, R5, RZ, 0xfc, !PT ;  /* 0x0000000515007212 */ /* 0x000fe200078efcff */
[----:B------:R-:W-:Y:S03]  /*2220*/  BSSY B0, `(.L_x_254) ;  /* 0x0000028000007945 */ /* 0x000fe60003800000 */
[----:B------:R-:W-:-:S13]  /*2230*/  ISETP.NE.U32.AND P0, PT, R0, RZ, PT ;  /* 0x000000ff0000720c */ /* 0x000fda0003f05070 */
[----:B------:R-:W-:Y:S05]  /*2240*/  @!P0 BRA `(.L_x_255) ;  /* 0x000000f000008947 */ /* 0x000fea0003800000 */
[----:B------:R-:W-:Y:S01]  /*2250*/  IMAD.MOV.U32 R24, RZ, RZ, R3 ;  /* 0x000000ffff187224 */ /* 0x000fe200078e0003 */
[----:B------:R-:W-:Y:S02]  /*2260*/  MOV R6, R5 ;  /* 0x0000000500067202 */ /* 0x000fe40000000f00 */
[----:B------:R-:W-:Y:S02]  /*2270*/  MOV R22, 0x2290 ;  /* 0x0000229000167802 */ /* 0x000fe40000000f00 */
[----:B------:R-:W-:Y:S05]  /*2280*/  CALL.REL.NOINC `($__internal_5_$__cuda_sm20_div_s64) ;  /* 0x0000201000007944 */ /* 0x000fea0003c00000 */
        /* <DEDUP_REMOVED lines=11> */
.L_x_255:
        /* <DEDUP_REMOVED lines=22> */
.L_x_256:
[----:B------:R-:W-:Y:S05]  /*24a0*/  BSYNC B0 ;  /* 0x0000000000007941 */ /* 0x000fea0003800000 */
.L_x_254:
[----:B------:R-:W-:Y:S01]  /*24b0*/  LOP3.LUT R0, R37, R9, RZ, 0xfc, !PT ;  /* 0x0000000925007212 */ /* 0x000fe200078efcff */
[----:B------:R-:W-:Y:S01]  /*24c0*/  IMAD.MOV.U32 R28, RZ, RZ, c[0x0][0x210] ;  /* 0x00008400ff1c7624 */ /* 0x000fe200078e00ff */
[----:B------:R-:W-:Y:S02]  /*24d0*/  BSSY B0, `(.L_x_257) ;  /* 0x0000029000007945 */ /* 0x000fe40003800000 */
[----:B------:R-:W-:Y:S01]  /*24e0*/  ISETP.NE.U32.AND P0, PT, R0, RZ, PT ;  /* 0x000000ff0000720c */ /* 0x000fe20003f05070 */
[C---:B------:R-:W-:Y:S01]  /*24f0*/  IMAD R3, R28.reuse, c[0x0][0x214], RZ ;  /* 0x000085001c037a24 */ /* 0x040fe200078e02ff */
[----:B------:R-:W-:-:S11]  /*2500*/  SEL R28, R28, 0x1, P1 ;  /* 0x000000011c1c7807 */ /* 0x000fd60000800000 */
[----:B------:R-:W-:Y:S05]  /*2510*/  @!P0 BRA `(.L_x_258) ;  /* 0x000000e000008947 */ /* 0x000fea0003800000 */
[----:B------:R-:W-:Y:S01]  /*2520*/  IMAD.MOV.U32 R26, RZ, RZ, R36 ;  /* 0x000000ffff1a7224 */ /* 0x000fe200078e0024 */
[----:B------:R-:W-:Y:S01]  /*2530*/  MOV R24, R31 ;  /* 0x0000001f00187202 */ /* 0x000fe20000000f00 */
[----:B------:R-:W-:Y:S01]  /*2540*/  IMAD.MOV.U32 R21, RZ, RZ, R37 ;  /* 0x000000ffff157224 */ /* 0x000fe200078e0025 */
[----:B------:R-:W-:Y:S02]  /*2550*/  MOV R6, R9 ;  /* 0x0000000900067202 */ /* 0x000fe40000000f00 */
[----:B------:R-:W-:Y:S02]  /*2560*/  MOV R22, 0x2580 ;  /* 0x0000258000167802 */ /* 0x000fe40000000f00 */
[----:B------:R-:W-:Y:S05]  /*2570*/  CALL.REL.NOINC `($__internal_5_$__cuda_sm20_div_s64) ;  /* 0x00001d2000007944 */ /* 0x000fea0003c00000 */
[-C--:B------:R-:W-:Y:S02]  /*2580*/  IADD3 R6, P0, RZ, -R0.reuse, RZ ;  /* 0x80000000ff067210 */ /* 0x080fe40007f1e0ff */
[----:B------:R-:W-:Y:S02]  /*2590*/  MOV R22, R0 ;  /* 0x0000000000167202 */ /* 0x000fe40000000f00 */
[----:B------:R-:W-:Y:S01]  /*25a0*/  IADD3.X R2, RZ, ~R23, RZ, P0, !PT ;  /* 0x80000017ff027210 */ /* 0x000fe200007fe4ff */
[----:B------:R-:W-:-:S04]  /*25b0*/  IMAD.WIDE.U32 R36, R31, R6, R36 ;  /* 0x000000061f247225 */ /* 0x000fc800078e0024 */
[----:B------:R-:W-:-:S04]  /*25c0*/  IMAD R2, R2, R31, RZ ;  /* 0x0000001f02027224 */ /* 0x000fc800078e02ff */
[----:B------:R-:W-:-:S05]  /*25d0*/  IMAD R2, R9, R6, R2 ;  /* 0x0000000609027224 */ /* 0x000fca00078e0202 */
[----:B------:R-:W-:Y:S01]  /*25e0*/  IADD3 R2, R37, R2, RZ ;  /* 0x0000000225027210 */ /* 0x000fe20007ffe0ff */
[----:B------:R-:W-:Y:S05]  /*25f0*/  BRA `(.L_x_259) ;  /* 0x0000016000007947 */ /* 0x000fea0003800000 */
.L_x_258:
[----:B------:R-:W0:Y:S01]  /*2600*/  I2F.U32.RP R6, R31 ;  /* 0x0000001f00067306 */ /* 0x000e220000209000 */
[----:B------:R-:W-:Y:S01]  /*2610*/  HFMA2.MMA R22, -RZ, RZ, 0, 0 ;  /* 0x00000000ff167435 */ /* 0x000fe200000001ff */
[----:B------:R-:W-:-:S06]  /*2620*/  ISETP.NE.U32.AND P0, PT, R31, RZ, PT ;  /* 0x000000ff1f00720c */ /* 0x000fcc0003f05070 */
[----:B0-----:R-:W0:Y:S02]  /*2630*/  MUFU.RCP R2, R6 ;  /* 0x0000000600027308 */ /* 0x001e240000001000 */
[----:B0-----:R-:W-:-:S06]  /*2640*/  IADD3 R2, R2, 0xffffffe, RZ ;  /* 0x0ffffffe02027810 */ /* 0x001fcc0007ffe0ff */
[----:B------:R-:W0:Y:S02]  /*2650*/  F2I.FTZ.U32.TRUNC.NTZ R23, R2 ;  /* 0x0000000200177305 */ /* 0x000e24000021f000 */
[----:B0-----:R-:W-:Y:S01]  /*2660*/  IMAD.MOV R0, RZ, RZ, -R23 ;  /* 0x000000ffff007224 */ /* 0x001fe200078e0a17 */
[----:B------:R-:W-:-:S03]  /*2670*/  MOV R2, RZ ;  /* 0x000000ff00027202 */ /* 0x000fc60000000f00 */
[----:B------:R-:W-:-:S04]  /*2680*/  IMAD R0, R0, R31, RZ ;  /* 0x0000001f00007224 */ /* 0x000fc800078e02ff */
[----:B------:R-:W-:-:S06]  /*2690*/  IMAD.HI.U32 R23, R23, R0, R22 ;  /* 0x0000000017177227 */ /* 0x000fcc00078e0016 */
[----:B------:R-:W-:-:S04]  /*26a0*/  IMAD.HI.U32 R22, R23, R36, RZ ;  /* 0x0000002417167227 */ /* 0x000fc800078e00ff */
[----:B------:R-:W-:Y:S02]  /*26b0*/  IMAD.MOV R0, RZ, RZ, -R22 ;  /* 0x000000ffff007224 */ /* 0x000fe400078e0a16 */
[----:B------:R-:W-:Y:S02]  /*26c0*/  IMAD.MOV.U32 R23, RZ, RZ, RZ ;  /* 0x000000ffff177224 */ /* 0x000fe400078e00ff */
        /* <DEDUP_REMOVED lines=9> */
.L_x_259:
[----:B------:R-:W-:Y:S05]  /*2760*/  BSYNC B0 ;  /* 0x0000000000007941 */ /* 0x000fea0003800000 */
.L_x_257:
[-C--:B------:R-:W-:Y:S01]  /*2770*/  IMAD R0, R35, R20.reuse, RZ ;  /* 0x0000001423007224 */ /* 0x080fe200078e02ff */
[----:B------:R-:W-:Y:S01]  /*2780*/  ULDC.U8 UR5, c[0x0][0x329] ;  /* 0x0000ca4000057ab9 */ /* 0x000fe20000000000 */
[C---:B------:R-:W-:Y:S01]  /*2790*/  IMAD.WIDE.U32 R24, R34.reuse, R20, RZ ;  /* 0x0000001422187225 */ /* 0x040fe200078e00ff */
[----:B------:R-:W-:Y:S01]  /*27a0*/  UISETP.NE.AND UP0, UPT, UR5, URZ, UPT ;  /* 0x0000003f0500728c */ /* 0x000fe2000bf05270 */
[----:B------:R-:W-:Y:S01]  /*27b0*/  SHF.R.S32.HI R21, RZ, 0x1f, R28 ;  /* 0x0000001fff157819 */ /* 0x000fe2000001141c */
[----:B------:R-:W-:Y:S01]  /*27c0*/  ULDC UR4, c[0x0][0x214] ;  /* 0x0000850000047ab9 */ /* 0x000fe20000000800 */
[----:B------:R-:W-:Y:S01]  /*27d0*/  IMAD R35, R34, R19, R0 ;  /* 0x0000001322237224 */ /* 0x000fe200078e0200 */
[----:B------:R-:W-:Y:S01]  /*27e0*/  USEL UR4, UR4, 0x1, !UP0 ;  /* 0x0000000104047887 */ /* 0x000fe2000c000000 */
[----:B------:R-:W-:Y:S01]  /*27f0*/  IMAD R9, R2, R3, RZ ;  /* 0x0000000302097224 */ /* 0x000fe200078e02ff */
[----:B------:R-:W-:Y:S01]  /*2800*/  BSSY B0, `(.L_x_260) ;  /* 0x0000040000007945 */ /* 0x000fe20003800000 */
[----:B------:R-:W-:Y:S01]  /*2810*/  IMAD R5, R5, R28, RZ ;  /* 0x0000001c05057224 */ /* 0x000fe200078e02ff */
[----:B------:R-:W-:Y:S01]  /*2820*/  IADD3 R35, R25, R35, RZ ;  /* 0x0000002319237210 */ /* 0x000fe20007ffe0ff */
[----:B------:R-:W-:Y:S01]  /*2830*/  USHF.R.S32.HI UR5, URZ, 0x1f, UR4 ;  /* 0x0000001f3f057899 */ /* 0x000fe20008011404 */
[----:B------:R-:W-:-:S02]  /*2840*/  IMAD R23, R23, UR4, RZ ;  /* 0x0000000417177c24 */ /* 0x000fc4000f8e02ff */
[----:B------:R-:W-:Y:S02]  /*2850*/  IMAD R21, R21, R32, R5 ;  /* 0x0000002015157224 */ /* 0x000fe400078e0205 */
[-C--:B------:R-:W-:Y:S02]  /*2860*/  IMAD R0, R35, R18.reuse, RZ ;  /* 0x0000001223007224 */ /* 0x080fe400078e02ff */
[----:B------:R-:W-:-:S04]  /*2870*/  IMAD.WIDE.U32 R34, R24, R18, RZ ;  /* 0x0000001218227225 */ /* 0x000fc800078e00ff */
[----:B------:R-:W-:Y:S01]  /*2880*/  IMAD R25, R17, R24, R0 ;  /* 0x0000001811197224 */ /* 0x000fe200078e0200 */
[----:B------:R-:W-:Y:S01]  /*2890*/  SHF.R.S32.HI R0, RZ, 0x1f, R3 ;  /* 0x0000001fff007819 */ /* 0x000fe20000011403 */
[----:B------:R-:W-:-:S03]  /*28a0*/  IMAD.WIDE.U32 R38, R36, R3, RZ ;  /* 0x0000000324267225 */ /* 0x000fc600078e00ff */
[----:B------:R-:W-:Y:S01]  /*28b0*/  IADD3 R6, R35, R25, RZ ;  /* 0x0000001923067210 */ /* 0x000fe20007ffe0ff */
[----:B------:R-:W-:Y:S02]  /*28c0*/  IMAD R9, R0, R36, R9 ;  /* 0x0000002400097224 */ /* 0x000fe400078e0209 */
[----:B------:R-:W-:Y:S01]  /*28d0*/  IMAD.WIDE.U32 R32, R32, R28, RZ ;  /* 0x0000001c20207225 */ /* 0x000fe200078e00ff */
[----:B------:R-:W-:Y:S02]  /*28e0*/  LOP3.LUT R0, R43, R6, RZ, 0xfc, !PT ;  /* 0x000000062b007212 */ /* 0x000fe400078efcff */
[----:B------:R-:W-:Y:S01]  /*28f0*/  IADD3 R9, R39, R9, RZ ;  /* 0x0000000927097210 */ /* 0x000fe20007ffe0ff */
[----:B------:R-:W-:Y:S01]  /*2900*/  IMAD R23, R22, UR5, R23 ;  /* 0x0000000516177c24 */ /* 0x000fe2000f8e0217 */
[----:B------:R-:W-:Y:S01]  /*2910*/  ISETP.NE.U32.AND P0, PT, R0, RZ, PT ;  /* 0x000000ff0000720c */ /* 0x000fe20003f05070 */
[----:B------:R-:W-:-:S04]  /*2920*/  IMAD.WIDE.U32 R36, R22, UR4, RZ ;  /* 0x0000000416247c25 */ /* 0x000fc8000f8e00ff */
[----:B------:R-:W-:Y:S01]  /*2930*/  IMAD R5, R8, R3, RZ ;  /* 0x0000000308057224 */ /* 0x000fe200078e02ff */
[----:B------:R-:W-:Y:S01]  /*2940*/  IADD3 R8, R37, R23, RZ ;  /* 0x0000001725087210 */ /* 0x000fe20007ffe0ff */
[----:B------:R-:W-:Y:S01]  /*2950*/  IMAD R4, R4, R3, RZ ;  /* 0x0000000304047224 */ /* 0x000fe200078e02ff */
[----:B------:R-:W-:-:S05]  /*2960*/  IADD3 R3, R33, R21, RZ ;  /* 0x0000001521037210 */ /* 0x000fca0007ffe0ff */
[----:B------:R-:W-:Y:S05]  /*2970*/  @!P0 BRA `(.L_x_261) ;  /* 0x0000011000008947 */ /* 0x000fea0003800000 */
[----:B------:R-:W-:Y:S01]  /*2980*/  IMAD.MOV.U32 R26, RZ, RZ, R42 ;  /* 0x000000ffff1a7224 */ /* 0x000fe200078e002a */
[----:B------:R-:W-:Y:S01]  /*2990*/  MOV R21, R43 ;  /* 0x0000002b00157202 */ /* 0x000fe20000000f00 */
[----:B------:R-:W-:Y:S01]  /*29a0*/  IMAD.MOV.U32 R24, RZ, RZ, R34 ;  /* 0x000000ffff187224 */ /* 0x000fe200078e0022 */
[----:B------:R-:W-:Y:S02]  /*29b0*/  MOV R22, 0x29d0 ;  /* 0x000029d000167802 */ /* 0x000fe40000000f00 */
[----:B------:R-:W-:Y:S05]  /*29c0*/  CALL.REL.NOINC `($__internal_5_$__cuda_sm20_div_s64) ;  /* 0x000018d000007944 */ /* 0x000fea0003c00000 */
        /* <DEDUP_REMOVED lines=12> */
.L_x_261:
        /* <DEDUP_REMOVED lines=23> */
.L_x_262:
[----:B------:R-:W-:Y:S05]  /*2c00*/  BSYNC B0 ;  /* 0x0000000000007941 */ /* 0x000fea0003800000 */
.L_x_260:
        /* <DEDUP_REMOVED lines=19> */
.L_x_264:
        /* <DEDUP_REMOVED lines=22> */
.L_x_265:
[----:B------:R-:W-:Y:S05]  /*2ea0*/  BSYNC B0 ;  /* 0x0000000000007941 */ /* 0x000fea0003800000 */
.L_x_263:
        /* <DEDUP_REMOVED lines=14> */
[----:B------:R-:W-:-:S03]  /*2f90*/  MOV R25, R43 ;  /* 0x0000002b00197202 */ /* 0x000fc60000000f00 */
[----:B------:R-:W-:Y:S02]  /*2fa0*/  IMAD R21, R21, R18, RZ ;  /* 0x0000001215157224 */ /* 0x000fe400078e02ff */
[----:B------:R-:W-:-:S04]  /*2fb0*/  IMAD.WIDE.U32 R24, R18, R2, R24 ;  /* 0x0000000212187225 */ /* 0x000fc800078e0018 */
[----:B------:R-:W-:Y:S02]  /*2fc0*/  IMAD R17, R17, R2, R21 ;  /* 0x0000000211117224 */ /* 0x000fe400078e0215 */
[----:B------:R-:W-:-:S03]  /*2fd0*/  IMAD.MOV.U32 R18, RZ, RZ, R24 ;  /* 0x000000ffff127224 */ /* 0x000fc600078e0018 */
[----:B------:R-:W-:Y:S01]  /*2fe0*/  IADD3 R17, R25, R17, RZ ;  /* 0x0000001119117210 */ /* 0x000fe20007ffe0ff */
[----:B------:R-:W-:Y:S05]  /*2ff0*/  BRA `(.L_x_268) ;  /* 0x0000017000007947 */ /* 0x000fea0003800000 */
.L_x_267:
        /* <DEDUP_REMOVED lines=23> */
.L_x_268:
[----:B------:R-:W-:Y:S05]  /*3170*/  BSYNC B0 ;  /* 0x0000000000007941 */ /* 0x000fea0003800000 */
.L_x_266:
[----:B------:R-:W-:Y:S01]  /*3180*/  LOP3.LUT R2, R35, R15, RZ, 0xfc, !PT ;  /* 0x0000000f23027212 */ /* 0x000fe200078efcff */
[-C--:B------:R-:W-:Y:S01]  /*3190*/  IMAD R0, R23, R11.reuse, RZ ;  /* 0x0000000b17007224 */ /* 0x080fe200078e02ff */
[----:B------:R-:W-:Y:S01]  /*31a0*/  SHF.R.S32.HI R21, RZ, 0x1f, R11 ;  /* 0x0000001fff157819 */ /* 0x000fe2000001140b */
[----:B------:R-:W-:Y:S01]  /*31b0*/  IMAD R44, R28, c[0x0][0x214], RZ ;  /* 0x000085001c2c7a24 */ /* 0x000fe200078e02ff */
[----:B------:R-:W-:Y:S01]  /*31c0*/  ISETP.NE.U32.AND P0, PT, R2, RZ, PT ;  /* 0x000000ff0200720c */ /* 0x000fe20003f05070 */
[----:B------:R-:W-:Y:S01]  /*31d0*/  IMAD.WIDE.U32 R42, R22, R11, RZ ;  /* 0x0000000b162a7225 */ /* 0x000fe200078e00ff */
[----:B------:R-:W-:Y:S01]  /*31e0*/  SHF.R.S32.HI R23, RZ, 0x1f, R4 ;  /* 0x0000001fff177819 */ /* 0x000fe20000011404 */
[----:B------:R-:W-:Y:S02]  /*31f0*/  BSSY B0, `(.L_x_269) ;  /* 0x0000036000007945 */ /* 0x000fe40003800000 */
[----:B------:R-:W-:Y:S01]  /*3200*/  IMAD R11, R21, R22, R0 ;  /* 0x00000016150b7224 */ /* 0x000fe200078e0200 */
[----:B------:R-:W-:Y:S01]  /*3210*/  SHF.R.S32.HI R21, RZ, 0x1f, R44 ;  /* 0x0000001fff157819 */ /* 0x000fe2000001142c */
[----:B------:R-:W-:-:S02]  /*3220*/  IMAD R17, R17, R4, RZ ;  /* 0x0000000411117224 */ /* 0x000fc400078e02ff */
[----:B------:R-:W-:Y:S01]  /*3230*/  IMAD R0, R19, R44, RZ ;  /* 0x0000002c13007224 */ /* 0x000fe200078e02ff */
[----:B------:R-:W-:Y:S01]  /*3240*/  IADD3 R11, R43, R11, RZ ;  /* 0x0000000b2b0b7210 */ /* 0x000fe20007ffe0ff */
[----:B------:R-:W-:Y:S02]  /*3250*/  IMAD R17, R23, R18, R17 ;  /* 0x0000001217117224 */ /* 0x000fe400078e0211 */
        /* <DEDUP_REMOVED lines=24> */
.L_x_270:
        /* <DEDUP_REMOVED lines=23> */
.L_x_271:
[----:B------:R-:W-:Y:S05]  /*3550*/  BSYNC B0 ;  /* 0x0000000000007941 */ /* 0x000fea0003800000 */
.L_x_269:
[----:B------:R-:W-:Y:S01]  /*3560*/  LOP3.LUT R0, R35, R13, RZ, 0xfc, !PT ;  /* 0x0000000d23007212 */ /* 0x000fe200078efcff */
[----:B------:R-:W-:Y:S01]  /*3570*/  IMAD R47, R7, R28, RZ ;  /* 0x0000001c072f7224 */ /* 0x000fe200078e02ff */
[----:B------:R-:W-:Y:S02]  /*3580*/  BSSY B0, `(.L_x_272) ;  /* 0x0000030000007945 */ /* 0x000fe40003800000 */
[----:B------:R-:W-:Y:S01]  /*3590*/  ISETP.NE.U32.AND P0, PT, R0, RZ, PT ;  /* 0x000000ff0000720c */ /* 0x000fe20003f05070 */
        /* <DEDUP_REMOVED lines=16> */
[----:B------:R-:W-:-:S03]  /*36a0*/  MOV R21, R35 ;  /* 0x0000002300157202 */ /* 0x000fc60000000f00 */
[----:B------:R-:W-:Y:S02]  /*36b0*/  IMAD R15, R15, R14, RZ ;  /* 0x0000000e0f0f7224 */ /* 0x000fe400078e02ff */
[----:B------:R-:W-:-:S04]  /*36c0*/  IMAD.WIDE.U32 R20, R14, R2, R20 ;  /* 0x000000020e147225 */ /* 0x000fc800078e0014 */
[----:B------:R-:W-:Y:S02]  /*36d0*/  IMAD R2, R13, R2, R15 ;  /* 0x000000020d027224 */ /* 0x000fe400078e020f */
[----:B------:R-:W-:-:S03]  /*36e0*/  IMAD.MOV.U32 R14, RZ, RZ, R20 ;  /* 0x000000ffff0e7224 */ /* 0x000fc600078e0014 */
[----:B------:R-:W-:Y:S01]  /*36f0*/  IADD3 R2, R21, R2, RZ ;  /* 0x0000000215027210 */ /* 0x000fe20007ffe0ff */
[----:B------:R-:W-:Y:S05]  /*3700*/  BRA `(.L_x_274) ;  /* 0x0000017000007947 */ /* 0x000fea0003800000 */
.L_x_273:
        /* <DEDUP_REMOVED lines=23> */
.L_x_274:
[----:B------:R-:W-:Y:S05]  /*3880*/  BSYNC B0 ;  /* 0x0000000000007941 */ /* 0x000fea0003800000 */
.L_x_272:
[----:B------:R-:W-:Y:S02]  /*3890*/  IADD3 R33, P1, P0, R38, R36, R32 ;  /* 0x0000002426217210 */ /* 0x000fe4000783e020 */
[----:B------:R-:W-:Y:S02]  /*38a0*/  SHF.R.S32.HI R0, RZ, 0x1f, R10 ;  /* 0x0000001fff007819 */ /* 0x000fe4000001140a */
[----:B------:R-:W-:Y:S02]  /*38b0*/  IADD3 R33, P3, P2, R42, R33, R44 ;  /* 0x000000212a217210 */ /* 0x000fe40007a7e02c */
[----:B------:R-:W-:Y:S02]  /*38c0*/  IADD3.X R3, R9, R8, R3, P1, P0 ;  /* 0x0000000809037210 */ /* 0x000fe40000fe0403 */
[----:B------:R-:W-:Y:S02]  /*38d0*/  IADD3 R18, P1, P0, R46, R33, R18 ;  /* 0x000000212e127210 */ /* 0x000fe4000783e012 */
[----:B------:R-:W-:Y:S01]  /*38e0*/  IADD3.X R4, R11, R3, R4, P3, P2 ;  /* 0x000000030b047210 */ /* 0x000fe20001fe4404 */
[----:B------:R-:W-:-:S03]  /*38f0*/  IMAD R3, R23, R10, RZ ;  /* 0x0000000a17037224 */ /* 0x000fc600078e02ff */
[----:B------:R-:W-:Y:S01]  /*3900*/  IADD3.X R19, R16, R4, R17, P1, P0 ;  /* 0x0000000410137210 */ /* 0x000fe20000fe0411 */
[-C--:B------:R-:W-:Y:S02]  /*3910*/  IMAD R0, R0, R22.reuse, R3 ;  /* 0x0000001600007224 */ /* 0x080fe400078e0203 */
[----:B------:R-:W-:Y:S01]  /*3920*/  IMAD R3, R2, R5, RZ ;  /* 0x0000000502037224 */ /* 0x000fe200078e02ff */
[----:B------:R-:W-:Y:S01]  /*3930*/  SHF.R.S32.HI R2, RZ, 0x1f, R5 ;  /* 0x0000001fff027819 */ /* 0x000fe20000011405 */
        /* <DEDUP_REMOVED lines=9> */
.L_x_250:
[----:B------:R-:W-:-:S04]  /*39d0*/  LEA R2, P0, R32, c[0x0][0x200], 0x2 ;  /* 0x0000800020027a11 */ /* 0x000fc800078010ff */
[----:B------:R-:W-:-:S05]  /*39e0*/  LEA.HI.X R3, R32, c[0x0][0x204], R33, 0x2, P0 ;  /* 0x0000810020037a11 */ /* 0x000fca00000f1421 */
[----:B------:R0:W-:Y:S04]  /*39f0*/  STG.E [R2.64], R27 ;  /* 0x0000001b02007986 */ /* 0x0001e8000c101908 */
.L_x_249:
[----:B------:R-:W-:Y:S05]  /*3a00*/  BSYNC B1 ;  /* 0x0000000000017941 */ /* 0x000fea0003800000 */
.L_x_248:
[----:B------:R-:W1:Y:S01]  /*3a10*/  S2R R18, SR_TID.X ;  /* 0x0000000000127919 */ /* 0x000e620000002100 */
[----:B------:R-:W-:Y:S01]  /*3a20*/  HFMA2.MMA R5, -RZ, RZ, 0, 0 ;  /* 0x00000000ff057435 */ /* 0x000fe200000001ff */
[----:B-1----:R-:W-:-:S04]  /*3a30*/  SHF.R.S32.HI R17, RZ, 0x1f, R18 ;  /* 0x0000001fff117819 */ /* 0x002fc80000011412 */
[CC--:B0-----:R-:W-:Y:S02]  /*3a40*/  LEA.HI R3, R17.reuse, R18.reuse, RZ, 0x2 ;  /* 0x0000001211037211 */ /* 0x0c1fe400078f10ff */
[----:B------:R-:W-:Y:S02]  /*3a50*/  LEA.HI R17, R17, R18, RZ, 0x3 ;  /* 0x0000001211117211 */ /* 0x000fe400078f18ff */
[----:B------:R-:W-:-:S05]  /*3a60*/  LOP3.LUT R3, R3, 0xfffffffc, RZ, 0xc0, !PT ;  /* 0xfffffffc03037812 */ /* 0x000fca00078ec0ff */
[----:B------:R-:W-:-:S05]  /*3a70*/  IMAD.IADD R0, R18, 0x1, -R3 ;  /* 0x0000000112007824 */ /* 0x000fca00078e0a03 */
[----:B------:R-:W-:-:S13]  /*3a80*/  ISETP.GE.OR P5, PT, R0, c[0x0][0x314], P5 ;  /* 0x0000c50000007a0c */ /* 0x000fda0002fa6670 */
[----:B------:R-:W-:Y:S02]  /*3a90*/  @!P5 FADD.FTZ R4, -R27, R30 ;  /* 0x0000001e1b04d221 */ /* 0x000fe40000010100 */
[----:B------:R-:W-:Y:S01]  /*3aa0*/  @!P5 IMAD R9, R0, 0x44, R3 ;  /* 0x000000440009d824 */ /* 0x000fe200078e0203 */
[----:B------:R-:W-:Y:S01]  /*3ab0*/  LOP3.LUT R3, R17, 0x3ffffff8, RZ, 0xc0, !PT ;  /* 0x3ffffff811037812 */ /* 0x000fe200078ec0ff */
[----:B------:R-:W-:Y:S01]  /*3ac0*/  @!P5 FMUL.FTZ R4, R4, 1.4426950216293334961 ;  /* 0x3fb8aa3b0404d820 */ /* 0x000fe20000410000 */
[----:B------:R-:W-:Y:S01]  /*3ad0*/  SHF.R.S32.HI R17, RZ, 0x3, R17 ;  /* 0x00000003ff117819 */ /* 0x000fe20000011411 */
[----:B------:R-:W-:Y:S02]  /*3ae0*/  IMAD.MOV.U32 R0, RZ, RZ, c[0x0][0x314] ;  /* 0x0000c500ff007624 */ /* 0x000fe400078e00ff */
[----:B------:R-:W-:Y:S02]  /*3af0*/  IMAD.IADD R18, R18, 0x1, -R3 ;  /* 0x0000000112127824 */ /* 0x000fe400078e0a03 */
[----:B------:R-:W0:Y:S01]  /*3b00*/  @!P5 MUFU.EX2 R4, R4 ;  /* 0x000000040004d308 */ /* 0x000e220000000800 */
[----:B------:R-:W-:Y:S01]  /*3b10*/  ISETP.GE.AND P0, PT, R0, 0x1, PT ;  /* 0x000000010000780c */ /* 0x000fe20003f06270 */
[----:B------:R-:W-:Y:S01]  /*3b20*/  CS2R R2, SRZ ;  /* 0x0000000000027805 */ /* 0x000fe2000001ff00 */
[----:B------:R-:W-:Y:S01]  /*3b30*/  IMAD.MOV.U32 R0, RZ, RZ, RZ ;  /* 0x000000ffff007224 */ /* 0x000fe200078e00ff */
[----:B------:R-:W-:Y:S01]  /*3b40*/  SHF.L.U32 R18, R18, 0x2, RZ ;  /* 0x0000000212127819 */ /* 0x000fe200000006ff */
[----:B0-----:R0:W-:Y:S04]  /*3b50*/  @!P5 STS [R9], R4 ;  /* 0x000000040900d388 */ /* 0x0011e80000000800 */
[----:B------:R-:W-:Y:S06]  /*3b60*/  BAR.SYNC.DEFER_BLOCKING 0x0 ;  /* 0x0000000000007b1d */ /* 0x000fec0000010000 */
        /* <DEDUP_REMOVED lines=18> */
.L_x_278:
[----:B------:R-:W-:Y:S01]  /*3c90*/  BSSY B0, `(.L_x_276) ;  /* 0x0000007000007945 */ /* 0x000fe20003800000 */
[----:B------:R-:W-:-:S05]  /*3ca0*/  @P2 BRA `(.L_x_277) ;  /* 0x0000005000002947 */ /* 0x000fca0003800000 */
[----:B------:R-:W-:Y:S01]  /*3cb0*/  ISETP.GE.AND P0, PT, R18, c[0x0][0x220], PT ;  /* 0x0000880012007a0c */ /* 0x000fe20003f06270 */
[----:B------:R-:W-:Y:S01]  /*3cc0*/  CS2R R8, SRZ ;  /* 0x0000000000087805 */ /* 0x000fe2000001ff00 */
[----:B------:R-:W-:Y:S11]  /*3cd0*/  CS2R R10, SRZ ;  /* 0x00000000000a7805 */ /* 0x000ff6000001ff00 */
[----:B------:R-:W-:Y:S05]  /*3ce0*/  @!P0 MOV R15, R13 ;  /* 0x0000000d000f8202 */ /* 0x000fea0000000f00 */
[----:B------:R0:W5:Y:S02]  /*3cf0*/  @!P0 LDG.E.128 R8, [R14.64] ;  /* 0x000000080e088981 */ /* 0x000164000c1e1d00 */
.L_x_277:
[----:B------:R-:W-:Y:S05]  /*3d00*/  BSYNC B0 ;  /* 0x0000000000007941 */ /* 0x000fea0003800000 */
.L_x_276:
        /* <DEDUP_REMOVED lines=11> */
.L_x_275:
[----:B------:R-:W-:Y:S02]  /*3dc0*/  IADD3 R17, R17, UR7, RZ ;  /* 0x0000000711117c10 */ /* 0x000fe4000fffe0ff */
[----:B0-----:R-:W-:-:S02]  /*3dd0*/  F2FP.BF16.PACK_AB R4, R3, R0 ;  /* 0x000000000304723e */ /* 0x001fc400000010ff */
[----:B------:R-:W-:Y:S02]  /*3de0*/  ISETP.GE.AND P0, PT, R17, R12, PT ;  /* 0x0000000c1100720c */ /* 0x000fe40003f06270 */
[----:B------:R-:W-:-:S11]  /*3df0*/  F2FP.BF16.PACK_AB R5, R5, R2 ;  /* 0x000000020505723e */ /* 0x000fd600000010ff */
[----:B------:R-:W-:Y:S05]  /*3e00*/  @P0 EXIT ;  /* 0x000000000000094d */ /* 0x000fea0003800000 */
[----:B------:R-:W-:-:S13]  /*3e10*/  ISETP.GE.AND P0, PT, R18, c[0x0][0x220], PT ;  /* 0x0000880012007a0c */ /* 0x000fda0003f06270 */
[----:B------:R-:W-:Y:S05]  /*3e20*/  @P0 EXIT ;  /* 0x000000000000094d */ /* 0x000fea0003800000 */
[----:B------:R-:W-:Y:S02]  /*3e30*/  IABS R6, R7 ;  /* 0x0000000700067213 */ /* 0x000fe40000000000 */
[----:B------:R-:W-:Y:S02]  /*3e40*/  IABS R8, R17 ;  /* 0x0000001100087213 */ /* 0x000fe40000000000 */
[----:B------:R-:W0:Y:S01]  /*3e50*/  I2F.RP R2, R6 ;  /* 0x0000000600027306 */ /* 0x000e220000209400 */
[----:B------:R-:W-:Y:S02]  /*3e60*/  IABS R9, R7 ;  /* 0x0000000700097213 */ /* 0x000fe40000000000 */
[----:B------:R-:W-:-:S03]  /*3e70*/  SHF.R.S32.HI R19, RZ, 0x1f, R18 ;  /* 0x0000001fff137819 */ /* 0x000fc60000011412 */
[----:B------:R-:W-:Y:S02]  /*3e80*/  IMAD.MOV R9, RZ, RZ, -R9 ;  /* 0x000000ffff097224 */ /* 0x000fe400078e0a09 */
[----:B0-----:R-:W0:Y:S02]  /*3e90*/  MUFU.RCP R10, R2 ;  /* 0x00000002000a7308 */ /* 0x001e240000001000 */
[----:B0-----:R-:W-:-:S06]  /*3ea0*/  IADD3 R10, R10, 0xffffffe, RZ ;  /* 0x0ffffffe0a0a7810 */ /* 0x001fcc0007ffe0ff */
[----:B------:R-:W0:Y:S02]  /*3eb0*/  F2I.FTZ.U32.TRUNC.NTZ R11, R10 ;  /* 0x0000000a000b7305 */ /* 0x000e24000021f000 */
[----:B0-----:R-:W-:Y:S02]  /*3ec0*/  IMAD.MOV R0, RZ, RZ, -R11 ;  /* 0x000000ffff007224 */ /* 0x001fe400078e0a0b */
[----:B------:R-:W-:Y:S02]  /*3ed0*/  IMAD.MOV.U32 R10, RZ, RZ, RZ ;  /* 0x000000ffff0a7224 */ /* 0x000fe400078e00ff */
[----:B------:R-:W-:Y:S01]  /*3ee0*/  IMAD R3, R0, R6, RZ ;  /* 0x0000000600037224 */ /* 0x000fe200078e02ff */
[----:B------:R-:W-:-:S03]  /*3ef0*/  IABS R0, c[0x0][0x214] ;  /* 0x0000850000007a13 */ /* 0x000fc60000000000 */
[----:B------:R-:W-:-:S06]  /*3f00*/  IMAD.HI.U32 R3, R11, R3, R10 ;  /* 0x000000030b037227 */ /* 0x000fcc00078e000a */
[----:B------:R-:W-:Y:S02]  /*3f10*/  IMAD.HI.U32 R2, R3, R8, RZ ;  /* 0x0000000803027227 */ /* 0x000fe400078e00ff */
[----:B------:R-:W0:Y:S02]  /*3f20*/  I2F.RP R3, R0 ;  /* 0x0000000000037306 */ /* 0x000e240000209400 */
[----:B------:R-:W-:-:S05]  /*3f30*/  IMAD R9, R2, R9, R8 ;  /* 0x0000000902097224 */ /* 0x000fca00078e0208 */
[----:B------:R-:W-:Y:S01]  /*3f40*/  ISETP.GT.U32.AND P1, PT, R6, R9, PT ;  /* 0x000000090600720c */ /* 0x000fe20003f24070 */
[----:B0-----:R-:W0:-:S12]  /*3f50*/  MUFU.RCP R3, R3 ;  /* 0x0000000300037308 */ /* 0x001e180000001000 */
[-C--:B------:R-:W-:Y:S02]  /*3f60*/  @!P1 IADD3 R9, R9, -R6.reuse, RZ ;  /* 0x8000000609099210 */ /* 0x080fe40007ffe0ff */
[----:B------:R-:W-:Y:S02]  /*3f70*/  @!P1 IADD3 R2, R2, 0x1, RZ ;  /* 0x0000000102029810 */ /* 0x000fe40007ffe0ff */
[----:B------:R-:W-:Y:S02]  /*3f80*/  ISETP.GE.U32.AND P2, PT, R9, R6, PT ;  /* 0x000000060900720c */ /* 0x000fe40003f46070 */
[----:B------:R-:W-:Y:S02]  /*3f90*/  LOP3.LUT R6, R17, R7, RZ, 0x3c, !PT ;  /* 0x0000000711067212 */ /* 0x000fe400078e3cff */
[----:B------:R-:W-:Y:S02]  /*3fa0*/  ISETP.NE.AND P1, PT, R7, RZ, PT ;  /* 0x000000ff0700720c */ /* 0x000fe40003f25270 */
[----:B------:R-:W-:-:S02]  /*3fb0*/  ISETP.GE.AND P0, PT, R6, RZ, PT ;  /* 0x000000ff0600720c */ /* 0x000fc40003f06270 */
[----:B0-----:R-:W-:-:S04]  /*3fc0*/  IADD3 R10, R3, 0xffffffe, RZ ;  /* 0x0ffffffe030a7810 */ /* 0x001fc80007ffe0ff */
[----:B------:R0:W1:Y:S01]  /*3fd0*/  F2I.FTZ.U32.TRUNC.NTZ R11, R10 ;  /* 0x0000000a000b7305 */ /* 0x000062000021f000 */
[----:B------:R-:W-:-:S06]  /*3fe0*/  @P2 IADD3 R2, R2, 0x1, RZ ;  /* 0x0000000102022810 */ /* 0x000fcc0007ffe0ff */
[----:B------:R-:W-:Y:S01]  /*3ff0*/  @!P0 IMAD.MOV R2, RZ, RZ, -R2 ;  /* 0x000000ffff028224 */ /* 0x000fe200078e0a02 */
[----:B------:R-:W-:-:S05]  /*4000*/  @!P1 LOP3.LUT R2, RZ, R7, RZ, 0x33, !PT ;  /* 0x00000007ff029212 */ /* 0x000fca00078e33ff */
[C---:B------:R-:W-:Y:S02]  /*4010*/  IMAD R8, R2.reuse, R7, RZ ;  /* 0x0000000702087224 */ /* 0x040fe400078e02ff */
[----:B------:R-:W-:Y:S01]  /*4020*/  IMAD.WIDE.U32 R18, R2, c[0x0][0x1e0], R18 ;  /* 0x0000780002127a25 */ /* 0x000fe200078e0012 */
[----:B0-----:R-:W-:-:S03]  /*4030*/  HFMA2.MMA R10, -RZ, RZ, 0, 0 ;  /* 0x00000000ff0a7435 */ /* 0x001fc600000001ff */
[----:B-1----:R-:W-:Y:S02]  /*4040*/  IMAD.MOV R3, RZ, RZ, -R11 ;  /* 0x000000ffff037224 */ /* 0x002fe400078e0a0b */
[----:B------:R-:W-:Y:S02]  /*4050*/  IMAD.IADD R7, R17, 0x1, -R8 ;  /* 0x0000000111077824 */ /* 0x000fe400078e0a08 */
[----:B------:R-:W-:-:S03]  /*4060*/  IMAD R6, R3, R0, RZ ;  /* 0x0000000003067224 */ /* 0x000fc600078e02ff */
[----:B------:R-:W-:Y:S01]  /*4070*/  IABS R3, R7 ;  /* 0x0000000700037213 */ /* 0x000fe20000000000 */
[----:B------:R-:W-:Y:S01]  /*4080*/  IMAD.HI.U32 R6, R11, R6, R10 ;  /* 0x000000060b067227 */ /* 0x000fe200078e000a */
[----:B------:R-:W-:-:S04]  /*4090*/  LOP3.LUT R7, R7, c[0x0][0x214], RZ, 0x3c, !PT ;  /* 0x0000850007077a12 */ /* 0x000fc800078e3cff */
[----:B------:R-:W-:Y:S01]  /*40a0*/  ISETP.GE.AND P1, PT, R7, RZ, PT ;  /* 0x000000ff0700720c */ /* 0x000fe20003f26270 */
        /* <DEDUP_REMOVED lines=11> */
[----:B------:R-:W-:Y:S02]  /*4160*/  @P2 IADD3 R9, R9, 0x1, RZ ;  /* 0x0000000109092810 */ /* 0x000fe40007ffe0ff */
[----:B------:R-:W-:Y:S02]  /*4170*/  IMAD.IADD R19, R19, 0x1, R3 ;  /* 0x0000000113137824 */ /* 0x000fe400078e0203 */
[----:B------:R-:W-:Y:S02]  /*4180*/  @!P1 IADD3 R9, -R9, RZ, RZ ;  /* 0x000000ff09099210 */ /* 0x000fe40007ffe1ff */
[----:B------:R-:W-:-:S04]  /*4190*/  @!P0 LOP3.LUT R9, RZ, c[0x0][0x214], RZ, 0x33, !PT ;  /* 0x00008500ff098a12 */ /* 0x000fc800078e33ff */
[----:B------:R-:W-:Y:S01]  /*41a0*/  SHF.R.S32.HI R0, RZ, 0x1f, R9 ;  /* 0x0000001fff007819 */ /* 0x000fe20000011409 */
[C---:B------:R-:W-:Y:S02]  /*41b0*/  IMAD R8, R9.reuse, c[0x0][0x214], R8 ;  /* 0x0000850009087a24 */ /* 0x040fe400078e0208 */
[----:B------:R-:W-:-:S04]  /*41c0*/  IMAD.WIDE.U32 R18, R9, c[0x0][0x1f0], R18 ;  /* 0x00007c0009127a25 */ /* 0x000fc800078e0012 */
[----:B------:R-:W-:Y:S02]  /*41d0*/  IMAD R0, R0, c[0x0][0x1f0], RZ ;  /* 0x00007c0000007a24 */ /* 0x000fe400078e02ff */
[----:B------:R-:W-:Y:S02]  /*41e0*/  IMAD.IADD R8, R17, 0x1, -R8 ;  /* 0x0000000111087824 */ /* 0x000fe400078e0a08 */
[----:B------:R-:W-:-:S03]  /*41f0*/  IMAD R9, R9, c[0x0][0x1f4], R0 ;  /* 0x00007d0009097a24 */ /* 0x000fc600078e0200 */
[----:B------:R-:W-:Y:S02]  /*4200*/  SHF.R.S32.HI R0, RZ, 0x1f, R8 ;  /* 0x0000001fff007819 */ /* 0x000fe40000011408 */
[----:B------:R-:W-:-:S03]  /*4210*/  IADD3 R19, R19, R9, RZ ;  /* 0x0000000913137210 */ /* 0x000fc60007ffe0ff */
[----:B------:R-:W-:-:S04]  /*4220*/  IMAD R3, R0, c[0x0][0x1e8], RZ ;  /* 0x00007a0000037a24 */ /* 0x000fc800078e02ff */
[C---:B------:R-:W-:Y:S02]  /*4230*/  IMAD R3, R8.reuse, c[0x0][0x1ec], R3 ;  /* 0x00007b0008037a24 */ /* 0x040fe400078e0203 */
[----:B------:R-:W-:-:S04]  /*4240*/  IMAD.WIDE.U32 R8, R8, c[0x0][0x1e8], R18 ;  /* 0x00007a0008087a25 */ /* 0x000fc800078e0012 */
[----:B------:R-:W-:Y:S01]  /*4250*/  IMAD.IADD R3, R9, 0x1, R3 ;  /* 0x0000000109037824 */ /* 0x000fe200078e0203 */
[----:B------:R-:W-:-:S04]  /*4260*/  LEA R2, P0, R8, c[0x0][0x1d0], 0x1 ;  /* 0x0000740008027a11 */ /* 0x000fc800078008ff */
[----:B------:R-:W-:-:S05]  /*4270*/  LEA.HI.X R3, R8, c[0x0][0x1d4], R3, 0x1, P0 ;  /* 0x0000750008037a11 */ /* 0x000fca00000f0c03 */
[----:B------:R-:W-:Y:S01]  /*4280*/  STG.E.64 [R2.64], R4 ;  /* 0x0000000402007986 */ /* 0x000fe2000c101b08 */
[----:B------:R-:W-:Y:S05]  /*4290*/  EXIT ;  /* 0x000000000000794d */ /* 0x000fea0003800000 */
        .weak           $__internal_5_$__cuda_sm20_div_s64
        .type           $__internal_5_$__cuda_sm20_div_s64,@function
        .size           $__internal_5_$__cuda_sm20_div_s64,(.L_x_5153 - $__internal_5_$__cuda_sm20_div_s64)
$__internal_5_$__cuda_sm20_div_s64:
        /* <DEDUP_REMOVED lines=30> */
[----:B------:R-:W-:-:S06]  /*4480*/  IMAD.WIDE.U32 R48, P0, R49, R0, R48 ;  /* 0x0000000031307225 */ /* 0x000fcc0007800030 */
[----:B------:R-:W-:-:S04]  /*4490*/  IMAD.HI.U32 R23, P4, R25, R2, R48 ;  /* 0x0000000219177227 */ /* 0x000fc80007880030 */
[----:B------:R-:W-:-:S04]  /*44a0*/  IMAD.HI.U32 R2, R25, R0, RZ ;  /* 0x0000000019027227 */ /* 0x000fc800078e00ff */
        /* <DEDUP_REMOVED lines=10> */
[----:B------:R-:W-:-:S04]  /*4550*/  IMAD.WIDE.U32 R48, R25, R0, R48 ;  /* 0x0000000019307225 */ /* 0x000fc800078e0030 */
[C---:B------:R-:W-:Y:S02]  /*4560*/  IMAD R25, R29.reuse, R0, RZ ;  /* 0x000000001d197224 */ /* 0x040fe400078e02ff */
[----:B------:R-:W-:-:S05]  /*4570*/  IMAD.HI.U32 R2, P0, R29, R23, R48 ;  /* 0x000000171d027227 */ /* 0x000fca0007800030 */
[----:B------:R-:W-:Y:S01]  /*4580*/  IADD3 R25, P2, R25, R2, RZ ;  /* 0x0000000219197210 */ /* 0x000fe20007f5e0ff */
[----:B------:R-:W-:-:S04]  /*4590*/  IMAD.HI.U32 R2, R29, R0, RZ ;  /* 0x000000001d027227 */ /* 0x000fc800078e00ff */
[----:B------:R-:W-:Y:S01]  /*45a0*/  IMAD.WIDE.U32 R48, R25, R40, RZ ;  /* 0x0000002819307225 */ /* 0x000fe200078e00ff */
[----:B------:R-:W-:-:S03]  /*45b0*/  IADD3.X R2, R2, RZ, RZ, P0, !PT ;  /* 0x000000ff02027210 */ /* 0x000fc600007fe4ff */
        /* <DEDUP_REMOVED lines=11> */
[----:B------:R-:W-:Y:S02]  /*4670*/  IADD3 R40, P2, R25, 0x1, RZ ;  /* 0x0000000119287810 */ /* 0x000fe40007f5e0ff */
[----:B------:R-:W-:Y:S02]  /*4680*/  SEL R29, R0, R29, P4 ;  /* 0x0000001d001d7207 */ /* 0x000fe40002000000 */
[----:B------:R-:W-:Y:S01]  /*4690*/  SEL R40, R40, R25, P4 ;  /* 0x0000001928287207 */ /* 0x000fe20002000000 */
[----:B------:R-:W-:Y:S01]  /*46a0*/  IMAD.X R23, RZ, RZ, R2, P2 ;  /* 0x000000ffff177224 */ /* 0x000fe200010e0602 */
[----:B------:R-:W-:Y:S01]  /*46b0*/  ISETP.GE.U32.AND.EX P0, PT, R29, R41, PT, P0 ;  /* 0x000000291d00720c */ /* 0x000fe20003f06100 */
[----:B------:R-:W-:Y:S01]  /*46c0*/  IMAD.MOV.U32 R41, RZ, RZ, 0x0 ;  /* 0x00000000ff297424 */ /* 0x000fe200078e00ff */
[----:B------:R-:W-:-:S02]  /*46d0*/  IADD3 R25, P2, R40, 0x1, RZ ;  /* 0x0000000128197810 */ /* 0x000fc40007f5e0ff */
[----:B------:R-:W-:Y:S02]  /*46e0*/  SEL R23, R23, R2, P4 ;  /* 0x0000000217177207 */ /* 0x000fe40002000000 */
[----:B------:R-:W-:Y:S01]  /*46f0*/  SEL R25, R25, R40, P0 ;  /* 0x0000002819197207 */ /* 0x000fe20000000000 */
[----:B------:R-:W-:Y:S01]  /*4700*/  IMAD.MOV.U32 R40, RZ, RZ, R22 ;  /* 0x000000ffff287224 */ /* 0x000fe200078e0016 */
[----:B------:R-:W-:Y:S02]  /*4710*/  IADD3.X R0, RZ, R23, RZ, P2, !PT ;  /* 0x00000017ff007210 */ /* 0x000fe400017fe4ff */
[----:B------:R-:W-:Y:S02]  /*4720*/  LOP3.LUT R2, R6, R21, RZ, 0x3c, !PT ;  /* 0x0000001506027212 */ /* 0x000fe400078e3cff */
[----:B------:R-:W-:Y:S02]  /*4730*/  SEL R23, R0, R23, P0 ;  /* 0x0000001700177207 */ /* 0x000fe40000000000 */
        /* <DEDUP_REMOVED lines=9> */
[----:B------:R-:W-:Y:S06]  /*47d0*/  RET.REL.NODEC R40 `(_ZN5flash32flash_fwd_splitkv_combine_kernelI23Flash_fwd_kernel_traitsILi32ELi64ELi256ELi4ELb0ELb0EN7cutlass10bfloat16_tE19Flash_kernel_traitsILi32ELi64ELi256ELi4ES3_EELi16ELi2ELb0EEEvNS_16Flash_fwd_paramsE) ;  /* 0xffffb82028007950 */ /* 0x000fec0003c3ffff */
.L_x_279:
        /* <DEDUP_REMOVED lines=10> */
.L_x_5153:


//--------------------- .text._ZN5flash32flash_fwd_splitkv_combine_kernelI23Flash_fwd_kernel_traitsILi32ELi64ELi256ELi4ELb0ELb0EN7cutlass10bfloat16_tE19Flash_kernel_traitsILi32ELi64ELi256ELi4ES3_EELi16ELi1ELb0EEEvNS_16Flash_fwd_paramsE --------------------------
	.section	.text._ZN5flash32flash_fwd_splitkv_combine_kernelI23Flash_fwd_kernel_traitsILi32ELi64ELi256ELi4ELb0ELb0EN7cutlass10bfloat16_tE19Flash_kernel_traitsILi32ELi64ELi256ELi4ES3_EELi16ELi1ELb0EEEvNS_16Flash_fwd_paramsE,"ax",@progbits
	.sectioninfo	@"SHI_REGISTERS=54"
	.align	128
        .global         _ZN5flash32flash_fwd_splitkv_combine_kernelI23Flash_fwd_kernel_traitsILi32ELi64ELi256ELi4ELb0ELb0EN7cutlass10bfloat16_tE19Flash_kernel_traitsILi32ELi64ELi256ELi4ES3_EELi16ELi1ELb0EEEvNS_16Flash_fwd_paramsE
        .type           _ZN5flash32flash_fwd_splitkv_combine_kernelI23Flash_fwd_kernel_traitsILi32ELi64ELi256ELi4ELb0ELb0EN7cutlass10bfloat16_tE19Flash_kernel_traitsILi32ELi64ELi256ELi4ES3_EELi16ELi1ELb0EEEvNS_16Flash_fwd_paramsE,@function
        .size           _ZN5flash32flash_fwd_splitkv_combine_kernelI23Flash_fwd_kernel_traitsILi32ELi64ELi256ELi4ELb0ELb0EN7cutlass10bfloat16_tE19Flash_kernel_traitsILi32ELi64ELi256ELi4ES3_EELi16ELi1ELb0EEEvNS_16Flash_fwd_paramsE,(.L_x_5154 - _ZN5flash32flash_fwd_splitkv_combine_kernelI23Flash_fwd_kernel_traitsILi32ELi64ELi256ELi4ELb0ELb0EN7cutlass10bfloat16_tE19Flash_kernel_traitsILi32ELi64ELi256ELi4ES3_EELi16ELi1ELb0EEEvNS_16Flash_fwd_paramsE)
        .other          _ZN5flash32flash_fwd_splitkv_combine_kernelI23Flash_fwd_kernel_traitsILi32ELi64ELi256ELi4ELb0ELb0EN7cutlass10bfloat16_tE19Flash_kernel_traitsILi32ELi64ELi256ELi4ES3_EELi16ELi1ELb0EEEvNS_16Flash_fwd_paramsE,@"STO_CUDA_ENTRY STV_DEFAULT"
_ZN5flash32flash_fwd_splitkv_combine_kernelI23Flash_fwd_kernel_traitsILi32ELi64ELi256ELi4ELb0ELb0EN7cutlass10bfloat16_tE19Flash_kernel_traitsILi32ELi64ELi256ELi4ES3_EELi16ELi1ELb0EEEvNS_16Flash_fwd_paramsE:
.text._ZN5flash32flash_fwd_splitkv_combine_kernelI23Flash_fwd_kernel_traitsILi32ELi64ELi256ELi4ELb0ELb0EN7cutlass10bfloat16_tE19Flash_kernel_traitsILi32ELi64ELi256ELi4ES3_EELi16ELi1ELb0EEEvNS_16Flash_fwd_paramsE:
        /* <DEDUP_REMOVED lines=23> */
[----:B------:R-:W-:Y:S05]  /*0170*/  CALL.REL.NOINC `($__internal_6_$__cuda_sm20_div_s64) ;  /* 0x0000417000007944 */ /* 0x000fea0003c00000 */
[----:B------:R-:W-:Y:S02]  /*0180*/  MOV R8, R0 ;  /* 0x0000000000087202 */ /* 0x000fe40000000f00 */
[----:B------:R-:W-:Y:S01]  /*0190*/  MOV R9, R23 ;  /* 0x0000001700097202 */ /* 0x000fe20000000f00 */
[----:B------:R-:W-:Y:S05]  /*01a0*/  BRA `(.L_x_281) ;  /* 0x0000013000007947 */ /* 0x000fea0003800000 */
.L_x_280:
        /* <DEDUP_REMOVED lines=8> */
[----:B------:R-:W-:Y:S01]  /*0230*/  IMAD.HI.U32 R0, R9, R0, R8 ;  /* 0x0000000009007227 */ /* 0x000fe200078e0008 */
[----:B------:R-:W-:-:S05]  /*0240*/  HFMA2.MMA R9, -RZ, RZ, 0, 0 ;  /* 0x00000000ff097435 */ /* 0x000fca00000001ff */
        /* <DEDUP_REMOVED lines=9> */
.L_x_281:
        /* <DEDUP_REMOVED lines=17> */
.L_x_283:
        /* <DEDUP_REMOVED lines=19> */
.L_x_284:
[----:B------:R-:W-:Y:S05]  /*0520*/  BSYNC B0 ;  /* 0x0000000000007941 */ /* 0x000fea0003800000 */
.L_x_282:
        /* <DEDUP_REMOVED lines=45> */
.L_x_286:
        /* <DEDUP_REMOVED lines=19> */
.L_x_287:
[----:B------:R-:W-:Y:S05]  /*0930*/  BSYNC B0 ;  /* 0x0000000000007941 */ /* 0x000fea0003800000 */
.L_x_285:
        /* <DEDUP_REMOVED lines=26> */
[----:B------:R-:W-:-:S13]  /*0ae0*/  ISETP.GE.U32.AND P0, PT, R0, R8, PT ;  /* 0x000000080000720c */ /* 0x000fda0003f06070 */
[----:B------:R-:W-:-:S05]  /*0af0*/  @P0 IADD3 R7, R7, 0x1, RZ ;  /* 0x0000000107070810 */ /* 0x000fca0007ffe0ff */
[----:B------:R-:W-:Y:S02]  /*0b00*/  IMAD.MOV.U32 R3, RZ, RZ, R7 ;  /* 0x000000ffff037224 */ /* 0x000fe400078e0007 */
[----:B------:R-:W-:Y:S02]  /*0b10*/  IMAD.MOV.U32 R7, RZ, RZ, c[0x0][0x1c0] ;  /* 0x00007000ff077624 */ /* 0x000fe400078e00ff */
[----:B------:R-:W-:Y:S01]  /*0b20*/  @!P2 IMAD.MOV R3, RZ, RZ, -R3 ;  /* 0x000000ffff03a224 */ /* 0x000fe200078e0a03 */
[----:B------:R-:W-:Y:S02]  /*0b30*/  @!P1 LOP3.LUT R3, RZ, c[0x0][0x214], RZ, 0x33, !PT ;  /* 0x00008500ff039a12 */ /* 0x000fe400078e33ff */
[C---:B------:R-:W-:Y:S01]  /*0b40*/  IADD3 R9, R7.reuse, -0x1, RZ ;  /* 0xffffffff07097810 */ /* 0x040fe20007ffe0ff */
[----:B------:R-:W-:Y:S02]  /*0b50*/  IMAD R7, R7, c[0x0][0x214], RZ ;  /* 0x0000850007077a24 */ /* 0x000fe400078e02ff */
        /* <DEDUP_REMOVED lines=44> */
.L_x_289:
        /* <DEDUP_REMOVED lines=19> */
.L_x_290:
[----:B------:R-:W-:Y:S05]  /*0f50*/  BSYNC B0 ;  /* 0x0000000000007941 */ /* 0x000fea0003800000 */
.L_x_288:
        /* <DEDUP_REMOVED lines=43> */
.L_x_292:
        /* <DEDUP_REMOVED lines=19> */
.L_x_293:
[----:B------:R-:W-:Y:S05]  /*1340*/  BSYNC B0 ;  /* 0x0000000000007941 */ /* 0x000fea0003800000 */
.L_x_291:
[----:B------:R-:W-:Y:S01]  /*1350*/  IABS R10, c[0x0][0x214] ;  /* 0x00008500000a7a13 */ /* 0x000fe20000000000 */
[----:B------:R-:W-:Y:S01]  /*1360*/  IMAD.MOV.U32 R24, RZ, RZ, RZ ;  /* 0x000000ffff187224 */ /* 0x000fe200078e00ff */
[----:B------:R-:W-:Y:S01]  /*1370*/  ISETP.GT.AND P3, PT, R7, RZ, PT ;  /* 0x000000ff0700720c */ /* 0x000fe20003f64270 */
[----:B------:R-:W0:Y:S01]  /*1380*/  S2R R26, SR_TID.X ;  /* 0x00000000001a7919 */ /* 0x000e220000002100 */
[----:B------:R-:W1:Y:S01]  /*1390*/  I2F.RP R22, R10 ;  /* 0x0000000a00167306 */ /* 0x000e620000209400 */
[----:B------:R-:W-:Y:S01]  /*13a0*/  ULDC.U8 UR4, c[0x0][0x329] ;  /* 0x0000ca4000047ab9 */ /* 0x000fe20000000000 */
[----:B------:R-:W-:Y:S01]  /*13b0*/  IMAD.MOV.U32 R36, RZ, RZ, c[0x0][0x214] ;  /* 0x00008500ff247624 */ /* 0x000fe200078e00ff */
[----:B------:R-:W-:Y:S01]  /*13c0*/  ULDC.64 UR8, c[0x0][0x118] ;  /* 0x0000460000087ab9 */ /* 0x000fe20000000a00 */
[----:B------:R-:W-:Y:S04]  /*13d0*/  BSSY B0, `(.L_x_294) ;  /* 0x000007d000007945 */ /* 0x000fe80003800000 */
[----:B-1----:R-:W1:Y:S01]  /*13e0*/  MUFU.RCP R22, R22 ;  /* 0x0000001600167308 */ /* 0x002e620000001000 */
[----:B0-----:R-:W-:-:S02]  /*13f0*/  SHF.R.S32.HI R31, RZ, 0x1f, R26 ;  /* 0x0000001fff1f7819 */ /* 0x001fc4000001141a */
[----:B-1----:R-:W-:-:S05]  /*1400*/  IADD3 R22, R22, 0xffffffe, RZ ;  /* 0x0ffffffe16167810 */ /* 0x002fca0007ffe0ff */
[----:B------:R-:W0:Y:S02]  /*1410*/  F2I.FTZ.U32.TRUNC.NTZ R23, R22 ;  /* 0x0000001600177305 */ /* 0x000e24000021f000 */
[--C-:B0-----:R-:W-:Y:S02]  /*1420*/  IMAD.MOV R0, RZ, RZ, -R23.reuse ;  /* 0x000000ffff007224 */ /* 0x101fe400078e0a17 */
[----:B------:R-:W-:Y:S02]  /*1430*/  IMAD.MOV.U32 R22, RZ, RZ, RZ ;  /* 0x000000ffff167224 */ /* 0x000fe400078e00ff */
[----:B------:R-:W-:Y:S01]  /*1440*/  IMAD R5, R0, R10, RZ ;  /* 0x0000000a00057224 */ /* 0x000fe200078e02ff */
[----:B------:R-:W-:Y:S02]  /*1450*/  IABS R0, R4 ;  /* 0x0000000400007213 */ /* 0x000fe40000000000 */
[----:B------:R-:W-:Y:S01]  /*1460*/  LOP3.LUT R4, R4, c[0x0][0x214], RZ, 0x3c, !PT ;  /* 0x0000850004047a12 */ /* 0x000fe200078e3cff */
[----:B------:R-:W-:Y:S01]  /*1470*/  IMAD.HI.U32 R5, R23, R5, R22 ;  /* 0x0000000517057227 */ /* 0x000fe200078e0016 */
[----:B------:R-:W-:-:S02]  /*1480*/  IABS R23, R8 ;  /* 0x0000000800177213 */ /* 0x000fc40000000000 */
[----:B------:R-:W-:Y:S02]  /*1490*/  ISETP.GE.AND P1, PT, R4, RZ, PT ;  /* 0x000000ff0400720c */ /* 0x000fe40003f26270 */
[----:B------:R-:W-:Y:S01]  /*14a0*/  LOP3.LUT R8, R8, c[0x0][0x1c0], RZ, 0x3c, !PT ;  /* 0x0000700008087a12 */ /* 0x000fe200078e3cff */
        /* <DEDUP_REMOVED lines=12> */
[----:B------:R-:W-:-:S04]  /*1570*/  IMAD.MOV.U32 R4, RZ, RZ, R11 ;  /* 0x000000ffff047224 */ /* 0x000fc800078e000b */
[----:B------:R-:W-:Y:S01]  /*1580*/  @!P1 IMAD.MOV R4, RZ, RZ, -R4 ;  /* 0x000000ffff049224 */ /* 0x000fe200078e0a04 */
[----:B------:R-:W-:-:S05]  /*1590*/  @!P0 LOP3.LUT R4, RZ, c[0x0][0x214], RZ, 0x33, !PT ;  /* 0x00008500ff048a12 */ /* 0x000fca00078e33ff */
[----:B------:R-:W-:Y:S01]  /*15a0*/  IMAD R4, R0, R4, RZ ;  /* 0x0000000400047224 */ /* 0x000fe200078e02ff */
[----:B------:R-:W-:-:S04]  /*15b0*/  IABS R0, c[0x0][0x1c0] ;  /* 0x0000700000007a13 */ /* 0x000fc80000000000 */
[----:B------:R-:W-:Y:S01]  /*15c0*/  IABS R5, R4 ;  /* 0x0000000400057213 */ /* 0x000fe20000000000 */
[----:B------:R-:W0:Y:S04]  /*15d0*/  I2F.U32.RP R10, R0 ;  /* 0x00000000000a7306 */ /* 0x000e280000209000 */
[----:B------:R-:W-:-:S04]  /*15e0*/  IMAD.IADD R13, R9, 0x1, R5 ;  /* 0x00000001090d7824 */ /* 0x000fc800078e0205 */
[----:B------:R-:W1:Y:S08]  /*15f0*/  I2F.RP R11, R5 ;  /* 0x00000005000b7306 */ /* 0x000e700000209400 */
[----:B0-----:R-:W0:Y:S08]  /*1600*/  MUFU.RCP R10, R10 ;  /* 0x0000000a000a7308 */ /* 0x001e300000001000 */
[----:B-1----:R-:W1:Y:S01]  /*1610*/  MUFU.RCP R11, R11 ;  /* 0x0000000b000b7308 */ /* 0x002e620000001000 */
[----:B0-----:R-:W-:-:S02]  /*1620*/  IADD3 R10, R10, 0xffffffe, RZ ;  /* 0x0ffffffe0a0a7810 */ /* 0x001fc40007ffe0ff */
[----:B-1----:R-:W-:-:S05]  /*1630*/  IADD3 R11, R11, 0xffffffe, RZ ;  /* 0x0ffffffe0b0b7810 */ /* 0x002fca0007ffe0ff */
[----:B------:R-:W0:Y:S08]  /*1640*/  F2I.FTZ.U32.TRUNC.NTZ R25, R11 ;  /* 0x0000000b00197305 */ /* 0x000e30000021f000 */
[----:B------:R-:W1:Y:S01]  /*1650*/  F2I.FTZ.U32.TRUNC.NTZ R11, R10 ;  /* 0x0000000a000b7305 */ /* 0x000e62000021f000 */
[----:B0-----:R-:W-:-:S04]  /*1660*/  IMAD.MOV R22, RZ, RZ, -R25 ;  /* 0x000000ffff167224 */ /* 0x001fc800078e0a19 */
[----:B------:R-:W-:Y:S02]  /*1670*/  IMAD R22, R22, R5, RZ ;  /* 0x0000000516167224 */ /* 0x000fe400078e02ff */
[----:B-1----:R-:W-:Y:S02]  /*1680*/  IMAD.MOV R10, RZ, RZ, -R11 ;  /* 0x000000ffff0a7224 */ /* 0x002fe400078e0a0b */
[----:B------:R-:W-:Y:S01]  /*1690*/  IMAD.HI.U32 R22, R25, R22, R24 ;  /* 0x0000001619167227 */ /* 0x000fe200078e0018 */
[----:B------:R-:W-:Y:S02]  /*16a0*/  IABS R24, R4 ;  /* 0x0000000400187213 */ /* 0x000fe40000000000 */
[----:B------:R-:W-:Y:S01]  /*16b0*/  IABS R25, R13 ;  /* 0x0000000d00197213 */ /* 0x000fe20000000000 */
[----:B------:R-:W-:Y:S02]  /*16c0*/  IMAD R9, R10, R0, RZ ;  /* 0x000000000a097224 */ /* 0x000fe400078e02ff */
[----:B------:R-:W-:-:S02]  /*16d0*/  IMAD.MOV.U32 R10, RZ, RZ, RZ ;  /* 0x000000ffff0a7224 */ /* 0x000fc400078e00ff */
[----:B------:R-:W-:Y:S02]  /*16e0*/  IMAD.MOV R24, RZ, RZ, -R24 ;  /* 0x000000ffff187224 */ /* 0x000fe400078e0a18 */
[----:B------:R-:W-:Y:S01]  /*16f0*/  IMAD.HI.U32 R9, R11, R9, R10 ;  /* 0x000000090b097227 */ /* 0x000fe200078e000a */
[----:B------:R-:W-:-:S03]  /*1700*/  IABS R11, c[0x0][0x1c0] ;  /* 0x00007000000b7a13 */ /* 0x000fc60000000000 */
[----:B------:R-:W-:-:S04]  /*1710*/  IMAD.HI.U32 R22, R22, R25, RZ ;  /* 0x0000001916167227 */ /* 0x000fc800078e00ff */
[----:B------:R-:W-:Y:S02]  /*1720*/  IMAD.MOV R11, RZ, RZ, -R11 ;  /* 0x000000ffff0b7224 */ /* 0x000fe400078e0a0b */
[----:B------:R-:W-:-:S04]  /*1730*/  IMAD.HI.U32 R10, R9, R23, RZ ;  /* 0x00000017090a7227 */ /* 0x000fc800078e00ff */
[----:B------:R-:W-:Y:S02]  /*1740*/  IMAD R23, R10, R11, R23 ;  /* 0x0000000b0a177224 */ /* 0x000fe400078e0217 */
[--C-:B------:R-:W-:Y:S02]  /*1750*/  IMAD R24, R22, R24, R25.reuse ;  /* 0x0000001816187224 */ /* 0x100fe400078e0219 */
[----:B------:R-:W-:Y:S01]  /*1760*/  IMAD.HI.U32 R9, R9, R25, RZ ;  /* 0x0000001909097227 */ /* 0x000fe200078e00ff */
[----:B------:R-:W-:Y:S02]  /*1770*/  ISETP.GT.U32.AND P3, PT, R0, R23, PT ;  /* 0x000000170000720c */ /* 0x000fe40003f64070 */
[----:B------:R-:W-:Y:S01]  /*1780*/  ISETP.GT.U32.AND P0, PT, R5, R24, PT ;  /* 0x000000180500720c */ /* 0x000fe20003f04070 */
[----:B------:R-:W-:-:S05]  /*1790*/  IMAD R11, R9, R11, R25 ;  /* 0x0000000b090b7224 */ /* 0x000fca00078e0219 */
[----:B------:R-:W-:-:S05]  /*17a0*/  ISETP.GT.U32.AND P1, PT, R0, R11, PT ;  /* 0x0000000b0000720c */ /* 0x000fca0003f24070 */
[--C-:B------:R-:W-:Y:S01]  /*17b0*/  @!P3 IMAD.IADD R23, R23, 0x1, -R0.reuse ;  /* 0x000000011717b824 */ /* 0x100fe200078e0a00 */
[----:B------:R-:W-:Y:S01]  /*17c0*/  @!P3 IADD3 R10, R10, 0x1, RZ ;  /* 0x000000010a0ab810 */ /* 0x000fe20007ffe0ff */
[----:B------:R-:W-:Y:S01]  /*17d0*/  @!P0 IMAD.IADD R24, R24, 0x1, -R5 ;  /* 0x0000000118188824 */ /* 0x000fe200078e0a05 */
[----:B------:R-:W-:Y:S02]  /*17e0*/  @!P0 IADD3 R22, R22, 0x1, RZ ;  /* 0x0000000116168810 */ /* 0x000fe40007ffe0ff */
[----:B------:R-:W-:Y:S02]  /*17f0*/  ISETP.GE.U32.AND P6, PT, R23, R0, PT ;  /* 0x000000001700720c */ /* 0x000fe40003fc6070 */
[-C--:B------:R-:W-:Y:S01]  /*1800*/  ISETP.GE.U32.AND P2, PT, R24, R5.reuse, PT ;  /* 0x000000051800720c */ /* 0x080fe20003f46070 */
[----:B------:R-:W-:Y:S01]  /*1810*/  @!P1 IMAD.IADD R11, R11, 0x1, -R0 ;  /* 0x000000010b0b9824 */ /* 0x000fe200078e0a00 */
[----:B------:R-:W-:Y:S02]  /*1820*/  LOP3.LUT R24, R13, R5, RZ, 0x3c, !PT ;  /* 0x000000050d187212 */ /* 0x000fe400078e3cff */
[----:B------:R-:W-:-:S02]  /*1830*/  ISETP.GT.AND P3, PT, R3, RZ, PT ;  /* 0x000000ff0300720c */ /* 0x000fc40003f64270 */
[----:B------:R-:W-:Y:S02]  /*1840*/  ISETP.GE.AND P4, PT, R24, RZ, PT ;  /* 0x000000ff1800720c */ /* 0x000fe40003f86270 */
[----:B------:R-:W-:Y:S02]  /*1850*/  ISETP.GE.U32.AND P5, PT, R11, R0, PT ;  /* 0x000000000b00720c */ /* 0x000fe40003fa6070 */
[----:B------:R-:W-:Y:S02]  /*1860*/  LOP3.LUT R13, R13, c[0x0][0x1c0], RZ, 0x3c, !PT ;  /* 0x000070000d0d7a12 */ /* 0x000fe400078e3cff */
[----:B------:R-:W-:Y:S02]  /*1870*/  @P6 IADD3 R10, R10, 0x1, RZ ;  /* 0x000000010a0a6810 */ /* 0x000fe40007ffe0ff */
[----:B------:R-:W-:Y:S02]  /*1880*/  ISETP.NE.AND P6, PT, R4, RZ, PT ;  /* 0x000000ff0400720c */ /* 0x000fe40003fc5270 */
[----:B------:R-:W-:-:S02]  /*1890*/  @P2 IADD3 R22, R22, 0x1, RZ ;  /* 0x0000000116162810 */ /* 0x000fc40007ffe0ff */
[----:B------:R-:W-:Y:S02]  /*18a0*/  ISETP.GE.AND P0, PT, R8, RZ, PT ;  /* 0x000000ff0800720c */ /* 0x000fe40003f06270 */
[----:B------:R-:W-:Y:S01]  /*18b0*/  ISETP.GE.AND P2, PT, R13, RZ, PT ;  /* 0x000000ff0d00720c */ /* 0x000fe20003f46270 */
[----:B------:R-:W-:Y:S01]  /*18c0*/  IMAD.MOV.U32 R13, RZ, RZ, R22 ;  /* 0x000000ffff0d7224 */ /* 0x000fe200078e0016 */
[----:B------:R-:W-:Y:S02]  /*18d0*/  SHF.R.S32.HI R8, RZ, 0x1f, R3 ;  /* 0x0000001fff087819 */ /* 0x000fe40000011403 */
[----:B------:R-:W-:Y:S01]  /*18e0*/  @!P1 IADD3 R9, R9, 0x1, RZ ;  /* 0x0000000109099810 */ /* 0x000fe20007ffe0ff */
[----:B------:R-:W-:Y:S01]  /*18f0*/  @!P4 IMAD.MOV R13, RZ, RZ, -R13 ;  /* 0x000000ffff0dc224 */ /* 0x000fe200078e0a0d */
[----:B------:R-:W-:Y:S01]  /*1900*/  LEA.HI.SX32 R22, R3, 0x1, 0x1 ;  /* 0x0000000103167811 */ /* 0x000fe200078f0aff */
[----:B------:R-:W-:Y:S01]  /*1910*/  @!P3 IMAD.MOV R22, RZ, RZ, R8 ;  /* 0x000000ffff16b224 */ /* 0x000fe200078e0208 */
[----:B------:R-:W-:-:S02]  /*1920*/  @!P6 LOP3.LUT R13, RZ, R5, RZ, 0x33, !PT ;  /* 0x00000005ff0de212 */ /* 0x000fc400078e33ff */
[----:B------:R-:W-:Y:S01]  /*1930*/  LEA.HI R8, R31, R26, RZ, 0x4 ;  /* 0x0000001a1f087211 */ /* 0x000fe200078f20ff */
[----:B------:R-:W-:Y:S01]  /*1940*/  @!P0 IMAD.MOV R10, RZ, RZ, -R10 ;  /* 0x000000ffff0a8224 */ /* 0x000fe200078e0a0a */
        /* <DEDUP_REMOVED lines=12> */
[----:B------:R-:W-:Y:S02]  /*1a10*/  LOP3.LUT R8, R8, 0xfffffff0, RZ, 0xc0, !PT ;  /* 0xfffffff008087812 */ /* 0x000fe400078ec0ff */
[----:B------:R-:W-:Y:S01]  /*1a20*/  SEL R0, R0, R9, !P4 ;  /* 0x0000000900007207 */ /* 0x000fe20006000000 */
[----:B------:R-:W-:Y:S01]  /*1a30*/  IMAD R10, R10, R36, RZ ;  /* 0x000000240a0a7224 */ /* 0x000fe200078e02ff */
[----:B------:R-:W-:Y:S01]  /*1a40*/  SEL R11, R21, R11, P2 ;  /* 0x0000000b150b7207 */ /* 0x000fe20001000000 */
[----:B------:R-:W-:Y:S01]  /*1a50*/  IMAD.MOV.U32 R9, RZ, RZ, -0x800000 ;  /* 0xff800000ff097424 */ /* 0x000fe200078e00ff */
[----:B------:R-:W-:Y:S01]  /*1a60*/  SEL R13, R20, R13, P2 ;  /* 0x0000000d140d7207 */ /* 0x000fe20001000000 */
[----:B------:R-:W-:Y:S02]  /*1a70*/  IMAD R10, R22, R10, RZ ;  /* 0x0000000a160a7224 */ /* 0x000fe400078e02ff */
        /* <DEDUP_REMOVED lines=16> */
[----:B------:R-:W-:-:S06]  /*1b80*/  LEA.HI.X R9, R22, c[0x0][0x20c], R9, 0x2, P0 ;  /* 0x0000830016097a11 */ /* 0x000fcc00000f1409 */
[----:B------:R0:W5:Y:S03]  /*1b90*/  LDG.E R9, [R8.64] ;  /* 0x0000000808097981 */ /* 0x000166000c1e1900 */
.L_x_295:
[----:B------:R-:W-:Y:S05]  /*1ba0*/  BSYNC B0 ;  /* 0x0000000000007941 */ /* 0x000fea0003800000 */
.L_x_294:
[----:B------:R-:W-:Y:S01]  /*1bb0*/  ISETP.GT.AND P5, PT, R26, 0x1f, PT ;  /* 0x0000001f1a00780c */ /* 0x000fe20003fa4270 */
[----:B------:R-:W-:Y:S01]  /*1bc0*/  IMAD.MOV.U32 R30, RZ, RZ, -0x800000 ;  /* 0xff800000ff1e7424 */ /* 0x000fe200078e00ff */
[----:B------:R-:W-:Y:S01]  /*1bd0*/  ISETP.GT.AND P2, PT, R4, RZ, PT ;  /* 0x000000ff0400720c */ /* 0x000fe20003f44270 */
[----:B------:R-:W-:Y:S01]  /*1be0*/  IMAD R0, R0, R36, RZ ;  /* 0x0000002400007224 */ /* 0x000fe200078e02ff */
[----:B------:R-:W-:Y:S01]  /*1bf0*/  BSSY B1, `(.L_x_296) ;  /* 0x00001e7000017945 */ /* 0x000fe20003800000 */
[----:B------:R-:W-:-:S08]  /*1c00*/  IMAD.MOV.U32 R29, RZ, RZ, 0x7f800000 ;  /* 0x7f800000ff1d7424 */ /* 0x000fd000078e00ff */
[----:B------:R-:W-:Y:S01]  /*1c10*/  @!P5 IMAD R5, R5, 0x11, R21 ;  /* 0x000000110505d824 */ /* 0x000fe200078e0215 */
[----:B0-----:R-:W-:Y:S02]  /*1c20*/  @!P5 LEA.HI R8, R26, R26, RZ, 0x1 ;  /* 0x0000001a1a08d211 */ /* 0x001fe400078f08ff */
[----:B------:R-:W-:Y:S02]  /*1c30*/  SHF.R.S32.HI R21, RZ, 0x1f, R4 ;  /* 0x0000001fff157819 */ /* 0x000fe40000011404 */
[----:B-----5:R-:W-:Y:S01]  /*1c40*/  @!P5 STS [R5.X4], R9 ;  /* 0x000000090500d388 */ /* 0x020fe20000004800 */
[C---:B------:R-:W-:Y:S01]  /*1c50*/  @!P5 LOP3.LUT R20, R8.reuse, 0xfffffffe, RZ, 0xc0, !PT ;  /* 0xfffffffe0814d812 */ /* 0x040fe200078ec0ff */
[----:B------:R-:W-:-:S04]  /*1c60*/  @!P5 IMAD.SHL.U32 R8, R8, 0x2, RZ ;  /* 0x000000020808d824 */ /* 0x000fc800078e00ff */
[----:B------:R-:W-:Y:S01]  /*1c70*/  @!P5 IMAD.IADD R20, R26, 0x1, -R20 ;  /* 0x000000011a14d824 */ /* 0x000fe200078e0a14 */
[----:B------:R-:W-:-:S05]  /*1c80*/  @!P5 LOP3.LUT R8, R8, 0xfffffffc, RZ, 0xc0, !PT ;  /* 0xfffffffc0808d812 */ /* 0x000fca00078ec0ff */
[----:B------:R-:W-:Y:S01]  /*1c90*/  @!P5 IMAD R8, R20, 0x44, R8 ;  /* 0x000000441408d824 */ /* 0x000fe200078e0208 */
[----:B------:R-:W-:Y:S01]  /*1ca0*/  BAR.SYNC.DEFER_BLOCKING 0x0 ;  /* 0x0000000000007b1d */ /* 0x000fe20000010000 */
[----:B------:R-:W-:-:S05]  /*1cb0*/  LOP3.LUT R20, R26, 0x1, RZ, 0xc0, !PT ;  /* 0x000000011a147812 */ /* 0x000fca00078ec0ff */
[----:B------:R-:W0:Y:S04]  /*1cc0*/  @!P5 LDS R30, [R8] ;  /* 0x00000000081ed984 */ /* 0x000e280000000800 */
[----:B0-----:R-:W0:Y:S02]  /*1cd0*/  SHFL.BFLY PT, R5, R30, 0x1, 0x1f ;  /* 0x0c201f001e057f89 */ /* 0x001e2400000e0000 */
[----:B0-----:R-:W-:-:S04]  /*1ce0*/  FMNMX.FTZ R5, R5, R30, !PT ;  /* 0x0000001e05057209 */ /* 0x001fc80007810000 */
[----:B------:R-:W-:-:S04]  /*1cf0*/  FSETP.NEU.FTZ.AND P0, PT, R5, -INF , PT ;  /* 0xff8000000500780b */ /* 0x000fc80003f1d000 */
[----:B------:R-:W-:-:S05]  /*1d00*/  FSEL R5, R5, RZ, P0 ;  /* 0x000000ff05057208 */ /* 0x000fca0000000000 */
[----:B------:R-:W-:-:S04]  /*1d10*/  FADD.FTZ R9, -R5, R30 ;  /* 0x0000001e05097221 */ /* 0x000fc80000010100 */
[----:B------:R-:W-:-:S06]  /*1d20*/  FMUL.FTZ R9, R9, 1.4426950216293334961 ;  /* 0x3fb8aa3b09097820 */ /* 0x000fcc0000410000 */
[----:B------:R-:W0:Y:S02]  /*1d30*/  MUFU.EX2 R9, R9 ;  /* 0x0000000900097308 */ /* 0x000e240000000800 */
[----:B0-----:R-:W0:Y:S02]  /*1d40*/  SHFL.BFLY PT, R8, R9, 0x1, 0x1f ;  /* 0x0c201f0009087f89 */ /* 0x001e2400000e0000 */
[----:B0-----:R-:W-:Y:S01]  /*1d50*/  FADD.FTZ R8, R9, R8 ;  /* 0x0000000809087221 */ /* 0x001fe20000010000 */
[----:B------:R-:W-:Y:S01]  /*1d60*/  LEA.HI.SX32 R9, R4, 0x1, 0x1 ;  /* 0x0000000104097811 */ /* 0x000fe200078f0aff */
[----:B------:R-:W-:Y:S01]  /*1d70*/  @!P2 IMAD.MOV R9, RZ, RZ, R21 ;  /* 0x000000ffff09a224 */ /* 0x000fe200078e0215 */
[----:B------:R-:W-:Y:S02]  /*1d80*/  ISETP.EQ.U32.OR P2, PT, R20, 0x1, P5 ;  /* 0x000000011400780c */ /* 0x000fe40002f42470 */
        /* <DEDUP_REMOVED lines=43> */
[----:B------:R-:W-:Y:S05]  /*2040*/  CALL.REL.NOINC `($__internal_6_$__cuda_sm20_div_s64) ;  /* 0x000022a000007944 */ /* 0x000fea0003c00000 */
[----:B------:R-:W-:Y:S02]  /*2050*/  IADD3 R20, P0, RZ, -R0, RZ ;  /* 0x80000000ff147210 */ /* 0x000fe40007f1e0ff */
[-C--:B------:R-:W-:Y:S02]  /*2060*/  MOV R43, R23.reuse ;  /* 0x00000017002b7202 */ /* 0x080fe40000000f00 */
[----:B------:R-:W-:Y:S01]  /*2070*/  IADD3.X R6, RZ, ~R23, RZ, P0, !PT ;  /* 0x80000017ff067210 */ /* 0x000fe200007fe4ff */
[----:B------:R-:W-:-:S04]  /*2080*/  IMAD.WIDE.U32 R38, R42, R20, R38 ;  /* 0x000000142a267225 */ /* 0x000fc800078e0026 */
[----:B------:R-:W-:Y:S01]  /*2090*/  IMAD R6, R6, R42, RZ ;  /* 0x0000002a06067224 */ /* 0x000fe200078e02ff */
[----:B------:R-:W-:Y:S02]  /*20a0*/  MOV R25, R38 ;  /* 0x0000002600197202 */ /* 0x000fe40000000f00 */
[----:B------:R-:W-:Y:S01]  /*20b0*/  MOV R42, R0 ;  /* 0x00000000002a7202 */ /* 0x000fe20000000f00 */
[----:B------:R-:W-:-:S05]  /*20c0*/  IMAD R6, R5, R20, R6 ;  /* 0x0000001405067224 */ /* 0x000fca00078e0206 */
[----:B------:R-:W-:Y:S01]  /*20d0*/  IADD3 R6, R39, R6, RZ ;  /* 0x0000000627067210 */ /* 0x000fe20007ffe0ff */
[----:B------:R-:W-:Y:S05]  /*20e0*/  BRA `(.L_x_301) ;  /* 0x0000017000007947 */ /* 0x000fea0003800000 */
.L_x_300:
        /* <DEDUP_REMOVED lines=23> */
.L_x_301:
[----:B------:R-:W-:Y:S05]  /*2260*/  BSYNC B0 ;  /* 0x0000000000007941 */ /* 0x000fea0003800000 */
.L_x_299:
        /* <DEDUP_REMOVED lines=10> */
[-C--:B------:R-:W-:Y:S02]  /*2310*/  IADD3 R20, P0, RZ, -R0.reuse, RZ ;  /* 0x80000000ff147210 */ /* 0x080fe40007f1e0ff */
[----:B------:R-:W-:Y:S01]  /*2320*/  MOV R24, R25 ;  /* 0x0000001900187202 */ /* 0x000fe20000000f00 */
[----:B------:R-:W-:Y:S01]  /*2330*/  IMAD.MOV.U32 R25, RZ, RZ, R6 ;  /* 0x000000ffff197224 */ /* 0x000fe200078e0006 */
[-C--:B------:R-:W-:Y:S02]  /*2340*/  IADD3.X R5, RZ, ~R23.reuse, RZ, P0, !PT ;  /* 0x80000017ff057210 */ /* 0x080fe400007fe4ff */
        /* <DEDUP_REMOVED lines=8> */
.L_x_303:
        /* <DEDUP_REMOVED lines=22> */
.L_x_304:
[----:B------:R-:W-:Y:S05]  /*2530*/  BSYNC B0 ;  /* 0x0000000000007941 */ /* 0x000fea0003800000 */
.L_x_302:
        /* <DEDUP_REMOVED lines=14> */
[----:B------:R-:W-:Y:S02]  /*2620*/  MOV R40, R0 ;  /* 0x0000000000287202 */ /* 0x000fe40000000f00 */
[-C--:B------:R-:W-:Y:S01]  /*2630*/  IADD3.X R5, RZ, ~R23.reuse, RZ, P0, !PT ;  /* 0x80000017ff057210 */ /* 0x080fe200007fe4ff */
[----:B------:R-:W-:Y:S01]  /*2640*/  IMAD.WIDE.U32 R38, R33, R20, R38 ;  /* 0x0000001421267225 */ /* 0x000fe200078e0026 */
[----:B------:R-:W-:-:S03]  /*2650*/  MOV R41, R23 ;  /* 0x0000001700297202 */ /* 0x000fc60000000f00 */
[----:B------:R-:W-:-:S04]  /*2660*/  IMAD R5, R5, R33, RZ ;  /* 0x0000002105057224 */ /* 0x000fc800078e02ff */
[----:B------:R-:W-:-:S05]  /*2670*/  IMAD R5, R8, R20, R5 ;  /* 0x0000001408057224 */ /* 0x000fca00078e0205 */
[----:B------:R-:W-:Y:S01]  /*2680*/  IADD3 R8, R39, R5, RZ ;  /* 0x0000000527087210 */ /* 0x000fe20007ffe0ff */
[----:B------:R-:W-:Y:S05]  /*2690*/  BRA `(.L_x_307) ;  /* 0x0000016000007947 */ /* 0x000fea0003800000 */
.L_x_306:
        /* <DEDUP_REMOVED lines=22> */
.L_x_307:
[----:B------:R-:W-:Y:S05]  /*2800*/  BSYNC B0 ;  /* 0x0000000000007941 */ /* 0x000fea0003800000 */
.L_x_305:
[-C--:B------:R-:W-:Y:S01]  /*2810*/  IMAD R0, R35, R19.reuse, RZ ;  /* 0x0000001323007224 */ /* 0x080fe200078e02ff */
[----:B------:R-:W-:Y:S01]  /*2820*/  SHF.R.S32.HI R22, RZ, 0x1f, R2 ;  /* 0x0000001fff167819 */ /* 0x000fe20000011402 */
[C---:B------:R-:W-:Y:S01]  /*2830*/  IMAD.WIDE.U32 R20, R34.reuse, R19, RZ ;  /* 0x0000001322147225 */ /* 0x040fe200078e00ff */
[----:B------:R-:W-:Y:S01]  /*2840*/  SHF.R.S32.HI R23, RZ, 0x1f, R36 ;  /* 0x0000001fff177819 */ /* 0x000fe20000011424 */
[----:B------:R-:W-:Y:S02]  /*2850*/  BSSY B0, `(.L_x_308) ;  /* 0x0000040000007945 */ /* 0x000fe40003800000 */
[----:B------:R-:W-:Y:S02]  /*2860*/  IMAD R0, R34, R18, R0 ;  /* 0x0000001222007224 */ /* 0x000fe400078e0200 */
[----:B------:R-:W-:-:S03]  /*2870*/  IMAD.WIDE.U32 R34, R20, R17, RZ ;  /* 0x0000001114227225 */ /* 0x000fc600078e00ff */
[----:B------:R-:W-:Y:S01]  /*2880*/  IADD3 R0, R21, R0, RZ ;  /* 0x0000000015007210 */ /* 0x000fe20007ffe0ff */
[-C--:B------:R-:W-:Y:S01]  /*2890*/  IMAD R8, R8, R2.reuse, RZ ;  /* 0x0000000208087224 */ /* 0x080fe200078e02ff */
[----:B------:R-:W-:Y:S01]  /*28a0*/  SHF.R.S32.HI R21, RZ, 0x1f, R25 ;  /* 0x0000001fff157819 */ /* 0x000fe20000011419 */
[----:B------:R-:W-:Y:S02]  /*28b0*/  IMAD R4, R4, R2, RZ ;  /* 0x0000000204047224 */ /* 0x000fe400078e02ff */
[----:B------:R-:W-:Y:S02]  /*28c0*/  IMAD R5, R0, R17, RZ ;  /* 0x0000001100057224 */ /* 0x000fe400078e02ff */
[----:B------:R-:W-:Y:S02]  /*28d0*/  IMAD R0, R6, R25, RZ ;  /* 0x0000001906007224 */ /* 0x000fe400078e02ff */
[----:B------:R-:W-:Y:S02]  /*28e0*/  IMAD R5, R16, R20, R5 ;  /* 0x0000001410057224 */ /* 0x000fe400078e0205 */
[----:B------:R-:W-:-:S02]  /*28f0*/  IMAD R6, R41, R36, RZ ;  /* 0x0000002429067224 */ /* 0x000fc400078e02ff */
[----:B------:R-:W-:Y:S01]  /*2900*/  IMAD R8, R22, R38, R8 ;  /* 0x0000002616087224 */ /* 0x000fe200078e0208 */
[----:B------:R-:W-:Y:S01]  /*2910*/  IADD3 R5, R35, R5, RZ ;  /* 0x0000000523057210 */ /* 0x000fe20007ffe0ff */
[----:B------:R-:W-:Y:S02]  /*2920*/  IMAD R0, R21, R32, R0 ;  /* 0x0000002015007224 */ /* 0x000fe400078e0200 */
[----:B------:R-:W-:Y:S01]  /*2930*/  IMAD.WIDE.U32 R36, R40, R36, RZ ;  /* 0x0000002428247225 */ /* 0x000fe200078e00ff */
[----:B------:R-:W-:-:S03]  /*2940*/  LOP3.LUT R20, R43, R5, RZ, 0xfc, !PT ;  /* 0x000000052b147212 */ /* 0x000fc600078efcff */
[----:B------:R-:W-:Y:S01]  /*2950*/  IMAD R6, R23, R40, R6 ;  /* 0x0000002817067224 */ /* 0x000fe200078e0206 */
[----:B------:R-:W-:Y:S01]  /*2960*/  ISETP.NE.U32.AND P0, PT, R20, RZ, PT ;  /* 0x000000ff1400720c */ /* 0x000fe20003f05070 */
[----:B------:R-:W-:-:S03]  /*2970*/  IMAD.WIDE.U32 R38, R38, R2, RZ ;  /* 0x0000000226267225 */ /* 0x000fc600078e00ff */
[----:B------:R-:W-:Y:S01]  /*2980*/  IADD3 R6, R37, R6, RZ ;  /* 0x0000000625067210 */ /* 0x000fe20007ffe0ff */
[----:B------:R-:W-:Y:S01]  /*2990*/  IMAD.WIDE.U32 R32, R32, R25, RZ ;  /* 0x0000001920207225 */ /* 0x000fe200078e00ff */
[----:B------:R-:W-:-:S03]  /*29a0*/  IADD3 R8, R39, R8, RZ ;  /* 0x0000000827087210 */ /* 0x000fc60007ffe0ff */
[----:B------:R-:W-:Y:S01]  /*29b0*/  IMAD R3, R3, R2, RZ ;  /* 0x0000000203037224 */ /* 0x000fe200078e02ff */
[----:B------:R-:W-:-:S03]  /*29c0*/  IADD3 R2, R33, R0, RZ ;  /* 0x0000000021027210 */ /* 0x000fc60007ffe0ff */
[----:B------:R-:W-:Y:S05]  /*29d0*/  @!P0 BRA `(.L_x_309) ;  /* 0x0000010000008947 */ /* 0x000fea0003800000 */
[----:B------:R-:W-:Y:S01]  /*29e0*/  IMAD.MOV.U32 R28, RZ, RZ, R42 ;  /* 0x000000ffff1c7224 */ /* 0x000fe200078e002a */
[----:B------:R-:W-:Y:S01]  /*29f0*/  MOV R24, R43 ;  /* 0x0000002b00187202 */ /* 0x000fe20000000f00 */
[----:B------:R-:W-:Y:S01]  /*2a00*/  IMAD.MOV.U32 R23, RZ, RZ, R34 ;  /* 0x000000ffff177224 */ /* 0x000fe200078e0022 */
[----:B------:R-:W-:Y:S02]  /*2a10*/  MOV R22, 0x2a30 ;  /* 0x00002a3000167802 */ /* 0x000fe40000000f00 */
[----:B------:R-:W-:Y:S05]  /*2a20*/  CALL.REL.NOINC `($__internal_6_$__cuda_sm20_div_s64) ;  /* 0x000018c000007944 */ /* 0x000fea0003c00000 */
[----:B------:R-:W-:Y:S02]  /*2a30*/  IADD3 R21, P0, RZ, -R0, RZ ;  /* 0x80000000ff157210 */ /* 0x000fe40007f1e0ff */
[----:B------:R-:W-:Y:S02]  /*2a40*/  MOV R40, R42 ;  /* 0x0000002a00287202 */ /* 0x000fe40000000f00 */
[----:B------:R-:W-:Y:S02]  /*2a50*/  IADD3.X R20, RZ, ~R23, RZ, P0, !PT ;  /* 0x80000017ff147210 */ /* 0x000fe400007fe4ff */
[----:B------:R-:W-:Y:S01]  /*2a60*/  MOV R41, R43 ;  /* 0x0000002b00297202 */ /* 0x000fe20000000f00 */
[----:B------:R-:W-:Y:S01]  /*2a70*/  IMAD.MOV.U32 R43, RZ, RZ, R23 ;  /* 0x000000ffff2b7224 */ /* 0x000fe200078e0017 */
[----:B------:R-:W-:Y:S01]  /*2a80*/  MOV R42, R0 ;  /* 0x00000000002a7202 */ /* 0x000fe20000000f00 */
[----:B------:R-:W-:-:S02]  /*2a90*/  IMAD R20, R20, R34, RZ ;  /* 0x0000002214147224 */ /* 0x000fc400078e02ff */
[----:B------:R-:W-:-:S04]  /*2aa0*/  IMAD.WIDE.U32 R34, R21, R34, R40 ;  /* 0x0000002215227225 */ /* 0x000fc800078e0028 */
[----:B------:R-:W-:-:S04]  /*2ab0*/  IMAD R20, R5, R21, R20 ;  /* 0x0000001505147224 */ /* 0x000fc800078e0214 */
[----:B------:R-:W-:Y:S01]  /*2ac0*/  IMAD.IADD R24, R35, 0x1, R20 ;  /* 0x0000000123187824 */ /* 0x000fe200078e0214 */
[----:B------:R-:W-:Y:S05]  /*2ad0*/  BRA `(.L_x_310) ;  /* 0x0000017000007947 */ /* 0x000fea0003800000 */
.L_x_309:
        /* <DEDUP_REMOVED lines=23> */
.L_x_310:
[----:B------:R-:W-:Y:S05]  /*2c50*/  BSYNC B0 ;  /* 0x0000000000007941 */ /* 0x000fea0003800000 */
.L_x_308:
        /* <DEDUP_REMOVED lines=11> */
[----:B------:R-:W-:-:S03]  /*2d10*/  IADD3.X R5, RZ, ~R23, RZ, P0, !PT ;  /* 0x80000017ff057210 */ /* 0x000fc600007fe4ff */
[----:B------:R-:W-:-:S04]  /*2d20*/  IMAD.WIDE.U32 R34, R19, R20, R34 ;  /* 0x0000001413227225 */ /* 0x000fc800078e0022 */
[----:B------:R-:W-:Y:S01]  /*2d30*/  IMAD R5, R5, R19, RZ ;  /* 0x0000001305057224 */ /* 0x000fe200078e02ff */
[----:B------:R-:W-:Y:S02]  /*2d40*/  MOV R19, R34 ;  /* 0x0000002200137202 */ /* 0x000fe40000000f00 */
[----:B------:R-:W-:Y:S01]  /*2d50*/  MOV R34, R0 ;  /* 0x0000000000227202 */ /* 0x000fe20000000f00 */
[----:B------:R-:W-:-:S04]  /*2d60*/  IMAD R5, R18, R20, R5 ;  /* 0x0000001412057224 */ /* 0x000fc800078e0205 */
[----:B------:R-:W-:Y:S02]  /*2d70*/  IMAD.IADD R18, R35, 0x1, R5 ;  /* 0x0000000123127824 */ /* 0x000fe400078e0205 */
[----:B------:R-:W-:Y:S01]  /*2d80*/  IMAD.MOV.U32 R35, RZ, RZ, R23 ;  /* 0x000000ffff237224 */ /* 0x000fe200078e0017 */
[----:B------:R-:W-:Y:S05]  /*2d90*/  BRA `(.L_x_313) ;  /* 0x0000017000007947 */ /* 0x000fea0003800000 */
.L_x_312:
        /* <DEDUP_REMOVED lines=23> */
.L_x_313:
[----:B------:R-:W-:Y:S05]  /*2f10*/  BSYNC B0 ;  /* 0x0000000000007941 */ /* 0x000fea0003800000 */
.L_x_311:
        /* <DEDUP_REMOVED lines=12> */
[----:B------:R-:W-:Y:S01]  /*2fe0*/  IADD3.X R5, RZ, ~R23, RZ, P0, !PT ;  /* 0x80000017ff057210 */ /* 0x000fe200007fe4ff */
[----:B------:R-:W-:-:S04]  /*2ff0*/  IMAD.WIDE.U32 R34, R17, R20, R34 ;  /* 0x0000001411227225 */ /* 0x000fc800078e0022 */
[----:B------:R-:W-:Y:S01]  /*3000*/  IMAD R5, R5, R17, RZ ;  /* 0x0000001105057224 */ /* 0x000fe200078e02ff */
[----:B------:R-:W-:-:S03]  /*3010*/  MOV R17, R34 ;  /* 0x0000002200117202 */ /* 0x000fc60000000f00 */
[----:B------:R-:W-:-:S05]  /*3020*/  IMAD R5, R16, R20, R5 ;  /* 0x0000001410057224 */ /* 0x000fca00078e0205 */
[----:B------:R-:W-:Y:S01]  /*3030*/  IADD3 R5, R35, R5, RZ ;  /* 0x0000000523057210 */ /* 0x000fe20007ffe0ff */
[----:B------:R-:W-:Y:S05]  /*3040*/  BRA `(.L_x_316) ;  /* 0x0000017000007947 */ /* 0x000fea0003800000 */
.L_x_315:
        /* <DEDUP_REMOVED lines=23> */
.L_x_316:
[----:B------:R-:W-:Y:S05]  /*31c0*/  BSYNC B0 ;  /* 0x0000000000007941 */ /* 0x000fea0003800000 */
.L_x_314:
[----:B------:R-:W-:Y:S01]  /*31d0*/  SHF.R.S32.HI R20, RZ, 0x1f, R10 ;  /* 0x0000001fff147819 */ /* 0x000fe2000001140a */
[-C--:B------:R-:W-:Y:S01]  /*31e0*/  IMAD R16, R23, R10.reuse, RZ ;  /* 0x0000000a17107224 */ /* 0x080fe200078e02ff */
[----:B------:R-:W-:Y:S01]  /*31f0*/  BSSY B0, `(.L_x_317) ;  /* 0x000003b000007945 */ /* 0x000fe20003800000 */
[----:B------:R-:W-:-:S04]  /*3200*/  IMAD.WIDE.U32 R34, R22, R10, RZ ;  /* 0x0000000a16227225 */ /* 0x000fc800078e00ff */
[----:B------:R-:W-:Y:S01]  /*3210*/  IMAD R10, R20, R22, R16 ;  /* 0x00000016140a7224 */ /* 0x000fe200078e0210 */
[----:B------:R-:W-:Y:S01]  /*3220*/  LOP3.LUT R20, R43, R14, RZ, 0xfc, !PT ;  /* 0x0000000e2b147212 */ /* 0x000fe200078efcff */
[----:B------:R-:W-:Y:S01]  /*3230*/  IMAD R0, R25, c[0x0][0x214], RZ ;  /* 0x0000850019007a24 */ /* 0x000fe200078e02ff */
[----:B------:R-:W-:Y:S01]  /*3240*/  SHF.R.S32.HI R16, RZ, 0x1f, R3 ;  /* 0x0000001fff107819 */ /* 0x000fe20000011403 */
[-C--:B------:R-:W-:Y:S01]  /*3250*/  IMAD R21, R5, R3.reuse, RZ ;  /* 0x0000000305157224 */ /* 0x080fe200078e02ff */
[----:B------:R-:W-:Y:S01]  /*3260*/  ISETP.NE.U32.AND P0, PT, R20, RZ, PT ;  /* 0x000000ff1400720c */ /* 0x000fe20003f05070 */
[----:B------:R-:W-:Y:S01]  /*3270*/  IMAD R18, R18, R0, RZ ;  /* 0x0000000012127224 */ /* 0x000fe200078e02ff */
[----:B------:R-:W-:Y:S01]  /*3280*/  SHF.R.S32.HI R5, RZ, 0x1f, R0 ;  /* 0x0000001fff057819 */ /* 0x000fe20000011400 */
[----:B------:R-:W-:Y:S01]  /*3290*/  IMAD.WIDE.U32 R44, R17, R3, RZ ;  /* 0x00000003112c7225 */ /* 0x000fe200078e00ff */
[----:B------:R-:W-:-:S03]  /*32a0*/  IADD3 R10, R35, R10, RZ ;  /* 0x0000000a230a7210 */ /* 0x000fc60007ffe0ff */
[----:B------:R-:W-:Y:S02]  /*32b0*/  IMAD R3, R5, R19, R18 ;  /* 0x0000001305037224 */ /* 0x000fe400078e0212 */
[----:B------:R-:W-:Y:S02]  /*32c0*/  IMAD R16, R16, R17, R21 ;  /* 0x0000001110107224 */ /* 0x000fe400078e0215 */
[----:B------:R-:W-:-:S03]  /*32d0*/  IMAD.WIDE.U32 R18, R19, R0, RZ ;  /* 0x0000000013127225 */ /* 0x000fc600078e00ff */
[----:B------:R-:W-:Y:S02]  /*32e0*/  IADD3 R16, R45, R16, RZ ;  /* 0x000000102d107210 */ /* 0x000fe40007ffe0ff */
[----:B------:R-:W-:Y:S01]  /*32f0*/  IADD3 R3, R19, R3, RZ ;  /* 0x0000000313037210 */ /* 0x000fe20007ffe0ff */
[----:B------:R-:W-:Y:S05]  /*3300*/  @!P0 BRA `(.L_x_318) ;  /* 0x0000012000008947 */ /* 0x000fea0003800000 */
[----:B------:R-:W-:Y:S01]  /*3310*/  IMAD.MOV.U32 R28, RZ, RZ, R42 ;  /* 0x000000ffff1c7224 */ /* 0x000fe200078e002a */
[----:B------:R-:W-:Y:S01]  /*3320*/  MOV R23, R15 ;  /* 0x0000000f00177202 */ /* 0x000fe20000000f00 */
[----:B------:R-:W-:Y:S01]  /*3330*/  IMAD.MOV.U32 R24, RZ, RZ, R43 ;  /* 0x000000ffff187224 */ /* 0x000fe200078e002b */
[----:B------:R-:W-:Y:S02]  /*3340*/  MOV R5, R14 ;  /* 0x0000000e00057202 */ /* 0x000fe40000000f00 */
[----:B------:R-:W-:Y:S02]  /*3350*/  MOV R22, 0x3370 ;  /* 0x0000337000167802 */ /* 0x000fe40000000f00 */
[----:B------:R-:W-:Y:S05]  /*3360*/  CALL.REL.NOINC `($__internal_6_$__cuda_sm20_div_s64) ;  /* 0x00000f8000007944 */ /* 0x000fea0003c00000 */
[----:B------:R-:W-:Y:S01]  /*3370*/  IADD3 R17, P0, RZ, -R0, RZ ;  /* 0x80000000ff117210 */ /* 0x000fe20007f1e0ff */
[----:B------:R-:W-:Y:S01]  /*3380*/  IMAD.MOV.U32 R21, RZ, RZ, R43 ;  /* 0x000000ffff157224 */ /* 0x000fe200078e002b */
[----:B------:R-:W-:-:S02]  /*3390*/  MOV R20, R42 ;  /* 0x0000002a00147202 */ /* 0x000fc40000000f00 */
[----:B------:R-:W-:Y:S02]  /*33a0*/  IADD3.X R5, RZ, ~R23, RZ, P0, !PT ;  /* 0x80000017ff057210 */ /* 0x000fe400007fe4ff */
        /* <DEDUP_REMOVED lines=8> */
.L_x_318:
        /* <DEDUP_REMOVED lines=23> */
.L_x_319:
[----:B------:R-:W-:Y:S05]  /*35a0*/  BSYNC B0 ;  /* 0x0000000000007941 */ /* 0x000fea0003800000 */
.L_x_317:
        /* <DEDUP_REMOVED lines=28> */
.L_x_321:
        /* <DEDUP_REMOVED lines=23> */
.L_x_322:
[----:B------:R-:W-:Y:S05]  /*38e0*/  BSYNC B0 ;  /* 0x0000000000007941 */ /* 0x000fea0003800000 */
.L_x_320:
        /* <DEDUP_REMOVED lines=20> */
.L_x_298:
[----:B------:R-:W-:-:S04]  /*3a30*/  LEA R2, P0, R38, c[0x0][0x200], 0x2 ;  /* 0x0000800026027a11 */ /* 0x000fc800078010ff */
[----:B------:R-:W-:-:S05]  /*3a40*/  LEA.HI.X R3, R38, c[0x0][0x204], R39, 0x2, P0 ;  /* 0x0000810026037a11 */ /* 0x000fca00000f1427 */
[----:B------:R0:W-:Y:S04]  /*3a50*/  STG.E [R2.64], R29 ;  /* 0x0000001d02007986 */ /* 0x0001e8000c101908 */
.L_x_297:
[----:B------:R-:W-:Y:S05]  /*3a60*/  BSYNC B1 ;  /* 0x0000000000017941 */ /* 0x000fea0003800000 */
.L_x_296:
[-C--:B0-----:R-:W-:Y:S01]  /*3a70*/  LEA.HI R2, R26, R26.reuse, RZ, 0x1 ;  /* 0x0000001a1a027211 */ /* 0x081fe200078f08ff */
[----:B------:R-:W-:Y:S01]  /*3a80*/  IMAD.MOV.U32 R4, RZ, RZ, RZ ;  /* 0x000000ffff047224 */ /* 0x000fe200078e00ff */
[-C--:B------:R-:W-:Y:S02]  /*3a90*/  LEA.HI R17, R31, R26.reuse, RZ, 0x3 ;  /* 0x0000001a1f117211 */ /* 0x080fe400078f18ff */
[----:B------:R-:W-:Y:S02]  /*3aa0*/  LOP3.LUT R0, R2, 0xfffffffe, RZ, 0xc0, !PT ;  /* 0xfffffffe02007812 */ /* 0x000fe400078ec0ff */
[----:B------:R-:W-:Y:S02]  /*3ab0*/  LOP3.LUT R18, R17, 0x3ffffff8, RZ, 0xc0, !PT ;  /* 0x3ffffff811127812 */ /* 0x000fe400078ec0ff */
[----:B------:R-:W-:Y:S01]  /*3ac0*/  SHF.R.S32.HI R17, RZ, 0x3, R17 ;  /* 0x00000003ff117819 */ /* 0x000fe20000011411 */
[----:B------:R-:W-:Y:S01]  /*3ad0*/  IMAD.IADD R0, R26, 0x1, -R0 ;  /* 0x000000011a007824 */ /* 0x000fe200078e0a00 */
[----:B------:R-:W-:-:S04]  /*3ae0*/  IADD3 R18, -R18, R26, RZ ;  /* 0x0000001a12127210 */ /* 0x000fc80007ffe1ff */
[----:B------:R-:W-:Y:S02]  /*3af0*/  ISETP.GE.OR P5, PT, R0, c[0x0][0x314], P5 ;  /* 0x0000c50000007a0c */ /* 0x000fe40002fa6670 */
[----:B------:R-:W-:-:S11]  /*3b00*/  SHF.L.U32 R18, R18, 0x2, RZ ;  /* 0x0000000212127819 */ /* 0x000fd600000006ff */
[----:B------:R-:W-:Y:S02]  /*3b10*/  @!P5 IMAD.SHL.U32 R2, R2, 0x2, RZ ;  /* 0x000000020202d824 */ /* 0x000fe400078e00ff */
[----:B------:R-:W-:-:S03]  /*3b20*/  @!P5 FADD.FTZ R3, -R29, R30 ;  /* 0x0000001e1d03d221 */ /* 0x000fc60000010100 */
[----:B------:R-:W-:Y:S01]  /*3b30*/  @!P5 LOP3.LUT R2, R2, 0xfffffffc, RZ, 0xc0, !PT ;  /* 0xfffffffc0202d812 */ /* 0x000fe200078ec0ff */
[----:B------:R-:W-:-:S04]  /*3b40*/  @!P5 FMUL.FTZ R3, R3, 1.4426950216293334961 ;  /* 0x3fb8aa3b0303d820 */ /* 0x000fc80000410000 */
[----:B------:R-:W-:Y:S02]  /*3b50*/  @!P5 IMAD R2, R0, 0x44, R2 ;  /* 0x000000440002d824 */ /* 0x000fe400078e0202 */
[----:B------:R-:W0:Y:S01]  /*3b60*/  @!P5 MUFU.EX2 R3, R3 ;  /* 0x000000030003d308 */ /* 0x000e220000000800 */
[----:B------:R-:W-:-:S05]  /*3b70*/  IMAD.MOV.U32 R0, RZ, RZ, c[0x0][0x314] ;  /* 0x0000c500ff007624 */ /* 0x000fca00078e00ff */
[----:B------:R-:W-:Y:S01]  /*3b80*/  ISETP.GE.AND P0, PT, R0, 0x1, PT ;  /* 0x000000010000780c */ /* 0x000fe20003f06270 */
[----:B------:R-:W-:Y:S01]  /*3b90*/  IMAD.MOV.U32 R0, RZ, RZ, RZ ;  /* 0x000000ffff007224 */ /* 0x000fe200078e00ff */
[----:B0-----:R0:W-:Y:S02]  /*3ba0*/  @!P5 STS [R2], R3 ;  /* 0x000000030200d388 */ /* 0x0011e40000000800 */
[----:B0-----:R-:W-:Y:S02]  /*3bb0*/  CS2R R2, SRZ ;  /* 0x0000000000027805 */ /* 0x001fe4000001ff00 */
[----:B------:R-:W-:Y:S07]  /*3bc0*/  BAR.SYNC.DEFER_BLOCKING 0x0 ;  /* 0x0000000000007b1d */ /* 0x000fee0000010000 */
        /* <DEDUP_REMOVED lines=18> */
.L_x_326:
[----:B------:R-:W-:Y:S01]  /*3cf0*/  BSSY B0, `(.L_x_324) ;  /* 0x0000007000007945 */ /* 0x000fe20003800000 */
[----:B------:R-:W-:-:S05]  /*3d00*/  @P2 BRA `(.L_x_325) ;  /* 0x0000005000002947 */ /* 0x000fca0003800000 */
[----:B------:R-:W-:Y:S01]  /*3d10*/  ISETP.GE.AND P0, PT, R18, c[0x0][0x220], PT ;  /* 0x0000880012007a0c */ /* 0x000fe20003f06270 */
[----:B------:R-:W-:Y:S01]  /*3d20*/  CS2R R8, SRZ ;  /* 0x0000000000087805 */ /* 0x000fe2000001ff00 */
[----:B------:R-:W-:Y:S11]  /*3d30*/  CS2R R10, SRZ ;  /* 0x00000000000a7805 */ /* 0x000ff6000001ff00 */
[----:B------:R-:W-:Y:S05]  /*3d40*/  @!P0 MOV R15, R13 ;  /* 0x0000000d000f8202 */ /* 0x000fea0000000f00 */
[----:B------:R0:W5:Y:S02]  /*3d50*/  @!P0 LDG.E.128 R8, [R14.64] ;  /* 0x000000080e088981 */ /* 0x000164000c1e1d00 */
.L_x_325:
[----:B------:R-:W-:Y:S05]  /*3d60*/  BSYNC B0 ;  /* 0x0000000000007941 */ /* 0x000fea0003800000 */
.L_x_324:
        /* <DEDUP_REMOVED lines=11> */
.L_x_323:
[----:B------:R-:W-:Y:S02]  /*3e20*/  IADD3 R17, R17, UR6, RZ ;  /* 0x0000000611117c10 */ /* 0x000fe4000fffe0ff */
[----:B------:R-:W-:-:S02]  /*3e30*/  F2FP.BF16.PACK_AB R2, R2, R0 ;  /* 0x000000000202723e */ /* 0x000fc400000010ff */
        /* <DEDUP_REMOVED lines=18> */
[----:B------:R-:W-:Y:S01]  /*3f60*/  IMAD.HI.U32 R4, R11, R4, R10 ;  /* 0x000000040b047227 */ /* 0x000fe200078e000a */
[----:B------:R-:W0:Y:S05]  /*3f70*/  I2F.RP R5, R0 ;  /* 0x0000000000057306 */ /* 0x000e2a0000209400 */
[----:B------:R-:W-:-:S04]  /*3f80*/  IMAD.HI.U32 R4, R4, R9, RZ ;  /* 0x0000000904047227 */ /* 0x000fc800078e00ff */
[----:B------:R-:W-:-:S05]  /*3f90*/  IMAD R6, R4, R6, R9 ;  /* 0x0000000604067224 */ /* 0x000fca00078e0209 */
[----:B------:R-:W-:Y:S01]  /*3fa0*/  ISETP.GT.U32.AND P1, PT, R8, R6, PT ;  /* 0x000000060800720c */ /* 0x000fe20003f24070 */
[----:B0-----:R-:W0:-:S12]  /*3fb0*/  MUFU.RCP R5, R5 ;  /* 0x0000000500057308 */ /* 0x001e180000001000 */
[----:B------:R-:W-:Y:S01]  /*3fc0*/  @!P1 IMAD.IADD R6, R6, 0x1, -R8 ;  /* 0x0000000106069824 */ /* 0x000fe200078e0a08 */
[----:B------:R-:W-:Y:S02]  /*3fd0*/  @!P1 IADD3 R4, R4, 0x1, RZ ;  /* 0x0000000104049810 */ /* 0x000fe40007ffe0ff */
[----:B------:R-:W-:Y:S02]  /*3fe0*/  ISETP.NE.AND P1, PT, R7, RZ, PT ;  /* 0x000000ff0700720c */ /* 0x000fe40003f25270 */
[----:B------:R-:W-:Y:S02]  /*3ff0*/  ISETP.GE.U32.AND P2, PT, R6, R8, PT ;  /* 0x000000080600720c */ /* 0x000fe40003f46070 */
[----:B------:R-:W-:Y:S02]  /*4000*/  LOP3.LUT R6, R17, R7, RZ, 0x3c, !PT ;  /* 0x0000000711067212 */ /* 0x000fe400078e3cff */
[----:B0-----:R-:W-:Y:S02]  /*4010*/  IADD3 R5, R5, 0xffffffe, RZ ;  /* 0x0ffffffe05057810 */ /* 0x001fe40007ffe0ff */
[----:B------:R-:W-:-:S02]  /*4020*/  ISETP.GE.AND P0, PT, R6, RZ, PT ;  /* 0x000000ff0600720c */ /* 0x000fc40003f06270 */
[----:B------:R-:W0:Y:S05]  /*4030*/  F2I.FTZ.U32.TRUNC.NTZ R11, R5 ;  /* 0x00000005000b7305 */ /* 0x000e2a000021f000 */
[----:B------:R-:W-:-:S06]  /*4040*/  @P2 IADD3 R4, R4, 0x1, RZ ;  /* 0x0000000104042810 */ /* 0x000fcc0007ffe0ff */
[----:B------:R-:W-:Y:S02]  /*4050*/  @!P0 IADD3 R4, -R4, RZ, RZ ;  /* 0x000000ff04048210 */ /* 0x000fe40007ffe1ff */
[----:B------:R-:W-:Y:S01]  /*4060*/  @!P1 LOP3.LUT R4, RZ, R7, RZ, 0x33, !PT ;  /* 0x00000007ff049212 */ /* 0x000fe200078e33ff */
[----:B0-----:R-:W-:-:S04]  /*4070*/  IMAD.MOV R5, RZ, RZ, -R11 ;  /* 0x000000ffff057224 */ /* 0x001fc800078e0a0b */
        /* <DEDUP_REMOVED lines=8> */
[----:B------:R-:W-:-:S03]  /*4100*/  ISETP.GE.AND P1, PT, R8, RZ, PT ;  /* 0x000000ff0800720c */ /* 0x000fc60003f26270 */
[----:B------:R-:W-:-:S04]  /*4110*/  IMAD.MOV R6, RZ, RZ, -R9 ;  /* 0x000000ffff067224 */ /* 0x000fc800078e0a09 */
[----:B------:R-:W-:-:S05]  /*4120*/  IMAD R5, R0, R6, R5 ;  /* 0x0000000600057224 */ /* 0x000fca00078e0205 */
[----:B------:R-:W-:-:S13]  /*4130*/  ISETP.GT.U32.AND P0, PT, R0, R5, PT ;  /* 0x000000050000720c */ /* 0x000fda0003f04070 */
[-C--:B------:R-:W-:Y:S02]  /*4140*/  @!P0 IADD3 R5, R5, -R0.reuse, RZ ;  /* 0x8000000005058210 */ /* 0x080fe40007ffe0ff */
[----:B------:R-:W-:Y:S02]  /*4150*/  @!P0 IADD3 R9, R9, 0x1, RZ ;  /* 0x0000000109098810 */ /* 0x000fe40007ffe0ff */
[----:B------:R-:W-:Y:S02]  /*4160*/  ISETP.GE.U32.AND P2, PT, R5, R0, PT ;  /* 0x000000000500720c */ /* 0x000fe40003f46070 */
[----:B------:R-:W-:Y:S02]  /*4170*/  ISETP.NE.AND P0, PT, RZ, c[0x0][0x214], PT ;  /* 0x00008500ff007a0c */ /* 0x000fe40003f05270 */
[----:B------:R-:W-:-:S05]  /*4180*/  SHF.R.S32.HI R0, RZ, 0x1f, R4 ;  /* 0x0000001fff007819 */ /* 0x000fca0000011404 */
[----:B------:R-:W-:-:S04]  /*4190*/  IMAD R0, R0, c[0x0][0x1e0], RZ ;  /* 0x0000780000007a24 */ /* 0x000fc800078e02ff */
[----:B------:R-:W-:Y:S01]  /*41a0*/  @P2 IADD3 R9, R9, 0x1, RZ ;  /* 0x0000000109092810 */ /* 0x000fe20007ffe0ff */
[----:B------:R-:W-:-:S04]  /*41b0*/  IMAD R4, R4, c[0x0][0x1e4], R0 ;  /* 0x0000790004047a24 */ /* 0x000fc800078e0200 */
[----:B------:R-:W-:Y:S01]  /*41c0*/  @!P1 IMAD.MOV R9, RZ, RZ, -R9 ;  /* 0x000000ffff099224 */ /* 0x000fe200078e0a09 */
[----:B------:R-:W-:Y:S01]  /*41d0*/  @!P0 LOP3.LUT R9, RZ, c[0x0][0x214], RZ, 0x33, !PT ;  /* 0x00008500ff098a12 */ /* 0x000fe200078e33ff */
[----:B------:R-:W-:-:S03]  /*41e0*/  IMAD.IADD R19, R19, 0x1, R4 ;  /* 0x0000000113137824 */ /* 0x000fc600078e0204 */
        /* <DEDUP_REMOVED lines=8> */
[----:B------:R-:W-:Y:S02]  /*4270*/  IMAD R4, R4, c[0x0][0x1e8], RZ ;  /* 0x00007a0004047a24 */ /* 0x000fe400078e02ff */
[----:B------:R-:W-:-:S04]  /*4280*/  IMAD.WIDE.U32 R18, R7, c[0x0][0x1e8], R18 ;  /* 0x00007a0007127a25 */ /* 0x000fc800078e0012 */
[----:B------:R-:W-:Y:S01]  /*4290*/  IMAD R4, R7, c[0x0][0x1ec], R4 ;  /* 0x00007b0007047a24 */ /* 0x000fe200078e0204 */
[----:B------:R-:W-:-:S03]  /*42a0*/  LEA R6, P0, R18, c[0x0][0x1d0], 0x1 ;  /* 0x0000740012067a11 */ /* 0x000fc600078008ff */
[----:B------:R-:W-:-:S05]  /*42b0*/  IMAD.IADD R4, R19, 0x1, R4 ;  /* 0x0000000113047824 */ /* 0x000fca00078e0204 */
[----:B------:R-:W-:-:S05]  /*42c0*/  LEA.HI.X R7, R18, c[0x0][0x1d4], R4, 0x1, P0 ;  /* 0x0000750012077a11 */ /* 0x000fca00000f0c04 */
[----:B------:R-:W-:Y:S01]  /*42d0*/  STG.E.64 [R6.64], R2 ;  /* 0x0000000206007986 */ /* 0x000fe2000c101b08 */
[----:B------:R-:W-:Y:S05]  /*42e0*/  EXIT ;  /* 0x000000000000794d */ /* 0x000fea0003800000 */
        .weak           $__internal_6_$__cuda_sm20_div_s64
        .type           $__internal_6_$__cuda_sm20_div_s64,@function
        .size           $__internal_6_$__cuda_sm20_div_s64,(.L_x_5154 - $__internal_6_$__cuda_sm20_div_s64)
$__internal_6_$__cuda_sm20_div_s64:
        /* <DEDUP_REMOVED lines=33> */
[----:B------:R-:W-:Y:S02]  /*4500*/  IMAD.X R0, R0, 0x1, R27, P0 ;  /* 0x0000000100007824 */ /* 0x000fe400000e061b */
[----:B------:R-:W-:Y:S02]  /*4510*/  IMAD R27, R27, R20, RZ ;  /* 0x000000141b1b7224 */ /* 0x000fe400078e02ff */
[----:B------:R-:W-:-:S03]  /*4520*/  IMAD.MOV.U32 R49, RZ, RZ, RZ ;  /* 0x000000ffff317224 */ /* 0x000fc600078e00ff */
        /* <DEDUP_REMOVED lines=35> */
[----:B------:R-:W-:Y:S02]  /*4760*/  ISETP.NE.U32.AND P0, PT, R23, RZ, PT ;  /* 0x000000ff1700720c */ /* 0x000fe40003f05070 */
[----:B------:R-:W-:-:S02]  /*4770*/  SEL R20, R0, R20, P2 ;  /* 0x0000001400147207 */ /* 0x000fc40001000000 */
[-C--:B------:R-:W-:Y:S02]  /*4780*/  IADD3 R0, P2, RZ, -R21.reuse, RZ ;  /* 0x80000015ff007210 */ /* 0x080fe40007f5e0ff */
[----:B------:R-:W-:Y:S02]  /*4790*/  ISETP.GE.AND P3, PT, R27, RZ, PT ;  /* 0x000000ff1b00720c */ /* 0x000fe40003f66270 */
[----:B------:R-:W-:Y:S01]  /*47a0*/  ISETP.NE.AND.EX P0, PT, R5, RZ, PT, P0 ;  /* 0x000000ff0500720c */ /* 0x000fe20003f05300 */
[----:B------:R-:W-:Y:S01]  /*47b0*/  IMAD.X R23, RZ, RZ, ~R20, P2 ;  /* 0x000000ffff177224 */ /* 0x000fe200010e0e14 */
[----:B------:R-:W-:Y:S01]  /*47c0*/  SEL R0, R0, R21, !P3 ;  /* 0x0000001500007207 */ /* 0x000fe20005800000 */
[----:B------:R-:W-:-:S03]  /*47d0*/  IMAD.MOV.U32 R21, RZ, RZ, 0x0 ;  /* 0x00000000ff157424 */ /* 0x000fc600078e00ff */
[----:B------:R-:W-:Y:S01]  /*47e0*/  SEL R23, R23, R20, !P3 ;  /* 0x0000001417177207 */ /* 0x000fe20005800000 */
[----:B------:R-:W-:Y:S01]  /*47f0*/  IMAD.MOV.U32 R20, RZ, RZ, R22 ;  /* 0x000000ffff147224 */ /* 0x000fe200078e0016 */
[----:B------:R-:W-:Y:S02]  /*4800*/  SEL R0, R0, 0xffffffff, P0 ;  /* 0xffffffff00007807 */ /* 0x000fe40000000000 */
[----:B------:R-:W-:Y:S01]  /*4810*/  SEL R23, R23, 0xffffffff, P0 ;  /* 0xffffffff17177807 */ /* 0x000fe20000000000 */
[----:B------:R-:W-:Y:S06]  /*4820*/  RET.REL.NODEC R20 `(_ZN5flash32flash_fwd_splitkv_combine_kernelI23Flash_fwd_kernel_traitsILi32ELi64ELi256ELi4ELb0ELb0EN7cutlass10bfloat16_tE19Flash_kernel_traitsILi32ELi64ELi256ELi4ES3_EELi16ELi1ELb0EEEvNS_16Flash_fwd_paramsE) ;  /* 0xffffb7d014007950 */ /* 0x000fec0003c3ffff */
.L_x_327:
        /* <DEDUP_REMOVED lines=13> */
.L_x_5154:


//--------------------- .text._ZN5flash32flash_fwd_splitkv_combine_kernelI23Flash_fwd_kernel_traitsILi32ELi64ELi256ELi4ELb0ELb0EN7cutlass10bfloat16_tE19Flash_kernel_traitsILi32ELi64ELi256ELi4ES3_EELi16ELi7ELb1EEEvNS_16Flash_fwd_paramsE --------------------------
	.section	.text._ZN5flash32flash_fwd_splitkv_combine_kernelI23Flash_fwd_kernel_traitsILi32ELi64ELi256ELi4ELb0ELb0EN7cutlass10bfloat16_tE19Flash_kernel_traitsILi32ELi64ELi256ELi4ES3_EELi16ELi7ELb1EEEvNS_16Flash_fwd_paramsE,"ax",@progbits
	.sectioninfo	@"SHI_REGISTERS=70"
	.align	128
        .global         _ZN5flash32flash_fwd_splitkv_combine_kernelI23Flash_fwd_kernel_traitsILi32ELi64ELi256ELi4ELb0ELb0EN7cutlass10bfloat16_tE19Flash_kernel_traitsILi32ELi64ELi256ELi4ES3_EELi16ELi7ELb1EEEvNS_16Flash_fwd_paramsE
        .type           _ZN5flash32flash_fwd_splitkv_combine_kernelI23Flash_fwd_kernel_traitsILi32ELi64ELi256ELi4ELb0ELb0EN7cutlass10bfloat16_tE19Flash_kernel_traitsILi32ELi64ELi256ELi4ES3_EELi16ELi7ELb1EEEvNS_16Flash_fwd_paramsE,@function
        .size           _ZN5flash32flash_fwd_splitkv_combine_kernelI23Flash_fwd_kernel_traitsILi32ELi64ELi256ELi4ELb0ELb0EN7cutlass10bfloat16_tE19Flash_kernel_traitsILi32ELi64ELi256ELi4ES3_EELi16ELi7ELb1EEEvNS_16Flash_fwd_paramsE,(.L_x_5155 - _ZN5flash32flash_fwd_splitkv_combine_kernelI23Flash_fwd_kernel_traitsILi32ELi64ELi256ELi4ELb0ELb0EN7cutlass10bfloat16_tE19Flash_kernel_traitsILi32ELi64ELi256ELi4ES3_EELi16ELi7ELb1EEEvNS_16Flash_fwd_paramsE)
        .other          _ZN5flash32flash_fwd_splitkv_combine_kernelI23Flash_fwd_kernel_traitsILi32ELi64ELi256ELi4ELb0ELb0EN7cutlass10bfloat16_tE19Flash_kernel_traitsILi32ELi64ELi256ELi4ES3_EELi16ELi7ELb1EEEvNS_16Flash_fwd_paramsE,@"STO_CUDA_ENTRY STV_DEFAULT"
_ZN5flash32flash_fwd_splitkv_combine_kernelI23Flash_fwd_kernel_traitsILi32ELi64ELi256ELi4ELb0ELb0EN7cutlass10bfloat16_tE19Flash_kernel_traitsILi32ELi64ELi256ELi4ES3_EELi16ELi7ELb1EEEvNS_16Flash_fwd_paramsE:
.text._ZN5flash32flash_fwd_splitkv_combine_kernelI23Flash_fwd_kernel_traitsILi32ELi64ELi256ELi4ELb0ELb0EN7cutlass10bfloat16_tE19Flash_kernel_traitsILi32ELi64ELi256ELi4ES3_EELi16ELi7ELb1EEEvNS_16Flash_fwd_paramsE:
        /* <DEDUP_REMOVED lines=23> */
[----:B------:R-:W-:Y:S05]  /*0170*/  CALL.REL.NOINC `($__internal_7_$__cuda_sm20_div_s64) ;  /* 0x00005f3000007944 */ /* 0x000fea0003c00000 */
[----:B------:R-:W-:Y:S02]  /*0180*/  MOV R8, R0 ;  /* 0x0000000000087202 */ /* 0x000fe40000000f00 */
[----:B------:R-:W-:Y:S01]  /*0190*/  MOV R9, R25 ;  /* 0x0000001900097202 */ /* 0x000fe20000000f00 */
[----:B------:R-:W-:Y:S05]  /*01a0*/  BRA `(.L_x_329) ;  /* 0x0000013000007947 */ /* 0x000fea0003800000 */
.L_x_328:
        /* <DEDUP_REMOVED lines=19> */
.L_x_329:
        /* <DEDUP_REMOVED lines=17> */
.L_x_331:
        /* <DEDUP_REMOVED lines=19> */
.L_x_332:
[----:B------:R-:W-:Y:S05]  /*0520*/  BSYNC B0 ;  /* 0x0000000000007941 */ /* 0x000fea0003800000 */
.L_x_330:
        /* <DEDUP_REMOVED lines=57> */
.L_x_334:
        /* <DEDUP_REMOVED lines=19> */
.L_x_335:
[----:B------:R-:W-:Y:S05]  /*09f0*/  BSYNC B0 ;  /* 0x0000000000007941 */ /* 0x000fea0003800000 */
.L_x_333:
        /* <DEDUP_REMOVED lines=106> */
.L_x_337:
        /* <DEDUP_REMOVED lines=19> */
.L_x_338:
[----:B------:R-:W-:Y:S05]  /*11d0*/  BSYNC B0 ;  /* 0x0000000000007941 */ /* 0x000fea0003800000 */
.L_x_336:
        /* <DEDUP_REMOVED lines=283> */
[----:B------:R-:W-:Y:S05]  /*2390*/  CALL.REL.NOINC `($__internal_7_$__cuda_sm20_div_s64) ;  /* 0x00003d1000007944 */ /* 0x000fea0003c00000 */
[----:B------:R-:W-:Y:S02]  /*23a0*/  MOV R50, R0 ;  /* 0x0000000000327202 */ /* 0x000fe40000000f00 */
[----:B------:R-:W-:Y:S01]  /*23b0*/  MOV R51, R25 ;  /* 0x0000001900337202 */ /* 0x000fe20000000f00 */
[----:B------:R-:W-:Y:S05]  /*23c0*/  BRA `(.L_x_341) ;  /* 0x0000013000007947 */ /* 0x000fea0003800000 */
.L_x_340:
        /* <DEDUP_REMOVED lines=19> */
.L_x_341:
[----:B------:R-:W-:Y:S05]  /*2500*/  BSYNC B0 ;  /* 0x0000000000007941 */ /* 0x000fea0003800000 */
.L_x_339:
        /* <DEDUP_REMOVED lines=257> */
.L_x_346:
        /* <DEDUP_REMOVED lines=22> */
.L_x_347:
[----:B------:R-:W-:Y:S05]  /*3680*/  BSYNC B0 ;  /* 0x0000000000007941 */ /* 0x000fea0003800000 */
.L_x_345:
        /* <DEDUP_REMOVED lines=8> */
[----:B------:R-:W-:Y:S05]  /*3710*/  CALL.REL.NOINC `($__internal_7_$__cuda_sm20_div_s64) ;  /* 0x0000299000007944 */ /* 0x000fea0003c00000 */
        /* <DEDUP_REMOVED lines=11> */
.L_x_349:
        /* <DEDUP_REMOVED lines=22> */
.L_x_350:
[----:B------:R-:W-:Y:S05]  /*3930*/  BSYNC B0 ;  /* 0x0000000000007941 */ /* 0x000fea0003800000 */
.L_x_348:
        /* <DEDUP_REMOVED lines=11> */
[----:B------:R-:W-:Y:S05]  /*39f0*/  CALL.REL.NOINC `($__internal_7_$__cuda_sm20_div_s64) ;  /* 0x000026b000007944 */ /* 0x000fea0003c00000 */
        /* <DEDUP_REMOVED lines=12> */
.L_x_352:
        /* <DEDUP_REMOVED lines=22> */
.L_x_353:
[----:B------:R-:W-:Y:S05]  /*3c20*/  BSYNC B0 ;  /* 0x0000000000007941 */ /* 0x000fea0003800000 */
.L_x_351:
        /* <DEDUP_REMOVED lines=52> */
.L_x_355:
        /* <DEDUP_REMOVED lines=23> */
.L_x_356:
[----:B------:R-:W-:Y:S05]  /*40e0*/  BSYNC B0 ;  /* 0x0000000000007941 */ /* 0x000fea0003800000 */
.L_x_354:
        /* <DEDUP_REMOVED lines=20> */
.L_x_358:
        /* <DEDUP_REMOVED lines=22> */
.L_x_359:
[----:B------:R-:W-:Y:S05]  /*4390*/  BSYNC B0 ;  /* 0x0000000000007941 */ /* 0x000fea0003800000 */
.L_x_357:
        /* <DEDUP_REMOVED lines=22> */
.L_x_361:
        /* <DEDUP_REMOVED lines=23> */
.L_x_362:
[----:B------:R-:W-:Y:S05]  /*4670*/  BSYNC B0 ;  /* 0x0000000000007941 */ /* 0x000fea0003800000 */
.L_x_360:
        /* <DEDUP_REMOVED lines=38> */
.L_x_364:
        /* <DEDUP_REMOVED lines=23> */
.L_x_365:
[----:B------:R-:W-:Y:S05]  /*4a50*/  BSYNC B0 ;  /* 0x0000000000007941 */ /* 0x000fea0003800000 */
.L_x_363:
        /* <DEDUP_REMOVED lines=31> */
.L_x_367:
        /* <DEDUP_REMOVED lines=23> */
.L_x_368:
[----:B------:R-:W-:Y:S05]  /*4dc0*/  BSYNC B0 ;  /* 0x0000000000007941 */ /* 0x000fea0003800000 */
.L_x_366:
        /* <DEDUP_REMOVED lines=20> */
.L_x_344:
[----:B------:R-:W-:-:S04]  /*4f10*/  LEA R2, P0, R52, c[0x0][0x200], 0x2 ;  /* 0x0000800034027a11 */ /* 0x000fc800078010ff */
[----:B------:R-:W-:-:S05]  /*4f20*/  LEA.HI.X R3, R52, c[0x0][0x204], R53, 0x2, P0 ;  /* 0x0000810034037a11 */ /* 0x000fca00000f1435 */
[----:B------:R0:W-:Y:S04]  /*4f30*/  STG.E [R2.64], R30 ;  /* 0x0000001e02007986 */ /* 0x0001e8000c101908 */
.L_x_343:
[----:B------:R-:W-:Y:S05]  /*4f40*/  BSYNC B1 ;  /* 0x0000000000017941 */ /* 0x000fea0003800000 */
.L_x_342:
[C---:B------:R-:W-:Y:S01]  /*4f50*/  IADD3 R0, R47.reuse, 0x8, RZ ;  /* 0x000000082f007810 */ /* 0x040fe20007ffe0ff */
[----:B------:R-:W-:Y:S01]  /*4f60*/  IMAD.MOV.U32 R13, RZ, RZ, c[0x0][0x314] ;  /* 0x0000c500ff0d7624 */ /* 0x000fe200078e00ff */
[----:B0-----:R-:W-:Y:S01]  /*4f70*/  MOV R4, RZ ;  /* 0x000000ff00047202 */ /* 0x001fe20000000f00 */
[C---:B------:R-:W-:Y:S01]  /*4f80*/  IMAD.SHL.U32 R16, R47.reuse, 0x4, RZ ;  /* 0x000000042f107824 */ /* 0x040fe200078e00ff */
        /* <DEDUP_REMOVED lines=90> */
[----:B-1----:R-:W-:Y:S01]  /*5530*/  @!P0 STS [R26.X4+0x1dc0], R31 ;  /* 0x001dc01f1a008388 */ /* 0x002fe20000004800 */
[----:B------:R-:W-:-:S06]  /*5540*/  ISETP.GE.AND P0, PT, R13, 0x1, PT ;  /* 0x000000010d00780c */ /* 0x000fcc0003f06270 */
[----:B------:R-:W1:Y:S01]  /*5550*/  @!P6 MUFU.EX2 R0, R0 ;  /* 0x000000000000e308 */ /* 0x000e620000000800 */
[----:B0-----:R-:W-:Y:S04]  /*5560*/  @!P5 STS [R26.X4], R45 ;  /* 0x0000002d1a00d388 */ /* 0x001fe80000004800 */
[----:B--2---:R-:W-:Y:S04]  /*5570*/  @!P1 STS [R26.X4+0x1ba0], R34 ;  /* 0x001ba0221a009388 */ /* 0x004fe80000004800 */
[----:B-1----:R0:W-:Y:S02]  /*5580*/  @!P6 STS [R26.X4+0x1fe0], R0 ;  /* 0x001fe0001a00e388 */ /* 0x0021e40000004800 */
[----:B0-----:R-:W-:-:S02]  /*5590*/  HFMA2.MMA R0, -RZ, RZ, 0, 0 ;  /* 0x00000000ff007435 */ /* 0x001fc400000001ff */
[----:B------:R-:W-:Y:S06]  /*55a0*/  BAR.SYNC.DEFER_BLOCKING 0x0 ;  /* 0x0000000000007b1d */ /* 0x000fec0000010000 */
[----:B------:R-:W-:Y:S05]  /*55b0*/  @!P0 BRA `(.L_x_369) ;  /* 0x0000061000008947 */ /* 0x000fea0003800000 */
[----:B------:R-:W-:Y:S01]  /*55c0*/  ULDC UR5, c[0x0][0x22c] ;  /* 0x00008b0000057ab9 */ /* 0x000fe20000000800 */
[----:B------:R-:W-:Y:S01]  /*55d0*/  IMAD R21, R7, 0x20, R16 ;  /* 0x0000002007157824 */ /* 0x000fe200078e0210 */
[----:B------:R-:W-:Y:S01]  /*55e0*/  UIMAD UR5, UR7, UR5, URZ ;  /* 0x00000005070572a4 */ /* 0x000fe2000f8e023f */
[----:B------:R-:W-:Y:S01]  /*55f0*/  ISETP.GT.AND P1, PT, R13, 0x3, PT ;  /* 0x000000030d00780c */ /* 0x000fe20003f24270 */
[C---:B------:R-:W-:Y:S01]  /*5600*/  IMAD R18, R12.reuse, c[0x0][0x22c], RZ ;  /* 0x00008b000c127a24 */ /* 0x040fe200078e02ff */
[----:B------:R-:W-:Y:S01]  /*5610*/  PLOP3.LUT P4, PT, PT, PT, PT, 0x80, 0x0 ;  /* 0x000000000000781c */ /* 0x000fe20003f8f070 */
[----:B------:R-:W-:Y:S01]  /*5620*/  USHF.R.S32.HI UR4, URZ, 0x1f, UR5 ;  /* 0x0000001f3f047899 */ /* 0x000fe20008011405 */
[----:B------:R-:W-:Y:S01]  /*5630*/  IMAD.SHL.U32 R6, R7, 0x4, RZ ;  /* 0x0000000407067824 */ /* 0x000fe200078e00ff */
[C---:B------:R-:W-:Y:S01]  /*5640*/  IADD3 R0, P0, R21.reuse, UR5, RZ ;  /* 0x0000000515007c10 */ /* 0x040fe2000ff1e0ff */
[----:B------:R-:W-:Y:S01]  /*5650*/  IMAD.MOV.U32 R14, RZ, RZ, RZ ;  /* 0x000000ffff0e7224 */ /* 0x000fe200078e00ff */
[----:B------:R-:W-:Y:S01]  /*5660*/  IADD3 R15, R12, -UR7, RZ ;  /* 0x800000070c0f7c10 */ /* 0x000fe2000fffe0ff */
[----:B------:R-:W-:Y:S01]  /*5670*/  CS2R R8, SRZ ;  /* 0x0000000000087805 */ /* 0x000fe2000001ff00 */
[----:B------:R-:W-:Y:S01]  /*5680*/  LEA.HI.X.SX32 R21, R21, UR4, 0x1, P0 ;  /* 0x0000000415157c11 */ /* 0x000fe200080f0eff */
[----:B------:R-:W-:Y:S01]  /*5690*/  CS2R R10, SRZ ;  /* 0x00000000000a7805 */ /* 0x000fe2000001ff00 */
[----:B------:R-:W-:Y:S01]  /*56a0*/  LEA R20, P0, R0, c[0x0][0x1d8], 0x2 ;  /* 0x0000760000147a11 */ /* 0x000fe200078010ff */
[----:B------:R-:W-:-:S03]  /*56b0*/  IMAD.WIDE R18, R18, 0x4, RZ ;  /* 0x0000000412127825 */ /* 0x000fc600078e02ff */
[----:B------:R-:W-:Y:S01]  /*56c0*/  LEA.HI.X R21, R0, c[0x0][0x1dc], R21, 0x2, P0 ;  /* 0x0000770000157a11 */ /* 0x000fe200000f1415 */
[----:B------:R-:W-:Y:S01]  /*56d0*/  IMAD.MOV.U32 R0, RZ, RZ, RZ ;  /* 0x000000ffff007224 */ /* 0x000fe200078e00ff */
[----:B------:R-:W-:Y:S05]  /*56e0*/  @!P1 BRA `(.L_x_370) ;  /* 0x0000029000009947 */ /* 0x000fea0003800000 */
[----:B------:R-:W-:Y:S02]  /*56f0*/  PLOP3.LUT P4, PT, PT, PT, PT, 0x8, 0x0 ;  /* 0x000000000000781c */ /* 0x000fe40003f8e170 */
[CC--:B------:R-:W-:Y:S02]  /*5700*/  ISETP.GE.AND P3, PT, R7.reuse, R15.reuse, PT ;  /* 0x0000000f0700720c */ /* 0x0c0fe40003f66270 */
[----:B------:R-:W-:Y:S02]  /*5710*/  ISETP.GE.AND P0, PT, R7, R15, PT ;  /* 0x0000000f0700720c */ /* 0x000fe40003f06270 */
[----:B------:R-:W-:-:S09]  /*5720*/  IADD3 R13, R13, -0x3, RZ ;  /* 0xfffffffd0d0d7810 */ /* 0x000fd20007ffe0ff */
.L_x_371:
[----:B------:R0:W2:Y:S01]  /*5730*/  @!P3 LDG.E.128 R8, [R20.64] ;  /* 0x000000081408b981 */ /* 0x0000a2000c1e1d00 */
[----:B------:R-:W-:Y:S02]  /*5740*/  PLOP3.LUT P3, PT, P0, PT, PT, 0x80, 0x0 ;  /* 0x000000000000781c */ /* 0x000fe4000076f070 */
[----:B------:R-:W-:Y:S01]  /*5750*/  IADD3 R14, R14, 0x4, RZ ;  /* 0x000000040e0e7810 */ /* 0x000fe20007ffe0ff */
[----:B------:R-:W2:Y:S03]  /*5760*/  LDS R5, [R6] ;  /* 0x0000000006057984 */ /* 0x000ea60000000800 */
[----:B------:R-:W-:Y:S02]  /*5770*/  ISETP.GE.AND P2, PT, R14, R13, PT ;  /* 0x0000000d0e00720c */ /* 0x000fe40003f46270 */
[C---:B0-----:R-:W-:Y:S04]  /*5780*/  IADD3 R20, P1, R18.reuse, R20, RZ ;  /* 0x0000001412147210 */ /* 0x041fe80007f3e0ff */
[----:B------:R-:W-:Y:S01]  /*5790*/  IADD3.X R21, R19, R21, RZ, P1, !PT ;  /* 0x0000001513157210 */ /* 0x000fe20000ffe4ff */
[C---:B--2---:R-:W-:Y:S02]  /*57a0*/  FFMA.FTZ R4, R5.reuse, R8, R4 ;  /* 0x0000000805047223 */ /* 0x044fe40000010004 */
[C---:B------:R-:W-:Y:S02]  /*57b0*/  FFMA.FTZ R3, R5.reuse, R9, R3 ;  /* 0x0000000905037223 */ /* 0x040fe40000010003 */
[C---:B------:R-:W-:Y:S02]  /*57c0*/  FFMA.FTZ R2, R5.reuse, R10, R2 ;  /* 0x0000000a05027223 */ /* 0x040fe40000010002 */
[----:B------:R-:W-:Y:S02]  /*57d0*/  FFMA.FTZ R0, R5, R11, R0 ;  /* 0x0000000b05007223 */ /* 0x000fe40000010000 */
[----:B------:R0:W2:Y:S04]  /*57e0*/  @!P3 LDG.E.128 R8, [R20.64] ;  /* 0x000000081408b981 */ /* 0x0000a8000c1e1d00 */
[----:B------:R-:W2:Y:S01]  /*57f0*/  LDS R5, [R6+0x44] ;  /* 0x0000440006057984 */ /* 0x000ea20000000800 */
        /* <DEDUP_REMOVED lines=15> */
[----:B------:R1:W2:Y:S01]  /*58f0*/  LDS R5, [R6+0xcc] ;  /* 0x0000cc0006057984 */ /* 0x0002a20000000800 */
[----:B0-----:R-:W-:Y:S02]  /*5900*/  IADD3 R20, P1, R18, R20, RZ ;  /* 0x0000001412147210 */ /* 0x001fe40007f3e0ff */
[----:B-1----:R-:W-:Y:S02]  /*5910*/  IADD3 R6, R6, 0x110, RZ ;  /* 0x0000011006067810 */ /* 0x002fe40007ffe0ff */
[----:B------:R-:W-:Y:S01]  /*5920*/  IADD3.X R21, R19, R21, RZ, P1, !PT ;  /* 0x0000001513157210 */ /* 0x000fe20000ffe4ff */
[C---:B--2---:R-:W-:Y:S02]  /*5930*/  FFMA.FTZ R4, R5.reuse, R8, R4 ;  /* 0x0000000805047223 */ /* 0x044fe40000010004 */
[C---:B------:R-:W-:Y:S02]  /*5940*/  FFMA.FTZ R3, R5.reuse, R9, R3 ;  /* 0x0000000905037223 */ /* 0x040fe40000010003 */
[C---:B------:R-:W-:Y:S02]  /*5950*/  FFMA.FTZ R2, R5.reuse, R10, R2 ;  /* 0x0000000a05027223 */ /* 0x040fe40000010002 */
[----:B------:R-:W-:Y:S01]  /*5960*/  FFMA.FTZ R0, R5, R11, R0 ;  /* 0x0000000b05007223 */ /* 0x000fe20000010000 */
[----:B------:R-:W-:-:S05]  /*5970*/  @!P2 BRA `(.L_x_371) ;  /* 0xfffffdb00000a947 */ /* 0x000fca000383ffff */
.L_x_370:
[----:B------:R-:W-:-:S04]  /*5980*/  IADD3 R5, -R14, c[0x0][0x314], RZ ;  /* 0x0000c5000e057a10 */ /* 0x000fc80007ffe1ff */
[----:B------:R-:W-:-:S13]  /*5990*/  ISETP.GT.AND P0, PT, R5, 0x1, PT ;  /* 0x000000010500780c */ /* 0x000fda0003f04270 */
[----:B------:R-:W-:Y:S05]  /*59a0*/  @!P0 BRA `(.L_x_372) ;  /* 0x0000016000008947 */ /* 0x000fea0003800000 */
[----:B------:R-:W-:Y:S01]  /*59b0*/  ISETP.GE.AND P0, PT, R7, R15, PT ;  /* 0x0000000f0700720c */ /* 0x000fe20003f06270 */
[----:B------:R-:W0:-:S12]  /*59c0*/  LDS R5, [R6] ;  /* 0x0000000006057984 */ /* 0x000e180000000800 */
[----:B------:R1:W0:Y:S02]  /*59d0*/  @!P0 LDG.E.128 R8, [R20.64] ;  /* 0x0000000814088981 */ /* 0x000224000c1e1d00 */
[----:B-1----:R-:W-:-:S04]  /*59e0*/  IADD3 R20, P1, R18, R20, RZ ;  /* 0x0000001412147210 */ /* 0x002fc80007f3e0ff */
[----:B------:R-:W-:Y:S01]  /*59f0*/  IADD3.X R21, R19, R21, RZ, P1, !PT ;  /* 0x0000001513157210 */ /* 0x000fe20000ffe4ff */
[-C--:B0-----:R-:W-:Y:S02]  /*5a00*/  FFMA.FTZ R4, R8, R5.reuse, R4 ;  /* 0x0000000508047223 */ /* 0x081fe40000010004 */
[-C--:B------:R-:W-:Y:S02]  /*5a10*/  FFMA.FTZ R3, R9, R5.reuse, R3 ;  /* 0x0000000509037223 */ /* 0x080fe40000010003 */
[-C--:B------:R-:W-:Y:S02]  /*5a20*/  FFMA.FTZ R2, R10, R5.reuse, R2 ;  /* 0x000000050a027223 */ /* 0x080fe40000010002 */
[----:B------:R-:W-:Y:S02]  /*5a30*/  FFMA.FTZ R0, R11, R5, R0 ;  /* 0x000000050b007223 */ /* 0x000fe40000010000 */
[----:B------:R0:W2:Y:S01]  /*5a40*/  @!P0 LDG.E.128 R8, [R20.64] ;  /* 0x0000000814088981 */ /* 0x0000a2000c1e1d00 */
[----:B------:R-:W-:-:S02]  /*5a50*/  IADD3 R14, R14, 0x1, RZ ;  /* 0x000000010e0e7810 */ /* 0x000fc40007ffe0ff */
[----:B------:R-:W-:Y:S01]  /*5a60*/  PLOP3.LUT P4, PT, PT, PT, PT, 0x8, 0x0 ;  /* 0x000000000000781c */ /* 0x000fe20003f8e170 */
[----:B------:R1:W2:Y:S01]  /*5a70*/  LDS R5, [R6+0x44] ;  /* 0x0000440006057984 */ /* 0x0002a20000000800 */
[----:B------:R-:W-:Y:S02]  /*5a80*/  IADD3 R14, R14, 0x1, RZ ;  /* 0x000000010e0e7810 */ /* 0x000fe40007ffe0ff */
[----:B0-----:R-:W-:Y:S02]  /*5a90*/  IADD3 R20, P0, R18, R20, RZ ;  /* 0x0000001412147210 */ /* 0x001fe40007f1e0ff */
[----:B-1----:R-:W-:Y:S02]  /*5aa0*/  IADD3 R6, R6, 0x44, RZ ;  /* 0x0000004406067810 */ /* 0x002fe40007ffe0ff */
[----:B------:R-:W-:Y:S02]  /*5ab0*/  IADD3.X R21, R19, R21, RZ, P0, !PT ;  /* 0x0000001513157210 */ /* 0x000fe400007fe4ff */
[----:B------:R-:W-:Y:S01]  /*5ac0*/  IADD3 R6, R6, 0x44, RZ ;  /* 0x0000004406067810 */ /* 0x000fe20007ffe0ff */
[----:B--2---:R-:W-:-:S02]  /*5ad0*/  FFMA.FTZ R4, R8, R5, R4 ;  /* 0x0000000508047223 */ /* 0x004fc40000010004 */
[-C--:B------:R-:W-:Y:S02]  /*5ae0*/  FFMA.FTZ R3, R9, R5.reuse, R3 ;  /* 0x0000000509037223 */ /* 0x080fe40000010003 */
[-C--:B------:R-:W-:Y:S02]  /*5af0*/  FFMA.FTZ R2, R10, R5.reuse, R2 ;  /* 0x000000050a027223 */ /* 0x080fe40000010002 */
[----:B------:R-:W-:Y:S02]  /*5b00*/  FFMA.FTZ R0, R11, R5, R0 ;  /* 0x000000050b007223 */ /* 0x000fe40000010000 */
.L_x_372:
[----:B------:R-:W-:-:S13]  /*5b10*/  ISETP.LT.OR P4, PT, R14, c[0x0][0x314], P4 ;  /* 0x0000c5000e007a0c */ /* 0x000fda0002781670 */
[----:B------:R-:W-:Y:S05]  /*5b20*/  @!P4 BRA `(.L_x_369) ;  /* 0x000000a00000c947 */ /* 0x000fea0003800000 */
[----:B------:R-:W-:Y:S01]  /*5b30*/  ISETP.GE.AND P0, PT, R7, R15, PT ;  /* 0x0000000f0700720c */ /* 0x000fe20003f06270 */
[----:B------:R-:W-:-:S12]  /*5b40*/  BSSY B0, `(.L_x_373) ;  /* 0x0000003000007945 */ /* 0x000fd80003800000 */
[----:B------:R-:W-:Y:S05]  /*5b50*/  @P0 BRA `(.L_x_374) ;  /* 0x0000001000000947 */ /* 0x000fea0003800000 */
[----:B------:R0:W5:Y:S02]  /*5b60*/  LDG.E.128 R8, [R20.64] ;  /* 0x0000000814087981 */ /* 0x000164000c1e1d00 */
.L_x_374:
[----:B------:R-:W-:Y:S05]  /*5b70*/  BSYNC B0 ;  /* 0x0000000000007941 */ /* 0x000fea0003800000 */
.L_x_373:
[----:B------:R-:W1:Y:S02]  /*5b80*/  LDS R6, [R6] ;  /* 0x0000000006067984 */ /* 0x000e640000000800 */
[C---:B-1---5:R-:W-:Y:S02]  /*5b90*/  FFMA.FTZ R4, R6.reuse, R8, R4 ;  /* 0x0000000806047223 */ /* 0x062fe40000010004 */
[C---:B------:R-:W-:Y:S02]  /*5ba0*/  FFMA.FTZ R3, R6.reuse, R9, R3 ;  /* 0x0000000906037223 */ /* 0x040fe40000010003 */
[C---:B------:R-:W-:Y:S02]  /*5bb0*/  FFMA.FTZ R2, R6.reuse, R10, R2 ;  /* 0x0000000a06027223 */ /* 0x040fe40000010002 */
[----:B------:R-:W-:Y:S02]  /*5bc0*/  FFMA.FTZ R0, R6, R11, R0 ;  /* 0x0000000b06007223 */ /* 0x000fe40000010000 */
.L_x_369:
[----:B------:R-:W-:Y:S02]  /*5bd0*/  IADD3 R7, R7, UR7, RZ ;  /* 0x0000000707077c10 */ /* 0x000fe4000fffe0ff */
[----:B------:R-:W-:-:S02]  /*5be0*/  F2FP.BF16.PACK_AB R4, R3, R4 ;  /* 0x000000040304723e */ /* 0x000fc400000010ff */
[----:B------:R-:W-:Y:S02]  /*5bf0*/  ISETP.GE.AND P0, PT, R7, R12, PT ;  /* 0x0000000c0700720c */ /* 0x000fe40003f06270 */
[----:B------:R-:W-:-:S11]  /*5c00*/  F2FP.BF16.PACK_AB R5, R0, R2 ;  /* 0x000000020005723e */ /* 0x000fd600000010ff */
        /* <DEDUP_REMOVED lines=8> */
[----:B------:R-:W1:Y:S02]  /*5c90*/  I2F.RP R12, R9 ;  /* 0x00000009000c7306 */ /* 0x000e640000209400 */
[----:B------:R-:W-:-:S06]  /*5ca0*/  IADD3 R2, RZ, -R2, RZ ;  /* 0x80000002ff027210 */ /* 0x000fcc0007ffe0ff */
[----:B-1----:R-:W1:Y:S02]  /*5cb0*/  MUFU.RCP R12, R12 ;  /* 0x0000000c000c7308 */ /* 0x002e640000001000 */
[----:B-1----:R-:W-:-:S06]  /*5cc0*/  IADD3 R12, R12, 0xffffffe, RZ ;  /* 0x0ffffffe0c0c7810 */ /* 0x002fcc0007ffe0ff */
[----:B------:R-:W1:Y:S02]  /*5cd0*/  F2I.FTZ.U32.TRUNC.NTZ R13, R12 ;  /* 0x0000000c000d7305 */ /* 0x000e64000021f000 */
[--C-:B-1----:R-:W-:Y:S02]  /*5ce0*/  IMAD.MOV R0, RZ, RZ, -R13.reuse ;  /* 0x000000ffff007224 */ /* 0x102fe400078e0a0d */
[----:B------:R-:W-:Y:S02]  /*5cf0*/  IMAD.MOV.U32 R12, RZ, RZ, RZ ;  /* 0x000000ffff0c7224 */ /* 0x000fe400078e00ff */
[----:B------:R-:W-:Y:S02]  /*5d00*/  IMAD R8, R0, R9, RZ ;  /* 0x0000000900087224 */ /* 0x000fe400078e02ff */
[----:B------:R-:W1:Y:S02]  /*5d10*/  I2F.RP R0, R3 ;  /* 0x0000000300007306 */ /* 0x000e640000209400 */
[----:B------:R-:W-:-:S06]  /*5d20*/  IMAD.HI.U32 R8, R13, R8, R12 ;  /* 0x000000080d087227 */ /* 0x000fcc00078e000c */
[----:B------:R-:W-:-:S04]  /*5d30*/  IMAD.HI.U32 R8, R8, R10, RZ ;  /* 0x0000000a08087227 */ /* 0x000fc800078e00ff */
[----:B------:R-:W-:Y:S02]  /*5d40*/  IMAD R2, R8, R2, R10 ;  /* 0x0000000208027224 */ /* 0x000fe400078e020a */
[----:B------:R-:W-:Y:S01]  /*5d50*/  IMAD.MOV.U32 R10, RZ, RZ, RZ ;  /* 0x000000ffff0a7224 */ /* 0x000fe200078e00ff */
[----:B-1----:R-:W1:Y:S02]  /*5d60*/  MUFU.RCP R0, R0 ;  /* 0x0000000000007308 */ /* 0x002e640000001000 */
[----:B------:R-:W-:-:S13]  /*5d70*/  ISETP.GT.U32.AND P1, PT, R9, R2, PT ;  /* 0x000000020900720c */ /* 0x000fda0003f24070 */
[----:B------:R-:W-:Y:S01]  /*5d80*/  @!P1 IMAD.IADD R2, R2, 0x1, -R9 ;  /* 0x0000000102029824 */ /* 0x000fe200078e0a09 */
[----:B------:R-:W-:Y:S02]  /*5d90*/  @!P1 IADD3 R8, R8, 0x1, RZ ;  /* 0x0000000108089810 */ /* 0x000fe40007ffe0ff */
[----:B-1----:R-:W-:Y:S02]  /*5da0*/  IADD3 R0, R0, 0xffffffe, RZ ;  /* 0x0ffffffe00007810 */ /* 0x002fe40007ffe0ff */
[----:B------:R-:W-:Y:S02]  /*5db0*/  ISETP.GE.U32.AND P2, PT, R2, R9, PT ;  /* 0x000000090200720c */ /* 0x000fe40003f46070 */
[----:B------:R-:W-:Y:S01]  /*5dc0*/  LOP3.LUT R2, R7, R6, RZ, 0x3c, !PT ;  /* 0x0000000607027212 */ /* 0x000fe200078e3cff */
[----:B------:R-:W1:Y:S01]  /*5dd0*/  F2I.FTZ.U32.TRUNC.NTZ R11, R0 ;  /* 0x00000000000b7305 */ /* 0x000e62000021f000 */
[----:B------:R-:W-:Y:S02]  /*5de0*/  ISETP.NE.AND P1, PT, R6, RZ, PT ;  /* 0x000000ff0600720c */ /* 0x000fe40003f25270 */
[----:B------:R-:W-:-:S07]  /*5df0*/  ISETP.GE.AND P0, PT, R2, RZ, PT ;  /* 0x000000ff0200720c */ /* 0x000fce0003f06270 */
[----:B------:R-:W-:-:S06]  /*5e00*/  @P2 IADD3 R8, R8, 0x1, RZ ;  /* 0x0000000108082810 */ /* 0x000fcc0007ffe0ff */
[----:B------:R-:W-:Y:S01]  /*5e10*/  @!P0 IMAD.MOV R8, RZ, RZ, -R8 ;  /* 0x000000ffff088224 */ /* 0x000fe200078e0a08 */
[----:B------:R-:W-:Y:S02]  /*5e20*/  @!P1 LOP3.LUT R8, RZ, R6, RZ, 0x33, !PT ;  /* 0x00000006ff089212 */ /* 0x000fe400078e33ff */
        /* <DEDUP_REMOVED lines=40> */
        .weak           $__internal_7_$__cuda_sm20_div_s64
        .type           $__internal_7_$__cuda_sm20_div_s64,@function
        .size           $__internal_7_$__cuda_sm20_div_s64,(.L_x_5155 - $__internal_7_$__cuda_sm20_div_s64)
$__internal_7_$__cuda_sm20_div_s64:
        /* <DEDUP_REMOVED lines=83> */
[----:B------:R-:W-:Y:S06]  /*65e0*/  RET.REL.NODEC R22 `(_ZN5flash32flash_fwd_splitkv_combine_kernelI23Flash_fwd_kernel_traitsILi32ELi64ELi256ELi4ELb0ELb0EN7cutlass10bfloat16_tE19Flash_kernel_traitsILi32ELi64ELi256ELi4ES3_EELi16ELi7ELb1EEEvNS_16Flash_fwd_paramsE) ;  /* 0xffff9a1016007950 */ /* 0x000fec0003c3ffff */
.L_x_375:
        /* <DEDUP_REMOVED lines=9> */
.L_x_5155:


//--------------------- .text._ZN5flash32flash_fwd_splitkv_combine_kernelI23Flash_fwd_kernel_traitsILi32ELi64ELi256ELi4ELb0ELb0EN7cutlass10bfloat16_tE19Flash_kernel_traitsILi32ELi64ELi256ELi4ES3_EELi16ELi6ELb1EEEvNS_16Flash_fwd_paramsE --------------------------
	.section	.text._ZN5flash32flash_fwd_splitkv_combine_kernelI23Flash_fwd_kernel_traitsILi32ELi64ELi256ELi4ELb0ELb0EN7cutlass10bfloat16_tE19Flash_kernel_traitsILi32ELi64ELi256ELi4ES3_EELi16ELi6ELb1EEEvNS_16Flash_fwd_paramsE,"ax",@progbits
	.sectioninfo	@"SHI_REGISTERS=62"
	.align	128
        .global         _ZN5flash32flash_fwd_splitkv_combine_kernelI23Flash_fwd_kernel_traitsILi32ELi64ELi256ELi4ELb0ELb0EN7cutlass10bfloat16_tE19Flash_kernel_traitsILi32ELi64ELi256ELi4ES3_EELi16ELi6ELb1EEEvNS_16Flash_fwd_paramsE
        .type           _ZN5flash32flash_fwd_splitkv_combine_kernelI23Flash_fwd_kernel_traitsILi32ELi64ELi256ELi4ELb0ELb0EN7cutlass10bfloat16_tE19Flash_kernel_traitsILi32ELi64ELi256ELi4ES3_EELi16ELi6ELb1EEEvNS_16Flash_fwd_paramsE,@function
        .size           _ZN5flash32flash_fwd_splitkv_combine_kernelI23Flash_fwd_kernel_traitsILi32ELi64ELi256ELi4ELb0ELb0EN7cutlass10bfloat16_tE19Flash_kernel_traitsILi32ELi64ELi256ELi4ES3_EELi16ELi6ELb1EEEvNS_16Flash_fwd_paramsE,(.L_x_5156 - _ZN5flash32flash_fwd_splitkv_combine_kernelI23Flash_fwd_kernel_traitsILi32ELi64ELi256ELi4ELb0ELb0EN7cutlass10bfloat16_tE19Flash_kernel_traitsILi32ELi64ELi256ELi4ES3_EELi16ELi6ELb1EEEvNS_16Flash_fwd_paramsE)
        .other          _ZN5flash32flash_fwd_splitkv_combine_kernelI23Flash_fwd_kernel_traitsILi32ELi64ELi256ELi4ELb0ELb0EN7cutlass10bfloat16_tE19Flash_kernel_traitsILi32ELi64ELi256ELi4ES3_EELi16ELi6ELb1EEEvNS_16Flash_fwd_paramsE,@"STO_CUDA_ENTRY STV_DEFAULT"
_ZN5flash32flash_fwd_splitkv_combine_kernelI23Flash_fwd_kernel_traitsILi32ELi64ELi256ELi4ELb0ELb0EN7cutlass10bfloat16_tE19Flash_kernel_traitsILi32ELi64ELi256ELi4ES3_EELi16ELi6ELb1EEEvNS_16Flash_fwd_paramsE:
.text._ZN5flash32flash_fwd_splitkv_combine_kernelI23Flash_fwd_kernel_traitsILi32ELi64ELi256ELi4ELb0ELb0EN7cutlass10bfloat16_tE19Flash_kernel_traitsILi32ELi64ELi256ELi4ES3_EELi16ELi6ELb1EEEvNS_16Flash_fwd_paramsE:
        /* <DEDUP_REMOVED lines=23> */
[----:B------:R-:W-:Y:S05]  /*0170*/  CALL.REL.NOINC `($__internal_8_$__cuda_sm20_div_s64) ;  /* 0x0000513000007944 */ /* 0x000fea0003c00000 */
[----:B------:R-:W-:Y:S02]  /*0180*/  MOV R8, R0 ;  /* 0x0000000000087202 */ /* 0x000fe40000000f00 */
[----:B------:R-:W-:Y:S01]  /*0190*/  MOV R9, R25 ;  /* 0x0000001900097202 */ /* 0x000fe20000000f00 */
[----:B------:R-:W-:Y:S05]  /*01a0*/  BRA `(.L_x_377) ;  /* 0x0000013000007947 */ /* 0x000fea0003800000 */
.L_x_376:
        /* <DEDUP_REMOVED lines=19> */
.L_x_377:
        /* <DEDUP_REMOVED lines=17> */
.L_x_379:
        /* <DEDUP_REMOVED lines=19> */
.L_x_380:
[----:B------:R-:W-:Y:S05]  /*0520*/  BSYNC B0 ;  /* 0x0000000000007941 */ /* 0x000fea0003800000 */
.L_x_378:
        /* <DEDUP_REMOVED lines=57> */
.L_x_382:
        /* <DEDUP_REMOVED lines=19> */
.L_x_383:
[----:B------:R-:W-:Y:S05]  /*09f0*/  BSYNC B0 ;  /* 0x0000000000007941 */ /* 0x000fea0003800000 */
.L_x_381:
        /* <DEDUP_REMOVED lines=106> */
.L_x_385:
        /* <DEDUP_REMOVED lines=19> */
.L_x_386:
[----:B------:R-:W-:Y:S05]  /*11d0*/  BSYNC B0 ;  /* 0x0000000000007941 */ /* 0x000fea0003800000 */
.L_x_384:
        /* <DEDUP_REMOVED lines=163> */
[----:B------:R-:W-:Y:S05]  /*1c10*/  CALL.REL.NOINC `($__internal_8_$__cuda_sm20_div_s64) ;  /* 0x0000369000007944 */ /* 0x000fea0003c00000 */
[----:B------:R-:W-:Y:S02]  /*1c20*/  MOV R42, R0 ;  /* 0x00000000002a7202 */ /* 0x000fe40000000f00 */
[----:B------:R-:W-:Y:S01]  /*1c30*/  MOV R43, R25 ;  /* 0x00000019002b7202 */ /* 0x000fe20000000f00 */
[----:B------:R-:W-:Y:S05]  /*1c40*/  BRA `(.L_x_389) ;  /* 0x0000013000007947 */ /* 0x000fea0003800000 */
.L_x_388:
        /* <DEDUP_REMOVED lines=19> */
.L_x_389:
[----:B------:R-:W-:Y:S05]  /*1d80*/  BSYNC B0 ;  /* 0x0000000000007941 */ /* 0x000fea0003800000 */
.L_x_387:
        /* <DEDUP_REMOVED lines=201> */
.L_x_394:
        /* <DEDUP_REMOVED lines=22> */
.L_x_395:
[----:B------:R-:W-:Y:S05]  /*2b80*/  BSYNC B0 ;  /* 0x0000000000007941 */ /* 0x000fea0003800000 */
.L_x_393:
        /* <DEDUP_REMOVED lines=8> */
[----:B------:R-:W-:Y:S05]  /*2c10*/  CALL.REL.NOINC `($__internal_8_$__cuda_sm20_div_s64) ;  /* 0x0000269000007944 */ /* 0x000fea0003c00000 */
        /* <DEDUP_REMOVED lines=11> */
.L_x_397:
        /* <DEDUP_REMOVED lines=22> */
.L_x_398:
[----:B------:R-:W-:Y:S05]  /*2e30*/  BSYNC B0 ;  /* 0x0000000000007941 */ /* 0x000fea0003800000 */
.L_x_396:
        /* <DEDUP_REMOVED lines=11> */
[----:B------:R-:W-:Y:S05]  /*2ef0*/  CALL.REL.NOINC `($__internal_8_$__cuda_sm20_div_s64) ;  /* 0x000023b000007944 */ /* 0x000fea0003c00000 */
        /* <DEDUP_REMOVED lines=12> */
.L_x_400:
        /* <DEDUP_REMOVED lines=22> */
.L_x_401:
[----:B------:R-:W-:Y:S05]  /*3120*/  BSYNC B0 ;  /* 0x0000000000007941 */ /* 0x000fea0003800000 */
.L_x_399:
        /* <DEDUP_REMOVED lines=52> */
.L_x_403:
        /* <DEDUP_REMOVED lines=23> */
.L_x_404:
[----:B------:R-:W-:Y:S05]  /*35e0*/  BSYNC B0 ;  /* 0x0000000000007941 */ /* 0x000fea0003800000 */
.L_x_402:
        /* <DEDUP_REMOVED lines=20> */
.L_x_406:
        /* <DEDUP_REMOVED lines=22> */
.L_x_407:
[----:B------:R-:W-:Y:S05]  /*3890*/  BSYNC B0 ;  /* 0x0000000000007941 */ /* 0x000fea0003800000 */
.L_x_405:
        /* <DEDUP_REMOVED lines=22> */
.L_x_409:
        /* <DEDUP_REMOVED lines=23> */
.L_x_410:
[----:B------:R-:W-:Y:S05]  /*3b70*/  BSYNC B0 ;  /* 0x0000000000007941 */ /* 0x000fea0003800000 */
.L_x_408:
        /* <DEDUP_REMOVED lines=38> */
.L_x_412:
        /* <DEDUP_REMOVED lines=23> */
.L_x_413:
[----:B------:R-:W-:Y:S05]  /*3f50*/  BSYNC B0 ;  /* 0x0000000000007941 */ /* 0x000fea0003800000 */
.L_x_411:
        /* <DEDUP_REMOVED lines=31> */
.L_x_415:
        /* <DEDUP_REMOVED lines=23> */
.L_x_416:
[----:B------:R-:W-:Y:S05]  /*42c0*/  BSYNC B0 ;  /* 0x0000000000007941 */ /* 0x000fea0003800000 */
.L_x_414:
        /* <DEDUP_REMOVED lines=20> */
.L_x_392:
[----:B------:R-:W-:-:S04]  /*4410*/  LEA R2, P0, R44, c[0x0][0x200], 0x2 ;  /* 0x000080002c027a11 */ /* 0x000fc800078010ff */
[----:B------:R-:W-:-:S05]  /*4420*/  LEA.HI.X R3, R44, c[0x0][0x204], R45, 0x2, P0 ;  /* 0x000081002c037a11 */ /* 0x000fca00000f142d */
[----:B------:R0:W-:Y:S04]  /*4430*/  STG.E [R2.64], R30 ;  /* 0x0000001e02007986 */ /* 0x0001e8000c101908 */
.L_x_391:
[----:B------:R-:W-:Y:S05]  /*4440*/  BSYNC B1 ;  /* 0x0000000000017941 */ /* 0x000fea0003800000 */
.L_x_390:
[C---:B------:R-:W-:Y:S01]  /*4450*/  IADD3 R0, R39.reuse, 0x8, RZ ;  /* 0x0000000827007810 */ /* 0x040fe20007ffe0ff */
[----:B------:R-:W-:Y:S01]  /*4460*/  IMAD.MOV.U32 R13, RZ, RZ, c[0x0][0x314] ;  /* 0x0000c500ff0d7624 */ /* 0x000fe200078e00ff */
[C---:B------:R-:W-:Y:S01]  /*4470*/  ISETP.GE.OR P5, PT, R39.reuse, c[0x0][0x314], P6 ;  /* 0x0000c50027007a0c */ /* 0x040fe200037a6670 */
[C---:B------:R-:W-:Y:S01]  /*4480*/  IMAD.SHL.U32 R16, R39.reuse, 0x4, RZ ;  /* 0x0000000427107824 */ /* 0x040fe200078e00ff */
[----:B------:R-:W-:Y:S02]  /*4490*/  ISETP.GE.OR P0, PT, R0, c[0x0][0x314], P6 ;  /* 0x0000c50000007a0c */ /* 0x000fe40003706670 */
[----:B------:R-:W-:Y:S02]  /*44a0*/  IADD3 R0, R39, 0x10, RZ ;  /* 0x0000001027007810 */ /* 0x000fe40007ffe0ff */
[----:B0-----:R-:W-:Y:S02]  /*44b0*/  MOV R4, RZ ;  /* 0x000000ff00047202 */ /* 0x001fe40000000f00 */
[----:B------:R-:W-:-:S02]  /*44c0*/  ISETP.GE.OR P4, PT, R0, c[0x0][0x314], P6 ;  /* 0x0000c50000007a0c */ /* 0x000fc40003786670 */
        /* <DEDUP_REMOVED lines=41> */
[----:B0-----:R-:W-:Y:S01]  /*4760*/  @!P0 STS [R26.X4+0xcc0], R31 ;  /* 0x000cc01f1a008388 */ /* 0x001fe20000004800 */
[----:B------:R-:W-:-:S03]  /*4770*/  ISETP.GE.AND P0, PT, R13, 0x1, PT ;  /* 0x000000010d00780c */ /* 0x000fc60003f06270 */
[----:B-1----:R0:W-:Y:S02]  /*4780*/  @!P6 STS [R26.X4+0xee0], R0 ;  /* 0x000ee0001a00e388 */ /* 0x0021e40000004800 */
[----:B0-----:R-:W-:Y:S02]  /*4790*/  HFMA2.MMA R0, -RZ, RZ, 0, 0 ;  /* 0x00000000ff007435 */ /* 0x001fe400000001ff */
        /* <DEDUP_REMOVED lines=25> */
.L_x_419:
        /* <DEDUP_REMOVED lines=37> */
.L_x_418:
        /* <DEDUP_REMOVED lines=25> */
.L_x_420:
[----:B------:R-:W-:-:S13]  /*4d10*/  ISETP.LT.OR P4, PT, R14, c[0x0][0x314], P4 ;  /* 0x0000c5000e007a0c */ /* 0x000fda0002781670 */
[----:B------:R-:W-:Y:S05]  /*4d20*/  @!P4 BRA `(.L_x_417) ;  /* 0x000000a00000c947 */ /* 0x000fea0003800000 */
[----:B------:R-:W-:Y:S01]  /*4d30*/  ISETP.GE.AND P0, PT, R7, R15, PT ;  /* 0x0000000f0700720c */ /* 0x000fe20003f06270 */
[----:B------:R-:W-:-:S12]  /*4d40*/  BSSY B0, `(.L_x_421) ;  /* 0x0000003000007945 */ /* 0x000fd80003800000 */
[----:B------:R-:W-:Y:S05]  /*4d50*/  @P0 BRA `(.L_x_422) ;  /* 0x0000001000000947 */ /* 0x000fea0003800000 */
[----:B------:R0:W5:Y:S02]  /*4d60*/  LDG.E.128 R8, [R20.64] ;  /* 0x0000000814087981 */ /* 0x000164000c1e1d00 */
.L_x_422:
[----:B------:R-:W-:Y:S05]  /*4d70*/  BSYNC B0 ;  /* 0x0000000000007941 */ /* 0x000fea0003800000 */
.L_x_421:
[----:B------:R-:W1:Y:S02]  /*4d80*/  LDS R6, [R6] ;  /* 0x0000000006067984 */ /* 0x000e640000000800 */
[C---:B-1---5:R-:W-:Y:S02]  /*4d90*/  FFMA.FTZ R4, R6.reuse, R8, R4 ;  /* 0x0000000806047223 */ /* 0x062fe40000010004 */
[C---:B------:R-:W-:Y:S02]  /*4da0*/  FFMA.FTZ R3, R6.reuse, R9, R3 ;  /* 0x0000000906037223 */ /* 0x040fe40000010003 */
[C---:B------:R-:W-:Y:S02]  /*4db0*/  FFMA.FTZ R2, R6.reuse, R10, R2 ;  /* 0x0000000a06027223 */ /* 0x040fe40000010002 */
[----:B------:R-:W-:Y:S02]  /*4dc0*/  FFMA.FTZ R0, R6, R11, R0 ;  /* 0x0000000b06007223 */ /* 0x000fe40000010000 */
.L_x_417:
        /* <DEDUP_REMOVED lines=78> */
        .weak           $__internal_8_$__cuda_sm20_div_s64
        .type           $__internal_8_$__cuda_sm20_div_s64,@function
        .size           $__internal_8_$__cuda_sm20_div_s64,(.L_x_5156 - $__internal_8_$__cuda_sm20_div_s64)
$__internal_8_$__cuda_sm20_div_s64:
        /* <DEDUP_REMOVED lines=83> */
[----:B------:R-:W-:Y:S06]  /*57e0*/  RET.REL.NODEC R22 `(_ZN5flash32flash_fwd_splitkv_combine_kernelI23Flash_fwd_kernel_traitsILi32ELi64ELi256ELi4ELb0ELb0EN7cutlass10bfloat16_tE19Flash_kernel_traitsILi32ELi64ELi256ELi4ES3_EELi16ELi6ELb1EEEvNS_16Flash_fwd_paramsE) ;  /* 0xffffa81016007950 */ /* 0x000fec0003c3ffff */
.L_x_423:
        /* <DEDUP_REMOVED lines=9> */
.L_x_5156:


//--------------------- .text._ZN5flash32flash_fwd_splitkv_combine_kernelI23Flash_fwd_kernel_traitsILi32ELi64ELi256ELi4ELb0ELb0EN7cutlass10bfloat16_tE19Flash_kernel_traitsILi32ELi64ELi256ELi4ES3_EELi16ELi5ELb1EEEvNS_16Flash_fwd_paramsE --------------------------
	.section	.text._ZN5flash32flash_fwd_splitkv_combine_kernelI23Flash_fwd_kernel_traitsILi32ELi64ELi256ELi4ELb0ELb0EN7cutlass10bfloat16_tE19Flash_kernel_traitsILi32ELi64ELi256ELi4ES3_EELi16ELi5ELb1EEEvNS_16Flash_fwd_paramsE,"ax",@progbits
	.sectioninfo	@"SHI_REGISTERS=62"
	.align	128
        .global         _ZN5flash32flash_fwd_splitkv_combine_kernelI23Flash_fwd_kernel_traitsILi32ELi64ELi256ELi4ELb0ELb0EN7cutlass10bfloat16_tE19Flash_kernel_traitsILi32ELi64ELi256ELi4ES3_EELi16ELi5ELb1EEEvNS_16Flash_fwd_paramsE
        .type           _ZN5flash32flash_fwd_splitkv_combine_kernelI23Flash_fwd_kernel_traitsILi32ELi64ELi256ELi4ELb0ELb0EN7cutlass10bfloat16_tE19Flash_kernel_traitsILi32ELi64ELi256ELi4ES3_EELi16ELi5ELb1EEEvNS_16Flash_fwd_paramsE,@function
        .size           _ZN5flash32flash_fwd_splitkv_combine_kernelI23Flash_fwd_kernel_traitsILi32ELi64ELi256ELi4ELb0ELb0EN7cutlass10bfloat16_tE19Flash_kernel_traitsILi32ELi64ELi256ELi4ES3_EELi16ELi5ELb1EEEvNS_16Flash_fwd_paramsE,(.L_x_5157 - _ZN5flash32flash_fwd_splitkv_combine_kernelI23Flash_fwd_kernel_traitsILi32ELi64ELi256ELi4ELb0ELb0EN7cutlass10bfloat16_tE19Flash_kernel_traitsILi32ELi64ELi256ELi4ES3_EELi16ELi5ELb1EEEvNS_16Flash_fwd_paramsE)
        .other          _ZN5flash32flash_fwd_splitkv_combine_kernelI23Flash_fwd_kernel_traitsILi32ELi64ELi256ELi4ELb0ELb0EN7cutlass10bfloat16_tE19Flash_kernel_traitsILi32ELi64ELi256ELi4ES3_EELi16ELi5ELb1EEEvNS_16Flash_fwd_paramsE,@"STO_CUDA_ENTRY STV_DEFAULT"
_ZN5flash32flash_fwd_splitkv_combine_kernelI23Flash_fwd_kernel_traitsILi32ELi64ELi256ELi4ELb0ELb0EN7cutlass10bfloat16_tE19Flash_kernel_traitsILi32ELi64ELi256ELi4ES3_EELi16ELi5ELb1EEEvNS_16Flash_fwd_paramsE:
.text._ZN5flash32flash_fwd_splitkv_combine_kernelI23Flash_fwd_kernel_traitsILi32ELi64ELi256ELi4ELb0ELb0EN7cutlass10bfloat16_tE19Flash_kernel_traitsILi32ELi64ELi256ELi4ES3_EELi16ELi5ELb1EEEvNS_16Flash_fwd_paramsE:
        /* <DEDUP_REMOVED lines=23> */
[----:B------:R-:W-:Y:S05]  /*0170*/  CALL.REL.NOINC `($__internal_9_$__cuda_sm20_div_s64) ;  /* 0x0000490000007944 */ /* 0x000fea0003c00000 */
[----:B------:R-:W-:Y:S05]  /*0180*/  BRA `(.L_x_425) ;  /* 0x0000013000007947 */ /* 0x000fea0003800000 */
.L_x_424:
        /* <DEDUP_REMOVED lines=19> */
.L_x_425:
        /* <DEDUP_REMOVED lines=11> */
[----:B------:R-:W-:Y:S05]  /*0370*/  CALL.REL.NOINC `($__internal_9_$__cuda_sm20_div_s64) ;  /* 0x0000470000007944 */ /* 0x000fea0003c00000 */
[----:B------:R-:W-:Y:S02]  /*0380*/  MOV R32, R20 ;  /* 0x0000001400207202 */ /* 0x000fe40000000f00 */
[----:B------:R-:W-:Y:S01]  /*0390*/  MOV R33, R21 ;  /* 0x0000001500217202 */ /* 0x000fe20000000f00 */
[----:B------:R-:W-:Y:S05]  /*03a0*/  BRA `(.L_x_428) ;  /* 0x0000013000007947 */ /* 0x000fea0003800000 */
.L_x_427:
        /* <DEDUP_REMOVED lines=19> */
.L_x_428:
[----:B------:R-:W-:Y:S05]  /*04e0*/  BSYNC B0 ;  /* 0x0000000000007941 */ /* 0x000fea0003800000 */
.L_x_426:
        /* <DEDUP_REMOVED lines=54> */
[----:B------:R-:W-:Y:S02]  /*0850*/  MOV R8, R20 ;  /* 0x0000001400087202 */ /* 0x000fe40000000f00 */
[----:B------:R-:W-:Y:S01]  /*0860*/  MOV R9, R21 ;  /* 0x0000001500097202 */ /* 0x000fe20000000f00 */
[----:B------:R-:W-:Y:S05]  /*0870*/  BRA `(.L_x_431) ;  /* 0x0000013000007947 */ /* 0x000fea0003800000 */
.L_x_430:
        /* <DEDUP_REMOVED lines=19> */
.L_x_431:
[----:B------:R-:W-:Y:S05]  /*09b0*/  BSYNC B0 ;  /* 0x0000000000007941 */ /* 0x000fea0003800000 */
.L_x_429:
        /* <DEDUP_REMOVED lines=100> */
[----:B------:R-:W-:Y:S05]  /*1000*/  CALL.REL.NOINC `($__internal_9_$__cuda_sm20_div_s64) ;  /* 0x00003a7000007944 */ /* 0x000fea0003c00000 */
[----:B------:R-:W-:Y:S02]  /*1010*/  MOV R40, R20 ;  /* 0x0000001400287202 */ /* 0x000fe40000000f00 */
[----:B------:R-:W-:Y:S01]  /*1020*/  MOV R41, R21 ;  /* 0x0000001500297202 */ /* 0x000fe20000000f00 */
[----:B------:R-:W-:Y:S05]  /*1030*/  BRA `(.L_x_434) ;  /* 0x0000013000007947 */ /* 0x000fea0003800000 */
.L_x_433:
        /* <DEDUP_REMOVED lines=19> */
.L_x_434:
[----:B------:R-:W-:Y:S05]  /*1170*/  BSYNC B0 ;  /* 0x0000000000007941 */ /* 0x000fea0003800000 */
.L_x_432:
        /* <DEDUP_REMOVED lines=103> */
[----:B------:R-:W-:Y:S05]  /*17f0*/  CALL.REL.NOINC `($__internal_9_$__cuda_sm20_div_s64) ;  /* 0x0000328000007944 */ /* 0x000fea0003c00000 */
[----:B------:R-:W-:Y:S02]  /*1800*/  MOV R42, R20 ;  /* 0x00000014002a7202 */ /* 0x000fe40000000f00 */
[----:B------:R-:W-:Y:S01]  /*1810*/  MOV R43, R21 ;  /* 0x00000015002b7202 */ /* 0x000fe20000000f00 */
[----:B------:R-:W-:Y:S05]  /*1820*/  BRA `(.L_x_437) ;  /* 0x0000013000007947 */ /* 0x000fea0003800000 */
.L_x_436:
        /* <DEDUP_REMOVED lines=19> */
.L_x_437:
[----:B------:R-:W-:Y:S05]  /*1960*/  BSYNC B0 ;  /* 0x0000000000007941 */ /* 0x000fea0003800000 */
.L_x_435:
        /* <DEDUP_REMOVED lines=161> */
[----:B------:R-:W-:Y:S05]  /*2380*/  CALL.REL.NOINC `($__internal_9_$__cuda_sm20_div_s64) ;  /* 0x000026f000007944 */ /* 0x000fea0003c00000 */
        /* <DEDUP_REMOVED lines=9> */
.L_x_442:
        /* <DEDUP_REMOVED lines=22> */
.L_x_443:
[----:B------:R-:W-:Y:S05]  /*2580*/  BSYNC B0 ;  /* 0x0000000000007941 */ /* 0x000fea0003800000 */
.L_x_441:
        /* <DEDUP_REMOVED lines=19> */
.L_x_445:
        /* <DEDUP_REMOVED lines=22> */
.L_x_446:
[----:B------:R-:W-:Y:S05]  /*2820*/  BSYNC B0 ;  /* 0x0000000000007941 */ /* 0x000fea0003800000 */
.L_x_444:
        /* <DEDUP_REMOVED lines=11> */
[----:B------:R-:W-:Y:S05]  /*28e0*/  CALL.REL.NOINC `($__internal_9_$__cuda_sm20_div_s64) ;  /* 0x0000219000007944 */ /* 0x000fea0003c00000 */
[----:B------:R-:W-:-:S04]  /*28f0*/  IADD3 R23, P0, RZ, -R20, RZ ;  /* 0x80000014ff177210 */ /* 0x000fc80007f1e0ff */
[----:B------:R-:W-:Y:S01]  /*2900*/  IADD3.X R19, RZ, ~R21, RZ, P0, !PT ;  /* 0x80000015ff137210 */ /* 0x000fe200007fe4ff */
[----:B------:R-:W-:-:S04]  /*2910*/  IMAD.WIDE.U32 R44, R4, R23, R44 ;  /* 0x00000017042c7225 */ /* 0x000fc800078e002c */
[----:B------:R-:W-:-:S04]  /*2920*/  IMAD R19, R19, R4, RZ ;  /* 0x0000000413137224 */ /* 0x000fc800078e02ff */
[----:B------:R-:W-:-:S05]  /*2930*/  IMAD R0, R0, R23, R19 ;  /* 0x0000001700007224 */ /* 0x000fca00078e0213 */
[----:B------:R-:W-:Y:S01]  /*2940*/  IADD3 R0, R45, R0, RZ ;  /* 0x000000002d007210 */ /* 0x000fe20007ffe0ff */
[----:B------:R-:W-:Y:S05]  /*2950*/  BRA `(.L_x_449) ;  /* 0x0000016000007947 */ /* 0x000fea0003800000 */
.L_x_448:
        /* <DEDUP_REMOVED lines=22> */
.L_x_449:
[----:B------:R-:W-:Y:S05]  /*2ac0*/  BSYNC B0 ;  /* 0x0000000000007941 */ /* 0x000fea0003800000 */
.L_x_447:
        /* <DEDUP_REMOVED lines=38> */
[----:B------:R-:W-:Y:S05]  /*2d30*/  CALL.REL.NOINC `($__internal_9_$__cuda_sm20_div_s64) ;  /* 0x00001d4000007944 */ /* 0x000fea0003c00000 */
        /* <DEDUP_REMOVED lines=12> */
.L_x_451:
        /* <DEDUP_REMOVED lines=23> */
.L_x_452:
[----:B------:R-:W-:Y:S05]  /*2f70*/  BSYNC B0 ;  /* 0x0000000000007941 */ /* 0x000fea0003800000 */
.L_x_450:
        /* <DEDUP_REMOVED lines=18> */
.L_x_454:
        /* <DEDUP_REMOVED lines=22> */
.L_x_455:
[----:B------:R-:W-:Y:S05]  /*3200*/  BSYNC B0 ;  /* 0x0000000000007941 */ /* 0x000fea0003800000 */
.L_x_453:
        /* <DEDUP_REMOVED lines=22> */
.L_x_457:
        /* <DEDUP_REMOVED lines=23> */
.L_x_458:
[----:B------:R-:W-:Y:S05]  /*34e0*/  BSYNC B0 ;  /* 0x0000000000007941 */ /* 0x000fea0003800000 */
.L_x_456:
        /* <DEDUP_REMOVED lines=38> */
.L_x_460:
        /* <DEDUP_REMOVED lines=23> */
.L_x_461:
[----:B------:R-:W-:Y:S05]  /*38c0*/  BSYNC B0 ;  /* 0x0000000000007941 */ /* 0x000fea0003800000 */
.L_x_459:
        /* <DEDUP_REMOVED lines=29> */
.L_x_463:
        /* <DEDUP_REMOVED lines=23> */
.L_x_464:
[----:B------:R-:W-:Y:S05]  /*3c10*/  BSYNC B0 ;  /* 0x0000000000007941 */ /* 0x000fea0003800000 */
.L_x_462:
        /* <DEDUP_REMOVED lines=20> */
.L_x_440:
[----:B------:R-:W-:-:S04]  /*3d60*/  LEA R2, P0, R40, c[0x0][0x200], 0x2 ;  /* 0x0000800028027a11 */ /* 0x000fc800078010ff */
[----:B------:R-:W-:-:S05]  /*3d70*/  LEA.HI.X R3, R40, c[0x0][0x204], R41, 0x2, P0 ;  /* 0x0000810028037a11 */ /* 0x000fca00000f1429 */
[----:B------:R0:W-:Y:S04]  /*3d80*/  STG.E [R2.64], R31 ;  /* 0x0000001f02007986 */ /* 0x0001e8000c101908 */
.L_x_439:
[----:B------:R-:W-:Y:S05]  /*3d90*/  BSYNC B1 ;  /* 0x0000000000017941 */ /* 0x000fea0003800000 */
.L_x_438:
[C---:B------:R-:W-:Y:S01]  /*3da0*/  IADD3 R0, R38.reuse, 0x8, RZ ;  /* 0x0000000826007810 */ /* 0x040fe20007ffe0ff */
[----:B------:R-:W-:Y:S01]  /*3db0*/  IMAD.MOV.U32 R13, RZ, RZ, c[0x0][0x314] ;  /* 0x0000c500ff0d7624 */ /* 0x000fe200078e00ff */
[----:B------:R-:W-:Y:S01]  /*3dc0*/  ISETP.GE.OR P2, PT, R38, c[0x0][0x314], P6 ;  /* 0x0000c50026007a0c */ /* 0x000fe20003746670 */
[----:B0-----:R-:W-:Y:S01]  /*3dd0*/  CS2R R2, SRZ ;  /* 0x0000000000027805 */ /* 0x001fe2000001ff00 */
[----:B------:R-:W-:Y:S02]  /*3de0*/  ISETP.GE.OR P1, PT, R0, c[0x0][0x314], P6 ;  /* 0x0000c50000007a0c */ /* 0x000fe40003726670 */
[----:B------:R-:W-:Y:S02]  /*3df0*/  IADD3 R0, R38, 0x10, RZ ;  /* 0x0000001026007810 */ /* 0x000fe40007ffe0ff */
[----:B------:R-:W-:Y:S02]  /*3e00*/  MOV R4, RZ ;  /* 0x000000ff00047202 */ /* 0x000fe40000000f00 */
[----:B------:R-:W-:-:S02]  /*3e10*/  ISETP.GE.OR P0, PT, R0, c[0x0][0x314], P6 ;  /* 0x0000c50000007a0c */ /* 0x000fc40003706670 */
[C---:B------:R-:W-:Y:S01]  /*3e20*/  IADD3 R0, R38.reuse, 0x18, RZ ;  /* 0x0000001826007810 */ /* 0x040fe20007ffe0ff */
[----:B------:R-:W-:Y:S02]  /*3e30*/  IMAD.SHL.U32 R38, R38, 0x4, RZ ;  /* 0x0000000426267824 */ /* 0x000fe400078e00ff */
[C---:B------:R-:W-:Y:S01]  /*3e40*/  @!P2 FADD.FTZ R36, -R31.reuse, R36 ;  /* 0x000000241f24a221 */ /* 0x040fe20000010100 */
[----:B------:R-:W-:Y:S01]  /*3e50*/  ISETP.GE.OR P6, PT, R0, c[0x0][0x314], P6 ;  /* 0x0000c50000007a0c */ /* 0x000fe200037c6670 */
[----:B------:R-:W-:Y:S01]  /*3e60*/  @!P1 FADD.FTZ R33, -R31, R33 ;  /* 0x000000211f219221 */ /* 0x000fe20000010100 */
[----:B------:R-:W-:Y:S01]  /*3e70*/  HFMA2.MMA R0, -RZ, RZ, 0, 0 ;  /* 0x00000000ff007435 */ /* 0x000fe200000001ff */
[----:B------:R-:W-:Y:S02]  /*3e80*/  @!P2 FMUL.FTZ R36, R36, 1.4426950216293334961 ;  /* 0x3fb8aa3b2424a820 */ /* 0x000fe40000410000 */
[----:B------:R-:W-:Y:S02]  /*3e90*/  @!P1 FMUL.FTZ R33, R33, 1.4426950216293334961 ;  /* 0x3fb8aa3b21219820 */ /* 0x000fe40000410000 */
[----:B------:R-:W-:-:S02]  /*3ea0*/  @!P0 FADD.FTZ R32, -R31, R32 ;  /* 0x000000201f208221 */ /* 0x000fc40000010100 */
[----:B------:R-:W0:Y:S02]  /*3eb0*/  @!P2 MUFU.EX2 R36, R36 ;  /* 0x000000240024a308 */ /* 0x000e240000000800 */
[----:B------:R-:W-:Y:S02]  /*3ec0*/  @!P0 FMUL.FTZ R32, R32, 1.4426950216293334961 ;  /* 0x3fb8aa3b20208820 */ /* 0x000fe40000410000 */
[----:B------:R-:W-:-:S04]  /*3ed0*/  @!P6 FADD.FTZ R31, -R31, R34 ;  /* 0x000000221f1fe221 */ /* 0x000fc80000010100 */
[----:B------:R-:W1:Y:S01]  /*3ee0*/  @!P0 MUFU.EX2 R32, R32 ;  /* 0x0000002000208308 */ /* 0x000e620000000800 */
[----:B------:R-:W-:-:S07]  /*3ef0*/  @!P6 FMUL.FTZ R8, R31, 1.4426950216293334961 ;  /* 0x3fb8aa3b1f08e820 */ /* 0x000fce0000410000 */
[----:B------:R-:W2:Y:S01]  /*3f00*/  @!P1 MUFU.EX2 R6, R33 ;  /* 0x0000002100069308 */ /* 0x000ea20000000800 */
[----:B0-----:R0:W-:Y:S07]  /*3f10*/  @!P2 STS [R27.X4], R36 ;  /* 0x000000241b00a388 */ /* 0x0011ee0000004800 */
[----:B------:R-:W3:Y:S01]  /*3f20*/  @!P6 MUFU.EX2 R8, R8 ;  /* 0x000000080008e308 */ /* 0x000ee20000000800 */
[----:B-1----:R0:W-:Y:S01]  /*3f30*/  @!P0 STS [R27.X4+0x440], R32 ;  /* 0x000440201b008388 */ /* 0x0021e20000004800 */
[----:B------:R-:W-:-:S03]  /*3f40*/  ISETP.GE.AND P0, PT, R13, 0x1, PT ;  /* 0x000000010d00780c */ /* 0x000fc60003f06270 */
[----:B--2---:R0:W-:Y:S04]  /*3f50*/  @!P1 STS [R27.X4+0x220], R6 ;  /* 0x000220061b009388 */ /* 0x0041e80000004800 */
[----:B---3--:R0:W-:Y:S04]  /*3f60*/  @!P6 STS [R27.X4+0x660], R8 ;  /* 0x000660081b00e388 */ /* 0x0081e80000004800 */
        /* <DEDUP_REMOVED lines=9> */
[----:B0-----:R-:W-:Y:S01]  /*4000*/  IMAD.SHL.U32 R6, R7, 0x4, RZ ;  /* 0x0000000407067824 */ /* 0x001fe200078e00ff */
        /* <DEDUP_REMOVED lines=15> */
.L_x_467:
[----:B------:R0:W2:Y:S01]  /*4100*/  @!P3 LDG.E.128 R8, [R22.64] ;  /* 0x000000081608b981 */ /* 0x0000a2000c1e1d00 */
[----:B------:R-:W-:Y:S02]  /*4110*/  PLOP3.LUT P3, PT, P0, PT, PT, 0x80, 0x0 ;  /* 0x000000000000781c */ /* 0x000fe4000076f070 */
[----:B------:R-:W-:Y:S01]  /*4120*/  IADD3 R24, P1, R18, R22, RZ ;  /* 0x0000001612187210 */ /* 0x000fe20007f3e0ff */
[----:B------:R-:W2:Y:S01]  /*4130*/  LDS R5, [R6] ;  /* 0x0000000006057984 */ /* 0x000ea20000000800 */
[----:B------:R-:W-:Y:S02]  /*4140*/  IADD3 R14, R14, 0x4, RZ ;  /* 0x000000040e0e7810 */ /* 0x000fe40007ffe0ff */
[C---:B------:R-:W-:Y:S02]  /*4150*/  IADD3.X R25, R19.reuse, R23, RZ, P1, !PT ;  /* 0x0000001713197210 */ /* 0x040fe40000ffe4ff */
[----:B------:R-:W-:Y:S02]  /*4160*/  ISETP.GE.AND P2, PT, R14, R13, PT ;  /* 0x0000000d0e00720c */ /* 0x000fe40003f46270 */
[C---:B0-----:R-:W-:Y:S04]  /*4170*/  IADD3 R22, P1, R18.reuse, R24, RZ ;  /* 0x0000001812167210 */ /* 0x041fe80007f3e0ff */
[C---:B------:R-:W-:Y:S02]  /*4180*/  IADD3.X R23, R19.reuse, R25, RZ, P1, !PT ;  /* 0x0000001913177210 */ /* 0x040fe40000ffe4ff */
[C---:B------:R-:W-:Y:S04]  /*4190*/  IADD3 R20, P1, R18.reuse, R22, RZ ;  /* 0x0000001612147210 */ /* 0x040fe80007f3e0ff */
[----:B------:R-:W-:Y:S01]  /*41a0*/  IADD3.X R21, R19, R23, RZ, P1, !PT ;  /* 0x0000001713157210 */ /* 0x000fe20000ffe4ff */
[C---:B--2---:R-:W-:Y:S02]  /*41b0*/  FFMA.FTZ R4, R5.reuse, R8, R4 ;  /* 0x0000000805047223 */ /* 0x044fe40000010004 */
[C---:B------:R-:W-:Y:S02]  /*41c0*/  FFMA.FTZ R3, R5.reuse, R9, R3 ;  /* 0x0000000905037223 */ /* 0x040fe40000010003 */
[C---:B------:R-:W-:Y:S02]  /*41d0*/  FFMA.FTZ R2, R5.reuse, R10, R2 ;  /* 0x0000000a05027223 */ /* 0x040fe40000010002 */
[----:B------:R-:W-:Y:S02]  /*41e0*/  FFMA.FTZ R0, R5, R11, R0 ;  /* 0x0000000b05007223 */ /* 0x000fe40000010000 */
[----:B------:R-:W2:Y:S04]  /*41f0*/  @!P3 LDG.E.128 R8, [R24.64] ;  /* 0x000000081808b981 */ /* 0x000ea8000c1e1d00 */
[----:B------:R-:W2:Y:S02]  /*4200*/  LDS R5, [R6+0x44] ;  /* 0x0000440006057984 */ /* 0x000ea40000000800 */
[C---:B--2---:R-:W-:Y:S02]  /*4210*/  FFMA.FTZ R4, R5.reuse, R8, R4 ;  /* 0x0000000805047223 */ /* 0x044fe40000010004 */
[C---:B------:R-:W-:Y:S02]  /*4220*/  FFMA.FTZ R3, R5.reuse, R9, R3 ;  /* 0x0000000905037223 */ /* 0x040fe40000010003 */
[C---:B------:R-:W-:Y:S02]  /*4230*/  FFMA.FTZ R2, R5.reuse, R10, R2 ;  /* 0x0000000a05027223 */ /* 0x040fe40000010002 */
[----:B------:R-:W-:Y:S02]  /*4240*/  FFMA.FTZ R0, R5, R11, R0 ;  /* 0x0000000b05007223 */ /* 0x000fe40000010000 */
[----:B------:R0:W2:Y:S04]  /*4250*/  @!P3 LDG.E.128 R8, [R22.64] ;  /* 0x000000081608b981 */ /* 0x0000a8000c1e1d00 */
[----:B------:R-:W2:Y:S01]  /*4260*/  LDS R5, [R6+0x88] ;  /* 0x0000880006057984 */ /* 0x000ea20000000800 */
[----:B0-----:R-:W-:Y:S04]  /*4270*/  IADD3 R22, P1, R18, R20, RZ ;  /* 0x0000001412167210 */ /* 0x001fe80007f3e0ff */
[----:B------:R-:W-:Y:S01]  /*4280*/  IADD3.X R23, R19, R21, RZ, P1, !PT ;  /* 0x0000001513177210 */ /* 0x000fe20000ffe4ff */
[C---:B--2---:R-:W-:Y:S02]  /*4290*/  FFMA.FTZ R4, R5.reuse, R8, R4 ;  /* 0x0000000805047223 */ /* 0x044fe40000010004 */
[C---:B------:R-:W-:Y:S02]  /*42a0*/  FFMA.FTZ R3, R5.reuse, R9, R3 ;  /* 0x0000000905037223 */ /* 0x040fe40000010003 */
[C---:B------:R-:W-:Y:S02]  /*42b0*/  FFMA.FTZ R2, R5.reuse, R10, R2 ;  /* 0x0000000a05027223 */ /* 0x040fe40000010002 */
[----:B------:R-:W-:Y:S02]  /*42c0*/  FFMA.FTZ R0, R5, R11, R0 ;  /* 0x0000000b05007223 */ /* 0x000fe40000010000 */
[----:B------:R-:W2:Y:S04]  /*42d0*/  @!P3 LDG.E.128 R8, [R20.64] ;  /* 0x000000081408b981 */ /* 0x000ea8000c1e1d00 */
[----:B------:R0:W2:Y:S02]  /*42e0*/  LDS R5, [R6+0xcc] ;  /* 0x0000cc0006057984 */ /* 0x0000a40000000800 */
[----:B0-----:R-:W-:Y:S01]  /*42f0*/  IADD3 R6, R6, 0x110, RZ ;  /* 0x0000011006067810 */ /* 0x001fe20007ffe0ff */
[C---:B--2---:R-:W-:Y:S02]  /*4300*/  FFMA.FTZ R4, R5.reuse, R8, R4 ;  /* 0x0000000805047223 */ /* 0x044fe40000010004 */
[C---:B------:R-:W-:Y:S02]  /*4310*/  FFMA.FTZ R3, R5.reuse, R9, R3 ;  /* 0x0000000905037223 */ /* 0x040fe40000010003 */
[C---:B------:R-:W-:Y:S02]  /*4320*/  FFMA.FTZ R2, R5.reuse, R10, R2 ;  /* 0x0000000a05027223 */ /* 0x040fe40000010002 */
[----:B------:R-:W-:Y:S01]  /*4330*/  FFMA.FTZ R0, R5, R11, R0 ;  /* 0x0000000b05007223 */ /* 0x000fe20000010000 */
[----:B------:R-:W-:-:S05]  /*4340*/  @!P2 BRA `(.L_x_467) ;  /* 0xfffffdb00000a947 */ /* 0x000fca000383ffff */
.L_x_466:
[----:B------:R-:W-:-:S04]  /*4350*/  IADD3 R5, -R14, c[0x0][0x314], RZ ;  /* 0x0000c5000e057a10 */ /* 0x000fc80007ffe1ff */
[----:B------:R-:W-:-:S13]  /*4360*/  ISETP.GT.AND P0, PT, R5, 0x1, PT ;  /* 0x000000010500780c */ /* 0x000fda0003f04270 */
[----:B------:R-:W-:Y:S05]  /*4370*/  @!P0 BRA `(.L_x_468) ;  /* 0x0000016000008947 */ /* 0x000fea0003800000 */
[----:B------:R-:W-:Y:S01]  /*4380*/  ISETP.GE.AND P0, PT, R7, R16, PT ;  /* 0x000000100700720c */ /* 0x000fe20003f06270 */
[----:B------:R-:W0:-:S12]  /*4390*/  LDS R15, [R6] ;  /* 0x00000000060f7984 */ /* 0x000e180000000800 */
[----:B------:R-:W0:Y:S01]  /*43a0*/  @!P0 LDG.E.128 R8, [R22.64] ;  /* 0x0000000816088981 */ /* 0x000e22000c1e1d00 */
[----:B------:R-:W-:-:S04]  /*43b0*/  IADD3 R24, P1, R18, R22, RZ ;  /* 0x0000001612187210 */ /* 0x000fc80007f3e0ff */
[----:B------:R-:W-:Y:S01]  /*43c0*/  IADD3.X R25, R19, R23, RZ, P1, !PT ;  /* 0x0000001713197210 */ /* 0x000fe20000ffe4ff */
[-C--:B0-----:R-:W-:Y:S02]  /*43d0*/  FFMA.FTZ R13, R8, R15.reuse, R4 ;  /* 0x0000000f080d7223 */ /* 0x081fe40000010004 */
[-C--:B------:R-:W-:Y:S02]  /*43e0*/  FFMA.FTZ R20, R9, R15.reuse, R3 ;  /* 0x0000000f09147223 */ /* 0x080fe40000010003 */
[-C--:B------:R-:W-:Y:S02]  /*43f0*/  FFMA.FTZ R5, R10, R15.reuse, R2 ;  /* 0x0000000f0a057223 */ /* 0x080fe40000010002 */
[----:B------:R-:W-:Y:S02]  /*4400*/  FFMA.FTZ R0, R11, R15, R0 ;  /* 0x0000000f0b007223 */ /* 0x000fe40000010000 */
[----:B------:R-:W2:Y:S01]  /*4410*/  @!P0 LDG.E.128 R8, [R24.64] ;  /* 0x0000000818088981 */ /* 0x000ea2000c1e1d00 */
[----:B------:R-:W-:-:S02]  /*4420*/  IADD3 R22, P0, R18, R24, RZ ;  /* 0x0000001812167210 */ /* 0x000fc40007f1e0ff */
[----:B------:R-:W-:Y:S01]  /*4430*/  IADD3 R14, R14, 0x1, RZ ;  /* 0x000000010e0e7810 */ /* 0x000fe20007ffe0ff */
[----:B------:R0:W2:Y:S01]  /*4440*/  LDS R15, [R6+0x44] ;  /* 0x00004400060f7984 */ /* 0x0000a20000000800 */
[----:B------:R-:W-:Y:S02]  /*4450*/  IADD3 R17, R6, 0x44, RZ ;  /* 0x0000004406117810 */ /* 0x000fe40007ffe0ff */
[----:B------:R-:W-:Y:S02]  /*4460*/  IADD3.X R23, R19, R25, RZ, P0, !PT ;  /* 0x0000001913177210 */ /* 0x000fe400007fe4ff */
[----:B------:R-:W-:Y:S02]  /*4470*/  PLOP3.LUT P4, PT, PT, PT, PT, 0x8, 0x0 ;  /* 0x000000000000781c */ /* 0x000fe40003f8e170 */
[----:B------:R-:W-:Y:S02]  /*4480*/  IADD3 R14, R14, 0x1, RZ ;  /* 0x000000010e0e7810 */ /* 0x000fe40007ffe0ff */
[----:B0-----:R-:W-:Y:S01]  /*4490*/  IADD3 R6, R17, 0x44, RZ ;  /* 0x0000004411067810 */ /* 0x001fe20007ffe0ff */
[----:B--2---:R-:W-:-:S02]  /*44a0*/  FFMA.FTZ R4, R8, R15, R13 ;  /* 0x0000000f08047223 */ /* 0x004fc4000001000d */
[-C--:B------:R-:W-:Y:S02]  /*44b0*/  FFMA.FTZ R3, R9, R15.reuse, R20 ;  /* 0x0000000f09037223 */ /* 0x080fe40000010014 */
[-C--:B------:R-:W-:Y:S02]  /*44c0*/  FFMA.FTZ R2, R10, R15.reuse, R5 ;  /* 0x0000000f0a027223 */ /* 0x080fe40000010005 */
[----:B------:R-:W-:Y:S02]  /*44d0*/  FFMA.FTZ R0, R11, R15, R0 ;  /* 0x0000000f0b007223 */ /* 0x000fe40000010000 */
.L_x_468:
[----:B------:R-:W-:-:S13]  /*44e0*/  ISETP.LT.OR P4, PT, R14, c[0x0][0x314], P4 ;  /* 0x0000c5000e007a0c */ /* 0x000fda0002781670 */
[----:B------:R-:W-:Y:S05]  /*44f0*/  @!P4 BRA `(.L_x_465) ;  /* 0x000000a00000c947 */ /* 0x000fea0003800000 */
[----:B------:R-:W-:Y:S01]  /*4500*/  ISETP.GE.AND P0, PT, R7, R16, PT ;  /* 0x000000100700720c */ /* 0x000fe20003f06270 */
[----:B------:R-:W-:-:S12]  /*4510*/  BSSY B0, `(.L_x_469) ;  /* 0x0000003000007945 */ /* 0x000fd80003800000 */
[----:B------:R-:W-:Y:S05]  /*4520*/  @P0 BRA `(.L_x_470) ;  /* 0x0000001000000947 */ /* 0x000fea0003800000 */
[----:B------:R0:W5:Y:S02]  /*4530*/  LDG.E.128 R8, [R22.64] ;  /* 0x0000000816087981 */ /* 0x000164000c1e1d00 */
.L_x_470:
[----:B------:R-:W-:Y:S05]  /*4540*/  BSYNC B0 ;  /* 0x0000000000007941 */ /* 0x000fea0003800000 */
.L_x_469:
[----:B------:R-:W1:Y:S02]  /*4550*/  LDS R5, [R6] ;  /* 0x0000000006057984 */ /* 0x000e640000000800 */
[C---:B-1---5:R-:W-:Y:S02]  /*4560*/  FFMA.FTZ R4, R5.reuse, R8, R4 ;  /* 0x0000000805047223 */ /* 0x062fe40000010004 */
[C---:B------:R-:W-:Y:S02]  /*4570*/  FFMA.FTZ R3, R5.reuse, R9, R3 ;  /* 0x0000000905037223 */ /* 0x040fe40000010003 */
[C---:B------:R-:W-:Y:S02]  /*4580*/  FFMA.FTZ R2, R5.reuse, R10, R2 ;  /* 0x0000000a05027223 */ /* 0x040fe40000010002 */
[----:B------:R-:W-:Y:S02]  /*4590*/  FFMA.FTZ R0, R5, R11, R0 ;  /* 0x0000000b05007223 */ /* 0x000fe40000010000 */
.L_x_465:
[----:B------:R-:W-:Y:S02]  /*45a0*/  IADD3 R7, R7, UR7, RZ ;  /* 0x0000000707077c10 */ /* 0x000fe4000fffe0ff */
[----:B------:R-:W-:-:S02]  /*45b0*/  F2FP.BF16.PACK_AB R4, R3, R4 ;  /* 0x000000040304723e */ /* 0x000fc400000010ff */
[----:B------:R-:W-:Y:S02]  /*45c0*/  ISETP.GE.AND P0, PT, R7, R12, PT ;  /* 0x0000000c0700720c */ /* 0x000fe40003f06270 */
[----:B------:R-:W-:-:S11]  /*45d0*/  F2FP.BF16.PACK_AB R5, R0, R2 ;  /* 0x000000020005723e */ /* 0x000fd600000010ff */
[----:B------:R-:W-:Y:S05]  /*45e0*/  @P0 EXIT ;  /* 0x000000000000094d */ /* 0x000fea0003800000 */
[----:B0-----:R-:W-:Y:S01]  /*45f0*/  IMAD.MOV.U32 R6, RZ, RZ, c[0x0][0x1c0] ;  /* 0x00007000ff067624 */ /* 0x001fe200078e00ff */
        /* <DEDUP_REMOVED lines=72> */
        .weak           $__internal_9_$__cuda_sm20_div_s64
        .type           $__internal_9_$__cuda_sm20_div_s64,@function
        .size           $__internal_9_$__cuda_sm20_div_s64,(.L_x_5157 - $__internal_9_$__cuda_sm20_div_s64)
$__internal_9_$__cuda_sm20_div_s64:
        /* <DEDUP_REMOVED lines=83> */
[----:B------:R-:W-:Y:S05]  /*4fb0*/  RET.REL.NODEC R22 `(_ZN5flash32flash_fwd_splitkv_combine_kernelI23Flash_fwd_kernel_traitsILi32ELi64ELi256ELi4ELb0ELb0EN7cutlass10bfloat16_tE19Flash_kernel_traitsILi32ELi64ELi256ELi4ES3_EELi16ELi5ELb1EEEvNS_16Flash_fwd_paramsE) ;  /* 0xffffb04016007950 */ /* 0x000fea0003c3ffff */
.L_x_471:
        /* <DEDUP_REMOVED lines=12> */
.L_x_5157:


//--------------------- .text._ZN5flash32flash_fwd_splitkv_combine_kernelI23Flash_fwd_kernel_traitsILi32ELi64ELi256ELi4ELb0ELb0EN7cutlass10bfloat16_tE19Flash_kernel_traitsILi32ELi64ELi256ELi4ES3_EELi16ELi4ELb1EEEvNS_16Flash_fwd_paramsE --------------------------
	.section	.text._ZN5flash32flash_fwd_splitkv_combine_kernelI23Flash_fwd_kernel_traitsILi32ELi64ELi256ELi4ELb0ELb0EN7cutlass10bfloat16_tE19Flash_kernel_traitsILi32ELi64ELi256ELi4ES3_EELi16ELi4ELb1EEEvNS_16Flash_fwd_paramsE,"ax",@progbits
	.sectioninfo	@"SHI_REGISTERS=58"
	.align	128
        .global         _ZN5flash32flash_fwd_splitkv_combine_kernelI23Flash_fwd_kernel_traitsILi32ELi64ELi256ELi4ELb0ELb0EN7cutlass10bfloat16_tE19Flash_kernel_traitsILi32ELi64ELi256ELi4ES3_EELi16ELi4ELb1EEEvNS_16Flash_fwd_paramsE
        .type           _ZN5flash32flash_fwd_splitkv_combine_kernelI23Flash_fwd_kernel_traitsILi32ELi64ELi256ELi4ELb0ELb0EN7cutlass10bfloat16_tE19Flash_kernel_traitsILi32ELi64ELi256ELi4ES3_EELi16ELi4ELb1EEEvNS_16Flash_fwd_paramsE,@function
        .size           _ZN5flash32flash_fwd_splitkv_combine_kernelI23Flash_fwd_kernel_traitsILi32ELi64ELi256ELi4ELb0ELb0EN7cutlass10bfloat16_tE19Flash_kernel_traitsILi32ELi64ELi256ELi4ES3_EELi16ELi4ELb1EEEvNS_16Flash_fwd_paramsE,(.L_x_5158 - _ZN5flash32flash_fwd_splitkv_combine_kernelI23Flash_fwd_kernel_traitsILi32ELi64ELi256ELi4ELb0ELb0EN7cutlass10bfloat16_tE19Flash_kernel_traitsILi32ELi64ELi256ELi4ES3_EELi16ELi4ELb1EEEvNS_16Flash_fwd_paramsE)
        .other          _ZN5flash32flash_fwd_splitkv_combine_kernelI23Flash_fwd_kernel_traitsILi32ELi64ELi256ELi4ELb0ELb0EN7cutlass10bfloat16_tE19Flash_kernel_traitsILi32ELi64ELi256ELi4ES3_EELi16ELi4ELb1EEEvNS_16Flash_fwd_paramsE,@"STO_CUDA_ENTRY STV_DEFAULT"
_ZN5flash32flash_fwd_splitkv_combine_kernelI23Flash_fwd_kernel_traitsILi32ELi64ELi256ELi4ELb0ELb0EN7cutlass10bfloat16_tE19Flash_kernel_traitsILi32ELi64ELi256ELi4ES3_EELi16ELi4ELb1EEEvNS_16Flash_fwd_paramsE:
.text._ZN5flash32flash_fwd_splitkv_combine_kernelI23Flash_fwd_kernel_traitsILi32ELi64ELi256ELi4ELb0ELb0EN7cutlass10bfloat16_tE19Flash_kernel_traitsILi32ELi64ELi256ELi4ES3_EELi16ELi4ELb1EEEvNS_16Flash_fwd_paramsE:
        /* <DEDUP_REMOVED lines=23> */
[----:B------:R-:W-:Y:S05]  /*0170*/  CALL.REL.NOINC `($__internal_10_$__cuda_sm20_div_s64) ;  /* 0x000045a000007944 */ /* 0x000fea0003c00000 */
[----:B------:R-:W-:Y:S05]  /*0180*/  BRA `(.L_x_473) ;  /* 0x0000013000007947 */ /* 0x000fea0003800000 */
.L_x_472:
        /* <DEDUP_REMOVED lines=19> */
.L_x_473:
        /* <DEDUP_REMOVED lines=11> */
[----:B------:R-:W-:Y:S05]  /*0370*/  CALL.REL.NOINC `($__internal_10_$__cuda_sm20_div_s64) ;  /* 0x000043a000007944 */ /* 0x000fea0003c00000 */
[----:B------:R-:W-:Y:S02]  /*0380*/  MOV R32, R20 ;  /* 0x0000001400207202 */ /* 0x000fe40000000f00 */
[----:B------:R-:W-:Y:S01]  /*0390*/  MOV R33, R21 ;  /* 0x0000001500217202 */ /* 0x000fe20000000f00 */
[----:B------:R-:W-:Y:S05]  /*03a0*/  BRA `(.L_x_476) ;  /* 0x0000013000007947 */ /* 0x000fea0003800000 */
.L_x_475:
        /* <DEDUP_REMOVED lines=19> */
.L_x_476:
[----:B------:R-:W-:Y:S05]  /*04e0*/  BSYNC B0 ;  /* 0x0000000000007941 */ /* 0x000fea0003800000 */
.L_x_474:
        /* <DEDUP_REMOVED lines=42> */
.L_x_478:
        /* <DEDUP_REMOVED lines=19> */
.L_x_479:
[----:B------:R-:W-:Y:S05]  /*08c0*/  BSYNC B0 ;  /* 0x0000000000007941 */ /* 0x000fea0003800000 */
.L_x_477:
        /* <DEDUP_REMOVED lines=73> */
[----:B------:R-:W-:Y:S02]  /*0d60*/  MOV R40, R20 ;  /* 0x0000001400287202 */ /* 0x000fe40000000f00 */
[----:B------:R-:W-:Y:S01]  /*0d70*/  MOV R41, R21 ;  /* 0x0000001500297202 */ /* 0x000fe20000000f00 */
[----:B------:R-:W-:Y:S05]  /*0d80*/  BRA `(.L_x_482) ;  /* 0x0000013000007947 */ /* 0x000fea0003800000 */
.L_x_481:
        /* <DEDUP_REMOVED lines=19> */
.L_x_482:
[----:B------:R-:W-:Y:S05]  /*0ec0*/  BSYNC B0 ;  /* 0x0000000000007941 */ /* 0x000fea0003800000 */
.L_x_480:
        /* <DEDUP_REMOVED lines=41> */
.L_x_484:
        /* <DEDUP_REMOVED lines=19> */
.L_x_485:
[----:B------:R-:W-:Y:S05]  /*1290*/  BSYNC B0 ;  /* 0x0000000000007941 */ /* 0x000fea0003800000 */
.L_x_483:
        /* <DEDUP_REMOVED lines=228> */
[----:B------:R-:W-:Y:S05]  /*20e0*/  CALL.REL.NOINC `($__internal_10_$__cuda_sm20_div_s64) ;  /* 0x0000263000007944 */ /* 0x000fea0003c00000 */
        /* <DEDUP_REMOVED lines=9> */
.L_x_490:
        /* <DEDUP_REMOVED lines=22> */
.L_x_491:
[----:B------:R-:W-:Y:S05]  /*22e0*/  BSYNC B0 ;  /* 0x0000000000007941 */ /* 0x000fea0003800000 */
.L_x_489:
        /* <DEDUP_REMOVED lines=19> */
.L_x_493:
        /* <DEDUP_REMOVED lines=22> */
.L_x_494:
[----:B------:R-:W-:Y:S05]  /*2580*/  BSYNC B0 ;  /* 0x0000000000007941 */ /* 0x000fea0003800000 */
.L_x_492:
        /* <DEDUP_REMOVED lines=11> */
[----:B------:R-:W-:Y:S05]  /*2640*/  CALL.REL.NOINC `($__internal_10_$__cuda_sm20_div_s64) ;  /* 0x000020d000007944 */ /* 0x000fea0003c00000 */
[----:B------:R-:W-:-:S04]  /*2650*/  IADD3 R19, P0, RZ, -R20, RZ ;  /* 0x80000014ff137210 */ /* 0x000fc80007f1e0ff */
[----:B------:R-:W-:Y:S01]  /*2660*/  IADD3.X R18, RZ, ~R21, RZ, P0, !PT ;  /* 0x80000015ff127210 */ /* 0x000fe200007fe4ff */
[----:B------:R-:W-:-:S04]  /*2670*/  IMAD.WIDE.U32 R42, R5, R19, R42 ;  /* 0x00000013052a7225 */ /* 0x000fc800078e002a */
[----:B------:R-:W-:-:S04]  /*2680*/  IMAD R18, R18, R5, RZ ;  /* 0x0000000512127224 */ /* 0x000fc800078e02ff */
[----:B------:R-:W-:-:S05]  /*2690*/  IMAD R4, R4, R19, R18 ;  /* 0x0000001304047224 */ /* 0x000fca00078e0212 */
[----:B------:R-:W-:Y:S01]  /*26a0*/  IADD3 R4, R43, R4, RZ ;  /* 0x000000042b047210 */ /* 0x000fe20007ffe0ff */
[----:B------:R-:W-:Y:S05]  /*26b0*/  BRA `(.L_x_497) ;  /* 0x0000016000007947 */ /* 0x000fea0003800000 */
.L_x_496:
        /* <DEDUP_REMOVED lines=22> */
.L_x_497:
[----:B------:R-:W-:Y:S05]  /*2820*/  BSYNC B0 ;  /* 0x0000000000007941 */ /* 0x000fea0003800000 */
.L_x_495:
        /* <DEDUP_REMOVED lines=38> */
[----:B------:R-:W-:Y:S05]  /*2a90*/  CALL.REL.NOINC `($__internal_10_$__cuda_sm20_div_s64) ;  /* 0x00001c8000007944 */ /* 0x000fea0003c00000 */
        /* <DEDUP_REMOVED lines=12> */
.L_x_499:
        /* <DEDUP_REMOVED lines=23> */
.L_x_500:
[----:B------:R-:W-:Y:S05]  /*2cd0*/  BSYNC B0 ;  /* 0x0000000000007941 */ /* 0x000fea0003800000 */
.L_x_498:
        /* <DEDUP_REMOVED lines=18> */
.L_x_502:
        /* <DEDUP_REMOVED lines=22> */
.L_x_503:
[----:B------:R-:W-:Y:S05]  /*2f60*/  BSYNC B0 ;  /* 0x0000000000007941 */ /* 0x000fea0003800000 */
.L_x_501:
        /* <DEDUP_REMOVED lines=22> */
.L_x_505:
        /* <DEDUP_REMOVED lines=23> */
.L_x_506:
[----:B------:R-:W-:Y:S05]  /*3240*/  BSYNC B0 ;  /* 0x0000000000007941 */ /* 0x000fea0003800000 */
.L_x_504:
        /* <DEDUP_REMOVED lines=38> */
.L_x_508:
        /* <DEDUP_REMOVED lines=23> */
.L_x_509:
[----:B------:R-:W-:Y:S05]  /*3620*/  BSYNC B0 ;  /* 0x0000000000007941 */ /* 0x000fea0003800000 */
.L_x_507:
        /* <DEDUP_REMOVED lines=29> */
.L_x_511:
        /* <DEDUP_REMOVED lines=23> */
.L_x_512:
[----:B------:R-:W-:Y:S05]  /*3970*/  BSYNC B0 ;  /* 0x0000000000007941 */ /* 0x000fea0003800000 */
.L_x_510:
        /* <DEDUP_REMOVED lines=20> */
.L_x_488:
[----:B------:R-:W-:-:S04]  /*3ac0*/  LEA R2, P0, R38, c[0x0][0x200], 0x2 ;  /* 0x0000800026027a11 */ /* 0x000fc800078010ff */
[----:B------:R-:W-:-:S05]  /*3ad0*/  LEA.HI.X R3, R38, c[0x0][0x204], R39, 0x2, P0 ;  /* 0x0000810026037a11 */ /* 0x000fca00000f1427 */
[----:B------:R0:W-:Y:S04]  /*3ae0*/  STG.E [R2.64], R32 ;  /* 0x0000002002007986 */ /* 0x0001e8000c10190a */
.L_x_487:
[----:B------:R-:W-:Y:S05]  /*3af0*/  BSYNC B1 ;  /* 0x0000000000017941 */ /* 0x000fea0003800000 */
.L_x_486:
[C---:B------:R-:W-:Y:S01]  /*3b00*/  ISETP.GE.OR P0, PT, R36.reuse, c[0x0][0x314], P2 ;  /* 0x0000c50024007a0c */ /* 0x040fe20001706670 */
[----:B------:R-:W-:Y:S01]  /*3b10*/  IMAD.MOV.U32 R13, RZ, RZ, c[0x0][0x314] ;  /* 0x0000c500ff0d7624 */ /* 0x000fe200078e00ff */
[C---:B------:R-:W-:Y:S01]  /*3b20*/  IADD3 R0, R36.reuse, 0x8, RZ ;  /* 0x0000000824007810 */ /* 0x040fe20007ffe0ff */
[----:B------:R-:W-:Y:S01]  /*3b30*/  IMAD.SHL.U32 R36, R36, 0x4, RZ ;  /* 0x0000000424247824 */ /* 0x000fe200078e00ff */
[----:B0-----:R-:W-:Y:S02]  /*3b40*/  MOV R4, RZ ;  /* 0x000000ff00047202 */ /* 0x001fe40000000f00 */
[----:B------:R-:W-:Y:S01]  /*3b50*/  ISETP.GE.OR P2, PT, R0, c[0x0][0x314], P2 ;  /* 0x0000c50000007a0c */ /* 0x000fe20001746670 */
[----:B------:R-:W-:-:S06]  /*3b60*/  HFMA2.MMA R0, -RZ, RZ, 0, 0 ;  /* 0x00000000ff007435 */ /* 0x000fcc00000001ff */
[----:B------:R-:W-:-:S04]  /*3b70*/  @!P0 FADD.FTZ R3, -R32, R33 ;  /* 0x0000002120038221 */ /* 0x000fc80000010100 */
[----:B------:R-:W-:Y:S02]  /*3b80*/  @!P0 FMUL.FTZ R3, R3, 1.4426950216293334961 ;  /* 0x3fb8aa3b03038820 */ /* 0x000fe40000410000 */
[----:B------:R-:W-:Y:S02]  /*3b90*/  @!P2 FADD.FTZ R32, -R32, R34 ;  /* 0x000000222020a221 */ /* 0x000fe40000010100 */
[----:B------:R-:W0:Y:S02]  /*3ba0*/  @!P0 MUFU.EX2 R6, R3 ;  /* 0x0000000300068308 */ /* 0x000e240000000800 */
[----:B------:R-:W-:-:S06]  /*3bb0*/  @!P2 FMUL.FTZ R8, R32, 1.4426950216293334961 ;  /* 0x3fb8aa3b2008a820 */ /* 0x000fcc0000410000 */
[----:B------:R-:W1:Y:S01]  /*3bc0*/  @!P2 MUFU.EX2 R8, R8 ;  /* 0x000000080008a308 */ /* 0x000e620000000800 */
[----:B0-----:R0:W-:Y:S01]  /*3bd0*/  @!P0 STS [R27.X4], R6 ;  /* 0x000000061b008388 */ /* 0x0011e20000004800 */
[----:B------:R-:W-:Y:S01]  /*3be0*/  ISETP.GE.AND P0, PT, R13, 0x1, PT ;  /* 0x000000010d00780c */ /* 0x000fe20003f06270 */
[----:B------:R-:W-:Y:S02]  /*3bf0*/  CS2R R2, SRZ ;  /* 0x0000000000027805 */ /* 0x000fe4000001ff00 */
[----:B-1----:R0:W-:Y:S04]  /*3c00*/  @!P2 STS [R27.X4+0x220], R8 ;  /* 0x000220081b00a388 */ /* 0x0021e80000004800 */
        /* <DEDUP_REMOVED lines=25> */
.L_x_515:
        /* <DEDUP_REMOVED lines=37> */
.L_x_514:
        /* <DEDUP_REMOVED lines=25> */
.L_x_516:
[----:B------:R-:W-:-:S13]  /*4180*/  ISETP.LT.OR P4, PT, R14, c[0x0][0x314], P4 ;  /* 0x0000c5000e007a0c */ /* 0x000fda0002781670 */
[----:B------:R-:W-:Y:S05]  /*4190*/  @!P4 BRA `(.L_x_513) ;  /* 0x000000a00000c947 */ /* 0x000fea0003800000 */
[----:B------:R-:W-:Y:S01]  /*41a0*/  ISETP.GE.AND P0, PT, R7, R16, PT ;  /* 0x000000100700720c */ /* 0x000fe20003f06270 */
[----:B------:R-:W-:-:S12]  /*41b0*/  BSSY B0, `(.L_x_517) ;  /* 0x0000003000007945 */ /* 0x000fd80003800000 */
[----:B------:R-:W-:Y:S05]  /*41c0*/  @P0 BRA `(.L_x_518) ;  /* 0x0000001000000947 */ /* 0x000fea0003800000 */
[----:B------:R0:W5:Y:S02]  /*41d0*/  LDG.E.128 R8, [R22.64] ;  /* 0x0000000a16087981 */ /* 0x000164000c1e1d00 */
.L_x_518:
[----:B------:R-:W-:Y:S05]  /*41e0*/  BSYNC B0 ;  /* 0x0000000000007941 */ /* 0x000fea0003800000 */
.L_x_517:
[----:B------:R-:W1:Y:S02]  /*41f0*/  LDS R5, [R6] ;  /* 0x0000000006057984 */ /* 0x000e640000000800 */
[C---:B-1---5:R-:W-:Y:S02]  /*4200*/  FFMA.FTZ R4, R5.reuse, R8, R4 ;  /* 0x0000000805047223 */ /* 0x062fe40000010004 */
[C---:B------:R-:W-:Y:S02]  /*4210*/  FFMA.FTZ R3, R5.reuse, R9, R3 ;  /* 0x0000000905037223 */ /* 0x040fe40000010003 */
[C---:B------:R-:W-:Y:S02]  /*4220*/  FFMA.FTZ R2, R5.reuse, R10, R2 ;  /* 0x0000000a05027223 */ /* 0x040fe40000010002 */
[----:B------:R-:W-:Y:S02]  /*4230*/  FFMA.FTZ R0, R5, R11, R0 ;  /* 0x0000000b05007223 */ /* 0x000fe40000010000 */
.L_x_513:
        /* <DEDUP_REMOVED lines=78> */
        .weak           $__internal_10_$__cuda_sm20_div_s64
        .type           $__internal_10_$__cuda_sm20_div_s64,@function
        .size           $__internal_10_$__cuda_sm20_div_s64,(.L_x_5158 - $__internal_10_$__cuda_sm20_div_s64)
$__internal_10_$__cuda_sm20_div_s64:
        /* <DEDUP_REMOVED lines=83> */
[----:B------:R-:W-:Y:S05]  /*4c50*/  RET.REL.NODEC R22 `(_ZN5flash32flash_fwd_splitkv_combine_kernelI23Flash_fwd_kernel_traitsILi32ELi64ELi256ELi4ELb0ELb0EN7cutlass10bfloat16_tE19Flash_kernel_traitsILi32ELi64ELi256ELi4ES3_EELi16ELi4ELb1EEEvNS_16Flash_fwd_paramsE) ;  /* 0xffffb3a016007950 */ /* 0x000fea0003c3ffff */
.L_x_519:
        /* <DEDUP_REMOVED lines=10> */
.L_x_5158:


//--------------------- .text._ZN5flash32flash_fwd_splitkv_combine_kernelI23Flash_fwd_kernel_traitsILi32ELi64ELi256ELi4ELb0ELb0EN7cutlass10bfloat16_tE19Flash_kernel_traitsILi32ELi64ELi256ELi4ES3_EELi16ELi3ELb1EEEvNS_16Flash_fwd_paramsE --------------------------
	.section	.text._ZN5flash32flash_fwd_splitkv_combine_kernelI23Flash_fwd_kernel_traitsILi32ELi64ELi256ELi4ELb0ELb0EN7cutlass10bfloat16_tE19Flash_kernel_traitsILi32ELi64ELi256ELi4ES3_EELi16ELi3ELb1EEEvNS_16Flash_fwd_paramsE,"ax",@progbits
	.sectioninfo	@"SHI_REGISTERS=52"
	.align	128
        .global         _ZN5flash32flash_fwd_splitkv_combine_kernelI23Flash_fwd_kernel_traitsILi32ELi64ELi256ELi4ELb0ELb0EN7cutlass10bfloat16_tE19Flash_kernel_traitsILi32ELi64ELi256ELi4ES3_EELi16ELi3ELb1EEEvNS_16Flash_fwd_paramsE
        .type           _ZN5flash32flash_fwd_splitkv_combine_kernelI23Flash_fwd_kernel_traitsILi32ELi64ELi256ELi4ELb0ELb0EN7cutlass10bfloat16_tE19Flash_kernel_traitsILi32ELi64ELi256ELi4ES3_EELi16ELi3ELb1EEEvNS_16Flash_fwd_paramsE,@function
        .size           _ZN5flash32flash_fwd_splitkv_combine_kernelI23Flash_fwd_kernel_traitsILi32ELi64ELi256ELi4ELb0ELb0EN7cutlass10bfloat16_tE19Flash_kernel_traitsILi32ELi64ELi256ELi4ES3_EELi16ELi3ELb1EEEvNS_16Flash_fwd_paramsE,(.L_x_5159 - _ZN5flash32flash_fwd_splitkv_combine_kernelI23Flash_fwd_kernel_traitsILi32ELi64ELi256ELi4ELb0ELb0EN7cutlass10bfloat16_tE19Flash_kernel_traitsILi32ELi64ELi256ELi4ES3_EELi16ELi3ELb1EEEvNS_16Flash_fwd_paramsE)
        .other          _ZN5flash32flash_fwd_splitkv_combine_kernelI23Flash_fwd_kernel_traitsILi32ELi64ELi256ELi4ELb0ELb0EN7cutlass10bfloat16_tE19Flash_kernel_traitsILi32ELi64ELi256ELi4ES3_EELi16ELi3ELb1EEEvNS_16Flash_fwd_paramsE,@"STO_CUDA_ENTRY STV_DEFAULT"
_ZN5flash32flash_fwd_splitkv_combine_kernelI23Flash_fwd_kernel_traitsILi32ELi64ELi256ELi4ELb0ELb0EN7cutlass10bfloat16_tE19Flash_kernel_traitsILi32ELi64ELi256ELi4ES3_EELi16ELi3ELb1EEEvNS_16Flash_fwd_paramsE:
.text._ZN5flash32flash_fwd_splitkv_combine_kernelI23Flash_fwd_kernel_traitsILi32ELi64ELi256ELi4ELb0ELb0EN7cutlass10bfloat16_tE19Flash_kernel_traitsILi32ELi64ELi256ELi4ES3_EELi16ELi3ELb1EEEvNS_16Flash_fwd_paramsE:
        /* <DEDUP_REMOVED lines=23> */
[----:B------:R-:W-:Y:S05]  /*0170*/  CALL.REL.NOINC `($__internal_11_$__cuda_sm20_div_s64) ;  /* 0x0000450000007944 */ /* 0x000fea0003c00000 */
[----:B------:R-:W-:Y:S05]  /*0180*/  BRA `(.L_x_521) ;  /* 0x0000013000007947 */ /* 0x000fea0003800000 */
.L_x_520:
        /* <DEDUP_REMOVED lines=19> */
.L_x_521:
        /* <DEDUP_REMOVED lines=12> */
[----:B------:R-:W-:Y:S05]  /*0380*/  CALL.REL.NOINC `($__internal_11_$__cuda_sm20_div_s64) ;  /* 0x000042f000007944 */ /* 0x000fea0003c00000 */
[----:B------:R-:W-:Y:S02]  /*0390*/  MOV R28, R20 ;  /* 0x00000014001c7202 */ /* 0x000fe40000000f00 */
[----:B------:R-:W-:Y:S01]  /*03a0*/  MOV R29, R21 ;  /* 0x00000015001d7202 */ /* 0x000fe20000000f00 */
[----:B------:R-:W-:Y:S05]  /*03b0*/  BRA `(.L_x_524) ;  /* 0x0000013000007947 */ /* 0x000fea0003800000 */
.L_x_523:
        /* <DEDUP_REMOVED lines=19> */
.L_x_524:
[----:B------:R-:W-:Y:S05]  /*04f0*/  BSYNC B0 ;  /* 0x0000000000007941 */ /* 0x000fea0003800000 */
.L_x_522:
        /* <DEDUP_REMOVED lines=43> */
.L_x_526:
        /* <DEDUP_REMOVED lines=19> */
.L_x_527:
[----:B------:R-:W-:Y:S05]  /*08e0*/  BSYNC B0 ;  /* 0x0000000000007941 */ /* 0x000fea0003800000 */
.L_x_525:
        /* <DEDUP_REMOVED lines=74> */
[----:B------:R-:W-:Y:S02]  /*0d90*/  MOV R32, R20 ;  /* 0x0000001400207202 */ /* 0x000fe40000000f00 */
[----:B------:R-:W-:Y:S01]  /*0da0*/  MOV R33, R21 ;  /* 0x0000001500217202 */ /* 0x000fe20000000f00 */
[----:B------:R-:W-:Y:S05]  /*0db0*/  BRA `(.L_x_530) ;  /* 0x0000013000007947 */ /* 0x000fea0003800000 */
.L_x_529:
        /* <DEDUP_REMOVED lines=19> */
.L_x_530:
[----:B------:R-:W-:Y:S05]  /*0ef0*/  BSYNC B0 ;  /* 0x0000000000007941 */ /* 0x000fea0003800000 */
.L_x_528:
        /* <DEDUP_REMOVED lines=42> */
.L_x_532:
        /* <DEDUP_REMOVED lines=19> */
.L_x_533:
[----:B------:R-:W-:Y:S05]  /*12d0*/  BSYNC B0 ;  /* 0x0000000000007941 */ /* 0x000fea0003800000 */
.L_x_531:
        /* <DEDUP_REMOVED lines=131> */
.L_x_535:
[----:B------:R-:W-:Y:S05]  /*1b10*/  BSYNC B0 ;  /* 0x0000000000007941 */ /* 0x000fea0003800000 */
.L_x_534:
        /* <DEDUP_REMOVED lines=91> */
.L_x_540:
        /* <DEDUP_REMOVED lines=22> */
.L_x_541:
[----:B------:R-:W-:Y:S05]  /*2230*/  BSYNC B0 ;  /* 0x0000000000007941 */ /* 0x000fea0003800000 */
.L_x_539:
[----:B------:R-:W-:Y:S01]  /*2240*/  LOP3.LUT R19, R17, R0, RZ, 0xfc, !PT ;  /* 0x0000000011137212 */ /* 0x000fe200078efcff */
[----:B------:R-:W-:Y:S03]  /*2250*/  BSSY B0, `(.L_x_542) ;  /* 0x0000028000007945 */ /* 0x000fe60003800000 */
[----:B------:R-:W-:-:S13]  /*2260*/  ISETP.NE.U32.AND P0, PT, R19, RZ, PT ;  /* 0x000000ff1300720c */ /* 0x000fda0003f05070 */
[----:B------:R-:W-:Y:S05]  /*2270*/  @!P0 BRA `(.L_x_543) ;  /* 0x000000f000008947 */ /* 0x000fea0003800000 */
[----:B------:R-:W-:Y:S01]  /*2280*/  IMAD.MOV.U32 R24, RZ, RZ, R30 ;  /* 0x000000ffff187224 */ /* 0x000fe200078e001e */
[----:B------:R-:W-:Y:S02]  /*2290*/  MOV R23, R0 ;  /* 0x0000000000177202 */ /* 0x000fe40000000f00 */
[----:B------:R-:W-:Y:S02]  /*22a0*/  MOV R22, 0x22c0 ;  /* 0x000022c000167802 */ /* 0x000fe40000000f00 */
[----:B------:R-:W-:Y:S05]  /*22b0*/  CALL.REL.NOINC `($__internal_11_$__cuda_sm20_div_s64) ;  /* 0x000023c000007944 */ /* 0x000fea0003c00000 */
        /* <DEDUP_REMOVED lines=11> */
.L_x_543:
        /* <DEDUP_REMOVED lines=22> */
.L_x_544:
[----:B------:R-:W-:Y:S05]  /*24d0*/  BSYNC B0 ;  /* 0x0000000000007941 */ /* 0x000fea0003800000 */
.L_x_542:
        /* <DEDUP_REMOVED lines=11> */
[----:B------:R-:W-:Y:S05]  /*2590*/  CALL.REL.NOINC `($__internal_11_$__cuda_sm20_div_s64) ;  /* 0x000020e000007944 */ /* 0x000fea0003c00000 */
[----:B------:R-:W-:-:S04]  /*25a0*/  IADD3 R17, P0, RZ, -R20, RZ ;  /* 0x80000014ff117210 */ /* 0x000fc80007f1e0ff */
[----:B------:R-:W-:Y:S01]  /*25b0*/  IADD3.X R18, RZ, ~R21, RZ, P0, !PT ;  /* 0x80000015ff127210 */ /* 0x000fe200007fe4ff */
[----:B------:R-:W-:-:S04]  /*25c0*/  IMAD.WIDE.U32 R36, R5, R17, R36 ;  /* 0x0000001105247225 */ /* 0x000fc800078e0024 */
[----:B------:R-:W-:-:S04]  /*25d0*/  IMAD R18, R18, R5, RZ ;  /* 0x0000000512127224 */ /* 0x000fc800078e02ff */
[----:B------:R-:W-:-:S05]  /*25e0*/  IMAD R4, R4, R17, R18 ;  /* 0x0000001104047224 */ /* 0x000fca00078e0212 */
[----:B------:R-:W-:Y:S01]  /*25f0*/  IADD3 R4, R37, R4, RZ ;  /* 0x0000000425047210 */ /* 0x000fe20007ffe0ff */
[----:B------:R-:W-:Y:S05]  /*2600*/  BRA `(.L_x_547) ;  /* 0x0000016000007947 */ /* 0x000fea0003800000 */
.L_x_546:
        /* <DEDUP_REMOVED lines=22> */
.L_x_547:
[----:B------:R-:W-:Y:S05]  /*2770*/  BSYNC B0 ;  /* 0x0000000000007941 */ /* 0x000fea0003800000 */
.L_x_545:
        /* <DEDUP_REMOVED lines=38> */
[----:B------:R-:W-:Y:S05]  /*29e0*/  CALL.REL.NOINC `($__internal_11_$__cuda_sm20_div_s64) ;  /* 0x00001c9000007944 */ /* 0x000fea0003c00000 */
        /* <DEDUP_REMOVED lines=12> */
.L_x_549:
        /* <DEDUP_REMOVED lines=23> */
.L_x_550:
[----:B------:R-:W-:Y:S05]  /*2c20*/  BSYNC B0 ;  /* 0x0000000000007941 */ /* 0x000fea0003800000 */
.L_x_548:
        /* <DEDUP_REMOVED lines=19> */
.L_x_552:
        /* <DEDUP_REMOVED lines=22> */
.L_x_553:
[----:B------:R-:W-:Y:S05]  /*2ec0*/  BSYNC B0 ;  /* 0x0000000000007941 */ /* 0x000fea0003800000 */
.L_x_551:
        /* <DEDUP_REMOVED lines=20> */
.L_x_555:
        /* <DEDUP_REMOVED lines=23> */
.L_x_556:
[----:B------:R-:W-:Y:S05]  /*3180*/  BSYNC B0 ;  /* 0x0000000000007941 */ /* 0x000fea0003800000 */
.L_x_554:
        /* <DEDUP_REMOVED lines=25> */
[----:B------:R-:W-:Y:S05]  /*3320*/  CALL.REL.NOINC `($__internal_11_$__cuda_sm20_div_s64) ;  /* 0x0000135000007944 */ /* 0x000fea0003c00000 */
        /* <DEDUP_REMOVED lines=12> */
.L_x_558:
        /* <DEDUP_REMOVED lines=23> */
.L_x_559:
[----:B------:R-:W-:Y:S05]  /*3560*/  BSYNC B0 ;  /* 0x0000000000007941 */ /* 0x000fea0003800000 */
.L_x_557:
        /* <DEDUP_REMOVED lines=29> */
.L_x_561:
        /* <DEDUP_REMOVED lines=23> */
.L_x_562:
[----:B------:R-:W-:Y:S05]  /*38b0*/  BSYNC B0 ;  /* 0x0000000000007941 */ /* 0x000fea0003800000 */
.L_x_560:
        /* <DEDUP_REMOVED lines=20> */
.L_x_538:
[----:B------:R-:W-:-:S04]  /*3a00*/  LEA R2, P0, R36, c[0x0][0x200], 0x2 ;  /* 0x0000800024027a11 */ /* 0x000fc800078010ff */
[----:B------:R-:W-:-:S05]  /*3a10*/  LEA.HI.X R3, R36, c[0x0][0x204], R37, 0x2, P0 ;  /* 0x0000810024037a11 */ /* 0x000fca00000f1425 */
[----:B------:R0:W-:Y:S04]  /*3a20*/  STG.E [R2.64], R28 ;  /* 0x0000001c02007986 */ /* 0x0001e8000c10190a */
.L_x_537:
[----:B------:R-:W-:Y:S05]  /*3a30*/  BSYNC B1 ;  /* 0x0000000000017941 */ /* 0x000fea0003800000 */
.L_x_536:
[----:B------:R-:W1:Y:S01]  /*3a40*/  S2R R0, SR_TID.X ;  /* 0x0000000000007919 */ /* 0x000e620000002100 */
[----:B------:R-:W-:Y:S02]  /*3a50*/  IMAD.MOV.U32 R13, RZ, RZ, c[0x0][0x314] ;  /* 0x0000c500ff0d7624 */ /* 0x000fe400078e00ff */
[----:B------:R-:W-:Y:S01]  /*3a60*/  IMAD.MOV.U32 R4, RZ, RZ, RZ ;  /* 0x000000ffff047224 */ /* 0x000fe200078e00ff */
        /* <DEDUP_REMOVED lines=9> */
[----:B------:R-:W-:-:S12]  /*3b00*/  HFMA2.MMA R0, -RZ, RZ, 0, 0 ;  /* 0x00000000ff007435 */ /* 0x000fd800000001ff */
[----:B------:R-:W-:Y:S02]  /*3b10*/  @P0 FADD.FTZ R5, -R28, R29 ;  /* 0x0000001d1c050221 */ /* 0x000fe40000010100 */
[----:B------:R-:W-:Y:S02]  /*3b20*/  @P0 IMAD R6, R17, 0x11, R12 ;  /* 0x0000001111060824 */ /* 0x000fe400078e020c */
[----:B------:R-:W-:-:S06]  /*3b30*/  @P0 FMUL.FTZ R5, R5, 1.4426950216293334961 ;  /* 0x3fb8aa3b05050820 */ /* 0x000fcc0000410000 */
[----:B------:R-:W0:Y:S02]  /*3b40*/  @P0 MUFU.EX2 R5, R5 ;  /* 0x0000000500050308 */ /* 0x000e240000000800 */
[----:B0-----:R0:W-:Y:S04]  /*3b50*/  @P0 STS [R6.X4], R5 ;  /* 0x0000000506000388 */ /* 0x0011e80000004800 */
[----:B------:R-:W-:Y:S01]  /*3b60*/  BAR.SYNC.DEFER_BLOCKING 0x0 ;  /* 0x0000000000007b1d */ /* 0x000fe20000010000 */
[----:B------:R-:W-:-:S13]  /*3b70*/  ISETP.GE.AND P0, PT, R13, 0x1, PT ;  /* 0x000000010d00780c */ /* 0x000fda0003f06270 */
[----:B------:R-:W-:Y:S05]  /*3b80*/  @!P0 BRA `(.L_x_563) ;  /* 0x0000061000008947 */ /* 0x000fea0003800000 */
[----:B------:R-:W-:Y:S01]  /*3b90*/  ULDC UR5, c[0x0][0x22c] ;  /* 0x00008b0000057ab9 */ /* 0x000fe20000000800 */
[C---:B------:R-:W-:Y:S01]  /*3ba0*/  IMAD R23, R12.reuse, 0x20, R16 ;  /* 0x000000200c177824 */ /* 0x040fe200078e0210 */
[----:B------:R-:W-:Y:S01]  /*3bb0*/  UIMAD UR5, UR8, UR5, URZ ;  /* 0x00000005080572a4 */ /* 0x000fe2000f8e023f */
[----:B------:R-:W-:Y:S01]  /*3bc0*/  ISETP.GT.AND P1, PT, R13, 0x3, PT ;  /* 0x000000030d00780c */ /* 0x000fe20003f24270 */
[C---:B------:R-:W-:Y:S01]  /*3bd0*/  IMAD R18, R7.reuse, c[0x0][0x22c], RZ ;  /* 0x00008b0007127a24 */ /* 0x040fe200078e02ff */
[----:B------:R-:W-:Y:S01]  /*3be0*/  PLOP3.LUT P4, PT, PT, PT, PT, 0x80, 0x0 ;  /* 0x000000000000781c */ /* 0x000fe20003f8f070 */
[----:B------:R-:W-:Y:S01]  /*3bf0*/  USHF.R.S32.HI UR4, URZ, 0x1f, UR5 ;  /* 0x0000001f3f047899 */ /* 0x000fe20008011405 */
[----:B------:R-:W-:Y:S01]  /*3c00*/  IADD3 R15, R7, -UR8, RZ ;  /* 0x80000008070f7c10 */ /* 0x000fe2000fffe0ff */
[----:B0-----:R-:W-:Y:S01]  /*3c10*/  IMAD.SHL.U32 R6, R12, 0x4, RZ ;  /* 0x000000040c067824 */ /* 0x001fe200078e00ff */
[C---:B------:R-:W-:Y:S01]  /*3c20*/  IADD3 R0, P0, R23.reuse, UR5, RZ ;  /* 0x0000000517007c10 */ /* 0x040fe2000ff1e0ff */
[----:B------:R-:W-:Y:S01]  /*3c30*/  IMAD.MOV.U32 R14, RZ, RZ, RZ ;  /* 0x000000ffff0e7224 */ /* 0x000fe200078e00ff */
[----:B------:R-:W-:Y:S01]  /*3c40*/  CS2R R8, SRZ ;  /* 0x0000000000087805 */ /* 0x000fe2000001ff00 */
[----:B------:R-:W-:Y:S01]  /*3c50*/  CS2R R10, SRZ ;  /* 0x00000000000a7805 */ /* 0x000fe2000001ff00 */
[----:B------:R-:W-:Y:S01]  /*3c60*/  LEA.HI.X.SX32 R23, R23, UR4, 0x1, P0 ;  /* 0x0000000417177c11 */ /* 0x000fe200080f0eff */
[----:B------:R-:W-:Y:S01]  /*3c70*/  IMAD.WIDE R18, R18, 0x4, RZ ;  /* 0x0000000412127825 */ /* 0x000fe200078e02ff */
[----:B------:R-:W-:-:S04]  /*3c80*/  LEA R22, P0, R0, c[0x0][0x1d8], 0x2 ;  /* 0x0000760000167a11 */ /* 0x000fc800078010ff */
[----:B------:R-:W-:Y:S01]  /*3c90*/  LEA.HI.X R23, R0, c[0x0][0x1dc], R23, 0x2, P0 ;  /* 0x0000770000177a11 */ /* 0x000fe200000f1417 */
[----:B------:R-:W-:Y:S01]  /*3ca0*/  IMAD.MOV.U32 R0, RZ, RZ, RZ ;  /* 0x000000ffff007224 */ /* 0x000fe200078e00ff */
[----:B------:R-:W-:Y:S05]  /*3cb0*/  @!P1 BRA `(.L_x_564) ;  /* 0x0000029000009947 */ /* 0x000fea0003800000 */
[----:B------:R-:W-:Y:S02]  /*3cc0*/  PLOP3.LUT P4, PT, PT, PT, PT, 0x8, 0x0 ;  /* 0x000000000000781c */ /* 0x000fe40003f8e170 */
[CC--:B------:R-:W-:Y:S02]  /*3cd0*/  ISETP.GE.AND P3, PT, R12.reuse, R15.reuse, PT ;  /* 0x0000000f0c00720c */ /* 0x0c0fe40003f66270 */
[----:B------:R-:W-:Y:S02]  /*3ce0*/  ISETP.GE.AND P0, PT, R12, R15, PT ;  /* 0x0000000f0c00720c */ /* 0x000fe40003f06270 */
[----:B------:R-:W-:-:S09]  /*3cf0*/  IADD3 R13, R13, -0x3, RZ ;  /* 0xfffffffd0d0d7810 */ /* 0x000fd20007ffe0ff */
.L_x_565:
        /* <DEDUP_REMOVED lines=37> */
.L_x_564:
        /* <DEDUP_REMOVED lines=25> */
.L_x_566:
[----:B------:R-:W-:-:S13]  /*40e0*/  ISETP.LT.OR P4, PT, R14, c[0x0][0x314], P4 ;  /* 0x0000c5000e007a0c */ /* 0x000fda0002781670 */
[----:B------:R-:W-:Y:S05]  /*40f0*/  @!P4 BRA `(.L_x_563) ;  /* 0x000000a00000c947 */ /* 0x000fea0003800000 */
[----:B------:R-:W-:Y:S01]  /*4100*/  ISETP.GE.AND P0, PT, R12, R15, PT ;  /* 0x0000000f0c00720c */ /* 0x000fe20003f06270 */
[----:B------:R-:W-:-:S12]  /*4110*/  BSSY B0, `(.L_x_567) ;  /* 0x0000003000007945 */ /* 0x000fd80003800000 */
[----:B------:R-:W-:Y:S05]  /*4120*/  @P0 BRA `(.L_x_568) ;  /* 0x0000001000000947 */ /* 0x000fea0003800000 */
[----:B------:R0:W5:Y:S02]  /*4130*/  LDG.E.128 R8, [R22.64] ;  /* 0x0000000a16087981 */ /* 0x000164000c1e1d00 */
.L_x_568:
[----:B------:R-:W-:Y:S05]  /*4140*/  BSYNC B0 ;  /* 0x0000000000007941 */ /* 0x000fea0003800000 */
.L_x_567:
[----:B------:R-:W1:Y:S02]  /*4150*/  LDS R5, [R6] ;  /* 0x0000000006057984 */ /* 0x000e640000000800 */
[C---:B-1---5:R-:W-:Y:S02]  /*4160*/  FFMA.FTZ R4, R5.reuse, R8, R4 ;  /* 0x0000000805047223 */ /* 0x062fe40000010004 */
[C---:B------:R-:W-:Y:S02]  /*4170*/  FFMA.FTZ R3, R5.reuse, R9, R3 ;  /* 0x0000000905037223 */ /* 0x040fe40000010003 */
[C---:B------:R-:W-:Y:S02]  /*4180*/  FFMA.FTZ R2, R5.reuse, R10, R2 ;  /* 0x0000000a05027223 */ /* 0x040fe40000010002 */
[----:B------:R-:W-:Y:S02]  /*4190*/  FFMA.FTZ R0, R5, R11, R0 ;  /* 0x0000000b05007223 */ /* 0x000fe40000010000 */
.L_x_563:
[----:B------:R-:W-:Y:S02]  /*41a0*/  IADD3 R12, R12, UR8, RZ ;  /* 0x000000080c0c7c10 */ /* 0x000fe4000fffe0ff */
[----:B------:R-:W-:-:S02]  /*41b0*/  F2FP.BF16.PACK_AB R4, R3, R4 ;  /* 0x000000040304723e */ /* 0x000fc400000010ff */
[----:B------:R-:W-:Y:S02]  /*41c0*/  ISETP.GE.AND P0, PT, R12, R7, PT ;  /* 0x000000070c00720c */ /* 0x000fe40003f06270 */
[----:B0-----:R-:W-:-:S11]  /*41d0*/  F2FP.BF16.PACK_AB R5, R0, R2 ;  /* 0x000000020005723e */ /* 0x001fd600000010ff */
        /* <DEDUP_REMOVED lines=74> */
        .weak           $__internal_11_$__cuda_sm20_div_s64
        .type           $__internal_11_$__cuda_sm20_div_s64,@function
        .size           $__internal_11_$__cuda_sm20_div_s64,(.L_x_5159 - $__internal_11_$__cuda_sm20_div_s64)
$__internal_11_$__cuda_sm20_div_s64:
        /* <DEDUP_REMOVED lines=83> */
[----:B------:R-:W-:Y:S06]  /*4bb0*/  RET.REL.NODEC R26 `(_ZN5flash32flash_fwd_splitkv_combine_kernelI23Flash_fwd_kernel_traitsILi32ELi64ELi256ELi4ELb0ELb0EN7cutlass10bfloat16_tE19Flash_kernel_traitsILi32ELi64ELi256ELi4ES3_EELi16ELi3ELb1EEEvNS_16Flash_fwd_paramsE) ;  /* 0xffffb4401a007950 */ /* 0x000fec0003c3ffff */
.L_x_569:
        /* <DEDUP_REMOVED lines=12> */
.L_x_5159:


//--------------------- .text._ZN5flash32flash_fwd_splitkv_combine_kernelI23Flash_fwd_kernel_traitsILi32ELi64ELi256ELi4ELb0ELb0EN7cutlass10bfloat16_tE19Flash_kernel_traitsILi32ELi64ELi256ELi4ES3_EELi16ELi2ELb1EEEvNS_16Flash_fwd_paramsE --------------------------
	.section	.text._ZN5flash32flash_fwd_splitkv_combine_kernelI23Flash_fwd_kernel_traitsILi32ELi64ELi256ELi4ELb0ELb0EN7cutlass10bfloat16_tE19Flash_kernel_traitsILi32ELi64ELi256ELi4ES3_EELi16ELi2ELb1EEEvNS_16Flash_fwd_paramsE,"ax",@progbits
	.sectioninfo	@"SHI_REGISTERS=54"
	.align	128
        .global         _ZN5flash32flash_fwd_splitkv_combine_kernelI23Flash_fwd_kernel_traitsILi32ELi64ELi256ELi4ELb0ELb0EN7cutlass10bfloat16_tE19Flash_kernel_traitsILi32ELi64ELi256ELi4ES3_EELi16ELi2ELb1EEEvNS_16Flash_fwd_paramsE
        .type           _ZN5flash32flash_fwd_splitkv_combine_kernelI23Flash_fwd_kernel_traitsILi32ELi64ELi256ELi4ELb0ELb0EN7cutlass10bfloat16_tE19Flash_kernel_traitsILi32ELi64ELi256ELi4ES3_EELi16ELi2ELb1EEEvNS_16Flash_fwd_paramsE,@function
        .size           _ZN5flash32flash_fwd_splitkv_combine_kernelI23Flash_fwd_kernel_traitsILi32ELi64ELi256ELi4ELb0ELb0EN7cutlass10bfloat16_tE19Flash_kernel_traitsILi32ELi64ELi256ELi4ES3_EELi16ELi2ELb1EEEvNS_16Flash_fwd_paramsE,(.L_x_5160 - _ZN5flash32flash_fwd_splitkv_combine_kernelI23Flash_fwd_kernel_traitsILi32ELi64ELi256ELi4ELb0ELb0EN7cutlass10bfloat16_tE19Flash_kernel_traitsILi32ELi64ELi256ELi4ES3_EELi16ELi2ELb1EEEvNS_16Flash_fwd_paramsE)
        .other          _ZN5flash32flash_fwd_splitkv_combine_kernelI23Flash_fwd_kernel_traitsILi32ELi64ELi256ELi4ELb0ELb0EN7cutlass10bfloat16_tE19Flash_kernel_traitsILi32ELi64ELi256ELi4ES3_EELi16ELi2ELb1EEEvNS_16Flash_fwd_paramsE,@"STO_CUDA_ENTRY STV_DEFAULT"
_ZN5flash32flash_fwd_splitkv_combine_kernelI23Flash_fwd_kernel_traitsILi32ELi64ELi256ELi4ELb0ELb0EN7cutlass10bfloat16_tE19Flash_kernel_traitsILi32ELi64ELi256ELi4ES3_EELi16ELi2ELb1EEEvNS_16Flash_fwd_paramsE:
.text._ZN5flash32flash_fwd_splitkv_combine_kernelI23Flash_fwd_kernel_traitsILi32ELi64ELi256ELi4ELb0ELb0EN7cutlass10bfloat16_tE19Flash_kernel_traitsILi32ELi64ELi256ELi4ES3_EELi16ELi2ELb1EEEvNS_16Flash_fwd_paramsE:
        /* <DEDUP_REMOVED lines=23> */
[----:B------:R-:W-:Y:S05]  /*0170*/  CALL.REL.NOINC `($__internal_12_$__cuda_sm20_div_s64) ;  /* 0x0000448000007944 */ /* 0x000fea0003c00000 */
[----:B------:R-:W-:Y:S01]  /*0180*/  MOV R20, R0 ;  /* 0x0000000000147202 */ /* 0x000fe20000000f00 */
[----:B------:R-:W-:Y:S05]  /*0190*/  BRA `(.L_x_571) ;  /* 0x0000013000007947 */ /* 0x000fea0003800000 */
.L_x_570:
        /* <DEDUP_REMOVED lines=19> */
.L_x_571:
        /* <DEDUP_REMOVED lines=10> */
[----:B------:R-:W-:Y:S05]  /*0370*/  CALL.REL.NOINC `($__internal_12_$__cuda_sm20_div_s64) ;  /* 0x0000428000007944 */ /* 0x000fea0003c00000 */
[----:B------:R-:W-:Y:S02]  /*0380*/  MOV R10, R0 ;  /* 0x00000000000a7202 */ /* 0x000fe40000000f00 */
[----:B------:R-:W-:Y:S01]  /*0390*/  MOV R11, R21 ;  /* 0x00000015000b7202 */ /* 0x000fe20000000f00 */
[----:B------:R-:W-:Y:S05]  /*03a0*/  BRA `(.L_x_574) ;  /* 0x0000013000007947 */ /* 0x000fea0003800000 */
.L_x_573:
        /* <DEDUP_REMOVED lines=19> */
.L_x_574:
[----:B------:R-:W-:Y:S05]  /*04e0*/  BSYNC B0 ;  /* 0x0000000000007941 */ /* 0x000fea0003800000 */
.L_x_572:
        /* <DEDUP_REMOVED lines=43> */
.L_x_576:
        /* <DEDUP_REMOVED lines=19> */
.L_x_577:
[----:B------:R-:W-:Y:S05]  /*08d0*/  BSYNC B0 ;  /* 0x0000000000007941 */ /* 0x000fea0003800000 */
.L_x_575:
        /* <DEDUP_REMOVED lines=20> */
[----:B------:R-:W-:Y:S02]  /*0a20*/  IMAD.MOV R0, RZ, RZ, -R4 ;  /* 0x000000ffff007224 */ /* 0x000fe400078e0a04 */
[----:B------:R-:W-:Y:S02]  /*0a30*/  IMAD.MOV.U32 R7, RZ, RZ, c[0x0][0x1c0] ;  /* 0x00007000ff077624 */ /* 0x000fe400078e00ff */
[----:B------:R-:W-:-:S03]  /*0a40*/  IMAD R0, R5, R0, R6 ;  /* 0x0000000005007224 */ /* 0x000fc600078e0206 */
[C---:B------:R-:W-:Y:S01]  /*0a50*/  IADD3 R6, R7.reuse, -0x1, RZ ;  /* 0xffffffff07067810 */ /* 0x040fe20007ffe0ff */
[----:B------:R-:W-:Y:S01]  /*0a60*/  IMAD R7, R7, c[0x0][0x214], RZ ;  /* 0x0000850007077a24 */ /* 0x000fe200078e02ff */
[----:B------:R-:W-:-:S13]  /*0a70*/  ISETP.GT.U32.AND P1, PT, R5, R0, PT ;  /* 0x000000000500720c */ /* 0x000fda0003f24070 */
[----:B------:R-:W-:Y:S01]  /*0a80*/  @!P1 IMAD.IADD R0, R0, 0x1, -R5 ;  /* 0x0000000100009824 */ /* 0x000fe200078e0a05 */
[----:B------:R-:W-:Y:S02]  /*0a90*/  @!P1 IADD3 R4, R4, 0x1, RZ ;  /* 0x0000000104049810 */ /* 0x000fe40007ffe0ff */
[----:B------:R-:W-:Y:S02]  /*0aa0*/  ISETP.NE.AND P1, PT, RZ, c[0x0][0x214], PT ;  /* 0x00008500ff007a0c */ /* 0x000fe40003f25270 */
[----:B------:R-:W-:-:S13]  /*0ab0*/  ISETP.GE.U32.AND P0, PT, R0, R5, PT ;  /* 0x000000050000720c */ /* 0x000fda0003f06070 */
        /* <DEDUP_REMOVED lines=40> */
[----:B------:R-:W-:Y:S02]  /*0d40*/  MOV R22, 0xd60 ;  /* 0x00000d6000167802 */ /* 0x000fe40000000f00 */
[----:B------:R-:W-:Y:S05]  /*0d50*/  CALL.REL.NOINC `($__internal_12_$__cuda_sm20_div_s64) ;  /* 0x000038a000007944 */ /* 0x000fea0003c00000 */
[----:B------:R-:W-:Y:S02]  /*0d60*/  MOV R38, R0 ;  /* 0x0000000000267202 */ /* 0x000fe40000000f00 */
[----:B------:R-:W-:Y:S01]  /*0d70*/  MOV R39, R21 ;  /* 0x0000001500277202 */ /* 0x000fe20000000f00 */
[----:B------:R-:W-:Y:S05]  /*0d80*/  BRA `(.L_x_580) ;  /* 0x0000013000007947 */ /* 0x000fea0003800000 */
.L_x_579:
        /* <DEDUP_REMOVED lines=19> */
.L_x_580:
[----:B------:R-:W-:Y:S05]  /*0ec0*/  BSYNC B0 ;  /* 0x0000000000007941 */ /* 0x000fea0003800000 */
.L_x_578:
        /* <DEDUP_REMOVED lines=10> */
[----:B0-----:R-:W-:-:S04]  /*0f70*/  IMAD.MOV R14, RZ, RZ, -R15 ;  /* 0x000000ffff0e7224 */ /* 0x001fc800078e0a0f */
[----:B------:R-:W-:Y:S02]  /*0f80*/  IMAD R9, R14, R13, RZ ;  /* 0x0000000d0e097224 */ /* 0x000fe400078e02ff */
[----:B------:R-:W-:-:S04]  /*0f90*/  IMAD.MOV.U32 R14, RZ, RZ, RZ ;  /* 0x000000ffff0e7224 */ /* 0x000fc800078e00ff */
        /* <DEDUP_REMOVED lines=27> */
[----:B------:R-:W-:Y:S02]  /*1150*/  MOV R22, R0 ;  /* 0x0000000000167202 */ /* 0x000fe40000000f00 */
[----:B------:R-:W-:Y:S01]  /*1160*/  MOV R23, R21 ;  /* 0x0000001500177202 */ /* 0x000fe20000000f00 */
[----:B------:R-:W-:Y:S05]  /*1170*/  BRA `(.L_x_583) ;  /* 0x0000013000007947 */ /* 0x000fea0003800000 */
.L_x_582:
        /* <DEDUP_REMOVED lines=19> */
.L_x_583:
[----:B------:R-:W-:Y:S05]  /*12b0*/  BSYNC B0 ;  /* 0x0000000000007941 */ /* 0x000fea0003800000 */
.L_x_581:
[----:B------:R-:W-:Y:S01]  /*12c0*/  IABS R9, c[0x0][0x214] ;  /* 0x0000850000097a13 */ /* 0x000fe20000000000 */
[----:B------:R-:W-:Y:S01]  /*12d0*/  IMAD.MOV.U32 R10, RZ, RZ, RZ ;  /* 0x000000ffff0a7224 */ /* 0x000fe200078e00ff */
[----:B------:R-:W-:Y:S01]  /*12e0*/  ISETP.GT.AND P3, PT, R7, RZ, PT ;  /* 0x000000ff0700720c */ /* 0x000fe20003f64270 */
[----:B------:R-:W-:Y:S01]  /*12f0*/  IMAD.MOV.U32 R20, RZ, RZ, RZ ;  /* 0x000000ffff147224 */ /* 0x000fe200078e00ff */
[----:B------:R-:W0:Y:S01]  /*1300*/  I2F.RP R13, R9 ;  /* 0x00000009000d7306 */ /* 0x000e220000209400 */
[----:B------:R-:W-:Y:S01]  /*1310*/  ULDC.U8 UR4, c[0x0][0x329] ;  /* 0x0000ca4000047ab9 */ /* 0x000fe20000000000 */
[----:B------:R-:W-:Y:S01]  /*1320*/  IMAD.MOV.U32 R36, RZ, RZ, c[0x0][0x214] ;  /* 0x00008500ff247624 */ /* 0x000fe200078e00ff */
[----:B------:R-:W-:Y:S01]  /*1330*/  ULDC.64 UR8, c[0x0][0x118] ;  /* 0x0000460000087ab9 */ /* 0x000fe20000000a00 */
        /* <DEDUP_REMOVED lines=9> */
[----:B------:R-:W-:-:S03]  /*13d0*/  ISETP.GE.AND P1, PT, R8, RZ, PT ;  /* 0x000000ff0800720c */ /* 0x000fc60003f26270 */
        /* <DEDUP_REMOVED lines=8> */
[----:B------:R-:W-:Y:S02]  /*1460*/  SHF.R.S32.HI R0, RZ, 0x1f, R7 ;  /* 0x0000001fff007819 */ /* 0x000fe40000011407 */
[----:B------:R-:W-:-:S03]  /*1470*/  LEA.HI.SX32 R9, R7, 0x1, 0x1 ;  /* 0x0000000107097811 */ /* 0x000fc600078f0aff */
[----:B------:R-:W-:Y:S01]  /*1480*/  @!P3 IMAD.MOV R9, RZ, RZ, R0 ;  /* 0x000000ffff09b224 */ /* 0x000fe200078e0200 */
[----:B------:R-:W-:-:S04]  /*1490*/  IABS R0, c[0x0][0x1c0] ;  /* 0x0000700000007a13 */ /* 0x000fc80000000000 */
[----:B------:R-:W0:Y:S01]  /*14a0*/  I2F.U32.RP R24, R0 ;  /* 0x0000000000187306 */ /* 0x000e220000209000 */
[----:B------:R-:W-:-:S05]  /*14b0*/  @P2 IADD3 R10, R10, 0x1, RZ ;  /* 0x000000010a0a2810 */ /* 0x000fca0007ffe0ff */
[----:B------:R-:W-:Y:S01]  /*14c0*/  @!P1 IMAD.MOV R10, RZ, RZ, -R10 ;  /* 0x000000ffff0a9224 */ /* 0x000fe200078e0a0a */
[----:B------:R-:W-:-:S05]  /*14d0*/  @!P0 LOP3.LUT R10, RZ, c[0x0][0x214], RZ, 0x33, !PT ;  /* 0x00008500ff0a8a12 */ /* 0x000fca00078e33ff */
[----:B------:R-:W-:Y:S01]  /*14e0*/  IMAD R9, R9, R10, RZ ;  /* 0x0000000a09097224 */ /* 0x000fe200078e02ff */
[----:B0-----:R-:W0:Y:S04]  /*14f0*/  MUFU.RCP R26, R24 ;  /* 0x00000018001a7308 */ /* 0x001e280000001000 */
[----:B------:R-:W-:-:S04]  /*1500*/  IABS R11, R9 ;  /* 0x00000009000b7213 */ /* 0x000fc80000000000 */
[----:B------:R-:W1:Y:S01]  /*1510*/  I2F.RP R10, R11 ;  /* 0x0000000b000a7306 */ /* 0x000e620000209400 */
[----:B0-----:R-:W-:-:S07]  /*1520*/  IADD3 R26, R26, 0xffffffe, RZ ;  /* 0x0ffffffe1a1a7810 */ /* 0x001fce0007ffe0ff */
[----:B------:R-:W0:Y:S08]  /*1530*/  F2I.FTZ.U32.TRUNC.NTZ R27, R26 ;  /* 0x0000001a001b7305 */ /* 0x000e30000021f000 */
[----:B-1----:R-:W1:Y:S01]  /*1540*/  MUFU.RCP R5, R10 ;  /* 0x0000000a00057308 */ /* 0x002e620000001000 */
[----:B0-----:R-:W-:Y:S02]  /*1550*/  IMAD.MOV R25, RZ, RZ, -R27 ;  /* 0x000000ffff197224 */ /* 0x001fe400078e0a1b */
[----:B------:R-:W-:-:S02]  /*1560*/  IMAD.MOV.U32 R26, RZ, RZ, RZ ;  /* 0x000000ffff1a7224 */ /* 0x000fc400078e00ff */
[----:B------:R-:W-:Y:S01]  /*1570*/  IMAD R25, R25, R0, RZ ;  /* 0x0000000019197224 */ /* 0x000fe200078e02ff */
[----:B-1----:R-:W-:Y:S01]  /*1580*/  IADD3 R5, R5, 0xffffffe, RZ ;  /* 0x0ffffffe05057810 */ /* 0x002fe20007ffe0ff */
[----:B------:R-:W-:Y:S01]  /*1590*/  IMAD.IADD R10, R6, 0x1, R11 ;  /* 0x00000001060a7824 */ /* 0x000fe200078e020b */
[----:B------:R-:W-:Y:S01]  /*15a0*/  IABS R6, R4 ;  /* 0x0000000400067213 */ /* 0x000fe20000000000 */
[----:B------:R-:W-:Y:S01]  /*15b0*/  IMAD.HI.U32 R25, R27, R25, R26 ;  /* 0x000000191b197227 */ /* 0x000fe200078e001a */
[----:B------:R-:W0:Y:S01]  /*15c0*/  F2I.FTZ.U32.TRUNC.NTZ R21, R5 ;  /* 0x0000000500157305 */ /* 0x000e22000021f000 */
[----:B------:R-:W-:Y:S02]  /*15d0*/  LOP3.LUT R4, R4, c[0x0][0x1c0], RZ, 0x3c, !PT ;  /* 0x0000700004047a12 */ /* 0x000fe400078e3cff */
[----:B------:R-:W-:Y:S01]  /*15e0*/  IABS R24, R10 ;  /* 0x0000000a00187213 */ /* 0x000fe20000000000 */
[----:B0-----:R-:W-:-:S04]  /*15f0*/  IMAD.MOV R8, RZ, RZ, -R21 ;  /* 0x000000ffff087224 */ /* 0x001fc800078e0a15 */
[----:B------:R-:W-:Y:S02]  /*1600*/  IMAD R13, R8, R11, RZ ;  /* 0x0000000b080d7224 */ /* 0x000fe400078e02ff */
[----:B------:R-:W-:-:S04]  /*1610*/  IMAD.HI.U32 R8, R25, R6, RZ ;  /* 0x0000000619087227 */ /* 0x000fc800078e00ff */
[----:B------:R-:W-:Y:S01]  /*1620*/  IMAD.HI.U32 R13, R21, R13, R20 ;  /* 0x0000000d150d7227 */ /* 0x000fe200078e0014 */
[----:B------:R-:W-:Y:S02]  /*1630*/  IABS R21, c[0x0][0x1c0] ;  /* 0x0000700000157a13 */ /* 0x000fe40000000000 */
[----:B------:R-:W-:-:S03]  /*1640*/  IABS R20, R9 ;  /* 0x0000000900147213 */ /* 0x000fc60000000000 */
[----:B------:R-:W-:Y:S02]  /*1650*/  IMAD.MOV R21, RZ, RZ, -R21 ;  /* 0x000000ffff157224 */ /* 0x000fe400078e0a15 */
[----:B------:R-:W-:Y:S02]  /*1660*/  IMAD.MOV R20, RZ, RZ, -R20 ;  /* 0x000000ffff147224 */ /* 0x000fe400078e0a14 */
[----:B------:R-:W-:Y:S02]  /*1670*/  IMAD R5, R8, R21, R6 ;  /* 0x0000001508057224 */ /* 0x000fe400078e0206 */
[----:B------:R-:W-:-:S03]  /*1680*/  IMAD.HI.U32 R13, R13, R24, RZ ;  /* 0x000000180d0d7227 */ /* 0x000fc600078e00ff */
[----:B------:R-:W-:Y:S01]  /*1690*/  ISETP.GT.U32.AND P3, PT, R0, R5, PT ;  /* 0x000000050000720c */ /* 0x000fe20003f64070 */
[--C-:B------:R-:W-:Y:S02]  /*16a0*/  IMAD R20, R13, R20, R24.reuse ;  /* 0x000000140d147224 */ /* 0x100fe400078e0218 */
[----:B------:R-:W-:Y:S01]  /*16b0*/  IMAD.HI.U32 R6, R25, R24, RZ ;  /* 0x0000001819067227 */ /* 0x000fe200078e00ff */
[----:B------:R-:W-:Y:S02]  /*16c0*/  LEA.HI.SX32 R25, R3, 0x1, 0x1 ;  /* 0x0000000103197811 */ /* 0x000fe400078f0aff */
[----:B------:R-:W-:Y:S01]  /*16d0*/  ISETP.GT.U32.AND P0, PT, R11, R20, PT ;  /* 0x000000140b00720c */ /* 0x000fe20003f04070 */
[----:B------:R-:W-:-:S05]  /*16e0*/  IMAD R21, R6, R21, R24 ;  /* 0x0000001506157224 */ /* 0x000fca00078e0218 */
[----:B------:R-:W-:Y:S01]  /*16f0*/  ISETP.GT.U32.AND P1, PT, R0, R21, PT ;  /* 0x000000150000720c */ /* 0x000fe20003f24070 */
[----:B------:R-:W-:Y:S01]  /*1700*/  @!P3 IMAD.IADD R5, R5, 0x1, -R0 ;  /* 0x000000010505b824 */ /* 0x000fe200078e0a00 */
[----:B------:R-:W-:Y:S02]  /*1710*/  @!P3 IADD3 R8, R8, 0x1, RZ ;  /* 0x000000010808b810 */ /* 0x000fe40007ffe0ff */
[----:B------:R-:W-:Y:S02]  /*1720*/  ISETP.GT.AND P3, PT, R3, RZ, PT ;  /* 0x000000ff0300720c */ /* 0x000fe40003f64270 */
[----:B------:R-:W-:Y:S01]  /*1730*/  ISETP.GE.U32.AND P6, PT, R5, R0, PT ;  /* 0x000000000500720c */ /* 0x000fe20003fc6070 */
[----:B------:R-:W-:Y:S01]  /*1740*/  @!P0 IMAD.IADD R20, R20, 0x1, -R11 ;  /* 0x0000000114148824 */ /* 0x000fe200078e0a0b */
[----:B------:R-:W0:Y:S01]  /*1750*/  S2R R5, SR_TID.X ;  /* 0x0000000000057919 */ /* 0x000e220000002100 */
[----:B------:R-:W-:Y:S02]  /*1760*/  @!P0 IADD3 R13, R13, 0x1, RZ ;  /* 0x000000010d0d8810 */ /* 0x000fe40007ffe0ff */
[----:B------:R-:W-:-:S02]  /*1770*/  ISETP.GE.AND P0, PT, R4, RZ, PT ;  /* 0x000000ff0400720c */ /* 0x000fc40003f06270 */
[-C--:B------:R-:W-:Y:S01]  /*1780*/  ISETP.GE.U32.AND P2, PT, R20, R11.reuse, PT ;  /* 0x0000000b1400720c */ /* 0x080fe20003f46070 */
[----:B------:R-:W-:Y:S01]  /*1790*/  @!P1 IMAD.IADD R21, R21, 0x1, -R0 ;  /* 0x0000000115159824 */ /* 0x000fe200078e0a00 */
[C---:B------:R-:W-:Y:S02]  /*17a0*/  LOP3.LUT R20, R10.reuse, R11, RZ, 0x3c, !PT ;  /* 0x0000000b0a147212 */ /* 0x040fe400078e3cff */
[----:B------:R-:W-:Y:S02]  /*17b0*/  LOP3.LUT R10, R10, c[0x0][0x1c0], RZ, 0x3c, !PT ;  /* 0x000070000a0a7a12 */ /* 0x000fe400078e3cff */
[----:B------:R-:W-:Y:S02]  /*17c0*/  ISETP.GE.AND P4, PT, R20, RZ, PT ;  /* 0x000000ff1400720c */ /* 0x000fe40003f86270 */
[----:B------:R-:W-:Y:S02]  /*17d0*/  @P6 IADD3 R8, R8, 0x1, RZ ;  /* 0x0000000108086810 */ /* 0x000fe40007ffe0ff */
[----:B------:R-:W-:-:S02]  /*17e0*/  ISETP.NE.AND P6, PT, R9, RZ, PT ;  /* 0x000000ff0900720c */ /* 0x000fc40003fc5270 */
[----:B------:R-:W-:Y:S01]  /*17f0*/  ISETP.GE.U32.AND P5, PT, R21, R0, PT ;  /* 0x000000001500720c */ /* 0x000fe20003fa6070 */
[----:B------:R-:W-:Y:S01]  /*1800*/  @!P0 IMAD.MOV R8, RZ, RZ, -R8 ;  /* 0x000000ffff088224 */ /* 0x000fe200078e0a08 */
[----:B------:R-:W-:Y:S02]  /*1810*/  @P2 IADD3 R13, R13, 0x1, RZ ;  /* 0x000000010d0d2810 */ /* 0x000fe40007ffe0ff */
[----:B------:R-:W-:Y:S02]  /*1820*/  ISETP.GE.AND P2, PT, R10, RZ, PT ;  /* 0x000000ff0a00720c */ /* 0x000fe40003f46270 */
[----:B------:R-:W-:Y:S01]  /*1830*/  @!P1 IADD3 R6, R6, 0x1, RZ ;  /* 0x0000000106069810 */ /* 0x000fe20007ffe0ff */
[----:B------:R-:W-:Y:S01]  /*1840*/  @!P4 IMAD.MOV R13, RZ, RZ, -R13 ;  /* 0x000000ffff0dc224 */ /* 0x000fe200078e0a0d */
[----:B0-----:R-:W-:Y:S02]  /*1850*/  SHF.R.S32.HI R30, RZ, 0x1f, R5 ;  /* 0x0000001fff1e7819 */ /* 0x001fe40000011405 */
[----:B------:R-:W-:-:S02]  /*1860*/  SHF.R.S32.HI R0, RZ, 0x1f, R3 ;  /* 0x0000001fff007819 */ /* 0x000fc40000011403 */
[----:B------:R-:W-:Y:S02]  /*1870*/  @!P6 LOP3.LUT R13, RZ, R11, RZ, 0x33, !PT ;  /* 0x0000000bff0de212 */ /* 0x000fe400078e33ff */
[----:B------:R-:W-:Y:S01]  /*1880*/  LEA.HI R4, R30, R5, RZ, 0x4 ;  /* 0x000000051e047211 */ /* 0x000fe200078f20ff */
[----:B------:R-:W-:Y:S01]  /*1890*/  @!P3 IMAD.MOV R25, RZ, RZ, R0 ;  /* 0x000000ffff19b224 */ /* 0x000fe200078e0200 */
[----:B------:R-:W-:Y:S02]  /*18a0*/  @P5 IADD3 R6, R6, 0x1, RZ ;  /* 0x0000000106065810 */ /* 0x000fe40007ffe0ff */
[----:B------:R-:W-:Y:S02]  /*18b0*/  ISETP.LT.U32.AND P0, PT, R22, R13, PT ;  /* 0x0000000d1600720c */ /* 0x000fe40003f01070 */
[----:B------:R-:W-:Y:S01]  /*18c0*/  SHF.R.S32.HI R11, RZ, 0x1f, R13 ;  /* 0x0000001fff0b7819 */ /* 0x000fe2000001140d */
[----:B------:R-:W-:Y:S01]  /*18d0*/  @!P2 IMAD.MOV R6, RZ, RZ, -R6 ;  /* 0x000000ffff06a224 */ /* 0x000fe200078e0a06 */
[----:B------:R-:W-:-:S02]  /*18e0*/  SHF.R.S32.HI R0, RZ, 0x4, R4 ;  /* 0x00000004ff007819 */ /* 0x000fc40000011404 */
[----:B------:R-:W-:Y:S02]  /*18f0*/  ISETP.LT.AND.EX P2, PT, R23, R11, PT, P0 ;  /* 0x0000000b1700720c */ /* 0x000fe40003f41300 */
[----:B------:R-:W-:Y:S02]  /*1900*/  ISETP.GE.AND P0, PT, R0, c[0x0][0x314], PT ;  /* 0x0000c50000007a0c */ /* 0x000fe40003f06270 */
[----:B------:R-:W-:Y:S02]  /*1910*/  ISETP.NE.AND P4, PT, RZ, c[0x0][0x1c0], PT ;  /* 0x00007000ff007a0c */ /* 0x000fe40003f85270 */
[----:B------:R-:W-:Y:S02]  /*1920*/  LOP3.LUT R21, RZ, c[0x0][0x1c0], RZ, 0x33, !PT ;  /* 0x00007000ff157a12 */ /* 0x000fe400078e33ff */
[----:B------:R-:W-:Y:S02]  /*1930*/  ISETP.NE.AND P1, PT, RZ, UR4, PT ;  /* 0x00000004ff007c0c */ /* 0x000fe4000bf25270 */
[----:B------:R-:W-:-:S02]  /*1940*/  SEL R27, R21, R8, !P4 ;  /* 0x00000008151b7207 */ /* 0x000fc40006000000 */
[----:B------:R-:W-:Y:S02]  /*1950*/  SEL R36, R36, 0x1, !P1 ;  /* 0x0000000124247807 */ /* 0x000fe40004800000 */
        /* <DEDUP_REMOVED lines=25> */
.L_x_585:
[----:B------:R-:W-:Y:S05]  /*1af0*/  BSYNC B0 ;  /* 0x0000000000007941 */ /* 0x000fea0003800000 */
.L_x_584:
        /* <DEDUP_REMOVED lines=11> */
[----:B------:R-:W-:-:S05]  /*1bb0*/  @!P5 LOP3.LUT R8, R8, 0xfffffffc, RZ, 0xc0, !PT ;  /* 0xfffffffc0808d812 */ /* 0x000fca00078ec0ff */
[----:B------:R-:W-:-:S04]  /*1bc0*/  @!P5 IMAD.IADD R4, R5, 0x1, -R8 ;  /* 0x000000010504d824 */ /* 0x000fc800078e0a08 */
[----:B------:R-:W-:Y:S01]  /*1bd0*/  @!P5 IMAD R4, R4, 0x44, R8 ;  /* 0x000000440404d824 */ /* 0x000fe200078e0208 */
[----:B------:R-:W-:Y:S01]  /*1be0*/  BAR.SYNC.DEFER_BLOCKING 0x0 ;  /* 0x0000000000007b1d */ /* 0x000fe20000010000 */
[----:B------:R-:W-:-:S05]  /*1bf0*/  LEA.HI.SX32 R8, R9, 0x1, 0x1 ;  /* 0x0000000109087811 */ /* 0x000fca00078f0aff */
[----:B------:R-:W1:Y:S04]  /*1c00*/  @!P5 LDS R29, [R4] ;  /* 0x00000000041dd984 */ /* 0x000e680000000800 */
[----:B-1----:R-:W1:Y:S02]  /*1c10*/  SHFL.BFLY PT, R0, R29, 0x2, 0x1f ;  /* 0x0c401f001d007f89 */ /* 0x002e6400000e0000 */
[----:B-1----:R-:W-:-:S05]  /*1c20*/  FMNMX.FTZ R27, R0, R29, !PT ;  /* 0x0000001d001b7209 */ /* 0x002fca0007810000 */
[----:B------:R-:W1:Y:S02]  /*1c30*/  SHFL.BFLY PT, R0, R27, 0x1, 0x1f ;  /* 0x0c201f001b007f89 */ /* 0x000e6400000e0000 */
[----:B-1----:R-:W-:-:S04]  /*1c40*/  FMNMX.FTZ R0, R27, R0, !PT ;  /* 0x000000001b007209 */ /* 0x002fc80007810000 */
[----:B------:R-:W-:-:S04]  /*1c50*/  FSETP.NEU.FTZ.AND P0, PT, R0, -INF , PT ;  /* 0xff8000000000780b */ /* 0x000fc80003f1d000 */
[----:B------:R-:W-:-:S05]  /*1c60*/  FSEL R0, R0, RZ, P0 ;  /* 0x000000ff00007208 */ /* 0x000fca0000000000 */
[----:B------:R-:W-:-:S04]  /*1c70*/  FADD.FTZ R20, -R0, R29 ;  /* 0x0000001d00147221 */ /* 0x000fc80000010100 */
[----:B------:R-:W-:-:S04]  /*1c80*/  FMUL.FTZ R20, R20, 1.4426950216293334961 ;  /* 0x3fb8aa3b14147820 */ /* 0x000fc80000410000 */
[----:B------:R-:W1:Y:S02]  /*1c90*/  MUFU.EX2 R6, R20 ;  /* 0x0000001400067308 */ /* 0x000e640000000800 */
[----:B01----:R-:W0:Y:S02]  /*1ca0*/  SHFL.BFLY PT, R25, R6, 0x2, 0x1f ;  /* 0x0c401f0006197f89 */ /* 0x003e2400000e0000 */
[----:B0-----:R-:W-:-:S05]  /*1cb0*/  FADD.FTZ R25, R6, R25 ;  /* 0x0000001906197221 */ /* 0x001fca0000010000 */
[----:B------:R-:W0:Y:S02]  /*1cc0*/  SHFL.BFLY PT, R4, R25, 0x1, 0x1f ;  /* 0x0c201f0019047f89 */ /* 0x000e2400000e0000 */
[----:B0-----:R-:W-:Y:S01]  /*1cd0*/  FADD.FTZ R23, R25, R4 ;  /* 0x0000000419177221 */ /* 0x001fe20000010000 */
[----:B------:R-:W-:-:S04]  /*1ce0*/  SHF.R.S32.HI R4, RZ, 0x1f, R9 ;  /* 0x0000001fff047819 */ /* 0x000fc80000011409 */
[----:B------:R-:W-:Y:S01]  /*1cf0*/  FSETP.NE.FTZ.AND P0, PT, R23, RZ, PT ;  /* 0x000000ff1700720b */ /* 0x000fe20003f15000 */
[----:B------:R-:W-:-:S04]  /*1d00*/  @!P3 IMAD.MOV R8, RZ, RZ, R4 ;  /* 0x000000ffff08b224 */ /* 0x000fc800078e0204 */
[----:B------:R-:W-:-:S08]  /*1d10*/  IMAD R8, R21, R8, RZ ;  /* 0x0000000815087224 */ /* 0x000fd000078e02ff */
        /* <DEDUP_REMOVED lines=42> */
[----:B------:R-:W-:Y:S02]  /*1fc0*/  IADD3 R25, P0, RZ, -R0, RZ ;  /* 0x80000000ff197210 */ /* 0x000fe40007f1e0ff */
[-C--:B------:R-:W-:Y:S02]  /*1fd0*/  MOV R43, R21.reuse ;  /* 0x00000015002b7202 */ /* 0x080fe40000000f00 */
[----:B------:R-:W-:Y:S01]  /*1fe0*/  IADD3.X R23, RZ, ~R21, RZ, P0, !PT ;  /* 0x80000015ff177210 */ /* 0x000fe200007fe4ff */
[----:B------:R-:W-:-:S04]  /*1ff0*/  IMAD.WIDE.U32 R32, R42, R25, R32 ;  /* 0x000000192a207225 */ /* 0x000fc800078e0020 */
[----:B------:R-:W-:Y:S01]  /*2000*/  IMAD R20, R23, R42, RZ ;  /* 0x0000002a17147224 */ /* 0x000fe200078e02ff */
[----:B------:R-:W-:-:S03]  /*2010*/  MOV R42, R0 ;  /* 0x00000000002a7202 */ /* 0x000fc60000000f00 */
[----:B------:R-:W-:-:S05]  /*2020*/  IMAD R5, R5, R25, R20 ;  /* 0x0000001905057224 */ /* 0x000fca00078e0214 */
[----:B------:R-:W-:Y:S01]  /*2030*/  IADD3 R23, R33, R5, RZ ;  /* 0x0000000521177210 */ /* 0x000fe20007ffe0ff */
[----:B------:R-:W-:Y:S05]  /*2040*/  BRA `(.L_x_591) ;  /* 0x0000017000007947 */ /* 0x000fea0003800000 */
.L_x_590:
[----:B------:R-:W0:Y:S01]  /*2050*/  I2F.U32.RP R22, R42 ;  /* 0x0000002a00167306 */ /* 0x000e220000209000 */
[----:B------:R-:W-:Y:S01]  /*2060*/  ISETP.NE.U32.AND P0, PT, R42, RZ, PT ;  /* 0x000000ff2a00720c */ /* 0x000fe20003f05070 */
[----:B------:R-:W-:Y:S02]  /*2070*/  IMAD.MOV.U32 R23, RZ, RZ, RZ ;  /* 0x000000ffff177224 */ /* 0x000fe400078e00ff */
[----:B------:R-:W-:-:S04]  /*2080*/  IMAD.MOV.U32 R43, RZ, RZ, RZ ;  /* 0x000000ffff2b7224 */ /* 0x000fc800078e00ff */
        /* <DEDUP_REMOVED lines=19> */
.L_x_591:
[----:B------:R-:W-:Y:S05]  /*21c0*/  BSYNC B0 ;  /* 0x0000000000007941 */ /* 0x000fea0003800000 */
.L_x_589:
        /* <DEDUP_REMOVED lines=8> */
[----:B------:R-:W-:Y:S05]  /*2250*/  CALL.REL.NOINC `($__internal_12_$__cuda_sm20_div_s64) ;  /* 0x000023a000007944 */ /* 0x000fea0003c00000 */
[-C--:B------:R-:W-:Y:S02]  /*2260*/  IADD3 R5, P0, RZ, -R0.reuse, RZ ;  /* 0x80000000ff057210 */ /* 0x080fe40007f1e0ff */
[----:B------:R-:W-:Y:S02]  /*2270*/  MOV R33, R23 ;  /* 0x0000001700217202 */ /* 0x000fe40000000f00 */
[----:B------:R-:W-:Y:S02]  /*2280*/  IADD3.X R20, RZ, ~R21, RZ, P0, !PT ;  /* 0x80000015ff147210 */ /* 0x000fe400007fe4ff */
[----:B------:R-:W-:Y:S01]  /*2290*/  MOV R34, R0 ;  /* 0x0000000000227202 */ /* 0x000fe20000000f00 */
[----:B------:R-:W-:-:S04]  /*22a0*/  IMAD.WIDE.U32 R32, R35, R5, R32 ;  /* 0x0000000523207225 */ /* 0x000fc800078e0020 */
[----:B------:R-:W-:Y:S01]  /*22b0*/  IMAD R20, R20, R35, RZ ;  /* 0x0000002314147224 */ /* 0x000fe200078e02ff */
[----:B------:R-:W-:-:S03]  /*22c0*/  MOV R35, R21 ;  /* 0x0000001500237202 */ /* 0x000fc60000000f00 */
[----:B------:R-:W-:-:S05]  /*22d0*/  IMAD R20, R2, R5, R20 ;  /* 0x0000000502147224 */ /* 0x000fca00078e0214 */
[----:B------:R-:W-:Y:S01]  /*22e0*/  IADD3 R33, R33, R20, RZ ;  /* 0x0000001421217210 */ /* 0x000fe20007ffe0ff */
[----:B------:R-:W-:Y:S05]  /*22f0*/  BRA `(.L_x_594) ;  /* 0x0000016000007947 */ /* 0x000fea0003800000 */
.L_x_593:
[----:B------:R-:W0:Y:S01]  /*2300*/  I2F.U32.RP R2, R35 ;  /* 0x0000002300027306 */ /* 0x000e220000209000 */
[----:B------:R-:W-:Y:S02]  /*2310*/  ISETP.NE.U32.AND P0, PT, R35, RZ, PT ;  /* 0x000000ff2300720c */ /* 0x000fe40003f05070 */
        /* <DEDUP_REMOVED lines=19> */
[----:B------:R-:W-:Y:S02]  /*2450*/  IMAD.MOV.U32 R35, RZ, RZ, RZ ;  /* 0x000000ffff237224 */ /* 0x000fe400078e00ff */
.L_x_594:
[----:B------:R-:W-:Y:S05]  /*2460*/  BSYNC B0 ;  /* 0x0000000000007941 */ /* 0x000fea0003800000 */
.L_x_592:
        /* <DEDUP_REMOVED lines=12> */
[----:B------:R-:W-:Y:S05]  /*2530*/  CALL.REL.NOINC `($__internal_12_$__cuda_sm20_div_s64) ;  /* 0x000020c000007944 */ /* 0x000fea0003c00000 */
        /* <DEDUP_REMOVED lines=12> */
.L_x_596:
        /* <DEDUP_REMOVED lines=22> */
.L_x_597:
[----:B------:R-:W-:Y:S05]  /*2760*/  BSYNC B0 ;  /* 0x0000000000007941 */ /* 0x000fea0003800000 */
.L_x_595:
        /* <DEDUP_REMOVED lines=8> */
[----:B------:R-:W-:Y:S02]  /*27f0*/  IMAD R21, R33, R26, RZ ;  /* 0x0000001a21157224 */ /* 0x000fe400078e02ff */
[----:B------:R-:W-:Y:S02]  /*2800*/  IMAD R23, R23, R2, RZ ;  /* 0x0000000217177224 */ /* 0x000fe400078e02ff */
[----:B------:R-:W-:Y:S02]  /*2810*/  IMAD R5, R0, R17, RZ ;  /* 0x0000001100057224 */ /* 0x000fe400078e02ff */
[----:B------:R-:W-:Y:S02]  /*2820*/  IMAD R25, R25, R36, RZ ;  /* 0x0000002419197224 */ /* 0x000fe400078e02ff */
[----:B------:R-:W-:Y:S01]  /*2830*/  IMAD R5, R16, R20, R5 ;  /* 0x0000001410057224 */ /* 0x000fe200078e0205 */
[----:B------:R-:W-:Y:S01]  /*2840*/  SHF.R.S32.HI R20, RZ, 0x1f, R2 ;  /* 0x0000001fff147819 */ /* 0x000fe20000011402 */
[----:B------:R-:W-:-:S02]  /*2850*/  IMAD R21, R4, R32, R21 ;  /* 0x0000002004157224 */ /* 0x000fc400078e0215 */
[----:B------:R-:W-:Y:S01]  /*2860*/  IMAD.WIDE.U32 R36, R24, R36, RZ ;  /* 0x0000002418247225 */ /* 0x000fe200078e00ff */
[----:B------:R-:W-:-:S03]  /*2870*/  IADD3 R5, R35, R5, RZ ;  /* 0x0000000523057210 */ /* 0x000fc60007ffe0ff */
[----:B------:R-:W-:Y:S01]  /*2880*/  IMAD R25, R22, R24, R25 ;  /* 0x0000001816197224 */ /* 0x000fe200078e0219 */
[----:B------:R-:W-:Y:S01]  /*2890*/  LOP3.LUT R0, R43, R5, RZ, 0xfc, !PT ;  /* 0x000000052b007212 */ /* 0x000fe200078efcff */
[----:B------:R-:W-:Y:S02]  /*28a0*/  IMAD R23, R20, R6, R23 ;  /* 0x0000000614177224 */ /* 0x000fe400078e0217 */
[----:B------:R-:W-:Y:S01]  /*28b0*/  IMAD.WIDE.U32 R38, R6, R2, RZ ;  /* 0x0000000206267225 */ /* 0x000fe200078e00ff */
[----:B------:R-:W-:-:S03]  /*28c0*/  ISETP.NE.U32.AND P0, PT, R0, RZ, PT ;  /* 0x000000ff0000720c */ /* 0x000fc60003f05070 */
[----:B------:R-:W-:Y:S01]  /*28d0*/  IMAD.WIDE.U32 R32, R32, R26, RZ ;  /* 0x0000001a20207225 */ /* 0x000fe200078e00ff */
[----:B------:R-:W-:-:S03]  /*28e0*/  IADD3 R6, R39, R23, RZ ;  /* 0x0000001727067210 */ /* 0x000fc60007ffe0ff */
[-C--:B------:R-:W-:Y:S01]  /*28f0*/  IMAD R4, R9, R2.reuse, RZ ;  /* 0x0000000209047224 */ /* 0x080fe200078e02ff */
[----:B------:R-:W-:Y:S01]  /*2900*/  IADD3 R9, R37, R25, RZ ;  /* 0x0000001925097210 */ /* 0x000fe20007ffe0ff */
[----:B------:R-:W-:Y:S01]  /*2910*/  IMAD R3, R3, R2, RZ ;  /* 0x0000000203037224 */ /* 0x000fe200078e02ff */
[----:B------:R-:W-:-:S03]  /*2920*/  IADD3 R2, R33, R21, RZ ;  /* 0x0000001521027210 */ /* 0x000fc60007ffe0ff */
[----:B------:R-:W-:Y:S05]  /*2930*/  @!P0 BRA `(.L_x_599) ;  /* 0x0000010000008947 */ /* 0x000fea0003800000 */
[----:B------:R-:W-:Y:S01]  /*2940*/  IMAD.MOV.U32 R20, RZ, RZ, R42 ;  /* 0x000000ffff147224 */ /* 0x000fe200078e002a */
[----:B------:R-:W-:Y:S01]  /*2950*/  MOV R23, R43 ;  /* 0x0000002b00177202 */ /* 0x000fe20000000f00 */
[----:B------:R-:W-:Y:S01]  /*2960*/  IMAD.MOV.U32 R24, RZ, RZ, R34 ;  /* 0x000000ffff187224 */ /* 0x000fe200078e0022 */
[----:B------:R-:W-:Y:S02]  /*2970*/  MOV R22, 0x2990 ;  /* 0x0000299000167802 */ /* 0x000fe40000000f00 */
[----:B------:R-:W-:Y:S05]  /*2980*/  CALL.REL.NOINC `($__internal_12_$__cuda_sm20_div_s64) ;  /* 0x00001c7000007944 */ /* 0x000fea0003c00000 */
        /* <DEDUP_REMOVED lines=11> */
.L_x_599:
        /* <DEDUP_REMOVED lines=23> */
.L_x_600:
[----:B------:R-:W-:Y:S05]  /*2bb0*/  BSYNC B0 ;  /* 0x0000000000007941 */ /* 0x000fea0003800000 */
.L_x_598:
        /* <DEDUP_REMOVED lines=13> */
[----:B------:R-:W-:Y:S01]  /*2c90*/  IMAD.WIDE.U32 R34, R19, R5, R34 ;  /* 0x0000000513227225 */ /* 0x000fe200078e0022 */
[----:B------:R-:W-:-:S03]  /*2ca0*/  MOV R47, R21 ;  /* 0x00000015002f7202 */ /* 0x000fc60000000f00 */
[----:B------:R-:W-:-:S04]  /*2cb0*/  IMAD R20, R20, R19, RZ ;  /* 0x0000001314147224 */ /* 0x000fc800078e02ff */
[----:B------:R-:W-:-:S05]  /*2cc0*/  IMAD R18, R18, R5, R20 ;  /* 0x0000000512127224 */ /* 0x000fca00078e0214 */
[----:B------:R-:W-:Y:S01]  /*2cd0*/  IADD3 R18, R35, R18, RZ ;  /* 0x0000001223127210 */ /* 0x000fe20007ffe0ff */
[----:B------:R-:W-:Y:S05]  /*2ce0*/  BRA `(.L_x_603) ;  /* 0x0000016000007947 */ /* 0x000fea0003800000 */
.L_x_602:
[----:B------:R-:W0:Y:S01]  /*2cf0*/  I2F.U32.RP R20, R19 ;  /* 0x0000001300147306 */ /* 0x000e220000209000 */
[----:B------:R-:W-:Y:S01]  /*2d00*/  HFMA2.MMA R22, -RZ, RZ, 0, 0 ;  /* 0x00000000ff167435 */ /* 0x000fe200000001ff */
[----:B------:R-:W-:Y:S01]  /*2d10*/  ISETP.NE.U32.AND P0, PT, R19, RZ, PT ;  /* 0x000000ff1300720c */ /* 0x000fe20003f05070 */
[----:B------:R-:W-:-:S05]  /*2d20*/  IMAD.MOV.U32 R47, RZ, RZ, RZ ;  /* 0x000000ffff2f7224 */ /* 0x000fca00078e00ff */
        /* <DEDUP_REMOVED lines=18> */
.L_x_603:
[----:B------:R-:W-:Y:S05]  /*2e50*/  BSYNC B0 ;  /* 0x0000000000007941 */ /* 0x000fea0003800000 */
.L_x_601:
        /* <DEDUP_REMOVED lines=22> */
.L_x_605:
        /* <DEDUP_REMOVED lines=23> */
.L_x_606:
[----:B------:R-:W-:Y:S05]  /*3130*/  BSYNC B0 ;  /* 0x0000000000007941 */ /* 0x000fea0003800000 */
.L_x_604:
[----:B------:R-:W-:Y:S01]  /*3140*/  SHF.R.S32.HI R0, RZ, 0x1f, R10 ;  /* 0x0000001fff007819 */ /* 0x000fe2000001140a */
[-C--:B------:R-:W-:Y:S01]  /*3150*/  IMAD R5, R23, R10.reuse, RZ ;  /* 0x0000000a17057224 */ /* 0x080fe200078e02ff */
[----:B------:R-:W-:Y:S01]  /*3160*/  SHF.R.S32.HI R17, RZ, 0x1f, R3 ;  /* 0x0000001fff117819 */ /* 0x000fe20000011403 */
[----:B------:R-:W-:Y:S01]  /*3170*/  IMAD.WIDE.U32 R46, R22, R10, RZ ;  /* 0x0000000a162e7225 */ /* 0x000fe200078e00ff */
[----:B------:R-:W-:Y:S01]  /*3180*/  LOP3.LUT R10, R43, R14, RZ, 0xfc, !PT ;  /* 0x0000000e2b0a7212 */ /* 0x000fe200078efcff */
[----:B------:R-:W-:Y:S02]  /*3190*/  BSSY B0, `(.L_x_607) ;  /* 0x0000038000007945 */ /* 0x000fe40003800000 */
[----:B------:R-:W-:Y:S01]  /*31a0*/  IMAD R35, R26, c[0x0][0x214], RZ ;  /* 0x000085001a237a24 */ /* 0x000fe200078e02ff */
[----:B------:R-:W-:Y:S01]  /*31b0*/  ISETP.NE.U32.AND P0, PT, R10, RZ, PT ;  /* 0x000000ff0a00720c */ /* 0x000fe20003f05070 */
[----:B------:R-:W-:Y:S02]  /*31c0*/  IMAD R5, R0, R22, R5 ;  /* 0x0000001600057224 */ /* 0x000fe400078e0205 */
[----:B------:R-:W-:Y:S01]  /*31d0*/  IMAD R0, R18, R35, RZ ;  /* 0x0000002312007224 */ /* 0x000fe200078e02ff */
[----:B------:R-:W-:Y:S01]  /*31e0*/  SHF.R.S32.HI R21, RZ, 0x1f, R35 ;  /* 0x0000001fff157819 */ /* 0x000fe20000011423 */
[----:B------:R-:W-:Y:S01]  /*31f0*/  IMAD R16, R16, R3, RZ ;  /* 0x0000000310107224 */ /* 0x000fe200078e02ff */
[----:B------:R-:W-:Y:S01]  /*3200*/  IADD3 R10, R47, R5, RZ ;  /* 0x000000052f0a7210 */ /* 0x000fe20007ffe0ff */
[----:B------:R-:W-:-:S04]  /*3210*/  IMAD.WIDE.U32 R18, R20, R3, RZ ;  /* 0x0000000314127225 */ /* 0x000fc800078e00ff */
        /* <DEDUP_REMOVED lines=14> */
[----:B------:R-:W-:-:S02]  /*3300*/  MOV R22, R42 ;  /* 0x0000002a00167202 */ /* 0x000fc40000000f00 */
[----:B------:R-:W-:Y:S02]  /*3310*/  IADD3.X R20, RZ, ~R21, RZ, P0, !PT ;  /* 0x80000015ff147210 */ /* 0x000fe400007fe4ff */
        /* <DEDUP_REMOVED lines=8> */
.L_x_608:
        /* <DEDUP_REMOVED lines=23> */
.L_x_609:
[----:B------:R-:W-:Y:S05]  /*3510*/  BSYNC B0 ;  /* 0x0000000000007941 */ /* 0x000fea0003800000 */
.L_x_607:
        /* <DEDUP_REMOVED lines=16> */
[----:B------:R-:W-:Y:S02]  /*3620*/  IADD3 R20, P0, RZ, -R0, RZ ;  /* 0x80000000ff147210 */ /* 0x000fe40007f1e0ff */
[----:B------:R-:W-:Y:S02]  /*3630*/  MOV R22, R42 ;  /* 0x0000002a00167202 */ /* 0x000fe40000000f00 */
[----:B------:R-:W-:-:S02]  /*3640*/  IADD3.X R14, RZ, ~R21, RZ, P0, !PT ;  /* 0x80000015ff0e7210 */ /* 0x000fc400007fe4ff */
[----:B------:R-:W-:-:S03]  /*3650*/  MOV R23, R43 ;  /* 0x0000002b00177202 */ /* 0x000fc60000000f00 */
[----:B------:R-:W-:Y:S02]  /*3660*/  IMAD R14, R14, R13, RZ ;  /* 0x0000000d0e0e7224 */ /* 0x000fe400078e02ff */
[----:B------:R-:W-:-:S04]  /*3670*/  IMAD.WIDE.U32 R22, R13, R20, R22 ;  /* 0x000000140d167225 */ /* 0x000fc800078e0016 */
[----:B------:R-:W-:Y:S02]  /*3680*/  IMAD R14, R11, R20, R14 ;  /* 0x000000140b0e7224 */ /* 0x000fe400078e020e */
[----:B------:R-:W-:Y:S02]  /*3690*/  IMAD.MOV.U32 R13, RZ, RZ, R22 ;  /* 0x000000ffff0d7224 */ /* 0x000fe400078e0016 */
[----:B------:R-:W-:Y:S01]  /*36a0*/  IMAD.MOV.U32 R20, RZ, RZ, R0 ;  /* 0x000000ffff147224 */ /* 0x000fe200078e0000 */
[----:B------:R-:W-:Y:S01]  /*36b0*/  IADD3 R5, R23, R14, RZ ;  /* 0x0000000e17057210 */ /* 0x000fe20007ffe0ff */
[----:B------:R-:W-:Y:S05]  /*36c0*/  BRA `(.L_x_612) ;  /* 0x0000017000007947 */ /* 0x000fea0003800000 */
.L_x_611:
        /* <DEDUP_REMOVED lines=11> */
[----:B------:R-:W-:Y:S01]  /*3780*/  IMAD.MOV.U32 R5, RZ, RZ, RZ ;  /* 0x000000ffff057224 */ /* 0x000fe200078e00ff */
        /* <DEDUP_REMOVED lines=11> */
.L_x_612:
[----:B------:R-:W-:Y:S05]  /*3840*/  BSYNC B0 ;  /* 0x0000000000007941 */ /* 0x000fea0003800000 */
.L_x_610:
        /* <DEDUP_REMOVED lines=8> */
[----:B------:R-:W-:Y:S01]  /*38d0*/  IMAD R0, R0, R20, R3 ;  /* 0x0000001400007224 */ /* 0x000fe200078e0203 */
[----:B------:R-:W-:Y:S01]  /*38e0*/  SHF.R.S32.HI R3, RZ, 0x1f, R4 ;  /* 0x0000001fff037819 */ /* 0x000fe20000011404 */
[----:B------:R-:W-:Y:S02]  /*38f0*/  IMAD R2, R5, R4, RZ ;  /* 0x0000000405027224 */ /* 0x000fe400078e02ff */
        /* <DEDUP_REMOVED lines=9> */
.L_x_588:
[----:B------:R-:W-:-:S04]  /*3990*/  LEA R2, P0, R32, c[0x0][0x200], 0x2 ;  /* 0x0000800020027a11 */ /* 0x000fc800078010ff */
[----:B------:R-:W-:-:S05]  /*39a0*/  LEA.HI.X R3, R32, c[0x0][0x204], R33, 0x2, P0 ;  /* 0x0000810020037a11 */ /* 0x000fca00000f1421 */
[----:B------:R0:W-:Y:S04]  /*39b0*/  STG.E [R2.64], R28 ;  /* 0x0000001c02007986 */ /* 0x0001e8000c101908 */
.L_x_587:
[----:B------:R-:W-:Y:S05]  /*39c0*/  BSYNC B1 ;  /* 0x0000000000017941 */ /* 0x000fea0003800000 */
.L_x_586:
[----:B0-----:R-:W0:Y:S01]  /*39d0*/  S2R R3, SR_TID.X ;  /* 0x0000000000037919 */ /* 0x001e220000002100 */
[----:B------:R-:W-:Y:S02]  /*39e0*/  IMAD.MOV.U32 R13, RZ, RZ, c[0x0][0x314] ;  /* 0x0000c500ff0d7624 */ /* 0x000fe400078e00ff */
[----:B------:R-:W-:-:S03]  /*39f0*/  IMAD.MOV.U32 R4, RZ, RZ, RZ ;  /* 0x000000ffff047224 */ /* 0x000fc600078e00ff */
[----:B------:R-:W-:Y:S02]  /*3a00*/  ISETP.GE.AND P0, PT, R13, 0x1, PT ;  /* 0x000000010d00780c */ /* 0x000fe40003f06270 */
[CC--:B0-----:R-:W-:Y:S02]  /*3a10*/  LEA.HI R2, R30.reuse, R3.reuse, RZ, 0x2 ;  /* 0x000000031e027211 */ /* 0x0c1fe400078f10ff */
[----:B------:R-:W-:Y:S02]  /*3a20*/  LEA.HI R16, R30, R3, RZ, 0x3 ;  /* 0x000000031e107211 */ /* 0x000fe400078f18ff */
[----:B------:R-:W-:Y:S02]  /*3a30*/  LOP3.LUT R2, R2, 0xfffffffc, RZ, 0xc0, !PT ;  /* 0xfffffffc02027812 */ /* 0x000fe400078ec0ff */
[----:B------:R-:W-:Y:S02]  /*3a40*/  LOP3.LUT R18, R16, 0x3ffffff8, RZ, 0xc0, !PT ;  /* 0x3ffffff810127812 */ /* 0x000fe400078ec0ff */
[----:B------:R-:W-:Y:S01]  /*3a50*/  SHF.R.S32.HI R16, RZ, 0x3, R16 ;  /* 0x00000003ff107819 */ /* 0x000fe20000011410 */
[----:B------:R-:W-:-:S02]  /*3a60*/  IMAD.IADD R0, R3, 0x1, -R2 ;  /* 0x0000000103007824 */ /* 0x000fc400078e0a02 */
[----:B------:R-:W-:-:S03]  /*3a70*/  IMAD.IADD R18, R3, 0x1, -R18 ;  /* 0x0000000103127824 */ /* 0x000fc600078e0a12 */
[----:B------:R-:W-:Y:S02]  /*3a80*/  ISETP.GE.OR P5, PT, R0, c[0x0][0x314], P5 ;  /* 0x0000c50000007a0c */ /* 0x000fe40002fa6670 */
[----:B------:R-:W-:-:S11]  /*3a90*/  SHF.L.U32 R18, R18, 0x2, RZ ;  /* 0x0000000212127819 */ /* 0x000fd600000006ff */
[----:B------:R-:W-:Y:S02]  /*3aa0*/  @!P5 FADD.FTZ R5, -R28, R29 ;  /* 0x0000001d1c05d221 */ /* 0x000fe40000010100 */
[----:B------:R-:W-:Y:S01]  /*3ab0*/  @!P5 IMAD R6, R0, 0x44, R2 ;  /* 0x000000440006d824 */ /* 0x000fe200078e0202 */
[----:B------:R-:W-:Y:S01]  /*3ac0*/  HFMA2.MMA R0, -RZ, RZ, 0, 0 ;  /* 0x00000000ff007435 */ /* 0x000fe200000001ff */
[----:B------:R-:W-:Y:S01]  /*3ad0*/  @!P5 FMUL.FTZ R5, R5, 1.4426950216293334961 ;  /* 0x3fb8aa3b0505d820 */ /* 0x000fe20000410000 */
[----:B------:R-:W-:-:S05]  /*3ae0*/  CS2R R2, SRZ ;  /* 0x0000000000027805 */ /* 0x000fca000001ff00 */
[----:B------:R-:W0:Y:S02]  /*3af0*/  @!P5 MUFU.EX2 R5, R5 ;  /* 0x000000050005d308 */ /* 0x000e240000000800 */
[----:B0-----:R0:W-:Y:S04]  /*3b00*/  @!P5 STS [R6], R5 ;  /* 0x000000050600d388 */ /* 0x0011e80000000800 */
        /* <DEDUP_REMOVED lines=25> */
.L_x_615:
        /* <DEDUP_REMOVED lines=37> */
.L_x_614:
        /* <DEDUP_REMOVED lines=25> */
.L_x_616:
[----:B------:R-:W-:-:S13]  /*4080*/  ISETP.LT.OR P4, PT, R14, c[0x0][0x314], P4 ;  /* 0x0000c5000e007a0c */ /* 0x000fda0002781670 */
[----:B------:R-:W-:Y:S05]  /*4090*/  @!P4 BRA `(.L_x_613) ;  /* 0x000000a00000c947 */ /* 0x000fea0003800000 */
[----:B------:R-:W-:Y:S01]  /*40a0*/  ISETP.GE.AND P0, PT, R16, R15, PT ;  /* 0x0000000f1000720c */ /* 0x000fe20003f06270 */
[----:B------:R-:W-:-:S12]  /*40b0*/  BSSY B0, `(.L_x_617) ;  /* 0x0000003000007945 */ /* 0x000fd80003800000 */
[----:B------:R-:W-:Y:S05]  /*40c0*/  @P0 BRA `(.L_x_618) ;  /* 0x0000001000000947 */ /* 0x000fea0003800000 */
[----:B------:R0:W5:Y:S02]  /*40d0*/  LDG.E.128 R8, [R24.64] ;  /* 0x0000000818087981 */ /* 0x000164000c1e1d00 */
.L_x_618:
[----:B------:R-:W-:Y:S05]  /*40e0*/  BSYNC B0 ;  /* 0x0000000000007941 */ /* 0x000fea0003800000 */
.L_x_617:
[----:B------:R-:W1:Y:S02]  /*40f0*/  LDS R5, [R6] ;  /* 0x0000000006057984 */ /* 0x000e640000000800 */
[C---:B-1---5:R-:W-:Y:S02]  /*4100*/  FFMA.FTZ R4, R5.reuse, R8, R4 ;  /* 0x0000000805047223 */ /* 0x062fe40000010004 */
[C---:B------:R-:W-:Y:S02]  /*4110*/  FFMA.FTZ R3, R5.reuse, R9, R3 ;  /* 0x0000000905037223 */ /* 0x040fe40000010003 */
[C---:B------:R-:W-:Y:S02]  /*4120*/  FFMA.FTZ R2, R5.reuse, R10, R2 ;  /* 0x0000000a05027223 */ /* 0x040fe40000010002 */
[----:B------:R-:W-:Y:S02]  /*4130*/  FFMA.FTZ R0, R5, R11, R0 ;  /* 0x0000000b05007223 */ /* 0x000fe40000010000 */
.L_x_613:
[----:B------:R-:W-:Y:S02]  /*4140*/  IADD3 R16, R16, UR6, RZ ;  /* 0x0000000610107c10 */ /* 0x000fe4000fffe0ff */
[----:B------:R-:W-:-:S02]  /*4150*/  F2FP.BF16.PACK_AB R4, R3, R4 ;  /* 0x000000040304723e */ /* 0x000fc400000010ff */
[----:B------:R-:W-:Y:S02]  /*4160*/  ISETP.GE.AND P0, PT, R16, R12, PT ;  /* 0x0000000c1000720c */ /* 0x000fe40003f06270 */
[----:B0-----:R-:W-:-:S11]  /*4170*/  F2FP.BF16.PACK_AB R5, R0, R2 ;  /* 0x000000020005723e */ /* 0x001fd600000010ff */
[----:B------:R-:W-:Y:S05]  /*4180*/  @P0 EXIT ;  /* 0x000000000000094d */ /* 0x000fea0003800000 */
[-C--:B------:R-:W-:Y:S02]  /*4190*/  IABS R6, R7.reuse ;  /* 0x0000000700067213 */ /* 0x080fe40000000000 */
        /* <DEDUP_REMOVED lines=70> */
        .weak           $__internal_12_$__cuda_sm20_div_s64
        .type           $__internal_12_$__cuda_sm20_div_s64,@function
        .size           $__internal_12_$__cuda_sm20_div_s64,(.L_x_5160 - $__internal_12_$__cuda_sm20_div_s64)
$__internal_12_$__cuda_sm20_div_s64:
        /* <DEDUP_REMOVED lines=26> */
[----:B------:R-:W-:Y:S01]  /*47a0*/  IADD3 R44, P0, RZ, -R44, RZ ;  /* 0x8000002cff2c7210 */ /* 0x000fe20007f1e0ff */
[----:B------:R-:W-:Y:S02]  /*47b0*/  IMAD.MOV.U32 R45, RZ, RZ, RZ ;  /* 0x000000ffff2d7224 */ /* 0x000fe400078e00ff */
[----:B------:R-:W-:Y:S02]  /*47c0*/  IMAD R0, R25, R40, R0 ;  /* 0x0000002819007224 */ /* 0x000fe400078e0200 */
[----:B------:R-:W-:-:S04]  /*47d0*/  IMAD.HI.U32 R50, R51, R44, RZ ;  /* 0x0000002c33327227 */ /* 0x000fc800078e00ff */
[----:B------:R-:W-:-:S04]  /*47e0*/  IMAD.X R0, RZ, RZ, ~R0, P0 ;  /* 0x000000ffff007224 */ /* 0x000fc800000e0e00 */
[----:B------:R-:W-:-:S04]  /*47f0*/  IMAD.WIDE.U32 R50, P0, R51, R0, R50 ;  /* 0x0000000033327225 */ /* 0x000fc80007800032 */
[----:B------:R-:W-:-:S04]  /*4800*/  IMAD.HI.U32 R31, R25, R0, RZ ;  /* 0x00000000191f7227 */ /* 0x000fc800078e00ff */
[----:B------:R-:W-:-:S04]  /*4810*/  IMAD.HI.U32 R21, P4, R25, R44, R50 ;  /* 0x0000002c19157227 */ /* 0x000fc80007880032 */
[----:B------:R-:W-:Y:S02]  /*4820*/  IMAD R0, R25, R0, RZ ;  /* 0x0000000019007224 */ /* 0x000fe400078e02ff */
[----:B------:R-:W-:Y:S01]  /*4830*/  IMAD.X R31, R31, 0x1, R25, P0 ;  /* 0x000000011f1f7824 */ /* 0x000fe200000e0619 */
[-C--:B------:R-:W-:Y:S02]  /*4840*/  IADD3 R25, P0, RZ, -R20.reuse, RZ ;  /* 0x80000014ff197210 */ /* 0x080fe40007f1e0ff */
[----:B------:R-:W-:Y:S02]  /*4850*/  IADD3 R21, P3, R0, R21, RZ ;  /* 0x0000001500157210 */ /* 0x000fe40007f7e0ff */
[----:B------:R-:W-:Y:S01]  /*4860*/  SEL R0, R25, R20, !P2 ;  /* 0x0000001419007207 */ /* 0x000fe20005000000 */
[----:B------:R-:W-:Y:S01]  /*4870*/  IMAD.X R20, RZ, RZ, ~R23, P0 ;  /* 0x000000ffff147224 */ /* 0x000fe200000e0e17 */
[----:B------:R-:W-:-:S03]  /*4880*/  IADD3.X R31, RZ, RZ, R31, P3, P4 ;  /* 0x000000ffff1f7210 */ /* 0x000fc60001fe841f */
[----:B------:R-:W-:Y:S01]  /*4890*/  IMAD.HI.U32 R44, R21, R0, RZ ;  /* 0x00000000152c7227 */ /* 0x000fe200078e00ff */
[----:B------:R-:W-:-:S05]  /*48a0*/  SEL R20, R20, R23, !P2 ;  /* 0x0000001714147207 */ /* 0x000fca0005000000 */
[----:B------:R-:W-:-:S04]  /*48b0*/  IMAD.WIDE.U32 R44, R21, R20, R44 ;  /* 0x00000014152c7225 */ /* 0x000fc800078e002c */
[C---:B------:R-:W-:Y:S02]  /*48c0*/  IMAD R27, R31.reuse, R20, RZ ;  /* 0x000000141f1b7224 */ /* 0x040fe400078e02ff */
[----:B------:R-:W-:-:S05]  /*48d0*/  IMAD.HI.U32 R44, P3, R31, R0, R44 ;  /* 0x000000001f2c7227 */ /* 0x000fca000786002c */
[----:B------:R-:W-:-:S05]  /*48e0*/  IADD3 R27, P2, R27, R44, RZ ;  /* 0x0000002c1b1b7210 */ /* 0x000fca0007f5e0ff */
[----:B------:R-:W-:-:S04]  /*48f0*/  IMAD.WIDE.U32 R44, R27, R40, RZ ;  /* 0x000000281b2c7225 */ /* 0x000fc800078e00ff */
[----:B------:R-:W-:Y:S01]  /*4900*/  IMAD R25, R27, R41, R45 ;  /* 0x000000291b197224 */ /* 0x000fe200078e022d */
[----:B------:R-:W-:Y:S01]  /*4910*/  IADD3 R21, P0, -R44, R0, RZ ;  /* 0x000000002c157210 */ /* 0x000fe20007f1e1ff */
[----:B------:R-:W-:-:S05]  /*4920*/  IMAD.HI.U32 R0, R31, R20, RZ ;  /* 0x000000141f007227 */ /* 0x000fca00078e00ff */
[----:B------:R-:W-:Y:S02]  /*4930*/  IADD3.X R0, R0, RZ, RZ, P3, !PT ;  /* 0x000000ff00007210 */ /* 0x000fe40001ffe4ff */
[----:B------:R-:W-:-:S03]  /*4940*/  ISETP.GE.U32.AND P3, PT, R21, R40, PT ;  /* 0x000000281500720c */ /* 0x000fc60003f66070 */
[----:B------:R-:W-:-:S04]  /*4950*/  IMAD.X R0, RZ, RZ, R0, P2 ;  /* 0x000000ffff007224 */ /* 0x000fc800010e0600 */
        /* <DEDUP_REMOVED lines=29> */
[----:B------:R-:W-:Y:S06]  /*4b30*/  RET.REL.NODEC R40 `(_ZN5flash32flash_fwd_splitkv_combine_kernelI23Flash_fwd_kernel_traitsILi32ELi64ELi256ELi4ELb0ELb0EN7cutlass10bfloat16_tE19Flash_kernel_traitsILi32ELi64ELi256ELi4ES3_EELi16ELi2ELb1EEEvNS_16Flash_fwd_paramsE) ;  /* 0xffffb4c028007950 */ /* 0x000fec0003c3ffff */
.L_x_619:
        /* <DEDUP_REMOVED lines=12> */
.L_x_5160:


//--------------------- .text._ZN5flash32flash_fwd_splitkv_combine_kernelI23Flash_fwd_kernel_traitsILi32ELi64ELi256ELi4ELb0ELb0EN7cutlass10bfloat16_tE19Flash_kernel_traitsILi32ELi64ELi256ELi4ES3_EELi16ELi1ELb1EEEvNS_16Flash_fwd_paramsE --------------------------
	.section	.text._ZN5flash32flash_fwd_splitkv_combine_kernelI23Flash_fwd_kernel_traitsILi32ELi64ELi256ELi4ELb0ELb0EN7cutlass10bfloat16_tE19Flash_kernel_traitsILi32ELi64ELi256ELi4ES3_EELi16ELi1ELb1EEEvNS_16Flash_fwd_paramsE,"ax",@progbits
	.sectioninfo	@"SHI_REGISTERS=54"
	.align	128
        .global         _ZN5flash32flash_fwd_splitkv_combine_kernelI23Flash_fwd_kernel_traitsILi32ELi64ELi256ELi4ELb0ELb0EN7cutlass10bfloat16_tE19Flash_kernel_traitsILi32ELi64ELi256ELi4ES3_EELi16ELi1ELb1EEEvNS_16Flash_fwd_paramsE
        .type           _ZN5flash32flash_fwd_splitkv_combine_kernelI23Flash_fwd_kernel_traitsILi32ELi64ELi256ELi4ELb0ELb0EN7cutlass10bfloat16_tE19Flash_kernel_traitsILi32ELi64ELi256ELi4ES3_EELi16ELi1ELb1EEEvNS_16Flash_fwd_paramsE,@function
        .size           _ZN5flash32flash_fwd_splitkv_combine_kernelI23Flash_fwd_kernel_traitsILi32ELi64ELi256ELi4ELb0ELb0EN7cutlass10bfloat16_tE19Flash_kernel_traitsILi32ELi64ELi256ELi4ES3_EELi16ELi1ELb1EEEvNS_16Flash_fwd_paramsE,(.L_x_5161 - _ZN5flash32flash_fwd_splitkv_combine_kernelI23Flash_fwd_kernel_traitsILi32ELi64ELi256ELi4ELb0ELb0EN7cutlass10bfloat16_tE19Flash_kernel_traitsILi32ELi64ELi256ELi4ES3_EELi16ELi1ELb1EEEvNS_16Flash_fwd_paramsE)
        .other          _ZN5flash32flash_fwd_splitkv_combine_kernelI23Flash_fwd_kernel_traitsILi32ELi64ELi256ELi4ELb0ELb0EN7cutlass10bfloat16_tE19Flash_kernel_traitsILi32ELi64ELi256ELi4ES3_EELi16ELi1ELb1EEEvNS_16Flash_fwd_paramsE,@"STO_CUDA_ENTRY STV_DEFAULT"
_ZN5flash32flash_fwd_splitkv_combine_kernelI23Flash_fwd_kernel_traitsILi32ELi64ELi256ELi4ELb0ELb0EN7cutlass10bfloat16_tE19Flash_kernel_traitsILi32ELi64ELi256ELi4ES3_EELi16ELi1ELb1EEEvNS_16Flash_fwd_paramsE:
.text._ZN5flash32flash_fwd_splitkv_combine_kernelI23Flash_fwd_kernel_traitsILi32ELi64ELi256ELi4ELb0ELb0EN7cutlass10bfloat16_tE19Flash_kernel_traitsILi32ELi64ELi256ELi4ES3_EELi16ELi1ELb1EEEvNS_16Flash_fwd_paramsE:
        /* <DEDUP_REMOVED lines=23> */
[----:B------:R-:W-:Y:S05]  /*0170*/  CALL.REL.NOINC `($__internal_13_$__cuda_sm20_div_s64) ;  /* 0x0000458000007944 */ /* 0x000fea0003c00000 */
[----:B------:R-:W-:Y:S02]  /*0180*/  MOV R8, R0 ;  /* 0x0000000000087202 */ /* 0x000fe40000000f00 */
[----:B------:R-:W-:Y:S01]  /*0190*/  MOV R9, R23 ;  /* 0x0000001700097202 */ /* 0x000fe20000000f00 */
[----:B------:R-:W-:Y:S05]  /*01a0*/  BRA `(.L_x_621) ;  /* 0x0000013000007947 */ /* 0x000fea0003800000 */
.L_x_620:
        /* <DEDUP_REMOVED lines=19> */
.L_x_621:
        /* <DEDUP_REMOVED lines=17> */
.L_x_623:
        /* <DEDUP_REMOVED lines=19> */
.L_x_624:
[----:B------:R-:W-:Y:S05]  /*0520*/  BSYNC B0 ;  /* 0x0000000000007941 */ /* 0x000fea0003800000 */
.L_x_622:
        /* <DEDUP_REMOVED lines=45> */
.L_x_626:
        /* <DEDUP_REMOVED lines=19> */
.L_x_627:
[----:B------:R-:W-:Y:S05]  /*0930*/  BSYNC B0 ;  /* 0x0000000000007941 */ /* 0x000fea0003800000 */
.L_x_625:
        /* <DEDUP_REMOVED lines=78> */
.L_x_629:
        /* <DEDUP_REMOVED lines=19> */
.L_x_630:
[----:B------:R-:W-:Y:S05]  /*0f50*/  BSYNC B0 ;  /* 0x0000000000007941 */ /* 0x000fea0003800000 */
.L_x_628:
        /* <DEDUP_REMOVED lines=43> */
.L_x_632:
        /* <DEDUP_REMOVED lines=19> */
.L_x_633:
[----:B------:R-:W-:Y:S05]  /*1340*/  BSYNC B0 ;  /* 0x0000000000007941 */ /* 0x000fea0003800000 */
.L_x_631:
        /* <DEDUP_REMOVED lines=133> */
.L_x_635:
[----:B------:R-:W-:Y:S05]  /*1ba0*/  BSYNC B0 ;  /* 0x0000000000007941 */ /* 0x000fea0003800000 */
.L_x_634:
        /* <DEDUP_REMOVED lines=73> */
[----:B------:R-:W-:Y:S05]  /*2040*/  CALL.REL.NOINC `($__internal_13_$__cuda_sm20_div_s64) ;  /* 0x000026b000007944 */ /* 0x000fea0003c00000 */
        /* <DEDUP_REMOVED lines=10> */
.L_x_640:
        /* <DEDUP_REMOVED lines=23> */
.L_x_641:
[----:B------:R-:W-:Y:S05]  /*2260*/  BSYNC B0 ;  /* 0x0000000000007941 */ /* 0x000fea0003800000 */
.L_x_639:
        /* <DEDUP_REMOVED lines=22> */
.L_x_643:
        /* <DEDUP_REMOVED lines=22> */
.L_x_644:
[----:B------:R-:W-:Y:S05]  /*2530*/  BSYNC B0 ;  /* 0x0000000000007941 */ /* 0x000fea0003800000 */
.L_x_642:
        /* <DEDUP_REMOVED lines=22> */
.L_x_646:
        /* <DEDUP_REMOVED lines=22> */
.L_x_647:
[----:B------:R-:W-:Y:S05]  /*2800*/  BSYNC B0 ;  /* 0x0000000000007941 */ /* 0x000fea0003800000 */
.L_x_645:
        /* <DEDUP_REMOVED lines=33> */
[----:B------:R-:W-:Y:S05]  /*2a20*/  CALL.REL.NOINC `($__internal_13_$__cuda_sm20_div_s64) ;  /* 0x00001cd000007944 */ /* 0x000fea0003c00000 */
        /* <DEDUP_REMOVED lines=11> */
.L_x_649:
        /* <DEDUP_REMOVED lines=23> */
.L_x_650:
[----:B------:R-:W-:Y:S05]  /*2c50*/  BSYNC B0 ;  /* 0x0000000000007941 */ /* 0x000fea0003800000 */
.L_x_648:
        /* <DEDUP_REMOVED lines=20> */
.L_x_652:
        /* <DEDUP_REMOVED lines=23> */
.L_x_653:
[----:B------:R-:W-:Y:S05]  /*2f10*/  BSYNC B0 ;  /* 0x0000000000007941 */ /* 0x000fea0003800000 */
.L_x_651:
        /* <DEDUP_REMOVED lines=19> */
.L_x_655:
        /* <DEDUP_REMOVED lines=23> */
.L_x_656:
[----:B------:R-:W-:Y:S05]  /*31c0*/  BSYNC B0 ;  /* 0x0000000000007941 */ /* 0x000fea0003800000 */
.L_x_654:
        /* <DEDUP_REMOVED lines=25> */
[----:B------:R-:W-:Y:S05]  /*3360*/  CALL.REL.NOINC `($__internal_13_$__cuda_sm20_div_s64) ;  /* 0x0000139000007944 */ /* 0x000fea0003c00000 */
        /* <DEDUP_REMOVED lines=12> */
.L_x_658:
        /* <DEDUP_REMOVED lines=23> */
.L_x_659:
[----:B------:R-:W-:Y:S05]  /*35a0*/  BSYNC B0 ;  /* 0x0000000000007941 */ /* 0x000fea0003800000 */
.L_x_657:
        /* <DEDUP_REMOVED lines=28> */
.L_x_661:
        /* <DEDUP_REMOVED lines=23> */
.L_x_662:
[----:B------:R-:W-:Y:S05]  /*38e0*/  BSYNC B0 ;  /* 0x0000000000007941 */ /* 0x000fea0003800000 */
.L_x_660:
        /* <DEDUP_REMOVED lines=20> */
.L_x_638:
[----:B------:R-:W-:-:S04]  /*3a30*/  LEA R2, P0, R38, c[0x0][0x200], 0x2 ;  /* 0x0000800026027a11 */ /* 0x000fc800078010ff */
[----:B------:R-:W-:-:S05]  /*3a40*/  LEA.HI.X R3, R38, c[0x0][0x204], R39, 0x2, P0 ;  /* 0x0000810026037a11 */ /* 0x000fca00000f1427 */
[----:B------:R0:W-:Y:S04]  /*3a50*/  STG.E [R2.64], R29 ;  /* 0x0000001d02007986 */ /* 0x0001e8000c101908 */
.L_x_637:
[----:B------:R-:W-:Y:S05]  /*3a60*/  BSYNC B1 ;  /* 0x0000000000017941 */ /* 0x000fea0003800000 */
.L_x_636:
[-C--:B0-----:R-:W-:Y:S01]  /*3a70*/  LEA.HI R2, R26, R26.reuse, RZ, 0x1 ;  /* 0x0000001a1a027211 */ /* 0x081fe200078f08ff */
[----:B------:R-:W-:Y:S01]  /*3a80*/  IMAD.MOV.U32 R13, RZ, RZ, c[0x0][0x314] ;  /* 0x0000c500ff0d7624 */ /* 0x000fe200078e00ff */
[----:B------:R-:W-:Y:S01]  /*3a90*/  LEA.HI R16, R31, R26, RZ, 0x3 ;  /* 0x0000001a1f107211 */ /* 0x000fe200078f18ff */
[----:B------:R-:W-:Y:S01]  /*3aa0*/  IMAD.MOV.U32 R4, RZ, RZ, RZ ;  /* 0x000000ffff047224 */ /* 0x000fe200078e00ff */
[----:B------:R-:W-:Y:S02]  /*3ab0*/  LOP3.LUT R0, R2, 0xfffffffe, RZ, 0xc0, !PT ;  /* 0xfffffffe02007812 */ /* 0x000fe400078ec0ff */
[----:B------:R-:W-:Y:S02]  /*3ac0*/  ISETP.GE.AND P0, PT, R13, 0x1, PT ;  /* 0x000000010d00780c */ /* 0x000fe40003f06270 */
[----:B------:R-:W-:Y:S01]  /*3ad0*/  LOP3.LUT R18, R16, 0x3ffffff8, RZ, 0xc0, !PT ;  /* 0x3ffffff810127812 */ /* 0x000fe200078ec0ff */
[----:B------:R-:W-:Y:S01]  /*3ae0*/  IMAD.IADD R0, R26, 0x1, -R0 ;  /* 0x000000011a007824 */ /* 0x000fe200078e0a00 */
[----:B------:R-:W-:-:S02]  /*3af0*/  SHF.R.S32.HI R16, RZ, 0x3, R16 ;  /* 0x00000003ff107819 */ /* 0x000fc40000011410 */
[----:B------:R-:W-:Y:S02]  /*3b00*/  IADD3 R18, -R18, R26, RZ ;  /* 0x0000001a12127210 */ /* 0x000fe40007ffe1ff */
[----:B------:R-:W-:Y:S02]  /*3b10*/  ISETP.GE.OR P5, PT, R0, c[0x0][0x314], P5 ;  /* 0x0000c50000007a0c */ /* 0x000fe40002fa6670 */
[----:B------:R-:W-:-:S11]  /*3b20*/  SHF.L.U32 R18, R18, 0x2, RZ ;  /* 0x0000000212127819 */ /* 0x000fd600000006ff */
[----:B------:R-:W-:Y:S02]  /*3b30*/  @!P5 FADD.FTZ R3, -R29, R30 ;  /* 0x0000001e1d03d221 */ /* 0x000fe40000010100 */
[----:B------:R-:W-:Y:S02]  /*3b40*/  @!P5 IMAD.SHL.U32 R2, R2, 0x2, RZ ;  /* 0x000000020202d824 */ /* 0x000fe400078e00ff */
[----:B------:R-:W-:-:S03]  /*3b50*/  @!P5 FMUL.FTZ R3, R3, 1.4426950216293334961 ;  /* 0x3fb8aa3b0303d820 */ /* 0x000fc60000410000 */
[----:B------:R-:W-:-:S03]  /*3b60*/  @!P5 LOP3.LUT R2, R2, 0xfffffffc, RZ, 0xc0, !PT ;  /* 0xfffffffc0202d812 */ /* 0x000fc600078ec0ff */
[----:B------:R-:W0:Y:S02]  /*3b70*/  @!P5 MUFU.EX2 R3, R3 ;  /* 0x000000030003d308 */ /* 0x000e240000000800 */
[----:B------:R-:W-:Y:S02]  /*3b80*/  @!P5 IMAD R2, R0, 0x44, R2 ;  /* 0x000000440002d824 */ /* 0x000fe400078e0202 */
[----:B------:R-:W-:-:S03]  /*3b90*/  IMAD.MOV.U32 R0, RZ, RZ, RZ ;  /* 0x000000ffff007224 */ /* 0x000fc600078e00ff */
[----:B0-----:R0:W-:Y:S02]  /*3ba0*/  @!P5 STS [R2], R3 ;  /* 0x000000030200d388 */ /* 0x0011e40000000800 */
[----:B0-----:R-:W-:Y:S02]  /*3bb0*/  CS2R R2, SRZ ;  /* 0x0000000000027805 */ /* 0x001fe4000001ff00 */
        /* <DEDUP_REMOVED lines=10> */
[----:B------:R-:W-:Y:S01]  /*3c60*/  IMAD.SHL.U32 R6, R16, 0x4, RZ ;  /* 0x0000000410067824 */ /* 0x000fe200078e00ff */
        /* <DEDUP_REMOVED lines=14> */
.L_x_665:
[----:B------:R-:W-:Y:S01]  /*3d50*/  @!P3 MOV R24, R17 ;  /* 0x000000110018b202 */ /* 0x000fe20000000f00 */
[----:B------:R-:W0:Y:S01]  /*3d60*/  LDS R5, [R6] ;  /* 0x0000000006057984 */ /* 0x000e220000000800 */
[-C--:B------:R-:W-:Y:S02]  /*3d70*/  @!P3 MOV R25, R22.reuse ;  /* 0x000000160019b202 */ /* 0x080fe40000000f00 */
[----:B------:R-:W-:Y:S03]  /*3d80*/  IADD3 R14, R14, 0x4, RZ ;  /* 0x000000040e0e7810 */ /* 0x000fe60007ffe0ff */
[----:B------:R1:W0:Y:S01]  /*3d90*/  @!P3 LDG.E.128 R8, [R24.64] ;  /* 0x000000081808b981 */ /* 0x000222000c1e1d00 */
[----:B------:R-:W-:Y:S02]  /*3da0*/  PLOP3.LUT P3, PT, P0, PT, PT, 0x80, 0x0 ;  /* 0x000000000000781c */ /* 0x000fe4000076f070 */
[----:B------:R-:W-:Y:S02]  /*3db0*/  ISETP.GE.AND P2, PT, R14, R13, PT ;  /* 0x0000000d0e00720c */ /* 0x000fe40003f46270 */
[C---:B-1----:R-:W-:Y:S04]  /*3dc0*/  IADD3 R24, P1, R20.reuse, R17, RZ ;  /* 0x0000001114187210 */ /* 0x042fe80007f3e0ff */
[C---:B------:R-:W-:Y:S02]  /*3dd0*/  IADD3.X R25, R21.reuse, R22, RZ, P1, !PT ;  /* 0x0000001615197210 */ /* 0x040fe40000ffe4ff */
[C---:B------:R-:W-:Y:S04]  /*3de0*/  IADD3 R22, P1, R20.reuse, R24, RZ ;  /* 0x0000001814167210 */ /* 0x040fe80007f3e0ff */
[----:B------:R-:W-:Y:S01]  /*3df0*/  IADD3.X R23, R21, R25, RZ, P1, !PT ;  /* 0x0000001915177210 */ /* 0x000fe20000ffe4ff */
[C---:B0-----:R-:W-:Y:S02]  /*3e00*/  FFMA.FTZ R4, R5.reuse, R8, R4 ;  /* 0x0000000805047223 */ /* 0x041fe40000010004 */
[C---:B------:R-:W-:Y:S02]  /*3e10*/  FFMA.FTZ R3, R5.reuse, R9, R3 ;  /* 0x0000000905037223 */ /* 0x040fe40000010003 */
[C---:B------:R-:W-:Y:S02]  /*3e20*/  FFMA.FTZ R2, R5.reuse, R10, R2 ;  /* 0x0000000a05027223 */ /* 0x040fe40000010002 */
[----:B------:R-:W-:Y:S02]  /*3e30*/  FFMA.FTZ R0, R5, R11, R0 ;  /* 0x0000000b05007223 */ /* 0x000fe40000010000 */
[----:B------:R-:W0:Y:S04]  /*3e40*/  LDS R5, [R6+0x44] ;  /* 0x0000440006057984 */ /* 0x000e280000000800 */
[----:B------:R-:W0:Y:S02]  /*3e50*/  @!P3 LDG.E.128 R8, [R24.64] ;  /* 0x000000081808b981 */ /* 0x000e24000c1e1d00 */
[C---:B0-----:R-:W-:Y:S02]  /*3e60*/  FFMA.FTZ R4, R5.reuse, R8, R4 ;  /* 0x0000000805047223 */ /* 0x041fe40000010004 */
[C---:B------:R-:W-:Y:S02]  /*3e70*/  FFMA.FTZ R3, R5.reuse, R9, R3 ;  /* 0x0000000905037223 */ /* 0x040fe40000010003 */
[C---:B------:R-:W-:Y:S02]  /*3e80*/  FFMA.FTZ R2, R5.reuse, R10, R2 ;  /* 0x0000000a05027223 */ /* 0x040fe40000010002 */
[----:B------:R-:W-:Y:S02]  /*3e90*/  FFMA.FTZ R0, R5, R11, R0 ;  /* 0x0000000b05007223 */ /* 0x000fe40000010000 */
[----:B------:R-:W0:Y:S04]  /*3ea0*/  LDS R5, [R6+0x88] ;  /* 0x0000880006057984 */ /* 0x000e280000000800 */
[----:B------:R1:W0:Y:S02]  /*3eb0*/  @!P3 LDG.E.128 R8, [R22.64] ;  /* 0x000000081608b981 */ /* 0x000224000c1e1d00 */
[C---:B-1----:R-:W-:Y:S04]  /*3ec0*/  IADD3 R22, P1, R20.reuse, R22, RZ ;  /* 0x0000001614167210 */ /* 0x042fe80007f3e0ff */
[----:B------:R-:W-:Y:S02]  /*3ed0*/  IADD3.X R23, R21, R23, RZ, P1, !PT ;  /* 0x0000001715177210 */ /* 0x000fe40000ffe4ff */
[----:B------:R-:W-:Y:S01]  /*3ee0*/  IADD3 R17, P1, R20, R22, RZ ;  /* 0x0000001614117210 */ /* 0x000fe20007f3e0ff */
[C---:B0-----:R-:W-:Y:S02]  /*3ef0*/  FFMA.FTZ R4, R5.reuse, R8, R4 ;  /* 0x0000000805047223 */ /* 0x041fe40000010004 */
[C---:B------:R-:W-:Y:S02]  /*3f00*/  FFMA.FTZ R3, R5.reuse, R9, R3 ;  /* 0x0000000905037223 */ /* 0x040fe40000010003 */
[C---:B------:R-:W-:Y:S02]  /*3f10*/  FFMA.FTZ R2, R5.reuse, R10, R2 ;  /* 0x0000000a05027223 */ /* 0x040fe40000010002 */
[----:B------:R-:W-:Y:S02]  /*3f20*/  FFMA.FTZ R0, R5, R11, R0 ;  /* 0x0000000b05007223 */ /* 0x000fe40000010000 */
[----:B------:R0:W1:Y:S04]  /*3f30*/  LDS R5, [R6+0xcc] ;  /* 0x0000cc0006057984 */ /* 0x0000680000000800 */
[----:B------:R2:W1:Y:S01]  /*3f40*/  @!P3 LDG.E.128 R8, [R22.64] ;  /* 0x000000081608b981 */ /* 0x000462000c1e1d00 */
[----:B0-----:R-:W-:Y:S02]  /*3f50*/  IADD3 R6, R6, 0x110, RZ ;  /* 0x0000011006067810 */ /* 0x001fe40007ffe0ff */
[----:B--2---:R-:W-:Y:S01]  /*3f60*/  IADD3.X R22, R21, R23, RZ, P1, !PT ;  /* 0x0000001715167210 */ /* 0x004fe20000ffe4ff */
[C---:B-1----:R-:W-:Y:S02]  /*3f70*/  FFMA.FTZ R4, R5.reuse, R8, R4 ;  /* 0x0000000805047223 */ /* 0x042fe40000010004 */
[C---:B------:R-:W-:Y:S02]  /*3f80*/  FFMA.FTZ R3, R5.reuse, R9, R3 ;  /* 0x0000000905037223 */ /* 0x040fe40000010003 */
[C---:B------:R-:W-:Y:S02]  /*3f90*/  FFMA.FTZ R2, R5.reuse, R10, R2 ;  /* 0x0000000a05027223 */ /* 0x040fe40000010002 */
[----:B------:R-:W-:Y:S01]  /*3fa0*/  FFMA.FTZ R0, R5, R11, R0 ;  /* 0x0000000b05007223 */ /* 0x000fe20000010000 */
[----:B------:R-:W-:-:S05]  /*3fb0*/  @!P2 BRA `(.L_x_665) ;  /* 0xfffffd900000a947 */ /* 0x000fca000383ffff */
.L_x_664:
[----:B------:R-:W-:-:S04]  /*3fc0*/  IADD3 R5, -R14, c[0x0][0x314], RZ ;  /* 0x0000c5000e057a10 */ /* 0x000fc80007ffe1ff */
[----:B------:R-:W-:-:S13]  /*3fd0*/  ISETP.GT.AND P0, PT, R5, 0x1, PT ;  /* 0x000000010500780c */ /* 0x000fda0003f04270 */
[----:B------:R-:W-:Y:S05]  /*3fe0*/  @!P0 BRA `(.L_x_666) ;  /* 0x0000018000008947 */ /* 0x000fea0003800000 */
[----:B------:R-:W-:Y:S01]  /*3ff0*/  ISETP.GE.AND P0, PT, R16, R15, PT ;  /* 0x0000000f1000720c */ /* 0x000fe20003f06270 */
[----:B------:R-:W0:-:S12]  /*4000*/  LDS R5, [R6] ;  /* 0x0000000006057984 */ /* 0x000e180000000800 */
[----:B------:R-:W-:Y:S02]  /*4010*/  @!P0 IMAD.MOV.U32 R24, RZ, RZ, R17 ;  /* 0x000000ffff188224 */ /* 0x000fe400078e0011 */
[----:B------:R-:W-:-:S05]  /*4020*/  @!P0 IMAD.MOV.U32 R25, RZ, RZ, R22 ;  /* 0x000000ffff198224 */ /* 0x000fca00078e0016 */
[----:B------:R1:W0:Y:S02]  /*4030*/  @!P0 LDG.E.128 R8, [R24.64] ;  /* 0x0000000818088981 */ /* 0x000224000c1e1d00 */
[----:B-1----:R-:W-:-:S04]  /*4040*/  IADD3 R24, P1, R20, R17, RZ ;  /* 0x0000001114187210 */ /* 0x002fc80007f3e0ff */
        /* <DEDUP_REMOVED lines=9> */
[----:B------:R-:W-:Y:S02]  /*40e0*/  IADD3.X R22, R21, R25, RZ, P0, !PT ;  /* 0x0000001915167210 */ /* 0x000fe400007fe4ff */
[----:B------:R-:W-:Y:S02]  /*40f0*/  PLOP3.LUT P4, PT, PT, PT, PT, 0x8, 0x0 ;  /* 0x000000000000781c */ /* 0x000fe40003f8e170 */
[----:B------:R-:W-:Y:S02]  /*4100*/  IADD3 R14, R14, 0x1, RZ ;  /* 0x000000010e0e7810 */ /* 0x000fe40007ffe0ff */
[----:B0-----:R-:W-:-:S04]  /*4110*/  IADD3 R6, R6, 0x44, RZ ;  /* 0x0000004406067810 */ /* 0x001fc80007ffe0ff */
[----:B------:R-:W-:Y:S01]  /*4120*/  IADD3 R6, R6, 0x44, RZ ;  /* 0x0000004406067810 */ /* 0x000fe20007ffe0ff */
[-C--:B--2---:R-:W-:Y:S02]  /*4130*/  FFMA.FTZ R4, R8, R5.reuse, R4 ;  /* 0x0000000508047223 */ /* 0x084fe40000010004 */
[-C--:B------:R-:W-:Y:S02]  /*4140*/  FFMA.FTZ R3, R9, R5.reuse, R3 ;  /* 0x0000000509037223 */ /* 0x080fe40000010003 */
[-C--:B------:R-:W-:Y:S02]  /*4150*/  FFMA.FTZ R2, R10, R5.reuse, R2 ;  /* 0x000000050a027223 */ /* 0x080fe40000010002 */
[----:B------:R-:W-:Y:S02]  /*4160*/  FFMA.FTZ R0, R11, R5, R0 ;  /* 0x000000050b007223 */ /* 0x000fe40000010000 */
.L_x_666:
[----:B------:R-:W-:Y:S01]  /*4170*/  ISETP.LT.OR P4, PT, R14, c[0x0][0x314], P4 ;  /* 0x0000c5000e007a0c */ /* 0x000fe20002781670 */
[----:B------:R-:W-:Y:S01]  /*4180*/  IMAD.MOV.U32 R23, RZ, RZ, R22 ;  /* 0x000000ffff177224 */ /* 0x000fe200078e0016 */
[----:B------:R-:W-:-:S11]  /*4190*/  MOV R22, R17 ;  /* 0x0000001100167202 */ /* 0x000fd60000000f00 */
[----:B------:R-:W-:Y:S05]  /*41a0*/  @!P4 BRA `(.L_x_663) ;  /* 0x000000a00000c947 */ /* 0x000fea0003800000 */
[----:B------:R-:W-:Y:S01]  /*41b0*/  ISETP.GE.AND P0, PT, R16, R15, PT ;  /* 0x0000000f1000720c */ /* 0x000fe20003f06270 */
[----:B------:R-:W-:-:S12]  /*41c0*/  BSSY B0, `(.L_x_667) ;  /* 0x0000003000007945 */ /* 0x000fd80003800000 */
[----:B------:R-:W-:Y:S05]  /*41d0*/  @P0 BRA `(.L_x_668) ;  /* 0x0000001000000947 */ /* 0x000fea0003800000 */
[----:B------:R0:W5:Y:S02]  /*41e0*/  LDG.E.128 R8, [R22.64] ;  /* 0x0000000816087981 */ /* 0x000164000c1e1d00 */
.L_x_668:
[----:B------:R-:W-:Y:S05]  /*41f0*/  BSYNC B0 ;  /* 0x0000000000007941 */ /* 0x000fea0003800000 */
.L_x_667:
[----:B------:R-:W1:Y:S02]  /*4200*/  LDS R6, [R6] ;  /* 0x0000000006067984 */ /* 0x000e640000000800 */
[C---:B-1---5:R-:W-:Y:S02]  /*4210*/  FFMA.FTZ R4, R6.reuse, R8, R4 ;  /* 0x0000000806047223 */ /* 0x062fe40000010004 */
[C---:B------:R-:W-:Y:S02]  /*4220*/  FFMA.FTZ R3, R6.reuse, R9, R3 ;  /* 0x0000000906037223 */ /* 0x040fe40000010003 */
[C---:B------:R-:W-:Y:S02]  /*4230*/  FFMA.FTZ R2, R6.reuse, R10, R2 ;  /* 0x0000000a06027223 */ /* 0x040fe40000010002 */
[----:B------:R-:W-:Y:S02]  /*4240*/  FFMA.FTZ R0, R6, R11, R0 ;  /* 0x0000000b06007223 */ /* 0x000fe40000010000 */
.L_x_663:
[----:B------:R-:W-:Y:S02]  /*4250*/  IADD3 R16, R16, UR6, RZ ;  /* 0x0000000610107c10 */ /* 0x000fe4000fffe0ff */
[----:B------:R-:W-:-:S02]  /*4260*/  F2FP.BF16.PACK_AB R4, R3, R4 ;  /* 0x000000040304723e */ /* 0x000fc400000010ff */
[----:B------:R-:W-:Y:S02]  /*4270*/  ISETP.GE.AND P0, PT, R16, R12, PT ;  /* 0x0000000c1000720c */ /* 0x000fe40003f06270 */
[----:B------:R-:W-:-:S11]  /*4280*/  F2FP.BF16.PACK_AB R5, R0, R2 ;  /* 0x000000020005723e */ /* 0x000fd600000010ff */
[----:B------:R-:W-:Y:S05]  /*4290*/  @P0 EXIT ;  /* 0x000000000000094d */ /* 0x000fea0003800000 */
[-C--:B------:R-:W-:Y:S02]  /*42a0*/  IABS R8, R7.reuse ;  /* 0x0000000700087213 */ /* 0x080fe40000000000 */
[----:B------:R-:W-:Y:S02]  /*42b0*/  IABS R9, R16 ;  /* 0x0000001000097213 */ /* 0x000fe40000000000 */
[----:B------:R-:W1:Y:S01]  /*42c0*/  I2F.RP R10, R8 ;  /* 0x00000008000a7306 */ /* 0x000e620000209400 */
[----:B------:R-:W-:Y:S02]  /*42d0*/  IABS R6, R7 ;  /* 0x0000000700067213 */ /* 0x000fe40000000000 */
[----:B------:R-:W-:-:S03]  /*42e0*/  SHF.R.S32.HI R19, RZ, 0x1f, R18 ;  /* 0x0000001fff137819 */ /* 0x000fc60000011412 */
[----:B------:R-:W-:Y:S02]  /*42f0*/  IMAD.MOV R6, RZ, RZ, -R6 ;  /* 0x000000ffff067224 */ /* 0x000fe400078e0a06 */
[----:B-1----:R-:W1:Y:S02]  /*4300*/  MUFU.RCP R10, R10 ;  /* 0x0000000a000a7308 */ /* 0x002e640000001000 */
[----:B-1----:R-:W-:-:S06]  /*4310*/  IADD3 R10, R10, 0xffffffe, RZ ;  /* 0x0ffffffe0a0a7810 */ /* 0x002fcc0007ffe0ff */
[----:B------:R-:W1:Y:S02]  /*4320*/  F2I.FTZ.U32.TRUNC.NTZ R11, R10 ;  /* 0x0000000a000b7305 */ /* 0x000e64000021f000 */
[----:B-1----:R-:W-:Y:S02]  /*4330*/  IMAD.MOV R0, RZ, RZ, -R11 ;  /* 0x000000ffff007224 */ /* 0x002fe400078e0a0b */
[----:B------:R-:W-:Y:S02]  /*4340*/  IMAD.MOV.U32 R10, RZ, RZ, RZ ;  /* 0x000000ffff0a7224 */ /* 0x000fe400078e00ff */
[----:B------:R-:W-:Y:S01]  /*4350*/  IMAD R2, R0, R8, RZ ;  /* 0x0000000800027224 */ /* 0x000fe200078e02ff */
[----:B------:R-:W-:-:S03]  /*4360*/  IABS R0, c[0x0][0x214] ;  /* 0x0000850000007a13 */ /* 0x000fc60000000000 */
[----:B------:R-:W-:Y:S01]  /*4370*/  IMAD.HI.U32 R2, R11, R2, R10 ;  /* 0x000000020b027227 */ /* 0x000fe200078e000a */
[----:B------:R-:W1:Y:S05]  /*4380*/  I2F.RP R3, R0 ;  /* 0x0000000000037306 */ /* 0x000e6a0000209400 */
[----:B------:R-:W-:-:S04]  /*4390*/  IMAD.HI.U32 R2, R2, R9, RZ ;  /* 0x0000000902027227 */ /* 0x000fc800078e00ff */
[----:B------:R-:W-:-:S05]  /*43a0*/  IMAD R6, R2, R6, R9 ;  /* 0x0000000602067224 */ /* 0x000fca00078e0209 */
[----:B------:R-:W-:Y:S01]  /*43b0*/  ISETP.GT.U32.AND P1, PT, R8, R6, PT ;  /* 0x000000060800720c */ /* 0x000fe20003f24070 */
[----:B-1----:R-:W1:-:S12]  /*43c0*/  MUFU.RCP R3, R3 ;  /* 0x0000000300037308 */ /* 0x002e580000001000 */
[----:B------:R-:W-:Y:S01]  /*43d0*/  @!P1 IMAD.IADD R6, R6, 0x1, -R8 ;  /* 0x0000000106069824 */ /* 0x000fe200078e0a08 */
[----:B------:R-:W-:Y:S02]  /*43e0*/  @!P1 IADD3 R2, R2, 0x1, RZ ;  /* 0x0000000102029810 */ /* 0x000fe40007ffe0ff */
[----:B------:R-:W-:Y:S02]  /*43f0*/  ISETP.NE.AND P1, PT, R7, RZ, PT ;  /* 0x000000ff0700720c */ /* 0x000fe40003f25270 */
[----:B------:R-:W-:Y:S02]  /*4400*/  ISETP.GE.U32.AND P2, PT, R6, R8, PT ;  /* 0x000000080600720c */ /* 0x000fe40003f46070 */
[----:B------:R-:W-:Y:S02]  /*4410*/  LOP3.LUT R6, R16, R7, RZ, 0x3c, !PT ;  /* 0x0000000710067212 */ /* 0x000fe400078e3cff */
[----:B-1----:R-:W-:Y:S02]  /*4420*/  IADD3 R3, R3, 0xffffffe, RZ ;  /* 0x0ffffffe03037810 */ /* 0x002fe40007ffe0ff */
[----:B------:R-:W-:-:S02]  /*4430*/  ISETP.GE.AND P0, PT, R6, RZ, PT ;  /* 0x000000ff0600720c */ /* 0x000fc40003f06270 */
[----:B------:R-:W1:Y:S05]  /*4440*/  F2I.FTZ.U32.TRUNC.NTZ R11, R3 ;  /* 0x00000003000b7305 */ /* 0x000e6a000021f000 */
[----:B------:R-:W-:-:S06]  /*4450*/  @P2 IADD3 R2, R2, 0x1, RZ ;  /* 0x0000000102022810 */ /* 0x000fcc0007ffe0ff */
[----:B------:R-:W-:Y:S02]  /*4460*/  @!P0 IADD3 R2, -R2, RZ, RZ ;  /* 0x000000ff02028210 */ /* 0x000fe40007ffe1ff */
[----:B------:R-:W-:Y:S01]  /*4470*/  @!P1 LOP3.LUT R2, RZ, R7, RZ, 0x33, !PT ;  /* 0x00000007ff029212 */ /* 0x000fe200078e33ff */
[----:B-1----:R-:W-:-:S04]  /*4480*/  IMAD.MOV R3, RZ, RZ, -R11 ;  /* 0x000000ffff037224 */ /* 0x002fc800078e0a0b */
        /* <DEDUP_REMOVED lines=39> */
        .weak           $__internal_13_$__cuda_sm20_div_s64
        .type           $__internal_13_$__cuda_sm20_div_s64,@function
        .size           $__internal_13_$__cuda_sm20_div_s64,(.L_x_5161 - $__internal_13_$__cuda_sm20_div_s64)
$__internal_13_$__cuda_sm20_div_s64:
        /* <DEDUP_REMOVED lines=83> */
[----:B------:R-:W-:Y:S06]  /*4c30*/  RET.REL.NODEC R20 `(_ZN5flash32flash_fwd_splitkv_combine_kernelI23Flash_fwd_kernel_traitsILi32ELi64ELi256ELi4ELb0ELb0EN7cutlass10bfloat16_tE19Flash_kernel_traitsILi32ELi64ELi256ELi4ES3_EELi16ELi1ELb1EEEvNS_16Flash_fwd_paramsE) ;  /* 0xffffb3c014007950 */ /* 0x000fec0003c3ffff */
.L_x_669:
        /* <DEDUP_REMOVED lines=12> */
.L_x_5161:


//--------------------- .text._ZN5flash24flash_fwd_splitkv_kernelI23Flash_fwd_kernel_traitsILi32ELi64ELi256ELi4ELb0ELb0EN7cutlass10bfloat16_tE19Flash_kernel_traitsILi32ELi64ELi256ELi4ES3_EELb1ELb0ELb0ELb0ELb0ELb0ELb0ELb0EEEvNS_16Flash_fwd_paramsE --------------------------
	.section	.text._ZN5flash24flash_fwd_splitkv_kernelI23Flash_fwd_kernel_traitsILi32ELi64ELi256ELi4ELb0ELb0EN7cutlass10bfloat16_tE19Flash_kernel_traitsILi32ELi64ELi256ELi4ES3_EELb1ELb0ELb0ELb0ELb0ELb0ELb0ELb0EEEvNS_16Flash_fwd_paramsE,"ax",@progbits
	.sectioninfo	@"SHI_REGISTERS=255"
	.align	128
        .global         _ZN5flash24flash_fwd_splitkv_kernelI23Flash_fwd_kernel_traitsILi32ELi64ELi256ELi4ELb0ELb0EN7cutlass10bfloat16_tE19Flash_kernel_traitsILi32ELi64ELi256ELi4ES3_EELb1ELb0ELb0ELb0ELb0ELb0ELb0ELb0EEEvNS_16Flash_fwd_paramsE
        .type           _ZN5flash24flash_fwd_splitkv_kernelI23Flash_fwd_kernel_traitsILi32ELi64ELi256ELi4ELb0ELb0EN7cutlass10bfloat16_tE19Flash_kernel_traitsILi32ELi64ELi256ELi4ES3_EELb1ELb0ELb0ELb0ELb0ELb0ELb0ELb0EEEvNS_16Flash_fwd_paramsE,@function
        .size           _ZN5flash24flash_fwd_splitkv_kernelI23Flash_fwd_kernel_traitsILi32ELi64ELi256ELi4ELb0ELb0EN7cutlass10bfloat16_tE19Flash_kernel_traitsILi32ELi64ELi256ELi4ES3_EELb1ELb0ELb0ELb0ELb0ELb0ELb0ELb0EEEvNS_16Flash_fwd_paramsE,(.L_x_5190 - _ZN5flash24flash_fwd_splitkv_kernelI23Flash_fwd_kernel_traitsILi32ELi64ELi256ELi4ELb0ELb0EN7cutlass10bfloat16_tE19Flash_kernel_traitsILi32ELi64ELi256ELi4ES3_EELb1ELb0ELb0ELb0ELb0ELb0ELb0ELb0EEEvNS_16Flash_fwd_paramsE)
        .other          _ZN5flash24flash_fwd_splitkv_kernelI23Flash_fwd_kernel_traitsILi32ELi64ELi256ELi4ELb0ELb0EN7cutlass10bfloat16_tE19Flash_kernel_traitsILi32ELi64ELi256ELi4ES3_EELb1ELb0ELb0ELb0ELb0ELb0ELb0ELb0EEEvNS_16Flash_fwd_paramsE,@"STO_CUDA_ENTRY STV_DEFAULT"
_ZN5flash24flash_fwd_splitkv_kernelI23Flash_fwd_kernel_traitsILi32ELi64ELi256ELi4ELb0ELb0EN7cutlass10bfloat16_tE19Flash_kernel_traitsILi32ELi64ELi256ELi4ES3_EELb1ELb0ELb0ELb0ELb0ELb0ELb0ELb0EEEvNS_16Flash_fwd_paramsE:
.text._ZN5flash24flash_fwd_splitkv_kernelI23Flash_fwd_kernel_traitsILi32ELi64ELi256ELi4ELb0ELb0EN7cutlass10bfloat16_tE19Flash_kernel_traitsILi32ELi64ELi256ELi4ES3_EELb1ELb0ELb0ELb0ELb0ELb0ELb0ELb0EEEvNS_16Flash_fwd_paramsE:
[----:B------:R-:W-:Y:S02]  /*0000*/  MOV R1, c[0x0][0x28] ;  /* 0x00000a0000017a02 */ /* 0x000fe40000000f00 */
[----:B------:R-:W1:Y:S01]  /*0010*/  LDC.U8 R2, c[0x0][0x312] ;  /* 0x0000c480ff027b82 */ /* 0x000e620000000000 */
[----:B------:R-:W2:Y:S01]  /*0020*/  S2R R4, SR_CTAID.Y ;  /* 0x0000000000047919 */ /* 0x000ea20000002600 */
[----:B------:R-:W-:Y:S01]  /*0030*/  ISETP.NE.U32.AND P2, PT, RZ, c[0x0][0x240], PT ;  /* 0x00009000ff007a0c */ /* 0x000fe20003f45070 */
[----:B------:R-:W-:Y:S01]  /*0040*/  IMAD.MOV.U32 R0, RZ, RZ, 0x4 ;  /* 0x00000004ff007424 */ /* 0x000fe200078e00ff */
[----:B------:R-:W-:Y:S01]  /*0050*/  ISETP.EQ.U32.AND P1, PT, RZ, c[0x0][0x248], PT ;  /* 0x00009200ff007a0c */ /* 0x000fe20003f22070 */
[----:B------:R-:W-:Y:S01]  /*0060*/  IMAD.MOV.U32 R214, RZ, RZ, -0x1 ;  /* 0xffffffffffd67424 */ /* 0x000fe200078e00ff */
[----:B------:R-:W-:Y:S01]  /*0070*/  ISETP.NE.AND.EX P2, PT, RZ, c[0x0][0x244], PT, P2 ;  /* 0x00009100ff007a0c */ /* 0x000fe20003f45320 */
[----:B------:R-:W-:Y:S01]  /*0080*/  ULDC.64 UR6, c[0x0][0x118] ;  /* 0x0000460000067ab9 */ /* 0x000fe20000000a00 */
[----:B------:R-:W-:Y:S01]  /*0090*/  IMAD.MOV.U32 R7, RZ, RZ, -0x1 ;  /* 0xffffffffff077424 */ /* 0x000fe200078e00ff */
[----:B------:R-:W-:-:S04]  /*00a0*/  ISETP.NE.U32.AND P0, PT, RZ, c[0x0][0x250], PT ;  /* 0x00009400ff007a0c */ /* 0x000fc80003f05070 */
[----:B------:R-:W-:Y:S02]  /*00b0*/  ISETP.NE.AND.EX P0, PT, RZ, c[0x0][0x254], PT, P0 ;  /* 0x00009500ff007a0c */ /* 0x000fe40003f05300 */
[----:B-1----:R-:W-:Y:S01]  /*00c0*/  ISETP.NE.AND P3, PT, R2, RZ, PT ;  /* 0x000000ff0200720c */ /* 0x002fe20003f65270 */
[----:B--2---:R-:W-:-:S03]  /*00d0*/  IMAD.WIDE R218, R4, R0, c[0x0][0x240] ;  /* 0x0000900004da7625 */ /* 0x004fc600078e0200 */
[----:B------:R-:W-:Y:S01]  /*00e0*/  ISETP.EQ.OR.EX P1, PT, RZ, c[0x0][0x24c], !P3, P1 ;  /* 0x00009300ff007a0c */ /* 0x000fe20005f22710 */
[----:B------:R-:W-:Y:S01]  /*00f0*/  IMAD.WIDE R10, R4, R0, c[0x0][0x248] ;  /* 0x00009200040a7625 */ /* 0x000fe200078e0200 */
[----:B------:R1:W2:Y:S11]  /*0100*/  @P2 LDG.E R214, [R218.64] ;  /* 0x00000006dad62981 */ /* 0x0002b6000c1e1900 */
[----:B------:R3:W5:Y:S04]  /*0110*/  @!P1 LDG.E R7, [R10.64] ;  /* 0x000000060a079981 */ /* 0x000768000c1e1900 */
[----:B-1----:R-:W2:Y:S01]  /*0120*/  @P2 LDG.E R218, [R218.64+0x4] ;  /* 0x00000406dada2981 */ /* 0x002ea2000c1e1900 */
[----:B------:R-:W-:-:S02]  /*0130*/  IMAD.MOV.U32 R9, RZ, RZ, RZ ;  /* 0x000000ffff097224 */ /* 0x000fc400078e00ff */
[----:B------:R-:W-:Y:S01]  /*0140*/  @P0 IMAD.WIDE R2, R4, R0, c[0x0][0x250] ;  /* 0x0000940004020625 */ /* 0x000fe200078e0200 */
[----:B------:R-:W1:Y:S04]  /*0150*/  S2R R12, SR_CTAID.X ;  /* 0x00000000000c7919 */ /* 0x000e680000002500 */
[----:B------:R3:W5:Y:S01]  /*0160*/  @P0 LDG.E R9, [R2.64] ;  /* 0x0000000602090981 */ /* 0x000762000c1e1900 */
[----:B------:R-:W-:-:S03]  /*0170*/  ISETP.NE.U32.AND P0, PT, RZ, c[0x0][0x248], PT ;  /* 0x00009200ff007a0c */ /* 0x000fc60003f05070 */
[----:B------:R-:W4:Y:S01]  /*0180*/  S2R R8, SR_CTAID.Z ;  /* 0x0000000000087919 */ /* 0x000f220000002700 */
[----:B------:R-:W-:Y:S01]  /*0190*/  ISETP.NE.AND.EX P0, PT, RZ, c[0x0][0x24c], PT, P0 ;  /* 0x00009300ff007a0c */ /* 0x000fe20003f05300 */
[----:B--2---:R-:W-:Y:S02]  /*01a0*/  @P2 IMAD.IADD R218, R218, 0x1, -R214 ;  /* 0x00000001dada2824 */ /* 0x004fe400078e0ad6 */
[----:B------:R-:W-:-:S10]  /*01b0*/  @!P2 IMAD.MOV.U32 R218, RZ, RZ, c[0x0][0x214] ;  /* 0x00008500ffdaa624 */ /* 0x000fd400078e00ff */
[----:B------:R-:W-:Y:S05]  /*01c0*/  @!P0 BRA `(.L_x_670) ;  /* 0x0000004000008947 */ /* 0x000fea0003800000 */
[----:B-1-34-:R-:W2:Y:S02]  /*01d0*/  @P3 LDG.E R3, [R10.64+0x4] ;  /* 0x000004060a033981 */ /* 0x01aea4000c1e1900 */
[----:B--2--5:R-:W-:-:S06]  /*01e0*/  @P3 IADD3 R3, R3, -R7, RZ ;  /* 0x8000000703033210 */ /* 0x024fcc0007ffe0ff */
[----:B------:R1:W5:Y:S01]  /*01f0*/  @!P3 LDG.E R3, [R10.64] ;  /* 0x000000060a03b981 */ /* 0x000362000c1e1900 */
[----:B------:R-:W-:Y:S05]  /*0200*/  BRA `(.L_x_671) ;  /* 0x0000001000007947 */ /* 0x000fea0003800000 */
.L_x_670:
[----:B-1-34-:R-:W-:Y:S02]  /*0210*/  MOV R3, c[0x0][0x218] ;  /* 0x0000860000037a02 */ /* 0x01afe40000000f00 */
.L_x_671:
[----:B------:R-:W-:-:S04]  /*0220*/  ISETP.NE.U32.AND P2, PT, RZ, c[0x0][0x258], PT ;  /* 0x00009600ff007a0c */ /* 0x000fc80003f45070 */
[----:B------:R-:W-:-:S13]  /*0230*/  ISETP.NE.AND.EX P2, PT, RZ, c[0x0][0x25c], PT, P2 ;  /* 0x00009700ff007a0c */ /* 0x000fda0003f45320 */
[----:B-1----:R-:W-:-:S05]  /*0240*/  @P2 IMAD.WIDE R10, R4, R0, c[0x0][0x258] ;  /* 0x00009600040a2625 */ /* 0x002fca00078e0200 */
[----:B------:R-:W2:Y:S01]  /*0250*/  @P2 LDG.E R199, [R10.64] ;  /* 0x000000060ac72981 */ /* 0x000ea2000c1e1900 */
[----:B------:R-:W-:Y:S01]  /*0260*/  IMAD.SHL.U32 R26, R12, 0x40, RZ ;  /* 0x000000400c1a7824 */ /* 0x000fe200078e00ff */
[----:B------:R-:W-:-:S04]  /*0270*/  @!P2 ISETP.NE.U32.AND P1, PT, RZ, c[0x0][0x268], PT ;  /* 0x00009a00ff00aa0c */ /* 0x000fc80003f25070 */
[----:B------:R-:W-:Y:S02]  /*0280*/  ISETP.GT.AND P0, PT, R218, R26, PT ;  /* 0x0000001ada00720c */ /* 0x000fe40003f04270 */
[----:B------:R-:W-:-:S04]  /*0290*/  @!P2 ISETP.NE.AND.EX P1, PT, RZ, c[0x0][0x26c], PT, P1 ;  /* 0x00009b00ff00aa0c */ /* 0x000fc80003f25310 */
[----:B------:R-:W-:Y:S01]  /*02a0*/  @!P2 SEL R2, RZ, c[0x0][0x21c], !P1 ;  /* 0x00008700ff02aa07 */ /* 0x000fe20004800000 */
[----:B--2--5:R-:W-:-:S03]  /*02b0*/  @P2 IMAD.IADD R199, R199, 0x1, -R9 ;  /* 0x00000001c7c72824 */ /* 0x024fc600078e0a09 */
[----:B------:R-:W-:-:S03]  /*02c0*/  @!P2 IADD3 R199, R2, R3, -R9 ;  /* 0x0000000302c7a210 */ /* 0x000fc60007ffe809 */
[----:B------:R-:W-:Y:S05]  /*02d0*/  @!P0 EXIT ;  /* 0x000000000000894d */ /* 0x000fea0003800000 */
[----:B------:R-:W-:Y:S01]  /*02e0*/  ULDC UR5, c[0x0][0x218] ;  /* 0x0000860000057ab9 */ /* 0x000fe20000000800 */
[----:B------:R-:W-:Y:S01]  /*02f0*/  IADD3 R3, -R218, 0x13f, R26 ;  /* 0x0000013fda037810 */ /* 0x000fe20007ffe11a */
[----:B------:R-:W-:Y:S01]  /*0300*/  UIADD3 UR5, UR5, 0xff, URZ ;  /* 0x000000ff05057890 */ /* 0x000fe2000fffe03f */
[----:B------:R-:W-:Y:S01]  /*0310*/  IADD3 R6, R199, 0xff, RZ ;  /* 0x000000ffc7067810 */ /* 0x000fe20007ffe0ff */
[----:B------:R-:W1:Y:S01]  /*0320*/  S2R R14, SR_TID.X ;  /* 0x00000000000e7919 */ /* 0x000e620000002100 */
[----:B------:R-:W-:Y:S01]  /*0330*/  IADD3 R3, R3, c[0x0][0x2e8], R199 ;  /* 0x0000ba0003037a10 */ /* 0x000fe20007ffe0c7 */
[----:B------:R-:W-:Y:S01]  /*0340*/  USHF.R.S32.HI UR4, URZ, 0x1f, UR5 ;  /* 0x0000001f3f047899 */ /* 0x000fe20008011405 */
[----:B------:R-:W-:Y:S02]  /*0350*/  SHF.R.S32.HI R5, RZ, 0x1f, R6 ;  /* 0x0000001fff057819 */ /* 0x000fe40000011406 */
[----:B------:R-:W-:Y:S01]  /*0360*/  SHF.R.S32.HI R2, RZ, 0x1f, R3 ;  /* 0x0000001fff027819 */ /* 0x000fe20000011403 */
[----:B------:R-:W-:Y:S01]  /*0370*/  ULEA.HI UR4, UR4, UR5, URZ, 0x8 ;  /* 0x0000000504047291 */ /* 0x000fe2000f8f403f */
[----:B------:R-:W-:-:S02]  /*0380*/  LEA.HI R5, R5, R6, RZ, 0x8 ;  /* 0x0000000605057211 */ /* 0x000fc400078f40ff */
[----:B------:R-:W-:Y:S01]  /*0390*/  LEA.HI R2, R2, R3, RZ, 0x8 ;  /* 0x0000000302027211 */ /* 0x000fe200078f40ff */
[----:B------:R-:W-:Y:S01]  /*03a0*/  USHF.R.S32.HI UR4, URZ, 0x8, UR4 ;  /* 0x000000083f047899 */ /* 0x000fe20008011404 */
[----:B------:R-:W-:Y:S02]  /*03b0*/  SHF.R.S32.HI R5, RZ, 0x8, R5 ;  /* 0x00000008ff057819 */ /* 0x000fe40000011405 */
[----:B------:R-:W-:-:S03]  /*03c0*/  SHF.R.S32.HI R2, RZ, 0x8, R2 ;  /* 0x00000008ff027819 */ /* 0x000fc60000011402 */
[----:B------:R-:W-:-:S04]  /*03d0*/  IMNMX R5, R5, UR4, PT ;  /* 0x0000000405057c17 */ /* 0x000fc8000b800200 */
[----:B------:R-:W-:-:S04]  /*03e0*/  IMNMX R154, R5, R2, PT ;  /* 0x00000002059a7217 */ /* 0x000fc80003800200 */
[----:B------:R-:W-:-:S13]  /*03f0*/  ISETP.GT.AND P0, PT, R154, RZ, PT ;  /* 0x000000ff9a00720c */ /* 0x000fda0003f04270 */
[----:B------:R-:W-:Y:S05]  /*0400*/  @P0 BRA `(.L_x_672) ;  /* 0x000004b000000947 */ /* 0x000fea0003800000 */
[----:B-1----:R-:W-:Y:S01]  /*0410*/  SHF.R.S32.HI R0, RZ, 0x1f, R14 ;  /* 0x0000001fff007819 */ /* 0x002fe2000001140e */
[----:B------:R-:W-:Y:S01]  /*0420*/  BSSY B0, `(.L_x_673) ;  /* 0x000002b000007945 */ /* 0x000fe20003800000 */
[----:B------:R-:W-:Y:S02]  /*0430*/  ISETP.NE.AND P0, PT, R214, -0x1, PT ;  /* 0xffffffffd600780c */ /* 0x000fe40003f05270 */
[----:B------:R-:W-:Y:S02]  /*0440*/  LEA.HI R0, R0, R14, RZ, 0x2 ;  /* 0x0000000e00007211 */ /* 0x000fe400078f10ff */
[----:B------:R-:W-:Y:S02]  /*0450*/  IADD3 R218, -R26, R218, RZ ;  /* 0x000000da1ada7210 */ /* 0x000fe40007ffe1ff */
[----:B------:R-:W-:Y:S02]  /*0460*/  LOP3.LUT R2, R0, 0xfffffffc, RZ, 0xc0, !PT ;  /* 0xfffffffc00027812 */ /* 0x000fe400078ec0ff */
[----:B------:R-:W-:-:S03]  /*0470*/  SHF.R.S32.HI R0, RZ, 0x2, R0 ;  /* 0x00000002ff007819 */ /* 0x000fc60000011400 */
[----:B------:R-:W-:Y:S01]  /*0480*/  IMAD.IADD R14, R14, 0x1, -R2 ;  /* 0x000000010e0e7824 */ /* 0x000fe200078e0a02 */
[----:B------:R-:W-:Y:S01]  /*0490*/  SHF.R.S32.HI R2, RZ, 0x1f, R26 ;  /* 0x0000001fff027819 */ /* 0x000fe2000001141a */
[----:B------:R-:W-:Y:S01]  /*04a0*/  @P0 IMAD.WIDE.U32 R10, R214, c[0x0][0x1e8], RZ ;  /* 0x00007a00d60a0a25 */ /* 0x000fe200078e00ff */
[----:B------:R-:W-:Y:S02]  /*04b0*/  @!P0 SHF.R.S32.HI R3, RZ, 0x1f, R4 ;  /* 0x0000001fff038819 */ /* 0x000fe40000011404 */
[----:B------:R-:W-:Y:S01]  /*04c0*/  SHF.L.U32 R6, R14, 0x3, RZ ;  /* 0x000000030e067819 */ /* 0x000fe200000006ff */
[----:B------:R-:W-:Y:S02]  /*04d0*/  @P0 IMAD R214, R214, c[0x0][0x1ec], R11 ;  /* 0x00007b00d6d60a24 */ /* 0x000fe400078e020b */
[----:B------:R-:W-:Y:S01]  /*04e0*/  @P0 IMAD.MOV.U32 R5, RZ, RZ, R10 ;  /* 0x000000ffff050224 */ /* 0x000fe200078e000a */
[----:B------:R-:W-:Y:S01]  /*04f0*/  SHF.R.S32.HI R7, RZ, 0x1f, R6 ;  /* 0x0000001fff077819 */ /* 0x000fe20000011406 */
[----:B------:R-:W-:Y:S01]  /*0500*/  @!P0 IMAD R3, R3, c[0x0][0x1e0], RZ ;  /* 0x0000780003038a24 */ /* 0x000fe200078e02ff */
[----:B------:R-:W-:Y:S01]  /*0510*/  ISETP.GE.AND P1, PT, R6, c[0x0][0x220], PT ;  /* 0x0000880006007a0c */ /* 0x000fe20003f26270 */
[----:B------:R-:W-:-:S04]  /*0520*/  @!P0 IMAD.WIDE.U32 R10, R4, c[0x0][0x1e0], RZ ;  /* 0x00007800040a8a25 */ /* 0x000fc800078e00ff */
[----:B------:R-:W-:Y:S01]  /*0530*/  IMAD R2, R2, c[0x0][0x1e8], RZ ;  /* 0x00007a0002027a24 */ /* 0x000fe200078e02ff */
[----:B------:R-:W-:Y:S01]  /*0540*/  @!P0 MOV R5, R10 ;  /* 0x0000000a00058202 */ /* 0x000fe20000000f00 */
[----:B------:R-:W-:Y:S02]  /*0550*/  @!P0 IMAD R3, R4, c[0x0][0x1e4], R3 ;  /* 0x0000790004038a24 */ /* 0x000fe400078e0203 */
[----:B------:R-:W-:-:S04]  /*0560*/  IMAD.WIDE.U32 R12, R26, c[0x0][0x1e8], R6 ;  /* 0x00007a001a0c7a25 */ /* 0x000fc800078e0006 */
[----:B------:R-:W-:Y:S01]  /*0570*/  @!P0 IMAD.IADD R214, R11, 0x1, R3 ;  /* 0x000000010bd68824 */ /* 0x000fe200078e0203 */
[----:B------:R-:W-:Y:S01]  /*0580*/  IADD3 R10, P0, R5, R12, RZ ;  /* 0x0000000c050a7210 */ /* 0x000fe20007f1e0ff */
[----:B------:R-:W-:Y:S01]  /*0590*/  IMAD R2, R26, c[0x0][0x1ec], R2 ;  /* 0x00007b001a027a24 */ /* 0x000fe200078e0202 */
[--C-:B------:R-:W-:Y:S01]  /*05a0*/  SHF.R.S32.HI R3, RZ, 0x1f, R8.reuse ;  /* 0x0000001fff037819 */ /* 0x100fe20000011408 */
[----:B------:R-:W-:-:S03]  /*05b0*/  IMAD R4, R4, c[0x0][0x1c0], R8 ;  /* 0x0000700004047a24 */ /* 0x000fc600078e0208 */
[----:B------:R-:W-:Y:S01]  /*05c0*/  IADD3.X R11, R214, R13, R2, P0, !PT ;  /* 0x0000000dd60b7210 */ /* 0x000fe200007fe402 */
[----:B------:R-:W-:Y:S01]  /*05d0*/  IMAD R2, R3, c[0x0][0x1f0], RZ ;  /* 0x00007c0003027a24 */ /* 0x000fe200078e02ff */
[----:B------:R-:W-:Y:S01]  /*05e0*/  ISETP.GE.OR P0, PT, R0, R218, P1 ;  /* 0x000000da0000720c */ /* 0x000fe20000f06670 */
[----:B------:R-:W-:Y:S01]  /*05f0*/  IMAD R26, R4, c[0x0][0x214], R26 ;  /* 0x00008500041a7a24 */ /* 0x000fe200078e021a */
[----:B------:R-:W-:Y:S01]  /*0600*/  SHF.R.S32.HI R3, RZ, 0x1f, R0 ;  /* 0x0000001fff037819 */ /* 0x000fe20000011400 */
[C---:B------:R-:W-:Y:S02]  /*0610*/  IMAD R2, R8.reuse, c[0x0][0x1f4], R2 ;  /* 0x00007d0008027a24 */ /* 0x040fe400078e0202 */
[----:B------:R-:W-:-:S04]  /*0620*/  IMAD.WIDE.U32 R10, R8, c[0x0][0x1f0], R10 ;  /* 0x00007c00080a7a25 */ /* 0x000fc800078e000a */
[----:B------:R-:W-:-:S04]  /*0630*/  IMAD.IADD R5, R11, 0x1, R2 ;  /* 0x000000010b057824 */ /* 0x000fc800078e0202 */
[----:B------:R-:W-:Y:S05]  /*0640*/  @P0 BRA `(.L_x_674) ;  /* 0x0000008000000947 */ /* 0x000fea0003800000 */
[----:B------:R-:W-:Y:S01]  /*0650*/  MOV R4, R10 ;  /* 0x0000000a00047202 */ /* 0x000fe20000000f00 */
[----:B------:R-:W-:-:S04]  /*0660*/  IMAD R2, R3, c[0x0][0x1e8], RZ ;  /* 0x00007a0003027a24 */ /* 0x000fc800078e02ff */
[----:B------:R-:W-:-:S04]  /*0670*/  IMAD.WIDE.U32 R6, R0, c[0x0][0x1e8], R4 ;  /* 0x00007a0000067a25 */ /* 0x000fc800078e0004 */
[----:B------:R-:W-:Y:S01]  /*0680*/  IMAD R2, R0, c[0x0][0x1ec], R2 ;  /* 0x00007b0000027a24 */ /* 0x000fe200078e0202 */
[----:B------:R-:W-:-:S04]  /*0690*/  LEA R8, P0, R6, c[0x0][0x1d0], 0x1 ;  /* 0x0000740006087a11 */ /* 0x000fc800078008ff */
[----:B------:R-:W-:-:S04]  /*06a0*/  IADD3 R2, R7, R2, RZ ;  /* 0x0000000207027210 */ /* 0x000fc80007ffe0ff */
[----:B------:R-:W-:-:S05]  /*06b0*/  LEA.HI.X R9, R6, c[0x0][0x1d4], R2, 0x1, P0 ;  /* 0x0000750006097a11 */ /* 0x000fca00000f0c02 */
[----:B------:R1:W-:Y:S02]  /*06c0*/  STG.E.128 [R8.64], RZ ;  /* 0x000000ff08007986 */ /* 0x0003e4000c101d06 */
.L_x_674:
[----:B------:R-:W-:Y:S05]  /*06d0*/  BSYNC B0 ;  /* 0x0000000000007941 */ /* 0x000fea0003800000 */
.L_x_673:
[----:B------:R-:W-:Y:S01]  /*06e0*/  IADD3 R2, R0, 0x20, RZ ;  /* 0x0000002000027810 */ /* 0x000fe20007ffe0ff */
[----:B------:R-:W-:Y:S03]  /*06f0*/  BSSY B0, `(.L_x_675) ;  /* 0x000000f000007945 */ /* 0x000fe60003800000 */
[CC--:B------:R-:W-:Y:S02]  /*0700*/  ISETP.GE.OR P1, PT, R2.reuse, R218.reuse, P1 ;  /* 0x000000da0200720c */ /* 0x0c0fe40000f26670 */
[----:B------:R-:W-:-:S11]  /*0710*/  ISETP.GE.AND P0, PT, R2, R218, PT ;  /* 0x000000da0200720c */ /* 0x000fd60003f06270 */
[----:B------:R-:W-:Y:S05]  /*0720*/  @P1 BRA `(.L_x_676) ;  /* 0x000000b000001947 */ /* 0x000fea0003800000 */
[----:B------:R-:W-:Y:S01]  /*0730*/  IADD3 R4, P1, R0, 0x20, RZ ;  /* 0x0000002000047810 */ /* 0x000fe20007f3e0ff */
[----:B------:R-:W-:Y:S01]  /*0740*/  IMAD.MOV.U32 R6, RZ, RZ, R10 ;  /* 0x000000ffff067224 */ /* 0x000fe200078e000a */
[----:B------:R-:W-:-:S03]  /*0750*/  MOV R7, R5 ;  /* 0x0000000500077202 */ /* 0x000fc60000000f00 */
[----:B------:R-:W-:Y:S02]  /*0760*/  IMAD.X R2, RZ, RZ, R3, P1 ;  /* 0x000000ffff027224 */ /* 0x000fe400008e0603 */
[----:B------:R-:W-:-:S04]  /*0770*/  IMAD.WIDE.U32 R6, R4, c[0x0][0x1e8], R6 ;  /* 0x00007a0004067a25 */ /* 0x000fc800078e0006 */
[----:B------:R-:W-:-:S04]  /*0780*/  IMAD R2, R2, c[0x0][0x1e8], RZ ;  /* 0x00007a0002027a24 */ /* 0x000fc800078e02ff */
[----:B------:R-:W-:Y:S01]  /*0790*/  IMAD R2, R4, c[0x0][0x1ec], R2 ;  /* 0x00007b0004027a24 */ /* 0x000fe200078e0202 */
[----:B------:R-:W-:-:S04]  /*07a0*/  LEA R4, P1, R6, c[0x0][0x1d0], 0x1 ;  /* 0x0000740006047a11 */ /* 0x000fc800078208ff */
[----:B------:R-:W-:-:S04]  /*07b0*/  IADD3 R2, R7, R2, RZ ;  /* 0x0000000207027210 */ /* 0x000fc80007ffe0ff */
[----:B------:R-:W-:-:S05]  /*07c0*/  LEA.HI.X R5, R6, c[0x0][0x1d4], R2, 0x1, P1 ;  /* 0x0000750006057a11 */ /* 0x000fca00008f0c02 */
[----:B------:R2:W-:Y:S02]  /*07d0*/  STG.E.128 [R4.64], RZ ;  /* 0x000000ff04007986 */ /* 0x0005e4000c101d06 */
.L_x_676:
[----:B------:R-:W-:Y:S05]  /*07e0*/  BSYNC B0 ;  /* 0x0000000000007941 */ /* 0x000fea0003800000 */
.L_x_675:
[C---:B------:R-:W-:Y:S02]  /*07f0*/  ISETP.NE.AND P2, PT, R14.reuse, RZ, PT ;  /* 0x000000ff0e00720c */ /* 0x040fe40003f45270 */
[----:B------:R-:W-:Y:S02]  /*0800*/  ISETP.NE.OR P0, PT, R14, RZ, P0 ;  /* 0x000000ff0e00720c */ /* 0x000fe40000705670 */
[----:B------:R-:W-:Y:S02]  /*0810*/  ISETP.GE.OR P2, PT, R0, R218, P2 ;  /* 0x000000da0000720c */ /* 0x000fe40001746670 */
[----:B------:R-:W-:-:S04]  /*0820*/  IADD3 R0, P1, R26, R0, RZ ;  /* 0x000000001a007210 */ /* 0x000fc80007f3e0ff */
[----:B------:R-:W-:Y:S02]  /*0830*/  LEA.HI.X.SX32 R3, R26, R3, 0x1, P1 ;  /* 0x000000031a037211 */ /* 0x000fe400008f0eff */
[----:B------:R-:W-:-:S04]  /*0840*/  LEA R2, P1, R0, c[0x0][0x200], 0x2 ;  /* 0x0000800000027a11 */ /* 0x000fc800078210ff */
[----:B------:R-:W-:Y:S01]  /*0850*/  LEA.HI.X R3, R0, c[0x0][0x204], R3, 0x2, P1 ;  /* 0x0000810000037a11 */ /* 0x000fe200008f1403 */
[----:B------:R-:W-:-:S05]  /*0860*/  @!P2 IMAD.MOV.U32 R0, RZ, RZ, 0x7f800000 ;  /* 0x7f800000ff00a424 */ /* 0x000fca00078e00ff */
[----:B------:R3:W-:Y:S01]  /*0870*/  @!P2 STG.E [R2.64], R0 ;  /* 0x000000000200a986 */ /* 0x0007e2000c101906 */
[----:B------:R-:W-:Y:S05]  /*0880*/  @P0 EXIT ;  /* 0x000000000000094d */ /* 0x000fea0003800000 */
[----:B---3--:R-:W-:-:S05]  /*0890*/  MOV R0, 0x7f800000 ;  /* 0x7f80000000007802 */ /* 0x008fca0000000f00 */
[----:B------:R-:W-:Y:S01]  /*08a0*/  STG.E [R2.64+0x80], R0 ;  /* 0x0000800002007986 */ /* 0x000fe2000c101906 */
[----:B------:R-:W-:Y:S05]  /*08b0*/  EXIT ;  /* 0x000000000000794d */ /* 0x000fea0003800000 */
.L_x_672:
[----:B-1----:R-:W-:Y:S01]  /*08c0*/  ISETP.NE.U32.AND P0, PT, RZ, c[0x0][0x2b8], PT ;  /* 0x0000ae00ff007a0c */ /* 0x002fe20003f05070 */
[----:B------:R-:W-:Y:S01]  /*08d0*/  IMAD.MOV.U32 R2, RZ, RZ, R4 ;  /* 0x000000ffff027224 */ /* 0x000fe200078e0004 */
[----:B------:R-:W-:Y:S02]  /*08e0*/  ISETP.NE.U32.AND P1, PT, RZ, c[0x0][0x2c0], PT ;  /* 0x0000b000ff007a0c */ /* 0x000fe40003f25070 */
[----:B------:R-:W-:Y:S02]  /*08f0*/  ISETP.NE.AND.EX P0, PT, RZ, c[0x0][0x2bc], PT, P0 ;  /* 0x0000af00ff007a0c */ /* 0x000fe40003f05300 */
[----:B------:R-:W-:-:S11]  /*0900*/  ISETP.NE.AND.EX P1, PT, RZ, c[0x0][0x2c4], PT, P1 ;  /* 0x0000b100ff007a0c */ /* 0x000fd60003f25310 */
[----:B------:R-:W-:Y:S02]  /*0910*/  @P0 IMAD.WIDE R10, R4, R0, c[0x0][0x2b8] ;  /* 0x0000ae00040a0625 */ /* 0x000fe400078e0200 */
[----:B------:R-:W-:-:S03]  /*0920*/  @P1 SHF.R.S32.HI R0, RZ, 0x1f, R4 ;  /* 0x0000001fff001819 */ /* 0x000fc60000011404 */
[----:B------:R1:W5:Y:S01]  /*0930*/  @P0 LDG.E R2, [R10.64] ;  /* 0x000000060a020981 */ /* 0x000362000c1e1900 */
[----:B------:R-:W-:Y:S01]  /*0940*/  CS2R R226, SRZ ;  /* 0x0000000000e27805 */ /* 0x000fe2000001ff00 */
[----:B------:R-:W-:Y:S01]  /*0950*/  @P1 IMAD R0, R0, c[0x0][0x2c8], RZ ;  /* 0x0000b20000001a24 */ /* 0x000fe200078e02ff */
[----:B------:R-:W-:Y:S02]  /*0960*/  PLOP3.LUT P6, PT, PT, PT, PT, 0x8, 0x0 ;  /* 0x000000000000781c */ /* 0x000fe40003fce170 */
[----:B------:R-:W-:Y:S01]  /*0970*/  IABS R5, c[0x0][0x2d0] ;  /* 0x0000b40000057a13 */ /* 0x000fe20000000000 */
[C---:B------:R-:W-:Y:S02]  /*0980*/  @P1 IMAD R0, R4.reuse, c[0x0][0x2cc], R0 ;  /* 0x0000b30004001a24 */ /* 0x040fe400078e0200 */
[----:B-1----:R-:W-:-:S04]  /*0990*/  @P1 IMAD.WIDE.U32 R10, R4, c[0x0][0x2c8], RZ ;  /* 0x0000b200040a1a25 */ /* 0x002fc800078e00ff */
[----:B------:R-:W-:Y:S01]  /*09a0*/  @P1 IMAD.IADD R0, R11, 0x1, R0 ;  /* 0x000000010b001824 */ /* 0x000fe200078e0200 */
[----:B------:R-:W-:-:S04]  /*09b0*/  @P1 LEA R226, P0, R10, c[0x0][0x2c0], 0x2 ;  /* 0x0000b0000ae21a11 */ /* 0x000fc800078010ff */
[----:B------:R-:W-:-:S04]  /*09c0*/  @P1 SHF.L.U64.HI R0, R10, 0x2, R0 ;  /* 0x000000020a001819 */ /* 0x000fc80000010200 */
[----:B------:R-:W-:Y:S02]  /*09d0*/  @P1 IADD3.X R227, R0, c[0x0][0x2c4], RZ, P0, !PT ;  /* 0x0000b10000e31a10 */ /* 0x000fe400007fe4ff */
[----:B------:R-:W-:-:S04]  /*09e0*/  @P1 ISETP.NE.U32.AND P0, PT, R226, RZ, PT ;  /* 0x000000ffe200120c */ /* 0x000fc80003f05070 */
[----:B------:R-:W-:-:S13]  /*09f0*/  @P1 ISETP.NE.AND.EX P6, PT, R227, RZ, PT, P0 ;  /* 0x000000ffe300120c */ /* 0x000fda0003fc5300 */
[----:B------:R-:W-:Y:S05]  /*0a00*/  @!P6 BRA `(.L_x_677) ;  /* 0x000004a00000e947 */ /* 0x000fea0003800000 */
[----:B------:R-:W1:Y:S01]  /*0a10*/  I2F.RP R6, R5 ;  /* 0x0000000500067306 */ /* 0x000e620000209400 */
[----:B------:R-:W-:-:S04]  /*0a20*/  LEA R200, R154, 0xffffff00, 0x8 ;  /* 0xffffff009ac87811 */ /* 0x000fc800078e40ff */
[----:B------:R-:W-:-:S03]  /*0a30*/  IABS R0, R200 ;  /* 0x000000c800007213 */ /* 0x000fc60000000000 */
[----:B-1----:R-:W1:Y:S02]  /*0a40*/  MUFU.RCP R6, R6 ;  /* 0x0000000600067308 */ /* 0x002e640000001000 */
[----:B-1----:R-:W-:-:S06]  /*0a50*/  IADD3 R6, R6, 0xffffffe, RZ ;  /* 0x0ffffffe06067810 */ /* 0x002fcc0007ffe0ff */
[----:B------:R-:W1:Y:S02]  /*0a60*/  F2I.FTZ.U32.TRUNC.NTZ R7, R6 ;  /* 0x0000000600077305 */ /* 0x000e64000021f000 */
[----:B-1---5:R-:W-:Y:S02]  /*0a70*/  IMAD.MOV R2, RZ, RZ, -R7 ;  /* 0x000000ffff027224 */ /* 0x022fe400078e0a07 */
[----:B------:R-:W-:Y:S02]  /*0a80*/  IMAD.MOV.U32 R6, RZ, RZ, RZ ;  /* 0x000000ffff067224 */ /* 0x000fe400078e00ff */
[----:B------:R-:W-:-:S04]  /*0a90*/  IMAD R2, R2, R5, RZ ;  /* 0x0000000502027224 */ /* 0x000fc800078e02ff */
[----:B------:R-:W-:Y:S01]  /*0aa0*/  IMAD.HI.U32 R3, R7, R2, R6 ;  /* 0x0000000207037227 */ /* 0x000fe200078e0006 */
[----:B------:R-:W-:-:S05]  /*0ab0*/  MOV R2, R0 ;  /* 0x0000000000027202 */ /* 0x000fca0000000f00 */
[----:B------:R-:W-:-:S04]  /*0ac0*/  IMAD.HI.U32 R3, R3, R2, RZ ;  /* 0x0000000203037227 */ /* 0x000fc800078e00ff */
[----:B------:R-:W-:-:S04]  /*0ad0*/  IMAD.MOV R0, RZ, RZ, -R3 ;  /* 0x000000ffff007224 */ /* 0x000fc800078e0a03 */
[----:B------:R-:W-:-:S05]  /*0ae0*/  IMAD R0, R5, R0, R2 ;  /* 0x0000000005007224 */ /* 0x000fca00078e0202 */
[----:B------:R-:W-:-:S13]  /*0af0*/  ISETP.GT.U32.AND P1, PT, R5, R0, PT ;  /* 0x000000000500720c */ /* 0x000fda0003f24070 */
[-C--:B------:R-:W-:Y:S02]  /*0b00*/  @!P1 IADD3 R0, R0, -R5.reuse, RZ ;  /* 0x8000000500009210 */ /* 0x080fe40007ffe0ff */
[----:B------:R-:W-:Y:S02]  /*0b10*/  @!P1 IADD3 R3, R3, 0x1, RZ ;  /* 0x0000000103039810 */ /* 0x000fe40007ffe0ff */
[----:B------:R-:W-:Y:S02]  /*0b20*/  ISETP.GE.U32.AND P2, PT, R0, R5, PT ;  /* 0x000000050000720c */ /* 0x000fe40003f46070 */
[----:B------:R-:W-:Y:S02]  /*0b30*/  LOP3.LUT R0, R200, c[0x0][0x2d0], RZ, 0x3c, !PT ;  /* 0x0000b400c8007a12 */ /* 0x000fe400078e3cff */
[----:B------:R-:W-:Y:S02]  /*0b40*/  ISETP.NE.AND P1, PT, RZ, c[0x0][0x2d0], PT ;  /* 0x0000b400ff007a0c */ /* 0x000fe40003f25270 */
[----:B------:R-:W-:-:S07]  /*0b50*/  ISETP.GE.AND P0, PT, R0, RZ, PT ;  /* 0x000000ff0000720c */ /* 0x000fce0003f06270 */
[----:B------:R-:W-:-:S05]  /*0b60*/  @P2 IADD3 R3, R3, 0x1, RZ ;  /* 0x0000000103032810 */ /* 0x000fca0007ffe0ff */
[----:B------:R-:W-:-:S05]  /*0b70*/  IMAD.MOV.U32 R2, RZ, RZ, R3 ;  /* 0x000000ffff027224 */ /* 0x000fca00078e0003 */
[----:B------:R-:W-:Y:S02]  /*0b80*/  @!P0 IADD3 R2, -R2, RZ, RZ ;  /* 0x000000ff02028210 */ /* 0x000fe40007ffe1ff */
[----:B------:R-:W-:-:S05]  /*0b90*/  @!P1 LOP3.LUT R2, RZ, c[0x0][0x2d0], RZ, 0x33, !PT ;  /* 0x0000b400ff029a12 */ /* 0x000fca00078e33ff */
[----:B------:R-:W-:-:S06]  /*0ba0*/  IMAD.WIDE R16, R2, 0x4, R226 ;  /* 0x0000000402107825 */ /* 0x000fcc00078e02e2 */
[----:B------:R-:W2:Y:S01]  /*0bb0*/  LDG.E R16, [R16.64] ;  /* 0x0000000610107981 */ /* 0x000ea2000c1e1900 */
[----:B------:R-:W-:Y:S02]  /*0bc0*/  IABS R0, c[0x0][0x1c8] ;  /* 0x0000720000007a13 */ /* 0x000fe40000000000 */
[----:B------:R-:W-:Y:S02]  /*0bd0*/  IADD3 R2, -R2, RZ, RZ ;  /* 0x000000ff02027210 */ /* 0x000fe40007ffe1ff */
[----:B------:R-:W1:Y:S03]  /*0be0*/  I2F.RP R10, R0 ;  /* 0x00000000000a7306 */ /* 0x000e660000209400 */
[----:B------:R-:W-:-:S05]  /*0bf0*/  IMAD R200, R2, c[0x0][0x2d0], R200 ;  /* 0x0000b40002c87a24 */ /* 0x000fca00078e02c8 */
[----:B-1----:R-:W1:Y:S02]  /*0c00*/  MUFU.RCP R10, R10 ;  /* 0x0000000a000a7308 */ /* 0x002e640000001000 */
[----:B-1----:R-:W-:-:S06]  /*0c10*/  IADD3 R10, R10, 0xffffffe, RZ ;  /* 0x0ffffffe0a0a7810 */ /* 0x002fcc0007ffe0ff */
[----:B------:R-:W1:Y:S02]  /*0c20*/  F2I.FTZ.U32.TRUNC.NTZ R11, R10 ;  /* 0x0000000a000b7305 */ /* 0x000e64000021f000 */
[----:B-1----:R-:W-:Y:S01]  /*0c30*/  IMAD.MOV R3, RZ, RZ, -R11 ;  /* 0x000000ffff037224 */ /* 0x002fe200078e0a0b */
[----:B------:R-:W-:-:S03]  /*0c40*/  MOV R10, RZ ;  /* 0x000000ff000a7202 */ /* 0x000fc60000000f00 */
[----:B------:R-:W-:Y:S01]  /*0c50*/  IMAD R6, R3, R0, RZ ;  /* 0x0000000003067224 */ /* 0x000fe200078e02ff */
[----:B------:R-:W-:-:S03]  /*0c60*/  IABS R3, R8 ;  /* 0x0000000800037213 */ /* 0x000fc60000000000 */
[----:B------:R-:W-:-:S04]  /*0c70*/  IMAD.HI.U32 R6, R11, R6, R10 ;  /* 0x000000060b067227 */ /* 0x000fc800078e000a */
[----:B------:R-:W-:-:S04]  /*0c80*/  IMAD.MOV.U32 R7, RZ, RZ, R3 ;  /* 0x000000ffff077224 */ /* 0x000fc800078e0003 */
[----:B------:R-:W-:-:S05]  /*0c90*/  IMAD.HI.U32 R6, R6, R7, RZ ;  /* 0x0000000706067227 */ /* 0x000fca00078e00ff */
[----:B------:R-:W-:-:S05]  /*0ca0*/  IADD3 R3, -R6, RZ, RZ ;  /* 0x000000ff06037210 */ /* 0x000fca0007ffe1ff */
[----:B------:R-:W-:-:S05]  /*0cb0*/  IMAD R3, R0, R3, R7 ;  /* 0x0000000300037224 */ /* 0x000fca00078e0207 */
[----:B------:R-:W-:-:S13]  /*0cc0*/  ISETP.GT.U32.AND P0, PT, R0, R3, PT ;  /* 0x000000030000720c */ /* 0x000fda0003f04070 */
[----:B------:R-:W-:Y:S01]  /*0cd0*/  @!P0 IMAD.IADD R3, R3, 0x1, -R0 ;  /* 0x0000000103038824 */ /* 0x000fe200078e0a00 */
[----:B------:R-:W-:-:S04]  /*0ce0*/  @!P0 IADD3 R6, R6, 0x1, RZ ;  /* 0x0000000106068810 */ /* 0x000fc80007ffe0ff */
[----:B------:R-:W-:Y:S02]  /*0cf0*/  ISETP.GE.U32.AND P1, PT, R3, R0, PT ;  /* 0x000000000300720c */ /* 0x000fe40003f26070 */
[----:B------:R-:W-:-:S04]  /*0d00*/  LOP3.LUT R0, R8, c[0x0][0x1c8], RZ, 0x3c, !PT ;  /* 0x0000720008007a12 */ /* 0x000fc800078e3cff */
[----:B------:R-:W-:Y:S02]  /*0d10*/  ISETP.GE.AND P0, PT, R0, RZ, PT ;  /* 0x000000ff0000720c */ /* 0x000fe40003f06270 */
[----:B------:R-:W-:-:S05]  /*0d20*/  SHF.R.S32.HI R0, RZ, 0x1f, R200 ;  /* 0x0000001fff007819 */ /* 0x000fca00000114c8 */
[----:B------:R-:W-:Y:S01]  /*0d30*/  @P1 IADD3 R6, R6, 0x1, RZ ;  /* 0x0000000106061810 */ /* 0x000fe20007ffe0ff */
[----:B------:R-:W-:Y:S01]  /*0d40*/  IMAD R2, R0, c[0x0][0x198], RZ ;  /* 0x0000660000027a24 */ /* 0x000fe200078e02ff */
[----:B------:R-:W-:-:S03]  /*0d50*/  ISETP.NE.AND P1, PT, RZ, c[0x0][0x1c8], PT ;  /* 0x00007200ff007a0c */ /* 0x000fc60003f25270 */
[----:B------:R-:W-:Y:S02]  /*0d60*/  IMAD R2, R200, c[0x0][0x19c], R2 ;  /* 0x00006700c8027a24 */ /* 0x000fe400078e0202 */
[----:B------:R-:W-:-:S08]  /*0d70*/  @!P0 IMAD.MOV R6, RZ, RZ, -R6 ;  /* 0x000000ffff068224 */ /* 0x000fd000078e0a06 */
[----:B------:R-:W-:Y:S02]  /*0d80*/  @!P1 LOP3.LUT R6, RZ, c[0x0][0x1c8], RZ, 0x33, !PT ;  /* 0x00007200ff069a12 */ /* 0x000fe400078e33ff */
[----:B--2---:R-:W-:Y:S01]  /*0d90*/  SHF.R.S32.HI R7, RZ, 0x1f, R16 ;  /* 0x0000001fff077819 */ /* 0x004fe20000011410 */
[----:B------:R-:W-:-:S04]  /*0da0*/  IMAD.WIDE.U32 R10, R16, c[0x0][0x180], RZ ;  /* 0x00006000100a7a25 */ /* 0x000fc800078e00ff */
[C---:B------:R-:W-:Y:S02]  /*0db0*/  IMAD R3, R7.reuse, c[0x0][0x180], RZ ;  /* 0x0000600007037a24 */ /* 0x040fe400078e02ff */
[----:B------:R-:W-:Y:S02]  /*0dc0*/  IMAD R7, R7, c[0x0][0x188], RZ ;  /* 0x0000620007077a24 */ /* 0x000fe400078e02ff */
[C---:B------:R-:W-:Y:S02]  /*0dd0*/  IMAD R3, R16.reuse, c[0x0][0x184], R3 ;  /* 0x0000610010037a24 */ /* 0x040fe400078e0203 */
[C---:B------:R-:W-:Y:S02]  /*0de0*/  IMAD R7, R16.reuse, c[0x0][0x18c], R7 ;  /* 0x0000630010077a24 */ /* 0x040fe400078e0207 */
[----:B------:R-:W-:Y:S01]  /*0df0*/  IMAD.WIDE.U32 R16, R16, c[0x0][0x188], RZ ;  /* 0x0000620010107a25 */ /* 0x000fe200078e00ff */
[----:B------:R-:W-:Y:S02]  /*0e00*/  IADD3 R11, R11, R3, RZ ;  /* 0x000000030b0b7210 */ /* 0x000fe40007ffe0ff */
[----:B------:R-:W-:Y:S01]  /*0e10*/  SHF.R.S32.HI R3, RZ, 0x1f, R6 ;  /* 0x0000001fff037819 */ /* 0x000fe20000011406 */
[----:B------:R-:W-:Y:S01]  /*0e20*/  IMAD.IADD R7, R17, 0x1, R7 ;  /* 0x0000000111077824 */ /* 0x000fe200078e0207 */
[----:B------:R-:W-:Y:S01]  /*0e30*/  MOV R18, R16 ;  /* 0x0000001000127202 */ /* 0x000fe20000000f00 */
[----:B------:R-:W-:-:S04]  /*0e40*/  IMAD.WIDE.U32 R30, R200, c[0x0][0x198], R10 ;  /* 0x00006600c81e7a25 */ /* 0x000fc800078e000a */
[----:B------:R-:W-:Y:S02]  /*0e50*/  IMAD.IADD R31, R31, 0x1, R2 ;  /* 0x000000011f1f7824 */ /* 0x000fe400078e0202 */
[----:B------:R-:W-:Y:S02]  /*0e60*/  IMAD R11, R3, c[0x0][0x1b0], RZ ;  /* 0x00006c00030b7a24 */ /* 0x000fe400078e02ff */
[----:B------:R-:W-:-:S04]  /*0e70*/  IMAD.WIDE.U32 R30, R6, c[0x0][0x1b0], R30 ;  /* 0x00006c00061e7a25 */ /* 0x000fc800078e001e */
[----:B------:R-:W-:-:S05]  /*0e80*/  IMAD R11, R6, c[0x0][0x1b4], R11 ;  /* 0x00006d00060b7a24 */ /* 0x000fca00078e020b */
[----:B------:R-:W-:Y:S01]  /*0e90*/  IADD3 R11, R31, R11, RZ ;  /* 0x0000000b1f0b7210 */ /* 0x000fe20007ffe0ff */
[----:B------:R-:W-:Y:S05]  /*0ea0*/  BRA `(.L_x_678) ;  /* 0x0000044000007947 */ /* 0x000fea0003800000 */
.L_x_677:
[----:B------:R-:W-:-:S13]  /*0eb0*/  ISETP.NE.AND P3, PT, R7, -0x1, PT ;  /* 0xffffffff0700780c */ /* 0x000fda0003f65270 */
[----:B------:R-:W-:-:S05]  /*0ec0*/  @P3 IADD3 R3, R9, R7, RZ ;  /* 0x0000000709033210 */ /* 0x000fca0007ffe0ff */
[----:B------:R-:W-:-:S04]  /*0ed0*/  @P3 IMAD.WIDE.U32 R10, R3, c[0x0][0x198], RZ ;  /* 0x00006600030a3a25 */ /* 0x000fc800078e00ff */
[----:B------:R-:W-:Y:S01]  /*0ee0*/  @P3 IMAD R3, R3, c[0x0][0x19c], R11 ;  /* 0x0000670003033a24 */ /* 0x000fe200078e020b */
[----:B------:R-:W-:Y:S05]  /*0ef0*/  @P3 BRA `(.L_x_679) ;  /* 0x000000a000003947 */ /* 0x000fea0003800000 */
[----:B------:R-:W-:Y:S01]  /*0f00*/  SHF.R.S32.HI R3, RZ, 0x1f, R9 ;  /* 0x0000001fff037819 */ /* 0x000fe20000011409 */
[----:B------:R-:W-:Y:S01]  /*0f10*/  IMAD.WIDE.U32 R10, R9, c[0x0][0x198], RZ ;  /* 0x00006600090a7a25 */ /* 0x000fe200078e00ff */
[----:B-----5:R-:W-:-:S03]  /*0f20*/  SHF.R.S32.HI R0, RZ, 0x1f, R2 ;  /* 0x0000001fff007819 */ /* 0x020fc60000011402 */
[----:B------:R-:W-:Y:S02]  /*0f30*/  IMAD R3, R3, c[0x0][0x198], RZ ;  /* 0x0000660003037a24 */ /* 0x000fe400078e02ff */
[----:B------:R-:W-:Y:S02]  /*0f40*/  IMAD R0, R0, c[0x0][0x180], RZ ;  /* 0x0000600000007a24 */ /* 0x000fe400078e02ff */
[----:B------:R-:W-:Y:S02]  /*0f50*/  IMAD R3, R9, c[0x0][0x19c], R3 ;  /* 0x0000670009037a24 */ /* 0x000fe400078e0203 */
[----:B------:R-:W-:-:S03]  /*0f60*/  IMAD R0, R2, c[0x0][0x184], R0 ;  /* 0x0000610002007a24 */ /* 0x000fc600078e0200 */
[----:B------:R-:W-:-:S05]  /*0f70*/  IADD3 R11, R11, R3, RZ ;  /* 0x000000030b0b7210 */ /* 0x000fca0007ffe0ff */
[----:B------:R-:W-:-:S05]  /*0f80*/  IMAD.WIDE.U32 R10, R2, c[0x0][0x180], R10 ;  /* 0x00006000020a7a25 */ /* 0x000fca00078e000a */
[----:B------:R-:W-:Y:S02]  /*0f90*/  IADD3 R3, R11, R0, RZ ;  /* 0x000000000b037210 */ /* 0x000fe40007ffe0ff */
.L_x_679:
[----:B------:R-:W-:Y:S01]  /*0fa0*/  IABS R11, c[0x0][0x1c8] ;  /* 0x00007200000b7a13 */ /* 0x000fe20000000000 */
[----:B------:R-:W-:Y:S01]  /*0fb0*/  @P3 IMAD.IADD R7, R9, 0x1, R7 ;  /* 0x0000000109073824 */ /* 0x000fe200078e0207 */
[----:B------:R-:W-:Y:S02]  /*0fc0*/  LEA R200, R154, 0xffffff00, 0x8 ;  /* 0xffffff009ac87811 */ /* 0x000fe400078e40ff */
[----:B------:R-:W1:Y:S01]  /*0fd0*/  I2F.RP R16, R11 ;  /* 0x0000000b00107306 */ /* 0x000e620000209400 */
[----:B------:R-:W-:-:S04]  /*0fe0*/  @P3 IMAD.WIDE.U32 R18, R7, c[0x0][0x1a0], RZ ;  /* 0x0000680007123a25 */ /* 0x000fc800078e00ff */
[----:B------:R-:W-:-:S03]  /*0ff0*/  @P3 IMAD R7, R7, c[0x0][0x1a4], R19 ;  /* 0x0000690007073a24 */ /* 0x000fc600078e0213 */
[----:B-1----:R-:W1:Y:S02]  /*1000*/  MUFU.RCP R16, R16 ;  /* 0x0000001000107308 */ /* 0x002e640000001000 */
[----:B-1----:R-:W-:-:S06]  /*1010*/  IADD3 R16, R16, 0xffffffe, RZ ;  /* 0x0ffffffe10107810 */ /* 0x002fcc0007ffe0ff */
[----:B------:R-:W1:Y:S02]  /*1020*/  F2I.FTZ.U32.TRUNC.NTZ R17, R16 ;  /* 0x0000001000117305 */ /* 0x000e64000021f000 */
[----:B-1----:R-:W-:Y:S02]  /*1030*/  IMAD.MOV R0, RZ, RZ, -R17 ;  /* 0x000000ffff007224 */ /* 0x002fe400078e0a11 */
[----:B------:R-:W-:Y:S02]  /*1040*/  IMAD.MOV.U32 R16, RZ, RZ, RZ ;  /* 0x000000ffff107224 */ /* 0x000fe400078e00ff */
[----:B------:R-:W-:Y:S01]  /*1050*/  IMAD R6, R0, R11, RZ ;  /* 0x0000000b00067224 */ /* 0x000fe200078e02ff */
[----:B------:R-:W-:-:S03]  /*1060*/  IABS R0, R8 ;  /* 0x0000000800007213 */ /* 0x000fc60000000000 */
        /* <DEDUP_REMOVED lines=11> */
[----:B------:R-:W-:-:S02]  /*1120*/  ISETP.GE.AND P1, PT, R0, RZ, PT ;  /* 0x000000ff0000720c */ /* 0x000fc40003f26270 */
[----:B------:R-:W-:Y:S02]  /*1130*/  SHF.R.S32.HI R0, RZ, 0x1f, R200 ;  /* 0x0000001fff007819 */ /* 0x000fe400000114c8 */
[----:B------:R-:W-:-:S03]  /*1140*/  MOV R11, R3 ;  /* 0x00000003000b7202 */ /* 0x000fc60000000f00 */
[----:B------:R-:W-:Y:S01]  /*1150*/  @P2 IADD3 R6, R6, 0x1, RZ ;  /* 0x0000000106062810 */ /* 0x000fe20007ffe0ff */
[----:B------:R-:W-:Y:S02]  /*1160*/  IMAD R13, R0, c[0x0][0x198], RZ ;  /* 0x00006600000d7a24 */ /* 0x000fe400078e02ff */
[----:B------:R-:W-:-:S04]  /*1170*/  IMAD.WIDE.U32 R10, R200, c[0x0][0x198], R10 ;  /* 0x00006600c80a7a25 */ /* 0x000fc800078e000a */
[----:B------:R-:W-:Y:S01]  /*1180*/  @!P1 IMAD.MOV R6, RZ, RZ, -R6 ;  /* 0x000000ffff069224 */ /* 0x000fe200078e0a06 */
[----:B------:R-:W-:Y:S01]  /*1190*/  @!P0 LOP3.LUT R6, RZ, c[0x0][0x1c8], RZ, 0x33, !PT ;  /* 0x00007200ff068a12 */ /* 0x000fe200078e33ff */
[----:B------:R-:W-:Y:S02]  /*11a0*/  IMAD R13, R200, c[0x0][0x19c], R13 ;  /* 0x00006700c80d7a24 */ /* 0x000fe400078e020d */
[----:B------:R-:W-:Y:S01]  /*11b0*/  IMAD.MOV.U32 R16, RZ, RZ, R10 ;  /* 0x000000ffff107224 */ /* 0x000fe200078e000a */
[----:B------:R-:W-:Y:S02]  /*11c0*/  SHF.R.S32.HI R3, RZ, 0x1f, R6 ;  /* 0x0000001fff037819 */ /* 0x000fe40000011406 */
[----:B------:R-:W-:-:S03]  /*11d0*/  IADD3 R17, R11, R13, RZ ;  /* 0x0000000d0b117210 */ /* 0x000fc60007ffe0ff */
[----:B------:R-:W-:Y:S02]  /*11e0*/  IMAD R11, R3, c[0x0][0x1b0], RZ ;  /* 0x00006c00030b7a24 */ /* 0x000fe400078e02ff */
[----:B------:R-:W-:-:S04]  /*11f0*/  IMAD.WIDE.U32 R16, R6, c[0x0][0x1b0], R16 ;  /* 0x00006c0006107a25 */ /* 0x000fc800078e0010 */
[----:B------:R-:W-:Y:S01]  /*1200*/  IMAD R11, R6, c[0x0][0x1b4], R11 ;  /* 0x00006d00060b7a24 */ /* 0x000fe200078e020b */
[----:B------:R-:W-:-:S03]  /*1210*/  MOV R30, R16 ;  /* 0x00000010001e7202 */ /* 0x000fc60000000f00 */
[----:B------:R-:W-:Y:S01]  /*1220*/  IMAD.IADD R11, R17, 0x1, R11 ;  /* 0x00000001110b7824 */ /* 0x000fe200078e020b */
        /* <DEDUP_REMOVED lines=11> */
[----:B------:R-:W-:Y:S02]  /*12e0*/  MOV R18, R16 ;  /* 0x0000001000127202 */ /* 0x000fe40000000f00 */
.L_x_678:
[----:B------:R-:W-:Y:S01]  /*12f0*/  ISETP.NE.AND P0, PT, R214, -0x1, PT ;  /* 0xffffffffd600780c */ /* 0x000fe20003f05270 */
[----:B------:R-:W-:Y:S01]  /*1300*/  IMAD R3, R3, c[0x0][0x1b8], RZ ;  /* 0x00006e0003037a24 */ /* 0x000fe200078e02ff */
[----:B------:R-:W-:Y:S01]  /*1310*/  SHF.R.S32.HI R20, RZ, 0x1f, R14 ;  /* 0x0000001fff147819 */ /* 0x000fe2000001140e */
[----:B------:R-:W-:Y:S01]  /*1320*/  BSSY B0, `(.L_x_680) ;  /* 0x000005a000007945 */ /* 0x000fe20003800000 */
[----:B------:R-:W-:Y:S01]  /*1330*/  SHF.R.S32.HI R10, RZ, 0x1f, R8 ;  /* 0x0000001fff0a7819 */ /* 0x000fe20000011408 */
[----:B------:R-:W-:Y:S01]  /*1340*/  IMAD R3, R6, c[0x0][0x1bc], R3 ;  /* 0x00006f0006037a24 */ /* 0x000fe200078e0203 */
[CC--:B------:R-:W-:Y:S02]  /*1350*/  LEA.HI R217, R20.reuse, R14.reuse, RZ, 0x2 ;  /* 0x0000000e14d97211 */ /* 0x0c0fe400078f10ff */
[----:B------:R-:W-:Y:S01]  /*1360*/  LEA.HI R17, R20, R14, RZ, 0x3 ;  /* 0x0000000e14117211 */ /* 0x000fe200078f18ff */
[----:B------:R-:W-:Y:S01]  /*1370*/  IMAD R10, R10, c[0x0][0x1a8], RZ ;  /* 0x00006a000a0a7a24 */ /* 0x000fe200078e02ff */
[----:B------:R-:W-:-:S02]  /*1380*/  LOP3.LUT R220, R217, 0xfffffffc, RZ, 0xc0, !PT ;  /* 0xfffffffcd9dc7812 */ /* 0x000fc400078ec0ff */
[----:B------:R-:W-:Y:S01]  /*1390*/  SHF.R.S32.HI R25, RZ, 0x3, R17 ;  /* 0x00000003ff197819 */ /* 0x000fe20000011411 */
[----:B------:R-:W-:Y:S01]  /*13a0*/  @P0 IMAD.WIDE.U32 R28, R214, c[0x0][0x190], RZ ;  /* 0x00006400d61c0a25 */ /* 0x000fe200078e00ff */
[----:B-----5:R-:W-:Y:S02]  /*13b0*/  @!P0 SHF.R.S32.HI R2, RZ, 0x1f, R4 ;  /* 0x0000001fff028819 */ /* 0x020fe40000011404 */
[----:B------:R-:W-:Y:S01]  /*13c0*/  SHF.R.S32.HI R224, RZ, 0x2, R217 ;  /* 0x00000002ffe07819 */ /* 0x000fe200000114d9 */
[----:B------:R-:W-:Y:S02]  /*13d0*/  IMAD.IADD R220, R14, 0x1, -R220 ;  /* 0x000000010edc7824 */ /* 0x000fe400078e0adc */
[----:B------:R-:W-:Y:S01]  /*13e0*/  @!P0 IMAD R2, R2, c[0x0][0x178], RZ ;  /* 0x00005e0002028a24 */ /* 0x000fe200078e02ff */
[----:B------:R-:W-:Y:S01]  /*13f0*/  LEA.HI R217, R217, R224, RZ, 0x1 ;  /* 0x000000e0d9d97211 */ /* 0x000fe200078f08ff */
[----:B------:R-:W-:Y:S01]  /*1400*/  IMAD.SHL.U32 R9, R25, 0x40, RZ ;  /* 0x0000004019097824 */ /* 0x000fe200078e00ff */
[----:B------:R-:W-:Y:S01]  /*1410*/  SHF.R.S32.HI R225, RZ, 0x1f, R224 ;  /* 0x0000001fffe17819 */ /* 0x000fe200000114e0 */
[----:B------:R-:W-:Y:S01]  /*1420*/  @!P0 IMAD.WIDE.U32 R22, R4, c[0x0][0x178], RZ ;  /* 0x00005e0004168a25 */ /* 0x000fe200078e00ff */
[----:B------:R-:W-:-:S02]  /*1430*/  LOP3.LUT R217, R217, 0x7fffffe, RZ, 0xc0, !PT ;  /* 0x07fffffed9d97812 */ /* 0x000fc400078ec0ff */
[----:B------:R-:W-:Y:S01]  /*1440*/  LOP3.LUT R9, R9, 0xc0, RZ, 0xc0, !PT ;  /* 0x000000c009097812 */ /* 0x000fe200078ec0ff */
[----:B------:R-:W-:Y:S01]  /*1450*/  @!P0 IMAD R2, R4, c[0x0][0x17c], R2 ;  /* 0x00005f0004028a24 */ /* 0x000fe200078e0202 */
[----:B------:R-:W-:Y:S01]  /*1460*/  IADD3 R200, P1, R224, R200, RZ ;  /* 0x000000c8e0c87210 */ /* 0x000fe20007f3e0ff */
[----:B------:R-:W-:Y:S02]  /*1470*/  IMAD.SHL.U32 R220, R220, 0x8, RZ ;  /* 0x00000008dcdc7824 */ /* 0x000fe400078e00ff */
[----:B------:R-:W-:Y:S01]  /*1480*/  @P0 IMAD R15, R214, c[0x0][0x194], R29 ;  /* 0x00006500d60f0a24 */ /* 0x000fe200078e021d */
[----:B------:R-:W-:Y:S01]  /*1490*/  @!P0 IADD3 R15, R23, R2, RZ ;  /* 0x00000002170f8210 */ /* 0x000fe20007ffe0ff */
[----:B------:R-:W-:Y:S01]  /*14a0*/  @!P0 IMAD.MOV.U32 R28, RZ, RZ, R22 ;  /* 0x000000ffff1c8224 */ /* 0x000fe200078e0016 */
[----:B------:R-:W-:Y:S01]  /*14b0*/  LOP3.LUT R4, R9, 0x18, R220, 0xf8, !PT ;  /* 0x0000001809047812 */ /* 0x000fe200078ef8dc */
[----:B------:R-:W-:Y:S01]  /*14c0*/  IMAD.IADD R217, R224, 0x1, -R217 ;  /* 0x00000001e0d97824 */ /* 0x000fe200078e0ad9 */
[----:B------:R-:W-:Y:S01]  /*14d0*/  SHF.R.U32.HI R9, RZ, 0x3, R9 ;  /* 0x00000003ff097819 */ /* 0x000fe20000011609 */
[----:B------:R-:W-:Y:S01]  /*14e0*/  IMAD R196, R225, c[0x0][0x198], RZ ;  /* 0x00006600e1c47a24 */ /* 0x000fe200078e02ff */
[-C--:B------:R-:W-:Y:S01]  /*14f0*/  LEA.HI R2, R20, R14.reuse, RZ, 0x5 ;  /* 0x0000000e14027211 */ /* 0x080fe200078f28ff */
[----:B------:R-:W-:Y:S01]  /*1500*/  IMAD R10, R8, c[0x0][0x1ac], R10 ;  /* 0x00006b00080a7a24 */ /* 0x000fe200078e020a */
[----:B------:R-:W-:Y:S01]  /*1510*/  LEA.HI R20, R20, R14, RZ, 0x4 ;  /* 0x0000000e14147211 */ /* 0x000fe200078f20ff */
[----:B------:R-:W-:Y:S01]  /*1520*/  IMAD R196, R224, c[0x0][0x19c], R196 ;  /* 0x00006700e0c47a24 */ /* 0x000fe200078e02c4 */
[----:B------:R-:W-:Y:S01]  /*1530*/  LOP3.LUT R9, R4, R9, RZ, 0x3c, !PT ;  /* 0x0000000904097212 */ /* 0x000fe200078e3cff */
[----:B------:R-:W-:Y:S01]  /*1540*/  IMAD.WIDE R12, R12, 0x40, R224 ;  /* 0x000000400c0c7825 */ /* 0x000fe200078e02e0 */
[----:B------:R-:W-:-:S02]  /*1550*/  IADD3 R18, P0, R220, R18, RZ ;  /* 0x00000012dc127210 */ /* 0x000fc40007f1e0ff */
[----:B------:R-:W-:Y:S02]  /*1560*/  SHF.R.S32.HI R221, RZ, 0x1f, R220 ;  /* 0x0000001fffdd7819 */ /* 0x000fe400000114dc */
[----:B------:R-:W-:Y:S02]  /*1570*/  LOP3.LUT R4, R20, 0xfffffff0, RZ, 0xc0, !PT ;  /* 0xfffffff014047812 */ /* 0x000fe400078ec0ff */
[----:B------:R-:W-:Y:S01]  /*1580*/  SHF.R.S32.HI R24, RZ, 0x5, R2 ;  /* 0x00000005ff187819 */ /* 0x000fe20000011402 */
[----:B------:R-:W-:Y:S01]  /*1590*/  IMAD.X R19, R221, 0x1, R7, P0 ;  /* 0x00000001dd137824 */ /* 0x000fe200000e0607 */
[----:B------:R-:W-:Y:S01]  /*15a0*/  IADD3.X R0, R225, R0, RZ, P1, !PT ;  /* 0x00000000e1007210 */ /* 0x000fe20000ffe4ff */
[----:B------:R-:W-:Y:S01]  /*15b0*/  IMAD.IADD R4, R14, 0x1, -R4 ;  /* 0x000000010e047824 */ /* 0x000fe200078e0a04 */
[----:B------:R-:W-:Y:S01]  /*15c0*/  IADD3 R28, P0, R220, R28, RZ ;  /* 0x0000001cdc1c7210 */ /* 0x000fe20007f1e0ff */
[----:B------:R-:W-:Y:S01]  /*15d0*/  IMAD R217, R24, 0x8, R217 ;  /* 0x0000000818d97824 */ /* 0x000fe200078e02d9 */
[----:B------:R-:W-:Y:S01]  /*15e0*/  IADD3 R30, P2, R220, R30, RZ ;  /* 0x0000001edc1e7210 */ /* 0x000fe20007f5e0ff */
[----:B------:R-:W-:Y:S01]  /*15f0*/  IMAD.WIDE.U32 R6, R6, c[0x0][0x1b8], R18 ;  /* 0x00006e0006067a25 */ /* 0x000fe200078e0012 */
[----:B------:R-:W-:-:S02]  /*1600*/  LEA.HI R19, R4, R4, RZ, 0x1 ;  /* 0x0000000404137211 */ /* 0x000fc400078f08ff */
[----:B------:R-:W-:Y:S01]  /*1610*/  LEA R217, R217, R9, 0x5 ;  /* 0x00000009d9d97211 */ /* 0x000fe200078e28ff */
[----:B------:R-:W-:Y:S01]  /*1620*/  IMAD R202, R0, c[0x0][0x1a0], RZ ;  /* 0x0000680000ca7a24 */ /* 0x000fe200078e02ff */
[--C-:B------:R-:W-:Y:S01]  /*1630*/  SHF.R.S32.HI R22, RZ, 0x1, R19.reuse ;  /* 0x00000001ff167819 */ /* 0x100fe20000011413 */
[----:B------:R-:W-:Y:S01]  /*1640*/  IMAD.IADD R0, R218, 0x1, -R26 ;  /* 0x00000001da007824 */ /* 0x000fe200078e0a1a */
[----:B------:R-:W-:Y:S01]  /*1650*/  SHF.R.S32.HI R9, RZ, 0x1f, R19 ;  /* 0x0000001fff097819 */ /* 0x000fe20000011413 */
[C---:B------:R-:W-:Y:S01]  /*1660*/  IMAD.X R29, R221.reuse, 0x1, R15, P0 ;  /* 0x00000001dd1d7824 */ /* 0x040fe200000e060f */
[----:B------:R-:W-:Y:S01]  /*1670*/  LOP3.LUT R23, R2, 0xffffffe0, RZ, 0xc0, !PT ;  /* 0xffffffe002177812 */ /* 0x000fe200078ec0ff */
[----:B------:R-:W-:Y:S01]  /*1680*/  IMAD.X R31, R221, 0x1, R11, P2 ;  /* 0x00000001dd1f7824 */ /* 0x000fe200010e060b */
[----:B------:R-:W-:Y:S01]  /*1690*/  LEA.HI R9, R9, R22, RZ, 0x2 ;  /* 0x0000001609097211 */ /* 0x000fe200078f10ff */
[----:B------:R-:W-:Y:S01]  /*16a0*/  IMAD.IADD R7, R7, 0x1, R3 ;  /* 0x0000000107077824 */ /* 0x000fe200078e0203 */
[C---:B------:R-:W-:Y:S01]  /*16b0*/  ISETP.GE.AND P0, PT, R224.reuse, R0, PT ;  /* 0x00000000e000720c */ /* 0x040fe20003f06270 */
[----:B------:R-:W-:Y:S01]  /*16c0*/  IMAD.WIDE.U32 R30, R224, c[0x0][0x198], R30 ;  /* 0x00006600e01e7a25 */ /* 0x000fe200078e001e */
[----:B------:R-:W-:-:S02]  /*16d0*/  LOP3.LUT R11, R9, 0xfffffffc, RZ, 0xc0, !PT ;  /* 0xfffffffc090b7812 */ /* 0x000fc400078ec0ff */
[----:B------:R-:W-:Y:S01]  /*16e0*/  SHF.L.U32 R217, R217, 0x1, RZ ;  /* 0x00000001d9d97819 */ /* 0x000fe200000006ff */
[----:B------:R-:W-:Y:S01]  /*16f0*/  IMAD R202, R200, c[0x0][0x1a4], R202 ;  /* 0x00006900c8ca7a24 */ /* 0x000fe200078e02ca */
[----:B------:R-:W-:Y:S01]  /*1700*/  MOV R197, R30 ;  /* 0x0000001e00c57202 */ /* 0x000fe20000000f00 */
[----:B------:R-:W-:Y:S02]  /*1710*/  IMAD.IADD R22, R22, 0x1, -R11 ;  /* 0x0000000116167824 */ /* 0x000fe400078e0a0b */
[----:B------:R-:W-:Y:S02]  /*1720*/  IMAD.MOV.U32 R2, RZ, RZ, 0x10 ;  /* 0x00000010ff027424 */ /* 0x000fe400078e00ff */
[----:B------:R-:W-:Y:S01]  /*1730*/  IMAD.WIDE.U32 R8, R8, c[0x0][0x1a8], R28 ;  /* 0x00006a0008087a25 */ /* 0x000fe200078e001c */
[----:B------:R-:W-:-:S03]  /*1740*/  LOP3.LUT P1, RZ, R22, 0x2, RZ, 0xc0, !PT ;  /* 0x0000000216ff7812 */ /* 0x000fc6000782c0ff */
[----:B------:R-:W-:Y:S01]  /*1750*/  IMAD.WIDE.U32 R200, R200, c[0x0][0x1a0], R6 ;  /* 0x00006800c8c87a25 */ /* 0x000fe200078e0006 */
[----:B------:R-:W-:-:S03]  /*1760*/  SEL R3, R2, 0xfffffff0, !P1 ;  /* 0xfffffff002037807 */ /* 0x000fc60004800000 */
[----:B------:R-:W-:Y:S02]  /*1770*/  IMAD.IADD R196, R31, 0x1, R196 ;  /* 0x000000011fc47824 */ /* 0x000fe400078e02c4 */
[----:B------:R-:W-:Y:S02]  /*1780*/  IMAD.IADD R23, R14, 0x1, -R23 ;  /* 0x000000010e177824 */ /* 0x000fe400078e0a17 */
[----:B------:R-:W-:Y:S02]  /*1790*/  IMAD.IADD R11, R9, 0x1, R10 ;  /* 0x00000001090b7824 */ /* 0x000fe400078e020a */
[----:B------:R-:W-:Y:S01]  /*17a0*/  IMAD.IADD R203, R201, 0x1, R202 ;  /* 0x00000001c9cb7824 */ /* 0x000fe200078e02ca */
[----:B------:R-:W-:Y:S05]  /*17b0*/  @P0 BRA `(.L_x_681) ;  /* 0x0000010000000947 */ /* 0x000fea0003800000 */
[----:B------:R-:W-:-:S13]  /*17c0*/  ISETP.GE.AND P0, PT, R220, c[0x0][0x220], PT ;  /* 0x00008800dc007a0c */ /* 0x000fda0003f06270 */
[----:B------:R1:W-:Y:S04]  /*17d0*/  @P0 STS [R217], RZ ;  /* 0x000000ffd9000388 */ /* 0x0003e80000000800 */
[----:B------:R1:W-:Y:S04]  /*17e0*/  @P0 STS [R217+0x4], RZ ;  /* 0x000004ffd9000388 */ /* 0x0003e80000000800 */
[----:B------:R1:W-:Y:S01]  /*17f0*/  @P0 STS.64 [R217+0x8], RZ ;  /* 0x000008ffd9000388 */ /* 0x0003e20000000a00 */
        /* <DEDUP_REMOVED lines=8> */
[----:B------:R-:W-:Y:S01]  /*1880*/  @!PT LDS RZ, [RZ] ;  /* 0x00000000fffff984 */ /* 0x000fe20000000800 */
[----:B------:R-:W-:Y:S01]  /*1890*/  @!PT LDS RZ, [RZ] ;  /* 0x00000000fffff984 */ /* 0x000fe20000000800 */
[----:B------:R-:W-:Y:S01]  /*18a0*/  @!PT LDS RZ, [RZ] ;  /* 0x00000000fffff984 */ /* 0x000fe20000000800 */
[----:B------:R2:W-:Y:S02]  /*18b0*/  LDGSTS.E.BYPASS.LTC128B.128 [R217], [R30.64] ;  /* 0x000000001ed97fae */ /* 0x0005e4000b901d46 */
.L_x_681:
[----:B------:R-:W-:Y:S05]  /*18c0*/  BSYNC B0 ;  /* 0x0000000000007941 */ /* 0x000fea0003800000 */
.L_x_680:
[----:B------:R-:W-:Y:S01]  /*18d0*/  IADD3 R6, R224, 0x20, RZ ;  /* 0x00000020e0067810 */ /* 0x000fe20007ffe0ff */
[----:B------:R-:W-:Y:S03]  /*18e0*/  BSSY B0, `(.L_x_682) ;  /* 0x0000013000007945 */ /* 0x000fe60003800000 */
[----:B------:R-:W-:-:S13]  /*18f0*/  ISETP.GE.AND P0, PT, R6, R0, PT ;  /* 0x000000000600720c */ /* 0x000fda0003f06270 */
[----:B------:R-:W-:Y:S05]  /*1900*/  @P0 BRA `(.L_x_683) ;  /* 0x0000010000000947 */ /* 0x000fea0003800000 */
[----:B------:R-:W-:-:S13]  /*1910*/  ISETP.GE.AND P0, PT, R220, c[0x0][0x220], PT ;  /* 0x00008800dc007a0c */ /* 0x000fda0003f06270 */
[----:B------:R3:W-:Y:S01]  /*1920*/  @P0 STS.128 [R217+0x800], RZ ;  /* 0x000800ffd9000388 */ /* 0x0007e20000000c00 */
[----:B------:R-:W-:Y:S05]  /*1930*/  @P0 BRA `(.L_x_683) ;  /* 0x000000d000000947 */ /* 0x000fea0003800000 */
[----:B------:R-:W-:Y:S02]  /*1940*/  IADD3 R7, P0, R12, 0x20, RZ ;  /* 0x000000200c077810 */ /* 0x000fe40007f1e0ff */
[----:B------:R-:W-:Y:S02]  /*1950*/  MOV R9, R11 ;  /* 0x0000000b00097202 */ /* 0x000fe40000000f00 */
[----:B------:R-:W-:-:S03]  /*1960*/  IADD3.X R0, RZ, R13, RZ, P0, !PT ;  /* 0x0000000dff007210 */ /* 0x000fc600007fe4ff */
[----:B------:R-:W-:-:S04]  /*1970*/  IMAD.WIDE.U32 R8, R7, c[0x0][0x190], R8 ;  /* 0x0000640007087a25 */ /* 0x000fc800078e0008 */
[----:B------:R-:W-:Y:S01]  /*1980*/  IMAD R0, R0, c[0x0][0x190], RZ ;  /* 0x0000640000007a24 */ /* 0x000fe200078e02ff */
[----:B------:R-:W-:-:S03]  /*1990*/  LEA R10, P0, R8, c[0x0][0x160], 0x1 ;  /* 0x00005800080a7a11 */ /* 0x000fc600078008ff */
[----:B------:R-:W-:-:S05]  /*19a0*/  IMAD R0, R7, c[0x0][0x194], R0 ;  /* 0x0000650007007a24 */ /* 0x000fca00078e0200 */
[----:B------:R-:W-:-:S04]  /*19b0*/  IADD3 R0, R9, R0, RZ ;  /* 0x0000000009007210 */ /* 0x000fc80007ffe0ff */
[----:B------:R-:W-:-:S05]  /*19c0*/  LEA.HI.X R11, R8, c[0x0][0x164], R0, 0x1, P0 ;  /* 0x00005900080b7a11 */ /* 0x000fca00000f0c00 */
[----:B------:R-:W-:Y:S01]  /*19d0*/  @!PT LDS RZ, [RZ] ;  /* 0x00000000fffff984 */ /* 0x000fe20000000800 */
[----:B------:R-:W-:Y:S01]  /*19e0*/  @!PT LDS RZ, [RZ] ;  /* 0x00000000fffff984 */ /* 0x000fe20000000800 */
[----:B------:R-:W-:Y:S01]  /*19f0*/  @!PT LDS RZ, [RZ] ;  /* 0x00000000fffff984 */ /* 0x000fe20000000800 */
[----:B------:R4:W-:Y:S02]  /*1a00*/  LDGSTS.E.BYPASS.LTC128B.128 [R217+0x800], [R10.64] ;  /* 0x008000000ad97fae */ /* 0x0009e4000b901d46 */
.L_x_683:
[----:B------:R-:W-:Y:S05]  /*1a10*/  BSYNC B0 ;  /* 0x0000000000007941 */ /* 0x000fea0003800000 */
.L_x_682:
[----:B------:R-:W-:Y:S01]  /*1a20*/  IADD3 R216, R154, -0x1, RZ ;  /* 0xffffffff9ad87810 */ /* 0x000fe20007ffe0ff */
[----:B------:R-:W-:Y:S04]  /*1a30*/  BSSY B0, `(.L_x_684) ;  /* 0x0000010000007945 */ /* 0x000fe80003800000 */
[----:B------:R-:W-:-:S04]  /*1a40*/  IMAD.SHL.U32 R7, R216, 0x100, RZ ;  /* 0x00000100d8077824 */ /* 0x000fc800078e00ff */
[----:B------:R-:W-:-:S05]  /*1a50*/  IMAD.IADD R0, R199, 0x1, -R7 ;  /* 0x00000001c7007824 */ /* 0x000fca00078e0a07 */
[----:B------:R-:W-:-:S13]  /*1a60*/  ISETP.GE.AND P0, PT, R224, R0, PT ;  /* 0x00000000e000720c */ /* 0x000fda0003f06270 */
[----:B------:R-:W-:Y:S05]  /*1a70*/  @P0 BRA `(.L_x_685) ;  /* 0x000000b000000947 */ /* 0x000fea0003800000 */
[----:B------:R-:W-:-:S13]  /*1a80*/  ISETP.GE.AND P0, PT, R220, c[0x0][0x220], PT ;  /* 0x00008800dc007a0c */ /* 0x000fda0003f06270 */
[----:B------:R1:W-:Y:S04]  /*1a90*/  @P0 STS [R217+0x1000], RZ ;  /* 0x001000ffd9000388 */ /* 0x0003e80000000800 */
[----:B------:R1:W-:Y:S04]  /*1aa0*/  @P0 STS [R217+0x1004], RZ ;  /* 0x001004ffd9000388 */ /* 0x0003e80000000800 */
[----:B------:R1:W-:Y:S01]  /*1ab0*/  @P0 STS.64 [R217+0x1008], RZ ;  /* 0x001008ffd9000388 */ /* 0x0003e20000000a00 */
[----:B------:R-:W-:Y:S05]  /*1ac0*/  @P0 BRA `(.L_x_685) ;  /* 0x0000006000000947 */ /* 0x000fea0003800000 */
[----:B------:R-:W-:-:S04]  /*1ad0*/  LEA R8, P0, R197, c[0x0][0x168], 0x1 ;  /* 0x00005a00c5087a11 */ /* 0x000fc800078008ff */
[----:B------:R-:W-:-:S05]  /*1ae0*/  LEA.HI.X R9, R197, c[0x0][0x16c], R196, 0x1, P0 ;  /* 0x00005b00c5097a11 */ /* 0x000fca00000f0cc4 */
[----:B------:R-:W-:Y:S01]  /*1af0*/  @!PT LDS RZ, [RZ] ;  /* 0x00000000fffff984 */ /* 0x000fe20000000800 */
[----:B------:R-:W-:Y:S01]  /*1b00*/  @!PT LDS RZ, [RZ] ;  /* 0x00000000fffff984 */ /* 0x000fe20000000800 */
[----:B------:R-:W-:Y:S01]  /*1b10*/  @!PT LDS RZ, [RZ] ;  /* 0x00000000fffff984 */ /* 0x000fe20000000800 */
[----:B------:R1:W-:Y:S04]  /*1b20*/  LDGSTS.E.BYPASS.LTC128B.128 [R217+0x1000], [R8.64] ;  /* 0x0100000008d97fae */ /* 0x0003e8000b901d46 */
.L_x_685:
[----:B------:R-:W-:Y:S05]  /*1b30*/  BSYNC B0 ;  /* 0x0000000000007941 */ /* 0x000fea0003800000 */
.L_x_684:
[----:B------:R-:W-:Y:S01]  /*1b40*/  ISETP.GE.AND P0, PT, R6, R0, PT ;  /* 0x000000000600720c */ /* 0x000fe20003f06270 */
[----:B------:R-:W-:Y:S01]  /*1b50*/  IMAD.MOV.U32 R155, RZ, RZ, c[0x0][0x198] ;  /* 0x00006600ff9b7624 */ /* 0x000fe200078e00ff */
[----:B------:R-:W-:Y:S01]  /*1b60*/  MOV R219, 0x5 ;  /* 0x0000000500db7802 */ /* 0x000fe20000000f00 */
[----:B------:R-:W-:Y:S02]  /*1b70*/  BSSY B0, `(.L_x_686) ;  /* 0x000000f000007945 */ /* 0x000fe40003800000 */
[C---:B------:R-:W-:Y:S01]  /*1b80*/  IMAD.SHL.U32 R213, R155.reuse, 0x20, RZ ;  /* 0x000000209bd57824 */ /* 0x040fe200078e00ff */
[----:B------:R-:W-:-:S07]  /*1b90*/  SHF.L.U64.HI R212, R155, R219, c[0x0][0x19c] ;  /* 0x000067009bd47619 */ /* 0x000fce00000102db */
[----:B------:R-:W-:Y:S05]  /*1ba0*/  @P0 BRA `(.L_x_687) ;  /* 0x000000b000000947 */ /* 0x000fea0003800000 */
[----:B------:R-:W-:-:S13]  /*1bb0*/  ISETP.GE.AND P0, PT, R220, c[0x0][0x220], PT ;  /* 0x00008800dc007a0c */ /* 0x000fda0003f06270 */
[----:B------:R1:W-:Y:S01]  /*1bc0*/  @P0 STS.128 [R217+0x1800], RZ ;  /* 0x001800ffd9000388 */ /* 0x0003e20000000c00 */
[----:B------:R-:W-:Y:S05]  /*1bd0*/  @P0 BRA `(.L_x_687) ;  /* 0x0000008000000947 */ /* 0x000fea0003800000 */
[----:B-1----:R-:W-:-:S05]  /*1be0*/  IADD3 R9, P0, R213, R197, RZ ;  /* 0x000000c5d5097210 */ /* 0x002fca0007f1e0ff */
[----:B------:R-:W-:Y:S01]  /*1bf0*/  IMAD.X R8, R212, 0x1, R196, P0 ;  /* 0x00000001d4087824 */ /* 0x000fe200000e06c4 */
[----:B----4-:R-:W-:-:S04]  /*1c00*/  LEA R10, P0, R9, c[0x0][0x168], 0x1 ;  /* 0x00005a00090a7a11 */ /* 0x010fc800078008ff */
[----:B------:R-:W-:-:S05]  /*1c10*/  LEA.HI.X R11, R9, c[0x0][0x16c], R8, 0x1, P0 ;  /* 0x00005b00090b7a11 */ /* 0x000fca00000f0c08 */
[----:B------:R-:W-:Y:S01]  /*1c20*/  @!PT LDS RZ, [RZ] ;  /* 0x00000000fffff984 */ /* 0x000fe20000000800 */
[----:B------:R-:W-:Y:S01]  /*1c30*/  @!PT LDS RZ, [RZ] ;  /* 0x00000000fffff984 */ /* 0x000fe20000000800 */
[----:B------:R-:W-:Y:S01]  /*1c40*/  @!PT LDS RZ, [RZ] ;  /* 0x00000000fffff984 */ /* 0x000fe20000000800 */
[----:B------:R1:W-:Y:S04]  /*1c50*/  LDGSTS.E.BYPASS.LTC128B.128 [R217+0x1800], [R10.64] ;  /* 0x018000000ad97fae */ /* 0x0003e8000b901d46 */
.L_x_687:
[----:B------:R-:W-:Y:S05]  /*1c60*/  BSYNC B0 ;  /* 0x0000000000007941 */ /* 0x000fea0003800000 */
.L_x_686:
[----:B------:R-:W-:Y:S01]  /*1c70*/  IADD3 R13, R224, 0x40, RZ ;  /* 0x00000040e00d7810 */ /* 0x000fe20007ffe0ff */
[----:B------:R-:W-:Y:S03]  /*1c80*/  BSSY B0, `(.L_x_688) ;  /* 0x000000f000007945 */ /* 0x000fe60003800000 */
[----:B------:R-:W-:-:S13]  /*1c90*/  ISETP.GE.AND P0, PT, R13, R0, PT ;  /* 0x000000000d00720c */ /* 0x000fda0003f06270 */
[----:B------:R-:W-:Y:S05]  /*1ca0*/  @P0 BRA `(.L_x_689) ;  /* 0x000000c000000947 */ /* 0x000fea0003800000 */
[----:B------:R-:W-:-:S13]  /*1cb0*/  ISETP.GE.AND P0, PT, R220, c[0x0][0x220], PT ;  /* 0x00008800dc007a0c */ /* 0x000fda0003f06270 */
[----:B------:R1:W-:Y:S01]  /*1cc0*/  @P0 STS.128 [R217+0x2000], RZ ;  /* 0x002000ffd9000388 */ /* 0x0003e20000000c00 */
[----:B------:R-:W-:Y:S05]  /*1cd0*/  @P0 BRA `(.L_x_689) ;  /* 0x0000009000000947 */ /* 0x000fea0003800000 */
[----:B-1----:R-:W-:Y:S01]  /*1ce0*/  IMAD.MOV.U32 R8, RZ, RZ, c[0x0][0x19c] ;  /* 0x00006700ff087624 */ /* 0x002fe200078e00ff */
[----:B------:R-:W-:-:S04]  /*1cf0*/  LEA R9, P0, R155, R197, 0x6 ;  /* 0x000000c59b097211 */ /* 0x000fc800078030ff */
[----:B------:R-:W-:Y:S02]  /*1d00*/  LEA.HI.X R8, R155, R196, R8, 0x6, P0 ;  /* 0x000000c49b087211 */ /* 0x000fe400000f3408 */
[----:B----4-:R-:W-:-:S04]  /*1d10*/  LEA R10, P0, R9, c[0x0][0x168], 0x1 ;  /* 0x00005a00090a7a11 */ /* 0x010fc800078008ff */
[----:B------:R-:W-:-:S05]  /*1d20*/  LEA.HI.X R11, R9, c[0x0][0x16c], R8, 0x1, P0 ;  /* 0x00005b00090b7a11 */ /* 0x000fca00000f0c08 */
[----:B------:R-:W-:Y:S01]  /*1d30*/  @!PT LDS RZ, [RZ] ;  /* 0x00000000fffff984 */ /* 0x000fe20000000800 */
[----:B------:R-:W-:Y:S01]  /*1d40*/  @!PT LDS RZ, [RZ] ;  /* 0x00000000fffff984 */ /* 0x000fe20000000800 */
[----:B------:R-:W-:Y:S01]  /*1d50*/  @!PT LDS RZ, [RZ] ;  /* 0x00000000fffff984 */ /* 0x000fe20000000800 */
[----:B------:R1:W-:Y:S04]  /*1d60*/  LDGSTS.E.BYPASS.LTC128B.128 [R217+0x2000], [R10.64] ;  /* 0x020000000ad97fae */ /* 0x0003e8000b901d46 */
.L_x_689:
[----:B------:R-:W-:Y:S05]  /*1d70*/  BSYNC B0 ;  /* 0x0000000000007941 */ /* 0x000fea0003800000 */
.L_x_688:
[----:B------:R-:W-:Y:S01]  /*1d80*/  IADD3 R12, R224, 0x60, RZ ;  /* 0x00000060e00c7810 */ /* 0x000fe20007ffe0ff */
[----:B------:R-:W-:Y:S03]  /*1d90*/  BSSY B0, `(.L_x_690) ;  /* 0x0000012000007945 */ /* 0x000fe60003800000 */
[----:B------:R-:W-:-:S13]  /*1da0*/  ISETP.GE.AND P0, PT, R12, R0, PT ;  /* 0x000000000c00720c */ /* 0x000fda0003f06270 */
[----:B------:R-:W-:Y:S05]  /*1db0*/  @P0 BRA `(.L_x_691) ;  /* 0x000000f000000947 */ /* 0x000fea0003800000 */
[----:B------:R-:W-:-:S13]  /*1dc0*/  ISETP.GE.AND P0, PT, R220, c[0x0][0x220], PT ;  /* 0x00008800dc007a0c */ /* 0x000fda0003f06270 */
[----:B------:R1:W-:Y:S01]  /*1dd0*/  @P0 STS.128 [R217+0x2800], RZ ;  /* 0x002800ffd9000388 */ /* 0x0003e20000000c00 */
[----:B------:R-:W-:Y:S05]  /*1de0*/  @P0 BRA `(.L_x_691) ;  /* 0x000000c000000947 */ /* 0x000fea0003800000 */
[----:B-1----:R-:W-:Y:S01]  /*1df0*/  IMAD.MOV.U32 R8, RZ, RZ, R197 ;  /* 0x000000ffff087224 */ /* 0x002fe200078e00c5 */
[----:B------:R-:W-:Y:S01]  /*1e00*/  ULDC UR4, c[0x0][0x19c] ;  /* 0x0000670000047ab9 */ /* 0x000fe20000000800 */
[----:B------:R-:W-:Y:S01]  /*1e10*/  IMAD.MOV.U32 R9, RZ, RZ, R196 ;  /* 0x000000ffff097224 */ /* 0x000fe200078e00c4 */
[----:B------:R-:W-:-:S03]  /*1e20*/  UIMAD UR4, UR4, 0x60, URZ ;  /* 0x00000060040478a4 */ /* 0x000fc6000f8e023f */
[----:B------:R-:W-:-:S05]  /*1e30*/  IMAD.WIDE.U32 R28, R155, 0x60, R8 ;  /* 0x000000609b1c7825 */ /* 0x000fca00078e0008 */
[----:B------:R-:W-:Y:S02]  /*1e40*/  IADD3 R8, R29, UR4, RZ ;  /* 0x000000041d087c10 */ /* 0x000fe4000fffe0ff */
[----:B----4-:R-:W-:-:S04]  /*1e50*/  LEA R10, P0, R28, c[0x0][0x168], 0x1 ;  /* 0x00005a001c0a7a11 */ /* 0x010fc800078008ff */
[----:B------:R-:W-:-:S05]  /*1e60*/  LEA.HI.X R11, R28, c[0x0][0x16c], R8, 0x1, P0 ;  /* 0x00005b001c0b7a11 */ /* 0x000fca00000f0c08 */
[----:B------:R-:W-:Y:S01]  /*1e70*/  @!PT LDS RZ, [RZ] ;  /* 0x00000000fffff984 */ /* 0x000fe20000000800 */
[----:B------:R-:W-:Y:S01]  /*1e80*/  @!PT LDS RZ, [RZ] ;  /* 0x00000000fffff984 */ /* 0x000fe20000000800 */
[----:B------:R-:W-:Y:S01]  /*1e90*/  @!PT LDS RZ, [RZ] ;  /* 0x00000000fffff984 */ /* 0x000fe20000000800 */
[----:B------:R1:W-:Y:S04]  /*1ea0*/  LDGSTS.E.BYPASS.LTC128B.128 [R217+0x2800], [R10.64] ;  /* 0x028000000ad97fae */ /* 0x0003e8000b901d46 */
.L_x_691:
[----:B------:R-:W-:Y:S05]  /*1eb0*/  BSYNC B0 ;  /* 0x0000000000007941 */ /* 0x000fea0003800000 */
.L_x_690:
[----:B-1--4-:R-:W-:Y:S01]  /*1ec0*/  IADD3 R11, R224, 0x80, RZ ;  /* 0x00000080e00b7810 */ /* 0x012fe20007ffe0ff */
[----:B------:R-:W-:Y:S03]  /*1ed0*/  BSSY B0, `(.L_x_692) ;  /* 0x000000f000007945 */ /* 0x000fe60003800000 */
[----:B------:R-:W-:-:S13]  /*1ee0*/  ISETP.GE.AND P0, PT, R11, R0, PT ;  /* 0x000000000b00720c */ /* 0x000fda0003f06270 */
[----:B------:R-:W-:Y:S05]  /*1ef0*/  @P0 BRA `(.L_x_693) ;  /* 0x000000c000000947 */ /* 0x000fea0003800000 */
[----:B------:R-:W-:-:S13]  /*1f00*/  ISETP.GE.AND P0, PT, R220, c[0x0][0x220], PT ;  /* 0x00008800dc007a0c */ /* 0x000fda0003f06270 */
[----:B------:R1:W-:Y:S01]  /*1f10*/  @P0 STS.128 [R217+0x3000], RZ ;  /* 0x003000ffd9000388 */ /* 0x0003e20000000c00 */
[----:B------:R-:W-:Y:S05]  /*1f20*/  @P0 BRA `(.L_x_693) ;  /* 0x0000009000000947 */ /* 0x000fea0003800000 */
[----:B------:R-:W-:Y:S01]  /*1f30*/  IMAD.MOV.U32 R8, RZ, RZ, c[0x0][0x19c] ;  /* 0x00006700ff087624 */ /* 0x000fe200078e00ff */
[----:B------:R-:W-:-:S04]  /*1f40*/  LEA R9, P0, R155, R197, 0x7 ;  /* 0x000000c59b097211 */ /* 0x000fc800078038ff */
[----:B------:R-:W-:Y:S02]  /*1f50*/  LEA.HI.X R8, R155, R196, R8, 0x7, P0 ;  /* 0x000000c49b087211 */ /* 0x000fe400000f3c08 */
[----:B------:R-:W-:-:S04]  /*1f60*/  LEA R28, P0, R9, c[0x0][0x168], 0x1 ;  /* 0x00005a00091c7a11 */ /* 0x000fc800078008ff */
[----:B------:R-:W-:-:S05]  /*1f70*/  LEA.HI.X R29, R9, c[0x0][0x16c], R8, 0x1, P0 ;  /* 0x00005b00091d7a11 */ /* 0x000fca00000f0c08 */
[----:B------:R-:W-:Y:S01]  /*1f80*/  @!PT LDS RZ, [RZ] ;  /* 0x00000000fffff984 */ /* 0x000fe20000000800 */
[----:B------:R-:W-:Y:S01]  /*1f90*/  @!PT LDS RZ, [RZ] ;  /* 0x00000000fffff984 */ /* 0x000fe20000000800 */
[----:B------:R-:W-:Y:S01]  /*1fa0*/  @!PT LDS RZ, [RZ] ;  /* 0x00000000fffff984 */ /* 0x000fe20000000800 */
[----:B------:R4:W-:Y:S04]  /*1fb0*/  LDGSTS.E.BYPASS.LTC128B.128 [R217+0x3000], [R28.64] ;  /* 0x030000001cd97fae */ /* 0x0009e8000b901d46 */
.L_x_693:
[----:B------:R-:W-:Y:S05]  /*1fc0*/  BSYNC B0 ;  /* 0x0000000000007941 */ /* 0x000fea0003800000 */
.L_x_692:
[----:B------:R-:W-:Y:S01]  /*1fd0*/  IADD3 R10, R224, 0xa0, RZ ;  /* 0x000000a0e00a7810 */ /* 0x000fe20007ffe0ff */
[----:B------:R-:W-:Y:S03]  /*1fe0*/  BSSY B0, `(.L_x_694) ;  /* 0x0000012000007945 */ /* 0x000fe60003800000 */
[----:B------:R-:W-:-:S13]  /*1ff0*/  ISETP.GE.AND P0, PT, R10, R0, PT ;  /* 0x000000000a00720c */ /* 0x000fda0003f06270 */
[----:B------:R-:W-:Y:S05]  /*2000*/  @P0 BRA `(.L_x_695) ;  /* 0x000000f000000947 */ /* 0x000fea0003800000 */
[----:B------:R-:W-:-:S13]  /*2010*/  ISETP.GE.AND P0, PT, R220, c[0x0][0x220], PT ;  /* 0x00008800dc007a0c */ /* 0x000fda0003f06270 */
[----:B------:R1:W-:Y:S01]  /*2020*/  @P0 STS.128 [R217+0x3800], RZ ;  /* 0x003800ffd9000388 */ /* 0x0003e20000000c00 */
[----:B------:R-:W-:Y:S05]  /*2030*/  @P0 BRA `(.L_x_695) ;  /* 0x000000c000000947 */ /* 0x000fea0003800000 */
[----:B------:R-:W-:Y:S01]  /*2040*/  IMAD.MOV.U32 R8, RZ, RZ, R197 ;  /* 0x000000ffff087224 */ /* 0x000fe200078e00c5 */
[----:B------:R-:W-:Y:S01]  /*2050*/  ULDC UR4, c[0x0][0x19c] ;  /* 0x0000670000047ab9 */ /* 0x000fe20000000800 */
[----:B------:R-:W-:Y:S01]  /*2060*/  IMAD.MOV.U32 R9, RZ, RZ, R196 ;  /* 0x000000ffff097224 */ /* 0x000fe200078e00c4 */
[----:B------:R-:W-:-:S03]  /*2070*/  UIMAD UR4, UR4, 0xa0, URZ ;  /* 0x000000a0040478a4 */ /* 0x000fc6000f8e023f */
[----:B--2---:R-:W-:-:S05]  /*2080*/  IMAD.WIDE.U32 R30, R155, 0xa0, R8 ;  /* 0x000000a09b1e7825 */ /* 0x004fca00078e0008 */
[----:B------:R-:W-:Y:S02]  /*2090*/  IADD3 R8, R31, UR4, RZ ;  /* 0x000000041f087c10 */ /* 0x000fe4000fffe0ff */
[----:B----4-:R-:W-:-:S04]  /*20a0*/  LEA R28, P0, R30, c[0x0][0x168], 0x1 ;  /* 0x00005a001e1c7a11 */ /* 0x010fc800078008ff */
[----:B------:R-:W-:-:S05]  /*20b0*/  LEA.HI.X R29, R30, c[0x0][0x16c], R8, 0x1, P0 ;  /* 0x00005b001e1d7a11 */ /* 0x000fca00000f0c08 */
[----:B------:R-:W-:Y:S01]  /*20c0*/  @!PT LDS RZ, [RZ] ;  /* 0x00000000fffff984 */ /* 0x000fe20000000800 */
[----:B------:R-:W-:Y:S01]  /*20d0*/  @!PT LDS RZ, [RZ] ;  /* 0x00000000fffff984 */ /* 0x000fe20000000800 */
[----:B------:R-:W-:Y:S01]  /*20e0*/  @!PT LDS RZ, [RZ] ;  /* 0x00000000fffff984 */ /* 0x000fe20000000800 */
[----:B------:R2:W-:Y:S04]  /*20f0*/  LDGSTS.E.BYPASS.LTC128B.128 [R217+0x3800], [R28.64] ;  /* 0x038000001cd97fae */ /* 0x0005e8000b901d46 */
.L_x_695:
[----:B------:R-:W-:Y:S05]  /*2100*/  BSYNC B0 ;  /* 0x0000000000007941 */ /* 0x000fea0003800000 */
.L_x_694:
[----:B------:R-:W-:Y:S01]  /*2110*/  IADD3 R9, R224, 0xc0, RZ ;  /* 0x000000c0e0097810 */ /* 0x000fe20007ffe0ff */
[----:B------:R-:W-:Y:S03]  /*2120*/  BSSY B0, `(.L_x_696) ;  /* 0x0000012000007945 */ /* 0x000fe60003800000 */
[----:B------:R-:W-:-:S13]  /*2130*/  ISETP.GE.AND P0, PT, R9, R0, PT ;  /* 0x000000000900720c */ /* 0x000fda0003f06270 */
[----:B------:R-:W-:Y:S05]  /*2140*/  @P0 BRA `(.L_x_697) ;  /* 0x000000f000000947 */ /* 0x000fea0003800000 */
[----:B------:R-:W-:-:S13]  /*2150*/  ISETP.GE.AND P0, PT, R220, c[0x0][0x220], PT ;  /* 0x00008800dc007a0c */ /* 0x000fda0003f06270 */
[----:B------:R1:W-:Y:S01]  /*2160*/  @P0 STS.128 [R217+0x4000], RZ ;  /* 0x004000ffd9000388 */ /* 0x0003e20000000c00 */
[----:B------:R-:W-:Y:S05]  /*2170*/  @P0 BRA `(.L_x_697) ;  /* 0x000000c000000947 */ /* 0x000fea0003800000 */
[----:B--2-4-:R-:W-:Y:S01]  /*2180*/  IMAD.MOV.U32 R28, RZ, RZ, R197 ;  /* 0x000000ffff1c7224 */ /* 0x014fe200078e00c5 */
[----:B------:R-:W-:Y:S01]  /*2190*/  ULDC UR4, c[0x0][0x19c] ;  /* 0x0000670000047ab9 */ /* 0x000fe20000000800 */
[----:B------:R-:W-:Y:S01]  /*21a0*/  IMAD.MOV.U32 R29, RZ, RZ, R196 ;  /* 0x000000ffff1d7224 */ /* 0x000fe200078e00c4 */
[----:B------:R-:W-:-:S03]  /*21b0*/  UIMAD UR4, UR4, 0xc0, URZ ;  /* 0x000000c0040478a4 */ /* 0x000fc6000f8e023f */
[----:B------:R-:W-:-:S05]  /*21c0*/  IMAD.WIDE.U32 R30, R155, 0xc0, R28 ;  /* 0x000000c09b1e7825 */ /* 0x000fca00078e001c */
[----:B------:R-:W-:Y:S02]  /*21d0*/  IADD3 R8, R31, UR4, RZ ;  /* 0x000000041f087c10 */ /* 0x000fe4000fffe0ff */
[----:B------:R-:W-:-:S04]  /*21e0*/  LEA R28, P0, R30, c[0x0][0x168], 0x1 ;  /* 0x00005a001e1c7a11 */ /* 0x000fc800078008ff */
[----:B------:R-:W-:-:S05]  /*21f0*/  LEA.HI.X R29, R30, c[0x0][0x16c], R8, 0x1, P0 ;  /* 0x00005b001e1d7a11 */ /* 0x000fca00000f0c08 */
[----:B------:R-:W-:Y:S01]  /*2200*/  @!PT LDS RZ, [RZ] ;  /* 0x00000000fffff984 */ /* 0x000fe20000000800 */
[----:B------:R-:W-:Y:S01]  /*2210*/  @!PT LDS RZ, [RZ] ;  /* 0x00000000fffff984 */ /* 0x000fe20000000800 */
[----:B------:R-:W-:Y:S01]  /*2220*/  @!PT LDS RZ, [RZ] ;  /* 0x00000000fffff984 */ /* 0x000fe20000000800 */
[----:B------:R2:W-:Y:S04]  /*2230*/  LDGSTS.E.BYPASS.LTC128B.128 [R217+0x4000], [R28.64] ;  /* 0x040000001cd97fae */ /* 0x0005e8000b901d46 */
.L_x_697:
[----:B------:R-:W-:Y:S05]  /*2240*/  BSYNC B0 ;  /* 0x0000000000007941 */ /* 0x000fea0003800000 */
.L_x_696:
        /* <DEDUP_REMOVED lines=19> */
.L_x_699:
[----:B------:R-:W-:Y:S05]  /*2380*/  BSYNC B0 ;  /* 0x0000000000007941 */ /* 0x000fea0003800000 */
.L_x_698:
[----:B------:R-:W0:Y:S01]  /*2390*/  LDGDEPBAR ;  /* 0x00000000000079af */ /* 0x000e220000000000 */
[----:B------:R-:W-:Y:S01]  /*23a0*/  LOP3.LUT R17, R17, 0xfffffff8, RZ, 0xc0, !PT ;  /* 0xfffffff811117812 */ /* 0x000fe200078ec0ff */
[----:B------:R-:W-:Y:S01]  /*23b0*/  IMAD.SHL.U32 R22, R22, 0x40, RZ ;  /* 0x0000004016167824 */ /* 0x000fe200078e00ff */
[----:B------:R-:W-:Y:S01]  /*23c0*/  SHF.R.S32.HI R18, RZ, 0x1f, R4 ;  /* 0x0000001fff127819 */ /* 0x000fe20000011404 */
[----:B------:R-:W-:Y:S01]  /*23d0*/  IMAD R26, R24, 0x10, R26 ;  /* 0x00000010181a7824 */ /* 0x000fe200078e021a */
[----:B------:R-:W-:Y:S01]  /*23e0*/  SHF.R.S32.HI R21, RZ, 0x4, R20 ;  /* 0x00000004ff157819 */ /* 0x000fe20000011414 */
[----:B------:R-:W-:Y:S01]  /*23f0*/  IMAD.IADD R17, R14, 0x1, -R17 ;  /* 0x000000010e117824 */ /* 0x000fe200078e0a11 */
[----:B------:R-:W-:Y:S01]  /*2400*/  LEA.HI R18, R18, R4, RZ, 0x3 ;  /* 0x0000000412127211 */ /* 0x000fe200078f18ff */
[----:B------:R-:W-:Y:S01]  /*2410*/  IMAD.SHL.U32 R198, R14, 0x2, RZ ;  /* 0x000000020ec67824 */ /* 0x000fe200078e00ff */
[----:B------:R-:W-:Y:S01]  /*2420*/  LEA.HI R20, R20, R21, RZ, 0x1 ;  /* 0x0000001514147211 */ /* 0x000fe200078f08ff */
[----:B------:R-:W-:Y:S01]  /*2430*/  BSSY B0, `(.L_x_700) ;  /* 0x000003c000007945 */ /* 0x000fe20003800000 */
[----:B------:R-:W-:Y:S01]  /*2440*/  ISETP.GE.AND P1, PT, R224, R0, PT ;  /* 0x00000000e000720c */ /* 0x000fe20003f26270 */
[----:B------:R-:W-:Y:S01]  /*2450*/  IMAD.SHL.U32 R18, R18, 0x20, RZ ;  /* 0x0000002012127824 */ /* 0x000fe200078e00ff */
[----:B------:R-:W-:-:S02]  /*2460*/  LOP3.LUT R19, R19, 0x7fffffe, RZ, 0xc0, !PT ;  /* 0x07fffffe13137812 */ /* 0x000fc400078ec0ff */
[----:B------:R-:W-:Y:S02]  /*2470*/  LOP3.LUT R20, R20, 0xfffffffe, RZ, 0xc0, !PT ;  /* 0xfffffffe14147812 */ /* 0x000fe400078ec0ff */
[----:B------:R-:W-:Y:S01]  /*2480*/  LEA.HI R16, R17, R17, RZ, 0x1 ;  /* 0x0000001111107211 */ /* 0x000fe200078f08ff */
[----:B------:R-:W-:Y:S01]  /*2490*/  IMAD.IADD R19, R4, 0x1, -R19 ;  /* 0x0000000104137824 */ /* 0x000fe200078e0a13 */
[----:B------:R-:W-:Y:S01]  /*24a0*/  LOP3.LUT R18, R18, 0xffffff00, RZ, 0xc0, !PT ;  /* 0xffffff0012127812 */ /* 0x000fe200078ec0ff */
[----:B------:R-:W-:Y:S01]  /*24b0*/  IMAD.IADD R20, R21, 0x1, -R20 ;  /* 0x0000000115147824 */ /* 0x000fe200078e0a14 */
[----:B------:R-:W-:Y:S02]  /*24c0*/  LOP3.LUT R4, R16, 0x7fffffe, RZ, 0xc0, !PT ;  /* 0x07fffffe10047812 */ /* 0x000fe400078ec0ff */
[----:B------:R-:W-:Y:S01]  /*24d0*/  SHF.R.S32.HI R16, RZ, 0x1, R16 ;  /* 0x00000001ff107819 */ /* 0x000fe20000011410 */
[----:B------:R-:W-:-:S04]  /*24e0*/  DEPBAR.LE SB0, 0x0 ;  /* 0x000080000000791a */ /* 0x000fc80000000000 */
[----:B------:R-:W-:Y:S01]  /*24f0*/  BAR.SYNC.DEFER_BLOCKING 0x0 ;  /* 0x0000000000007b1d */ /* 0x000fe20000010000 */
[----:B------:R-:W-:Y:S01]  /*2500*/  IMAD.SHL.U32 R21, R20, 0x8, RZ ;  /* 0x0000000814157824 */ /* 0x000fe200078e00ff */
[----:B------:R-:W-:Y:S01]  /*2510*/  LOP3.LUT R22, R22, 0xc0, RZ, 0xc0, !PT ;  /* 0x000000c016167812 */ /* 0x000fe200078ec0ff */
[----:B------:R-:W-:Y:S01]  /*2520*/  IMAD.IADD R4, R17, 0x1, -R4 ;  /* 0x0000000111047824 */ /* 0x000fe200078e0a04 */
[----:B------:R-:W-:Y:S01]  /*2530*/  SHF.R.S32.HI R15, RZ, 0x1f, R23 ;  /* 0x0000001fff0f7819 */ /* 0x000fe20000011417 */
[--C-:B------:R-:W-:Y:S01]  /*2540*/  IMAD R24, R24, 0x200, R18.reuse ;  /* 0x0000020018187824 */ /* 0x100fe200078e0212 */
[C---:B------:R-:W-:Y:S01]  /*2550*/  LOP3.LUT P2, RZ, R16.reuse, 0x2, RZ, 0xc0, !PT ;  /* 0x0000000210ff7812 */ /* 0x040fe2000784c0ff */
[----:B------:R-:W-:Y:S01]  /*2560*/  IMAD.SHL.U32 R17, R16, 0x40, RZ ;  /* 0x0000004010117824 */ /* 0x000fe200078e00ff */
[----:B------:R-:W-:Y:S01]  /*2570*/  LOP3.LUT R21, R22, 0x8, R21, 0xf8, !PT ;  /* 0x0000000816157812 */ /* 0x000fe200078ef815 */
[C---:B------:R-:W-:Y:S01]  /*2580*/  IMAD R18, R19.reuse, 0x20, R18 ;  /* 0x0000002013127824 */ /* 0x040fe200078e0212 */
[----:B------:R-:W-:Y:S01]  /*2590*/  SHF.R.U32.HI R16, RZ, 0x3, R22 ;  /* 0x00000003ff107819 */ /* 0x000fe20000011616 */
[----:B------:R-:W-:Y:S01]  /*25a0*/  IMAD R24, R19, 0x20, R24 ;  /* 0x0000002013187824 */ /* 0x000fe200078e0218 */
[----:B------:R-:W-:Y:S01]  /*25b0*/  LEA.HI R15, R15, R23, RZ, 0x2 ;  /* 0x000000170f0f7211 */ /* 0x000fe200078f10ff */
[----:B------:R-:W-:Y:S01]  /*25c0*/  IMAD.SHL.U32 R19, R25, 0x8, RZ ;  /* 0x0000000819137824 */ /* 0x000fe200078e00ff */
[----:B------:R-:W-:Y:S01]  /*25d0*/  LOP3.LUT R17, R17, 0xc0, RZ, 0xc0, !PT ;  /* 0x000000c011117812 */ /* 0x000fe200078ec0ff */
[----:B------:R-:W-:Y:S01]  /*25e0*/  IMAD R209, R20, 0x8, R4 ;  /* 0x0000000814d17824 */ /* 0x000fe200078e0204 */
[----:B------:R-:W-:-:S02]  /*25f0*/  LOP3.LUT R16, R21, R16, RZ, 0x3c, !PT ;  /* 0x0000001015107212 */ /* 0x000fc400078e3cff */
[----:B------:R-:W-:Y:S02]  /*2600*/  SHF.R.S32.HI R215, RZ, 0x2, R15 ;  /* 0x00000002ffd77819 */ /* 0x000fe4000001140f */
[----:B------:R-:W-:Y:S01]  /*2610*/  LOP3.LUT R19, R17, 0x8, R19, 0xf8, !PT ;  /* 0x0000000811137812 */ /* 0x000fe200078ef813 */
[C---:B------:R-:W-:Y:S01]  /*2620*/  IMAD.IADD R211, R16.reuse, 0x1, R24 ;  /* 0x0000000110d37824 */ /* 0x040fe200078e0218 */
[----:B------:R-:W-:Y:S01]  /*2630*/  SHF.R.U32.HI R17, RZ, 0x3, R17 ;  /* 0x00000003ff117819 */ /* 0x000fe20000011611 */
[----:B------:R-:W-:Y:S01]  /*2640*/  IMAD.IADD R4, R16, 0x1, R18 ;  /* 0x0000000110047824 */ /* 0x000fe200078e0212 */
[----:B------:R1:W-:Y:S01]  /*2650*/  @P1 STS [R217+0x5000], RZ ;  /* 0x005000ffd9001388 */ /* 0x0003e20000000800 */
[----:B------:R-:W-:Y:S01]  /*2660*/  IADD3 R26, R26, 0x1, R215 ;  /* 0x000000011a1a7810 */ /* 0x000fe20007ffe0d7 */
[----:B------:R-:W-:Y:S01]  /*2670*/  IMAD.SHL.U32 R211, R211, 0x2, RZ ;  /* 0x00000002d3d37824 */ /* 0x000fe200078e00ff */
[----:B------:R-:W-:Y:S01]  /*2680*/  LOP3.LUT R17, R19, R17, RZ, 0x3c, !PT ;  /* 0x0000001113117212 */ /* 0x000fe200078e3cff */
[----:B------:R1:W-:Y:S01]  /*2690*/  @P1 STS [R217+0x5004], RZ ;  /* 0x005004ffd9001388 */ /* 0x0003e20000000800 */
[----:B------:R-:W-:Y:S01]  /*26a0*/  LEA R152, P0, R200, c[0x0][0x170], 0x1 ;  /* 0x00005c00c8987a11 */ /* 0x000fe200078008ff */
[----:B------:R-:W-:Y:S01]  /*26b0*/  IMAD R210, R3, 0x2, R211 ;  /* 0x0000000203d27824 */ /* 0x000fe200078e02d3 */
[----:B------:R-:W-:Y:S01]  /*26c0*/  IADD3 R204, R199, R26, -R218 ;  /* 0x0000001ac7cc7210 */ /* 0x000fe20007ffe8da */
[----:B------:R1:W-:Y:S01]  /*26d0*/  @P1 STS.64 [R217+0x5008], RZ ;  /* 0x005008ffd9001388 */ /* 0x0003e20000000a00 */
[----:B------:R-:W-:Y:S01]  /*26e0*/  IMAD.U32 R209, R209, 0x20, R17 ;  /* 0x00000020d1d17824 */ /* 0x000fe200078e0011 */
[----:B------:R-:W-:-:S02]  /*26f0*/  LOP3.LUT R198, R198, 0x6, RZ, 0xc0, !PT ;  /* 0x00000006c6c67812 */ /* 0x000fc400078ec0ff */
[----:B------:R-:W-:Y:S02]  /*2700*/  LEA.HI.X R153, R200, c[0x0][0x174], R203, 0x1, P0 ;  /* 0x00005d00c8997a11 */ /* 0x000fe400000f0ccb */
[----:B------:R-:W-:Y:S02]  /*2710*/  SEL R2, R2, 0xfffffff0, !P2 ;  /* 0xfffffff002027807 */ /* 0x000fe40005000000 */
[----:B------:R-:W-:Y:S01]  /*2720*/  IADD3 R204, R204, c[0x0][0x2e8], RZ ;  /* 0x0000ba00cccc7a10 */ /* 0x000fe20007ffe0ff */
[----:B------:R-:W-:Y:S05]  /*2730*/  @P1 BRA `(.L_x_701) ;  /* 0x000000b000001947 */ /* 0x000fea0003800000 */
[----:B------:R-:W-:-:S13]  /*2740*/  ISETP.GE.AND P0, PT, R220, c[0x0][0x220], PT ;  /* 0x00008800dc007a0c */ /* 0x000fda0003f06270 */
[----:B------:R1:W-:Y:S04]  /*2750*/  @P0 STS [R217+0x5000], RZ ;  /* 0x005000ffd9000388 */ /* 0x0003e80000000800 */
[----:B------:R1:W-:Y:S04]  /*2760*/  @P0 STS [R217+0x5004], RZ ;  /* 0x005004ffd9000388 */ /* 0x0003e80000000800 */
[----:B------:R1:W-:Y:S01]  /*2770*/  @P0 STS.64 [R217+0x5008], RZ ;  /* 0x005008ffd9000388 */ /* 0x0003e20000000a00 */
[----:B------:R-:W-:Y:S05]  /*2780*/  @P0 BRA `(.L_x_701) ;  /* 0x0000006000000947 */ /* 0x000fea0003800000 */
[----:B------:R-:W-:Y:S02]  /*2790*/  MOV R14, R152 ;  /* 0x00000098000e7202 */ /* 0x000fe40000000f00 */
[----:B------:R-:W-:-:S05]  /*27a0*/  MOV R15, R153 ;  /* 0x00000099000f7202 */ /* 0x000fca0000000f00 */
[----:B------:R-:W-:Y:S01]  /*27b0*/  @!PT LDS RZ, [RZ] ;  /* 0x00000000fffff984 */ /* 0x000fe20000000800 */
[----:B------:R-:W-:Y:S01]  /*27c0*/  @!PT LDS RZ, [RZ] ;  /* 0x00000000fffff984 */ /* 0x000fe20000000800 */
[----:B------:R-:W-:Y:S01]  /*27d0*/  @!PT LDS RZ, [RZ] ;  /* 0x00000000fffff984 */ /* 0x000fe20000000800 */
[----:B------:R1:W-:Y:S02]  /*27e0*/  LDGSTS.E.BYPASS.LTC128B.128 [R217+0x5000], [R14.64] ;  /* 0x050000000ed97fae */ /* 0x0003e4000b901d46 */
.L_x_701:
[----:B------:R-:W-:Y:S05]  /*27f0*/  BSYNC B0 ;  /* 0x0000000000007941 */ /* 0x000fea0003800000 */
.L_x_700:
[----:B------:R-:W-:Y:S01]  /*2800*/  ISETP.GE.AND P0, PT, R6, R0, PT ;  /* 0x000000000600720c */ /* 0x000fe20003f06270 */
[----:B------:R-:W-:Y:S01]  /*2810*/  IMAD.MOV.U32 R6, RZ, RZ, c[0x0][0x1a0] ;  /* 0x00006800ff067624 */ /* 0x000fe200078e00ff */
[----:B------:R-:W-:Y:S03]  /*2820*/  BSSY B0, `(.L_x_702) ;  /* 0x000000e000007945 */ /* 0x000fe60003800000 */
[C---:B------:R-:W-:Y:S01]  /*2830*/  IMAD.SHL.U32 R222, R6.reuse, 0x20, RZ ;  /* 0x0000002006de7824 */ /* 0x040fe200078e00ff */
[----:B------:R-:W-:-:S07]  /*2840*/  SHF.L.U64.HI R219, R6, R219, c[0x0][0x1a4] ;  /* 0x0000690006db7619 */ /* 0x000fce00000102db */
[----:B------:R1:W-:Y:S01]  /*2850*/  @P0 STS.128 [R217+0x5800], RZ ;  /* 0x005800ffd9000388 */ /* 0x0003e20000000c00 */
[----:B------:R-:W-:Y:S05]  /*2860*/  @P0 BRA `(.L_x_703) ;  /* 0x0000009000000947 */ /* 0x000fea0003800000 */
[----:B------:R-:W-:-:S13]  /*2870*/  ISETP.GE.AND P0, PT, R220, c[0x0][0x220], PT ;  /* 0x00008800dc007a0c */ /* 0x000fda0003f06270 */
[----:B------:R1:W-:Y:S01]  /*2880*/  @P0 STS.128 [R217+0x5800], RZ ;  /* 0x005800ffd9000388 */ /* 0x0003e20000000c00 */
[----:B------:R-:W-:Y:S05]  /*2890*/  @P0 BRA `(.L_x_703) ;  /* 0x0000006000000947 */ /* 0x000fea0003800000 */
[----:B-1----:R-:W-:-:S04]  /*28a0*/  LEA R14, P0, R222, R152, 0x1 ;  /* 0x00000098de0e7211 */ /* 0x002fc800078008ff */
[----:B------:R-:W-:-:S05]  /*28b0*/  LEA.HI.X R15, R222, R153, R219, 0x1, P0 ;  /* 0x00000099de0f7211 */ /* 0x000fca00000f0cdb */
[----:B------:R-:W-:Y:S01]  /*28c0*/  @!PT LDS RZ, [RZ] ;  /* 0x00000000fffff984 */ /* 0x000fe20000000800 */
[----:B------:R-:W-:Y:S01]  /*28d0*/  @!PT LDS RZ, [RZ] ;  /* 0x00000000fffff984 */ /* 0x000fe20000000800 */
[----:B------:R-:W-:Y:S01]  /*28e0*/  @!PT LDS RZ, [RZ] ;  /* 0x00000000fffff984 */ /* 0x000fe20000000800 */
[----:B------:R1:W-:Y:S04]  /*28f0*/  LDGSTS.E.BYPASS.LTC128B.128 [R217+0x5800], [R14.64] ;  /* 0x058000000ed97fae */ /* 0x0003e8000b901d46 */
.L_x_703:
[----:B------:R-:W-:Y:S05]  /*2900*/  BSYNC B0 ;  /* 0x0000000000007941 */ /* 0x000fea0003800000 */
.L_x_702:
[----:B------:R-:W-:Y:S01]  /*2910*/  ISETP.GE.AND P0, PT, R13, R0, PT ;  /* 0x000000000d00720c */ /* 0x000fe20003f06270 */
[----:B------:R-:W-:-:S12]  /*2920*/  BSSY B0, `(.L_x_704) ;  /* 0x000000d000007945 */ /* 0x000fd80003800000 */
[----:B------:R1:W-:Y:S01]  /*2930*/  @P0 STS.128 [R217+0x6000], RZ ;  /* 0x006000ffd9000388 */ /* 0x0003e20000000c00 */
[----:B------:R-:W-:Y:S05]  /*2940*/  @P0 BRA `(.L_x_705) ;  /* 0x000000a000000947 */ /* 0x000fea0003800000 */
[----:B------:R-:W-:-:S13]  /*2950*/  ISETP.GE.AND P0, PT, R220, c[0x0][0x220], PT ;  /* 0x00008800dc007a0c */ /* 0x000fda0003f06270 */
[----:B------:R1:W-:Y:S01]  /*2960*/  @P0 STS.128 [R217+0x6000], RZ ;  /* 0x006000ffd9000388 */ /* 0x0003e20000000c00 */
[----:B------:R-:W-:Y:S05]  /*2970*/  @P0 BRA `(.L_x_705) ;  /* 0x0000007000000947 */ /* 0x000fea0003800000 */
[----:B------:R-:W-:Y:S01]  /*2980*/  IMAD.MOV.U32 R13, RZ, RZ, c[0x0][0x1a4] ;  /* 0x00006900ff0d7624 */ /* 0x000fe200078e00ff */
[----:B-1----:R-:W-:-:S04]  /*2990*/  LEA R14, P0, R6, R152, 0x7 ;  /* 0x00000098060e7211 */ /* 0x002fc800078038ff */
[----:B------:R-:W-:-:S05]  /*29a0*/  LEA.HI.X R15, R6, R153, R13, 0x7, P0 ;  /* 0x00000099060f7211 */ /* 0x000fca00000f3c0d */
[----:B------:R-:W-:Y:S01]  /*29b0*/  @!PT LDS RZ, [RZ] ;  /* 0x00000000fffff984 */ /* 0x000fe20000000800 */
[----:B------:R-:W-:Y:S01]  /*29c0*/  @!PT LDS RZ, [RZ] ;  /* 0x00000000fffff984 */ /* 0x000fe20000000800 */
[----:B------:R-:W-:Y:S01]  /*29d0*/  @!PT LDS RZ, [RZ] ;  /* 0x00000000fffff984 */ /* 0x000fe20000000800 */
[----:B------:R1:W-:Y:S04]  /*29e0*/  LDGSTS.E.BYPASS.LTC128B.128 [R217+0x6000], [R14.64] ;  /* 0x060000000ed97fae */ /* 0x0003e8000b901d46 */
.L_x_705:
[----:B------:R-:W-:Y:S05]  /*29f0*/  BSYNC B0 ;  /* 0x0000000000007941 */ /* 0x000fea0003800000 */
.L_x_704:
[----:B------:R-:W-:Y:S01]  /*2a00*/  ISETP.GE.AND P0, PT, R12, R0, PT ;  /* 0x000000000c00720c */ /* 0x000fe20003f06270 */
[----:B------:R-:W-:-:S12]  /*2a10*/  BSSY B0, `(.L_x_706) ;  /* 0x0000010000007945 */ /* 0x000fd80003800000 */
[----:B------:R1:W-:Y:S01]  /*2a20*/  @P0 STS.128 [R217+0x6800], RZ ;  /* 0x006800ffd9000388 */ /* 0x0003e20000000c00 */
[----:B------:R-:W-:Y:S05]  /*2a30*/  @P0 BRA `(.L_x_707) ;  /* 0x000000d000000947 */ /* 0x000fea0003800000 */
[----:B------:R-:W-:-:S13]  /*2a40*/  ISETP.GE.AND P0, PT, R220, c[0x0][0x220], PT ;  /* 0x00008800dc007a0c */ /* 0x000fda0003f06270 */
[----:B------:R1:W-:Y:S01]  /*2a50*/  @P0 STS.128 [R217+0x6800], RZ ;  /* 0x006800ffd9000388 */ /* 0x0003e20000000c00 */
[----:B------:R-:W-:Y:S05]  /*2a60*/  @P0 BRA `(.L_x_707) ;  /* 0x000000a000000947 */ /* 0x000fea0003800000 */
[----:B------:R-:W-:Y:S01]  /*2a70*/  MOV R12, R152 ;  /* 0x00000098000c7202 */ /* 0x000fe20000000f00 */
[----:B------:R-:W-:Y:S01]  /*2a80*/  ULDC UR4, c[0x0][0x1a4] ;  /* 0x0000690000047ab9 */ /* 0x000fe20000000800 */
[----:B------:R-:W-:Y:S01]  /*2a90*/  MOV R13, R153 ;  /* 0x00000099000d7202 */ /* 0x000fe20000000f00 */
[----:B------:R-:W-:-:S04]  /*2aa0*/  UIMAD UR4, UR4, 0xc0, URZ ;  /* 0x000000c0040478a4 */ /* 0x000fc8000f8e023f */
[----:B------:R-:W-:-:S05]  /*2ab0*/  IMAD.WIDE.U32 R12, R6, 0xc0, R12 ;  /* 0x000000c0060c7825 */ /* 0x000fca00078e000c */
[----:B------:R-:W-:-:S05]  /*2ac0*/  IADD3 R13, R13, UR4, RZ ;  /* 0x000000040d0d7c10 */ /* 0x000fca000fffe0ff */
[----:B------:R-:W-:Y:S01]  /*2ad0*/  @!PT LDS RZ, [RZ] ;  /* 0x00000000fffff984 */ /* 0x000fe20000000800 */
[----:B------:R-:W-:Y:S01]  /*2ae0*/  @!PT LDS RZ, [RZ] ;  /* 0x00000000fffff984 */ /* 0x000fe20000000800 */
[----:B------:R-:W-:Y:S01]  /*2af0*/  @!PT LDS RZ, [RZ] ;  /* 0x00000000fffff984 */ /* 0x000fe20000000800 */
[----:B------:R1:W-:Y:S02]  /*2b00*/  LDGSTS.E.BYPASS.LTC128B.128 [R217+0x6800], [R12.64] ;  /* 0x068000000cd97fae */ /* 0x0003e4000b901d46 */
.L_x_707:
[----:B------:R-:W-:Y:S05]  /*2b10*/  BSYNC B0 ;  /* 0x0000000000007941 */ /* 0x000fea0003800000 */
.L_x_706:
        /* <DEDUP_REMOVED lines=14> */
.L_x_709:
[----:B------:R-:W-:Y:S05]  /*2c00*/  BSYNC B0 ;  /* 0x0000000000007941 */ /* 0x000fea0003800000 */
.L_x_708:
        /* <DEDUP_REMOVED lines=17> */
.L_x_711:
[----:B------:R-:W-:Y:S05]  /*2d20*/  BSYNC B0 ;  /* 0x0000000000007941 */ /* 0x000fea0003800000 */
.L_x_710:
[----:B------:R-:W-:Y:S01]  /*2d30*/  ISETP.GE.AND P0, PT, R9, R0, PT ;  /* 0x000000000900720c */ /* 0x000fe20003f06270 */
[----:B------:R-:W-:-:S12]  /*2d40*/  BSSY B0, `(.L_x_712) ;  /* 0x0000010000007945 */ /* 0x000fd80003800000 */
[----:B------:R1:W-:Y:S01]  /*2d50*/  @P0 STS.128 [R217+0x8000], RZ ;  /* 0x008000ffd9000388 */ /* 0x0003e20000000c00 */
[----:B------:R-:W-:Y:S05]  /*2d60*/  @P0 BRA `(.L_x_713) ;  /* 0x000000d000000947 */ /* 0x000fea0003800000 */
[----:B------:R-:W-:-:S13]  /*2d70*/  ISETP.GE.AND P0, PT, R220, c[0x0][0x220], PT ;  /* 0x00008800dc007a0c */ /* 0x000fda0003f06270 */
[----:B------:R1:W-:Y:S01]  /*2d80*/  @P0 STS.128 [R217+0x8000], RZ ;  /* 0x008000ffd9000388 */ /* 0x0003e20000000c00 */
[----:B------:R-:W-:Y:S05]  /*2d90*/  @P0 BRA `(.L_x_713) ;  /* 0x000000a000000947 */ /* 0x000fea0003800000 */
[----:B-1----:R-:W-:Y:S01]  /*2da0*/  MOV R10, R152 ;  /* 0x00000098000a7202 */ /* 0x002fe20000000f00 */
        /* <DEDUP_REMOVED lines=9> */
.L_x_713:
[----:B------:R-:W-:Y:S05]  /*2e40*/  BSYNC B0 ;  /* 0x0000000000007941 */ /* 0x000fea0003800000 */
.L_x_712:
        /* <DEDUP_REMOVED lines=17> */
.L_x_715:
[----:B------:R-:W-:Y:S05]  /*2f60*/  BSYNC B0 ;  /* 0x0000000000007941 */ /* 0x000fea0003800000 */
.L_x_714:
[----:B------:R-:W-:Y:S01]  /*2f70*/  IMAD.SHL.U32 R209, R209, 0x2, RZ ;  /* 0x00000002d1d17824 */ /* 0x000fe200078e00ff */
[----:B------:R-:W-:Y:S01]  /*2f80*/  LDSM.16.M88.4 R36, [R211] ;  /* 0x00000000d324783b */ /* 0x000fe20000000200 */
[----:B------:R-:W-:Y:S02]  /*2f90*/  ISETP.GE.AND P1, PT, R154, 0x2, PT ;  /* 0x000000029a00780c */ /* 0x000fe40003f26270 */
[----:B------:R-:W-:Y:S01]  /*2fa0*/  IMAD R0, R2, 0x2, R209 ;  /* 0x0000000202007824 */ /* 0x000fe200078e02d1 */
[----:B--2-4-:R-:W2:Y:S04]  /*2fb0*/  LDSM.16.M88.4 R28, [R209+0x1000] ;  /* 0x00100000d11c783b */ /* 0x014ea80000000200 */
[----:B------:R-:W4:Y:S04]  /*2fc0*/  LDSM.16.M88.4 R20, [R209+0x1400] ;  /* 0x00140000d114783b */ /* 0x000f280000000200 */
[----:B-1----:R-:W1:Y:S04]  /*2fd0*/  LDSM.16.M88.4 R12, [R209+0x1800] ;  /* 0x00180000d10c783b */ /* 0x002e680000000200 */
[----:B------:R-:W5:Y:S04]  /*2fe0*/  LDSM.16.M88.4 R132, [R209+0x1c00] ;  /* 0x001c0000d184783b */ /* 0x000f680000000200 */
[----:B------:R-:W3:Y:S04]  /*2ff0*/  LDSM.16.M88.4 R124, [R209+0x2000] ;  /* 0x00200000d17c783b */ /* 0x000ee80000000200 */
[----:B------:R-:W3:Y:S04]  /*3000*/  LDSM.16.M88.4 R116, [R209+0x2400] ;  /* 0x00240000d174783b */ /* 0x000ee80000000200 */
[----:B------:R-:W3:Y:S04]  /*3010*/  LDSM.16.M88.4 R108, [R209+0x2800] ;  /* 0x00280000d16c783b */ /* 0x000ee80000000200 */
[----:B------:R-:W3:Y:S04]  /*3020*/  LDSM.16.M88.4 R100, [R209+0x2c00] ;  /* 0x002c0000d164783b */ /* 0x000ee80000000200 */
[----:B------:R-:W3:Y:S04]  /*3030*/  LDSM.16.M88.4 R92, [R209+0x3000] ;  /* 0x00300000d15c783b */ /* 0x000ee80000000200 */
[----:B------:R-:W3:Y:S04]  /*3040*/  LDSM.16.M88.4 R84, [R209+0x3400] ;  /* 0x00340000d154783b */ /* 0x000ee80000000200 */
[----:B------:R-:W3:Y:S01]  /*3050*/  LDSM.16.M88.4 R76, [R209+0x3800] ;  /* 0x00380000d14c783b */ /* 0x000ee20000000200 */
[C---:B--2---:R-:W-:Y:S03]  /*3060*/  HMMA.16816.F32.BF16 R32, R36.reuse, R28, RZ ;  /* 0x0000001c2420723c */ /* 0x044fe600000418ff */
[----:B------:R-:W2:Y:S04]  /*3070*/  LDSM.16.M88.4 R68, [R209+0x3c00] ;  /* 0x003c0000d144783b */ /* 0x000ea80000000200 */
[----:B------:R-:W2:Y:S01]  /*3080*/  LDSM.16.M88.4 R60, [R209+0x4000] ;  /* 0x00400000d13c783b */ /* 0x000ea20000000200 */
[C---:B----4-:R-:W-:Y:S03]  /*3090*/  HMMA.16816.F32.BF16 R24, R36.reuse, R20, RZ ;  /* 0x000000142418723c */ /* 0x050fe600000418ff */
[----:B------:R-:W4:Y:S04]  /*30a0*/  LDSM.16.M88.4 R52, [R209+0x4400] ;  /* 0x00440000d134783b */ /* 0x000f280000000200 */
[----:B------:R-:W2:Y:S01]  /*30b0*/  LDSM.16.M88.4 R44, [R209+0x4800] ;  /* 0x00480000d12c783b */ /* 0x000ea20000000200 */
[C---:B-1----:R-:W-:Y:S03]  /*30c0*/  HMMA.16816.F32.BF16 R16, R36.reuse, R12, RZ ;  /* 0x0000000c2410723c */ /* 0x042fe600000418ff */
[----:B------:R-:W1:Y:S04]  /*30d0*/  LDSM.16.M88.4 R148, [R209+0x4c00] ;  /* 0x004c0000d194783b */ /* 0x000e680000000200 */
[----:B------:R-:W-:Y:S01]  /*30e0*/  LDSM.16.M88.4 R188, [R210] ;  /* 0x00000000d2bc783b */ /* 0x000fe20000000200 */
[C---:B------:R-:W-:Y:S03]  /*30f0*/  HMMA.16816.F32.BF16 R28, R36.reuse, R30, RZ ;  /* 0x0000001e241c723c */ /* 0x040fe600000418ff */
[----:B------:R-:W1:Y:S04]  /*3100*/  LDSM.16.M88.4 R144, [R0+0x1000] ;  /* 0x001000000090783b */ /* 0x000e680000000200 */
[----:B------:R-:W1:Y:S01]  /*3110*/  LDSM.16.M88.4 R140, [R0+0x1400] ;  /* 0x00140000008c783b */ /* 0x000e620000000200 */
[C---:B------:R-:W-:Y:S03]  /*3120*/  HMMA.16816.F32.BF16 R20, R36.reuse, R22, RZ ;  /* 0x000000162414723c */ /* 0x040fe600000418ff */
[----:B------:R-:W1:Y:S04]  /*3130*/  LDSM.16.M88.4 R136, [R0+0x1800] ;  /* 0x001800000088783b */ /* 0x000e680000000200 */
[----:B------:R-:W-:Y:S01]  /*3140*/  LDSM.16.M88.4 R192, [R0+0x1c00] ;  /* 0x001c000000c0783b */ /* 0x000fe20000000200 */
[C---:B------:R-:W-:Y:S03]  /*3150*/  HMMA.16816.F32.BF16 R12, R36.reuse, R14, RZ ;  /* 0x0000000e240c723c */ /* 0x040fe600000418ff */
[----:B------:R-:W-:Y:S04]  /*3160*/  LDSM.16.M88.4 R184, [R0+0x2000] ;  /* 0x0020000000b8783b */ /* 0x000fe80000000200 */
[----:B------:R-:W-:Y:S01]  /*3170*/  LDSM.16.M88.4 R180, [R0+0x2400] ;  /* 0x0024000000b4783b */ /* 0x000fe20000000200 */
[C---:B-----5:R-:W-:Y:S03]  /*3180*/  HMMA.16816.F32.BF16 R8, R36.reuse, R132, RZ ;  /* 0x000000842408723c */ /* 0x060fe600000418ff */
[----:B------:R-:W-:Y:S04]  /*3190*/  LDSM.16.M88.4 R176, [R0+0x2800] ;  /* 0x0028000000b0783b */ /* 0x000fe80000000200 */
[----:B------:R-:W-:Y:S01]  /*31a0*/  LDSM.16.M88.4 R172, [R0+0x2c00] ;  /* 0x002c000000ac783b */ /* 0x000fe20000000200 */
[C---:B---3--:R-:W-:Y:S03]  /*31b0*/  HMMA.16816.F32.BF16 R128, R36.reuse, R124, RZ ;  /* 0x0000007c2480723c */ /* 0x048fe600000418ff */
[----:B------:R-:W-:Y:S04]  /*31c0*/  LDSM.16.M88.4 R168, [R0+0x3000] ;  /* 0x0030000000a8783b */ /* 0x000fe80000000200 */
[----:B------:R-:W-:Y:S01]  /*31d0*/  LDSM.16.M88.4 R164, [R0+0x3400] ;  /* 0x0034000000a4783b */ /* 0x000fe20000000200 */
[C---:B------:R-:W-:Y:S03]  /*31e0*/  HMMA.16816.F32.BF16 R120, R36.reuse, R116, RZ ;  /* 0x000000742478723c */ /* 0x040fe600000418ff */
[----:B------:R-:W-:Y:S04]  /*31f0*/  LDSM.16.M88.4 R160, [R0+0x3800] ;  /* 0x0038000000a0783b */ /* 0x000fe80000000200 */
[----:B------:R-:W-:Y:S01]  /*3200*/  LDSM.16.M88.4 R156, [R0+0x3c00] ;  /* 0x003c0000009c783b */ /* 0x000fe20000000200 */
[C---:B------:R-:W-:Y:S03]  /*3210*/  HMMA.16816.F32.BF16 R112, R36.reuse, R108, RZ ;  /* 0x0000006c2470723c */ /* 0x040fe600000418ff */
[----:B------:R-:W0:Y:S05]  /*3220*/  LDGDEPBAR ;  /* 0x00000000000079af */ /* 0x000e2a0000000000 */
[C---:B------:R-:W-:Y:S08]  /*3230*/  HMMA.16816.F32.BF16 R104, R36.reuse, R100, RZ ;  /* 0x000000642468723c */ /* 0x040ff000000418ff */
[C---:B------:R-:W-:Y:S08]  /*3240*/  HMMA.16816.F32.BF16 R96, R36.reuse, R92, RZ ;  /* 0x0000005c2460723c */ /* 0x040ff000000418ff */
[C---:B------:R-:W-:Y:S08]  /*3250*/  HMMA.16816.F32.BF16 R88, R36.reuse, R84, RZ ;  /* 0x000000542458723c */ /* 0x040ff000000418ff */
[C---:B------:R-:W-:Y:S08]  /*3260*/  HMMA.16816.F32.BF16 R80, R36.reuse, R76, RZ ;  /* 0x0000004c2450723c */ /* 0x040ff000000418ff */
[C---:B--2---:R-:W-:Y:S08]  /*3270*/  HMMA.16816.F32.BF16 R72, R36.reuse, R68, RZ ;  /* 0x000000442448723c */ /* 0x044ff000000418ff */
[C---:B------:R-:W-:Y:S08]  /*3280*/  HMMA.16816.F32.BF16 R64, R36.reuse, R60, RZ ;  /* 0x0000003c2440723c */ /* 0x040ff000000418ff */
[C---:B----4-:R-:W-:Y:S08]  /*3290*/  HMMA.16816.F32.BF16 R56, R36.reuse, R52, RZ ;  /* 0x000000342438723c */ /* 0x050ff000000418ff */
[C---:B------:R-:W-:Y:S08]  /*32a0*/  HMMA.16816.F32.BF16 R48, R36.reuse, R44, RZ ;  /* 0x0000002c2430723c */ /* 0x040ff000000418ff */
        /* <DEDUP_REMOVED lines=12> */
[C---:B-1----:R-:W-:Y:S08]  /*3370*/  HMMA.16816.F32.BF16 R40, R36.reuse, R148, RZ ;  /* 0x000000942428723c */ /* 0x042ff000000418ff */
[----:B------:R-:W-:Y:S01]  /*3380*/  HMMA.16816.F32.BF16 R36, R36, R150, RZ ;  /* 0x000000962424723c */ /* 0x000fe200000418ff */
[----:B------:R-:W1:Y:S07]  /*3390*/  LDSM.16.M88.4 R148, [R0+0x4000] ;  /* 0x004000000094783b */ /* 0x000e6e0000000200 */
[C---:B------:R-:W-:Y:S08]  /*33a0*/  HMMA.16816.F32.BF16 R32, R188.reuse, R144, R32 ;  /* 0x00000090bc20723c */ /* 0x040ff00000041820 */
[C---:B------:R-:W-:Y:S01]  /*33b0*/  HMMA.16816.F32.BF16 R28, R188.reuse, R146, R28 ;  /* 0x00000092bc1c723c */ /* 0x040fe2000004181c */
[----:B------:R-:W2:Y:S07]  /*33c0*/  LDSM.16.M88.4 R144, [R0+0x4400] ;  /* 0x004400000090783b */ /* 0x000eae0000000200 */
[C---:B------:R-:W-:Y:S08]  /*33d0*/  HMMA.16816.F32.BF16 R24, R188.reuse, R140, R24 ;  /* 0x0000008cbc18723c */ /* 0x040ff00000041818 */
[C---:B------:R-:W-:Y:S01]  /*33e0*/  HMMA.16816.F32.BF16 R20, R188.reuse, R142, R20 ;  /* 0x0000008ebc14723c */ /* 0x040fe20000041814 */
[----:B------:R-:W3:Y:S07]  /*33f0*/  LDSM.16.M88.4 R140, [R0+0x4800] ;  /* 0x00480000008c783b */ /* 0x000eee0000000200 */
[C---:B------:R-:W-:Y:S08]  /*3400*/  HMMA.16816.F32.BF16 R16, R188.reuse, R136, R16 ;  /* 0x00000088bc10723c */ /* 0x040ff00000041810 */
[----:B------:R-:W-:Y:S01]  /*3410*/  HMMA.16816.F32.BF16 R12, R188, R138, R12 ;  /* 0x0000008abc0c723c */ /* 0x000fe2000004180c */
[----:B------:R4:W5:Y:S01]  /*3420*/  LDSM.16.M88.4 R136, [R0+0x4c00] ;  /* 0x004c00000088783b */ /* 0x0009620000000200 */
[----:B------:R-:W-:-:S06]  /*3430*/  DEPBAR.LE SB0, 0x0 ;  /* 0x000080000000791a */ /* 0x000fcc0000000000 */
[C---:B-1----:R-:W-:Y:S07]  /*3440*/  HMMA.16816.F32.BF16 R64, R188.reuse, R148, R64 ;  /* 0x00000094bc40723c */ /* 0x042fee0000041840 */
[C---:B------:R-:W-:Y:S01]  /*3450*/  IADD3 R148, R204.reuse, 0x8, RZ ;  /* 0x00000008cc947810 */ /* 0x040fe20007ffe0ff */
[----:B------:R-:W-:Y:S01]  /*3460*/  HMMA.16816.F32.BF16 R8, R188, R192, R8 ;  /* 0x000000c0bc08723c */ /* 0x000fe20000041808 */
[-C--:B------:R-:W-:Y:S02]  /*3470*/  IMNMX R149, R204, R199.reuse, PT ;  /* 0x000000c7cc957217 */ /* 0x080fe40003800200 */
[----:B------:R-:W-:-:S02]  /*3480*/  IMNMX R148, R148, R199, PT ;  /* 0x000000c794947217 */ /* 0x000fc40003800200 */
[----:B----4-:R-:W-:-:S03]  /*3490*/  IADD3 R0, R209, 0x1000, RZ ;  /* 0x00001000d1007810 */ /* 0x010fc60007ffe0ff */
[----:B------:R-:W-:Y:S02]  /*34a0*/  HMMA.16816.F32.BF16 R132, R188, R194, R132 ;  /* 0x000000c2bc84723c */ /* 0x000fe40000041884 */
[----:B------:R-:W-:-:S06]  /*34b0*/  IMAD R208, R2, 0x2, R0 ;  /* 0x0000000202d07824 */ /* 0x000fcc00078e0200 */
[C---:B------:R-:W-:Y:S08]  /*34c0*/  HMMA.16816.F32.BF16 R128, R188.reuse, R184, R128 ;  /* 0x000000b8bc80723c */ /* 0x040ff00000041880 */
        /* <DEDUP_REMOVED lines=16> */
[C---:B--2---:R-:W-:Y:S08]  /*35d0*/  HMMA.16816.F32.BF16 R56, R188.reuse, R144, R56 ;  /* 0x00000090bc38723c */ /* 0x044ff00000041838 */
[C---:B------:R-:W-:Y:S08]  /*35e0*/  HMMA.16816.F32.BF16 R52, R188.reuse, R146, R52 ;  /* 0x00000092bc34723c */ /* 0x040ff00000041834 */
[C---:B---3--:R-:W-:Y:S08]  /*35f0*/  HMMA.16816.F32.BF16 R48, R188.reuse, R140, R48 ;  /* 0x0000008cbc30723c */ /* 0x048ff00000041830 */
[C---:B------:R-:W-:Y:S08]  /*3600*/  HMMA.16816.F32.BF16 R44, R188.reuse, R142, R44 ;  /* 0x0000008ebc2c723c */ /* 0x040ff0000004182c */
[C---:B-----5:R-:W-:Y:S08]  /*3610*/  HMMA.16816.F32.BF16 R40, R188.reuse, R136, R40 ;  /* 0x00000088bc28723c */ /* 0x060ff00000041828 */
[----:B------:R-:W-:Y:S01]  /*3620*/  HMMA.16816.F32.BF16 R36, R188, R138, R36 ;  /* 0x0000008abc24723c */ /* 0x000fe20000041824 */
[----:B------:R-:W-:Y:S06]  /*3630*/  BAR.SYNC.DEFER_BLOCKING 0x0 ;  /* 0x0000000000007b1d */ /* 0x000fec0000010000 */
[----:B------:R-:W-:Y:S01]  /*3640*/  @!UPT UIADD3 URZ, URZ, URZ, URZ ;  /* 0x0000003f3f3ff290 */ /* 0x000fe2000fffe03f */
[----:B------:R-:W-:Y:S11]  /*3650*/  @!P1 BRA `(.L_x_716) ;  /* 0x00000a8000009947 */ /* 0x000ff60003800000 */
[----:B------:R-:W-:Y:S05]  /*3660*/  @!P6 BRA `(.L_x_717) ;  /* 0x000003a00000e947 */ /* 0x000fea0003800000 */
[----:B------:R-:W1:Y:S01]  /*3670*/  I2F.RP R140, R5 ;  /* 0x00000005008c7306 */ /* 0x000e620000209400 */
[----:B------:R-:W-:-:S02]  /*3680*/  IADD3 R139, R7, -0x100, RZ ;  /* 0xffffff00078b7810 */ /* 0x000fc40007ffe0ff */
[----:B------:R-:W-:Y:S02]  /*3690*/  IABS R137, R7 ;  /* 0x0000000700897213 */ /* 0x000fe40000000000 */
[----:B------:R-:W-:Y:S02]  /*36a0*/  IABS R2, R139 ;  /* 0x0000008b00027213 */ /* 0x000fe40000000000 */
[----:B------:R-:W-:Y:S01]  /*36b0*/  LOP3.LUT R139, R139, c[0x0][0x2d0], RZ, 0x3c, !PT ;  /* 0x0000b4008b8b7a12 */ /* 0x000fe200078e3cff */
[----:B-1----:R-:W1:Y:S02]  /*36c0*/  MUFU.RCP R140, R140 ;  /* 0x0000008c008c7308 */ /* 0x002e640000001000 */
[----:B-1----:R-:W-:-:S06]  /*36d0*/  IADD3 R140, R140, 0xffffffe, RZ ;  /* 0x0ffffffe8c8c7810 */ /* 0x002fcc0007ffe0ff */
[----:B------:R-:W1:Y:S02]  /*36e0*/  F2I.FTZ.U32.TRUNC.NTZ R141, R140 ;  /* 0x0000008c008d7305 */ /* 0x000e64000021f000 */
[----:B-1----:R-:W-:Y:S02]  /*36f0*/  IMAD.MOV R138, RZ, RZ, -R141 ;  /* 0x000000ffff8a7224 */ /* 0x002fe400078e0a8d */
[----:B------:R-:W-:Y:S02]  /*3700*/  IMAD.MOV.U32 R140, RZ, RZ, RZ ;  /* 0x000000ffff8c7224 */ /* 0x000fe400078e00ff */
[----:B------:R-:W-:-:S04]  /*3710*/  IMAD R138, R138, R5, RZ ;  /* 0x000000058a8a7224 */ /* 0x000fc800078e02ff */
[----:B------:R-:W-:-:S06]  /*3720*/  IMAD.HI.U32 R138, R141, R138, R140 ;  /* 0x0000008a8d8a7227 */ /* 0x000fcc00078e008c */
[----:B------:R-:W-:-:S04]  /*3730*/  IMAD.HI.U32 R140, R138, R137, RZ ;  /* 0x000000898a8c7227 */ /* 0x000fc800078e00ff */
[----:B------:R-:W-:-:S04]  /*3740*/  IMAD.HI.U32 R138, R138, R2, RZ ;  /* 0x000000028a8a7227 */ /* 0x000fc800078e00ff */
[----:B------:R-:W-:Y:S01]  /*3750*/  IMAD.MOV R136, RZ, RZ, -R140 ;  /* 0x000000ffff887224 */ /* 0x000fe200078e0a8c */
[----:B------:R-:W-:-:S03]  /*3760*/  IADD3 R0, -R138, RZ, RZ ;  /* 0x000000ff8a007210 */ /* 0x000fc60007ffe1ff */
[C---:B------:R-:W-:Y:S02]  /*3770*/  IMAD R136, R5.reuse, R136, R137 ;  /* 0x0000008805887224 */ /* 0x040fe400078e0289 */
[----:B------:R-:W-:-:S03]  /*3780*/  IMAD R0, R5, R0, R2 ;  /* 0x0000000005007224 */ /* 0x000fc600078e0202 */
[C---:B------:R-:W-:Y:S02]  /*3790*/  ISETP.GT.U32.AND P0, PT, R5.reuse, R136, PT ;  /* 0x000000880500720c */ /* 0x040fe40003f04070 */
[----:B------:R-:W-:-:S11]  /*37a0*/  ISETP.GT.U32.AND P2, PT, R5, R0, PT ;  /* 0x000000000500720c */ /* 0x000fd60003f44070 */
[--C-:B------:R-:W-:Y:S01]  /*37b0*/  @!P0 IMAD.IADD R136, R136, 0x1, -R5.reuse ;  /* 0x0000000188888824 */ /* 0x100fe200078e0a05 */
[----:B------:R-:W-:Y:S01]  /*37c0*/  @!P0 IADD3 R140, R140, 0x1, RZ ;  /* 0x000000018c8c8810 */ /* 0x000fe20007ffe0ff */
[----:B------:R-:W-:Y:S01]  /*37d0*/  @!P2 IMAD.IADD R0, R0, 0x1, -R5 ;  /* 0x000000010000a824 */ /* 0x000fe200078e0a05 */
[----:B------:R-:W-:Y:S02]  /*37e0*/  ISETP.GE.AND P0, PT, R139, RZ, PT ;  /* 0x000000ff8b00720c */ /* 0x000fe40003f06270 */
[-C--:B------:R-:W-:Y:S02]  /*37f0*/  ISETP.GE.U32.AND P5, PT, R136, R5.reuse, PT ;  /* 0x000000058800720c */ /* 0x080fe40003fa6070 */
[----:B------:R-:W-:Y:S02]  /*3800*/  ISETP.GE.U32.AND P4, PT, R0, R5, PT ;  /* 0x000000050000720c */ /* 0x000fe40003f86070 */
[----:B------:R-:W-:Y:S02]  /*3810*/  LOP3.LUT R0, R7, c[0x0][0x2d0], RZ, 0x3c, !PT ;  /* 0x0000b40007007a12 */ /* 0x000fe400078e3cff */
[----:B------:R-:W-:-:S02]  /*3820*/  @!P2 IADD3 R138, R138, 0x1, RZ ;  /* 0x000000018a8aa810 */ /* 0x000fc40007ffe0ff */
[----:B------:R-:W-:Y:S02]  /*3830*/  ISETP.GE.AND P3, PT, R0, RZ, PT ;  /* 0x000000ff0000720c */ /* 0x000fe40003f66270 */
[----:B------:R-:W-:Y:S02]  /*3840*/  ISETP.NE.AND P2, PT, RZ, c[0x0][0x2d0], PT ;  /* 0x0000b400ff007a0c */ /* 0x000fe40003f45270 */
[----:B------:R-:W-:Y:S02]  /*3850*/  LOP3.LUT R136, RZ, c[0x0][0x2d0], RZ, 0x33, !PT ;  /* 0x0000b400ff887a12 */ /* 0x000fe400078e33ff */
[----:B------:R-:W-:Y:S02]  /*3860*/  @P5 IADD3 R140, R140, 0x1, RZ ;  /* 0x000000018c8c5810 */ /* 0x000fe40007ffe0ff */
[----:B------:R-:W-:Y:S02]  /*3870*/  @P4 IADD3 R138, R138, 0x1, RZ ;  /* 0x000000018a8a4810 */ /* 0x000fe40007ffe0ff */
[----:B------:R-:W-:-:S03]  /*3880*/  MOV R0, R140 ;  /* 0x0000008c00007202 */ /* 0x000fc60000000f00 */
[----:B------:R-:W-:Y:S02]  /*3890*/  @!P0 IMAD.MOV R138, RZ, RZ, -R138 ;  /* 0x000000ffff8a8224 */ /* 0x000fe400078e0a8a */
[----:B------:R-:W-:-:S05]  /*38a0*/  @!P3 IMAD.MOV R0, RZ, RZ, -R0 ;  /* 0x000000ffff00b224 */ /* 0x000fca00078e0a00 */
[C---:B------:R-:W-:Y:S02]  /*38b0*/  SEL R0, R136.reuse, R0, !P2 ;  /* 0x0000000088007207 */ /* 0x040fe40005000000 */
[----:B------:R-:W-:-:S03]  /*38c0*/  SEL R136, R136, R138, !P2 ;  /* 0x0000008a88887207 */ /* 0x000fc60005000000 */
[----:B------:R-:W-:-:S04]  /*38d0*/  IMAD.WIDE R140, R0, 0x4, R226 ;  /* 0x00000004008c7825 */ /* 0x000fc800078e02e2 */
[----:B------:R-:W-:Y:S01]  /*38e0*/  IMAD.WIDE R138, R136, 0x4, R226 ;  /* 0x00000004888a7825 */ /* 0x000fe200078e02e2 */
[----:B------:R-:W2:Y:S04]  /*38f0*/  LDG.E R2, [R140.64] ;  /* 0x000000068c027981 */ /* 0x000ea8000c1e1900 */
[----:B------:R1:W2:Y:S01]  /*3900*/  LDG.E R137, [R138.64] ;  /* 0x000000068a897981 */ /* 0x0002a2000c1e1900 */
[----:B------:R-:W-:Y:S01]  /*3910*/  IADD3 R0, R0, -R136, RZ ;  /* 0x8000008800007210 */ /* 0x000fe20007ffe0ff */
[----:B------:R-:W-:-:S04]  /*3920*/  IMAD.MOV.U32 R136, RZ, RZ, c[0x0][0x2d0] ;  /* 0x0000b400ff887624 */ /* 0x000fc800078e00ff */
[----:B------:R-:W-:-:S05]  /*3930*/  IMAD R136, R0, R136, -0x100 ;  /* 0xffffff0000887424 */ /* 0x000fca00078e0288 */
[----:B------:R-:W-:-:S05]  /*3940*/  SHF.R.S32.HI R0, RZ, 0x1f, R136 ;  /* 0x0000001fff007819 */ /* 0x000fca0000011488 */
[----:B------:R-:W-:-:S04]  /*3950*/  IMAD R0, R0, c[0x0][0x198], RZ ;  /* 0x0000660000007a24 */ /* 0x000fc800078e02ff */
[C---:B------:R-:W-:Y:S02]  /*3960*/  IMAD R0, R136.reuse, c[0x0][0x19c], R0 ;  /* 0x0000670088007a24 */ /* 0x040fe400078e0200 */
[----:B-1----:R-:W-:-:S05]  /*3970*/  IMAD.WIDE.U32 R138, R136, c[0x0][0x198], RZ ;  /* 0x00006600888a7a25 */ /* 0x002fca00078e00ff */
[----:B------:R-:W-:Y:S01]  /*3980*/  IADD3 R139, R139, R0, RZ ;  /* 0x000000008b8b7210 */ /* 0x000fe20007ffe0ff */
[----:B--2---:R-:W-:-:S04]  /*3990*/  IMAD.IADD R137, R137, 0x1, -R2 ;  /* 0x0000000189897824 */ /* 0x004fc800078e0a02 */
[----:B------:R-:W-:Y:S01]  /*39a0*/  IMAD.WIDE.U32 R138, R137, c[0x0][0x180], R138 ;  /* 0x00006000898a7a25 */ /* 0x000fe200078e008a */
[----:B------:R-:W-:-:S05]  /*39b0*/  SHF.R.S32.HI R2, RZ, 0x1f, R137 ;  /* 0x0000001fff027819 */ /* 0x000fca0000011489 */
[----:B------:R-:W-:-:S04]  /*39c0*/  IMAD R2, R2, c[0x0][0x180], RZ ;  /* 0x0000600002027a24 */ /* 0x000fc800078e02ff */
[----:B------:R-:W-:Y:S01]  /*39d0*/  IMAD R2, R137, c[0x0][0x184], R2 ;  /* 0x0000610089027a24 */ /* 0x000fe200078e0202 */
[----:B------:R-:W-:-:S03]  /*39e0*/  MOV R137, R138 ;  /* 0x0000008a00897202 */ /* 0x000fc60000000f00 */
[----:B------:R-:W-:Y:S01]  /*39f0*/  IMAD.IADD R136, R139, 0x1, R2 ;  /* 0x000000018b887824 */ /* 0x000fe200078e0202 */
[----:B------:R-:W-:Y:S05]  /*3a00*/  BRA `(.L_x_718) ;  /* 0x0000002000007947 */ /* 0x000fea0003800000 */
.L_x_717:
[----:B------:R-:W-:-:S04]  /*3a10*/  LEA R137, -R155, RZ, 0x8 ;  /* 0x000000ff9b897211 */ /* 0x000fc800078e41ff */
[----:B------:R-:W-:Y:S02]  /*3a20*/  SHF.R.S32.HI R136, RZ, 0x1f, R137 ;  /* 0x0000001fff887819 */ /* 0x000fe40000011489 */
.L_x_718:
[----:B------:R-:W-:Y:S01]  /*3a30*/  ISETP.GE.AND P0, PT, R220, c[0x0][0x220], PT ;  /* 0x00008800dc007a0c */ /* 0x000fe20003f06270 */
[----:B------:R-:W-:-:S12]  /*3a40*/  BSSY B0, `(.L_x_719) ;  /* 0x0000066000007945 */ /* 0x000fd80003800000 */
[----:B------:R-:W-:Y:S01]  /*3a50*/  @!P0 IMAD.MOV.U32 R142, RZ, RZ, R197 ;  /* 0x000000ffff8e8224 */ /* 0x000fe200078e00c5 */
[CC--:B------:R-:W-:Y:S01]  /*3a60*/  @!P0 IADD3 R139, P3, P2, R137.reuse, R197.reuse, R213 ;  /* 0x000000c5898b8210 */ /* 0x0c0fe20007a7e0d5 */
[----:B------:R-:W-:Y:S01]  /*3a70*/  @!P0 IMAD.MOV.U32 R143, RZ, RZ, R196 ;  /* 0x000000ffff8f8224 */ /* 0x000fe200078e00c4 */
[----:B------:R-:W-:Y:S01]  /*3a80*/  @!P0 IADD3 R2, P4, R137, R197, RZ ;  /* 0x000000c589028210 */ /* 0x000fe20007f9e0ff */
[----:B------:R-:W-:Y:S01]  /*3a90*/  @!P0 IMAD.MOV.U32 R140, RZ, RZ, c[0x0][0x19c] ;  /* 0x00006700ff8c8624 */ /* 0x000fe200078e00ff */
[----:B------:R-:W-:Y:S01]  /*3aa0*/  @!P0 IADD3.X R138, R136, R196, R212, P3, P2 ;  /* 0x000000c4888a8210 */ /* 0x000fe20001fe44d4 */
[----:B------:R-:W-:Y:S01]  /*3ab0*/  @!P0 IMAD.WIDE.U32 R142, R155, 0x60, R142 ;  /* 0x000000609b8e8825 */ /* 0x000fe200078e008e */
[----:B------:R-:W-:Y:S01]  /*3ac0*/  @!P0 LEA R146, P3, R139, c[0x0][0x168], 0x1 ;  /* 0x00005a008b928a11 */ /* 0x000fe200078608ff */
[----:B------:R1:W-:Y:S02]  /*3ad0*/  @P0 STS [R217+0x1000], RZ ;  /* 0x001000ffd9000388 */ /* 0x0003e40000000800 */
[----:B------:R-:W-:Y:S01]  /*3ae0*/  @!P0 IMAD R140, R140, 0x60, RZ ;  /* 0x000000608c8c8824 */ /* 0x000fe200078e02ff */
[----:B------:R-:W-:Y:S01]  /*3af0*/  @!P0 IADD3 R141, P2, R137, R142, RZ ;  /* 0x0000008e898d8210 */ /* 0x000fe20007f5e0ff */
[----:B------:R-:W-:Y:S01]  /*3b00*/  @!P0 IMAD.MOV.U32 R142, RZ, RZ, c[0x0][0x19c] ;  /* 0x00006700ff8e8624 */ /* 0x000fe200078e00ff */
[----:B------:R-:W-:Y:S01]  /*3b10*/  @!P0 LEA.HI.X R147, R139, c[0x0][0x16c], R138, 0x1, P3 ;  /* 0x00005b008b938a11 */ /* 0x000fe200018f0c8a */
[C---:B------:R-:W-:Y:S01]  /*3b20*/  @!P0 IMAD.X R0, R136.reuse, 0x1, R196, P4 ;  /* 0x0000000188008824 */ /* 0x040fe200020e06c4 */
[----:B------:R-:W-:Y:S01]  /*3b30*/  @!P0 IADD3.X R140, R136, R143, R140, P2, !PT ;  /* 0x0000008f888c8210 */ /* 0x000fe200017fe48c */
[--C-:B------:R-:W-:Y:S01]  /*3b40*/  @!P0 IMAD.MOV.U32 R156, RZ, RZ, R197.reuse ;  /* 0x000000ffff9c8224 */ /* 0x100fe200078e00c5 */
[CC--:B------:R-:W-:Y:S01]  /*3b50*/  @!P0 LEA R143, P2, R155.reuse, R197.reuse, 0x7 ;  /* 0x000000c59b8f8211 */ /* 0x0c0fe200078438ff */
[----:B------:R-:W-:Y:S01]  /*3b60*/  @!P0 IMAD.MOV.U32 R157, RZ, RZ, R196 ;  /* 0x000000ffff9d8224 */ /* 0x000fe200078e00c4 */
[C---:B------:R-:W-:Y:S01]  /*3b70*/  @!P0 LEA R150, P4, R2.reuse, c[0x0][0x168], 0x1 ;  /* 0x00005a0002968a11 */ /* 0x040fe200078808ff */
[----:B------:R-:W-:Y:S01]  /*3b80*/  @!P0 IMAD.MOV.U32 R138, RZ, RZ, c[0x0][0x19c] ;  /* 0x00006700ff8a8624 */ /* 0x000fe200078e00ff */
[C---:B------:R-:W-:Y:S01]  /*3b90*/  @!P0 LEA R139, P3, R155.reuse, R197, 0x6 ;  /* 0x000000c59b8b8211 */ /* 0x040fe200078630ff */
[----:B------:R-:W-:Y:S01]  /*3ba0*/  @!P0 IMAD.MOV.U32 R144, RZ, RZ, R197 ;  /* 0x000000ffff908224 */ /* 0x000fe200078e00c5 */
[CC--:B------:R-:W-:Y:S01]  /*3bb0*/  @!P0 LEA.HI.X R142, R155.reuse, R196.reuse, R142, 0x7, P2 ;  /* 0x000000c49b8e8211 */ /* 0x0c0fe200010f3c8e */
[----:B------:R-:W-:Y:S01]  /*3bc0*/  @!P0 IMAD.MOV.U32 R145, RZ, RZ, R196 ;  /* 0x000000ffff918224 */ /* 0x000fe200078e00c4 */
[----:B------:R-:W-:Y:S01]  /*3bd0*/  @!P0 LEA.HI.X R151, R2, c[0x0][0x16c], R0, 0x1, P4 ;  /* 0x00005b0002978a11 */ /* 0x000fe200020f0c00 */
[----:B------:R-:W-:Y:S01]  /*3be0*/  @!P0 IMAD.WIDE.U32 R158, R155, 0xa0, R156 ;  /* 0x000000a09b9e8825 */ /* 0x000fe200078e009c */
[----:B------:R-:W-:Y:S01]  /*3bf0*/  @!P0 IADD3 R143, P2, R137, R143, RZ ;  /* 0x0000008f898f8210 */ /* 0x000fe20007f5e0ff */
[----:B------:R1:W-:Y:S01]  /*3c00*/  @P0 STS [R217+0x1004], RZ ;  /* 0x001004ffd9000388 */ /* 0x0003e20000000800 */
[----:B------:R-:W-:Y:S01]  /*3c10*/  @!P0 LEA.HI.X R138, R155, R196, R138, 0x6, P3 ;  /* 0x000000c49b8a8211 */ /* 0x000fe200018f348a */
[----:B------:R-:W-:Y:S01]  /*3c20*/  @!P0 IMAD.MOV.U32 R0, RZ, RZ, c[0x0][0x19c] ;  /* 0x00006700ff008624 */ /* 0x000fe200078e00ff */
[----:B------:R-:W-:Y:S01]  /*3c30*/  @!P0 IADD3 R139, P3, R137, R139, RZ ;  /* 0x0000008b898b8210 */ /* 0x000fe20007f7e0ff */
[----:B------:R-:W-:Y:S01]  /*3c40*/  @!P0 IMAD.WIDE.U32 R156, R155, 0xc0, R144 ;  /* 0x000000c09b9c8825 */ /* 0x000fe200078e0090 */
[----:B------:R1:W-:Y:S03]  /*3c50*/  @P0 STS.64 [R217+0x1008], RZ ;  /* 0x001008ffd9000388 */ /* 0x0003e60000000a00 */
[----:B------:R-:W-:Y:S01]  /*3c60*/  @!P0 IMAD.MOV.U32 R2, RZ, RZ, c[0x0][0x19c] ;  /* 0x00006700ff028624 */ /* 0x000fe200078e00ff */
[----:B------:R-:W-:Y:S01]  /*3c70*/  @!PT LDS RZ, [RZ] ;  /* 0x00000000fffff984 */ /* 0x000fe20000000800 */
[----:B------:R-:W-:Y:S01]  /*3c80*/  @!PT LDS RZ, [RZ] ;  /* 0x00000000fffff984 */ /* 0x000fe20000000800 */
[----:B------:R-:W-:Y:S01]  /*3c90*/  @!PT LDS RZ, [RZ] ;  /* 0x00000000fffff984 */ /* 0x000fe20000000800 */
[----:B------:R1:W-:Y:S01]  /*3ca0*/  @!P0 LDGSTS.E.BYPASS.LTC128B.128 [R217+0x1000], [R150.64] ;  /* 0x0100000096d98fae */ /* 0x0003e2000b901d46 */
[----:B------:R-:W-:-:S02]  /*3cb0*/  @!P0 IMAD R0, R0, 0xc0, RZ ;  /* 0x000000c000008824 */ /* 0x000fc400078e02ff */
[----:B------:R-:W-:Y:S01]  /*3cc0*/  @!P0 IMAD.X R142, R136, 0x1, R142, P2 ;  /* 0x00000001888e8824 */ /* 0x000fe200010e068e */
[----:B------:R-:W-:Y:S01]  /*3cd0*/  @!P0 IADD3 R145, P2, R137, R156, RZ ;  /* 0x0000009c89918210 */ /* 0x000fe20007f5e0ff */
[----:B------:R-:W-:Y:S01]  /*3ce0*/  @!P0 IMAD R2, R2, 0xa0, RZ ;  /* 0x000000a002028824 */ /* 0x000fe200078e02ff */
[----:B------:R-:W-:Y:S01]  /*3cf0*/  @!P0 LEA R156, P4, R143, c[0x0][0x168], 0x1 ;  /* 0x00005a008f9c8a11 */ /* 0x000fe200078808ff */
[C---:B------:R-:W-:Y:S01]  /*3d00*/  @!P0 IMAD.X R138, R136.reuse, 0x1, R138, P3 ;  /* 0x00000001888a8824 */ /* 0x040fe200018e068a */
[----:B------:R-:W-:Y:S01]  /*3d10*/  @!P0 IADD3 R144, P3, R137, R158, RZ ;  /* 0x0000009e89908210 */ /* 0x000fe20007f7e0ff */
[----:B------:R1:W-:Y:S01]  /*3d20*/  @P0 STS.128 [R217+0x1800], RZ ;  /* 0x001800ffd9000388 */ /* 0x0003e20000000c00 */
[----:B------:R-:W-:Y:S02]  /*3d30*/  @!P0 LEA R158, P5, R139, c[0x0][0x168], 0x1 ;  /* 0x00005a008b9e8a11 */ /* 0x000fe400078a08ff */
[----:B------:R-:W-:Y:S01]  /*3d40*/  @!P0 IADD3.X R0, R136, R157, R0, P2, !PT ;  /* 0x0000009d88008210 */ /* 0x000fe200017fe400 */
[----:B------:R-:W-:Y:S01]  /*3d50*/  @!PT LDS RZ, [RZ] ;  /* 0x00000000fffff984 */ /* 0x000fe20000000800 */
[----:B------:R-:W-:Y:S01]  /*3d60*/  @!PT LDS RZ, [RZ] ;  /* 0x00000000fffff984 */ /* 0x000fe20000000800 */
[----:B------:R-:W-:Y:S01]  /*3d70*/  @!PT LDS RZ, [RZ] ;  /* 0x00000000fffff984 */ /* 0x000fe20000000800 */
[----:B------:R1:W-:Y:S01]  /*3d80*/  @!P0 LDGSTS.E.BYPASS.LTC128B.128 [R217+0x1800], [R146.64] ;  /* 0x0180000092d98fae */ /* 0x0003e2000b901d46 */
[----:B------:R-:W-:-:S02]  /*3d90*/  @!P0 LEA.HI.X R157, R143, c[0x0][0x16c], R142, 0x1, P4 ;  /* 0x00005b008f9d8a11 */ /* 0x000fc400020f0c8e */
[----:B------:R-:W-:Y:S01]  /*3da0*/  @!P0 LEA R160, P4, R141, c[0x0][0x168], 0x1 ;  /* 0x00005a008da08a11 */ /* 0x000fe200078808ff */
[----:B------:R1:W-:Y:S01]  /*3db0*/  @P0 STS.128 [R217+0x2000], RZ ;  /* 0x002000ffd9000388 */ /* 0x0003e20000000c00 */
[----:B------:R-:W-:Y:S02]  /*3dc0*/  @!P0 IADD3.X R2, R136, R159, R2, P3, !PT ;  /* 0x0000009f88028210 */ /* 0x000fe40001ffe402 */
[----:B------:R-:W-:Y:S02]  /*3dd0*/  @!P0 LEA.HI.X R159, R139, c[0x0][0x16c], R138, 0x1, P5 ;  /* 0x00005b008b9f8a11 */ /* 0x000fe400028f0c8a */
[----:B------:R-:W-:Y:S02]  /*3de0*/  @!P0 LEA R142, P3, R144, c[0x0][0x168], 0x1 ;  /* 0x00005a00908e8a11 */ /* 0x000fe400078608ff */
[----:B------:R-:W-:Y:S01]  /*3df0*/  @!P0 LEA.HI.X R161, R141, c[0x0][0x16c], R140, 0x1, P4 ;  /* 0x00005b008da18a11 */ /* 0x000fe200020f0c8c */
[----:B------:R-:W-:Y:S01]  /*3e00*/  @!PT LDS RZ, [RZ] ;  /* 0x00000000fffff984 */ /* 0x000fe20000000800 */
[----:B------:R-:W-:Y:S01]  /*3e10*/  @!PT LDS RZ, [RZ] ;  /* 0x00000000fffff984 */ /* 0x000fe20000000800 */
[----:B------:R-:W-:Y:S01]  /*3e20*/  @!PT LDS RZ, [RZ] ;  /* 0x00000000fffff984 */ /* 0x000fe20000000800 */
[----:B------:R1:W-:Y:S01]  /*3e30*/  @!P0 LDGSTS.E.BYPASS.LTC128B.128 [R217+0x2000], [R158.64] ;  /* 0x020000009ed98fae */ /* 0x0003e2000b901d46 */
[----:B------:R-:W-:-:S02]  /*3e40*/  @!P0 LEA R138, P2, R145, c[0x0][0x168], 0x1 ;  /* 0x00005a00918a8a11 */ /* 0x000fc400078408ff */
[----:B------:R-:W-:Y:S01]  /*3e50*/  @!P0 LEA.HI.X R143, R144, c[0x0][0x16c], R2, 0x1, P3 ;  /* 0x00005b00908f8a11 */ /* 0x000fe200018f0c02 */
[----:B------:R1:W-:Y:S01]  /*3e60*/  @P0 STS.128 [R217+0x2800], RZ ;  /* 0x002800ffd9000388 */ /* 0x0003e20000000c00 */
[----:B------:R-:W-:-:S03]  /*3e70*/  @!P0 LEA.HI.X R139, R145, c[0x0][0x16c], R0, 0x1, P2 ;  /* 0x00005b00918b8a11 */ /* 0x000fc600010f0c00 */
[----:B------:R-:W-:Y:S01]  /*3e80*/  @!PT LDS RZ, [RZ] ;  /* 0x00000000fffff984 */ /* 0x000fe20000000800 */
[----:B------:R-:W-:Y:S01]  /*3e90*/  @!PT LDS RZ, [RZ] ;  /* 0x00000000fffff984 */ /* 0x000fe20000000800 */
[----:B------:R-:W-:Y:S01]  /*3ea0*/  @!PT LDS RZ, [RZ] ;  /* 0x00000000fffff984 */ /* 0x000fe20000000800 */
[----:B------:R1:W-:Y:S04]  /*3eb0*/  @!P0 LDGSTS.E.BYPASS.LTC128B.128 [R217+0x2800], [R160.64] ;  /* 0x02800000a0d98fae */ /* 0x0003e8000b901d46 */
[----:B------:R1:W-:Y:S04]  /*3ec0*/  @P0 STS.128 [R217+0x3000], RZ ;  /* 0x003000ffd9000388 */ /* 0x0003e80000000c00 */
        /* <DEDUP_REMOVED lines=14> */
[----:B------:R1:W-:Y:S01]  /*3fb0*/  @P0 STS.128 [R217+0x4800], RZ ;  /* 0x004800ffd9000388 */ /* 0x0003e20000000c00 */
[----:B------:R-:W-:Y:S05]  /*3fc0*/  @P0 BRA `(.L_x_720) ;  /* 0x000000d000000947 */ /* 0x000fea0003800000 */
[----:B-1----:R-:W-:Y:S01]  /*3fd0*/  IMAD.MOV.U32 R138, RZ, RZ, R197 ;  /* 0x000000ffff8a7224 */ /* 0x002fe200078e00c5 */
[----:B------:R-:W-:Y:S01]  /*3fe0*/  ULDC UR4, c[0x0][0x19c] ;  /* 0x0000670000047ab9 */ /* 0x000fe20000000800 */
[----:B------:R-:W-:Y:S01]  /*3ff0*/  IMAD.MOV.U32 R139, RZ, RZ, R196 ;  /* 0x000000ffff8b7224 */ /* 0x000fe200078e00c4 */
[----:B------:R-:W-:-:S03]  /*4000*/  UIMAD UR4, UR4, 0xe0, URZ ;  /* 0x000000e0040478a4 */ /* 0x000fc6000f8e023f */
[----:B------:R-:W-:-:S05]  /*4010*/  IMAD.WIDE.U32 R138, R155, 0xe0, R138 ;  /* 0x000000e09b8a7825 */ /* 0x000fca00078e008a */
[----:B------:R-:W-:-:S04]  /*4020*/  IADD3 R2, P0, R137, R138, RZ ;  /* 0x0000008a89027210 */ /* 0x000fc80007f1e0ff */
[----:B------:R-:W-:Y:S02]  /*4030*/  IADD3.X R0, R136, UR4, R139, P0, !PT ;  /* 0x0000000488007c10 */ /* 0x000fe400087fe48b */
[----:B------:R-:W-:-:S04]  /*4040*/  LEA R138, P0, R2, c[0x0][0x168], 0x1 ;  /* 0x00005a00028a7a11 */ /* 0x000fc800078008ff */
[----:B------:R-:W-:-:S05]  /*4050*/  LEA.HI.X R139, R2, c[0x0][0x16c], R0, 0x1, P0 ;  /* 0x00005b00028b7a11 */ /* 0x000fca00000f0c00 */
[----:B------:R-:W-:Y:S01]  /*4060*/  @!PT LDS RZ, [RZ] ;  /* 0x00000000fffff984 */ /* 0x000fe20000000800 */
[----:B------:R-:W-:Y:S01]  /*4070*/  @!PT LDS RZ, [RZ] ;  /* 0x00000000fffff984 */ /* 0x000fe20000000800 */
[----:B------:R-:W-:Y:S01]  /*4080*/  @!PT LDS RZ, [RZ] ;  /* 0x00000000fffff984 */ /* 0x000fe20000000800 */
[----:B------:R1:W-:Y:S04]  /*4090*/  LDGSTS.E.BYPASS.LTC128B.128 [R217+0x4800], [R138.64] ;  /* 0x048000008ad97fae */ /* 0x0003e8000b901d46 */
.L_x_720:
[----:B------:R-:W-:Y:S05]  /*40a0*/  BSYNC B0 ;  /* 0x0000000000007941 */ /* 0x000fea0003800000 */
.L_x_719:
[----:B------:R-:W0:Y:S01]  /*40b0*/  LDGDEPBAR ;  /* 0x00000000000079af */ /* 0x000e220000000000 */
[----:B------:R-:W-:-:S04]  /*40c0*/  IADD3 R197, P0, R137, R197, RZ ;  /* 0x000000c589c57210 */ /* 0x000fc80007f1e0ff */
[----:B------:R-:W-:Y:S02]  /*40d0*/  IADD3.X R196, R136, R196, RZ, P0, !PT ;  /* 0x000000c488c47210 */ /* 0x000fe400007fe4ff */
.L_x_716:
[----:B------:R-:W-:-:S05]  /*40e0*/  IMAD.IADD R250, R7, 0x1, R198 ;  /* 0x0000000107fa7824 */ /* 0x000fca00078e02c6 */
[C---:B------:R-:W-:Y:S02]  /*40f0*/  IADD3 R249, R250.reuse, 0x1, RZ ;  /* 0x00000001faf97810 */ /* 0x040fe40007ffe0ff */
[CC--:B------:R-:W-:Y:S02]  /*4100*/  ISETP.GE.AND P2, PT, R250.reuse, R148.reuse, PT ;  /* 0x00000094fa00720c */ /* 0x0c0fe40003f46270 */
[----:B------:R-:W-:Y:S02]  /*4110*/  IADD3 R248, R250, 0x8, RZ ;  /* 0x00000008faf87810 */ /* 0x000fe40007ffe0ff */
[----:B------:R-:W-:Y:S02]  /*4120*/  ISETP.GE.AND P0, PT, R249, R148, PT ;  /* 0x00000094f900720c */ /* 0x000fe40003f06270 */
[----:B------:R-:W-:Y:S02]  /*4130*/  FSEL R2, R34, -INF , !P2 ;  /* 0xff80000022027808 */ /* 0x000fe40005000000 */
[----:B------:R-:W-:-:S02]  /*4140*/  IADD3 R246, R250, 0x9, RZ ;  /* 0x00000009faf67810 */ /* 0x000fc40007ffe0ff */
[-C--:B------:R-:W-:Y:S02]  /*4150*/  ISETP.GE.AND P2, PT, R248, R148.reuse, PT ;  /* 0x00000094f800720c */ /* 0x080fe40003f46270 */
[----:B------:R-:W-:Y:S02]  /*4160*/  FSEL R35, R35, -INF , !P0 ;  /* 0xff80000023237808 */ /* 0x000fe40004000000 */
[----:B------:R-:W-:Y:S02]  /*4170*/  IADD3 R245, R250, 0x10, RZ ;  /* 0x00000010faf57810 */ /* 0x000fe40007ffe0ff */
[----:B------:R-:W-:Y:S02]  /*4180*/  ISETP.GE.AND P0, PT, R246, R148, PT ;  /* 0x00000094f600720c */ /* 0x000fe40003f06270 */
[----:B------:R-:W-:Y:S02]  /*4190*/  FSEL R252, R30, -INF , !P2 ;  /* 0xff8000001efc7808 */ /* 0x000fe40005000000 */
[----:B------:R-:W-:-:S02]  /*41a0*/  FMNMX.FTZ R0, R2, R35, !PT ;  /* 0x0000002302007209 */ /* 0x000fc40007810000 */
[----:B------:R-:W-:Y:S02]  /*41b0*/  IADD3 R244, R250, 0x11, RZ ;  /* 0x00000011faf47810 */ /* 0x000fe40007ffe0ff */
[----:B------:R-:W-:Y:S02]  /*41c0*/  ISETP.GE.AND P2, PT, R245, R148, PT ;  /* 0x00000094f500720c */ /* 0x000fe40003f46270 */
[----:B------:R-:W-:Y:S02]  /*41d0*/  FSEL R251, R31, -INF , !P0 ;  /* 0xff8000001ffb7808 */ /* 0x000fe40004000000 */
[----:B------:R-:W-:Y:S02]  /*41e0*/  FMNMX.FTZ R0, R252, R0, !PT ;  /* 0x00000000fc007209 */ /* 0x000fe40007810000 */
[----:B------:R-:W-:Y:S02]  /*41f0*/  IADD3 R242, R250, 0x18, RZ ;  /* 0x00000018faf27810 */ /* 0x000fe40007ffe0ff */
[----:B------:R-:W-:-:S02]  /*4200*/  ISETP.GE.AND P0, PT, R244, R148, PT ;  /* 0x00000094f400720c */ /* 0x000fc40003f06270 */
[----:B------:R-:W-:Y:S02]  /*4210*/  FSEL R247, R26, -INF , !P2 ;  /* 0xff8000001af77808 */ /* 0x000fe40005000000 */
[----:B------:R-:W-:Y:S02]  /*4220*/  FMNMX.FTZ R0, R251, R0, !PT ;  /* 0x00000000fb007209 */ /* 0x000fe40007810000 */
        /* <DEDUP_REMOVED lines=26> */
[----:B-1----:R-:W-:Y:S02]  /*43d0*/  FSEL R146, R15, -INF , !P0 ;  /* 0xff8000000f927808 */ /* 0x002fe40004000000 */
        /* <DEDUP_REMOVED lines=35> */
[----:B------:R-:W-:Y:S01]  /*4610*/  FSEL R134, R122, -INF , !P2 ;  /* 0xff8000007a867808 */ /* 0x000fe20005000000 */
[----:B------:R-:W-:Y:S01]  /*4620*/  IMAD.MOV.U32 R122, RZ, RZ, R35 ;  /* 0x000000ffff7a7224 */ /* 0x000fe200078e0023 */
        /* <DEDUP_REMOVED lines=26> */
[C---:B------:R-:W-:Y:S02]  /*47d0*/  IADD3 R174, R250.reuse, 0x71, RZ ;  /* 0x00000071faae7810 */ /* 0x040fe40007ffe0ff */
        /* <DEDUP_REMOVED lines=139> */
[----:B------:R-:W-:Y:S02]  /*5090*/  ISETP.GE.AND P0, PT, R139, R148, PT ;  /* 0x000000948b00720c */ /* 0x000fe40003f06270 */
[----:B------:R-:W-:Y:S02]  /*50a0*/  FSEL R50, R38, -INF , !P2 ;  /* 0xff80000026327808 */ /* 0x000fe40005000000 */
[----:B------:R-:W-:Y:S02]  /*50b0*/  FMNMX.FTZ R0, R43, R0, !PT ;  /* 0x000000002b007209 */ /* 0x000fe40007810000 */
[----:B------:R-:W-:-:S02]  /*50c0*/  FSEL R55, R39, -INF , !P0 ;  /* 0xff80000027377808 */ /* 0x000fc40004000000 */
[----:B------:R-:W-:Y:S02]  /*50d0*/  FMNMX.FTZ R0, R50, R0, !PT ;  /* 0x0000000032007209 */ /* 0x000fe40007810000 */
[-C--:B------:R-:W-:Y:S02]  /*50e0*/  ISETP.GE.AND P3, PT, R250, R149.reuse, PT ;  /* 0x00000095fa00720c */ /* 0x080fe40003f66270 */
[----:B------:R-:W-:Y:S02]  /*50f0*/  FMNMX.FTZ R0, R55, R0, !PT ;  /* 0x0000000037007209 */ /* 0x000fe40007810000 */
[----:B------:R-:W-:Y:S02]  /*5100*/  ISETP.GE.AND P2, PT, R249, R149, PT ;  /* 0x00000095f900720c */ /* 0x000fe40003f46270 */
[----:B------:R-:W-:Y:S01]  /*5110*/  FSEL R32, R32, -INF , !P3 ;  /* 0xff80000020207808 */ /* 0x000fe20005800000 */
[----:B------:R-:W1:Y:S01]  /*5120*/  SHFL.BFLY PT, R14, R0, 0x2, 0x1f ;  /* 0x0c401f00000e7f89 */ /* 0x000e6200000e0000 */
[----:B------:R-:W-:-:S02]  /*5130*/  FSEL R33, R33, -INF , !P2 ;  /* 0xff80000021217808 */ /* 0x000fc40005000000 */
[----:B------:R-:W-:-:S04]  /*5140*/  ISETP.GE.AND P2, PT, R246, R149, PT ;  /* 0x00000095f600720c */ /* 0x000fc80003f46270 */
[----:B------:R-:W-:Y:S02]  /*5150*/  FSEL R29, R29, -INF , !P2 ;  /* 0xff8000001d1d7808 */ /* 0x000fe40005000000 */
[----:B------:R-:W-:-:S04]  /*5160*/  ISETP.GE.AND P2, PT, R244, R149, PT ;  /* 0x00000095f400720c */ /* 0x000fc80003f46270 */
[----:B------:R-:W-:Y:S02]  /*5170*/  FSEL R25, R25, -INF , !P2 ;  /* 0xff80000019197808 */ /* 0x000fe40005000000 */
[----:B------:R-:W-:-:S04]  /*5180*/  ISETP.GE.AND P2, PT, R241, R149, PT ;  /* 0x00000095f100720c */ /* 0x000fc80003f46270 */
[----:B------:R-:W-:Y:S02]  /*5190*/  FSEL R21, R21, -INF , !P2 ;  /* 0xff80000015157808 */ /* 0x000fe40005000000 */
[----:B------:R-:W-:Y:S02]  /*51a0*/  ISETP.GE.AND P2, PT, R239, R149, PT ;  /* 0x00000095ef00720c */ /* 0x000fe40003f46270 */
[----:B-1----:R-:W-:-:S05]  /*51b0*/  FMNMX.FTZ R14, R0, R14, !PT ;  /* 0x0000000e000e7209 */ /* 0x002fca0007810000 */
[----:B------:R-:W1:Y:S02]  /*51c0*/  SHFL.BFLY PT, R0, R14, 0x1, 0x1f ;  /* 0x0c201f000e007f89 */ /* 0x000e6400000e0000 */
[----:B-1----:R-:W-:Y:S02]  /*51d0*/  FMNMX.FTZ R0, R14, R0, !PT ;  /* 0x000000000e007209 */ /* 0x002fe40007810000 */
[----:B------:R-:W-:Y:S02]  /*51e0*/  FMNMX.FTZ R14, R32, R33, !PT ;  /* 0x00000021200e7209 */ /* 0x000fe40007810000 */
[C---:B------:R-:W-:Y:S01]  /*51f0*/  FSETP.NEU.FTZ.AND P0, PT, R0.reuse, -INF , PT ;  /* 0xff8000000000780b */ /* 0x040fe20003f1d000 */
[----:B------:R-:W-:-:S05]  /*5200*/  FMUL.FTZ R54, R0, c[0x0][0x23c] ;  /* 0x00008f0000367a20 */ /* 0x000fca0000410000 */
[----:B------:R-:W-:Y:S02]  /*5210*/  FSEL R54, R54, RZ, P0 ;  /* 0x000000ff36367208 */ /* 0x000fe40000000000 */
[----:B------:R-:W-:-:S03]  /*5220*/  ISETP.GE.AND P0, PT, R248, R149, PT ;  /* 0x00000095f800720c */ /* 0x000fc60003f06270 */
[--C-:B------:R-:W-:Y:S01]  /*5230*/  FFMA.FTZ R111, R110, c[0x0][0x23c], -R54.reuse ;  /* 0x00008f006e6f7a23 */ /* 0x100fe20000010836 */
[----:B------:R-:W-:Y:S01]  /*5240*/  FSEL R28, R28, -INF , !P0 ;  /* 0xff8000001c1c7808 */ /* 0x000fe20004000000 */
[--C-:B------:R-:W-:Y:S01]  /*5250*/  FFMA.FTZ R110, R122, c[0x0][0x23c], -R54.reuse ;  /* 0x00008f007a6e7a23 */ /* 0x100fe20000010836 */
[-C--:B------:R-:W-:Y:S01]  /*5260*/  ISETP.GE.AND P0, PT, R245, R149.reuse, PT ;  /* 0x00000095f500720c */ /* 0x080fe20003f06270 */
[--C-:B------:R-:W-:Y:S01]  /*5270*/  FFMA.FTZ R66, R178, c[0x0][0x23c], -R54.reuse ;  /* 0x00008f00b2427a23 */ /* 0x100fe20000010836 */
[----:B------:R-:W-:Y:S01]  /*5280*/  FMNMX.FTZ R14, R28, R14, !PT ;  /* 0x0000000e1c0e7209 */ /* 0x000fe20007810000 */
[--C-:B------:R-:W-:Y:S01]  /*5290*/  FFMA.FTZ R67, R176, c[0x0][0x23c], -R54.reuse ;  /* 0x00008f00b0437a23 */ /* 0x100fe20000010836 */
[----:B------:R-:W-:Y:S01]  /*52a0*/  FSEL R24, R24, -INF , !P0 ;  /* 0xff80000018187808 */ /* 0x000fe20004000000 */
[--C-:B------:R-:W-:Y:S01]  /*52b0*/  FFMA.FTZ R70, R141, c[0x0][0x23c], -R54.reuse ;  /* 0x00008f008d467a23 */ /* 0x100fe20000010836 */
[----:B------:R-:W-:Y:S01]  /*52c0*/  FMNMX.FTZ R14, R29, R14, !PT ;  /* 0x0000000e1d0e7209 */ /* 0x000fe20007810000 */
        /* <DEDUP_REMOVED lines=36> */
[----:B------:R-:W-:Y:S01]  /*5510*/  MUFU.EX2 R111, R111 ;  /* 0x0000006f006f7308 */ /* 0x000fe20000000800 */
[----:B------:R-:W-:Y:S01]  /*5520*/  FSEL R178, R8, -INF , !P0 ;  /* 0xff80000008b27808 */ /* 0x000fe20004000000 */
[--C-:B------:R-:W-:Y:S01]  /*5530*/  FFMA.FTZ R35, R35, c[0x0][0x23c], -R54.reuse ;  /* 0x00008f0023237a23 */ /* 0x100fe20000010836 */
[----:B------:R-:W-:Y:S01]  /*5540*/  FMNMX.FTZ R38, R179, R38, !PT ;  /* 0x00000026b3267209 */ /* 0x000fe20007810000 */
[--C-:B------:R-:W-:Y:S01]  /*5550*/  FFMA.FTZ R34, R34, c[0x0][0x23c], -R54.reuse ;  /* 0x00008f0022227a23 */ /* 0x100fe20000010836 */
[-C--:B------:R-:W-:Y:S01]  /*5560*/  ISETP.GE.AND P0, PT, R177, R149.reuse, PT ;  /* 0x00000095b100720c */ /* 0x080fe20003f06270 */
[--C-:B------:R-:W-:Y:S01]  /*5570*/  FFMA.FTZ R123, R123, c[0x0][0x23c], -R54.reuse ;  /* 0x00008f007b7b7a23 */ /* 0x100fe20000010836 */
[----:B------:R-:W-:Y:S01]  /*5580*/  FSEL R177, R9, -INF , !P2 ;  /* 0xff80000009b17808 */ /* 0x000fe20005000000 */
[----:B------:R-:W-:Y:S01]  /*5590*/  MUFU.EX2 R110, R110 ;  /* 0x0000006e006e7308 */ /* 0x000fe20000000800 */
[----:B------:R-:W-:Y:S01]  /*55a0*/  FMNMX.FTZ R38, R178, R38, !PT ;  /* 0x00000026b2267209 */ /* 0x000fe20007810000 */
[--C-:B------:R-:W-:Y:S01]  /*55b0*/  FFMA.FTZ R98, R98, c[0x0][0x23c], -R54.reuse ;  /* 0x00008f0062627a23 */ /* 0x100fe20000010836 */
[-C--:B------:R-:W-:Y:S01]  /*55c0*/  ISETP.GE.AND P2, PT, R235, R149.reuse, PT ;  /* 0x00000095eb00720c */ /* 0x080fe20003f46270 */
[--C-:B------:R-:W-:Y:S01]  /*55d0*/  FFMA.FTZ R119, R119, c[0x0][0x23c], -R54.reuse ;  /* 0x00008f0077777a23 */ /* 0x100fe20000010836 */
[----:B------:R-:W-:Y:S01]  /*55e0*/  FSEL R176, R132, -INF , !P0 ;  /* 0xff80000084b07808 */ /* 0x000fe20004000000 */
[--C-:B------:R-:W-:Y:S01]  /*55f0*/  FFMA.FTZ R59, R247, c[0x0][0x23c], -R54.reuse ;  /* 0x00008f00f73b7a23 */ /* 0x100fe20000010836 */
[----:B------:R-:W-:Y:S01]  /*5600*/  FMNMX.FTZ R38, R177, R38, !PT ;  /* 0x00000026b1267209 */ /* 0x000fe20007810000 */
[----:B------:R-:W-:Y:S01]  /*5610*/  MUFU.EX2 R51, R51 ;  /* 0x0000003300337308 */ /* 0x000fe20000000800 */
[-C--:B------:R-:W-:Y:S01]  /*5620*/  ISETP.GE.AND P0, PT, R234, R149.reuse, PT ;  /* 0x00000095ea00720c */ /* 0x080fe20003f06270 */
[--C-:B------:R-:W-:Y:S01]  /*5630*/  FFMA.FTZ R62, R243, c[0x0][0x23c], -R54.reuse ;  /* 0x00008f00f33e7a23 */ /* 0x100fe20000010836 */
[----:B------:R-:W-:Y:S01]  /*5640*/  FSEL R141, R133, -INF , !P2 ;  /* 0xff800000858d7808 */ /* 0x000fe20005000000 */
[--C-:B------:R-:W-:Y:S01]  /*5650*/  FFMA.FTZ R63, R238, c[0x0][0x23c], -R54.reuse ;  /* 0x00008f00ee3f7a23 */ /* 0x100fe20000010836 */
[----:B------:R-:W-:Y:S01]  /*5660*/  FMNMX.FTZ R38, R176, R38, !PT ;  /* 0x00000026b0267209 */ /* 0x000fe20007810000 */
[--C-:B------:R-:W-:Y:S01]  /*5670*/  FFMA.FTZ R102, R102, c[0x0][0x23c], -R54.reuse ;  /* 0x00008f0066667a23 */ /* 0x100fe20000010836 */
[-C--:B------:R-:W-:Y:S01]  /*5680*/  ISETP.GE.AND P2, PT, R233, R149.reuse, PT ;  /* 0x00000095e900720c */ /* 0x080fe20003f46270 */
[----:B------:R-:W1:Y:S01]  /*5690*/  MUFU.EX2 R58, R58 ;  /* 0x0000003a003a7308 */ /* 0x000e620000000800 */
        /* <DEDUP_REMOVED lines=28> */
[----:B------:R-:W-:Y:S01]  /*5860*/  ISETP.GE.AND P0, PT, R231, R149, PT ;  /* 0x00000095e700720c */ /* 0x000fe20003f06270 */
[----:B------:R-:W-:Y:S01]  /*5870*/  FFMA.FTZ R43, R43, c[0x0][0x23c], -R54 ;  /* 0x00008f002b2b7a23 */ /* 0x000fe20000010836 */
[----:B------:R-:W-:Y:S01]  /*5880*/  FSEL R161, R121, -INF , !P2 ;  /* 0xff80000079a17808 */ /* 0x000fe20005000000 */
[----:B------:R-:W-:Y:S01]  /*5890*/  MUFU.EX2 R66, R66 ;  /* 0x0000004200427308 */ /* 0x000fe20000000800 */
[----:B------:R-:W-:-:S02]  /*58a0*/  FMNMX.FTZ R38, R162, R38, !PT ;  /* 0x00000026a2267209 */ /* 0x000fc40007810000 */
[-C--:B------:R-:W-:Y:S02]  /*58b0*/  ISETP.GE.AND P2, PT, R164, R149.reuse, PT ;  /* 0x00000095a400720c */ /* 0x080fe40003f46270 */
[----:B------:R-:W-:Y:S02]  /*58c0*/  FSEL R164, R116, -INF , !P0 ;  /* 0xff80000074a47808 */ /* 0x000fe40004000000 */
[----:B------:R-:W-:Y:S01]  /*58d0*/  FMNMX.FTZ R38, R161, R38, !PT ;  /* 0x00000026a1267209 */ /* 0x000fe20007810000 */
[----:B------:R-:W-:Y:S01]  /*58e0*/  MUFU.EX2 R67, R67 ;  /* 0x0000004300437308 */ /* 0x000fe20000000800 */
[----:B------:R-:W-:Y:S02]  /*58f0*/  ISETP.GE.AND P0, PT, R165, R149, PT ;  /* 0x00000095a500720c */ /* 0x000fe40003f06270 */
[----:B------:R-:W-:Y:S01]  /*5900*/  FSEL R165, R117, -INF , !P2 ;  /* 0xff80000075a57808 */ /* 0x000fe20005000000 */
[----:B------:R-:W-:Y:S01]  /*5910*/  FFMA.FTZ R117, R144, c[0x0][0x23c], -R54 ;  /* 0x00008f0090757a23 */ /* 0x000fe20000010836 */
[----:B------:R-:W-:-:S02]  /*5920*/  FMNMX.FTZ R38, R164, R38, !PT ;  /* 0x00000026a4267209 */ /* 0x000fc40007810000 */
[-C--:B------:R-:W-:Y:S01]  /*5930*/  ISETP.GE.AND P2, PT, R168, R149.reuse, PT ;  /* 0x00000095a800720c */ /* 0x080fe20003f46270 */
[----:B------:R-:W-:Y:S01]  /*5940*/  MUFU.EX2 R70, R70 ;  /* 0x0000004600467308 */ /* 0x000fe20000000800 */
[----:B------:R-:W-:Y:S02]  /*5950*/  FSEL R168, R112, -INF , !P0 ;  /* 0xff80000070a87808 */ /* 0x000fe40004000000 */
[----:B------:R-:W-:Y:S02]  /*5960*/  FMNMX.FTZ R38, R165, R38, !PT ;  /* 0x00000026a5267209 */ /* 0x000fe40007810000 */
[----:B------:R-:W-:Y:S02]  /*5970*/  ISETP.GE.AND P0, PT, R167, R149, PT ;  /* 0x00000095a700720c */ /* 0x000fe40003f06270 */
        /* <DEDUP_REMOVED lines=8> */
[----:B------:R-:W-:Y:S02]  /*5a00*/  FSEL R171, R109, -INF , !P2 ;  /* 0xff8000006dab7808 */ /* 0x000fe40005000000 */
[----:B------:R-:W-:-:S02]  /*5a10*/  FMNMX.FTZ R38, R169, R38, !PT ;  /* 0x00000026a9267209 */ /* 0x000fc40007810000 */
[-C--:B------:R-:W-:Y:S01]  /*5a20*/  ISETP.GE.AND P2, PT, R174, R149.reuse, PT ;  /* 0x00000095ae00720c */ /* 0x080fe20003f46270 */
[----:B------:R-:W-:Y:S01]  /*5a30*/  MUFU.EX2 R75, R75 ;  /* 0x0000004b004b7308 */ /* 0x000fe20000000800 */
[----:B------:R-:W-:Y:S01]  /*5a40*/  FSEL R174, R104, -INF , !P0 ;  /* 0xff80000068ae7808 */ /* 0x000fe20004000000 */
[--C-:B------:R-:W-:Y:S01]  /*5a50*/  FFMA.FTZ R104, R94, c[0x0][0x23c], -R54.reuse ;  /* 0x00008f005e687a23 */ /* 0x100fe20000010836 */
[----:B------:R-:W-:Y:S01]  /*5a60*/  FMNMX.FTZ R38, R171, R38, !PT ;  /* 0x00000026ab267209 */ /* 0x000fe20007810000 */
[----:B------:R-:W-:Y:S01]  /*5a70*/  FFMA.FTZ R94, R15, c[0x0][0x23c], -R54 ;  /* 0x00008f000f5e7a23 */ /* 0x000fe20000010836 */
[----:B------:R-:W-:Y:S02]  /*5a80*/  ISETP.GE.AND P0, PT, R173, R149, PT ;  /* 0x00000095ad00720c */ /* 0x000fe40003f06270 */
[----:B------:R-:W-:Y:S01]  /*5a90*/  FSEL R173, R105, -INF , !P2 ;  /* 0xff80000069ad7808 */ /* 0x000fe20005000000 */
[----:B------:R-:W-:Y:S01]  /*5aa0*/  MUFU.EX2 R78, R78 ;  /* 0x0000004e004e7308 */ /* 0x000fe20000000800 */
[----:B------:R-:W-:-:S02]  /*5ab0*/  FMNMX.FTZ R38, R174, R38, !PT ;  /* 0x00000026ae267209 */ /* 0x000fc40007810000 */
[-C--:B------:R-:W-:Y:S02]  /*5ac0*/  ISETP.GE.AND P2, PT, R172, R149.reuse, PT ;  /* 0x00000095ac00720c */ /* 0x080fe40003f46270 */
[----:B------:R-:W-:Y:S01]  /*5ad0*/  FSEL R172, R100, -INF , !P0 ;  /* 0xff80000064ac7808 */ /* 0x000fe20004000000 */
[--C-:B------:R-:W-:Y:S01]  /*5ae0*/  FFMA.FTZ R100, R30, c[0x0][0x23c], -R54.reuse ;  /* 0x00008f001e647a23 */ /* 0x100fe20000010836 */
[----:B------:R-:W-:Y:S01]  /*5af0*/  FMNMX.FTZ R38, R173, R38, !PT ;  /* 0x00000026ad267209 */ /* 0x000fe20007810000 */
[----:B------:R-:W-:Y:S01]  /*5b00*/  MUFU.EX2 R79, R79 ;  /* 0x0000004f004f7308 */ /* 0x000fe20000000800 */
[-C--:B------:R-:W-:Y:S02]  /*5b10*/  ISETP.GE.AND P0, PT, R170, R149.reuse, PT ;  /* 0x00000095aa00720c */ /* 0x080fe40003f06270 */
[----:B------:R-:W-:Y:S01]  /*5b20*/  FSEL R170, R101, -INF , !P2 ;  /* 0xff80000065aa7808 */ /* 0x000fe20005000000 */
[--C-:B------:R-:W-:Y:S01]  /*5b30*/  FFMA.FTZ R101, R91, c[0x0][0x23c], -R54.reuse ;  /* 0x00008f005b657a23 */ /* 0x100fe20000010836 */
[----:B------:R-:W-:Y:S01]  /*5b40*/  FMNMX.FTZ R38, R172, R38, !PT ;  /* 0x00000026ac267209 */ /* 0x000fe20007810000 */
[--C-:B------:R-:W-:Y:S01]  /*5b50*/  FFMA.FTZ R91, R10, c[0x0][0x23c], -R54.reuse ;  /* 0x00008f000a5b7a23 */ /* 0x100fe20000010836 */
[----:B------:R-:W-:Y:S01]  /*5b60*/  ISETP.GE.AND P2, PT, R166, R149, PT ;  /* 0x00000095a600720c */ /* 0x000fe20003f46270 */
[----:B------:R-:W-:Y:S01]  /*5b70*/  MUFU.EX2 R82, R82 ;  /* 0x0000005200527308 */ /* 0x000fe20000000800 */
[----:B------:R-:W-:Y:S01]  /*5b80*/  FSEL R166, R96, -INF , !P0 ;  /* 0xff80000060a67808 */ /* 0x000fe20004000000 */
[----:B------:R-:W-:Y:S01]  /*5b90*/  FFMA.FTZ R96, R19, c[0x0][0x23c], -R54 ;  /* 0x00008f0013607a23 */ /* 0x000fe20000010836 */
[----:B------:R-:W-:-:S02]  /*5ba0*/  FMNMX.FTZ R38, R170, R38, !PT ;  /* 0x00000026aa267209 */ /* 0x000fc40007810000 */
[-C--:B------:R-:W-:Y:S01]  /*5bb0*/  ISETP.GE.AND P0, PT, R230, R149.reuse, PT ;  /* 0x00000095e600720c */ /* 0x080fe20003f06270 */
[--C-:B------:R-:W-:Y:S01]  /*5bc0*/  FFMA.FTZ R230, R55, c[0x0][0x23c], -R54.reuse ;  /* 0x00008f0037e67a23 */ /* 0x100fe20000010836 */
[----:B------:R-:W-:Y:S01]  /*5bd0*/  FSEL R163, R97, -INF , !P2 ;  /* 0xff80000061a37808 */ /* 0x000fe20005000000 */
[--C-:B------:R-:W-:Y:S01]  /*5be0*/  FFMA.FTZ R97, R23, c[0x0][0x23c], -R54.reuse ;  /* 0x00008f0017617a23 */ /* 0x100fe20000010836 */
        /* <DEDUP_REMOVED lines=8> */
[----:B------:R-:W-:Y:S01]  /*5c70*/  FSEL R158, R93, -INF , !P2 ;  /* 0xff8000005d9e7808 */ /* 0x000fe20005000000 */
[----:B------:R-:W-:Y:S01]  /*5c80*/  FFMA.FTZ R93, R2, c[0x0][0x23c], -R54 ;  /* 0x00008f00025d7a23 */ /* 0x000fe20000010836 */
        /* <DEDUP_REMOVED lines=13> */
[----:B------:R2:W-:Y:S01]  /*5d60*/  MUFU.EX2 R84, R131 ;  /* 0x0000008300547308 */ /* 0x0005e20000000800 */
[----:B------:R-:W-:Y:S01]  /*5d70*/  FSEL R138, R85, -INF , !P2 ;  /* 0xff800000558a7808 */ /* 0x000fe20005000000 */
[--C-:B------:R-:W-:Y:S01]  /*5d80*/  FFMA.FTZ R85, R99, c[0x0][0x23c], -R54.reuse ;  /* 0x00008f0063557a23 */ /* 0x100fe20000010836 */
[----:B------:R-:W-:Y:S01]  /*5d90*/  FMNMX.FTZ R38, R142, R38, !PT ;  /* 0x000000268e267209 */ /* 0x000fe20007810000 */
[----:B------:R-:W-:Y:S01]  /*5da0*/  FFMA.FTZ R99, R27, c[0x0][0x23c], -R54 ;  /* 0x00008f001b637a23 */ /* 0x000fe20000010836 */
[----:B------:R-:W-:Y:S02]  /*5db0*/  ISETP.GE.AND P2, PT, R204, R149, PT ;  /* 0x00000095cc00720c */ /* 0x000fe40003f46270 */
[----:B------:R-:W-:Y:S01]  /*5dc0*/  FMNMX.FTZ R38, R138, R38, !PT ;  /* 0x000000268a267209 */ /* 0x000fe20007810000 */
[----:B------:R-:W-:Y:S01]  /*5dd0*/  MUFU.EX2 R90, R90 ;  /* 0x0000005a005a7308 */ /* 0x000fe20000000800 */
[----:B-1----:R-:W-:-:S02]  /*5de0*/  F2FP.BF16.PACK_AB R27, R58, R51 ;  /* 0x000000333a1b723e */ /* 0x002fc400000010ff */
[----:B--2---:R-:W-:-:S05]  /*5df0*/  FSEL R131, R80, -INF , !P0 ;  /* 0xff80000050837808 */ /* 0x004fca0004000000 */
[----:B------:R-:W-:Y:S01]  /*5e00*/  MUFU.EX2 R85, R85 ;  /* 0x0000005500557308 */ /* 0x000fe20000000800 */
[-C--:B------:R-:W-:Y:S02]  /*5e10*/  ISETP.GE.AND P0, PT, R199, R149.reuse, PT ;  /* 0x00000095c700720c */ /* 0x080fe40003f06270 */
[----:B------:R-:W-:Y:S02]  /*5e20*/  FMNMX.FTZ R38, R131, R38, !PT ;  /* 0x0000002683267209 */ /* 0x000fe40007810000 */
[----:B------:R-:W-:Y:S02]  /*5e30*/  FSEL R120, R76, -INF , !P0 ;  /* 0xff8000004c787808 */ /* 0x000fe40004000000 */
[----:B------:R-:W-:Y:S01]  /*5e40*/  ISETP.GE.AND P0, PT, R194, R149, PT ;  /* 0x00000095c200720c */ /* 0x000fe20003f06270 */
[----:B------:R1:W-:Y:S03]  /*5e50*/  MUFU.EX2 R80, R127 ;  /* 0x0000007f00507308 */ /* 0x0003e60000000800 */
[----:B------:R-:W-:-:S02]  /*5e60*/  FSEL R116, R72, -INF , !P0 ;  /* 0xff80000048747808 */ /* 0x000fc40004000000 */
[----:B------:R-:W-:-:S03]  /*5e70*/  ISETP.GE.AND P0, PT, R115, R149, PT ;  /* 0x000000957300720c */ /* 0x000fc60003f06270 */
[----:B------:R-:W-:Y:S01]  /*5e80*/  MUFU.EX2 R76, R130 ;  /* 0x00000082004c7308 */ /* 0x000fe20000000800 */
[----:B------:R-:W-:Y:S02]  /*5e90*/  FSEL R113, R68, -INF , !P0 ;  /* 0xff80000044717808 */ /* 0x000fe40004000000 */
[----:B------:R-:W-:-:S04]  /*5ea0*/  ISETP.GE.AND P0, PT, R191, R149, PT ;  /* 0x00000095bf00720c */ /* 0x000fc80003f06270 */
[----:B------:R-:W-:Y:S01]  /*5eb0*/  FSEL R109, R64, -INF , !P0 ;  /* 0xff800000406d7808 */ /* 0x000fe20004000000 */
[----:B------:R-:W-:Y:S01]  /*5ec0*/  MUFU.EX2 R68, R123 ;  /* 0x0000007b00447308 */ /* 0x000fe20000000800 */
[----:B-1----:R-:W-:Y:S02]  /*5ed0*/  FSEL R127, R81, -INF , !P2 ;  /* 0xff800000517f7808 */ /* 0x002fe40005000000 */
[----:B------:R-:W-:Y:S02]  /*5ee0*/  ISETP.GE.AND P2, PT, R195, R149, PT ;  /* 0x00000095c300720c */ /* 0x000fe40003f46270 */
[----:B------:R-:W-:Y:S02]  /*5ef0*/  FMNMX.FTZ R38, R127, R38, !PT ;  /* 0x000000267f267209 */ /* 0x000fe40007810000 */
[----:B------:R-:W-:Y:S01]  /*5f00*/  FSEL R121, R77, -INF , !P2 ;  /* 0xff8000004d797808 */ /* 0x000fe20005000000 */
[----:B------:R-:W-:Y:S01]  /*5f10*/  MUFU.EX2 R64, R119 ;  /* 0x0000007700407308 */ /* 0x000fe20000000800 */
[----:B------:R-:W-:-:S02]  /*5f20*/  FMNMX.FTZ R38, R120, R38, !PT ;  /* 0x0000002678267209 */ /* 0x000fc40007810000 */
[-C--:B------:R-:W-:Y:S02]  /*5f30*/  ISETP.GE.AND P2, PT, R193, R149.reuse, PT ;  /* 0x00000095c100720c */ /* 0x080fe40003f46270 */
[----:B------:R-:W-:Y:S02]  /*5f40*/  FMNMX.FTZ R38, R121, R38, !PT ;  /* 0x0000002679267209 */ /* 0x000fe40007810000 */
[----:B------:R-:W-:Y:S01]  /*5f50*/  FSEL R115, R73, -INF , !P2 ;  /* 0xff80000049737808 */ /* 0x000fe20005000000 */
[----:B------:R-:W-:Y:S01]  /*5f60*/  MUFU.EX2 R72, R126 ;  /* 0x0000007e00487308 */ /* 0x000fe20000000800 */
[----:B------:R-:W-:Y:S02]  /*5f70*/  FMNMX.FTZ R38, R116, R38, !PT ;  /* 0x0000002674267209 */ /* 0x000fe40007810000 */
[----:B------:R-:W-:Y:S02]  /*5f80*/  ISETP.GE.AND P2, PT, R192, R149, PT ;  /* 0x00000095c000720c */ /* 0x000fe40003f46270 */
[----:B------:R-:W-:-:S02]  /*5f90*/  FMNMX.FTZ R38, R115, R38, !PT ;  /* 0x0000002673267209 */ /* 0x000fc40007810000 */
[----:B------:R-:W-:Y:S01]  /*5fa0*/  FSEL R112, R69, -INF , !P2 ;  /* 0xff80000045707808 */ /* 0x000fe20005000000 */
[----:B------:R-:W-:Y:S01]  /*5fb0*/  MUFU.EX2 R104, R104 ;  /* 0x0000006800687308 */ /* 0x000fe20000000800 */
[----:B------:R-:W-:Y:S02]  /*5fc0*/  FMNMX.FTZ R38, R113, R38, !PT ;  /* 0x0000002671267209 */ /* 0x000fe40007810000 */
[-C--:B------:R-:W-:Y:S02]  /*5fd0*/  ISETP.GE.AND P2, PT, R190, R149.reuse, PT ;  /* 0x00000095be00720c */ /* 0x080fe40003f46270 */
[----:B------:R-:W-:Y:S02]  /*5fe0*/  FMNMX.FTZ R38, R112, R38, !PT ;  /* 0x0000002670267209 */ /* 0x000fe40007810000 */
[----:B------:R-:W-:Y:S01]  /*5ff0*/  ISETP.GE.AND P0, PT, R189, R149, PT ;  /* 0x00000095bd00720c */ /* 0x000fe20003f06270 */
[----:B------:R-:W-:Y:S01]  /*6000*/  MUFU.EX2 R101, R101 ;  /* 0x0000006500657308 */ /* 0x000fe20000000800 */
[----:B------:R-:W-:-:S02]  /*6010*/  FSEL R108, R65, -INF , !P2 ;  /* 0xff800000416c7808 */ /* 0x000fc40005000000 */
[----:B------:R-:W-:Y:S02]  /*6020*/  FMNMX.FTZ R38, R109, R38, !PT ;  /* 0x000000266d267209 */ /* 0x000fe40007810000 */
[-C--:B------:R-:W-:Y:S02]  /*6030*/  ISETP.GE.AND P2, PT, R107, R149.reuse, PT ;  /* 0x000000956b00720c */ /* 0x080fe40003f46270 */
[----:B------:R-:W-:Y:S01]  /*6040*/  FSEL R107, R60, -INF , !P0 ;  /* 0xff8000003c6b7808 */ /* 0x000fe20004000000 */
[----:B------:R-:W-:Y:S01]  /*6050*/  MUFU.EX2 R100, R100 ;  /* 0x0000006400647308 */ /* 0x000fe20000000800 */
[----:B------:R-:W-:Y:S02]  /*6060*/  FMNMX.FTZ R38, R108, R38, !PT ;  /* 0x000000266c267209 */ /* 0x000fe40007810000 */
[----:B------:R-:W-:Y:S02]  /*6070*/  ISETP.GE.AND P0, PT, R188, R149, PT ;  /* 0x00000095bc00720c */ /* 0x000fe40003f06270 */
[----:B------:R-:W-:-:S02]  /*6080*/  FSEL R61, R61, -INF , !P2 ;  /* 0xff8000003d3d7808 */ /* 0x000fc40005000000 */
[----:B------:R-:W-:Y:S01]  /*6090*/  FMNMX.FTZ R38, R107, R38, !PT ;  /* 0x000000266b267209 */ /* 0x000fe20007810000 */
[----:B------:R-:W-:Y:S01]  /*60a0*/  MUFU.EX2 R60, R35 ;  /* 0x00000023003c7308 */ /* 0x000fe20000000800 */
[-C--:B------:R-:W-:Y:S02]  /*60b0*/  ISETP.GE.AND P2, PT, R187, R149.reuse, PT ;  /* 0x00000095bb00720c */ /* 0x080fe40003f46270 */
[----:B------:R-:W-:Y:S02]  /*60c0*/  FSEL R65, R56, -INF , !P0 ;  /* 0xff80000038417808 */ /* 0x000fe40004000000 */
        /* <DEDUP_REMOVED lines=17> */
[----:B------:R1:W-:Y:S01]  /*61e0*/  MUFU.EX2 R48, R102 ;  /* 0x0000006600307308 */ /* 0x0003e20000000800 */
[----:B------:R-:W-:-:S02]  /*61f0*/  FSEL R49, R49, -INF , !P2 ;  /* 0xff80000031317808 */ /* 0x000fc40005000000 */
[----:B------:R-:W-:Y:S02]  /*6200*/  FMNMX.FTZ R38, R73, R38, !PT ;  /* 0x0000002649267209 */ /* 0x000fe40007810000 */
[-C--:B------:R-:W-:Y:S02]  /*6210*/  ISETP.GE.AND P2, PT, R181, R149.reuse, PT ;  /* 0x00000095b500720c */ /* 0x080fe40003f46270 */
[----:B------:R-:W-:Y:S01]  /*6220*/  FSEL R77, R44, -INF , !P0 ;  /* 0xff8000002c4d7808 */ /* 0x000fe20004000000 */
[----:B------:R-:W-:Y:S01]  /*6230*/  MUFU.EX2 R97, R97 ;  /* 0x0000006100617308 */ /* 0x000fe20000000800 */
[----:B------:R-:W-:Y:S02]  /*6240*/  FMNMX.FTZ R38, R49, R38, !PT ;  /* 0x0000002631267209 */ /* 0x000fe40007810000 */
[-C--:B------:R-:W-:Y:S01]  /*6250*/  ISETP.GE.AND P0, PT, R151, R149.reuse, PT ;  /* 0x000000959700720c */ /* 0x080fe20003f06270 */
[----:B------:R-:W-:Y:S01]  /*6260*/  IMAD.SHL.U32 R151, R4, 0x2, RZ ;  /* 0x0000000204977824 */ /* 0x000fe200078e00ff */
[----:B------:R-:W-:Y:S01]  /*6270*/  FSEL R45, R45, -INF , !P2 ;  /* 0xff8000002d2d7808 */ /* 0x000fe20005000000 */
[--C-:B------:R-:W-:Y:S01]  /*6280*/  FFMA.FTZ R4, R137, c[0x0][0x23c], -R54.reuse ;  /* 0x00008f0089047a23 */ /* 0x100fe20000010836 */
[----:B------:R-:W-:Y:S01]  /*6290*/  FMNMX.FTZ R38, R77, R38, !PT ;  /* 0x000000264d267209 */ /* 0x000fe20007810000 */
[----:B------:R2:W-:Y:S01]  /*62a0*/  MUFU.EX2 R44, R103 ;  /* 0x00000067002c7308 */ /* 0x0005e20000000800 */
[-C--:B------:R-:W-:Y:S01]  /*62b0*/  ISETP.GE.AND P2, PT, R150, R149.reuse, PT ;  /* 0x000000959600720c */ /* 0x080fe20003f46270 */
[----:B------:R-:W-:Y:S01]  /*62c0*/  IMAD R150, R3, 0x2, R151 ;  /* 0x0000000203967824 */ /* 0x000fe200078e0297 */
[----:B------:R-:W-:Y:S01]  /*62d0*/  FSEL R81, R40, -INF , !P0 ;  /* 0xff80000028517808 */ /* 0x000fe20004000000 */
[--C-:B-1----:R-:W-:Y:S01]  /*62e0*/  FFMA.FTZ R102, R31, c[0x0][0x23c], -R54.reuse ;  /* 0x00008f001f667a23 */ /* 0x102fe20000010836 */
[----:B------:R-:W-:Y:S01]  /*62f0*/  FMNMX.FTZ R38, R45, R38, !PT ;  /* 0x000000262d267209 */ /* 0x000fe20007810000 */
[----:B------:R-:W-:Y:S01]  /*6300*/  FFMA.FTZ R3, R22, c[0x0][0x23c], -R54 ;  /* 0x00008f0016037a23 */ /* 0x000fe20000010836 */
[----:B------:R-:W-:Y:S01]  /*6310*/  ISETP.GE.AND P0, PT, R140, R149, PT ;  /* 0x000000958c00720c */ /* 0x000fe20003f06270 */
[----:B------:R1:W-:Y:S01]  /*6320*/  MUFU.EX2 R40, R98 ;  /* 0x0000006200287308 */ /* 0x0003e20000000800 */
[----:B------:R-:W-:-:S02]  /*6330*/  FSEL R41, R41, -INF , !P2 ;  /* 0xff80000029297808 */ /* 0x000fc40005000000 */
[----:B------:R-:W-:Y:S02]  /*6340*/  FMNMX.FTZ R38, R81, R38, !PT ;  /* 0x0000002651267209 */ /* 0x000fe40007810000 */
[----:B------:R-:W-:Y:S02]  /*6350*/  ISETP.GE.AND P2, PT, R139, R149, PT ;  /* 0x000000958b00720c */ /* 0x000fe40003f46270 */
[----:B------:R-:W-:Y:S01]  /*6360*/  FSEL R89, R36, -INF , !P0 ;  /* 0xff80000024597808 */ /* 0x000fe20004000000 */
[--C-:B--2---:R-:W-:Y:S01]  /*6370*/  FFMA.FTZ R103, R95, c[0x0][0x23c], -R54.reuse ;  /* 0x00008f005f677a23 */ /* 0x104fe20000010836 */
[----:B------:R-:W-:Y:S01]  /*6380*/  FMNMX.FTZ R38, R41, R38, !PT ;  /* 0x0000002629267209 */ /* 0x000fe20007810000 */
[--C-:B------:R-:W-:Y:S01]  /*6390*/  FFMA.FTZ R95, R18, c[0x0][0x23c], -R54.reuse ;  /* 0x00008f00125f7a23 */ /* 0x100fe20000010836 */
[----:B------:R-:W-:Y:S01]  /*63a0*/  FSEL R106, R37, -INF , !P2 ;  /* 0xff800000256a7808 */ /* 0x000fe20005000000 */
[----:B------:R-:W-:Y:S01]  /*63b0*/  LDSM.16.MT88.4 R16, [R150+0x5000] ;  /* 0x005000009610783b */ /* 0x000fe20000004200 */
[----:B------:R-:W-:Y:S01]  /*63c0*/  FMNMX.FTZ R8, R89, R38, !PT ;  /* 0x0000002659087209 */ /* 0x000fe20007810000 */
[----:B------:R-:W-:Y:S01]  /*63d0*/  MUFU.EX2 R103, R103 ;  /* 0x0000006700677308 */ /* 0x000fe20000000800 */
[----:B-1----:R-:W-:-:S02]  /*63e0*/  FFMA.FTZ R98, R26, c[0x0][0x23c], -R54 ;  /* 0x00008f001a627a23 */ /* 0x002fc40000010836 */
[----:B------:R-:W-:Y:S01]  /*63f0*/  FMNMX.FTZ R8, R106, R8, !PT ;  /* 0x000000086a087209 */ /* 0x000fe20007810000 */
[----:B------:R-:W-:Y:S04]  /*6400*/  LDSM.16.MT88.4 R36, [R150+0x5400] ;  /* 0x005400009624783b */ /* 0x000fe80000004200 */
[----:B------:R-:W1:Y:S01]  /*6410*/  SHFL.BFLY PT, R9, R8, 0x2, 0x1f ;  /* 0x0c401f0008097f89 */ /* 0x000e6200000e0000 */
[----:B------:R-:W-:Y:S08]  /*6420*/  MUFU.EX2 R102, R102 ;  /* 0x0000006600667308 */ /* 0x000ff00000000800 */
[----:B------:R-:W-:Y:S08]  /*6430*/  MUFU.EX2 R98, R98 ;  /* 0x0000006200627308 */ /* 0x000ff00000000800 */
[----:B------:R-:W-:Y:S01]  /*6440*/  MUFU.EX2 R96, R96 ;  /* 0x0000006000607308 */ /* 0x000fe20000000800 */
[----:B-1----:R-:W-:-:S07]  /*6450*/  FMNMX.FTZ R8, R8, R9, !PT ;  /* 0x0000000908087209 */ /* 0x002fce0007810000 */
[----:B------:R-:W-:Y:S01]  /*6460*/  MUFU.EX2 R95, R95 ;  /* 0x0000005f005f7308 */ /* 0x000fe20000000800 */
[----:B------:R-:W1:Y:S07]  /*6470*/  SHFL.BFLY PT, R9, R8, 0x1, 0x1f ;  /* 0x0c201f0008097f89 */ /* 0x000e6e00000e0000 */
[----:B------:R-:W-:Y:S08]  /*6480*/  MUFU.EX2 R94, R94 ;  /* 0x0000005e005e7308 */ /* 0x000ff00000000800 */
[----:B------:R-:W-:Y:S08]  /*6490*/  MUFU.EX2 R93, R93 ;  /* 0x0000005d005d7308 */ /* 0x000ff00000000800 */
[----:B------:R-:W-:Y:S01]  /*64a0*/  MUFU.EX2 R92, R92 ;  /* 0x0000005c005c7308 */ /* 0x000fe20000000800 */
[----:B-1----:R-:W-:-:S02]  /*64b0*/  FMNMX.FTZ R2, R8, R9, !PT ;  /* 0x0000000908027209 */ /* 0x002fc40007810000 */
[----:B------:R-:W1:Y:S02]  /*64c0*/  LDSM.16.MT88.4 R8, [R151+0x5000] ;  /* 0x005000009708783b */ /* 0x000e640000004200 */
[C---:B------:R-:W-:Y:S01]  /*64d0*/  FSETP.NEU.FTZ.AND P0, PT, R2.reuse, -INF , PT ;  /* 0xff8000000200780b */ /* 0x040fe20003f1d000 */
[----:B------:R-:W-:Y:S02]  /*64e0*/  FMUL.FTZ R105, R2, c[0x0][0x23c] ;  /* 0x00008f0002697a20 */ /* 0x000fe40000410000 */
[----:B------:R-:W-:Y:S03]  /*64f0*/  MUFU.EX2 R91, R91 ;  /* 0x0000005b005b7308 */ /* 0x000fe60000000800 */
[----:B------:R-:W-:Y:S02]  /*6500*/  FSEL R105, R105, RZ, P0 ;  /* 0x000000ff69697208 */ /* 0x000fe40000000000 */
[----:B------:R-:W-:-:S03]  /*6510*/  LEA R229, P0, R197, c[0x0][0x168], 0x1 ;  /* 0x00005a00c5e57a11 */ /* 0x000fc600078008ff */
[----:B------:R-:W-:Y:S01]  /*6520*/  MUFU.EX2 R3, R3 ;  /* 0x0000000300037308 */ /* 0x000fe20000000800 */
[--C-:B------:R-:W-:Y:S01]  /*6530*/  FFMA.FTZ R140, R32, c[0x0][0x23c], -R105.reuse ;  /* 0x00008f00208c7a23 */ /* 0x100fe20000010869 */
[----:B------:R-:W-:Y:S01]  /*6540*/  LEA.HI.X R228, R197, c[0x0][0x16c], R196, 0x1, P0 ;  /* 0x00005b00c5e47a11 */ /* 0x000fe200000f0cc4 */
[--C-:B------:R-:W-:Y:S02]  /*6550*/  FFMA.FTZ R139, R33, c[0x0][0x23c], -R105.reuse ;  /* 0x00008f00218b7a23 */ /* 0x100fe40000010869 */
[--C-:B------:R-:W-:Y:S01]  /*6560*/  FFMA.FTZ R134, R28, c[0x0][0x23c], -R105.reuse ;  /* 0x00008f001c867a23 */ /* 0x100fe20000010869 */
[----:B------:R-:W2:Y:S01]  /*6570*/  LDSM.16.MT88.4 R32, [R151+0x5400] ;  /* 0x005400009720783b */ /* 0x000ea20000004200 */
[--C-:B------:R-:W-:Y:S01]  /*6580*/  FFMA.FTZ R130, R29, c[0x0][0x23c], -R105.reuse ;  /* 0x00008f001d827a23 */ /* 0x100fe20000010869 */
[----:B------:R-:W-:Y:S01]  /*6590*/  MUFU.EX2 R140, R140 ;  /* 0x0000008c008c7308 */ /* 0x000fe20000000800 */
[--C-:B------:R-:W-:Y:S02]  /*65a0*/  FFMA.FTZ R129, R24, c[0x0][0x23c], -R105.reuse ;  /* 0x00008f0018817a23 */ /* 0x100fe40000010869 */
[--C-:B------:R-:W-:Y:S01]  /*65b0*/  FFMA.FTZ R123, R25, c[0x0][0x23c], -R105.reuse ;  /* 0x00008f00197b7a23 */ /* 0x100fe20000010869 */
[----:B------:R-:W-:Y:S01]  /*65c0*/  F2FP.BF16.PACK_AB R25, R110, R111 ;  /* 0x0000006f6e19723e */ /* 0x000fe200000010ff */
[----:B------:R-:W-:-:S02]  /*65d0*/  FFMA.FTZ R124, R14, c[0x0][0x23c], -R105 ;  /* 0x00008f000e7c7a23 */ /* 0x000fc40000010869 */
[--C-:B------:R-:W-:Y:S01]  /*65e0*/  FFMA.FTZ R119, R21, c[0x0][0x23c], -R105.reuse ;  /* 0x00008f0015777a23 */ /* 0x100fe20000010869 */
[----:B------:R-:W3:Y:S01]  /*65f0*/  MUFU.EX2 R139, R139 ;  /* 0x0000008b008b7308 */ /* 0x000ee20000000800 */
[--C-:B------:R-:W-:Y:S02]  /*6600*/  FFMA.FTZ R126, R20, c[0x0][0x23c], -R105.reuse ;  /* 0x00008f00147e7a23 */ /* 0x100fe40000010869 */
[----:B------:R-:W4:Y:S01]  /*6610*/  LDSM.16.MT88.4 R20, [R151+0x5800] ;  /* 0x005800009714783b */ /* 0x000f220000004200 */
[--C-:B------:R-:W-:Y:S02]  /*6620*/  FFMA.FTZ R122, R122, c[0x0][0x23c], -R105.reuse ;  /* 0x00008f007a7a7a23 */ /* 0x100fe40000010869 */
[--C-:B------:R-:W-:Y:S02]  /*6630*/  FFMA.FTZ R128, R180, c[0x0][0x23c], -R105.reuse ;  /* 0x00008f00b4807a23 */ /* 0x100fe40000010869 */
[----:B------:R-:W-:Y:S01]  /*6640*/  MUFU.EX2 R134, R134 ;  /* 0x0000008600867308 */ /* 0x000fe20000000800 */
[----:B------:R-:W-:-:S02]  /*6650*/  FFMA.FTZ R125, R179, c[0x0][0x23c], -R105 ;  /* 0x00008f00b37d7a23 */ /* 0x000fc40000010869 */
[--C-:B------:R-:W-:Y:S02]  /*6660*/  FFMA.FTZ R133, R178, c[0x0][0x23c], -R105.reuse ;  /* 0x00008f00b2857a23 */ /* 0x100fe40000010869 */
[--C-:B------:R-:W-:Y:S02]  /*6670*/  FFMA.FTZ R132, R177, c[0x0][0x23c], -R105.reuse ;  /* 0x00008f00b1847a23 */ /* 0x100fe40000010869 */
[--C-:B------:R-:W-:Y:S01]  /*6680*/  FFMA.FTZ R137, R176, c[0x0][0x23c], -R105.reuse ;  /* 0x00008f00b0897a23 */ /* 0x100fe20000010869 */
[----:B------:R-:W5:Y:S01]  /*6690*/  MUFU.EX2 R130, R130 ;  /* 0x0000008200827308 */ /* 0x000f620000000800 */
[----:B---3--:R-:W-:Y:S01]  /*66a0*/  F2FP.BF16.PACK_AB R24, R139, R140 ;  /* 0x0000008c8b18723e */ /* 0x008fe200000010ff */
[--C-:B------:R-:W-:Y:S02]  /*66b0*/  FFMA.FTZ R141, R141, c[0x0][0x23c], -R105.reuse ;  /* 0x00008f008d8d7a23 */ /* 0x100fe40000010869 */
[--C-:B------:R-:W-:Y:S02]  /*66c0*/  FFMA.FTZ R145, R145, c[0x0][0x23c], -R105.reuse ;  /* 0x00008f0091917a23 */ /* 0x100fe40000010869 */
[----:B------:R-:W-:-:S02]  /*66d0*/  FFMA.FTZ R144, R175, c[0x0][0x23c], -R105 ;  /* 0x00008f00af907a23 */ /* 0x000fc40000010869 */
[----:B------:R-:W-:Y:S01]  /*66e0*/  MUFU.EX2 R129, R129 ;  /* 0x0000008100817308 */ /* 0x000fe20000000800 */
[--C-:B------:R-:W-:Y:S02]  /*66f0*/  FFMA.FTZ R146, R146, c[0x0][0x23c], -R105.reuse ;  /* 0x00008f0092927a23 */ /* 0x100fe40000010869 */
[--C-:B------:R-:W-:Y:S02]  /*6700*/  FFMA.FTZ R156, R156, c[0x0][0x23c], -R105.reuse ;  /* 0x00008f009c9c7a23 */ /* 0x100fe40000010869 */
[--C-:B------:R-:W-:Y:S02]  /*6710*/  FFMA.FTZ R162, R162, c[0x0][0x23c], -R105.reuse ;  /* 0x00008f00a2a27a23 */ /* 0x100fe40000010869 */
[--C-:B------:R-:W-:Y:S01]  /*6720*/  FFMA.FTZ R161, R161, c[0x0][0x23c], -R105.reuse ;  /* 0x00008f00a1a17a23 */ /* 0x100fe20000010869 */
[----:B-----5:R-:W-:Y:S01]  /*6730*/  F2FP.BF16.PACK_AB R26, R130, R134 ;  /* 0x00000086821a723e */ /* 0x020fe200000010ff */
[----:B------:R-:W3:Y:S01]  /*6740*/  MUFU.EX2 R123, R123 ;  /* 0x0000007b007b7308 */ /* 0x000ee20000000800 */
[----:B------:R-:W-:-:S02]  /*6750*/  FFMA.FTZ R164, R164, c[0x0][0x23c], -R105 ;  /* 0x00008f00a4a47a23 */ /* 0x000fc40000010869 */
[--C-:B------:R-:W-:Y:S02]  /*6760*/  FFMA.FTZ R165, R165, c[0x0][0x23c], -R105.reuse ;  /* 0x00008f00a5a57a23 */ /* 0x100fe40000010869 */
[--C-:B------:R-:W-:Y:S01]  /*6770*/  FFMA.FTZ R168, R168, c[0x0][0x23c], -R105.reuse ;  /* 0x00008f00a8a87a23 */ /* 0x100fe20000010869 */
[C---:B-1----:R-:W-:Y:S01]  /*6780*/  HMMA.16816.F32.BF16 R12, R24.reuse, R8, RZ ;  /* 0x00000008180c723c */ /* 0x042fe200000418ff */
[--C-:B------:R-:W-:Y:S01]  /*6790*/  FFMA.FTZ R167, R167, c[0x0][0x23c], -R105.reuse ;  /* 0x00008f00a7a77a23 */ /* 0x100fe20000010869 */
[----:B------:R-:W-:Y:S01]  /*67a0*/  MUFU.EX2 R124, R124 ;  /* 0x0000007c007c7308 */ /* 0x000fe20000000800 */
[--C-:B------:R-:W-:Y:S02]  /*67b0*/  FFMA.FTZ R169, R169, c[0x0][0x23c], -R105.reuse ;  /* 0x00008f00a9a97a23 */ /* 0x100fe40000010869 */
[--C-:B------:R-:W-:Y:S02]  /*67c0*/  FFMA.FTZ R171, R171, c[0x0][0x23c], -R105.reuse ;  /* 0x00008f00abab7a23 */ /* 0x100fe40000010869 */
[--C-:B------:R-:W-:Y:S01]  /*67d0*/  FFMA.FTZ R174, R174, c[0x0][0x23c], -R105.reuse ;  /* 0x00008f00aeae7a23 */ /* 0x100fe20000010869 */
[----:B------:R-:W-:Y:S01]  /*67e0*/  HMMA.16816.F32.BF16 R8, R24, R10, RZ ;  /* 0x0000000a1808723c */ /* 0x000fe200000418ff */
[--C-:B------:R-:W-:Y:S01]  /*67f0*/  FFMA.FTZ R173, R173, c[0x0][0x23c], -R105.reuse ;  /* 0x00008f00adad7a23 */ /* 0x100fe20000010869 */
[----:B------:R-:W1:Y:S01]  /*6800*/  MUFU.EX2 R119, R119 ;  /* 0x0000007700777308 */ /* 0x000e620000000800 */
[----:B------:R-:W-:-:S02]  /*6810*/  FFMA.FTZ R172, R172, c[0x0][0x23c], -R105 ;  /* 0x00008f00acac7a23 */ /* 0x000fc40000010869 */
[--C-:B------:R-:W-:Y:S02]  /*6820*/  FFMA.FTZ R170, R170, c[0x0][0x23c], -R105.reuse ;  /* 0x00008f00aaaa7a23 */ /* 0x100fe40000010869 */
[--C-:B------:R-:W-:Y:S01]  /*6830*/  FFMA.FTZ R166, R166, c[0x0][0x23c], -R105.reuse ;  /* 0x00008f00a6a67a23 */ /* 0x100fe20000010869 */
[C---:B------:R-:W-:Y:S01]  /*6840*/  HMMA.16816.F32.BF16 R28, R24.reuse, R16, RZ ;  /* 0x00000010181c723c */ /* 0x040fe200000418ff */
[--C-:B------:R-:W-:Y:S01]  /*6850*/  FFMA.FTZ R163, R163, c[0x0][0x23c], -R105.reuse ;  /* 0x00008f00a3a37a23 */ /* 0x100fe20000010869 */
[----:B------:R-:W-:Y:S01]  /*6860*/  MUFU.EX2 R126, R126 ;  /* 0x0000007e007e7308 */ /* 0x000fe20000000800 */
[--C-:B------:R-:W-:Y:S02]  /*6870*/  FFMA.FTZ R160, R160, c[0x0][0x23c], -R105.reuse ;  /* 0x00008f00a0a07a23 */ /* 0x100fe40000010869 */
[--C-:B------:R-:W-:Y:S02]  /*6880*/  FFMA.FTZ R158, R158, c[0x0][0x23c], -R105.reuse ;  /* 0x00008f009e9e7a23 */ /* 0x100fe40000010869 */
[----:B------:R-:W-:Y:S01]  /*6890*/  F2FP.BF16.PACK_AB R17, R62, R59 ;  /* 0x0000003b3e11723e */ /* 0x000fe200000010ff */
[----:B------:R-:W-:Y:S01]  /*68a0*/  HMMA.16816.F32.BF16 R24, R24, R18, RZ ;  /* 0x000000121818723c */ /* 0x000fe200000418ff */
[----:B---3--:R-:W-:Y:S01]  /*68b0*/  F2FP.BF16.PACK_AB R16, R123, R129 ;  /* 0x000000817b10723e */ /* 0x008fe200000010ff */
[----:B------:R-:W3:Y:S01]  /*68c0*/  MUFU.EX2 R122, R122 ;  /* 0x0000007a007a7308 */ /* 0x000ee20000000800 */
[----:B------:R-:W-:-:S02]  /*68d0*/  FFMA.FTZ R147, R147, c[0x0][0x23c], -R105 ;  /* 0x00008f0093937a23 */ /* 0x000fc40000010869 */
[--C-:B------:R-:W-:Y:S02]  /*68e0*/  FFMA.FTZ R143, R143, c[0x0][0x23c], -R105.reuse ;  /* 0x00008f008f8f7a23 */ /* 0x100fe40000010869 */
[----:B------:R-:W-:Y:S01]  /*68f0*/  F2FP.BF16.PACK_AB R19, R66, R63 ;  /* 0x0000003f4213723e */ /* 0x000fe200000010ff */
[--C-:B------:R-:W-:Y:S01]  /*6900*/  FFMA.FTZ R142, R142, c[0x0][0x23c], -R105.reuse ;  /* 0x00008f008e8e7a23 */ /* 0x100fe20000010869 */
[----:B-1----:R-:W-:Y:S01]  /*6910*/  F2FP.BF16.PACK_AB R18, R119, R124 ;  /* 0x0000007c7712723e */ /* 0x002fe200000010ff */
[----:B------:R-:W-:Y:S01]  /*6920*/  MUFU.EX2 R128, R128 ;  /* 0x0000008000807308 */ /* 0x000fe20000000800 */
[----:B------:R-:W-:Y:S02]  /*6930*/  FFMA.FTZ R138, R138, c[0x0][0x23c], -R105 ;  /* 0x00008f008a8a7a23 */ /* 0x000fe40000010869 */
[----:B------:R-:W-:Y:S02]  /*6940*/  FADD.FTZ R111, R111, R110 ;  /* 0x0000006e6f6f7221 */ /* 0x000fe40000010000 */
[----:B------:R-:W-:Y:S01]  /*6950*/  FADD.FTZ R139, R140, R139 ;  /* 0x0000008b8c8b7221 */ /* 0x000fe20000010000 */
[----:B--2---:R-:W-:Y:S01]  /*6960*/  HMMA.16816.F32.BF16 R12, R16, R32, R12 ;  /* 0x00000020100c723c */ /* 0x004fe2000004180c */
[----:B------:R-:W-:Y:S01]  /*6970*/  FADD.FTZ R111, R51, R111 ;  /* 0x0000006f336f7221 */ /* 0x000fe20000010000 */
[----:B------:R-:W1:Y:S01]  /*6980*/  MUFU.EX2 R125, R125 ;  /* 0x0000007d007d7308 */ /* 0x000e620000000800 */
[----:B------:R-:W-:-:S02]  /*6990*/  FADD.FTZ R139, R134, R139 ;  /* 0x0000008b868b7221 */ /* 0x000fc40000010000 */
[----:B------:R-:W-:Y:S02]  /*69a0*/  FADD.FTZ R58, R58, R111 ;  /* 0x0000006f3a3a7221 */ /* 0x000fe40000010000 */
[----:B------:R-:W-:Y:S01]  /*69b0*/  FADD.FTZ R139, R130, R139 ;  /* 0x0000008b828b7221 */ /* 0x000fe20000010000 */
[C---:B------:R-:W-:Y:S01]  /*69c0*/  HMMA.16816.F32.BF16 R8, R16.reuse, R34, R8 ;  /* 0x000000221008723c */ /* 0x040fe20000041808 */
[----:B------:R-:W2:Y:S01]  /*69d0*/  LDSM.16.MT88.4 R32, [R150+0x5800] ;  /* 0x005800009620783b */ /* 0x000ea20000004200 */
[----:B------:R-:W5:Y:S01]  /*69e0*/  MUFU.EX2 R133, R133 ;  /* 0x0000008500857308 */ /* 0x000f620000000800 */
[----:B------:R-:W-:Y:S02]  /*69f0*/  FADD.FTZ R59, R59, R58 ;  /* 0x0000003a3b3b7221 */ /* 0x000fe40000010000 */
[----:B------:R-:W-:Y:S02]  /*6a00*/  FADD.FTZ R129, R129, R139 ;  /* 0x0000008b81817221 */ /* 0x000fe40000010000 */
[----:B------:R-:W-:Y:S01]  /*6a10*/  FADD.FTZ R62, R62, R59 ;  /* 0x0000003b3e3e7221 */ /* 0x000fe20000010000 */
[----:B------:R-:W-:Y:S01]  /*6a20*/  HMMA.16816.F32.BF16 R28, R16, R36, R28 ;  /* 0x00000024101c723c */ /* 0x000fe2000004181c */
[----:B------:R-:W-:Y:S01]  /*6a30*/  FADD.FTZ R129, R123, R129 ;  /* 0x000000817b817221 */ /* 0x000fe20000010000 */
[----:B------:R-:W1:Y:S01]  /*6a40*/  MUFU.EX2 R132, R132 ;  /* 0x0000008400847308 */ /* 0x000e620000000800 */
[----:B------:R-:W-:-:S02]  /*6a50*/  FFMA.FTZ R131, R131, c[0x0][0x23c], -R105 ;  /* 0x00008f0083837a23 */ /* 0x000fc40000010869 */
[--C-:B------:R-:W-:Y:S02]  /*6a60*/  FFMA.FTZ R127, R127, c[0x0][0x23c], -R105.reuse ;  /* 0x00008f007f7f7a23 */ /* 0x100fe40000010869 */
[--C-:B------:R-:W-:Y:S01]  /*6a70*/  FFMA.FTZ R120, R120, c[0x0][0x23c], -R105.reuse ;  /* 0x00008f0078787a23 */ /* 0x100fe20000010869 */
[----:B------:R-:W-:Y:S01]  /*6a80*/  HMMA.16816.F32.BF16 R24, R16, R38, R24 ;  /* 0x000000261018723c */ /* 0x000fe20000041818 */
[----:B------:R-:W5:Y:S01]  /*6a90*/  LDSM.16.MT88.4 R36, [R151+0x5c00] ;  /* 0x005c00009724783b */ /* 0x000f620000004200 */
[----:B------:R-:W-:Y:S01]  /*6aa0*/  MUFU.EX2 R137, R137 ;  /* 0x0000008900897308 */ /* 0x000fe20000000800 */
[----:B------:R-:W-:Y:S02]  /*6ab0*/  FFMA.FTZ R121, R121, c[0x0][0x23c], -R105 ;  /* 0x00008f0079797a23 */ /* 0x000fe40000010869 */
[----:B------:R-:W-:Y:S02]  /*6ac0*/  FADD.FTZ R62, R63, R62 ;  /* 0x0000003e3f3e7221 */ /* 0x000fe40000010000 */
[----:B------:R-:W-:Y:S01]  /*6ad0*/  F2FP.BF16.PACK_AB R17, R70, R67 ;  /* 0x000000434611723e */ /* 0x000fe200000010ff */
[----:B------:R-:W-:Y:S01]  /*6ae0*/  FADD.FTZ R124, R124, R129 ;  /* 0x000000817c7c7221 */ /* 0x000fe20000010000 */
[----:B------:R-:W-:Y:S01]  /*6af0*/  F2FP.BF16.PACK_AB R19, R74, R71 ;  /* 0x000000474a13723e */ /* 0x000fe200000010ff */
[----:B------:R-:W2:Y:S01]  /*6b00*/  MUFU.EX2 R141, R141 ;  /* 0x0000008d008d7308 */ /* 0x000ea20000000800 */
[----:B---3--:R-:W-:Y:S01]  /*6b10*/  F2FP.BF16.PACK_AB R16, R122, R126 ;  /* 0x0000007e7a10723e */ /* 0x008fe200000010ff */
[----:B------:R-:W-:Y:S01]  /*6b20*/  FADD.FTZ R62, R66, R62 ;  /* 0x0000003e423e7221 */ /* 0x000fe20000010000 */
[----:B-1----:R-:W-:Y:S01]  /*6b30*/  F2FP.BF16.PACK_AB R18, R125, R128 ;  /* 0x000000807d12723e */ /* 0x002fe200000010ff */
[----:B------:R-:W-:-:S02]  /*6b40*/  FADD.FTZ R124, R119, R124 ;  /* 0x0000007c777c7221 */ /* 0x000fc40000010000 */
[----:B------:R-:W-:Y:S02]  /*6b50*/  FADD.FTZ R67, R67, R62 ;  /* 0x0000003e43437221 */ /* 0x000fe40000010000 */
[----:B------:R-:W-:Y:S01]  /*6b60*/  MUFU.EX2 R145, R145 ;  /* 0x0000009100917308 */ /* 0x000fe20000000800 */
[----:B------:R-:W-:Y:S01]  /*6b70*/  FADD.FTZ R126, R126, R124 ;  /* 0x0000007c7e7e7221 */ /* 0x000fe20000010000 */
[C---:B----4-:R-:W-:Y:S01]  /*6b80*/  HMMA.16816.F32.BF16 R12, R16.reuse, R20, R12 ;  /* 0x00000014100c723c */ /* 0x050fe2000004180c */
[----:B------:R-:W-:Y:S02]  /*6b90*/  FADD.FTZ R67, R70, R67 ;  /* 0x0000004346437221 */ /* 0x000fe40000010000 */
[----:B------:R-:W-:Y:S02]  /*6ba0*/  FADD.FTZ R126, R122, R126 ;  /* 0x0000007e7a7e7221 */ /* 0x000fe40000010000 */
[----:B------:R-:W-:Y:S01]  /*6bb0*/  FADD.FTZ R71, R71, R67 ;  /* 0x0000004347477221 */ /* 0x000fe20000010000 */
[----:B------:R-:W1:Y:S01]  /*6bc0*/  MUFU.EX2 R144, R144 ;  /* 0x0000009000907308 */ /* 0x000e620000000800 */
[----:B------:R-:W-:Y:S01]  /*6bd0*/  FADD.FTZ R128, R128, R126 ;  /* 0x0000007e80807221 */ /* 0x000fe20000010000 */
[----:B------:R-:W-:Y:S01]  /*6be0*/  HMMA.16816.F32.BF16 R8, R16, R22, R8 ;  /* 0x000000161008723c */ /* 0x000fe20000041808 */
[----:B------:R-:W3:Y:S01]  /*6bf0*/  LDSM.16.MT88.4 R20, [R150+0x5c00] ;  /* 0x005c00009614783b */ /* 0x000ee20000004200 */
[----:B------:R-:W-:-:S02]  /*6c00*/  FADD.FTZ R71, R74, R71 ;  /* 0x000000474a477221 */ /* 0x000fc40000010000 */
[----:B------:R-:W-:Y:S02]  /*6c10*/  FADD.FTZ R128, R125, R128 ;  /* 0x000000807d807221 */ /* 0x000fe40000010000 */
[----:B------:R-:W-:Y:S01]  /*6c20*/  MUFU.EX2 R146, R146 ;  /* 0x0000009200927308 */ /* 0x000fe20000000800 */
[--C-:B------:R-:W-:Y:S01]  /*6c30*/  FFMA.FTZ R58, R116, c[0x0][0x23c], -R105.reuse ;  /* 0x00008f00743a7a23 */ /* 0x100fe20000010869 */
[C---:B--2---:R-:W-:Y:S01]  /*6c40*/  HMMA.16816.F32.BF16 R28, R16.reuse, R32, R28 ;  /* 0x00000020101c723c */ /* 0x044fe2000004181c */
[--C-:B------:R-:W-:Y:S02]  /*6c50*/  FFMA.FTZ R51, R115, c[0x0][0x23c], -R105.reuse ;  /* 0x00008f0073337a23 */ /* 0x100fe40000010869 */
[--C-:B------:R-:W-:Y:S02]  /*6c60*/  FFMA.FTZ R59, R113, c[0x0][0x23c], -R105.reuse ;  /* 0x00008f00713b7a23 */ /* 0x100fe40000010869 */
[--C-:B------:R-:W-:Y:S01]  /*6c70*/  FFMA.FTZ R62, R112, c[0x0][0x23c], -R105.reuse ;  /* 0x00008f00703e7a23 */ /* 0x100fe20000010869 */
[----:B------:R-:W2:Y:S01]  /*6c80*/  MUFU.EX2 R156, R156 ;  /* 0x0000009c009c7308 */ /* 0x000ea20000000800 */
[----:B-----5:R-:W-:Y:S01]  /*6c90*/  FADD.FTZ R128, R133, R128 ;  /* 0x0000008085807221 */ /* 0x020fe20000010000 */
[----:B------:R-:W-:Y:S01]  /*6ca0*/  HMMA.16816.F32.BF16 R24, R16, R34, R24 ;  /* 0x000000221018723c */ /* 0x000fe20000041818 */
[----:B------:R-:W4:Y:S01]  /*6cb0*/  LDSM.16.MT88.4 R32, [R151+0x6000] ;  /* 0x006000009720783b */ /* 0x000f220000004200 */
[----:B------:R-:W-:-:S02]  /*6cc0*/  FFMA.FTZ R66, R109, c[0x0][0x23c], -R105 ;  /* 0x00008f006d427a23 */ /* 0x000fc40000010869 */
[----:B------:R-:W-:Y:S02]  /*6cd0*/  FADD.FTZ R128, R132, R128 ;  /* 0x0000008084807221 */ /* 0x000fe40000010000 */
[----:B------:R-:W5:Y:S01]  /*6ce0*/  MUFU.EX2 R162, R162 ;  /* 0x000000a200a27308 */ /* 0x000f620000000800 */
[----:B------:R-:W-:Y:S01]  /*6cf0*/  F2FP.BF16.PACK_AB R17, R78, R75 ;  /* 0x0000004b4e11723e */ /* 0x000fe200000010ff */
[----:B------:R-:W-:Y:S01]  /*6d00*/  FADD.FTZ R75, R75, R71 ;  /* 0x000000474b4b7221 */ /* 0x000fe20000010000 */
[----:B------:R-:W-:Y:S01]  /*6d10*/  F2FP.BF16.PACK_AB R19, R82, R79 ;  /* 0x0000004f5213723e */ /* 0x000fe200000010ff */
[----:B------:R-:W-:Y:S01]  /*6d20*/  FFMA.FTZ R63, R108, c[0x0][0x23c], -R105 ;  /* 0x00008f006c3f7a23 */ /* 0x000fe20000010869 */
[----:B------:R-:W-:Y:S01]  /*6d30*/  F2FP.BF16.PACK_AB R16, R132, R133 ;  /* 0x000000858410723e */ /* 0x000fe200000010ff */
[----:B------:R-:W-:Y:S01]  /*6d40*/  FADD.FTZ R75, R78, R75 ;  /* 0x0000004b4e4b7221 */ /* 0x000fe20000010000 */
[----:B------:R-:W-:Y:S01]  /*6d50*/  F2FP.BF16.PACK_AB R18, R141, R137 ;  /* 0x000000898d12723e */ /* 0x000fe200000010ff */
[----:B------:R-:W1:Y:S01]  /*6d60*/  MUFU.EX2 R161, R161 ;  /* 0x000000a100a17308 */ /* 0x000e620000000800 */
[----:B------:R-:W-:-:S02]  /*6d70*/  FADD.FTZ R137, R137, R128 ;  /* 0x0000008089897221 */ /* 0x000fc40000010000 */
[----:B------:R-:W-:Y:S02]  /*6d80*/  FADD.FTZ R79, R79, R75 ;  /* 0x0000004b4f4f7221 */ /* 0x000fe40000010000 */
[----:B------:R-:W-:Y:S01]  /*6d90*/  FADD.FTZ R137, R141, R137 ;  /* 0x000000898d897221 */ /* 0x000fe20000010000 */
[C---:B------:R-:W-:Y:S01]  /*6da0*/  HMMA.16816.F32.BF16 R12, R16.reuse, R36, R12 ;  /* 0x00000024100c723c */ /* 0x040fe2000004180c */
[----:B------:R-:W-:Y:S01]  /*6db0*/  FADD.FTZ R79, R82, R79 ;  /* 0x0000004f524f7221 */ /* 0x000fe20000010000 */
[----:B------:R-:W-:Y:S01]  /*6dc0*/  MUFU.EX2 R164, R164 ;  /* 0x000000a400a47308 */ /* 0x000fe20000000800 */
[----:B------:R-:W-:Y:S02]  /*6dd0*/  FFMA.FTZ R67, R107, c[0x0][0x23c], -R105 ;  /* 0x00008f006b437a23 */ /* 0x000fe40000010869 */
[----:B------:R-:W-:Y:S02]  /*6de0*/  FADD.FTZ R79, R83, R79 ;  /* 0x0000004f534f7221 */ /* 0x000fe40000010000 */
[--C-:B------:R-:W-:Y:S01]  /*6df0*/  FFMA.FTZ R61, R61, c[0x0][0x23c], -R105.reuse ;  /* 0x00008f003d3d7a23 */ /* 0x100fe20000010869 */
[----:B------:R-:W-:Y:S01]  /*6e00*/  HMMA.16816.F32.BF16 R8, R16, R38, R8 ;  /* 0x000000261008723c */ /* 0x000fe20000041808 */
[----:B------:R-:W5:Y:S01]  /*6e10*/  LDSM.16.MT88.4 R36, [R150+0x6000] ;  /* 0x006000009624783b */ /* 0x000f620000004200 */
[----:B------:R-:W1:Y:S01]  /*6e20*/  MUFU.EX2 R165, R165 ;  /* 0x000000a500a57308 */ /* 0x000e620000000800 */
[----:B------:R-:W-:-:S02]  /*6e30*/  FFMA.FTZ R65, R65, c[0x0][0x23c], -R105 ;  /* 0x00008f0041417a23 */ /* 0x000fc40000010869 */
[--C-:B------:R-:W-:Y:S02]  /*6e40*/  FFMA.FTZ R57, R57, c[0x0][0x23c], -R105.reuse ;  /* 0x00008f0039397a23 */ /* 0x100fe40000010869 */
[--C-:B------:R-:W-:Y:S01]  /*6e50*/  FFMA.FTZ R53, R53, c[0x0][0x23c], -R105.reuse ;  /* 0x00008f0035357a23 */ /* 0x100fe20000010869 */
[C---:B---3--:R-:W-:Y:S01]  /*6e60*/  HMMA.16816.F32.BF16 R28, R16.reuse, R20, R28 ;  /* 0x00000014101c723c */ /* 0x048fe2000004181c */
[--C-:B------:R-:W-:Y:S01]  /*6e70*/  FFMA.FTZ R69, R69, c[0x0][0x23c], -R105.reuse ;  /* 0x00008f0045457a23 */ /* 0x100fe20000010869 */
[----:B------:R-:W3:Y:S01]  /*6e80*/  MUFU.EX2 R168, R168 ;  /* 0x000000a800a87308 */ /* 0x000ee20000000800 */
[--C-:B------:R-:W-:Y:S02]  /*6e90*/  FFMA.FTZ R45, R45, c[0x0][0x23c], -R105.reuse ;  /* 0x00008f002d2d7a23 */ /* 0x100fe40000010869 */
[--C-:B------:R-:W-:Y:S02]  /*6ea0*/  FFMA.FTZ R73, R73, c[0x0][0x23c], -R105.reuse ;  /* 0x00008f0049497a23 */ /* 0x100fe40000010869 */
[----:B------:R-:W-:Y:S01]  /*6eb0*/  FFMA.FTZ R231, R106, c[0x0][0x23c], -R105 ;  /* 0x00008f006ae77a23 */ /* 0x000fe20000010869 */
[----:B------:R-:W-:Y:S01]  /*6ec0*/  HMMA.16816.F32.BF16 R24, R16, R22, R24 ;  /* 0x000000161018723c */ /* 0x000fe20000041818 */
[----:B------:R-:W3:Y:S01]  /*6ed0*/  LDSM.16.MT88.4 R20, [R151+0x6400] ;  /* 0x006400009714783b */ /* 0x000ee20000004200 */
[----:B------:R-:W3:Y:S05]  /*6ee0*/  MUFU.EX2 R167, R167 ;  /* 0x000000a700a77308 */ /* 0x000eea0000000800 */
[C---:B------:R-:W-:Y:S01]  /*6ef0*/  F2FP.BF16.PACK_AB R17, R86.reuse, R83 ;  /* 0x000000535611723e */ /* 0x040fe200000010ff */
[----:B------:R-:W-:Y:S01]  /*6f00*/  FADD.FTZ R86, R86, R79 ;  /* 0x0000004f56567221 */ /* 0x000fe20000010000 */
[----:B------:R-:W-:Y:S01]  /*6f10*/  F2FP.BF16.PACK_AB R19, R90, R87 ;  /* 0x000000575a13723e */ /* 0x000fe200000010ff */
[----:B------:R-:W-:Y:S01]  /*6f20*/  MUFU.EX2 R169, R169 ;  /* 0x000000a900a97308 */ /* 0x000fe20000000800 */
[----:B-1----:R-:W-:Y:S01]  /*6f30*/  F2FP.BF16.PACK_AB R16, R144, R145 ;  /* 0x000000919010723e */ /* 0x002fe200000010ff */
[----:B------:R-:W-:Y:S01]  /*6f40*/  FADD.FTZ R145, R145, R137 ;  /* 0x0000008991917221 */ /* 0x000fe20000010000 */
[----:B--2---:R-:W-:Y:S01]  /*6f50*/  F2FP.BF16.PACK_AB R18, R156, R146 ;  /* 0x000000929c12723e */ /* 0x004fe200000010ff */
[----:B------:R-:W-:-:S02]  /*6f60*/  FADD.FTZ R86, R87, R86 ;  /* 0x0000005657567221 */ /* 0x000fc40000010000 */
[----:B------:R-:W-:Y:S02]  /*6f70*/  FADD.FTZ R145, R144, R145 ;  /* 0x0000009190917221 */ /* 0x000fe40000010000 */
[----:B------:R-:W1:Y:S01]  /*6f80*/  MUFU.EX2 R171, R171 ;  /* 0x000000ab00ab7308 */ /* 0x000e620000000800 */
[----:B------:R-:W-:Y:S01]  /*6f90*/  FADD.FTZ R90, R90, R86 ;  /* 0x000000565a5a7221 */ /* 0x000fe20000010000 */
[C---:B----4-:R-:W-:Y:S01]  /*6fa0*/  HMMA.16816.F32.BF16 R12, R16.reuse, R32, R12 ;  /* 0x00000020100c723c */ /* 0x050fe2000004180c */
[----:B------:R-:W-:Y:S02]  /*6fb0*/  FADD.FTZ R146, R146, R145 ;  /* 0x0000009192927221 */ /* 0x000fe40000010000 */
[----:B------:R-:W-:Y:S02]  /*6fc0*/  FADD.FTZ R90, R88, R90 ;  /* 0x0000005a585a7221 */ /* 0x000fe40000010000 */
[----:B------:R-:W-:Y:S01]  /*6fd0*/  FADD.FTZ R146, R156, R146 ;  /* 0x000000929c927221 */ /* 0x000fe20000010000 */
[----:B------:R-:W-:Y:S02]  /*6fe0*/  MUFU.EX2 R174, R174 ;  /* 0x000000ae00ae7308 */ /* 0x000fe40000000800 */
[----:B------:R-:W-:Y:S01]  /*6ff0*/  HMMA.16816.F32.BF16 R8, R16, R34, R8 ;  /* 0x000000221008723c */ /* 0x000fe20000041808 */
[----:B------:R-:W2:Y:S01]  /*7000*/  LDSM.16.MT88.4 R32, [R150+0x6400] ;  /* 0x006400009620783b */ /* 0x000ea20000004200 */
[----:B-----5:R-:W-:-:S04]  /*7010*/  FADD.FTZ R146, R162, R146 ;  /* 0x00000092a2927221 */ /* 0x020fc80000010000 */
[----:B------:R-:W4:Y:S02]  /*7020*/  MUFU.EX2 R173, R173 ;  /* 0x000000ad00ad7308 */ /* 0x000f240000000800 */
[C---:B------:R-:W-:Y:S06]  /*7030*/  HMMA.16816.F32.BF16 R28, R16.reuse, R36, R28 ;  /* 0x00000024101c723c */ /* 0x040fec000004181c */
[----:B------:R-:W-:Y:S02]  /*7040*/  MUFU.EX2 R172, R172 ;  /* 0x000000ac00ac7308 */ /* 0x000fe40000000800 */
[----:B------:R-:W-:Y:S01]  /*7050*/  HMMA.16816.F32.BF16 R24, R16, R38, R24 ;  /* 0x000000261018723c */ /* 0x000fe20000041818 */
[----:B------:R-:W5:Y:S05]  /*7060*/  LDSM.16.MT88.4 R36, [R151+0x6800] ;  /* 0x006800009724783b */ /* 0x000f6a0000004200 */
[----:B------:R-:W1:Y:S01]  /*7070*/  MUFU.EX2 R170, R170 ;  /* 0x000000aa00aa7308 */ /* 0x000e620000000800 */
[C---:B------:R-:W-:Y:S01]  /*7080*/  F2FP.BF16.PACK_AB R17, R84.reuse, R88 ;  /* 0x000000585411723e */ /* 0x040fe200000010ff */
[----:B------:R-:W-:Y:S01]  /*7090*/  FADD.FTZ R84, R84, R90 ;  /* 0x0000005a54547221 */ /* 0x000fe20000010000 */
[----:B------:R-:W-:-:S02]  /*70a0*/  F2FP.BF16.PACK_AB R19, R76, R80 ;  /* 0x000000504c13723e */ /* 0x000fc400000010ff */
[C---:B------:R-:W-:Y:S01]  /*70b0*/  F2FP.BF16.PACK_AB R16, R161.reuse, R162 ;  /* 0x000000a2a110723e */ /* 0x040fe200000010ff */
[----:B------:R-:W-:Y:S01]  /*70c0*/  FADD.FTZ R161, R161, R146 ;  /* 0x00000092a1a17221 */ /* 0x000fe20000010000 */
[C---:B------:R-:W-:Y:S01]  /*70d0*/  F2FP.BF16.PACK_AB R18, R165.reuse, R164 ;  /* 0x000000a4a512723e */ /* 0x040fe200000010ff */
[----:B------:R-:W1:Y:S01]  /*70e0*/  MUFU.EX2 R166, R166 ;  /* 0x000000a600a67308 */ /* 0x000e620000000800 */
[----:B------:R-:W-:Y:S02]  /*70f0*/  FADD.FTZ R84, R80, R84 ;  /* 0x0000005450547221 */ /* 0x000fe40000010000 */
[----:B------:R-:W-:Y:S02]  /*7100*/  FADD.FTZ R161, R164, R161 ;  /* 0x000000a1a4a17221 */ /* 0x000fe40000010000 */
[----:B------:R-:W-:Y:S01]  /*7110*/  FADD.FTZ R84, R76, R84 ;  /* 0x000000544c547221 */ /* 0x000fe20000010000 */
[----:B---3--:R-:W-:Y:S01]  /*7120*/  HMMA.16816.F32.BF16 R12, R16, R20, R12 ;  /* 0x00000014100c723c */ /* 0x008fe2000004180c */
[----:B------:R-:W-:Y:S01]  /*7130*/  FADD.FTZ R165, R165, R161 ;  /* 0x000000a1a5a57221 */ /* 0x000fe20000010000 */
[----:B------:R-:W3:Y:S03]  /*7140*/  MUFU.EX2 R163, R163 ;  /* 0x000000a300a37308 */ /* 0x000ee60000000800 */
[----:B------:R-:W-:-:S03]  /*7150*/  FADD.FTZ R165, R168, R165 ;  /* 0x000000a5a8a57221 */ /* 0x000fc60000010000 */
[----:B------:R-:W-:Y:S01]  /*7160*/  HMMA.16816.F32.BF16 R8, R16, R22, R8 ;  /* 0x000000161008723c */ /* 0x000fe20000041808 */
[----:B------:R-:W3:Y:S01]  /*7170*/  LDSM.16.MT88.4 R20, [R150+0x6800] ;  /* 0x006800009614783b */ /* 0x000ee20000004200 */
[----:B------:R-:W1:Y:S01]  /*7180*/  MUFU.EX2 R160, R160 ;  /* 0x000000a000a07308 */ /* 0x000e620000000800 */
[----:B------:R-:W-:-:S05]  /*7190*/  FADD.FTZ R165, R167, R165 ;  /* 0x000000a5a7a57221 */ /* 0x000fca0000010000 */
[C---:B--2---:R-:W-:Y:S02]  /*71a0*/  HMMA.16816.F32.BF16 R28, R16.reuse, R32, R28 ;  /* 0x00000020101c723c */ /* 0x044fe4000004181c */
[----:B------:R-:W2:Y:S06]  /*71b0*/  MUFU.EX2 R158, R158 ;  /* 0x0000009e009e7308 */ /* 0x000eac0000000800 */
[----:B------:R-:W-:Y:S01]  /*71c0*/  HMMA.16816.F32.BF16 R24, R16, R34, R24 ;  /* 0x000000221018723c */ /* 0x000fe20000041818 */
[----:B------:R-:W2:Y:S01]  /*71d0*/  LDSM.16.MT88.4 R32, [R151+0x6c00] ;  /* 0x006c00009720783b */ /* 0x000ea20000004200 */
[----:B------:R-:W-:Y:S05]  /*71e0*/  MUFU.EX2 R147, R147 ;  /* 0x0000009300937308 */ /* 0x000fea0000000800 */
[----:B------:R-:W-:Y:S01]  /*71f0*/  F2FP.BF16.PACK_AB R17, R68, R72 ;  /* 0x000000484411723e */ /* 0x000fe200000010ff */
[----:B------:R-:W-:Y:S01]  /*7200*/  FADD.FTZ R72, R72, R84 ;  /* 0x0000005448487221 */ /* 0x000fe20000010000 */
[----:B------:R-:W-:Y:S01]  /*7210*/  F2FP.BF16.PACK_AB R19, R60, R64 ;  /* 0x000000403c13723e */ /* 0x000fe200000010ff */
[----:B------:R-:W2:Y:S01]  /*7220*/  MUFU.EX2 R143, R143 ;  /* 0x0000008f008f7308 */ /* 0x000ea20000000800 */
[----:B------:R-:W-:-:S02]  /*7230*/  F2FP.BF16.PACK_AB R16, R167, R168 ;  /* 0x000000a8a710723e */ /* 0x000fc400000010ff */
[----:B-1----:R-:W-:Y:S01]  /*7240*/  F2FP.BF16.PACK_AB R18, R171, R169 ;  /* 0x000000a9ab12723e */ /* 0x002fe200000010ff */
[----:B------:R-:W-:-:S04]  /*7250*/  FADD.FTZ R169, R169, R165 ;  /* 0x000000a5a9a97221 */ /* 0x000fc80000010000 */
[----:B------:R-:W-:Y:S01]  /*7260*/  MUFU.EX2 R142, R142 ;  /* 0x0000008e008e7308 */ /* 0x000fe20000000800 */
[----:B------:R-:W-:Y:S01]  /*7270*/  FADD.FTZ R169, R171, R169 ;  /* 0x000000a9aba97221 */ /* 0x000fe20000010000 */
[C---:B-----5:R-:W-:Y:S06]  /*7280*/  HMMA.16816.F32.BF16 R12, R16.reuse, R36, R12 ;  /* 0x00000024100c723c */ /* 0x060fec000004180c */
[----:B------:R-:W1:Y:S02]  /*7290*/  MUFU.EX2 R138, R138 ;  /* 0x0000008a008a7308 */ /* 0x000e640000000800 */
[C---:B------:R-:W-:Y:S01]  /*72a0*/  HMMA.16816.F32.BF16 R8, R16.reuse, R38, R8 ;  /* 0x000000261008723c */ /* 0x040fe20000041808 */
[----:B------:R-:W5:Y:S05]  /*72b0*/  LDSM.16.MT88.4 R36, [R150+0x6c00] ;  /* 0x006c00009624783b */ /* 0x000f6a0000004200 */
[----:B------:R-:W-:Y:S02]  /*72c0*/  MUFU.EX2 R131, R131 ;  /* 0x0000008300837308 */ /* 0x000fe40000000800 */
[C---:B---3--:R-:W-:Y:S06]  /*72d0*/  HMMA.16816.F32.BF16 R28, R16.reuse, R20, R28 ;  /* 0x00000014101c723c */ /* 0x048fec000004181c */
[----:B------:R-:W3:Y:S01]  /*72e0*/  MUFU.EX2 R127, R127 ;  /* 0x0000007f007f7308 */ /* 0x000ee20000000800 */
[----:B------:R-:W-:Y:S01]  /*72f0*/  F2FP.BF16.PACK_AB R21, R52, R56 ;  /* 0x000000383415723e */ /* 0x000fe200000010ff */
[----:B------:R-:W-:Y:S01]  /*7300*/  HMMA.16816.F32.BF16 R24, R16, R22, R24 ;  /* 0x000000161018723c */ /* 0x000fe20000041818 */
[----:B------:R-:W1:Y:S01]  /*7310*/  LDSM.16.MT88.4 R16, [R151+0x7000] ;  /* 0x007000009710783b */ /* 0x000e620000004200 */
[----:B----4-:R-:W-:Y:S01]  /*7320*/  F2FP.BF16.PACK_AB R20, R173, R174 ;  /* 0x000000aead14723e */ /* 0x010fe200000010ff */
[----:B------:R-:W-:-:S03]  /*7330*/  FADD.FTZ R174, R174, R169 ;  /* 0x000000a9aeae7221 */ /* 0x000fc60000010000 */
[----:B------:R-:W-:Y:S01]  /*7340*/  MUFU.EX2 R120, R120 ;  /* 0x0000007800787308 */ /* 0x000fe20000000800 */
[----:B------:R-:W-:Y:S01]  /*7350*/  F2FP.BF16.PACK_AB R23, R44, R48 ;  /* 0x000000302c17723e */ /* 0x000fe200000010ff */
[----:B------:R-:W-:Y:S01]  /*7360*/  FADD.FTZ R174, R173, R174 ;  /* 0x000000aeadae7221 */ /* 0x000fe20000010000 */
[----:B------:R-:W-:-:S03]  /*7370*/  F2FP.BF16.PACK_AB R22, R170, R172 ;  /* 0x000000acaa16723e */ /* 0x000fc600000010ff */
[----:B------:R-:W-:Y:S02]  /*7380*/  FADD.FTZ R172, R172, R174 ;  /* 0x000000aeacac7221 */ /* 0x000fe40000010000 */
[----:B------:R-:W4:Y:S02]  /*7390*/  MUFU.EX2 R110, R121 ;  /* 0x00000079006e7308 */ /* 0x000f240000000800 */
[----:B--2---:R-:W-:Y:S01]  /*73a0*/  HMMA.16816.F32.BF16 R12, R20, R32, R12 ;  /* 0x00000020140c723c */ /* 0x004fe2000004180c */
[----:B------:R-:W-:-:S04]  /*73b0*/  FADD.FTZ R172, R170, R172 ;  /* 0x000000acaaac7221 */ /* 0x000fc80000010000 */
[----:B------:R-:W-:Y:S01]  /*73c0*/  FADD.FTZ R172, R166, R172 ;  /* 0x000000aca6ac7221 */ /* 0x000fe20000010000 */
[----:B------:R-:W2:Y:S02]  /*73d0*/  MUFU.EX2 R58, R58 ;  /* 0x0000003a003a7308 */ /* 0x000ea40000000800 */
[C---:B------:R-:W-:Y:S01]  /*73e0*/  HMMA.16816.F32.BF16 R8, R20.reuse, R34, R8 ;  /* 0x000000221408723c */ /* 0x040fe20000041808 */
[----:B------:R-:W2:Y:S05]  /*73f0*/  LDSM.16.MT88.4 R32, [R150+0x7000] ;  /* 0x007000009620783b */ /* 0x000eaa0000004200 */
[----:B------:R-:W1:Y:S02]  /*7400*/  MUFU.EX2 R51, R51 ;  /* 0x0000003300337308 */ /* 0x000e640000000800 */
[C---:B-----5:R-:W-:Y:S06]  /*7410*/  HMMA.16816.F32.BF16 R28, R20.reuse, R36, R28 ;  /* 0x00000024141c723c */ /* 0x060fec000004181c */
[----:B------:R-:W-:Y:S01]  /*7420*/  MUFU.EX2 R59, R59 ;  /* 0x0000003b003b7308 */ /* 0x000fe20000000800 */
[----:B------:R-:W-:Y:S01]  /*7430*/  F2FP.BF16.PACK_AB R37, R85, R40 ;  /* 0x000000285525723e */ /* 0x000fe200000010ff */
[----:B------:R-:W-:Y:S01]  /*7440*/  HMMA.16816.F32.BF16 R24, R20, R38, R24 ;  /* 0x000000261418723c */ /* 0x000fe20000041818 */
[----:B------:R-:W5:Y:S01]  /*7450*/  LDSM.16.MT88.4 R20, [R151+0x7400] ;  /* 0x007400009714783b */ /* 0x000f620000004200 */
[C---:B------:R-:W-:Y:S01]  /*7460*/  F2FP.BF16.PACK_AB R36, R163.reuse, R166 ;  /* 0x000000a6a324723e */ /* 0x040fe200000010ff */
[----:B------:R-:W-:-:S03]  /*7470*/  FADD.FTZ R163, R163, R172 ;  /* 0x000000aca3a37221 */ /* 0x000fc60000010000 */
[----:B------:R-:W2:Y:S01]  /*7480*/  MUFU.EX2 R62, R62 ;  /* 0x0000003e003e7308 */ /* 0x000ea20000000800 */
[----:B------:R-:W-:Y:S01]  /*7490*/  F2FP.BF16.PACK_AB R39, R103, R104 ;  /* 0x000000686727723e */ /* 0x000fe200000010ff */
[----:B------:R-:W-:Y:S01]  /*74a0*/  FADD.FTZ R163, R160, R163 ;  /* 0x000000a3a0a37221 */ /* 0x000fe20000010000 */
[----:B------:R-:W-:-:S03]  /*74b0*/  F2FP.BF16.PACK_AB R38, R158, R160 ;  /* 0x000000a09e26723e */ /* 0x000fc600000010ff */
[----:B------:R-:W-:Y:S02]  /*74c0*/  FADD.FTZ R163, R158, R163 ;  /* 0x000000a39ea37221 */ /* 0x000fe40000010000 */
[----:B------:R-:W2:Y:S02]  /*74d0*/  MUFU.EX2 R4, R4 ;  /* 0x0000000400047308 */ /* 0x000ea40000000800 */
[C---:B-1----:R-:W-:Y:S06]  /*74e0*/  HMMA.16816.F32.BF16 R12, R36.reuse, R16, R12 ;  /* 0x00000010240c723c */ /* 0x042fec000004180c */
[----:B------:R-:W-:Y:S02]  /*74f0*/  MUFU.EX2 R117, R117 ;  /* 0x0000007500757308 */ /* 0x000fe40000000800 */
[C---:B------:R-:W-:Y:S01]  /*7500*/  HMMA.16816.F32.BF16 R8, R36.reuse, R18, R8 ;  /* 0x000000122408723c */ /* 0x040fe20000041808 */
[----:B------:R-:W1:Y:S05]  /*7510*/  LDSM.16.MT88.4 R16, [R150+0x7400] ;  /* 0x007400009610783b */ /* 0x000e6a0000004200 */
[----:B------:R-:W1:Y:S02]  /*7520*/  MUFU.EX2 R136, R136 ;  /* 0x0000008800887308 */ /* 0x000e640000000800 */
[C---:B--2---:R-:W-:Y:S06]  /*7530*/  HMMA.16816.F32.BF16 R28, R36.reuse, R32, R28 ;  /* 0x00000020241c723c */ /* 0x044fec000004181c */
[----:B------:R-:W-:Y:S02]  /*7540*/  MUFU.EX2 R66, R66 ;  /* 0x0000004200427308 */ /* 0x000fe40000000800 */
[----:B------:R-:W-:Y:S01]  /*7550*/  HMMA.16816.F32.BF16 R32, R36, R34, R24 ;  /* 0x000000222420723c */ /* 0x000fe20000041818 */
[----:B------:R-:W2:Y:S05]  /*7560*/  LDSM.16.MT88.4 R24, [R151+0x7800] ;  /* 0x007800009718783b */ /* 0x000eaa0000004200 */
[----:B------:R-:W1:Y:S01]  /*7570*/  MUFU.EX2 R63, R63 ;  /* 0x0000003f003f7308 */ /* 0x000e620000000800 */
[----:B------:R-:W-:-:S02]  /*7580*/  F2FP.BF16.PACK_AB R37, R101, R102 ;  /* 0x000000666525723e */ /* 0x000fc400000010ff */
[----:B------:R-:W-:Y:S02]  /*7590*/  F2FP.BF16.PACK_AB R39, R99, R100 ;  /* 0x000000646327723e */ /* 0x000fe400000010ff */
[----:B------:R-:W-:Y:S01]  /*75a0*/  F2FP.BF16.PACK_AB R36, R143, R147 ;  /* 0x000000938f24723e */ /* 0x000fe200000010ff */
[----:B------:R-:W-:Y:S01]  /*75b0*/  FADD.FTZ R147, R147, R163 ;  /* 0x000000a393937221 */ /* 0x000fe20000010000 */
[----:B------:R-:W-:Y:S01]  /*75c0*/  F2FP.BF16.PACK_AB R38, R138, R142 ;  /* 0x0000008e8a26723e */ /* 0x000fe200000010ff */
[----:B------:R-:W-:Y:S02]  /*75d0*/  MUFU.EX2 R67, R67 ;  /* 0x0000004300437308 */ /* 0x000fe40000000800 */
[----:B------:R-:W-:-:S04]  /*75e0*/  FADD.FTZ R147, R143, R147 ;  /* 0x000000938f937221 */ /* 0x000fc80000010000 */
[----:B-----5:R-:W-:Y:S01]  /*75f0*/  HMMA.16816.F32.BF16 R12, R36, R20, R12 ;  /* 0x00000014240c723c */ /* 0x020fe2000004180c */
[----:B------:R-:W-:Y:S01]  /*7600*/  FADD.FTZ R142, R142, R147 ;  /* 0x000000938e8e7221 */ /* 0x000fe20000010000 */
[----:B------:R-:W5:Y:S03]  /*7610*/  MUFU.EX2 R61, R61 ;  /* 0x0000003d003d7308 */ /* 0x000f660000000800 */
[----:B------:R-:W-:-:S03]  /*7620*/  FADD.FTZ R142, R138, R142 ;  /* 0x0000008e8a8e7221 */ /* 0x000fc60000010000 */
[C---:B------:R-:W-:Y:S01]  /*7630*/  HMMA.16816.F32.BF16 R8, R36.reuse, R22, R8 ;  /* 0x000000162408723c */ /* 0x040fe20000041808 */
[----:B------:R-:W5:Y:S01]  /*7640*/  LDSM.16.MT88.4 R20, [R150+0x7800] ;  /* 0x007800009614783b */ /* 0x000f620000004200 */
[----:B------:R-:W-:Y:S06]  /*7650*/  MUFU.EX2 R157, R157 ;  /* 0x0000009d009d7308 */ /* 0x000fec0000000800 */
[C---:B-1----:R-:W-:Y:S02]  /*7660*/  HMMA.16816.F32.BF16 R28, R36.reuse, R16, R28 ;  /* 0x00000010241c723c */ /* 0x042fe4000004181c */
[----:B------:R-:W1:Y:S05]  /*7670*/  MUFU.EX2 R159, R159 ;  /* 0x0000009f009f7308 */ /* 0x000e6a0000000800 */
[----:B------:R-:W-:Y:S01]  /*7680*/  F2FP.BF16.PACK_AB R17, R97, R98 ;  /* 0x000000626111723e */ /* 0x000fe200000010ff */
[----:B------:R-:W-:Y:S01]  /*7690*/  HMMA.16816.F32.BF16 R32, R36, R18, R32 ;  /* 0x000000122420723c */ /* 0x000fe20000041820 */
[----:B------:R-:W1:Y:S01]  /*76a0*/  LDSM.16.MT88.4 R36, [R151+0x7c00] ;  /* 0x007c00009724783b */ /* 0x000e620000004200 */
[----:B---3--:R-:W-:Y:S01]  /*76b0*/  F2FP.BF16.PACK_AB R16, R127, R131 ;  /* 0x000000837f10723e */ /* 0x008fe200000010ff */
[----:B------:R-:W-:Y:S01]  /*76c0*/  MUFU.EX2 R135, R135 ;  /* 0x0000008700877308 */ /* 0x000fe20000000800 */
[----:B------:R-:W-:-:S02]  /*76d0*/  FADD.FTZ R131, R131, R142 ;  /* 0x0000008e83837221 */ /* 0x000fc40000010000 */
[----:B------:R-:W-:Y:S01]  /*76e0*/  LDSM.16.MT88.4 R140, [R151+0x8c00] ;  /* 0x008c0000978c783b */ /* 0x000fe20000004200 */
[----:B------:R-:W-:Y:S01]  /*76f0*/  F2FP.BF16.PACK_AB R19, R95, R96 ;  /* 0x000000605f13723e */ /* 0x000fe200000010ff */
[----:B------:R-:W-:Y:S01]  /*7700*/  FADD.FTZ R131, R127, R131 ;  /* 0x000000837f837221 */ /* 0x000fe20000010000 */
[----:B----4-:R-:W-:Y:S02]  /*7710*/  F2FP.BF16.PACK_AB R18, R110, R120 ;  /* 0x000000786e12723e */ /* 0x010fe400000010ff */
[----:B------:R-:W3:Y:S01]  /*7720*/  MUFU.EX2 R118, R118 ;  /* 0x0000007600767308 */ /* 0x000ee20000000800 */
[----:B------:R-:W-:-:S04]  /*7730*/  FADD.FTZ R131, R120, R131 ;  /* 0x0000008378837221 */ /* 0x000fc80000010000 */
[----:B--2---:R-:W-:Y:S01]  /*7740*/  HMMA.16816.F32.BF16 R12, R16, R24, R12 ;  /* 0x00000018100c723c */ /* 0x004fe2000004180c */
[----:B------:R-:W-:Y:S02]  /*7750*/  FADD.FTZ R110, R110, R131 ;  /* 0x000000836e6e7221 */ /* 0x000fe40000010000 */
[----:B------:R-:W-:Y:S02]  /*7760*/  MUFU.EX2 R65, R65 ;  /* 0x0000004100417308 */ /* 0x000fe40000000800 */
[----:B------:R-:W-:-:S03]  /*7770*/  FADD.FTZ R110, R58, R110 ;  /* 0x0000006e3a6e7221 */ /* 0x000fc60000010000 */
[C---:B------:R-:W-:Y:S01]  /*7780*/  HMMA.16816.F32.BF16 R8, R16.reuse, R26, R8 ;  /* 0x0000001a1008723c */ /* 0x040fe20000041808 */
[----:B------:R-:W2:Y:S01]  /*7790*/  LDSM.16.MT88.4 R24, [R150+0x7c00] ;  /* 0x007c00009618783b */ /* 0x000ea20000004200 */
[----:B------:R-:W-:Y:S01]  /*77a0*/  FADD.FTZ R110, R51, R110 ;  /* 0x0000006e336e7221 */ /* 0x000fe20000010000 */
[----:B------:R-:W4:Y:S05]  /*77b0*/  MUFU.EX2 R57, R57 ;  /* 0x0000003900397308 */ /* 0x000f2a0000000800 */
[C---:B-----5:R-:W-:Y:S03]  /*77c0*/  HMMA.16816.F32.BF16 R28, R16.reuse, R20, R28 ;  /* 0x00000014101c723c */ /* 0x060fe6000004181c */
[----:B------:R-:W-:Y:S05]  /*77d0*/  MUFU.EX2 R53, R53 ;  /* 0x0000003500357308 */ /* 0x000fea0000000800 */
[----:B------:R-:W-:Y:S01]  /*77e0*/  HMMA.16816.F32.BF16 R32, R16, R22, R32 ;  /* 0x000000161020723c */ /* 0x000fe20000041820 */
[----:B------:R-:W5:Y:S02]  /*77f0*/  LDSM.16.MT88.4 R20, [R151+0x8000] ;  /* 0x008000009714783b */ /* 0x000f640000004200 */
[----:B------:R-:W-:Y:S04]  /*7800*/  MUFU.EX2 R114, R114 ;  /* 0x0000007200727308 */ /* 0x000fe80000000800 */
[----:B------:R-:W-:-:S02]  /*7810*/  F2FP.BF16.PACK_AB R17, R93, R94 ;  /* 0x0000005e5d11723e */ /* 0x000fc400000010ff */
[----:B------:R-:W-:Y:S02]  /*7820*/  F2FP.BF16.PACK_AB R19, R91, R92 ;  /* 0x0000005c5b13723e */ /* 0x000fe400000010ff */
[----:B------:R-:W-:Y:S01]  /*7830*/  F2FP.BF16.PACK_AB R16, R51, R58 ;  /* 0x0000003a3310723e */ /* 0x000fe200000010ff */
[----:B------:R-:W-:Y:S01]  /*7840*/  MUFU.EX2 R7, R7 ;  /* 0x0000000700077308 */ /* 0x000fe20000000800 */
[----:B------:R-:W-:Y:S01]  /*7850*/  F2FP.BF16.PACK_AB R18, R62, R59 ;  /* 0x0000003b3e12723e */ /* 0x000fe200000010ff */
[----:B------:R-:W-:-:S04]  /*7860*/  FADD.FTZ R59, R59, R110 ;  /* 0x0000006e3b3b7221 */ /* 0x000fc80000010000 */
[----:B------:R-:W-:Y:S02]  /*7870*/  FADD.FTZ R59, R62, R59 ;  /* 0x0000003b3e3b7221 */ /* 0x000fe40000010000 */
[C---:B-1----:R-:W-:Y:S01]  /*7880*/  HMMA.16816.F32.BF16 R12, R16.reuse, R36, R12 ;  /* 0x00000024100c723c */ /* 0x042fe2000004180c */
[----:B------:R-:W-:Y:S07]  /*7890*/  MUFU.EX2 R46, R46 ;  /* 0x0000002e002e7308 */ /* 0x000fee0000000800 */
[C---:B------:R-:W-:Y:S01]  /*78a0*/  HMMA.16816.F32.BF16 R8, R16.reuse, R38, R8 ;  /* 0x000000261008723c */ /* 0x040fe20000041808 */
[----:B------:R-:W1:Y:S01]  /*78b0*/  LDSM.16.MT88.4 R36, [R150+0x8000] ;  /* 0x008000009624783b */ /* 0x000e620000004200 */
[----:B------:R-:W-:Y:S06]  /*78c0*/  MUFU.EX2 R47, R47 ;  /* 0x0000002f002f7308 */ /* 0x000fec0000000800 */
[C---:B--2---:R-:W-:Y:S02]  /*78d0*/  HMMA.16816.F32.BF16 R28, R16.reuse, R24, R28 ;  /* 0x00000018101c723c */ /* 0x044fe4000004181c */
[----:B------:R-:W-:Y:S06]  /*78e0*/  MUFU.EX2 R45, R45 ;  /* 0x0000002d002d7308 */ /* 0x000fec0000000800 */
[----:B------:R-:W-:Y:S01]  /*78f0*/  HMMA.16816.F32.BF16 R32, R16, R26, R32 ;  /* 0x0000001a1020723c */ /* 0x000fe20000041820 */
[----:B------:R-:W2:Y:S01]  /*7900*/  LDSM.16.MT88.4 R24, [R151+0x8400] ;  /* 0x008400009718783b */ /* 0x000ea20000004200 */
[----:B------:R-:W-:Y:S05]  /*7910*/  MUFU.EX2 R42, R42 ;  /* 0x0000002a002a7308 */ /* 0x000fea0000000800 */
[----:B------:R-:W-:-:S02]  /*7920*/  F2FP.BF16.PACK_AB R17, R4, R3 ;  /* 0x000000030411723e */ /* 0x000fc400000010ff */
[----:B------:R-:W-:Y:S01]  /*7930*/  F2FP.BF16.PACK_AB R19, R136, R117 ;  /* 0x000000758813723e */ /* 0x000fe200000010ff */
[----:B------:R-:W-:Y:S01]  /*7940*/  MUFU.EX2 R43, R43 ;  /* 0x0000002b002b7308 */ /* 0x000fe20000000800 */
[----:B------:R-:W-:Y:S01]  /*7950*/  F2FP.BF16.PACK_AB R16, R63, R66 ;  /* 0x000000423f10723e */ /* 0x000fe200000010ff */
[----:B------:R-:W-:Y:S01]  /*7960*/  FADD.FTZ R66, R66, R59 ;  /* 0x0000003b42427221 */ /* 0x000fe20000010000 */
[----:B------:R-:W-:-:S03]  /*7970*/  F2FP.BF16.PACK_AB R18, R61, R67 ;  /* 0x000000433d12723e */ /* 0x000fc600000010ff */
[----:B------:R-:W-:Y:S02]  /*7980*/  FADD.FTZ R66, R63, R66 ;  /* 0x000000423f427221 */ /* 0x000fe40000010000 */
[----:B------:R-:W-:Y:S02]  /*7990*/  MUFU.EX2 R230, R230 ;  /* 0x000000e600e67308 */ /* 0x000fe40000000800 */
[----:B-----5:R-:W-:Y:S01]  /*79a0*/  HMMA.16816.F32.BF16 R12, R16, R20, R12 ;  /* 0x00000014100c723c */ /* 0x020fe2000004180c */
[----:B------:R-:W-:-:S04]  /*79b0*/  FADD.FTZ R67, R67, R66 ;  /* 0x0000004243437221 */ /* 0x000fc80000010000 */
[----:B------:R-:W-:Y:S01]  /*79c0*/  FADD.FTZ R67, R61, R67 ;  /* 0x000000433d437221 */ /* 0x000fe20000010000 */
[----:B------:R-:W-:Y:S01]  /*79d0*/  MUFU.EX2 R231, R231 ;  /* 0x000000e700e77308 */ /* 0x000fe20000000800 */
[----:B------:R-:W-:Y:S01]  /*79e0*/  FADD.FTZ R20, R68, R72 ;  /* 0x0000004844147221 */ /* 0x000fe20000010000 */
[----:B------:R-:W-:Y:S03]  /*79f0*/  HMMA.16816.F32.BF16 R8, R16, R22, R8 ;  /* 0x000000161008723c */ /* 0x000fe60000041808 */
[----:B------:R-:W-:-:S03]  /*7a00*/  FADD.FTZ R20, R64, R20 ;  /* 0x0000001440147221 */ /* 0x000fc60000010000 */
[----:B------:R-:W5:Y:S01]  /*7a10*/  MUFU.EX2 R64, R69 ;  /* 0x0000004500407308 */ /* 0x000f620000000800 */
[----:B------:R-:W-:Y:S01]  /*7a20*/  FADD.FTZ R20, R60, R20 ;  /* 0x000000143c147221 */ /* 0x000fe20000010000 */
[C---:B-1----:R-:W-:Y:S03]  /*7a30*/  HMMA.16816.F32.BF16 R28, R16.reuse, R36, R28 ;  /* 0x00000024101c723c */ /* 0x042fe6000004181c */
[----:B------:R-:W-:Y:S02]  /*7a40*/  FADD.FTZ R56, R56, R20 ;  /* 0x0000001438387221 */ /* 0x000fe40000010000 */
[----:B------:R-:W1:Y:S02]  /*7a50*/  LDSM.16.MT88.4 R20, [R150+0x8400] ;  /* 0x008400009614783b */ /* 0x000e640000004200 */
[----:B------:R-:W-:Y:S01]  /*7a60*/  FADD.FTZ R56, R52, R56 ;  /* 0x0000003834387221 */ /* 0x000fe20000010000 */
[----:B------:R-:W-:Y:S01]  /*7a70*/  HMMA.16816.F32.BF16 R32, R16, R38, R32 ;  /* 0x000000261020723c */ /* 0x000fe20000041820 */
[----:B------:R-:W1:Y:S02]  /*7a80*/  LDSM.16.MT88.4 R36, [R151+0x8800] ;  /* 0x008800009724783b */ /* 0x000e640000004200 */
[----:B------:R-:W-:-:S02]  /*7a90*/  FADD.FTZ R56, R48, R56 ;  /* 0x0000003830387221 */ /* 0x000fc40000010000 */
[----:B------:R-:W-:Y:S02]  /*7aa0*/  FFMA.FTZ R48, R77, c[0x0][0x23c], -R105 ;  /* 0x00008f004d307a23 */ /* 0x000fe40000010869 */
[----:B------:R-:W-:Y:S01]  /*7ab0*/  FADD.FTZ R44, R44, R56 ;  /* 0x000000382c2c7221 */ /* 0x000fe20000010000 */
[----:B------:R-:W-:Y:S02]  /*7ac0*/  F2FP.BF16.PACK_AB R17, R159, R157 ;  /* 0x0000009d9f11723e */ /* 0x000fe400000010ff */
[----:B---3--:R-:W-:Y:S01]  /*7ad0*/  F2FP.BF16.PACK_AB R19, R118, R135 ;  /* 0x000000877613723e */ /* 0x008fe200000010ff */
[----:B------:R-:W-:Y:S01]  /*7ae0*/  FADD.FTZ R44, R40, R44 ;  /* 0x0000002c282c7221 */ /* 0x000fe20000010000 */
[----:B----4-:R-:W-:Y:S01]  /*7af0*/  F2FP.BF16.PACK_AB R16, R57, R65 ;  /* 0x000000413910723e */ /* 0x010fe200000010ff */
[----:B------:R-:W-:Y:S01]  /*7b00*/  MUFU.EX2 R40, R73 ;  /* 0x0000004900287308 */ /* 0x000fe20000000800 */
[----:B-----5:R-:W-:Y:S01]  /*7b10*/  F2FP.BF16.PACK_AB R18, R53, R64 ;  /* 0x000000403512723e */ /* 0x020fe200000010ff */
[----:B------:R-:W-:-:S02]  /*7b20*/  FADD.FTZ R85, R85, R44 ;  /* 0x0000002c55557221 */ /* 0x000fc40000010000 */
[----:B------:R-:W-:Y:S02]  /*7b30*/  FFMA.FTZ R44, R49, c[0x0][0x23c], -R105 ;  /* 0x00008f00312c7a23 */ /* 0x000fe40000010869 */
[----:B------:R-:W-:Y:S02]  /*7b40*/  FADD.FTZ R104, R104, R85 ;  /* 0x0000005568687221 */ /* 0x000fe40000010000 */
[----:B--2---:R-:W-:Y:S01]  /*7b50*/  HMMA.16816.F32.BF16 R12, R16, R24, R12 ;  /* 0x00000018100c723c */ /* 0x004fe2000004180c */
[----:B------:R-:W-:Y:S01]  /*7b60*/  MUFU.EX2 R48, R48 ;  /* 0x0000003000307308 */ /* 0x000fe20000000800 */
[----:B------:R-:W-:Y:S02]  /*7b70*/  FADD.FTZ R104, R103, R104 ;  /* 0x0000006867687221 */ /* 0x000fe40000010000 */
[----:B------:R-:W-:Y:S02]  /*7b80*/  FADD.FTZ R65, R65, R67 ;  /* 0x0000004341417221 */ /* 0x000fe40000010000 */
[----:B------:R-:W-:-:S02]  /*7b90*/  FADD.FTZ R102, R102, R104 ;  /* 0x0000006866667221 */ /* 0x000fc40000010000 */
[C---:B------:R-:W-:Y:S01]  /*7ba0*/  HMMA.16816.F32.BF16 R8, R16.reuse, R26, R8 ;  /* 0x0000001a1008723c */ /* 0x040fe20000041808 */
[----:B------:R-:W2:Y:S01]  /*7bb0*/  MUFU.EX2 R44, R44 ;  /* 0x0000002c002c7308 */ /* 0x000ea20000000800 */
[----:B------:R-:W-:Y:S01]  /*7bc0*/  FADD.FTZ R102, R101, R102 ;  /* 0x0000006665667221 */ /* 0x000fe20000010000 */
[----:B------:R-:W3:Y:S01]  /*7bd0*/  LDSM.16.MT88.4 R24, [R150+0x8800] ;  /* 0x008800009618783b */ /* 0x000ee20000004200 */
[----:B------:R-:W-:Y:S02]  /*7be0*/  FADD.FTZ R65, R57, R65 ;  /* 0x0000004139417221 */ /* 0x000fe40000010000 */
[----:B------:R-:W-:Y:S02]  /*7bf0*/  FADD.FTZ R100, R100, R102 ;  /* 0x0000006664647221 */ /* 0x000fe40000010000 */
[----:B-1----:R-:W-:Y:S01]  /*7c00*/  HMMA.16816.F32.BF16 R28, R16, R20, R28 ;  /* 0x00000014101c723c */ /* 0x002fe2000004181c */
[----:B------:R-:W-:Y:S02]  /*7c10*/  FADD.FTZ R64, R64, R65 ;  /* 0x0000004140407221 */ /* 0x000fe40000010000 */
[----:B------:R-:W-:-:S02]  /*7c20*/  FADD.FTZ R100, R99, R100 ;  /* 0x0000006463647221 */ /* 0x000fc40000010000 */
[----:B------:R-:W-:Y:S02]  /*7c30*/  FADD.FTZ R64, R53, R64 ;  /* 0x0000004035407221 */ /* 0x000fe40000010000 */
[----:B------:R-:W-:Y:S01]  /*7c40*/  FADD.FTZ R98, R98, R100 ;  /* 0x0000006462627221 */ /* 0x000fe20000010000 */
[----:B------:R-:W-:Y:S01]  /*7c50*/  HMMA.16816.F32.BF16 R32, R16, R22, R32 ;  /* 0x000000161020723c */ /* 0x000fe20000041820 */
[--C-:B------:R-:W-:Y:S02]  /*7c60*/  FFMA.FTZ R21, R81, c[0x0][0x23c], -R105.reuse ;  /* 0x00008f0051157a23 */ /* 0x100fe40000010869 */
[----:B------:R-:W-:Y:S02]  /*7c70*/  FADD.FTZ R98, R97, R98 ;  /* 0x0000006261627221 */ /* 0x000fe40000010000 */
[----:B------:R-:W-:Y:S02]  /*7c80*/  FFMA.FTZ R20, R50, c[0x0][0x23c], -R54 ;  /* 0x00008f0032147a23 */ /* 0x000fe40000010836 */
[----:B------:R-:W-:Y:S01]  /*7c90*/  FADD.FTZ R98, R96, R98 ;  /* 0x0000006260627221 */ /* 0x000fe20000010000 */
[----:B------:R-:W-:Y:S01]  /*7ca0*/  F2FP.BF16.PACK_AB R17, R7, R114 ;  /* 0x000000720711723e */ /* 0x000fe200000010ff */
[--C-:B------:R-:W-:Y:S01]  /*7cb0*/  FFMA.FTZ R22, R41, c[0x0][0x23c], -R105.reuse ;  /* 0x00008f0029167a23 */ /* 0x100fe20000010869 */
[----:B------:R-:W-:Y:S01]  /*7cc0*/  F2FP.BF16.PACK_AB R19, R47, R46 ;  /* 0x0000002e2f13723e */ /* 0x000fe200000010ff */
[----:B------:R-:W-:Y:S01]  /*7cd0*/  FADD.FTZ R95, R95, R98 ;  /* 0x000000625f5f7221 */ /* 0x000fe20000010000 */
[----:B--2---:R-:W-:Y:S01]  /*7ce0*/  F2FP.BF16.PACK_AB R16, R44, R40 ;  /* 0x000000282c10723e */ /* 0x004fe200000010ff */
[----:B------:R-:W-:Y:S01]  /*7cf0*/  FFMA.FTZ R23, R89, c[0x0][0x23c], -R105 ;  /* 0x00008f0059177a23 */ /* 0x000fe20000010869 */
[----:B------:R-:W-:Y:S01]  /*7d00*/  F2FP.BF16.PACK_AB R18, R45, R48 ;  /* 0x000000302d12723e */ /* 0x000fe200000010ff */
[----:B------:R-:W-:Y:S01]  /*7d10*/  FADD.FTZ R95, R94, R95 ;  /* 0x0000005f5e5f7221 */ /* 0x000fe20000010000 */
[----:B------:R-:W1:Y:S01]  /*7d20*/  MUFU.EX2 R21, R21 ;  /* 0x0000001500157308 */ /* 0x000e620000000800 */
[----:B------:R-:W-:-:S02]  /*7d30*/  FADD.FTZ R40, R40, R64 ;  /* 0x0000004028287221 */ /* 0x000fc40000010000 */
[----:B------:R-:W-:Y:S02]  /*7d40*/  FADD.FTZ R95, R93, R95 ;  /* 0x0000005f5d5f7221 */ /* 0x000fe40000010000 */
[C---:B------:R-:W-:Y:S01]  /*7d50*/  HMMA.16816.F32.BF16 R12, R16.reuse, R36, R12 ;  /* 0x00000024100c723c */ /* 0x040fe2000004180c */
[----:B------:R-:W-:Y:S02]  /*7d60*/  FADD.FTZ R40, R44, R40 ;  /* 0x000000282c287221 */ /* 0x000fe40000010000 */
[----:B------:R-:W-:Y:S01]  /*7d70*/  FADD.FTZ R92, R92, R95 ;  /* 0x0000005f5c5c7221 */ /* 0x000fe20000010000 */
[----:B------:R-:W-:Y:S01]  /*7d80*/  MUFU.EX2 R20, R20 ;  /* 0x0000001400147308 */ /* 0x000fe20000000800 */
[----:B------:R-:W-:Y:S02]  /*7d90*/  FADD.FTZ R48, R48, R40 ;  /* 0x0000002830307221 */ /* 0x000fe40000010000 */
[----:B------:R-:W-:Y:S01]  /*7da0*/  FADD.FTZ R92, R91, R92 ;  /* 0x0000005c5b5c7221 */ /* 0x000fe20000010000 */
[----:B------:R-:W-:Y:S01]  /*7db0*/  HMMA.16816.F32.BF16 R36, R16, R38, R8 ;  /* 0x000000261024723c */ /* 0x000fe20000041808 */
[----:B------:R-:W2:Y:S01]  /*7dc0*/  LDSM.16.MT88.4 R8, [R150+0x8c00] ;  /* 0x008c00009608783b */ /* 0x000ea20000004200 */
[----:B------:R-:W-:-:S02]  /*7dd0*/  FADD.FTZ R48, R45, R48 ;  /* 0x000000302d307221 */ /* 0x000fc40000010000 */
[----:B------:R-:W-:Y:S01]  /*7de0*/  FADD.FTZ R3, R3, R92 ;  /* 0x0000005c03037221 */ /* 0x000fe20000010000 */
[----:B------:R-:W4:Y:S01]  /*7df0*/  MUFU.EX2 R22, R22 ;  /* 0x0000001600167308 */ /* 0x000f220000000800 */
[----:B-1----:R-:W-:Y:S02]  /*7e00*/  FADD.FTZ R48, R21, R48 ;  /* 0x0000003015307221 */ /* 0x002fe40000010000 */
[----:B------:R-:W-:Y:S01]  /*7e10*/  FADD.FTZ R3, R4, R3 ;  /* 0x0000000304037221 */ /* 0x000fe20000010000 */
[C---:B---3--:R-:W-:Y:S03]  /*7e20*/  HMMA.16816.F32.BF16 R28, R16.reuse, R24, R28 ;  /* 0x00000018101c723c */ /* 0x048fe6000004181c */
[----:B------:R-:W-:Y:S01]  /*7e30*/  FADD.FTZ R117, R117, R3 ;  /* 0x0000000375757221 */ /* 0x000fe20000010000 */
[----:B------:R-:W1:Y:S03]  /*7e40*/  MUFU.EX2 R23, R23 ;  /* 0x0000001700177308 */ /* 0x000e660000000800 */
[----:B------:R-:W-:Y:S01]  /*7e50*/  FADD.FTZ R117, R136, R117 ;  /* 0x0000007588757221 */ /* 0x000fe20000010000 */
[----:B------:R-:W-:Y:S03]  /*7e60*/  HMMA.16816.F32.BF16 R32, R16, R26, R32 ;  /* 0x0000001a1020723c */ /* 0x000fe60000041820 */
[----:B------:R-:W-:-:S02]  /*7e70*/  FADD.FTZ R117, R157, R117 ;  /* 0x000000759d757221 */ /* 0x000fc40000010000 */
[----:B----4-:R-:W-:Y:S02]  /*7e80*/  FADD.FTZ R48, R22, R48 ;  /* 0x0000003016307221 */ /* 0x010fe40000010000 */
[----:B------:R-:W-:Y:S01]  /*7e90*/  FADD.FTZ R159, R159, R117 ;  /* 0x000000759f9f7221 */ /* 0x000fe20000010000 */
[----:B------:R-:W-:Y:S02]  /*7ea0*/  F2FP.BF16.PACK_AB R17, R43, R42 ;  /* 0x0000002a2b11723e */ /* 0x000fe400000010ff */
[----:B------:R-:W-:Y:S01]  /*7eb0*/  F2FP.BF16.PACK_AB R19, R230, R20 ;  /* 0x00000014e613723e */ /* 0x000fe200000010ff */
[----:B------:R-:W-:Y:S01]  /*7ec0*/  FADD.FTZ R159, R135, R159 ;  /* 0x0000009f879f7221 */ /* 0x000fe20000010000 */
[----:B------:R-:W-:Y:S01]  /*7ed0*/  F2FP.BF16.PACK_AB R16, R22, R21 ;  /* 0x000000151610723e */ /* 0x000fe200000010ff */
[----:B-1----:R-:W-:Y:S01]  /*7ee0*/  FADD.FTZ R48, R23, R48 ;  /* 0x0000003017307221 */ /* 0x002fe20000010000 */
[----:B------:R-:W-:Y:S01]  /*7ef0*/  F2FP.BF16.PACK_AB R18, R231, R23 ;  /* 0x00000017e712723e */ /* 0x000fe200000010ff */
[----:B------:R-:W-:-:S02]  /*7f00*/  FADD.FTZ R118, R118, R159 ;  /* 0x0000009f76767221 */ /* 0x000fc40000010000 */
[----:B------:R-:W-:Y:S02]  /*7f10*/  FADD.FTZ R231, R231, R48 ;  /* 0x00000030e7e77221 */ /* 0x000fe40000010000 */
[----:B------:R-:W-:Y:S02]  /*7f20*/  FADD.FTZ R118, R114, R118 ;  /* 0x0000007672767221 */ /* 0x000fe40000010000 */
[----:B------:R-:W-:Y:S02]  /*7f30*/  HMMA.16816.F32.BF16 R144, R16, R140, R12 ;  /* 0x0000008c1090723c */ /* 0x000fe4000004180c */
[----:B------:R-:W-:-:S04]  /*7f40*/  FADD.FTZ R7, R7, R118 ;  /* 0x0000007607077221 */ /* 0x000fc80000010000 */
[----:B------:R-:W-:Y:S02]  /*7f50*/  FADD.FTZ R7, R46, R7 ;  /* 0x000000072e077221 */ /* 0x000fe40000010000 */
[----:B------:R-:W-:Y:S02]  /*7f60*/  HMMA.16816.F32.BF16 R140, R16, R142, R36 ;  /* 0x0000008e108c723c */ /* 0x000fe40000041824 */
[----:B------:R-:W-:-:S04]  /*7f70*/  FADD.FTZ R47, R47, R7 ;  /* 0x000000072f2f7221 */ /* 0x000fc80000010000 */
[----:B------:R-:W-:Y:S02]  /*7f80*/  FADD.FTZ R47, R42, R47 ;  /* 0x0000002f2a2f7221 */ /* 0x000fe40000010000 */
[----:B--2---:R-:W-:Y:S02]  /*7f90*/  HMMA.16816.F32.BF16 R136, R16, R8, R28 ;  /* 0x000000081088723c */ /* 0x004fe4000004181c */
[----:B------:R-:W-:-:S04]  /*7fa0*/  FADD.FTZ R47, R43, R47 ;  /* 0x0000002f2b2f7221 */ /* 0x000fc80000010000 */
[----:B------:R-:W-:Y:S02]  /*7fb0*/  FADD.FTZ R47, R20, R47 ;  /* 0x0000002f142f7221 */ /* 0x000fe40000010000 */
[----:B------:R-:W-:Y:S02]  /*7fc0*/  HMMA.16816.F32.BF16 R132, R16, R10, R32 ;  /* 0x0000000a1084723c */ /* 0x000fe40000041820 */
[----:B------:R-:W-:Y:S01]  /*7fd0*/  FADD.FTZ R230, R230, R47 ;  /* 0x0000002fe6e67221 */ /* 0x000fe20000010000 */
[----:B------:R-:W-:Y:S05]  /*7fe0*/  @!P1 BRA `(.L_x_721) ;  /* 0x00005bc000009947 */ /* 0x000fea0003800000 */
[----:B------:R-:W-:-:S04]  /*7ff0*/  DEPBAR.LE SB0, 0x0 ;  /* 0x000080000000791a */ /* 0x000fc80000000000 */
[----:B------:R-:W-:Y:S01]  /*8000*/  IADD3 R216, R154, -0x2, RZ ;  /* 0xfffffffe9ad87810 */ /* 0x000fe20007ffe0ff */
[----:B------:R-:W-:Y:S06]  /*8010*/  BAR.SYNC.DEFER_BLOCKING 0x0 ;  /* 0x0000000000007b1d */ /* 0x000fec0000010000 */
[----:B------:R-:W-:Y:S05]  /*8020*/  @!P6 BRA `(.L_x_722) ;  /* 0x000003b00000e947 */ /* 0x000fea0003800000 */
[----:B------:R-:W1:Y:S01]  /*8030*/  I2F.RP R14, R5 ;  /* 0x00000005000e7306 */ /* 0x000e620000209400 */
[----:B------:R-:W-:-:S05]  /*8040*/  IMAD.SHL.U32 R3, R216, 0x100, RZ ;  /* 0x00000100d8037824 */ /* 0x000fca00078e00ff */
[C---:B------:R-:W-:Y:S02]  /*8050*/  IADD3 R12, R3.reuse, 0x100, RZ ;  /* 0x00000100030c7810 */ /* 0x040fe40007ffe0ff */
[----:B------:R-:W-:Y:S02]  /*8060*/  IABS R7, R3 ;  /* 0x0000000300077213 */ /* 0x000fe40000000000 */
[----:B------:R-:W-:Y:S02]  /*8070*/  IABS R9, R12 ;  /* 0x0000000c00097213 */ /* 0x000fe40000000000 */
[----:B------:R-:W-:Y:S02]  /*8080*/  LOP3.LUT R3, R3, c[0x0][0x2d0], RZ, 0x3c, !PT ;  /* 0x0000b40003037a12 */ /* 0x000fe400078e3cff */
[----:B------:R-:W-:Y:S01]  /*8090*/  LOP3.LUT R12, R12, c[0x0][0x2d0], RZ, 0x3c, !PT ;  /* 0x0000b4000c0c7a12 */ /* 0x000fe200078e3cff */
[----:B-1----:R-:W1:Y:S01]  /*80a0*/  MUFU.RCP R14, R14 ;  /* 0x0000000e000e7308 */ /* 0x002e620000001000 */
[----:B------:R-:W-:-:S02]  /*80b0*/  ISETP.GE.AND P0, PT, R3, RZ, PT ;  /* 0x000000ff0300720c */ /* 0x000fc40003f06270 */
[----:B------:R-:W-:Y:S02]  /*80c0*/  ISETP.GE.AND P2, PT, R12, RZ, PT ;  /* 0x000000ff0c00720c */ /* 0x000fe40003f46270 */
[----:B-1----:R-:W-:-:S04]  /*80d0*/  IADD3 R14, R14, 0xffffffe, RZ ;  /* 0x0ffffffe0e0e7810 */ /* 0x002fc80007ffe0ff */
[----:B------:R-:W1:Y:S02]  /*80e0*/  F2I.FTZ.U32.TRUNC.NTZ R15, R14 ;  /* 0x0000000e000f7305 */ /* 0x000e64000021f000 */
[----:B-1----:R-:W-:Y:S01]  /*80f0*/  IMAD.MOV R10, RZ, RZ, -R15 ;  /* 0x000000ffff0a7224 */ /* 0x002fe200078e0a0f */
[----:B------:R-:W-:-:S03]  /*8100*/  MOV R14, RZ ;  /* 0x000000ff000e7202 */ /* 0x000fc60000000f00 */
[----:B------:R-:W-:-:S04]  /*8110*/  IMAD R10, R10, R5, RZ ;  /* 0x000000050a0a7224 */ /* 0x000fc800078e02ff */
[----:B------:R-:W-:-:S06]  /*8120*/  IMAD.HI.U32 R10, R15, R10, R14 ;  /* 0x0000000a0f0a7227 */ /* 0x000fcc00078e000e */
[----:B------:R-:W-:-:S04]  /*8130*/  IMAD.HI.U32 R11, R10, R9, RZ ;  /* 0x000000090a0b7227 */ /* 0x000fc800078e00ff */
[----:B------:R-:W-:-:S04]  /*8140*/  IMAD.HI.U32 R10, R10, R7, RZ ;  /* 0x000000070a0a7227 */ /* 0x000fc800078e00ff */
[----:B------:R-:W-:Y:S02]  /*8150*/  IMAD.MOV R8, RZ, RZ, -R11 ;  /* 0x000000ffff087224 */ /* 0x000fe400078e0a0b */
[----:B------:R-:W-:Y:S02]  /*8160*/  IMAD.MOV R4, RZ, RZ, -R10 ;  /* 0x000000ffff047224 */ /* 0x000fe400078e0a0a */
[C---:B------:R-:W-:Y:S02]  /*8170*/  IMAD R8, R5.reuse, R8, R9 ;  /* 0x0000000805087224 */ /* 0x040fe400078e0209 */
[----:B------:R-:W-:-:S03]  /*8180*/  IMAD R4, R5, R4, R7 ;  /* 0x0000000405047224 */ /* 0x000fc600078e0207 */
[C---:B------:R-:W-:Y:S02]  /*8190*/  ISETP.GT.U32.AND P3, PT, R5.reuse, R8, PT ;  /* 0x000000080500720c */ /* 0x040fe40003f64070 */
[----:B------:R-:W-:-:S11]  /*81a0*/  ISETP.GT.U32.AND P1, PT, R5, R4, PT ;  /* 0x000000040500720c */ /* 0x000fd60003f24070 */
[-C--:B------:R-:W-:Y:S02]  /*81b0*/  @!P3 IADD3 R8, R8, -R5.reuse, RZ ;  /* 0x800000050808b210 */ /* 0x080fe40007ffe0ff */
[----:B------:R-:W-:Y:S01]  /*81c0*/  @!P1 IMAD.IADD R4, R4, 0x1, -R5 ;  /* 0x0000000104049824 */ /* 0x000fe200078e0a05 */
[----:B------:R-:W-:Y:S02]  /*81d0*/  @!P3 IADD3 R11, R11, 0x1, RZ ;  /* 0x000000010b0bb810 */ /* 0x000fe40007ffe0ff */
[-C--:B------:R-:W-:Y:S02]  /*81e0*/  ISETP.GE.U32.AND P5, PT, R8, R5.reuse, PT ;  /* 0x000000050800720c */ /* 0x080fe40003fa6070 */
[----:B------:R-:W-:Y:S02]  /*81f0*/  ISETP.GE.U32.AND P4, PT, R4, R5, PT ;  /* 0x000000050400720c */ /* 0x000fe40003f86070 */
[----:B------:R-:W-:Y:S02]  /*8200*/  @!P1 IADD3 R10, R10, 0x1, RZ ;  /* 0x000000010a0a9810 */ /* 0x000fe40007ffe0ff */
[----:B------:R-:W-:-:S02]  /*8210*/  ISETP.NE.AND P1, PT, RZ, c[0x0][0x2d0], PT ;  /* 0x0000b400ff007a0c */ /* 0x000fc40003f25270 */
[----:B------:R-:W-:-:S05]  /*8220*/  LOP3.LUT R5, RZ, c[0x0][0x2d0], RZ, 0x33, !PT ;  /* 0x0000b400ff057a12 */ /* 0x000fca00078e33ff */
[----:B------:R-:W-:Y:S02]  /*8230*/  @P5 IADD3 R11, R11, 0x1, RZ ;  /* 0x000000010b0b5810 */ /* 0x000fe40007ffe0ff */
[----:B------:R-:W-:-:S03]  /*8240*/  @P4 IADD3 R10, R10, 0x1, RZ ;  /* 0x000000010a0a4810 */ /* 0x000fc60007ffe0ff */
[----:B------:R-:W-:Y:S02]  /*8250*/  IMAD.MOV.U32 R3, RZ, RZ, R11 ;  /* 0x000000ffff037224 */ /* 0x000fe400078e000b */
[----:B------:R-:W-:-:S03]  /*8260*/  @!P0 IMAD.MOV R10, RZ, RZ, -R10 ;  /* 0x000000ffff0a8224 */ /* 0x000fc600078e0a0a */
[----:B------:R-:W-:-:S04]  /*8270*/  @!P2 IADD3 R3, -R3, RZ, RZ ;  /* 0x000000ff0303a210 */ /* 0x000fc80007ffe1ff */
[C---:B------:R-:W-:Y:S02]  /*8280*/  SEL R3, R5.reuse, R3, !P1 ;  /* 0x0000000305037207 */ /* 0x040fe40004800000 */
[----:B------:R-:W-:-:S03]  /*8290*/  SEL R5, R5, R10, !P1 ;  /* 0x0000000a05057207 */ /* 0x000fc60004800000 */
[----:B------:R-:W-:-:S04]  /*82a0*/  IMAD.WIDE R10, R3, 0x4, R226 ;  /* 0x00000004030a7825 */ /* 0x000fc800078e02e2 */
[----:B------:R-:W-:Y:S01]  /*82b0*/  IMAD.WIDE R8, R5, 0x4, R226 ;  /* 0x0000000405087825 */ /* 0x000fe200078e02e2 */
[----:B------:R-:W2:Y:S04]  /*82c0*/  LDG.E R4, [R10.64] ;  /* 0x000000060a047981 */ /* 0x000ea8000c1e1900 */
[----:B------:R1:W2:Y:S01]  /*82d0*/  LDG.E R7, [R8.64] ;  /* 0x0000000608077981 */ /* 0x0002a2000c1e1900 */
[----:B------:R-:W-:Y:S01]  /*82e0*/  IMAD.IADD R3, R3, 0x1, -R5 ;  /* 0x0000000103037824 */ /* 0x000fe200078e0a05 */
[----:B------:R-:W-:-:S05]  /*82f0*/  MOV R5, c[0x0][0x2d0] ;  /* 0x0000b40000057a02 */ /* 0x000fca0000000f00 */
        /* <DEDUP_REMOVED lines=10> */
[----:B------:R-:W-:-:S04]  /*83a0*/  IMAD R4, R7, c[0x0][0x18c], R4 ;  /* 0x0000630007047a24 */ /* 0x000fc800078e0204 */
[----:B------:R-:W-:Y:S01]  /*83b0*/  IMAD.IADD R3, R9, 0x1, R4 ;  /* 0x0000000109037824 */ /* 0x000fe200078e0204 */
[----:B------:R-:W-:Y:S01]  /*83c0*/  MOV R4, R8 ;  /* 0x0000000800047202 */ /* 0x000fe20000000f00 */
[----:B------:R-:W-:Y:S05]  /*83d0*/  BRA `(.L_x_723) ;  /* 0x0000002000007947 */ /* 0x000fea0003800000 */
.L_x_722:
[----:B------:R-:W-:-:S04]  /*83e0*/  LEA R4, -R6, RZ, 0x8 ;  /* 0x000000ff06047211 */ /* 0x000fc800078e41ff */
[----:B------:R-:W-:Y:S02]  /*83f0*/  SHF.R.S32.HI R3, RZ, 0x1f, R4 ;  /* 0x0000001fff037819 */ /* 0x000fe40000011404 */
.L_x_723:
[----:B------:R-:W-:Y:S01]  /*8400*/  ISETP.GE.AND P0, PT, R220, c[0x0][0x220], PT ;  /* 0x00008800dc007a0c */ /* 0x000fe20003f06270 */
[----:B------:R-:W-:Y:S01]  /*8410*/  IMAD.SHL.U32 R122, R216, 0x100, RZ ;  /* 0x00000100d87a7824 */ /* 0x000fe200078e00ff */
[----:B------:R-:W-:-:S04]  /*8420*/  LEA R152, P5, R4, R152, 0x1 ;  /* 0x0000009804987211 */ /* 0x000fc800078a08ff */
[----:B------:R-:W-:Y:S02]  /*8430*/  LEA.HI.X R153, R4, R153, R3, 0x1, P5 ;  /* 0x0000009904997211 */ /* 0x000fe400028f0c03 */
[----:B------:R-:W-:-:S05]  /*8440*/  LOP3.LUT R130, R122, R198, RZ, 0xfc, !PT ;  /* 0x000000c67a827212 */ /* 0x000fca00078efcff */
[----:B------:R-:W-:Y:S01]  /*8450*/  @!P0 IMAD.MOV.U32 R202, RZ, RZ, R200 ;  /* 0x000000ffffca8224 */ /* 0x000fe200078e00c8 */
[CC--:B------:R-:W-:Y:S01]  /*8460*/  @!P0 LEA R7, P2, R6.reuse, R200.reuse, 0x6 ;  /* 0x000000c806078211 */ /* 0x0c0fe200078430ff */
[----:B------:R-:W-:Y:S01]  /*8470*/  @!P0 IMAD.MOV.U32 R9, RZ, RZ, c[0x0][0x1a4] ;  /* 0x00006900ff098624 */ /* 0x000fe200078e00ff */
[-C--:B------:R-:W-:Y:S01]  /*8480*/  @!P0 LEA R8, P1, R6, R200.reuse, 0x7 ;  /* 0x000000c806088211 */ /* 0x080fe200078238ff */
[----:B------:R-:W-:Y:S01]  /*8490*/  @!P0 IMAD.MOV.U32 R10, RZ, RZ, c[0x0][0x1a4] ;  /* 0x00006900ff0a8624 */ /* 0x000fe200078e00ff */
[----:B------:R-:W-:Y:S01]  /*84a0*/  @!P0 IADD3 R5, P4, P3, R4, R200, R222 ;  /* 0x000000c804058210 */ /* 0x000fe20007b9e0de */
[----:B------:R-:W-:Y:S01]  /*84b0*/  @!P0 IMAD.MOV.U32 R16, RZ, RZ, R200 ;  /* 0x000000ffff108224 */ /* 0x000fe200078e00c8 */
[CC--:B------:R-:W-:Y:S01]  /*84c0*/  @!P0 LEA.HI.X R9, R6.reuse, R203.reuse, R9, 0x6, P2 ;  /* 0x000000cb06098211 */ /* 0x0c0fe200010f3409 */
[--C-:B------:R-:W-:Y:S01]  /*84d0*/  @!P0 IMAD.MOV.U32 R17, RZ, RZ, R203.reuse ;  /* 0x000000ffff118224 */ /* 0x100fe200078e00cb */
[----:B------:R-:W-:Y:S01]  /*84e0*/  @!P0 LEA.HI.X R10, R6, R203, R10, 0x7, P1 ;  /* 0x000000cb060a8211 */ /* 0x000fe200008f3c0a */
[--C-:B------:R-:W-:Y:S01]  /*84f0*/  @!P0 IMAD.MOV.U32 R14, RZ, RZ, R200.reuse ;  /* 0x000000ffff0e8224 */ /* 0x100fe200078e00c8 */
[----:B------:R-:W-:Y:S01]  /*8500*/  @!P0 LEA R20, P1, R5, c[0x0][0x170], 0x1 ;  /* 0x00005c0005148a11 */ /* 0x000fe200078208ff */
[----:B------:R-:W-:Y:S01]  /*8510*/  @!P0 IMAD.MOV.U32 R15, RZ, RZ, R203 ;  /* 0x000000ffff0f8224 */ /* 0x000fe200078e00cb */
[----:B------:R-:W-:Y:S01]  /*8520*/  @P0 STS [R217+0x5000], RZ ;  /* 0x005000ffd9000388 */ /* 0x000fe20000000800 */
[----:B------:R-:W-:-:S02]  /*8530*/  @!P0 IMAD.MOV.U32 R18, RZ, RZ, R200 ;  /* 0x000000ffff128224 */ /* 0x000fc400078e00c8 */
[--C-:B------:R-:W-:Y:S01]  /*8540*/  @!P0 IMAD.MOV.U32 R19, RZ, RZ, R203.reuse ;  /* 0x000000ffff138224 */ /* 0x100fe200078e00cb */
[----:B------:R-:W-:Y:S01]  /*8550*/  @P0 STS [R217+0x5004], RZ ;  /* 0x005004ffd9000388 */ /* 0x000fe20000000800 */
[----:B------:R-:W-:Y:S01]  /*8560*/  @!P0 IMAD.WIDE.U32 R12, R6, 0x60, R202 ;  /* 0x00000060060c8825 */ /* 0x000fe200078e00ca */
[----:B------:R-:W-:Y:S02]  /*8570*/  @!P0 IADD3.X R202, R3, R203, R219, P4, P3 ;  /* 0x000000cb03ca8210 */ /* 0x000fe400027e64db */
[----:B------:R-:W-:Y:S01]  /*8580*/  @P0 STS.64 [R217+0x5008], RZ ;  /* 0x005008ffd9000388 */ /* 0x000fe20000000a00 */
[----:B------:R-:W-:Y:S01]  /*8590*/  @!P0 IMAD.MOV.U32 R11, RZ, RZ, c[0x0][0x1a4] ;  /* 0x00006900ff0b8624 */ /* 0x000fe200078e00ff */
[----:B------:R-:W-:Y:S01]  /*85a0*/  @!P0 IADD3 R12, P2, R4, R12, RZ ;  /* 0x0000000c040c8210 */ /* 0x000fe20007f5e0ff */
[----:B------:R-:W-:Y:S01]  /*85b0*/  @!P0 IMAD.WIDE.U32 R16, R6, 0xa0, R16 ;  /* 0x000000a006108825 */ /* 0x000fe200078e0010 */
[----:B------:R-:W-:-:S03]  /*85c0*/  @!P0 LEA.HI.X R21, R5, c[0x0][0x174], R202, 0x1, P1 ;  /* 0x00005d0005158a11 */ /* 0x000fc600008f0cca */
[----:B------:R-:W-:Y:S01]  /*85d0*/  @!P0 IMAD.WIDE.U32 R14, R6, 0xc0, R14 ;  /* 0x000000c0060e8825 */ /* 0x000fe200078e000e */
[----:B------:R-:W-:-:S03]  /*85e0*/  @!P0 IADD3 R5, P1, R4, R16, RZ ;  /* 0x0000001004058210 */ /* 0x000fc60007f3e0ff */
[----:B------:R-:W-:-:S04]  /*85f0*/  @!P0 IMAD.WIDE.U32 R18, R6, 0xe0, R18 ;  /* 0x000000e006128825 */ /* 0x000fc800078e0012 */
[----:B------:R-:W-:Y:S02]  /*8600*/  @!P0 IMAD.MOV.U32 R6, RZ, RZ, c[0x0][0x1a4] ;  /* 0x00006900ff068624 */ /* 0x000fe400078e00ff */
[----:B------:R-:W-:Y:S02]  /*8610*/  @!P0 IMAD R11, R11, 0x60, RZ ;  /* 0x000000600b0b8824 */ /* 0x000fe400078e02ff */
[----:B------:R-:W-:Y:S02]  /*8620*/  @!P0 IMAD R6, R6, 0xa0, RZ ;  /* 0x000000a006068824 */ /* 0x000fe400078e02ff */
[----:B------:R-:W-:Y:S01]  /*8630*/  @!P0 IMAD.MOV.U32 R22, RZ, RZ, R152 ;  /* 0x000000ffff168224 */ /* 0x000fe200078e0098 */
[C---:B------:R-:W-:Y:S01]  /*8640*/  @!P0 IADD3.X R16, R3.reuse, R13, R11, P2, !PT ;  /* 0x0000000d03108210 */ /* 0x040fe200017fe40b */
[----:B------:R-:W-:Y:S01]  /*8650*/  @!P0 IMAD.MOV.U32 R23, RZ, RZ, R153 ;  /* 0x000000ffff178224 */ /* 0x000fe200078e0099 */
[C---:B------:R-:W-:Y:S01]  /*8660*/  @!P0 IADD3 R7, P2, R4.reuse, R7, RZ ;  /* 0x0000000704078210 */ /* 0x040fe20007f5e0ff */
[----:B------:R-:W-:Y:S01]  /*8670*/  @!P0 IMAD.MOV.U32 R11, RZ, RZ, c[0x0][0x1a4] ;  /* 0x00006900ff0b8624 */ /* 0x000fe200078e00ff */
[C---:B------:R-:W-:Y:S01]  /*8680*/  @!P0 IADD3.X R6, R3.reuse, R17, R6, P1, !PT ;  /* 0x0000001103068210 */ /* 0x040fe20000ffe406 */
[----:B------:R-:W-:Y:S01]  /*8690*/  @!P0 IMAD.MOV.U32 R13, RZ, RZ, c[0x0][0x1a4] ;  /* 0x00006900ff0d8624 */ /* 0x000fe200078e00ff */
[C---:B------:R-:W-:Y:S01]  /*86a0*/  @!P0 IADD3 R8, P1, R4.reuse, R8, RZ ;  /* 0x0000000804088210 */ /* 0x040fe20007f3e0ff */
[----:B------:R-:W-:Y:S01]  /*86b0*/  @!PT LDS RZ, [RZ] ;  /* 0x00000000fffff984 */ /* 0x000fe20000000800 */
[----:B------:R-:W-:Y:S01]  /*86c0*/  @!PT LDS RZ, [RZ] ;  /* 0x00000000fffff984 */ /* 0x000fe20000000800 */
[----:B------:R-:W-:Y:S01]  /*86d0*/  @!PT LDS RZ, [RZ] ;  /* 0x00000000fffff984 */ /* 0x000fe20000000800 */
[----:B------:R1:W-:Y:S01]  /*86e0*/  @!P0 LDGSTS.E.BYPASS.LTC128B.128 [R217+0x5000], [R22.64] ;  /* 0x0500000016d98fae */ /* 0x0003e2000b901d46 */
[----:B------:R-:W-:Y:S01]  /*86f0*/  @!P0 IMAD.X R9, R3, 0x1, R9, P2 ;  /* 0x0000000103098824 */ /* 0x000fe200010e0609 */
[C---:B------:R-:W-:Y:S01]  /*8700*/  @!P0 IADD3 R14, P2, R4.reuse, R14, RZ ;  /* 0x0000000e040e8210 */ /* 0x040fe20007f5e0ff */
[----:B------:R-:W-:Y:S01]  /*8710*/  @!P0 IMAD R11, R11, 0xe0, RZ ;  /* 0x000000e00b0b8824 */ /* 0x000fe200078e02ff */
[----:B------:R-:W-:Y:S01]  /*8720*/  @P0 STS.128 [R217+0x5800], RZ ;  /* 0x005800ffd9000388 */ /* 0x000fe20000000c00 */
[----:B------:R-:W-:Y:S01]  /*8730*/  @!P0 IMAD.X R10, R3, 0x1, R10, P1 ;  /* 0x00000001030a8824 */ /* 0x000fe200008e060a */
[----:B------:R-:W-:Y:S01]  /*8740*/  @!P0 IADD3 R4, P1, R4, R18, RZ ;  /* 0x0000001204048210 */ /* 0x000fe20007f3e0ff */
[----:B------:R-:W-:Y:S01]  /*8750*/  @!P0 IMAD R13, R13, 0xc0, RZ ;  /* 0x000000c00d0d8824 */ /* 0x000fe200078e02ff */
[----:B------:R-:W-:Y:S01]  /*8760*/  @!P0 LEA R18, P3, R8, c[0x0][0x170], 0x1 ;  /* 0x00005c0008128a11 */ /* 0x000fe200078608ff */
[----:B------:R-:W-:Y:S01]  /*8770*/  @!PT LDS RZ, [RZ] ;  /* 0x00000000fffff984 */ /* 0x000fe20000000800 */
[----:B------:R-:W-:Y:S01]  /*8780*/  @!PT LDS RZ, [RZ] ;  /* 0x00000000fffff984 */ /* 0x000fe20000000800 */
[----:B------:R-:W-:Y:S01]  /*8790*/  @!PT LDS RZ, [RZ] ;  /* 0x00000000fffff984 */ /* 0x000fe20000000800 */
[----:B------:R2:W-:Y:S01]  /*87a0*/  @!P0 LDGSTS.E.BYPASS.LTC128B.128 [R217+0x5800], [R20.64] ;  /* 0x0580000014d98fae */ /* 0x0005e2000b901d46 */
[----:B------:R-:W-:-:S02]  /*87b0*/  @!P0 IADD3.X R11, R3, R19, R11, P1, !PT ;  /* 0x00000013030b8210 */ /* 0x000fc40000ffe40b */
[----:B------:R-:W-:Y:S01]  /*87c0*/  @!P0 LEA.HI.X R19, R8, c[0x0][0x174], R10, 0x1, P3 ;  /* 0x00005d0008138a11 */ /* 0x000fe200018f0c0a */
[----:B------:R-:W-:Y:S01]  /*87d0*/  @P0 STS.128 [R217+0x6000], RZ ;  /* 0x006000ffd9000388 */ /* 0x000fe20000000c00 */
[----:B------:R-:W-:Y:S02]  /*87e0*/  @!P0 LEA R24, P3, R5, c[0x0][0x170], 0x1 ;  /* 0x00005c0005188a11 */ /* 0x000fe400078608ff */
[----:B------:R-:W-:Y:S02]  /*87f0*/  @!P0 IADD3.X R13, R3, R13, R15, P2, !PT ;  /* 0x0000000d030d8210 */ /* 0x000fe400017fe40f */
[----:B------:R-:W-:Y:S02]  /*8800*/  @!P0 LEA R8, P1, R4, c[0x0][0x170], 0x1 ;  /* 0x00005c0004088a11 */ /* 0x000fe400078208ff */
[----:B------:R-:W-:Y:S02]  /*8810*/  @!P0 LEA.HI.X R25, R5, c[0x0][0x174], R6, 0x1, P3 ;  /* 0x00005d0005198a11 */ /* 0x000fe400018f0c06 */
[----:B------:R-:W-:-:S04]  /*8820*/  IADD3 R3, R130, 0x1, RZ ;  /* 0x0000000182037810 */ /* 0x000fc80007ffe0ff */
[----:B------:R-:W-:Y:S02]  /*8830*/  ISETP.GE.AND P5, PT, R3, R149, PT ;  /* 0x000000950300720c */ /* 0x000fe40003fa6270 */
[----:B-1----:R-:W-:-:S04]  /*8840*/  @!P0 LEA R22, P4, R7, c[0x0][0x170], 0x1 ;  /* 0x00005c0007168a11 */ /* 0x002fc800078808ff */
[----:B------:R-:W-:Y:S02]  /*8850*/  @!P0 LEA.HI.X R23, R7, c[0x0][0x174], R9, 0x1, P4 ;  /* 0x00005d0007178a11 */ /* 0x000fe400020f0c09 */
[----:B------:R-:W-:Y:S02]  /*8860*/  @!P0 LEA R26, P4, R12, c[0x0][0x170], 0x1 ;  /* 0x00005c000c1a8a11 */ /* 0x000fe400078808ff */
[----:B--2---:R-:W-:Y:S01]  /*8870*/  @!P0 LEA R20, P2, R14, c[0x0][0x170], 0x1 ;  /* 0x00005c000e148a11 */ /* 0x004fe200078408ff */
[----:B------:R-:W-:Y:S01]  /*8880*/  @!PT LDS RZ, [RZ] ;  /* 0x00000000fffff984 */ /* 0x000fe20000000800 */
[----:B------:R-:W-:Y:S01]  /*8890*/  @!PT LDS RZ, [RZ] ;  /* 0x00000000fffff984 */ /* 0x000fe20000000800 */
[----:B------:R-:W-:Y:S01]  /*88a0*/  @!PT LDS RZ, [RZ] ;  /* 0x00000000fffff984 */ /* 0x000fe20000000800 */
[----:B------:R1:W-:Y:S01]  /*88b0*/  @!P0 LDGSTS.E.BYPASS.LTC128B.128 [R217+0x6000], [R22.64] ;  /* 0x0600000016d98fae */ /* 0x0003e2000b901d46 */
[----:B------:R-:W-:Y:S02]  /*88c0*/  @!P0 LEA.HI.X R27, R12, c[0x0][0x174], R16, 0x1, P4 ;  /* 0x00005d000c1b8a11 */ /* 0x000fe400020f0c10 */
[----:B------:R-:W-:Y:S01]  /*88d0*/  @!P0 LEA.HI.X R21, R14, c[0x0][0x174], R13, 0x1, P2 ;  /* 0x00005d000e158a11 */ /* 0x000fe200010f0c0d */
[----:B------:R-:W-:Y:S01]  /*88e0*/  @P0 STS.128 [R217+0x6800], RZ ;  /* 0x006800ffd9000388 */ /* 0x000fe20000000c00 */
[----:B------:R-:W-:-:S02]  /*88f0*/  @!P0 LEA.HI.X R9, R4, c[0x0][0x174], R11, 0x1, P1 ;  /* 0x00005d0004098a11 */ /* 0x000fc400008f0c0b */
[----:B------:R-:W-:Y:S01]  /*8900*/  ISETP.GE.AND P2, PT, R3, R148, PT ;  /* 0x000000940300720c */ /* 0x000fe20003f46270 */
[----:B------:R-:W-:Y:S01]  /*8910*/  @!PT LDS RZ, [RZ] ;  /* 0x00000000fffff984 */ /* 0x000fe20000000800 */
[----:B------:R-:W-:Y:S01]  /*8920*/  @!PT LDS RZ, [RZ] ;  /* 0x00000000fffff984 */ /* 0x000fe20000000800 */
[----:B------:R-:W-:Y:S01]  /*8930*/  @!PT LDS RZ, [RZ] ;  /* 0x00000000fffff984 */ /* 0x000fe20000000800 */
[----:B------:R2:W-:Y:S01]  /*8940*/  @!P0 LDGSTS.E.BYPASS.LTC128B.128 [R217+0x6800], [R26.64] ;  /* 0x068000001ad98fae */ /* 0x0005e2000b901d46 */
[----:B------:R-:W-:Y:S02]  /*8950*/  IADD3 R3, R130, 0x11, RZ ;  /* 0x0000001182037810 */ /* 0x000fe40007ffe0ff */
[----:B------:R-:W-:Y:S01]  /*8960*/  ISETP.GE.AND P1, PT, R154, 0x3, PT ;  /* 0x000000039a00780c */ /* 0x000fe20003f26270 */
[----:B------:R-:W-:Y:S04]  /*8970*/  @P0 STS.128 [R217+0x7000], RZ ;  /* 0x007000ffd9000388 */ /* 0x000fe80000000c00 */
[----:B------:R-:W-:Y:S01]  /*8980*/  @!PT LDS RZ, [RZ] ;  /* 0x00000000fffff984 */ /* 0x000fe20000000800 */
[----:B------:R-:W-:Y:S01]  /*8990*/  @!PT LDS RZ, [RZ] ;  /* 0x00000000fffff984 */ /* 0x000fe20000000800 */
[----:B------:R-:W-:Y:S01]  /*89a0*/  @!PT LDS RZ, [RZ] ;  /* 0x00000000fffff984 */ /* 0x000fe20000000800 */
[----:B------:R3:W-:Y:S04]  /*89b0*/  @!P0 LDGSTS.E.BYPASS.LTC128B.128 [R217+0x7000], [R18.64] ;  /* 0x0700000012d98fae */ /* 0x0007e8000b901d46 */
        /* <DEDUP_REMOVED lines=15> */
[----:B------:R-:W-:Y:S04]  /*8ab0*/  LDSM.16.M88.4 R88, [R211] ;  /* 0x00000000d358783b */ /* 0x000fe80000000200 */
[----:B---3--:R-:W1:Y:S04]  /*8ac0*/  LDSM.16.M88.4 R16, [R209+0x1400] ;  /* 0x00140000d110783b */ /* 0x008e680000000200 */
[----:B--2---:R-:W2:Y:S04]  /*8ad0*/  LDSM.16.M88.4 R24, [R209+0x1000] ;  /* 0x00100000d118783b */ /* 0x004ea80000000200 */
[----:B------:R-:W-:Y:S04]  /*8ae0*/  LDSM.16.M88.4 R44, [R209+0x2400] ;  /* 0x00240000d12c783b */ /* 0x000fe80000000200 */
[----:B------:R-:W-:Y:S04]  /*8af0*/  LDSM.16.M88.4 R80, [R210] ;  /* 0x00000000d250783b */ /* 0x000fe80000000200 */
[----:B------:R-:W-:Y:S04]  /*8b00*/  LDSM.16.M88.4 R40, [R208] ;  /* 0x00000000d028783b */ /* 0x000fe80000000200 */
[----:B----4-:R-:W3:Y:S04]  /*8b10*/  LDSM.16.M88.4 R8, [R209+0x1800] ;  /* 0x00180000d108783b */ /* 0x010ee80000000200 */
[----:B------:R-:W4:Y:S04]  /*8b20*/  LDSM.16.M88.4 R36, [R209+0x2800] ;  /* 0x00280000d124783b */ /* 0x000f280000000200 */
[----:B------:R-:W5:Y:S04]  /*8b30*/  LDSM.16.M88.4 R32, [R208+0x400] ;  /* 0x00040000d020783b */ /* 0x000f680000000200 */
[----:B------:R-:W3:Y:S04]  /*8b40*/  LDSM.16.M88.4 R92, [R209+0x2c00] ;  /* 0x002c0000d15c783b */ /* 0x000ee80000000200 */
[----:B------:R-:W4:Y:S04]  /*8b50*/  LDSM.16.M88.4 R52, [R209+0x2000] ;  /* 0x00200000d134783b */ /* 0x000f280000000200 */
[----:B------:R-:W4:Y:S01]  /*8b60*/  LDSM.16.M88.4 R4, [R208+0x800] ;  /* 0x00080000d004783b */ /* 0x000f220000000200 */
[C---:B-1----:R-:W-:Y:S03]  /*8b70*/  HMMA.16816.F32.BF16 R20, R88.reuse, R16, RZ ;  /* 0x000000105814723c */ /* 0x042fe600000418ff */
[----:B------:R-:W1:Y:S04]  /*8b80*/  LDSM.16.M88.4 R60, [R209+0x1c00] ;  /* 0x001c0000d13c783b */ /* 0x000e680000000200 */
[----:B------:R-:W1:Y:S01]  /*8b90*/  LDSM.16.M88.4 R72, [R208+0x1400] ;  /* 0x00140000d048783b */ /* 0x000e620000000200 */
[C---:B--2---:R-:W-:Y:S03]  /*8ba0*/  HMMA.16816.F32.BF16 R28, R88.reuse, R24, RZ ;  /* 0x00000018581c723c */ /* 0x044fe600000418ff */
[----:B------:R-:W2:Y:S04]  /*8bb0*/  LDSM.16.M88.4 R68, [R208+0x1800] ;  /* 0x00180000d044783b */ /* 0x000ea80000000200 */
[----:B------:R-:W1:Y:S01]  /*8bc0*/  LDSM.16.M88.4 R64, [R208+0x1c00] ;  /* 0x001c0000d040783b */ /* 0x000e620000000200 */
[C---:B------:R-:W-:Y:S03]  /*8bd0*/  HMMA.16816.F32.BF16 R24, R88.reuse, R26, RZ ;  /* 0x0000001a5818723c */ /* 0x040fe600000418ff */
[----:B------:R-:W1:Y:S04]  /*8be0*/  LDSM.16.M88.4 R76, [R208+0x1000] ;  /* 0x00100000d04c783b */ /* 0x000e680000000200 */
[----:B------:R-:W1:Y:S01]  /*8bf0*/  LDSM.16.M88.4 R84, [R209+0x3000] ;  /* 0x00300000d154783b */ /* 0x000e620000000200 */
[C---:B------:R-:W-:Y:S03]  /*8c00*/  HMMA.16816.F32.BF16 R16, R88.reuse, R18, RZ ;  /* 0x000000125810723c */ /* 0x040fe600000418ff */
[----:B------:R-:W1:Y:S04]  /*8c10*/  LDSM.16.M88.4 R96, [R208+0xc00] ;  /* 0x000c0000d060783b */ /* 0x000e680000000200 */
[----:B------:R-:W-:Y:S01]  /*8c20*/  LDSM.16.M88.4 R104, [R209+0x3c00] ;  /* 0x003c0000d168783b */ /* 0x000fe20000000200 */
[C---:B---3--:R-:W-:Y:S03]  /*8c30*/  HMMA.16816.F32.BF16 R12, R88.reuse, R8, RZ ;  /* 0x00000008580c723c */ /* 0x048fe600000418ff */
[----:B------:R-:W-:Y:S04]  /*8c40*/  LDSM.16.M88.4 R112, [R209+0x4000] ;  /* 0x00400000d170783b */ /* 0x000fe80000000200 */
[----:B------:R-:W0:Y:S01]  /*8c50*/  LDGDEPBAR ;  /* 0x00000000000079af */ /* 0x000e220000000000 */
[C---:B------:R-:W-:Y:S08]  /*8c60*/  HMMA.16816.F32.BF16 R8, R88.reuse, R10, RZ ;  /* 0x0000000a5808723c */ /* 0x040ff000000418ff */
[C---:B------:R-:W-:Y:S08]  /*8c70*/  HMMA.16816.F32.BF16 R48, R88.reuse, R44, RZ ;  /* 0x0000002c5830723c */ /* 0x040ff000000418ff */
[----:B------:R-:W-:Y:S08]  /*8c80*/  HMMA.16816.F32.BF16 R44, R88, R46, RZ ;  /* 0x0000002e582c723c */ /* 0x000ff000000418ff */
[C---:B------:R-:W-:Y:S08]  /*8c90*/  HMMA.16816.F32.BF16 R28, R80.reuse, R40, R28 ;  /* 0x00000028501c723c */ /* 0x040ff0000004181c */
[----:B------:R-:W-:Y:S08]  /*8ca0*/  HMMA.16816.F32.BF16 R24, R80, R42, R24 ;  /* 0x0000002a5018723c */ /* 0x000ff00000041818 */
[C---:B----4-:R-:W-:Y:S08]  /*8cb0*/  HMMA.16816.F32.BF16 R40, R88.reuse, R36, RZ ;  /* 0x000000245828723c */ /* 0x050ff000000418ff */
[----:B------:R-:W-:Y:S01]  /*8cc0*/  HMMA.16816.F32.BF16 R36, R88, R38, RZ ;  /* 0x000000265824723c */ /* 0x000fe200000418ff */
[----:B------:R-:W-:-:S02]  /*8cd0*/  FSEL R129, R29, -INF , !P5 ;  /* 0xff8000001d817808 */ /* 0x000fc40006800000 */
[----:B------:R-:W-:Y:S02]  /*8ce0*/  FSEL R154, R31, -INF , !P2 ;  /* 0xff8000001f9a7808 */ /* 0x000fe40005000000 */
[C---:B------:R-:W-:Y:S02]  /*8cf0*/  ISETP.GE.AND P5, PT, R3.reuse, R149, PT ;  /* 0x000000950300720c */ /* 0x040fe40003fa6270 */
[----:B------:R-:W-:Y:S01]  /*8d00*/  ISETP.GE.AND P2, PT, R3, R148, PT ;  /* 0x000000940300720c */ /* 0x000fe20003f46270 */
[----:B-----5:R-:W-:Y:S01]  /*8d10*/  HMMA.16816.F32.BF16 R20, R80, R32, R20 ;  /* 0x000000205014723c */ /* 0x020fe20000041814 */
[----:B------:R-:W-:-:S07]  /*8d20*/  IADD3 R3, R130, 0x29, RZ ;  /* 0x0000002982037810 */ /* 0x000fce0007ffe0ff */
[----:B------:R-:W-:Y:S08]  /*8d30*/  HMMA.16816.F32.BF16 R16, R80, R34, R16 ;  /* 0x000000225010723c */ /* 0x000ff00000041810 */
[C---:B------:R-:W-:Y:S08]  /*8d40*/  HMMA.16816.F32.BF16 R32, R88.reuse, R92, RZ ;  /* 0x0000005c5820723c */ /* 0x040ff000000418ff */
[----:B------:R-:W-:Y:S01]  /*8d50*/  HMMA.16816.F32.BF16 R56, R88, R52, RZ ;  /* 0x000000345838723c */ /* 0x000fe200000418ff */
[----:B------:R-:W-:-:S02]  /*8d60*/  FSEL R158, R21, -INF , !P5 ;  /* 0xff800000159e7808 */ /* 0x000fc40006800000 */
[----:B------:R-:W-:-:S05]  /*8d70*/  FSEL R166, R23, -INF , !P2 ;  /* 0xff80000017a67808 */ /* 0x000fca0005000000 */
[C---:B------:R-:W-:Y:S08]  /*8d80*/  HMMA.16816.F32.BF16 R12, R80.reuse, R4, R12 ;  /* 0x00000004500c723c */ /* 0x040ff0000004180c */
[----:B------:R-:W-:Y:S08]  /*8d90*/  HMMA.16816.F32.BF16 R8, R80, R6, R8 ;  /* 0x000000065008723c */ /* 0x000ff00000041808 */
[C---:B------:R-:W-:Y:S08]  /*8da0*/  HMMA.16816.F32.BF16 R52, R88.reuse, R54, RZ ;  /* 0x000000365834723c */ /* 0x040ff000000418ff */
[C---:B-1----:R-:W-:Y:S08]  /*8db0*/  HMMA.16816.F32.BF16 R4, R88.reuse, R60, RZ ;  /* 0x0000003c5804723c */ /* 0x042ff000000418ff */
[----:B------:R-:W-:Y:S08]  /*8dc0*/  HMMA.16816.F32.BF16 R60, R88, R62, RZ ;  /* 0x0000003e583c723c */ /* 0x000ff000000418ff */
[C---:B------:R-:W-:Y:S08]  /*8dd0*/  HMMA.16816.F32.BF16 R48, R80.reuse, R72, R48 ;  /* 0x000000485030723c */ /* 0x040ff00000041830 */
[----:B------:R-:W-:Y:S01]  /*8de0*/  HMMA.16816.F32.BF16 R44, R80, R74, R44 ;  /* 0x0000004a502c723c */ /* 0x000fe2000004182c */
[----:B------:R-:W1:Y:S07]  /*8df0*/  LDSM.16.M88.4 R72, [R209+0x3400] ;  /* 0x00340000d148783b */ /* 0x000e6e0000000200 */
[----:B------:R-:W-:Y:S08]  /*8e00*/  HMMA.16816.F32.BF16 R92, R88, R94, RZ ;  /* 0x0000005e585c723c */ /* 0x000ff000000418ff */
[C---:B--2---:R-:W-:Y:S08]  /*8e10*/  HMMA.16816.F32.BF16 R40, R80.reuse, R68, R40 ;  /* 0x000000445028723c */ /* 0x044ff00000041828 */
[C---:B------:R-:W-:Y:S01]  /*8e20*/  HMMA.16816.F32.BF16 R36, R80.reuse, R70, R36 ;  /* 0x000000465024723c */ /* 0x040fe20000041824 */
[----:B------:R-:W2:Y:S07]  /*8e30*/  LDSM.16.M88.4 R68, [R208+0x2000] ;  /* 0x00200000d044783b */ /* 0x000eae0000000200 */
[C---:B------:R-:W-:Y:S07]  /*8e40*/  HMMA.16816.F32.BF16 R32, R80.reuse, R64, R32 ;  /* 0x000000405020723c */ /* 0x040fee0000041820 */
[----:B------:R-:W-:Y:S01]  /*8e50*/  IADD3 R64, R130, 0x9, RZ ;  /* 0x0000000982407810 */ /* 0x000fe20007ffe0ff */
[----:B------:R-:W-:Y:S03]  /*8e60*/  HMMA.16816.F32.BF16 R56, R80, R76, R56 ;  /* 0x0000004c5038723c */ /* 0x000fe60000041838 */
[----:B------:R-:W-:-:S02]  /*8e70*/  ISETP.GE.AND P3, PT, R64, R149, PT ;  /* 0x000000954000720c */ /* 0x000fc40003f66270 */
[-C--:B------:R-:W-:Y:S02]  /*8e80*/  ISETP.GE.AND P4, PT, R64, R148.reuse, PT ;  /* 0x000000944000720c */ /* 0x080fe40003f86270 */
[----:B------:R-:W-:Y:S01]  /*8e90*/  IADD3 R64, R130, 0x19, RZ ;  /* 0x0000001982407810 */ /* 0x000fe20007ffe0ff */
[----:B------:R-:W-:Y:S01]  /*8ea0*/  HMMA.16816.F32.BF16 R52, R80, R78, R52 ;  /* 0x0000004e5034723c */ /* 0x000fe20000041834 */
[----:B------:R-:W-:Y:S02]  /*8eb0*/  FSEL R126, R25, -INF , !P3 ;  /* 0xff800000197e7808 */ /* 0x000fe40005800000 */
[----:B------:R-:W-:Y:S02]  /*8ec0*/  FSEL R131, R27, -INF , !P4 ;  /* 0xff8000001b837808 */ /* 0x000fe40006000000 */
[C---:B------:R-:W-:Y:S02]  /*8ed0*/  ISETP.GE.AND P3, PT, R64.reuse, R149, PT ;  /* 0x000000954000720c */ /* 0x040fe40003f66270 */
[----:B------:R-:W-:Y:S01]  /*8ee0*/  ISETP.GE.AND P4, PT, R64, R148, PT ;  /* 0x000000944000720c */ /* 0x000fe20003f86270 */
[----:B------:R-:W-:Y:S01]  /*8ef0*/  HMMA.16816.F32.BF16 R76, R88, R84, RZ ;  /* 0x00000054584c723c */ /* 0x000fe200000418ff */
[----:B------:R-:W-:-:S02]  /*8f00*/  IADD3 R25, R130, 0x21, RZ ;  /* 0x0000002182197810 */ /* 0x000fc40007ffe0ff */
[----:B------:R-:W-:Y:S02]  /*8f10*/  FSEL R162, R17, -INF , !P3 ;  /* 0xff80000011a27808 */ /* 0x000fe40005800000 */
[CC--:B------:R-:W-:Y:S02]  /*8f20*/  ISETP.GE.AND P5, PT, R25.reuse, R149.reuse, PT ;  /* 0x000000951900720c */ /* 0x0c0fe40003fa6270 */
[----:B------:R-:W-:Y:S01]  /*8f30*/  ISETP.GE.AND P2, PT, R25, R148, PT ;  /* 0x000000941900720c */ /* 0x000fe20003f46270 */
[----:B------:R-:W-:Y:S01]  /*8f40*/  HMMA.16816.F32.BF16 R4, R80, R96, R4 ;  /* 0x000000605004723c */ /* 0x000fe20000041804 */
[----:B------:R-:W-:Y:S02]  /*8f50*/  ISETP.GE.AND P3, PT, R3, R149, PT ;  /* 0x000000950300720c */ /* 0x000fe40003f66270 */
[----:B------:R-:W-:Y:S02]  /*8f60*/  IADD3 R17, R130, 0x31, RZ ;  /* 0x0000003182117810 */ /* 0x000fe40007ffe0ff */
[----:B------:R-:W-:-:S02]  /*8f70*/  FSEL R157, R19, -INF , !P4 ;  /* 0xff800000139d7808 */ /* 0x000fc40006000000 */
[----:B------:R-:W-:Y:S01]  /*8f80*/  ISETP.GE.AND P4, PT, R3, R148, PT ;  /* 0x000000940300720c */ /* 0x000fe20003f86270 */
[----:B------:R-:W-:Y:S01]  /*8f90*/  HMMA.16816.F32.BF16 R60, R80, R98, R60 ;  /* 0x00000062503c723c */ /* 0x000fe2000004183c */
[----:B------:R-:W3:Y:S01]  /*8fa0*/  LDSM.16.M88.4 R96, [R209+0x3800] ;  /* 0x00380000d160783b */ /* 0x000ee20000000200 */
[----:B------:R-:W-:Y:S02]  /*8fb0*/  IADD3 R3, R130, 0x39, RZ ;  /* 0x0000003982037810 */ /* 0x000fe40007ffe0ff */
[----:B------:R-:W-:Y:S02]  /*8fc0*/  FSEL R161, R13, -INF , !P5 ;  /* 0xff8000000da17808 */ /* 0x000fe40006800000 */
[----:B------:R-:W-:Y:S02]  /*8fd0*/  FSEL R125, R15, -INF , !P2 ;  /* 0xff8000000f7d7808 */ /* 0x000fe40005000000 */
[----:B------:R-:W-:Y:S01]  /*8fe0*/  HMMA.16816.F32.BF16 R84, R88, R86, RZ ;  /* 0x000000565854723c */ /* 0x000fe200000418ff */
[----:B------:R-:W-:-:S02]  /*8ff0*/  ISETP.GE.AND P5, PT, R17, R149, PT ;  /* 0x000000951100720c */ /* 0x000fc40003fa6270 */
[-C--:B------:R-:W-:Y:S02]  /*9000*/  ISETP.GE.AND P2, PT, R17, R148.reuse, PT ;  /* 0x000000941100720c */ /* 0x080fe40003f46270 */
[----:B------:R-:W-:Y:S02]  /*9010*/  FSEL R180, R9, -INF , !P3 ;  /* 0xff80000009b47808 */ /* 0x000fe40005800000 */
[----:B------:R-:W-:Y:S01]  /*9020*/  IADD3 R9, R130, 0x41, RZ ;  /* 0x0000004182097810 */ /* 0x000fe20007ffe0ff */
[----:B------:R-:W-:Y:S01]  /*9030*/  HMMA.16816.F32.BF16 R92, R80, R66, R92 ;  /* 0x00000042505c723c */ /* 0x000fe2000004185c */
[----:B------:R-:W4:Y:S01]  /*9040*/  LDSM.16.M88.4 R64, [R208+0x2400] ;  /* 0x00240000d040783b */ /* 0x000f220000000200 */
[----:B------:R-:W-:Y:S02]  /*9050*/  FSEL R123, R11, -INF , !P4 ;  /* 0xff8000000b7b7808 */ /* 0x000fe40006000000 */
[C---:B------:R-:W-:Y:S02]  /*9060*/  ISETP.GE.AND P3, PT, R3.reuse, R149, PT ;  /* 0x000000950300720c */ /* 0x040fe40003f66270 */
[----:B------:R-:W-:-:S02]  /*9070*/  ISETP.GE.AND P4, PT, R3, R148, PT ;  /* 0x000000940300720c */ /* 0x000fc40003f86270 */
[C---:B-1----:R-:W-:Y:S01]  /*9080*/  HMMA.16816.F32.BF16 R100, R88.reuse, R72, RZ ;  /* 0x000000485864723c */ /* 0x042fe200000418ff */
[C---:B------:R-:W-:Y:S02]  /*9090*/  IADD3 R3, R130.reuse, 0x49, RZ ;  /* 0x0000004982037810 */ /* 0x040fe40007ffe0ff */
[----:B------:R-:W-:Y:S02]  /*90a0*/  FSEL R183, R5, -INF , !P5 ;  /* 0xff80000005b77808 */ /* 0x000fe40006800000 */
[----:B------:R-:W-:Y:S02]  /*90b0*/  FSEL R121, R7, -INF , !P2 ;  /* 0xff80000007797808 */ /* 0x000fe40005000000 */
[C---:B------:R-:W-:Y:S01]  /*90c0*/  ISETP.GE.AND P5, PT, R9.reuse, R149, PT ;  /* 0x000000950900720c */ /* 0x040fe20003fa6270 */
[----:B------:R-:W-:Y:S01]  /*90d0*/  HMMA.16816.F32.BF16 R72, R88, R74, RZ ;  /* 0x0000004a5848723c */ /* 0x000fe200000418ff */
[----:B------:R-:W-:Y:S02]  /*90e0*/  ISETP.GE.AND P2, PT, R9, R148, PT ;  /* 0x000000940900720c */ /* 0x000fe40003f46270 */
[----:B------:R-:W-:-:S02]  /*90f0*/  IADD3 R5, R130, 0x51, RZ ;  /* 0x0000005182057810 */ /* 0x000fc40007ffe0ff */
[----:B------:R-:W-:Y:S02]  /*9100*/  FSEL R182, R61, -INF , !P3 ;  /* 0xff8000003db67808 */ /* 0x000fe40005800000 */
[----:B------:R-:W-:Y:S01]  /*9110*/  FSEL R120, R63, -INF , !P4 ;  /* 0xff8000003f787808 */ /* 0x000fe20006000000 */
[C---:B--2---:R-:W-:Y:S01]  /*9120*/  HMMA.16816.F32.BF16 R76, R80.reuse, R68, R76 ;  /* 0x00000044504c723c */ /* 0x044fe2000004184c */
[CC--:B------:R-:W-:Y:S02]  /*9130*/  ISETP.GE.AND P3, PT, R3.reuse, R149.reuse, PT ;  /* 0x000000950300720c */ /* 0x0c0fe40003f66270 */
[----:B------:R-:W-:Y:S02]  /*9140*/  ISETP.GE.AND P4, PT, R3, R148, PT ;  /* 0x000000940300720c */ /* 0x000fe40003f86270 */
[----:B------:R-:W-:Y:S02]  /*9150*/  FSEL R184, R57, -INF , !P5 ;  /* 0xff80000039b87808 */ /* 0x000fe40006800000 */
[----:B------:R-:W-:Y:S01]  /*9160*/  FSEL R3, R59, -INF , !P2 ;  /* 0xff8000003b037808 */ /* 0x000fe20005000000 */
[----:B------:R-:W-:Y:S01]  /*9170*/  HMMA.16816.F32.BF16 R84, R80, R70, R84 ;  /* 0x000000465054723c */ /* 0x000fe20000041854 */
[----:B------:R-:W1:Y:S01]  /*9180*/  LDSM.16.M88.4 R68, [R208+0x2800] ;  /* 0x00280000d044783b */ /* 0x000e620000000200 */
[----:B------:R-:W-:-:S02]  /*9190*/  ISETP.GE.AND P5, PT, R5, R149, PT ;  /* 0x000000950500720c */ /* 0x000fc40003fa6270 */
[-C--:B------:R-:W-:Y:S02]  /*91a0*/  ISETP.GE.AND P2, PT, R5, R148.reuse, PT ;  /* 0x000000940500720c */ /* 0x080fe40003f46270 */
[----:B------:R-:W-:Y:S02]  /*91b0*/  IADD3 R5, R130, 0x59, RZ ;  /* 0x0000005982057810 */ /* 0x000fe40007ffe0ff */
[----:B------:R-:W-:Y:S01]  /*91c0*/  FSEL R186, R53, -INF , !P3 ;  /* 0xff80000035ba7808 */ /* 0x000fe20005800000 */
[----:B---3--:R-:W-:Y:S01]  /*91d0*/  HMMA.16816.F32.BF16 R108, R88, R96, RZ ;  /* 0x00000060586c723c */ /* 0x008fe200000418ff */
[----:B------:R-:W-:Y:S02]  /*91e0*/  FSEL R55, R55, -INF , !P4 ;  /* 0xff80000037377808 */ /* 0x000fe40006000000 */
[C---:B------:R-:W-:Y:S02]  /*91f0*/  ISETP.GE.AND P3, PT, R5.reuse, R149, PT ;  /* 0x000000950500720c */ /* 0x040fe40003f66270 */
[----:B------:R-:W-:-:S02]  /*9200*/  ISETP.GE.AND P4, PT, R5, R148, PT ;  /* 0x000000940500720c */ /* 0x000fc40003f86270 */
[C---:B------:R-:W-:Y:S01]  /*9210*/  IADD3 R7, R130.reuse, 0x61, RZ ;  /* 0x0000006182077810 */ /* 0x040fe20007ffe0ff */
[C---:B----4-:R-:W-:Y:S01]  /*9220*/  HMMA.16816.F32.BF16 R100, R80.reuse, R64, R100 ;  /* 0x000000405064723c */ /* 0x050fe20000041864 */
[----:B------:R-:W-:Y:S02]  /*9230*/  IADD3 R5, R130, 0x69, RZ ;  /* 0x0000006982057810 */ /* 0x000fe40007ffe0ff */
[----:B------:R-:W-:Y:S02]  /*9240*/  FSEL R185, R49, -INF , !P5 ;  /* 0xff80000031b97808 */ /* 0x000fe40006800000 */
[----:B------:R-:W-:Y:S02]  /*9250*/  FSEL R51, R51, -INF , !P2 ;  /* 0xff80000033337808 */ /* 0x000fe40005000000 */
[----:B------:R-:W-:Y:S01]  /*9260*/  FSEL R187, R45, -INF , !P3 ;  /* 0xff8000002dbb7808 */ /* 0x000fe20005800000 */
[----:B------:R-:W-:Y:S01]  /*9270*/  HMMA.16816.F32.BF16 R72, R80, R66, R72 ;  /* 0x000000425048723c */ /* 0x000fe20000041848 */
[----:B------:R-:W-:Y:S01]  /*9280*/  FSEL R47, R47, -INF , !P4 ;  /* 0xff8000002f2f7808 */ /* 0x000fe20006000000 */
[----:B------:R-:W2:Y:S01]  /*9290*/  LDSM.16.M88.4 R64, [R208+0x2c00] ;  /* 0x002c0000d040783b */ /* 0x000ea20000000200 */
[----:B------:R-:W-:-:S02]  /*92a0*/  ISETP.GE.AND P5, PT, R7, R149, PT ;  /* 0x000000950700720c */ /* 0x000fc40003fa6270 */
[-C--:B------:R-:W-:Y:S02]  /*92b0*/  ISETP.GE.AND P2, PT, R7, R148.reuse, PT ;  /* 0x000000940700720c */ /* 0x080fe40003f46270 */
[C---:B------:R-:W-:Y:S01]  /*92c0*/  ISETP.GE.AND P3, PT, R5.reuse, R149, PT ;  /* 0x000000950500720c */ /* 0x040fe20003f66270 */
[C---:B------:R-:W-:Y:S01]  /*92d0*/  HMMA.16816.F32.BF16 R96, R88.reuse, R98, RZ ;  /* 0x000000625860723c */ /* 0x040fe200000418ff */
[----:B------:R-:W-:Y:S02]  /*92e0*/  ISETP.GE.AND P4, PT, R5, R148, PT ;  /* 0x000000940500720c */ /* 0x000fe40003f86270 */
[C---:B------:R-:W-:Y:S02]  /*92f0*/  IADD3 R5, R130.reuse, 0x71, RZ ;  /* 0x0000007182057810 */ /* 0x040fe40007ffe0ff */
[----:B------:R-:W-:Y:S02]  /*9300*/  IADD3 R7, R130, 0x79, RZ ;  /* 0x0000007982077810 */ /* 0x000fe40007ffe0ff */
[----:B------:R-:W-:Y:S01]  /*9310*/  FSEL R189, R41, -INF , !P5 ;  /* 0xff80000029bd7808 */ /* 0x000fe20006800000 */
[----:B------:R-:W-:Y:S01]  /*9320*/  HMMA.16816.F32.BF16 R116, R88, R104, RZ ;  /* 0x000000685874723c */ /* 0x000fe200000418ff */
[----:B------:R-:W-:-:S02]  /*9330*/  FSEL R45, R43, -INF , !P2 ;  /* 0xff8000002b2d7808 */ /* 0x000fc40005000000 */
[----:B------:R-:W-:Y:S02]  /*9340*/  FSEL R188, R37, -INF , !P3 ;  /* 0xff80000025bc7808 */ /* 0x000fe40005800000 */
[CC--:B------:R-:W-:Y:S02]  /*9350*/  ISETP.GE.AND P5, PT, R5.reuse, R149.reuse, PT ;  /* 0x000000950500720c */ /* 0x0c0fe40003fa6270 */
[----:B------:R-:W-:Y:S01]  /*9360*/  ISETP.GE.AND P2, PT, R5, R148, PT ;  /* 0x000000940500720c */ /* 0x000fe20003f46270 */
[----:B-1----:R-:W-:Y:S01]  /*9370*/  HMMA.16816.F32.BF16 R108, R80, R68, R108 ;  /* 0x00000044506c723c */ /* 0x002fe2000004186c */
[----:B------:R-:W-:Y:S02]  /*9380*/  ISETP.GE.AND P3, PT, R7, R149, PT ;  /* 0x000000950700720c */ /* 0x000fe40003f66270 */
[----:B------:R-:W-:Y:S02]  /*9390*/  IADD3 R5, R130, 0x81, RZ ;  /* 0x0000008182057810 */ /* 0x000fe40007ffe0ff */
[----:B------:R-:W-:-:S02]  /*93a0*/  FSEL R191, R33, -INF , !P5 ;  /* 0xff80000021bf7808 */ /* 0x000fc40006800000 */
[----:B------:R-:W-:Y:S01]  /*93b0*/  FSEL R35, R35, -INF , !P2 ;  /* 0xff80000023237808 */ /* 0x000fe20005000000 */
[----:B------:R-:W-:Y:S01]  /*93c0*/  HMMA.16816.F32.BF16 R96, R80, R70, R96 ;  /* 0x000000465060723c */ /* 0x000fe20000041860 */
[----:B------:R-:W-:Y:S02]  /*93d0*/  FSEL R195, R93, -INF , !P3 ;  /* 0xff8000005dc37808 */ /* 0x000fe40005800000 */
[----:B------:R-:W-:Y:S02]  /*93e0*/  FSEL R49, R39, -INF , !P4 ;  /* 0xff80000027317808 */ /* 0x000fe40006000000 */
[CC--:B------:R-:W-:Y:S02]  /*93f0*/  ISETP.GE.AND P5, PT, R5.reuse, R149.reuse, PT ;  /* 0x000000950500720c */ /* 0x0c0fe40003fa6270 */
[----:B------:R-:W-:Y:S01]  /*9400*/  ISETP.GE.AND P2, PT, R5, R148, PT ;  /* 0x000000940500720c */ /* 0x000fe20003f46270 */
[----:B------:R-:W-:Y:S01]  /*9410*/  HMMA.16816.F32.BF16 R104, R88, R106, RZ ;  /* 0x0000006a5868723c */ /* 0x000fe200000418ff */
[----:B------:R-:W-:-:S02]  /*9420*/  ISETP.GE.AND P3, PT, R130, R149, PT ;  /* 0x000000958200720c */ /* 0x000fc40003f66270 */
[----:B------:R-:W-:Y:S02]  /*9430*/  ISETP.GE.AND P4, PT, R7, R148, PT ;  /* 0x000000940700720c */ /* 0x000fe40003f86270 */
[----:B------:R-:W-:Y:S02]  /*9440*/  IADD3 R5, R130, 0x89, RZ ;  /* 0x0000008982057810 */ /* 0x000fe40007ffe0ff */
[----:B------:R-:W-:Y:S01]  /*9450*/  LOP3.LUT R7, R122, 0x8, R198, 0xfe, !PT ;  /* 0x000000087a077812 */ /* 0x000fe200078efec6 */
[----:B--2---:R-:W-:Y:S01]  /*9460*/  HMMA.16816.F32.BF16 R116, R80, R64, R116 ;  /* 0x000000405074723c */ /* 0x004fe20000041874 */
[----:B------:R-:W-:Y:S02]  /*9470*/  FSEL R93, R28, -INF , !P3 ;  /* 0xff8000001c5d7808 */ /* 0x000fe40005800000 */
[----:B------:R-:W-:Y:S02]  /*9480*/  FSEL R33, R95, -INF , !P4 ;  /* 0xff8000005f217808 */ /* 0x000fe40006000000 */
[----:B------:R-:W-:-:S02]  /*9490*/  FSEL R53, R79, -INF , !P2 ;  /* 0xff8000004f357808 */ /* 0x000fc40005000000 */
[-C--:B------:R-:W-:Y:S02]  /*94a0*/  ISETP.GE.AND P3, PT, R5, R148.reuse, PT ;  /* 0x000000940500720c */ /* 0x080fe40003f66270 */
[CC--:B------:R-:W-:Y:S02]  /*94b0*/  ISETP.GE.AND P4, PT, R7.reuse, R149.reuse, PT ;  /* 0x000000950700720c */ /* 0x0c0fe40003f86270 */
[----:B------:R-:W-:Y:S02]  /*94c0*/  ISETP.GE.AND P2, PT, R7, R148, PT ;  /* 0x000000940700720c */ /* 0x000fe40003f46270 */
[----:B------:R-:W-:Y:S02]  /*94d0*/  FSEL R77, R77, -INF , !P5 ;  /* 0xff8000004d4d7808 */ /* 0x000fe40006800000 */
[----:B------:R-:W-:Y:S01]  /*94e0*/  FSEL R57, R87, -INF , !P3 ;  /* 0xff80000057397808 */ /* 0x000fe20005800000 */
[----:B------:R-:W-:Y:S01]  /*94f0*/  HMMA.16816.F32.BF16 R104, R80, R66, R104 ;  /* 0x000000425068723c */ /* 0x000fe20000041868 */
[----:B------:R-:W-:-:S02]  /*9500*/  ISETP.GE.AND P5, PT, R5, R149, PT ;  /* 0x000000950500720c */ /* 0x000fc40003fa6270 */
[----:B------:R-:W-:Y:S02]  /*9510*/  FSEL R87, R24, -INF , !P4 ;  /* 0xff80000018577808 */ /* 0x000fe40006000000 */
[----:B------:R-:W-:Y:S02]  /*9520*/  FSEL R193, R26, -INF , !P2 ;  /* 0xff8000001ac17808 */ /* 0x000fe40005000000 */
[----:B------:R-:W-:Y:S01]  /*9530*/  LOP3.LUT R7, R122, 0x10, R198, 0xfe, !PT ;  /* 0x000000107a077812 */ /* 0x000fe200078efec6 */
[----:B------:R-:W1:Y:S01]  /*9540*/  LDSM.16.M88.4 R24, [R208+0x3000] ;  /* 0x00300000d018783b */ /* 0x000e620000000200 */
[----:B------:R-:W-:Y:S02]  /*9550*/  FSEL R85, R85, -INF , !P5 ;  /* 0xff80000055557808 */ /* 0x000fe40006800000 */
[----:B------:R-:W-:Y:S02]  /*9560*/  ISETP.GE.AND P5, PT, R130, R148, PT ;  /* 0x000000948200720c */ /* 0x000fe40003fa6270 */
[----:B------:R-:W-:-:S02]  /*9570*/  ISETP.GE.AND P3, PT, R7, R149, PT ;  /* 0x000000950700720c */ /* 0x000fc40003f66270 */
[----:B------:R-:W-:Y:S02]  /*9580*/  IADD3 R5, R130, 0x91, RZ ;  /* 0x0000009182057810 */ /* 0x000fe40007ffe0ff */
[----:B------:R-:W-:Y:S02]  /*9590*/  FSEL R190, R30, -INF , !P5 ;  /* 0xff8000001ebe7808 */ /* 0x000fe40006800000 */
[----:B------:R-:W-:Y:S02]  /*95a0*/  FSEL R95, R20, -INF , !P3 ;  /* 0xff800000145f7808 */ /* 0x000fe40005800000 */
[-C--:B------:R-:W-:Y:S02]  /*95b0*/  ISETP.GE.AND P5, PT, R7, R148.reuse, PT ;  /* 0x000000940700720c */ /* 0x080fe40003fa6270 */
[C---:B------:R-:W-:Y:S02]  /*95c0*/  ISETP.GE.AND P4, PT, R5.reuse, R149, PT ;  /* 0x000000950500720c */ /* 0x040fe40003f86270 */
[----:B------:R-:W-:-:S02]  /*95d0*/  ISETP.GE.AND P3, PT, R5, R148, PT ;  /* 0x000000940500720c */ /* 0x000fc40003f66270 */
[C-C-:B------:R-:W-:Y:S02]  /*95e0*/  LOP3.LUT R7, R122.reuse, 0x18, R198.reuse, 0xfe, !PT ;  /* 0x000000187a077812 */ /* 0x140fe400078efec6 */
[----:B------:R-:W-:Y:S02]  /*95f0*/  LOP3.LUT R9, R122, 0x20, R198, 0xfe, !PT ;  /* 0x000000207a097812 */ /* 0x000fe400078efec6 */
[----:B------:R-:W-:Y:S02]  /*9600*/  IADD3 R5, R130, 0x99, RZ ;  /* 0x0000009982057810 */ /* 0x000fe40007ffe0ff */
[----:B------:R-:W-:Y:S02]  /*9610*/  FSEL R79, R101, -INF , !P4 ;  /* 0xff800000654f7808 */ /* 0x000fe40006000000 */
[----:B------:R-:W-:Y:S02]  /*9620*/  FSEL R59, R103, -INF , !P3 ;  /* 0xff800000673b7808 */ /* 0x000fe40005800000 */
[----:B------:R-:W-:-:S02]  /*9630*/  ISETP.GE.AND P4, PT, R7, R149, PT ;  /* 0x000000950700720c */ /* 0x000fc40003f86270 */
[----:B------:R-:W-:Y:S02]  /*9640*/  FSEL R192, R22, -INF , !P5 ;  /* 0xff80000016c07808 */ /* 0x000fe40006800000 */
[-C--:B------:R-:W-:Y:S01]  /*9650*/  ISETP.GE.AND P3, PT, R9, R149.reuse, PT ;  /* 0x000000950900720c */ /* 0x080fe20003f66270 */
[C---:B------:R-:W-:Y:S01]  /*9660*/  HMMA.16816.F32.BF16 R20, R88.reuse, R112, RZ ;  /* 0x000000705814723c */ /* 0x040fe200000418ff */
[----:B------:R-:W-:Y:S02]  /*9670*/  ISETP.GE.AND P2, PT, R7, R148, PT ;  /* 0x000000940700720c */ /* 0x000fe40003f46270 */
[----:B------:R-:W-:Y:S02]  /*9680*/  ISETP.GE.AND P5, PT, R5, R149, PT ;  /* 0x000000950500720c */ /* 0x000fe40003fa6270 */
[----:B------:R-:W-:Y:S02]  /*9690*/  LOP3.LUT R7, R122, 0x28, R198, 0xfe, !PT ;  /* 0x000000287a077812 */ /* 0x000fe400078efec6 */
[----:B------:R-:W-:Y:S01]  /*96a0*/  FSEL R101, R16, -INF , !P4 ;  /* 0xff80000010657808 */ /* 0x000fe20006000000 */
[----:B------:R-:W-:Y:S01]  /*96b0*/  HMMA.16816.F32.BF16 R112, R88, R114, RZ ;  /* 0x000000725870723c */ /* 0x000fe200000418ff */
[----:B------:R-:W-:-:S02]  /*96c0*/  FSEL R103, R12, -INF , !P3 ;  /* 0xff8000000c677808 */ /* 0x000fc40005800000 */
[-C--:B------:R-:W-:Y:S02]  /*96d0*/  ISETP.GE.AND P4, PT, R9, R148.reuse, PT ;  /* 0x000000940900720c */ /* 0x080fe40003f86270 */
[----:B------:R-:W-:Y:S02]  /*96e0*/  ISETP.GE.AND P3, PT, R5, R148, PT ;  /* 0x000000940500720c */ /* 0x000fe40003f66270 */
[----:B------:R-:W-:Y:S02]  /*96f0*/  FSEL R199, R73, -INF , !P5 ;  /* 0xff80000049c77808 */ /* 0x000fe40006800000 */
[----:B------:R-:W-:Y:S02]  /*9700*/  IADD3 R5, R130, 0xa1, RZ ;  /* 0x000000a182057810 */ /* 0x000fe40007ffe0ff */
[----:B------:R-:W-:Y:S02]  /*9710*/  ISETP.GE.AND P5, PT, R7, R149, PT ;  /* 0x000000950700720c */ /* 0x000fe40003fa6270 */
[----:B------:R-:W-:-:S02]  /*9720*/  LOP3.LUT R9, R122, 0x30, R198, 0xfe, !PT ;  /* 0x000000307a097812 */ /* 0x000fc400078efec6 */
[----:B------:R-:W-:Y:S01]  /*9730*/  FSEL R178, R14, -INF , !P4 ;  /* 0xff8000000eb27808 */ /* 0x000fe20006000000 */
[C---:B-1----:R-:W-:Y:S01]  /*9740*/  HMMA.16816.F32.BF16 R20, R80.reuse, R24, R20 ;  /* 0x000000185014723c */ /* 0x042fe20000041814 */
[----:B------:R-:W-:Y:S01]  /*9750*/  FSEL R61, R75, -INF , !P3 ;  /* 0xff8000004b3d7808 */ /* 0x000fe20005800000 */
[----:B------:R-:W1:Y:S01]  /*9760*/  LDSM.16.M88.4 R12, [R209+0x4400] ;  /* 0x00440000d10c783b */ /* 0x000e620000000200 */
[-C--:B------:R-:W-:Y:S02]  /*9770*/  ISETP.GE.AND P4, PT, R5, R149.reuse, PT ;  /* 0x000000950500720c */ /* 0x080fe40003f86270 */
[C---:B------:R-:W-:Y:S02]  /*9780*/  ISETP.GE.AND P3, PT, R9.reuse, R149, PT ;  /* 0x000000950900720c */ /* 0x040fe40003f66270 */
[----:B------:R-:W-:Y:S01]  /*9790*/  FSEL R204, R8, -INF , !P5 ;  /* 0xff80000008cc7808 */ /* 0x000fe20006800000 */
[----:B------:R-:W-:Y:S01]  /*97a0*/  HMMA.16816.F32.BF16 R112, R80, R26, R112 ;  /* 0x0000001a5070723c */ /* 0x000fe20000041870 */
[----:B------:R-:W-:-:S02]  /*97b0*/  ISETP.GE.AND P5, PT, R9, R148, PT ;  /* 0x000000940900720c */ /* 0x000fc40003fa6270 */
[----:B------:R-:W-:Y:S02]  /*97c0*/  FSEL R75, R109, -INF , !P4 ;  /* 0xff8000006d4b7808 */ /* 0x000fe40006000000 */
[----:B------:R-:W-:Y:S02]  /*97d0*/  FSEL R181, R18, -INF , !P2 ;  /* 0xff80000012b57808 */ /* 0x000fe40005000000 */
[----:B------:R-:W-:Y:S02]  /*97e0*/  FSEL R109, R4, -INF , !P3 ;  /* 0xff800000046d7808 */ /* 0x000fe40005800000 */
[-C--:B------:R-:W-:Y:S02]  /*97f0*/  ISETP.GE.AND P2, PT, R7, R148.reuse, PT ;  /* 0x000000940700720c */ /* 0x080fe40003f46270 */
[----:B------:R-:W-:Y:S02]  /*9800*/  ISETP.GE.AND P3, PT, R5, R148, PT ;  /* 0x000000940500720c */ /* 0x000fe40003f66270 */
[----:B------:R-:W-:-:S02]  /*9810*/  FSEL R176, R6, -INF , !P5 ;  /* 0xff80000006b07808 */ /* 0x000fc40006800000 */
[----:B------:R-:W-:Y:S02]  /*9820*/  IADD3 R4, R130, 0xa9, RZ ;  /* 0x000000a982047810 */ /* 0x000fe40007ffe0ff */
[C-C-:B------:R-:W-:Y:S02]  /*9830*/  LOP3.LUT R7, R122.reuse, 0x38, R198.reuse, 0xfe, !PT ;  /* 0x000000387a077812 */ /* 0x140fe400078efec6 */
[----:B------:R-:W-:Y:S02]  /*9840*/  LOP3.LUT R6, R122, 0x40, R198, 0xfe, !PT ;  /* 0x000000407a067812 */ /* 0x000fe400078efec6 */
[----:B------:R-:W-:Y:S02]  /*9850*/  FSEL R63, R111, -INF , !P3 ;  /* 0xff8000006f3f7808 */ /* 0x000fe40005800000 */
[-C--:B------:R-:W-:Y:S02]  /*9860*/  ISETP.GE.AND P5, PT, R4, R149.reuse, PT ;  /* 0x000000950400720c */ /* 0x080fe40003fa6270 */
[----:B------:R-:W-:-:S02]  /*9870*/  ISETP.GE.AND P4, PT, R7, R149, PT ;  /* 0x000000950700720c */ /* 0x000fc40003f86270 */
[----:B------:R-:W-:Y:S02]  /*9880*/  ISETP.GE.AND P3, PT, R6, R149, PT ;  /* 0x000000950600720c */ /* 0x000fe40003f66270 */
[----:B------:R-:W-:Y:S02]  /*9890*/  FSEL R200, R97, -INF , !P5 ;  /* 0xff80000061c87808 */ /* 0x000fe40006800000 */
[----:B------:R-:W-:Y:S02]  /*98a0*/  FSEL R177, R10, -INF , !P2 ;  /* 0xff8000000ab17808 */ /* 0x000fe40005000000 */
[----:B------:R-:W-:Y:S01]  /*98b0*/  FSEL R205, R60, -INF , !P4 ;  /* 0xff8000003ccd7808 */ /* 0x000fe20006000000 */
[----:B------:R-:W2:Y:S01]  /*98c0*/  LDSM.16.M88.4 R8, [R209+0x4800] ;  /* 0x00480000d108783b */ /* 0x000ea20000000200 */
[----:B------:R-:W-:Y:S01]  /*98d0*/  FSEL R97, R56, -INF , !P3 ;  /* 0xff80000038617808 */ /* 0x000fe20005800000 */
[----:B-1----:R-:W-:Y:S01]  /*98e0*/  HMMA.16816.F32.BF16 R16, R88, R12, RZ ;  /* 0x0000000c5810723c */ /* 0x002fe200000418ff */
[----:B------:R-:W-:-:S02]  /*98f0*/  ISETP.GE.AND P2, PT, R7, R148, PT ;  /* 0x000000940700720c */ /* 0x000fc40003f46270 */
[--C-:B------:R-:W-:Y:S02]  /*9900*/  LOP3.LUT R5, R122, 0x48, R198.reuse, 0xfe, !PT ;  /* 0x000000487a057812 */ /* 0x100fe400078efec6 */
[-C--:B------:R-:W-:Y:S02]  /*9910*/  ISETP.GE.AND P4, PT, R6, R148.reuse, PT ;  /* 0x000000940600720c */ /* 0x080fe40003f86270 */
[----:B------:R-:W-:Y:S01]  /*9920*/  ISETP.GE.AND P3, PT, R4, R148, PT ;  /* 0x000000940400720c */ /* 0x000fe20003f66270 */
[----:B------:R-:W-:Y:S01]  /*9930*/  HMMA.16816.F32.BF16 R12, R88, R14, RZ ;  /* 0x0000000e580c723c */ /* 0x000fe200000418ff */
[----:B------:R-:W-:Y:S02]  /*9940*/  LOP3.LUT R26, R122, 0x50, R198, 0xfe, !PT ;  /* 0x000000507a1a7812 */ /* 0x000fe400078efec6 */
[----:B------:R-:W-:Y:S02]  /*9950*/  IADD3 R24, R130, 0xb1, RZ ;  /* 0x000000b182187810 */ /* 0x000fe40007ffe0ff */
[----:B------:R-:W-:-:S02]  /*9960*/  FSEL R174, R62, -INF , !P2 ;  /* 0xff8000003eae7808 */ /* 0x000fc40005000000 */
[----:B------:R-:W-:Y:S02]  /*9970*/  FSEL R172, R58, -INF , !P4 ;  /* 0xff8000003aac7808 */ /* 0x000fe40006000000 */
[----:B------:R-:W-:Y:S02]  /*9980*/  FSEL R56, R99, -INF , !P3 ;  /* 0xff80000063387808 */ /* 0x000fe40005800000 */
[CC--:B------:R-:W-:Y:S02]  /*9990*/  ISETP.GE.AND P5, PT, R5.reuse, R149.reuse, PT ;  /* 0x000000950500720c */ /* 0x0c0fe40003fa6270 */
[----:B------:R-:W-:Y:S02]  /*99a0*/  ISETP.GE.AND P2, PT, R5, R148, PT ;  /* 0x000000940500720c */ /* 0x000fe40003f46270 */
[----:B------:R-:W-:Y:S01]  /*99b0*/  LOP3.LUT R25, R122, 0x58, R198, 0xfe, !PT ;  /* 0x000000587a197812 */ /* 0x000fe200078efec6 */
[----:B------:R-:W1:Y:S01]  /*99c0*/  LDSM.16.M88.4 R4, [R209+0x4c00] ;  /* 0x004c0000d104783b */ /* 0x000e620000000200 */
[----:B------:R-:W-:-:S02]  /*99d0*/  ISETP.GE.AND P3, PT, R26, R149, PT ;  /* 0x000000951a00720c */ /* 0x000fc40003f66270 */
[-C--:B------:R-:W-:Y:S02]  /*99e0*/  ISETP.GE.AND P4, PT, R24, R149.reuse, PT ;  /* 0x000000951800720c */ /* 0x080fe40003f86270 */
[----:B------:R-:W-:Y:S02]  /*99f0*/  FSEL R99, R52, -INF , !P5 ;  /* 0xff80000034637808 */ /* 0x000fe40006800000 */
[----:B------:R-:W-:Y:S02]  /*9a00*/  FSEL R171, R54, -INF , !P2 ;  /* 0xff80000036ab7808 */ /* 0x000fe40005000000 */
[----:B------:R-:W-:Y:S02]  /*9a10*/  FSEL R202, R117, -INF , !P4 ;  /* 0xff80000075ca7808 */ /* 0x000fe40006000000 */
[----:B------:R-:W-:Y:S02]  /*9a20*/  FSEL R206, R48, -INF , !P3 ;  /* 0xff80000030ce7808 */ /* 0x000fe40005800000 */
[----:B------:R-:W-:Y:S01]  /*9a30*/  ISETP.GE.AND P5, PT, R26, R148, PT ;  /* 0x000000941a00720c */ /* 0x000fe20003fa6270 */
[----:B--2---:R-:W-:Y:S01]  /*9a40*/  HMMA.16816.F32.BF16 R28, R88, R8, RZ ;  /* 0x00000008581c723c */ /* 0x004fe200000418ff */
[----:B------:R-:W-:-:S02]  /*9a50*/  ISETP.GE.AND P4, PT, R25, R149, PT ;  /* 0x000000951900720c */ /* 0x000fc40003f86270 */
[-C--:B------:R-:W-:Y:S02]  /*9a60*/  ISETP.GE.AND P2, PT, R25, R148.reuse, PT ;  /* 0x000000941900720c */ /* 0x080fe40003f46270 */
[----:B------:R-:W-:Y:S02]  /*9a70*/  ISETP.GE.AND P3, PT, R24, R148, PT ;  /* 0x000000941800720c */ /* 0x000fe40003f66270 */
[----:B------:R-:W2:Y:S01]  /*9a80*/  LDSM.16.M88.4 R24, [R208+0x3400] ;  /* 0x00340000d018783b */ /* 0x000ea20000000200 */
[----:B------:R-:W-:Y:S01]  /*9a90*/  LOP3.LUT R41, R122, 0x60, R198, 0xfe, !PT ;  /* 0x000000607a297812 */ /* 0x000fe200078efec6 */
[----:B------:R-:W-:Y:S01]  /*9aa0*/  HMMA.16816.F32.BF16 R8, R88, R10, RZ ;  /* 0x0000000a5808723c */ /* 0x000fe200000418ff */
[----:B------:R-:W-:Y:S02]  /*9ab0*/  IADD3 R37, R130, 0xb9, RZ ;  /* 0x000000b982257810 */ /* 0x000fe40007ffe0ff */
[----:B------:R-:W-:Y:S02]  /*9ac0*/  FSEL R170, R50, -INF , !P5 ;  /* 0xff80000032aa7808 */ /* 0x000fe40006800000 */
[----:B------:R-:W-:-:S02]  /*9ad0*/  FSEL R48, R119, -INF , !P3 ;  /* 0xff80000077307808 */ /* 0x000fc40005800000 */
[-C--:B------:R-:W-:Y:S02]  /*9ae0*/  ISETP.GE.AND P3, PT, R41, R149.reuse, PT ;  /* 0x000000952900720c */ /* 0x080fe40003f66270 */
[----:B------:R-:W-:Y:S02]  /*9af0*/  ISETP.GE.AND P5, PT, R37, R149, PT ;  /* 0x000000952500720c */ /* 0x000fe40003fa6270 */
[----:B------:R-:W-:Y:S02]  /*9b00*/  LOP3.LUT R39, R122, 0x68, R198, 0xfe, !PT ;  /* 0x000000687a277812 */ /* 0x000fe400078efec6 */
[----:B------:R-:W-:Y:S02]  /*9b10*/  FSEL R168, R46, -INF , !P2 ;  /* 0xff8000002ea87808 */ /* 0x000fe40005000000 */
[----:B------:R-:W-:Y:S02]  /*9b20*/  FSEL R203, R105, -INF , !P5 ;  /* 0xff80000069cb7808 */ /* 0x000fe40006800000 */
[----:B------:R-:W-:-:S02]  /*9b30*/  FSEL R223, R40, -INF , !P3 ;  /* 0xff80000028df7808 */ /* 0x000fc40005800000 */
[----:B------:R-:W-:Y:S02]  /*9b40*/  FSEL R207, R44, -INF , !P4 ;  /* 0xff8000002ccf7808 */ /* 0x000fe40006000000 */
[C---:B------:R-:W-:Y:S02]  /*9b50*/  ISETP.GE.AND P2, PT, R39.reuse, R149, PT ;  /* 0x000000952700720c */ /* 0x040fe40003f46270 */
[-C--:B------:R-:W-:Y:S02]  /*9b60*/  ISETP.GE.AND P5, PT, R39, R148.reuse, PT ;  /* 0x000000942700720c */ /* 0x080fe40003fa6270 */
[-C--:B------:R-:W-:Y:S02]  /*9b70*/  ISETP.GE.AND P3, PT, R37, R148.reuse, PT ;  /* 0x000000942500720c */ /* 0x080fe40003f66270 */
[----:B------:R-:W-:Y:S02]  /*9b80*/  ISETP.GE.AND P4, PT, R41, R148, PT ;  /* 0x000000942900720c */ /* 0x000fe40003f86270 */
[----:B------:R-:W-:-:S02]  /*9b90*/  LOP3.LUT R39, R122, 0x70, R198, 0xfe, !PT ;  /* 0x000000707a277812 */ /* 0x000fc400078efec6 */
[----:B------:R-:W-:Y:S02]  /*9ba0*/  LOP3.LUT R37, R122, 0x78, R198, 0xfe, !PT ;  /* 0x000000787a257812 */ /* 0x000fe400078efec6 */
[----:B------:R-:W-:Y:S02]  /*9bb0*/  FSEL R167, R42, -INF , !P4 ;  /* 0xff8000002aa77808 */ /* 0x000fe40006000000 */
[----:B------:R-:W-:Y:S01]  /*9bc0*/  FSEL R232, R36, -INF , !P2 ;  /* 0xff80000024e87808 */ /* 0x000fe20005000000 */
[----:B-1----:R-:W-:Y:S01]  /*9bd0*/  HMMA.16816.F32.BF16 R40, R88, R4, RZ ;  /* 0x000000045828723c */ /* 0x002fe200000418ff */
[----:B------:R-:W-:Y:S02]  /*9be0*/  FSEL R164, R38, -INF , !P5 ;  /* 0xff80000026a47808 */ /* 0x000fe40006800000 */
[----:B------:R-:W-:Y:S02]  /*9bf0*/  FSEL R44, R107, -INF , !P3 ;  /* 0xff8000006b2c7808 */ /* 0x000fe40005800000 */
[----:B------:R-:W-:-:S02]  /*9c00*/  ISETP.GE.AND P4, PT, R39, R149, PT ;  /* 0x000000952700720c */ /* 0x000fc40003f86270 */
[-C--:B------:R-:W-:Y:S01]  /*9c10*/  ISETP.GE.AND P2, PT, R39, R148.reuse, PT ;  /* 0x000000942700720c */ /* 0x080fe20003f46270 */
[----:B------:R-:W-:Y:S01]  /*9c20*/  HMMA.16816.F32.BF16 R4, R88, R6, RZ ;  /* 0x000000065804723c */ /* 0x000fe200000418ff */
[CC--:B------:R-:W-:Y:S02]  /*9c30*/  ISETP.GE.AND P3, PT, R37.reuse, R149.reuse, PT ;  /* 0x000000952500720c */ /* 0x0c0fe40003f66270 */
[----:B------:R-:W-:Y:S02]  /*9c40*/  ISETP.GE.AND P5, PT, R37, R148, PT ;  /* 0x000000942500720c */ /* 0x000fe40003fa6270 */
[----:B------:R-:W1:Y:S01]  /*9c50*/  LDSM.16.M88.4 R36, [R208+0x3800] ;  /* 0x00380000d024783b */ /* 0x000e620000000200 */
[----:B------:R-:W-:Y:S02]  /*9c60*/  IADD3 R46, R130, 0xc1, RZ ;  /* 0x000000c1822e7810 */ /* 0x000fe40007ffe0ff */
[----:B------:R-:W-:Y:S01]  /*9c70*/  FSEL R88, R32, -INF , !P4 ;  /* 0xff80000020587808 */ /* 0x000fe20006000000 */
[----:B--2---:R-:W-:Y:S01]  /*9c80*/  HMMA.16816.F32.BF16 R16, R80, R24, R16 ;  /* 0x000000185010723c */ /* 0x004fe20000041810 */
[----:B------:R-:W-:-:S02]  /*9c90*/  ISETP.GE.AND P4, PT, R46, R149, PT ;  /* 0x000000952e00720c */ /* 0x000fc40003f86270 */
[--C-:B------:R-:W-:Y:S02]  /*9ca0*/  LOP3.LUT R32, R122, 0x80, R198.reuse, 0xfe, !PT ;  /* 0x000000807a207812 */ /* 0x100fe400078efec6 */
[----:B------:R-:W-:Y:S02]  /*9cb0*/  FSEL R92, R92, -INF , !P3 ;  /* 0xff8000005c5c7808 */ /* 0x000fe40005800000 */
[----:B------:R-:W-:Y:S01]  /*9cc0*/  FSEL R163, R34, -INF , !P2 ;  /* 0xff80000022a37808 */ /* 0x000fe20005000000 */
[----:B------:R-:W-:Y:S01]  /*9cd0*/  HMMA.16816.F32.BF16 R12, R80, R26, R12 ;  /* 0x0000001a500c723c */ /* 0x000fe2000004180c */
[----:B------:R-:W-:Y:S02]  /*9ce0*/  ISETP.GE.AND P3, PT, R46, R148, PT ;  /* 0x000000942e00720c */ /* 0x000fe40003f66270 */
[----:B------:R-:W-:Y:S02]  /*9cf0*/  LOP3.LUT R34, R122, 0x88, R198, 0xfe, !PT ;  /* 0x000000887a227812 */ /* 0x000fe400078efec6 */
[----:B------:R-:W-:-:S02]  /*9d00*/  IADD3 R24, R130, 0xc9, RZ ;  /* 0x000000c982187810 */ /* 0x000fc40007ffe0ff */
[----:B------:R-:W-:Y:S02]  /*9d10*/  FSEL R21, R21, -INF , !P4 ;  /* 0xff80000015157808 */ /* 0x000fe40006000000 */
[C---:B------:R-:W-:Y:S02]  /*9d20*/  ISETP.GE.AND P4, PT, R32.reuse, R149, PT ;  /* 0x000000952000720c */ /* 0x040fe40003f86270 */
[----:B------:R-:W-:Y:S02]  /*9d30*/  ISETP.GE.AND P2, PT, R32, R148, PT ;  /* 0x000000942000720c */ /* 0x000fe40003f46270 */
[----:B------:R-:W-:Y:S02]  /*9d40*/  FSEL R156, R94, -INF , !P5 ;  /* 0xff8000005e9c7808 */ /* 0x000fe40006800000 */
[----:B------:R-:W-:Y:S02]  /*9d50*/  FSEL R32, R23, -INF , !P3 ;  /* 0xff80000017207808 */ /* 0x000fe40005800000 */
[----:B------:R-:W-:-:S02]  /*9d60*/  LOP3.LUT R25, R122, 0x90, R198, 0xfe, !PT ;  /* 0x000000907a197812 */ /* 0x000fc400078efec6 */
[-C--:B------:R-:W-:Y:S02]  /*9d70*/  ISETP.GE.AND P3, PT, R34, R149.reuse, PT ;  /* 0x000000952200720c */ /* 0x080fe40003f66270 */
[-C--:B------:R-:W-:Y:S02]  /*9d80*/  ISETP.GE.AND P5, PT, R24, R149.reuse, PT ;  /* 0x000000951800720c */ /* 0x080fe40003fa6270 */
[----:B------:R-:W-:Y:S02]  /*9d90*/  FSEL R128, R78, -INF , !P2 ;  /* 0xff8000004e807808 */ /* 0x000fe40005000000 */
[----:B------:R-:W-:Y:S02]  /*9da0*/  FSEL R179, R113, -INF , !P5 ;  /* 0xff80000071b37808 */ /* 0x000fe40006800000 */
[----:B------:R-:W-:Y:S01]  /*9db0*/  FSEL R84, R84, -INF , !P3 ;  /* 0xff80000054547808 */ /* 0x000fe20005800000 */
[----:B-1----:R-:W-:Y:S01]  /*9dc0*/  HMMA.16816.F32.BF16 R28, R80, R36, R28 ;  /* 0x00000024501c723c */ /* 0x002fe2000004181c */
[----:B------:R-:W-:-:S02]  /*9dd0*/  ISETP.GE.AND P5, PT, R25, R149, PT ;  /* 0x000000951900720c */ /* 0x000fc40003fa6270 */
[-C--:B------:R-:W-:Y:S02]  /*9de0*/  ISETP.GE.AND P2, PT, R25, R148.reuse, PT ;  /* 0x000000941900720c */ /* 0x080fe40003f46270 */
[-C--:B------:R-:W-:Y:S02]  /*9df0*/  ISETP.GE.AND P3, PT, R24, R148.reuse, PT ;  /* 0x000000941800720c */ /* 0x080fe40003f66270 */
[----:B------:R-:W1:Y:S01]  /*9e00*/  LDSM.16.M88.4 R24, [R208+0x3c00] ;  /* 0x003c0000d018783b */ /* 0x000e620000000200 */
[----:B------:R-:W-:Y:S01]  /*9e10*/  FSEL R76, R76, -INF , !P4 ;  /* 0xff8000004c4c7808 */ /* 0x000fe20006000000 */
[----:B------:R-:W-:Y:S01]  /*9e20*/  HMMA.16816.F32.BF16 R8, R80, R38, R8 ;  /* 0x000000265008723c */ /* 0x000fe20000041808 */
[----:B------:R-:W-:Y:S01]  /*9e30*/  ISETP.GE.AND P4, PT, R34, R148, PT ;  /* 0x000000942200720c */ /* 0x000fe20003f86270 */
[----:B------:R-:W-:-:S04]  /*9e40*/  DEPBAR.LE SB0, 0x0 ;  /* 0x000080000000791a */ /* 0x000fc80000000000 */
[----:B------:R-:W-:Y:S02]  /*9e50*/  IADD3 R46, R130, 0xd1, RZ ;  /* 0x000000d1822e7810 */ /* 0x000fe40007ffe0ff */
[----:B------:R-:W-:Y:S02]  /*9e60*/  LOP3.LUT R52, R122, 0x98, R198, 0xfe, !PT ;  /* 0x000000987a347812 */ /* 0x000fe400078efec6 */
[----:B------:R-:W-:Y:S02]  /*9e70*/  FSEL R127, R86, -INF , !P4 ;  /* 0xff800000567f7808 */ /* 0x000fe40006000000 */
[----:B------:R-:W-:Y:S02]  /*9e80*/  FSEL R34, R115, -INF , !P3 ;  /* 0xff80000073227808 */ /* 0x000fe40005800000 */
[-C--:B------:R-:W-:Y:S02]  /*9e90*/  ISETP.GE.AND P4, PT, R46, R149.reuse, PT ;  /* 0x000000952e00720c */ /* 0x080fe40003f86270 */
[----:B------:R-:W-:-:S02]  /*9ea0*/  ISETP.GE.AND P3, PT, R52, R149, PT ;  /* 0x000000953400720c */ /* 0x000fc40003f66270 */
[----:B------:R-:W-:Y:S02]  /*9eb0*/  FSEL R173, R17, -INF , !P4 ;  /* 0xff80000011ad7808 */ /* 0x000fe40006000000 */
[----:B------:R-:W-:Y:S02]  /*9ec0*/  FSEL R23, R100, -INF , !P5 ;  /* 0xff80000064177808 */ /* 0x000fe40006800000 */
[----:B------:R-:W-:Y:S02]  /*9ed0*/  FSEL R17, R72, -INF , !P3 ;  /* 0xff80000048117808 */ /* 0x000fe40005800000 */
[-C--:B------:R-:W-:Y:S02]  /*9ee0*/  ISETP.GE.AND P5, PT, R52, R148.reuse, PT ;  /* 0x000000943400720c */ /* 0x080fe40003fa6270 */
[----:B------:R-:W-:Y:S02]  /*9ef0*/  ISETP.GE.AND P3, PT, R46, R148, PT ;  /* 0x000000942e00720c */ /* 0x000fe40003f66270 */
[----:B------:R-:W-:-:S02]  /*9f00*/  IADD3 R46, R130, 0xd9, RZ ;  /* 0x000000d9822e7810 */ /* 0x000fc40007ffe0ff */
[C-C-:B------:R-:W-:Y:S02]  /*9f10*/  LOP3.LUT R37, R122.reuse, 0xa8, R198.reuse, 0xfe, !PT ;  /* 0x000000a87a257812 */ /* 0x140fe400078efec6 */
[----:B------:R-:W-:Y:S02]  /*9f20*/  LOP3.LUT R50, R122, 0xa0, R198, 0xfe, !PT ;  /* 0x000000a07a327812 */ /* 0x000fe400078efec6 */
[----:B------:R-:W-:Y:S02]  /*9f30*/  FSEL R119, R74, -INF , !P5 ;  /* 0xff8000004a777808 */ /* 0x000fe40006800000 */
[----:B------:R-:W-:Y:S02]  /*9f40*/  FSEL R36, R19, -INF , !P3 ;  /* 0xff80000013247808 */ /* 0x000fe40005800000 */
[-C--:B------:R-:W-:Y:S01]  /*9f50*/  ISETP.GE.AND P5, PT, R46, R149.reuse, PT ;  /* 0x000000952e00720c */ /* 0x080fe20003fa6270 */
[----:B-1----:R-:W-:Y:S01]  /*9f60*/  HMMA.16816.F32.BF16 R40, R80, R24, R40 ;  /* 0x000000185028723c */ /* 0x002fe20000041828 */
[----:B------:R-:W-:-:S02]  /*9f70*/  ISETP.GE.AND P3, PT, R37, R149, PT ;  /* 0x000000952500720c */ /* 0x000fc40003f66270 */
[----:B------:R-:W-:Y:S02]  /*9f80*/  ISETP.GE.AND P4, PT, R50, R149, PT ;  /* 0x000000953200720c */ /* 0x000fe40003f86270 */
[----:B------:R-:W-:Y:S02]  /*9f90*/  FSEL R165, R13, -INF , !P5 ;  /* 0xff8000000da57808 */ /* 0x000fe40006800000 */
[----:B------:R-:W-:Y:S01]  /*9fa0*/  FSEL R13, R96, -INF , !P3 ;  /* 0xff800000600d7808 */ /* 0x000fe20005800000 */
[----:B------:R-:W-:Y:S01]  /*9fb0*/  HMMA.16816.F32.BF16 R4, R80, R26, R4 ;  /* 0x0000001a5004723c */ /* 0x000fe20000041804 */
[----:B------:R-:W-:Y:S02]  /*9fc0*/  FSEL R124, R102, -INF , !P2 ;  /* 0xff800000667c7808 */ /* 0x000fe40005000000 */
[----:B------:R-:W-:Y:S01]  /*9fd0*/  FSEL R19, R108, -INF , !P4 ;  /* 0xff8000006c137808 */ /* 0x000fe20006000000 */
[----:B------:R-:W-:Y:S01]  /*9fe0*/  BAR.SYNC.DEFER_BLOCKING 0x0 ;  /* 0x0000000000007b1d */ /* 0x000fe20000010000 */
[----:B------:R-:W-:-:S02]  /*9ff0*/  ISETP.GE.AND P3, PT, R46, R148, PT ;  /* 0x000000942e00720c */ /* 0x000fc40003f66270 */
[-C--:B------:R-:W-:Y:S02]  /*a000*/  ISETP.GE.AND P2, PT, R50, R148.reuse, PT ;  /* 0x000000943200720c */ /* 0x080fe40003f46270 */
[----:B------:R-:W-:Y:S02]  /*a010*/  ISETP.GE.AND P4, PT, R37, R148, PT ;  /* 0x000000942500720c */ /* 0x000fe40003f86270 */
[C-C-:B------:R-:W-:Y:S02]  /*a020*/  LOP3.LUT R46, R122.reuse, 0xb8, R198.reuse, 0xfe, !PT ;  /* 0x000000b87a2e7812 */ /* 0x140fe400078efec6 */
[----:B------:R-:W-:Y:S02]  /*a030*/  LOP3.LUT R50, R122, 0xb0, R198, 0xfe, !PT ;  /* 0x000000b07a327812 */ /* 0x000fe400078efec6 */
[----:B------:R-:W-:Y:S02]  /*a040*/  IADD3 R52, R130, 0xe1, RZ ;  /* 0x000000e182347810 */ /* 0x000fe40007ffe0ff */
[----:B------:R-:W-:-:S02]  /*a050*/  FSEL R39, R15, -INF , !P3 ;  /* 0xff8000000f277808 */ /* 0x000fc40005800000 */
[----:B------:R-:W-:Y:S02]  /*a060*/  FSEL R38, R98, -INF , !P4 ;  /* 0xff80000062267808 */ /* 0x000fe40006000000 */
[-C--:B------:R-:W-:Y:S02]  /*a070*/  ISETP.GE.AND P3, PT, R46, R149.reuse, PT ;  /* 0x000000952e00720c */ /* 0x080fe40003f66270 */
[-C--:B------:R-:W-:Y:S02]  /*a080*/  ISETP.GE.AND P5, PT, R50, R149.reuse, PT ;  /* 0x000000953200720c */ /* 0x080fe40003fa6270 */
[----:B------:R-:W-:Y:S02]  /*a090*/  ISETP.GE.AND P4, PT, R52, R149, PT ;  /* 0x000000953400720c */ /* 0x000fe40003f86270 */
[----:B------:R-:W-:Y:S02]  /*a0a0*/  FSEL R37, R110, -INF , !P2 ;  /* 0xff8000006e257808 */ /* 0x000fe40005000000 */
[----:B------:R-:W-:-:S02]  /*a0b0*/  ISETP.GE.AND P2, PT, R50, R148, PT ;  /* 0x000000943200720c */ /* 0x000fc40003f46270 */
[----:B------:R-:W-:Y:S02]  /*a0c0*/  LOP3.LUT R54, R122, 0xc0, R198, 0xfe, !PT ;  /* 0x000000c07a367812 */ /* 0x000fe400078efec6 */
[----:B------:R-:W-:Y:S02]  /*a0d0*/  FSEL R15, R104, -INF , !P3 ;  /* 0xff800000680f7808 */ /* 0x000fe40005800000 */
[----:B------:R-:W-:Y:S02]  /*a0e0*/  FSEL R74, R116, -INF , !P5 ;  /* 0xff800000744a7808 */ /* 0x000fe40006800000 */
[----:B------:R-:W-:Y:S02]  /*a0f0*/  FSEL R50, R29, -INF , !P4 ;  /* 0xff8000001d327808 */ /* 0x000fe40006000000 */
[-C--:B------:R-:W-:Y:S02]  /*a100*/  ISETP.GE.AND P3, PT, R52, R148.reuse, PT ;  /* 0x000000943400720c */ /* 0x080fe40003f66270 */
[----:B------:R-:W-:-:S02]  /*a110*/  ISETP.GE.AND P5, PT, R46, R148, PT ;  /* 0x000000942e00720c */ /* 0x000fc40003fa6270 */
[----:B------:R-:W-:Y:S02]  /*a120*/  LOP3.LUT R29, R122, 0xc8, R198, 0xfe, !PT ;  /* 0x000000c87a1d7812 */ /* 0x000fe400078efec6 */
[----:B------:R-:W-:Y:S02]  /*a130*/  FSEL R46, R118, -INF , !P2 ;  /* 0xff800000762e7808 */ /* 0x000fe40005000000 */
[CC--:B------:R-:W-:Y:S02]  /*a140*/  ISETP.GE.AND P4, PT, R54.reuse, R149.reuse, PT ;  /* 0x000000953600720c */ /* 0x0c0fe40003f86270 */
[----:B------:R-:W-:Y:S02]  /*a150*/  ISETP.GE.AND P2, PT, R54, R148, PT ;  /* 0x000000943600720c */ /* 0x000fe40003f46270 */
[----:B------:R-:W-:Y:S02]  /*a160*/  FSEL R54, R31, -INF , !P3 ;  /* 0xff8000001f367808 */ /* 0x000fe40005800000 */
[----:B------:R-:W-:-:S02]  /*a170*/  ISETP.GE.AND P3, PT, R29, R149, PT ;  /* 0x000000951d00720c */ /* 0x000fc40003f66270 */
[----:B------:R-:W-:Y:S02]  /*a180*/  IADD3 R24, R130, 0xe9, RZ ;  /* 0x000000e982187810 */ /* 0x000fe40007ffe0ff */
[----:B------:R-:W-:Y:S02]  /*a190*/  FSEL R52, R106, -INF , !P5 ;  /* 0xff8000006a347808 */ /* 0x000fe40006800000 */
[----:B------:R-:W-:Y:S02]  /*a1a0*/  FSEL R201, R112, -INF , !P3 ;  /* 0xff80000070c97808 */ /* 0x000fe40005800000 */
[C---:B------:R-:W-:Y:S02]  /*a1b0*/  ISETP.GE.AND P5, PT, R24.reuse, R149, PT ;  /* 0x000000951800720c */ /* 0x040fe40003fa6270 */
[----:B------:R-:W-:Y:S02]  /*a1c0*/  ISETP.GE.AND P3, PT, R24, R148, PT ;  /* 0x000000941800720c */ /* 0x000fe40003f66270 */
[----:B------:R-:W-:-:S02]  /*a1d0*/  LOP3.LUT R25, R122, 0xd0, R198, 0xfe, !PT ;  /* 0x000000d07a197812 */ /* 0x000fc400078efec6 */
[----:B------:R-:W-:Y:S02]  /*a1e0*/  LOP3.LUT R24, R122, 0xd8, R198, 0xfe, !PT ;  /* 0x000000d87a187812 */ /* 0x000fe400078efec6 */
[----:B------:R-:W-:Y:S02]  /*a1f0*/  FSEL R20, R20, -INF , !P4 ;  /* 0xff80000014147808 */ /* 0x000fe40006000000 */
[----:B------:R-:W-:Y:S02]  /*a200*/  ISETP.GE.AND P4, PT, R29, R148, PT ;  /* 0x000000941d00720c */ /* 0x000fe40003f86270 */
[----:B------:R-:W-:Y:S02]  /*a210*/  FSEL R60, R9, -INF , !P5 ;  /* 0xff800000093c7808 */ /* 0x000fe40006800000 */
[----:B------:R-:W-:Y:S02]  /*a220*/  FSEL R64, R11, -INF , !P3 ;  /* 0xff8000000b407808 */ /* 0x000fe40005800000 */
[----:B------:R-:W-:-:S02]  /*a230*/  ISETP.GE.AND P5, PT, R25, R149, PT ;  /* 0x000000951900720c */ /* 0x000fc40003fa6270 */
[----:B------:R-:W-:Y:S02]  /*a240*/  IADD3 R9, R130, 0xf1, RZ ;  /* 0x000000f182097810 */ /* 0x000fe40007ffe0ff */
[-C--:B------:R-:W-:Y:S02]  /*a250*/  ISETP.GE.AND P3, PT, R24, R149.reuse, PT ;  /* 0x000000951800720c */ /* 0x080fe40003f66270 */
[----:B------:R-:W-:Y:S02]  /*a260*/  FSEL R62, R114, -INF , !P4 ;  /* 0xff800000723e7808 */ /* 0x000fe40006000000 */
[----:B------:R-:W-:Y:S02]  /*a270*/  FSEL R58, R22, -INF , !P2 ;  /* 0xff800000163a7808 */ /* 0x000fe40005000000 */
[----:B------:R-:W-:Y:S02]  /*a280*/  ISETP.GE.AND P4, PT, R9, R149, PT ;  /* 0x000000950900720c */ /* 0x000fe40003f86270 */
[----:B------:R-:W-:-:S02]  /*a290*/  FSEL R194, R16, -INF , !P5 ;  /* 0xff80000010c27808 */ /* 0x000fc40006800000 */
[----:B------:R-:W-:Y:S02]  /*a2a0*/  FSEL R175, R12, -INF , !P3 ;  /* 0xff8000000caf7808 */ /* 0x000fe40005800000 */
[-C--:B------:R-:W-:Y:S02]  /*a2b0*/  ISETP.GE.AND P2, PT, R25, R148.reuse, PT ;  /* 0x000000941900720c */ /* 0x080fe40003f46270 */
[--C-:B------:R-:W-:Y:S02]  /*a2c0*/  LOP3.LUT R22, R122, 0xe0, R198.reuse, 0xfe, !PT ;  /* 0x000000e07a167812 */ /* 0x100fe400078efec6 */
[-C--:B------:R-:W-:Y:S02]  /*a2d0*/  ISETP.GE.AND P5, PT, R24, R148.reuse, PT ;  /* 0x000000941800720c */ /* 0x080fe40003fa6270 */
[----:B------:R-:W-:Y:S02]  /*a2e0*/  ISETP.GE.AND P3, PT, R9, R148, PT ;  /* 0x000000940900720c */ /* 0x000fe40003f66270 */
[----:B------:R-:W-:-:S02]  /*a2f0*/  LOP3.LUT R9, R122, 0xe8, R198, 0xfe, !PT ;  /* 0x000000e87a097812 */ /* 0x000fc400078efec6 */
[----:B------:R-:W-:Y:S02]  /*a300*/  FSEL R41, R41, -INF , !P4 ;  /* 0xff80000029297808 */ /* 0x000fe40006000000 */
[----:B------:R-:W-:Y:S02]  /*a310*/  FSEL R65, R18, -INF , !P2 ;  /* 0xff80000012417808 */ /* 0x000fe40005000000 */
[----:B------:R-:W-:Y:S02]  /*a320*/  ISETP.GE.AND P4, PT, R22, R149, PT ;  /* 0x000000951600720c */ /* 0x000fe40003f86270 */
[----:B------:R-:W-:Y:S02]  /*a330*/  FSEL R66, R14, -INF , !P5 ;  /* 0xff8000000e427808 */ /* 0x000fe40006800000 */
[----:B------:R-:W-:Y:S02]  /*a340*/  FSEL R43, R43, -INF , !P3 ;  /* 0xff8000002b2b7808 */ /* 0x000fe40005800000 */
[----:B------:R-:W-:-:S02]  /*a350*/  ISETP.GE.AND P2, PT, R22, R148, PT ;  /* 0x000000941600720c */ /* 0x000fc40003f46270 */
[----:B------:R-:W-:Y:S02]  /*a360*/  IADD3 R130, R130, 0xf9, RZ ;  /* 0x000000f982827810 */ /* 0x000fe40007ffe0ff */
[CC--:B------:R-:W-:Y:S02]  /*a370*/  ISETP.GE.AND P5, PT, R9.reuse, R149.reuse, PT ;  /* 0x000000950900720c */ /* 0x0c0fe40003fa6270 */
[----:B------:R-:W-:Y:S02]  /*a380*/  ISETP.GE.AND P3, PT, R9, R148, PT ;  /* 0x000000940900720c */ /* 0x000fe40003f66270 */
[----:B------:R-:W-:Y:S02]  /*a390*/  LOP3.LUT R9, R122, 0xf0, R198, 0xfe, !PT ;  /* 0x000000f07a097812 */ /* 0x000fe400078efec6 */
[----:B------:R-:W-:Y:S02]  /*a3a0*/  FSEL R169, R28, -INF , !P4 ;  /* 0xff8000001ca97808 */ /* 0x000fe40006000000 */
[----:B------:R-:W-:-:S02]  /*a3b0*/  ISETP.GE.AND P4, PT, R130, R149, PT ;  /* 0x000000958200720c */ /* 0x000fc40003f86270 */
[----:B------:R-:W-:Y:S02]  /*a3c0*/  FSEL R67, R30, -INF , !P2 ;  /* 0xff8000001e437808 */ /* 0x000fe40005000000 */
[----:B------:R-:W-:Y:S02]  /*a3d0*/  ISETP.GE.AND P2, PT, R9, R149, PT ;  /* 0x000000950900720c */ /* 0x000fe40003f46270 */
[----:B------:R-:W-:Y:S02]  /*a3e0*/  LOP3.LUT R198, R122, 0xf8, R198, 0xfe, !PT ;  /* 0x000000f87ac67812 */ /* 0x000fe400078efec6 */
[----:B------:R-:W-:Y:S02]  /*a3f0*/  FSEL R68, R5, -INF , !P4 ;  /* 0xff80000005447808 */ /* 0x000fe40006000000 */
[----:B------:R-:W-:Y:S02]  /*a400*/  ISETP.GE.AND P4, PT, R9, R148, PT ;  /* 0x000000940900720c */ /* 0x000fe40003f86270 */
[----:B------:R-:W-:-:S02]  /*a410*/  FSEL R69, R8, -INF , !P5 ;  /* 0xff80000008457808 */ /* 0x000fc40006800000 */
[----:B------:R-:W-:Y:S02]  /*a420*/  FSEL R70, R10, -INF , !P3 ;  /* 0xff8000000a467808 */ /* 0x000fe40005800000 */
[----:B------:R-:W-:Y:S02]  /*a430*/  FSEL R40, R40, -INF , !P2 ;  /* 0xff80000028287808 */ /* 0x000fe40005000000 */
[C---:B------:R-:W-:Y:S02]  /*a440*/  ISETP.GE.AND P5, PT, R198.reuse, R149, PT ;  /* 0x00000095c600720c */ /* 0x040fe40003fa6270 */
[-C--:B------:R-:W-:Y:S02]  /*a450*/  ISETP.GE.AND P3, PT, R198, R148.reuse, PT ;  /* 0x00000094c600720c */ /* 0x080fe40003f66270 */
[----:B------:R-:W-:Y:S02]  /*a460*/  ISETP.GE.AND P2, PT, R130, R148, PT ;  /* 0x000000948200720c */ /* 0x000fe40003f46270 */
[----:B------:R-:W-:-:S02]  /*a470*/  FSEL R72, R42, -INF , !P4 ;  /* 0xff8000002a487808 */ /* 0x000fc40006000000 */
[----:B------:R-:W-:Y:S02]  /*a480*/  FSEL R42, R7, -INF , !P2 ;  /* 0xff800000072a7808 */ /* 0x000fe40005000000 */
[----:B------:R-:W-:Y:S02]  /*a490*/  FSEL R73, R4, -INF , !P5 ;  /* 0xff80000004497808 */ /* 0x000fe40006800000 */
[----:B------:R-:W-:Y:S01]  /*a4a0*/  FSEL R71, R6, -INF , !P3 ;  /* 0xff80000006477808 */ /* 0x000fe20005800000 */
[----:B------:R-:W-:Y:S05]  /*a4b0*/  @!P1 BRA `(.L_x_724) ;  /* 0x00000a7000009947 */ /* 0x000fea0003800000 */
[----:B------:R-:W-:Y:S05]  /*a4c0*/  @!P6 BRA `(.L_x_725) ;  /* 0x000003b00000e947 */ /* 0x000fea0003800000 */
[----:B------:R-:W-:Y:S02]  /*a4d0*/  IABS R4, c[0x0][0x2d0] ;  /* 0x0000b40000047a13 */ /* 0x000fe40000000000 */
[----:B------:R-:W-:Y:S02]  /*a4e0*/  IADD3 R10, R122, -0x100, RZ ;  /* 0xffffff007a0a7810 */ /* 0x000fe40007ffe0ff */
[----:B------:R-:W1:Y:S01]  /*a4f0*/  I2F.RP R24, R4 ;  /* 0x0000000400187306 */ /* 0x000e620000209400 */
[----:B------:R-:W-:-:S02]  /*a500*/  IABS R8, R122 ;  /* 0x0000007a00087213 */ /* 0x000fc40000000000 */
[----:B------:R-:W-:Y:S02]  /*a510*/  IABS R6, R10 ;  /* 0x0000000a00067213 */ /* 0x000fe40000000000 */
[----:B------:R-:W-:Y:S02]  /*a520*/  LOP3.LUT R122, R122, c[0x0][0x2d0], RZ, 0x3c, !PT ;  /* 0x0000b4007a7a7a12 */ /* 0x000fe400078e3cff */
[----:B------:R-:W-:Y:S02]  /*a530*/  LOP3.LUT R10, R10, c[0x0][0x2d0], RZ, 0x3c, !PT ;  /* 0x0000b4000a0a7a12 */ /* 0x000fe400078e3cff */
[----:B------:R-:W-:Y:S01]  /*a540*/  ISETP.GE.AND P3, PT, R122, RZ, PT ;  /* 0x000000ff7a00720c */ /* 0x000fe20003f66270 */
        /* <DEDUP_REMOVED lines=12> */
[C---:B------:R-:W-:Y:S01]  /*a610*/  IMAD R5, R4.reuse, R5, R6 ;  /* 0x0000000504057224 */ /* 0x040fe200078e0206 */
[----:B------:R-:W-:Y:S02]  /*a620*/  LOP3.LUT R6, RZ, c[0x0][0x2d0], RZ, 0x33, !PT ;  /* 0x0000b400ff067a12 */ /* 0x000fe400078e33ff */
        /* <DEDUP_REMOVED lines=8> */
[----:B------:R-:W-:Y:S02]  /*a6b0*/  @!P2 IADD3 R9, R9, 0x1, RZ ;  /* 0x000000010909a810 */ /* 0x000fe40007ffe0ff */
[----:B------:R-:W-:-:S07]  /*a6c0*/  ISETP.NE.AND P2, PT, RZ, c[0x0][0x2d0], PT ;  /* 0x0000b400ff007a0c */ /* 0x000fce0003f45270 */
        /* <DEDUP_REMOVED lines=27> */
.L_x_725:
[----:B------:R-:W-:-:S04]  /*a880*/  LEA R7, -R155, RZ, 0x8 ;  /* 0x000000ff9b077211 */ /* 0x000fc800078e41ff */
[----:B------:R-:W-:Y:S02]  /*a890*/  SHF.R.S32.HI R6, RZ, 0x1f, R7 ;  /* 0x0000001fff067819 */ /* 0x000fe40000011407 */
.L_x_726:
[C---:B------:R-:W-:Y:S01]  /*a8a0*/  @!P0 IADD3 R8, P2, P1, R7.reuse, R197, R213 ;  /* 0x000000c507088210 */ /* 0x040fe2000795e0d5 */
[----:B------:R-:W-:Y:S01]  /*a8b0*/  @!P0 IMAD.MOV.U32 R9, RZ, RZ, R196 ;  /* 0x000000ffff098224 */ /* 0x000fe200078e00c4 */
[----:B------:R1:W-:Y:S01]  /*a8c0*/  @P0 STS [R217+0x1004], RZ ;  /* 0x001004ffd9000388 */ /* 0x0003e20000000800 */
[----:B------:R-:W-:Y:S01]  /*a8d0*/  @!P0 IMAD.MOV.U32 R4, RZ, RZ, c[0x0][0x19c] ;  /* 0x00006700ff048624 */ /* 0x000fe200078e00ff */
[----:B------:R-:W-:Y:S01]  /*a8e0*/  @!P0 IADD3.X R5, R6, R196, R212, P2, P1 ;  /* 0x000000c406058210 */ /* 0x000fe200017e24d4 */
[----:B------:R-:W-:Y:S01]  /*a8f0*/  @!P0 IMAD.MOV.U32 R12, RZ, RZ, c[0x0][0x19c] ;  /* 0x00006700ff0c8624 */ /* 0x000fe200078e00ff */
[----:B------:R-:W-:Y:S01]  /*a900*/  @!P0 LEA R28, P1, R8, c[0x0][0x168], 0x1 ;  /* 0x00005a00081c8a11 */ /* 0x000fe200078208ff */
[----:B------:R-:W-:Y:S01]  /*a910*/  @!P0 IMAD R4, R4, 0x60, RZ ;  /* 0x0000006004048824 */ /* 0x000fe200078e02ff */
[C---:B------:R-:W-:Y:S01]  /*a920*/  @!P0 LEA R24, P2, R7.reuse, R229, 0x1 ;  /* 0x000000e507188211 */ /* 0x040fe200078408ff */
[----:B------:R1:W-:Y:S01]  /*a930*/  @P0 STS.64 [R217+0x1008], RZ ;  /* 0x001008ffd9000388 */ /* 0x0003e20000000a00 */
[----:B------:R-:W-:Y:S01]  /*a940*/  @!P0 LEA.HI.X R29, R8, c[0x0][0x16c], R5, 0x1, P1 ;  /* 0x00005b00081d8a11 */ /* 0x000fe200008f0c05 */
[--C-:B------:R-:W-:Y:S01]  /*a950*/  @!P0 IMAD.MOV.U32 R8, RZ, RZ, R197.reuse ;  /* 0x000000ffff088224 */ /* 0x100fe200078e00c5 */
[----:B------:R-:W-:Y:S01]  /*a960*/  @!P0 LEA.HI.X R25, R7, R228, R6, 0x1, P2 ;  /* 0x000000e407198211 */ /* 0x000fe200010f0c06 */
[----:B------:R1:W-:Y:S01]  /*a970*/  @P0 STS [R217+0x1000], RZ ;  /* 0x001000ffd9000388 */ /* 0x0003e20000000800 */
[----:B------:R-:W-:Y:S01]  /*a980*/  @!P0 IMAD.MOV.U32 R26, RZ, RZ, R197 ;  /* 0x000000ffff1a8224 */ /* 0x000fe200078e00c5 */
[----:B------:R-:W-:Y:S01]  /*a990*/  BSSY B0, `(.L_x_727) ;  /* 0x0000056000007945 */ /* 0x000fe20003800000 */
[----:B------:R-:W-:Y:S01]  /*a9a0*/  @!P0 IMAD.WIDE.U32 R8, R155, 0x60, R8 ;  /* 0x000000609b088825 */ /* 0x000fe200078e0008 */
[----:B------:R-:W-:Y:S01]  /*a9b0*/  @!PT LDS RZ, [RZ] ;  /* 0x00000000fffff984 */ /* 0x000fe20000000800 */
[----:B------:R-:W-:Y:S01]  /*a9c0*/  @!PT LDS RZ, [RZ] ;  /* 0x00000000fffff984 */ /* 0x000fe20000000800 */
[----:B------:R-:W-:Y:S01]  /*a9d0*/  @!PT LDS RZ, [RZ] ;  /* 0x00000000fffff984 */ /* 0x000fe20000000800 */
[----:B------:R2:W-:Y:S03]  /*a9e0*/  @!P0 LDGSTS.E.BYPASS.LTC128B.128 [R217+0x1000], [R24.64] ;  /* 0x0100000018d98fae */ /* 0x0005e6000b901d46 */
[----:B------:R-:W-:Y:S01]  /*a9f0*/  @!P0 IMAD.MOV.U32 R27, RZ, RZ, R196 ;  /* 0x000000ffff1b8224 */ /* 0x000fe200078e00c4 */
[----:B------:R-:W-:Y:S01]  /*aa00*/  @!P0 IADD3 R11, P1, R7, R8, RZ ;  /* 0x00000008070b8210 */ /* 0x000fe20007f3e0ff */
[----:B------:R-:W-:Y:S01]  /*aa10*/  @!P0 IMAD.MOV.U32 R8, RZ, RZ, c[0x0][0x19c] ;  /* 0x00006700ff088624 */ /* 0x000fe200078e00ff */
[----:B------:R1:W-:Y:S01]  /*aa20*/  @P0 STS.128 [R217+0x1800], RZ ;  /* 0x001800ffd9000388 */ /* 0x0003e20000000c00 */
[----:B------:R-:W-:Y:S01]  /*aa30*/  @!P0 IMAD.MOV.U32 R5, RZ, RZ, c[0x0][0x19c] ;  /* 0x00006700ff058624 */ /* 0x000fe200078e00ff */
[----:B------:R-:W-:Y:S01]  /*aa40*/  @!P0 IADD3.X R10, R6, R4, R9, P1, !PT ;  /* 0x00000004060a8210 */ /* 0x000fe20000ffe409 */
[----:B------:R-:W-:Y:S01]  /*aa50*/  @!P0 IMAD.MOV.U32 R4, RZ, RZ, c[0x0][0x19c] ;  /* 0x00006700ff048624 */ /* 0x000fe200078e00ff */
[CC--:B------:R-:W-:Y:S01]  /*aa60*/  @!P0 LEA R9, P2, R155.reuse, R197.reuse, 0x6 ;  /* 0x000000c59b098211 */ /* 0x0c0fe200078430ff */
[C---:B------:R-:W-:Y:S01]  /*aa70*/  @!P0 IMAD.WIDE.U32 R26, R155.reuse, 0xa0, R26 ;  /* 0x000000a09b1a8825 */ /* 0x040fe200078e001a */
[C---:B------:R-:W-:Y:S01]  /*aa80*/  @!P0 LEA R14, P1, R155.reuse, R197, 0x7 ;  /* 0x000000c59b0e8211 */ /* 0x040fe200078238ff */
[----:B------:R-:W-:Y:S01]  /*aa90*/  @!PT LDS RZ, [RZ] ;  /* 0x00000000fffff984 */ /* 0x000fe20000000800 */
[----:B------:R-:W-:Y:S01]  /*aaa0*/  @!PT LDS RZ, [RZ] ;  /* 0x00000000fffff984 */ /* 0x000fe20000000800 */
[----:B------:R-:W-:Y:S01]  /*aab0*/  @!PT LDS RZ, [RZ] ;  /* 0x00000000fffff984 */ /* 0x000fe20000000800 */
[----:B------:R1:W-:Y:S01]  /*aac0*/  @!P0 LDGSTS.E.BYPASS.LTC128B.128 [R217+0x1800], [R28.64] ;  /* 0x018000001cd98fae */ /* 0x0003e2000b901d46 */
[-C--:B------:R-:W-:Y:S01]  /*aad0*/  @!P0 LEA.HI.X R8, R155, R196.reuse, R8, 0x6, P2 ;  /* 0x000000c49b088211 */ /* 0x080fe200010f3408 */
[----:B------:R-:W-:Y:S01]  /*aae0*/  @!P0 IMAD R4, R4, 0xc0, RZ ;  /* 0x000000c004048824 */ /* 0x000fe200078e02ff */
[----:B------:R-:W-:Y:S01]  /*aaf0*/  @!P0 IADD3 R9, P2, R7, R9, RZ ;  /* 0x0000000907098210 */ /* 0x000fe20007f5e0ff */
[----:B------:R-:W-:Y:S01]  /*ab00*/  @!P0 IMAD R5, R5, 0xa0, RZ ;  /* 0x000000a005058824 */ /* 0x000fe200078e02ff */
[----:B------:R-:W-:Y:S01]  /*ab10*/  @!P0 LEA.HI.X R12, R155, R196, R12, 0x7, P1 ;  /* 0x000000c49b0c8211 */ /* 0x000fe200008f3c0c */
[----:B------:R1:W-:Y:S01]  /*ab20*/  @P0 STS.128 [R217+0x2000], RZ ;  /* 0x002000ffd9000388 */ /* 0x0003e20000000c00 */
[C---:B------:R-:W-:Y:S01]  /*ab30*/  @!P0 IADD3 R14, P3, R7.reuse, R14, RZ ;  /* 0x0000000e070e8210 */ /* 0x040fe20007f7e0ff */
[----:B------:R-:W-:Y:S01]  /*ab40*/  @!P0 IMAD.X R8, R6, 0x1, R8, P2 ;  /* 0x0000000106088824 */ /* 0x000fe200010e0608 */
[----:B------:R-:W-:-:S03]  /*ab50*/  @!P0 IADD3 R16, P2, R7, R26, RZ ;  /* 0x0000001a07108210 */ /* 0x000fc60007f5e0ff */
[----:B------:R-:W-:Y:S01]  /*ab60*/  @!P0 IMAD.X R12, R6, 0x1, R12, P3 ;  /* 0x00000001060c8824 */ /* 0x000fe200018e060c */
[----:B------:R-:W-:Y:S01]  /*ab70*/  @!P0 LEA R30, P3, R14, c[0x0][0x168], 0x1 ;  /* 0x00005a000e1e8a11 */ /* 0x000fe200078608ff */
[----:B--2---:R-:W-:Y:S01]  /*ab80*/  @!P0 IMAD.MOV.U32 R24, RZ, RZ, R197 ;  /* 0x000000ffff188224 */ /* 0x004fe200078e00c5 */
[----:B------:R-:W-:Y:S01]  /*ab90*/  @!P0 IADD3.X R5, R6, R5, R27, P2, !PT ;  /* 0x0000000506058210 */ /* 0x000fe200017fe41b */
[----:B------:R-:W-:Y:S01]  /*aba0*/  @!P0 IMAD.MOV.U32 R25, RZ, RZ, R196 ;  /* 0x000000ffff198224 */ /* 0x000fe200078e00c4 */
[----:B------:R-:W-:Y:S02]  /*abb0*/  @!P0 LEA R26, P2, R16, c[0x0][0x168], 0x1 ;  /* 0x00005a00101a8a11 */ /* 0x000fe400078408ff */
[----:B------:R-:W-:Y:S01]  /*abc0*/  @!P0 LEA.HI.X R31, R14, c[0x0][0x16c], R12, 0x1, P3 ;  /* 0x00005b000e1f8a11 */ /* 0x000fe200018f0c0c */
[----:B------:R-:W-:Y:S01]  /*abd0*/  @!P0 IMAD.WIDE.U32 R24, R155, 0xc0, R24 ;  /* 0x000000c09b188825 */ /* 0x000fe200078e0018 */
[----:B------:R-:W-:-:S04]  /*abe0*/  @!P0 LEA.HI.X R27, R16, c[0x0][0x16c], R5, 0x1, P2 ;  /* 0x00005b00101b8a11 */ /* 0x000fc800010f0c05 */
[----:B------:R-:W-:Y:S02]  /*abf0*/  @!P0 IADD3 R18, P1, R7, R24, RZ ;  /* 0x0000001807128210 */ /* 0x000fe40007f3e0ff */
[C---:B------:R-:W-:Y:S02]  /*ac00*/  @!P0 LEA R24, P4, R9.reuse, c[0x0][0x168], 0x1 ;  /* 0x00005a0009188a11 */ /* 0x040fe400078808ff */
[----:B------:R-:W-:Y:S02]  /*ac10*/  @!P0 IADD3.X R4, R6, R4, R25, P1, !PT ;  /* 0x0000000406048210 */ /* 0x000fe40000ffe419 */
[----:B------:R-:W-:Y:S02]  /*ac20*/  @!P0 LEA.HI.X R25, R9, c[0x0][0x16c], R8, 0x1, P4 ;  /* 0x00005b0009198a11 */ /* 0x000fe400020f0c08 */
[C---:B------:R-:W-:Y:S02]  /*ac30*/  @!P0 LEA R80, P4, R11.reuse, c[0x0][0x168], 0x1 ;  /* 0x00005a000b508a11 */ /* 0x040fe400078808ff */
[----:B------:R-:W-:Y:S01]  /*ac40*/  @!P0 LEA R8, P1, R18, c[0x0][0x168], 0x1 ;  /* 0x00005a0012088a11 */ /* 0x000fe200078208ff */
[----:B------:R-:W-:Y:S01]  /*ac50*/  @!PT LDS RZ, [RZ] ;  /* 0x00000000fffff984 */ /* 0x000fe20000000800 */
[----:B------:R-:W-:Y:S01]  /*ac60*/  @!PT LDS RZ, [RZ] ;  /* 0x00000000fffff984 */ /* 0x000fe20000000800 */
[----:B------:R-:W-:Y:S01]  /*ac70*/  @!PT LDS RZ, [RZ] ;  /* 0x00000000fffff984 */ /* 0x000fe20000000800 */
[----:B------:R1:W-:Y:S01]  /*ac80*/  @!P0 LDGSTS.E.BYPASS.LTC128B.128 [R217+0x2000], [R24.64] ;  /* 0x0200000018d98fae */ /* 0x0003e2000b901d46 */
[----:B------:R-:W-:-:S02]  /*ac90*/  @!P0 LEA.HI.X R81, R11, c[0x0][0x16c], R10, 0x1, P4 ;  /* 0x00005b000b518a11 */ /* 0x000fc400020f0c0a */
[----:B------:R-:W-:Y:S01]  /*aca0*/  @!P0 LEA.HI.X R9, R18, c[0x0][0x16c], R4, 0x1, P1 ;  /* 0x00005b0012098a11 */ /* 0x000fe200008f0c04 */
        /* <DEDUP_REMOVED lines=22> */
[----:B------:R-:W-:Y:S01]  /*ae10*/  LOP3.LUT R197, R197, R196, RZ, 0x3c, !PT ;  /* 0x000000c4c5c57212 */ /* 0x000fe200078e3cff */
[----:B------:R-:W-:-:S02]  /*ae20*/  ULDC UR4, c[0x0][0x19c] ;  /* 0x0000670000047ab9 */ /* 0x000fc40000000800 */
[----:B------:R-:W-:Y:S01]  /*ae30*/  UIMAD UR4, UR4, 0xe0, URZ ;  /* 0x000000e0040478a4 */ /* 0x000fe2000f8e023f */
[----:B------:R-:W-:-:S04]  /*ae40*/  LOP3.LUT R196, R197, R196, RZ, 0x3c, !PT ;  /* 0x000000c4c5c47212 */ /* 0x000fc800078e3cff */
[----:B------:R-:W-:-:S05]  /*ae50*/  LOP3.LUT R197, R197, R196, RZ, 0x3c, !PT ;  /* 0x000000c4c5c57212 */ /* 0x000fca00078e3cff */
[----:B------:R-:W-:-:S05]  /*ae60*/  IMAD.WIDE.U32 R196, R155, 0xe0, R196 ;  /* 0x000000e09bc47825 */ /* 0x000fca00078e00c4 */
[----:B------:R-:W-:-:S04]  /*ae70*/  IADD3 R5, P0, R7, R196, RZ ;  /* 0x000000c407057210 */ /* 0x000fc80007f1e0ff */
[----:B------:R-:W-:Y:S02]  /*ae80*/  IADD3.X R4, R6, UR4, R197, P0, !PT ;  /* 0x0000000406047c10 */ /* 0x000fe400087fe4c5 */
[----:B-1----:R-:W-:-:S04]  /*ae90*/  LEA R8, P0, R5, c[0x0][0x168], 0x1 ;  /* 0x00005a0005087a11 */ /* 0x002fc800078008ff */
[----:B------:R-:W-:-:S05]  /*aea0*/  LEA.HI.X R9, R5, c[0x0][0x16c], R4, 0x1, P0 ;  /* 0x00005b0005097a11 */ /* 0x000fca00000f0c04 */
[----:B------:R-:W-:Y:S01]  /*aeb0*/  @!PT LDS RZ, [RZ] ;  /* 0x00000000fffff984 */ /* 0x000fe20000000800 */
[----:B------:R-:W-:Y:S01]  /*aec0*/  @!PT LDS RZ, [RZ] ;  /* 0x00000000fffff984 */ /* 0x000fe20000000800 */
[----:B------:R-:W-:Y:S01]  /*aed0*/  @!PT LDS RZ, [RZ] ;  /* 0x00000000fffff984 */ /* 0x000fe20000000800 */
[----:B------:R1:W-:Y:S04]  /*aee0*/  LDGSTS.E.BYPASS.LTC128B.128 [R217+0x4800], [R8.64] ;  /* 0x0480000008d97fae */ /* 0x0003e8000b901d46 */
.L_x_728:
[----:B------:R-:W-:Y:S05]  /*aef0*/  BSYNC B0 ;  /* 0x0000000000007941 */ /* 0x000fea0003800000 */
.L_x_727:
[----:B------:R-:W0:Y:S01]  /*af00*/  LDGDEPBAR ;  /* 0x00000000000079af */ /* 0x000e220000000000 */
[----:B------:R-:W-:-:S04]  /*af10*/  LEA R229, P0, R7, R229, 0x1 ;  /* 0x000000e507e57211 */ /* 0x000fc800078008ff */
[----:B------:R-:W-:Y:S02]  /*af20*/  LEA.HI.X R228, R7, R228, R6, 0x1, P0 ;  /* 0x000000e407e47211 */ /* 0x000fe400000f0c06 */
.L_x_724:
[----:B------:R-:W-:Y:S01]  /*af30*/  FMNMX.FTZ R5, R2, R93, !PT ;  /* 0x0000005d02057209 */ /* 0x000fe20007810000 */
[----:B-1----:R-:W-:Y:S01]  /*af40*/  LDSM.16.MT88.4 R24, [R150+0x5400] ;  /* 0x005400009618783b */ /* 0x002fe20000004200 */
[----:B------:R-:W-:Y:S02]  /*af50*/  FMNMX.FTZ R113, R0, R190, !PT ;  /* 0x000000be00717209 */ /* 0x000fe40007810000 */
[----:B------:R-:W-:Y:S02]  /*af60*/  FMNMX.FTZ R5, R129, R5, !PT ;  /* 0x0000000581057209 */ /* 0x000fe40007810000 */
[----:B------:R-:W-:Y:S02]  /*af70*/  FMNMX.FTZ R113, R154, R113, !PT ;  /* 0x000000719a717209 */ /* 0x000fe40007810000 */
[----:B------:R-:W-:Y:S02]  /*af80*/  FMNMX.FTZ R5, R87, R5, !PT ;  /* 0x0000000557057209 */ /* 0x000fe40007810000 */
[----:B------:R-:W-:-:S02]  /*af90*/  FMNMX.FTZ R113, R193, R113, !PT ;  /* 0x00000071c1717209 */ /* 0x000fc40007810000 */
[----:B------:R-:W-:Y:S02]  /*afa0*/  FMNMX.FTZ R5, R126, R5, !PT ;  /* 0x000000057e057209 */ /* 0x000fe40007810000 */
        /* <DEDUP_REMOVED lines=120> */
[----:B------:R-:W-:-:S03]  /*b730*/  FMNMX.FTZ R113, R42, R113, !PT ;  /* 0x000000712a717209 */ /* 0x000fc60007810000 */
[----:B------:R-:W1:Y:S02]  /*b740*/  SHFL.BFLY PT, R4, R5, 0x2, 0x1f ;  /* 0x0c401f0005047f89 */ /* 0x000e6400000e0000 */
[----:B-1----:R-:W-:-:S05]  /*b750*/  FMNMX.FTZ R4, R5, R4, !PT ;  /* 0x0000000405047209 */ /* 0x002fca0007810000 */
[----:B------:R-:W1:Y:S02]  /*b760*/  SHFL.BFLY PT, R114, R4, 0x1, 0x1f ;  /* 0x0c201f0004727f89 */ /* 0x000e6400000e0000 */
[----:B-1----:R-:W-:Y:S02]  /*b770*/  FMNMX.FTZ R114, R4, R114, !PT ;  /* 0x0000007204727209 */ /* 0x002fe40007810000 */
[----:B------:R-:W1:Y:S02]  /*b780*/  SHFL.BFLY PT, R4, R113, 0x2, 0x1f ;  /* 0x0c401f0071047f89 */ /* 0x000e6400000e0000 */
[C---:B------:R-:W-:Y:S01]  /*b790*/  FSETP.NEU.FTZ.AND P1, PT, R114.reuse, -INF , PT ;  /* 0xff8000007200780b */ /* 0x040fe20003f3d000 */
[----:B------:R-:W-:-:S03]  /*b7a0*/  FMUL.FTZ R112, R114, c[0x0][0x23c] ;  /* 0x00008f0072707a20 */ /* 0x000fc60000410000 */
[----:B------:R-:W-:Y:S02]  /*b7b0*/  FSEL R8, R114, RZ, P1 ;  /* 0x000000ff72087208 */ /* 0x000fe40000800000 */
[----:B------:R-:W-:-:S03]  /*b7c0*/  FSEL R112, R112, RZ, P1 ;  /* 0x000000ff70707208 */ /* 0x000fc60000800000 */
[----:B------:R-:W-:Y:S02]  /*b7d0*/  FADD.FTZ R8, R2, -R8 ;  /* 0x8000000802087221 */ /* 0x000fe40000010000 */
[--C-:B------:R-:W-:Y:S02]  /*b7e0*/  FFMA.FTZ R86, R79, c[0x0][0x23c], -R112.reuse ;  /* 0x00008f004f567a23 */ /* 0x100fe40000010870 */
[--C-:B------:R-:W-:Y:S02]  /*b7f0*/  FFMA.FTZ R79, R74, c[0x0][0x23c], -R112.reuse ;  /* 0x00008f004a4f7a23 */ /* 0x100fe40000010870 */
[--C-:B------:R-:W-:Y:S02]  /*b800*/  FFMA.FTZ R159, R129, c[0x0][0x23c], -R112.reuse ;  /* 0x00008f00819f7a23 */ /* 0x100fe40000010870 */
[--C-:B------:R-:W-:Y:S01]  /*b810*/  FFMA.FTZ R129, R158, c[0x0][0x23c], -R112.reuse ;  /* 0x00008f009e817a23 */ /* 0x100fe20000010870 */
[----:B------:R-:W-:Y:S01]  /*b820*/  MUFU.EX2 R86, R86 ;  /* 0x0000005600567308 */ /* 0x000fe20000000800 */
[----:B------:R-:W-:-:S02]  /*b830*/  FFMA.FTZ R160, R93, c[0x0][0x23c], -R112 ;  /* 0x00008f005da07a23 */ /* 0x000fc40000010870 */
[--C-:B------:R-:W-:Y:S01]  /*b840*/  FFMA.FTZ R155, R87, c[0x0][0x23c], -R112.reuse ;  /* 0x00008f00579b7a23 */ /* 0x100fe20000010870 */
[----:B-1----:R-:W-:Y:S01]  /*b850*/  FMNMX.FTZ R113, R113, R4, !PT ;  /* 0x0000000471717209 */ /* 0x002fe20007810000 */
[--C-:B------:R-:W-:Y:S02]  /*b860*/  FFMA.FTZ R149, R126, c[0x0][0x23c], -R112.reuse ;  /* 0x00008f007e957a23 */ /* 0x100fe40000010870 */
[----:B------:R-:W-:Y:S01]  /*b870*/  FMUL.FTZ R8, R8, c[0x0][0x23c] ;  /* 0x00008f0008087a20 */ /* 0x000fe20000410000 */
[----:B------:R-:W-:Y:S01]  /*b880*/  MUFU.EX2 R160, R160 ;  /* 0x000000a000a07308 */ /* 0x000fe20000000800 */
[----:B------:R-:W1:Y:S01]  /*b890*/  SHFL.BFLY PT, R4, R113, 0x1, 0x1f ;  /* 0x0c201f0071047f89 */ /* 0x000e6200000e0000 */
[--C-:B------:R-:W-:Y:S02]  /*b8a0*/  FFMA.FTZ R122, R162, c[0x0][0x23c], -R112.reuse ;  /* 0x00008f00a27a7a23 */ /* 0x100fe40000010870 */
[--C-:B------:R-:W-:Y:S02]  /*b8b0*/  FFMA.FTZ R117, R161, c[0x0][0x23c], -R112.reuse ;  /* 0x00008f00a1757a23 */ /* 0x100fe40000010870 */
[----:B------:R-:W-:-:S02]  /*b8c0*/  FFMA.FTZ R130, R95, c[0x0][0x23c], -R112 ;  /* 0x00008f005f827a23 */ /* 0x000fc40000010870 */
[----:B------:R-:W2:Y:S01]  /*b8d0*/  MUFU.EX2 R159, R159 ;  /* 0x0000009f009f7308 */ /* 0x000ea20000000800 */
[--C-:B------:R-:W-:Y:S02]  /*b8e0*/  FFMA.FTZ R82, R75, c[0x0][0x23c], -R112.reuse ;  /* 0x00008f004b527a23 */ /* 0x100fe40000010870 */
[--C-:B------:R-:W-:Y:S02]  /*b8f0*/  FFMA.FTZ R95, R88, c[0x0][0x23c], -R112.reuse ;  /* 0x00008f00585f7a23 */ /* 0x100fe40000010870 */
[--C-:B------:R-:W-:Y:S02]  /*b900*/  FFMA.FTZ R87, R23, c[0x0][0x23c], -R112.reuse ;  /* 0x00008f0017577a23 */ /* 0x100fe40000010870 */
[--C-:B------:R-:W-:Y:S01]  /*b910*/  FFMA.FTZ R75, R20, c[0x0][0x23c], -R112.reuse ;  /* 0x00008f00144b7a23 */ /* 0x100fe20000010870 */
[----:B------:R-:W-:Y:S01]  /*b920*/  MUFU.EX2 R155, R155 ;  /* 0x0000009b009b7308 */ /* 0x000fe20000000800 */
[--C-:B------:R-:W-:Y:S02]  /*b930*/  FFMA.FTZ R90, R77, c[0x0][0x23c], -R112.reuse ;  /* 0x00008f004d5a7a23 */ /* 0x100fe40000010870 */
[----:B------:R-:W-:-:S02]  /*b940*/  FFMA.FTZ R88, R85, c[0x0][0x23c], -R112 ;  /* 0x00008f0055587a23 */ /* 0x000fc40000010870 */
[--C-:B------:R-:W-:Y:S02]  /*b950*/  FFMA.FTZ R85, R17, c[0x0][0x23c], -R112.reuse ;  /* 0x00008f0011557a23 */ /* 0x100fe40000010870 */
[--C-:B------:R-:W-:Y:S01]  /*b960*/  FFMA.FTZ R83, R19, c[0x0][0x23c], -R112.reuse ;  /* 0x00008f0013537a23 */ /* 0x100fe20000010870 */
[----:B------:R-:W3:Y:S01]  /*b970*/  MUFU.EX2 R149, R149 ;  /* 0x0000009500957308 */ /* 0x000ee20000000800 */
[----:B-1----:R-:W-:Y:S01]  /*b980*/  FMNMX.FTZ R113, R113, R4, !PT ;  /* 0x0000000471717209 */ /* 0x002fe20007810000 */
[--C-:B------:R-:W-:Y:S01]  /*b990*/  FFMA.FTZ R81, R13, c[0x0][0x23c], -R112.reuse ;  /* 0x00008f000d517a23 */ /* 0x100fe20000010870 */
[----:B------:R-:W1:Y:S01]  /*b9a0*/  LDSM.16.MT88.4 R4, [R151+0x5000] ;  /* 0x005000009704783b */ /* 0x000e620000004200 */
[--C-:B------:R-:W-:Y:S01]  /*b9b0*/  FFMA.FTZ R77, R15, c[0x0][0x23c], -R112.reuse ;  /* 0x00008f000f4d7a23 */ /* 0x100fe20000010870 */
[C---:B------:R-:W-:Y:S01]  /*b9c0*/  FSETP.NEU.FTZ.AND P0, PT, R113.reuse, -INF , PT ;  /* 0xff8000007100780b */ /* 0x040fe20003f1d000 */
[----:B------:R-:W-:Y:S01]  /*b9d0*/  FMUL.FTZ R74, R113, c[0x0][0x23c] ;  /* 0x00008f00714a7a20 */ /* 0x000fe20000410000 */
[----:B--2---:R-:W-:Y:S01]  /*b9e0*/  F2FP.BF16.PACK_AB R12, R159, R160 ;  /* 0x000000a09f0c723e */ /* 0x004fe200000010ff */
[----:B------:R-:W2:Y:S01]  /*b9f0*/  MUFU.EX2 R162, R8 ;  /* 0x0000000800a27308 */ /* 0x000ea20000000800 */
[----:B------:R-:W-:Y:S01]  /*ba00*/  FSEL R9, R113, RZ, P0 ;  /* 0x000000ff71097208 */ /* 0x000fe20000000000 */
[--C-:B------:R-:W-:Y:S01]  /*ba10*/  FFMA.FTZ R126, R101, c[0x0][0x23c], -R112.reuse ;  /* 0x00008f00657e7a23 */ /* 0x100fe20000010870 */
[----:B------:R-:W-:Y:S01]  /*ba20*/  FSEL R74, R74, RZ, P0 ;  /* 0x000000ff4a4a7208 */ /* 0x000fe20000000000 */
[----:B------:R-:W-:-:S02]  /*ba30*/  FFMA.FTZ R118, R103, c[0x0][0x23c], -R112 ;  /* 0x00008f0067767a23 */ /* 0x000fc40000010870 */
[----:B------:R-:W-:Y:S02]  /*ba40*/  FADD.FTZ R9, R0, -R9 ;  /* 0x8000000900097221 */ /* 0x000fe40000010000 */
[--C-:B------:R-:W-:Y:S01]  /*ba50*/  FFMA.FTZ R158, R190, c[0x0][0x23c], -R74.reuse ;  /* 0x00008f00be9e7a23 */ /* 0x100fe2000001084a */
[----:B---3--:R-:W-:Y:S01]  /*ba60*/  F2FP.BF16.PACK_AB R14, R149, R155 ;  /* 0x0000009b950e723e */ /* 0x008fe200000010ff */
[--C-:B------:R-:W-:Y:S01]  /*ba70*/  FFMA.FTZ R154, R154, c[0x0][0x23c], -R74.reuse ;  /* 0x00008f009a9a7a23 */ /* 0x100fe2000001084a */
[----:B------:R-:W-:Y:S01]  /*ba80*/  MUFU.EX2 R130, R130 ;  /* 0x0000008200827308 */ /* 0x000fe20000000800 */
[--C-:B------:R-:W-:Y:S02]  /*ba90*/  FFMA.FTZ R148, R193, c[0x0][0x23c], -R74.reuse ;  /* 0x00008f00c1947a23 */ /* 0x100fe4000001084a */
[----:B------:R-:W-:Y:S02]  /*baa0*/  FFMA.FTZ R2, R131, c[0x0][0x23c], -R74 ;  /* 0x00008f0083027a23 */ /* 0x000fe4000001084a */
[----:B------:R-:W-:-:S02]  /*bab0*/  FMUL.FTZ R9, R9, c[0x0][0x23c] ;  /* 0x00008f0009097a20 */ /* 0x000fc40000410000 */
[----:B------:R-:W-:Y:S01]  /*bac0*/  FFMA.FTZ R0, R21, c[0x0][0x23c], -R112 ;  /* 0x00008f0015007a23 */ /* 0x000fe20000010870 */
[----:B------:R-:W-:Y:S01]  /*bad0*/  MUFU.EX2 R158, R158 ;  /* 0x0000009e009e7308 */ /* 0x000fe20000000800 */
[----:B------:R-:W-:Y:S01]  /*bae0*/  LDSM.16.MT88.4 R20, [R151+0x5400] ;  /* 0x005400009714783b */ /* 0x000fe20000004200 */
[-C--:B--2---:R-:W-:Y:S02]  /*baf0*/  FMUL.FTZ R16, R144, R162.reuse ;  /* 0x000000a290107220 */ /* 0x084fe40000410000 */
[-C--:B------:R-:W-:Y:S02]  /*bb00*/  FMUL.FTZ R17, R145, R162.reuse ;  /* 0x000000a291117220 */ /* 0x080fe40000410000 */
[-C--:B------:R-:W-:Y:S02]  /*bb10*/  FMUL.FTZ R140, R140, R162.reuse ;  /* 0x000000a28c8c7220 */ /* 0x080fe40000410000 */
[----:B------:R-:W2:Y:S01]  /*bb20*/  MUFU.EX2 R154, R154 ;  /* 0x0000009a009a7308 */ /* 0x000ea20000000800 */
[----:B------:R-:W-:-:S02]  /*bb30*/  FMUL.FTZ R141, R141, R162 ;  /* 0x000000a28d8d7220 */ /* 0x000fc40000410000 */
[--C-:B------:R-:W-:Y:S02]  /*bb40*/  FFMA.FTZ R131, R192, c[0x0][0x23c], -R74.reuse ;  /* 0x00008f00c0837a23 */ /* 0x100fe4000001084a */
[--C-:B------:R-:W-:Y:S02]  /*bb50*/  FFMA.FTZ R144, R166, c[0x0][0x23c], -R74.reuse ;  /* 0x00008f00a6907a23 */ /* 0x100fe4000001084a */
[----:B------:R-:W-:Y:S01]  /*bb60*/  FFMA.FTZ R181, R181, c[0x0][0x23c], -R74 ;  /* 0x00008f00b5b57a23 */ /* 0x000fe2000001084a */
[----:B------:R-:W-:Y:S01]  /*bb70*/  MUFU.EX2 R148, R148 ;  /* 0x0000009400947308 */ /* 0x000fe20000000800 */
[-C--:B------:R-:W-:Y:S02]  /*bb80*/  FMUL.FTZ R136, R136, R162.reuse ;  /* 0x000000a288887220 */ /* 0x080fe40000410000 */
[-C--:B------:R-:W-:Y:S02]  /*bb90*/  FMUL.FTZ R137, R137, R162.reuse ;  /* 0x000000a289897220 */ /* 0x080fe40000410000 */
[----:B------:R-:W-:-:S02]  /*bba0*/  FMUL.FTZ R132, R132, R162 ;  /* 0x000000a284847220 */ /* 0x000fc40000410000 */
[----:B------:R-:W-:Y:S01]  /*bbb0*/  FMUL.FTZ R133, R133, R162 ;  /* 0x000000a285857220 */ /* 0x000fe20000410000 */
[----:B------:R-:W3:Y:S01]  /*bbc0*/  MUFU.EX2 R2, R2 ;  /* 0x0000000200027308 */ /* 0x000ee20000000800 */
[----:B--2---:R-:W-:Y:S01]  /*bbd0*/  F2FP.BF16.PACK_AB R13, R154, R158 ;  /* 0x0000009e9a0d723e */ /* 0x004fe200000010ff */
[--C-:B------:R-:W-:Y:S02]  /*bbe0*/  FFMA.FTZ R116, R204, c[0x0][0x23c], -R112.reuse ;  /* 0x00008f00cc747a23 */ /* 0x100fe40000010870 */
[----:B------:R-:W-:Y:S02]  /*bbf0*/  FFMA.FTZ R115, R180, c[0x0][0x23c], -R112 ;  /* 0x00008f00b4737a23 */ /* 0x000fe40000010870 */
[--C-:B------:R-:W-:Y:S02]  /*bc00*/  FFMA.FTZ R125, R125, c[0x0][0x23c], -R74.reuse ;  /* 0x00008f007d7d7a23 */ /* 0x100fe4000001084a */
[----:B------:R2:W4:Y:S01]  /*bc10*/  MUFU.EX2 R161, R9 ;  /* 0x0000000900a17308 */ /* 0x0005220000000800 */
[----:B------:R-:W-:-:S02]  /*bc20*/  FFMA.FTZ R178, R178, c[0x0][0x23c], -R74 ;  /* 0x00008f00b2b27a23 */ /* 0x000fc4000001084a */
[--C-:B------:R-:W-:Y:S02]  /*bc30*/  FFMA.FTZ R111, R109, c[0x0][0x23c], -R112.reuse ;  /* 0x00008f006d6f7a23 */ /* 0x100fe40000010870 */
[--C-:B------:R-:W-:Y:S02]  /*bc40*/  FFMA.FTZ R110, R183, c[0x0][0x23c], -R112.reuse ;  /* 0x00008f00b76e7a23 */ /* 0x100fe40000010870 */
[--C-:B------:R-:W-:Y:S01]  /*bc50*/  FFMA.FTZ R109, R205, c[0x0][0x23c], -R112.reuse ;  /* 0x00008f00cd6d7a23 */ /* 0x100fe20000010870 */
[----:B---3--:R-:W-:Y:S01]  /*bc60*/  F2FP.BF16.PACK_AB R15, R2, R148 ;  /* 0x00000094020f723e */ /* 0x008fe200000010ff */
[----:B------:R-:W3:Y:S01]  /*bc70*/  MUFU.EX2 R129, R129 ;  /* 0x0000008100817308 */ /* 0x000ee20000000800 */
[----:B------:R-:W-:Y:S02]  /*bc80*/  FFMA.FTZ R108, R182, c[0x0][0x23c], -R112 ;  /* 0x00008f00b66c7a23 */ /* 0x000fe40000010870 */
[----:B------:R-:W-:Y:S02]  /*bc90*/  FFMA.FTZ R121, R121, c[0x0][0x23c], -R74 ;  /* 0x00008f0079797a23 */ /* 0x000fe4000001084a */
[----:B------:R-:W-:Y:S01]  /*bca0*/  FFMA.FTZ R107, R97, c[0x0][0x23c], -R112 ;  /* 0x00008f00616b7a23 */ /* 0x000fe20000010870 */
[----:B--2---:R-:W2:Y:S01]  /*bcb0*/  LDSM.16.MT88.4 R8, [R150+0x5000] ;  /* 0x005000009608783b */ /* 0x004ea20000004200 */
[-C--:B----4-:R-:W-:Y:S01]  /*bcc0*/  FMUL.FTZ R18, R146, R161.reuse ;  /* 0x000000a192127220 */ /* 0x090fe20000410000 */
[----:B------:R-:W-:Y:S01]  /*bcd0*/  MUFU.EX2 R126, R126 ;  /* 0x0000007e007e7308 */ /* 0x000fe20000000800 */
[----:B------:R-:W-:-:S02]  /*bce0*/  FMUL.FTZ R19, R147, R161 ;  /* 0x000000a193137220 */ /* 0x000fc40000410000 */
[-C--:B------:R-:W-:Y:S02]  /*bcf0*/  FMUL.FTZ R142, R142, R161.reuse ;  /* 0x000000a18e8e7220 */ /* 0x080fe40000410000 */
[-C--:B------:R-:W-:Y:S02]  /*bd00*/  FMUL.FTZ R143, R143, R161.reuse ;  /* 0x000000a18f8f7220 */ /* 0x080fe40000410000 */
[-C--:B------:R-:W-:Y:S01]  /*bd10*/  FMUL.FTZ R138, R138, R161.reuse ;  /* 0x000000a18a8a7220 */ /* 0x080fe20000410000 */
[----:B-1----:R-:W-:Y:S01]  /*bd20*/  HMMA.16816.F32.BF16 R16, R12, R4, R16 ;  /* 0x000000040c10723c */ /* 0x002fe20000041810 */
[----:B------:R-:W1:Y:S01]  /*bd30*/  MUFU.EX2 R122, R122 ;  /* 0x0000007a007a7308 */ /* 0x000e620000000800 */
[-C--:B------:R-:W-:Y:S01]  /*bd40*/  FMUL.FTZ R139, R139, R161.reuse ;  /* 0x000000a18b8b7220 */ /* 0x080fe20000410000 */
[----:B---3--:R-:W-:Y:S01]  /*bd50*/  F2FP.BF16.PACK_AB R28, R129, R130 ;  /* 0x00000082811c723e */ /* 0x008fe200000010ff */
[-C--:B------:R-:W-:Y:S02]  /*bd60*/  FMUL.FTZ R134, R134, R161.reuse ;  /* 0x000000a186867220 */ /* 0x080fe40000410000 */
[----:B------:R-:W-:-:S02]  /*bd70*/  FMUL.FTZ R135, R135, R161 ;  /* 0x000000a187877220 */ /* 0x000fc40000410000 */
[----:B------:R-:W-:Y:S01]  /*bd80*/  HMMA.16816.F32.BF16 R4, R12, R6, R140 ;  /* 0x000000060c04723c */ /* 0x000fe2000004188c */
[----:B------:R-:W-:Y:S01]  /*bd90*/  MUFU.EX2 R131, R131 ;  /* 0x0000008300837308 */ /* 0x000fe20000000800 */
[--C-:B------:R-:W-:Y:S02]  /*bda0*/  FFMA.FTZ R106, R184, c[0x0][0x23c], -R112.reuse ;  /* 0x00008f00b86a7a23 */ /* 0x100fe40000010870 */
[--C-:B------:R-:W-:Y:S02]  /*bdb0*/  FFMA.FTZ R105, R99, c[0x0][0x23c], -R112.reuse ;  /* 0x00008f0063697a23 */ /* 0x100fe40000010870 */
[----:B------:R-:W-:Y:S02]  /*bdc0*/  FFMA.FTZ R104, R186, c[0x0][0x23c], -R112 ;  /* 0x00008f00ba687a23 */ /* 0x000fe40000010870 */
[--C-:B------:R-:W-:Y:S01]  /*bdd0*/  FFMA.FTZ R141, R157, c[0x0][0x23c], -R74.reuse ;  /* 0x00008f009d8d7a23 */ /* 0x100fe2000001084a */
[----:B------:R-:W3:Y:S01]  /*bde0*/  MUFU.EX2 R144, R144 ;  /* 0x0000009000907308 */ /* 0x000ee20000000800 */
[----:B-1----:R-:W-:Y:S01]  /*bdf0*/  F2FP.BF16.PACK_AB R30, R122, R126 ;  /* 0x0000007e7a1e723e */ /* 0x002fe200000010ff */
[----:B------:R-:W-:-:S02]  /*be00*/  FFMA.FTZ R142, R176, c[0x0][0x23c], -R74 ;  /* 0x00008f00b08e7a23 */ /* 0x000fc4000001084a */
[--C-:B------:R-:W-:Y:S02]  /*be10*/  FFMA.FTZ R143, R120, c[0x0][0x23c], -R74.reuse ;  /* 0x00008f00788f7a23 */ /* 0x100fe4000001084a */
[--C-:B------:R-:W-:Y:S02]  /*be20*/  FFMA.FTZ R145, R172, c[0x0][0x23c], -R74.reuse ;  /* 0x00008f00ac917a23 */ /* 0x100fe4000001084a */
[----:B------:R-:W-:Y:S01]  /*be30*/  MUFU.EX2 R140, R181 ;  /* 0x000000b5008c7308 */ /* 0x000fe20000000800 */
[--C-:B------:R-:W-:Y:S02]  /*be40*/  FFMA.FTZ R3, R3, c[0x0][0x23c], -R74.reuse ;  /* 0x00008f0003037a23 */ /* 0x100fe4000001084a */
[--C-:B------:R-:W-:Y:S01]  /*be50*/  FFMA.FTZ R146, R171, c[0x0][0x23c], -R74.reuse ;  /* 0x00008f00ab927a23 */ /* 0x100fe2000001084a */
[----:B--2---:R-:W-:Y:S01]  /*be60*/  HMMA.16816.F32.BF16 R136, R12, R8, R136 ;  /* 0x000000080c88723c */ /* 0x004fe20000041888 */
[----:B------:R-:W-:-:S03]  /*be70*/  FFMA.FTZ R147, R55, c[0x0][0x23c], -R74 ;  /* 0x00008f0037937a23 */ /* 0x000fc6000001084a */
[----:B------:R-:W1:Y:S01]  /*be80*/  MUFU.EX2 R141, R141 ;  /* 0x0000008d008d7308 */ /* 0x000e620000000800 */
[----:B---3--:R-:W-:Y:S01]  /*be90*/  F2FP.BF16.PACK_AB R29, R144, R131 ;  /* 0x00000083901d723e */ /* 0x008fe200000010ff */
[--C-:B------:R-:W-:Y:S02]  /*bea0*/  FFMA.FTZ R103, R206, c[0x0][0x23c], -R112.reuse ;  /* 0x00008f00ce677a23 */ /* 0x100fe40000010870 */
[--C-:B------:R-:W-:Y:S01]  /*beb0*/  FFMA.FTZ R102, R185, c[0x0][0x23c], -R112.reuse ;  /* 0x00008f00b9667a23 */ /* 0x100fe20000010870 */
[----:B------:R-:W-:Y:S01]  /*bec0*/  HMMA.16816.F32.BF16 R12, R12, R10, R132 ;  /* 0x0000000a0c0c723c */ /* 0x000fe20000041884 */
[----:B------:R-:W2:Y:S01]  /*bed0*/  LDSM.16.MT88.4 R8, [R151+0x5800] ;  /* 0x005800009708783b */ /* 0x000ea20000004200 */
[--C-:B------:R-:W-:Y:S01]  /*bee0*/  FFMA.FTZ R101, R207, c[0x0][0x23c], -R112.reuse ;  /* 0x00008f00cf657a23 */ /* 0x100fe20000010870 */
[----:B------:R-:W-:Y:S01]  /*bef0*/  MUFU.EX2 R118, R118 ;  /* 0x0000007600767308 */ /* 0x000fe20000000800 */
[----:B------:R-:W-:Y:S02]  /*bf00*/  FFMA.FTZ R100, R187, c[0x0][0x23c], -R112 ;  /* 0x00008f00bb647a23 */ /* 0x000fe40000010870 */
[----:B------:R-:W-:-:S02]  /*bf10*/  FFMA.FTZ R157, R170, c[0x0][0x23c], -R74 ;  /* 0x00008f00aa9d7a23 */ /* 0x000fc4000001084a */
[--C-:B------:R-:W-:Y:S02]  /*bf20*/  FFMA.FTZ R134, R177, c[0x0][0x23c], -R74.reuse ;  /* 0x00008f00b1867a23 */ /* 0x100fe4000001084a */
[--C-:B------:R-:W-:Y:S01]  /*bf30*/  FFMA.FTZ R133, R123, c[0x0][0x23c], -R74.reuse ;  /* 0x00008f007b857a23 */ /* 0x100fe2000001084a */
[----:B-1----:R-:W-:Y:S01]  /*bf40*/  F2FP.BF16.PACK_AB R31, R141, R140 ;  /* 0x0000008c8d1f723e */ /* 0x002fe200000010ff */
[----:B------:R-:W1:Y:S01]  /*bf50*/  MUFU.EX2 R117, R117 ;  /* 0x0000007500757308 */ /* 0x000e620000000800 */
[--C-:B------:R-:W-:Y:S02]  /*bf60*/  FFMA.FTZ R135, R174, c[0x0][0x23c], -R74.reuse ;  /* 0x00008f00ae877a23 */ /* 0x100fe4000001084a */
[--C-:B------:R-:W-:Y:S02]  /*bf70*/  FFMA.FTZ R51, R51, c[0x0][0x23c], -R74.reuse ;  /* 0x00008f0033337a23 */ /* 0x100fe4000001084a */
[--C-:B------:R-:W-:Y:S01]  /*bf80*/  FFMA.FTZ R166, R168, c[0x0][0x23c], -R74.reuse ;  /* 0x00008f00a8a67a23 */ /* 0x100fe2000001084a */
[----:B------:R-:W-:Y:S01]  /*bf90*/  HMMA.16816.F32.BF16 R16, R28, R20, R16 ;  /* 0x000000141c10723c */ /* 0x000fe20000041810 */
[----:B------:R-:W-:Y:S01]  /*bfa0*/  FFMA.FTZ R47, R47, c[0x0][0x23c], -R74 ;  /* 0x00008f002f2f7a23 */ /* 0x000fe2000001084a */
[----:B------:R-:W-:Y:S01]  /*bfb0*/  MUFU.EX2 R116, R116 ;  /* 0x0000007400747308 */ /* 0x000fe20000000800 */
[----:B------:R-:W-:-:S02]  /*bfc0*/  FFMA.FTZ R99, R223, c[0x0][0x23c], -R112 ;  /* 0x00008f00df637a23 */ /* 0x000fc40000010870 */
[--C-:B------:R-:W-:Y:S02]  /*bfd0*/  FFMA.FTZ R98, R189, c[0x0][0x23c], -R112.reuse ;  /* 0x00008f00bd627a23 */ /* 0x100fe40000010870 */
[--C-:B------:R-:W-:Y:S01]  /*bfe0*/  FFMA.FTZ R97, R232, c[0x0][0x23c], -R112.reuse ;  /* 0x00008f00e8617a23 */ /* 0x100fe20000010870 */
[C---:B------:R-:W-:Y:S01]  /*bff0*/  HMMA.16816.F32.BF16 R4, R28.reuse, R22, R4 ;  /* 0x000000161c04723c */ /* 0x040fe20000041804 */
[----:B------:R-:W3:Y:S01]  /*c000*/  LDSM.16.MT88.4 R20, [R150+0x5800] ;  /* 0x005800009614783b */ /* 0x000ee20000004200 */
[----:B------:R-:W4:Y:S01]  /*c010*/  MUFU.EX2 R115, R115 ;  /* 0x0000007300737308 */ /* 0x000f220000000800 */
[----:B------:R-:W-:Y:S02]  /*c020*/  FFMA.FTZ R96, R188, c[0x0][0x23c], -R112 ;  /* 0x00008f00bc607a23 */ /* 0x000fe40000010870 */
[--C-:B------:R-:W-:Y:S02]  /*c030*/  FFMA.FTZ R167, R167, c[0x0][0x23c], -R74.reuse ;  /* 0x00008f00a7a77a23 */ /* 0x100fe4000001084a */
[--C-:B------:R-:W-:Y:S01]  /*c040*/  FFMA.FTZ R45, R45, c[0x0][0x23c], -R74.reuse ;  /* 0x00008f002d2d7a23 */ /* 0x100fe2000001084a */
[----:B------:R-:W-:Y:S01]  /*c050*/  HMMA.16816.F32.BF16 R136, R28, R24, R136 ;  /* 0x000000181c88723c */ /* 0x000fe20000041888 */
[--C-:B------:R-:W-:Y:S01]  /*c060*/  FFMA.FTZ R164, R164, c[0x0][0x23c], -R74.reuse ;  /* 0x00008f00a4a47a23 */ /* 0x100fe2000001084a */
[----:B------:R-:W-:Y:S01]  /*c070*/  MUFU.EX2 R132, R178 ;  /* 0x000000b200847308 */ /* 0x000fe20000000800 */
[----:B------:R-:W-:-:S02]  /*c080*/  FFMA.FTZ R49, R49, c[0x0][0x23c], -R74 ;  /* 0x00008f0031317a23 */ /* 0x000fc4000001084a */
[--C-:B------:R-:W-:Y:S02]  /*c090*/  FFMA.FTZ R93, R92, c[0x0][0x23c], -R112.reuse ;  /* 0x00008f005c5d7a23 */ /* 0x100fe40000010870 */
[--C-:B------:R-:W-:Y:S01]  /*c0a0*/  FFMA.FTZ R94, R191, c[0x0][0x23c], -R112.reuse ;  /* 0x00008f00bf5e7a23 */ /* 0x100fe20000010870 */
[----:B------:R-:W-:Y:S01]  /*c0b0*/  HMMA.16816.F32.BF16 R24, R28, R26, R12 ;  /* 0x0000001a1c18723c */ /* 0x000fe2000004180c */
[----:B------:R-:W5:Y:S01]  /*c0c0*/  LDSM.16.MT88.4 R12, [R151+0x5c00] ;  /* 0x005c0000970c783b */ /* 0x000f620000004200 */
[----:B------:R-:W2:Y:S01]  /*c0d0*/  MUFU.EX2 R125, R125 ;  /* 0x0000007d007d7308 */ /* 0x000ea20000000800 */
[----:B------:R-:W-:Y:S02]  /*c0e0*/  FFMA.FTZ R92, R195, c[0x0][0x23c], -R112 ;  /* 0x00008f00c35c7a23 */ /* 0x000fe40000010870 */
[--C-:B------:R-:W-:Y:S02]  /*c0f0*/  FFMA.FTZ R163, R163, c[0x0][0x23c], -R74.reuse ;  /* 0x00008f00a3a37a23 */ /* 0x100fe4000001084a */
[----:B-1----:R-:W-:Y:S01]  /*c100*/  F2FP.BF16.PACK_AB R28, R117, R118 ;  /* 0x00000076751c723e */ /* 0x002fe200000010ff */
[--C-:B------:R-:W-:Y:S01]  /*c110*/  FFMA.FTZ R35, R35, c[0x0][0x23c], -R74.reuse ;  /* 0x00008f0023237a23 */ /* 0x100fe2000001084a */
[----:B----4-:R-:W-:Y:S01]  /*c120*/  F2FP.BF16.PACK_AB R30, R115, R116 ;  /* 0x00000074731e723e */ /* 0x010fe200000010ff */
[----:B------:R-:W-:Y:S01]  /*c130*/  MUFU.EX2 R134, R134 ;  /* 0x0000008600867308 */ /* 0x000fe20000000800 */
[----:B------:R-:W-:-:S02]  /*c140*/  FFMA.FTZ R156, R156, c[0x0][0x23c], -R74 ;  /* 0x00008f009c9c7a23 */ /* 0x000fc4000001084a */
[----:B------:R-:W-:Y:S02]  /*c150*/  FFMA.FTZ R33, R33, c[0x0][0x23c], -R74 ;  /* 0x00008f0021217a23 */ /* 0x000fe4000001084a */
[----:B------:R-:W-:Y:S02]  /*c160*/  FFMA.FTZ R160, R231, R162, R160 ;  /* 0x000000a2e7a07223 */ /* 0x000fe400000100a0 */
[----:B------:R-:W-:Y:S01]  /*c170*/  FFMA.FTZ R158, R230, R161, R158 ;  /* 0x000000a1e69e7223 */ /* 0x000fe2000001009e */
[----:B------:R-:W1:Y:S01]  /*c180*/  MUFU.EX2 R133, R133 ;  /* 0x0000008500857308 */ /* 0x000e620000000800 */
[----:B--2---:R-:W-:Y:S01]  /*c190*/  F2FP.BF16.PACK_AB R29, R125, R132 ;  /* 0x000000847d1d723e */ /* 0x004fe200000010ff */
[----:B------:R-:W-:Y:S02]  /*c1a0*/  FADD.FTZ R159, R159, R160 ;  /* 0x000000a09f9f7221 */ /* 0x000fe40000010000 */
[----:B------:R-:W-:Y:S02]  /*c1b0*/  FADD.FTZ R158, R154, R158 ;  /* 0x0000009e9a9e7221 */ /* 0x000fe40000010000 */
[----:B------:R-:W-:-:S02]  /*c1c0*/  FFMA.FTZ R91, R76, c[0x0][0x23c], -R112 ;  /* 0x00008f004c5b7a23 */ /* 0x000fc40000010870 */
[----:B------:R-:W-:Y:S01]  /*c1d0*/  MUFU.EX2 R111, R111 ;  /* 0x0000006f006f7308 */ /* 0x000fe20000000800 */
[----:B------:R-:W-:Y:S02]  /*c1e0*/  FFMA.FTZ R89, R84, c[0x0][0x23c], -R112 ;  /* 0x00008f0054597a23 */ /* 0x000fe40000010870 */
[--C-:B------:R-:W-:Y:S02]  /*c1f0*/  FFMA.FTZ R128, R128, c[0x0][0x23c], -R74.reuse ;  /* 0x00008f0080807a23 */ /* 0x100fe4000001084a */
[--C-:B------:R-:W-:Y:S02]  /*c200*/  FFMA.FTZ R53, R53, c[0x0][0x23c], -R74.reuse ;  /* 0x00008f0035357a23 */ /* 0x100fe4000001084a */
[--C-:B------:R-:W-:Y:S01]  /*c210*/  FFMA.FTZ R127, R127, c[0x0][0x23c], -R74.reuse ;  /* 0x00008f007f7f7a23 */ /* 0x100fe2000001084a */
[----:B-1----:R-:W-:Y:S01]  /*c220*/  F2FP.BF16.PACK_AB R31, R133, R134 ;  /* 0x00000086851f723e */ /* 0x002fe200000010ff */
[----:B------:R-:W1:Y:S01]  /*c230*/  MUFU.EX2 R110, R110 ;  /* 0x0000006e006e7308 */ /* 0x000e620000000800 */
[----:B------:R-:W-:-:S02]  /*c240*/  FFMA.FTZ R171, R57, c[0x0][0x23c], -R74 ;  /* 0x00008f0039ab7a23 */ /* 0x000fc4000001084a */
[----:B------:R-:W-:Y:S02]  /*c250*/  FADD.FTZ R159, R155, R159 ;  /* 0x0000009f9b9f7221 */ /* 0x000fe40000010000 */
[----:B------:R-:W-:Y:S01]  /*c260*/  FADD.FTZ R148, R148, R158 ;  /* 0x0000009e94947221 */ /* 0x000fe20000010000 */
[C---:B------:R-:W-:Y:S01]  /*c270*/  HMMA.16816.F32.BF16 R16, R28.reuse, R8, R16 ;  /* 0x000000081c10723c */ /* 0x040fe20000041810 */
[----:B------:R-:W-:Y:S01]  /*c280*/  FADD.FTZ R149, R149, R159 ;  /* 0x0000009f95957221 */ /* 0x000fe20000010000 */
[----:B------:R-:W-:Y:S01]  /*c290*/  MUFU.EX2 R109, R109 ;  /* 0x0000006d006d7308 */ /* 0x000fe20000000800 */
[----:B------:R-:W-:Y:S02]  /*c2a0*/  FADD.FTZ R148, R2, R148 ;  /* 0x0000009402947221 */ /* 0x000fe40000010000 */
[----:B------:R-:W-:Y:S02]  /*c2b0*/  FADD.FTZ R2, R130, R149 ;  /* 0x0000009582027221 */ /* 0x000fe40000010000 */
[----:B------:R-:W-:Y:S01]  /*c2c0*/  FADD.FTZ R131, R131, R148 ;  /* 0x0000009483837221 */ /* 0x000fe20000010000 */
[----:B------:R-:W-:Y:S01]  /*c2d0*/  HMMA.16816.F32.BF16 R4, R28, R10, R4 ;  /* 0x0000000a1c04723c */ /* 0x000fe20000041804 */
[----:B------:R-:W2:Y:S01]  /*c2e0*/  LDSM.16.MT88.4 R8, [R150+0x5c00] ;  /* 0x005c00009608783b */ /* 0x000ea20000004200 */
[----:B------:R-:W4:Y:S01]  /*c2f0*/  MUFU.EX2 R108, R108 ;  /* 0x0000006c006c7308 */ /* 0x000f220000000800 */
[----:B------:R-:W-:-:S02]  /*c300*/  FADD.FTZ R2, R129, R2 ;  /* 0x0000000281027221 */ /* 0x000fc40000010000 */
[----:B------:R-:W-:Y:S02]  /*c310*/  FADD.FTZ R131, R144, R131 ;  /* 0x0000008390837221 */ /* 0x000fe40000010000 */
[----:B------:R-:W-:Y:S01]  /*c320*/  FADD.FTZ R2, R126, R2 ;  /* 0x000000027e027221 */ /* 0x000fe20000010000 */
[C---:B---3--:R-:W-:Y:S01]  /*c330*/  HMMA.16816.F32.BF16 R136, R28.reuse, R20, R136 ;  /* 0x000000141c88723c */ /* 0x048fe20000041888 */
[----:B------:R-:W-:Y:S01]  /*c340*/  FADD.FTZ R140, R140, R131 ;  /* 0x000000838c8c7221 */ /* 0x000fe20000010000 */
[----:B------:R-:W-:Y:S01]  /*c350*/  MUFU.EX2 R142, R142 ;  /* 0x0000008e008e7308 */ /* 0x000fe20000000800 */
[----:B------:R-:W-:Y:S02]  /*c360*/  FADD.FTZ R2, R122, R2 ;  /* 0x000000027a027221 */ /* 0x000fe40000010000 */
[----:B------:R-:W-:Y:S02]  /*c370*/  FADD.FTZ R140, R141, R140 ;  /* 0x0000008c8d8c7221 */ /* 0x000fe40000010000 */
[----:B------:R-:W-:Y:S01]  /*c380*/  FADD.FTZ R118, R118, R2 ;  /* 0x0000000276767221 */ /* 0x000fe20000010000 */
[----:B------:R-:W-:Y:S01]  /*c390*/  HMMA.16816.F32.BF16 R24, R28, R22, R24 ;  /* 0x000000161c18723c */ /* 0x000fe20000041818 */
[----:B------:R-:W3:Y:S01]  /*c3a0*/  LDSM.16.MT88.4 R20, [R151+0x6000] ;  /* 0x006000009714783b */ /* 0x000ee20000004200 */
[----:B------:R-:W5:Y:S01]  /*c3b0*/  MUFU.EX2 R121, R121 ;  /* 0x0000007900797308 */ /* 0x000f620000000800 */
[----:B------:R-:W-:-:S02]  /*c3c0*/  FADD.FTZ R132, R132, R140 ;  /* 0x0000008c84847221 */ /* 0x000fc40000010000 */
[----:B------:R-:W-:Y:S02]  /*c3d0*/  FFMA.FTZ R84, R199, c[0x0][0x23c], -R112 ;  /* 0x00008f00c7547a23 */ /* 0x000fe40000010870 */
[----:B-1----:R-:W-:Y:S01]  /*c3e0*/  F2FP.BF16.PACK_AB R28, R110, R111 ;  /* 0x0000006f6e1c723e */ /* 0x002fe200000010ff */
[--C-:B------:R-:W-:Y:S01]  /*c3f0*/  FFMA.FTZ R124, R124, c[0x0][0x23c], -R74.reuse ;  /* 0x00008f007c7c7a23 */ /* 0x100fe2000001084a */
[----:B----4-:R-:W-:Y:S01]  /*c400*/  F2FP.BF16.PACK_AB R30, R108, R109 ;  /* 0x0000006d6c1e723e */ /* 0x010fe200000010ff */
[----:B------:R-:W-:Y:S01]  /*c410*/  MUFU.EX2 R135, R135 ;  /* 0x0000008700877308 */ /* 0x000fe20000000800 */
[--C-:B------:R-:W-:Y:S02]  /*c420*/  FFMA.FTZ R59, R59, c[0x0][0x23c], -R74.reuse ;  /* 0x00008f003b3b7a23 */ /* 0x100fe4000001084a */
[--C-:B------:R-:W-:Y:S02]  /*c430*/  FFMA.FTZ R119, R119, c[0x0][0x23c], -R74.reuse ;  /* 0x00008f0077777a23 */ /* 0x100fe4000001084a */
[----:B------:R-:W-:-:S02]  /*c440*/  FFMA.FTZ R61, R61, c[0x0][0x23c], -R74 ;  /* 0x00008f003d3d7a23 */ /* 0x000fc4000001084a */
[----:B------:R-:W-:Y:S01]  /*c450*/  FADD.FTZ R118, R117, R118 ;  /* 0x0000007675767221 */ /* 0x000fe20000010000 */
[----:B------:R-:W1:Y:S01]  /*c460*/  MUFU.EX2 R143, R143 ;  /* 0x0000008f008f7308 */ /* 0x000e620000000800 */
[----:B-----5:R-:W-:Y:S01]  /*c470*/  F2FP.BF16.PACK_AB R29, R121, R142 ;  /* 0x0000008e791d723e */ /* 0x020fe200000010ff */
[----:B------:R-:W-:Y:S02]  /*c480*/  FADD.FTZ R132, R125, R132 ;  /* 0x000000847d847221 */ /* 0x000fe40000010000 */
[----:B------:R-:W-:Y:S02]  /*c490*/  FADD.FTZ R116, R116, R118 ;  /* 0x0000007674747221 */ /* 0x000fe40000010000 */
[----:B------:R-:W-:Y:S02]  /*c4a0*/  FADD.FTZ R134, R134, R132 ;  /* 0x0000008486867221 */ /* 0x000fe40000010000 */
[----:B------:R-:W4:Y:S01]  /*c4b0*/  MUFU.EX2 R107, R107 ;  /* 0x0000006b006b7308 */ /* 0x000f220000000800 */
[----:B------:R-:W-:-:S02]  /*c4c0*/  FADD.FTZ R116, R115, R116 ;  /* 0x0000007473747221 */ /* 0x000fc40000010000 */
[----:B------:R-:W-:Y:S02]  /*c4d0*/  FADD.FTZ R134, R133, R134 ;  /* 0x0000008685867221 */ /* 0x000fe40000010000 */
[----:B------:R-:W-:Y:S02]  /*c4e0*/  FADD.FTZ R111, R111, R116 ;  /* 0x000000746f6f7221 */ /* 0x000fe40000010000 */
[----:B------:R-:W-:Y:S01]  /*c4f0*/  FADD.FTZ R142, R142, R134 ;  /* 0x000000868e8e7221 */ /* 0x000fe20000010000 */
[----:B-1----:R-:W-:Y:S01]  /*c500*/  F2FP.BF16.PACK_AB R31, R143, R135 ;  /* 0x000000878f1f723e */ /* 0x002fe200000010ff */
[----:B------:R-:W1:Y:S01]  /*c510*/  MUFU.EX2 R106, R106 ;  /* 0x0000006a006a7308 */ /* 0x000e620000000800 */
[----:B------:R-:W-:Y:S02]  /*c520*/  FADD.FTZ R111, R110, R111 ;  /* 0x0000006f6e6f7221 */ /* 0x000fe40000010000 */
[----:B------:R-:W-:Y:S02]  /*c530*/  FADD.FTZ R142, R121, R142 ;  /* 0x0000008e798e7221 */ /* 0x000fe40000010000 */
[----:B------:R-:W-:Y:S01]  /*c540*/  FADD.FTZ R111, R109, R111 ;  /* 0x0000006f6d6f7221 */ /* 0x000fe20000010000 */
[----:B------:R-:W-:Y:S01]  /*c550*/  HMMA.16816.F32.BF16 R16, R28, R12, R16 ;  /* 0x0000000c1c10723c */ /* 0x000fe20000041810 */
[----:B------:R-:W-:Y:S01]  /*c560*/  FADD.FTZ R135, R135, R142 ;  /* 0x0000008e87877221 */ /* 0x000fe20000010000 */
[----:B------:R-:W-:Y:S01]  /*c570*/  MUFU.EX2 R105, R105 ;  /* 0x0000006900697308 */ /* 0x000fe20000000800 */
[----:B------:R-:W-:-:S02]  /*c580*/  FFMA.FTZ R80, R200, c[0x0][0x23c], -R112 ;  /* 0x00008f00c8507a23 */ /* 0x000fc40000010870 */
[--C-:B------:R-:W-:Y:S02]  /*c590*/  FFMA.FTZ R37, R37, c[0x0][0x23c], -R74.reuse ;  /* 0x00008f0025257a23 */ /* 0x100fe4000001084a */
[--C-:B------:R-:W-:Y:S01]  /*c5a0*/  FFMA.FTZ R63, R63, c[0x0][0x23c], -R74.reuse ;  /* 0x00008f003f3f7a23 */ /* 0x100fe2000001084a */
[C---:B------:R-:W-:Y:S01]  /*c5b0*/  HMMA.16816.F32.BF16 R4, R28.reuse, R14, R4 ;  /* 0x0000000e1c04723c */ /* 0x040fe20000041804 */
[----:B------:R-:W5:Y:S01]  /*c5c0*/  LDSM.16.MT88.4 R12, [R150+0x6000] ;  /* 0x00600000960c783b */ /* 0x000f620000004200 */
[----:B------:R-:W1:Y:S01]  /*c5d0*/  MUFU.EX2 R104, R104 ;  /* 0x0000006800687308 */ /* 0x000e620000000800 */
[--C-:B------:R-:W-:Y:S02]  /*c5e0*/  FFMA.FTZ R38, R38, c[0x0][0x23c], -R74.reuse ;  /* 0x00008f0026267a23 */ /* 0x100fe4000001084a */
[----:B------:R-:W-:Y:S02]  /*c5f0*/  FFMA.FTZ R56, R56, c[0x0][0x23c], -R74 ;  /* 0x00008f0038387a23 */ /* 0x000fe4000001084a */
[----:B------:R-:W-:Y:S01]  /*c600*/  FADD.FTZ R108, R108, R111 ;  /* 0x0000006f6c6c7221 */ /* 0x000fe20000010000 */
[----:B--2---:R-:W-:Y:S01]  /*c610*/  HMMA.16816.F32.BF16 R136, R28, R8, R136 ;  /* 0x000000081c88723c */ /* 0x004fe20000041888 */
[----:B------:R-:W-:Y:S01]  /*c620*/  FADD.FTZ R135, R143, R135 ;  /* 0x000000878f877221 */ /* 0x000fe20000010000 */
[----:B------:R-:W2:Y:S01]  /*c630*/  MUFU.EX2 R145, R145 ;  /* 0x0000009100917308 */ /* 0x000ea20000000800 */
[----:B----4-:R-:W-:Y:S01]  /*c640*/  FADD.FTZ R108, R107, R108 ;  /* 0x0000006c6b6c7221 */ /* 0x010fe20000010000 */
[----:B------:R-:W-:Y:S01]  /*c650*/  LDSM.16.MT88.4 R140, [R151+0x8c00] ;  /* 0x008c0000978c783b */ /* 0x000fe20000004200 */
[----:B------:R-:W-:-:S02]  /*c660*/  FFMA.FTZ R46, R46, c[0x0][0x23c], -R74 ;  /* 0x00008f002e2e7a23 */ /* 0x000fc4000001084a */
[--C-:B------:R-:W-:Y:S01]  /*c670*/  FFMA.FTZ R78, R202, c[0x0][0x23c], -R112.reuse ;  /* 0x00008f00ca4e7a23 */ /* 0x100fe20000010870 */
[----:B------:R-:W-:Y:S01]  /*c680*/  HMMA.16816.F32.BF16 R24, R28, R10, R24 ;  /* 0x0000000a1c18723c */ /* 0x000fe20000041818 */
[----:B------:R-:W4:Y:S01]  /*c690*/  LDSM.16.MT88.4 R8, [R151+0x6400] ;  /* 0x006400009708783b */ /* 0x000f220000004200 */
[----:B------:R-:W3:Y:S01]  /*c6a0*/  MUFU.EX2 R3, R3 ;  /* 0x0000000300037308 */ /* 0x000ee20000000800 */
[----:B------:R-:W-:Y:S02]  /*c6b0*/  FFMA.FTZ R76, R203, c[0x0][0x23c], -R112 ;  /* 0x00008f00cb4c7a23 */ /* 0x000fe40000010870 */
[----:B------:R-:W-:Y:S02]  /*c6c0*/  FFMA.FTZ R44, R44, c[0x0][0x23c], -R74 ;  /* 0x00008f002c2c7a23 */ /* 0x000fe4000001084a */
[C---:B-1----:R-:W-:Y:S01]  /*c6d0*/  F2FP.BF16.PACK_AB R28, R106.reuse, R107 ;  /* 0x0000006b6a1c723e */ /* 0x042fe200000010ff */
[----:B------:R-:W-:Y:S01]  /*c6e0*/  FADD.FTZ R106, R106, R108 ;  /* 0x0000006c6a6a7221 */ /* 0x000fe20000010000 */
[----:B------:R-:W-:Y:S01]  /*c6f0*/  F2FP.BF16.PACK_AB R30, R104, R105 ;  /* 0x00000069681e723e */ /* 0x000fe200000010ff */
[----:B------:R-:W1:Y:S01]  /*c700*/  MUFU.EX2 R146, R146 ;  /* 0x0000009200927308 */ /* 0x000e620000000800 */
[----:B--2---:R-:W-:-:S02]  /*c710*/  FADD.FTZ R135, R145, R135 ;  /* 0x0000008791877221 */ /* 0x004fc40000010000 */
[----:B------:R-:W-:Y:S02]  /*c720*/  FADD.FTZ R106, R105, R106 ;  /* 0x0000006a696a7221 */ /* 0x000fe40000010000 */
[----:B------:R-:W-:Y:S02]  /*c730*/  FFMA.FTZ R123, R201, c[0x0][0x23c], -R112 ;  /* 0x00008f00c97b7a23 */ /* 0x000fe40000010870 */
[----:B------:R-:W-:Y:S01]  /*c740*/  FADD.FTZ R104, R104, R106 ;  /* 0x0000006a68687221 */ /* 0x000fe20000010000 */
[----:B------:R-:W2:Y:S01]  /*c750*/  MUFU.EX2 R147, R147 ;  /* 0x0000009300937308 */ /* 0x000ea20000000800 */
[C---:B---3--:R-:W-:Y:S01]  /*c760*/  F2FP.BF16.PACK_AB R29, R3.reuse, R145 ;  /* 0x00000091031d723e */ /* 0x048fe200000010ff */
[----:B------:R-:W-:Y:S02]  /*c770*/  FADD.FTZ R3, R3, R135 ;  /* 0x0000008703037221 */ /* 0x000fe40000010000 */
[----:B------:R-:W-:Y:S01]  /*c780*/  FFMA.FTZ R120, R179, c[0x0][0x23c], -R112 ;  /* 0x00008f00b3787a23 */ /* 0x000fe20000010870 */
[----:B------:R-:W-:Y:S01]  /*c790*/  LDSM.16.MT88.4 R132, [R150+0x8c00] ;  /* 0x008c00009684783b */ /* 0x000fe20000004200 */
[----:B------:R-:W-:-:S02]  /*c7a0*/  FFMA.FTZ R32, R32, c[0x0][0x23c], -R74 ;  /* 0x00008f0020207a23 */ /* 0x000fc4000001084a */
[----:B------:R-:W3:Y:S01]  /*c7b0*/  MUFU.EX2 R103, R103 ;  /* 0x0000006700677308 */ /* 0x000ee20000000800 */
[----:B-1----:R-:W-:Y:S02]  /*c7c0*/  FADD.FTZ R3, R146, R3 ;  /* 0x0000000392037221 */ /* 0x002fe40000010000 */
[----:B------:R-:W-:Y:S02]  /*c7d0*/  FFMA.FTZ R34, R34, c[0x0][0x23c], -R74 ;  /* 0x00008f0022227a23 */ /* 0x000fe4000001084a */
[--C-:B------:R-:W-:Y:S02]  /*c7e0*/  FFMA.FTZ R55, R194, c[0x0][0x23c], -R112.reuse ;  /* 0x00008f00c2377a23 */ /* 0x100fe40000010870 */
[----:B------:R-:W-:Y:S01]  /*c7f0*/  FFMA.FTZ R168, R173, c[0x0][0x23c], -R112 ;  /* 0x00008f00ada87a23 */ /* 0x000fe20000010870 */
[C---:B--2---:R-:W-:Y:S01]  /*c800*/  F2FP.BF16.PACK_AB R31, R147.reuse, R146 ;  /* 0x00000092931f723e */ /* 0x044fe200000010ff */
[----:B------:R-:W1:Y:S01]  /*c810*/  MUFU.EX2 R102, R102 ;  /* 0x0000006600667308 */ /* 0x000e620000000800 */
[----:B------:R-:W-:-:S02]  /*c820*/  FADD.FTZ R147, R147, R3 ;  /* 0x0000000393937221 */ /* 0x000fc40000010000 */
[--C-:B------:R-:W-:Y:S02]  /*c830*/  FFMA.FTZ R170, R175, c[0x0][0x23c], -R112.reuse ;  /* 0x00008f00afaa7a23 */ /* 0x100fe40000010870 */
[----:B------:R-:W-:Y:S01]  /*c840*/  FFMA.FTZ R165, R165, c[0x0][0x23c], -R112 ;  /* 0x00008f00a5a57a23 */ /* 0x000fe20000010870 */
[C---:B------:R-:W-:Y:S01]  /*c850*/  HMMA.16816.F32.BF16 R16, R28.reuse, R20, R16 ;  /* 0x000000141c10723c */ /* 0x040fe20000041810 */
[----:B---3--:R-:W-:Y:S01]  /*c860*/  FADD.FTZ R104, R103, R104 ;  /* 0x0000006867687221 */ /* 0x008fe20000010000 */
[----:B------:R-:W-:Y:S01]  /*c870*/  MUFU.EX2 R101, R101 ;  /* 0x0000006500657308 */ /* 0x000fe20000000800 */
[--C-:B------:R-:W-:Y:S02]  /*c880*/  FFMA.FTZ R36, R36, c[0x0][0x23c], -R74.reuse ;  /* 0x00008f0024247a23 */ /* 0x100fe4000001084a */
[----:B------:R-:W-:Y:S02]  /*c890*/  FFMA.FTZ R39, R39, c[0x0][0x23c], -R74 ;  /* 0x00008f0027277a23 */ /* 0x000fe4000001084a */
[----:B------:R-:W-:Y:S01]  /*c8a0*/  FFMA.FTZ R57, R169, c[0x0][0x23c], -R112 ;  /* 0x00008f00a9397a23 */ /* 0x000fe20000010870 */
[----:B------:R-:W-:Y:S01]  /*c8b0*/  HMMA.16816.F32.BF16 R4, R28, R22, R4 ;  /* 0x000000161c04723c */ /* 0x000fe20000041804 */
[----:B------:R-:W2:Y:S01]  /*c8c0*/  LDSM.16.MT88.4 R20, [R150+0x6400] ;  /* 0x006400009614783b */ /* 0x000ea20000004200 */
[----:B------:R-:W3:Y:S01]  /*c8d0*/  MUFU.EX2 R100, R100 ;  /* 0x0000006400647308 */ /* 0x000ee20000000800 */
[----:B-1----:R-:W-:-:S02]  /*c8e0*/  FADD.FTZ R104, R102, R104 ;  /* 0x0000006866687221 */ /* 0x002fc40000010000 */
[--C-:B------:R-:W-:Y:S02]  /*c8f0*/  FFMA.FTZ R50, R50, c[0x0][0x23c], -R112.reuse ;  /* 0x00008f0032327a23 */ /* 0x100fe40000010870 */
[--C-:B------:R-:W-:Y:S01]  /*c900*/  FFMA.FTZ R2, R69, c[0x0][0x23c], -R112.reuse ;  /* 0x00008f0045027a23 */ /* 0x100fe20000010870 */
[C---:B-----5:R-:W-:Y:S01]  /*c910*/  HMMA.16816.F32.BF16 R136, R28.reuse, R12, R136 ;  /* 0x0000000c1c88723c */ /* 0x060fe20000041888 */
[----:B------:R-:W-:Y:S01]  /*c920*/  FFMA.FTZ R3, R60, c[0x0][0x23c], -R112 ;  /* 0x00008f003c037a23 */ /* 0x000fe20000010870 */
[----:B------:R-:W1:Y:S01]  /*c930*/  MUFU.EX2 R157, R157 ;  /* 0x0000009d009d7308 */ /* 0x000e620000000800 */
[----:B------:R-:W-:Y:S02]  /*c940*/  FFMA.FTZ R67, R67, c[0x0][0x23c], -R74 ;  /* 0x00008f0043437a23 */ /* 0x000fe4000001084a */
[--C-:B------:R-:W-:Y:S02]  /*c950*/  FFMA.FTZ R40, R40, c[0x0][0x23c], -R112.reuse ;  /* 0x00008f0028287a23 */ /* 0x100fe40000010870 */
[----:B------:R-:W-:Y:S01]  /*c960*/  FFMA.FTZ R231, R68, c[0x0][0x23c], -R112 ;  /* 0x00008f0044e77a23 */ /* 0x000fe20000010870 */
[----:B------:R-:W-:Y:S01]  /*c970*/  HMMA.16816.F32.BF16 R24, R28, R14, R24 ;  /* 0x0000000e1c18723c */ /* 0x000fe20000041818 */
[----:B------:R-:W5:Y:S01]  /*c980*/  LDSM.16.MT88.4 R12, [R151+0x6800] ;  /* 0x00680000970c783b */ /* 0x000f620000004200 */
[----:B------:R-:W4:Y:S01]  /*c990*/  MUFU.EX2 R51, R51 ;  /* 0x0000003300337308 */ /* 0x000f220000000800 */
[----:B------:R-:W-:-:S04]  /*c9a0*/  FFMA.FTZ R230, R42, c[0x0][0x23c], -R74 ;  /* 0x00008f002ae67a23 */ /* 0x000fc8000001084a */
[----:B------:R-:W-:Y:S02]  /*c9b0*/  F2FP.BF16.PACK_AB R28, R102, R103 ;  /* 0x00000067661c723e */ /* 0x000fe400000010ff */
[----:B---3--:R-:W-:Y:S01]  /*c9c0*/  F2FP.BF16.PACK_AB R30, R100, R101 ;  /* 0x00000065641e723e */ /* 0x008fe200000010ff */
[----:B------:R-:W-:Y:S01]  /*c9d0*/  MUFU.EX2 R166, R166 ;  /* 0x000000a600a67308 */ /* 0x000fe20000000800 */
[----:B-1----:R-:W-:Y:S02]  /*c9e0*/  FADD.FTZ R147, R157, R147 ;  /* 0x000000939d937221 */ /* 0x002fe40000010000 */
[----:B------:R-:W-:-:S04]  /*c9f0*/  FADD.FTZ R101, R101, R104 ;  /* 0x0000006865657221 */ /* 0x000fc80000010000 */
[----:B------:R-:W-:Y:S01]  /*ca00*/  FADD.FTZ R101, R100, R101 ;  /* 0x0000006564657221 */ /* 0x000fe20000010000 */
[----:B------:R-:W1:Y:S01]  /*ca10*/  MUFU.EX2 R47, R47 ;  /* 0x0000002f002f7308 */ /* 0x000e620000000800 */
[C---:B----4-:R-:W-:Y:S01]  /*ca20*/  F2FP.BF16.PACK_AB R29, R51.reuse, R157 ;  /* 0x0000009d331d723e */ /* 0x050fe200000010ff */
[----:B------:R-:W-:-:S06]  /*ca30*/  FADD.FTZ R51, R51, R147 ;  /* 0x0000009333337221 */ /* 0x000fcc0000010000 */
[----:B------:R-:W-:Y:S01]  /*ca40*/  MUFU.EX2 R99, R99 ;  /* 0x0000006300637308 */ /* 0x000fe20000000800 */
[----:B-1----:R-:W-:-:S07]  /*ca50*/  F2FP.BF16.PACK_AB R31, R47, R166 ;  /* 0x000000a62f1f723e */ /* 0x002fce00000010ff */
[----:B------:R-:W1:Y:S01]  /*ca60*/  MUFU.EX2 R98, R98 ;  /* 0x0000006200627308 */ /* 0x000e620000000800 */
[----:B------:R-:W-:Y:S02]  /*ca70*/  FADD.FTZ R166, R166, R51 ;  /* 0x00000033a6a67221 */ /* 0x000fe40000010000 */
[----:B------:R-:W-:Y:S02]  /*ca80*/  FFMA.FTZ R51, R65, c[0x0][0x23c], -R74 ;  /* 0x00008f0041337a23 */ /* 0x000fe4000001084a */
[----:B------:R-:W-:Y:S01]  /*ca90*/  FADD.FTZ R166, R47, R166 ;  /* 0x000000a62fa67221 */ /* 0x000fe20000010000 */
[C---:B------:R-:W-:Y:S01]  /*caa0*/  HMMA.16816.F32.BF16 R16, R28.reuse, R8, R16 ;  /* 0x000000081c10723c */ /* 0x040fe20000041810 */
[----:B------:R-:W-:Y:S01]  /*cab0*/  FFMA.FTZ R47, R70, c[0x0][0x23c], -R74 ;  /* 0x00008f00462f7a23 */ /* 0x000fe2000001084a */
[----:B------:R-:W-:Y:S06]  /*cac0*/  MUFU.EX2 R97, R97 ;  /* 0x0000006100617308 */ /* 0x000fec0000000800 */
[C---:B------:R-:W-:Y:S01]  /*cad0*/  HMMA.16816.F32.BF16 R4, R28.reuse, R10, R4 ;  /* 0x0000000a1c04723c */ /* 0x040fe20000041804 */
[----:B------:R-:W3:Y:S01]  /*cae0*/  LDSM.16.MT88.4 R8, [R150+0x6800] ;  /* 0x006800009608783b */ /* 0x000ee20000004200 */
[----:B------:R-:W4:Y:S06]  /*caf0*/  MUFU.EX2 R96, R96 ;  /* 0x0000006000607308 */ /* 0x000f2c0000000800 */
[C---:B--2---:R-:W-:Y:S02]  /*cb00*/  HMMA.16816.F32.BF16 R136, R28.reuse, R20, R136 ;  /* 0x000000141c88723c */ /* 0x044fe40000041888 */
[----:B------:R-:W-:Y:S06]  /*cb10*/  MUFU.EX2 R167, R167 ;  /* 0x000000a700a77308 */ /* 0x000fec0000000800 */
[----:B------:R-:W-:Y:S01]  /*cb20*/  HMMA.16816.F32.BF16 R24, R28, R22, R24 ;  /* 0x000000161c18723c */ /* 0x000fe20000041818 */
[----:B------:R-:W2:Y:S01]  /*cb30*/  LDSM.16.MT88.4 R20, [R151+0x6c00] ;  /* 0x006c00009714783b */ /* 0x000ea20000004200 */
[----:B------:R-:W5:Y:S05]  /*cb40*/  MUFU.EX2 R45, R45 ;  /* 0x0000002d002d7308 */ /* 0x000f6a0000000800 */
[----:B-1----:R-:W-:Y:S01]  /*cb50*/  F2FP.BF16.PACK_AB R28, R98, R99 ;  /* 0x00000063621c723e */ /* 0x002fe200000010ff */
[----:B------:R-:W-:Y:S01]  /*cb60*/  FADD.FTZ R99, R99, R101 ;  /* 0x0000006563637221 */ /* 0x000fe20000010000 */
[----:B----4-:R-:W-:Y:S01]  /*cb70*/  F2FP.BF16.PACK_AB R30, R96, R97 ;  /* 0x00000061601e723e */ /* 0x010fe200000010ff */
[----:B------:R-:W-:Y:S02]  /*cb80*/  MUFU.EX2 R164, R164 ;  /* 0x000000a400a47308 */ /* 0x000fe40000000800 */
[----:B------:R-:W-:-:S04]  /*cb90*/  FADD.FTZ R99, R98, R99 ;  /* 0x0000006362637221 */ /* 0x000fc80000010000 */
[----:B------:R-:W-:Y:S02]  /*cba0*/  FADD.FTZ R99, R97, R99 ;  /* 0x0000006361637221 */ /* 0x000fe40000010000 */
[----:B------:R-:W1:Y:S01]  /*cbb0*/  MUFU.EX2 R49, R49 ;  /* 0x0000003100317308 */ /* 0x000e620000000800 */
[----:B-----5:R-:W-:Y:S01]  /*cbc0*/  F2FP.BF16.PACK_AB R29, R45, R167 ;  /* 0x000000a72d1d723e */ /* 0x020fe200000010ff */
[----:B------:R-:W-:Y:S02]  /*cbd0*/  FADD.FTZ R167, R167, R166 ;  /* 0x000000a6a7a77221 */ /* 0x000fe40000010000 */
[----:B------:R-:W-:Y:S02]  /*cbe0*/  FADD.FTZ R96, R96, R99 ;  /* 0x0000006360607221 */ /* 0x000fe40000010000 */
[----:B------:R-:W-:Y:S02]  /*cbf0*/  FADD.FTZ R167, R45, R167 ;  /* 0x000000a72da77221 */ /* 0x000fe40000010000 */
[----:B------:R-:W4:Y:S01]  /*cc00*/  MUFU.EX2 R95, R95 ;  /* 0x0000005f005f7308 */ /* 0x000f220000000800 */
[----:B------:R-:W-:Y:S01]  /*cc10*/  FFMA.FTZ R45, R66, c[0x0][0x23c], -R74 ;  /* 0x00008f00422d7a23 */ /* 0x000fe2000001084a */
[----:B-1----:R-:W-:-:S06]  /*cc20*/  F2FP.BF16.PACK_AB R31, R49, R164 ;  /* 0x000000a4311f723e */ /* 0x002fcc00000010ff */
[----:B------:R-:W1:Y:S01]  /*cc30*/  MUFU.EX2 R94, R94 ;  /* 0x0000005e005e7308 */ /* 0x000e620000000800 */
[----:B------:R-:W-:-:S04]  /*cc40*/  FADD.FTZ R164, R164, R167 ;  /* 0x000000a7a4a47221 */ /* 0x000fc80000010000 */
[----:B------:R-:W-:Y:S01]  /*cc50*/  FADD.FTZ R164, R49, R164 ;  /* 0x000000a431a47221 */ /* 0x000fe20000010000 */
[----:B------:R-:W-:Y:S01]  /*cc60*/  HMMA.16816.F32.BF16 R16, R28, R12, R16 ;  /* 0x0000000c1c10723c */ /* 0x000fe20000041810 */
[----:B----4-:R-:W-:Y:S01]  /*cc70*/  FADD.FTZ R96, R95, R96 ;  /* 0x000000605f607221 */ /* 0x010fe20000010000 */
[----:B------:R-:W-:Y:S01]  /*cc80*/  MUFU.EX2 R93, R93 ;  /* 0x0000005d005d7308 */ /* 0x000fe20000000800 */
[----:B------:R-:W-:-:S05]  /*cc90*/  FFMA.FTZ R49, R64, c[0x0][0x23c], -R74 ;  /* 0x00008f0040317a23 */ /* 0x000fca000001084a */
[C---:B------:R-:W-:Y:S01]  /*cca0*/  HMMA.16816.F32.BF16 R4, R28.reuse, R14, R4 ;  /* 0x0000000e1c04723c */ /* 0x040fe20000041804 */
[----:B------:R-:W4:Y:S01]  /*ccb0*/  LDSM.16.MT88.4 R12, [R150+0x6c00] ;  /* 0x006c0000960c783b */ /* 0x000f220000004200 */
[----:B------:R-:W5:Y:S06]  /*ccc0*/  MUFU.EX2 R92, R92 ;  /* 0x0000005c005c7308 */ /* 0x000f6c0000000800 */
[C---:B---3--:R-:W-:Y:S02]  /*ccd0*/  HMMA.16816.F32.BF16 R136, R28.reuse, R8, R136 ;  /* 0x000000081c88723c */ /* 0x048fe40000041888 */
[----:B------:R-:W-:Y:S06]  /*cce0*/  MUFU.EX2 R163, R163 ;  /* 0x000000a300a37308 */ /* 0x000fec0000000800 */
[----:B------:R-:W-:Y:S01]  /*ccf0*/  HMMA.16816.F32.BF16 R24, R28, R10, R24 ;  /* 0x0000000a1c18723c */ /* 0x000fe20000041818 */
[----:B------:R-:W3:Y:S01]  /*cd00*/  LDSM.16.MT88.4 R8, [R151+0x7000] ;  /* 0x007000009708783b */ /* 0x000ee20000004200 */
[----:B------:R-:W2:Y:S05]  /*cd10*/  MUFU.EX2 R35, R35 ;  /* 0x0000002300237308 */ /* 0x000eaa0000000800 */
[C---:B-1----:R-:W-:Y:S01]  /*cd20*/  F2FP.BF16.PACK_AB R28, R94.reuse, R95 ;  /* 0x0000005f5e1c723e */ /* 0x042fe200000010ff */
[----:B------:R-:W-:Y:S01]  /*cd30*/  FADD.FTZ R94, R94, R96 ;  /* 0x000000605e5e7221 */ /* 0x000fe20000010000 */
[----:B-----5:R-:W-:Y:S01]  /*cd40*/  F2FP.BF16.PACK_AB R30, R92, R93 ;  /* 0x0000005d5c1e723e */ /* 0x020fe200000010ff */
[----:B------:R-:W1:Y:S02]  /*cd50*/  MUFU.EX2 R156, R156 ;  /* 0x0000009c009c7308 */ /* 0x000e640000000800 */
[----:B------:R-:W-:-:S04]  /*cd60*/  FADD.FTZ R94, R93, R94 ;  /* 0x0000005e5d5e7221 */ /* 0x000fc80000010000 */
[----:B------:R-:W-:Y:S02]  /*cd70*/  FADD.FTZ R92, R92, R94 ;  /* 0x0000005e5c5c7221 */ /* 0x000fe40000010000 */
[----:B------:R-:W5:Y:S01]  /*cd80*/  MUFU.EX2 R33, R33 ;  /* 0x0000002100217308 */ /* 0x000f620000000800 */
[----:B--2---:R-:W-:Y:S01]  /*cd90*/  F2FP.BF16.PACK_AB R29, R35, R163 ;  /* 0x000000a3231d723e */ /* 0x004fe200000010ff */
[----:B------:R-:W-:-:S04]  /*cda0*/  FADD.FTZ R163, R163, R164 ;  /* 0x000000a4a3a37221 */ /* 0x000fc80000010000 */
[----:B------:R-:W-:Y:S02]  /*cdb0*/  FADD.FTZ R163, R35, R163 ;  /* 0x000000a323a37221 */ /* 0x000fe40000010000 */
[----:B------:R-:W2:Y:S01]  /*cdc0*/  MUFU.EX2 R91, R91 ;  /* 0x0000005b005b7308 */ /* 0x000ea20000000800 */
[----:B------:R-:W-:Y:S02]  /*cdd0*/  FFMA.FTZ R35, R41, c[0x0][0x23c], -R112 ;  /* 0x00008f0029237a23 */ /* 0x000fe40000010870 */
[----:B-1----:R-:W-:Y:S02]  /*cde0*/  FADD.FTZ R163, R156, R163 ;  /* 0x000000a39ca37221 */ /* 0x002fe40000010000 */
[----:B------:R-:W-:Y:S01]  /*cdf0*/  FFMA.FTZ R41, R54, c[0x0][0x23c], -R74 ;  /* 0x00008f0036297a23 */ /* 0x000fe2000001084a */
[C---:B-----5:R-:W-:Y:S02]  /*ce00*/  F2FP.BF16.PACK_AB R31, R33.reuse, R156 ;  /* 0x0000009c211f723e */ /* 0x060fe400000010ff */
[----:B------:R-:W1:Y:S01]  /*ce10*/  MUFU.EX2 R90, R90 ;  /* 0x0000005a005a7308 */ /* 0x000e620000000800 */
[----:B------:R-:W-:-:S04]  /*ce20*/  FADD.FTZ R33, R33, R163 ;  /* 0x000000a321217221 */ /* 0x000fc80000010000 */
[C---:B------:R-:W-:Y:S01]  /*ce30*/  HMMA.16816.F32.BF16 R16, R28.reuse, R20, R16 ;  /* 0x000000141c10723c */ /* 0x040fe20000041810 */
[----:B--2---:R-:W-:Y:S02]  /*ce40*/  FADD.FTZ R92, R91, R92 ;  /* 0x0000005c5b5c7221 */ /* 0x004fe40000010000 */
[----:B------:R-:W-:Y:S05]  /*ce50*/  MUFU.EX2 R89, R89 ;  /* 0x0000005900597308 */ /* 0x000fea0000000800 */
[----:B------:R-:W-:Y:S01]  /*ce60*/  HMMA.16816.F32.BF16 R4, R28, R22, R4 ;  /* 0x000000161c04723c */ /* 0x000fe20000041804 */
[----:B------:R-:W2:Y:S02]  /*ce70*/  LDSM.16.MT88.4 R20, [R150+0x7000] ;  /* 0x007000009614783b */ /* 0x000ea40000004200 */
[----:B------:R-:W5:Y:S01]  /*ce80*/  MUFU.EX2 R88, R88 ;  /* 0x0000005800587308 */ /* 0x000f620000000800 */
[----:B-1----:R-:W-:-:S04]  /*ce90*/  FADD.FTZ R92, R90, R92 ;  /* 0x0000005c5a5c7221 */ /* 0x002fc80000010000 */
[C---:B----4-:R-:W-:Y:S03]  /*cea0*/  HMMA.16816.F32.BF16 R136, R28.reuse, R12, R136 ;  /* 0x0000000c1c88723c */ /* 0x050fe60000041888 */
[----:B------:R-:W-:Y:S05]  /*ceb0*/  MUFU.EX2 R128, R128 ;  /* 0x0000008000807308 */ /* 0x000fea0000000800 */
[----:B------:R-:W-:Y:S01]  /*cec0*/  HMMA.16816.F32.BF16 R24, R28, R14, R24 ;  /* 0x0000000e1c18723c */ /* 0x000fe20000041818 */
[----:B------:R-:W1:Y:S02]  /*ced0*/  LDSM.16.MT88.4 R12, [R151+0x7400] ;  /* 0x00740000970c783b */ /* 0x000e640000004200 */
[----:B------:R-:W4:Y:S04]  /*cee0*/  MUFU.EX2 R53, R53 ;  /* 0x0000003500357308 */ /* 0x000f280000000800 */
[----:B------:R-:W-:-:S02]  /*cef0*/  F2FP.BF16.PACK_AB R28, R90, R91 ;  /* 0x0000005b5a1c723e */ /* 0x000fc400000010ff */
[----:B-----5:R-:W-:Y:S02]  /*cf00*/  F2FP.BF16.PACK_AB R30, R88, R89 ;  /* 0x00000059581e723e */ /* 0x020fe400000010ff */
[----:B------:R-:W-:Y:S01]  /*cf10*/  MUFU.EX2 R127, R127 ;  /* 0x0000007f007f7308 */ /* 0x000fe20000000800 */
[----:B------:R-:W-:-:S04]  /*cf20*/  FADD.FTZ R89, R89, R92 ;  /* 0x0000005c59597221 */ /* 0x000fc80000010000 */
[----:B------:R-:W-:-:S03]  /*cf30*/  FADD.FTZ R89, R88, R89 ;  /* 0x0000005958597221 */ /* 0x000fc60000010000 */
[----:B------:R-:W5:Y:S01]  /*cf40*/  MUFU.EX2 R171, R171 ;  /* 0x000000ab00ab7308 */ /* 0x000f620000000800 */
[----:B----4-:R-:W-:Y:S01]  /*cf50*/  F2FP.BF16.PACK_AB R29, R53, R128 ;  /* 0x00000080351d723e */ /* 0x010fe200000010ff */
[----:B------:R-:W-:-:S04]  /*cf60*/  FADD.FTZ R128, R128, R33 ;  /* 0x0000002180807221 */ /* 0x000fc80000010000 */
[----:B------:R-:W-:Y:S02]  /*cf70*/  FADD.FTZ R128, R53, R128 ;  /* 0x0000008035807221 */ /* 0x000fe40000010000 */
[----:B------:R-:W4:Y:S01]  /*cf80*/  MUFU.EX2 R87, R87 ;  /* 0x0000005700577308 */ /* 0x000f220000000800 */
[----:B-----5:R-:W-:-:S07]  /*cf90*/  F2FP.BF16.PACK_AB R31, R171, R127 ;  /* 0x0000007fab1f723e */ /* 0x020fce00000010ff */
[----:B------:R-:W-:Y:S01]  /*cfa0*/  MUFU.EX2 R85, R85 ;  /* 0x0000005500557308 */ /* 0x000fe20000000800 */
[----:B------:R-:W-:-:S04]  /*cfb0*/  FADD.FTZ R127, R127, R128 ;  /* 0x000000807f7f7221 */ /* 0x000fc80000010000 */
[----:B------:R-:W-:Y:S01]  /*cfc0*/  FADD.FTZ R127, R171, R127 ;  /* 0x0000007fab7f7221 */ /* 0x000fe20000010000 */
[C---:B---3--:R-:W-:Y:S01]  /*cfd0*/  HMMA.16816.F32.BF16 R16, R28.reuse, R8, R16 ;  /* 0x000000081c10723c */ /* 0x048fe20000041810 */
[----:B----4-:R-:W-:Y:S01]  /*cfe0*/  FADD.FTZ R89, R87, R89 ;  /* 0x0000005957597221 */ /* 0x010fe20000010000 */
[----:B------:R-:W3:Y:S06]  /*cff0*/  MUFU.EX2 R84, R84 ;  /* 0x0000005400547308 */ /* 0x000eec0000000800 */
[C---:B------:R-:W-:Y:S01]  /*d000*/  HMMA.16816.F32.BF16 R4, R28.reuse, R10, R4 ;  /* 0x0000000a1c04723c */ /* 0x040fe20000041804 */
[----:B------:R-:W4:Y:S01]  /*d010*/  LDSM.16.MT88.4 R8, [R150+0x7400] ;  /* 0x007400009608783b */ /* 0x000f220000004200 */
[----:B------:R-:W-:Y:S06]  /*d020*/  MUFU.EX2 R124, R124 ;  /* 0x0000007c007c7308 */ /* 0x000fec0000000800 */
[C---:B--2---:R-:W-:Y:S02]  /*d030*/  HMMA.16816.F32.BF16 R136, R28.reuse, R20, R136 ;  /* 0x000000141c88723c */ /* 0x044fe40000041888 */
[----:B------:R-:W2:Y:S06]  /*d040*/  MUFU.EX2 R59, R59 ;  /* 0x0000003b003b7308 */ /* 0x000eac0000000800 */
[----:B------:R-:W-:Y:S01]  /*d050*/  HMMA.16816.F32.BF16 R24, R28, R22, R24 ;  /* 0x000000161c18723c */ /* 0x000fe20000041818 */
[----:B------:R-:W5:Y:S01]  /*d060*/  LDSM.16.MT88.4 R20, [R151+0x7800] ;  /* 0x007800009714783b */ /* 0x000f620000004200 */
[----:B------:R-:W-:Y:S05]  /*d070*/  MUFU.EX2 R119, R119 ;  /* 0x0000007700777308 */ /* 0x000fea0000000800 */
[C---:B------:R-:W-:Y:S01]  /*d080*/  F2FP.BF16.PACK_AB R28, R86.reuse, R87 ;  /* 0x00000057561c723e */ /* 0x040fe200000010ff */
[----:B------:R-:W-:Y:S01]  /*d090*/  FADD.FTZ R86, R86, R89 ;  /* 0x0000005956567221 */ /* 0x000fe20000010000 */
[----:B---3--:R-:W-:Y:S01]  /*d0a0*/  F2FP.BF16.PACK_AB R30, R84, R85 ;  /* 0x00000055541e723e */ /* 0x008fe200000010ff */
[----:B------:R-:W3:Y:S01]  /*d0b0*/  MUFU.EX2 R61, R61 ;  /* 0x0000003d003d7308 */ /* 0x000ee20000000800 */
[----:B--2---:R-:W-:Y:S01]  /*d0c0*/  F2FP.BF16.PACK_AB R29, R59, R124 ;  /* 0x0000007c3b1d723e */ /* 0x004fe200000010ff */
[----:B------:R-:W-:-:S02]  /*d0d0*/  FADD.FTZ R124, R124, R127 ;  /* 0x0000007f7c7c7221 */ /* 0x000fc40000010000 */
[----:B------:R-:W-:Y:S02]  /*d0e0*/  FADD.FTZ R86, R85, R86 ;  /* 0x0000005655567221 */ /* 0x000fe40000010000 */
[----:B------:R-:W-:Y:S02]  /*d0f0*/  FADD.FTZ R124, R59, R124 ;  /* 0x0000007c3b7c7221 */ /* 0x000fe40000010000 */
[----:B------:R-:W2:Y:S01]  /*d100*/  MUFU.EX2 R83, R83 ;  /* 0x0000005300537308 */ /* 0x000ea20000000800 */
[----:B------:R-:W-:Y:S01]  /*d110*/  FADD.FTZ R84, R84, R86 ;  /* 0x0000005654547221 */ /* 0x000fe20000010000 */
[----:B---3--:R-:W-:-:S06]  /*d120*/  F2FP.BF16.PACK_AB R31, R61, R119 ;  /* 0x000000773d1f723e */ /* 0x008fcc00000010ff */
[----:B------:R-:W3:Y:S01]  /*d130*/  MUFU.EX2 R82, R82 ;  /* 0x0000005200527308 */ /* 0x000ee20000000800 */
[----:B------:R-:W-:-:S04]  /*d140*/  FADD.FTZ R119, R119, R124 ;  /* 0x0000007c77777221 */ /* 0x000fc80000010000 */
[----:B------:R-:W-:Y:S01]  /*d150*/  FADD.FTZ R119, R61, R119 ;  /* 0x000000773d777221 */ /* 0x000fe20000010000 */
[C---:B-1----:R-:W-:Y:S01]  /*d160*/  HMMA.16816.F32.BF16 R16, R28.reuse, R12, R16 ;  /* 0x0000000c1c10723c */ /* 0x042fe20000041810 */
[----:B--2---:R-:W-:Y:S01]  /*d170*/  FADD.FTZ R84, R83, R84 ;  /* 0x0000005453547221 */ /* 0x004fe20000010000 */
[----:B------:R-:W-:Y:S06]  /*d180*/  MUFU.EX2 R81, R81 ;  /* 0x0000005100517308 */ /* 0x000fec0000000800 */
[C---:B------:R-:W-:Y:S01]  /*d190*/  HMMA.16816.F32.BF16 R4, R28.reuse, R14, R4 ;  /* 0x0000000e1c04723c */ /* 0x040fe20000041804 */
[----:B------:R-:W1:Y:S01]  /*d1a0*/  LDSM.16.MT88.4 R12, [R150+0x7800] ;  /* 0x00780000960c783b */ /* 0x000e620000004200 */
[----:B------:R-:W2:Y:S06]  /*d1b0*/  MUFU.EX2 R80, R80 ;  /* 0x0000005000507308 */ /* 0x000eac0000000800 */
[C---:B----4-:R-:W-:Y:S02]  /*d1c0*/  HMMA.16816.F32.BF16 R136, R28.reuse, R8, R136 ;  /* 0x000000081c88723c */ /* 0x050fe40000041888 */
[----:B------:R-:W-:Y:S05]  /*d1d0*/  MUFU.EX2 R37, R37 ;  /* 0x0000002500257308 */ /* 0x000fea0000000800 */
[C---:B---3--:R-:W-:Y:S01]  /*d1e0*/  F2FP.BF16.PACK_AB R8, R82.reuse, R83 ;  /* 0x000000535208723e */ /* 0x048fe200000010ff */
[----:B------:R-:W-:Y:S01]  /*d1f0*/  HMMA.16816.F32.BF16 R24, R28, R10, R24 ;  /* 0x0000000a1c18723c */ /* 0x000fe20000041818 */
[----:B------:R-:W3:Y:S01]  /*d200*/  LDSM.16.MT88.4 R28, [R151+0x7c00] ;  /* 0x007c0000971c783b */ /* 0x000ee20000004200 */
[----:B------:R-:W4:Y:S01]  /*d210*/  MUFU.EX2 R63, R63 ;  /* 0x0000003f003f7308 */ /* 0x000f220000000800 */
[----:B------:R-:W-:-:S04]  /*d220*/  FADD.FTZ R82, R82, R84 ;  /* 0x0000005452527221 */ /* 0x000fc80000010000 */
[C---:B--2---:R-:W-:Y:S01]  /*d230*/  F2FP.BF16.PACK_AB R10, R80.reuse, R81 ;  /* 0x00000051500a723e */ /* 0x044fe200000010ff */
[----:B------:R-:W-:Y:S02]  /*d240*/  FADD.FTZ R82, R81, R82 ;  /* 0x0000005251527221 */ /* 0x000fe40000010000 */
[----:B------:R-:W2:Y:S02]  /*d250*/  MUFU.EX2 R38, R38 ;  /* 0x0000002600267308 */ /* 0x000ea40000000800 */
[----:B------:R-:W-:-:S06]  /*d260*/  FADD.FTZ R82, R80, R82 ;  /* 0x0000005250527221 */ /* 0x000fcc0000010000 */
[----:B------:R-:W1:Y:S01]  /*d270*/  MUFU.EX2 R56, R56 ;  /* 0x0000003800387308 */ /* 0x000e620000000800 */
[----:B----4-:R-:W-:Y:S01]  /*d280*/  F2FP.BF16.PACK_AB R9, R63, R37 ;  /* 0x000000253f09723e */ /* 0x010fe200000010ff */
[----:B------:R-:W-:-:S04]  /*d290*/  FADD.FTZ R37, R37, R119 ;  /* 0x0000007725257221 */ /* 0x000fc80000010000 */
[----:B------:R-:W-:Y:S02]  /*d2a0*/  FADD.FTZ R37, R63, R37 ;  /* 0x000000253f257221 */ /* 0x000fe40000010000 */
[----:B------:R4:W3:Y:S02]  /*d2b0*/  MUFU.EX2 R129, R46 ;  /* 0x0000002e00817308 */ /* 0x0008e40000000800 */
[----:B--2---:R-:W-:Y:S01]  /*d2c0*/  FADD.FTZ R37, R38, R37 ;  /* 0x0000002526257221 */ /* 0x004fe20000010000 */
[----:B-1----:R-:W-:-:S05]  /*d2d0*/  F2FP.BF16.PACK_AB R11, R56, R38 ;  /* 0x00000026380b723e */ /* 0x002fca00000010ff */
[----:B------:R-:W-:Y:S01]  /*d2e0*/  MUFU.EX2 R79, R79 ;  /* 0x0000004f004f7308 */ /* 0x000fe20000000800 */
[----:B------:R-:W-:Y:S01]  /*d2f0*/  FADD.FTZ R56, R56, R37 ;  /* 0x0000002538387221 */ /* 0x000fe20000010000 */
[----:B-----5:R-:W-:Y:S01]  /*d300*/  HMMA.16816.F32.BF16 R16, R8, R20, R16 ;  /* 0x000000140810723c */ /* 0x020fe20000041810 */
[----:B----4-:R-:W-:-:S05]  /*d310*/  FFMA.FTZ R46, R48, c[0x0][0x23c], -R74 ;  /* 0x00008f00302e7a23 */ /* 0x010fca000001084a */
[----:B------:R-:W1:Y:S01]  /*d320*/  MUFU.EX2 R78, R78 ;  /* 0x0000004e004e7308 */ /* 0x000e620000000800 */
[--C-:B------:R-:W-:Y:S02]  /*d330*/  FFMA.FTZ R48, R52, c[0x0][0x23c], -R74.reuse ;  /* 0x00008f0034307a23 */ /* 0x100fe4000001084a */
[--C-:B------:R-:W-:Y:S02]  /*d340*/  FFMA.FTZ R52, R58, c[0x0][0x23c], -R74.reuse ;  /* 0x00008f003a347a23 */ /* 0x100fe4000001084a */
[----:B------:R-:W-:Y:S01]  /*d350*/  FFMA.FTZ R58, R62, c[0x0][0x23c], -R74 ;  /* 0x00008f003e3a7a23 */ /* 0x000fe2000001084a */
[----:B------:R-:W-:Y:S01]  /*d360*/  HMMA.16816.F32.BF16 R4, R8, R22, R4 ;  /* 0x000000160804723c */ /* 0x000fe20000041804 */
[----:B------:R-:W2:Y:S01]  /*d370*/  LDSM.16.MT88.4 R20, [R150+0x7c00] ;  /* 0x007c00009614783b */ /* 0x000ea20000004200 */
[----:B------:R-:W-:Y:S01]  /*d380*/  MUFU.EX2 R77, R77 ;  /* 0x0000004d004d7308 */ /* 0x000fe20000000800 */
[----:B---3--:R-:W-:-:S05]  /*d390*/  FADD.FTZ R56, R129, R56 ;  /* 0x0000003881387221 */ /* 0x008fca0000010000 */
[C---:B------:R-:W-:Y:S02]  /*d3a0*/  HMMA.16816.F32.BF16 R136, R8.reuse, R12, R136 ;  /* 0x0000000c0888723c */ /* 0x040fe40000041888 */
[----:B------:R-:W3:Y:S06]  /*d3b0*/  MUFU.EX2 R76, R76 ;  /* 0x0000004c004c7308 */ /* 0x000eec0000000800 */
[----:B------:R-:W-:Y:S01]  /*d3c0*/  HMMA.16816.F32.BF16 R24, R8, R14, R24 ;  /* 0x0000000e0818723c */ /* 0x000fe20000041818 */
[----:B------:R-:W4:Y:S01]  /*d3d0*/  LDSM.16.MT88.4 R12, [R151+0x8000] ;  /* 0x00800000970c783b */ /* 0x000f220000004200 */
[----:B------:R-:W5:Y:S05]  /*d3e0*/  MUFU.EX2 R46, R46 ;  /* 0x0000002e002e7308 */ /* 0x000f6a0000000800 */
[----:B-1----:R-:W-:Y:S01]  /*d3f0*/  F2FP.BF16.PACK_AB R8, R78, R79 ;  /* 0x0000004f4e08723e */ /* 0x002fe200000010ff */
[----:B------:R-:W-:-:S02]  /*d400*/  FADD.FTZ R79, R79, R82 ;  /* 0x000000524f4f7221 */ /* 0x000fc40000010000 */
[----:B------:R-:W-:Y:S01]  /*d410*/  MUFU.EX2 R48, R48 ;  /* 0x0000003000307308 */ /* 0x000fe20000000800 */
[----:B---3--:R-:W-:Y:S01]  /*d420*/  F2FP.BF16.PACK_AB R10, R76, R77 ;  /* 0x0000004d4c0a723e */ /* 0x008fe200000010ff */
[----:B------:R-:W-:-:S04]  /*d430*/  FADD.FTZ R79, R78, R79 ;  /* 0x0000004f4e4f7221 */ /* 0x000fc80000010000 */
[----:B------:R-:W-:Y:S02]  /*d440*/  FADD.FTZ R79, R77, R79 ;  /* 0x0000004f4d4f7221 */ /* 0x000fe40000010000 */
[----:B------:R-:W1:Y:S01]  /*d450*/  MUFU.EX2 R44, R44 ;  /* 0x0000002c002c7308 */ /* 0x000e620000000800 */
[C---:B-----5:R-:W-:Y:S01]  /*d460*/  F2FP.BF16.PACK_AB R9, R46.reuse, R129 ;  /* 0x000000812e09723e */ /* 0x060fe200000010ff */
[----:B------:R-:W-:Y:S02]  /*d470*/  FADD.FTZ R56, R46, R56 ;  /* 0x000000382e387221 */ /* 0x000fe40000010000 */
[----:B------:R-:W-:-:S04]  /*d480*/  FADD.FTZ R76, R76, R79 ;  /* 0x0000004f4c4c7221 */ /* 0x000fc80000010000 */
[----:B------:R-:W3:Y:S01]  /*d490*/  MUFU.EX2 R75, R75 ;  /* 0x0000004b004b7308 */ /* 0x000ee20000000800 */
[----:B-1----:R-:W-:-:S07]  /*d4a0*/  F2FP.BF16.PACK_AB R11, R44, R48 ;  /* 0x000000302c0b723e */ /* 0x002fce00000010ff */
[----:B------:R-:W1:Y:S01]  /*d4b0*/  MUFU.EX2 R0, R0 ;  /* 0x0000000000007308 */ /* 0x000e620000000800 */
[----:B------:R-:W-:-:S04]  /*d4c0*/  FADD.FTZ R48, R48, R56 ;  /* 0x0000003830307221 */ /* 0x000fc80000010000 */
[----:B------:R-:W-:Y:S01]  /*d4d0*/  FADD.FTZ R48, R44, R48 ;  /* 0x000000302c307221 */ /* 0x000fe20000010000 */
[C---:B------:R-:W-:Y:S01]  /*d4e0*/  HMMA.16816.F32.BF16 R16, R8.reuse, R28, R16 ;  /* 0x0000001c0810723c */ /* 0x040fe20000041810 */
[----:B---3--:R-:W-:Y:S01]  /*d4f0*/  FADD.FTZ R76, R75, R76 ;  /* 0x0000004c4b4c7221 */ /* 0x008fe20000010000 */
[----:B------:R-:W-:Y:S06]  /*d500*/  MUFU.EX2 R123, R123 ;  /* 0x0000007b007b7308 */ /* 0x000fec0000000800 */
[C---:B------:R-:W-:Y:S01]  /*d510*/  HMMA.16816.F32.BF16 R4, R8.reuse, R30, R4 ;  /* 0x0000001e0804723c */ /* 0x040fe20000041804 */
[----:B------:R-:W3:Y:S01]  /*d520*/  LDSM.16.MT88.4 R28, [R150+0x8000] ;  /* 0x00800000961c783b */ /* 0x000ee20000004200 */
[----:B------:R-:W5:Y:S06]  /*d530*/  MUFU.EX2 R120, R120 ;  /* 0x0000007800787308 */ /* 0x000f6c0000000800 */
[C---:B--2---:R-:W-:Y:S02]  /*d540*/  HMMA.16816.F32.BF16 R136, R8.reuse, R20, R136 ;  /* 0x000000140888723c */ /* 0x044fe40000041888 */
[----:B------:R-:W-:Y:S06]  /*d550*/  MUFU.EX2 R52, R52 ;  /* 0x0000003400347308 */ /* 0x000fec0000000800 */
[----:B------:R-:W-:Y:S01]  /*d560*/  HMMA.16816.F32.BF16 R24, R8, R22, R24 ;  /* 0x000000160818723c */ /* 0x000fe20000041818 */
[----:B------:R-:W2:Y:S01]  /*d570*/  LDSM.16.MT88.4 R20, [R151+0x8400] ;  /* 0x008400009714783b */ /* 0x000ea20000004200 */
[----:B------:R-:W4:Y:S05]  /*d580*/  MUFU.EX2 R32, R32 ;  /* 0x0000002000207308 */ /* 0x000f2a0000000800 */
[C---:B-1----:R-:W-:Y:S01]  /*d590*/  F2FP.BF16.PACK_AB R8, R0.reuse, R75 ;  /* 0x0000004b0008723e */ /* 0x042fe200000010ff */
[----:B------:R-:W-:Y:S01]  /*d5a0*/  FADD.FTZ R0, R0, R76 ;  /* 0x0000004c00007221 */ /* 0x000fe20000010000 */
[----:B-----5:R-:W-:Y:S01]  /*d5b0*/  F2FP.BF16.PACK_AB R10, R120, R123 ;  /* 0x0000007b780a723e */ /* 0x020fe200000010ff */
[----:B------:R-:W-:Y:S02]  /*d5c0*/  MUFU.EX2 R58, R58 ;  /* 0x0000003a003a7308 */ /* 0x000fe40000000800 */
[----:B------:R-:W-:-:S04]  /*d5d0*/  FADD.FTZ R0, R123, R0 ;  /* 0x000000007b007221 */ /* 0x000fc80000010000 */
[----:B------:R-:W-:Y:S01]  /*d5e0*/  FADD.FTZ R120, R120, R0 ;  /* 0x0000000078787221 */ /* 0x000fe20000010000 */
[----:B------:R-:W-:Y:S01]  /*d5f0*/  MOV R0, R113 ;  /* 0x0000007100007202 */ /* 0x000fe20000000f00 */
[----:B------:R-:W1:Y:S01]  /*d600*/  MUFU.EX2 R34, R34 ;  /* 0x0000002200227308 */ /* 0x000e620000000800 */
[----:B----4-:R-:W-:Y:S01]  /*d610*/  F2FP.BF16.PACK_AB R9, R32, R52 ;  /* 0x000000342009723e */ /* 0x010fe200000010ff */
[----:B------:R-:W-:-:S04]  /*d620*/  FADD.FTZ R52, R52, R48 ;  /* 0x0000003034347221 */ /* 0x000fc80000010000 */
[----:B------:R-:W-:Y:S02]  /*d630*/  FADD.FTZ R52, R32, R52 ;  /* 0x0000003420347221 */ /* 0x000fe40000010000 */
[----:B------:R-:W4:Y:S01]  /*d640*/  MUFU.EX2 R55, R55 ;  /* 0x0000003700377308 */ /* 0x000f220000000800 */
[----:B-1----:R-:W-:-:S07]  /*d650*/  F2FP.BF16.PACK_AB R11, R34, R58 ;  /* 0x0000003a220b723e */ /* 0x002fce00000010ff */
[----:B------:R-:W1:Y:S01]  /*d660*/  MUFU.EX2 R168, R168 ;  /* 0x000000a800a87308 */ /* 0x000e620000000800 */
[----:B------:R-:W-:-:S04]  /*d670*/  FADD.FTZ R58, R58, R52 ;  /* 0x000000343a3a7221 */ /* 0x000fc80000010000 */
[----:B------:R-:W-:Y:S01]  /*d680*/  FADD.FTZ R58, R34, R58 ;  /* 0x0000003a223a7221 */ /* 0x000fe20000010000 */
[C---:B------:R-:W-:Y:S01]  /*d690*/  HMMA.16816.F32.BF16 R16, R8.reuse, R12, R16 ;  /* 0x0000000c0810723c */ /* 0x040fe20000041810 */
[----:B----4-:R-:W-:Y:S01]  /*d6a0*/  FADD.FTZ R120, R55, R120 ;  /* 0x0000007837787221 */ /* 0x010fe20000010000 */
[----:B------:R-:W-:Y:S06]  /*d6b0*/  MUFU.EX2 R170, R170 ;  /* 0x000000aa00aa7308 */ /* 0x000fec0000000800 */
[C---:B------:R-:W-:Y:S01]  /*d6c0*/  HMMA.16816.F32.BF16 R4, R8.reuse, R14, R4 ;  /* 0x0000000e0804723c */ /* 0x040fe20000041804 */
[----:B------:R-:W4:Y:S01]  /*d6d0*/  LDSM.16.MT88.4 R12, [R150+0x8400] ;  /* 0x00840000960c783b */ /* 0x000f220000004200 */
[----:B------:R-:W5:Y:S06]  /*d6e0*/  MUFU.EX2 R165, R165 ;  /* 0x000000a500a57308 */ /* 0x000f6c0000000800 */
[C---:B---3--:R-:W-:Y:S02]  /*d6f0*/  HMMA.16816.F32.BF16 R136, R8.reuse, R28, R136 ;  /* 0x0000001c0888723c */ /* 0x048fe40000041888 */
[----:B------:R-:W3:Y:S06]  /*d700*/  MUFU.EX2 R51, R51 ;  /* 0x0000003300337308 */ /* 0x000eec0000000800 */
[----:B------:R-:W-:Y:S01]  /*d710*/  HMMA.16816.F32.BF16 R24, R8, R30, R24 ;  /* 0x0000001e0818723c */ /* 0x000fe20000041818 */
[----:B------:R-:W2:Y:S01]  /*d720*/  LDSM.16.MT88.4 R28, [R151+0x8800] ;  /* 0x00880000971c783b */ /* 0x000ea20000004200 */
[----:B------:R-:W4:Y:S05]  /*d730*/  MUFU.EX2 R36, R36 ;  /* 0x0000002400247308 */ /* 0x000f2a0000000800 */
[C---:B-1----:R-:W-:Y:S01]  /*d740*/  F2FP.BF16.PACK_AB R8, R168.reuse, R55 ;  /* 0x00000037a808723e */ /* 0x042fe200000010ff */
[----:B------:R-:W-:Y:S01]  /*d750*/  FADD.FTZ R168, R168, R120 ;  /* 0x00000078a8a87221 */ /* 0x000fe20000010000 */
[----:B-----5:R-:W-:Y:S01]  /*d760*/  F2FP.BF16.PACK_AB R10, R165, R170 ;  /* 0x000000aaa50a723e */ /* 0x020fe200000010ff */
[----:B------:R-:W1:Y:S01]  /*d770*/  MUFU.EX2 R45, R45 ;  /* 0x0000002d002d7308 */ /* 0x000e620000000800 */
[----:B---3--:R-:W-:-:S02]  /*d780*/  FADD.FTZ R58, R51, R58 ;  /* 0x0000003a333a7221 */ /* 0x008fc40000010000 */
[----:B------:R-:W-:-:S04]  /*d790*/  FADD.FTZ R168, R170, R168 ;  /* 0x000000a8aaa87221 */ /* 0x000fc80000010000 */
[----:B------:R-:W-:Y:S01]  /*d7a0*/  FADD.FTZ R165, R165, R168 ;  /* 0x000000a8a5a57221 */ /* 0x000fe20000010000 */
[----:B------:R-:W3:Y:S01]  /*d7b0*/  MUFU.EX2 R39, R39 ;  /* 0x0000002700277308 */ /* 0x000ee20000000800 */
[C---:B----4-:R-:W-:Y:S01]  /*d7c0*/  F2FP.BF16.PACK_AB R9, R36.reuse, R51 ;  /* 0x000000332409723e */ /* 0x050fe200000010ff */
[----:B------:R-:W-:-:S06]  /*d7d0*/  FADD.FTZ R36, R36, R58 ;  /* 0x0000003a24247221 */ /* 0x000fcc0000010000 */
[----:B------:R-:W4:Y:S01]  /*d7e0*/  MUFU.EX2 R57, R57 ;  /* 0x0000003900397308 */ /* 0x000f220000000800 */
[----:B-1----:R-:W-:Y:S01]  /*d7f0*/  FADD.FTZ R36, R45, R36 ;  /* 0x000000242d247221 */ /* 0x002fe20000010000 */
[----:B---3--:R-:W-:-:S06]  /*d800*/  F2FP.BF16.PACK_AB R11, R39, R45 ;  /* 0x0000002d270b723e */ /* 0x008fcc00000010ff */
[----:B------:R-:W1:Y:S01]  /*d810*/  MUFU.EX2 R50, R50 ;  /* 0x0000003200327308 */ /* 0x000e620000000800 */
[----:B------:R-:W-:Y:S01]  /*d820*/  FADD.FTZ R39, R39, R36 ;  /* 0x0000002427277221 */ /* 0x000fe20000010000 */
[----:B--2---:R-:W-:Y:S01]  /*d830*/  HMMA.16816.F32.BF16 R16, R8, R20, R16 ;  /* 0x000000140810723c */ /* 0x004fe20000041810 */
[----:B----4-:R-:W-:-:S05]  /*d840*/  FADD.FTZ R165, R57, R165 ;  /* 0x000000a539a57221 */ /* 0x010fca0000010000 */
[----:B------:R-:W-:Y:S02]  /*d850*/  MUFU.EX2 R2, R2 ;  /* 0x0000000200027308 */ /* 0x000fe40000000800 */
[C---:B------:R-:W-:Y:S01]  /*d860*/  HMMA.16816.F32.BF16 R4, R8.reuse, R22, R4 ;  /* 0x000000160804723c */ /* 0x040fe20000041804 */
[----:B------:R-:W2:Y:S05]  /*d870*/  LDSM.16.MT88.4 R20, [R150+0x8800] ;  /* 0x008800009614783b */ /* 0x000eaa0000004200 */
[----:B------:R-:W3:Y:S02]  /*d880*/  MUFU.EX2 R3, R3 ;  /* 0x0000000300037308 */ /* 0x000ee40000000800 */
[C---:B------:R-:W-:Y:S06]  /*d890*/  HMMA.16816.F32.BF16 R136, R8.reuse, R12, R136 ;  /* 0x0000000c0888723c */ /* 0x040fec0000041888 */
[----:B------:R-:W4:Y:S01]  /*d8a0*/  MUFU.EX2 R33, R67 ;  /* 0x0000004300217308 */ /* 0x000f220000000800 */
[----:B------:R-:W-:Y:S01]  /*d8b0*/  FFMA.FTZ R12, R73, c[0x0][0x23c], -R112 ;  /* 0x00008f00490c7a23 */ /* 0x000fe20000010870 */
[----:B------:R-:W-:Y:S01]  /*d8c0*/  HMMA.16816.F32.BF16 R24, R8, R14, R24 ;  /* 0x0000000e0818723c */ /* 0x000fe20000041818 */
[----:B------:R-:W-:-:S05]  /*d8d0*/  FFMA.FTZ R13, R72, c[0x0][0x23c], -R74 ;  /* 0x00008f00480d7a23 */ /* 0x000fca000001084a */
[----:B------:R-:W5:Y:S01]  /*d8e0*/  MUFU.EX2 R41, R41 ;  /* 0x0000002900297308 */ /* 0x000f620000000800 */
[----:B-1----:R-:W-:Y:S01]  /*d8f0*/  F2FP.BF16.PACK_AB R8, R50, R57 ;  /* 0x000000393208723e */ /* 0x002fe200000010ff */
[----:B------:R-:W-:Y:S01]  /*d900*/  FFMA.FTZ R14, R43, c[0x0][0x23c], -R74 ;  /* 0x00008f002b0e7a23 */ /* 0x000fe2000001084a */
[----:B---3--:R-:W-:-:S05]  /*d910*/  F2FP.BF16.PACK_AB R10, R3, R2 ;  /* 0x00000002030a723e */ /* 0x008fca00000010ff */
[----:B------:R-:W1:Y:S01]  /*d920*/  MUFU.EX2 R47, R47 ;  /* 0x0000002f002f7308 */ /* 0x000e620000000800 */
[----:B------:R-:W-:Y:S02]  /*d930*/  FFMA.FTZ R15, R71, c[0x0][0x23c], -R74 ;  /* 0x00008f00470f7a23 */ /* 0x000fe4000001084a */
[----:B----4-:R-:W-:Y:S02]  /*d940*/  FADD.FTZ R39, R33, R39 ;  /* 0x0000002721277221 */ /* 0x010fe40000010000 */
[----:B------:R-:W-:-:S03]  /*d950*/  FADD.FTZ R50, R50, R165 ;  /* 0x000000a532327221 */ /* 0x000fc60000010000 */
[----:B------:R-:W3:Y:S01]  /*d960*/  MUFU.EX2 R49, R49 ;  /* 0x0000003100317308 */ /* 0x000ee20000000800 */
[C---:B-----5:R-:W-:Y:S01]  /*d970*/  F2FP.BF16.PACK_AB R9, R41.reuse, R33 ;  /* 0x000000212909723e */ /* 0x060fe200000010ff */
[----:B------:R-:W-:Y:S02]  /*d980*/  FADD.FTZ R41, R41, R39 ;  /* 0x0000002729297221 */ /* 0x000fe40000010000 */
[----:B------:R-:W-:Y:S01]  /*d990*/  FADD.FTZ R50, R2, R50 ;  /* 0x0000003202327221 */ /* 0x000fe20000010000 */
[----:B------:R-:W-:-:S03]  /*d9a0*/  MOV R2, R114 ;  /* 0x0000007200027202 */ /* 0x000fc60000000f00 */
[----:B------:R-:W4:Y:S01]  /*d9b0*/  MUFU.EX2 R40, R40 ;  /* 0x0000002800287308 */ /* 0x000f220000000800 */
[----:B-1----:R-:W-:Y:S02]  /*d9c0*/  FADD.FTZ R41, R47, R41 ;  /* 0x000000292f297221 */ /* 0x002fe40000010000 */
[----:B------:R-:W-:Y:S01]  /*d9d0*/  FADD.FTZ R3, R3, R50 ;  /* 0x0000003203037221 */ /* 0x000fe20000010000 */
[----:B---3--:R-:W-:-:S04]  /*d9e0*/  F2FP.BF16.PACK_AB R11, R49, R47 ;  /* 0x0000002f310b723e */ /* 0x008fc800000010ff */
[----:B------:R-:W1:Y:S01]  /*d9f0*/  MUFU.EX2 R35, R35 ;  /* 0x0000002300237308 */ /* 0x000e620000000800 */
[----:B------:R-:W-:Y:S02]  /*da00*/  FADD.FTZ R49, R49, R41 ;  /* 0x0000002931317221 */ /* 0x000fe40000010000 */
[----:B------:R-:W-:Y:S01]  /*da10*/  HMMA.16816.F32.BF16 R16, R8, R28, R16 ;  /* 0x0000001c0810723c */ /* 0x000fe20000041810 */
[----:B----4-:R-:W-:-:S04]  /*da20*/  FADD.FTZ R3, R40, R3 ;  /* 0x0000000328037221 */ /* 0x010fc80000010000 */
[----:B------:R-:W3:Y:S03]  /*da30*/  MUFU.EX2 R12, R12 ;  /* 0x0000000c000c7308 */ /* 0x000ee60000000800 */
[C---:B--2---:R-:W-:Y:S05]  /*da40*/  HMMA.16816.F32.BF16 R136, R8.reuse, R20, R136 ;  /* 0x000000140888723c */ /* 0x044fea0000041888 */
[----:B------:R-:W2:Y:S01]  /*da50*/  MUFU.EX2 R231, R231 ;  /* 0x000000e700e77308 */ /* 0x000ea20000000800 */
[----:B-1----:R-:W-:Y:S02]  /*da60*/  FADD.FTZ R3, R35, R3 ;  /* 0x0000000323037221 */ /* 0x002fe40000010000 */
[----:B------:R-:W-:Y:S05]  /*da70*/  HMMA.16816.F32.BF16 R4, R8, R30, R4 ;  /* 0x0000001e0804723c */ /* 0x000fea0000041804 */
[----:B------:R-:W1:Y:S01]  /*da80*/  MUFU.EX2 R13, R13 ;  /* 0x0000000d000d7308 */ /* 0x000e620000000800 */
[----:B---3--:R-:W-:-:S02]  /*da90*/  FADD.FTZ R3, R12, R3 ;  /* 0x000000030c037221 */ /* 0x008fc40000010000 */
[----:B------:R-:W-:Y:S05]  /*daa0*/  HMMA.16816.F32.BF16 R24, R8, R22, R24 ;  /* 0x000000160818723c */ /* 0x000fea0000041818 */
[----:B------:R-:W3:Y:S02]  /*dab0*/  MUFU.EX2 R14, R14 ;  /* 0x0000000e000e7308 */ /* 0x000ee40000000800 */
[----:B------:R-:W-:Y:S02]  /*dac0*/  F2FP.BF16.PACK_AB R8, R35, R40 ;  /* 0x000000282308723e */ /* 0x000fe400000010ff */
[----:B--2---:R-:W-:-:S04]  /*dad0*/  F2FP.BF16.PACK_AB R10, R231, R12 ;  /* 0x0000000ce70a723e */ /* 0x004fc800000010ff */
[----:B------:R-:W2:Y:S01]  /*dae0*/  MUFU.EX2 R15, R15 ;  /* 0x0000000f000f7308 */ /* 0x000ea20000000800 */
[----:B-1----:R-:W-:Y:S02]  /*daf0*/  FADD.FTZ R49, R13, R49 ;  /* 0x000000310d317221 */ /* 0x002fe40000010000 */
[----:B------:R-:W-:-:S05]  /*db00*/  FADD.FTZ R231, R231, R3 ;  /* 0x00000003e7e77221 */ /* 0x000fca0000010000 */
[----:B------:R-:W1:Y:S01]  /*db10*/  MUFU.EX2 R230, R230 ;  /* 0x000000e600e67308 */ /* 0x000e620000000800 */
[C---:B---3--:R-:W-:Y:S01]  /*db20*/  F2FP.BF16.PACK_AB R9, R14.reuse, R13 ;  /* 0x0000000d0e09723e */ /* 0x048fe200000010ff */
[----:B------:R-:W-:-:S04]  /*db30*/  FADD.FTZ R49, R14, R49 ;  /* 0x000000310e317221 */ /* 0x000fc80000010000 */
[----:B--2---:R-:W-:Y:S01]  /*db40*/  FADD.FTZ R49, R15, R49 ;  /* 0x000000310f317221 */ /* 0x004fe20000010000 */
[----:B-1----:R-:W-:-:S03]  /*db50*/  F2FP.BF16.PACK_AB R11, R230, R15 ;  /* 0x0000000fe60b723e */ /* 0x002fc600000010ff */
[----:B------:R-:W-:-:S04]  /*db60*/  FADD.FTZ R230, R230, R49 ;  /* 0x00000031e6e67221 */ /* 0x000fc80000010000 */
[C---:B------:R-:W-:Y:S08]  /*db70*/  HMMA.16816.F32.BF16 R144, R8.reuse, R140, R16 ;  /* 0x0000008c0890723c */ /* 0x040ff00000041810 */
[C---:B------:R-:W-:Y:S08]  /*db80*/  HMMA.16816.F32.BF16 R136, R8.reuse, R132, R136 ;  /* 0x000000840888723c */ /* 0x040ff00000041888 */
[C---:B------:R-:W-:Y:S08]  /*db90*/  HMMA.16816.F32.BF16 R140, R8.reuse, R142, R4 ;  /* 0x0000008e088c723c */ /* 0x040ff00000041804 */
[----:B------:R-:W-:Y:S08]  /*dba0*/  HMMA.16816.F32.BF16 R132, R8, R134, R24 ;  /* 0x000000860884723c */ /* 0x000ff00000041818 */
.L_x_721:
[----:B------:R-:W-:-:S13]  /*dbb0*/  ISETP.GE.AND P0, PT, R216, 0x1, PT ;  /* 0x00000001d800780c */ /* 0x000fda0003f06270 */
[----:B------:R-:W-:Y:S05]  /*dbc0*/  @!P0 BRA `(.L_x_729) ;  /* 0x000046d000008947 */ /* 0x000fea0003800000 */
[----:B------:R-:W-:Y:S02]  /*dbd0*/  MOV R3, R0 ;  /* 0x0000000000037202 */ /* 0x000fe40000000f00 */
[----:B------:R-:W-:Y:S02]  /*dbe0*/  MOV R148, R2 ;  /* 0x0000000200947202 */ /* 0x000fe40000000f00 */
[----:B------:R-:W-:-:S04]  /*dbf0*/  MOV R223, c[0x0][0x1a0] ;  /* 0x0000680000df7a02 */ /* 0x000fc80000000f00 */
.L_x_733:
[----:B------:R-:W-:Y:S01]  /*dc00*/  LEA R8, -R223, RZ, 0x8 ;  /* 0x000000ffdf087211 */ /* 0x000fe200078e41ff */
[----:B------:R-:W-:Y:S04]  /*dc10*/  DEPBAR.LE SB0, 0x0 ;  /* 0x000080000000791a */ /* 0x000fe80000000000 */
[----:B------:R-:W-:Y:S01]  /*dc20*/  BAR.SYNC.DEFER_BLOCKING 0x0 ;  /* 0x0000000000007b1d */ /* 0x000fe20000010000 */
[----:B------:R-:W-:Y:S05]  /*dc30*/  SHF.R.S32.HI R9, RZ, 0x1f, R8 ;  /* 0x0000001fff097819 */ /* 0x000fea0000011408 */
[----:B------:R-:W-:-:S05]  /*dc40*/  @!P6 BRA `(.L_x_730) ;  /* 0x000003b00000e947 */ /* 0x000fca0003800000 */
[----:B------:R-:W-:Y:S01]  /*dc50*/  IMAD.SHL.U32 R10, R216, 0x100, RZ ;  /* 0x00000100d80a7824 */ /* 0x000fe200078e00ff */
[----:B------:R-:W-:Y:S04]  /*dc60*/  IABS R0, c[0x0][0x2d0] ;  /* 0x0000b40000007a13 */ /* 0x000fe80000000000 */
[----:B------:R-:W1:Y:S01]  /*dc70*/  I2F.RP R8, R0 ;  /* 0x0000000000087306 */ /* 0x000e620000209400 */
[----:B------:R-:W-:Y:S02]  /*dc80*/  IADD3 R2, R10, -0x100, RZ ;  /* 0xffffff000a027810 */ /* 0x000fe40007ffe0ff */
[----:B------:R-:W-:Y:S02]  /*dc90*/  IABS R7, R10 ;  /* 0x0000000a00077213 */ /* 0x000fe40000000000 */
[----:B------:R-:W-:Y:S02]  /*dca0*/  IABS R5, R2 ;  /* 0x0000000200057213 */ /* 0x000fe40000000000 */
[----:B------:R-:W-:Y:S02]  /*dcb0*/  LOP3.LUT R2, R2, c[0x0][0x2d0], RZ, 0x3c, !PT ;  /* 0x0000b40002027a12 */ /* 0x000fe400078e3cff */
[----:B------:R-:W-:Y:S02]  /*dcc0*/  LOP3.LUT R10, R10, c[0x0][0x2d0], RZ, 0x3c, !PT ;  /* 0x0000b4000a0a7a12 */ /* 0x000fe400078e3cff */
[----:B------:R-:W-:Y:S01]  /*dcd0*/  ISETP.GE.AND P0, PT, R2, RZ, PT ;  /* 0x000000ff0200720c */ /* 0x000fe20003f06270 */
[----:B------:R-:W-:Y:S01]  /*dce0*/  IMAD.MOV.U32 R2, RZ, RZ, c[0x0][0x2d0] ;  /* 0x0000b400ff027624 */ /* 0x000fe200078e00ff */
[----:B------:R-:W-:Y:S01]  /*dcf0*/  ISETP.GE.AND P2, PT, R10, RZ, PT ;  /* 0x000000ff0a00720c */ /* 0x000fe20003f46270 */
[----:B-1----:R-:W1:Y:S02]  /*dd00*/  MUFU.RCP R8, R8 ;  /* 0x0000000800087308 */ /* 0x002e640000001000 */
[----:B-1----:R-:W-:Y:S08]  /*dd10*/  IADD3 R8, R8, 0xffffffe, RZ ;  /* 0x0ffffffe08087810 */ /* 0x002ff00007ffe0ff */
[----:B------:R-:W1:Y:S02]  /*dd20*/  F2I.FTZ.U32.TRUNC.NTZ R9, R8 ;  /* 0x0000000800097305 */ /* 0x000e64000021f000 */
[--C-:B-1----:R-:W-:Y:S02]  /*dd30*/  IMAD.MOV R4, RZ, RZ, -R9.reuse ;  /* 0x000000ffff047224 */ /* 0x102fe400078e0a09 */
[----:B------:R-:W-:Y:S02]  /*dd40*/  IMAD.MOV.U32 R8, RZ, RZ, RZ ;  /* 0x000000ffff087224 */ /* 0x000fe400078e00ff */
[----:B------:R-:W-:Y:S04]  /*dd50*/  IMAD R4, R4, R0, RZ ;  /* 0x0000000004047224 */ /* 0x000fe800078e02ff */
[----:B------:R-:W-:Y:S06]  /*dd60*/  IMAD.HI.U32 R9, R9, R4, R8 ;  /* 0x0000000409097227 */ /* 0x000fec00078e0008 */
[C---:B------:R-:W-:Y:S04]  /*dd70*/  IMAD.HI.U32 R8, R9.reuse, R5, RZ ;  /* 0x0000000509087227 */ /* 0x040fe800078e00ff */
[----:B------:R-:W-:Y:S04]  /*dd80*/  IMAD.HI.U32 R9, R9, R7, RZ ;  /* 0x0000000709097227 */ /* 0x000fe800078e00ff */
[----:B------:R-:W-:Y:S02]  /*dd90*/  IMAD.MOV R4, RZ, RZ, -R8 ;  /* 0x000000ffff047224 */ /* 0x000fe400078e0a08 */
[----:B------:R-:W-:Y:S02]  /*dda0*/  IMAD.MOV R6, RZ, RZ, -R9 ;  /* 0x000000ffff067224 */ /* 0x000fe400078e0a09 */
[C---:B------:R-:W-:Y:S02]  /*ddb0*/  IMAD R5, R0.reuse, R4, R5 ;  /* 0x0000000400057224 */ /* 0x040fe400078e0205 */
[C---:B------:R-:W-:Y:S03]  /*ddc0*/  IMAD R7, R0.reuse, R6, R7 ;  /* 0x0000000600077224 */ /* 0x040fe600078e0207 */
[C---:B------:R-:W-:Y:S02]  /*ddd0*/  ISETP.GT.U32.AND P1, PT, R0.reuse, R5, PT ;  /* 0x000000050000720c */ /* 0x040fe40003f24070 */
[----:B------:R-:W-:Y:S11]  /*dde0*/  ISETP.GT.U32.AND P3, PT, R0, R7, PT ;  /* 0x000000070000720c */ /* 0x000ff60003f64070 */
[--C-:B------:R-:W-:Y:S01]  /*ddf0*/  @!P1 IMAD.IADD R5, R5, 0x1, -R0.reuse ;  /* 0x0000000105059824 */ /* 0x100fe200078e0a00 */
[----:B------:R-:W-:Y:S01]  /*de00*/  @!P1 IADD3 R8, R8, 0x1, RZ ;  /* 0x0000000108089810 */ /* 0x000fe20007ffe0ff */
[----:B------:R-:W-:Y:S01]  /*de10*/  @!P3 IMAD.IADD R7, R7, 0x1, -R0 ;  /* 0x000000010707b824 */ /* 0x000fe200078e0a00 */
[----:B------:R-:W-:Y:S02]  /*de20*/  @!P3 IADD3 R9, R9, 0x1, RZ ;  /* 0x000000010909b810 */ /* 0x000fe40007ffe0ff */
[-C--:B------:R-:W-:Y:S02]  /*de30*/  ISETP.GE.U32.AND P4, PT, R5, R0.reuse, PT ;  /* 0x000000000500720c */ /* 0x080fe40003f86070 */
[----:B------:R-:W-:Y:S02]  /*de40*/  ISETP.GE.U32.AND P5, PT, R7, R0, PT ;  /* 0x000000000700720c */ /* 0x000fe40003fa6070 */
[----:B------:R-:W-:Y:S02]  /*de50*/  ISETP.NE.AND P1, PT, RZ, c[0x0][0x2d0], PT ;  /* 0x0000b400ff007a0c */ /* 0x000fe40003f25270 */
[----:B------:R-:W-:Y:S07]  /*de60*/  LOP3.LUT R0, RZ, c[0x0][0x2d0], RZ, 0x33, !PT ;  /* 0x0000b400ff007a12 */ /* 0x000fee00078e33ff */
[----:B------:R-:W-:Y:S02]  /*de70*/  @P4 IADD3 R8, R8, 0x1, RZ ;  /* 0x0000000108084810 */ /* 0x000fe40007ffe0ff */
[----:B------:R-:W-:Y:S03]  /*de80*/  @P5 IADD3 R9, R9, 0x1, RZ ;  /* 0x0000000109095810 */ /* 0x000fe60007ffe0ff */
[----:B------:R-:W-:Y:S02]  /*de90*/  @!P0 IMAD.MOV R8, RZ, RZ, -R8 ;  /* 0x000000ffff088224 */ /* 0x000fe400078e0a08 */
[----:B------:R-:W-:Y:S03]  /*dea0*/  @!P2 IMAD.MOV R9, RZ, RZ, -R9 ;  /* 0x000000ffff09a224 */ /* 0x000fe600078e0a09 */
[C---:B------:R-:W-:Y:S02]  /*deb0*/  SEL R8, R0.reuse, R8, !P1 ;  /* 0x0000000800087207 */ /* 0x040fe40004800000 */
[----:B------:R-:W-:Y:S02]  /*dec0*/  SEL R0, R0, R9, !P1 ;  /* 0x0000000900007207 */ /* 0x000fe40004800000 */
[-C--:B------:R-:W-:Y:S02]  /*ded0*/  LEA R4, P1, R8, R226.reuse, 0x2 ;  /* 0x000000e208047211 */ /* 0x080fe400078210ff */
[----:B------:R-:W-:Y:S02]  /*dee0*/  LEA R6, P0, R0, R226, 0x2 ;  /* 0x000000e200067211 */ /* 0x000fe400078010ff */
[-C--:B------:R-:W-:Y:S02]  /*def0*/  LEA.HI.X.SX32 R5, R8, R227.reuse, 0x2, P1 ;  /* 0x000000e308057211 */ /* 0x080fe400008f16ff */
[C---:B------:R-:W-:Y:S01]  /*df00*/  LEA.HI.X.SX32 R7, R0.reuse, R227, 0x2, P0 ;  /* 0x000000e300077211 */ /* 0x040fe200000f16ff */
[----:B------:R-:W-:Y:S02]  /*df10*/  IMAD.IADD R0, R0, 0x1, -R8 ;  /* 0x0000000100007824 */ /* 0x000fe400078e0a08 */
[----:B------:R1:W2:Y:S02]  /*df20*/  LDG.E R4, [R4.64] ;  /* 0x0000000604047981 */ /* 0x0002a4000c1e1900 */
[----:B------:R-:W-:Y:S04]  /*df30*/  IMAD R2, R0, R2, -0x100 ;  /* 0xffffff0000027424 */ /* 0x000fe800078e0202 */
[----:B------:R-:W-:Y:S01]  /*df40*/  IMAD.WIDE.U32 R8, R2, c[0x0][0x1a0], RZ ;  /* 0x0000680002087a25 */ /* 0x000fe200078e00ff */
[----:B------:R-:W-:Y:S05]  /*df50*/  SHF.R.S32.HI R0, RZ, 0x1f, R2 ;  /* 0x0000001fff007819 */ /* 0x000fea0000011402 */
[----:B------:R-:W-:Y:S04]  /*df60*/  IMAD R0, R0, c[0x0][0x1a0], RZ ;  /* 0x0000680000007a24 */ /* 0x000fe800078e02ff */
[----:B------:R-:W-:Y:S04]  /*df70*/  IMAD R0, R2, c[0x0][0x1a4], R0 ;  /* 0x0000690002007a24 */ /* 0x000fe800078e0200 */
[----:B------:R-:W-:Y:S01]  /*df80*/  IMAD.IADD R9, R9, 0x1, R0 ;  /* 0x0000000109097824 */ /* 0x000fe200078e0200 */
[----:B-1----:R-:W2:Y:S02]  /*df90*/  LDG.E R5, [R6.64] ;  /* 0x0000000606057981 */ /* 0x002ea4000c1e1900 */
[----:B--2---:R-:W-:Y:S04]  /*dfa0*/  IMAD.IADD R4, R4, 0x1, -R5 ;  /* 0x0000000104047824 */ /* 0x004fe800078e0a05 */
[----:B------:R-:W-:Y:S01]  /*dfb0*/  IMAD.WIDE.U32 R8, R4, c[0x0][0x188], R8 ;  /* 0x0000620004087a25 */ /* 0x000fe200078e0008 */
[----:B------:R-:W-:Y:S05]  /*dfc0*/  SHF.R.S32.HI R2, RZ, 0x1f, R4 ;  /* 0x0000001fff027819 */ /* 0x000fea0000011404 */
[----:B------:R-:W-:Y:S04]  /*dfd0*/  IMAD R2, R2, c[0x0][0x188], RZ ;  /* 0x0000620002027a24 */ /* 0x000fe800078e02ff */
[----:B------:R-:W-:Y:S04]  /*dfe0*/  IMAD R2, R4, c[0x0][0x18c], R2 ;  /* 0x0000630004027a24 */ /* 0x000fe800078e0202 */
[----:B------:R-:W-:Y:S02]  /*dff0*/  IMAD.IADD R9, R9, 0x1, R2 ;  /* 0x0000000109097824 */ /* 0x000fe400078e0202 */
.L_x_730:
[----:B------:R-:W-:Y:S02]  /*e000*/  ISETP.GE.AND P0, PT, R220, c[0x0][0x220], PT ;  /* 0x00008800dc007a0c */ /* 0x000fe40003f06270 */
[C---:B------:R-:W-:Y:S04]  /*e010*/  LEA R232, P3, R8.reuse, R152, 0x1 ;  /* 0x0000009808e87211 */ /* 0x040fe800078608ff */
[--C-:B------:R-:W-:Y:S07]  /*e020*/  LEA.HI.X R233, R8, R153, R9.reuse, 0x1, P3 ;  /* 0x0000009908e97211 */ /* 0x100fee00018f0c09 */
[-C--:B------:R-:W-:Y:S01]  /*e030*/  @!P0 IADD3 R2, P2, R222, R8.reuse, RZ ;  /* 0x00000008de028210 */ /* 0x080fe20007f5e0ff */
[----:B------:R-:W-:Y:S01]  /*e040*/  @P0 STS [R217+0x5000], RZ ;  /* 0x005000ffd9000388 */ /* 0x000fe20000000800 */
[----:B------:R-:W-:Y:S01]  /*e050*/  @!P0 IMAD.MOV.U32 R4, RZ, RZ, c[0x0][0x1a4] ;  /* 0x00006900ff048624 */ /* 0x000fe200078e00ff */
[----:B------:R-:W-:Y:S01]  /*e060*/  @!P0 LEA R5, P1, R223, R8, 0x6 ;  /* 0x00000008df058211 */ /* 0x000fe200078230ff */
[----:B------:R-:W-:Y:S01]  /*e070*/  @!P0 IMAD.MOV.U32 R10, RZ, RZ, R8 ;  /* 0x000000ffff0a8224 */ /* 0x000fe200078e0008 */
[----:B------:R-:W-:Y:S01]  /*e080*/  @P0 STS [R217+0x5004], RZ ;  /* 0x005004ffd9000388 */ /* 0x000fe20000000800 */
[--C-:B------:R-:W-:Y:S01]  /*e090*/  @!P0 IMAD.X R0, R219, 0x1, R9.reuse, P2 ;  /* 0x00000001db008824 */ /* 0x100fe200010e0609 */
[CC--:B------:R-:W-:Y:S01]  /*e0a0*/  @!P0 LEA R14, P2, R2.reuse, R152.reuse, 0x1 ;  /* 0x00000098020e8211 */ /* 0x0c0fe200078408ff */
[----:B------:R-:W-:Y:S01]  /*e0b0*/  @!P0 IMAD.MOV.U32 R11, RZ, RZ, R9 ;  /* 0x000000ffff0b8224 */ /* 0x000fe200078e0009 */
[----:B------:R-:W-:Y:S01]  /*e0c0*/  @P0 STS.64 [R217+0x5008], RZ ;  /* 0x005008ffd9000388 */ /* 0x000fe20000000a00 */
[----:B------:R-:W-:Y:S01]  /*e0d0*/  @!P0 LEA.HI.X R4, R223, R9, R4, 0x6, P1 ;  /* 0x00000009df048211 */ /* 0x000fe200008f3404 */
[----:B------:R-:W-:Y:S01]  /*e0e0*/  @!P0 IMAD.MOV.U32 R6, RZ, RZ, c[0x0][0x1a4] ;  /* 0x00006900ff068624 */ /* 0x000fe200078e00ff */
[----:B------:R-:W-:Y:S01]  /*e0f0*/  @!P0 LEA R12, P1, R5, R152, 0x1 ;  /* 0x00000098050c8211 */ /* 0x000fe200078208ff */
[----:B------:R-:W-:Y:S01]  /*e100*/  @!PT LDS RZ, [RZ] ;  /* 0x00000000fffff984 */ /* 0x000fe20000000800 */
[----:B------:R-:W-:Y:S01]  /*e110*/  @!PT LDS RZ, [RZ] ;  /* 0x00000000fffff984 */ /* 0x000fe20000000800 */
[----:B------:R-:W-:Y:S01]  /*e120*/  @!PT LDS RZ, [RZ] ;  /* 0x00000000fffff984 */ /* 0x000fe20000000800 */
[----:B------:R1:W-:Y:S01]  /*e130*/  @!P0 LDGSTS.E.BYPASS.LTC128B.128 [R217+0x5000], [R232.64] ;  /* 0x05000000e8d98fae */ /* 0x0003e2000b901d46 */
[-C--:B------:R-:W-:Y:S01]  /*e140*/  @!P0 LEA.HI.X R15, R2, R153.reuse, R0, 0x1, P2 ;  /* 0x00000099020f8211 */ /* 0x080fe200010f0c00 */
[----:B------:R-:W-:Y:S01]  /*e150*/  @!P0 IMAD.WIDE.U32 R10, R223, 0x60, R10 ;  /* 0x00000060df0a8825 */ /* 0x000fe200078e000a */
[----:B------:R-:W-:Y:S01]  /*e160*/  @!P0 LEA.HI.X R13, R5, R153, R4, 0x1, P1 ;  /* 0x00000099050d8211 */ /* 0x000fe200008f0c04 */
[----:B------:R-:W-:Y:S01]  /*e170*/  @P0 STS.128 [R217+0x5800], RZ ;  /* 0x005800ffd9000388 */ /* 0x000fe20000000c00 */
[C---:B------:R-:W-:Y:S01]  /*e180*/  @!P0 LEA R7, P1, R223.reuse, R8, 0x7 ;  /* 0x00000008df078211 */ /* 0x040fe200078238ff */
[----:B------:R-:W-:Y:S01]  /*e190*/  @!P0 IMAD.MOV.U32 R5, RZ, RZ, c[0x0][0x1a4] ;  /* 0x00006900ff058624 */ /* 0x000fe200078e00ff */
[CC--:B------:R-:W-:Y:S01]  /*e1a0*/  @!P0 LEA R24, P4, R10.reuse, R152.reuse, 0x1 ;  /* 0x000000980a188211 */ /* 0x0c0fe200078808ff */
[----:B------:R-:W-:Y:S01]  /*e1b0*/  @!PT LDS RZ, [RZ] ;  /* 0x00000000fffff984 */ /* 0x000fe20000000800 */
[----:B------:R-:W-:Y:S01]  /*e1c0*/  @!PT LDS RZ, [RZ] ;  /* 0x00000000fffff984 */ /* 0x000fe20000000800 */
[----:B------:R-:W-:Y:S01]  /*e1d0*/  @!PT LDS RZ, [RZ] ;  /* 0x00000000fffff984 */ /* 0x000fe20000000800 */
[----:B------:R2:W-:Y:S01]  /*e1e0*/  @!P0 LDGSTS.E.BYPASS.LTC128B.128 [R217+0x5800], [R14.64] ;  /* 0x058000000ed98fae */ /* 0x0005e2000b901d46 */
[----:B------:R-:W-:Y:S01]  /*e1f0*/  @!P0 IMAD.MOV.U32 R4, RZ, RZ, c[0x0][0x1a4] ;  /* 0x00006900ff048624 */ /* 0x000fe200078e00ff */
[-C--:B------:R-:W-:Y:S01]  /*e200*/  @!P0 LEA.HI.X R6, R223, R9.reuse, R6, 0x7, P1 ;  /* 0x00000009df068211 */ /* 0x080fe200008f3c06 */
[----:B------:R-:W-:Y:S01]  /*e210*/  @!P0 IMAD R5, R5, 0x60, RZ ;  /* 0x0000006005058824 */ /* 0x000fe200078e02ff */
[----:B------:R-:W-:Y:S01]  /*e220*/  @P0 STS.128 [R217+0x6000], RZ ;  /* 0x006000ffd9000388 */ /* 0x000fe20000000c00 */
[-C--:B------:R-:W-:Y:S01]  /*e230*/  @!P0 LEA R18, P1, R7, R152.reuse, 0x1 ;  /* 0x0000009807128211 */ /* 0x080fe200078208ff */
[--C-:B------:R-:W-:Y:S01]  /*e240*/  @!P0 IMAD.MOV.U32 R16, RZ, RZ, R8.reuse ;  /* 0x000000ffff108224 */ /* 0x100fe200078e0008 */
[----:B------:R-:W-:Y:S01]  /*e250*/  @!P0 MOV R17, R9 ;  /* 0x0000000900118202 */ /* 0x000fe20000000f00 */
[----:B------:R-:W-:Y:S01]  /*e260*/  @!P0 IMAD.IADD R5, R5, 0x1, R11 ;  /* 0x0000000105058824 */ /* 0x000fe200078e020b */
[----:B------:R-:W-:Y:S01]  /*e270*/  @!PT LDS RZ, [RZ] ;  /* 0x00000000fffff984 */ /* 0x000fe20000000800 */
[----:B------:R-:W-:Y:S01]  /*e280*/  @!PT LDS RZ, [RZ] ;  /* 0x00000000fffff984 */ /* 0x000fe20000000800 */
[----:B------:R-:W-:Y:S01]  /*e290*/  @!PT LDS RZ, [RZ] ;  /* 0x00000000fffff984 */ /* 0x000fe20000000800 */
[----:B------:R2:W-:Y:S01]  /*e2a0*/  @!P0 LDGSTS.E.BYPASS.LTC128B.128 [R217+0x6000], [R12.64] ;  /* 0x060000000cd98fae */ /* 0x0005e2000b901d46 */
[----:B------:R-:W-:Y:S01]  /*e2b0*/  @!P0 IMAD.MOV.U32 R20, RZ, RZ, R8 ;  /* 0x000000ffff148224 */ /* 0x000fe200078e0008 */
[-C--:B------:R-:W-:Y:S01]  /*e2c0*/  @!P0 LEA.HI.X R19, R7, R153.reuse, R6, 0x1, P1 ;  /* 0x0000009907138211 */ /* 0x080fe200008f0c06 */
[----:B------:R-:W-:Y:S01]  /*e2d0*/  @!P0 IMAD.MOV.U32 R21, RZ, RZ, R9 ;  /* 0x000000ffff158224 */ /* 0x000fe200078e0009 */
[-C--:B------:R-:W-:Y:S01]  /*e2e0*/  @!P0 LEA.HI.X R25, R10, R153.reuse, R5, 0x1, P4 ;  /* 0x000000990a198211 */ /* 0x080fe200020f0c05 */
[----:B------:R-:W-:Y:S01]  /*e2f0*/  @P0 STS.128 [R217+0x6800], RZ ;  /* 0x006800ffd9000388 */ /* 0x000fe20000000c00 */
[C---:B------:R-:W-:Y:S01]  /*e300*/  @!P0 IMAD.WIDE.U32 R8, R223.reuse, 0xa0, R8 ;  /* 0x000000a0df088825 */ /* 0x040fe200078e0008 */
[----:B------:R-:W-:Y:S02]  /*e310*/  @!P0 MOV R2, c[0x0][0x1a4] ;  /* 0x0000690000028a02 */ /* 0x000fe40000000f00 */
[----:B------:R-:W-:Y:S01]  /*e320*/  @!PT LDS RZ, [RZ] ;  /* 0x00000000fffff984 */ /* 0x000fe20000000800 */
[----:B------:R-:W-:Y:S01]  /*e330*/  @!PT LDS RZ, [RZ] ;  /* 0x00000000fffff984 */ /* 0x000fe20000000800 */
[----:B------:R-:W-:Y:S01]  /*e340*/  @!PT LDS RZ, [RZ] ;  /* 0x00000000fffff984 */ /* 0x000fe20000000800 */
[----:B------:R3:W-:Y:S01]  /*e350*/  @!P0 LDGSTS.E.BYPASS.LTC128B.128 [R217+0x6800], [R24.64] ;  /* 0x0680000018d98fae */ /* 0x0007e2000b901d46 */
[----:B------:R-:W-:Y:S01]  /*e360*/  @!P0 IMAD R4, R4, 0xa0, RZ ;  /* 0x000000a004048824 */ /* 0x000fe200078e02ff */
[-C--:B------:R-:W-:Y:S01]  /*e370*/  @!P0 LEA R22, P3, R8, R152.reuse, 0x1 ;  /* 0x0000009808168211 */ /* 0x080fe200078608ff */
[C---:B------:R-:W-:Y:S01]  /*e380*/  @!P0 IMAD.WIDE.U32 R16, R223.reuse, 0xc0, R16 ;  /* 0x000000c0df108825 */ /* 0x040fe200078e0010 */
[----:B------:R-:W-:Y:S03]  /*e390*/  @P0 STS.128 [R217+0x7000], RZ ;  /* 0x007000ffd9000388 */ /* 0x000fe60000000c00 */
[----:B------:R-:W-:Y:S01]  /*e3a0*/  @!P0 IMAD.IADD R4, R4, 0x1, R9 ;  /* 0x0000000104048824 */ /* 0x000fe200078e0209 */
[----:B------:R-:W-:Y:S01]  /*e3b0*/  @!PT LDS RZ, [RZ] ;  /* 0x00000000fffff984 */ /* 0x000fe20000000800 */
[----:B------:R-:W-:Y:S01]  /*e3c0*/  @!PT LDS RZ, [RZ] ;  /* 0x00000000fffff984 */ /* 0x000fe20000000800 */
[----:B------:R-:W-:Y:S01]  /*e3d0*/  @!PT LDS RZ, [RZ] ;  /* 0x00000000fffff984 */ /* 0x000fe20000000800 */
[----:B------:R4:W-:Y:S01]  /*e3e0*/  @!P0 LDGSTS.E.BYPASS.LTC128B.128 [R217+0x7000], [R18.64] ;  /* 0x0700000012d98fae */ /* 0x0009e2000b901d46 */
[----:B------:R-:W-:Y:S01]  /*e3f0*/  @!P0 IMAD R2, R2, 0xc0, RZ ;  /* 0x000000c002028824 */ /* 0x000fe200078e02ff */
[-C--:B------:R-:W-:Y:S01]  /*e400*/  @!P0 LEA R6, P2, R16, R152.reuse, 0x1 ;  /* 0x0000009810068211 */ /* 0x080fe200078408ff */
[----:B------:R-:W-:Y:S01]  /*e410*/  @!P0 IMAD.MOV.U32 R0, RZ, RZ, c[0x0][0x1a4] ;  /* 0x00006900ff008624 */ /* 0x000fe200078e00ff */
[-C--:B------:R-:W-:Y:S01]  /*e420*/  @!P0 LEA.HI.X R23, R8, R153.reuse, R4, 0x1, P3 ;  /* 0x0000009908178211 */ /* 0x080fe200018f0c04 */
[----:B------:R-:W-:Y:S01]  /*e430*/  @P0 STS.128 [R217+0x7800], RZ ;  /* 0x007800ffd9000388 */ /* 0x000fe20000000c00 */
[----:B------:R-:W-:Y:S02]  /*e440*/  @!P0 IMAD.IADD R2, R2, 0x1, R17 ;  /* 0x0000000102028824 */ /* 0x000fe400078e0211 */
[----:B------:R-:W-:Y:S01]  /*e450*/  @!P0 IMAD.WIDE.U32 R20, R223, 0xe0, R20 ;  /* 0x000000e0df148825 */ /* 0x000fe200078e0014 */
[----:B------:R-:W-:Y:S01]  /*e460*/  @!PT LDS RZ, [RZ] ;  /* 0x00000000fffff984 */ /* 0x000fe20000000800 */
[----:B------:R-:W-:Y:S01]  /*e470*/  @!PT LDS RZ, [RZ] ;  /* 0x00000000fffff984 */ /* 0x000fe20000000800 */
[----:B------:R-:W-:Y:S01]  /*e480*/  @!PT LDS RZ, [RZ] ;  /* 0x00000000fffff984 */ /* 0x000fe20000000800 */
[----:B------:R5:W-:Y:S02]  /*e490*/  @!P0 LDGSTS.E.BYPASS.LTC128B.128 [R217+0x7800], [R22.64] ;  /* 0x0780000016d98fae */ /* 0x000be4000b901d46 */
[----:B------:R-:W-:Y:S01]  /*e4a0*/  @!P0 LEA.HI.X R7, R16, R153, R2, 0x1, P2 ;  /* 0x0000009910078211 */ /* 0x000fe200010f0c02 */
[----:B------:R-:W-:Y:S01]  /*e4b0*/  @!P0 IMAD R0, R0, 0xe0, RZ ;  /* 0x000000e000008824 */ /* 0x000fe200078e02ff */
[----:B------:R-:W-:Y:S01]  /*e4c0*/  @P0 STS.128 [R217+0x8000], RZ ;  /* 0x008000ffd9000388 */ /* 0x000fe20000000c00 */
[----:B------:R-:W-:Y:S03]  /*e4d0*/  @!P0 LEA R26, P1, R20, R152, 0x1 ;  /* 0x00000098141a8211 */ /* 0x000fe600078208ff */
[----:B------:R-:W-:Y:S01]  /*e4e0*/  @!P0 IADD3 R0, R0, R21, RZ ;  /* 0x0000001500008210 */ /* 0x000fe20007ffe0ff */
[----:B------:R-:W-:Y:S01]  /*e4f0*/  @!PT LDS RZ, [RZ] ;  /* 0x00000000fffff984 */ /* 0x000fe20000000800 */
[----:B------:R-:W-:Y:S01]  /*e500*/  @!PT LDS RZ, [RZ] ;  /* 0x00000000fffff984 */ /* 0x000fe20000000800 */
[----:B------:R-:W-:Y:S01]  /*e510*/  @!PT LDS RZ, [RZ] ;  /* 0x00000000fffff984 */ /* 0x000fe20000000800 */
[----:B------:R1:W-:Y:S03]  /*e520*/  @!P0 LDGSTS.E.BYPASS.LTC128B.128 [R217+0x8000], [R6.64] ;  /* 0x0800000006d98fae */ /* 0x0003e6000b901d46 */
[----:B------:R-:W-:Y:S01]  /*e530*/  @!P0 LEA.HI.X R27, R20, R153, R0, 0x1, P1 ;  /* 0x00000099141b8211 */ /* 0x000fe200008f0c00 */
[----:B------:R-:W-:Y:S01]  /*e540*/  @P0 STS.128 [R217+0x8800], RZ ;  /* 0x008800ffd9000388 */ /* 0x000fe20000000c00 */
[----:B------:R-:W-:Y:S03]  /*e550*/  ISETP.GE.AND P1, PT, R216, 0x2, PT ;  /* 0x00000002d800780c */ /* 0x000fe60003f26270 */
[----:B------:R-:W-:Y:S01]  /*e560*/  @!PT LDS RZ, [RZ] ;  /* 0x00000000fffff984 */ /* 0x000fe20000000800 */
[----:B------:R-:W-:Y:S01]  /*e570*/  @!PT LDS RZ, [RZ] ;  /* 0x00000000fffff984 */ /* 0x000fe20000000800 */
[----:B------:R-:W-:Y:S01]  /*e580*/  @!PT LDS RZ, [RZ] ;  /* 0x00000000fffff984 */ /* 0x000fe20000000800 */
[----:B------:R3:W-:Y:S04]  /*e590*/  @!P0 LDGSTS.E.BYPASS.LTC128B.128 [R217+0x8800], [R26.64] ;  /* 0x088000001ad98fae */ /* 0x0007e8000b901d46 */
[----:B------:R-:W-:Y:S04]  /*e5a0*/  LDSM.16.M88.4 R128, [R211] ;  /* 0x00000000d380783b */ /* 0x000fe80000000200 */
[----:B------:R-:W1:Y:S04]  /*e5b0*/  LDSM.16.M88.4 R8, [R209+0x1000] ;  /* 0x00100000d108783b */ /* 0x000e680000000200 */
[----:B----4-:R-:W2:Y:S04]  /*e5c0*/  LDSM.16.M88.4 R16, [R209+0x1400] ;  /* 0x00140000d110783b */ /* 0x010ea80000000200 */
[----:B------:R-:W0:Y:S04]  /*e5d0*/  LDGDEPBAR ;  /* 0x00000000000079af */ /* 0x000e280000000000 */
[----:B------:R-:W-:Y:S04]  /*e5e0*/  LDSM.16.M88.4 R32, [R209+0x1c00] ;  /* 0x001c0000d120783b */ /* 0x000fe80000000200 */
[----:B------:R-:W-:Y:S04]  /*e5f0*/  LDSM.16.M88.4 R40, [R209+0x2000] ;  /* 0x00200000d128783b */ /* 0x000fe80000000200 */
[----:B---3--:R-:W5:Y:S04]  /*e600*/  LDSM.16.M88.4 R24, [R209+0x1800] ;  /* 0x00180000d118783b */ /* 0x008f680000000200 */
[----:B------:R-:W3:Y:S04]  /*e610*/  LDSM.16.M88.4 R48, [R209+0x2400] ;  /* 0x00240000d130783b */ /* 0x000ee80000000200 */
[----:B------:R-:W4:Y:S04]  /*e620*/  LDSM.16.M88.4 R56, [R209+0x2800] ;  /* 0x00280000d138783b */ /* 0x000f280000000200 */
[----:B------:R-:W3:Y:S04]  /*e630*/  LDSM.16.M88.4 R64, [R209+0x2c00] ;  /* 0x002c0000d140783b */ /* 0x000ee80000000200 */
[----:B------:R-:W3:Y:S01]  /*e640*/  LDSM.16.M88.4 R72, [R209+0x3000] ;  /* 0x00300000d148783b */ /* 0x000ee20000000200 */
[C---:B-1----:R-:W-:Y:S03]  /*e650*/  HMMA.16816.F32.BF16 R4, R128.reuse, R8, RZ ;  /* 0x000000088004723c */ /* 0x042fe600000418ff */
[----:B------:R-:W1:Y:S04]  /*e660*/  LDSM.16.M88.4 R80, [R209+0x3400] ;  /* 0x00340000d150783b */ /* 0x000e680000000200 */
[----:B------:R-:W1:Y:S01]  /*e670*/  LDSM.16.M88.4 R88, [R209+0x3800] ;  /* 0x00380000d158783b */ /* 0x000e620000000200 */
[C---:B------:R-:W-:Y:S03]  /*e680*/  HMMA.16816.F32.BF16 R8, R128.reuse, R10, RZ ;  /* 0x0000000a8008723c */ /* 0x040fe600000418ff */
[----:B------:R-:W1:Y:S04]  /*e690*/  LDSM.16.M88.4 R96, [R209+0x3c00] ;  /* 0x003c0000d160783b */ /* 0x000e680000000200 */
[----:B------:R-:W1:Y:S01]  /*e6a0*/  LDSM.16.M88.4 R104, [R209+0x4000] ;  /* 0x00400000d168783b */ /* 0x000e620000000200 */
[C---:B--2---:R-:W-:Y:S03]  /*e6b0*/  HMMA.16816.F32.BF16 R12, R128.reuse, R16, RZ ;  /* 0x00000010800c723c */ /* 0x044fe600000418ff */
[----:B------:R-:W2:Y:S04]  /*e6c0*/  LDSM.16.M88.4 R112, [R209+0x4400] ;  /* 0x00440000d170783b */ /* 0x000ea80000000200 */
[----:B------:R-:W1:Y:S01]  /*e6d0*/  LDSM.16.M88.4 R120, [R209+0x4800] ;  /* 0x00480000d178783b */ /* 0x000e620000000200 */
[C---:B------:R-:W-:Y:S03]  /*e6e0*/  HMMA.16816.F32.BF16 R16, R128.reuse, R18, RZ ;  /* 0x000000128010723c */ /* 0x040fe600000418ff */
[----:B------:R-:W1:Y:S04]  /*e6f0*/  LDSM.16.M88.4 R152, [R209+0x4c00] ;  /* 0x004c0000d198783b */ /* 0x000e680000000200 */
[----:B------:R-:W-:Y:S01]  /*e700*/  LDSM.16.M88.4 R156, [R210] ;  /* 0x00000000d29c783b */ /* 0x000fe20000000200 */
[C---:B-----5:R-:W-:Y:S03]  /*e710*/  HMMA.16816.F32.BF16 R20, R128.reuse, R24, RZ ;  /* 0x000000188014723c */ /* 0x060fe600000418ff */
[----:B------:R-:W5:Y:S04]  /*e720*/  LDSM.16.M88.4 R160, [R208] ;  /* 0x00000000d0a0783b */ /* 0x000f680000000200 */
[----:B------:R-:W1:Y:S01]  /*e730*/  LDSM.16.M88.4 R164, [R208+0x400] ;  /* 0x00040000d0a4783b */ /* 0x000e620000000200 */
[C---:B------:R-:W-:Y:S03]  /*e740*/  HMMA.16816.F32.BF16 R24, R128.reuse, R26, RZ ;  /* 0x0000001a8018723c */ /* 0x040fe600000418ff */
[----:B------:R-:W1:Y:S04]  /*e750*/  LDSM.16.M88.4 R168, [R208+0x800] ;  /* 0x00080000d0a8783b */ /* 0x000e680000000200 */
[----:B------:R-:W-:Y:S01]  /*e760*/  LDSM.16.M88.4 R172, [R208+0x1000] ;  /* 0x00100000d0ac783b */ /* 0x000fe20000000200 */
[C---:B------:R-:W-:Y:S03]  /*e770*/  HMMA.16816.F32.BF16 R28, R128.reuse, R32, RZ ;  /* 0x00000020801c723c */ /* 0x040fe600000418ff */
[----:B------:R-:W-:Y:S04]  /*e780*/  LDSM.16.M88.4 R176, [R208+0x1400] ;  /* 0x00140000d0b0783b */ /* 0x000fe80000000200 */
        /* <DEDUP_REMOVED lines=10> */
[C---:B---3--:R-:W-:Y:S08]  /*e830*/  HMMA.16816.F32.BF16 R44, R128.reuse, R48, RZ ;  /* 0x00000030802c723c */ /* 0x048ff000000418ff */
[C---:B------:R-:W-:Y:S08]  /*e840*/  HMMA.16816.F32.BF16 R48, R128.reuse, R50, RZ ;  /* 0x000000328030723c */ /* 0x040ff000000418ff */
[C---:B----4-:R-:W-:Y:S08]  /*e850*/  HMMA.16816.F32.BF16 R52, R128.reuse, R56, RZ ;  /* 0x000000388034723c */ /* 0x050ff000000418ff */
[C---:B------:R-:W-:Y:S08]  /*e860*/  HMMA.16816.F32.BF16 R56, R128.reuse, R58, RZ ;  /* 0x0000003a8038723c */ /* 0x040ff000000418ff */
[C---:B------:R-:W-:Y:S08]  /*e870*/  HMMA.16816.F32.BF16 R60, R128.reuse, R64, RZ ;  /* 0x00000040803c723c */ /* 0x040ff000000418ff */
[C---:B------:R-:W-:Y:S08]  /*e880*/  HMMA.16816.F32.BF16 R64, R128.reuse, R66, RZ ;  /* 0x000000428040723c */ /* 0x040ff000000418ff */
[C---:B------:R-:W-:Y:S08]  /*e890*/  HMMA.16816.F32.BF16 R68, R128.reuse, R72, RZ ;  /* 0x000000488044723c */ /* 0x040ff000000418ff */
[C---:B------:R-:W-:Y:S08]  /*e8a0*/  HMMA.16816.F32.BF16 R72, R128.reuse, R74, RZ ;  /* 0x0000004a8048723c */ /* 0x040ff000000418ff */
[C---:B-1----:R-:W-:Y:S08]  /*e8b0*/  HMMA.16816.F32.BF16 R76, R128.reuse, R80, RZ ;  /* 0x00000050804c723c */ /* 0x042ff000000418ff */
[C---:B------:R-:W-:Y:S08]  /*e8c0*/  HMMA.16816.F32.BF16 R80, R128.reuse, R82, RZ ;  /* 0x000000528050723c */ /* 0x040ff000000418ff */
[C---:B------:R-:W-:Y:S08]  /*e8d0*/  HMMA.16816.F32.BF16 R84, R128.reuse, R88, RZ ;  /* 0x000000588054723c */ /* 0x040ff000000418ff */
[C---:B------:R-:W-:Y:S08]  /*e8e0*/  HMMA.16816.F32.BF16 R88, R128.reuse, R90, RZ ;  /* 0x0000005a8058723c */ /* 0x040ff000000418ff */
[C---:B------:R-:W-:Y:S08]  /*e8f0*/  HMMA.16816.F32.BF16 R92, R128.reuse, R96, RZ ;  /* 0x00000060805c723c */ /* 0x040ff000000418ff */
[C---:B------:R-:W-:Y:S08]  /*e900*/  HMMA.16816.F32.BF16 R96, R128.reuse, R98, RZ ;  /* 0x000000628060723c */ /* 0x040ff000000418ff */
[C---:B------:R-:W-:Y:S08]  /*e910*/  HMMA.16816.F32.BF16 R100, R128.reuse, R104, RZ ;  /* 0x000000688064723c */ /* 0x040ff000000418ff */
[C---:B------:R-:W-:Y:S08]  /*e920*/  HMMA.16816.F32.BF16 R104, R128.reuse, R106, RZ ;  /* 0x0000006a8068723c */ /* 0x040ff000000418ff */
[C---:B--2---:R-:W-:Y:S08]  /*e930*/  HMMA.16816.F32.BF16 R108, R128.reuse, R112, RZ ;  /* 0x00000070806c723c */ /* 0x044ff000000418ff */
[C---:B------:R-:W-:Y:S08]  /*e940*/  HMMA.16816.F32.BF16 R112, R128.reuse, R114, RZ ;  /* 0x000000728070723c */ /* 0x040ff000000418ff */
[C---:B------:R-:W-:Y:S08]  /*e950*/  HMMA.16816.F32.BF16 R116, R128.reuse, R120, RZ ;  /* 0x000000788074723c */ /* 0x040ff000000418ff */
[C---:B------:R-:W-:Y:S08]  /*e960*/  HMMA.16816.F32.BF16 R120, R128.reuse, R122, RZ ;  /* 0x0000007a8078723c */ /* 0x040ff000000418ff */
[C---:B------:R-:W-:Y:S08]  /*e970*/  HMMA.16816.F32.BF16 R124, R128.reuse, R152, RZ ;  /* 0x00000098807c723c */ /* 0x040ff000000418ff */
[----:B------:R-:W-:Y:S01]  /*e980*/  HMMA.16816.F32.BF16 R128, R128, R154, RZ ;  /* 0x0000009a8080723c */ /* 0x000fe200000418ff */
[----:B------:R-:W1:Y:S07]  /*e990*/  LDSM.16.M88.4 R152, [R208+0xc00] ;  /* 0x000c0000d098783b */ /* 0x000e6e0000000200 */
[C---:B-----5:R-:W-:Y:S08]  /*e9a0*/  HMMA.16816.F32.BF16 R4, R156.reuse, R160, R4 ;  /* 0x000000a09c04723c */ /* 0x060ff00000041804 */
[C---:B------:R-:W-:Y:S01]  /*e9b0*/  HMMA.16816.F32.BF16 R8, R156.reuse, R162, R8 ;  /* 0x000000a29c08723c */ /* 0x040fe20000041808 */
[----:B------:R-:W2:Y:S07]  /*e9c0*/  LDSM.16.M88.4 R160, [R208+0x2000] ;  /* 0x00200000d0a0783b */ /* 0x000eae0000000200 */
[C---:B------:R-:W-:Y:S08]  /*e9d0*/  HMMA.16816.F32.BF16 R12, R156.reuse, R164, R12 ;  /* 0x000000a49c0c723c */ /* 0x040ff0000004180c */
[C---:B------:R-:W-:Y:S01]  /*e9e0*/  HMMA.16816.F32.BF16 R16, R156.reuse, R166, R16 ;  /* 0x000000a69c10723c */ /* 0x040fe20000041810 */
[----:B------:R-:W3:Y:S07]  /*e9f0*/  LDSM.16.M88.4 R164, [R208+0x2400] ;  /* 0x00240000d0a4783b */ /* 0x000eee0000000200 */
[C---:B------:R-:W-:Y:S08]  /*ea00*/  HMMA.16816.F32.BF16 R20, R156.reuse, R168, R20 ;  /* 0x000000a89c14723c */ /* 0x040ff00000041814 */
[C---:B------:R-:W-:Y:S01]  /*ea10*/  HMMA.16816.F32.BF16 R24, R156.reuse, R170, R24 ;  /* 0x000000aa9c18723c */ /* 0x040fe20000041818 */
[----:B------:R-:W4:Y:S01]  /*ea20*/  LDSM.16.M88.4 R168, [R208+0x3c00] ;  /* 0x003c0000d0a8783b */ /* 0x000f220000000200 */
[----:B------:R-:W-:Y:S04]  /*ea30*/  DEPBAR.LE SB0, 0x0 ;  /* 0x000080000000791a */ /* 0x000fe80000000000 */
[----:B------:R-:W-:Y:S02]  /*ea40*/  BAR.SYNC.DEFER_BLOCKING 0x0 ;  /* 0x0000000000007b1d */ /* 0x000fe40000010000 */
[C---:B-1----:R-:W-:Y:S07]  /*ea50*/  HMMA.16816.F32.BF16 R28, R156.reuse, R152, R28 ;  /* 0x000000989c1c723c */ /* 0x042fee000004181c */
[----:B------:R-:W-:Y:S01]  /*ea60*/  IMAD.MOV.U32 R152, RZ, RZ, R232 ;  /* 0x000000ffff987224 */ /* 0x000fe200078e00e8 */
[C---:B------:R-:W-:Y:S04]  /*ea70*/  HMMA.16816.F32.BF16 R32, R156.reuse, R154, R32 ;  /* 0x0000009a9c20723c */ /* 0x040fe80000041820 */
[----:B------:R-:W-:Y:S04]  /*ea80*/  IMAD.MOV.U32 R153, RZ, RZ, R233 ;  /* 0x000000ffff997224 */ /* 0x000fe800078e00e9 */
        /* <DEDUP_REMOVED lines=22> */
[C---:B----4-:R-:W-:Y:S08]  /*ebf0*/  HMMA.16816.F32.BF16 R124, R156.reuse, R168, R124 ;  /* 0x000000a89c7c723c */ /* 0x050ff0000004187c */
[----:B------:R-:W-:Y:S01]  /*ec00*/  HMMA.16816.F32.BF16 R128, R156, R170, R128 ;  /* 0x000000aa9c80723c */ /* 0x000fe20000041880 */
[----:B------:R-:W-:-:S07]  /*ec10*/  @!P1 BRA `(.L_x_731) ;  /* 0x000009e000009947 */ /* 0x000fce0003800000 */
[----:B------:R-:W-:Y:S05]  /*ec20*/  IMAD.MOV.U32 R159, RZ, RZ, c[0x0][0x198] ;  /* 0x00006600ff9f7624 */ /* 0x000fea00078e00ff */
[----:B------:R-:W-:Y:S04]  /*ec30*/  LEA R2, -R159, RZ, 0x8 ;  /* 0x000000ff9f027211 */ /* 0x000fe800078e41ff */
[----:B------:R-:W-:Y:S01]  /*ec40*/  SHF.R.S32.HI R0, RZ, 0x1f, R2 ;  /* 0x0000001fff007819 */ /* 0x000fe20000011402 */
[----:B------:R-:W-:-:S06]  /*ec50*/  @!P6 BRA `(.L_x_732) ;  /* 0x000003d00000e947 */ /* 0x000fcc0003800000 */
[----:B------:R-:W-:Y:S01]  /*ec60*/  IMAD.SHL.U32 R160, R216, 0x100, RZ ;  /* 0x00000100d8a07824 */ /* 0x000fe200078e00ff */
[----:B------:R-:W-:Y:S04]  /*ec70*/  IABS R0, c[0x0][0x2d0] ;  /* 0x0000b40000007a13 */ /* 0x000fe80000000000 */
[----:B------:R-:W1:Y:S01]  /*ec80*/  I2F.RP R162, R0 ;  /* 0x0000000000a27306 */ /* 0x000e620000209400 */
[C---:B------:R-:W-:Y:S02]  /*ec90*/  IADD3 R157, R160.reuse, -0x200, RZ ;  /* 0xfffffe00a09d7810 */ /* 0x040fe40007ffe0ff */
[----:B------:R-:W-:Y:S02]  /*eca0*/  IADD3 R160, R160, -0x100, RZ ;  /* 0xffffff00a0a07810 */ /* 0x000fe40007ffe0ff */
[----:B------:R-:W-:Y:S02]  /*ecb0*/  IABS R149, R157 ;  /* 0x0000009d00957213 */ /* 0x000fe40000000000 */
[----:B------:R-:W-:Y:S02]  /*ecc0*/  IABS R155, R160 ;  /* 0x000000a0009b7213 */ /* 0x000fe40000000000 */
[----:B------:R-:W-:Y:S02]  /*ecd0*/  LOP3.LUT R160, R160, c[0x0][0x2d0], RZ, 0x3c, !PT ;  /* 0x0000b400a0a07a12 */ /* 0x000fe400078e3cff */
[----:B------:R-:W-:Y:S04]  /*ece0*/  LOP3.LUT R157, R157, c[0x0][0x2d0], RZ, 0x3c, !PT ;  /* 0x0000b4009d9d7a12 */ /* 0x000fe800078e3cff */
        /* <DEDUP_REMOVED lines=13> */
[C---:B------:R-:W-:Y:S02]  /*edc0*/  IMAD R155, R0.reuse, R154, R155 ;  /* 0x0000009a009b7224 */ /* 0x040fe400078e029b */
[----:B------:R-:W-:Y:S01]  /*edd0*/  IMAD.MOV.U32 R2, RZ, RZ, c[0x0][0x2d0] ;  /* 0x0000b400ff027624 */ /* 0x000fe200078e00ff */
[C---:B------:R-:W-:Y:S02]  /*ede0*/  ISETP.GT.U32.AND P2, PT, R0.reuse, R149, PT ;  /* 0x000000950000720c */ /* 0x040fe40003f44070 */
[----:B------:R-:W-:Y:S11]  /*edf0*/  ISETP.GT.U32.AND P3, PT, R0, R155, PT ;  /* 0x0000009b0000720c */ /* 0x000ff60003f64070 */
[--C-:B------:R-:W-:Y:S01]  /*ee00*/  @!P2 IMAD.IADD R149, R149, 0x1, -R0.reuse ;  /* 0x000000019595a824 */ /* 0x100fe200078e0a00 */
[----:B------:R-:W-:Y:S01]  /*ee10*/  @!P2 IADD3 R156, R156, 0x1, RZ ;  /* 0x000000019c9ca810 */ /* 0x000fe20007ffe0ff */
[----:B------:R-:W-:Y:S01]  /*ee20*/  @!P3 IMAD.IADD R155, R155, 0x1, -R0 ;  /* 0x000000019b9bb824 */ /* 0x000fe200078e0a00 */
[----:B------:R-:W-:Y:S02]  /*ee30*/  ISETP.GE.AND P2, PT, R160, RZ, PT ;  /* 0x000000ffa000720c */ /* 0x000fe40003f46270 */
[-C--:B------:R-:W-:Y:S02]  /*ee40*/  ISETP.GE.U32.AND P4, PT, R149, R0.reuse, PT ;  /* 0x000000009500720c */ /* 0x080fe40003f86070 */
[----:B------:R-:W-:Y:S02]  /*ee50*/  ISETP.GE.U32.AND P5, PT, R155, R0, PT ;  /* 0x000000009b00720c */ /* 0x000fe40003fa6070 */
[----:B------:R-:W-:Y:S02]  /*ee60*/  @!P3 IADD3 R158, R158, 0x1, RZ ;  /* 0x000000019e9eb810 */ /* 0x000fe40007ffe0ff */
[----:B------:R-:W-:Y:S02]  /*ee70*/  ISETP.NE.AND P3, PT, RZ, c[0x0][0x2d0], PT ;  /* 0x0000b400ff007a0c */ /* 0x000fe40003f65270 */
[----:B------:R-:W-:Y:S05]  /*ee80*/  LOP3.LUT R0, RZ, c[0x0][0x2d0], RZ, 0x33, !PT ;  /* 0x0000b400ff007a12 */ /* 0x000fea00078e33ff */
        /* <DEDUP_REMOVED lines=11> */
[----:B------:R-:W2:Y:S02]  /*ef40*/  LDG.E R149, [R160.64] ;  /* 0x00000006a0957981 */ /* 0x000ea4000c1e1900 */
[----:B------:R-:W-:Y:S02]  /*ef50*/  IMAD R2, R0, R2, -0x100 ;  /* 0xffffff0000027424 */ /* 0x000fe400078e0202 */
[----:B------:R-:W2:Y:S02]  /*ef60*/  LDG.E R154, [R154.64] ;  /* 0x000000069a9a7981 */ /* 0x000ea4000c1e1900 */
[----:B------:R-:W-:Y:S01]  /*ef70*/  IMAD.WIDE.U32 R156, R2, c[0x0][0x198], RZ ;  /* 0x00006600029c7a25 */ /* 0x000fe200078e00ff */
[----:B------:R-:W-:Y:S05]  /*ef80*/  SHF.R.S32.HI R0, RZ, 0x1f, R2 ;  /* 0x0000001fff007819 */ /* 0x000fea0000011402 */
[----:B------:R-:W-:Y:S04]  /*ef90*/  IMAD R0, R0, c[0x0][0x198], RZ ;  /* 0x0000660000007a24 */ /* 0x000fe800078e02ff */
[----:B------:R-:W-:Y:S04]  /*efa0*/  IMAD R0, R2, c[0x0][0x19c], R0 ;  /* 0x0000670002007a24 */ /* 0x000fe800078e0200 */
[----:B------:R-:W-:Y:S02]  /*efb0*/  IMAD.IADD R157, R157, 0x1, R0 ;  /* 0x000000019d9d7824 */ /* 0x000fe400078e0200 */
[----:B--2---:R-:W-:Y:S04]  /*efc0*/  IMAD.IADD R149, R149, 0x1, -R154 ;  /* 0x0000000195957824 */ /* 0x004fe800078e0a9a */
[C---:B------:R-:W-:Y:S01]  /*efd0*/  IMAD.WIDE.U32 R156, R149.reuse, c[0x0][0x180], R156 ;  /* 0x00006000959c7a25 */ /* 0x040fe200078e009c */
[----:B------:R-:W-:Y:S05]  /*efe0*/  SHF.R.S32.HI R2, RZ, 0x1f, R149 ;  /* 0x0000001fff027819 */ /* 0x000fea0000011495 */
[----:B------:R-:W-:Y:S04]  /*eff0*/  IMAD R2, R2, c[0x0][0x180], RZ ;  /* 0x0000600002027a24 */ /* 0x000fe800078e02ff */
[----:B------:R-:W-:Y:S04]  /*f000*/  IMAD R2, R149, c[0x0][0x184], R2 ;  /* 0x0000610095027a24 */ /* 0x000fe800078e0202 */
[----:B------:R-:W-:Y:S02]  /*f010*/  IMAD.IADD R0, R157, 0x1, R2 ;  /* 0x000000019d007824 */ /* 0x000fe400078e0202 */
[----:B------:R-:W-:Y:S04]  /*f020*/  IMAD.MOV.U32 R2, RZ, RZ, R156 ;  /* 0x000000ffff027224 */ /* 0x000fe800078e009c */
.L_x_732:
[----:B------:R1:W-:Y:S01]  /*f030*/  @P0 STS [R217+0x1004], RZ ;  /* 0x001004ffd9000388 */ /* 0x0003e20000000800 */
[CC--:B------:R-:W-:Y:S01]  /*f040*/  LEA R172, P4, R2.reuse, R229.reuse, 0x1 ;  /* 0x000000e502ac7211 */ /* 0x0c0fe200078808ff */
[----:B------:R-:W-:Y:S01]  /*f050*/  @!P0 IMAD.MOV.U32 R155, RZ, RZ, c[0x0][0x19c] ;  /* 0x00006700ff9b8624 */ /* 0x000fe200078e00ff */
[----:B------:R-:W-:Y:S01]  /*f060*/  @!P0 IADD3 R154, P3, R213, R2, RZ ;  /* 0x00000002d59a8210 */ /* 0x000fe20007f7e0ff */
[----:B------:R1:W-:Y:S01]  /*f070*/  @P0 STS.64 [R217+0x1008], RZ ;  /* 0x001008ffd9000388 */ /* 0x0003e20000000a00 */
[--C-:B------:R-:W-:Y:S01]  /*f080*/  LEA.HI.X R173, R2, R228, R0.reuse, 0x1, P4 ;  /* 0x000000e402ad7211 */ /* 0x100fe200020f0c00 */
[----:B------:R-:W-:Y:S01]  /*f090*/  @!P0 IMAD.MOV.U32 R157, RZ, RZ, c[0x0][0x19c] ;  /* 0x00006700ff9d8624 */ /* 0x000fe200078e00ff */
[CC--:B------:R-:W-:Y:S01]  /*f0a0*/  @!P0 LEA R156, P2, R159.reuse, R2.reuse, 0x6 ;  /* 0x000000029f9c8211 */ /* 0x0c0fe200078430ff */
[----:B------:R1:W-:Y:S01]  /*f0b0*/  @P0 STS [R217+0x1000], RZ ;  /* 0x001000ffd9000388 */ /* 0x0003e20000000800 */
[----:B------:R-:W-:Y:S01]  /*f0c0*/  @!P0 IMAD.X R149, R212, 0x1, R0, P3 ;  /* 0x00000001d4958824 */ /* 0x000fe200018e0600 */
[C---:B------:R-:W-:Y:S01]  /*f0d0*/  @!P0 LEA R158, P1, R159.reuse, R2, 0x7 ;  /* 0x000000029f9e8211 */ /* 0x040fe200078238ff */
[----:B------:R-:W-:Y:S01]  /*f0e0*/  @!P0 IMAD.MOV.U32 R166, RZ, RZ, R2 ;  /* 0x000000ffffa68224 */ /* 0x000fe200078e0002 */
[----:B------:R-:W-:Y:S01]  /*f0f0*/  @!PT LDS RZ, [RZ] ;  /* 0x00000000fffff984 */ /* 0x000fe20000000800 */
[----:B------:R-:W-:Y:S01]  /*f100*/  @!PT LDS RZ, [RZ] ;  /* 0x00000000fffff984 */ /* 0x000fe20000000800 */
[----:B------:R-:W-:Y:S01]  /*f110*/  @!PT LDS RZ, [RZ] ;  /* 0x00000000fffff984 */ /* 0x000fe20000000800 */
[----:B------:R1:W-:Y:S01]  /*f120*/  @!P0 LDGSTS.E.BYPASS.LTC128B.128 [R217+0x1000], [R172.64] ;  /* 0x01000000acd98fae */ /* 0x0003e2000b901d46 */
[CC--:B------:R-:W-:Y:S01]  /*f130*/  @!P0 LEA.HI.X R155, R159.reuse, R0.reuse, R155, 0x6, P2 ;  /* 0x000000009f9b8211 */ /* 0x0c0fe200010f349b */
[--C-:B------:R-:W-:Y:S01]  /*f140*/  @!P0 IMAD.MOV.U32 R167, RZ, RZ, R0.reuse ;  /* 0x000000ffffa78224 */ /* 0x100fe200078e0000 */
[CC--:B------:R-:W-:Y:S01]  /*f150*/  @!P0 LEA R170, P2, R154.reuse, R229.reuse, 0x1 ;  /* 0x000000e59aaa8211 */ /* 0x0c0fe200078408ff */
[----:B------:R1:W-:Y:S01]  /*f160*/  @P0 STS.128 [R217+0x1800], RZ ;  /* 0x001800ffd9000388 */ /* 0x0003e20000000c00 */
[C---:B------:R-:W-:Y:S01]  /*f170*/  @!P0 LEA.HI.X R157, R159.reuse, R0, R157, 0x7, P1 ;  /* 0x000000009f9d8211 */ /* 0x040fe200008f3c9d */
[--C-:B------:R-:W-:Y:S01]  /*f180*/  @!P0 IMAD.MOV.U32 R165, RZ, RZ, R0.reuse ;  /* 0x000000ffffa58224 */ /* 0x100fe200078e0000 */
[----:B------:R-:W-:Y:S01]  /*f190*/  @!P0 LEA.HI.X R171, R154, R228, R149, 0x1, P2 ;  /* 0x000000e49aab8211 */ /* 0x000fe200010f0c95 */
[--C-:B------:R-:W-:Y:S01]  /*f1a0*/  @!P0 IMAD.MOV.U32 R163, RZ, RZ, R0.reuse ;  /* 0x000000ffffa38224 */ /* 0x100fe200078e0000 */
[CC--:B------:R-:W-:Y:S01]  /*f1b0*/  @!P0 LEA R168, P1, R156.reuse, R229.reuse, 0x1 ;  /* 0x000000e59ca88211 */ /* 0x0c0fe200078208ff */
[----:B------:R-:W-:Y:S01]  /*f1c0*/  @!P0 IMAD.MOV.U32 R161, RZ, RZ, R0 ;  /* 0x000000ffffa18224 */ /* 0x000fe200078e0000 */
[----:B------:R-:W-:Y:S01]  /*f1d0*/  @!P0 MOV R164, R2 ;  /* 0x0000000200a48202 */ /* 0x000fe20000000f00 */
[----:B------:R-:W-:Y:S01]  /*f1e0*/  @!PT LDS RZ, [RZ] ;  /* 0x00000000fffff984 */ /* 0x000fe20000000800 */
[----:B------:R-:W-:Y:S01]  /*f1f0*/  @!PT LDS RZ, [RZ] ;  /* 0x00000000fffff984 */ /* 0x000fe20000000800 */
[----:B------:R-:W-:Y:S01]  /*f200*/  @!PT LDS RZ, [RZ] ;  /* 0x00000000fffff984 */ /* 0x000fe20000000800 */
[----:B------:R1:W-:Y:S01]  /*f210*/  @!P0 LDGSTS.E.BYPASS.LTC128B.128 [R217+0x1800], [R170.64] ;  /* 0x01800000aad98fae */ /* 0x0003e2000b901d46 */
[----:B------:R-:W-:Y:S01]  /*f220*/  @!P0 IMAD.MOV.U32 R0, RZ, RZ, c[0x0][0x19c] ;  /* 0x00006700ff008624 */ /* 0x000fe200078e00ff */
[-C--:B------:R-:W-:Y:S01]  /*f230*/  @!P0 LEA.HI.X R169, R156, R228.reuse, R155, 0x1, P1 ;  /* 0x000000e49ca98211 */ /* 0x080fe200008f0c9b */
[C---:B------:R-:W-:Y:S01]  /*f240*/  @!P0 IMAD.WIDE.U32 R166, R159.reuse, 0x60, R166 ;  /* 0x000000609fa68825 */ /* 0x040fe200078e00a6 */
[----:B------:R1:W-:Y:S01]  /*f250*/  @P0 STS.128 [R217+0x2000], RZ ;  /* 0x002000ffd9000388 */ /* 0x0003e20000000c00 */
[-C--:B------:R-:W-:Y:S02]  /*f260*/  @!P0 LEA R156, P1, R158, R229.reuse, 0x1 ;  /* 0x000000e59e9c8211 */ /* 0x080fe400078208ff */
[----:B------:R-:W-:Y:S01]  /*f270*/  @!P0 IMAD R0, R0, 0x60, RZ ;  /* 0x0000006000008824 */ /* 0x000fe200078e02ff */
[----:B------:R-:W-:Y:S01]  /*f280*/  @!PT LDS RZ, [RZ] ;  /* 0x00000000fffff984 */ /* 0x000fe20000000800 */
[----:B------:R-:W-:Y:S01]  /*f290*/  @!PT LDS RZ, [RZ] ;  /* 0x00000000fffff984 */ /* 0x000fe20000000800 */
[----:B------:R-:W-:Y:S01]  /*f2a0*/  @!PT LDS RZ, [RZ] ;  /* 0x00000000fffff984 */ /* 0x000fe20000000800 */
[----:B------:R1:W-:Y:S01]  /*f2b0*/  @!P0 LDGSTS.E.BYPASS.LTC128B.128 [R217+0x2000], [R168.64] ;  /* 0x02000000a8d98fae */ /* 0x0003e2000b901d46 */
[-C--:B------:R-:W-:Y:S01]  /*f2c0*/  @!P0 LEA R176, P4, R166, R229.reuse, 0x1 ;  /* 0x000000e5a6b08211 */ /* 0x080fe200078808ff */
[C---:B------:R-:W-:Y:S01]  /*f2d0*/  @!P0 IMAD.WIDE.U32 R164, R159.reuse, 0xa0, R164 ;  /* 0x000000a09fa48825 */ /* 0x040fe200078e00a4 */
[----:B------:R-:W-:Y:S01]  /*f2e0*/  @!P0 LEA.HI.X R157, R158, R228, R157, 0x1, P1 ;  /* 0x000000e49e9d8211 */ /* 0x000fe200008f0c9d */
[----:B------:R1:W-:Y:S01]  /*f2f0*/  @P0 STS.128 [R217+0x2800], RZ ;  /* 0x002800ffd9000388 */ /* 0x0003e20000000c00 */
[----:B------:R-:W-:Y:S01]  /*f300*/  @!P0 MOV R154, c[0x0][0x19c] ;  /* 0x00006700009a8a02 */ /* 0x000fe20000000f00 */
[----:B------:R-:W-:Y:S01]  /*f310*/  @!P0 IMAD.IADD R0, R0, 0x1, R167 ;  /* 0x0000000100008824 */ /* 0x000fe200078e02a7 */
[----:B------:R-:W-:Y:S01]  /*f320*/  @!P0 LEA R174, P3, R164, R229, 0x1 ;  /* 0x000000e5a4ae8211 */ /* 0x000fe200078608ff */
[----:B------:R-:W-:Y:S01]  /*f330*/  @!P0 IMAD.MOV.U32 R162, RZ, RZ, R2 ;  /* 0x000000ffffa28224 */ /* 0x000fe200078e0002 */
[----:B------:R-:W-:Y:S01]  /*f340*/  @!P0 MOV R160, R2 ;  /* 0x0000000200a08202 */ /* 0x000fe20000000f00 */
[----:B------:R-:W-:Y:S01]  /*f350*/  @!P0 IMAD R154, R154, 0xa0, RZ ;  /* 0x000000a09a9a8824 */ /* 0x000fe200078e02ff */
[-C--:B------:R-:W-:Y:S01]  /*f360*/  @!P0 LEA.HI.X R177, R166, R228.reuse, R0, 0x1, P4 ;  /* 0x000000e4a6b18211 */ /* 0x080fe200020f0c00 */
[C---:B------:R-:W-:Y:S03]  /*f370*/  @!P0 IMAD.WIDE.U32 R162, R159.reuse, 0xc0, R162 ;  /* 0x000000c09fa28825 */ /* 0x040fe600078e00a2 */
[----:B------:R-:W-:Y:S01]  /*f380*/  @!P0 IADD3 R154, R154, R165, RZ ;  /* 0x000000a59a9a8210 */ /* 0x000fe20007ffe0ff */
[----:B------:R-:W-:Y:S01]  /*f390*/  @!PT LDS RZ, [RZ] ;  /* 0x00000000fffff984 */ /* 0x000fe20000000800 */
[----:B------:R-:W-:Y:S01]  /*f3a0*/  @!PT LDS RZ, [RZ] ;  /* 0x00000000fffff984 */ /* 0x000fe20000000800 */
[----:B------:R-:W-:Y:S01]  /*f3b0*/  @!PT LDS RZ, [RZ] ;  /* 0x00000000fffff984 */ /* 0x000fe20000000800 */
[----:B------:R1:W-:Y:S01]  /*f3c0*/  @!P0 LDGSTS.E.BYPASS.LTC128B.128 [R217+0x2800], [R176.64] ;  /* 0x02800000b0d98fae */ /* 0x0003e2000b901d46 */
[-C--:B------:R-:W-:Y:S01]  /*f3d0*/  @!P0 LEA R158, P2, R162, R229.reuse, 0x1 ;  /* 0x000000e5a29e8211 */ /* 0x080fe200078408ff */
[----:B------:R-:W-:Y:S01]  /*f3e0*/  @!P0 IMAD.WIDE.U32 R160, R159, 0xe0, R160 ;  /* 0x000000e09fa08825 */ /* 0x000fe200078e00a0 */
[----:B------:R-:W-:Y:S01]  /*f3f0*/  @!P0 LEA.HI.X R175, R164, R228, R154, 0x1, P3 ;  /* 0x000000e4a4af8211 */ /* 0x000fe200018f0c9a */
[----:B------:R1:W-:Y:S02]  /*f400*/  @P0 STS.128 [R217+0x3000], RZ ;  /* 0x003000ffd9000388 */ /* 0x0003e40000000c00 */
[----:B------:R-:W-:Y:S01]  /*f410*/  @!P0 IMAD.MOV.U32 R149, RZ, RZ, c[0x0][0x19c] ;  /* 0x00006700ff958624 */ /* 0x000fe200078e00ff */
[----:B------:R-:W-:Y:S01]  /*f420*/  @!P0 LEA R178, P1, R160, R229, 0x1 ;  /* 0x000000e5a0b28211 */ /* 0x000fe200078208ff */
[----:B------:R-:W-:Y:S01]  /*f430*/  @!PT LDS RZ, [RZ] ;  /* 0x00000000fffff984 */ /* 0x000fe20000000800 */
[----:B------:R-:W-:Y:S01]  /*f440*/  @!PT LDS RZ, [RZ] ;  /* 0x00000000fffff984 */ /* 0x000fe20000000800 */
[----:B------:R-:W-:Y:S01]  /*f450*/  @!PT LDS RZ, [RZ] ;  /* 0x00000000fffff984 */ /* 0x000fe20000000800 */
[----:B------:R1:W-:Y:S01]  /*f460*/  @!P0 LDGSTS.E.BYPASS.LTC128B.128 [R217+0x3000], [R156.64] ;  /* 0x030000009cd98fae */ /* 0x0003e2000b901d46 */
[----:B------:R-:W-:Y:S01]  /*f470*/  @!P0 IMAD.MOV.U32 R2, RZ, RZ, c[0x0][0x19c] ;  /* 0x00006700ff028624 */ /* 0x000fe200078e00ff */
[----:B------:R-:W-:Y:S01]  /*f480*/  MOV R229, R172 ;  /* 0x000000ac00e57202 */ /* 0x000fe20000000f00 */
[----:B------:R-:W-:Y:S01]  /*f490*/  @!P0 IMAD R149, R149, 0xc0, RZ ;  /* 0x000000c095958824 */ /* 0x000fe200078e02ff */
[----:B------:R1:W-:Y:S01]  /*f4a0*/  @P0 STS.128 [R217+0x3800], RZ ;  /* 0x003800ffd9000388 */ /* 0x0003e20000000c00 */
[----:B------:R-:W-:Y:S02]  /*f4b0*/  @!P0 IMAD R2, R2, 0xe0, RZ ;  /* 0x000000e002028824 */ /* 0x000fe400078e02ff */
[----:B------:R-:W-:Y:S01]  /*f4c0*/  @!P0 IMAD.IADD R149, R149, 0x1, R163 ;  /* 0x0000000195958824 */ /* 0x000fe200078e02a3 */
[----:B------:R-:W-:Y:S01]  /*f4d0*/  @!PT LDS RZ, [RZ] ;  /* 0x00000000fffff984 */ /* 0x000fe20000000800 */
[----:B------:R-:W-:Y:S01]  /*f4e0*/  @!PT LDS RZ, [RZ] ;  /* 0x00000000fffff984 */ /* 0x000fe20000000800 */
[----:B------:R-:W-:Y:S01]  /*f4f0*/  @!PT LDS RZ, [RZ] ;  /* 0x00000000fffff984 */ /* 0x000fe20000000800 */
[----:B------:R1:W-:Y:S01]  /*f500*/  @!P0 LDGSTS.E.BYPASS.LTC128B.128 [R217+0x3800], [R174.64] ;  /* 0x03800000aed98fae */ /* 0x0003e2000b901d46 */
[----:B------:R-:W-:Y:S03]  /*f510*/  @!P0 IMAD.IADD R2, R2, 0x1, R161 ;  /* 0x0000000102028824 */ /* 0x000fe600078e02a1 */
[----:B------:R1:W-:Y:S01]  /*f520*/  @P0 STS.128 [R217+0x4000], RZ ;  /* 0x004000ffd9000388 */ /* 0x0003e20000000c00 */
[-C--:B------:R-:W-:Y:S02]  /*f530*/  @!P0 LEA.HI.X R159, R162, R228.reuse, R149, 0x1, P2 ;  /* 0x000000e4a29f8211 */ /* 0x080fe400010f0c95 */
[----:B------:R-:W-:Y:S01]  /*f540*/  @!P0 LEA.HI.X R179, R160, R228, R2, 0x1, P1 ;  /* 0x000000e4a0b38211 */ /* 0x000fe200008f0c02 */
[----:B------:R-:W-:Y:S02]  /*f550*/  IMAD.MOV.U32 R228, RZ, RZ, R173 ;  /* 0x000000ffffe47224 */ /* 0x000fe400078e00ad */
        /* <DEDUP_REMOVED lines=9> */
[----:B------:R-:W0:Y:S02]  /*f5f0*/  LDGDEPBAR ;  /* 0x00000000000079af */ /* 0x000e240000000000 */
.L_x_731:
[----:B------:R-:W-:Y:S02]  /*f600*/  FMNMX.FTZ R154, R4, R148, !PT ;  /* 0x00000094049a7209 */ /* 0x000fe40007810000 */
        /* <DEDUP_REMOVED lines=126> */
[----:B------:R-:W-:Y:S03]  /*fdf0*/  FMNMX.FTZ R0, R131, R0, !PT ;  /* 0x0000000083007209 */ /* 0x000fe60007810000 */
[----:B------:R-:W-:Y:S08]  /*fe00*/  SHFL.BFLY PT, R2, R154, 0x2, 0x1f ;  /* 0x0c401f009a027f89 */ /* 0x000ff000000e0000 */
[----:B------:R-:W2:Y:S02]  /*fe10*/  SHFL.BFLY PT, R149, R0, 0x2, 0x1f ;  /* 0x0c401f0000957f89 */ /* 0x000ea400000e0000 */
[----:B--2---:R-:W-:Y:S02]  /*fe20*/  FMNMX.FTZ R149, R0, R149, !PT ;  /* 0x0000009500957209 */ /* 0x004fe40007810000 */
[----:B------:R-:W-:Y:S04]  /*fe30*/  FMNMX.FTZ R154, R154, R2, !PT ;  /* 0x000000029a9a7209 */ /* 0x000fe80007810000 */
[----:B------:R-:W2:Y:S08]  /*fe40*/  SHFL.BFLY PT, R0, R149, 0x1, 0x1f ;  /* 0x0c201f0095007f89 */ /* 0x000eb000000e0000 */
[----:B------:R-:W3:Y:S01]  /*fe50*/  SHFL.BFLY PT, R2, R154, 0x1, 0x1f ;  /* 0x0c201f009a027f89 */ /* 0x000ee200000e0000 */
[----:B--2---:R-:W-:Y:S05]  /*fe60*/  FMNMX.FTZ R0, R149, R0, !PT ;  /* 0x0000000095007209 */ /* 0x004fea0007810000 */
[C---:B------:R-:W-:Y:S02]  /*fe70*/  FMUL.FTZ R149, R0.reuse, c[0x0][0x23c] ;  /* 0x00008f0000957a20 */ /* 0x040fe40000410000 */
[----:B------:R-:W-:Y:S01]  /*fe80*/  FADD.FTZ R3, -R0, R3 ;  /* 0x0000000300037221 */ /* 0x000fe20000010100 */
[----:B---3--:R-:W-:Y:S03]  /*fe90*/  FMNMX.FTZ R2, R154, R2, !PT ;  /* 0x000000029a027209 */ /* 0x008fe60007810000 */
[----:B------:R-:W-:Y:S01]  /*fea0*/  FMUL.FTZ R3, R3, c[0x0][0x23c] ;  /* 0x00008f0003037a20 */ /* 0x000fe20000410000 */
[C---:B------:R-:W-:Y:S01]  /*feb0*/  FSETP.NEU.FTZ.AND P0, PT, R2.reuse, -INF , PT ;  /* 0xff8000000200780b */ /* 0x040fe20003f1d000 */
[C---:B------:R-:W-:Y:S02]  /*fec0*/  FMUL.FTZ R154, R2.reuse, c[0x0][0x23c] ;  /* 0x00008f00029a7a20 */ /* 0x040fe40000410000 */
[----:B------:R-:W-:Y:S02]  /*fed0*/  FADD.FTZ R148, -R2, R148 ;  /* 0x0000009402947221 */ /* 0x000fe40000010100 */
[----:B------:R-:W-:Y:S01]  /*fee0*/  MUFU.EX2 R3, R3 ;  /* 0x0000000300037308 */ /* 0x000fe20000000800 */
[----:B------:R-:W-:Y:S01]  /*fef0*/  FSEL R154, R154, RZ, P0 ;  /* 0x000000ff9a9a7208 */ /* 0x000fe20000000000 */
[----:B------:R-:W-:Y:S01]  /*ff00*/  FMUL.FTZ R148, R148, c[0x0][0x23c] ;  /* 0x00008f0094947a20 */ /* 0x000fe20000410000 */
[----:B------:R-:W-:Y:S03]  /*ff10*/  FSETP.NEU.FTZ.AND P0, PT, R0, -INF , PT ;  /* 0xff8000000000780b */ /* 0x000fe60003f1d000 */
[--C-:B------:R-:W-:Y:S01]  /*ff20*/  FFMA.FTZ R194, R12, c[0x0][0x23c], -R154.reuse ;  /* 0x00008f000cc27a23 */ /* 0x100fe2000001089a */
[----:B------:R-:W-:Y:S01]  /*ff30*/  FSEL R149, R149, RZ, P0 ;  /* 0x000000ff95957208 */ /* 0x000fe20000000000 */
[--C-:B------:R-:W-:Y:S01]  /*ff40*/  FFMA.FTZ R195, R13, c[0x0][0x23c], -R154.reuse ;  /* 0x00008f000dc37a23 */ /* 0x100fe2000001089a */
[----:B------:R-:W-:Y:S01]  /*ff50*/  ISETP.GT.AND P0, PT, R216, 0x1, PT ;  /* 0x00000001d800780c */ /* 0x000fe20003f04270 */
[----:B------:R-:W2:Y:S01]  /*ff60*/  MUFU.EX2 R148, R148 ;  /* 0x0000009400947308 */ /* 0x000ea20000000800 */
[--C-:B------:R-:W-:Y:S02]  /*ff70*/  FFMA.FTZ R186, R24, c[0x0][0x23c], -R154.reuse ;  /* 0x00008f0018ba7a23 */ /* 0x100fe4000001089a */
[--C-:B------:R-:W-:Y:S02]  /*ff80*/  FFMA.FTZ R198, R14, c[0x0][0x23c], -R149.reuse ;  /* 0x00008f000ec67a23 */ /* 0x100fe40000010895 */
[--C-:B------:R-:W-:Y:S02]  /*ff90*/  FFMA.FTZ R199, R15, c[0x0][0x23c], -R149.reuse ;  /* 0x00008f000fc77a23 */ /* 0x100fe40000010895 */
[----:B------:R-:W3:Y:S01]  /*ffa0*/  LDSM.16.MT88.4 R12, [R151+0x5000] ;  /* 0x00500000970c783b */ /* 0x000ee20000004200 */
[--C-:B------:R-:W-:Y:S02]  /*ffb0*/  FFMA.FTZ R183, R25, c[0x0][0x23c], -R154.reuse ;  /* 0x00008f0019b77a23 */ /* 0x100fe4000001089a */
[----:B------:R-:W-:Y:S01]  /*ffc0*/  MUFU.EX2 R194, R194 ;  /* 0x000000c200c27308 */ /* 0x000fe20000000800 */
[--C-:B------:R-:W-:Y:S02]  /*ffd0*/  FFMA.FTZ R185, R26, c[0x0][0x23c], -R149.reuse ;  /* 0x00008f001ab97a23 */ /* 0x100fe40000010895 */
[--C-:B------:R-:W-:Y:S02]  /*ffe0*/  FFMA.FTZ R180, R27, c[0x0][0x23c], -R149.reuse ;  /* 0x00008f001bb47a23 */ /* 0x100fe40000010895 */
[----:B------:R-:W4:Y:S01]  /*fff0*/  LDSM.16.MT88.4 R24, [R150+0x5000] ;  /* 0x005000009618783b */ /* 0x000f220000004200 */
[--C-:B------:R-:W-:Y:S02]  /*10000*/  FFMA.FTZ R181, R28, c[0x0][0x23c], -R154.reuse ;  /* 0x00008f001cb57a23 */ /* 0x100fe4000001089a */
[--C-:B------:R-:W-:Y:S02]  /*10010*/  FFMA.FTZ R182, R29, c[0x0][0x23c], -R154.reuse ;  /* 0x00008f001db67a23 */ /* 0x100fe4000001089a */
[----:B------:R-:W-:Y:S01]  /*10020*/  MUFU.EX2 R195, R195 ;  /* 0x000000c300c37308 */ /* 0x000fe20000000800 */
[--C-:B------:R-:W-:Y:S02]  /*10030*/  FFMA.FTZ R184, R30, c[0x0][0x23c], -R149.reuse ;  /* 0x00008f001eb87a23 */ /* 0x100fe40000010895 */
[--C-:B-1----:R-:W-:Y:S02]  /*10040*/  FFMA.FTZ R179, R31, c[0x0][0x23c], -R149.reuse ;  /* 0x00008f001fb37a23 */ /* 0x102fe40000010895 */
[----:B------:R-:W1:Y:S01]  /*10050*/  LDSM.16.MT88.4 R28, [R151+0x5400] ;  /* 0x00540000971c783b */ /* 0x000e620000004200 */
[--C-:B------:R-:W-:Y:S02]  /*10060*/  FFMA.FTZ R176, R32, c[0x0][0x23c], -R154.reuse ;  /* 0x00008f0020b07a23 */ /* 0x100fe4000001089a */
[--C-:B------:R-:W-:Y:S02]  /*10070*/  FFMA.FTZ R173, R33, c[0x0][0x23c], -R154.reuse ;  /* 0x00008f0021ad7a23 */ /* 0x100fe4000001089a */
[----:B------:R-:W-:Y:S01]  /*10080*/  MUFU.EX2 R198, R198 ;  /* 0x000000c600c67308 */ /* 0x000fe20000000800 */
[--C-:B------:R-:W-:Y:S02]  /*10090*/  FFMA.FTZ R178, R34, c[0x0][0x23c], -R149.reuse ;  /* 0x00008f0022b27a23 */ /* 0x100fe40000010895 */
[--C-:B------:R-:W-:Y:S02]  /*100a0*/  FFMA.FTZ R174, R35, c[0x0][0x23c], -R149.reuse ;  /* 0x00008f0023ae7a23 */ /* 0x100fe40000010895 */
[----:B------:R-:W5:Y:S01]  /*100b0*/  LDSM.16.MT88.4 R32, [R150+0x5400] ;  /* 0x005400009620783b */ /* 0x000f620000004200 */
[--C-:B------:R-:W-:Y:S02]  /*100c0*/  FFMA.FTZ R175, R36, c[0x0][0x23c], -R154.reuse ;  /* 0x00008f0024af7a23 */ /* 0x100fe4000001089a */
[--C-:B------:R-:W-:Y:S02]  /*100d0*/  FFMA.FTZ R172, R37, c[0x0][0x23c], -R154.reuse ;  /* 0x00008f0025ac7a23 */ /* 0x100fe4000001089a */
[----:B------:R-:W-:Y:S01]  /*100e0*/  MUFU.EX2 R199, R199 ;  /* 0x000000c700c77308 */ /* 0x000fe20000000800 */
[--C-:B------:R-:W-:Y:S02]  /*100f0*/  FFMA.FTZ R177, R38, c[0x0][0x23c], -R149.reuse ;  /* 0x00008f0026b17a23 */ /* 0x100fe40000010895 */
[--C-:B------:R-:W-:Y:S02]  /*10100*/  FFMA.FTZ R170, R39, c[0x0][0x23c], -R149.reuse ;  /* 0x00008f0027aa7a23 */ /* 0x100fe40000010895 */
[----:B------:R-:W-:Y:S01]  /*10110*/  LDSM.16.MT88.4 R36, [R150+0x5800] ;  /* 0x005800009624783b */ /* 0x000fe20000004200 */
[--C-:B------:R-:W-:Y:S02]  /*10120*/  FFMA.FTZ R201, R8, c[0x0][0x23c], -R154.reuse ;  /* 0x00008f0008c97a23 */ /* 0x100fe4000001089a */
[C---:B--2---:R-:W-:Y:S02]  /*10130*/  FMUL.FTZ R8, R148.reuse, R140 ;  /* 0x0000008c94087220 */ /* 0x044fe40000410000 */
[----:B------:R-:W-:Y:S01]  /*10140*/  MUFU.EX2 R186, R186 ;  /* 0x000000ba00ba7308 */ /* 0x000fe20000000800 */
[--C-:B------:R-:W-:Y:S02]  /*10150*/  FFMA.FTZ R196, R9, c[0x0][0x23c], -R154.reuse ;  /* 0x00008f0009c47a23 */ /* 0x100fe4000001089a */
[----:B------:R-:W-:Y:S02]  /*10160*/  FMUL.FTZ R9, R148, R141 ;  /* 0x0000008d94097220 */ /* 0x000fe40000410000 */
[--C-:B------:R-:W-:Y:S02]  /*10170*/  FFMA.FTZ R202, R10, c[0x0][0x23c], -R149.reuse ;  /* 0x00008f000aca7a23 */ /* 0x100fe40000010895 */
[----:B------:R-:W-:Y:S02]  /*10180*/  FMUL.FTZ R10, R3, R142 ;  /* 0x0000008e030a7220 */ /* 0x000fe40000410000 */
[--C-:B------:R-:W-:Y:S01]  /*10190*/  FFMA.FTZ R200, R11, c[0x0][0x23c], -R149.reuse ;  /* 0x00008f000bc87a23 */ /* 0x100fe20000010895 */
[----:B------:R-:W-:Y:S01]  /*101a0*/  MUFU.EX2 R201, R201 ;  /* 0x000000c900c97308 */ /* 0x000fe20000000800 */
[----:B------:R-:W-:Y:S02]  /*101b0*/  FMUL.FTZ R11, R3, R143 ;  /* 0x0000008f030b7220 */ /* 0x000fe40000410000 */
[----:B------:R-:W-:Y:S01]  /*101c0*/  LDSM.16.MT88.4 R140, [R151+0x8c00] ;  /* 0x008c0000978c783b */ /* 0x000fe20000004200 */
[--C-:B------:R-:W-:Y:S02]  /*101d0*/  FFMA.FTZ R187, R20, c[0x0][0x23c], -R154.reuse ;  /* 0x00008f0014bb7a23 */ /* 0x100fe4000001089a */
[--C-:B------:R-:W-:Y:S02]  /*101e0*/  FFMA.FTZ R188, R21, c[0x0][0x23c], -R154.reuse ;  /* 0x00008f0015bc7a23 */ /* 0x100fe4000001089a */
[--C-:B------:R-:W-:Y:S02]  /*101f0*/  FFMA.FTZ R190, R22, c[0x0][0x23c], -R149.reuse ;  /* 0x00008f0016be7a23 */ /* 0x100fe40000010895 */
[----:B------:R-:W2:Y:S01]  /*10200*/  MUFU.EX2 R196, R196 ;  /* 0x000000c400c47308 */ /* 0x000ea20000000800 */
[--C-:B------:R-:W-:Y:S02]  /*10210*/  FFMA.FTZ R191, R23, c[0x0][0x23c], -R149.reuse ;  /* 0x00008f0017bf7a23 */ /* 0x100fe40000010895 */
[--C-:B------:R-:W-:Y:S02]  /*10220*/  FFMA.FTZ R193, R16, c[0x0][0x23c], -R154.reuse ;  /* 0x00008f0010c17a23 */ /* 0x100fe4000001089a */
[C---:B------:R-:W-:Y:S02]  /*10230*/  FMUL.FTZ R16, R148.reuse, R132 ;  /* 0x0000008494107220 */ /* 0x040fe40000410000 */
[--C-:B------:R-:W-:Y:S02]  /*10240*/  FFMA.FTZ R189, R17, c[0x0][0x23c], -R154.reuse ;  /* 0x00008f0011bd7a23 */ /* 0x100fe4000001089a */
[----:B------:R-:W-:Y:S01]  /*10250*/  FMUL.FTZ R17, R148, R133 ;  /* 0x0000008594117220 */ /* 0x000fe20000410000 */
[----:B------:R-:W-:Y:S01]  /*10260*/  MUFU.EX2 R202, R202 ;  /* 0x000000ca00ca7308 */ /* 0x000fe20000000800 */
[--C-:B------:R-:W-:Y:S02]  /*10270*/  FFMA.FTZ R197, R18, c[0x0][0x23c], -R149.reuse ;  /* 0x00008f0012c57a23 */ /* 0x100fe40000010895 */
[----:B------:R-:W-:Y:S02]  /*10280*/  FMUL.FTZ R18, R3, R134 ;  /* 0x0000008603127220 */ /* 0x000fe40000410000 */
[--C-:B------:R-:W-:Y:S02]  /*10290*/  FFMA.FTZ R192, R19, c[0x0][0x23c], -R149.reuse ;  /* 0x00008f0013c07a23 */ /* 0x100fe40000010895 */
[----:B------:R-:W-:Y:S02]  /*102a0*/  FMUL.FTZ R19, R3, R135 ;  /* 0x0000008703137220 */ /* 0x000fe40000410000 */
[--C-:B------:R-:W-:Y:S01]  /*102b0*/  FFMA.FTZ R203, R4, c[0x0][0x23c], -R154.reuse ;  /* 0x00008f0004cb7a23 */ /* 0x100fe2000001089a */
[----:B------:R-:W1:Y:S01]  /*102c0*/  MUFU.EX2 R200, R200 ;  /* 0x000000c800c87308 */ /* 0x000e620000000800 */
[----:B------:R-:W-:Y:S02]  /*102d0*/  FMUL.FTZ R4, R148, R144 ;  /* 0x0000009094047220 */ /* 0x000fe40000410000 */
[--C-:B------:R-:W-:Y:S01]  /*102e0*/  FFMA.FTZ R204, R5, c[0x0][0x23c], -R154.reuse ;  /* 0x00008f0005cc7a23 */ /* 0x100fe2000001089a */
[----:B--2---:R-:W-:Y:S01]  /*102f0*/  F2FP.BF16.PACK_AB R22, R196, R201 ;  /* 0x000000c9c416723e */ /* 0x004fe200000010ff */
[----:B------:R-:W-:Y:S02]  /*10300*/  FMUL.FTZ R5, R148, R145 ;  /* 0x0000009194057220 */ /* 0x000fe40000410000 */
[--C-:B------:R-:W-:Y:S02]  /*10310*/  FFMA.FTZ R205, R6, c[0x0][0x23c], -R149.reuse ;  /* 0x00008f0006cd7a23 */ /* 0x100fe40000010895 */
[----:B------:R-:W-:Y:S01]  /*10320*/  FMUL.FTZ R6, R3, R146 ;  /* 0x0000009203067220 */ /* 0x000fe20000410000 */
[----:B------:R-:W-:Y:S01]  /*10330*/  MUFU.EX2 R203, R203 ;  /* 0x000000cb00cb7308 */ /* 0x000fe20000000800 */
[--C-:B------:R-:W-:Y:S02]  /*10340*/  FFMA.FTZ R206, R7, c[0x0][0x23c], -R149.reuse ;  /* 0x00008f0007ce7a23 */ /* 0x100fe40000010895 */
[----:B------:R-:W-:Y:S02]  /*10350*/  FMUL.FTZ R7, R3, R147 ;  /* 0x0000009303077220 */ /* 0x000fe40000410000 */
[--C-:B------:R-:W-:Y:S02]  /*10360*/  FFMA.FTZ R171, R40, c[0x0][0x23c], -R154.reuse ;  /* 0x00008f0028ab7a23 */ /* 0x100fe4000001089a */
[--C-:B------:R-:W-:Y:S02]  /*10370*/  FFMA.FTZ R166, R41, c[0x0][0x23c], -R154.reuse ;  /* 0x00008f0029a67a23 */ /* 0x100fe4000001089a */
[--C-:B------:R-:W-:Y:S01]  /*10380*/  FFMA.FTZ R168, R42, c[0x0][0x23c], -R149.reuse ;  /* 0x00008f002aa87a23 */ /* 0x100fe20000010895 */
[----:B------:R-:W2:Y:S01]  /*10390*/  MUFU.EX2 R204, R204 ;  /* 0x000000cc00cc7308 */ /* 0x000ea20000000800 */
[--C-:B------:R-:W-:Y:S02]  /*103a0*/  FFMA.FTZ R169, R43, c[0x0][0x23c], -R149.reuse ;  /* 0x00008f002ba97a23 */ /* 0x100fe40000010895 */
[--C-:B------:R-:W-:Y:S01]  /*103b0*/  FFMA.FTZ R165, R44, c[0x0][0x23c], -R154.reuse ;  /* 0x00008f002ca57a23 */ /* 0x100fe2000001089a */
[----:B-1----:R-:W-:Y:S01]  /*103c0*/  F2FP.BF16.PACK_AB R23, R200, R202 ;  /* 0x000000cac817723e */ /* 0x002fe200000010ff */
[--C-:B------:R-:W-:Y:S02]  /*103d0*/  FFMA.FTZ R161, R45, c[0x0][0x23c], -R154.reuse ;  /* 0x00008f002da17a23 */ /* 0x100fe4000001089a */
[--C-:B------:R-:W-:Y:S02]  /*103e0*/  FFMA.FTZ R167, R46, c[0x0][0x23c], -R149.reuse ;  /* 0x00008f002ea77a23 */ /* 0x100fe40000010895 */
[--C-:B------:R-:W-:Y:S01]  /*103f0*/  FFMA.FTZ R164, R47, c[0x0][0x23c], -R149.reuse ;  /* 0x00008f002fa47a23 */ /* 0x100fe20000010895 */
[----:B------:R-:W-:Y:S01]  /*10400*/  MUFU.EX2 R205, R205 ;  /* 0x000000cd00cd7308 */ /* 0x000fe20000000800 */
[--C-:B------:R-:W-:Y:S02]  /*10410*/  FFMA.FTZ R159, R48, c[0x0][0x23c], -R154.reuse ;  /* 0x00008f00309f7a23 */ /* 0x100fe4000001089a */
[--C-:B------:R-:W-:Y:S02]  /*10420*/  FFMA.FTZ R160, R49, c[0x0][0x23c], -R154.reuse ;  /* 0x00008f0031a07a23 */ /* 0x100fe4000001089a */
[--C-:B------:R-:W-:Y:S02]  /*10430*/  FFMA.FTZ R162, R50, c[0x0][0x23c], -R149.reuse ;  /* 0x00008f0032a27a23 */ /* 0x100fe40000010895 */
[--C-:B------:R-:W-:Y:S02]  /*10440*/  FFMA.FTZ R163, R51, c[0x0][0x23c], -R149.reuse ;  /* 0x00008f0033a37a23 */ /* 0x100fe40000010895 */
[--C-:B------:R-:W-:Y:S01]  /*10450*/  FFMA.FTZ R157, R52, c[0x0][0x23c], -R154.reuse ;  /* 0x00008f00349d7a23 */ /* 0x100fe2000001089a */
[----:B------:R-:W1:Y:S01]  /*10460*/  MUFU.EX2 R206, R206 ;  /* 0x000000ce00ce7308 */ /* 0x000e620000000800 */
[--C-:B------:R-:W-:Y:S02]  /*10470*/  FFMA.FTZ R155, R53, c[0x0][0x23c], -R154.reuse ;  /* 0x00008f00359b7a23 */ /* 0x100fe4000001089a */
[--C-:B------:R-:W-:Y:S01]  /*10480*/  FFMA.FTZ R158, R54, c[0x0][0x23c], -R149.reuse ;  /* 0x00008f00369e7a23 */ /* 0x100fe20000010895 */
[----:B--2---:R-:W-:Y:S01]  /*10490*/  F2FP.BF16.PACK_AB R20, R204, R203 ;  /* 0x000000cbcc14723e */ /* 0x004fe200000010ff */
        /* <DEDUP_REMOVED lines=17> */
[C---:B---3--:R-:W-:Y:S05]  /*105b0*/  HMMA.16816.F32.BF16 R4, R20.reuse, R12, R4 ;  /* 0x0000000c1404723c */ /* 0x048fea0000041804 */
[--C-:B------:R-:W-:Y:S02]  /*105c0*/  FFMA.FTZ R44, R68, c[0x0][0x23c], -R154.reuse ;  /* 0x00008f00442c7a23 */ /* 0x100fe4000001089a */
[C---:B------:R-:W-:Y:S01]  /*105d0*/  FMUL.FTZ R12, R148.reuse, R136 ;  /* 0x00000088940c7220 */ /* 0x040fe20000410000 */
[C---:B------:R-:W-:Y:S01]  /*105e0*/  HMMA.16816.F32.BF16 R8, R20.reuse, R14, R8 ;  /* 0x0000000e1408723c */ /* 0x040fe20000041808 */
[----:B------:R-:W1:Y:S03]  /*105f0*/  MUFU.EX2 R192, R192 ;  /* 0x000000c000c07308 */ /* 0x000e660000000800 */
[----:B------:R-:W-:Y:S02]  /*10600*/  FMUL.FTZ R13, R148, R137 ;  /* 0x00000089940d7220 */ /* 0x000fe40000410000 */
[--C-:B------:R-:W-:Y:S02]  /*10610*/  FFMA.FTZ R41, R69, c[0x0][0x23c], -R154.reuse ;  /* 0x00008f0045297a23 */ /* 0x100fe4000001089a */
[C---:B------:R-:W-:Y:S03]  /*10620*/  FMUL.FTZ R14, R3.reuse, R138 ;  /* 0x0000008a030e7220 */ /* 0x040fe60000410000 */
[----:B------:R-:W-:Y:S01]  /*10630*/  MUFU.EX2 R187, R187 ;  /* 0x000000bb00bb7308 */ /* 0x000fe20000000800 */
[----:B------:R-:W-:Y:S02]  /*10640*/  FMUL.FTZ R15, R3, R139 ;  /* 0x0000008b030f7220 */ /* 0x000fe40000410000 */
[--C-:B------:R-:W-:Y:S02]  /*10650*/  FFMA.FTZ R42, R70, c[0x0][0x23c], -R149.reuse ;  /* 0x00008f00462a7a23 */ /* 0x100fe40000010895 */
[--C-:B------:R-:W-:Y:S02]  /*10660*/  FFMA.FTZ R40, R71, c[0x0][0x23c], -R149.reuse ;  /* 0x00008f0047287a23 */ /* 0x100fe40000010895 */
[--C-:B------:R-:W-:Y:S01]  /*10670*/  FFMA.FTZ R43, R72, c[0x0][0x23c], -R154.reuse ;  /* 0x00008f00482b7a23 */ /* 0x100fe2000001089a */
[C---:B----4-:R-:W-:Y:S02]  /*10680*/  HMMA.16816.F32.BF16 R12, R20.reuse, R24, R12 ;  /* 0x00000018140c723c */ /* 0x050fe4000004180c */
[----:B------:R-:W3:Y:S01]  /*10690*/  MUFU.EX2 R188, R188 ;  /* 0x000000bc00bc7308 */ /* 0x000ee20000000800 */
[--C-:B------:R-:W-:Y:S02]  /*106a0*/  FFMA.FTZ R51, R73, c[0x0][0x23c], -R154.reuse ;  /* 0x00008f0049337a23 */ /* 0x100fe4000001089a */
[--C-:B------:R-:W-:Y:S02]  /*106b0*/  FFMA.FTZ R58, R74, c[0x0][0x23c], -R149.reuse ;  /* 0x00008f004a3a7a23 */ /* 0x100fe40000010895 */
[--C-:B------:R-:W-:Y:S01]  /*106c0*/  FFMA.FTZ R59, R75, c[0x0][0x23c], -R149.reuse ;  /* 0x00008f004b3b7a23 */ /* 0x100fe20000010895 */
[----:B------:R-:W-:Y:S01]  /*106d0*/  HMMA.16816.F32.BF16 R16, R20, R26, R16 ;  /* 0x0000001a1410723c */ /* 0x000fe20000041810 */
[----:B------:R-:W4:Y:S03]  /*106e0*/  LDSM.16.MT88.4 R24, [R151+0x5800] ;  /* 0x005800009718783b */ /* 0x000f260000004200 */
[----:B------:R-:W-:Y:S01]  /*106f0*/  MUFU.EX2 R190, R190 ;  /* 0x000000be00be7308 */ /* 0x000fe20000000800 */
[--C-:B------:R-:W-:Y:S02]  /*10700*/  FFMA.FTZ R60, R76, c[0x0][0x23c], -R154.reuse ;  /* 0x00008f004c3c7a23 */ /* 0x100fe4000001089a */
[----:B------:R-:W-:Y:S01]  /*10710*/  F2FP.BF16.PACK_AB R20, R195, R194 ;  /* 0x000000c2c314723e */ /* 0x000fe200000010ff */
[--C-:B------:R-:W-:Y:S01]  /*10720*/  FFMA.FTZ R61, R77, c[0x0][0x23c], -R154.reuse ;  /* 0x00008f004d3d7a23 */ /* 0x100fe2000001089a */
[----:B------:R-:W-:Y:S03]  /*10730*/  F2FP.BF16.PACK_AB R21, R199, R198 ;  /* 0x000000c6c715723e */ /* 0x000fe600000010ff */
[----:B--2---:R-:W-:Y:S01]  /*10740*/  F2FP.BF16.PACK_AB R22, R189, R193 ;  /* 0x000000c1bd16723e */ /* 0x004fe200000010ff */
[--C-:B------:R-:W-:Y:S01]  /*10750*/  FFMA.FTZ R62, R78, c[0x0][0x23c], -R149.reuse ;  /* 0x00008f004e3e7a23 */ /* 0x100fe20000010895 */
[----:B------:R-:W2:Y:S01]  /*10760*/  MUFU.EX2 R191, R191 ;  /* 0x000000bf00bf7308 */ /* 0x000ea20000000800 */
[----:B-1----:R-:W-:Y:S01]  /*10770*/  F2FP.BF16.PACK_AB R23, R192, R197 ;  /* 0x000000c5c017723e */ /* 0x002fe200000010ff */
[--C-:B------:R-:W-:Y:S02]  /*10780*/  FFMA.FTZ R63, R79, c[0x0][0x23c], -R149.reuse ;  /* 0x00008f004f3f7a23 */ /* 0x100fe40000010895 */
[--C-:B------:R-:W-:Y:S02]  /*10790*/  FFMA.FTZ R64, R80, c[0x0][0x23c], -R154.reuse ;  /* 0x00008f0050407a23 */ /* 0x100fe4000001089a */
[--C-:B------:R-:W-:Y:S02]  /*107a0*/  FFMA.FTZ R66, R81, c[0x0][0x23c], -R154.reuse ;  /* 0x00008f0051427a23 */ /* 0x100fe4000001089a */
[C---:B------:R-:W-:Y:S02]  /*107b0*/  HMMA.16816.F32.BF16 R4, R20.reuse, R28, R4 ;  /* 0x0000001c1404723c */ /* 0x040fe40000041804 */
[----:B------:R-:W1:Y:S01]  /*107c0*/  MUFU.EX2 R183, R183 ;  /* 0x000000b700b77308 */ /* 0x000e620000000800 */
[--C-:B------:R-:W-:Y:S02]  /*107d0*/  FFMA.FTZ R67, R82, c[0x0][0x23c], -R149.reuse ;  /* 0x00008f0052437a23 */ /* 0x100fe40000010895 */
[--C-:B------:R-:W-:Y:S02]  /*107e0*/  FFMA.FTZ R65, R83, c[0x0][0x23c], -R149.reuse ;  /* 0x00008f0053417a23 */ /* 0x100fe40000010895 */
[--C-:B------:R-:W-:Y:S01]  /*107f0*/  FFMA.FTZ R68, R84, c[0x0][0x23c], -R154.reuse ;  /* 0x00008f0054447a23 */ /* 0x100fe2000001089a */
[C---:B------:R-:W-:Y:S01]  /*10800*/  HMMA.16816.F32.BF16 R8, R20.reuse, R30, R8 ;  /* 0x0000001e1408723c */ /* 0x040fe20000041808 */
[----:B------:R-:W4:Y:S03]  /*10810*/  LDSM.16.MT88.4 R28, [R151+0x5c00] ;  /* 0x005c0000971c783b */ /* 0x000f260000004200 */
[----:B------:R-:W-:Y:S01]  /*10820*/  MUFU.EX2 R185, R185 ;  /* 0x000000b900b97308 */ /* 0x000fe20000000800 */
[--C-:B------:R-:W-:Y:S02]  /*10830*/  FFMA.FTZ R69, R85, c[0x0][0x23c], -R154.reuse ;  /* 0x00008f0055457a23 */ /* 0x100fe4000001089a */
[--C-:B------:R-:W-:Y:S01]  /*10840*/  FFMA.FTZ R71, R86, c[0x0][0x23c], -R149.reuse ;  /* 0x00008f0056477a23 */ /* 0x100fe20000010895 */
[C---:B-----5:R-:W-:Y:S04]  /*10850*/  HMMA.16816.F32.BF16 R12, R20.reuse, R32, R12 ;  /* 0x00000020140c723c */ /* 0x060fe8000004180c */
[--C-:B------:R-:W-:Y:S02]  /*10860*/  FFMA.FTZ R70, R87, c[0x0][0x23c], -R149.reuse ;  /* 0x00008f0057467a23 */ /* 0x100fe40000010895 */
[----:B------:R-:W5:Y:S01]  /*10870*/  MUFU.EX2 R180, R180 ;  /* 0x000000b400b47308 */ /* 0x000f620000000800 */
[--C-:B------:R-:W-:Y:S01]  /*10880*/  FFMA.FTZ R72, R88, c[0x0][0x23c], -R154.reuse ;  /* 0x00008f0058487a23 */ /* 0x100fe2000001089a */
[----:B------:R-:W-:Y:S01]  /*10890*/  HMMA.16816.F32.BF16 R16, R20, R34, R16 ;  /* 0x000000221410723c */ /* 0x000fe20000041810 */
[----:B------:R-:W-:Y:S03]  /*108a0*/  LDSM.16.MT88.4 R32, [R151+0x6000] ;  /* 0x006000009720783b */ /* 0x000fe60000004200 */
[--C-:B------:R-:W-:Y:S02]  /*108b0*/  FFMA.FTZ R73, R89, c[0x0][0x23c], -R154.reuse ;  /* 0x00008f0059497a23 */ /* 0x100fe4000001089a */
[--C-:B------:R-:W-:Y:S01]  /*108c0*/  FFMA.FTZ R74, R90, c[0x0][0x23c], -R149.reuse ;  /* 0x00008f005a4a7a23 */ /* 0x100fe20000010895 */
[----:B---3--:R-:W-:Y:S01]  /*108d0*/  F2FP.BF16.PACK_AB R20, R188, R187 ;  /* 0x000000bbbc14723e */ /* 0x008fe200000010ff */
[----:B------:R-:W-:Y:S01]  /*108e0*/  MUFU.EX2 R181, R181 ;  /* 0x000000b500b57308 */ /* 0x000fe20000000800 */
[----:B--2---:R-:W-:Y:S03]  /*108f0*/  F2FP.BF16.PACK_AB R21, R191, R190 ;  /* 0x000000bebf15723e */ /* 0x004fe600000010ff */
[----:B-1----:R-:W-:Y:S01]  /*10900*/  F2FP.BF16.PACK_AB R22, R183, R186 ;  /* 0x000000bab716723e */ /* 0x002fe200000010ff */
[----:B------:R-:W-:Y:S02]  /*10910*/  FFMA.FTZ R75, R91, c[0x0][0x23c], -R149 ;  /* 0x00008f005b4b7a23 */ /* 0x000fe40000010895 */
[----:B------:R-:W-:Y:S02]  /*10920*/  FFMA.FTZ R205, R3, R230, R205 ;  /* 0x000000e603cd7223 */ /* 0x000fe400000100cd */
[--C-:B------:R-:W-:Y:S01]  /*10930*/  FFMA.FTZ R76, R92, c[0x0][0x23c], -R154.reuse ;  /* 0x00008f005c4c7a23 */ /* 0x100fe2000001089a */
[----:B------:R-:W1:Y:S01]  /*10940*/  MUFU.EX2 R182, R182 ;  /* 0x000000b600b67308 */ /* 0x000e620000000800 */
[--C-:B------:R-:W-:Y:S02]  /*10950*/  FFMA.FTZ R77, R93, c[0x0][0x23c], -R154.reuse ;  /* 0x00008f005d4d7a23 */ /* 0x100fe4000001089a */
[--C-:B------:R-:W-:Y:S01]  /*10960*/  FFMA.FTZ R78, R94, c[0x0][0x23c], -R149.reuse ;  /* 0x00008f005e4e7a23 */ /* 0x100fe20000010895 */
[----:B-----5:R-:W-:Y:S01]  /*10970*/  F2FP.BF16.PACK_AB R23, R180, R185 ;  /* 0x000000b9b417723e */ /* 0x020fe200000010ff */
[--C-:B------:R-:W-:Y:S02]  /*10980*/  FFMA.FTZ R79, R95, c[0x0][0x23c], -R149.reuse ;  /* 0x00008f005f4f7a23 */ /* 0x100fe40000010895 */
[--C-:B------:R-:W-:Y:S02]  /*10990*/  FFMA.FTZ R80, R96, c[0x0][0x23c], -R154.reuse ;  /* 0x00008f0060507a23 */ /* 0x100fe4000001089a */
[--C-:B------:R-:W-:Y:S01]  /*109a0*/  FFMA.FTZ R81, R97, c[0x0][0x23c], -R154.reuse ;  /* 0x00008f0061517a23 */ /* 0x100fe2000001089a */
[----:B------:R-:W-:Y:S01]  /*109b0*/  MUFU.EX2 R184, R184 ;  /* 0x000000b800b87308 */ /* 0x000fe20000000800 */
[C---:B----4-:R-:W-:Y:S03]  /*109c0*/  HMMA.16816.F32.BF16 R4, R20.reuse, R24, R4 ;  /* 0x000000181404723c */ /* 0x050fe60000041804 */
[--C-:B------:R-:W-:Y:S02]  /*109d0*/  FFMA.FTZ R82, R98, c[0x0][0x23c], -R149.reuse ;  /* 0x00008f0062527a23 */ /* 0x100fe40000010895 */
[--C-:B------:R-:W-:Y:S02]  /*109e0*/  FFMA.FTZ R83, R99, c[0x0][0x23c], -R149.reuse ;  /* 0x00008f0063537a23 */ /* 0x100fe40000010895 */
[--C-:B------:R-:W-:Y:S01]  /*109f0*/  FFMA.FTZ R84, R100, c[0x0][0x23c], -R154.reuse ;  /* 0x00008f0064547a23 */ /* 0x100fe2000001089a */
[C---:B------:R-:W-:Y:S01]  /*10a00*/  HMMA.16816.F32.BF16 R8, R20.reuse, R26, R8 ;  /* 0x0000001a1408723c */ /* 0x040fe20000041808 */
[----:B------:R-:W2:Y:S01]  /*10a10*/  MUFU.EX2 R179, R179 ;  /* 0x000000b300b37308 */ /* 0x000ea20000000800 */
[----:B------:R-:W3:Y:S02]  /*10a20*/  LDSM.16.MT88.4 R24, [R150+0x5c00] ;  /* 0x005c00009618783b */ /* 0x000ee40000004200 */
[--C-:B------:R-:W-:Y:S02]  /*10a30*/  FFMA.FTZ R85, R101, c[0x0][0x23c], -R154.reuse ;  /* 0x00008f0065557a23 */ /* 0x100fe4000001089a */
[--C-:B------:R-:W-:Y:S02]  /*10a40*/  FFMA.FTZ R86, R102, c[0x0][0x23c], -R149.reuse ;  /* 0x00008f0066567a23 */ /* 0x100fe40000010895 */
[C---:B------:R-:W-:Y:S03]  /*10a50*/  HMMA.16816.F32.BF16 R12, R20.reuse, R36, R12 ;  /* 0x00000024140c723c */ /* 0x040fe6000004180c */
[----:B------:R-:W-:Y:S01]  /*10a60*/  MUFU.EX2 R176, R176 ;  /* 0x000000b000b07308 */ /* 0x000fe20000000800 */
[--C-:B------:R-:W-:Y:S02]  /*10a70*/  FFMA.FTZ R88, R103, c[0x0][0x23c], -R149.reuse ;  /* 0x00008f0067587a23 */ /* 0x100fe40000010895 */
[--C-:B------:R-:W-:Y:S02]  /*10a80*/  FFMA.FTZ R87, R104, c[0x0][0x23c], -R154.reuse ;  /* 0x00008f0068577a23 */ /* 0x100fe4000001089a */
[----:B------:R-:W-:Y:S01]  /*10a90*/  HMMA.16816.F32.BF16 R16, R20, R38, R16 ;  /* 0x000000261410723c */ /* 0x000fe20000041810 */
[----:B------:R-:W-:Y:S03]  /*10aa0*/  LDSM.16.MT88.4 R36, [R150+0x6400] ;  /* 0x006400009624783b */ /* 0x000fe60000004200 */
[--C-:B------:R-:W-:Y:S01]  /*10ab0*/  FFMA.FTZ R89, R105, c[0x0][0x23c], -R154.reuse ;  /* 0x00008f0069597a23 */ /* 0x100fe2000001089a */
[----:B------:R-:W4:Y:S01]  /*10ac0*/  MUFU.EX2 R173, R173 ;  /* 0x000000ad00ad7308 */ /* 0x000f220000000800 */
[--C-:B------:R-:W-:Y:S01]  /*10ad0*/  FFMA.FTZ R90, R106, c[0x0][0x23c], -R149.reuse ;  /* 0x00008f006a5a7a23 */ /* 0x100fe20000010895 */
[----:B-1----:R-:W-:Y:S01]  /*10ae0*/  F2FP.BF16.PACK_AB R20, R182, R181 ;  /* 0x000000b5b614723e */ /* 0x002fe200000010ff */
[--C-:B------:R-:W-:Y:S01]  /*10af0*/  FFMA.FTZ R107, R107, c[0x0][0x23c], -R149.reuse ;  /* 0x00008f006b6b7a23 */ /* 0x100fe20000010895 */
[----:B--2---:R-:W-:Y:S03]  /*10b00*/  F2FP.BF16.PACK_AB R21, R179, R184 ;  /* 0x000000b8b315723e */ /* 0x004fe600000010ff */
        /* <DEDUP_REMOVED lines=11> */
[----:B----4-:R-:W-:Y:S01]  /*10bc0*/  F2FP.BF16.PACK_AB R22, R173, R176 ;  /* 0x000000b0ad16723e */ /* 0x010fe200000010ff */
[----:B------:R-:W-:Y:S02]  /*10bd0*/  FFMA.FTZ R121, R121, c[0x0][0x23c], -R154 ;  /* 0x00008f0079797a23 */ /* 0x000fe4000001089a */
[--C-:B------:R-:W-:Y:S02]  /*10be0*/  FFMA.FTZ R122, R122, c[0x0][0x23c], -R149.reuse ;  /* 0x00008f007a7a7a23 */ /* 0x100fe40000010895 */
[----:B------:R-:W-:Y:S01]  /*10bf0*/  FFMA.FTZ R123, R123, c[0x0][0x23c], -R149 ;  /* 0x00008f007b7b7a23 */ /* 0x000fe20000010895 */
[----:B------:R-:W-:Y:S01]  /*10c00*/  MUFU.EX2 R175, R175 ;  /* 0x000000af00af7308 */ /* 0x000fe20000000800 */
[----:B------:R-:W-:Y:S01]  /*10c10*/  FFMA.FTZ R203, R148, R231, R203 ;  /* 0x000000e794cb7223 */ /* 0x000fe200000100cb */
[----:B------:R-:W-:Y:S01]  /*10c20*/  MOV R148, R2 ;  /* 0x0000000200947202 */ /* 0x000fe20000000f00 */
[----:B------:R-:W-:Y:S02]  /*10c30*/  FADD.FTZ R205, R206, R205 ;  /* 0x000000cdcecd7221 */ /* 0x000fe40000010000 */
[----:B------:R-:W-:Y:S02]  /*10c40*/  FADD.FTZ R203, R204, R203 ;  /* 0x000000cbcccb7221 */ /* 0x000fe40000010000 */
[----:B------:R-:W-:Y:S02]  /*10c50*/  FADD.FTZ R205, R202, R205 ;  /* 0x000000cdcacd7221 */ /* 0x000fe40000010000 */
[----:B------:R-:W-:Y:S01]  /*10c60*/  FADD.FTZ R203, R201, R203 ;  /* 0x000000cbc9cb7221 */ /* 0x000fe20000010000 */
[----:B------:R-:W2:Y:S01]  /*10c70*/  MUFU.EX2 R172, R172 ;  /* 0x000000ac00ac7308 */ /* 0x000ea20000000800 */
[----:B------:R-:W-:Y:S02]  /*10c80*/  FADD.FTZ R200, R200, R205 ;  /* 0x000000cdc8c87221 */ /* 0x000fe40000010000 */
[----:B------:R-:W-:Y:S01]  /*10c90*/  FADD.FTZ R196, R196, R203 ;  /* 0x000000cbc4c47221 */ /* 0x000fe20000010000 */
[----:B-1----:R-:W-:Y:S01]  /*10ca0*/  F2FP.BF16.PACK_AB R23, R174, R178 ;  /* 0x000000b2ae17723e */ /* 0x002fe200000010ff */
[----:B------:R-:W-:Y:S02]  /*10cb0*/  FADD.FTZ R200, R198, R200 ;  /* 0x000000c8c6c87221 */ /* 0x000fe40000010000 */
[----:B------:R-:W-:Y:S02]  /*10cc0*/  FADD.FTZ R196, R194, R196 ;  /* 0x000000c4c2c47221 */ /* 0x000fe40000010000 */
[----:B------:R-:W-:Y:S01]  /*10cd0*/  FADD.FTZ R199, R199, R200 ;  /* 0x000000c8c7c77221 */ /* 0x000fe20000010000 */
[----:B------:R-:W-:Y:S01]  /*10ce0*/  MUFU.EX2 R177, R177 ;  /* 0x000000b100b17308 */ /* 0x000fe20000000800 */
[C---:B------:R-:W-:Y:S03]  /*10cf0*/  HMMA.16816.F32.BF16 R4, R20.reuse, R28, R4 ;  /* 0x0000001c1404723c */ /* 0x040fe60000041804 */
[----:B------:R-:W-:Y:S02]  /*10d00*/  FADD.FTZ R195, R195, R196 ;  /* 0x000000c4c3c37221 */ /* 0x000fe40000010000 */
[----:B------:R-:W-:Y:S02]  /*10d10*/  FADD.FTZ R199, R197, R199 ;  /* 0x000000c7c5c77221 */ /* 0x000fe40000010000 */
[----:B------:R-:W-:Y:S01]  /*10d20*/  FADD.FTZ R195, R193, R195 ;  /* 0x000000c3c1c37221 */ /* 0x000fe20000010000 */
[C---:B------:R-:W-:Y:S01]  /*10d30*/  HMMA.16816.F32.BF16 R8, R20.reuse, R30, R8 ;  /* 0x0000001e1408723c */ /* 0x040fe20000041808 */
[----:B------:R-:W1:Y:S01]  /*10d40*/  MUFU.EX2 R170, R170 ;  /* 0x000000aa00aa7308 */ /* 0x000e620000000800 */
[----:B------:R-:W4:Y:S02]  /*10d50*/  LDSM.16.MT88.4 R28, [R150+0x6000] ;  /* 0x00600000961c783b */ /* 0x000f240000004200 */
[----:B------:R-:W-:Y:S02]  /*10d60*/  FADD.FTZ R189, R189, R195 ;  /* 0x000000c3bdbd7221 */ /* 0x000fe40000010000 */
[----:B------:R-:W-:Y:S02]  /*10d70*/  FADD.FTZ R192, R192, R199 ;  /* 0x000000c7c0c07221 */ /* 0x000fe40000010000 */
[C---:B---3--:R-:W-:Y:S03]  /*10d80*/  HMMA.16816.F32.BF16 R12, R20.reuse, R24, R12 ;  /* 0x00000018140c723c */ /* 0x048fe6000004180c */
[----:B------:R-:W-:Y:S01]  /*10d90*/  MUFU.EX2 R171, R171 ;  /* 0x000000ab00ab7308 */ /* 0x000fe20000000800 */
[----:B------:R-:W-:Y:S02]  /*10da0*/  FADD.FTZ R189, R187, R189 ;  /* 0x000000bdbbbd7221 */ /* 0x000fe40000010000 */
[----:B------:R-:W-:Y:S02]  /*10db0*/  FADD.FTZ R192, R190, R192 ;  /* 0x000000c0bec07221 */ /* 0x000fe40000010000 */
[----:B------:R-:W-:Y:S01]  /*10dc0*/  HMMA.16816.F32.BF16 R16, R20, R26, R16 ;  /* 0x0000001a1410723c */ /* 0x000fe20000041810 */
[----:B------:R-:W3:Y:S03]  /*10dd0*/  LDSM.16.MT88.4 R24, [R151+0x6400] ;  /* 0x006400009718783b */ /* 0x000ee60000004200 */
[----:B------:R-:W-:Y:S01]  /*10de0*/  FADD.FTZ R188, R188, R189 ;  /* 0x000000bdbcbc7221 */ /* 0x000fe20000010000 */
[----:B------:R-:W5:Y:S01]  /*10df0*/  MUFU.EX2 R166, R166 ;  /* 0x000000a600a67308 */ /* 0x000f620000000800 */
[----:B------:R-:W-:Y:S01]  /*10e00*/  FADD.FTZ R191, R191, R192 ;  /* 0x000000c0bfbf7221 */ /* 0x000fe20000010000 */
[----:B--2---:R-:W-:Y:S01]  /*10e10*/  F2FP.BF16.PACK_AB R20, R172, R175 ;  /* 0x000000afac14723e */ /* 0x004fe200000010ff */
[----:B------:R-:W-:Y:S01]  /*10e20*/  FADD.FTZ R188, R186, R188 ;  /* 0x000000bcbabc7221 */ /* 0x000fe20000010000 */
[----:B-1----:R-:W-:Y:S03]  /*10e30*/  F2FP.BF16.PACK_AB R21, R170, R177 ;  /* 0x000000b1aa15723e */ /* 0x002fe600000010ff */
[----:B------:R-:W-:Y:S02]  /*10e40*/  FADD.FTZ R183, R183, R188 ;  /* 0x000000bcb7b77221 */ /* 0x000fe40000010000 */
[----:B------:R-:W-:Y:S01]  /*10e50*/  FADD.FTZ R191, R185, R191 ;  /* 0x000000bfb9bf7221 */ /* 0x000fe20000010000 */
[----:B------:R-:W1:Y:S01]  /*10e60*/  MUFU.EX2 R168, R168 ;  /* 0x000000a800a87308 */ /* 0x000e620000000800 */
[----:B------:R-:W-:Y:S02]  /*10e70*/  FADD.FTZ R183, R181, R183 ;  /* 0x000000b7b5b77221 */ /* 0x000fe40000010000 */
[----:B------:R-:W-:Y:S02]  /*10e80*/  FADD.FTZ R191, R180, R191 ;  /* 0x000000bfb4bf7221 */ /* 0x000fe40000010000 */
[----:B------:R-:W-:Y:S02]  /*10e90*/  FADD.FTZ R182, R182, R183 ;  /* 0x000000b7b6b67221 */ /* 0x000fe40000010000 */
[----:B------:R-:W-:Y:S02]  /*10ea0*/  FADD.FTZ R184, R184, R191 ;  /* 0x000000bfb8b87221 */ /* 0x000fe40000010000 */
[----:B------:R-:W-:Y:S01]  /*10eb0*/  FADD.FTZ R182, R176, R182 ;  /* 0x000000b6b0b67221 */ /* 0x000fe20000010000 */
[----:B------:R-:W2:Y:S01]  /*10ec0*/  MUFU.EX2 R169, R169 ;  /* 0x000000a900a97308 */ /* 0x000ea20000000800 */
[----:B------:R-:W-:Y:S02]  /*10ed0*/  FADD.FTZ R184, R179, R184 ;  /* 0x000000b8b3b87221 */ /* 0x000fe40000010000 */
[----:B------:R-:W-:Y:S01]  /*10ee0*/  FADD.FTZ R182, R173, R182 ;  /* 0x000000b6adb67221 */ /* 0x000fe20000010000 */
[----:B-----5:R-:W-:Y:S01]  /*10ef0*/  F2FP.BF16.PACK_AB R22, R166, R171 ;  /* 0x000000aba616723e */ /* 0x020fe200000010ff */
[----:B------:R-:W-:Y:S02]  /*10f00*/  FADD.FTZ R178, R178, R184 ;  /* 0x000000b8b2b27221 */ /* 0x000fe40000010000 */
[----:B------:R-:W-:Y:S02]  /*10f10*/  FADD.FTZ R175, R175, R182 ;  /* 0x000000b6afaf7221 */ /* 0x000fe40000010000 */
[----:B------:R-:W-:Y:S01]  /*10f20*/  FADD.FTZ R178, R174, R178 ;  /* 0x000000b2aeb27221 */ /* 0x000fe20000010000 */
[----:B------:R-:W5:Y:S01]  /*10f30*/  MUFU.EX2 R165, R165 ;  /* 0x000000a500a57308 */ /* 0x000f620000000800 */
[----:B------:R-:W-:Y:S02]  /*10f40*/  FADD.FTZ R175, R172, R175 ;  /* 0x000000afacaf7221 */ /* 0x000fe40000010000 */
[----:B------:R-:W-:Y:S02]  /*10f50*/  FADD.FTZ R177, R177, R178 ;  /* 0x000000b2b1b17221 */ /* 0x000fe40000010000 */
[----:B------:R-:W-:Y:S02]  /*10f60*/  FADD.FTZ R171, R171, R175 ;  /* 0x000000afabab7221 */ /* 0x000fe40000010000 */
[----:B------:R-:W-:Y:S02]  /*10f70*/  FADD.FTZ R177, R170, R177 ;  /* 0x000000b1aab17221 */ /* 0x000fe40000010000 */
[----:B------:R-:W-:Y:S01]  /*10f80*/  FADD.FTZ R171, R166, R171 ;  /* 0x000000aba6ab7221 */ /* 0x000fe20000010000 */
[----:B------:R-:W-:Y:S01]  /*10f90*/  MUFU.EX2 R161, R161 ;  /* 0x000000a100a17308 */ /* 0x000fe20000000800 */
[----:B-1----:R-:W-:Y:S02]  /*10fa0*/  FADD.FTZ R177, R168, R177 ;  /* 0x000000b1a8b17221 */ /* 0x002fe40000010000 */
[----:B------:R-:W-:Y:S01]  /*10fb0*/  FFMA.FTZ R124, R124, c[0x0][0x23c], -R154 ;  /* 0x00008f007c7c7a23 */ /* 0x000fe2000001089a */
[C---:B--2---:R-:W-:Y:S01]  /*10fc0*/  F2FP.BF16.PACK_AB R23, R169.reuse, R168 ;  /* 0x000000a8a917723e */ /* 0x044fe200000010ff */
[----:B------:R-:W-:Y:S05]  /*10fd0*/  FADD.FTZ R169, R169, R177 ;  /* 0x000000b1a9a97221 */ /* 0x000fea0000010000 */
[----:B------:R-:W1:Y:S01]  /*10fe0*/  MUFU.EX2 R167, R167 ;  /* 0x000000a700a77308 */ /* 0x000e620000000800 */
[C---:B------:R-:W-:Y:S03]  /*10ff0*/  HMMA.16816.F32.BF16 R4, R20.reuse, R32, R4 ;  /* 0x000000201404723c */ /* 0x040fe60000041804 */
[----:B-----5:R-:W-:Y:S05]  /*11000*/  FADD.FTZ R171, R165, R171 ;  /* 0x000000aba5ab7221 */ /* 0x020fea0000010000 */
[C---:B------:R-:W-:Y:S01]  /*11010*/  HMMA.16816.F32.BF16 R8, R20.reuse, R34, R8 ;  /* 0x000000221408723c */ /* 0x040fe20000041808 */
[----:B------:R-:W2:Y:S01]  /*11020*/  MUFU.EX2 R164, R164 ;  /* 0x000000a400a47308 */ /* 0x000ea20000000800 */
[----:B------:R-:W-:Y:S06]  /*11030*/  LDSM.16.MT88.4 R32, [R151+0x6c00] ;  /* 0x006c00009720783b */ /* 0x000fec0000004200 */
[C---:B----4-:R-:W-:Y:S03]  /*11040*/  HMMA.16816.F32.BF16 R12, R20.reuse, R28, R12 ;  /* 0x0000001c140c723c */ /* 0x050fe6000004180c */
[----:B------:R-:W4:Y:S01]  /*11050*/  MUFU.EX2 R159, R159 ;  /* 0x0000009f009f7308 */ /* 0x000f220000000800 */
[----:B-1----:R-:W-:Y:S04]  /*11060*/  FADD.FTZ R169, R167, R169 ;  /* 0x000000a9a7a97221 */ /* 0x002fe80000010000 */
[----:B------:R-:W-:Y:S01]  /*11070*/  HMMA.16816.F32.BF16 R16, R20, R30, R16 ;  /* 0x0000001e1410723c */ /* 0x000fe20000041810 */
[----:B------:R-:W1:Y:S04]  /*11080*/  LDSM.16.MT88.4 R28, [R151+0x6800] ;  /* 0x00680000971c783b */ /* 0x000e680000004200 */
[----:B------:R-:W5:Y:S02]  /*11090*/  MUFU.EX2 R160, R160 ;  /* 0x000000a000a07308 */ /* 0x000f640000000800 */
[C---:B------:R-:W-:Y:S01]  /*110a0*/  F2FP.BF16.PACK_AB R20, R161.reuse, R165 ;  /* 0x000000a5a114723e */ /* 0x040fe200000010ff */
[----:B------:R-:W-:Y:S01]  /*110b0*/  FADD.FTZ R161, R161, R171 ;  /* 0x000000aba1a17221 */ /* 0x000fe20000010000 */
[C---:B--2---:R-:W-:Y:S03]  /*110c0*/  F2FP.BF16.PACK_AB R21, R164.reuse, R167 ;  /* 0x000000a7a415723e */ /* 0x044fe600000010ff */
[----:B------:R-:W-:Y:S03]  /*110d0*/  FADD.FTZ R164, R164, R169 ;  /* 0x000000a9a4a47221 */ /* 0x000fe60000010000 */
[----:B------:R-:W2:Y:S01]  /*110e0*/  MUFU.EX2 R162, R162 ;  /* 0x000000a200a27308 */ /* 0x000ea20000000800 */
[----:B----4-:R-:W-:Y:S09]  /*110f0*/  FADD.FTZ R161, R159, R161 ;  /* 0x000000a19fa17221 */ /* 0x010ff20000010000 */
[----:B------:R-:W4:Y:S01]  /*11100*/  MUFU.EX2 R163, R163 ;  /* 0x000000a300a37308 */ /* 0x000f220000000800 */
[C---:B-----5:R-:W-:Y:S01]  /*11110*/  F2FP.BF16.PACK_AB R22, R160.reuse, R159 ;  /* 0x0000009fa016723e */ /* 0x060fe200000010ff */
[----:B------:R-:W-:Y:S08]  /*11120*/  FADD.FTZ R160, R160, R161 ;  /* 0x000000a1a0a07221 */ /* 0x000ff00000010000 */
[----:B------:R-:W5:Y:S01]  /*11130*/  MUFU.EX2 R157, R157 ;  /* 0x0000009d009d7308 */ /* 0x000f620000000800 */
[----:B--2---:R-:W-:Y:S09]  /*11140*/  FADD.FTZ R164, R162, R164 ;  /* 0x000000a4a2a47221 */ /* 0x004ff20000010000 */
[----:B------:R-:W-:Y:S01]  /*11150*/  MUFU.EX2 R155, R155 ;  /* 0x0000009b009b7308 */ /* 0x000fe20000000800 */
[C---:B----4-:R-:W-:Y:S01]  /*11160*/  F2FP.BF16.PACK_AB R23, R163.reuse, R162 ;  /* 0x000000a2a317723e */ /* 0x050fe200000010ff */
[----:B------:R-:W-:Y:S08]  /*11170*/  FADD.FTZ R163, R163, R164 ;  /* 0x000000a4a3a37221 */ /* 0x000ff00000010000 */
[----:B------:R-:W2:Y:S01]  /*11180*/  MUFU.EX2 R158, R158 ;  /* 0x0000009e009e7308 */ /* 0x000ea20000000800 */
[C---:B---3--:R-:W-:Y:S03]  /*11190*/  HMMA.16816.F32.BF16 R4, R20.reuse, R24, R4 ;  /* 0x000000181404723c */ /* 0x048fe60000041804 */
[----:B-----5:R-:W-:Y:S05]  /*111a0*/  FADD.FTZ R160, R157, R160 ;  /* 0x000000a09da07221 */ /* 0x020fea0000010000 */
[C---:B------:R-:W-:Y:S01]  /*111b0*/  HMMA.16816.F32.BF16 R8, R20.reuse, R26, R8 ;  /* 0x0000001a1408723c */ /* 0x040fe20000041808 */
[----:B------:R-:W3:Y:S01]  /*111c0*/  MUFU.EX2 R156, R156 ;  /* 0x0000009c009c7308 */ /* 0x000ee20000000800 */
[----:B------:R-:W4:Y:S06]  /*111d0*/  LDSM.16.MT88.4 R24, [R150+0x6800] ;  /* 0x006800009618783b */ /* 0x000f2c0000004200 */
[C---:B------:R-:W-:Y:S03]  /*111e0*/  HMMA.16816.F32.BF16 R12, R20.reuse, R36, R12 ;  /* 0x00000024140c723c */ /* 0x040fe6000004180c */
[----:B------:R-:W5:Y:S01]  /*111f0*/  MUFU.EX2 R53, R53 ;  /* 0x0000003500357308 */ /* 0x000f620000000800 */
[----:B--2---:R-:W-:Y:S04]  /*11200*/  FADD.FTZ R163, R158, R163 ;  /* 0x000000a39ea37221 */ /* 0x004fe80000010000 */
[----:B------:R-:W-:Y:S01]  /*11210*/  HMMA.16816.F32.BF16 R16, R20, R38, R16 ;  /* 0x000000261410723c */ /* 0x000fe20000041810 */
[----:B------:R-:W2:Y:S04]  /*11220*/  LDSM.16.MT88.4 R36, [R150+0x6c00] ;  /* 0x006c00009624783b */ /* 0x000ea80000004200 */
[----:B------:R-:W1:Y:S02]  /*11230*/  MUFU.EX2 R54, R54 ;  /* 0x0000003600367308 */ /* 0x000e640000000800 */
[C---:B------:R-:W-:Y:S01]  /*11240*/  F2FP.BF16.PACK_AB R20, R155.reuse, R157 ;  /* 0x0000009d9b14723e */ /* 0x040fe200000010ff */
[----:B------:R-:W-:Y:S01]  /*11250*/  FADD.FTZ R155, R155, R160 ;  /* 0x000000a09b9b7221 */ /* 0x000fe20000010000 */
[C---:B---3--:R-:W-:Y:S03]  /*11260*/  F2FP.BF16.PACK_AB R21, R156.reuse, R158 ;  /* 0x0000009e9c15723e */ /* 0x048fe600000010ff */
[----:B------:R-:W-:Y:S03]  /*11270*/  FADD.FTZ R156, R156, R163 ;  /* 0x000000a39c9c7221 */ /* 0x000fe60000010000 */
[----:B------:R-:W3:Y:S01]  /*11280*/  MUFU.EX2 R56, R56 ;  /* 0x0000003800387308 */ /* 0x000ee20000000800 */
[----:B-----5:R-:W-:Y:S09]  /*11290*/  FADD.FTZ R155, R53, R155 ;  /* 0x0000009b359b7221 */ /* 0x020ff20000010000 */
[----:B------:R-:W5:Y:S01]  /*112a0*/  MUFU.EX2 R57, R57 ;  /* 0x0000003900397308 */ /* 0x000f620000000800 */
[C---:B-1----:R-:W-:Y:S01]  /*112b0*/  F2FP.BF16.PACK_AB R22, R54.reuse, R53 ;  /* 0x000000353616723e */ /* 0x042fe200000010ff */
[----:B------:R-:W-:Y:S08]  /*112c0*/  FADD.FTZ R54, R54, R155 ;  /* 0x0000009b36367221 */ /* 0x000ff00000010000 */
[----:B------:R-:W1:Y:S01]  /*112d0*/  MUFU.EX2 R52, R52 ;  /* 0x0000003400347308 */ /* 0x000e620000000800 */
[----:B---3--:R-:W-:Y:S09]  /*112e0*/  FADD.FTZ R156, R56, R156 ;  /* 0x0000009c389c7221 */ /* 0x008ff20000010000 */
[----:B------:R-:W-:Y:S01]  /*112f0*/  MUFU.EX2 R47, R47 ;  /* 0x0000002f002f7308 */ /* 0x000fe20000000800 */
[C---:B-----5:R-:W-:Y:S01]  /*11300*/  F2FP.BF16.PACK_AB R23, R57.reuse, R56 ;  /* 0x000000383917723e */ /* 0x060fe200000010ff */
[----:B------:R-:W-:Y:S08]  /*11310*/  FADD.FTZ R57, R57, R156 ;  /* 0x0000009c39397221 */ /* 0x000ff00000010000 */
[----:B------:R-:W3:Y:S01]  /*11320*/  MUFU.EX2 R55, R55 ;  /* 0x0000003700377308 */ /* 0x000ee20000000800 */
[C---:B------:R-:W-:Y:S03]  /*11330*/  HMMA.16816.F32.BF16 R4, R20.reuse, R28, R4 ;  /* 0x0000001c1404723c */ /* 0x040fe60000041804 */
[----:B-1----:R-:W-:Y:S05]  /*11340*/  FADD.FTZ R54, R52, R54 ;  /* 0x0000003634367221 */ /* 0x002fea0000010000 */
[C---:B------:R-:W-:Y:S01]  /*11350*/  HMMA.16816.F32.BF16 R8, R20.reuse, R30, R8 ;  /* 0x0000001e1408723c */ /* 0x040fe20000041808 */
[----:B------:R-:W1:Y:S01]  /*11360*/  MUFU.EX2 R50, R50 ;  /* 0x0000003200327308 */ /* 0x000e620000000800 */
[----:B------:R-:W-:Y:S06]  /*11370*/  LDSM.16.MT88.4 R28, [R150+0x7000] ;  /* 0x00700000961c783b */ /* 0x000fec0000004200 */
[C---:B----4-:R-:W-:Y:S03]  /*11380*/  HMMA.16816.F32.BF16 R12, R20.reuse, R24, R12 ;  /* 0x00000018140c723c */ /* 0x050fe6000004180c */
[----:B------:R-:W4:Y:S01]  /*11390*/  MUFU.EX2 R45, R45 ;  /* 0x0000002d002d7308 */ /* 0x000f220000000800 */
[----:B---3--:R-:W-:Y:S04]  /*113a0*/  FADD.FTZ R57, R55, R57 ;  /* 0x0000003937397221 */ /* 0x008fe80000010000 */
[----:B------:R-:W-:Y:S01]  /*113b0*/  HMMA.16816.F32.BF16 R16, R20, R26, R16 ;  /* 0x0000001a1410723c */ /* 0x000fe20000041810 */
[----:B------:R-:W3:Y:S04]  /*113c0*/  LDSM.16.MT88.4 R24, [R151+0x7000] ;  /* 0x007000009718783b */ /* 0x000ee80000004200 */
[----:B------:R-:W5:Y:S02]  /*113d0*/  MUFU.EX2 R46, R46 ;  /* 0x0000002e002e7308 */ /* 0x000f640000000800 */
[C---:B------:R-:W-:Y:S01]  /*113e0*/  F2FP.BF16.PACK_AB R20, R47.reuse, R52 ;  /* 0x000000342f14723e */ /* 0x040fe200000010ff */
[----:B------:R-:W-:Y:S01]  /*113f0*/  FADD.FTZ R47, R47, R54 ;  /* 0x000000362f2f7221 */ /* 0x000fe20000010000 */
[C---:B-1----:R-:W-:Y:S03]  /*11400*/  F2FP.BF16.PACK_AB R21, R50.reuse, R55 ;  /* 0x000000373215723e */ /* 0x042fe600000010ff */
[----:B------:R-:W-:Y:S03]  /*11410*/  FADD.FTZ R50, R50, R57 ;  /* 0x0000003932327221 */ /* 0x000fe60000010000 */
[----:B------:R-:W1:Y:S01]  /*11420*/  MUFU.EX2 R48, R48 ;  /* 0x0000003000307308 */ /* 0x000e620000000800 */
[----:B----4-:R-:W-:Y:S09]  /*11430*/  FADD.FTZ R47, R45, R47 ;  /* 0x0000002f2d2f7221 */ /* 0x010ff20000010000 */
[----:B------:R-:W4:Y:S01]  /*11440*/  MUFU.EX2 R49, R49 ;  /* 0x0000003100317308 */ /* 0x000f220000000800 */
[C---:B-----5:R-:W-:Y:S01]  /*11450*/  F2FP.BF16.PACK_AB R22, R46.reuse, R45 ;  /* 0x0000002d2e16723e */ /* 0x060fe200000010ff */
[----:B------:R-:W-:Y:S08]  /*11460*/  FADD.FTZ R46, R46, R47 ;  /* 0x0000002f2e2e7221 */ /* 0x000ff00000010000 */
[----:B------:R-:W5:Y:S01]  /*11470*/  MUFU.EX2 R44, R44 ;  /* 0x0000002c002c7308 */ /* 0x000f620000000800 */
[----:B-1----:R-:W-:Y:S09]  /*11480*/  FADD.FTZ R50, R48, R50 ;  /* 0x0000003230327221 */ /* 0x002ff20000010000 */
[----:B------:R-:W-:Y:S01]  /*11490*/  MUFU.EX2 R41, R41 ;  /* 0x0000002900297308 */ /* 0x000fe20000000800 */
[C---:B----4-:R-:W-:Y:S01]  /*114a0*/  F2FP.BF16.PACK_AB R23, R49.reuse, R48 ;  /* 0x000000303117723e */ /* 0x050fe200000010ff */
[----:B------:R-:W-:Y:S08]  /*114b0*/  FADD.FTZ R49, R49, R50 ;  /* 0x0000003231317221 */ /* 0x000ff00000010000 */
[----:B------:R-:W1:Y:S01]  /*114c0*/  MUFU.EX2 R42, R42 ;  /* 0x0000002a002a7308 */ /* 0x000e620000000800 */
[C---:B------:R-:W-:Y:S03]  /*114d0*/  HMMA.16816.F32.BF16 R4, R20.reuse, R32, R4 ;  /* 0x000000201404723c */ /* 0x040fe60000041804 */
[----:B-----5:R-:W-:Y:S05]  /*114e0*/  FADD.FTZ R46, R44, R46 ;  /* 0x0000002e2c2e7221 */ /* 0x020fea0000010000 */
[C---:B------:R-:W-:Y:S01]  /*114f0*/  HMMA.16816.F32.BF16 R8, R20.reuse, R34, R8 ;  /* 0x000000221408723c */ /* 0x040fe20000041808 */
[----:B------:R-:W4:Y:S01]  /*11500*/  MUFU.EX2 R40, R40 ;  /* 0x0000002800287308 */ /* 0x000f220000000800 */
[----:B------:R-:W5:Y:S06]  /*11510*/  LDSM.16.MT88.4 R32, [R151+0x7400] ;  /* 0x007400009720783b */ /* 0x000f6c0000004200 */
[C---:B--2---:R-:W-:Y:S03]  /*11520*/  HMMA.16816.F32.BF16 R12, R20.reuse, R36, R12 ;  /* 0x00000024140c723c */ /* 0x044fe6000004180c */
[----:B------:R-:W2:Y:S04]  /*11530*/  MUFU.EX2 R43, R43 ;  /* 0x0000002b002b7308 */ /* 0x000ea80000000800 */
[--C-:B------:R-:W-:Y:S01]  /*11540*/  FFMA.FTZ R36, R108, c[0x0][0x23c], -R154.reuse ;  /* 0x00008f006c247a23 */ /* 0x100fe2000001089a */
[----:B------:R-:W-:Y:S04]  /*11550*/  HMMA.16816.F32.BF16 R16, R20, R38, R16 ;  /* 0x000000261410723c */ /* 0x000fe80000041810 */
[----:B------:R-:W-:Y:S01]  /*11560*/  FFMA.FTZ R37, R109, c[0x0][0x23c], -R154 ;  /* 0x00008f006d257a23 */ /* 0x000fe2000001089a */
[----:B------:R-:W3:Y:S01]  /*11570*/  MUFU.EX2 R51, R51 ;  /* 0x0000003300337308 */ /* 0x000ee20000000800 */
[----:B-1----:R-:W-:Y:S01]  /*11580*/  FADD.FTZ R49, R42, R49 ;  /* 0x000000312a317221 */ /* 0x002fe20000010000 */
[----:B------:R-:W-:Y:S01]  /*11590*/  F2FP.BF16.PACK_AB R20, R41, R44 ;  /* 0x0000002c2914723e */ /* 0x000fe200000010ff */
[--C-:B------:R-:W-:Y:S01]  /*115a0*/  FFMA.FTZ R38, R110, c[0x0][0x23c], -R149.reuse ;  /* 0x00008f006e267a23 */ /* 0x100fe20000010895 */
[C---:B----4-:R-:W-:Y:S03]  /*115b0*/  F2FP.BF16.PACK_AB R21, R40.reuse, R42 ;  /* 0x0000002a2815723e */ /* 0x050fe600000010ff */
[----:B------:R-:W-:Y:S02]  /*115c0*/  FFMA.FTZ R39, R111, c[0x0][0x23c], -R149 ;  /* 0x00008f006f277a23 */ /* 0x000fe40000010895 */
[----:B------:R-:W-:Y:S01]  /*115d0*/  FADD.FTZ R41, R41, R46 ;  /* 0x0000002e29297221 */ /* 0x000fe20000010000 */
[----:B------:R-:W-:Y:S01]  /*115e0*/  MUFU.EX2 R58, R58 ;  /* 0x0000003a003a7308 */ /* 0x000fe20000000800 */
[----:B------:R-:W-:Y:S02]  /*115f0*/  FADD.FTZ R49, R40, R49 ;  /* 0x0000003128317221 */ /* 0x000fe40000010000 */
[----:B------:R-:W-:Y:S02]  /*11600*/  FFMA.FTZ R42, R126, c[0x0][0x23c], -R149 ;  /* 0x00008f007e2a7a23 */ /* 0x000fe40000010895 */
[----:B--2---:R-:W-:Y:S02]  /*11610*/  FADD.FTZ R41, R43, R41 ;  /* 0x000000292b297221 */ /* 0x004fe40000010000 */
[--C-:B------:R-:W-:Y:S03]  /*11620*/  FFMA.FTZ R46, R128, c[0x0][0x23c], -R154.reuse ;  /* 0x00008f00802e7a23 */ /* 0x100fe6000001089a */
[----:B------:R-:W1:Y:S01]  /*11630*/  MUFU.EX2 R59, R59 ;  /* 0x0000003b003b7308 */ /* 0x000e620000000800 */
[C---:B---3--:R-:W-:Y:S01]  /*11640*/  F2FP.BF16.PACK_AB R22, R51.reuse, R43 ;  /* 0x0000002b3316723e */ /* 0x048fe200000010ff */
[----:B------:R-:W-:Y:S02]  /*11650*/  FADD.FTZ R51, R51, R41 ;  /* 0x0000002933337221 */ /* 0x000fe40000010000 */
[--C-:B------:R-:W-:Y:S02]  /*11660*/  FFMA.FTZ R41, R125, c[0x0][0x23c], -R154.reuse ;  /* 0x00008f007d297a23 */ /* 0x100fe4000001089a */
[----:B------:R-:W-:Y:S04]  /*11670*/  FFMA.FTZ R43, R127, c[0x0][0x23c], -R149 ;  /* 0x00008f007f2b7a23 */ /* 0x000fe80000010895 */
[----:B------:R-:W2:Y:S01]  /*11680*/  MUFU.EX2 R60, R60 ;  /* 0x0000003c003c7308 */ /* 0x000ea20000000800 */
[----:B------:R-:W-:Y:S09]  /*11690*/  FFMA.FTZ R154, R129, c[0x0][0x23c], -R154 ;  /* 0x00008f00819a7a23 */ /* 0x000ff2000001089a */
[----:B------:R-:W3:Y:S01]  /*116a0*/  MUFU.EX2 R61, R61 ;  /* 0x0000003d003d7308 */ /* 0x000ee20000000800 */
[C---:B-1----:R-:W-:Y:S01]  /*116b0*/  F2FP.BF16.PACK_AB R23, R59.reuse, R58 ;  /* 0x0000003a3b17723e */ /* 0x042fe200000010ff */
[----:B------:R-:W-:Y:S04]  /*116c0*/  FADD.FTZ R58, R58, R49 ;  /* 0x000000313a3a7221 */ /* 0x000fe80000010000 */
[----:B------:R-:W-:Y:S04]  /*116d0*/  FADD.FTZ R58, R59, R58 ;  /* 0x0000003a3b3a7221 */ /* 0x000fe80000010000 */
[----:B------:R-:W-:Y:S01]  /*116e0*/  MUFU.EX2 R62, R62 ;  /* 0x0000003e003e7308 */ /* 0x000fe20000000800 */
[C---:B------:R-:W-:Y:S03]  /*116f0*/  HMMA.16816.F32.BF16 R4, R20.reuse, R24, R4 ;  /* 0x000000181404723c */ /* 0x040fe60000041804 */
[----:B--2---:R-:W-:Y:S05]  /*11700*/  FADD.FTZ R51, R60, R51 ;  /* 0x000000333c337221 */ /* 0x004fea0000010000 */
[C---:B------:R-:W-:Y:S01]  /*11710*/  HMMA.16816.F32.BF16 R8, R20.reuse, R26, R8 ;  /* 0x0000001a1408723c */ /* 0x040fe20000041808 */
[----:B------:R-:W1:Y:S01]  /*11720*/  MUFU.EX2 R63, R63 ;  /* 0x0000003f003f7308 */ /* 0x000e620000000800 */
[----:B------:R-:W2:Y:S06]  /*11730*/  LDSM.16.MT88.4 R24, [R150+0x7400] ;  /* 0x007400009618783b */ /* 0x000eac0000004200 */
[C---:B------:R-:W-:Y:S03]  /*11740*/  HMMA.16816.F32.BF16 R12, R20.reuse, R28, R12 ;  /* 0x0000001c140c723c */ /* 0x040fe6000004180c */
[----:B------:R-:W4:Y:S05]  /*11750*/  MUFU.EX2 R64, R64 ;  /* 0x0000004000407308 */ /* 0x000f2a0000000800 */
[----:B------:R-:W-:Y:S01]  /*11760*/  HMMA.16816.F32.BF16 R16, R20, R30, R16 ;  /* 0x0000001e1410723c */ /* 0x000fe20000041810 */
[----:B------:R-:W2:Y:S04]  /*11770*/  LDSM.16.MT88.4 R28, [R151+0x7800] ;  /* 0x00780000971c783b */ /* 0x000ea80000004200 */
[----:B------:R-:W5:Y:S02]  /*11780*/  MUFU.EX2 R66, R66 ;  /* 0x0000004200427308 */ /* 0x000f640000000800 */
[C---:B---3--:R-:W-:Y:S01]  /*11790*/  F2FP.BF16.PACK_AB R20, R61.reuse, R60 ;  /* 0x0000003c3d14723e */ /* 0x048fe200000010ff */
[----:B------:R-:W-:Y:S01]  /*117a0*/  FADD.FTZ R61, R61, R51 ;  /* 0x000000333d3d7221 */ /* 0x000fe20000010000 */
[C---:B-1----:R-:W-:Y:S03]  /*117b0*/  F2FP.BF16.PACK_AB R21, R63.reuse, R62 ;  /* 0x0000003e3f15723e */ /* 0x042fe600000010ff */
[----:B------:R-:W-:Y:S03]  /*117c0*/  FADD.FTZ R62, R62, R58 ;  /* 0x0000003a3e3e7221 */ /* 0x000fe60000010000 */
[----:B------:R-:W-:Y:S01]  /*117d0*/  MUFU.EX2 R67, R67 ;  /* 0x0000004300437308 */ /* 0x000fe20000000800 */
[----:B------:R-:W-:Y:S02]  /*117e0*/  FADD.FTZ R62, R63, R62 ;  /* 0x0000003e3f3e7221 */ /* 0x000fe40000010000 */
[----:B----4-:R-:W-:Y:S07]  /*117f0*/  FADD.FTZ R61, R64, R61 ;  /* 0x0000003d403d7221 */ /* 0x010fee0000010000 */
[----:B------:R-:W1:Y:S01]  /*11800*/  MUFU.EX2 R65, R65 ;  /* 0x0000004100417308 */ /* 0x000e620000000800 */
[C---:B-----5:R-:W-:Y:S01]  /*11810*/  F2FP.BF16.PACK_AB R22, R66.reuse, R64 ;  /* 0x000000404216723e */ /* 0x060fe200000010ff */
[----:B------:R-:W-:Y:S08]  /*11820*/  FADD.FTZ R66, R66, R61 ;  /* 0x0000003d42427221 */ /* 0x000ff00000010000 */
[----:B------:R-:W3:Y:S10]  /*11830*/  MUFU.EX2 R68, R68 ;  /* 0x0000004400447308 */ /* 0x000ef40000000800 */
[----:B------:R-:W4:Y:S01]  /*11840*/  MUFU.EX2 R69, R69 ;  /* 0x0000004500457308 */ /* 0x000f220000000800 */
[----:B-1----:R-:W-:Y:S01]  /*11850*/  F2FP.BF16.PACK_AB R23, R65, R67 ;  /* 0x000000434117723e */ /* 0x002fe200000010ff */
[----:B------:R-:W-:Y:S04]  /*11860*/  FADD.FTZ R67, R67, R62 ;  /* 0x0000003e43437221 */ /* 0x000fe80000010000 */
[----:B------:R-:W-:Y:S04]  /*11870*/  FADD.FTZ R67, R65, R67 ;  /* 0x0000004341437221 */ /* 0x000fe80000010000 */
[----:B------:R-:W-:Y:S01]  /*11880*/  MUFU.EX2 R71, R71 ;  /* 0x0000004700477308 */ /* 0x000fe20000000800 */
[C---:B------:R-:W-:Y:S03]  /*11890*/  HMMA.16816.F32.BF16 R4, R20.reuse, R32, R4 ;  /* 0x000000201404723c */ /* 0x040fe60000041804 */
[----:B---3--:R-:W-:Y:S05]  /*118a0*/  FADD.FTZ R66, R68, R66 ;  /* 0x0000004244427221 */ /* 0x008fea0000010000 */
[C---:B------:R-:W-:Y:S01]  /*118b0*/  HMMA.16816.F32.BF16 R8, R20.reuse, R34, R8 ;  /* 0x000000221408723c */ /* 0x040fe20000041808 */
[----:B------:R-:W1:Y:S01]  /*118c0*/  MUFU.EX2 R70, R70 ;  /* 0x0000004600467308 */ /* 0x000e620000000800 */
[----:B------:R-:W3:Y:S02]  /*118d0*/  LDSM.16.MT88.4 R32, [R150+0x7800] ;  /* 0x007800009620783b */ /* 0x000ee40000004200 */
[C---:B----4-:R-:W-:Y:S04]  /*118e0*/  FADD.FTZ R66, R69.reuse, R66 ;  /* 0x0000004245427221 */ /* 0x050fe80000010000 */
[C---:B--2---:R-:W-:Y:S03]  /*118f0*/  HMMA.16816.F32.BF16 R12, R20.reuse, R24, R12 ;  /* 0x00000018140c723c */ /* 0x044fe6000004180c */
[----:B------:R-:W-:Y:S05]  /*11900*/  MUFU.EX2 R72, R72 ;  /* 0x0000004800487308 */ /* 0x000fea0000000800 */
[----:B------:R-:W-:Y:S01]  /*11910*/  HMMA.16816.F32.BF16 R16, R20, R26, R16 ;  /* 0x0000001a1410723c */ /* 0x000fe20000041810 */
[----:B------:R-:W2:Y:S04]  /*11920*/  LDSM.16.MT88.4 R24, [R151+0x7c00] ;  /* 0x007c00009718783b */ /* 0x000ea80000004200 */
[----:B------:R-:W4:Y:S02]  /*11930*/  MUFU.EX2 R73, R73 ;  /* 0x0000004900497308 */ /* 0x000f240000000800 */
[----:B------:R-:W-:Y:S02]  /*11940*/  F2FP.BF16.PACK_AB R20, R69, R68 ;  /* 0x000000444514723e */ /* 0x000fe400000010ff */
[C---:B-1----:R-:W-:Y:S03]  /*11950*/  F2FP.BF16.PACK_AB R21, R70.reuse, R71 ;  /* 0x000000474615723e */ /* 0x042fe600000010ff */
[----:B------:R-:W-:Y:S03]  /*11960*/  FADD.FTZ R71, R71, R67 ;  /* 0x0000004347477221 */ /* 0x000fe60000010000 */
[----:B------:R-:W1:Y:S01]  /*11970*/  MUFU.EX2 R74, R74 ;  /* 0x0000004a004a7308 */ /* 0x000e620000000800 */
[----:B------:R-:W-:Y:S09]  /*11980*/  FADD.FTZ R71, R70, R71 ;  /* 0x0000004746477221 */ /* 0x000ff20000010000 */
[----:B------:R-:W5:Y:S01]  /*11990*/  MUFU.EX2 R75, R75 ;  /* 0x0000004b004b7308 */ /* 0x000f620000000800 */
[C---:B----4-:R-:W-:Y:S01]  /*119a0*/  F2FP.BF16.PACK_AB R22, R73.reuse, R72 ;  /* 0x000000484916723e */ /* 0x050fe200000010ff */
[----:B------:R-:W-:Y:S04]  /*119b0*/  FADD.FTZ R72, R72, R66 ;  /* 0x0000004248487221 */ /* 0x000fe80000010000 */
[----:B------:R-:W-:Y:S04]  /*119c0*/  FADD.FTZ R72, R73, R72 ;  /* 0x0000004849487221 */ /* 0x000fe80000010000 */
[----:B------:R-:W-:Y:S01]  /*119d0*/  MUFU.EX2 R76, R76 ;  /* 0x0000004c004c7308 */ /* 0x000fe20000000800 */
[----:B-1----:R-:W-:Y:S09]  /*119e0*/  FADD.FTZ R71, R74, R71 ;  /* 0x000000474a477221 */ /* 0x002ff20000010000 */
[----:B------:R-:W-:Y:S01]  /*119f0*/  MUFU.EX2 R77, R77 ;  /* 0x0000004d004d7308 */ /* 0x000fe20000000800 */
[C---:B-----5:R-:W-:Y:S01]  /*11a00*/  F2FP.BF16.PACK_AB R23, R75.reuse, R74 ;  /* 0x0000004a4b17723e */ /* 0x060fe200000010ff */
[----:B------:R-:W-:Y:S08]  /*11a10*/  FADD.FTZ R75, R75, R71 ;  /* 0x000000474b4b7221 */ /* 0x000ff00000010000 */
[----:B------:R-:W1:Y:S01]  /*11a20*/  MUFU.EX2 R78, R78 ;  /* 0x0000004e004e7308 */ /* 0x000e620000000800 */
[C---:B------:R-:W-:Y:S08]  /*11a30*/  HMMA.16816.F32.BF16 R4, R20.reuse, R28, R4 ;  /* 0x0000001c1404723c */ /* 0x040ff00000041804 */
[C---:B------:R-:W-:Y:S01]  /*11a40*/  HMMA.16816.F32.BF16 R8, R20.reuse, R30, R8 ;  /* 0x0000001e1408723c */ /* 0x040fe20000041808 */
[----:B------:R-:W4:Y:S01]  /*11a50*/  MUFU.EX2 R79, R79 ;  /* 0x0000004f004f7308 */ /* 0x000f220000000800 */
[----:B------:R-:W5:Y:S06]  /*11a60*/  LDSM.16.MT88.4 R28, [R150+0x7c00] ;  /* 0x007c0000961c783b */ /* 0x000f6c0000004200 */
[C---:B---3--:R-:W-:Y:S03]  /*11a70*/  HMMA.16816.F32.BF16 R12, R20.reuse, R32, R12 ;  /* 0x00000020140c723c */ /* 0x048fe6000004180c */
[----:B------:R-:W-:Y:S01]  /*11a80*/  MUFU.EX2 R80, R80 ;  /* 0x0000005000507308 */ /* 0x000fe20000000800 */
[----:B-1----:R-:W-:Y:S04]  /*11a90*/  FADD.FTZ R75, R78, R75 ;  /* 0x0000004b4e4b7221 */ /* 0x002fe80000010000 */
[----:B------:R-:W-:Y:S01]  /*11aa0*/  HMMA.16816.F32.BF16 R16, R20, R34, R16 ;  /* 0x000000221410723c */ /* 0x000fe20000041810 */
[----:B------:R-:W1:Y:S04]  /*11ab0*/  LDSM.16.MT88.4 R32, [R151+0x8000] ;  /* 0x008000009720783b */ /* 0x000e680000004200 */
[----:B------:R-:W3:Y:S02]  /*11ac0*/  MUFU.EX2 R81, R81 ;  /* 0x0000005100517308 */ /* 0x000ee40000000800 */
[----:B------:R-:W-:Y:S01]  /*11ad0*/  F2FP.BF16.PACK_AB R20, R77, R76 ;  /* 0x0000004c4d14723e */ /* 0x000fe200000010ff */
[----:B------:R-:W-:Y:S01]  /*11ae0*/  FADD.FTZ R76, R76, R72 ;  /* 0x000000484c4c7221 */ /* 0x000fe20000010000 */
[----:B----4-:R-:W-:Y:S03]  /*11af0*/  F2FP.BF16.PACK_AB R21, R79, R78 ;  /* 0x0000004e4f15723e */ /* 0x010fe600000010ff */
[----:B------:R-:W-:Y:S02]  /*11b00*/  FADD.FTZ R76, R77, R76 ;  /* 0x0000004c4d4c7221 */ /* 0x000fe40000010000 */
[----:B------:R-:W-:Y:S01]  /*11b10*/  FADD.FTZ R79, R79, R75 ;  /* 0x0000004b4f4f7221 */ /* 0x000fe20000010000 */
[----:B------:R-:W4:Y:S10]  /*11b20*/  MUFU.EX2 R82, R82 ;  /* 0x0000005200527308 */ /* 0x000f340000000800 */
[----:B------:R-:W1:Y:S01]  /*11b30*/  MUFU.EX2 R83, R83 ;  /* 0x0000005300537308 */ /* 0x000e620000000800 */
[C---:B---3--:R-:W-:Y:S01]  /*11b40*/  F2FP.BF16.PACK_AB R22, R81.reuse, R80 ;  /* 0x000000505116723e */ /* 0x048fe200000010ff */
[----:B------:R-:W-:Y:S04]  /*11b50*/  FADD.FTZ R80, R80, R76 ;  /* 0x0000004c50507221 */ /* 0x000fe80000010000 */
[----:B------:R-:W-:Y:S04]  /*11b60*/  FADD.FTZ R80, R81, R80 ;  /* 0x0000005051507221 */ /* 0x000fe80000010000 */
[----:B------:R-:W3:Y:S01]  /*11b70*/  MUFU.EX2 R84, R84 ;  /* 0x0000005400547308 */ /* 0x000ee20000000800 */
[----:B----4-:R-:W-:Y:S09]  /*11b80*/  FADD.FTZ R79, R82, R79 ;  /* 0x0000004f524f7221 */ /* 0x010ff20000010000 */
[----:B------:R-:W4:Y:S01]  /*11b90*/  MUFU.EX2 R85, R85 ;  /* 0x0000005500557308 */ /* 0x000f220000000800 */
[C---:B-1----:R-:W-:Y:S01]  /*11ba0*/  F2FP.BF16.PACK_AB R23, R83.reuse, R82 ;  /* 0x000000525317723e */ /* 0x042fe200000010ff */
[----:B------:R-:W-:Y:S08]  /*11bb0*/  FADD.FTZ R79, R83, R79 ;  /* 0x0000004f534f7221 */ /* 0x000ff00000010000 */
[----:B------:R-:W-:Y:S01]  /*11bc0*/  MUFU.EX2 R86, R86 ;  /* 0x0000005600567308 */ /* 0x000fe20000000800 */
[C---:B--2---:R-:W-:Y:S03]  /*11bd0*/  HMMA.16816.F32.BF16 R4, R20.reuse, R24, R4 ;  /* 0x000000181404723c */ /* 0x044fe60000041804 */
[----:B---3--:R-:W-:Y:S05]  /*11be0*/  FADD.FTZ R80, R84, R80 ;  /* 0x0000005054507221 */ /* 0x008fea0000010000 */
[C---:B------:R-:W-:Y:S01]  /*11bf0*/  HMMA.16816.F32.BF16 R8, R20.reuse, R26, R8 ;  /* 0x0000001a1408723c */ /* 0x040fe20000041808 */
[----:B------:R-:W1:Y:S01]  /*11c00*/  MUFU.EX2 R88, R88 ;  /* 0x0000005800587308 */ /* 0x000e620000000800 */
[----:B------:R-:W2:Y:S06]  /*11c10*/  LDSM.16.MT88.4 R24, [R150+0x8000] ;  /* 0x008000009618783b */ /* 0x000eac0000004200 */
[C---:B-----5:R-:W-:Y:S03]  /*11c20*/  HMMA.16816.F32.BF16 R12, R20.reuse, R28, R12 ;  /* 0x0000001c140c723c */ /* 0x060fe6000004180c */
[----:B------:R-:W3:Y:S05]  /*11c30*/  MUFU.EX2 R87, R87 ;  /* 0x0000005700577308 */ /* 0x000eea0000000800 */
[----:B------:R-:W-:Y:S01]  /*11c40*/  HMMA.16816.F32.BF16 R16, R20, R30, R16 ;  /* 0x0000001e1410723c */ /* 0x000fe20000041810 */
[----:B------:R-:W5:Y:S04]  /*11c50*/  LDSM.16.MT88.4 R28, [R151+0x8400] ;  /* 0x00840000971c783b */ /* 0x000f680000004200 */
[----:B------:R-:W2:Y:S02]  /*11c60*/  MUFU.EX2 R89, R89 ;  /* 0x0000005900597308 */ /* 0x000ea40000000800 */
[C---:B----4-:R-:W-:Y:S01]  /*11c70*/  F2FP.BF16.PACK_AB R20, R85.reuse, R84 ;  /* 0x000000545514723e */ /* 0x050fe200000010ff */
[----:B------:R-:W-:Y:S01]  /*11c80*/  FADD.FTZ R85, R85, R80 ;  /* 0x0000005055557221 */ /* 0x000fe20000010000 */
[----:B-1----:R-:W-:Y:S03]  /*11c90*/  F2FP.BF16.PACK_AB R21, R88, R86 ;  /* 0x000000565815723e */ /* 0x002fe600000010ff */
[----:B------:R-:W-:Y:S03]  /*11ca0*/  FADD.FTZ R86, R86, R79 ;  /* 0x0000004f56567221 */ /* 0x000fe60000010000 */
[----:B------:R-:W-:Y:S01]  /*11cb0*/  MUFU.EX2 R90, R90 ;  /* 0x0000005a005a7308 */ /* 0x000fe20000000800 */
[----:B------:R-:W-:Y:S02]  /*11cc0*/  FADD.FTZ R86, R88, R86 ;  /* 0x0000005658567221 */ /* 0x000fe40000010000 */
[----:B---3--:R-:W-:Y:S07]  /*11cd0*/  FADD.FTZ R85, R87, R85 ;  /* 0x0000005557557221 */ /* 0x008fee0000010000 */
[----:B------:R-:W1:Y:S01]  /*11ce0*/  MUFU.EX2 R3, R107 ;  /* 0x0000006b00037308 */ /* 0x000e620000000800 */
[C---:B--2---:R-:W-:Y:S01]  /*11cf0*/  F2FP.BF16.PACK_AB R22, R89.reuse, R87 ;  /* 0x000000575916723e */ /* 0x044fe200000010ff */
[----:B------:R-:W-:Y:S08]  /*11d00*/  FADD.FTZ R85, R89, R85 ;  /* 0x0000005559557221 */ /* 0x000ff00000010000 */
[----:B------:R-:W-:Y:S10]  /*11d10*/  MUFU.EX2 R36, R36 ;  /* 0x0000002400247308 */ /* 0x000ff40000000800 */
[----:B------:R-:W2:Y:S01]  /*11d20*/  MUFU.EX2 R37, R37 ;  /* 0x0000002500257308 */ /* 0x000ea20000000800 */
[C---:B-1----:R-:W-:Y:S01]  /*11d30*/  F2FP.BF16.PACK_AB R23, R3.reuse, R90 ;  /* 0x0000005a0317723e */ /* 0x042fe200000010ff */
[----:B------:R-:W-:Y:S04]  /*11d40*/  FADD.FTZ R90, R90, R86 ;  /* 0x000000565a5a7221 */ /* 0x000fe80000010000 */
[----:B------:R-:W-:Y:S04]  /*11d50*/  FADD.FTZ R90, R3, R90 ;  /* 0x0000005a035a7221 */ /* 0x000fe80000010000 */
[----:B------:R-:W-:Y:S01]  /*11d60*/  MUFU.EX2 R38, R38 ;  /* 0x0000002600267308 */ /* 0x000fe20000000800 */
[C---:B------:R-:W-:Y:S03]  /*11d70*/  HMMA.16816.F32.BF16 R4, R20.reuse, R32, R4 ;  /* 0x000000201404723c */ /* 0x040fe60000041804 */
[----:B------:R-:W-:Y:S04]  /*11d80*/  IADD3 R3, R216, -0x1, RZ ;  /* 0xffffffffd8037810 */ /* 0x000fe80007ffe0ff */
[----:B------:R-:W-:Y:S01]  /*11d90*/  MOV R216, R3 ;  /* 0x0000000300d87202 */ /* 0x000fe20000000f00 */
[C---:B------:R-:W-:Y:S01]  /*11da0*/  HMMA.16816.F32.BF16 R8, R20.reuse, R34, R8 ;  /* 0x000000221408723c */ /* 0x040fe20000041808 */
[----:B------:R-:W1:Y:S01]  /*11db0*/  MUFU.EX2 R39, R39 ;  /* 0x0000002700277308 */ /* 0x000e620000000800 */
[----:B------:R-:W3:Y:S02]  /*11dc0*/  LDSM.16.MT88.4 R32, [R150+0x8400] ;  /* 0x008400009620783b */ /* 0x000ee40000004200 */
[----:B------:R-:W-:Y:S04]  /*11dd0*/  MOV R3, R0 ;  /* 0x0000000000037202 */ /* 0x000fe80000000f00 */
[C---:B------:R-:W-:Y:S03]  /*11de0*/  HMMA.16816.F32.BF16 R12, R20.reuse, R24, R12 ;  /* 0x00000018140c723c */ /* 0x040fe6000004180c */
[----:B------:R-:W-:Y:S05]  /*11df0*/  MUFU.EX2 R91, R91 ;  /* 0x0000005b005b7308 */ /* 0x000fea0000000800 */
[----:B------:R-:W-:Y:S01]  /*11e00*/  HMMA.16816.F32.BF16 R16, R20, R26, R16 ;  /* 0x0000001a1410723c */ /* 0x000fe20000041810 */
[----:B------:R-:W4:Y:S04]  /*11e10*/  LDSM.16.MT88.4 R24, [R151+0x8800] ;  /* 0x008800009718783b */ /* 0x000f280000004200 */
[----:B------:R-:W3:Y:S02]  /*11e20*/  MUFU.EX2 R92, R92 ;  /* 0x0000005c005c7308 */ /* 0x000ee40000000800 */
[----:B--2---:R-:W-:Y:S01]  /*11e30*/  F2FP.BF16.PACK_AB R20, R37, R36 ;  /* 0x000000242514723e */ /* 0x004fe200000010ff */
[----:B------:R-:W-:Y:S01]  /*11e40*/  FADD.FTZ R36, R36, R85 ;  /* 0x0000005524247221 */ /* 0x000fe20000010000 */
[----:B-1----:R-:W-:Y:S03]  /*11e50*/  F2FP.BF16.PACK_AB R21, R39, R38 ;  /* 0x000000262715723e */ /* 0x002fe600000010ff */
[----:B------:R-:W-:Y:S02]  /*11e60*/  FADD.FTZ R38, R38, R90 ;  /* 0x0000005a26267221 */ /* 0x000fe40000010000 */
[----:B------:R-:W-:Y:S01]  /*11e70*/  FADD.FTZ R36, R37, R36 ;  /* 0x0000002425247221 */ /* 0x000fe20000010000 */
[----:B------:R-:W1:Y:S01]  /*11e80*/  MUFU.EX2 R93, R93 ;  /* 0x0000005d005d7308 */ /* 0x000e620000000800 */
[----:B------:R-:W-:Y:S09]  /*11e90*/  FADD.FTZ R38, R39, R38 ;  /* 0x0000002627267221 */ /* 0x000ff20000010000 */
[----:B------:R-:W2:Y:S01]  /*11ea0*/  MUFU.EX2 R94, R94 ;  /* 0x0000005e005e7308 */ /* 0x000ea20000000800 */
[C---:B---3--:R-:W-:Y:S01]  /*11eb0*/  F2FP.BF16.PACK_AB R22, R92.reuse, R91 ;  /* 0x0000005b5c16723e */ /* 0x048fe200000010ff */
[----:B------:R-:W-:Y:S04]  /*11ec0*/  FADD.FTZ R91, R91, R36 ;  /* 0x000000245b5b7221 */ /* 0x000fe80000010000 */
[----:B------:R-:W-:Y:S04]  /*11ed0*/  FADD.FTZ R91, R92, R91 ;  /* 0x0000005b5c5b7221 */ /* 0x000fe80000010000 */
[----:B------:R-:W-:Y:S01]  /*11ee0*/  MUFU.EX2 R95, R95 ;  /* 0x0000005f005f7308 */ /* 0x000fe20000000800 */
[----:B-1----:R-:W-:Y:S09]  /*11ef0*/  FADD.FTZ R38, R93, R38 ;  /* 0x000000265d267221 */ /* 0x002ff20000010000 */
[----:B------:R-:W-:Y:S01]  /*11f00*/  MUFU.EX2 R96, R96 ;  /* 0x0000006000607308 */ /* 0x000fe20000000800 */
[C---:B--2---:R-:W-:Y:S01]  /*11f10*/  F2FP.BF16.PACK_AB R23, R94.reuse, R93 ;  /* 0x0000005d5e17723e */ /* 0x044fe200000010ff */
[----:B------:R-:W-:Y:S08]  /*11f20*/  FADD.FTZ R94, R94, R38 ;  /* 0x000000265e5e7221 */ /* 0x000ff00000010000 */
[----:B------:R-:W1:Y:S01]  /*11f30*/  MUFU.EX2 R97, R97 ;  /* 0x0000006100617308 */ /* 0x000e620000000800 */
[C---:B-----5:R-:W-:Y:S08]  /*11f40*/  HMMA.16816.F32.BF16 R4, R20.reuse, R28, R4 ;  /* 0x0000001c1404723c */ /* 0x060ff00000041804 */
[C---:B------:R-:W-:Y:S01]  /*11f50*/  HMMA.16816.F32.BF16 R8, R20.reuse, R30, R8 ;  /* 0x0000001e1408723c */ /* 0x040fe20000041808 */
[----:B------:R-:W2:Y:S01]  /*11f60*/  MUFU.EX2 R98, R98 ;  /* 0x0000006200627308 */ /* 0x000ea20000000800 */
[----:B------:R-:W3:Y:S06]  /*11f70*/  LDSM.16.MT88.4 R28, [R150+0x8800] ;  /* 0x00880000961c783b */ /* 0x000eec0000004200 */
[C---:B------:R-:W-:Y:S03]  /*11f80*/  HMMA.16816.F32.BF16 R12, R20.reuse, R32, R12 ;  /* 0x00000020140c723c */ /* 0x040fe6000004180c */
[----:B------:R-:W-:Y:S04]  /*11f90*/  MUFU.EX2 R53, R120 ;  /* 0x0000007800357308 */ /* 0x000fe80000000800 */
[--C-:B------:R-:W-:Y:S01]  /*11fa0*/  FFMA.FTZ R32, R130, c[0x0][0x23c], -R149.reuse ;  /* 0x00008f0082207a23 */ /* 0x100fe20000010895 */
[----:B------:R-:W-:Y:S04]  /*11fb0*/  HMMA.16816.F32.BF16 R16, R20, R34, R16 ;  /* 0x000000221410723c */ /* 0x000fe80000041810 */
[----:B------:R-:W-:Y:S01]  /*11fc0*/  FFMA.FTZ R149, R131, c[0x0][0x23c], -R149 ;  /* 0x00008f0083957a23 */ /* 0x000fe20000010895 */
[----:B------:R-:W5:Y:S01]  /*11fd0*/  MUFU.EX2 R52, R121 ;  /* 0x0000007900347308 */ /* 0x000f620000000800 */
[----:B-1----:R-:W-:Y:S01]  /*11fe0*/  FADD.FTZ R94, R97, R94 ;  /* 0x0000005e615e7221 */ /* 0x002fe20000010000 */
[----:B------:R-:W-:Y:S01]  /*11ff0*/  F2FP.BF16.PACK_AB R20, R96, R95 ;  /* 0x0000005f6014723e */ /* 0x000fe200000010ff */
[----:B------:R-:W-:Y:S01]  /*12000*/  FADD.FTZ R95, R95, R91 ;  /* 0x0000005b5f5f7221 */ /* 0x000fe20000010000 */
[----:B--2---:R-:W-:Y:S03]  /*12010*/  F2FP.BF16.PACK_AB R21, R98, R97 ;  /* 0x000000616215723e */ /* 0x004fe600000010ff */
[----:B------:R-:W-:Y:S02]  /*12020*/  FADD.FTZ R95, R96, R95 ;  /* 0x0000005f605f7221 */ /* 0x000fe40000010000 */
[----:B------:R-:W-:Y:S01]  /*12030*/  FADD.FTZ R98, R98, R94 ;  /* 0x0000005e62627221 */ /* 0x000fe20000010000 */
[----:B------:R-:W1:Y:S10]  /*12040*/  MUFU.EX2 R45, R122 ;  /* 0x0000007a002d7308 */ /* 0x000e740000000800 */
[----:B------:R-:W2:Y:S01]  /*12050*/  MUFU.EX2 R44, R123 ;  /* 0x0000007b002c7308 */ /* 0x000ea20000000800 */
[C---:B-----5:R-:W-:Y:S01]  /*12060*/  F2FP.BF16.PACK_AB R22, R52.reuse, R53 ;  /* 0x000000353416723e */ /* 0x060fe200000010ff */
[----:B------:R-:W-:Y:S04]  /*12070*/  FADD.FTZ R53, R53, R95 ;  /* 0x0000005f35357221 */ /* 0x000fe80000010000 */
[----:B------:R-:W-:Y:S04]  /*12080*/  FADD.FTZ R53, R52, R53 ;  /* 0x0000003534357221 */ /* 0x000fe80000010000 */
[----:B------:R-:W-:Y:S01]  /*12090*/  MUFU.EX2 R40, R124 ;  /* 0x0000007c00287308 */ /* 0x000fe20000000800 */
[----:B-1----:R-:W-:Y:S09]  /*120a0*/  FADD.FTZ R98, R45, R98 ;  /* 0x000000622d627221 */ /* 0x002ff20000010000 */
[----:B------:R-:W1:Y:S01]  /*120b0*/  MUFU.EX2 R41, R41 ;  /* 0x0000002900297308 */ /* 0x000e620000000800 */
[C---:B--2---:R-:W-:Y:S01]  /*120c0*/  F2FP.BF16.PACK_AB R23, R44.reuse, R45 ;  /* 0x0000002d2c17723e */ /* 0x044fe200000010ff */
[----:B------:R-:W-:Y:S08]  /*120d0*/  FADD.FTZ R44, R44, R98 ;  /* 0x000000622c2c7221 */ /* 0x000ff00000010000 */
[----:B------:R-:W2:Y:S01]  /*120e0*/  MUFU.EX2 R42, R42 ;  /* 0x0000002a002a7308 */ /* 0x000ea20000000800 */
[C---:B----4-:R-:W-:Y:S08]  /*120f0*/  HMMA.16816.F32.BF16 R4, R20.reuse, R24, R4 ;  /* 0x000000181404723c */ /* 0x050ff00000041804 */
[C---:B------:R-:W-:Y:S01]  /*12100*/  HMMA.16816.F32.BF16 R8, R20.reuse, R26, R8 ;  /* 0x0000001a1408723c */ /* 0x040fe20000041808 */
[----:B------:R-:W4:Y:S01]  /*12110*/  MUFU.EX2 R43, R43 ;  /* 0x0000002b002b7308 */ /* 0x000f220000000800 */
[----:B------:R-:W5:Y:S02]  /*12120*/  LDSM.16.MT88.4 R24, [R150+0x8c00] ;  /* 0x008c00009618783b */ /* 0x000f640000004200 */
[C---:B-1----:R-:W-:Y:S01]  /*12130*/  F2FP.BF16.PACK_AB R132, R41.reuse, R40 ;  /* 0x000000282984723e */ /* 0x042fe200000010ff */
[----:B------:R-:W-:Y:S03]  /*12140*/  FADD.FTZ R40, R40, R53 ;  /* 0x0000003528287221 */ /* 0x000fe60000010000 */
[C---:B---3--:R-:W-:Y:S03]  /*12150*/  HMMA.16816.F32.BF16 R12, R20.reuse, R28, R12 ;  /* 0x0000001c140c723c */ /* 0x048fe6000004180c */
[----:B------:R-:W1:Y:S01]  /*12160*/  MUFU.EX2 R46, R46 ;  /* 0x0000002e002e7308 */ /* 0x000e620000000800 */
[----:B------:R-:W-:Y:S02]  /*12170*/  FADD.FTZ R40, R41, R40 ;  /* 0x0000002829287221 */ /* 0x000fe40000010000 */
[----:B--2---:R-:W-:Y:S02]  /*12180*/  FADD.FTZ R44, R42, R44 ;  /* 0x0000002c2a2c7221 */ /* 0x004fe40000010000 */
[----:B------:R-:W-:Y:S05]  /*12190*/  HMMA.16816.F32.BF16 R16, R20, R30, R16 ;  /* 0x0000001e1410723c */ /* 0x000fea0000041810 */
[----:B------:R-:W2:Y:S01]  /*121a0*/  MUFU.EX2 R154, R154 ;  /* 0x0000009a009a7308 */ /* 0x000ea20000000800 */
[C---:B----4-:R-:W-:Y:S01]  /*121b0*/  F2FP.BF16.PACK_AB R133, R43.reuse, R42 ;  /* 0x0000002a2b85723e */ /* 0x050fe200000010ff */
[----:B------:R-:W-:Y:S08]  /*121c0*/  FADD.FTZ R44, R43, R44 ;  /* 0x0000002c2b2c7221 */ /* 0x000ff00000010000 */
[----:B------:R-:W3:Y:S01]  /*121d0*/  MUFU.EX2 R32, R32 ;  /* 0x0000002000207308 */ /* 0x000ee20000000800 */
[----:B-1----:R-:W-:Y:S09]  /*121e0*/  FADD.FTZ R40, R46, R40 ;  /* 0x000000282e287221 */ /* 0x002ff20000010000 */
[----:B------:R-:W1:Y:S01]  /*121f0*/  MUFU.EX2 R149, R149 ;  /* 0x0000009500957308 */ /* 0x000e620000000800 */
[C---:B--2---:R-:W-:Y:S01]  /*12200*/  F2FP.BF16.PACK_AB R134, R154.reuse, R46 ;  /* 0x0000002e9a86723e */ /* 0x044fe200000010ff */
[----:B------:R-:W-:Y:S02]  /*12210*/  FADD.FTZ R231, R154, R40 ;  /* 0x000000289ae77221 */ /* 0x000fe40000010000 */
[----:B---3--:R-:W-:Y:S01]  /*12220*/  FADD.FTZ R44, R32, R44 ;  /* 0x0000002c202c7221 */ /* 0x008fe20000010000 */
[C---:B-1----:R-:W-:Y:S03]  /*12230*/  F2FP.BF16.PACK_AB R135, R149.reuse, R32 ;  /* 0x000000209587723e */ /* 0x042fe600000010ff */
[----:B------:R-:W-:Y:S04]  /*12240*/  FADD.FTZ R230, R149, R44 ;  /* 0x0000002c95e67221 */ /* 0x000fe80000010000 */
[C---:B------:R-:W-:Y:S08]  /*12250*/  HMMA.16816.F32.BF16 R144, R132.reuse, R140, R4 ;  /* 0x0000008c8490723c */ /* 0x040ff00000041804 */
[C---:B------:R-:W-:Y:S08]  /*12260*/  HMMA.16816.F32.BF16 R140, R132.reuse, R142, R8 ;  /* 0x0000008e848c723c */ /* 0x040ff00000041808 */
[C---:B-----5:R-:W-:Y:S08]  /*12270*/  HMMA.16816.F32.BF16 R136, R132.reuse, R24, R12 ;  /* 0x000000188488723c */ /* 0x060ff0000004180c */
[----:B------:R-:W-:Y:S01]  /*12280*/  HMMA.16816.F32.BF16 R132, R132, R26, R16 ;  /* 0x0000001a8484723c */ /* 0x000fe20000041810 */
[----:B------:R-:W-:-:S07]  /*12290*/  @P0 BRA `(.L_x_733) ;  /* 0xffffb96000000947 */ /* 0x000fce000383ffff */
.L_x_729:
[----:B------:R-:W1:Y:S01]  /*122a0*/  SHFL.BFLY PT, R4, R231, 0x2, 0x1f ;  /* 0x0c401f00e7047f89 */ /* 0x000e6200000e0000 */
[----:B------:R-:W-:Y:S01]  /*122b0*/  IMAD.MOV.U32 R10, RZ, RZ, 0x3f800000 ;  /* 0x3f800000ff0a7424 */ /* 0x000fe200078e00ff */
[----:B------:R-:W-:Y:S01]  /*122c0*/  BSSY B0, `(.L_x_734) ;  /* 0x0000081000007945 */ /* 0x000fe20003800000 */
[----:B------:R-:W-:Y:S01]  /*122d0*/  IMAD.MOV.U32 R11, RZ, RZ, 0x3f800000 ;  /* 0x3f800000ff0b7424 */ /* 0x000fe200078e00ff */
[----:B------:R-:W2:Y:S04]  /*122e0*/  SHFL.BFLY PT, R3, R230, 0x2, 0x1f ;  /* 0x0c401f00e6037f89 */ /* 0x000ea800000e0000 */
[----:B------:R-:W3:Y:S04]  /*122f0*/  S2R R6, SR_TID.X ;  /* 0x0000000000067919 */ /* 0x000ee80000002100 */
[----:B------:R-:W4:Y:S01]  /*12300*/  S2R R20, SR_CTAID.Y ;  /* 0x0000000000147919 */ /* 0x000f220000002600 */
[----:B-1----:R-:W-:-:S02]  /*12310*/  FADD.FTZ R231, R4, R231 ;  /* 0x000000e704e77221 */ /* 0x002fc40000010000 */
[----:B--2---:R-:W-:-:S03]  /*12320*/  FADD.FTZ R230, R3, R230 ;  /* 0x000000e603e67221 */ /* 0x004fc60000010000 */
[----:B------:R-:W1:Y:S01]  /*12330*/  SHFL.BFLY PT, R8, R231, 0x1, 0x1f ;  /* 0x0c201f00e7087f89 */ /* 0x000e6200000e0000 */
[----:B---3--:R-:W-:-:S03]  /*12340*/  SHF.R.S32.HI R5, RZ, 0x1f, R6 ;  /* 0x0000001fff057819 */ /* 0x008fc60000011406 */
[----:B------:R-:W2:Y:S01]  /*12350*/  SHFL.BFLY PT, R7, R230, 0x1, 0x1f ;  /* 0x0c201f00e6077f89 */ /* 0x000ea200000e0000 */
[CC--:B------:R-:W-:Y:S02]  /*12360*/  LEA.HI R4, R5.reuse, R6.reuse, RZ, 0x2 ;  /* 0x0000000605047211 */ /* 0x0c0fe400078f10ff */
[----:B------:R-:W-:Y:S02]  /*12370*/  LEA.HI R5, R5, R6, RZ, 0x5 ;  /* 0x0000000605057211 */ /* 0x000fe400078f28ff */
[----:B------:R-:W-:Y:S02]  /*12380*/  SHF.R.S32.HI R3, RZ, 0x2, R4 ;  /* 0x00000002ff037819 */ /* 0x000fe40000011404 */
[----:B------:R-:W-:Y:S02]  /*12390*/  LOP3.LUT R14, R4, 0xfffffffc, RZ, 0xc0, !PT ;  /* 0xfffffffc040e7812 */ /* 0x000fe400078ec0ff */
[----:B------:R-:W-:-:S03]  /*123a0*/  SHF.R.S32.HI R9, RZ, 0x1f, R3 ;  /* 0x0000001fff097819 */ /* 0x000fc60000011403 */
[----:B------:R-:W-:Y:S01]  /*123b0*/  IMAD.IADD R14, R6, 0x1, -R14 ;  /* 0x00000001060e7824 */ /* 0x000fe200078e0a0e */
[----:B------:R-:W-:-:S04]  /*123c0*/  LEA.HI R9, R9, R3, RZ, 0x3 ;  /* 0x0000000309097211 */ /* 0x000fc800078f18ff */
[----:B------:R-:W-:Y:S01]  /*123d0*/  LOP3.LUT R9, R9, 0xfffffff8, RZ, 0xc0, !PT ;  /* 0xfffffff809097812 */ /* 0x000fe200078ec0ff */
[----:B-1----:R-:W-:-:S03]  /*123e0*/  FADD.FTZ R8, R231, R8 ;  /* 0x00000008e7087221 */ /* 0x002fc60000010000 */
[----:B------:R-:W-:Y:S01]  /*123f0*/  IADD3 R12, R3, -R9, RZ ;  /* 0x80000009030c7210 */ /* 0x000fe20007ffe0ff */
[----:B--2---:R-:W-:Y:S01]  /*12400*/  FADD.FTZ R7, R230, R7 ;  /* 0x00000007e6077221 */ /* 0x004fe20000010000 */
[----:B------:R-:W-:Y:S02]  /*12410*/  FSETP.NE.FTZ.AND P4, PT, R8, RZ, PT ;  /* 0x000000ff0800720b */ /* 0x000fe40003f95000 */
[----:B------:R-:W-:Y:S02]  /*12420*/  LEA.HI R13, R12, R12, RZ, 0x1 ;  /* 0x0000000c0c0d7211 */ /* 0x000fe400078f08ff */
[----:B------:R-:W-:Y:S02]  /*12430*/  FSETP.NE.FTZ.AND P3, PT, R7, RZ, PT ;  /* 0x000000ff0700720b */ /* 0x000fe40003f75000 */
[----:B------:R-:W-:Y:S02]  /*12440*/  SHF.R.S32.HI R15, RZ, 0x1, R13 ;  /* 0x00000001ff0f7819 */ /* 0x000fe4000001140d */
[----:B------:R-:W-:-:S02]  /*12450*/  SHF.R.S32.HI R9, RZ, 0x5, R5 ;  /* 0x00000005ff097819 */ /* 0x000fc40000011405 */
[----:B------:R-:W-:Y:S01]  /*12460*/  LOP3.LUT R13, R13, 0x3fffffe, RZ, 0xc0, !PT ;  /* 0x03fffffe0d0d7812 */ /* 0x000fe200078ec0ff */
[C---:B------:R-:W-:Y:S01]  /*12470*/  IMAD.SHL.U32 R16, R15.reuse, 0x40, RZ ;  /* 0x000000400f107824 */ /* 0x040fe200078e00ff */
[----:B------:R-:W-:Y:S01]  /*12480*/  LOP3.LUT P0, RZ, R15, 0x2, RZ, 0xc0, !PT ;  /* 0x000000020fff7812 */ /* 0x000fe2000780c0ff */
[----:B------:R-:W1:Y:S01]  /*12490*/  @P4 MUFU.RCP R10, R8 ;  /* 0x00000008000a4308 */ /* 0x000e620000001000 */
[----:B------:R-:W-:Y:S01]  /*124a0*/  IADD3 R13, R12, -R13, RZ ;  /* 0x8000000d0c0d7210 */ /* 0x000fe20007ffe0ff */
[----:B------:R-:W-:Y:S01]  /*124b0*/  IMAD R14, R9, 0x100, R14 ;  /* 0x00000100090e7824 */ /* 0x000fe200078e020e */
[----:B------:R-:W-:Y:S01]  /*124c0*/  LOP3.LUT R16, R16, 0xc0, RZ, 0xc0, !PT ;  /* 0x000000c010107812 */ /* 0x000fe200078ec0ff */
[----:B------:R-:W2:Y:S01]  /*124d0*/  LDC.U8 R12, c[0x0][0x328] ;  /* 0x0000ca00ff0c7b82 */ /* 0x000ea20000000000 */
[----:B------:R-:W-:Y:S01]  /*124e0*/  LOP3.LUT R5, R5, 0xffffffe0, RZ, 0xc0, !PT ;  /* 0xffffffe005057812 */ /* 0x000fe200078ec0ff */
[----:B------:R-:W-:Y:S01]  /*124f0*/  IMAD R13, R13, 0x10, R14 ;  /* 0x000000100d0d7824 */ /* 0x000fe200078e020e */
[----:B------:R-:W-:Y:S01]  /*12500*/  LEA.HI R16, R16, R16, RZ, 0x1d ;  /* 0x0000001010107211 */ /* 0x000fe200078fe8ff */
[----:B------:R-:W3:Y:S01]  /*12510*/  @P3 MUFU.RCP R11, R7 ;  /* 0x00000007000b3308 */ /* 0x000ee20000001000 */
[----:B------:R-:W-:-:S02]  /*12520*/  LOP3.LUT R14, R15, 0x1, RZ, 0xc0, !PT ;  /* 0x000000010f0e7812 */ /* 0x000fc400078ec0ff */
[----:B------:R-:W-:Y:S02]  /*12530*/  LEA R13, R13, R16, 0x1 ;  /* 0x000000100d0d7211 */ /* 0x000fe400078e08ff */
[----:B------:R-:W-:Y:S01]  /*12540*/  ISETP.NE.U32.AND P1, PT, R14, 0x1, PT ;  /* 0x000000010e00780c */ /* 0x000fe20003f25070 */
[----:B------:R-:W-:Y:S01]  /*12550*/  IMAD.MOV.U32 R14, RZ, RZ, -0x10 ;  /* 0xfffffff0ff0e7424 */ /* 0x000fe200078e00ff */
[----:B------:R-:W-:Y:S01]  /*12560*/  SHF.L.U32 R13, R13, 0x1, RZ ;  /* 0x000000010d0d7819 */ /* 0x000fe200000006ff */
[C---:B-1----:R-:W-:Y:S01]  /*12570*/  FMUL.FTZ R144, R10.reuse, R144 ;  /* 0x000000900a907220 */ /* 0x042fe20000410000 */
[----:B------:R-:W1:Y:S01]  /*12580*/  @P4 MUFU.LG2 R22, R8 ;  /* 0x0000000800164308 */ /* 0x000e620000000c00 */
[----:B------:R-:W-:Y:S01]  /*12590*/  FMUL.FTZ R145, R10, R145 ;  /* 0x000000910a917220 */ /* 0x000fe20000410000 */
[----:B------:R-:W-:Y:S01]  /*125a0*/  SEL R15, R14, 0x10, !P1 ;  /* 0x000000100e0f7807 */ /* 0x000fe20004800000 */
[C---:B------:R-:W-:Y:S01]  /*125b0*/  FMUL.FTZ R140, R10.reuse, R140 ;  /* 0x0000008c0a8c7220 */ /* 0x040fe20000410000 */
[C---:B------:R-:W-:Y:S01]  /*125c0*/  IADD3 R14, R13.reuse, 0x20, RZ ;  /* 0x000000200d0e7810 */ /* 0x040fe20007ffe0ff */
[----:B------:R-:W-:Y:S01]  /*125d0*/  FMUL.FTZ R141, R10, R141 ;  /* 0x0000008d0a8d7220 */ /* 0x000fe20000410000 */
[----:B------:R-:W-:Y:S01]  /*125e0*/  @P0 IADD3 R14, R13, -0x20, RZ ;  /* 0xffffffe00d0e0810 */ /* 0x000fe20007ffe0ff */
[----:B---3--:R-:W-:Y:S01]  /*125f0*/  FMUL.FTZ R147, R11, R147 ;  /* 0x000000930b937220 */ /* 0x008fe20000410000 */
[----:B------:R-:W-:Y:S01]  /*12600*/  F2FP.BF16.PACK_AB R144, R145, R144 ;  /* 0x000000909190723e */ /* 0x000fe200000010ff */
[----:B------:R-:W-:Y:S01]  /*12610*/  FMUL.FTZ R146, R11, R146 ;  /* 0x000000920b927220 */ /* 0x000fe20000410000 */
[----:B------:R-:W-:Y:S01]  /*12620*/  F2FP.BF16.PACK_AB R140, R141, R140 ;  /* 0x0000008c8d8c723e */ /* 0x000fe200000010ff */
[C---:B------:R-:W-:Y:S01]  /*12630*/  FMUL.FTZ R143, R11.reuse, R143 ;  /* 0x0000008f0b8f7220 */ /* 0x040fe20000410000 */
[----:B--2---:R-:W-:Y:S01]  /*12640*/  ISETP.NE.AND P2, PT, R12, RZ, PT ;  /* 0x000000ff0c00720c */ /* 0x004fe20003f45270 */
[----:B------:R-:W-:Y:S01]  /*12650*/  FMUL.FTZ R142, R11, R142 ;  /* 0x0000008e0b8e7220 */ /* 0x000fe20000410000 */
[----:B------:R-:W-:Y:S01]  /*12660*/  F2FP.BF16.PACK_AB R146, R147, R146 ;  /* 0x000000929392723e */ /* 0x000fe200000010ff */
[C---:B------:R-:W-:Y:S01]  /*12670*/  FMUL.FTZ R136, R10.reuse, R136 ;  /* 0x000000880a887220 */ /* 0x040fe20000410000 */
[----:B------:R-:W-:Y:S01]  /*12680*/  STS [R13], R144 ;  /* 0x000000900d007388 */ /* 0x000fe20000000800 */
[C---:B------:R-:W-:Y:S01]  /*12690*/  FMUL.FTZ R137, R10.reuse, R137 ;  /* 0x000000890a897220 */ /* 0x040fe20000410000 */
[----:B------:R-:W-:Y:S01]  /*126a0*/  F2FP.BF16.PACK_AB R142, R143, R142 ;  /* 0x0000008e8f8e723e */ /* 0x000fe200000010ff */
[----:B------:R-:W-:Y:S01]  /*126b0*/  FMUL.FTZ R132, R10, R132 ;  /* 0x000000840a847220 */ /* 0x000fe20000410000 */
[----:B------:R-:W-:Y:S01]  /*126c0*/  STS [R13+0x200], R146 ;  /* 0x000200920d007388 */ /* 0x000fe20000000800 */
[----:B------:R-:W-:Y:S01]  /*126d0*/  FMUL.FTZ R139, R11, R139 ;  /* 0x0000008b0b8b7220 */ /* 0x000fe20000410000 */
[----:B------:R-:W-:Y:S01]  /*126e0*/  F2FP.BF16.PACK_AB R136, R137, R136 ;  /* 0x000000888988723e */ /* 0x000fe200000010ff */
[C---:B------:R-:W-:Y:S01]  /*126f0*/  FMUL.FTZ R138, R11.reuse, R138 ;  /* 0x0000008a0b8a7220 */ /* 0x040fe20000410000 */
[C---:B------:R-:W-:Y:S01]  /*12700*/  ISETP.NE.AND P1, PT, R214.reuse, -0x1, PT ;  /* 0xffffffffd600780c */ /* 0x040fe20003f25270 */
[----:B------:R-:W-:Y:S01]  /*12710*/  FMUL.FTZ R135, R11, R135 ;  /* 0x000000870b877220 */ /* 0x000fe20000410000 */
[----:B------:R-:W-:Y:S01]  /*12720*/  ISETP.NE.OR P0, PT, R214, -0x1, !P2 ;  /* 0xffffffffd600780c */ /* 0x000fe20005705670 */
[----:B------:R-:W-:Y:S01]  /*12730*/  FMUL.FTZ R10, R10, R133 ;  /* 0x000000850a0a7220 */ /* 0x000fe20000410000 */
[----:B------:R-:W-:Y:S01]  /*12740*/  F2FP.BF16.PACK_AB R138, R139, R138 ;  /* 0x0000008a8b8a723e */ /* 0x000fe200000010ff */
[----:B------:R-:W-:Y:S01]  /*12750*/  FMUL.FTZ R11, R11, R134 ;  /* 0x000000860b0b7220 */ /* 0x000fe20000410000 */
[----:B------:R-:W2:Y:S01]  /*12760*/  @P3 MUFU.LG2 R7, R7 ;  /* 0x0000000700073308 */ /* 0x000ea20000000c00 */
[----:B------:R-:W-:Y:S01]  /*12770*/  IMAD.IADD R16, R13, 0x1, R15 ;  /* 0x000000010d107824 */ /* 0x000fe200078e020f */
[----:B------:R-:W-:Y:S01]  /*12780*/  F2FP.BF16.PACK_AB R132, R10, R132 ;  /* 0x000000840a84723e */ /* 0x000fe200000010ff */
[----:B-1----:R-:W-:Y:S01]  /*12790*/  @P4 FMUL.FTZ R22, R22, 0.69314718246459960938 ;  /* 0x3f31721816164820 */ /* 0x002fe20000410000 */
[----:B------:R-:W-:Y:S01]  /*127a0*/  F2FP.BF16.PACK_AB R11, R135, R11 ;  /* 0x0000000b870b723e */ /* 0x000fe200000010ff */
[----:B------:R-:W1:Y:S01]  /*127b0*/  S2R R10, SR_CTAID.Z ;  /* 0x00000000000a7919 */ /* 0x000e620000002700 */
[----:B------:R-:W-:Y:S01]  /*127c0*/  IADD3 R15, R15, R14, RZ ;  /* 0x0000000e0f0f7210 */ /* 0x000fe20007ffe0ff */
[C---:B------:R-:W-:Y:S01]  /*127d0*/  @P1 IMAD.WIDE.U32 R24, R214.reuse, c[0x0][0x1e8], RZ ;  /* 0x00007a00d6181a25 */ /* 0x040fe200078e00ff */
[----:B------:R-:W-:Y:S01]  /*127e0*/  IADD3 R5, -R5, R6, RZ ;  /* 0x0000000605057210 */ /* 0x000fe20007ffe1ff */
[----:B------:R-:W-:Y:S01]  /*127f0*/  STS [R16], R140 ;  /* 0x0000008c10007388 */ /* 0x000fe20000000800 */
[----:B------:R-:W-:Y:S01]  /*12800*/  SHF.R.S32.HI R6, RZ, 0x1f, R9 ;  /* 0x0000001fff067819 */ /* 0x000fe20000011409 */
[----:B------:R-:W-:-:S02]  /*12810*/  @P1 IMAD R8, R214, c[0x0][0x1ec], R25 ;  /* 0x00007b00d6081a24 */ /* 0x000fc400078e0219 */
[----:B------:R-:W-:Y:S01]  /*12820*/  STS [R16+0x200], R142 ;  /* 0x0002008e10007388 */ /* 0x000fe20000000800 */
[----:B----4-:R-:W-:Y:S01]  /*12830*/  @!P0 IMAD R214, R20, c[0x0][0x214], RZ ;  /* 0x0000850014d68a24 */ /* 0x010fe200078e02ff */
[----:B------:R-:W-:Y:S01]  /*12840*/  LOP3.LUT P0, RZ, R5, 0x3, RZ, 0xc0, !PT ;  /* 0x0000000305ff7812 */ /* 0x000fe2000780c0ff */
[----:B------:R-:W-:Y:S01]  /*12850*/  @P1 IMAD.MOV.U32 R21, RZ, RZ, R24 ;  /* 0x000000ffff151224 */ /* 0x000fe200078e0018 */
[----:B------:R-:W-:Y:S01]  /*12860*/  STS [R14], R136 ;  /* 0x000000880e007388 */ /* 0x000fe20000000800 */
[----:B------:R-:W-:Y:S01]  /*12870*/  LEA.HI R6, R6, R9, RZ, 0x2 ;  /* 0x0000000906067211 */ /* 0x000fe200078f10ff */
[----:B------:R-:W-:Y:S02]  /*12880*/  @!P1 IMAD.WIDE.U32 R24, R20, c[0x0][0x1e0], RZ ;  /* 0x0000780014189a25 */ /* 0x000fe400078e00ff */
[----:B------:R-:W-:Y:S01]  /*12890*/  STS [R14+0x200], R138 ;  /* 0x0002008a0e007388 */ /* 0x000fe20000000800 */
[----:B------:R-:W-:Y:S01]  /*128a0*/  LOP3.LUT R6, R6, 0xfffffffc, RZ, 0xc0, !PT ;  /* 0xfffffffc06067812 */ /* 0x000fe200078ec0ff */
[----:B--2---:R-:W-:-:S02]  /*128b0*/  @P3 FMUL.FTZ R7, R7, 0.69314718246459960938 ;  /* 0x3f31721807073820 */ /* 0x004fc40000410000 */
[----:B------:R-:W-:Y:S01]  /*128c0*/  STS [R15], R132 ;  /* 0x000000840f007388 */ /* 0x000fe20000000800 */
[----:B------:R-:W-:Y:S02]  /*128d0*/  IMAD.MOV.U32 R5, RZ, RZ, 0x7f800000 ;  /* 0x7f800000ff057424 */ /* 0x000fe400078e00ff */
[----:B------:R-:W-:Y:S01]  /*128e0*/  IMAD.IADD R6, R9, 0x1, -R6 ;  /* 0x0000000109067824 */ /* 0x000fe200078e0a06 */
[----:B------:R2:W-:Y:S01]  /*128f0*/  STS [R15+0x200], R11 ;  /* 0x0002000b0f007388 */ /* 0x0005e20000000800 */
[----:B-1----:R-:W-:Y:S02]  /*12900*/  @P2 IMAD R214, R10, c[0x0][0x234], R214 ;  /* 0x00008d000ad62a24 */ /* 0x002fe400078e02d6 */
[----:B------:R-:W-:Y:S01]  /*12910*/  @!P1 IMAD.MOV.U32 R21, RZ, RZ, R24 ;  /* 0x000000ffff159224 */ /* 0x000fe200078e0018 */
[----:B------:R-:W-:Y:S01]  /*12920*/  BAR.SYNC.DEFER_BLOCKING 0x0 ;  /* 0x0000000000007b1d */ /* 0x000fe20000010000 */
[----:B------:R-:W-:Y:S01]  /*12930*/  @P4 FFMA.FTZ R5, R2, c[0x0][0x238], R22 ;  /* 0x00008e0002054a23 */ /* 0x000fe20000010016 */
[----:B------:R-:W-:-:S02]  /*12940*/  LEA R6, R6, R215, 0x4 ;  /* 0x000000d706067211 */ /* 0x000fc400078e20ff */
[----:B--2---:R-:W-:Y:S02]  /*12950*/  @!P1 SHF.R.S32.HI R11, RZ, 0x1f, R20 ;  /* 0x0000001fff0b9819 */ /* 0x004fe40000011414 */
[----:B------:R1:W2:Y:S03]  /*12960*/  LDS.128 R12, [R217] ;  /* 0x00000000d90c7984 */ /* 0x0002a60000000c00 */
[----:B------:R-:W-:Y:S01]  /*12970*/  @!P1 IMAD R11, R11, c[0x0][0x1e0], RZ ;  /* 0x000078000b0b9a24 */ /* 0x000fe200078e02ff */
[----:B------:R1:W3:Y:S03]  /*12980*/  LDS.128 R16, [R217+0x800] ;  /* 0x00080000d9107984 */ /* 0x0002e60000000c00 */
[C---:B------:R-:W-:Y:S02]  /*12990*/  @!P1 IMAD R11, R20.reuse, c[0x0][0x1e4], R11 ;  /* 0x00007900140b9a24 */ /* 0x040fe400078e020b */
[----:B------:R-:W-:-:S03]  /*129a0*/  @!P2 IMAD R20, R20, c[0x0][0x1c0], R10 ;  /* 0x000070001414aa24 */ /* 0x000fc600078e020a */
[----:B------:R-:W-:Y:S01]  /*129b0*/  @!P1 IADD3 R8, R25, R11, RZ ;  /* 0x0000000b19089210 */ /* 0x000fe20007ffe0ff */
[----:B------:R-:W-:Y:S01]  /*129c0*/  @!P2 IMAD R214, R20, c[0x0][0x214], RZ ;  /* 0x0000850014d6aa24 */ /* 0x000fe200078e02ff */
[----:B------:R-:W-:Y:S01]  /*129d0*/  MOV R11, 0x7f800000 ;  /* 0x7f800000000b7802 */ /* 0x000fe20000000f00 */
[----:B------:R-:W-:Y:S01]  /*129e0*/  @P3 FFMA.FTZ R11, R0, c[0x0][0x238], R7 ;  /* 0x00008e00000b3a23 */ /* 0x000fe20000010007 */
[----:B------:R-:W-:Y:S05]  /*129f0*/  @P0 BRA `(.L_x_735) ;  /* 0x000000d000000947 */ /* 0x000fea0003800000 */
[----:B------:R-:W4:Y:S01]  /*12a00*/  S2R R9, SR_CTAID.X ;  /* 0x0000000000097919 */ /* 0x000f220000002500 */
[----:B------:R-:W-:Y:S01]  /*12a10*/  IADD3 R7, R6, 0x8, RZ ;  /* 0x0000000806077810 */ /* 0x000fe20007ffe0ff */
[C---:B----4-:R-:W-:Y:S02]  /*12a20*/  IMAD R214, R9.reuse, 0x40, R214 ;  /* 0x0000004009d67824 */ /* 0x050fe400078e02d6 */
[----:B------:R-:W-:-:S03]  /*12a30*/  IMAD R9, R9, -0x40, R218 ;  /* 0xffffffc009097824 */ /* 0x000fc600078e02da */
[----:B------:R-:W-:Y:S02]  /*12a40*/  SHF.R.S32.HI R2, RZ, 0x1f, R214 ;  /* 0x0000001fff027819 */ /* 0x000fe400000114d6 */
[C---:B------:R-:W-:Y:S02]  /*12a50*/  IADD3 R0, P0, R6.reuse, R214, RZ ;  /* 0x000000d606007210 */ /* 0x040fe40007f1e0ff */
[CC--:B------:R-:W-:Y:S02]  /*12a60*/  ISETP.GE.AND P2, PT, R6.reuse, R9.reuse, PT ;  /* 0x000000090600720c */ /* 0x0c0fe40003f46270 */
[----:B------:R-:W-:Y:S02]  /*12a70*/  ISETP.GE.AND P1, PT, R7, R9, PT ;  /* 0x000000090700720c */ /* 0x000fe40003f26270 */
[----:B------:R-:W-:Y:S02]  /*12a80*/  LEA.HI.X.SX32 R2, R6, R2, 0x1, P0 ;  /* 0x0000000206027211 */ /* 0x000fe400000f0eff */
[----:B------:R-:W-:-:S04]  /*12a90*/  LEA R6, P0, R0, c[0x0][0x200], 0x2 ;  /* 0x0000800000067a11 */ /* 0x000fc800078010ff */
[----:B------:R-:W-:-:S05]  /*12aa0*/  LEA.HI.X R7, R0, c[0x0][0x204], R2, 0x2, P0 ;  /* 0x0000810000077a11 */ /* 0x000fca00000f1402 */
[----:B------:R4:W-:Y:S04]  /*12ab0*/  @!P2 STG.E [R6.64], R5 ;  /* 0x000000050600a986 */ /* 0x0009e8000c101906 */
[----:B------:R4:W-:Y:S02]  /*12ac0*/  @!P1 STG.E [R6.64+0x20], R11 ;  /* 0x0000200b06009986 */ /* 0x0009e4000c101906 */
.L_x_735:
[----:B------:R-:W-:Y:S05]  /*12ad0*/  BSYNC B0 ;  /* 0x0000000000007941 */ /* 0x000fea0003800000 */
.L_x_734:
[----:B----4-:R-:W4:Y:S01]  /*12ae0*/  S2R R6, SR_CTAID.X ;  /* 0x0000000000067919 */ /* 0x010f220000002500 */
[----:B------:R-:W-:Y:S01]  /*12af0*/  ISETP.GE.AND P0, PT, R220, c[0x0][0x220], PT ;  /* 0x00008800dc007a0c */ /* 0x000fe20003f06270 */
[----:B------:R-:W-:Y:S01]  /*12b00*/  BSSY B0, `(.L_x_736) ;  /* 0x0000018000007945 */ /* 0x000fe20003800000 */
[----:B------:R-:W-:-:S05]  /*12b10*/  SHF.R.S32.HI R2, RZ, 0x1f, R10 ;  /* 0x0000001fff027819 */ /* 0x000fca000001140a */
[----:B------:R-:W-:-:S04]  /*12b20*/  IMAD R2, R2, c[0x0][0x1f0], RZ ;  /* 0x00007c0002027a24 */ /* 0x000fc800078e02ff */
[----:B------:R-:W-:Y:S01]  /*12b30*/  IMAD R2, R10, c[0x0][0x1f4], R2 ;  /* 0x00007d000a027a24 */ /* 0x000fe200078e0202 */
[----:B----4-:R-:W-:-:S04]  /*12b40*/  SHF.L.U32 R5, R6, 0x6, RZ ;  /* 0x0000000606057819 */ /* 0x010fc800000006ff */
[----:B------:R-:W-:Y:S01]  /*12b50*/  SHF.R.S32.HI R0, RZ, 0x1f, R5 ;  /* 0x0000001fff007819 */ /* 0x000fe20000011405 */
[----:B------:R-:W-:-:S04]  /*12b60*/  IMAD.WIDE.U32 R22, R5, c[0x0][0x1e8], R220 ;  /* 0x00007a0005167a25 */ /* 0x000fc800078e00dc */
[----:B------:R-:W-:Y:S01]  /*12b70*/  IMAD R0, R0, c[0x0][0x1e8], RZ ;  /* 0x00007a0000007a24 */ /* 0x000fe200078e02ff */
[----:B------:R-:W-:-:S03]  /*12b80*/  IADD3 R20, P1, R21, R22, RZ ;  /* 0x0000001615147210 */ /* 0x000fc60007f3e0ff */
[C---:B------:R-:W-:Y:S01]  /*12b90*/  IMAD R0, R5.reuse, c[0x0][0x1ec], R0 ;  /* 0x00007b0005007a24 */ /* 0x040fe200078e0200 */
[----:B------:R-:W-:-:S04]  /*12ba0*/  IADD3 R5, -R5, R218, RZ ;  /* 0x000000da05057210 */ /* 0x000fc80007ffe1ff */
[----:B------:R-:W-:Y:S02]  /*12bb0*/  IADD3.X R21, R8, R23, R0, P1, !PT ;  /* 0x0000001708157210 */ /* 0x000fe40000ffe400 */
[----:B------:R-:W-:-:S03]  /*12bc0*/  ISETP.GE.OR P1, PT, R3, R5, P0 ;  /* 0x000000050300720c */ /* 0x000fc60000726670 */
[----:B------:R-:W-:-:S05]  /*12bd0*/  IMAD.WIDE.U32 R20, R10, c[0x0][0x1f0], R20 ;  /* 0x00007c000a147a25 */ /* 0x000fca00078e0014 */
[----:B------:R-:W-:-:S05]  /*12be0*/  IADD3 R9, R2, R21, RZ ;  /* 0x0000001502097210 */ /* 0x000fca0007ffe0ff */
        /* <DEDUP_REMOVED lines=8> */
[----:B--2---:R2:W-:Y:S02]  /*12c70*/  STG.E.128 [R22.64], R12 ;  /* 0x0000000c16007986 */ /* 0x0045e4000c101d06 */
.L_x_737:
[----:B------:R-:W-:Y:S05]  /*12c80*/  BSYNC B0 ;  /* 0x0000000000007941 */ /* 0x000fea0003800000 */
.L_x_736:
[----:B------:R-:W-:Y:S01]  /*12c90*/  IMAD R6, R6, -0x40, R218 ;  /* 0xffffffc006067824 */ /* 0x000fe200078e02da */
[----:B------:R-:W-:-:S04]  /*12ca0*/  LEA.HI.SX32 R4, R4, 0x20, 0x1e ;  /* 0x0000002004047811 */ /* 0x000fc800078ff2ff */
[----:B------:R-:W-:-:S13]  /*12cb0*/  ISETP.GE.OR P0, PT, R4, R6, P0 ;  /* 0x000000060400720c */ /* 0x000fda0000706670 */
[----:B------:R-:W-:Y:S05]  /*12cc0*/  @P0 EXIT ;  /* 0x000000000000094d */ /* 0x000fea0003800000 */
[----:B------:R-:W-:Y:S01]  /*12cd0*/  IADD3 R3, P0, R3, 0x20, RZ ;  /* 0x0000002003037810 */ /* 0x000fe20007f1e0ff */
[----:B------:R-:W-:Y:S01]  /*12ce0*/  IMAD.MOV.U32 R4, RZ, RZ, R20 ;  /* 0x000000ffff047224 */ /* 0x000fe200078e0014 */
[----:B------:R-:W-:-:S03]  /*12cf0*/  MOV R5, R9 ;  /* 0x0000000900057202 */ /* 0x000fc60000000f00 */
[----:B------:R-:W-:Y:S02]  /*12d00*/  IMAD.X R0, RZ, RZ, R225, P0 ;  /* 0x000000ffff007224 */ /* 0x000fe400000e06e1 */
[----:B------:R-:W-:-:S04]  /*12d10*/  IMAD.WIDE.U32 R4, R3, c[0x0][0x1e8], R4 ;  /* 0x00007a0003047a25 */ /* 0x000fc800078e0004 */
[----:B------:R-:W-:Y:S01]  /*12d20*/  IMAD R0, R0, c[0x0][0x1e8], RZ ;  /* 0x00007a0000007a24 */ /* 0x000fe200078e02ff */
[----:B------:R-:W-:-:S03]  /*12d30*/  LEA R2, P0, R4, c[0x0][0x1d0], 0x1 ;  /* 0x0000740004027a11 */ /* 0x000fc600078008ff */
[----:B------:R-:W-:-:S05]  /*12d40*/  IMAD R0, R3, c[0x0][0x1ec], R0 ;  /* 0x00007b0003007a24 */ /* 0x000fca00078e0200 */
[----:B------:R-:W-:-:S04]  /*12d50*/  IADD3 R0, R0, R5, RZ ;  /* 0x0000000500007210 */ /* 0x000fc80007ffe0ff */
[----:B------:R-:W-:-:S05]  /*12d60*/  LEA.HI.X R3, R4, c[0x0][0x1d4], R0, 0x1, P0 ;  /* 0x0000750004037a11 */ /* 0x000fca00000f0c00 */
[----:B---3--:R-:W-:Y:S01]  /*12d70*/  STG.E.128 [R2.64], R16 ;  /* 0x0000001002007986 */ /* 0x008fe2000c101d06 */
[----:B------:R-:W-:Y:S05]  /*12d80*/  EXIT ;  /* 0x000000000000794d */ /* 0x000fea0003800000 */
.L_x_738:
        /* <DEDUP_REMOVED lines=15> */
.L_x_5190:


//--------------------- .text._ZN5flash24flash_fwd_splitkv_kernelI23Flash_fwd_kernel_traitsILi32ELi64ELi256ELi4ELb0ELb0EN7cutlass10bfloat16_tE19Flash_kernel_traitsILi32ELi64ELi256ELi4ES3_EELb1ELb0ELb0ELb0ELb0ELb1ELb0ELb0EEEvNS_16Flash_fwd_paramsE --------------------------
	.section	.text._ZN5flash24flash_fwd_splitkv_kernelI23Flash_fwd_kernel_traitsILi32ELi64ELi256ELi4ELb0ELb0EN7cutlass10bfloat16_tE19Flash_kernel_traitsILi32ELi64ELi256ELi4ES3_EELb1ELb0ELb0ELb0ELb0ELb1ELb0ELb0EEEvNS_16Flash_fwd_paramsE,"ax",@progbits
	.sectioninfo	@"SHI_REGISTERS=253"
	.align	128
        .global         _ZN5flash24flash_fwd_splitkv_kernelI23Flash_fwd_kernel_traitsILi32ELi64ELi256ELi4ELb0ELb0EN7cutlass10bfloat16_tE19Flash_kernel_traitsILi32ELi64ELi256ELi4ES3_EELb1ELb0ELb0ELb0ELb0ELb1ELb0ELb0EEEvNS_16Flash_fwd_paramsE
        .type           _ZN5flash24flash_fwd_splitkv_kernelI23Flash_fwd_kernel_traitsILi32ELi64ELi256ELi4ELb0ELb0EN7cutlass10bfloat16_tE19Flash_kernel_traitsILi32ELi64ELi256ELi4ES3_EELb1ELb0ELb0ELb0ELb0ELb1ELb0ELb0EEEvNS_16Flash_fwd_paramsE,@function
        .size           _ZN5flash24flash_fwd_splitkv_kernelI23Flash_fwd_kernel_traitsILi32ELi64ELi256ELi4ELb0ELb0EN7cutlass10bfloat16_tE19Flash_kernel_traitsILi32ELi64ELi256ELi4ES3_EELb1ELb0ELb0ELb0ELb0ELb1ELb0ELb0EEEvNS_16Flash_fwd_paramsE,(.L_x_5191 - _ZN5flash24flash_fwd_splitkv_kernelI23Flash_fwd_kernel_traitsILi32ELi64ELi256ELi4ELb0ELb0EN7cutlass10bfloat16_tE19Flash_kernel_traitsILi32ELi64ELi256ELi4ES3_EELb1ELb0ELb0ELb0ELb0ELb1ELb0ELb0EEEvNS_16Flash_fwd_paramsE)
        .other          _ZN5flash24flash_fwd_splitkv_kernelI23Flash_fwd_kernel_traitsILi32ELi64ELi256ELi4ELb0ELb0EN7cutlass10bfloat16_tE19Flash_kernel_traitsILi32ELi64ELi256ELi4ES3_EELb1ELb0ELb0ELb0ELb0ELb1ELb0ELb0EEEvNS_16Flash_fwd_paramsE,@"STO_CUDA_ENTRY STV_DEFAULT"
_ZN5flash24flash_fwd_splitkv_kernelI23Flash_fwd_kernel_traitsILi32ELi64ELi256ELi4ELb0ELb0EN7cutlass10bfloat16_tE19Flash_kernel_traitsILi32ELi64ELi256ELi4ES3_EELb1ELb0ELb0ELb0ELb0ELb1ELb0ELb0EEEvNS_16Flash_fwd_paramsE:
.text._ZN5flash24flash_fwd_splitkv_kernelI23Flash_fwd_kernel_traitsILi32ELi64ELi256ELi4ELb0ELb0EN7cutlass10bfloat16_tE19Flash_kernel_traitsILi32ELi64ELi256ELi4ES3_EELb1ELb0ELb0ELb0ELb0ELb1ELb0ELb0EEEvNS_16Flash_fwd_paramsE:
        /* <DEDUP_REMOVED lines=23> */
[----:B------:R-:W-:-:S04]  /*0170*/  ISETP.NE.U32.AND P0, PT, RZ, c[0x0][0x248], PT ;  /* 0x00009200ff007a0c */ /* 0x000fc80003f05070 */
[----:B------:R-:W-:Y:S01]  /*0180*/  ISETP.NE.AND.EX P0, PT, RZ, c[0x0][0x24c], PT, P0 ;  /* 0x00009300ff007a0c */ /* 0x000fe20003f05300 */
[----:B----4-:R-:W4:Y:S01]  /*0190*/  S2R R8, SR_CTAID.Z ;  /* 0x0000000000087919 */ /* 0x010f220000002700 */
[----:B--2---:R-:W-:Y:S02]  /*01a0*/  @P2 IMAD.IADD R172, R172, 0x1, -R168 ;  /* 0x00000001acac2824 */ /* 0x004fe400078e0aa8 */
[----:B------:R-:W-:-:S09]  /*01b0*/  @!P2 IMAD.MOV.U32 R172, RZ, RZ, c[0x0][0x214] ;  /* 0x00008500ffaca624 */ /* 0x000fd200078e00ff */
[----:B------:R-:W-:Y:S05]  /*01c0*/  @!P0 BRA `(.L_x_739) ;  /* 0x0000004000008947 */ /* 0x000fea0003800000 */
[----:B-1-34-:R-:W2:Y:S02]  /*01d0*/  @P3 LDG.E R3, [R12.64+0x4] ;  /* 0x0000040a0c033981 */ /* 0x01aea4000c1e1900 */
[----:B--2--5:R-:W-:-:S06]  /*01e0*/  @P3 IADD3 R3, R3, -R5, RZ ;  /* 0x8000000503033210 */ /* 0x024fcc0007ffe0ff */
[----:B------:R1:W5:Y:S01]  /*01f0*/  @!P3 LDG.E R3, [R12.64] ;  /* 0x0000000a0c03b981 */ /* 0x000362000c1e1900 */
[----:B------:R-:W-:Y:S05]  /*0200*/  BRA `(.L_x_740) ;  /* 0x0000001000007947 */ /* 0x000fea0003800000 */
.L_x_739:
[----:B-1-34-:R-:W-:Y:S02]  /*0210*/  MOV R3, c[0x0][0x218] ;  /* 0x0000860000037a02 */ /* 0x01afe40000000f00 */
.L_x_740:
[----:B------:R-:W-:-:S04]  /*0220*/  ISETP.NE.U32.AND P2, PT, RZ, c[0x0][0x258], PT ;  /* 0x00009600ff007a0c */ /* 0x000fc80003f45070 */
[----:B------:R-:W-:-:S13]  /*0230*/  ISETP.NE.AND.EX P2, PT, RZ, c[0x0][0x25c], PT, P2 ;  /* 0x00009700ff007a0c */ /* 0x000fda0003f45320 */
[----:B------:R-:W-:-:S06]  /*0240*/  @P2 IMAD.WIDE R42, R4, R2, c[0x0][0x258] ;  /* 0x00009600042a2625 */ /* 0x000fcc00078e0202 */
        /* <DEDUP_REMOVED lines=13> */
[----:B-1----:R-:W1:Y:S01]  /*0320*/  S2R R12, SR_TID.X ;  /* 0x00000000000c7919 */ /* 0x002e620000002100 */
        /* <DEDUP_REMOVED lines=58> */
.L_x_743:
[----:B------:R-:W-:Y:S05]  /*06d0*/  BSYNC B0 ;  /* 0x0000000000007941 */ /* 0x000fea0003800000 */
.L_x_742:
        /* <DEDUP_REMOVED lines=16> */
.L_x_745:
[----:B------:R-:W-:Y:S05]  /*07e0*/  BSYNC B0 ;  /* 0x0000000000007941 */ /* 0x000fea0003800000 */
.L_x_744:
        /* <DEDUP_REMOVED lines=13> */
.L_x_741:
[----:B-1----:R-:W-:Y:S01]  /*08c0*/  ISETP.NE.U32.AND P0, PT, RZ, c[0x0][0x2b8], PT ;  /* 0x0000ae00ff007a0c */ /* 0x002fe20003f05070 */
[----:B------:R-:W-:Y:S01]  /*08d0*/  IMAD.MOV.U32 R0, RZ, RZ, R4 ;  /* 0x000000ffff007224 */ /* 0x000fe200078e0004 */
[----:B------:R-:W-:Y:S02]  /*08e0*/  ISETP.NE.U32.AND P1, PT, RZ, c[0x0][0x2c0], PT ;  /* 0x0000b000ff007a0c */ /* 0x000fe40003f25070 */
[----:B------:R-:W-:Y:S02]  /*08f0*/  ISETP.NE.AND.EX P0, PT, RZ, c[0x0][0x2bc], PT, P0 ;  /* 0x0000af00ff007a0c */ /* 0x000fe40003f05300 */
[----:B------:R-:W-:-:S11]  /*0900*/  ISETP.NE.AND.EX P1, PT, RZ, c[0x0][0x2c4], PT, P1 ;  /* 0x0000b100ff007a0c */ /* 0x000fd60003f25310 */
[----:B------:R-:W-:-:S05]  /*0910*/  @P0 IMAD.WIDE R2, R4, R2, c[0x0][0x2b8] ;  /* 0x0000ae0004020625 */ /* 0x000fca00078e0202 */
[----:B------:R1:W5:Y:S01]  /*0920*/  @P0 LDG.E R0, [R2.64] ;  /* 0x0000000a02000981 */ /* 0x000362000c1e1900 */
[----:B------:R-:W-:Y:S01]  /*0930*/  @P1 IMAD.WIDE.U32 R14, R4, c[0x0][0x2c8], RZ ;  /* 0x0000b200040e1a25 */ /* 0x000fe200078e00ff */
[----:B------:R-:W-:Y:S01]  /*0940*/  CS2R R178, SRZ ;  /* 0x0000000000b27805 */ /* 0x000fe2000001ff00 */
[----:B------:R-:W-:Y:S02]  /*0950*/  PLOP3.LUT P6, PT, PT, PT, PT, 0x8, 0x0 ;  /* 0x000000000000781c */ /* 0x000fe40003fce170 */
[----:B------:R-:W-:Y:S02]  /*0960*/  IABS R39, c[0x0][0x2d0] ;  /* 0x0000b40000277a13 */ /* 0x000fe40000000000 */
[----:B------:R-:W-:Y:S02]  /*0970*/  @P1 LEA R178, P0, R14, c[0x0][0x2c0], 0x2 ;  /* 0x0000b0000eb21a11 */ /* 0x000fe400078010ff */
[----:B-1----:R-:W-:-:S05]  /*0980*/  @P1 SHF.R.S32.HI R2, RZ, 0x1f, R4 ;  /* 0x0000001fff021819 */ /* 0x002fca0000011404 */
[----:B------:R-:W-:-:S04]  /*0990*/  @P1 IMAD R2, R2, c[0x0][0x2c8], RZ ;  /* 0x0000b20002021a24 */ /* 0x000fc800078e02ff */
[----:B------:R-:W-:-:S04]  /*09a0*/  @P1 IMAD R2, R4, c[0x0][0x2cc], R2 ;  /* 0x0000b30004021a24 */ /* 0x000fc800078e0202 */
[----:B------:R-:W-:-:S05]  /*09b0*/  @P1 IMAD.IADD R2, R15, 0x1, R2 ;  /* 0x000000010f021824 */ /* 0x000fca00078e0202 */
[----:B------:R-:W-:-:S04]  /*09c0*/  @P1 SHF.L.U64.HI R2, R14, 0x2, R2 ;  /* 0x000000020e021819 */ /* 0x000fc80000010202 */
[----:B------:R-:W-:Y:S02]  /*09d0*/  @P1 IADD3.X R179, R2, c[0x0][0x2c4], RZ, P0, !PT ;  /* 0x0000b10002b31a10 */ /* 0x000fe400007fe4ff */
[----:B------:R-:W-:-:S04]  /*09e0*/  @P1 ISETP.NE.U32.AND P0, PT, R178, RZ, PT ;  /* 0x000000ffb200120c */ /* 0x000fc80003f05070 */
[----:B------:R-:W-:-:S13]  /*09f0*/  @P1 ISETP.NE.AND.EX P6, PT, R179, RZ, PT, P0 ;  /* 0x000000ffb300120c */ /* 0x000fda0003fc5300 */
[----:B------:R-:W-:Y:S05]  /*0a00*/  @!P6 BRA `(.L_x_746) ;  /* 0x000004a00000e947 */ /* 0x000fea0003800000 */
[----:B------:R-:W1:Y:S01]  /*0a10*/  I2F.RP R6, R39 ;  /* 0x0000002700067306 */ /* 0x000e620000209400 */
[----:B------:R-:W-:-:S04]  /*0a20*/  LEA R40, R37, 0xffffff00, 0x8 ;  /* 0xffffff0025287811 */ /* 0x000fc800078e40ff */
[----:B-----5:R-:W-:-:S03]  /*0a30*/  IABS R0, R40 ;  /* 0x0000002800007213 */ /* 0x020fc60000000000 */
[----:B-1----:R-:W1:Y:S02]  /*0a40*/  MUFU.RCP R6, R6 ;  /* 0x0000000600067308 */ /* 0x002e640000001000 */
[----:B-1----:R-:W-:-:S06]  /*0a50*/  IADD3 R6, R6, 0xffffffe, RZ ;  /* 0x0ffffffe06067810 */ /* 0x002fcc0007ffe0ff */
[----:B------:R-:W1:Y:S02]  /*0a60*/  F2I.FTZ.U32.TRUNC.NTZ R7, R6 ;  /* 0x0000000600077305 */ /* 0x000e64000021f000 */
[----:B-1----:R-:W-:Y:S02]  /*0a70*/  IMAD.MOV R2, RZ, RZ, -R7 ;  /* 0x000000ffff027224 */ /* 0x002fe400078e0a07 */
        /* <DEDUP_REMOVED lines=24> */
[----:B------:R-:W-:Y:S01]  /*0c00*/  SHF.R.S32.HI R2, RZ, 0x1f, R40 ;  /* 0x0000001fff027819 */ /* 0x000fe20000011428 */
        /* <DEDUP_REMOVED lines=17> */
[----:B------:R-:W-:Y:S01]  /*0d20*/  ISETP.GE.AND P0, PT, R0, RZ, PT ;  /* 0x000000ff0000720c */ /* 0x000fe20003f06270 */
[----:B------:R-:W-:-:S04]  /*0d30*/  IMAD R0, R2, c[0x0][0x198], RZ ;  /* 0x0000660002007a24 */ /* 0x000fc800078e02ff */
[----:B------:R-:W-:Y:S02]  /*0d40*/  IMAD R0, R40, c[0x0][0x19c], R0 ;  /* 0x0000670028007a24 */ /* 0x000fe400078e0200 */
[----:B------:R-:W-:Y:S02]  /*0d50*/  @P1 IADD3 R26, R26, 0x1, RZ ;  /* 0x000000011a1a1810 */ /* 0x000fe40007ffe0ff */
[----:B------:R-:W-:-:S04]  /*0d60*/  ISETP.NE.AND P1, PT, RZ, c[0x0][0x1c8], PT ;  /* 0x00007200ff007a0c */ /* 0x000fc80003f25270 */
[----:B------:R-:W-:-:S09]  /*0d70*/  @!P0 IMAD.MOV R26, RZ, RZ, -R26 ;  /* 0x000000ffff1a8224 */ /* 0x000fd200078e0a1a */
        /* <DEDUP_REMOVED lines=19> */
.L_x_746:
[----:B------:R-:W-:-:S13]  /*0eb0*/  ISETP.NE.AND P3, PT, R5, -0x1, PT ;  /* 0xffffffff0500780c */ /* 0x000fda0003f65270 */
[----:B------:R-:W-:-:S05]  /*0ec0*/  @P3 IADD3 R3, R6, R5, RZ ;  /* 0x0000000506033210 */ /* 0x000fca0007ffe0ff */
[----:B------:R-:W-:-:S04]  /*0ed0*/  @P3 IMAD.WIDE.U32 R14, R3, c[0x0][0x198], RZ ;  /* 0x00006600030e3a25 */ /* 0x000fc800078e00ff */
[----:B------:R-:W-:Y:S01]  /*0ee0*/  @P3 IMAD R3, R3, c[0x0][0x19c], R15 ;  /* 0x0000670003033a24 */ /* 0x000fe200078e020f */
[----:B------:R-:W-:Y:S01]  /*0ef0*/  @P3 MOV R9, R14 ;  /* 0x0000000e00093202 */ /* 0x000fe20000000f00 */
        /* <DEDUP_REMOVED lines=12> */
.L_x_748:
[----:B------:R-:W-:Y:S02]  /*0fc0*/  IABS R11, c[0x0][0x1c8] ;  /* 0x00007200000b7a13 */ /* 0x000fe40000000000 */
[----:B------:R-:W-:Y:S02]  /*0fd0*/  LEA R40, R37, 0xffffff00, 0x8 ;  /* 0xffffff0025287811 */ /* 0x000fe400078e40ff */
[----:B------:R-:W1:Y:S01]  /*0fe0*/  I2F.RP R14, R11 ;  /* 0x0000000b000e7306 */ /* 0x000e620000209400 */
[----:B------:R-:W-:-:S05]  /*0ff0*/  @P3 IADD3 R5, R6, R5, RZ ;  /* 0x0000000506053210 */ /* 0x000fca0007ffe0ff */
[----:B------:R-:W-:-:S04]  /*1000*/  @P3 IMAD.WIDE.U32 R16, R5, c[0x0][0x1a0], RZ ;  /* 0x0000680005103a25 */ /* 0x000fc800078e00ff */
[----:B------:R-:W-:Y:S01]  /*1010*/  @P3 IMAD R5, R5, c[0x0][0x1a4], R17 ;  /* 0x0000690005053a24 */ /* 0x000fe200078e0211 */
        /* <DEDUP_REMOVED lines=8> */
[----:B------:R-:W-:-:S03]  /*10a0*/  MOV R7, R2 ;  /* 0x0000000200077202 */ /* 0x000fc60000000f00 */
[----:B------:R-:W-:Y:S02]  /*10b0*/  IMAD.MOV.U32 R15, RZ, RZ, R3 ;  /* 0x000000ffff0f7224 */ /* 0x000fe400078e0003 */
[----:B------:R-:W-:Y:S01]  /*10c0*/  IMAD.HI.U32 R26, R14, R7, RZ ;  /* 0x000000070e1a7227 */ /* 0x000fe200078e00ff */
[----:B------:R-:W-:-:S03]  /*10d0*/  MOV R14, R9 ;  /* 0x00000009000e7202 */ /* 0x000fc60000000f00 */
[----:B------:R-:W-:Y:S02]  /*10e0*/  IMAD.MOV R2, RZ, RZ, -R26 ;  /* 0x000000ffff027224 */ /* 0x000fe400078e0a1a */
[----:B------:R-:W-:-:S04]  /*10f0*/  IMAD.WIDE.U32 R14, R40, c[0x0][0x198], R14 ;  /* 0x00006600280e7a25 */ /* 0x000fc800078e000e */
        /* <DEDUP_REMOVED lines=8> */
[----:B------:R-:W-:-:S05]  /*1180*/  SHF.R.S32.HI R2, RZ, 0x1f, R40 ;  /* 0x0000001fff027819 */ /* 0x000fca0000011428 */
[----:B------:R-:W-:Y:S01]  /*1190*/  @P2 IADD3 R26, R26, 0x1, RZ ;  /* 0x000000011a1a2810 */ /* 0x000fe20007ffe0ff */
[----:B------:R-:W-:-:S04]  /*11a0*/  IMAD R7, R2, c[0x0][0x198], RZ ;  /* 0x0000660002077a24 */ /* 0x000fc800078e02ff */
[----:B------:R-:W-:Y:S02]  /*11b0*/  IMAD R7, R40, c[0x0][0x19c], R7 ;  /* 0x0000670028077a24 */ /* 0x000fe400078e0207 */
[----:B------:R-:W-:Y:S01]  /*11c0*/  @!P1 IMAD.MOV R26, RZ, RZ, -R26 ;  /* 0x000000ffff1a9224 */ /* 0x000fe200078e0a1a */
[----:B------:R-:W-:Y:S01]  /*11d0*/  @!P0 LOP3.LUT R26, RZ, c[0x0][0x1c8], RZ, 0x33, !PT ;  /* 0x00007200ff1a8a12 */ /* 0x000fe200078e33ff */
[----:B------:R-:W-:-:S03]  /*11e0*/  IMAD.IADD R15, R15, 0x1, R7 ;  /* 0x000000010f0f7824 */ /* 0x000fc600078e0207 */
[----:B------:R-:W-:Y:S01]  /*11f0*/  SHF.R.S32.HI R3, RZ, 0x1f, R26 ;  /* 0x0000001fff037819 */ /* 0x000fe2000001141a */
[----:B------:R-:W-:-:S04]  /*1200*/  IMAD.WIDE.U32 R14, R26, c[0x0][0x1b0], R14 ;  /* 0x00006c001a0e7a25 */ /* 0x000fc800078e000e */
[----:B------:R-:W-:Y:S01]  /*1210*/  IMAD R7, R3, c[0x0][0x1b0], RZ ;  /* 0x00006c0003077a24 */ /* 0x000fe200078e02ff */
[----:B------:R-:W-:-:S03]  /*1220*/  MOV R30, R14 ;  /* 0x0000000e001e7202 */ /* 0x000fc60000000f00 */
[----:B------:R-:W-:-:S04]  /*1230*/  IMAD R7, R26, c[0x0][0x1b4], R7 ;  /* 0x00006d001a077a24 */ /* 0x000fc800078e0207 */
        /* <DEDUP_REMOVED lines=13> */
.L_x_747:
        /* <DEDUP_REMOVED lines=43> */
[----:B------:R-:W-:Y:S01]  /*15c0*/  IADD3 R28, P0, R174, R28, RZ ;  /* 0x0000001cae1c7210 */ /* 0x000fe20007f1e0ff */
[----:B------:R-:W-:Y:S01]  /*15d0*/  IMAD.IADD R4, R12, 0x1, -R4 ;  /* 0x000000010c047824 */ /* 0x000fe200078e0a04 */
[----:B------:R-:W-:Y:S01]  /*15e0*/  IADD3 R30, P2, R174, R30, RZ ;  /* 0x0000001eae1e7210 */ /* 0x000fe20007f5e0ff */
[----:B------:R-:W-:Y:S01]  /*15f0*/  IMAD.WIDE.U32 R26, R26, c[0x0][0x1b8], R16 ;  /* 0x00006e001a1a7a25 */ /* 0x000fe200078e0010 */
[----:B------:R-:W-:-:S02]  /*1600*/  IADD3.X R2, R177, R2, RZ, P1, !PT ;  /* 0x00000002b1027210 */ /* 0x000fc40000ffe4ff */
[----:B------:R-:W-:Y:S01]  /*1610*/  LEA.HI R17, R4, R4, RZ, 0x1 ;  /* 0x0000000404117211 */ /* 0x000fe200078f08ff */
[C---:B------:R-:W-:Y:S01]  /*1620*/  IMAD.X R29, R175.reuse, 0x1, R9, P0 ;  /* 0x00000001af1d7824 */ /* 0x040fe200000e0609 */
[----:B------:R-:W-:Y:S01]  /*1630*/  LOP3.LUT R21, R0, 0xffffffe0, RZ, 0xc0, !PT ;  /* 0xffffffe000157812 */ /* 0x000fe200078ec0ff */
[----:B------:R-:W-:Y:S01]  /*1640*/  IMAD R171, R22, 0x8, R171 ;  /* 0x0000000816ab7824 */ /* 0x000fe200078e02ab */
[----:B------:R-:W-:Y:S01]  /*1650*/  SHF.R.S32.HI R20, RZ, 0x1, R17 ;  /* 0x00000001ff147819 */ /* 0x000fe20000011411 */
[----:B------:R-:W-:Y:S01]  /*1660*/  IMAD.X R31, R175, 0x1, R7, P2 ;  /* 0x00000001af1f7824 */ /* 0x000fe200010e0607 */
[----:B------:R-:W-:Y:S01]  /*1670*/  SHF.R.S32.HI R5, RZ, 0x1f, R17 ;  /* 0x0000001fff057819 */ /* 0x000fe20000011411 */
[----:B------:R-:W-:Y:S01]  /*1680*/  IMAD R2, R2, c[0x0][0x1a0], RZ ;  /* 0x0000680002027a24 */ /* 0x000fe200078e02ff */
[----:B------:R-:W-:Y:S01]  /*1690*/  LEA R171, R171, R13, 0x5 ;  /* 0x0000000dabab7211 */ /* 0x000fe200078e28ff */
[----:B------:R-:W-:Y:S01]  /*16a0*/  IMAD.IADD R27, R27, 0x1, R3 ;  /* 0x000000011b1b7824 */ /* 0x000fe200078e0203 */
[----:B------:R-:W-:Y:S01]  /*16b0*/  LEA.HI R5, R5, R20, RZ, 0x2 ;  /* 0x0000001405057211 */ /* 0x000fe200078f10ff */
[----:B------:R-:W-:Y:S01]  /*16c0*/  IMAD.WIDE.U32 R30, R176, c[0x0][0x198], R30 ;  /* 0x00006600b01e7a25 */ /* 0x000fe200078e001e */
[----:B------:R-:W-:-:S02]  /*16d0*/  SHF.L.U32 R171, R171, 0x1, RZ ;  /* 0x00000001abab7819 */ /* 0x000fc400000006ff */
[----:B------:R-:W-:Y:S01]  /*16e0*/  LOP3.LUT R5, R5, 0xfffffffc, RZ, 0xc0, !PT ;  /* 0xfffffffc05057812 */ /* 0x000fe200078ec0ff */
[----:B------:R-:W-:Y:S01]  /*16f0*/  IMAD R43, R40, c[0x0][0x1a4], R2 ;  /* 0x00006900282b7a24 */ /* 0x000fe200078e0202 */
[----:B------:R-:W-:Y:S01]  /*1700*/  MOV R54, R30 ;  /* 0x0000001e00367202 */ /* 0x000fe20000000f00 */
[----:B------:R-:W-:Y:S02]  /*1710*/  IMAD.MOV.U32 R0, RZ, RZ, 0x10 ;  /* 0x00000010ff007424 */ /* 0x000fe400078e00ff */
[----:B------:R-:W-:Y:S02]  /*1720*/  IMAD.IADD R20, R20, 0x1, -R5 ;  /* 0x0000000114147824 */ /* 0x000fe400078e0a05 */
[----:B------:R-:W-:Y:S02]  /*1730*/  IMAD.IADD R5, R172, 0x1, -R24 ;  /* 0x00000001ac057824 */ /* 0x000fe400078e0a18 */
[----:B------:R-:W-:Y:S01]  /*1740*/  IMAD.WIDE.U32 R8, R8, c[0x0][0x1a8], R28 ;  /* 0x00006a0008087a25 */ /* 0x000fe200078e001c */
[----:B------:R-:W-:-:S02]  /*1750*/  LOP3.LUT P1, RZ, R20, 0x2, RZ, 0xc0, !PT ;  /* 0x0000000214ff7812 */ /* 0x000fc4000782c0ff */
[----:B------:R-:W-:Y:S01]  /*1760*/  ISETP.GE.AND P0, PT, R176, R5, PT ;  /* 0x00000005b000720c */ /* 0x000fe20003f06270 */
[----:B------:R-:W-:Y:S01]  /*1770*/  IMAD.WIDE.U32 R40, R40, c[0x0][0x1a0], R26 ;  /* 0x0000680028287a25 */ /* 0x000fe200078e001a */
[----:B------:R-:W-:-:S03]  /*1780*/  SEL R3, R0, 0xfffffff0, !P1 ;  /* 0xfffffff000037807 */ /* 0x000fc60004800000 */
[----:B------:R-:W-:Y:S02]  /*1790*/  IMAD.IADD R53, R31, 0x1, R53 ;  /* 0x000000011f357824 */ /* 0x000fe400078e0235 */
[----:B------:R-:W-:Y:S02]  /*17a0*/  IMAD.IADD R21, R12, 0x1, -R21 ;  /* 0x000000010c157824 */ /* 0x000fe400078e0a15 */
[----:B------:R-:W-:Y:S02]  /*17b0*/  IMAD.IADD R7, R9, 0x1, R6 ;  /* 0x0000000109077824 */ /* 0x000fe400078e0206 */
[----:B------:R-:W-:Y:S02]  /*17c0*/  IMAD.IADD R43, R41, 0x1, R43 ;  /* 0x00000001292b7824 */ /* 0x000fe400078e022b */
        /* <DEDUP_REMOVED lines=17> */
.L_x_750:
[----:B------:R-:W-:Y:S05]  /*18e0*/  BSYNC B0 ;  /* 0x0000000000007941 */ /* 0x000fea0003800000 */
.L_x_749:
        /* <DEDUP_REMOVED lines=11> */
[----:B------:R-:W-:-:S04]  /*19a0*/  IMAD R5, R5, c[0x0][0x190], RZ ;  /* 0x0000640005057a24 */ /* 0x000fc800078e02ff */
[----:B------:R-:W-:Y:S01]  /*19b0*/  IMAD R5, R6, c[0x0][0x194], R5 ;  /* 0x0000650006057a24 */ /* 0x000fe200078e0205 */
[----:B------:R-:W-:-:S04]  /*19c0*/  LEA R6, P0, R8, c[0x0][0x160], 0x1 ;  /* 0x0000580008067a11 */ /* 0x000fc800078008ff */
[----:B------:R-:W-:-:S04]  /*19d0*/  IADD3 R5, R9, R5, RZ ;  /* 0x0000000509057210 */ /* 0x000fc80007ffe0ff */
[----:B------:R-:W-:-:S05]  /*19e0*/  LEA.HI.X R7, R8, c[0x0][0x164], R5, 0x1, P0 ;  /* 0x0000590008077a11 */ /* 0x000fca00000f0c05 */
[----:B------:R-:W-:Y:S01]  /*19f0*/  @!PT LDS RZ, [RZ] ;  /* 0x00000000fffff984 */ /* 0x000fe20000000800 */
[----:B------:R-:W-:Y:S01]  /*1a00*/  @!PT LDS RZ, [RZ] ;  /* 0x00000000fffff984 */ /* 0x000fe20000000800 */
[----:B------:R-:W-:Y:S01]  /*1a10*/  @!PT LDS RZ, [RZ] ;  /* 0x00000000fffff984 */ /* 0x000fe20000000800 */
[----:B------:R4:W-:Y:S02]  /*1a20*/  LDGSTS.E.BYPASS.LTC128B.128 [R171+0x800], [R6.64] ;  /* 0x0080000006ab7fae */ /* 0x0009e4000b901d4a */
.L_x_752:
[----:B------:R-:W-:Y:S05]  /*1a30*/  BSYNC B0 ;  /* 0x0000000000007941 */ /* 0x000fea0003800000 */
.L_x_751:
        /* <DEDUP_REMOVED lines=11> */
[----:B----4-:R-:W-:-:S04]  /*1af0*/  LEA R6, P0, R54, c[0x0][0x168], 0x1 ;  /* 0x00005a0036067a11 */ /* 0x010fc800078008ff */
[----:B------:R-:W-:-:S05]  /*1b00*/  LEA.HI.X R7, R54, c[0x0][0x16c], R53, 0x1, P0 ;  /* 0x00005b0036077a11 */ /* 0x000fca00000f0c35 */
[----:B------:R-:W-:Y:S01]  /*1b10*/  @!PT LDS RZ, [RZ] ;  /* 0x00000000fffff984 */ /* 0x000fe20000000800 */
[----:B------:R-:W-:Y:S01]  /*1b20*/  @!PT LDS RZ, [RZ] ;  /* 0x00000000fffff984 */ /* 0x000fe20000000800 */
[----:B------:R-:W-:Y:S01]  /*1b30*/  @!PT LDS RZ, [RZ] ;  /* 0x00000000fffff984 */ /* 0x000fe20000000800 */
[----:B------:R4:W-:Y:S04]  /*1b40*/  LDGSTS.E.BYPASS.LTC128B.128 [R171+0x1000], [R6.64] ;  /* 0x0100000006ab7fae */ /* 0x0009e8000b901d4a */
.L_x_754:
[----:B------:R-:W-:Y:S05]  /*1b50*/  BSYNC B0 ;  /* 0x0000000000007941 */ /* 0x000fea0003800000 */
.L_x_753:
[----:B------:R-:W-:Y:S01]  /*1b60*/  ISETP.GE.AND P0, PT, R2, R5, PT ;  /* 0x000000050200720c */ /* 0x000fe20003f06270 */
[----:B------:R-:W-:Y:S01]  /*1b70*/  UMOV UR9, 0x5 ;  /* 0x0000000500097882 */ /* 0x000fe20000000000 */
[----:B------:R-:W-:Y:S01]  /*1b80*/  BSSY B0, `(.L_x_755) ;  /* 0x0000010000007945 */ /* 0x000fe20003800000 */
[----:B------:R-:W-:Y:S02]  /*1b90*/  ULDC.64 UR6, c[0x0][0x198] ;  /* 0x0000660000067ab9 */ /* 0x000fe40000000a00 */
[----:B------:R-:W-:Y:S02]  /*1ba0*/  USHF.L.U64.HI UR7, UR6, UR9, UR7 ;  /* 0x0000000906077299 */ /* 0x000fe40008010207 */
[----:B------:R-:W-:-:S06]  /*1bb0*/  USHF.L.U32 UR8, UR6, 0x5, URZ ;  /* 0x0000000506087899 */ /* 0x000fcc000800063f */
[----:B------:R-:W-:Y:S05]  /*1bc0*/  @P0 BRA `(.L_x_756) ;  /* 0x000000b000000947 */ /* 0x000fea0003800000 */
[----:B------:R-:W-:-:S13]  /*1bd0*/  ISETP.GE.AND P0, PT, R174, c[0x0][0x220], PT ;  /* 0x00008800ae007a0c */ /* 0x000fda0003f06270 */
[----:B------:R1:W-:Y:S01]  /*1be0*/  @P0 STS.128 [R171+0x1800], RZ ;  /* 0x001800ffab000388 */ /* 0x0003e20000000c00 */
[----:B------:R-:W-:Y:S05]  /*1bf0*/  @P0 BRA `(.L_x_756) ;  /* 0x0000008000000947 */ /* 0x000fea0003800000 */
[----:B----4-:R-:W-:-:S04]  /*1c00*/  IADD3 R7, P0, R54, UR8, RZ ;  /* 0x0000000836077c10 */ /* 0x010fc8000ff1e0ff */
[----:B------:R-:W-:Y:S02]  /*1c10*/  IADD3.X R6, R53, UR7, RZ, P0, !PT ;  /* 0x0000000735067c10 */ /* 0x000fe400087fe4ff */
[----:B------:R-:W-:-:S04]  /*1c20*/  LEA R8, P0, R7, c[0x0][0x168], 0x1 ;  /* 0x00005a0007087a11 */ /* 0x000fc800078008ff */
[----:B------:R-:W-:-:S05]  /*1c30*/  LEA.HI.X R9, R7, c[0x0][0x16c], R6, 0x1, P0 ;  /* 0x00005b0007097a11 */ /* 0x000fca00000f0c06 */
[----:B------:R-:W-:Y:S01]  /*1c40*/  @!PT LDS RZ, [RZ] ;  /* 0x00000000fffff984 */ /* 0x000fe20000000800 */
[----:B------:R-:W-:Y:S01]  /*1c50*/  @!PT LDS RZ, [RZ] ;  /* 0x00000000fffff984 */ /* 0x000fe20000000800 */
[----:B------:R-:W-:Y:S01]  /*1c60*/  @!PT LDS RZ, [RZ] ;  /* 0x00000000fffff984 */ /* 0x000fe20000000800 */
[----:B------:R4:W-:Y:S04]  /*1c70*/  LDGSTS.E.BYPASS.LTC128B.128 [R171+0x1800], [R8.64] ;  /* 0x0180000008ab7fae */ /* 0x0009e8000b901d4a */
.L_x_756:
[----:B------:R-:W-:Y:S05]  /*1c80*/  BSYNC B0 ;  /* 0x0000000000007941 */ /* 0x000fea0003800000 */
.L_x_755:
[----:B------:R-:W-:Y:S01]  /*1c90*/  IADD3 R11, R176, 0x40, RZ ;  /* 0x00000040b00b7810 */ /* 0x000fe20007ffe0ff */
[----:B------:R-:W-:Y:S03]  /*1ca0*/  BSSY B0, `(.L_x_757) ;  /* 0x0000011000007945 */ /* 0x000fe60003800000 */
[----:B------:R-:W-:-:S13]  /*1cb0*/  ISETP.GE.AND P0, PT, R11, R5, PT ;  /* 0x000000050b00720c */ /* 0x000fda0003f06270 */
[----:B------:R-:W-:Y:S05]  /*1cc0*/  @P0 BRA `(.L_x_758) ;  /* 0x000000e000000947 */ /* 0x000fea0003800000 */
[----:B------:R-:W-:-:S13]  /*1cd0*/  ISETP.GE.AND P0, PT, R174, c[0x0][0x220], PT ;  /* 0x00008800ae007a0c */ /* 0x000fda0003f06270 */
[----:B------:R1:W-:Y:S01]  /*1ce0*/  @P0 STS.128 [R171+0x2000], RZ ;  /* 0x002000ffab000388 */ /* 0x0003e20000000c00 */
[----:B------:R-:W-:Y:S05]  /*1cf0*/  @P0 BRA `(.L_x_758) ;  /* 0x000000b000000947 */ /* 0x000fea0003800000 */
[----:B----4-:R-:W-:Y:S02]  /*1d00*/  IMAD.U32 R7, RZ, RZ, UR6 ;  /* 0x00000006ff077e24 */ /* 0x010fe4000f8e00ff */
[----:B------:R-:W-:Y:S02]  /*1d10*/  IMAD.MOV.U32 R8, RZ, RZ, c[0x0][0x19c] ;  /* 0x00006700ff087624 */ /* 0x000fe400078e00ff */
[----:B------:R-:W-:Y:S01]  /*1d20*/  IMAD.U32 R6, RZ, RZ, UR6 ;  /* 0x00000006ff067e24 */ /* 0x000fe2000f8e00ff */
        /* <DEDUP_REMOVED lines=8> */
.L_x_758:
[----:B------:R-:W-:Y:S05]  /*1db0*/  BSYNC B0 ;  /* 0x0000000000007941 */ /* 0x000fea0003800000 */
.L_x_757:
[----:B------:R-:W-:Y:S01]  /*1dc0*/  IADD3 R10, R176, 0x60, RZ ;  /* 0x00000060b00a7810 */ /* 0x000fe20007ffe0ff */
[----:B------:R-:W-:Y:S03]  /*1dd0*/  BSSY B0, `(.L_x_759) ;  /* 0x0000013000007945 */ /* 0x000fe60003800000 */
[----:B------:R-:W-:-:S13]  /*1de0*/  ISETP.GE.AND P0, PT, R10, R5, PT ;  /* 0x000000050a00720c */ /* 0x000fda0003f06270 */
[----:B------:R-:W-:Y:S05]  /*1df0*/  @P0 BRA `(.L_x_760) ;  /* 0x0000010000000947 */ /* 0x000fea0003800000 */
[----:B------:R-:W-:-:S13]  /*1e00*/  ISETP.GE.AND P0, PT, R174, c[0x0][0x220], PT ;  /* 0x00008800ae007a0c */ /* 0x000fda0003f06270 */
[----:B------:R1:W-:Y:S01]  /*1e10*/  @P0 STS.128 [R171+0x2800], RZ ;  /* 0x002800ffab000388 */ /* 0x0003e20000000c00 */
[----:B------:R-:W-:Y:S05]  /*1e20*/  @P0 BRA `(.L_x_760) ;  /* 0x000000d000000947 */ /* 0x000fea0003800000 */
[----:B----4-:R-:W-:Y:S01]  /*1e30*/  MOV R8, R54 ;  /* 0x0000003600087202 */ /* 0x010fe20000000f00 */
[----:B------:R-:W-:Y:S01]  /*1e40*/  IMAD.U32 R6, RZ, RZ, UR6 ;  /* 0x00000006ff067e24 */ /* 0x000fe2000f8e00ff */
        /* <DEDUP_REMOVED lines=11> */
.L_x_760:
[----:B------:R-:W-:Y:S05]  /*1f00*/  BSYNC B0 ;  /* 0x0000000000007941 */ /* 0x000fea0003800000 */
.L_x_759:
[----:B----4-:R-:W-:Y:S01]  /*1f10*/  IADD3 R9, R176, 0x80, RZ ;  /* 0x00000080b0097810 */ /* 0x010fe20007ffe0ff */
[----:B------:R-:W-:Y:S03]  /*1f20*/  BSSY B0, `(.L_x_761) ;  /* 0x0000011000007945 */ /* 0x000fe60003800000 */
[----:B------:R-:W-:-:S13]  /*1f30*/  ISETP.GE.AND P0, PT, R9, R5, PT ;  /* 0x000000050900720c */ /* 0x000fda0003f06270 */
[----:B------:R-:W-:Y:S05]  /*1f40*/  @P0 BRA `(.L_x_762) ;  /* 0x000000e000000947 */ /* 0x000fea0003800000 */
[----:B------:R-:W-:-:S13]  /*1f50*/  ISETP.GE.AND P0, PT, R174, c[0x0][0x220], PT ;  /* 0x00008800ae007a0c */ /* 0x000fda0003f06270 */
[----:B------:R4:W-:Y:S01]  /*1f60*/  @P0 STS.128 [R171+0x3000], RZ ;  /* 0x003000ffab000388 */ /* 0x0009e20000000c00 */
[----:B------:R-:W-:Y:S05]  /*1f70*/  @P0 BRA `(.L_x_762) ;  /* 0x000000b000000947 */ /* 0x000fea0003800000 */
[----:B------:R-:W-:Y:S02]  /*1f80*/  IMAD.U32 R7, RZ, RZ, UR6 ;  /* 0x00000006ff077e24 */ /* 0x000fe4000f8e00ff */
        /* <DEDUP_REMOVED lines=10> */
.L_x_762:
[----:B------:R-:W-:Y:S05]  /*2030*/  BSYNC B0 ;  /* 0x0000000000007941 */ /* 0x000fea0003800000 */
.L_x_761:
[----:B------:R-:W-:Y:S01]  /*2040*/  IADD3 R8, R176, 0xa0, RZ ;  /* 0x000000a0b0087810 */ /* 0x000fe20007ffe0ff */
[----:B------:R-:W-:Y:S03]  /*2050*/  BSSY B0, `(.L_x_763) ;  /* 0x0000013000007945 */ /* 0x000fe60003800000 */
[----:B------:R-:W-:-:S13]  /*2060*/  ISETP.GE.AND P0, PT, R8, R5, PT ;  /* 0x000000050800720c */ /* 0x000fda0003f06270 */
[----:B------:R-:W-:Y:S05]  /*2070*/  @P0 BRA `(.L_x_764) ;  /* 0x0000010000000947 */ /* 0x000fea0003800000 */
[----:B------:R-:W-:-:S13]  /*2080*/  ISETP.GE.AND P0, PT, R174, c[0x0][0x220], PT ;  /* 0x00008800ae007a0c */ /* 0x000fda0003f06270 */
[----:B------:R1:W-:Y:S01]  /*2090*/  @P0 STS.128 [R171+0x3800], RZ ;  /* 0x003800ffab000388 */ /* 0x0003e20000000c00 */
[----:B------:R-:W-:Y:S05]  /*20a0*/  @P0 BRA `(.L_x_764) ;  /* 0x000000d000000947 */ /* 0x000fea0003800000 */
[----:B-1----:R-:W-:Y:S01]  /*20b0*/  MOV R26, R54 ;  /* 0x00000036001a7202 */ /* 0x002fe20000000f00 */
[----:B------:R-:W-:Y:S01]  /*20c0*/  IMAD.U32 R6, RZ, RZ, UR6 ;  /* 0x00000006ff067e24 */ /* 0x000fe2000f8e00ff */
[----:B------:R-:W-:Y:S01]  /*20d0*/  ULDC UR4, c[0x0][0x19c] ;  /* 0x0000670000047ab9 */ /* 0x000fe20000000800 */
[----:B------:R-:W-:Y:S01]  /*20e0*/  IMAD.MOV.U32 R27, RZ, RZ, R53 ;  /* 0x000000ffff1b7224 */ /* 0x000fe200078e0035 */
[----:B------:R-:W-:-:S03]  /*20f0*/  UIMAD UR4, UR4, 0xa0, URZ ;  /* 0x000000a0040478a4 */ /* 0x000fc6000f8e023f */
[----:B--2---:R-:W-:-:S05]  /*2100*/  IMAD.WIDE.U32 R28, R6, 0xa0, R26 ;  /* 0x000000a0061c7825 */ /* 0x004fca00078e001a */
[----:B------:R-:W-:Y:S02]  /*2110*/  IADD3 R6, R29, UR4, RZ ;  /* 0x000000041d067c10 */ /* 0x000fe4000fffe0ff */
[----:B------:R-:W-:-:S04]  /*2120*/  LEA R26, P0, R28, c[0x0][0x168], 0x1 ;  /* 0x00005a001c1a7a11 */ /* 0x000fc800078008ff */
[----:B------:R-:W-:-:S05]  /*2130*/  LEA.HI.X R27, R28, c[0x0][0x16c], R6, 0x1, P0 ;  /* 0x00005b001c1b7a11 */ /* 0x000fca00000f0c06 */
[----:B------:R-:W-:Y:S01]  /*2140*/  @!PT LDS RZ, [RZ] ;  /* 0x00000000fffff984 */ /* 0x000fe20000000800 */
[----:B------:R-:W-:Y:S01]  /*2150*/  @!PT LDS RZ, [RZ] ;  /* 0x00000000fffff984 */ /* 0x000fe20000000800 */
[----:B------:R-:W-:Y:S01]  /*2160*/  @!PT LDS RZ, [RZ] ;  /* 0x00000000fffff984 */ /* 0x000fe20000000800 */
[----:B------:R1:W-:Y:S04]  /*2170*/  LDGSTS.E.BYPASS.LTC128B.128 [R171+0x3800], [R26.64] ;  /* 0x038000001aab7fae */ /* 0x0003e8000b901d4a */
.L_x_764:
[----:B------:R-:W-:Y:S05]  /*2180*/  BSYNC B0 ;  /* 0x0000000000007941 */ /* 0x000fea0003800000 */
.L_x_763:
        /* <DEDUP_REMOVED lines=20> */
.L_x_766:
[----:B------:R-:W-:Y:S05]  /*22d0*/  BSYNC B0 ;  /* 0x0000000000007941 */ /* 0x000fea0003800000 */
.L_x_765:
        /* <DEDUP_REMOVED lines=20> */
.L_x_768:
[----:B------:R-:W-:Y:S05]  /*2420*/  BSYNC B0 ;  /* 0x0000000000007941 */ /* 0x000fea0003800000 */
.L_x_767:
        /* <DEDUP_REMOVED lines=70> */
.L_x_770:
[----:B------:R-:W-:Y:S05]  /*2890*/  BSYNC B0 ;  /* 0x0000000000007941 */ /* 0x000fea0003800000 */
.L_x_769:
[----:B------:R-:W-:Y:S01]  /*28a0*/  ISETP.GE.AND P0, PT, R2, R5, PT ;  /* 0x000000050200720c */ /* 0x000fe20003f06270 */
[----:B------:R-:W-:Y:S01]  /*28b0*/  ULDC.64 UR4, c[0x0][0x1a0] ;  /* 0x0000680000047ab9 */ /* 0x000fe20000000a00 */
[----:B------:R-:W-:Y:S01]  /*28c0*/  BSSY B0, `(.L_x_771) ;  /* 0x0000011000007945 */ /* 0x000fe20003800000 */
[----:B------:R-:W-:Y:S02]  /*28d0*/  USHF.L.U64.HI UR9, UR4, UR9, UR5 ;  /* 0x0000000904097299 */ /* 0x000fe40008010205 */
[----:B------:R-:W-:-:S08]  /*28e0*/  USHF.L.U32 UR12, UR4, 0x5, URZ ;  /* 0x00000005040c7899 */ /* 0x000fd0000800063f */
[----:B------:R1:W-:Y:S01]  /*28f0*/  @P0 STS.128 [R171+0x5800], RZ ;  /* 0x005800ffab000388 */ /* 0x0003e20000000c00 */
[----:B------:R-:W-:Y:S05]  /*2900*/  @P0 BRA `(.L_x_772) ;  /* 0x000000c000000947 */ /* 0x000fea0003800000 */
[----:B------:R-:W-:-:S13]  /*2910*/  ISETP.GE.AND P0, PT, R174, c[0x0][0x220], PT ;  /* 0x00008800ae007a0c */ /* 0x000fda0003f06270 */
[----:B------:R1:W-:Y:S01]  /*2920*/  @P0 STS.128 [R171+0x5800], RZ ;  /* 0x005800ffab000388 */ /* 0x0003e20000000c00 */
[----:B------:R-:W-:Y:S05]  /*2930*/  @P0 BRA `(.L_x_772) ;  /* 0x0000009000000947 */ /* 0x000fea0003800000 */
[----:B-1----:R-:W-:Y:S01]  /*2940*/  IMAD.U32 R13, RZ, RZ, UR12 ;  /* 0x0000000cff0d7e24 */ /* 0x002fe2000f8e00ff */
[----:B------:R-:W-:Y:S01]  /*2950*/  MOV R12, UR12 ;  /* 0x0000000c000c7c02 */ /* 0x000fe20008000f00 */
[----:B------:R-:W-:-:S03]  /*2960*/  IMAD.U32 R2, RZ, RZ, UR9 ;  /* 0x00000009ff027e24 */ /* 0x000fc6000f8e00ff */
[----:B------:R-:W-:-:S04]  /*2970*/  LEA R14, P0, R13, R44, 0x1 ;  /* 0x0000002c0d0e7211 */ /* 0x000fc800078008ff */
[----:B------:R-:W-:-:S05]  /*2980*/  LEA.HI.X R15, R12, R45, R2, 0x1, P0 ;  /* 0x0000002d0c0f7211 */ /* 0x000fca00000f0c02 */
[----:B------:R-:W-:Y:S01]  /*2990*/  @!PT LDS RZ, [RZ] ;  /* 0x00000000fffff984 */ /* 0x000fe20000000800 */
[----:B------:R-:W-:Y:S01]  /*29a0*/  @!PT LDS RZ, [RZ] ;  /* 0x00000000fffff984 */ /* 0x000fe20000000800 */
[----:B------:R-:W-:Y:S01]  /*29b0*/  @!PT LDS RZ, [RZ] ;  /* 0x00000000fffff984 */ /* 0x000fe20000000800 */
[----:B------:R1:W-:Y:S04]  /*29c0*/  LDGSTS.E.BYPASS.LTC128B.128 [R171+0x5800], [R14.64] ;  /* 0x058000000eab7fae */ /* 0x0003e8000b901d4a */
.L_x_772:
[----:B------:R-:W-:Y:S05]  /*29d0*/  BSYNC B0 ;  /* 0x0000000000007941 */ /* 0x000fea0003800000 */
.L_x_771:
[----:B------:R-:W-:Y:S01]  /*29e0*/  ISETP.GE.AND P0, PT, R11, R5, PT ;  /* 0x000000050b00720c */ /* 0x000fe20003f06270 */
[----:B------:R-:W-:-:S12]  /*29f0*/  BSSY B0, `(.L_x_773) ;  /* 0x000000f000007945 */ /* 0x000fd80003800000 */
[----:B------:R1:W-:Y:S01]  /*2a00*/  @P0 STS.128 [R171+0x6000], RZ ;  /* 0x006000ffab000388 */ /* 0x0003e20000000c00 */
[----:B------:R-:W-:Y:S05]  /*2a10*/  @P0 BRA `(.L_x_774) ;  /* 0x000000c000000947 */ /* 0x000fea0003800000 */
[----:B------:R-:W-:-:S13]  /*2a20*/  ISETP.GE.AND P0, PT, R174, c[0x0][0x220], PT ;  /* 0x00008800ae007a0c */ /* 0x000fda0003f06270 */
[----:B------:R1:W-:Y:S01]  /*2a30*/  @P0 STS.128 [R171+0x6000], RZ ;  /* 0x006000ffab000388 */ /* 0x0003e20000000c00 */
[----:B------:R-:W-:Y:S05]  /*2a40*/  @P0 BRA `(.L_x_774) ;  /* 0x0000009000000947 */ /* 0x000fea0003800000 */
[----:B------:R-:W-:Y:S01]  /*2a50*/  IMAD.U32 R11, RZ, RZ, UR4 ;  /* 0x00000004ff0b7e24 */ /* 0x000fe2000f8e00ff */
[----:B-1----:R-:W-:Y:S01]  /*2a60*/  MOV R12, c[0x0][0x1a4] ;  /* 0x00006900000c7a02 */ /* 0x002fe20000000f00 */
[----:B------:R-:W-:-:S03]  /*2a70*/  IMAD.U32 R2, RZ, RZ, UR4 ;  /* 0x00000004ff027e24 */ /* 0x000fc6000f8e00ff */
[----:B------:R-:W-:-:S04]  /*2a80*/  LEA R14, P0, R11, R44, 0x7 ;  /* 0x0000002c0b0e7211 */ /* 0x000fc800078038ff */
[----:B------:R-:W-:-:S05]  /*2a90*/  LEA.HI.X R15, R2, R45, R12, 0x7, P0 ;  /* 0x0000002d020f7211 */ /* 0x000fca00000f3c0c */
[----:B------:R-:W-:Y:S01]  /*2aa0*/  @!PT LDS RZ, [RZ] ;  /* 0x00000000fffff984 */ /* 0x000fe20000000800 */
[----:B------:R-:W-:Y:S01]  /*2ab0*/  @!PT LDS RZ, [RZ] ;  /* 0x00000000fffff984 */ /* 0x000fe20000000800 */
[----:B------:R-:W-:Y:S01]  /*2ac0*/  @!PT LDS RZ, [RZ] ;  /* 0x00000000fffff984 */ /* 0x000fe20000000800 */
[----:B------:R1:W-:Y:S04]  /*2ad0*/  LDGSTS.E.BYPASS.LTC128B.128 [R171+0x6000], [R14.64] ;  /* 0x060000000eab7fae */ /* 0x0003e8000b901d4a */
.L_x_774:
[----:B------:R-:W-:Y:S05]  /*2ae0*/  BSYNC B0 ;  /* 0x0000000000007941 */ /* 0x000fea0003800000 */
.L_x_773:
[----:B------:R-:W-:Y:S01]  /*2af0*/  ISETP.GE.AND P0, PT, R10, R5, PT ;  /* 0x000000050a00720c */ /* 0x000fe20003f06270 */
[----:B------:R-:W-:-:S12]  /*2b00*/  BSSY B0, `(.L_x_775) ;  /* 0x0000011000007945 */ /* 0x000fd80003800000 */
[----:B------:R1:W-:Y:S01]  /*2b10*/  @P0 STS.128 [R171+0x6800], RZ ;  /* 0x006800ffab000388 */ /* 0x0003e20000000c00 */
[----:B------:R-:W-:Y:S05]  /*2b20*/  @P0 BRA `(.L_x_776) ;  /* 0x000000e000000947 */ /* 0x000fea0003800000 */
[----:B------:R-:W-:-:S13]  /*2b30*/  ISETP.GE.AND P0, PT, R174, c[0x0][0x220], PT ;  /* 0x00008800ae007a0c */ /* 0x000fda0003f06270 */
[----:B------:R1:W-:Y:S01]  /*2b40*/  @P0 STS.128 [R171+0x6800], RZ ;  /* 0x006800ffab000388 */ /* 0x0003e20000000c00 */
[----:B------:R-:W-:Y:S05]  /*2b50*/  @P0 BRA `(.L_x_776) ;  /* 0x000000b000000947 */ /* 0x000fea0003800000 */
[----:B------:R-:W-:Y:S01]  /*2b60*/  MOV R2, UR4 ;  /* 0x0000000400027c02 */ /* 0x000fe20008000f00 */
[----:B------:R-:W-:Y:S01]  /*2b70*/  ULDC UR5, c[0x0][0x1a4] ;  /* 0x0000690000057ab9 */ /* 0x000fe20000000800 */
[----:B------:R-:W-:Y:S01]  /*2b80*/  MOV R10, R44 ;  /* 0x0000002c000a7202 */ /* 0x000fe20000000f00 */
[----:B------:R-:W-:Y:S01]  /*2b90*/  UIMAD UR5, UR5, 0xc0, URZ ;  /* 0x000000c0050578a4 */ /* 0x000fe2000f8e023f */
[----:B------:R-:W-:-:S05]  /*2ba0*/  MOV R11, R45 ;  /* 0x0000002d000b7202 */ /* 0x000fca0000000f00 */
[----:B------:R-:W-:-:S05]  /*2bb0*/  IMAD.WIDE.U32 R10, R2, 0xc0, R10 ;  /* 0x000000c0020a7825 */ /* 0x000fca00078e000a */
[----:B------:R-:W-:-:S05]  /*2bc0*/  IADD3 R11, R11, UR5, RZ ;  /* 0x000000050b0b7c10 */ /* 0x000fca000fffe0ff */
[----:B------:R-:W-:Y:S01]  /*2bd0*/  @!PT LDS RZ, [RZ] ;  /* 0x00000000fffff984 */ /* 0x000fe20000000800 */
[----:B------:R-:W-:Y:S01]  /*2be0*/  @!PT LDS RZ, [RZ] ;  /* 0x00000000fffff984 */ /* 0x000fe20000000800 */
[----:B------:R-:W-:Y:S01]  /*2bf0*/  @!PT LDS RZ, [RZ] ;  /* 0x00000000fffff984 */ /* 0x000fe20000000800 */
[----:B------:R1:W-:Y:S02]  /*2c00*/  LDGSTS.E.BYPASS.LTC128B.128 [R171+0x6800], [R10.64] ;  /* 0x068000000aab7fae */ /* 0x0003e4000b901d4a */
.L_x_776:
[----:B------:R-:W-:Y:S05]  /*2c10*/  BSYNC B0 ;  /* 0x0000000000007941 */ /* 0x000fea0003800000 */
.L_x_775:
        /* <DEDUP_REMOVED lines=16> */
.L_x_778:
[----:B------:R-:W-:Y:S05]  /*2d20*/  BSYNC B0 ;  /* 0x0000000000007941 */ /* 0x000fea0003800000 */
.L_x_777:
        /* <DEDUP_REMOVED lines=18> */
.L_x_780:
[----:B------:R-:W-:Y:S05]  /*2e50*/  BSYNC B0 ;  /* 0x0000000000007941 */ /* 0x000fea0003800000 */
.L_x_779:
        /* <DEDUP_REMOVED lines=9> */
[----:B-1----:R-:W-:Y:S01]  /*2ef0*/  MOV R8, R44 ;  /* 0x0000002c00087202 */ /* 0x002fe20000000f00 */
        /* <DEDUP_REMOVED lines=8> */
.L_x_782:
[----:B------:R-:W-:Y:S05]  /*2f80*/  BSYNC B0 ;  /* 0x0000000000007941 */ /* 0x000fea0003800000 */
.L_x_781:
        /* <DEDUP_REMOVED lines=18> */
.L_x_784:
[----:B------:R-:W-:Y:S05]  /*30b0*/  BSYNC B0 ;  /* 0x0000000000007941 */ /* 0x000fea0003800000 */
.L_x_783:
[----:B------:R-:W-:Y:S01]  /*30c0*/  SHF.L.U32 R165, R165, 0x1, RZ ;  /* 0x00000001a5a57819 */ /* 0x000fe200000006ff */
[----:B------:R-:W-:Y:S01]  /*30d0*/  LDSM.16.M88.4 R32, [R167] ;  /* 0x00000000a720783b */ /* 0x000fe20000000200 */
[----:B------:R-:W-:Y:S02]  /*30e0*/  ISETP.GE.AND P1, PT, R37, 0x2, PT ;  /* 0x000000022500780c */ /* 0x000fe40003f26270 */
[----:B------:R-:W-:Y:S01]  /*30f0*/  LEA R88, R0, R165, 0x1 ;  /* 0x000000a500587211 */ /* 0x000fe200078e08ff */
[----:B------:R-:W5:Y:S01]  /*3100*/  LDSM.16.M88.4 R16, [R165+0x1000] ;  /* 0x00100000a510783b */ /* 0x000f620000000200 */
[----:B------:R-:W-:-:S03]  /*3110*/  IADD3 R164, R165, 0x1000, RZ ;  /* 0x00001000a5a47810 */ /* 0x000fc60007ffe0ff */
[----:B-1----:R-:W-:Y:S01]  /*3120*/  LDSM.16.M88.4 R24, [R166] ;  /* 0x00000000a618783b */ /* 0x002fe20000000200 */
[----:B------:R-:W-:-:S03]  /*3130*/  LEA R164, R0, R164, 0x1 ;  /* 0x000000a400a47211 */ /* 0x000fc600078e08ff */
[----:B------:R-:W-:Y:S04]  /*3140*/  LDSM.16.M88.4 R56, [R88+0x1000] ;  /* 0x001000005838783b */ /* 0x000fe80000000200 */
[----:B------:R-:W1:Y:S04]  /*3150*/  LDSM.16.M88.4 R20, [R165+0x1400] ;  /* 0x00140000a514783b */ /* 0x000e680000000200 */
[----:B------:R-:W2:Y:S04]  /*3160*/  LDSM.16.M88.4 R48, [R88+0x1400] ;  /* 0x001400005830783b */ /* 0x000ea80000000200 */
[----:B--2---:R-:W2:Y:S04]  /*3170*/  LDSM.16.M88.4 R28, [R165+0x1800] ;  /* 0x00180000a51c783b */ /* 0x004ea80000000200 */
[----:B------:R-:W-:Y:S04]  /*3180*/  LDSM.16.M88.4 R60, [R88+0x3000] ;  /* 0x00300000583c783b */ /* 0x000fe80000000200 */
[----:B------:R-:W0:Y:S01]  /*3190*/  LDGDEPBAR ;  /* 0x00000000000079af */ /* 0x000e220000000000 */
[C---:B-----5:R-:W-:Y:S08]  /*31a0*/  HMMA.16816.F32.BF16 R12, R32.reuse, R16, RZ ;  /* 0x00000010200c723c */ /* 0x060ff000000418ff */
[C---:B------:R-:W-:Y:S08]  /*31b0*/  HMMA.16816.F32.BF16 R16, R32.reuse, R18, RZ ;  /* 0x000000122010723c */ /* 0x040ff000000418ff */
[----:B-1----:R-:W-:Y:S08]  /*31c0*/  HMMA.16816.F32.BF16 R8, R32, R20, RZ ;  /* 0x000000142008723c */ /* 0x002ff000000418ff */
[C---:B------:R-:W-:Y:S08]  /*31d0*/  HMMA.16816.F32.BF16 R12, R24.reuse, R56, R12 ;  /* 0x00000038180c723c */ /* 0x040ff0000004180c */
[----:B------:R-:W-:Y:S01]  /*31e0*/  HMMA.16816.F32.BF16 R16, R24, R58, R16 ;  /* 0x0000003a1810723c */ /* 0x000fe20000041810 */
[----:B------:R-:W1:Y:S07]  /*31f0*/  LDSM.16.M88.4 R56, [R88+0x1800] ;  /* 0x001800005838783b */ /* 0x000e6e0000000200 */
[----:B------:R-:W-:Y:S08]  /*3200*/  HMMA.16816.F32.BF16 R20, R32, R22, RZ ;  /* 0x000000162014723c */ /* 0x000ff000000418ff */
[----:B------:R-:W-:Y:S01]  /*3210*/  FMUL.FTZ R12, R12, c[0x0][0x2ec] ;  /* 0x0000bb000c0c7a20 */ /* 0x000fe20000410000 */
[----:B------:R-:W-:Y:S01]  /*3220*/  HMMA.16816.F32.BF16 R8, R24, R48, R8 ;  /* 0x000000301808723c */ /* 0x000fe20000041808 */
[----:B------:R-:W-:-:S02]  /*3230*/  FMUL.FTZ R13, R13, c[0x0][0x2ec] ;  /* 0x0000bb000d0d7a20 */ /* 0x000fc40000410000 */
[----:B------:R-:W-:Y:S01]  /*3240*/  FMUL.FTZ R14, R14, c[0x0][0x2ec] ;  /* 0x0000bb000e0e7a20 */ /* 0x000fe20000410000 */
[----:B------:R-:W3:Y:S01]  /*3250*/  MUFU.TANH R73, R12 ;  /* 0x0000000c00497308 */ /* 0x000ee20000002400 */
[----:B------:R-:W-:Y:S02]  /*3260*/  FMUL.FTZ R15, R15, c[0x0][0x2ec] ;  /* 0x0000bb000f0f7a20 */ /* 0x000fe40000410000 */
[----:B------:R-:W-:Y:S02]  /*3270*/  FMUL.FTZ R16, R16, c[0x0][0x2ec] ;  /* 0x0000bb0010107a20 */ /* 0x000fe40000410000 */
[----:B------:R-:W-:Y:S02]  /*3280*/  FMUL.FTZ R17, R17, c[0x0][0x2ec] ;  /* 0x0000bb0011117a20 */ /* 0x000fe40000410000 */
[----:B------:R-:W-:Y:S01]  /*3290*/  FMUL.FTZ R18, R18, c[0x0][0x2ec] ;  /* 0x0000bb0012127a20 */ /* 0x000fe20000410000 */
[----:B------:R-:W4:Y:S01]  /*32a0*/  MUFU.TANH R71, R16 ;  /* 0x0000001000477308 */ /* 0x000f220000002400 */
[----:B------:R-:W-:-:S02]  /*32b0*/  FMUL.FTZ R19, R19, c[0x0][0x2ec] ;  /* 0x0000bb0013137a20 */ /* 0x000fc40000410000 */
[----:B------:R-:W-:Y:S01]  /*32c0*/  HMMA.16816.F32.BF16 R20, R24, R50, R20 ;  /* 0x000000321814723c */ /* 0x000fe20000041814 */
[----:B------:R-:W-:Y:S04]  /*32d0*/  LDSM.16.M88.4 R48, [R88+0x1c00] ;  /* 0x001c00005830783b */ /* 0x000fe80000000200 */
[----:B------:R-:W1:Y:S04]  /*32e0*/  MUFU.TANH R68, R17 ;  /* 0x0000001100447308 */ /* 0x000e680000002400 */
[----:B------:R-:W-:Y:S02]  /*32f0*/  FMUL.FTZ R8, R8, c[0x0][0x2ec] ;  /* 0x0000bb0008087a20 */ /* 0x000fe40000410000 */
[----:B------:R-:W-:-:S02]  /*3300*/  FMUL.FTZ R9, R9, c[0x0][0x2ec] ;  /* 0x0000bb0009097a20 */ /* 0x000fc40000410000 */
[----:B------:R-:W1:Y:S01]  /*3310*/  MUFU.TANH R85, R18 ;  /* 0x0000001200557308 */ /* 0x000e620000002400 */
[----:B------:R-:W-:Y:S02]  /*3320*/  FMUL.FTZ R10, R10, c[0x0][0x2ec] ;  /* 0x0000bb000a0a7a20 */ /* 0x000fe40000410000 */
[----:B------:R-:W-:-:S05]  /*3330*/  FMUL.FTZ R11, R11, c[0x0][0x2ec] ;  /* 0x0000bb000b0b7a20 */ /* 0x000fca0000410000 */
[----:B------:R5:W1:Y:S03]  /*3340*/  MUFU.TANH R84, R19 ;  /* 0x0000001300547308 */ /* 0x000a660000002400 */
[----:B------:R-:W-:Y:S02]  /*3350*/  FMUL.FTZ R20, R20, c[0x0][0x2ec] ;  /* 0x0000bb0014147a20 */ /* 0x000fe40000410000 */
[----:B------:R-:W-:Y:S02]  /*3360*/  FMUL.FTZ R21, R21, c[0x0][0x2ec] ;  /* 0x0000bb0015157a20 */ /* 0x000fe40000410000 */
[----:B------:R-:W-:Y:S01]  /*3370*/  FMUL.FTZ R22, R22, c[0x0][0x2ec] ;  /* 0x0000bb0016167a20 */ /* 0x000fe20000410000 */
[----:B------:R-:W1:Y:S01]  /*3380*/  MUFU.TANH R72, R13 ;  /* 0x0000000d00487308 */ /* 0x000e620000002400 */
[----:B------:R-:W-:Y:S01]  /*3390*/  FMUL.FTZ R23, R23, c[0x0][0x2ec] ;  /* 0x0000bb0017177a20 */ /* 0x000fe20000410000 */
[----:B-----5:R-:W5:Y:S06]  /*33a0*/  LDSM.16.M88.4 R16, [R165+0x1c00] ;  /* 0x001c0000a510783b */ /* 0x020f6c0000000200 */
[----:B------:R-:W1:Y:S08]  /*33b0*/  MUFU.TANH R87, R14 ;  /* 0x0000000e00577308 */ /* 0x000e700000002400 */
[----:B------:R2:W1:Y:S08]  /*33c0*/  MUFU.TANH R86, R15 ;  /* 0x0000000f00567308 */ /* 0x0004700000002400 */
[----:B------:R-:W1:Y:S01]  /*33d0*/  MUFU.TANH R67, R8 ;  /* 0x0000000800437308 */ /* 0x000e620000002400 */
[C---:B--2---:R-:W-:Y:S07]  /*33e0*/  HMMA.16816.F32.BF16 R12, R32.reuse, R28, RZ ;  /* 0x0000001c200c723c */ /* 0x044fee00000418ff */
[----:B------:R-:W2:Y:S01]  /*33f0*/  MUFU.TANH R66, R9 ;  /* 0x0000000900427308 */ /* 0x000ea20000002400 */
[----:B------:R-:W-:Y:S07]  /*3400*/  HMMA.16816.F32.BF16 R28, R32, R30, RZ ;  /* 0x0000001e201c723c */ /* 0x000fee00000418ff */
[----:B------:R-:W2:Y:S08]  /*3410*/  MUFU.TANH R83, R10 ;  /* 0x0000000a00537308 */ /* 0x000eb00000002400 */
[----:B------:R5:W2:Y:S01]  /*3420*/  MUFU.TANH R82, R11 ;  /* 0x0000000b00527308 */ /* 0x000aa20000002400 */
[C---:B-1----:R-:W-:Y:S07]  /*3430*/  HMMA.16816.F32.BF16 R12, R24.reuse, R56, R12 ;  /* 0x00000038180c723c */ /* 0x042fee000004180c */
[----:B------:R-:W1:Y:S01]  /*3440*/  MUFU.TANH R65, R20 ;  /* 0x0000001400417308 */ /* 0x000e620000002400 */
[----:B------:R-:W-:Y:S07]  /*3450*/  HMMA.16816.F32.BF16 R28, R24, R58, R28 ;  /* 0x0000003a181c723c */ /* 0x000fee000004181c */
[----:B------:R-:W1:Y:S01]  /*3460*/  MUFU.TANH R64, R21 ;  /* 0x0000001500407308 */ /* 0x000e620000002400 */
[----:B------:R-:W-:Y:S01]  /*3470*/  LDSM.16.M88.4 R56, [R88+0x2000] ;  /* 0x002000005838783b */ /* 0x000fe20000000200 */
[C---:B-----5:R-:W-:Y:S06]  /*3480*/  HMMA.16816.F32.BF16 R8, R32.reuse, R16, RZ ;  /* 0x000000102008723c */ /* 0x060fec00000418ff */
[----:B------:R-:W1:Y:S02]  /*3490*/  MUFU.TANH R81, R22 ;  /* 0x0000001600517308 */ /* 0x000e640000002400 */
[----:B------:R-:W-:Y:S06]  /*34a0*/  HMMA.16816.F32.BF16 R16, R32, R18, RZ ;  /* 0x000000122010723c */ /* 0x000fec00000418ff */
[----:B------:R5:W1:Y:S01]  /*34b0*/  MUFU.TANH R80, R23 ;  /* 0x0000001700507308 */ /* 0x000a620000002400 */
[----:B------:R-:W-:-:S02]  /*34c0*/  FMUL.FTZ R12, R12, c[0x0][0x2ec] ;  /* 0x0000bb000c0c7a20 */ /* 0x000fc40000410000 */
[----:B------:R-:W-:Y:S02]  /*34d0*/  FMUL.FTZ R13, R13, c[0x0][0x2ec] ;  /* 0x0000bb000d0d7a20 */ /* 0x000fe40000410000 */
[----:B------:R-:W-:Y:S02]  /*34e0*/  FMUL.FTZ R14, R14, c[0x0][0x2ec] ;  /* 0x0000bb000e0e7a20 */ /* 0x000fe40000410000 */
[----:B------:R-:W-:Y:S01]  /*34f0*/  FMUL.FTZ R28, R28, c[0x0][0x2ec] ;  /* 0x0000bb001c1c7a20 */ /* 0x000fe20000410000 */
[----:B------:R-:W1:Y:S01]  /*3500*/  MUFU.TANH R55, R12 ;  /* 0x0000000c00377308 */ /* 0x000e620000002400 */
[----:B------:R-:W-:Y:S02]  /*3510*/  FMUL.FTZ R29, R29, c[0x0][0x2ec] ;  /* 0x0000bb001d1d7a20 */ /* 0x000fe40000410000 */
[----:B------:R-:W-:Y:S02]  /*3520*/  FMUL.FTZ R30, R30, c[0x0][0x2ec] ;  /* 0x0000bb001e1e7a20 */ /* 0x000fe40000410000 */
[----:B------:R-:W-:-:S02]  /*3530*/  FMUL.FTZ R31, R31, c[0x0][0x2ec] ;  /* 0x0000bb001f1f7a20 */ /* 0x000fc40000410000 */
[----:B------:R-:W-:Y:S01]  /*3540*/  FMUL.FTZ R15, R15, c[0x0][0x2ec] ;  /* 0x0000bb000f0f7a20 */ /* 0x000fe20000410000 */
[----:B-----5:R-:W5:Y:S01]  /*3550*/  LDSM.16.M88.4 R20, [R165+0x2000] ;  /* 0x00200000a514783b */ /* 0x020f620000000200 */
[----:B------:R-:W1:Y:S01]  /*3560*/  MUFU.TANH R47, R28 ;  /* 0x0000001c002f7308 */ /* 0x000e620000002400 */
[C---:B------:R-:W-:Y:S07]  /*3570*/  HMMA.16816.F32.BF16 R8, R24.reuse, R48, R8 ;  /* 0x000000301808723c */ /* 0x040fee0000041808 */
[----:B------:R-:W1:Y:S01]  /*3580*/  MUFU.TANH R46, R29 ;  /* 0x0000001d002e7308 */ /* 0x000e620000002400 */
[----:B------:R-:W-:Y:S01]  /*3590*/  HMMA.16816.F32.BF16 R16, R24, R50, R16 ;  /* 0x000000321810723c */ /* 0x000fe20000041810 */
[----:B------:R-:W-:Y:S06]  /*35a0*/  LDSM.16.M88.4 R48, [R88+0x2400] ;  /* 0x002400005830783b */ /* 0x000fec0000000200 */
[----:B------:R-:W1:Y:S08]  /*35b0*/  MUFU.TANH R77, R30 ;  /* 0x0000001e004d7308 */ /* 0x000e700000002400 */
[----:B------:R1:W1:Y:S01]  /*35c0*/  MUFU.TANH R76, R31 ;  /* 0x0000001f004c7308 */ /* 0x0002620000002400 */
[----:B------:R-:W-:-:S02]  /*35d0*/  FMUL.FTZ R10, R10, c[0x0][0x2ec] ;  /* 0x0000bb000a0a7a20 */ /* 0x000fc40000410000 */
[----:B------:R-:W-:Y:S02]  /*35e0*/  FMUL.FTZ R11, R11, c[0x0][0x2ec] ;  /* 0x0000bb000b0b7a20 */ /* 0x000fe40000410000 */
[----:B------:R-:W-:Y:S02]  /*35f0*/  FMUL.FTZ R7, R8, c[0x0][0x2ec] ;  /* 0x0000bb0008077a20 */ /* 0x000fe40000410000 */
[----:B------:R-:W-:Y:S01]  /*3600*/  FMUL.FTZ R6, R9, c[0x0][0x2ec] ;  /* 0x0000bb0009067a20 */ /* 0x000fe20000410000 */
[----:B------:R-:W2:Y:S01]  /*3610*/  MUFU.TANH R52, R13 ;  /* 0x0000000d00347308 */ /* 0x000ea20000002400 */
[----:B------:R-:W-:Y:S02]  /*3620*/  FMUL.FTZ R18, R18, c[0x0][0x2ec] ;  /* 0x0000bb0012127a20 */ /* 0x000fe40000410000 */
[----:B------:R-:W-:Y:S02]  /*3630*/  FMUL.FTZ R19, R19, c[0x0][0x2ec] ;  /* 0x0000bb0013137a20 */ /* 0x000fe40000410000 */
[----:B------:R-:W-:-:S02]  /*3640*/  FMUL.FTZ R5, R16, c[0x0][0x2ec] ;  /* 0x0000bb0010057a20 */ /* 0x000fc40000410000 */
[----:B------:R-:W-:Y:S01]  /*3650*/  FMUL.FTZ R2, R17, c[0x0][0x2ec] ;  /* 0x0000bb0011027a20 */ /* 0x000fe20000410000 */
[----:B-1----:R-:W1:Y:S01]  /*3660*/  LDSM.16.M88.4 R28, [R165+0x2400] ;  /* 0x00240000a51c783b */ /* 0x002e620000000200 */
[----:B------:R-:W1:Y:S08]  /*3670*/  MUFU.TANH R79, R14 ;  /* 0x0000000e004f7308 */ /* 0x000e700000002400 */
[----:B------:R5:W1:Y:S08]  /*3680*/  MUFU.TANH R78, R15 ;  /* 0x0000000f004e7308 */ /* 0x000a700000002400 */
[----:B------:R-:W1:Y:S01]  /*3690*/  MUFU.TANH R92, R18 ;  /* 0x00000012005c7308 */ /* 0x000e620000002400 */
[C---:B-----5:R-:W-:Y:S07]  /*36a0*/  HMMA.16816.F32.BF16 R12, R32.reuse, R20, RZ ;  /* 0x00000014200c723c */ /* 0x060fee00000418ff */
[----:B------:R5:W1:Y:S01]  /*36b0*/  MUFU.TANH R93, R19 ;  /* 0x00000013005d7308 */ /* 0x000a620000002400 */
[----:B------:R-:W-:Y:S07]  /*36c0*/  HMMA.16816.F32.BF16 R20, R32, R22, RZ ;  /* 0x000000162014723c */ /* 0x000fee00000418ff */
[----:B------:R-:W1:Y:S01]  /*36d0*/  MUFU.TANH R75, R10 ;  /* 0x0000000a004b7308 */ /* 0x000e620000002400 */
[----:B-----5:R-:W5:Y:S07]  /*36e0*/  LDSM.16.M88.4 R16, [R165+0x2800] ;  /* 0x00280000a510783b */ /* 0x020f6e0000000200 */
[----:B------:R1:W1:Y:S01]  /*36f0*/  MUFU.TANH R89, R11 ;  /* 0x0000000b00597308 */ /* 0x0002620000002400 */
[C---:B------:R-:W-:Y:S07]  /*3700*/  HMMA.16816.F32.BF16 R12, R24.reuse, R56, R12 ;  /* 0x00000038180c723c */ /* 0x040fee000004180c */
[----:B------:R-:W2:Y:S01]  /*3710*/  MUFU.TANH R7, R7 ;  /* 0x0000000700077308 */ /* 0x000ea20000002400 */
[----:B------:R-:W-:Y:S01]  /*3720*/  HMMA.16816.F32.BF16 R20, R24, R58, R20 ;  /* 0x0000003a1814723c */ /* 0x000fe20000041814 */
[----:B------:R-:W2:Y:S06]  /*3730*/  LDSM.16.M88.4 R56, [R88+0x2800] ;  /* 0x002800005838783b */ /* 0x000eac0000000200 */
[----:B------:R-:W2:Y:S01]  /*3740*/  MUFU.TANH R6, R6 ;  /* 0x0000000600067308 */ /* 0x000ea20000002400 */
[C---:B-1----:R-:W-:Y:S07]  /*3750*/  HMMA.16816.F32.BF16 R8, R32.reuse, R28, RZ ;  /* 0x0000001c2008723c */ /* 0x042fee00000418ff */
[----:B------:R-:W1:Y:S01]  /*3760*/  MUFU.TANH R5, R5 ;  /* 0x0000000500057308 */ /* 0x000e620000002400 */
[----:B------:R-:W-:Y:S01]  /*3770*/  HMMA.16816.F32.BF16 R28, R32, R30, RZ ;  /* 0x0000001e201c723c */ /* 0x000fe200000418ff */
[----:B------:R-:W-:-:S06]  /*3780*/  FMUL.FTZ R12, R12, c[0x0][0x2ec] ;  /* 0x0000bb000c0c7a20 */ /* 0x000fcc0000410000 */
[----:B------:R-:W1:Y:S01]  /*3790*/  MUFU.TANH R2, R2 ;  /* 0x0000000200027308 */ /* 0x000e620000002400 */
[----:B------:R-:W-:Y:S02]  /*37a0*/  FMUL.FTZ R13, R13, c[0x0][0x2ec] ;  /* 0x0000bb000d0d7a20 */ /* 0x000fe40000410000 */
[----:B------:R-:W-:Y:S02]  /*37b0*/  FMUL.FTZ R14, R14, c[0x0][0x2ec] ;  /* 0x0000bb000e0e7a20 */ /* 0x000fe40000410000 */
[----:B------:R-:W-:Y:S02]  /*37c0*/  FMUL.FTZ R15, R15, c[0x0][0x2ec] ;  /* 0x0000bb000f0f7a20 */ /* 0x000fe40000410000 */
[----:B------:R-:W-:Y:S01]  /*37d0*/  FMUL.FTZ R20, R20, c[0x0][0x2ec] ;  /* 0x0000bb0014147a20 */ /* 0x000fe20000410000 */
[----:B------:R-:W1:Y:S01]  /*37e0*/  MUFU.TANH R70, R12 ;  /* 0x0000000c00467308 */ /* 0x000e620000002400 */
[----:B------:R-:W-:Y:S02]  /*37f0*/  FMUL.FTZ R21, R21, c[0x0][0x2ec] ;  /* 0x0000bb0015157a20 */ /* 0x000fe40000410000 */
[----:B------:R-:W-:-:S02]  /*3800*/  FMUL.FTZ R22, R22, c[0x0][0x2ec] ;  /* 0x0000bb0016167a20 */ /* 0x000fc40000410000 */
[----:B------:R-:W-:Y:S01]  /*3810*/  FMUL.FTZ R23, R23, c[0x0][0x2ec] ;  /* 0x0000bb0017177a20 */ /* 0x000fe20000410000 */
[C---:B------:R-:W-:Y:S02]  /*3820*/  HMMA.16816.F32.BF16 R8, R24.reuse, R48, R8 ;  /* 0x000000301808723c */ /* 0x040fe40000041808 */
[----:B------:R-:W1:Y:S06]  /*3830*/  MUFU.TANH R69, R13 ;  /* 0x0000000d00457308 */ /* 0x000e6c0000002400 */
[----:B------:R-:W-:Y:S01]  /*3840*/  HMMA.16816.F32.BF16 R28, R24, R50, R28 ;  /* 0x00000032181c723c */ /* 0x000fe2000004181c */
[----:B------:R-:W-:Y:S01]  /*3850*/  LDSM.16.M88.4 R48, [R88+0x2c00] ;  /* 0x002c00005830783b */ /* 0x000fe20000000200 */
[----:B------:R-:W1:Y:S08]  /*3860*/  MUFU.TANH R96, R14 ;  /* 0x0000000e00607308 */ /* 0x000e700000002400 */
[----:B------:R5:W1:Y:S06]  /*3870*/  MUFU.TANH R97, R15 ;  /* 0x0000000f00617308 */ /* 0x000a6c0000002400 */
[----:B------:R-:W-:-:S02]  /*3880*/  FMUL.FTZ R8, R8, c[0x0][0x2ec] ;  /* 0x0000bb0008087a20 */ /* 0x000fc40000410000 */
[----:B------:R-:W1:Y:S01]  /*3890*/  MUFU.TANH R91, R20 ;  /* 0x00000014005b7308 */ /* 0x000e620000002400 */
[----:B------:R-:W-:Y:S02]  /*38a0*/  FMUL.FTZ R9, R9, c[0x0][0x2ec] ;  /* 0x0000bb0009097a20 */ /* 0x000fe40000410000 */
[----:B------:R-:W-:Y:S02]  /*38b0*/  FMUL.FTZ R10, R10, c[0x0][0x2ec] ;  /* 0x0000bb000a0a7a20 */ /* 0x000fe40000410000 */
[----:B------:R-:W-:Y:S02]  /*38c0*/  FMUL.FTZ R11, R11, c[0x0][0x2ec] ;  /* 0x0000bb000b0b7a20 */ /* 0x000fe40000410000 */
[----:B------:R-:W-:Y:S01]  /*38d0*/  FMUL.FTZ R28, R28, c[0x0][0x2ec] ;  /* 0x0000bb001c1c7a20 */ /* 0x000fe20000410000 */
[----:B-----5:R-:W-:Y:S01]  /*38e0*/  HMMA.16816.F32.BF16 R12, R32, R16, RZ ;  /* 0x00000010200c723c */ /* 0x020fe200000418ff */
[----:B------:R-:W1:Y:S01]  /*38f0*/  MUFU.TANH R90, R21 ;  /* 0x00000015005a7308 */ /* 0x000e620000002400 */
[----:B------:R-:W-:-:S02]  /*3900*/  FMUL.FTZ R29, R29, c[0x0][0x2ec] ;  /* 0x0000bb001d1d7a20 */ /* 0x000fc40000410000 */
[----:B------:R-:W-:Y:S02]  /*3910*/  FMUL.FTZ R30, R30, c[0x0][0x2ec] ;  /* 0x0000bb001e1e7a20 */ /* 0x000fe40000410000 */
[----:B------:R-:W-:Y:S02]  /*3920*/  FMUL.FTZ R31, R31, c[0x0][0x2ec] ;  /* 0x0000bb001f1f7a20 */ /* 0x000fe40000410000 */
[----:B------:R-:W-:Y:S01]  /*3930*/  HMMA.16816.F32.BF16 R16, R32, R18, RZ ;  /* 0x000000122010723c */ /* 0x000fe200000418ff */
[----:B------:R-:W1:Y:S08]  /*3940*/  MUFU.TANH R100, R22 ;  /* 0x0000001600647308 */ /* 0x000e700000002400 */
[----:B------:R5:W1:Y:S07]  /*3950*/  MUFU.TANH R101, R23 ;  /* 0x0000001700657308 */ /* 0x000a6e0000002400 */
[C---:B--2---:R-:W-:Y:S01]  /*3960*/  HMMA.16816.F32.BF16 R12, R24.reuse, R56, R12 ;  /* 0x00000038180c723c */ /* 0x044fe2000004180c */
[----:B------:R-:W2:Y:S07]  /*3970*/  MUFU.TANH R99, R28 ;  /* 0x0000001c00637308 */ /* 0x000eae0000002400 */
[----:B------:R-:W-:Y:S01]  /*3980*/  HMMA.16816.F32.BF16 R16, R24, R58, R16 ;  /* 0x0000003a1810723c */ /* 0x000fe20000041810 */
[----:B-----5:R-:W5:Y:S01]  /*3990*/  LDSM.16.M88.4 R20, [R165+0x2c00] ;  /* 0x002c0000a514783b */ /* 0x020f620000000200 */
[----:B------:R-:W1:Y:S03]  /*39a0*/  MUFU.TANH R98, R29 ;  /* 0x0000001d00627308 */ /* 0x000e660000002400 */
[----:B------:R-:W-:Y:S05]  /*39b0*/  LDSM.16.M88.4 R56, [R88+0x3400] ;  /* 0x003400005838783b */ /* 0x000fea0000000200 */
[----:B------:R-:W1:Y:S06]  /*39c0*/  MUFU.TANH R107, R30 ;  /* 0x0000001e006b7308 */ /* 0x000e6c0000002400 */
[----:B------:R-:W-:-:S02]  /*39d0*/  FMUL.FTZ R12, R12, c[0x0][0x2ec] ;  /* 0x0000bb000c0c7a20 */ /* 0x000fc40000410000 */
[----:B------:R1:W1:Y:S01]  /*39e0*/  MUFU.TANH R108, R31 ;  /* 0x0000001f006c7308 */ /* 0x0002620000002400 */
[----:B------:R-:W-:Y:S02]  /*39f0*/  FMUL.FTZ R13, R13, c[0x0][0x2ec] ;  /* 0x0000bb000d0d7a20 */ /* 0x000fe40000410000 */
[----:B------:R-:W-:Y:S02]  /*3a00*/  FMUL.FTZ R14, R14, c[0x0][0x2ec] ;  /* 0x0000bb000e0e7a20 */ /* 0x000fe40000410000 */
[----:B------:R-:W-:Y:S02]  /*3a10*/  FMUL.FTZ R15, R15, c[0x0][0x2ec] ;  /* 0x0000bb000f0f7a20 */ /* 0x000fe40000410000 */
[----:B------:R-:W-:Y:S01]  /*3a20*/  FMUL.FTZ R16, R16, c[0x0][0x2ec] ;  /* 0x0000bb0010107a20 */ /* 0x000fe20000410000 */
[----:B------:R-:W2:Y:S01]  /*3a30*/  MUFU.TANH R95, R8 ;  /* 0x00000008005f7308 */ /* 0x000ea20000002400 */
[----:B------:R-:W-:Y:S02]  /*3a40*/  FMUL.FTZ R17, R17, c[0x0][0x2ec] ;  /* 0x0000bb0011117a20 */ /* 0x000fe40000410000 */
[----:B------:R-:W-:-:S02]  /*3a50*/  FMUL.FTZ R18, R18, c[0x0][0x2ec] ;  /* 0x0000bb0012127a20 */ /* 0x000fc40000410000 */
[----:B------:R-:W-:Y:S01]  /*3a60*/  FMUL.FTZ R19, R19, c[0x0][0x2ec] ;  /* 0x0000bb0013137a20 */ /* 0x000fe20000410000 */
[----:B-1----:R-:W1:Y:S02]  /*3a70*/  LDSM.16.M88.4 R28, [R165+0x3000] ;  /* 0x00300000a51c783b */ /* 0x002e640000000200 */
[----:B------:R-:W1:Y:S08]  /*3a80*/  MUFU.TANH R94, R9 ;  /* 0x00000009005e7308 */ /* 0x000e700000002400 */
[----:B------:R-:W1:Y:S08]  /*3a90*/  MUFU.TANH R104, R10 ;  /* 0x0000000a00687308 */ /* 0x000e700000002400 */
[----:B------:R5:W1:Y:S08]  /*3aa0*/  MUFU.TANH R106, R11 ;  /* 0x0000000b006a7308 */ /* 0x000a700000002400 */
[----:B------:R-:W1:Y:S01]  /*3ab0*/  MUFU.TANH R105, R16 ;  /* 0x0000001000697308 */ /* 0x000e620000002400 */
[C---:B-----5:R-:W-:Y:S07]  /*3ac0*/  HMMA.16816.F32.BF16 R8, R32.reuse, R20, RZ ;  /* 0x000000142008723c */ /* 0x060fee00000418ff */
[----:B------:R-:W1:Y:S01]  /*3ad0*/  MUFU.TANH R186, R17 ;  /* 0x0000001100ba7308 */ /* 0x000e620000002400 */
[----:B------:R-:W-:Y:S07]  /*3ae0*/  HMMA.16816.F32.BF16 R20, R32, R22, RZ ;  /* 0x000000162014723c */ /* 0x000fee00000418ff */
[----:B------:R-:W1:Y:S08]  /*3af0*/  MUFU.TANH R111, R18 ;  /* 0x00000012006f7308 */ /* 0x000e700000002400 */
[----:B------:R5:W1:Y:S01]  /*3b00*/  MUFU.TANH R112, R19 ;  /* 0x0000001300707308 */ /* 0x000a620000002400 */
[C---:B------:R-:W-:Y:S07]  /*3b10*/  HMMA.16816.F32.BF16 R8, R24.reuse, R48, R8 ;  /* 0x000000301808723c */ /* 0x040fee0000041808 */
[----:B------:R-:W1:Y:S01]  /*3b20*/  MUFU.TANH R103, R12 ;  /* 0x0000000c00677308 */ /* 0x000e620000002400 */
[----:B------:R-:W-:Y:S01]  /*3b30*/  HMMA.16816.F32.BF16 R20, R24, R50, R20 ;  /* 0x000000321814723c */ /* 0x000fe20000041814 */
[----:B-----5:R-:W5:Y:S06]  /*3b40*/  LDSM.16.M88.4 R16, [R165+0x3400] ;  /* 0x00340000a510783b */ /* 0x020f6c0000000200 */
[----:B------:R-:W1:Y:S01]  /*3b50*/  MUFU.TANH R102, R13 ;  /* 0x0000000d00667308 */ /* 0x000e620000002400 */
[----:B------:R-:W2:Y:S07]  /*3b60*/  LDSM.16.M88.4 R48, [R165+0x3800] ;  /* 0x00380000a530783b */ /* 0x000eae0000000200 */
[----:B------:R-:W1:Y:S01]  /*3b70*/  MUFU.TANH R109, R14 ;  /* 0x0000000e006d7308 */ /* 0x000e620000002400 */
[----:B------:R-:W-:-:S07]  /*3b80*/  FMUL.FTZ R8, R8, c[0x0][0x2ec] ;  /* 0x0000bb0008087a20 */ /* 0x000fce0000410000 */
        /* <DEDUP_REMOVED lines=9> */
[C---:B-1----:R-:W-:Y:S02]  /*3c20*/  HMMA.16816.F32.BF16 R12, R32.reuse, R28, RZ ;  /* 0x0000001c200c723c */ /* 0x042fe400000418ff */
[----:B------:R-:W1:Y:S06]  /*3c30*/  MUFU.TANH R189, R9 ;  /* 0x0000000900bd7308 */ /* 0x000e6c0000002400 */
[----:B------:R-:W-:Y:S02]  /*3c40*/  HMMA.16816.F32.BF16 R28, R32, R30, RZ ;  /* 0x0000001e201c723c */ /* 0x000fe400000418ff */
[----:B------:R-:W1:Y:S08]  /*3c50*/  MUFU.TANH R113, R10 ;  /* 0x0000000a00717308 */ /* 0x000e700000002400 */
[----:B------:R-:W1:Y:S06]  /*3c60*/  MUFU.TANH R191, R20 ;  /* 0x0000001400bf7308 */ /* 0x000e6c0000002400 */
[C---:B------:R-:W-:Y:S02]  /*3c70*/  HMMA.16816.F32.BF16 R12, R24.reuse, R60, R12 ;  /* 0x0000003c180c723c */ /* 0x040fe4000004180c */
[----:B------:R5:W1:Y:S06]  /*3c80*/  MUFU.TANH R60, R11 ;  /* 0x0000000b003c7308 */ /* 0x000a6c0000002400 */
[----:B------:R-:W-:Y:S02]  /*3c90*/  HMMA.16816.F32.BF16 R28, R24, R62, R28 ;  /* 0x0000003e181c723c */ /* 0x000fe4000004181c */
[----:B------:R-:W1:Y:S06]  /*3ca0*/  MUFU.TANH R192, R21 ;  /* 0x0000001500c07308 */ /* 0x000e6c0000002400 */
[C---:B-----5:R-:W-:Y:S02]  /*3cb0*/  HMMA.16816.F32.BF16 R8, R32.reuse, R16, RZ ;  /* 0x000000102008723c */ /* 0x060fe400000418ff */
[----:B------:R-:W1:Y:S06]  /*3cc0*/  MUFU.TANH R61, R22 ;  /* 0x00000016003d7308 */ /* 0x000e6c0000002400 */
[----:B------:R-:W-:Y:S01]  /*3cd0*/  FMUL.FTZ R12, R12, c[0x0][0x2ec] ;  /* 0x0000bb000c0c7a20 */ /* 0x000fe20000410000 */
[----:B------:R-:W-:Y:S01]  /*3ce0*/  HMMA.16816.F32.BF16 R16, R32, R18, RZ ;  /* 0x000000122010723c */ /* 0x000fe200000418ff */
        /* <DEDUP_REMOVED lines=8> */
[----:B------:R-:W-:Y:S01]  /*3d70*/  FMUL.FTZ R31, R31, c[0x0][0x2ec] ;  /* 0x0000bb001f1f7a20 */ /* 0x000fe20000410000 */
[C---:B------:R-:W-:Y:S01]  /*3d80*/  HMMA.16816.F32.BF16 R8, R24.reuse, R56, R8 ;  /* 0x000000381808723c */ /* 0x040fe20000041808 */
[----:B-----5:R-:W-:Y:S01]  /*3d90*/  LDSM.16.M88.4 R20, [R88+0x3800] ;  /* 0x003800005814783b */ /* 0x020fe20000000200 */
[----:B------:R-:W1:Y:S07]  /*3da0*/  MUFU.TANH R187, R28 ;  /* 0x0000001c00bb7308 */ /* 0x000e6e0000002400 */
[----:B------:R-:W-:Y:S01]  /*3db0*/  HMMA.16816.F32.BF16 R16, R24, R58, R16 ;  /* 0x0000003a1810723c */ /* 0x000fe20000041810 */
[----:B------:R-:W1:Y:S08]  /*3dc0*/  MUFU.TANH R185, R29 ;  /* 0x0000001d00b97308 */ /* 0x000e700000002400 */
[----:B------:R-:W1:Y:S06]  /*3dd0*/  MUFU.TANH R115, R30 ;  /* 0x0000001e00737308 */ /* 0x000e6c0000002400 */
[----:B------:R-:W-:-:S02]  /*3de0*/  FMUL.FTZ R8, R8, c[0x0][0x2ec] ;  /* 0x0000bb0008087a20 */ /* 0x000fc40000410000 */
[----:B------:R5:W1:Y:S01]  /*3df0*/  MUFU.TANH R117, R31 ;  /* 0x0000001f00757308 */ /* 0x000a620000002400 */
        /* <DEDUP_REMOVED lines=8> */
[----:B-----5:R-:W5:Y:S02]  /*3e80*/  LDSM.16.M88.4 R28, [R165+0x3c00] ;  /* 0x003c0000a51c783b */ /* 0x020f640000000200 */
[----:B------:R-:W1:Y:S08]  /*3e90*/  MUFU.TANH R62, R14 ;  /* 0x0000000e003e7308 */ /* 0x000e700000002400 */
[----:B------:R2:W1:Y:S08]  /*3ea0*/  MUFU.TANH R63, R15 ;  /* 0x0000000f003f7308 */ /* 0x0004700000002400 */
[----:B------:R-:W1:Y:S01]  /*3eb0*/  MUFU.TANH R181, R8 ;  /* 0x0000000800b57308 */ /* 0x000e620000002400 */
[C---:B--2---:R-:W-:Y:S07]  /*3ec0*/  HMMA.16816.F32.BF16 R12, R32.reuse, R48, RZ ;  /* 0x00000030200c723c */ /* 0x044fee00000418ff */
[----:B------:R-:W2:Y:S01]  /*3ed0*/  MUFU.TANH R162, R9 ;  /* 0x0000000900a27308 */ /* 0x000ea20000002400 */
[C---:B------:R-:W-:Y:S07]  /*3ee0*/  HMMA.16816.F32.BF16 R48, R32.reuse, R50, RZ ;  /* 0x000000322030723c */ /* 0x040fee00000418ff */
[----:B------:R-:W1:Y:S01]  /*3ef0*/  MUFU.TANH R119, R10 ;  /* 0x0000000a00777308 */ /* 0x000e620000002400 */
[----:B-----5:R-:W-:Y:S07]  /*3f00*/  HMMA.16816.F32.BF16 R56, R32, R28, RZ ;  /* 0x0000001c2038723c */ /* 0x020fee00000418ff */
[----:B------:R5:W1:Y:S01]  /*3f10*/  MUFU.TANH R125, R11 ;  /* 0x0000000b007d7308 */ /* 0x000a620000002400 */
[----:B------:R-:W-:Y:S07]  /*3f20*/  HMMA.16816.F32.BF16 R12, R24, R20, R12 ;  /* 0x00000014180c723c */ /* 0x000fee000004180c */
[----:B------:R-:W1:Y:S01]  /*3f30*/  MUFU.TANH R158, R16 ;  /* 0x00000010009e7308 */ /* 0x000e620000002400 */
[----:B------:R-:W-:Y:S01]  /*3f40*/  HMMA.16816.F32.BF16 R28, R32, R30, RZ ;  /* 0x0000001e201c723c */ /* 0x000fe200000418ff */
[----:B-----5:R-:W5:Y:S06]  /*3f50*/  LDSM.16.M88.4 R8, [R88+0x3c00] ;  /* 0x003c00005808783b */ /* 0x020f6c0000000200 */
[----:B------:R-:W1:Y:S01]  /*3f60*/  MUFU.TANH R156, R17 ;  /* 0x00000011009c7308 */ /* 0x000e620000002400 */
[----:B------:R-:W-:Y:S07]  /*3f70*/  HMMA.16816.F32.BF16 R48, R24, R22, R48 ;  /* 0x000000161830723c */ /* 0x000fee0000041830 */
[----:B------:R-:W1:Y:S01]  /*3f80*/  MUFU.TANH R126, R18 ;  /* 0x00000012007e7308 */ /* 0x000e620000002400 */
[----:B------:R-:W-:-:S07]  /*3f90*/  FMUL.FTZ R12, R12, c[0x0][0x2ec] ;  /* 0x0000bb000c0c7a20 */ /* 0x000fce0000410000 */
[----:B------:R1:W1:Y:S01]  /*3fa0*/  MUFU.TANH R127, R19 ;  /* 0x00000013007f7308 */ /* 0x0002620000002400 */
[----:B------:R-:W-:Y:S02]  /*3fb0*/  FMUL.FTZ R13, R13, c[0x0][0x2ec] ;  /* 0x0000bb000d0d7a20 */ /* 0x000fe40000410000 */
[----:B------:R-:W-:Y:S02]  /*3fc0*/  FMUL.FTZ R14, R14, c[0x0][0x2ec] ;  /* 0x0000bb000e0e7a20 */ /* 0x000fe40000410000 */
[----:B------:R-:W-:-:S03]  /*3fd0*/  FMUL.FTZ R15, R15, c[0x0][0x2ec] ;  /* 0x0000bb000f0f7a20 */ /* 0x000fc60000410000 */
[----:B------:R-:W2:Y:S01]  /*3fe0*/  MUFU.TANH R154, R12 ;  /* 0x0000000c009a7308 */ /* 0x000ea20000002400 */
[----:B------:R-:W-:Y:S01]  /*3ff0*/  FMUL.FTZ R48, R48, c[0x0][0x2ec] ;  /* 0x0000bb0030307a20 */ /* 0x000fe20000410000 */
[----:B-1----:R-:W1:Y:S06]  /*4000*/  LDSM.16.M88.4 R16, [R165+0x4000] ;  /* 0x00400000a510783b */ /* 0x002e6c0000000200 */
[----:B------:R-:W1:Y:S01]  /*4010*/  MUFU.TANH R147, R13 ;  /* 0x0000000d00937308 */ /* 0x000e620000002400 */
[----:B------:R-:W-:Y:S02]  /*4020*/  FMUL.FTZ R49, R49, c[0x0][0x2ec] ;  /* 0x0000bb0031317a20 */ /* 0x000fe40000410000 */
[----:B------:R-:W-:-:S02]  /*4030*/  FMUL.FTZ R50, R50, c[0x0][0x2ec] ;  /* 0x0000bb0032327a20 */ /* 0x000fc40000410000 */
[----:B------:R-:W-:Y:S01]  /*4040*/  FMUL.FTZ R51, R51, c[0x0][0x2ec] ;  /* 0x0000bb0033337a20 */ /* 0x000fe20000410000 */
[C---:B-----5:R-:W-:Y:S02]  /*4050*/  HMMA.16816.F32.BF16 R56, R24.reuse, R8, R56 ;  /* 0x000000081838723c */ /* 0x060fe40000041838 */
[----:B------:R-:W1:Y:S06]  /*4060*/  MUFU.TANH R131, R14 ;  /* 0x0000000e00837308 */ /* 0x000e6c0000002400 */
[----:B------:R-:W-:Y:S01]  /*4070*/  HMMA.16816.F32.BF16 R28, R24, R10, R28 ;  /* 0x0000000a181c723c */ /* 0x000fe2000004181c */
[----:B------:R-:W-:Y:S01]  /*4080*/  LDSM.16.M88.4 R8, [R165+0x4400] ;  /* 0x00440000a508783b */ /* 0x000fe20000000200 */
[----:B------:R5:W1:Y:S08]  /*4090*/  MUFU.TANH R132, R15 ;  /* 0x0000000f00847308 */ /* 0x000a700000002400 */
[----:B------:R-:W2:Y:S06]  /*40a0*/  MUFU.TANH R142, R48 ;  /* 0x00000030008e7308 */ /* 0x000eac0000002400 */
[----:B------:R-:W-:Y:S01]  /*40b0*/  FMUL.FTZ R56, R56, c[0x0][0x2ec] ;  /* 0x0000bb0038387a20 */ /* 0x000fe20000410000 */
[----:B-----5:R-:W5:Y:S01]  /*40c0*/  LDSM.16.M88.4 R12, [R88+0x4000] ;  /* 0x00400000580c783b */ /* 0x020f620000000200 */
[----:B------:R-:W2:Y:S01]  /*40d0*/  MUFU.TANH R141, R49 ;  /* 0x00000031008d7308 */ /* 0x000ea20000002400 */
[----:B------:R-:W-:-:S02]  /*40e0*/  FMUL.FTZ R57, R57, c[0x0][0x2ec] ;  /* 0x0000bb0039397a20 */ /* 0x000fc40000410000 */
[----:B------:R-:W-:-:S03]  /*40f0*/  FMUL.FTZ R58, R58, c[0x0][0x2ec] ;  /* 0x0000bb003a3a7a20 */ /* 0x000fc60000410000 */
[----:B------:R-:W-:Y:S01]  /*4100*/  FMUL.FTZ R28, R28, c[0x0][0x2ec] ;  /* 0x0000bb001c1c7a20 */ /* 0x000fe20000410000 */
[C---:B-1----:R-:W-:Y:S01]  /*4110*/  HMMA.16816.F32.BF16 R20, R32.reuse, R16, RZ ;  /* 0x000000102014723c */ /* 0x042fe200000418ff */
[----:B------:R-:W-:Y:S01]  /*4120*/  FMUL.FTZ R29, R29, c[0x0][0x2ec] ;  /* 0x0000bb001d1d7a20 */ /* 0x000fe20000410000 */
[----:B------:R-:W1:Y:S01]  /*4130*/  MUFU.TANH R133, R50 ;  /* 0x0000003200857308 */ /* 0x000e620000002400 */
[----:B------:R-:W-:Y:S02]  /*4140*/  FMUL.FTZ R30, R30, c[0x0][0x2ec] ;  /* 0x0000bb001e1e7a20 */ /* 0x000fe40000410000 */
[----:B------:R-:W-:Y:S02]  /*4150*/  FMUL.FTZ R31, R31, c[0x0][0x2ec] ;  /* 0x0000bb001f1f7a20 */ /* 0x000fe40000410000 */
[----:B------:R-:W-:Y:S01]  /*4160*/  FMUL.FTZ R59, R59, c[0x0][0x2ec] ;  /* 0x0000bb003b3b7a20 */ /* 0x000fe20000410000 */
[----:B------:R-:W-:Y:S02]  /*4170*/  HMMA.16816.F32.BF16 R16, R32, R18, RZ ;  /* 0x000000122010723c */ /* 0x000fe400000418ff */
[----:B------:R1:W1:Y:S08]  /*4180*/  MUFU.TANH R134, R51 ;  /* 0x0000003300867308 */ /* 0x0002700000002400 */
[----:B------:R-:W2:Y:S01]  /*4190*/  MUFU.TANH R116, R28 ;  /* 0x0000001c00747308 */ /* 0x000ea20000002400 */
[----:B-1----:R-:W1:Y:S07]  /*41a0*/  LDSM.16.M88.4 R48, [R88+0x4400] ;  /* 0x004400005830783b */ /* 0x002e6e0000000200 */
[----:B------:R-:W1:Y:S01]  /*41b0*/  MUFU.TANH R118, R29 ;  /* 0x0000001d00767308 */ /* 0x000e620000002400 */
[C---:B-----5:R-:W-:Y:S07]  /*41c0*/  HMMA.16816.F32.BF16 R20, R24.reuse, R12, R20 ;  /* 0x0000000c1814723c */ /* 0x060fee0000041814 */
[----:B------:R-:W1:Y:S01]  /*41d0*/  MUFU.TANH R137, R30 ;  /* 0x0000001e00897308 */ /* 0x000e620000002400 */
[----:B------:R-:W-:Y:S07]  /*41e0*/  HMMA.16816.F32.BF16 R16, R24, R14, R16 ;  /* 0x0000000e1810723c */ /* 0x000fee0000041810 */
[----:B------:R5:W1:Y:S01]  /*41f0*/  MUFU.TANH R138, R31 ;  /* 0x0000001f008a7308 */ /* 0x000a620000002400 */
[C---:B------:R-:W-:Y:S07]  /*4200*/  HMMA.16816.F32.BF16 R12, R32.reuse, R8, RZ ;  /* 0x00000008200c723c */ /* 0x040fee00000418ff */
[----:B------:R-:W1:Y:S01]  /*4210*/  MUFU.TANH R129, R56 ;  /* 0x0000003800817308 */ /* 0x000e620000002400 */
[----:B------:R-:W-:Y:S01]  /*4220*/  HMMA.16816.F32.BF16 R8, R32, R10, RZ ;  /* 0x0000000a2008723c */ /* 0x000fe200000418ff */
[----:B------:R-:W-:Y:S01]  /*4230*/  FMUL.FTZ R20, R20, c[0x0][0x2ec] ;  /* 0x0000bb0014147a20 */ /* 0x000fe20000410000 */
[----:B-----5:R-:W5:Y:S01]  /*4240*/  LDSM.16.M88.4 R28, [R165+0x4800] ;  /* 0x00480000a51c783b */ /* 0x020f620000000200 */
[----:B------:R-:W-:-:S04]  /*4250*/  FMUL.FTZ R21, R21, c[0x0][0x2ec] ;  /* 0x0000bb0015157a20 */ /* 0x000fc80000410000 */
[----:B------:R-:W2:Y:S01]  /*4260*/  MUFU.TANH R123, R57 ;  /* 0x00000039007b7308 */ /* 0x000ea20000002400 */
[----:B------:R-:W-:Y:S02]  /*4270*/  FMUL.FTZ R22, R22, c[0x0][0x2ec] ;  /* 0x0000bb0016167a20 */ /* 0x000fe40000410000 */
[----:B------:R-:W-:Y:S02]  /*4280*/  FMUL.FTZ R23, R23, c[0x0][0x2ec] ;  /* 0x0000bb0017177a20 */ /* 0x000fe40000410000 */
[----:B------:R-:W-:Y:S02]  /*4290*/  FMUL.FTZ R16, R16, c[0x0][0x2ec] ;  /* 0x0000bb0010107a20 */ /* 0x000fe40000410000 */
[----:B------:R-:W-:Y:S01]  /*42a0*/  FMUL.FTZ R17, R17, c[0x0][0x2ec] ;  /* 0x0000bb0011117a20 */ /* 0x000fe20000410000 */
[----:B------:R-:W2:Y:S01]  /*42b0*/  MUFU.TANH R121, R20 ;  /* 0x0000001400797308 */ /* 0x000ea20000002400 */
[----:B------:R-:W-:Y:S02]  /*42c0*/  FMUL.FTZ R18, R18, c[0x0][0x2ec] ;  /* 0x0000bb0012127a20 */ /* 0x000fe40000410000 */
[----:B------:R-:W-:Y:S01]  /*42d0*/  FMUL.FTZ R19, R19, c[0x0][0x2ec] ;  /* 0x0000bb0013137a20 */ /* 0x000fe20000410000 */
[C---:B-1----:R-:W-:Y:S04]  /*42e0*/  HMMA.16816.F32.BF16 R12, R24.reuse, R48, R12 ;  /* 0x00000030180c723c */ /* 0x042fe8000004180c */
[----:B------:R-:W1:Y:S04]  /*42f0*/  MUFU.TANH R120, R21 ;  /* 0x0000001500787308 */ /* 0x000e680000002400 */
[----:B------:R-:W-:Y:S01]  /*4300*/  HMMA.16816.F32.BF16 R8, R24, R50, R8 ;  /* 0x000000321808723c */ /* 0x000fe20000041808 */
[----:B------:R-:W1:Y:S03]  /*4310*/  LDSM.16.M88.4 R48, [R165+0x4c00] ;  /* 0x004c0000a530783b */ /* 0x000e660000000200 */
[----:B------:R-:W1:Y:S08]  /*4320*/  MUFU.TANH R139, R22 ;  /* 0x00000016008b7308 */ /* 0x000e700000002400 */
[----:B------:R2:W1:Y:S04]  /*4330*/  MUFU.TANH R140, R23 ;  /* 0x00000017008c7308 */ /* 0x0004680000002400 */
[----:B------:R-:W-:-:S02]  /*4340*/  FMUL.FTZ R12, R12, c[0x0][0x2ec] ;  /* 0x0000bb000c0c7a20 */ /* 0x000fc40000410000 */
[----:B------:R-:W-:Y:S02]  /*4350*/  FMUL.FTZ R13, R13, c[0x0][0x2ec] ;  /* 0x0000bb000d0d7a20 */ /* 0x000fe40000410000 */
[----:B------:R-:W-:Y:S01]  /*4360*/  FMUL.FTZ R14, R14, c[0x0][0x2ec] ;  /* 0x0000bb000e0e7a20 */ /* 0x000fe20000410000 */
[----:B------:R-:W1:Y:S01]  /*4370*/  MUFU.TANH R130, R12 ;  /* 0x0000000c00827308 */ /* 0x000e620000002400 */
[----:B------:R-:W-:Y:S02]  /*4380*/  FMUL.FTZ R15, R15, c[0x0][0x2ec] ;  /* 0x0000bb000f0f7a20 */ /* 0x000fe40000410000 */
[----:B------:R-:W-:Y:S02]  /*4390*/  FMUL.FTZ R8, R8, c[0x0][0x2ec] ;  /* 0x0000bb0008087a20 */ /* 0x000fe40000410000 */
[----:B------:R-:W-:Y:S01]  /*43a0*/  FMUL.FTZ R10, R10, c[0x0][0x2ec] ;  /* 0x0000bb000a0a7a20 */ /* 0x000fe20000410000 */
[----:B--2---:R-:W2:Y:S02]  /*43b0*/  LDSM.16.M88.4 R20, [R88+0x4800] ;  /* 0x004800005814783b */ /* 0x004ea40000000200 */
[----:B------:R-:W1:Y:S01]  /*43c0*/  MUFU.TANH R128, R13 ;  /* 0x0000000d00807308 */ /* 0x000e620000002400 */
[----:B------:R-:W-:-:S07]  /*43d0*/  FMUL.FTZ R11, R11, c[0x0][0x2ec] ;  /* 0x0000bb000b0b7a20 */ /* 0x000fce0000410000 */
[----:B------:R-:W1:Y:S08]  /*43e0*/  MUFU.TANH R157, R14 ;  /* 0x0000000e009d7308 */ /* 0x000e700000002400 */
[----:B------:R1:W1:Y:S08]  /*43f0*/  MUFU.TANH R183, R15 ;  /* 0x0000000f00b77308 */ /* 0x0002700000002400 */
[----:B------:R-:W2:Y:S01]  /*4400*/  MUFU.TANH R124, R16 ;  /* 0x00000010007c7308 */ /* 0x000ea20000002400 */
[----:B-1----:R-:W1:Y:S07]  /*4410*/  LDSM.16.M88.4 R12, [R88+0x4c00] ;  /* 0x004c0000580c783b */ /* 0x002e6e0000000200 */
[----:B------:R-:W1:Y:S01]  /*4420*/  MUFU.TANH R122, R17 ;  /* 0x00000011007a7308 */ /* 0x000e620000002400 */
[----:B------:R-:W-:-:S07]  /*4430*/  DEPBAR.LE SB0, 0x0 ;  /* 0x000080000000791a */ /* 0x000fce0000000000 */
[----:B------:R-:W1:Y:S08]  /*4440*/  MUFU.TANH R143, R18 ;  /* 0x00000012008f7308 */ /* 0x000e700000002400 */
[----:B------:R5:W1:Y:S08]  /*4450*/  MUFU.TANH R146, R19 ;  /* 0x0000001300927308 */ /* 0x000a700000002400 */
[----:B------:R-:W1:Y:S01]  /*4460*/  MUFU.TANH R135, R58 ;  /* 0x0000003a00877308 */ /* 0x000e620000002400 */
[C---:B-----5:R-:W-:Y:S07]  /*4470*/  HMMA.16816.F32.BF16 R16, R32.reuse, R28, RZ ;  /* 0x0000001c2010723c */ /* 0x060fee00000418ff */
[----:B------:R5:W1:Y:S01]  /*4480*/  MUFU.TANH R136, R59 ;  /* 0x0000003b00887308 */ /* 0x000a620000002400 */
[C---:B------:R-:W-:Y:S07]  /*4490*/  HMMA.16816.F32.BF16 R28, R32.reuse, R30, RZ ;  /* 0x0000001e201c723c */ /* 0x040fee00000418ff */
[----:B------:R-:W1:Y:S01]  /*44a0*/  MUFU.TANH R190, R10 ;  /* 0x0000000a00be7308 */ /* 0x000e620000002400 */
[C---:B-----5:R-:W-:Y:S07]  /*44b0*/  HMMA.16816.F32.BF16 R56, R32.reuse, R48, RZ ;  /* 0x000000302038723c */ /* 0x060fee00000418ff */
[----:B------:R-:W1:Y:S01]  /*44c0*/  MUFU.TANH R180, R11 ;  /* 0x0000000b00b47308 */ /* 0x000e620000002400 */
[C---:B------:R-:W-:Y:S01]  /*44d0*/  IADD3 R49, R36.reuse, 0x8, RZ ;  /* 0x0000000824317810 */ /* 0x040fe20007ffe0ff */
[----:B------:R-:W-:Y:S01]  /*44e0*/  HMMA.16816.F32.BF16 R32, R32, R50, RZ ;  /* 0x000000322020723c */ /* 0x000fe200000418ff */
[----:B------:R-:W-:-:S02]  /*44f0*/  IMNMX R36, R36, R42, PT ;  /* 0x0000002a24247217 */ /* 0x000fc40003800200 */
[----:B------:R-:W-:-:S05]  /*4500*/  IMNMX R49, R49, R42, PT ;  /* 0x0000002a31317217 */ /* 0x000fca0003800200 */
[C---:B--2---:R-:W-:Y:S01]  /*4510*/  HMMA.16816.F32.BF16 R16, R24.reuse, R20, R16 ;  /* 0x000000141810723c */ /* 0x044fe20000041810 */
[----:B------:R2:W2:Y:S07]  /*4520*/  MUFU.TANH R20, R8 ;  /* 0x0000000800147308 */ /* 0x0004ae0000002400 */
[C---:B------:R-:W-:Y:S08]  /*4530*/  HMMA.16816.F32.BF16 R28, R24.reuse, R22, R28 ;  /* 0x00000016181c723c */ /* 0x040ff0000004181c */
[----:B-1----:R-:W-:Y:S01]  /*4540*/  HMMA.16816.F32.BF16 R56, R24, R12, R56 ;  /* 0x0000000c1838723c */ /* 0x002fe20000041838 */
[----:B--2---:R-:W-:-:S06]  /*4550*/  FMUL.FTZ R8, R9, c[0x0][0x2ec] ;  /* 0x0000bb0009087a20 */ /* 0x004fcc0000410000 */
[----:B------:R-:W1:Y:S01]  /*4560*/  MUFU.TANH R8, R8 ;  /* 0x0000000800087308 */ /* 0x000e620000002400 */
[----:B------:R-:W-:Y:S01]  /*4570*/  HMMA.16816.F32.BF16 R32, R24, R14, R32 ;  /* 0x0000000e1820723c */ /* 0x000fe20000041820 */
[----:B------:R-:W-:Y:S02]  /*4580*/  FMUL.FTZ R17, R17, c[0x0][0x2ec] ;  /* 0x0000bb0011117a20 */ /* 0x000fe40000410000 */
[----:B------:R-:W-:Y:S02]  /*4590*/  FMUL.FTZ R18, R18, c[0x0][0x2ec] ;  /* 0x0000bb0012127a20 */ /* 0x000fe40000410000 */
[----:B------:R-:W-:Y:S02]  /*45a0*/  FMUL.FTZ R9, R16, c[0x0][0x2ec] ;  /* 0x0000bb0010097a20 */ /* 0x000fe40000410000 */
[----:B------:R2:W1:Y:S01]  /*45b0*/  MUFU.TANH R88, R17 ;  /* 0x0000001100587308 */ /* 0x0004620000002400 */
[----:B------:R-:W-:Y:S02]  /*45c0*/  FMUL.FTZ R16, R19, c[0x0][0x2ec] ;  /* 0x0000bb0013107a20 */ /* 0x000fe40000410000 */
[----:B------:R-:W-:-:S02]  /*45d0*/  FMUL.FTZ R11, R28, c[0x0][0x2ec] ;  /* 0x0000bb001c0b7a20 */ /* 0x000fc40000410000 */
[----:B------:R-:W-:-:S03]  /*45e0*/  FMUL.FTZ R10, R29, c[0x0][0x2ec] ;  /* 0x0000bb001d0a7a20 */ /* 0x000fc60000410000 */
[----:B------:R5:W1:Y:S01]  /*45f0*/  MUFU.TANH R153, R18 ;  /* 0x0000001200997308 */ /* 0x000a620000002400 */
[----:B------:R-:W-:Y:S02]  /*4600*/  FMUL.FTZ R14, R56, c[0x0][0x2ec] ;  /* 0x0000bb00380e7a20 */ /* 0x000fe40000410000 */
[----:B------:R-:W-:Y:S02]  /*4610*/  FMUL.FTZ R12, R57, c[0x0][0x2ec] ;  /* 0x0000bb00390c7a20 */ /* 0x000fe40000410000 */
[----:B------:R-:W-:Y:S02]  /*4620*/  FMUL.FTZ R23, R59, c[0x0][0x2ec] ;  /* 0x0000bb003b177a20 */ /* 0x000fe40000410000 */
[----:B------:R-:W-:Y:S01]  /*4630*/  FMUL.FTZ R58, R58, c[0x0][0x2ec] ;  /* 0x0000bb003a3a7a20 */ /* 0x000fe20000410000 */
[----:B------:R-:W1:Y:S01]  /*4640*/  MUFU.TANH R9, R9 ;  /* 0x0000000900097308 */ /* 0x000e620000002400 */
[----:B--2---:R-:W-:Y:S02]  /*4650*/  FMUL.FTZ R17, R31, c[0x0][0x2ec] ;  /* 0x0000bb001f117a20 */ /* 0x004fe40000410000 */
[----:B------:R-:W-:-:S02]  /*4660*/  FMUL.FTZ R15, R32, c[0x0][0x2ec] ;  /* 0x0000bb00200f7a20 */ /* 0x000fc40000410000 */
[----:B------:R-:W-:Y:S02]  /*4670*/  FMUL.FTZ R13, R33, c[0x0][0x2ec] ;  /* 0x0000bb00210d7a20 */ /* 0x000fe40000410000 */
[----:B------:R-:W-:Y:S01]  /*4680*/  FMUL.FTZ R34, R34, c[0x0][0x2ec] ;  /* 0x0000bb0022227a20 */ /* 0x000fe20000410000 */
[----:B------:R-:W2:Y:S01]  /*4690*/  MUFU.TANH R16, R16 ;  /* 0x0000001000107308 */ /* 0x000ea20000002400 */
[----:B-----5:R-:W-:Y:S02]  /*46a0*/  FMUL.FTZ R18, R30, c[0x0][0x2ec] ;  /* 0x0000bb001e127a20 */ /* 0x020fe40000410000 */
[----:B------:R-:W-:-:S05]  /*46b0*/  FMUL.FTZ R35, R35, c[0x0][0x2ec] ;  /* 0x0000bb0023237a20 */ /* 0x000fca0000410000 */
[----:B------:R-:W1:Y:S08]  /*46c0*/  MUFU.TANH R11, R11 ;  /* 0x0000000b000b7308 */ /* 0x000e700000002400 */
[----:B------:R-:W1:Y:S08]  /*46d0*/  MUFU.TANH R10, R10 ;  /* 0x0000000a000a7308 */ /* 0x000e700000002400 */
[----:B------:R-:W1:Y:S08]  /*46e0*/  MUFU.TANH R18, R18 ;  /* 0x0000001200127308 */ /* 0x000e700000002400 */
[----:B------:R-:W1:Y:S08]  /*46f0*/  MUFU.TANH R17, R17 ;  /* 0x0000001100117308 */ /* 0x000e700000002400 */
[----:B------:R-:W1:Y:S08]  /*4700*/  MUFU.TANH R14, R14 ;  /* 0x0000000e000e7308 */ /* 0x000e700000002400 */
[----:B------:R-:W1:Y:S08]  /*4710*/  MUFU.TANH R12, R12 ;  /* 0x0000000c000c7308 */ /* 0x000e700000002400 */
[----:B------:R1:W1:Y:S08]  /*4720*/  MUFU.TANH R240, R58 ;  /* 0x0000003a00f07308 */ /* 0x0002700000002400 */
[----:B------:R-:W1:Y:S08]  /*4730*/  MUFU.TANH R23, R23 ;  /* 0x0000001700177308 */ /* 0x000e700000002400 */
[----:B------:R-:W1:Y:S08]  /*4740*/  MUFU.TANH R15, R15 ;  /* 0x0000000f000f7308 */ /* 0x000e700000002400 */
[----:B------:R-:W1:Y:S08]  /*4750*/  MUFU.TANH R13, R13 ;  /* 0x0000000d000d7308 */ /* 0x000e700000002400 */
[----:B------:R1:W1:Y:S08]  /*4760*/  MUFU.TANH R243, R34 ;  /* 0x0000002200f37308 */ /* 0x0002700000002400 */
[----:B------:R1:W1:Y:S01]  /*4770*/  MUFU.TANH R242, R35 ;  /* 0x0000002300f27308 */ /* 0x0002620000002400 */
[----:B------:R-:W-:Y:S06]  /*4780*/  BAR.SYNC.DEFER_BLOCKING 0x0 ;  /* 0x0000000000007b1d */ /* 0x000fec0000010000 */
[----:B------:R-:W-:Y:S05]  /*4790*/  @!P1 BRA `(.L_x_785) ;  /* 0x00000af000009947 */ /* 0x000fea0003800000 */
[----:B--234-:R-:W-:Y:S05]  /*47a0*/  @!P6 BRA `(.L_x_786) ;  /* 0x000003a00000e947 */ /* 0x01cfea0003800000 */
[----:B------:R-:W2:Y:S01]  /*47b0*/  I2F.RP R26, R39 ;  /* 0x00000027001a7306 */ /* 0x000ea20000209400 */
[----:B------:R-:W-:-:S02]  /*47c0*/  IADD3 R25, R74, -0x100, RZ ;  /* 0xffffff004a197810 */ /* 0x000fc40007ffe0ff */
[----:B------:R-:W-:Y:S02]  /*47d0*/  IABS R22, R74 ;  /* 0x0000004a00167213 */ /* 0x000fe40000000000 */
[----:B------:R-:W-:Y:S02]  /*47e0*/  IABS R19, R25 ;  /* 0x0000001900137213 */ /* 0x000fe40000000000 */
[----:B------:R-:W-:Y:S01]  /*47f0*/  LOP3.LUT R25, R25, c[0x0][0x2d0], RZ, 0x3c, !PT ;  /* 0x0000b40019197a12 */ /* 0x000fe200078e3cff */
[----:B--2---:R-:W2:Y:S02]  /*4800*/  MUFU.RCP R26, R26 ;  /* 0x0000001a001a7308 */ /* 0x004ea40000001000 */
[----:B--2---:R-:W-:-:S06]  /*4810*/  IADD3 R26, R26, 0xffffffe, RZ ;  /* 0x0ffffffe1a1a7810 */ /* 0x004fcc0007ffe0ff */
[----:B------:R-:W2:Y:S02]  /*4820*/  F2I.FTZ.U32.TRUNC.NTZ R27, R26 ;  /* 0x0000001a001b7305 */ /* 0x000ea4000021f000 */
[----:B--2---:R-:W-:Y:S02]  /*4830*/  IMAD.MOV R24, RZ, RZ, -R27 ;  /* 0x000000ffff187224 */ /* 0x004fe400078e0a1b */
        /* <DEDUP_REMOVED lines=39> */
[----:B---3--:R-:W-:-:S05]  /*4ab0*/  IMAD.WIDE.U32 R24, R21, c[0x0][0x198], RZ ;  /* 0x0000660015187a25 */ /* 0x008fca00078e00ff */
        /* <DEDUP_REMOVED lines=9> */
.L_x_786:
[----:B------:R-:W-:-:S04]  /*4b50*/  ULEA UR5, -UR6, URZ, 0x8 ;  /* 0x0000003f06057291 */ /* 0x000fc8000f8e413f */
[----:B------:R-:W-:Y:S02]  /*4b60*/  USHF.R.S32.HI UR13, URZ, 0x1f, UR5 ;  /* 0x0000001f3f0d7899 */ /* 0x000fe40008011405 */
[----:B------:R-:W-:-:S04]  /*4b70*/  MOV R22, UR5 ;  /* 0x0000000500167c02 */ /* 0x000fc80008000f00 */
[----:B------:R-:W-:Y:S02]  /*4b80*/  MOV R21, UR13 ;  /* 0x0000000d00157c02 */ /* 0x000fe40008000f00 */
.L_x_787:
[----:B------:R-:W-:Y:S01]  /*4b90*/  ISETP.GE.AND P0, PT, R174, c[0x0][0x220], PT ;  /* 0x00008800ae007a0c */ /* 0x000fe20003f06270 */
[----:B------:R-:W-:Y:S01]  /*4ba0*/  IMAD.U32 R25, RZ, RZ, UR6 ;  /* 0x00000006ff197e24 */ /* 0x000fe2000f8e00ff */
[----:B------:R-:W-:Y:S01]  /*4bb0*/  BSSY B0, `(.L_x_788) ;  /* 0x000006a000007945 */ /* 0x000fe20003800000 */
[----:B------:R-:W-:Y:S02]  /*4bc0*/  IMAD.U32 R24, RZ, RZ, UR6 ;  /* 0x00000006ff187e24 */ /* 0x000fe4000f8e00ff */
[----:B------:R-:W-:Y:S02]  /*4bd0*/  IMAD.U32 R29, RZ, RZ, UR6 ;  /* 0x00000006ff1d7e24 */ /* 0x000fe4000f8e00ff */
[----:B------:R-:W-:Y:S02]  /*4be0*/  IMAD.U32 R28, RZ, RZ, UR6 ;  /* 0x00000006ff1c7e24 */ /* 0x000fe4000f8e00ff */
[----:B-1----:R-:W-:Y:S02]  /*4bf0*/  IMAD.U32 R58, RZ, RZ, UR6 ;  /* 0x00000006ff3a7e24 */ /* 0x002fe4000f8e00ff */
[----:B------:R-:W-:-:S02]  /*4c00*/  IMAD.U32 R34, RZ, RZ, UR6 ;  /* 0x00000006ff227e24 */ /* 0x000fc4000f8e00ff */
[----:B------:R-:W-:Y:S01]  /*4c10*/  @!P0 IMAD.MOV.U32 R0, RZ, RZ, c[0x0][0x19c] ;  /* 0x00006700ff008624 */ /* 0x000fe200078e00ff */
[-C--:B------:R-:W-:Y:S01]  /*4c20*/  @!P0 LEA R25, P2, R25, R54.reuse, 0x6 ;  /* 0x0000003619198211 */ /* 0x080fe200078430ff */
[----:B------:R-:W-:Y:S01]  /*4c30*/  @!P0 IMAD.MOV.U32 R26, RZ, RZ, R54 ;  /* 0x000000ffff1a8224 */ /* 0x000fe200078e0036 */
[-C--:B------:R-:W-:Y:S01]  /*4c40*/  @!P0 IADD3 R30, P4, R22, R54.reuse, RZ ;  /* 0x00000036161e8210 */ /* 0x080fe20007f9e0ff */
[--C-:B------:R-:W-:Y:S01]  /*4c50*/  @!P0 IMAD.MOV.U32 R27, RZ, RZ, R53.reuse ;  /* 0x000000ffff1b8224 */ /* 0x100fe200078e0035 */
[-C--:B------:R-:W-:Y:S01]  /*4c60*/  @!P0 LEA.HI.X R24, R24, R53.reuse, R0, 0x6, P2 ;  /* 0x0000003518188211 */ /* 0x080fe200010f3400 */
[----:B------:R-:W-:Y:S01]  /*4c70*/  IMAD.U32 R32, RZ, RZ, UR6 ;  /* 0x00000006ff207e24 */ /* 0x000fe2000f8e00ff */
[----:B------:R-:W-:Y:S01]  /*4c80*/  @!P0 LEA R29, P2, R29, R54, 0x7 ;  /* 0x000000361d1d8211 */ /* 0x000fe200078438ff */
[----:B------:R-:W-:Y:S01]  /*4c90*/  @!P0 IMAD.MOV.U32 R50, RZ, RZ, R54 ;  /* 0x000000ffff328224 */ /* 0x000fe200078e0036 */
[----:B------:R1:W-:Y:S01]  /*4ca0*/  @P0 STS [R171+0x1000], RZ ;  /* 0x001000ffab000388 */ /* 0x0003e20000000800 */
[----:B------:R-:W-:Y:S01]  /*4cb0*/  @!P0 IMAD.MOV.U32 R51, RZ, RZ, R53 ;  /* 0x000000ffff338224 */ /* 0x000fe200078e0035 */
[----:B------:R-:W-:Y:S01]  /*4cc0*/  @!P0 LEA.HI.X R28, R28, R53, R0, 0x7, P2 ;  /* 0x000000351c1c8211 */ /* 0x000fe200010f3c00 */
[----:B------:R-:W-:Y:S01]  /*4cd0*/  @!P0 IMAD.WIDE.U32 R58, R58, 0x60, R26 ;  /* 0x000000603a3a8825 */ /* 0x000fe200078e001a */
[----:B------:R-:W-:Y:S01]  /*4ce0*/  @!P0 IADD3 R19, P3, P2, R22, UR8, R54 ;  /* 0x0000000816138c10 */ /* 0x000fe2000fa7e036 */
[----:B------:R1:W-:Y:S02]  /*4cf0*/  @P0 STS [R171+0x1004], RZ ;  /* 0x001004ffab000388 */ /* 0x0003e40000000800 */
[----:B------:R-:W-:Y:S01]  /*4d00*/  @!P0 IMAD.WIDE.U32 R34, R34, 0xa0, R26 ;  /* 0x000000a022228825 */ /* 0x000fe200078e001a */
[C-C-:B------:R-:W-:Y:S01]  /*4d10*/  @!P0 IADD3.X R0, R21.reuse, UR7, R53.reuse, P3, P2 ;  /* 0x0000000715008c10 */ /* 0x140fe20009fe4435 */
[----:B------:R1:W-:Y:S02]  /*4d20*/  @P0 STS.64 [R171+0x1008], RZ ;  /* 0x001008ffab000388 */ /* 0x0003e40000000a00 */
[----:B------:R-:W-:Y:S01]  /*4d30*/  @!P0 IMAD.X R27, R21, 0x1, R53, P4 ;  /* 0x00000001151b8824 */ /* 0x000fe200020e0635 */
[----:B------:R-:W-:Y:S01]  /*4d40*/  @!P0 LEA R56, P4, R30, c[0x0][0x168], 0x1 ;  /* 0x00005a001e388a11 */ /* 0x000fe200078808ff */
[----:B------:R-:W-:-:S02]  /*4d50*/  @!P0 IMAD.MOV.U32 R26, RZ, RZ, c[0x0][0x19c] ;  /* 0x00006700ff1a8624 */ /* 0x000fc400078e00ff */
[----:B------:R-:W-:Y:S01]  /*4d60*/  @!P0 IMAD.WIDE.U32 R32, R32, 0xc0, R50 ;  /* 0x000000c020208825 */ /* 0x000fe200078e0032 */
[C---:B------:R-:W-:Y:S02]  /*4d70*/  @!P0 LEA R50, P2, R19.reuse, c[0x0][0x168], 0x1 ;  /* 0x00005a0013328a11 */ /* 0x040fe400078408ff */
[----:B------:R-:W-:Y:S01]  /*4d80*/  @!P0 LEA.HI.X R57, R30, c[0x0][0x16c], R27, 0x1, P4 ;  /* 0x00005b001e398a11 */ /* 0x000fe200020f0c1b */
[----:B------:R-:W-:Y:S01]  /*4d90*/  @!P0 IMAD R26, R26, 0x60, RZ ;  /* 0x000000601a1a8824 */ /* 0x000fe200078e02ff */
[C---:B------:R-:W-:Y:S02]  /*4da0*/  @!P0 IADD3 R27, P3, R22.reuse, R58, RZ ;  /* 0x0000003a161b8210 */ /* 0x040fe40007f7e0ff */
[----:B------:R-:W-:Y:S01]  /*4db0*/  @!P0 LEA.HI.X R51, R19, c[0x0][0x16c], R0, 0x1, P2 ;  /* 0x00005b0013338a11 */ /* 0x000fe200010f0c00 */
[----:B------:R-:W-:Y:S01]  /*4dc0*/  @!P0 IMAD.MOV.U32 R0, RZ, RZ, c[0x0][0x19c] ;  /* 0x00006700ff008624 */ /* 0x000fe200078e00ff */
[----:B------:R-:W-:Y:S01]  /*4dd0*/  @!P0 IADD3 R29, P2, R22, R29, RZ ;  /* 0x0000001d161d8210 */ /* 0x000fe20007f5e0ff */
[----:B------:R-:W-:Y:S01]  /*4de0*/  @!P0 IMAD.MOV.U32 R19, RZ, RZ, c[0x0][0x19c] ;  /* 0x00006700ff138624 */ /* 0x000fe200078e00ff */
[C---:B------:R-:W-:Y:S01]  /*4df0*/  @!P0 IADD3.X R26, R21.reuse, R59, R26, P3, !PT ;  /* 0x0000003b151a8210 */ /* 0x040fe20001ffe41a */
[----:B------:R-:W-:Y:S01]  /*4e00*/  @!P0 IMAD R0, R0, 0xc0, RZ ;  /* 0x000000c000008824 */ /* 0x000fe200078e02ff */
[C---:B------:R-:W-:Y:S01]  /*4e10*/  @!P0 IADD3 R25, P3, R22.reuse, R25, RZ ;  /* 0x0000001916198210 */ /* 0x040fe20007f7e0ff */
[----:B------:R-:W-:Y:S01]  /*4e20*/  @!P0 IMAD.X R28, R21, 0x1, R28, P2 ;  /* 0x00000001151c8824 */ /* 0x000fe200010e061c */
[C---:B------:R-:W-:Y:S01]  /*4e30*/  @!P0 IADD3 R31, P2, R22.reuse, R32, RZ ;  /* 0x00000020161f8210 */ /* 0x040fe20007f5e0ff */
[----:B------:R-:W-:Y:S01]  /*4e40*/  @!P0 IMAD R19, R19, 0xa0, RZ ;  /* 0x000000a013138824 */ /* 0x000fe200078e02ff */
[----:B------:R-:W-:Y:S01]  /*4e50*/  @!P0 LEA R32, P4, R29, c[0x0][0x168], 0x1 ;  /* 0x00005a001d208a11 */ /* 0x000fe200078808ff */
[----:B------:R-:W-:Y:S01]  /*4e60*/  @!P0 IMAD.X R24, R21, 0x1, R24, P3 ;  /* 0x0000000115188824 */ /* 0x000fe200018e0618 */
[----:B------:R-:W-:Y:S01]  /*4e70*/  @!P0 IADD3 R30, P3, R22, R34, RZ ;  /* 0x00000022161e8210 */ /* 0x000fe20007f7e0ff */
[----:B------:R-:W-:Y:S01]  /*4e80*/  @!PT LDS RZ, [RZ] ;  /* 0x00000000fffff984 */ /* 0x000fe20000000800 */
[----:B------:R-:W-:Y:S01]  /*4e90*/  @!PT LDS RZ, [RZ] ;  /* 0x00000000fffff984 */ /* 0x000fe20000000800 */
[----:B------:R-:W-:Y:S01]  /*4ea0*/  @!PT LDS RZ, [RZ] ;  /* 0x00000000fffff984 */ /* 0x000fe20000000800 */
[----:B------:R1:W-:Y:S01]  /*4eb0*/  @!P0 LDGSTS.E.BYPASS.LTC128B.128 [R171+0x1000], [R56.64] ;  /* 0x0100000038ab8fae */ /* 0x0003e2000b901d4a */
[----:B------:R-:W-:-:S02]  /*4ec0*/  @!P0 LEA R34, P5, R25, c[0x0][0x168], 0x1 ;  /* 0x00005a0019228a11 */ /* 0x000fc400078a08ff */
[----:B------:R-:W-:Y:S01]  /*4ed0*/  @!P0 IADD3.X R0, R21, R33, R0, P2, !PT ;  /* 0x0000002115008210 */ /* 0x000fe200017fe400 */
[----:B------:R1:W-:Y:S01]  /*4ee0*/  @P0 STS.128 [R171+0x1800], RZ ;  /* 0x001800ffab000388 */ /* 0x0003e20000000c00 */
[----:B------:R-:W-:Y:S02]  /*4ef0*/  @!P0 LEA.HI.X R33, R29, c[0x0][0x16c], R28, 0x1, P4 ;  /* 0x00005b001d218a11 */ /* 0x000fe400020f0c1c */
[----:B------:R-:W-:Y:S01]  /*4f00*/  @!P0 LEA R58, P4, R27, c[0x0][0x168], 0x1 ;  /* 0x00005a001b3a8a11 */ /* 0x000fe200078808ff */
[----:B------:R-:W-:Y:S01]  /*4f10*/  @!PT LDS RZ, [RZ] ;  /* 0x00000000fffff984 */ /* 0x000fe20000000800 */
[----:B------:R-:W-:Y:S01]  /*4f20*/  @!PT LDS RZ, [RZ] ;  /* 0x00000000fffff984 */ /* 0x000fe20000000800 */
[----:B------:R-:W-:Y:S01]  /*4f30*/  @!PT LDS RZ, [RZ] ;  /* 0x00000000fffff984 */ /* 0x000fe20000000800 */
[----:B------:R1:W-:Y:S01]  /*4f40*/  @!P0 LDGSTS.E.BYPASS.LTC128B.128 [R171+0x1800], [R50.64] ;  /* 0x0180000032ab8fae */ /* 0x0003e2000b901d4a */
[----:B------:R-:W-:Y:S02]  /*4f50*/  @!P0 IADD3.X R19, R21, R35, R19, P3, !PT ;  /* 0x0000002315138210 */ /* 0x000fe40001ffe413 */
[----:B------:R-:W-:Y:S01]  /*4f60*/  @!P0 LEA.HI.X R35, R25, c[0x0][0x16c], R24, 0x1, P5 ;  /* 0x00005b0019238a11 */ /* 0x000fe200028f0c18 */
[----:B------:R1:W-:Y:S01]  /*4f70*/  @P0 STS.128 [R171+0x2000], RZ ;  /* 0x002000ffab000388 */ /* 0x0003e20000000c00 */
[----:B------:R-:W-:-:S02]  /*4f80*/  @!P0 LEA R28, P3, R30, c[0x0][0x168], 0x1 ;  /* 0x00005a001e1c8a11 */ /* 0x000fc400078608ff */
[----:B------:R-:W-:Y:S01]  /*4f90*/  @!P0 LEA.HI.X R59, R27, c[0x0][0x16c], R26, 0x1, P4 ;  /* 0x00005b001b3b8a11 */ /* 0x000fe200020f0c1a */
[----:B------:R-:W-:Y:S01]  /*4fa0*/  @!PT LDS RZ, [RZ] ;  /* 0x00000000fffff984 */ /* 0x000fe20000000800 */
[----:B------:R-:W-:Y:S01]  /*4fb0*/  @!PT LDS RZ, [RZ] ;  /* 0x00000000fffff984 */ /* 0x000fe20000000800 */
[----:B------:R-:W-:Y:S01]  /*4fc0*/  @!PT LDS RZ, [RZ] ;  /* 0x00000000fffff984 */ /* 0x000fe20000000800 */
[----:B------:R1:W-:Y:S01]  /*4fd0*/  @!P0 LDGSTS.E.BYPASS.LTC128B.128 [R171+0x2000], [R34.64] ;  /* 0x0200000022ab8fae */ /* 0x0003e2000b901d4a */
[C---:B------:R-:W-:Y:S02]  /*4fe0*/  @!P0 LEA R24, P2, R31.reuse, c[0x0][0x168], 0x1 ;  /* 0x00005a001f188a11 */ /* 0x040fe400078408ff */
        /* <DEDUP_REMOVED lines=24> */
[----:B------:R-:W-:Y:S01]  /*5170*/  IMAD.U32 R0, RZ, RZ, UR6 ;  /* 0x00000006ff007e24 */ /* 0x000fe2000f8e00ff */
[----:B------:R-:W-:Y:S01]  /*5180*/  ULDC UR5, c[0x0][0x19c] ;  /* 0x0000670000057ab9 */ /* 0x000fe20000000800 */
[----:B-1----:R-:W-:Y:S01]  /*5190*/  IMAD.MOV.U32 R24, RZ, RZ, R54 ;  /* 0x000000ffff187224 */ /* 0x002fe200078e0036 */
[----:B------:R-:W-:Y:S01]  /*51a0*/  UIMAD UR5, UR5, 0xe0, URZ ;  /* 0x000000e0050578a4 */ /* 0x000fe2000f8e023f */
[----:B------:R-:W-:-:S04]  /*51b0*/  IMAD.MOV.U32 R25, RZ, RZ, R53 ;  /* 0x000000ffff197224 */ /* 0x000fc800078e0035 */
        /* <DEDUP_REMOVED lines=9> */
.L_x_789:
[----:B------:R-:W-:Y:S05]  /*5250*/  BSYNC B0 ;  /* 0x0000000000007941 */ /* 0x000fea0003800000 */
.L_x_788:
[----:B------:R-:W0:Y:S01]  /*5260*/  LDGDEPBAR ;  /* 0x00000000000079af */ /* 0x000e220000000000 */
[----:B------:R-:W-:-:S04]  /*5270*/  IADD3 R54, P0, R22, R54, RZ ;  /* 0x0000003616367210 */ /* 0x000fc80007f1e0ff */
[----:B------:R-:W-:Y:S02]  /*5280*/  IADD3.X R53, R21, R53, RZ, P0, !PT ;  /* 0x0000003515357210 */ /* 0x000fe400007fe4ff */
.L_x_785:
[----:B--234-:R-:W-:-:S05]  /*5290*/  IMAD.IADD R241, R74, 0x1, R38 ;  /* 0x000000014af17824 */ /* 0x01cfca00078e0226 */
        /* <DEDUP_REMOVED lines=13> */
[-C--:B------:R-:W-:Y:S02]  /*5370*/  ISETP.GE.AND P2, PT, R21, R49.reuse, PT ;  /* 0x000000311500720c */ /* 0x080fe40003f46270 */
        /* <DEDUP_REMOVED lines=11> */
[-C--:B------:R-:W-:Y:S02]  /*5430*/  ISETP.GE.AND P0, PT, R235, R49.reuse, PT ;  /* 0x00000031eb00720c */ /* 0x080fe40003f06270 */
[----:B-1----:R-:W-:Y:S02]  /*5440*/  FSEL R28, R81, -INF , !P2 ;  /* 0xff800000511c7808 */ /* 0x002fe40005000000 */
        /* <DEDUP_REMOVED lines=226> */
[----:B------:R-:W-:Y:S02]  /*6270*/  ISETP.GE.AND P3, PT, R241, R36, PT ;  /* 0x00000024f100720c */ /* 0x000fe40003f66270 */
[----:B------:R-:W-:Y:S02]  /*6280*/  FMNMX.FTZ R0, R78, R0, !PT ;  /* 0x000000004e007209 */ /* 0x000fe40007810000 */
[----:B------:R-:W-:-:S03]  /*6290*/  ISETP.GE.AND P2, PT, R239, R36, PT ;  /* 0x00000024ef00720c */ /* 0x000fc60003f46270 */
[----:B------:R-:W1:Y:S01]  /*62a0*/  SHFL.BFLY PT, R16, R0, 0x2, 0x1f ;  /* 0x0c401f0000107f89 */ /* 0x000e6200000e0000 */
[----:B------:R-:W-:Y:S02]  /*62b0*/  FSEL R23, R72, -INF , !P2 ;  /* 0xff80000048177808 */ /* 0x000fe40005000000 */
[----:B------:R-:W-:Y:S02]  /*62c0*/  ISETP.GE.AND P2, PT, R22, R36, PT ;  /* 0x000000241600720c */ /* 0x000fe40003f46270 */
[----:B-1----:R-:W-:-:S05]  /*62d0*/  FMNMX.FTZ R16, R0, R16, !PT ;  /* 0x0000001000107209 */ /* 0x002fca0007810000 */
[----:B------:R-:W1:Y:S02]  /*62e0*/  SHFL.BFLY PT, R0, R16, 0x1, 0x1f ;  /* 0x0c201f0010007f89 */ /* 0x000e6400000e0000 */
[----:B-1----:R-:W-:-:S04]  /*62f0*/  FMNMX.FTZ R0, R16, R0, !PT ;  /* 0x0000000010007209 */ /* 0x002fc80007810000 */
[C---:B------:R-:W-:Y:S01]  /*6300*/  FSETP.NEU.FTZ.AND P0, PT, R0.reuse, -INF , PT ;  /* 0xff8000000000780b */ /* 0x040fe20003f1d000 */
[----:B------:R-:W-:-:S05]  /*6310*/  FMUL.FTZ R76, R0, c[0x0][0x23c] ;  /* 0x00008f00004c7a20 */ /* 0x000fca0000410000 */
[----:B------:R-:W-:Y:S02]  /*6320*/  FSEL R76, R76, RZ, P0 ;  /* 0x000000ff4c4c7208 */ /* 0x000fe40000000000 */
[-C--:B------:R-:W-:Y:S02]  /*6330*/  ISETP.GE.AND P0, PT, R26, R36.reuse, PT ;  /* 0x000000241a00720c */ /* 0x080fe40003f06270 */
[----:B------:R-:W-:Y:S01]  /*6340*/  FSEL R26, R73, -INF , !P3 ;  /* 0xff800000491a7808 */ /* 0x000fe20005800000 */
[--C-:B------:R-:W-:Y:S01]  /*6350*/  FFMA.FTZ R119, R28, c[0x0][0x23c], -R76.reuse ;  /* 0x00008f001c777a23 */ /* 0x100fe2000001084c */
[----:B------:R-:W-:Y:S01]  /*6360*/  FSEL R22, R71, -INF , !P0 ;  /* 0xff80000047167808 */ /* 0x000fe20004000000 */
[--C-:B------:R-:W-:Y:S01]  /*6370*/  FFMA.FTZ R115, R196, c[0x0][0x23c], -R76.reuse ;  /* 0x00008f00c4737a23 */ /* 0x100fe2000001084c */
[----:B------:R-:W-:Y:S01]  /*6380*/  FMNMX.FTZ R16, R26, R23, !PT ;  /* 0x000000171a107209 */ /* 0x000fe20007810000 */
[--C-:B------:R-:W-:Y:S01]  /*6390*/  FFMA.FTZ R112, R145, c[0x0][0x23c], -R76.reuse ;  /* 0x00008f0091707a23 */ /* 0x100fe2000001084c */
[----:B------:R-:W-:Y:S01]  /*63a0*/  ISETP.GE.AND P0, PT, R21, R36, PT ;  /* 0x000000241500720c */ /* 0x000fe20003f06270 */
        /* <DEDUP_REMOVED lines=17> */
[----:B------:R-:W-:Y:S01]  /*64c0*/  FSEL R17, R65, -INF , !P0 ;  /* 0xff80000041117808 */ /* 0x000fe20004000000 */
[--C-:B------:R-:W-:Y:S01]  /*64d0*/  FFMA.FTZ R68, R56, c[0x0][0x23c], -R76.reuse ;  /* 0x00008f0038447a23 */ /* 0x100fe2000001084c */
[----:B------:R-:W-:Y:S01]  /*64e0*/  ISETP.GE.AND P2, PT, R235, R36, PT ;  /* 0x00000024eb00720c */ /* 0x000fe20003f46270 */
        /* <DEDUP_REMOVED lines=110> */
[----:B------:R2:W-:Y:S01]  /*6bd0*/  MUFU.EX2 R103, R173 ;  /* 0x000000ad00677308 */ /* 0x0005e20000000800 */
[-C--:B------:R-:W-:Y:S01]  /*6be0*/  ISETP.GE.AND P0, PT, R223, R36.reuse, PT ;  /* 0x00000024df00720c */ /* 0x080fe20003f06270 */
[--C-:B------:R-:W-:Y:S01]  /*6bf0*/  FFMA.FTZ R81, R81, c[0x0][0x23c], -R76.reuse ;  /* 0x00008f0051517a23 */ /* 0x100fe2000001084c */
[----:B------:R-:W-:Y:S01]  /*6c00*/  FMNMX.FTZ R65, R182, R65, !PT ;  /* 0x00000041b6417209 */ /* 0x000fe20007810000 */
[--C-:B------:R-:W-:Y:S01]  /*6c10*/  FFMA.FTZ R80, R80, c[0x0][0x23c], -R76.reuse ;  /* 0x00008f0050507a23 */ /* 0x100fe2000001084c */
[----:B------:R-:W-:Y:S01]  /*6c20*/  FSEL R184, R105, -INF , !P0 ;  /* 0xff80000069b87808 */ /* 0x000fe20004000000 */
[----:B------:R-:W-:Y:S01]  /*6c30*/  FFMA.FTZ R105, R134, c[0x0][0x23c], -R76 ;  /* 0x00008f0086697a23 */ /* 0x000fe2000001084c */
[----:B------:R-:W-:Y:S01]  /*6c40*/  ISETP.GE.AND P0, PT, R222, R36, PT ;  /* 0x00000024de00720c */ /* 0x000fe20003f06270 */
[----:B------:R-:W-:Y:S03]  /*6c50*/  MUFU.EX2 R107, R107 ;  /* 0x0000006b006b7308 */ /* 0x000fe60000000800 */
[----:B------:R-:W-:-:S02]  /*6c60*/  FSEL R193, R193, -INF , !P0 ;  /* 0xff800000c1c17808 */ /* 0x000fc40004000000 */
[-C--:B------:R-:W-:Y:S02]  /*6c70*/  ISETP.GE.AND P0, PT, R221, R36.reuse, PT ;  /* 0x00000024dd00720c */ /* 0x080fe40003f06270 */
[----:B--2---:R-:W-:Y:S01]  /*6c80*/  FSEL R173, R102, -INF , !P2 ;  /* 0xff80000066ad7808 */ /* 0x004fe20005000000 */
[----:B------:R-:W-:Y:S01]  /*6c90*/  MUFU.EX2 R106, R106 ;  /* 0x0000006a006a7308 */ /* 0x000fe20000000800 */
[-C--:B------:R-:W-:Y:S02]  /*6ca0*/  ISETP.GE.AND P2, PT, R101, R36.reuse, PT ;  /* 0x000000246500720c */ /* 0x080fe40003f46270 */
[----:B------:R-:W-:Y:S02]  /*6cb0*/  FMNMX.FTZ R65, R173, R65, !PT ;  /* 0x00000041ad417209 */ /* 0x000fe40007810000 */
[----:B------:R-:W-:Y:S02]  /*6cc0*/  FSEL R186, R186, -INF , !P2 ;  /* 0xff800000baba7808 */ /* 0x000fe40005000000 */
[----:B------:R-:W-:Y:S01]  /*6cd0*/  FMNMX.FTZ R65, R184, R65, !PT ;  /* 0x00000041b8417209 */ /* 0x000fe20007810000 */
[----:B------:R-:W-:Y:S01]  /*6ce0*/  MUFU.EX2 R101, R2 ;  /* 0x0000000200657308 */ /* 0x000fe20000000800 */
[----:B------:R-:W-:-:S02]  /*6cf0*/  ISETP.GE.AND P2, PT, R100, R36, PT ;  /* 0x000000246400720c */ /* 0x000fc40003f46270 */
[----:B------:R-:W-:Y:S02]  /*6d00*/  FMNMX.FTZ R65, R186, R65, !PT ;  /* 0x00000041ba417209 */ /* 0x000fe40007810000 */
[----:B------:R-:W-:Y:S02]  /*6d10*/  FSEL R189, R189, -INF , !P2 ;  /* 0xff800000bdbd7808 */ /* 0x000fe40005000000 */
[----:B------:R-:W-:Y:S01]  /*6d20*/  FMNMX.FTZ R65, R193, R65, !PT ;  /* 0x00000041c1417209 */ /* 0x000fe20007810000 */
[----:B------:R2:W-:Y:S01]  /*6d30*/  MUFU.EX2 R100, R96 ;  /* 0x0000006000647308 */ /* 0x0005e20000000800 */
[----:B------:R-:W-:Y:S02]  /*6d40*/  ISETP.GE.AND P2, PT, R220, R36, PT ;  /* 0x00000024dc00720c */ /* 0x000fe40003f46270 */
[----:B------:R-:W-:Y:S02]  /*6d50*/  FSEL R191, R191, -INF , !P0 ;  /* 0xff800000bfbf7808 */ /* 0x000fe40004000000 */
[----:B------:R-:W-:-:S02]  /*6d60*/  FMNMX.FTZ R65, R189, R65, !PT ;  /* 0x00000041bd417209 */ /* 0x000fc40007810000 */
[-C--:B------:R-:W-:Y:S01]  /*6d70*/  ISETP.GE.AND P0, PT, R219, R36.reuse, PT ;  /* 0x00000024db00720c */ /* 0x080fe20003f06270 */
[----:B------:R-:W-:Y:S01]  /*6d80*/  MUFU.EX2 R99, R99 ;  /* 0x0000006300637308 */ /* 0x000fe20000000800 */
[----:B------:R-:W-:Y:S02]  /*6d90*/  FSEL R192, R192, -INF , !P2 ;  /* 0xff800000c0c07808 */ /* 0x000fe40005000000 */
[----:B------:R-:W-:Y:S02]  /*6da0*/  FMNMX.FTZ R65, R191, R65, !PT ;  /* 0x00000041bf417209 */ /* 0x000fe40007810000 */
[-C--:B------:R-:W-:Y:S02]  /*6db0*/  ISETP.GE.AND P2, PT, R218, R36.reuse, PT ;  /* 0x00000024da00720c */ /* 0x080fe40003f46270 */
[----:B------:R-:W-:Y:S01]  /*6dc0*/  FSEL R194, R194, -INF , !P0 ;  /* 0xff800000c2c27808 */ /* 0x000fe20004000000 */
[----:B--2---:R-:W-:Y:S01]  /*6dd0*/  FFMA.FTZ R96, R89, c[0x0][0x23c], -R76 ;  /* 0x00008f0059607a23 */ /* 0x004fe2000001084c */
[----:B------:R-:W-:Y:S01]  /*6de0*/  FMNMX.FTZ R65, R192, R65, !PT ;  /* 0x00000041c0417209 */ /* 0x000fe20007810000 */
[----:B------:R-:W-:Y:S01]  /*6df0*/  MUFU.EX2 R95, R95 ;  /* 0x0000005f005f7308 */ /* 0x000fe20000000800 */
[----:B------:R-:W-:-:S02]  /*6e00*/  ISETP.GE.AND P0, PT, R217, R36, PT ;  /* 0x00000024d900720c */ /* 0x000fc40003f06270 */
[----:B------:R-:W-:Y:S02]  /*6e10*/  FSEL R188, R188, -INF , !P2 ;  /* 0xff800000bcbc7808 */ /* 0x000fe40005000000 */
[----:B------:R-:W-:Y:S02]  /*6e20*/  FMNMX.FTZ R65, R194, R65, !PT ;  /* 0x00000041c2417209 */ /* 0x000fe40007810000 */
[-C--:B------:R-:W-:Y:S01]  /*6e30*/  ISETP.GE.AND P2, PT, R216, R36.reuse, PT ;  /* 0x00000024d800720c */ /* 0x080fe20003f46270 */
[----:B------:R-:W-:Y:S01]  /*6e40*/  MUFU.EX2 R96, R96 ;  /* 0x0000006000607308 */ /* 0x000fe20000000800 */
[----:B------:R-:W-:Y:S02]  /*6e50*/  FSEL R187, R187, -INF , !P0 ;  /* 0xff800000bbbb7808 */ /* 0x000fe40004000000 */
[----:B------:R-:W-:Y:S02]  /*6e60*/  FMNMX.FTZ R65, R188, R65, !PT ;  /* 0x00000041bc417209 */ /* 0x000fe40007810000 */
[----:B------:R-:W-:-:S02]  /*6e70*/  ISETP.GE.AND P0, PT, R215, R36, PT ;  /* 0x00000024d700720c */ /* 0x000fc40003f06270 */
[----:B------:R-:W-:Y:S01]  /*6e80*/  FSEL R185, R185, -INF , !P2 ;  /* 0xff800000b9b97808 */ /* 0x000fe20005000000 */
[----:B------:R-:W-:Y:S01]  /*6e90*/  MUFU.EX2 R94, R94 ;  /* 0x0000005e005e7308 */ /* 0x000fe20000000800 */
[----:B------:R-:W-:Y:S02]  /*6ea0*/  FMNMX.FTZ R65, R187, R65, !PT ;  /* 0x00000041bb417209 */ /* 0x000fe40007810000 */
[-C--:B------:R-:W-:Y:S02]  /*6eb0*/  ISETP.GE.AND P2, PT, R214, R36.reuse, PT ;  /* 0x00000024d600720c */ /* 0x080fe40003f46270 */
[----:B------:R-:W-:Y:S02]  /*6ec0*/  FSEL R181, R181, -INF , !P0 ;  /* 0xff800000b5b57808 */ /* 0x000fe40004000000 */
        /* <DEDUP_REMOVED lines=66> */
[----:B------:R-:W-:Y:S01]  /*72f0*/  IMAD.SHL.U32 R151, R4, 0x2, RZ ;  /* 0x0000000204977824 */ /* 0x000fe200078e00ff */
[----:B------:R-:W-:Y:S01]  /*7300*/  FSEL R91, R20, -INF , !P0 ;  /* 0xff800000145b7808 */ /* 0x000fe20004000000 */
[----:B------:R-:W-:Y:S01]  /*7310*/  MUFU.EX2 R61, R61 ;  /* 0x0000003d003d7308 */ /* 0x000fe20000000800 */
[----:B------:R-:W-:Y:S02]  /*7320*/  FMNMX.FTZ R65, R92, R65, !PT ;  /* 0x000000415c417209 */ /* 0x000fe40007810000 */
[-C--:B------:R-:W-:Y:S01]  /*7330*/  ISETP.GE.AND P0, PT, R150, R36.reuse, PT ;  /* 0x000000249600720c */ /* 0x080fe20003f06270 */
[----:B------:R-:W-:Y:S01]  /*7340*/  IMAD R150, R3, 0x2, R151 ;  /* 0x0000000203967824 */ /* 0x000fe200078e0297 */
[----:B------:R-:W-:Y:S01]  /*7350*/  FSEL R90, R8, -INF , !P2 ;  /* 0xff800000085a7808 */ /* 0x000fe20005000000 */
[----:B------:R-:W-:Y:S01]  /*7360*/  LDSM.16.MT88.4 R32, [R151+0x5400] ;  /* 0x005400009720783b */ /* 0x000fe20000004200 */
[----:B------:R-:W-:Y:S01]  /*7370*/  FMNMX.FTZ R65, R91, R65, !PT ;  /* 0x000000415b417209 */ /* 0x000fe20007810000 */
[----:B------:R-:W-:Y:S01]  /*7380*/  FFMA.FTZ R3, R24, c[0x0][0x23c], -R76 ;  /* 0x00008f0018037a23 */ /* 0x000fe2000001084c */
        /* <DEDUP_REMOVED lines=11> */
[----:B------:R2:W-:Y:S01]  /*7440*/  MUFU.EX2 R65, R51 ;  /* 0x0000003300417308 */ /* 0x0005e20000000800 */
[----:B------:R-:W-:Y:S02]  /*7450*/  ISETP.GE.AND P0, PT, R85, R36, PT ;  /* 0x000000245500720c */ /* 0x000fe40003f06270 */
[----:B------:R-:W-:Y:S02]  /*7460*/  FSEL R86, R10, -INF , !P2 ;  /* 0xff8000000a567808 */ /* 0x000fe40005000000 */
[----:B------:R-:W-:Y:S02]  /*7470*/  FMNMX.FTZ R2, R87, R2, !PT ;  /* 0x0000000257027209 */ /* 0x000fe40007810000 */
[----:B------:R-:W-:Y:S01]  /*7480*/  ISETP.GE.AND P2, PT, R84, R36, PT ;  /* 0x000000245400720c */ /* 0x000fe20003f46270 */
[----:B------:R-:W-:Y:S01]  /*7490*/  MUFU.EX2 R58, R58 ;  /* 0x0000003a003a7308 */ /* 0x000fe20000000800 */
[----:B------:R-:W-:-:S02]  /*74a0*/  FSEL R85, R14, -INF , !P0 ;  /* 0xff8000000e557808 */ /* 0x000fc40004000000 */
[----:B------:R-:W-:Y:S02]  /*74b0*/  FMNMX.FTZ R2, R86, R2, !PT ;  /* 0x0000000256027209 */ /* 0x000fe40007810000 */
[----:B------:R-:W-:Y:S02]  /*74c0*/  ISETP.GE.AND P0, PT, R83, R36, PT ;  /* 0x000000245300720c */ /* 0x000fe40003f06270 */
[----:B------:R-:W-:Y:S01]  /*74d0*/  FSEL R84, R12, -INF , !P2 ;  /* 0xff8000000c547808 */ /* 0x000fe20005000000 */
[----:B--2---:R-:W-:Y:S01]  /*74e0*/  FFMA.FTZ R51, R30, c[0x0][0x23c], -R76 ;  /* 0x00008f001e337a23 */ /* 0x004fe2000001084c */
[----:B------:R-:W-:Y:S01]  /*74f0*/  FMNMX.FTZ R2, R85, R2, !PT ;  /* 0x0000000255027209 */ /* 0x000fe20007810000 */
[----:B------:R-:W-:Y:S01]  /*7500*/  MUFU.EX2 R57, R57 ;  /* 0x0000003900397308 */ /* 0x000fe20000000800 */
[----:B------:R-:W-:Y:S02]  /*7510*/  ISETP.GE.AND P2, PT, R82, R36, PT ;  /* 0x000000245200720c */ /* 0x000fe40003f46270 */
[----:B------:R-:W-:-:S02]  /*7520*/  FSEL R83, R15, -INF , !P0 ;  /* 0xff8000000f537808 */ /* 0x000fc40004000000 */
[----:B------:R-:W-:Y:S02]  /*7530*/  FMNMX.FTZ R2, R84, R2, !PT ;  /* 0x0000000254027209 */ /* 0x000fe40007810000 */
[----:B------:R-:W-:Y:S01]  /*7540*/  FSEL R82, R13, -INF , !P2 ;  /* 0xff8000000d527808 */ /* 0x000fe20005000000 */
[----:B------:R-:W-:Y:S01]  /*7550*/  MUFU.EX2 R56, R56 ;  /* 0x0000003800387308 */ /* 0x000fe20000000800 */
[----:B------:R-:W-:Y:S01]  /*7560*/  FMNMX.FTZ R2, R83, R2, !PT ;  /* 0x0000000253027209 */ /* 0x000fe20007810000 */
[----:B------:R-:W-:Y:S03]  /*7570*/  LDSM.16.MT88.4 R12, [R150+0x5000] ;  /* 0x00500000960c783b */ /* 0x000fe60000004200 */
[----:B------:R-:W-:-:S03]  /*7580*/  FMNMX.FTZ R2, R82, R2, !PT ;  /* 0x0000000252027209 */ /* 0x000fc60007810000 */
[----:B------:R-:W-:Y:S02]  /*7590*/  MUFU.EX2 R55, R55 ;  /* 0x0000003700377308 */ /* 0x000fe40000000800 */
[----:B------:R-:W2:Y:S06]  /*75a0*/  SHFL.BFLY PT, R5, R2, 0x2, 0x1f ;  /* 0x0c401f0002057f89 */ /* 0x000eac00000e0000 */
[----:B------:R-:W-:Y:S08]  /*75b0*/  MUFU.EX2 R52, R52 ;  /* 0x0000003400347308 */ /* 0x000ff00000000800 */
[----:B------:R-:W-:Y:S08]  /*75c0*/  MUFU.EX2 R51, R51 ;  /* 0x0000003300337308 */ /* 0x000ff00000000800 */
[----:B------:R-:W-:Y:S01]  /*75d0*/  MUFU.EX2 R50, R50 ;  /* 0x0000003200327308 */ /* 0x000fe20000000800 */
[----:B--2---:R-:W-:-:S05]  /*75e0*/  FMNMX.FTZ R2, R2, R5, !PT ;  /* 0x0000000502027209 */ /* 0x004fca0007810000 */
[----:B------:R-:W2:Y:S02]  /*75f0*/  SHFL.BFLY PT, R5, R2, 0x1, 0x1f ;  /* 0x0c201f0002057f89 */ /* 0x000ea400000e0000 */
[----:B------:R-:W-:Y:S08]  /*7600*/  MUFU.EX2 R48, R48 ;  /* 0x0000003000307308 */ /* 0x000ff00000000800 */
[----:B------:R-:W-:Y:S08]  /*7610*/  MUFU.EX2 R47, R47 ;  /* 0x0000002f002f7308 */ /* 0x000ff00000000800 */
[----:B------:R-:W-:Y:S01]  /*7620*/  MUFU.EX2 R46, R46 ;  /* 0x0000002e002e7308 */ /* 0x000fe20000000800 */
[----:B--2---:R-:W-:-:S07]  /*7630*/  FMNMX.FTZ R2, R2, R5, !PT ;  /* 0x0000000502027209 */ /* 0x004fce0007810000 */
[----:B------:R-:W-:Y:S01]  /*7640*/  MUFU.EX2 R3, R3 ;  /* 0x0000000300037308 */ /* 0x000fe20000000800 */
[----:B------:R-:W2:Y:S01]  /*7650*/  LDSM.16.MT88.4 R4, [R151+0x5000] ;  /* 0x005000009704783b */ /* 0x000ea20000004200 */
[C---:B------:R-:W-:Y:S01]  /*7660*/  FSETP.NEU.FTZ.AND P0, PT, R2.reuse, -INF , PT ;  /* 0xff8000000200780b */ /* 0x040fe20003f1d000 */
[----:B------:R-:W-:-:S05]  /*7670*/  FMUL.FTZ R77, R2, c[0x0][0x23c] ;  /* 0x00008f00024d7a20 */ /* 0x000fca0000410000 */
[----:B------:R-:W-:Y:S01]  /*7680*/  MUFU.EX2 R105, R105 ;  /* 0x0000006900697308 */ /* 0x000fe20000000800 */
[----:B------:R-:W-:-:S05]  /*7690*/  FSEL R77, R77, RZ, P0 ;  /* 0x000000ff4d4d7208 */ /* 0x000fca0000000000 */
[--C-:B------:R-:W-:Y:S02]  /*76a0*/  FFMA.FTZ R144, R26, c[0x0][0x23c], -R77.reuse ;  /* 0x00008f001a907a23 */ /* 0x100fe4000001084d */
[--C-:B------:R-:W-:Y:S01]  /*76b0*/  FFMA.FTZ R143, R23, c[0x0][0x23c], -R77.reuse ;  /* 0x00008f00178f7a23 */ /* 0x100fe2000001084d */
[----:B-1----:R-:W-:Y:S01]  /*76c0*/  F2FP.BF16.PACK_AB R23, R132, R135 ;  /* 0x000000878417723e */ /* 0x002fe200000010ff */
[--C-:B------:R-:W-:Y:S01]  /*76d0*/  FFMA.FTZ R137, R22, c[0x0][0x23c], -R77.reuse ;  /* 0x00008f0016897a23 */ /* 0x100fe2000001084d */
[----:B------:R-:W-:Y:S01]  /*76e0*/  MUFU.EX2 R117, R117 ;  /* 0x0000007500757308 */ /* 0x000fe20000000800 */
[--C-:B------:R-:W-:Y:S01]  /*76f0*/  FFMA.FTZ R131, R21, c[0x0][0x23c], -R77.reuse ;  /* 0x00008f0015837a23 */ /* 0x100fe2000001084d */
[----:B------:R-:W-:Y:S01]  /*7700*/  F2FP.BF16.PACK_AB R21, R138, R139 ;  /* 0x0000008b8a15723e */ /* 0x000fe200000010ff */
[--C-:B------:R-:W-:Y:S02]  /*7710*/  FFMA.FTZ R130, R19, c[0x0][0x23c], -R77.reuse ;  /* 0x00008f0013827a23 */ /* 0x100fe4000001084d */
[----:B------:R-:W-:-:S02]  /*7720*/  FFMA.FTZ R121, R18, c[0x0][0x23c], -R77 ;  /* 0x00008f0012797a23 */ /* 0x000fc4000001084d */
[--C-:B------:R-:W-:Y:S01]  /*7730*/  FFMA.FTZ R122, R17, c[0x0][0x23c], -R77.reuse ;  /* 0x00008f00117a7a23 */ /* 0x100fe2000001084d */
[----:B------:R-:W-:Y:S01]  /*7740*/  MUFU.EX2 R144, R144 ;  /* 0x0000009000907308 */ /* 0x000fe20000000800 */
[--C-:B------:R-:W-:Y:S02]  /*7750*/  FFMA.FTZ R118, R16, c[0x0][0x23c], -R77.reuse ;  /* 0x00008f0010767a23 */ /* 0x100fe4000001084d */
[----:B------:R-:W1:Y:S01]  /*7760*/  LDSM.16.MT88.4 R16, [R150+0x5400] ;  /* 0x005400009610783b */ /* 0x000e620000004200 */
[--C-:B------:R-:W-:Y:S02]  /*7770*/  FFMA.FTZ R125, R28, c[0x0][0x23c], -R77.reuse ;  /* 0x00008f001c7d7a23 */ /* 0x100fe4000001084d */
[--C-:B------:R-:W-:Y:S01]  /*7780*/  FFMA.FTZ R120, R198, c[0x0][0x23c], -R77.reuse ;  /* 0x00008f00c6787a23 */ /* 0x100fe2000001084d */
[----:B------:R-:W3:Y:S01]  /*7790*/  LDSM.16.MT88.4 R28, [R151+0x5800] ;  /* 0x00580000971c783b */ /* 0x000ee20000004200 */
[----:B------:R-:W4:Y:S01]  /*77a0*/  MUFU.EX2 R143, R143 ;  /* 0x0000008f008f7308 */ /* 0x000f220000000800 */
[----:B------:R-:W-:-:S02]  /*77b0*/  FFMA.FTZ R128, R197, c[0x0][0x23c], -R77 ;  /* 0x00008f00c5807a23 */ /* 0x000fc4000001084d */
[--C-:B------:R-:W-:Y:S02]  /*77c0*/  FFMA.FTZ R124, R196, c[0x0][0x23c], -R77.reuse ;  /* 0x00008f00c47c7a23 */ /* 0x100fe4000001084d */
[--C-:B------:R-:W-:Y:S02]  /*77d0*/  FFMA.FTZ R136, R136, c[0x0][0x23c], -R77.reuse ;  /* 0x00008f0088887a23 */ /* 0x100fe4000001084d */
[--C-:B------:R-:W-:Y:S01]  /*77e0*/  FFMA.FTZ R134, R195, c[0x0][0x23c], -R77.reuse ;  /* 0x00008f00c3867a23 */ /* 0x100fe2000001084d */
[----:B------:R-:W-:Y:S01]  /*77f0*/  MUFU.EX2 R137, R137 ;  /* 0x0000008900897308 */ /* 0x000fe20000000800 */
[--C-:B------:R-:W-:Y:S02]  /*7800*/  FFMA.FTZ R140, R140, c[0x0][0x23c], -R77.reuse ;  /* 0x00008f008c8c7a23 */ /* 0x100fe4000001084d */
[--C-:B------:R-:W-:Y:S02]  /*7810*/  FFMA.FTZ R145, R145, c[0x0][0x23c], -R77.reuse ;  /* 0x00008f0091917a23 */ /* 0x100fe4000001084d */
[----:B------:R-:W-:-:S02]  /*7820*/  FFMA.FTZ R149, R149, c[0x0][0x23c], -R77 ;  /* 0x00008f0095957a23 */ /* 0x000fc4000001084d */
[--C-:B------:R-:W-:Y:S01]  /*7830*/  FFMA.FTZ R148, R148, c[0x0][0x23c], -R77.reuse ;  /* 0x00008f0094947a23 */ /* 0x100fe2000001084d */
[----:B------:R-:W5:Y:S01]  /*7840*/  MUFU.EX2 R131, R131 ;  /* 0x0000008300837308 */ /* 0x000f620000000800 */
[----:B----4-:R-:W-:Y:S01]  /*7850*/  F2FP.BF16.PACK_AB R20, R143, R144 ;  /* 0x000000908f14723e */ /* 0x010fe200000010ff */
[--C-:B------:R-:W-:Y:S02]  /*7860*/  FFMA.FTZ R152, R152, c[0x0][0x23c], -R77.reuse ;  /* 0x00008f0098987a23 */ /* 0x100fe4000001084d */
[--C-:B------:R-:W-:Y:S02]  /*7870*/  FFMA.FTZ R155, R155, c[0x0][0x23c], -R77.reuse ;  /* 0x00008f009b9b7a23 */ /* 0x100fe4000001084d */
[--C-:B------:R-:W-:Y:S02]  /*7880*/  FFMA.FTZ R160, R160, c[0x0][0x23c], -R77.reuse ;  /* 0x00008f00a0a07a23 */ /* 0x100fe4000001084d */
[----:B------:R-:W-:Y:S01]  /*7890*/  MUFU.EX2 R130, R130 ;  /* 0x0000008200827308 */ /* 0x000fe20000000800 */
[----:B------:R-:W-:-:S02]  /*78a0*/  FFMA.FTZ R159, R159, c[0x0][0x23c], -R77 ;  /* 0x00008f009f9f7a23 */ /* 0x000fc4000001084d */
[--C-:B------:R-:W-:Y:S02]  /*78b0*/  FFMA.FTZ R161, R161, c[0x0][0x23c], -R77.reuse ;  /* 0x00008f00a1a17a23 */ /* 0x100fe4000001084d */
[--C-:B------:R-:W-:Y:S02]  /*78c0*/  FFMA.FTZ R163, R163, c[0x0][0x23c], -R77.reuse ;  /* 0x00008f00a3a37a23 */ /* 0x100fe4000001084d */
[--C-:B------:R-:W-:Y:S01]  /*78d0*/  FFMA.FTZ R182, R182, c[0x0][0x23c], -R77.reuse ;  /* 0x00008f00b6b67a23 */ /* 0x100fe2000001084d */
[----:B-----5:R-:W-:Y:S01]  /*78e0*/  F2FP.BF16.PACK_AB R22, R131, R137 ;  /* 0x000000898316723e */ /* 0x020fe200000010ff */
[----:B------:R-:W4:Y:S01]  /*78f0*/  MUFU.EX2 R121, R121 ;  /* 0x0000007900797308 */ /* 0x000f220000000800 */
[--C-:B------:R-:W-:Y:S02]  /*7900*/  FFMA.FTZ R173, R173, c[0x0][0x23c], -R77.reuse ;  /* 0x00008f00adad7a23 */ /* 0x100fe4000001084d */
[--C-:B------:R-:W-:Y:S02]  /*7910*/  FFMA.FTZ R184, R184, c[0x0][0x23c], -R77.reuse ;  /* 0x00008f00b8b87a23 */ /* 0x100fe4000001084d */
[--C-:B------:R-:W-:Y:S01]  /*7920*/  FFMA.FTZ R186, R186, c[0x0][0x23c], -R77.reuse ;  /* 0x00008f00baba7a23 */ /* 0x100fe2000001084d */
[----:B--2---:R-:W-:Y:S01]  /*7930*/  HMMA.16816.F32.BF16 R8, R20, R4, RZ ;  /* 0x000000041408723c */ /* 0x004fe200000418ff */
[--C-:B------:R-:W-:Y:S01]  /*7940*/  FFMA.FTZ R193, R193, c[0x0][0x23c], -R77.reuse ;  /* 0x00008f00c1c17a23 */ /* 0x100fe2000001084d */
[----:B------:R-:W-:Y:S01]  /*7950*/  MUFU.EX2 R122, R122 ;  /* 0x0000007a007a7308 */ /* 0x000fe20000000800 */
[----:B------:R-:W-:-:S02]  /*7960*/  FFMA.FTZ R189, R189, c[0x0][0x23c], -R77 ;  /* 0x00008f00bdbd7a23 */ /* 0x000fc4000001084d */
[--C-:B------:R-:W-:Y:S02]  /*7970*/  FFMA.FTZ R191, R191, c[0x0][0x23c], -R77.reuse ;  /* 0x00008f00bfbf7a23 */ /* 0x100fe4000001084d */
[--C-:B------:R-:W-:Y:S01]  /*7980*/  FFMA.FTZ R192, R192, c[0x0][0x23c], -R77.reuse ;  /* 0x00008f00c0c07a23 */ /* 0x100fe2000001084d */
[C---:B------:R-:W-:Y:S01]  /*7990*/  HMMA.16816.F32.BF16 R4, R20.reuse, R6, RZ ;  /* 0x000000061404723c */ /* 0x040fe200000418ff */
[--C-:B------:R-:W-:Y:S01]  /*79a0*/  FFMA.FTZ R194, R194, c[0x0][0x23c], -R77.reuse ;  /* 0x00008f00c2c27a23 */ /* 0x100fe2000001084d */
[----:B------:R-:W2:Y:S01]  /*79b0*/  MUFU.EX2 R118, R118 ;  /* 0x0000007600767308 */ /* 0x000ea20000000800 */
[--C-:B------:R-:W-:Y:S02]  /*79c0*/  FFMA.FTZ R188, R188, c[0x0][0x23c], -R77.reuse ;  /* 0x00008f00bcbc7a23 */ /* 0x100fe4000001084d */
[--C-:B------:R-:W-:Y:S02]  /*79d0*/  FFMA.FTZ R187, R187, c[0x0][0x23c], -R77.reuse ;  /* 0x00008f00bbbb7a23 */ /* 0x100fe4000001084d */
[--C-:B------:R-:W-:Y:S01]  /*79e0*/  FFMA.FTZ R185, R185, c[0x0][0x23c], -R77.reuse ;  /* 0x00008f00b9b97a23 */ /* 0x100fe2000001084d */
[----:B------:R-:W-:Y:S01]  /*79f0*/  HMMA.16816.F32.BF16 R24, R20, R12, RZ ;  /* 0x0000000c1418723c */ /* 0x000fe200000418ff */
[--C-:B------:R-:W-:Y:S01]  /*7a00*/  FFMA.FTZ R181, R181, c[0x0][0x23c], -R77.reuse ;  /* 0x00008f00b5b57a23 */ /* 0x100fe2000001084d */
[----:B------:R-:W-:Y:S01]  /*7a10*/  MUFU.EX2 R125, R125 ;  /* 0x0000007d007d7308 */ /* 0x000fe20000000800 */
[----:B------:R-:W-:-:S02]  /*7a20*/  FFMA.FTZ R162, R162, c[0x0][0x23c], -R77 ;  /* 0x00008f00a2a27a23 */ /* 0x000fc4000001084d */
[--C-:B------:R-:W-:Y:S02]  /*7a30*/  FFMA.FTZ R158, R158, c[0x0][0x23c], -R77.reuse ;  /* 0x00008f009e9e7a23 */ /* 0x100fe4000001084d */
[----:B------:R-:W-:Y:S01]  /*7a40*/  F2FP.BF16.PACK_AB R13, R126, R127 ;  /* 0x0000007f7e0d723e */ /* 0x000fe200000010ff */
[----:B------:R-:W-:Y:S01]  /*7a50*/  HMMA.16816.F32.BF16 R20, R20, R14, RZ ;  /* 0x0000000e1414723c */ /* 0x000fe200000418ff */
[----:B----4-:R-:W-:Y:S01]  /*7a60*/  F2FP.BF16.PACK_AB R12, R121, R130 ;  /* 0x00000082790c723e */ /* 0x010fe200000010ff */
[----:B------:R-:W4:Y:S01]  /*7a70*/  MUFU.EX2 R120, R120 ;  /* 0x0000007800787308 */ /* 0x000f220000000800 */
[----:B------:R-:W-:Y:S02]  /*7a80*/  FFMA.FTZ R156, R156, c[0x0][0x23c], -R77 ;  /* 0x00008f009c9c7a23 */ /* 0x000fe4000001084d */
[----:B------:R-:W-:Y:S02]  /*7a90*/  FADD.FTZ R139, R139, R138 ;  /* 0x0000008a8b8b7221 */ /* 0x000fe40000010000 */
[----:B------:R-:W-:Y:S01]  /*7aa0*/  F2FP.BF16.PACK_AB R15, R115, R119 ;  /* 0x00000077730f723e */ /* 0x000fe200000010ff */
[----:B------:R-:W-:Y:S01]  /*7ab0*/  FADD.FTZ R143, R144, R143 ;  /* 0x0000008f908f7221 */ /* 0x000fe20000010000 */
[----:B--2---:R-:W-:Y:S01]  /*7ac0*/  F2FP.BF16.PACK_AB R14, R118, R122 ;  /* 0x0000007a760e723e */ /* 0x004fe200000010ff */
[----:B------:R-:W-:Y:S01]  /*7ad0*/  MUFU.EX2 R128, R128 ;  /* 0x0000008000807308 */ /* 0x000fe20000000800 */
[----:B------:R-:W-:-:S02]  /*7ae0*/  FADD.FTZ R139, R135, R139 ;  /* 0x0000008b878b7221 */ /* 0x000fc40000010000 */
[--C-:B------:R-:W-:Y:S02]  /*7af0*/  FFMA.FTZ R154, R154, c[0x0][0x23c], -R77.reuse ;  /* 0x00008f009a9a7a23 */ /* 0x100fe4000001084d */
[--C-:B------:R-:W-:Y:S01]  /*7b00*/  FFMA.FTZ R147, R147, c[0x0][0x23c], -R77.reuse ;  /* 0x00008f0093937a23 */ /* 0x100fe2000001084d */
[C---:B------:R-:W-:Y:S01]  /*7b10*/  HMMA.16816.F32.BF16 R8, R12.reuse, R32, R8 ;  /* 0x000000200c08723c */ /* 0x040fe20000041808 */
[----:B------:R-:W-:Y:S01]  /*7b20*/  FFMA.FTZ R142, R142, c[0x0][0x23c], -R77 ;  /* 0x00008f008e8e7a23 */ /* 0x000fe2000001084d */
[----:B------:R-:W2:Y:S01]  /*7b30*/  MUFU.EX2 R124, R124 ;  /* 0x0000007c007c7308 */ /* 0x000ea20000000800 */
[----:B------:R-:W-:Y:S02]  /*7b40*/  FADD.FTZ R132, R132, R139 ;  /* 0x0000008b84847221 */ /* 0x000fe40000010000 */
[----:B------:R-:W-:Y:S02]  /*7b50*/  FFMA.FTZ R141, R141, c[0x0][0x23c], -R77 ;  /* 0x00008f008d8d7a23 */ /* 0x000fe4000001084d */
[----:B------:R-:W-:Y:S01]  /*7b60*/  FADD.FTZ R143, R137, R143 ;  /* 0x0000008f898f7221 */ /* 0x000fe20000010000 */
[----:B------:R-:W-:Y:S01]  /*7b70*/  HMMA.16816.F32.BF16 R4, R12, R34, R4 ;  /* 0x000000220c04723c */ /* 0x000fe20000041804 */
[----:B------:R-:W5:Y:S01]  /*7b80*/  LDSM.16.MT88.4 R32, [R150+0x5800] ;  /* 0x005800009620783b */ /* 0x000f620000004200 */
[----:B------:R-:W2:Y:S01]  /*7b90*/  MUFU.EX2 R136, R136 ;  /* 0x0000008800887308 */ /* 0x000ea20000000800 */
[----:B------:R-:W-:-:S02]  /*7ba0*/  FADD.FTZ R132, R127, R132 ;  /* 0x000000847f847221 */ /* 0x000fc40000010000 */
[----:B------:R-:W-:Y:S02]  /*7bb0*/  FADD.FTZ R143, R131, R143 ;  /* 0x0000008f838f7221 */ /* 0x000fe40000010000 */
[----:B------:R-:W-:Y:S01]  /*7bc0*/  FADD.FTZ R126, R126, R132 ;  /* 0x000000847e7e7221 */ /* 0x000fe20000010000 */
[C---:B-1----:R-:W-:Y:S01]  /*7bd0*/  HMMA.16816.F32.BF16 R24, R12.reuse, R16, R24 ;  /* 0x000000100c18723c */ /* 0x042fe20000041818 */
[----:B------:R-:W-:Y:S01]  /*7be0*/  FADD.FTZ R130, R130, R143 ;  /* 0x0000008f82827221 */ /* 0x000fe20000010000 */
[----:B------:R-:W1:Y:S01]  /*7bf0*/  MUFU.EX2 R134, R134 ;  /* 0x0000008600867308 */ /* 0x000e620000000800 */
[----:B------:R-:W-:Y:S02]  /*7c00*/  FADD.FTZ R126, R119, R126 ;  /* 0x0000007e777e7221 */ /* 0x000fe40000010000 */
[----:B------:R-:W-:Y:S02]  /*7c10*/  FADD.FTZ R130, R121, R130 ;  /* 0x0000008279827221 */ /* 0x000fe40000010000 */
[----:B------:R-:W-:Y:S01]  /*7c20*/  FADD.FTZ R126, R115, R126 ;  /* 0x0000007e737e7221 */ /* 0x000fe20000010000 */
[----:B------:R-:W-:Y:S01]  /*7c30*/  HMMA.16816.F32.BF16 R20, R12, R18, R20 ;  /* 0x000000120c14723c */ /* 0x000fe20000041814 */
[----:B------:R-:W1:Y:S01]  /*7c40*/  LDSM.16.MT88.4 R16, [R151+0x5c00] ;  /* 0x005c00009710783b */ /* 0x000e620000004200 */
[----:B------:R-:W-:Y:S01]  /*7c50*/  MUFU.EX2 R140, R140 ;  /* 0x0000008c008c7308 */ /* 0x000fe20000000800 */
[----:B------:R-:W-:-:S02]  /*7c60*/  FADD.FTZ R122, R122, R130 ;  /* 0x000000827a7a7221 */ /* 0x000fc40000010000 */
[----:B------:R-:W-:Y:S02]  /*7c70*/  FFMA.FTZ R129, R129, c[0x0][0x23c], -R77 ;  /* 0x00008f0081817a23 */ /* 0x000fe4000001084d */
[----:B------:R-:W-:Y:S01]  /*7c80*/  F2FP.BF16.PACK_AB R13, R112, R114 ;  /* 0x00000072700d723e */ /* 0x000fe200000010ff */
[----:B------:R-:W-:Y:S01]  /*7c90*/  FADD.FTZ R114, R114, R126 ;  /* 0x0000007e72727221 */ /* 0x000fe20000010000 */
[----:B------:R-:W-:Y:S01]  /*7ca0*/  F2FP.BF16.PACK_AB R15, R108, R111 ;  /* 0x0000006f6c0f723e */ /* 0x000fe200000010ff */
[----:B------:R-:W1:Y:S01]  /*7cb0*/  MUFU.EX2 R145, R145 ;  /* 0x0000009100917308 */ /* 0x000e620000000800 */
[----:B----4-:R-:W-:Y:S01]  /*7cc0*/  F2FP.BF16.PACK_AB R12, R120, R125 ;  /* 0x0000007d780c723e */ /* 0x010fe200000010ff */
[----:B------:R-:W-:Y:S01]  /*7cd0*/  FADD.FTZ R122, R118, R122 ;  /* 0x0000007a767a7221 */ /* 0x000fe20000010000 */
[----:B--2---:R-:W-:Y:S01]  /*7ce0*/  F2FP.BF16.PACK_AB R14, R124, R128 ;  /* 0x000000807c0e723e */ /* 0x004fe200000010ff */
[----:B------:R-:W-:Y:S02]  /*7cf0*/  FADD.FTZ R114, R112, R114 ;  /* 0x0000007270727221 */ /* 0x000fe40000010000 */
[----:B------:R-:W-:-:S02]  /*7d00*/  FADD.FTZ R125, R125, R122 ;  /* 0x0000007a7d7d7221 */ /* 0x000fc40000010000 */
[----:B------:R-:W-:Y:S01]  /*7d10*/  MUFU.EX2 R149, R149 ;  /* 0x0000009500957308 */ /* 0x000fe20000000800 */
[----:B------:R-:W-:Y:S01]  /*7d20*/  FADD.FTZ R111, R111, R114 ;  /* 0x000000726f6f7221 */ /* 0x000fe20000010000 */
[C---:B---3--:R-:W-:Y:S01]  /*7d30*/  HMMA.16816.F32.BF16 R8, R12.reuse, R28, R8 ;  /* 0x0000001c0c08723c */ /* 0x048fe20000041808 */
[----:B------:R-:W-:Y:S02]  /*7d40*/  FADD.FTZ R125, R120, R125 ;  /* 0x0000007d787d7221 */ /* 0x000fe40000010000 */
[----:B------:R-:W-:Y:S02]  /*7d50*/  FADD.FTZ R111, R108, R111 ;  /* 0x0000006f6c6f7221 */ /* 0x000fe40000010000 */
[----:B------:R-:W-:Y:S01]  /*7d60*/  FADD.FTZ R128, R128, R125 ;  /* 0x0000007d80807221 */ /* 0x000fe20000010000 */
[----:B------:R-:W2:Y:S01]  /*7d70*/  MUFU.EX2 R148, R148 ;  /* 0x0000009400947308 */ /* 0x000ea20000000800 */
[----:B------:R-:W-:Y:S01]  /*7d80*/  FFMA.FTZ R116, R116, c[0x0][0x23c], -R77 ;  /* 0x00008f0074747a23 */ /* 0x000fe2000001084d */
[----:B------:R-:W-:Y:S01]  /*7d90*/  HMMA.16816.F32.BF16 R4, R12, R30, R4 ;  /* 0x0000001e0c04723c */ /* 0x000fe20000041804 */
[----:B------:R-:W3:Y:S01]  /*7da0*/  LDSM.16.MT88.4 R28, [R150+0x5c00] ;  /* 0x005c0000961c783b */ /* 0x000ee20000004200 */
[----:B------:R-:W-:-:S02]  /*7db0*/  FADD.FTZ R128, R124, R128 ;  /* 0x000000807c807221 */ /* 0x000fc40000010000 */
[--C-:B------:R-:W-:Y:S02]  /*7dc0*/  FFMA.FTZ R113, R113, c[0x0][0x23c], -R77.reuse ;  /* 0x00008f0071717a23 */ /* 0x100fe4000001084d */
[----:B------:R-:W-:Y:S01]  /*7dd0*/  MUFU.EX2 R152, R152 ;  /* 0x0000009800987308 */ /* 0x000fe20000000800 */
[----:B------:R-:W-:Y:S01]  /*7de0*/  FADD.FTZ R128, R136, R128 ;  /* 0x0000008088807221 */ /* 0x000fe20000010000 */
[C---:B-----5:R-:W-:Y:S01]  /*7df0*/  HMMA.16816.F32.BF16 R24, R12.reuse, R32, R24 ;  /* 0x000000200c18723c */ /* 0x060fe20000041818 */
[--C-:B------:R-:W-:Y:S02]  /*7e00*/  FFMA.FTZ R109, R109, c[0x0][0x23c], -R77.reuse ;  /* 0x00008f006d6d7a23 */ /* 0x100fe4000001084d */
[----:B-1----:R-:W-:Y:S02]  /*7e10*/  FADD.FTZ R128, R134, R128 ;  /* 0x0000008086807221 */ /* 0x002fe40000010000 */
[--C-:B------:R-:W-:Y:S01]  /*7e20*/  FFMA.FTZ R104, R104, c[0x0][0x23c], -R77.reuse ;  /* 0x00008f0068687a23 */ /* 0x100fe2000001084d */
[----:B------:R-:W1:Y:S01]  /*7e30*/  MUFU.EX2 R155, R155 ;  /* 0x0000009b009b7308 */ /* 0x000e620000000800 */
[--C-:B------:R-:W-:Y:S01]  /*7e40*/  FFMA.FTZ R102, R102, c[0x0][0x23c], -R77.reuse ;  /* 0x00008f0066667a23 */ /* 0x100fe2000001084d */
[----:B------:R-:W-:Y:S01]  /*7e50*/  HMMA.16816.F32.BF16 R20, R12, R34, R20 ;  /* 0x000000220c14723c */ /* 0x000fe20000041814 */
[----:B------:R-:W4:Y:S01]  /*7e60*/  LDSM.16.MT88.4 R32, [R151+0x6000] ;  /* 0x006000009720783b */ /* 0x000f220000004200 */
[----:B------:R-:W-:-:S02]  /*7e70*/  FFMA.FTZ R98, R98, c[0x0][0x23c], -R77 ;  /* 0x00008f0062627a23 */ /* 0x000fc4000001084d */
[----:B------:R-:W-:Y:S02]  /*7e80*/  FFMA.FTZ R92, R92, c[0x0][0x23c], -R77 ;  /* 0x00008f005c5c7a23 */ /* 0x000fe4000001084d */
[----:B------:R-:W5:Y:S01]  /*7e90*/  MUFU.EX2 R160, R160 ;  /* 0x000000a000a07308 */ /* 0x000f620000000800 */
[----:B------:R-:W-:Y:S01]  /*7ea0*/  F2FP.BF16.PACK_AB R13, R106, R107 ;  /* 0x0000006b6a0d723e */ /* 0x000fe200000010ff */
[----:B------:R-:W-:Y:S01]  /*7eb0*/  FADD.FTZ R107, R107, R111 ;  /* 0x0000006f6b6b7221 */ /* 0x000fe20000010000 */
[----:B------:R-:W-:Y:S01]  /*7ec0*/  F2FP.BF16.PACK_AB R15, R101, R103 ;  /* 0x00000067650f723e */ /* 0x000fe200000010ff */
[--C-:B------:R-:W-:Y:S01]  /*7ed0*/  FFMA.FTZ R91, R91, c[0x0][0x23c], -R77.reuse ;  /* 0x00008f005b5b7a23 */ /* 0x100fe2000001084d */
[----:B------:R-:W-:Y:S01]  /*7ee0*/  F2FP.BF16.PACK_AB R12, R134, R136 ;  /* 0x00000088860c723e */ /* 0x000fe200000010ff */
[----:B------:R-:W-:Y:S01]  /*7ef0*/  FFMA.FTZ R90, R90, c[0x0][0x23c], -R77 ;  /* 0x00008f005a5a7a23 */ /* 0x000fe2000001084d */
[----:B------:R-:W-:Y:S01]  /*7f00*/  F2FP.BF16.PACK_AB R14, R145, R140 ;  /* 0x0000008c910e723e */ /* 0x000fe200000010ff */
[----:B------:R-:W1:Y:S01]  /*7f10*/  MUFU.EX2 R159, R159 ;  /* 0x0000009f009f7308 */ /* 0x000e620000000800 */
[----:B------:R-:W-:-:S02]  /*7f20*/  FADD.FTZ R140, R140, R128 ;  /* 0x000000808c8c7221 */ /* 0x000fc40000010000 */
[--C-:B------:R-:W-:Y:S02]  /*7f30*/  FFMA.FTZ R89, R89, c[0x0][0x23c], -R77.reuse ;  /* 0x00008f0059597a23 */ /* 0x100fe4000001084d */
[----:B------:R-:W-:Y:S01]  /*7f40*/  FADD.FTZ R140, R145, R140 ;  /* 0x0000008c918c7221 */ /* 0x000fe20000010000 */
[----:B------:R-:W-:Y:S01]  /*7f50*/  HMMA.16816.F32.BF16 R8, R12, R16, R8 ;  /* 0x000000100c08723c */ /* 0x000fe20000041808 */
[--C-:B------:R-:W-:Y:S01]  /*7f60*/  FFMA.FTZ R88, R88, c[0x0][0x23c], -R77.reuse ;  /* 0x00008f0058587a23 */ /* 0x100fe2000001084d */
[----:B------:R-:W-:Y:S01]  /*7f70*/  MUFU.EX2 R161, R161 ;  /* 0x000000a100a17308 */ /* 0x000fe20000000800 */
[--C-:B------:R-:W-:Y:S02]  /*7f80*/  FFMA.FTZ R87, R87, c[0x0][0x23c], -R77.reuse ;  /* 0x00008f0057577a23 */ /* 0x100fe4000001084d */
[----:B------:R-:W-:-:S03]  /*7f90*/  FFMA.FTZ R86, R86, c[0x0][0x23c], -R77 ;  /* 0x00008f0056567a23 */ /* 0x000fc6000001084d */
[C---:B------:R-:W-:Y:S01]  /*7fa0*/  HMMA.16816.F32.BF16 R4, R12.reuse, R18, R4 ;  /* 0x000000120c04723c */ /* 0x040fe20000041804 */
[----:B------:R-:W5:Y:S01]  /*7fb0*/  LDSM.16.MT88.4 R16, [R150+0x6000] ;  /* 0x006000009610783b */ /* 0x000f620000004200 */
[----:B------:R-:W1:Y:S06]  /*7fc0*/  MUFU.EX2 R163, R163 ;  /* 0x000000a300a37308 */ /* 0x000e6c0000000800 */
[C---:B---3--:R-:W-:Y:S02]  /*7fd0*/  HMMA.16816.F32.BF16 R24, R12.reuse, R28, R24 ;  /* 0x0000001c0c18723c */ /* 0x048fe40000041818 */
[----:B------:R-:W3:Y:S06]  /*7fe0*/  MUFU.EX2 R182, R182 ;  /* 0x000000b600b67308 */ /* 0x000eec0000000800 */
[----:B------:R-:W-:Y:S01]  /*7ff0*/  HMMA.16816.F32.BF16 R20, R12, R30, R20 ;  /* 0x0000001e0c14723c */ /* 0x000fe20000041814 */
[----:B------:R-:W3:Y:S01]  /*8000*/  LDSM.16.MT88.4 R28, [R151+0x6400] ;  /* 0x00640000971c783b */ /* 0x000ee20000004200 */
[----:B------:R-:W3:Y:S05]  /*8010*/  MUFU.EX2 R173, R173 ;  /* 0x000000ad00ad7308 */ /* 0x000eea0000000800 */
[----:B------:R-:W-:-:S02]  /*8020*/  F2FP.BF16.PACK_AB R13, R99, R100 ;  /* 0x00000064630d723e */ /* 0x000fc400000010ff */
[----:B------:R-:W-:Y:S01]  /*8030*/  F2FP.BF16.PACK_AB R15, R95, R96 ;  /* 0x000000605f0f723e */ /* 0x000fe200000010ff */
[----:B------:R-:W-:Y:S01]  /*8040*/  MUFU.EX2 R184, R184 ;  /* 0x000000b800b87308 */ /* 0x000fe20000000800 */
[----:B--2---:R-:W-:Y:S01]  /*8050*/  F2FP.BF16.PACK_AB R12, R148, R149 ;  /* 0x00000095940c723e */ /* 0x004fe200000010ff */
[----:B------:R-:W-:Y:S01]  /*8060*/  FADD.FTZ R149, R149, R140 ;  /* 0x0000008c95957221 */ /* 0x000fe20000010000 */
[----:B-1----:R-:W-:-:S03]  /*8070*/  F2FP.BF16.PACK_AB R14, R155, R152 ;  /* 0x000000989b0e723e */ /* 0x002fc600000010ff */
[----:B------:R-:W-:Y:S02]  /*8080*/  FADD.FTZ R149, R148, R149 ;  /* 0x0000009594957221 */ /* 0x000fe40000010000 */
[----:B------:R-:W1:Y:S02]  /*8090*/  MUFU.EX2 R186, R186 ;  /* 0x000000ba00ba7308 */ /* 0x000e640000000800 */
[----:B----4-:R-:W-:Y:S01]  /*80a0*/  HMMA.16816.F32.BF16 R8, R12, R32, R8 ;  /* 0x000000200c08723c */ /* 0x010fe20000041808 */
[----:B------:R-:W-:-:S04]  /*80b0*/  FADD.FTZ R152, R152, R149 ;  /* 0x0000009598987221 */ /* 0x000fc80000010000 */
        /* <DEDUP_REMOVED lines=11> */
[----:B------:R-:W-:-:S02]  /*8170*/  F2FP.BF16.PACK_AB R13, R75, R94 ;  /* 0x0000005e4b0d723e */ /* 0x000fc400000010ff */
[----:B------:R-:W-:Y:S02]  /*8180*/  F2FP.BF16.PACK_AB R15, R73, R74 ;  /* 0x0000004a490f723e */ /* 0x000fe400000010ff */
[C---:B------:R-:W-:Y:S01]  /*8190*/  F2FP.BF16.PACK_AB R12, R159.reuse, R160 ;  /* 0x000000a09f0c723e */ /* 0x040fe200000010ff */
[----:B------:R-:W-:Y:S01]  /*81a0*/  FADD.FTZ R159, R159, R152 ;  /* 0x000000989f9f7221 */ /* 0x000fe20000010000 */
[----:B------:R-:W-:Y:S01]  /*81b0*/  F2FP.BF16.PACK_AB R14, R163, R161 ;  /* 0x000000a1a30e723e */ /* 0x000fe200000010ff */
[----:B------:R-:W1:Y:S02]  /*81c0*/  MUFU.EX2 R194, R194 ;  /* 0x000000c200c27308 */ /* 0x000e640000000800 */
[----:B------:R-:W-:-:S04]  /*81d0*/  FADD.FTZ R159, R161, R159 ;  /* 0x0000009fa19f7221 */ /* 0x000fc80000010000 */
        /* <DEDUP_REMOVED lines=13> */
[----:B------:R-:W-:-:S02]  /*82b0*/  F2FP.BF16.PACK_AB R13, R71, R72 ;  /* 0x00000048470d723e */ /* 0x000fc400000010ff */
[----:B------:R-:W-:Y:S01]  /*82c0*/  F2FP.BF16.PACK_AB R15, R69, R70 ;  /* 0x00000046450f723e */ /* 0x000fe200000010ff */
[----:B------:R-:W2:Y:S01]  /*82d0*/  MUFU.EX2 R162, R162 ;  /* 0x000000a200a27308 */ /* 0x000ea20000000800 */
[----:B------:R-:W-:Y:S01]  /*82e0*/  F2FP.BF16.PACK_AB R12, R173, R182 ;  /* 0x000000b6ad0c723e */ /* 0x000fe200000010ff */
[----:B------:R-:W-:Y:S01]  /*82f0*/  FFMA.FTZ R182, R78, c[0x0][0x23c], -R76 ;  /* 0x00008f004eb67a23 */ /* 0x000fe2000001084c */
        /* <DEDUP_REMOVED lines=10> */
[----:B------:R-:W3:Y:S02]  /*83a0*/  MUFU.EX2 R147, R147 ;  /* 0x0000009300937308 */ /* 0x000ee40000000800 */
[----:B------:R-:W-:Y:S01]  /*83b0*/  HMMA.16816.F32.BF16 R20, R12, R30, R20 ;  /* 0x0000001e0c14723c */ /* 0x000fe20000041814 */
[----:B------:R-:W1:Y:S05]  /*83c0*/  LDSM.16.MT88.4 R28, [R151+0x7000] ;  /* 0x00700000971c783b */ /* 0x000e6a0000004200 */
[----:B------:R-:W-:Y:S01]  /*83d0*/  MUFU.EX2 R142, R142 ;  /* 0x0000008e008e7308 */ /* 0x000fe20000000800 */
[----:B------:R-:W-:-:S02]  /*83e0*/  F2FP.BF16.PACK_AB R13, R67, R68 ;  /* 0x00000044430d723e */ /* 0x000fc400000010ff */
[----:B------:R-:W-:Y:S02]  /*83f0*/  F2FP.BF16.PACK_AB R15, R65, R66 ;  /* 0x00000042410f723e */ /* 0x000fe400000010ff */
[----:B----4-:R-:W-:Y:S01]  /*8400*/  F2FP.BF16.PACK_AB R12, R189, R193 ;  /* 0x000000c1bd0c723e */ /* 0x010fe200000010ff */
[----:B------:R-:W-:Y:S01]  /*8410*/  FADD.FTZ R193, R193, R184 ;  /* 0x000000b8c1c17221 */ /* 0x000fe20000010000 */
[----:B------:R-:W-:Y:S01]  /*8420*/  F2FP.BF16.PACK_AB R14, R192, R191 ;  /* 0x000000bfc00e723e */ /* 0x000fe200000010ff */
[----:B------:R-:W4:Y:S02]  /*8430*/  MUFU.EX2 R138, R141 ;  /* 0x0000008d008a7308 */ /* 0x000f240000000800 */
[----:B------:R-:W-:-:S04]  /*8440*/  FADD.FTZ R193, R189, R193 ;  /* 0x000000c1bdc17221 */ /* 0x000fc80000010000 */
[----:B--2---:R-:W-:Y:S01]  /*8450*/  HMMA.16816.F32.BF16 R8, R12, R32, R8 ;  /* 0x000000200c08723c */ /* 0x004fe20000041808 */
[----:B------:R-:W-:Y:S01]  /*8460*/  FADD.FTZ R191, R191, R193 ;  /* 0x000000c1bfbf7221 */ /* 0x000fe20000010000 */
[----:B------:R-:W-:Y:S03]  /*8470*/  MUFU.EX2 R115, R116 ;  /* 0x0000007400737308 */ /* 0x000fe60000000800 */
[----:B------:R-:W-:-:S03]  /*8480*/  FADD.FTZ R191, R192, R191 ;  /* 0x000000bfc0bf7221 */ /* 0x000fc60000010000 */
[----:B------:R-:W-:Y:S01]  /*8490*/  HMMA.16816.F32.BF16 R4, R12, R34, R4 ;  /* 0x000000220c04723c */ /* 0x000fe20000041804 */
[----:B------:R-:W2:Y:S01]  /*84a0*/  LDSM.16.MT88.4 R32, [R150+0x7000] ;  /* 0x007000009620783b */ /* 0x000ea20000004200 */
[----:B------:R-:W-:Y:S01]  /*84b0*/  MUFU.EX2 R112, R113 ;  /* 0x0000007100707308 */ /* 0x000fe20000000800 */
[----:B------:R-:W-:-:S05]  /*84c0*/  FADD.FTZ R191, R194, R191 ;  /* 0x000000bfc2bf7221 */ /* 0x000fca0000010000 */
[C---:B-----5:R-:W-:Y:S02]  /*84d0*/  HMMA.16816.F32.BF16 R24, R12.reuse, R16, R24 ;  /* 0x000000100c18723c */ /* 0x060fe40000041818 */
[----:B------:R-:W-:Y:S05]  /*84e0*/  MUFU.EX2 R146, R146 ;  /* 0x0000009200927308 */ /* 0x000fea0000000800 */
[----:B------:R-:W-:Y:S01]  /*84f0*/  F2FP.BF16.PACK_AB R17, R63, R64 ;  /* 0x000000403f11723e */ /* 0x000fe200000010ff */
[----:B------:R-:W-:Y:S01]  /*8500*/  HMMA.16816.F32.BF16 R20, R12, R18, R20 ;  /* 0x000000120c14723c */ /* 0x000fe20000041814 */
[----:B------:R-:W5:Y:S01]  /*8510*/  LDSM.16.MT88.4 R12, [R151+0x7400] ;  /* 0x00740000970c783b */ /* 0x000f620000004200 */
[C---:B------:R-:W-:Y:S01]  /*8520*/  F2FP.BF16.PACK_AB R16, R188.reuse, R194 ;  /* 0x000000c2bc10723e */ /* 0x040fe200000010ff */
[----:B------:R-:W-:Y:S01]  /*8530*/  MUFU.EX2 R157, R157 ;  /* 0x0000009d009d7308 */ /* 0x000fe20000000800 */
[----:B------:R-:W-:-:S03]  /*8540*/  FADD.FTZ R188, R188, R191 ;  /* 0x000000bfbcbc7221 */ /* 0x000fc60000010000 */
[----:B------:R-:W-:Y:S01]  /*8550*/  F2FP.BF16.PACK_AB R19, R61, R62 ;  /* 0x0000003e3d13723e */ /* 0x000fe200000010ff */
[----:B------:R-:W-:Y:S01]  /*8560*/  FADD.FTZ R188, R187, R188 ;  /* 0x000000bcbbbc7221 */ /* 0x000fe20000010000 */
[C---:B------:R-:W-:Y:S02]  /*8570*/  F2FP.BF16.PACK_AB R18, R185.reuse, R187 ;  /* 0x000000bbb912723e */ /* 0x040fe400000010ff */
[----:B------:R-:W-:Y:S01]  /*8580*/  MUFU.EX2 R183, R183 ;  /* 0x000000b700b77308 */ /* 0x000fe20000000800 */
[----:B------:R-:W-:-:S04]  /*8590*/  FADD.FTZ R188, R185, R188 ;  /* 0x000000bcb9bc7221 */ /* 0x000fc80000010000 */
[C---:B-1----:R-:W-:Y:S03]  /*85a0*/  HMMA.16816.F32.BF16 R8, R16.reuse, R28, R8 ;  /* 0x0000001c1008723c */ /* 0x042fe60000041808 */
[----:B------:R-:W-:Y:S05]  /*85b0*/  MUFU.EX2 R190, R190 ;  /* 0x000000be00be7308 */ /* 0x000fea0000000800 */
[C---:B------:R-:W-:Y:S01]  /*85c0*/  HMMA.16816.F32.BF16 R4, R16.reuse, R30, R4 ;  /* 0x0000001e1004723c */ /* 0x040fe20000041804 */
[----:B------:R-:W1:Y:S02]  /*85d0*/  LDSM.16.MT88.4 R28, [R150+0x7400] ;  /* 0x00740000961c783b */ /* 0x000e640000004200 */
[----:B------:R-:W-:Y:S05]  /*85e0*/  MUFU.EX2 R180, R180 ;  /* 0x000000b400b47308 */ /* 0x000fea0000000800 */
[C---:B--2---:R-:W-:Y:S03]  /*85f0*/  HMMA.16816.F32.BF16 R24, R16.reuse, R32, R24 ;  /* 0x000000201018723c */ /* 0x044fe60000041818 */
[----:B------:R-:W-:Y:S04]  /*8600*/  MUFU.EX2 R153, R153 ;  /* 0x0000009900997308 */ /* 0x000fe80000000800 */
[----:B------:R-:W-:Y:S01]  /*8610*/  F2FP.BF16.PACK_AB R33, R59, R60 ;  /* 0x0000003c3b21723e */ /* 0x000fe200000010ff */
[----:B------:R-:W-:Y:S01]  /*8620*/  HMMA.16816.F32.BF16 R20, R16, R34, R20 ;  /* 0x000000221014723c */ /* 0x000fe20000041814 */
[----:B------:R-:W2:Y:S01]  /*8630*/  LDSM.16.MT88.4 R16, [R151+0x7800] ;  /* 0x007800009710783b */ /* 0x000ea20000004200 */
[C---:B------:R-:W-:Y:S01]  /*8640*/  F2FP.BF16.PACK_AB R32, R162.reuse, R181 ;  /* 0x000000b5a220723e */ /* 0x040fe200000010ff */
[----:B------:R-:W-:Y:S01]  /*8650*/  FADD.FTZ R181, R181, R188 ;  /* 0x000000bcb5b57221 */ /* 0x000fe20000010000 */
[----:B------:R3:W-:Y:S03]  /*8660*/  MUFU.EX2 R131, R133 ;  /* 0x0000008500837308 */ /* 0x0007e60000000800 */
[----:B------:R-:W-:Y:S01]  /*8670*/  F2FP.BF16.PACK_AB R35, R57, R58 ;  /* 0x0000003a3923723e */ /* 0x000fe200000010ff */
[----:B------:R-:W-:Y:S01]  /*8680*/  FADD.FTZ R181, R162, R181 ;  /* 0x000000b5a2b57221 */ /* 0x000fe20000010000 */
[----:B------:R-:W-:-:S03]  /*8690*/  F2FP.BF16.PACK_AB R34, R156, R158 ;  /* 0x0000009e9c22723e */ /* 0x000fc600000010ff */
[----:B------:R-:W-:Y:S01]  /*86a0*/  FADD.FTZ R158, R158, R181 ;  /* 0x000000b59e9e7221 */ /* 0x000fe20000010000 */
[----:B------:R-:W-:Y:S01]  /*86b0*/  MUFU.EX2 R108, R110 ;  /* 0x0000006e006c7308 */ /* 0x000fe20000000800 */
[----:B------:R-:W-:Y:S02]  /*86c0*/  LEA R181, P0, R54, c[0x0][0x168], 0x1 ;  /* 0x00005a0036b57a11 */ /* 0x000fe400078008ff */
[C---:B-----5:R-:W-:Y:S01]  /*86d0*/  HMMA.16816.F32.BF16 R8, R32.reuse, R12, R8 ;  /* 0x0000000c2008723c */ /* 0x060fe20000041808 */
[----:B------:R-:W-:Y:S01]  /*86e0*/  FADD.FTZ R158, R156, R158 ;  /* 0x0000009e9c9e7221 */ /* 0x000fe20000010000 */
[----:B---3--:R-:W-:Y:S03]  /*86f0*/  LDSM.16.MT88.4 R132, [R150+0x8c00] ;  /* 0x008c00009684783b */ /* 0x008fe60000004200 */
[----:B------:R-:W-:Y:S03]  /*8700*/  MUFU.EX2 R182, R182 ;  /* 0x000000b600b67308 */ /* 0x000fe60000000800 */
[C---:B------:R-:W-:Y:S01]  /*8710*/  HMMA.16816.F32.BF16 R4, R32.reuse, R14, R4 ;  /* 0x0000000e2004723c */ /* 0x040fe20000041804 */
[----:B------:R-:W3:Y:S07]  /*8720*/  LDSM.16.MT88.4 R12, [R150+0x7800] ;  /* 0x00780000960c783b */ /* 0x000eee0000004200 */
[C---:B-1----:R-:W-:Y:S08]  /*8730*/  HMMA.16816.F32.BF16 R24, R32.reuse, R28, R24 ;  /* 0x0000001c2018723c */ /* 0x042ff00000041818 */
[----:B------:R-:W-:Y:S07]  /*8740*/  HMMA.16816.F32.BF16 R28, R32, R30, R20 ;  /* 0x0000001e201c723c */ /* 0x000fee0000041814 */
[----:B------:R-:W-:Y:S01]  /*8750*/  FFMA.FTZ R20, R123, c[0x0][0x23c], -R77 ;  /* 0x00008f007b147a23 */ /* 0x000fe2000001084d */
[----:B------:R-:W-:Y:S01]  /*8760*/  F2FP.BF16.PACK_AB R33, R55, R56 ;  /* 0x000000383721723e */ /* 0x000fe200000010ff */
[----:B------:R-:W1:Y:S01]  /*8770*/  MUFU.EX2 R123, R129 ;  /* 0x00000081007b7308 */ /* 0x000e620000000800 */
[----:B------:R-:W-:-:S02]  /*8780*/  F2FP.BF16.PACK_AB R35, R51, R52 ;  /* 0x000000343323723e */ /* 0x000fc400000010ff */
[----:B------:R-:W-:Y:S01]  /*8790*/  F2FP.BF16.PACK_AB R32, R147, R154 ;  /* 0x0000009a9320723e */ /* 0x000fe200000010ff */
[----:B------:R-:W-:Y:S01]  /*87a0*/  FADD.FTZ R154, R154, R158 ;  /* 0x0000009e9a9a7221 */ /* 0x000fe20000010000 */
[----:B----4-:R-:W-:-:S03]  /*87b0*/  F2FP.BF16.PACK_AB R34, R138, R142 ;  /* 0x0000008e8a22723e */ /* 0x010fc600000010ff */
[----:B------:R4:W5:Y:S01]  /*87c0*/  MUFU.EX2 R119, R20 ;  /* 0x0000001400777308 */ /* 0x0009620000000800 */
[----:B------:R-:W-:-:S03]  /*87d0*/  FADD.FTZ R154, R147, R154 ;  /* 0x0000009a939a7221 */ /* 0x000fc60000010000 */
[----:B--2---:R-:W-:Y:S01]  /*87e0*/  HMMA.16816.F32.BF16 R8, R32, R16, R8 ;  /* 0x000000102008723c */ /* 0x004fe20000041808 */
[----:B------:R-:W-:Y:S02]  /*87f0*/  FADD.FTZ R154, R142, R154 ;  /* 0x0000009a8e9a7221 */ /* 0x000fe40000010000 */
[----:B------:R-:W-:Y:S02]  /*8800*/  LDSM.16.MT88.4 R140, [R151+0x8c00] ;  /* 0x008c0000978c783b */ /* 0x000fe40000004200 */
[----:B------:R-:W-:-:S03]  /*8810*/  FADD.FTZ R138, R138, R154 ;  /* 0x0000009a8a8a7221 */ /* 0x000fc60000010000 */
[----:B------:R-:W-:Y:S01]  /*8820*/  HMMA.16816.F32.BF16 R4, R32, R18, R4 ;  /* 0x000000122004723c */ /* 0x000fe20000041804 */
[----:B------:R-:W2:Y:S01]  /*8830*/  LDSM.16.MT88.4 R16, [R150+0x7c00] ;  /* 0x007c00009610783b */ /* 0x000ea20000004200 */
[----:B-1----:R-:W-:-:S03]  /*8840*/  FADD.FTZ R138, R123, R138 ;  /* 0x0000008a7b8a7221 */ /* 0x002fc60000010000 */
[----:B----4-:R-:W1:Y:S01]  /*8850*/  LDSM.16.MT88.4 R20, [R151+0x7c00] ;  /* 0x007c00009714783b */ /* 0x010e620000004200 */
[C---:B-----5:R-:W-:Y:S02]  /*8860*/  FADD.FTZ R138, R119.reuse, R138 ;  /* 0x0000008a778a7221 */ /* 0x060fe40000010000 */
[C---:B---3--:R-:W-:Y:S07]  /*8870*/  HMMA.16816.F32.BF16 R24, R32.reuse, R12, R24 ;  /* 0x0000000c2018723c */ /* 0x048fee0000041818 */
[----:B------:R-:W-:Y:S01]  /*8880*/  F2FP.BF16.PACK_AB R13, R48, R50 ;  /* 0x00000032300d723e */ /* 0x000fe200000010ff */
[----:B------:R-:W-:Y:S01]  /*8890*/  HMMA.16816.F32.BF16 R28, R32, R14, R28 ;  /* 0x0000000e201c723c */ /* 0x000fe2000004181c */
[----:B------:R-:W-:-:S06]  /*88a0*/  F2FP.BF16.PACK_AB R12, R119, R123 ;  /* 0x0000007b770c723e */ /* 0x000fcc00000010ff */
[----:B------:R-:W-:Y:S01]  /*88b0*/  FADD.FTZ R32, R106, R107 ;  /* 0x0000006b6a207221 */ /* 0x000fe20000010000 */
[----:B------:R-:W-:Y:S01]  /*88c0*/  F2FP.BF16.PACK_AB R15, R46, R47 ;  /* 0x0000002f2e0f723e */ /* 0x000fe200000010ff */
[----:B------:R-:W-:Y:S01]  /*88d0*/  MUFU.EX2 R106, R109 ;  /* 0x0000006d006a7308 */ /* 0x000fe20000000800 */
[----:B------:R-:W-:Y:S01]  /*88e0*/  F2FP.BF16.PACK_AB R14, R112, R115 ;  /* 0x00000073700e723e */ /* 0x000fe200000010ff */
[----:B------:R-:W-:Y:S02]  /*88f0*/  FADD.FTZ R32, R103, R32 ;  /* 0x0000002067207221 */ /* 0x000fe40000010000 */
[----:B------:R-:W-:Y:S02]  /*8900*/  FADD.FTZ R115, R115, R138 ;  /* 0x0000008a73737221 */ /* 0x000fe40000010000 */
[----:B------:R-:W-:Y:S02]  /*8910*/  FADD.FTZ R101, R101, R32 ;  /* 0x0000002065657221 */ /* 0x000fe40000010000 */
[----:B------:R-:W3:Y:S01]  /*8920*/  LDSM.16.MT88.4 R32, [R151+0x8000] ;  /* 0x008000009720783b */ /* 0x000ee20000004200 */
[----:B------:R-:W4:Y:S01]  /*8930*/  MUFU.EX2 R103, R104 ;  /* 0x0000006800677308 */ /* 0x000f220000000800 */
[----:B------:R-:W-:-:S02]  /*8940*/  FADD.FTZ R101, R100, R101 ;  /* 0x0000006564657221 */ /* 0x000fc40000010000 */
[----:B------:R-:W-:Y:S02]  /*8950*/  FADD.FTZ R115, R112, R115 ;  /* 0x0000007370737221 */ /* 0x000fe40000010000 */
[----:B------:R-:W-:Y:S01]  /*8960*/  FADD.FTZ R99, R99, R101 ;  /* 0x0000006563637221 */ /* 0x000fe20000010000 */
[----:B--2---:R-:W-:Y:S02]  /*8970*/  HMMA.16816.F32.BF16 R24, R12, R16, R24 ;  /* 0x000000100c18723c */ /* 0x004fe40000041818 */
[----:B------:R-:W-:Y:S01]  /*8980*/  MUFU.EX2 R100, R102 ;  /* 0x0000006600647308 */ /* 0x000fe20000000800 */
[----:B------:R-:W-:-:S04]  /*8990*/  FADD.FTZ R99, R96, R99 ;  /* 0x0000006360637221 */ /* 0x000fc80000010000 */
[----:B------:R-:W-:Y:S01]  /*89a0*/  FADD.FTZ R95, R95, R99 ;  /* 0x000000635f5f7221 */ /* 0x000fe20000010000 */
[----:B-1----:R-:W-:Y:S02]  /*89b0*/  HMMA.16816.F32.BF16 R8, R12, R20, R8 ;  /* 0x000000140c08723c */ /* 0x002fe40000041808 */
[----:B------:R-:W1:Y:S01]  /*89c0*/  MUFU.EX2 R96, R98 ;  /* 0x0000006200607308 */ /* 0x000e620000000800 */
[----:B------:R-:W-:-:S04]  /*89d0*/  FADD.FTZ R16, R94, R95 ;  /* 0x0000005f5e107221 */ /* 0x000fc80000010000 */
[----:B------:R-:W-:Y:S01]  /*89e0*/  FADD.FTZ R16, R75, R16 ;  /* 0x000000104b107221 */ /* 0x000fe20000010000 */
[C---:B------:R-:W-:Y:S01]  /*89f0*/  HMMA.16816.F32.BF16 R4, R12.reuse, R22, R4 ;  /* 0x000000160c04723c */ /* 0x040fe20000041804 */
[----:B------:R-:W2:Y:S02]  /*8a00*/  LDSM.16.MT88.4 R20, [R150+0x8000] ;  /* 0x008000009614783b */ /* 0x000ea40000004200 */
[----:B------:R-:W-:Y:S01]  /*8a10*/  FADD.FTZ R16, R74, R16 ;  /* 0x000000104a107221 */ /* 0x000fe20000010000 */
[----:B------:R-:W-:Y:S01]  /*8a20*/  MUFU.EX2 R94, R97 ;  /* 0x00000061005e7308 */ /* 0x000fe20000000800 */
[----:B------:R-:W-:Y:S02]  /*8a30*/  FFMA.FTZ R74, R93, c[0x0][0x23c], -R77 ;  /* 0x00008f005d4a7a23 */ /* 0x000fe4000001084d */
[----:B------:R-:W-:Y:S01]  /*8a40*/  FADD.FTZ R16, R73, R16 ;  /* 0x0000001049107221 */ /* 0x000fe20000010000 */
[----:B------:R-:W-:Y:S03]  /*8a50*/  HMMA.16816.F32.BF16 R28, R12, R18, R28 ;  /* 0x000000120c1c723c */ /* 0x000fe6000004181c */
[----:B------:R-:W-:Y:S01]  /*8a60*/  FADD.FTZ R16, R72, R16 ;  /* 0x0000001048107221 */ /* 0x000fe20000010000 */
[----:B------:R-:W-:Y:S03]  /*8a70*/  MUFU.EX2 R74, R74 ;  /* 0x0000004a004a7308 */ /* 0x000fe60000000800 */
[----:B------:R-:W-:-:S02]  /*8a80*/  F2FP.BF16.PACK_AB R13, R105, R3 ;  /* 0x00000003690d723e */ /* 0x000fc400000010ff */
[----:B------:R-:W-:Y:S02]  /*8a90*/  F2FP.BF16.PACK_AB R15, R146, R117 ;  /* 0x00000075920f723e */ /* 0x000fe400000010ff */
[----:B----4-:R-:W-:Y:S01]  /*8aa0*/  F2FP.BF16.PACK_AB R12, R103, R106 ;  /* 0x0000006a670c723e */ /* 0x010fe200000010ff */
[----:B------:R-:W4:Y:S01]  /*8ab0*/  MUFU.EX2 R72, R92 ;  /* 0x0000005c00487308 */ /* 0x000f220000000800 */
[----:B-1----:R-:W-:Y:S01]  /*8ac0*/  F2FP.BF16.PACK_AB R14, R96, R100 ;  /* 0x00000064600e723e */ /* 0x002fe200000010ff */
[----:B------:R-:W-:-:S04]  /*8ad0*/  FADD.FTZ R106, R106, R115 ;  /* 0x000000736a6a7221 */ /* 0x000fc80000010000 */
[----:B------:R-:W-:Y:S02]  /*8ae0*/  FADD.FTZ R106, R103, R106 ;  /* 0x0000006a676a7221 */ /* 0x000fe40000010000 */
[----:B---3--:R-:W-:Y:S01]  /*8af0*/  HMMA.16816.F32.BF16 R8, R12, R32, R8 ;  /* 0x000000200c08723c */ /* 0x008fe20000041808 */
[----:B------:R-:W-:Y:S01]  /*8b00*/  MUFU.EX2 R75, R81 ;  /* 0x00000051004b7308 */ /* 0x000fe20000000800 */
[----:B------:R-:W-:-:S04]  /*8b10*/  FADD.FTZ R100, R100, R106 ;  /* 0x0000006a64647221 */ /* 0x000fc80000010000 */
[----:B------:R-:W-:Y:S02]  /*8b20*/  FADD.FTZ R100, R96, R100 ;  /* 0x0000006460647221 */ /* 0x000fe40000010000 */
[----:B------:R-:W-:Y:S01]  /*8b30*/  FADD.FTZ R32, R71, R16 ;  /* 0x0000001047207221 */ /* 0x000fe20000010000 */
[C---:B------:R-:W-:Y:S01]  /*8b40*/  HMMA.16816.F32.BF16 R4, R12.reuse, R34, R4 ;  /* 0x000000220c04723c */ /* 0x040fe20000041804 */
[----:B------:R-:W1:Y:S02]  /*8b50*/  LDSM.16.MT88.4 R16, [R151+0x8400] ;  /* 0x008400009710783b */ /* 0x000e640000004200 */
[----:B------:R-:W-:Y:S02]  /*8b60*/  FADD.FTZ R32, R70, R32 ;  /* 0x0000002046207221 */ /* 0x000fe40000010000 */
[----:B------:R-:W-:Y:S02]  /*8b70*/  MUFU.EX2 R70, R91 ;  /* 0x0000005b00467308 */ /* 0x000fe40000000800 */
[----:B------:R-:W-:Y:S01]  /*8b80*/  FADD.FTZ R32, R69, R32 ;  /* 0x0000002045207221 */ /* 0x000fe20000010000 */
[----:B--2---:R-:W-:Y:S03]  /*8b90*/  HMMA.16816.F32.BF16 R24, R12, R20, R24 ;  /* 0x000000140c18723c */ /* 0x004fe60000041818 */
[----:B------:R-:W-:-:S02]  /*8ba0*/  FADD.FTZ R32, R68, R32 ;  /* 0x0000002044207221 */ /* 0x000fc40000010000 */
[----:B------:R-:W2:Y:S02]  /*8bb0*/  MUFU.EX2 R68, R90 ;  /* 0x0000005a00447308 */ /* 0x000ea40000000800 */
[----:B------:R-:W-:Y:S01]  /*8bc0*/  FADD.FTZ R67, R67, R32 ;  /* 0x0000002043437221 */ /* 0x000fe20000010000 */
[----:B------:R-:W-:Y:S01]  /*8bd0*/  HMMA.16816.F32.BF16 R28, R12, R22, R28 ;  /* 0x000000160c1c723c */ /* 0x000fe2000004181c */
[----:B------:R-:W3:Y:S02]  /*8be0*/  LDSM.16.MT88.4 R32, [R150+0x8400] ;  /* 0x008400009620783b */ /* 0x000ee40000004200 */
[----:B------:R-:W-:Y:S02]  /*8bf0*/  FADD.FTZ R67, R66, R67 ;  /* 0x0000004342437221 */ /* 0x000fe40000010000 */
[----:B------:R-:W-:Y:S02]  /*8c00*/  MUFU.EX2 R66, R80 ;  /* 0x0000005000427308 */ /* 0x000fe40000000800 */
[----:B------:R-:W-:Y:S01]  /*8c10*/  FADD.FTZ R65, R65, R67 ;  /* 0x0000004341417221 */ /* 0x000fe20000010000 */
[----:B------:R-:W-:-:S02]  /*8c20*/  F2FP.BF16.PACK_AB R13, R183, R157 ;  /* 0x0000009db70d723e */ /* 0x000fc400000010ff */
[----:B------:R-:W-:Y:S01]  /*8c30*/  F2FP.BF16.PACK_AB R15, R180, R190 ;  /* 0x000000beb40f723e */ /* 0x000fe200000010ff */
[----:B------:R-:W-:Y:S01]  /*8c40*/  FADD.FTZ R65, R64, R65 ;  /* 0x0000004140417221 */ /* 0x000fe20000010000 */
[----:B----4-:R-:W-:Y:S01]  /*8c50*/  F2FP.BF16.PACK_AB R12, R72, R74 ;  /* 0x0000004a480c723e */ /* 0x010fe200000010ff */
[----:B------:R-:W-:Y:S01]  /*8c60*/  MUFU.EX2 R64, R89 ;  /* 0x0000005900407308 */ /* 0x000fe20000000800 */
[----:B--2---:R-:W-:Y:S01]  /*8c70*/  F2FP.BF16.PACK_AB R14, R68, R70 ;  /* 0x00000046440e723e */ /* 0x004fe200000010ff */
[----:B------:R-:W-:Y:S02]  /*8c80*/  FADD.FTZ R20, R63, R65 ;  /* 0x000000413f147221 */ /* 0x000fe40000010000 */
[----:B------:R-:W-:Y:S02]  /*8c90*/  FADD.FTZ R74, R74, R100 ;  /* 0x000000644a4a7221 */ /* 0x000fe40000010000 */
[----:B------:R-:W-:Y:S02]  /*8ca0*/  FADD.FTZ R20, R62, R20 ;  /* 0x000000143e147221 */ /* 0x000fe40000010000 */
[----:B------:R-:W2:Y:S01]  /*8cb0*/  MUFU.EX2 R62, R88 ;  /* 0x00000058003e7308 */ /* 0x000ea20000000800 */
[----:B------:R-:W-:Y:S01]  /*8cc0*/  FADD.FTZ R74, R72, R74 ;  /* 0x0000004a484a7221 */ /* 0x000fe20000010000 */
[----:B-1----:R-:W-:Y:S03]  /*8cd0*/  HMMA.16816.F32.BF16 R8, R12, R16, R8 ;  /* 0x000000100c08723c */ /* 0x002fe60000041808 */
        /* <DEDUP_REMOVED lines=8> */
[----:B---3--:R-:W-:Y:S03]  /*8d60*/  HMMA.16816.F32.BF16 R24, R12, R32, R24 ;  /* 0x000000200c18723c */ /* 0x008fe60000041818 */
[----:B------:R-:W-:-:S02]  /*8d70*/  FADD.FTZ R16, R58, R16 ;  /* 0x000000103a107221 */ /* 0x000fc40000010000 */
[----:B------:R-:W3:Y:S02]  /*8d80*/  MUFU.EX2 R58, R86 ;  /* 0x00000056003a7308 */ /* 0x000ee40000000800 */
[----:B------:R-:W-:Y:S01]  /*8d90*/  FADD.FTZ R16, R57, R16 ;  /* 0x0000001039107221 */ /* 0x000fe20000010000 */
[----:B------:R-:W-:Y:S01]  /*8da0*/  HMMA.16816.F32.BF16 R28, R12, R34, R28 ;  /* 0x000000220c1c723c */ /* 0x000fe2000004181c */
[----:B------:R-:W-:Y:S02]  /*8db0*/  FFMA.FTZ R33, R85, c[0x0][0x23c], -R77 ;  /* 0x00008f0055217a23 */ /* 0x000fe4000001084d */
[----:B------:R-:W-:Y:S02]  /*8dc0*/  FADD.FTZ R56, R56, R16 ;  /* 0x0000001038387221 */ /* 0x000fe40000010000 */
[----:B------:R-:W4:Y:S01]  /*8dd0*/  LDSM.16.MT88.4 R16, [R150+0x8800] ;  /* 0x008800009610783b */ /* 0x000f220000004200 */
[----:B------:R-:W-:Y:S01]  /*8de0*/  FFMA.FTZ R32, R79, c[0x0][0x23c], -R76 ;  /* 0x00008f004f207a23 */ /* 0x000fe2000001084c */
[----:B------:R-:W-:Y:S01]  /*8df0*/  F2FP.BF16.PACK_AB R13, R131, R153 ;  /* 0x00000099830d723e */ /* 0x000fe200000010ff */
[----:B------:R-:W-:Y:S01]  /*8e00*/  FADD.FTZ R56, R55, R56 ;  /* 0x0000003837387221 */ /* 0x000fe20000010000 */
[----:B------:R-:W-:Y:S01]  /*8e10*/  F2FP.BF16.PACK_AB R15, R94, R108 ;  /* 0x0000006c5e0f723e */ /* 0x000fe200000010ff */
[----:B------:R-:W5:Y:S01]  /*8e20*/  MUFU.EX2 R33, R33 ;  /* 0x0000002100217308 */ /* 0x000f620000000800 */
[----:B--2---:R-:W-:Y:S01]  /*8e30*/  F2FP.BF16.PACK_AB R12, R62, R64 ;  /* 0x000000403e0c723e */ /* 0x004fe200000010ff */
[----:B------:R-:W-:Y:S01]  /*8e40*/  FADD.FTZ R56, R52, R56 ;  /* 0x0000003834387221 */ /* 0x000fe20000010000 */
[----:B---3--:R-:W-:Y:S01]  /*8e50*/  F2FP.BF16.PACK_AB R14, R58, R60 ;  /* 0x0000003c3a0e723e */ /* 0x008fe200000010ff */
[----:B------:R-:W-:-:S02]  /*8e60*/  FADD.FTZ R64, R64, R70 ;  /* 0x0000004640407221 */ /* 0x000fc40000010000 */
[----:B------:R-:W-:Y:S02]  /*8e70*/  FADD.FTZ R51, R51, R56 ;  /* 0x0000003833337221 */ /* 0x000fe40000010000 */
[----:B------:R-:W2:Y:S01]  /*8e80*/  MUFU.EX2 R32, R32 ;  /* 0x0000002000207308 */ /* 0x000ea20000000800 */
[----:B------:R-:W-:Y:S02]  /*8e90*/  FADD.FTZ R64, R62, R64 ;  /* 0x000000403e407221 */ /* 0x000fe40000010000 */
[----:B------:R-:W-:Y:S02]  /*8ea0*/  FADD.FTZ R51, R50, R51 ;  /* 0x0000003332337221 */ /* 0x000fe40000010000 */
[----:B------:R-:W-:Y:S02]  /*8eb0*/  FADD.FTZ R60, R60, R64 ;  /* 0x000000403c3c7221 */ /* 0x000fe40000010000 */
[----:B------:R-:W-:Y:S01]  /*8ec0*/  FADD.FTZ R51, R48, R51 ;  /* 0x0000003330337221 */ /* 0x000fe20000010000 */
[----:B-1----:R-:W-:Y:S01]  /*8ed0*/  HMMA.16816.F32.BF16 R4, R12, R22, R4 ;  /* 0x000000160c04723c */ /* 0x002fe20000041804 */
[----:B------:R-:W-:-:S02]  /*8ee0*/  FADD.FTZ R60, R58, R60 ;  /* 0x0000003c3a3c7221 */ /* 0x000fc40000010000 */
[----:B------:R-:W-:Y:S02]  /*8ef0*/  FADD.FTZ R47, R47, R51 ;  /* 0x000000332f2f7221 */ /* 0x000fe40000010000 */
[----:B-----5:R-:W-:Y:S02]  /*8f00*/  FADD.FTZ R60, R33, R60 ;  /* 0x0000003c213c7221 */ /* 0x020fe40000010000 */
[----:B------:R-:W-:Y:S01]  /*8f10*/  FADD.FTZ R22, R46, R47 ;  /* 0x0000002f2e167221 */ /* 0x000fe20000010000 */
[----:B------:R-:W-:Y:S03]  /*8f20*/  HMMA.16816.F32.BF16 R8, R12, R20, R8 ;  /* 0x000000140c08723c */ /* 0x000fe60000041808 */
[----:B------:R-:W-:-:S04]  /*8f30*/  FADD.FTZ R22, R3, R22 ;  /* 0x0000001603167221 */ /* 0x000fc80000010000 */
[----:B------:R-:W-:Y:S02]  /*8f40*/  FADD.FTZ R22, R105, R22 ;  /* 0x0000001669167221 */ /* 0x000fe40000010000 */
[--C-:B------:R-:W-:Y:S02]  /*8f50*/  FFMA.FTZ R20, R84, c[0x0][0x23c], -R77.reuse ;  /* 0x00008f0054147a23 */ /* 0x100fe4000001084d */
[----:B------:R-:W-:Y:S01]  /*8f60*/  FADD.FTZ R117, R117, R22 ;  /* 0x0000001675757221 */ /* 0x000fe20000010000 */
[----:B----4-:R-:W-:Y:S01]  /*8f70*/  HMMA.16816.F32.BF16 R24, R12, R16, R24 ;  /* 0x000000100c18723c */ /* 0x010fe20000041818 */
[----:B------:R-:W-:Y:S02]  /*8f80*/  FFMA.FTZ R21, R83, c[0x0][0x23c], -R77 ;  /* 0x00008f0053157a23 */ /* 0x000fe4000001084d */
[----:B------:R-:W-:Y:S01]  /*8f90*/  FADD.FTZ R117, R146, R117 ;  /* 0x0000007592757221 */ /* 0x000fe20000010000 */
[----:B------:R-:W1:Y:S01]  /*8fa0*/  MUFU.EX2 R20, R20 ;  /* 0x0000001400147308 */ /* 0x000e620000000800 */
[----:B------:R-:W-:-:S02]  /*8fb0*/  FFMA.FTZ R77, R82, c[0x0][0x23c], -R77 ;  /* 0x00008f00524d7a23 */ /* 0x000fc4000001084d */
[----:B------:R-:W-:Y:S01]  /*8fc0*/  FADD.FTZ R117, R157, R117 ;  /* 0x000000759d757221 */ /* 0x000fe20000010000 */
[----:B------:R-:W-:Y:S03]  /*8fd0*/  HMMA.16816.F32.BF16 R28, R12, R18, R28 ;  /* 0x000000120c1c723c */ /* 0x000fe6000004181c */
[----:B------:R-:W-:Y:S01]  /*8fe0*/  FADD.FTZ R183, R183, R117 ;  /* 0x00000075b7b77221 */ /* 0x000fe20000010000 */
[----:B------:R-:W3:Y:S03]  /*8ff0*/  MUFU.EX2 R21, R21 ;  /* 0x0000001500157308 */ /* 0x000ee60000000800 */
[----:B------:R-:W-:Y:S01]  /*9000*/  FADD.FTZ R183, R190, R183 ;  /* 0x000000b7beb77221 */ /* 0x000fe20000010000 */
[----:B------:R-:W-:Y:S02]  /*9010*/  F2FP.BF16.PACK_AB R13, R66, R75 ;  /* 0x0000004b420d723e */ /* 0x000fe400000010ff */
[----:B--2---:R-:W-:Y:S01]  /*9020*/  F2FP.BF16.PACK_AB R15, R182, R32 ;  /* 0x00000020b60f723e */ /* 0x004fe200000010ff */
[----:B------:R-:W-:Y:S01]  /*9030*/  FADD.FTZ R180, R180, R183 ;  /* 0x000000b7b4b47221 */ /* 0x000fe20000010000 */
[----:B------:R-:W2:Y:S01]  /*9040*/  MUFU.EX2 R3, R77 ;  /* 0x0000004d00037308 */ /* 0x000ea20000000800 */
[C---:B-1----:R-:W-:Y:S01]  /*9050*/  F2FP.BF16.PACK_AB R12, R20.reuse, R33 ;  /* 0x00000021140c723e */ /* 0x042fe200000010ff */
[----:B------:R-:W-:-:S02]  /*9060*/  FADD.FTZ R60, R20, R60 ;  /* 0x0000003c143c7221 */ /* 0x000fc40000010000 */
[----:B------:R-:W-:-:S04]  /*9070*/  FADD.FTZ R180, R153, R180 ;  /* 0x000000b499b47221 */ /* 0x000fc80000010000 */
[----:B------:R-:W-:Y:S01]  /*9080*/  FADD.FTZ R131, R131, R180 ;  /* 0x000000b483837221 */ /* 0x000fe20000010000 */
[----:B------:R-:W-:Y:S01]  /*9090*/  LEA.HI.X R180, R54, c[0x0][0x16c], R53, 0x1, P0 ;  /* 0x00005b0036b47a11 */ /* 0x000fe200000f0c35 */
[----:B---3--:R-:W-:Y:S02]  /*90a0*/  FADD.FTZ R60, R21, R60 ;  /* 0x0000003c153c7221 */ /* 0x008fe40000010000 */
[----:B------:R-:W-:-:S04]  /*90b0*/  FADD.FTZ R131, R108, R131 ;  /* 0x000000836c837221 */ /* 0x000fc80000010000 */
[----:B------:R-:W-:Y:S01]  /*90c0*/  FADD.FTZ R94, R94, R131 ;  /* 0x000000835e5e7221 */ /* 0x000fe20000010000 */
[C---:B--2---:R-:W-:Y:S01]  /*90d0*/  F2FP.BF16.PACK_AB R14, R3.reuse, R21 ;  /* 0x00000015030e723e */ /* 0x044fe200000010ff */
[----:B------:R-:W-:Y:S02]  /*90e0*/  FADD.FTZ R183, R3, R60 ;  /* 0x0000003c03b77221 */ /* 0x000fe40000010000 */
[----:B------:R-:W-:-:S04]  /*90f0*/  FADD.FTZ R94, R75, R94 ;  /* 0x0000005e4b5e7221 */ /* 0x000fc80000010000 */
[----:B------:R-:W-:Y:S01]  /*9100*/  FADD.FTZ R94, R66, R94 ;  /* 0x0000005e425e7221 */ /* 0x000fe20000010000 */
[----:B------:R-:W-:Y:S03]  /*9110*/  HMMA.16816.F32.BF16 R144, R12, R140, R8 ;  /* 0x0000008c0c90723c */ /* 0x000fe60000041808 */
[----:B------:R-:W-:-:S04]  /*9120*/  FADD.FTZ R94, R32, R94 ;  /* 0x0000005e205e7221 */ /* 0x000fc80000010000 */
[----:B------:R-:W-:Y:S01]  /*9130*/  FADD.FTZ R182, R182, R94 ;  /* 0x0000005eb6b67221 */ /* 0x000fe20000010000 */
[C---:B------:R-:W-:Y:S08]  /*9140*/  HMMA.16816.F32.BF16 R136, R12.reuse, R132, R24 ;  /* 0x000000840c88723c */ /* 0x040ff00000041818 */
[C---:B------:R-:W-:Y:S08]  /*9150*/  HMMA.16816.F32.BF16 R140, R12.reuse, R142, R4 ;  /* 0x0000008e0c8c723c */ /* 0x040ff00000041804 */
[----:B------:R-:W-:Y:S01]  /*9160*/  HMMA.16816.F32.BF16 R132, R12, R134, R28 ;  /* 0x000000860c84723c */ /* 0x000fe2000004181c */
[----:B------:R-:W-:Y:S07]  /*9170*/  @!P1 BRA `(.L_x_790) ;  /* 0x00006c7000009947 */ /* 0x000fee0003800000 */
        /* <DEDUP_REMOVED lines=25> */
[C---:B------:R-:W-:Y:S01]  /*9310*/  IMAD R4, R39.reuse, R4, R5 ;  /* 0x0000000427047224 */ /* 0x040fe200078e0205 */
[----:B------:R-:W-:Y:S02]  /*9320*/  LOP3.LUT R5, RZ, c[0x0][0x2d0], RZ, 0x33, !PT ;  /* 0x0000b400ff057a12 */ /* 0x000fe400078e33ff */
        /* <DEDUP_REMOVED lines=8> */
[----:B------:R-:W-:-:S07]  /*93b0*/  ISETP.NE.AND P1, PT, RZ, c[0x0][0x2d0], PT ;  /* 0x0000b400ff007a0c */ /* 0x000fce0003f25270 */
        /* <DEDUP_REMOVED lines=9> */
[----:B------:R1:W2:Y:S05]  /*9450*/  LDG.E R4, [R8.64] ;  /* 0x0000000a08047981 */ /* 0x0002aa000c1e1900 */
[----:B------:R-:W2:Y:S01]  /*9460*/  LDG.E R6, [R6.64] ;  /* 0x0000000a06067981 */ /* 0x000ea2000c1e1900 */
[----:B------:R-:W-:Y:S01]  /*9470*/  IMAD.IADD R3, R3, 0x1, -R5 ;  /* 0x0000000103037824 */ /* 0x000fe200078e0a05 */
[----:B------:R-:W-:-:S05]  /*9480*/  MOV R5, c[0x0][0x2d0] ;  /* 0x0000b40000057a02 */ /* 0x000fca0000000f00 */
[----:B------:R-:W-:-:S05]  /*9490*/  IMAD R5, R3, R5, -0x100 ;  /* 0xffffff0003057424 */ /* 0x000fca00078e0205 */
[----:B------:R-:W-:-:S05]  /*94a0*/  SHF.R.S32.HI R3, RZ, 0x1f, R5 ;  /* 0x0000001fff037819 */ /* 0x000fca0000011405 */
[----:B------:R-:W-:Y:S02]  /*94b0*/  IMAD R3, R3, c[0x0][0x1a0], RZ ;  /* 0x0000680003037a24 */ /* 0x000fe400078e02ff */
[----:B-1----:R-:W-:-:S04]  /*94c0*/  IMAD.WIDE.U32 R8, R5, c[0x0][0x1a0], RZ ;  /* 0x0000680005087a25 */ /* 0x002fc800078e00ff */
[----:B------:R-:W-:-:S05]  /*94d0*/  IMAD R3, R5, c[0x0][0x1a4], R3 ;  /* 0x0000690005037a24 */ /* 0x000fca00078e0203 */
[----:B------:R-:W-:Y:S01]  /*94e0*/  IADD3 R9, R9, R3, RZ ;  /* 0x0000000309097210 */ /* 0x000fe20007ffe0ff */
[----:B--2---:R-:W-:-:S05]  /*94f0*/  IMAD.IADD R6, R6, 0x1, -R4 ;  /* 0x0000000106067824 */ /* 0x004fca00078e0a04 */
[----:B------:R-:W-:-:S05]  /*9500*/  SHF.R.S32.HI R4, RZ, 0x1f, R6 ;  /* 0x0000001fff047819 */ /* 0x000fca0000011406 */
[----:B------:R-:W-:-:S04]  /*9510*/  IMAD R4, R4, c[0x0][0x188], RZ ;  /* 0x0000620004047a24 */ /* 0x000fc800078e02ff */
[C---:B------:R-:W-:Y:S02]  /*9520*/  IMAD R4, R6.reuse, c[0x0][0x18c], R4 ;  /* 0x0000630006047a24 */ /* 0x040fe400078e0204 */
[----:B------:R-:W-:-:S04]  /*9530*/  IMAD.WIDE.U32 R6, R6, c[0x0][0x188], R8 ;  /* 0x0000620006067a25 */ /* 0x000fc800078e0008 */
[----:B------:R-:W-:Y:S01]  /*9540*/  IMAD.IADD R3, R7, 0x1, R4 ;  /* 0x0000000107037824 */ /* 0x000fe200078e0204 */
[----:B------:R-:W-:Y:S01]  /*9550*/  MOV R4, R6 ;  /* 0x0000000600047202 */ /* 0x000fe20000000f00 */
[----:B------:R-:W-:Y:S05]  /*9560*/  BRA `(.L_x_792) ;  /* 0x0000004000007947 */ /* 0x000fea0003800000 */
.L_x_791:
[----:B------:R-:W-:-:S04]  /*9570*/  ULEA UR5, -UR4, URZ, 0x8 ;  /* 0x0000003f04057291 */ /* 0x000fc8000f8e413f */
[----:B------:R-:W-:Y:S02]  /*9580*/  USHF.R.S32.HI UR13, URZ, 0x1f, UR5 ;  /* 0x0000001f3f0d7899 */ /* 0x000fe40008011405 */
[----:B------:R-:W-:-:S04]  /*9590*/  MOV R4, UR5 ;  /* 0x0000000500047c02 */ /* 0x000fc80008000f00 */
[----:B------:R-:W-:Y:S02]  /*95a0*/  MOV R3, UR13 ;  /* 0x0000000d00037c02 */ /* 0x000fe40008000f00 */
.L_x_792:
[----:B------:R-:W-:Y:S01]  /*95b0*/  ISETP.GE.AND P0, PT, R174, c[0x0][0x220], PT ;  /* 0x00008800ae007a0c */ /* 0x000fe20003f06270 */
[----:B------:R-:W-:Y:S01]  /*95c0*/  IMAD.U32 R7, RZ, RZ, UR4 ;  /* 0x00000004ff077e24 */ /* 0x000fe2000f8e00ff */
[C---:B------:R-:W-:Y:S01]  /*95d0*/  LEA R44, P3, R4.reuse, R44, 0x1 ;  /* 0x0000002c042c7211 */ /* 0x040fe200078608ff */
[----:B------:R-:W-:Y:S02]  /*95e0*/  IMAD.U32 R6, RZ, RZ, UR4 ;  /* 0x00000004ff067e24 */ /* 0x000fe4000f8e00ff */
[----:B------:R-:W-:Y:S01]  /*95f0*/  IMAD.U32 R9, RZ, RZ, UR4 ;  /* 0x00000004ff097e24 */ /* 0x000fe2000f8e00ff */
[----:B------:R-:W-:Y:S01]  /*9600*/  LEA.HI.X R45, R4, R45, R3, 0x1, P3 ;  /* 0x0000002d042d7211 */ /* 0x000fe200018f0c03 */
[----:B------:R-:W-:Y:S02]  /*9610*/  IMAD.U32 R8, RZ, RZ, UR4 ;  /* 0x00000004ff087e24 */ /* 0x000fe4000f8e00ff */
[----:B------:R-:W-:Y:S02]  /*9620*/  IMAD.U32 R16, RZ, RZ, UR4 ;  /* 0x00000004ff107e24 */ /* 0x000fe4000f8e00ff */
[----:B------:R-:W-:-:S02]  /*9630*/  IMAD.U32 R14, RZ, RZ, UR4 ;  /* 0x00000004ff0e7e24 */ /* 0x000fc4000f8e00ff */
[----:B------:R-:W-:Y:S01]  /*9640*/  @!P0 IMAD.MOV.U32 R5, RZ, RZ, c[0x0][0x1a4] ;  /* 0x00006900ff058624 */ /* 0x000fe200078e00ff */
[-C--:B------:R-:W-:Y:S01]  /*9650*/  @!P0 LEA R7, P1, R7, R40.reuse, 0x6 ;  /* 0x0000002807078211 */ /* 0x080fe200078230ff */
[--C-:B------:R-:W-:Y:S01]  /*9660*/  @!P0 IMAD.MOV.U32 R10, RZ, RZ, R40.reuse ;  /* 0x000000ffff0a8224 */ /* 0x100fe200078e0028 */
[----:B------:R-:W-:Y:S01]  /*9670*/  @P0 STS [R171+0x5000], RZ ;  /* 0x005000ffab000388 */ /* 0x000fe20000000800 */
[----:B------:R-:W-:Y:S01]  /*9680*/  @!P0 IMAD.MOV.U32 R11, RZ, RZ, R43 ;  /* 0x000000ffff0b8224 */ /* 0x000fe200078e002b */
[-C--:B------:R-:W-:Y:S01]  /*9690*/  @!P0 LEA.HI.X R6, R6, R43.reuse, R5, 0x6, P1 ;  /* 0x0000002b06068211 */ /* 0x080fe200008f3405 */
[----:B------:R-:W-:Y:S01]  /*96a0*/  IMAD.U32 R12, RZ, RZ, UR4 ;  /* 0x00000004ff0c7e24 */ /* 0x000fe2000f8e00ff */
[----:B------:R-:W-:Y:S01]  /*96b0*/  @!P0 LEA R9, P1, R9, R40, 0x7 ;  /* 0x0000002809098211 */ /* 0x000fe200078238ff */
[----:B------:R-:W-:Y:S01]  /*96c0*/  @!P0 IMAD.MOV.U32 R42, RZ, RZ, R40 ;  /* 0x000000ffff2a8224 */ /* 0x000fe200078e0028 */
[----:B------:R-:W-:Y:S01]  /*96d0*/  @P0 STS [R171+0x5004], RZ ;  /* 0x005004ffab000388 */ /* 0x000fe20000000800 */
[----:B------:R-:W-:Y:S01]  /*96e0*/  @!P0 IMAD.WIDE.U32 R16, R16, 0xa0, R10 ;  /* 0x000000a010108825 */ /* 0x000fe200078e000a */
[----:B------:R-:W-:-:S02]  /*96f0*/  @!P0 LEA.HI.X R8, R8, R43, R5, 0x7, P1 ;  /* 0x0000002b08088211 */ /* 0x000fc400008f3c05 */
[----:B------:R-:W-:Y:S01]  /*9700*/  @!P0 IADD3 R5, P2, P1, R4, UR12, R40 ;  /* 0x0000000c04058c10 */ /* 0x000fe2000f95e028 */
[----:B------:R-:W-:Y:S01]  /*9710*/  @!P0 IMAD.WIDE.U32 R14, R14, 0xc0, R10 ;  /* 0x000000c00e0e8825 */ /* 0x000fe200078e000a */
[----:B------:R-:W-:Y:S03]  /*9720*/  @P0 STS.64 [R171+0x5008], RZ ;  /* 0x005008ffab000388 */ /* 0x000fe60000000a00 */
[----:B------:R-:W-:Y:S01]  /*9730*/  @!P0 IMAD.WIDE.U32 R12, R12, 0x60, R42 ;  /* 0x000000600c0c8825 */ /* 0x000fe200078e002a */
[----:B------:R-:W-:Y:S02]  /*9740*/  @!P0 IADD3.X R42, R3, UR9, R43, P2, P1 ;  /* 0x00000009032a8c10 */ /* 0x000fe400097e242b */
[C---:B------:R-:W-:Y:S01]  /*9750*/  @!P0 LEA R20, P1, R5.reuse, c[0x0][0x170], 0x1 ;  /* 0x00005c0005148a11 */ /* 0x040fe200078208ff */
[----:B------:R-:W-:Y:S01]  /*9760*/  @!P0 IMAD.MOV.U32 R11, RZ, RZ, c[0x0][0x1a4] ;  /* 0x00006900ff0b8624 */ /* 0x000fe200078e00ff */
[C---:B------:R-:W-:Y:S01]  /*9770*/  @!P0 IADD3 R12, P2, R4.reuse, R12, RZ ;  /* 0x0000000c040c8210 */ /* 0x040fe20007f5e0ff */
[----:B------:R-:W-:Y:S01]  /*9780*/  @!P0 IMAD.MOV.U32 R10, RZ, RZ, c[0x0][0x1a4] ;  /* 0x00006900ff0a8624 */ /* 0x000fe200078e00ff */
[----:B------:R-:W-:Y:S01]  /*9790*/  @!P0 LEA.HI.X R21, R5, c[0x0][0x174], R42, 0x1, P1 ;  /* 0x00005d0005158a11 */ /* 0x000fe200008f0c2a */
[----:B------:R-:W-:Y:S01]  /*97a0*/  @!P0 IMAD R11, R11, 0x60, RZ ;  /* 0x000000600b0b8824 */ /* 0x000fe200078e02ff */
[----:B------:R-:W-:Y:S01]  /*97b0*/  @!P0 IADD3 R5, P1, R4, R16, RZ ;  /* 0x0000001004058210 */ /* 0x000fe20007f3e0ff */
[----:B------:R-:W-:-:S02]  /*97c0*/  @!P0 IMAD R10, R10, 0xa0, RZ ;  /* 0x000000a00a0a8824 */ /* 0x000fc400078e02ff */
[----:B------:R-:W-:Y:S01]  /*97d0*/  IMAD.U32 R18, RZ, RZ, UR4 ;  /* 0x00000004ff127e24 */ /* 0x000fe2000f8e00ff */
[C---:B------:R-:W-:Y:S01]  /*97e0*/  @!P0 IADD3.X R16, R3.reuse, R13, R11, P2, !PT ;  /* 0x0000000d03108210 */ /* 0x040fe200017fe40b */
[----:B------:R-:W-:Y:S01]  /*97f0*/  @!P0 IMAD.MOV.U32 R41, RZ, RZ, R43 ;  /* 0x000000ffff298224 */ /* 0x000fe200078e002b */
[C---:B------:R-:W-:Y:S01]  /*9800*/  @!P0 IADD3 R7, P2, R4.reuse, R7, RZ ;  /* 0x0000000704078210 */ /* 0x040fe20007f5e0ff */
[----:B------:R-:W-:Y:S01]  /*9810*/  @!P0 IMAD.MOV.U32 R22, RZ, RZ, R44 ;  /* 0x000000ffff168224 */ /* 0x000fe200078e002c */
[----:B------:R-:W-:Y:S01]  /*9820*/  @!P0 IADD3.X R10, R3, R17, R10, P1, !PT ;  /* 0x00000011030a8210 */ /* 0x000fe20000ffe40a */
[----:B------:R-:W-:Y:S01]  /*9830*/  @!P0 IMAD.MOV.U32 R23, RZ, RZ, R45 ;  /* 0x000000ffff178224 */ /* 0x000fe200078e002d */
[----:B------:R-:W-:Y:S01]  /*9840*/  @!P0 IADD3 R9, P1, R4, R9, RZ ;  /* 0x0000000904098210 */ /* 0x000fe20007f3e0ff */
[----:B------:R-:W-:-:S03]  /*9850*/  @!P0 IMAD.WIDE.U32 R18, R18, 0xe0, R40 ;  /* 0x000000e012128825 */ /* 0x000fc600078e0028 */
[----:B------:R-:W-:Y:S01]  /*9860*/  @!PT LDS RZ, [RZ] ;  /* 0x00000000fffff984 */ /* 0x000fe20000000800 */
[----:B------:R-:W-:Y:S01]  /*9870*/  @!PT LDS RZ, [RZ] ;  /* 0x00000000fffff984 */ /* 0x000fe20000000800 */
[----:B------:R-:W-:Y:S01]  /*9880*/  @!PT LDS RZ, [RZ] ;  /* 0x00000000fffff984 */ /* 0x000fe20000000800 */
[----:B------:R1:W-:Y:S01]  /*9890*/  @!P0 LDGSTS.E.BYPASS.LTC128B.128 [R171+0x5000], [R22.64] ;  /* 0x0500000016ab8fae */ /* 0x0003e2000b901d4a */
[----:B------:R-:W-:Y:S02]  /*98a0*/  @!P0 IMAD.MOV.U32 R11, RZ, RZ, c[0x0][0x1a4] ;  /* 0x00006900ff0b8624 */ /* 0x000fe400078e00ff */
[----:B------:R-:W-:Y:S01]  /*98b0*/  @!P0 IMAD.X R6, R3, 0x1, R6, P2 ;  /* 0x0000000103068824 */ /* 0x000fe200010e0606 */
[C---:B------:R-:W-:Y:S01]  /*98c0*/  @!P0 IADD3 R14, P2, R4.reuse, R14, RZ ;  /* 0x0000000e040e8210 */ /* 0x040fe20007f5e0ff */
[----:B------:R-:W-:Y:S01]  /*98d0*/  @!P0 IMAD.MOV.U32 R13, RZ, RZ, c[0x0][0x1a4] ;  /* 0x00006900ff0d8624 */ /* 0x000fe200078e00ff */
[----:B------:R-:W-:Y:S01]  /*98e0*/  @P0 STS.128 [R171+0x5800], RZ ;  /* 0x005800ffab000388 */ /* 0x000fe20000000c00 */
[----:B------:R-:W-:Y:S02]  /*98f0*/  @!P0 IMAD R11, R11, 0xe0, RZ ;  /* 0x000000e00b0b8824 */ /* 0x000fe400078e02ff */
        /* <DEDUP_REMOVED lines=8> */
[----:B------:R-:W-:Y:S01]  /*9980*/  @!P0 IADD3.X R11, R3, R19, R11, P1, !PT ;  /* 0x00000013030b8210 */ /* 0x000fe20000ffe40b */
[----:B------:R-:W-:Y:S01]  /*9990*/  IMAD.SHL.U32 R118, R170, 0x100, RZ ;  /* 0x00000100aa767824 */ /* 0x000fe200078e00ff */
[----:B------:R-:W-:Y:S01]  /*99a0*/  @!P0 LEA.HI.X R19, R9, c[0x0][0x174], R8, 0x1, P3 ;  /* 0x00005d0009138a11 */ /* 0x000fe200018f0c08 */
[----:B------:R-:W-:Y:S01]  /*99b0*/  @P0 STS.128 [R171+0x6000], RZ ;  /* 0x006000ffab000388 */ /* 0x000fe20000000c00 */
[----:B------:R-:W-:-:S02]  /*99c0*/  @!P0 IADD3.X R13, R3, R13, R15, P2, !PT ;  /* 0x0000000d030d8210 */ /* 0x000fc400017fe40f */
[----:B------:R-:W-:Y:S02]  /*99d0*/  @!P0 LEA R8, P2, R14, c[0x0][0x170], 0x1 ;  /* 0x00005c000e088a11 */ /* 0x000fe400078408ff */
[----:B------:R-:W-:Y:S02]  /*99e0*/  LOP3.LUT R129, R118, R38, RZ, 0xfc, !PT ;  /* 0x0000002676817212 */ /* 0x000fe400078efcff */
[----:B------:R-:W-:Y:S02]  /*99f0*/  @!P0 LEA.HI.X R9, R14, c[0x0][0x174], R13, 0x1, P2 ;  /* 0x00005d000e098a11 */ /* 0x000fe400010f0c0d */
[----:B-1----:R-:W-:-:S04]  /*9a00*/  @!P0 LEA R22, P4, R7, c[0x0][0x170], 0x1 ;  /* 0x00005c0007168a11 */ /* 0x002fc800078808ff */
[----:B------:R-:W-:Y:S02]  /*9a10*/  @!P0 LEA.HI.X R23, R7, c[0x0][0x174], R6, 0x1, P4 ;  /* 0x00005d0007178a11 */ /* 0x000fe400020f0c06 */
[----:B------:R-:W-:Y:S02]  /*9a20*/  @!P0 LEA R24, P4, R12, c[0x0][0x170], 0x1 ;  /* 0x00005c000c188a11 */ /* 0x000fe400078808ff */
[----:B------:R-:W-:Y:S01]  /*9a30*/  @!P0 LEA R6, P1, R4, c[0x0][0x170], 0x1 ;  /* 0x00005c0004068a11 */ /* 0x000fe200078208ff */
[----:B------:R-:W-:Y:S01]  /*9a40*/  @!PT LDS RZ, [RZ] ;  /* 0x00000000fffff984 */ /* 0x000fe20000000800 */
[----:B------:R-:W-:Y:S01]  /*9a50*/  @!PT LDS RZ, [RZ] ;  /* 0x00000000fffff984 */ /* 0x000fe20000000800 */
[----:B------:R-:W-:Y:S01]  /*9a60*/  @!PT LDS RZ, [RZ] ;  /* 0x00000000fffff984 */ /* 0x000fe20000000800 */
[----:B------:R1:W-:Y:S01]  /*9a70*/  @!P0 LDGSTS.E.BYPASS.LTC128B.128 [R171+0x6000], [R22.64] ;  /* 0x0600000016ab8fae */ /* 0x0003e2000b901d4a */
[----:B------:R-:W-:Y:S02]  /*9a80*/  @!P0 LEA.HI.X R25, R12, c[0x0][0x174], R16, 0x1, P4 ;  /* 0x00005d000c198a11 */ /* 0x000fe400020f0c10 */
[----:B------:R-:W-:Y:S01]  /*9a90*/  @!P0 LEA.HI.X R7, R4, c[0x0][0x174], R11, 0x1, P1 ;  /* 0x00005d0004078a11 */ /* 0x000fe200008f0c0b */
[----:B------:R-:W-:Y:S01]  /*9aa0*/  @P0 STS.128 [R171+0x6800], RZ ;  /* 0x006800ffab000388 */ /* 0x000fe20000000c00 */
[----:B--2---:R-:W-:-:S02]  /*9ab0*/  @!P0 LEA R20, P3, R5, c[0x0][0x170], 0x1 ;  /* 0x00005c0005148a11 */ /* 0x004fc400078608ff */
[----:B------:R-:W-:Y:S01]  /*9ac0*/  ISETP.GE.AND P1, PT, R37, 0x3, PT ;  /* 0x000000032500780c */ /* 0x000fe20003f26270 */
[----:B------:R-:W-:Y:S01]  /*9ad0*/  @!PT LDS RZ, [RZ] ;  /* 0x00000000fffff984 */ /* 0x000fe20000000800 */
[----:B------:R-:W-:Y:S01]  /*9ae0*/  @!PT LDS RZ, [RZ] ;  /* 0x00000000fffff984 */ /* 0x000fe20000000800 */
[----:B------:R-:W-:Y:S01]  /*9af0*/  @!PT LDS RZ, [RZ] ;  /* 0x00000000fffff984 */ /* 0x000fe20000000800 */
[----:B------:R2:W-:Y:S01]  /*9b00*/  @!P0 LDGSTS.E.BYPASS.LTC128B.128 [R171+0x6800], [R24.64] ;  /* 0x0680000018ab8fae */ /* 0x0005e2000b901d4a */
[----:B------:R-:W-:-:S03]  /*9b10*/  @!P0 LEA.HI.X R21, R5, c[0x0][0x174], R10, 0x1, P3 ;  /* 0x00005d0005158a11 */ /* 0x000fc600018f0c0a */
        /* <DEDUP_REMOVED lines=21> */
[----:B--2---:R-:W2:Y:S04]  /*9c70*/  LDSM.16.M88.4 R24, [R165+0x1000] ;  /* 0x00100000a518783b */ /* 0x004ea80000000200 */
[----:B-1----:R-:W-:Y:S04]  /*9c80*/  LDSM.16.M88.4 R20, [R166] ;  /* 0x00000000a614783b */ /* 0x002fe80000000200 */
[----:B------:R-:W-:Y:S04]  /*9c90*/  LDSM.16.M88.4 R28, [R164+0x400] ;  /* 0x00040000a41c783b */ /* 0x000fe80000000200 */
[----:B----4-:R-:W-:Y:S04]  /*9ca0*/  LDSM.16.M88.4 R8, [R164] ;  /* 0x00000000a408783b */ /* 0x010fe80000000200 */
[----:B------:R-:W-:Y:S04]  /*9cb0*/  LDSM.16.M88.4 R32, [R164+0x1c00] ;  /* 0x001c0000a420783b */ /* 0x000fe80000000200 */
[----:B-----5:R-:W3:Y:S04]  /*9cc0*/  LDSM.16.M88.4 R4, [R165+0x1400] ;  /* 0x00140000a504783b */ /* 0x020ee80000000200 */
[----:B------:R-:W-:Y:S04]  /*9cd0*/  LDSM.16.M88.4 R84, [R165+0x3400] ;  /* 0x00340000a554783b */ /* 0x000fe80000000200 */
[----:B------:R-:W1:Y:S04]  /*9ce0*/  LDSM.16.M88.4 R60, [R165+0x3800] ;  /* 0x00380000a53c783b */ /* 0x000e680000000200 */
[----:B------:R-:W-:Y:S04]  /*9cf0*/  LDSM.16.M88.4 R40, [R165+0x3c00] ;  /* 0x003c0000a528783b */ /* 0x000fe80000000200 */
[----:B------:R-:W-:Y:S01]  /*9d00*/  LDSM.16.M88.4 R80, [R164+0x3800] ;  /* 0x00380000a450783b */ /* 0x000fe20000000200 */
[C---:B--2---:R-:W-:Y:S03]  /*9d10*/  HMMA.16816.F32.BF16 R12, R64.reuse, R24, RZ ;  /* 0x00000018400c723c */ /* 0x044fe600000418ff */
[----:B------:R-:W0:Y:S05]  /*9d20*/  LDGDEPBAR ;  /* 0x00000000000079af */ /* 0x000e2a0000000000 */
[C---:B------:R-:W-:Y:S08]  /*9d30*/  HMMA.16816.F32.BF16 R24, R64.reuse, R26, RZ ;  /* 0x0000001a4018723c */ /* 0x040ff000000418ff */
[----:B---3--:R-:W-:Y:S08]  /*9d40*/  HMMA.16816.F32.BF16 R16, R64, R4, RZ ;  /* 0x000000044010723c */ /* 0x008ff000000418ff */
[C---:B------:R-:W-:Y:S08]  /*9d50*/  HMMA.16816.F32.BF16 R12, R20.reuse, R8, R12 ;  /* 0x00000008140c723c */ /* 0x040ff0000004180c */
[----:B------:R-:W-:Y:S01]  /*9d60*/  HMMA.16816.F32.BF16 R24, R20, R10, R24 ;  /* 0x0000000a1418723c */ /* 0x000fe20000041818 */
[----:B------:R-:W2:Y:S07]  /*9d70*/  LDSM.16.M88.4 R8, [R165+0x1800] ;  /* 0x00180000a508783b */ /* 0x000eae0000000200 */
[----:B------:R-:W-:Y:S08]  /*9d80*/  HMMA.16816.F32.BF16 R4, R64, R6, RZ ;  /* 0x000000064004723c */ /* 0x000ff000000418ff */
[----:B------:R-:W-:Y:S01]  /*9d90*/  FMUL.FTZ R12, R12, c[0x0][0x2ec] ;  /* 0x0000bb000c0c7a20 */ /* 0x000fe20000410000 */
[----:B------:R-:W-:Y:S01]  /*9da0*/  HMMA.16816.F32.BF16 R16, R20, R28, R16 ;  /* 0x0000001c1410723c */ /* 0x000fe20000041810 */
[----:B------:R-:W-:-:S02]  /*9db0*/  FMUL.FTZ R13, R13, c[0x0][0x2ec] ;  /* 0x0000bb000d0d7a20 */ /* 0x000fc40000410000 */
[----:B------:R-:W-:Y:S01]  /*9dc0*/  FMUL.FTZ R15, R15, c[0x0][0x2ec] ;  /* 0x0000bb000f0f7a20 */ /* 0x000fe20000410000 */
[----:B------:R-:W-:Y:S01]  /*9dd0*/  MUFU.TANH R48, R12 ;  /* 0x0000000c00307308 */ /* 0x000fe20000002400 */
[----:B------:R-:W-:Y:S02]  /*9de0*/  FMUL.FTZ R3, R14, c[0x0][0x2ec] ;  /* 0x0000bb000e037a20 */ /* 0x000fe40000410000 */
[----:B------:R-:W-:Y:S01]  /*9df0*/  FMUL.FTZ R24, R24, c[0x0][0x2ec] ;  /* 0x0000bb0018187a20 */ /* 0x000fe20000410000 */
[----:B-1----:R-:W-:Y:S01]  /*9e00*/  HMMA.16816.F32.BF16 R72, R64, R60, RZ ;  /* 0x0000003c4048723c */ /* 0x002fe200000418ff */
[----:B------:R-:W-:Y:S02]  /*9e10*/  FMUL.FTZ R25, R25, c[0x0][0x2ec] ;  /* 0x0000bb0019197a20 */ /* 0x000fe40000410000 */
[----:B------:R-:W-:Y:S01]  /*9e20*/  FMUL.FTZ R26, R26, c[0x0][0x2ec] ;  /* 0x0000bb001a1a7a20 */ /* 0x000fe20000410000 */
[----:B------:R-:W1:Y:S01]  /*9e30*/  MUFU.TANH R76, R13 ;  /* 0x0000000d004c7308 */ /* 0x000e620000002400 */
[----:B------:R-:W-:-:S03]  /*9e40*/  FMUL.FTZ R27, R27, c[0x0][0x2ec] ;  /* 0x0000bb001b1b7a20 */ /* 0x000fc60000410000 */
[----:B------:R-:W-:Y:S04]  /*9e50*/  HMMA.16816.F32.BF16 R4, R20, R30, R4 ;  /* 0x0000001e1404723c */ /* 0x000fe80000041804 */
[----:B------:R3:W4:Y:S04]  /*9e60*/  MUFU.TANH R71, R15 ;  /* 0x0000000f00477308 */ /* 0x0007280000002400 */
[----:B--2---:R-:W-:Y:S01]  /*9e70*/  HMMA.16816.F32.BF16 R28, R64, R8, RZ ;  /* 0x00000008401c723c */ /* 0x004fe200000418ff */
[----:B------:R-:W-:Y:S02]  /*9e80*/  FMUL.FTZ R16, R16, c[0x0][0x2ec] ;  /* 0x0000bb0010107a20 */ /* 0x000fe40000410000 */
[----:B------:R-:W-:Y:S01]  /*9e90*/  FMUL.FTZ R17, R17, c[0x0][0x2ec] ;  /* 0x0000bb0011117a20 */ /* 0x000fe20000410000 */
[----:B------:R-:W-:Y:S01]  /*9ea0*/  MUFU.TANH R101, R24 ;  /* 0x0000001800657308 */ /* 0x000fe20000002400 */
[----:B------:R-:W-:-:S02]  /*9eb0*/  FMUL.FTZ R18, R18, c[0x0][0x2ec] ;  /* 0x0000bb0012127a20 */ /* 0x000fc40000410000 */
[----:B------:R-:W-:Y:S01]  /*9ec0*/  FMUL.FTZ R19, R19, c[0x0][0x2ec] ;  /* 0x0000bb0013137a20 */ /* 0x000fe20000410000 */
[C---:B------:R-:W-:Y:S01]  /*9ed0*/  HMMA.16816.F32.BF16 R8, R64.reuse, R10, RZ ;  /* 0x0000000a4008723c */ /* 0x040fe200000418ff */
[----:B---3--:R-:W2:Y:S03]  /*9ee0*/  LDSM.16.M88.4 R12, [R164+0x800] ;  /* 0x00080000a40c783b */ /* 0x008ea60000000200 */
[----:B------:R-:W3:Y:S04]  /*9ef0*/  MUFU.TANH R69, R25 ;  /* 0x0000001900457308 */ /* 0x000ee80000002400 */
[----:B------:R-:W-:Y:S01]  /*9f00*/  FMUL.FTZ R4, R4, c[0x0][0x2ec] ;  /* 0x0000bb0004047a20 */ /* 0x000fe20000410000 */
[----:B------:R-:W-:Y:S01]  /*9f10*/  HMMA.16816.F32.BF16 R56, R64, R40, RZ ;  /* 0x000000284038723c */ /* 0x000fe200000418ff */
[----:B------:R-:W-:-:S02]  /*9f20*/  FMUL.FTZ R5, R5, c[0x0][0x2ec] ;  /* 0x0000bb0005057a20 */ /* 0x000fc40000410000 */
[----:B------:R-:W-:Y:S01]  /*9f30*/  FMUL.FTZ R6, R6, c[0x0][0x2ec] ;  /* 0x0000bb0006067a20 */ /* 0x000fe20000410000 */
[----:B------:R-:W-:Y:S01]  /*9f40*/  MUFU.TANH R100, R26 ;  /* 0x0000001a00647308 */ /* 0x000fe20000002400 */
[----:B------:R-:W-:-:S03]  /*9f50*/  FMUL.FTZ R7, R7, c[0x0][0x2ec] ;  /* 0x0000bb0007077a20 */ /* 0x000fc60000410000 */
[C---:B------:R-:W-:Y:S04]  /*9f60*/  HMMA.16816.F32.BF16 R60, R64.reuse, R62, RZ ;  /* 0x0000003e403c723c */ /* 0x040fe800000418ff */
[----:B------:R5:W1:Y:S04]  /*9f70*/  MUFU.TANH R68, R27 ;  /* 0x0000001b00447308 */ /* 0x000a680000002400 */
[----:B------:R-:W-:Y:S04]  /*9f80*/  HMMA.16816.F32.BF16 R40, R64, R42, RZ ;  /* 0x0000002a4028723c */ /* 0x000fe800000418ff */
[----:B------:R-:W-:Y:S01]  /*9f90*/  MUFU.TANH R99, R16 ;  /* 0x0000001000637308 */ /* 0x000fe20000002400 */
[----:B-----5:R-:W5:Y:S07]  /*9fa0*/  LDSM.16.M88.4 R24, [R165+0x1c00] ;  /* 0x001c0000a518783b */ /* 0x020f6e0000000200 */
[----:B------:R-:W1:Y:S01]  /*9fb0*/  MUFU.TANH R50, R17 ;  /* 0x0000001100327308 */ /* 0x000e620000002400 */
[C---:B--2---:R-:W-:Y:S07]  /*9fc0*/  HMMA.16816.F32.BF16 R28, R20.reuse, R12, R28 ;  /* 0x0000000c141c723c */ /* 0x044fee000004181c */
[----:B------:R-:W-:Y:S01]  /*9fd0*/  MUFU.TANH R98, R18 ;  /* 0x0000001200627308 */ /* 0x000fe20000002400 */
[----:B------:R-:W-:Y:S07]  /*9fe0*/  HMMA.16816.F32.BF16 R8, R20, R14, R8 ;  /* 0x0000000e1408723c */ /* 0x000fee0000041808 */
[----:B------:R2:W1:Y:S08]  /*9ff0*/  MUFU.TANH R47, R19 ;  /* 0x00000013002f7308 */ /* 0x0004700000002400 */
[----:B------:R-:W-:Y:S01]  /*a000*/  MUFU.TANH R96, R4 ;  /* 0x0000000400607308 */ /* 0x000fe20000002400 */
[----:B------:R-:W-:Y:S01]  /*a010*/  FMUL.FTZ R28, R28, c[0x0][0x2ec] ;  /* 0x0000bb001c1c7a20 */ /* 0x000fe20000410000 */
[----:B--2---:R-:W2:Y:S06]  /*a020*/  LDSM.16.M88.4 R16, [R164+0xc00] ;  /* 0x000c0000a410783b */ /* 0x004eac0000000200 */
[----:B------:R-:W-:Y:S01]  /*a030*/  MUFU.TANH R39, R5 ;  /* 0x0000000500277308 */ /* 0x000fe20000002400 */
[----:B------:R-:W-:-:S02]  /*a040*/  FMUL.FTZ R29, R29, c[0x0][0x2ec] ;  /* 0x0000bb001d1d7a20 */ /* 0x000fc40000410000 */
[----:B------:R-:W-:Y:S02]  /*a050*/  FMUL.FTZ R30, R30, c[0x0][0x2ec] ;  /* 0x0000bb001e1e7a20 */ /* 0x000fe40000410000 */
[----:B------:R-:W-:Y:S01]  /*a060*/  FMUL.FTZ R31, R31, c[0x0][0x2ec] ;  /* 0x0000bb001f1f7a20 */ /* 0x000fe20000410000 */
[C---:B-----5:R-:W-:Y:S01]  /*a070*/  HMMA.16816.F32.BF16 R12, R64.reuse, R24, RZ ;  /* 0x00000018400c723c */ /* 0x060fe200000418ff */
[----:B------:R-:W-:Y:S01]  /*a080*/  FMUL.FTZ R8, R8, c[0x0][0x2ec] ;  /* 0x0000bb0008087a20 */ /* 0x000fe20000410000 */
[----:B------:R-:W-:Y:S01]  /*a090*/  MUFU.TANH R95, R6 ;  /* 0x00000006005f7308 */ /* 0x000fe20000002400 */
[----:B------:R-:W-:Y:S02]  /*a0a0*/  FMUL.FTZ R9, R9, c[0x0][0x2ec] ;  /* 0x0000bb0009097a20 */ /* 0x000fe40000410000 */
[----:B------:R-:W-:Y:S02]  /*a0b0*/  FMUL.FTZ R10, R10, c[0x0][0x2ec] ;  /* 0x0000bb000a0a7a20 */ /* 0x000fe40000410000 */
[----:B------:R-:W-:Y:S01]  /*a0c0*/  FMUL.FTZ R11, R11, c[0x0][0x2ec] ;  /* 0x0000bb000b0b7a20 */ /* 0x000fe20000410000 */
[----:B------:R-:W-:Y:S02]  /*a0d0*/  HMMA.16816.F32.BF16 R24, R64, R26, RZ ;  /* 0x0000001a4018723c */ /* 0x000fe400000418ff */
[----:B------:R5:W1:Y:S08]  /*a0e0*/  MUFU.TANH R122, R7 ;  /* 0x00000007007a7308 */ /* 0x000a700000002400 */
        /* <DEDUP_REMOVED lines=10> */
[----:B------:R-:W1:Y:S01]  /*a190*/  MUFU.TANH R70, R9 ;  /* 0x0000000900467308 */ /* 0x000e620000002400 */
        /* <DEDUP_REMOVED lines=13> */
[----:B------:R-:W-:Y:S01]  /*a270*/  MUFU.TANH R78, R25 ;  /* 0x00000019004e7308 */ /* 0x000fe20000002400 */
[C---:B--2---:R-:W-:Y:S07]  /*a280*/  HMMA.16816.F32.BF16 R16, R20.reuse, R28, R16 ;  /* 0x0000001c1410723c */ /* 0x044fee0000041810 */
[----:B------:R-:W-:Y:S01]  /*a290*/  MUFU.TANH R55, R26 ;  /* 0x0000001a00377308 */ /* 0x000fe20000002400 */
[----:B------:R-:W-:Y:S07]  /*a2a0*/  HMMA.16816.F32.BF16 R4, R20, R30, R4 ;  /* 0x0000001e1404723c */ /* 0x000fee0000041804 */
[----:B------:R2:W-:Y:S08]  /*a2b0*/  MUFU.TANH R191, R27 ;  /* 0x0000001b00bf7308 */ /* 0x0005f00000002400 */
[----:B------:R-:W-:Y:S01]  /*a2c0*/  MUFU.TANH R90, R12 ;  /* 0x0000000c005a7308 */ /* 0x000fe20000002400 */
[----:B------:R-:W-:Y:S01]  /*a2d0*/  FMUL.FTZ R16, R16, c[0x0][0x2ec] ;  /* 0x0000bb0010107a20 */ /* 0x000fe20000410000 */
[----:B--2---:R-:W-:Y:S06]  /*a2e0*/  LDSM.16.M88.4 R24, [R165+0x2800] ;  /* 0x00280000a518783b */ /* 0x004fec0000000200 */
[----:B------:R-:W2:Y:S01]  /*a2f0*/  MUFU.TANH R77, R13 ;  /* 0x0000000d004d7308 */ /* 0x000ea20000002400 */
        /* <DEDUP_REMOVED lines=13> */
[----:B------:R-:W1:Y:S08]  /*a3d0*/  MUFU.TANH R79, R17 ;  /* 0x00000011004f7308 */ /* 0x000e700000002400 */
[----:B------:R-:W-:Y:S08]  /*a3e0*/  MUFU.TANH R46, R18 ;  /* 0x00000012002e7308 */ /* 0x000ff00000002400 */
[----:B------:R1:W1:Y:S08]  /*a3f0*/  MUFU.TANH R187, R19 ;  /* 0x0000001300bb7308 */ /* 0x0002700000002400 */
[----:B------:R-:W-:Y:S01]  /*a400*/  MUFU.TANH R102, R4 ;  /* 0x0000000400667308 */ /* 0x000fe20000002400 */
[----:B-1----:R-:W1:Y:S07]  /*a410*/  LDSM.16.M88.4 R16, [R164+0x1800] ;  /* 0x00180000a410783b */ /* 0x002e6e0000000200 */
[----:B------:R-:W1:Y:S01]  /*a420*/  MUFU.TANH R97, R5 ;  /* 0x0000000500617308 */ /* 0x000e620000002400 */
[C---:B-----5:R-:W-:Y:S07]  /*a430*/  HMMA.16816.F32.BF16 R28, R20.reuse, R12, R28 ;  /* 0x0000000c141c723c */ /* 0x060fee000004181c */
[----:B------:R-:W-:Y:S01]  /*a440*/  MUFU.TANH R104, R6 ;  /* 0x0000000600687308 */ /* 0x000fe20000002400 */
[----:B------:R-:W-:Y:S01]  /*a450*/  HMMA.16816.F32.BF16 R8, R20, R14, R8 ;  /* 0x0000000e1408723c */ /* 0x000fe20000041808 */
[----:B------:R-:W5:Y:S06]  /*a460*/  LDSM.16.M88.4 R12, [R165+0x2c00] ;  /* 0x002c0000a50c783b */ /* 0x000f6c0000000200 */
[----:B------:R2:W1:Y:S08]  /*a470*/  MUFU.TANH R184, R7 ;  /* 0x0000000700b87308 */ /* 0x0004700000002400 */
[----:B------:R-:W-:Y:S01]  /*a480*/  MUFU.TANH R3, R3 ;  /* 0x0000000300037308 */ /* 0x000fe20000002400 */
[----:B------:R-:W-:Y:S01]  /*a490*/  FMUL.FTZ R28, R28, c[0x0][0x2ec] ;  /* 0x0000bb001c1c7a20 */ /* 0x000fe20000410000 */
[----:B--2---:R-:W-:Y:S01]  /*a4a0*/  HMMA.16816.F32.BF16 R4, R64, R24, RZ ;  /* 0x000000184004723c */ /* 0x004fe200000418ff */
[----:B------:R-:W-:-:S05]  /*a4b0*/  FMUL.FTZ R29, R29, c[0x0][0x2ec] ;  /* 0x0000bb001d1d7a20 */ /* 0x000fca0000410000 */
[----:B------:R-:W-:Y:S01]  /*a4c0*/  MUFU.TANH R105, R28 ;  /* 0x0000001c00697308 */ /* 0x000fe20000002400 */
[----:B------:R-:W-:Y:S02]  /*a4d0*/  FMUL.FTZ R30, R30, c[0x0][0x2ec] ;  /* 0x0000bb001e1e7a20 */ /* 0x000fe40000410000 */
[----:B------:R-:W-:Y:S02]  /*a4e0*/  FMUL.FTZ R31, R31, c[0x0][0x2ec] ;  /* 0x0000bb001f1f7a20 */ /* 0x000fe40000410000 */
[----:B------:R-:W-:Y:S01]  /*a4f0*/  FMUL.FTZ R8, R8, c[0x0][0x2ec] ;  /* 0x0000bb0008087a20 */ /* 0x000fe20000410000 */
[----:B------:R-:W-:Y:S01]  /*a500*/  HMMA.16816.F32.BF16 R24, R64, R26, RZ ;  /* 0x0000001a4018723c */ /* 0x000fe200000418ff */
[----:B------:R-:W-:Y:S01]  /*a510*/  FMUL.FTZ R9, R9, c[0x0][0x2ec] ;  /* 0x0000bb0009097a20 */ /* 0x000fe20000410000 */
[----:B------:R-:W2:Y:S01]  /*a520*/  MUFU.TANH R103, R29 ;  /* 0x0000001d00677308 */ /* 0x000ea20000002400 */
[----:B------:R-:W-:Y:S02]  /*a530*/  FMUL.FTZ R10, R10, c[0x0][0x2ec] ;  /* 0x0000bb000a0a7a20 */ /* 0x000fe40000410000 */
[----:B------:R-:W-:-:S05]  /*a540*/  FMUL.FTZ R11, R11, c[0x0][0x2ec] ;  /* 0x0000bb000b0b7a20 */ /* 0x000fca0000410000 */
[----:B------:R-:W-:Y:S02]  /*a550*/  MUFU.TANH R106, R30 ;  /* 0x0000001e006a7308 */ /* 0x000fe40000002400 */
[C---:B-1----:R-:W-:Y:S06]  /*a560*/  HMMA.16816.F32.BF16 R4, R20.reuse, R16, R4 ;  /* 0x000000101404723c */ /* 0x042fec0000041804 */
[----:B------:R1:W1:Y:S06]  /*a570*/  MUFU.TANH R163, R31 ;  /* 0x0000001f00a37308 */ /* 0x00026c0000002400 */
[----:B------:R-:W-:Y:S01]  /*a580*/  HMMA.16816.F32.BF16 R24, R20, R18, R24 ;  /* 0x000000121418723c */ /* 0x000fe20000041818 */
[----:B------:R-:W2:Y:S01]  /*a590*/  LDSM.16.M88.4 R16, [R165+0x3000] ;  /* 0x00300000a510783b */ /* 0x000ea20000000200 */
[----:B------:R-:W-:Y:S03]  /*a5a0*/  MUFU.TANH R107, R8 ;  /* 0x00000008006b7308 */ /* 0x000fe60000002400 */
[----:B-1----:R-:W1:Y:S05]  /*a5b0*/  LDSM.16.M88.4 R28, [R164+0x2000] ;  /* 0x00200000a41c783b */ /* 0x002e6a0000000200 */
[----:B------:R-:W1:Y:S02]  /*a5c0*/  MUFU.TANH R110, R9 ;  /* 0x00000009006e7308 */ /* 0x000e640000002400 */
[----:B------:R-:W-:-:S02]  /*a5d0*/  FMUL.FTZ R4, R4, c[0x0][0x2ec] ;  /* 0x0000bb0004047a20 */ /* 0x000fc40000410000 */
[----:B------:R-:W-:-:S04]  /*a5e0*/  FMUL.FTZ R5, R5, c[0x0][0x2ec] ;  /* 0x0000bb0005057a20 */ /* 0x000fc80000410000 */
[----:B------:R-:W-:Y:S01]  /*a5f0*/  MUFU.TANH R194, R10 ;  /* 0x0000000a00c27308 */ /* 0x000fe20000002400 */
[----:B------:R-:W-:Y:S02]  /*a600*/  FMUL.FTZ R6, R6, c[0x0][0x2ec] ;  /* 0x0000bb0006067a20 */ /* 0x000fe40000410000 */
[----:B------:R-:W-:-:S03]  /*a610*/  FMUL.FTZ R7, R7, c[0x0][0x2ec] ;  /* 0x0000bb0007077a20 */ /* 0x000fc60000410000 */
[----:B------:R-:W-:Y:S02]  /*a620*/  FMUL.FTZ R24, R24, c[0x0][0x2ec] ;  /* 0x0000bb0018187a20 */ /* 0x000fe40000410000 */
[----:B------:R-:W-:Y:S01]  /*a630*/  FMUL.FTZ R25, R25, c[0x0][0x2ec] ;  /* 0x0000bb0019197a20 */ /* 0x000fe20000410000 */
[----:B------:R5:W1:Y:S01]  /*a640*/  MUFU.TANH R162, R11 ;  /* 0x0000000b00a27308 */ /* 0x000a620000002400 */
[----:B------:R-:W-:Y:S02]  /*a650*/  FMUL.FTZ R26, R26, c[0x0][0x2ec] ;  /* 0x0000bb001a1a7a20 */ /* 0x000fe40000410000 */
[----:B------:R-:W-:-:S05]  /*a660*/  FMUL.FTZ R27, R27, c[0x0][0x2ec] ;  /* 0x0000bb001b1b7a20 */ /* 0x000fca0000410000 */
[----:B------:R-:W-:Y:S01]  /*a670*/  MUFU.TANH R108, R4 ;  /* 0x00000004006c7308 */ /* 0x000fe20000002400 */
[C---:B-----5:R-:W-:Y:S07]  /*a680*/  HMMA.16816.F32.BF16 R8, R64.reuse, R12, RZ ;  /* 0x0000000c4008723c */ /* 0x060fee00000418ff */
[----:B------:R-:W5:Y:S01]  /*a690*/  MUFU.TANH R115, R5 ;  /* 0x0000000500737308 */ /* 0x000f620000002400 */
[----:B------:R-:W-:Y:S07]  /*a6a0*/  HMMA.16816.F32.BF16 R12, R64, R14, RZ ;  /* 0x0000000e400c723c */ /* 0x000fee00000418ff */
[----:B------:R-:W-:Y:S08]  /*a6b0*/  MUFU.TANH R193, R6 ;  /* 0x0000000600c17308 */ /* 0x000ff00000002400 */
[----:B------:R2:W1:Y:S01]  /*a6c0*/  MUFU.TANH R160, R7 ;  /* 0x0000000700a07308 */ /* 0x0004620000002400 */
[C---:B------:R-:W-:Y:S07]  /*a6d0*/  HMMA.16816.F32.BF16 R8, R20.reuse, R32, R8 ;  /* 0x000000201408723c */ /* 0x040fee0000041808 */
[----:B------:R-:W-:Y:S01]  /*a6e0*/  MUFU.TANH R111, R24 ;  /* 0x00000018006f7308 */ /* 0x000fe20000002400 */
[----:B------:R-:W-:Y:S07]  /*a6f0*/  HMMA.16816.F32.BF16 R12, R20, R34, R12 ;  /* 0x00000022140c723c */ /* 0x000fee000004180c */
[----:B------:R-:W1:Y:S01]  /*a700*/  MUFU.TANH R121, R25 ;  /* 0x0000001900797308 */ /* 0x000e620000002400 */
[----:B--2---:R-:W-:Y:S07]  /*a710*/  HMMA.16816.F32.BF16 R4, R64, R16, RZ ;  /* 0x000000104004723c */ /* 0x004fee00000418ff */
[----:B------:R-:W-:Y:S01]  /*a720*/  MUFU.TANH R190, R26 ;  /* 0x0000001a00be7308 */ /* 0x000fe20000002400 */
[----:B------:R-:W-:-:S07]  /*a730*/  FMUL.FTZ R8, R8, c[0x0][0x2ec] ;  /* 0x0000bb0008087a20 */ /* 0x000fce0000410000 */
[----:B------:R2:W2:Y:S01]  /*a740*/  MUFU.TANH R157, R27 ;  /* 0x0000001b009d7308 */ /* 0x0004a20000002400 */
[----:B------:R-:W-:Y:S01]  /*a750*/  FMUL.FTZ R9, R9, c[0x0][0x2ec] ;  /* 0x0000bb0009097a20 */ /* 0x000fe20000410000 */
[----:B------:R-:W-:Y:S01]  /*a760*/  HMMA.16816.F32.BF16 R16, R64, R18, RZ ;  /* 0x000000124010723c */ /* 0x000fe200000418ff */
[----:B------:R-:W-:Y:S02]  /*a770*/  FMUL.FTZ R10, R10, c[0x0][0x2ec] ;  /* 0x0000bb000a0a7a20 */ /* 0x000fe40000410000 */
[----:B------:R-:W-:Y:S02]  /*a780*/  FMUL.FTZ R11, R11, c[0x0][0x2ec] ;  /* 0x0000bb000b0b7a20 */ /* 0x000fe40000410000 */
[----:B------:R-:W-:Y:S01]  /*a790*/  FMUL.FTZ R12, R12, c[0x0][0x2ec] ;  /* 0x0000bb000c0c7a20 */ /* 0x000fe20000410000 */
[----:B------:R-:W-:Y:S01]  /*a7a0*/  MUFU.TANH R112, R8 ;  /* 0x0000000800707308 */ /* 0x000fe20000002400 */
[----:B------:R-:W-:Y:S02]  /*a7b0*/  FMUL.FTZ R13, R13, c[0x0][0x2ec] ;  /* 0x0000bb000d0d7a20 */ /* 0x000fe40000410000 */
[----:B------:R-:W-:-:S02]  /*a7c0*/  FMUL.FTZ R14, R14, c[0x0][0x2ec] ;  /* 0x0000bb000e0e7a20 */ /* 0x000fc40000410000 */
[----:B------:R-:W-:Y:S01]  /*a7d0*/  FMUL.FTZ R15, R15, c[0x0][0x2ec] ;  /* 0x0000bb000f0f7a20 */ /* 0x000fe20000410000 */
[C---:B-1----:R-:W-:Y:S01]  /*a7e0*/  HMMA.16816.F32.BF16 R4, R20.reuse, R28, R4 ;  /* 0x0000001c1404723c */ /* 0x042fe20000041804 */
[----:B--2---:R-:W-:Y:S01]  /*a7f0*/  LDSM.16.M88.4 R24, [R164+0x2400] ;  /* 0x00240000a418783b */ /* 0x004fe20000000200 */
[----:B------:R-:W1:Y:S08]  /*a800*/  MUFU.TANH R123, R9 ;  /* 0x00000009007b7308 */ /* 0x000e700000002400 */
[----:B------:R-:W-:Y:S02]  /*a810*/  MUFU.TANH R186, R10 ;  /* 0x0000000a00ba7308 */ /* 0x000fe40000002400 */
[----:B------:R-:W-:Y:S01]  /*a820*/  HMMA.16816.F32.BF16 R16, R20, R30, R16 ;  /* 0x0000001e1410723c */ /* 0x000fe20000041810 */
[----:B------:R-:W2:Y:S05]  /*a830*/  LDSM.16.M88.4 R28, [R165+0x4000] ;  /* 0x00400000a51c783b */ /* 0x000eaa0000000200 */
[----:B------:R1:W1:Y:S06]  /*a840*/  MUFU.TANH R156, R11 ;  /* 0x0000000b009c7308 */ /* 0x00026c0000002400 */
[----:B------:R-:W-:-:S02]  /*a850*/  FMUL.FTZ R4, R4, c[0x0][0x2ec] ;  /* 0x0000bb0004047a20 */ /* 0x000fc40000410000 */
[----:B------:R-:W-:Y:S01]  /*a860*/  MUFU.TANH R114, R12 ;  /* 0x0000000c00727308 */ /* 0x000fe20000002400 */
[----:B------:R-:W-:Y:S02]  /*a870*/  FMUL.FTZ R5, R5, c[0x0][0x2ec] ;  /* 0x0000bb0005057a20 */ /* 0x000fe40000410000 */
[----:B------:R-:W-:Y:S02]  /*a880*/  FMUL.FTZ R6, R6, c[0x0][0x2ec] ;  /* 0x0000bb0006067a20 */ /* 0x000fe40000410000 */
[----:B------:R-:W-:-:S03]  /*a890*/  FMUL.FTZ R7, R7, c[0x0][0x2ec] ;  /* 0x0000bb0007077a20 */ /* 0x000fc60000410000 */
[----:B------:R-:W2:Y:S01]  /*a8a0*/  MUFU.TANH R125, R13 ;  /* 0x0000000d007d7308 */ /* 0x000ea20000002400 */
[C---:B-1----:R-:W-:Y:S01]  /*a8b0*/  HMMA.16816.F32.BF16 R8, R64.reuse, R84, RZ ;  /* 0x000000544008723c */ /* 0x042fe200000418ff */
[----:B------:R-:W-:Y:S02]  /*a8c0*/  FMUL.FTZ R16, R16, c[0x0][0x2ec] ;  /* 0x0000bb0010107a20 */ /* 0x000fe40000410000 */
[----:B------:R-:W-:Y:S02]  /*a8d0*/  FMUL.FTZ R17, R17, c[0x0][0x2ec] ;  /* 0x0000bb0011117a20 */ /* 0x000fe40000410000 */
[----:B------:R-:W-:Y:S02]  /*a8e0*/  FMUL.FTZ R18, R18, c[0x0][0x2ec] ;  /* 0x0000bb0012127a20 */ /* 0x000fe40000410000 */
[----:B------:R-:W-:Y:S01]  /*a8f0*/  MUFU.TANH R185, R14 ;  /* 0x0000000e00b97308 */ /* 0x000fe20000002400 */
[----:B------:R-:W-:Y:S01]  /*a900*/  HMMA.16816.F32.BF16 R84, R64, R86, RZ ;  /* 0x000000564054723c */ /* 0x000fe200000418ff */
[----:B------:R-:W-:-:S06]  /*a910*/  FMUL.FTZ R19, R19, c[0x0][0x2ec] ;  /* 0x0000bb0013137a20 */ /* 0x000fcc0000410000 */
[----:B------:R1:W1:Y:S01]  /*a920*/  MUFU.TANH R155, R15 ;  /* 0x0000000f009b7308 */ /* 0x0002620000002400 */
[----:B--2---:R-:W-:Y:S07]  /*a930*/  HMMA.16816.F32.BF16 R32, R64, R28, RZ ;  /* 0x0000001c4020723c */ /* 0x004fee00000418ff */
[----:B------:R-:W-:Y:S01]  /*a940*/  MUFU.TANH R116, R4 ;  /* 0x0000000400747308 */ /* 0x000fe20000002400 */
[C---:B------:R-:W-:Y:S01]  /*a950*/  HMMA.16816.F32.BF16 R8, R20.reuse, R24, R8 ;  /* 0x000000181408723c */ /* 0x040fe20000041808 */
[----:B-1----:R-:W1:Y:S06]  /*a960*/  LDSM.16.M88.4 R12, [R164+0x2800] ;  /* 0x00280000a40c783b */ /* 0x002e6c0000000200 */
[----:B------:R-:W-:Y:S01]  /*a970*/  MUFU.TANH R128, R5 ;  /* 0x0000000500807308 */ /* 0x000fe20000002400 */
[----:B------:R-:W-:Y:S07]  /*a980*/  HMMA.16816.F32.BF16 R84, R20, R26, R84 ;  /* 0x0000001a1454723c */ /* 0x000fee0000041854 */
[----:B------:R-:W-:Y:S01]  /*a990*/  MUFU.TANH R173, R6 ;  /* 0x0000000600ad7308 */ /* 0x000fe20000002400 */
[----:B------:R-:W-:Y:S07]  /*a9a0*/  HMMA.16816.F32.BF16 R28, R64, R30, RZ ;  /* 0x0000001e401c723c */ /* 0x000fee00000418ff */
[----:B------:R2:W1:Y:S01]  /*a9b0*/  MUFU.TANH R154, R7 ;  /* 0x00000007009a7308 */ /* 0x0004620000002400 */
[----:B------:R-:W-:-:S02]  /*a9c0*/  FMUL.FTZ R8, R8, c[0x0][0x2ec] ;  /* 0x0000bb0008087a20 */ /* 0x000fc40000410000 */
[----:B------:R-:W-:Y:S02]  /*a9d0*/  FMUL.FTZ R9, R9, c[0x0][0x2ec] ;  /* 0x0000bb0009097a20 */ /* 0x000fe40000410000 */
[----:B------:R-:W-:Y:S02]  /*a9e0*/  FMUL.FTZ R10, R10, c[0x0][0x2ec] ;  /* 0x0000bb000a0a7a20 */ /* 0x000fe40000410000 */
[----:B------:R-:W-:Y:S01]  /*a9f0*/  FMUL.FTZ R11, R11, c[0x0][0x2ec] ;  /* 0x0000bb000b0b7a20 */ /* 0x000fe20000410000 */
[----:B------:R-:W-:Y:S01]  /*aa00*/  MUFU.TANH R117, R16 ;  /* 0x0000001000757308 */ /* 0x000fe20000002400 */
[----:B------:R-:W-:Y:S02]  /*aa10*/  FMUL.FTZ R84, R84, c[0x0][0x2ec] ;  /* 0x0000bb0054547a20 */ /* 0x000fe40000410000 */
[----:B------:R-:W-:Y:S02]  /*aa20*/  FMUL.FTZ R37, R85, c[0x0][0x2ec] ;  /* 0x0000bb0055257a20 */ /* 0x000fe40000410000 */
[----:B------:R-:W-:-:S02]  /*aa30*/  FMUL.FTZ R87, R87, c[0x0][0x2ec] ;  /* 0x0000bb0057577a20 */ /* 0x000fc40000410000 */
[----:B------:R-:W-:Y:S01]  /*aa40*/  FMUL.FTZ R86, R86, c[0x0][0x2ec] ;  /* 0x0000bb0056567a20 */ /* 0x000fe20000410000 */
[----:B--2---:R-:W2:Y:S01]  /*aa50*/  LDSM.16.M88.4 R4, [R164+0x2c00] ;  /* 0x002c0000a404783b */ /* 0x004ea20000000200 */
[----:B------:R-:W-:Y:S01]  /*aa60*/  MUFU.TANH R130, R17 ;  /* 0x0000001100827308 */ /* 0x000fe20000002400 */
[C---:B-1----:R-:W-:Y:S07]  /*aa70*/  HMMA.16816.F32.BF16 R72, R20.reuse, R12, R72 ;  /* 0x0000000c1448723c */ /* 0x042fee0000041848 */
[----:B------:R-:W-:Y:S01]  /*aa80*/  MUFU.TANH R159, R18 ;  /* 0x00000012009f7308 */ /* 0x000fe20000002400 */
[C---:B------:R-:W-:Y:S01]  /*aa90*/  HMMA.16816.F32.BF16 R60, R20.reuse, R14, R60 ;  /* 0x0000000e143c723c */ /* 0x040fe2000004183c */
[----:B------:R-:W1:Y:S06]  /*aaa0*/  LDSM.16.M88.4 R12, [R164+0x3000] ;  /* 0x00300000a40c783b */ /* 0x000e6c0000000200 */
[----:B------:R3:W1:Y:S08]  /*aab0*/  MUFU.TANH R153, R19 ;  /* 0x0000001300997308 */ /* 0x0006700000002400 */
[----:B------:R1:W-:Y:S01]  /*aac0*/  MUFU.TANH R126, R84 ;  /* 0x00000054007e7308 */ /* 0x0003e20000002400 */
[----:B------:R-:W-:Y:S01]  /*aad0*/  FMUL.FTZ R73, R73, c[0x0][0x2ec] ;  /* 0x0000bb0049497a20 */ /* 0x000fe20000410000 */
[----:B---3--:R-:W3:Y:S06]  /*aae0*/  LDSM.16.M88.4 R16, [R165+0x4400] ;  /* 0x00440000a510783b */ /* 0x008eec0000000200 */
[----:B------:R1:W-:Y:S01]  /*aaf0*/  MUFU.TANH R158, R87 ;  /* 0x00000057009e7308 */ /* 0x0003e20000002400 */
[----:B------:R-:W-:Y:S01]  /*ab00*/  FMUL.FTZ R62, R62, c[0x0][0x2ec] ;  /* 0x0000bb003e3e7a20 */ /* 0x000fe20000410000 */
[----:B--2---:R-:W-:Y:S01]  /*ab10*/  HMMA.16816.F32.BF16 R56, R20, R4, R56 ;  /* 0x000000041438723c */ /* 0x004fe20000041838 */
[----:B------:R-:W-:-:S05]  /*ab20*/  FMUL.FTZ R60, R60, c[0x0][0x2ec] ;  /* 0x0000bb003c3c7a20 */ /* 0x000fca0000410000 */
[----:B------:R2:W-:Y:S01]  /*ab30*/  MUFU.TANH R120, R8 ;  /* 0x0000000800787308 */ /* 0x0005e20000002400 */
[----:B------:R-:W-:Y:S01]  /*ab40*/  IADD3 R4, R129, 0x1, RZ ;  /* 0x0000000181047810 */ /* 0x000fe20007ffe0ff */
[----:B------:R-:W-:Y:S06]  /*ab50*/  HMMA.16816.F32.BF16 R40, R20, R6, R40 ;  /* 0x000000061428723c */ /* 0x000fec0000041828 */
[----:B------:R-:W-:Y:S01]  /*ab60*/  MUFU.TANH R148, R9 ;  /* 0x0000000900947308 */ /* 0x000fe20000002400 */
[C---:B------:R-:W-:Y:S02]  /*ab70*/  ISETP.GE.AND P2, PT, R4.reuse, R36, PT ;  /* 0x000000240400720c */ /* 0x040fe40003f46270 */
[----:B------:R-:W-:-:S02]  /*ab80*/  ISETP.GE.AND P4, PT, R4, R49, PT ;  /* 0x000000310400720c */ /* 0x000fc40003f86270 */
[----:B------:R-:W-:Y:S01]  /*ab90*/  IADD3 R4, R129, 0x9, RZ ;  /* 0x0000000981047810 */ /* 0x000fe20007ffe0ff */
[C---:B-1----:R-:W-:Y:S01]  /*aba0*/  HMMA.16816.F32.BF16 R32, R20.reuse, R12, R32 ;  /* 0x0000000c1420723c */ /* 0x042fe20000041820 */
[----:B------:R-:W-:Y:S01]  /*abb0*/  FSEL R84, R76, -INF , !P2 ;  /* 0xff8000004c547808 */ /* 0x000fe20005000000 */
[----:B------:R-:W-:Y:S01]  /*abc0*/  MUFU.TANH R152, R10 ;  /* 0x0000000a00987308 */ /* 0x000fe20000002400 */
[----:B----4-:R-:W-:Y:S02]  /*abd0*/  FSEL R113, R71, -INF , !P4 ;  /* 0xff80000047717808 */ /* 0x010fe40006000000 */
[CC--:B------:R-:W-:Y:S02]  /*abe0*/  ISETP.GE.AND P2, PT, R4.reuse, R36.reuse, PT ;  /* 0x000000240400720c */ /* 0x0c0fe40003f46270 */
[-C--:B------:R-:W-:Y:S01]  /*abf0*/  ISETP.GE.AND P4, PT, R4, R49.reuse, PT ;  /* 0x000000310400720c */ /* 0x080fe20003f86270 */
[----:B------:R-:W-:Y:S01]  /*ac00*/  FMUL.FTZ R161, R57, c[0x0][0x2ec] ;  /* 0x0000bb0039a17a20 */ /* 0x000fe20000410000 */
[----:B------:R-:W-:Y:S01]  /*ac10*/  IADD3 R4, R129, 0x11, RZ ;  /* 0x0000001181047810 */ /* 0x000fe20007ffe0ff */
[----:B------:R1:W4:Y:S01]  /*ac20*/  MUFU.TANH R149, R11 ;  /* 0x0000000b00957308 */ /* 0x0003220000002400 */
[----:B------:R-:W-:Y:S01]  /*ac30*/  FSEL R85, R69, -INF , !P2 ;  /* 0xff80000045557808 */ /* 0x000fe20005000000 */
[----:B------:R-:W-:Y:S01]  /*ac40*/  FMUL.FTZ R59, R59, c[0x0][0x2ec] ;  /* 0x0000bb003b3b7a20 */ /* 0x000fe20000410000 */
[----:B------:R-:W-:Y:S01]  /*ac50*/  FSEL R119, R68, -INF , !P4 ;  /* 0xff80000044777808 */ /* 0x000fe20006000000 */
[----:B------:R-:W-:Y:S01]  /*ac60*/  HMMA.16816.F32.BF16 R28, R20, R14, R28 ;  /* 0x0000000e141c723c */ /* 0x000fe2000004181c */
[CC--:B------:R-:W-:Y:S01]  /*ac70*/  ISETP.GE.AND P2, PT, R4.reuse, R36.reuse, PT ;  /* 0x000000240400720c */ /* 0x0c0fe20003f46270 */
[----:B------:R-:W-:Y:S01]  /*ac80*/  FMUL.FTZ R43, R43, c[0x0][0x2ec] ;  /* 0x0000bb002b2b7a20 */ /* 0x000fe20000410000 */
[-C--:B------:R-:W-:Y:S01]  /*ac90*/  ISETP.GE.AND P4, PT, R4, R49.reuse, PT ;  /* 0x000000310400720c */ /* 0x080fe20003f86270 */
[----:B------:R-:W-:Y:S01]  /*aca0*/  MUFU.TANH R188, R59 ;  /* 0x0000003b00bc7308 */ /* 0x000fe20000002400 */
[----:B------:R-:W-:Y:S01]  /*acb0*/  IADD3 R4, R129, 0x19, RZ ;  /* 0x0000001981047810 */ /* 0x000fe20007ffe0ff */
[----:B------:R-:W-:Y:S01]  /*acc0*/  FMUL.FTZ R41, R41, c[0x0][0x2ec] ;  /* 0x0000bb0029297a20 */ /* 0x000fe20000410000 */
[----:B------:R-:W-:Y:S01]  /*acd0*/  FSEL R87, R50, -INF , !P2 ;  /* 0xff80000032577808 */ /* 0x000fe20005000000 */
[----:B------:R-:W-:Y:S01]  /*ace0*/  FMUL.FTZ R50, R61, c[0x0][0x2ec] ;  /* 0x0000bb003d327a20 */ /* 0x000fe20000410000 */
[----:B------:R-:W-:Y:S01]  /*acf0*/  FSEL R109, R47, -INF , !P4 ;  /* 0xff8000002f6d7808 */ /* 0x000fe20006000000 */
[C---:B---3--:R-:W-:Y:S01]  /*ad00*/  HMMA.16816.F32.BF16 R24, R64.reuse, R16, RZ ;  /* 0x000000104018723c */ /* 0x048fe200000418ff */
[CC--:B------:R-:W-:Y:S01]  /*ad10*/  ISETP.GE.AND P2, PT, R4.reuse, R36.reuse, PT ;  /* 0x000000240400720c */ /* 0x0c0fe20003f46270 */
[----:B------:R3:W-:Y:S01]  /*ad20*/  MUFU.TANH R47, R73 ;  /* 0x00000049002f7308 */ /* 0x0007e20000002400 */
[-C--:B------:R-:W-:Y:S01]  /*ad30*/  ISETP.GE.AND P4, PT, R4, R49.reuse, PT ;  /* 0x000000310400720c */ /* 0x080fe20003f86270 */
[----:B------:R-:W-:Y:S01]  /*ad40*/  FMUL.FTZ R33, R33, c[0x0][0x2ec] ;  /* 0x0000bb0021217a20 */ /* 0x000fe20000410000 */
[----:B--2---:R-:W-:Y:S01]  /*ad50*/  LOP3.LUT R8, R118, 0x8, R38, 0xfe, !PT ;  /* 0x0000000876087812 */ /* 0x004fe200078efe26 */
[----:B------:R-:W-:Y:S01]  /*ad60*/  FMUL.FTZ R35, R35, c[0x0][0x2ec] ;  /* 0x0000bb0023237a20 */ /* 0x000fe20000410000 */
[----:B------:R-:W-:Y:S01]  /*ad70*/  IADD3 R4, R129, 0x21, RZ ;  /* 0x0000002181047810 */ /* 0x000fe20007ffe0ff */
[----:B------:R-:W-:Y:S01]  /*ad80*/  HMMA.16816.F32.BF16 R16, R64, R18, RZ ;  /* 0x000000124010723c */ /* 0x000fe200000418ff */
[----:B------:R-:W-:Y:S01]  /*ad90*/  FSEL R122, R122, -INF , !P4 ;  /* 0xff8000007a7a7808 */ /* 0x000fe20006000000 */
[----:B------:R-:W2:Y:S01]  /*ada0*/  MUFU.TANH R37, R37 ;  /* 0x0000002500257308 */ /* 0x000ea20000002400 */
[-C--:B------:R-:W-:Y:S01]  /*adb0*/  ISETP.GE.AND P4, PT, R4, R49.reuse, PT ;  /* 0x000000310400720c */ /* 0x080fe20003f86270 */
[----:B------:R-:W-:Y:S01]  /*adc0*/  FMUL.FTZ R56, R56, c[0x0][0x2ec] ;  /* 0x0000bb0038387a20 */ /* 0x000fe20000410000 */
[CC--:B------:R-:W-:Y:S01]  /*add0*/  ISETP.GE.AND P5, PT, R8.reuse, R36.reuse, PT ;  /* 0x000000240800720c */ /* 0x0c0fe20003fa6270 */
[----:B------:R-:W-:Y:S01]  /*ade0*/  FMUL.FTZ R29, R29, c[0x0][0x2ec] ;  /* 0x0000bb001d1d7a20 */ /* 0x000fe20000410000 */
[-C--:B------:R-:W-:Y:S01]  /*adf0*/  ISETP.GE.AND P3, PT, R8, R49.reuse, PT ;  /* 0x000000310800720c */ /* 0x080fe20003f66270 */
[----:B------:R-:W-:Y:S01]  /*ae00*/  FMUL.FTZ R31, R31, c[0x0][0x2ec] ;  /* 0x0000bb001f1f7a20 */ /* 0x000fe20000410000 */
[----:B-1----:R-:W1:Y:S01]  /*ae10*/  LDSM.16.M88.4 R8, [R165+0x4800] ;  /* 0x00480000a508783b */ /* 0x002e620000000200 */
[----:B---3--:R-:W-:Y:S01]  /*ae20*/  FSEL R73, R39, -INF , !P2 ;  /* 0xff80000027497808 */ /* 0x008fe20005000000 */
[----:B------:R-:W-:Y:S01]  /*ae30*/  FMUL.FTZ R39, R75, c[0x0][0x2ec] ;  /* 0x0000bb004b277a20 */ /* 0x000fe20000410000 */
[-C--:B------:R-:W-:Y:S01]  /*ae40*/  ISETP.GE.AND P2, PT, R4, R36.reuse, PT ;  /* 0x000000240400720c */ /* 0x080fe20003f46270 */
[----:B------:R3:W-:Y:S01]  /*ae50*/  MUFU.TANH R195, R29 ;  /* 0x0000001d00c37308 */ /* 0x0007e20000002400 */
[----:B------:R-:W-:Y:S01]  /*ae60*/  IADD3 R4, R129, 0x29, RZ ;  /* 0x0000002981047810 */ /* 0x000fe20007ffe0ff */
[----:B------:R-:W-:Y:S01]  /*ae70*/  FMUL.FTZ R58, R58, c[0x0][0x2ec] ;  /* 0x0000bb003a3a7a20 */ /* 0x000fe20000410000 */
[----:B------:R-:W-:Y:S01]  /*ae80*/  FSEL R75, R52, -INF , !P2 ;  /* 0xff800000344b7808 */ /* 0x000fe20005000000 */
[----:B------:R-:W-:Y:S01]  /*ae90*/  FMUL.FTZ R52, R63, c[0x0][0x2ec] ;  /* 0x0000bb003f347a20 */ /* 0x000fe20000410000 */
[----:B------:R-:W-:Y:S01]  /*aea0*/  FSEL R127, R127, -INF , !P4 ;  /* 0xff8000007f7f7808 */ /* 0x000fe20006000000 */
[----:B------:R-:W-:Y:S01]  /*aeb0*/  FMUL.FTZ R28, R28, c[0x0][0x2ec] ;  /* 0x0000bb001c1c7a20 */ /* 0x000fe20000410000 */
[C---:B------:R-:W-:Y:S01]  /*aec0*/  ISETP.GE.AND P2, PT, R4.reuse, R36, PT ;  /* 0x000000240400720c */ /* 0x040fe20003f46270 */
[----:B------:R-:W1:Y:S01]  /*aed0*/  MUFU.TANH R39, R39 ;  /* 0x0000002700277308 */ /* 0x000e620000002400 */
[----:B------:R-:W-:Y:S01]  /*aee0*/  ISETP.GE.AND P4, PT, R4, R49, PT ;  /* 0x000000310400720c */ /* 0x000fe20003f86270 */
[----:B------:R-:W-:Y:S01]  /*aef0*/  FMUL.FTZ R40, R40, c[0x0][0x2ec] ;  /* 0x0000bb0028287a20 */ /* 0x000fe20000410000 */
[----:B------:R-:W2:Y:S01]  /*af00*/  LDSM.16.M88.4 R4, [R164+0x3400] ;  /* 0x00340000a404783b */ /* 0x000ea20000000200 */
[----:B------:R-:W-:Y:S01]  /*af10*/  IADD3 R12, R129, 0x31, RZ ;  /* 0x00000031810c7810 */ /* 0x000fe20007ffe0ff */
[----:B------:R-:W-:Y:S01]  /*af20*/  FMUL.FTZ R32, R32, c[0x0][0x2ec] ;  /* 0x0000bb0020207a20 */ /* 0x000fe20000410000 */
[----:B------:R-:W-:-:S02]  /*af30*/  FSEL R61, R70, -INF , !P2 ;  /* 0xff800000463d7808 */ /* 0x000fc40005000000 */
[----:B------:R-:W-:Y:S01]  /*af40*/  FSEL R124, R124, -INF , !P4 ;  /* 0xff8000007c7c7808 */ /* 0x000fe20006000000 */
[----:B------:R-:W1:Y:S01]  /*af50*/  MUFU.TANH R50, R50 ;  /* 0x0000003200327308 */ /* 0x000e620000002400 */
[C---:B------:R-:W-:Y:S02]  /*af60*/  ISETP.GE.AND P2, PT, R12.reuse, R36, PT ;  /* 0x000000240c00720c */ /* 0x040fe40003f46270 */
[----:B------:R-:W-:Y:S02]  /*af70*/  ISETP.GE.AND P4, PT, R12, R49, PT ;  /* 0x000000310c00720c */ /* 0x000fe40003f86270 */
[----:B------:R-:W-:Y:S02]  /*af80*/  IADD3 R13, R129, 0x39, RZ ;  /* 0x00000039810d7810 */ /* 0x000fe40007ffe0ff */
[----:B------:R-:W-:Y:S01]  /*af90*/  FSEL R63, R77, -INF , !P2 ;  /* 0xff8000004d3f7808 */ /* 0x000fe20005000000 */
[----:B------:R-:W1:Y:S01]  /*afa0*/  MUFU.TANH R52, R52 ;  /* 0x0000003400347308 */ /* 0x000e620000002400 */
[----:B------:R-:W-:-:S02]  /*afb0*/  FSEL R192, R192, -INF , !P4 ;  /* 0xff800000c0c07808 */ /* 0x000fc40006000000 */
[CC--:B------:R-:W-:Y:S02]  /*afc0*/  ISETP.GE.AND P2, PT, R13.reuse, R36.reuse, PT ;  /* 0x000000240d00720c */ /* 0x0c0fe40003f46270 */
[----:B------:R-:W-:Y:S02]  /*afd0*/  ISETP.GE.AND P4, PT, R13, R49, PT ;  /* 0x000000310d00720c */ /* 0x000fe40003f86270 */
[----:B------:R-:W-:Y:S01]  /*afe0*/  IADD3 R12, R129, 0x41, RZ ;  /* 0x00000041810c7810 */ /* 0x000fe20007ffe0ff */
[----:B------:R-:W2:Y:S01]  /*aff0*/  MUFU.TANH R161, R161 ;  /* 0x000000a100a17308 */ /* 0x000ea20000002400 */
[----:B------:R-:W-:Y:S02]  /*b000*/  FSEL R57, R78, -INF , !P2 ;  /* 0xff8000004e397808 */ /* 0x000fe40005000000 */
[----:B------:R-:W-:Y:S02]  /*b010*/  FSEL R191, R191, -INF , !P4 ;  /* 0xff800000bfbf7808 */ /* 0x000fe40006000000 */
[----:B------:R-:W-:-:S02]  /*b020*/  ISETP.GE.AND P2, PT, R12, R36, PT ;  /* 0x000000240c00720c */ /* 0x000fc40003f46270 */
[-C--:B------:R-:W-:Y:S01]  /*b030*/  ISETP.GE.AND P4, PT, R12, R49.reuse, PT ;  /* 0x000000310c00720c */ /* 0x080fe20003f86270 */
[----:B------:R-:W3:Y:S01]  /*b040*/  MUFU.TANH R41, R41 ;  /* 0x0000002900297308 */ /* 0x000ee20000002400 */
[----:B------:R-:W-:Y:S01]  /*b050*/  IADD3 R69, R129, 0x49, RZ ;  /* 0x0000004981457810 */ /* 0x000fe20007ffe0ff */
[----:B-1----:R-:W-:Y:S01]  /*b060*/  HMMA.16816.F32.BF16 R12, R64, R8, RZ ;  /* 0x00000008400c723c */ /* 0x002fe200000418ff */
[----:B------:R-:W-:Y:S02]  /*b070*/  FSEL R59, R79, -INF , !P2 ;  /* 0xff8000004f3b7808 */ /* 0x000fe40005000000 */
[----:B------:R-:W-:Y:S01]  /*b080*/  FSEL R187, R187, -INF , !P4 ;  /* 0xff800000bbbb7808 */ /* 0x000fe20006000000 */
[----:B------:R-:W1:Y:S01]  /*b090*/  LDSM.16.M88.4 R76, [R165+0x4c00] ;  /* 0x004c0000a54c783b */ /* 0x000e620000000200 */
[C---:B------:R-:W-:Y:S01]  /*b0a0*/  ISETP.GE.AND P2, PT, R69.reuse, R36, PT ;  /* 0x000000244500720c */ /* 0x040fe20003f46270 */
[----:B------:R-:W-:Y:S01]  /*b0b0*/  MUFU.TANH R33, R33 ;  /* 0x0000002100217308 */ /* 0x000fe20000002400 */
[----:B------:R-:W-:Y:S01]  /*b0c0*/  ISETP.GE.AND P4, PT, R69, R49, PT ;  /* 0x000000314500720c */ /* 0x000fe20003f86270 */
[----:B--2---:R-:W-:Y:S01]  /*b0d0*/  HMMA.16816.F32.BF16 R24, R20, R4, R24 ;  /* 0x000000041418723c */ /* 0x004fe20000041818 */
[----:B------:R-:W-:-:S02]  /*b0e0*/  IADD3 R68, R129, 0x51, RZ ;  /* 0x0000005181447810 */ /* 0x000fc40007ffe0ff */
[----:B------:R-:W-:Y:S02]  /*b0f0*/  FSEL R131, R97, -INF , !P2 ;  /* 0xff80000061837808 */ /* 0x000fe40005000000 */
[----:B------:R-:W-:Y:S01]  /*b100*/  FSEL R184, R184, -INF , !P4 ;  /* 0xff800000b8b87808 */ /* 0x000fe20006000000 */
[----:B------:R-:W2:Y:S01]  /*b110*/  MUFU.TANH R97, R43 ;  /* 0x0000002b00617308 */ /* 0x000ea20000002400 */
[CC--:B------:R-:W-:Y:S01]  /*b120*/  ISETP.GE.AND P2, PT, R68.reuse, R36.reuse, PT ;  /* 0x000000244400720c */ /* 0x0c0fe20003f46270 */
[C---:B------:R-:W-:Y:S01]  /*b130*/  HMMA.16816.F32.BF16 R16, R20.reuse, R6, R16 ;  /* 0x000000061410723c */ /* 0x040fe20000041810 */
[----:B------:R-:W-:Y:S02]  /*b140*/  ISETP.GE.AND P4, PT, R68, R49, PT ;  /* 0x000000314400720c */ /* 0x000fe40003f86270 */
[----:B------:R-:W-:Y:S01]  /*b150*/  IADD3 R8, R129, 0x59, RZ ;  /* 0x0000005981087810 */ /* 0x000fe20007ffe0ff */
[----:B------:R-:W1:Y:S01]  /*b160*/  LDSM.16.M88.4 R68, [R164+0x3c00] ;  /* 0x003c0000a444783b */ /* 0x000e620000000200 */
[----:B------:R-:W-:Y:S01]  /*b170*/  FSEL R202, R103, -INF , !P2 ;  /* 0xff80000067ca7808 */ /* 0x000fe20005000000 */
[----:B------:R1:W-:Y:S01]  /*b180*/  MUFU.TANH R43, R31 ;  /* 0x0000001f002b7308 */ /* 0x0003e20000002400 */
[----:B------:R-:W-:Y:S01]  /*b190*/  FSEL R163, R163, -INF , !P4 ;  /* 0xff800000a3a37808 */ /* 0x000fe20006000000 */
[----:B------:R-:W-:Y:S01]  /*b1a0*/  HMMA.16816.F32.BF16 R12, R20, R80, R12 ;  /* 0x00000050140c723c */ /* 0x000fe2000004180c */
[----:B------:R-:W-:Y:S01]  /*b1b0*/  ISETP.GE.AND P2, PT, R8, R36, PT ;  /* 0x000000240800720c */ /* 0x000fe20003f46270 */
[----:B------:R-:W-:-:S04]  /*b1c0*/  DEPBAR.LE SB0, 0x0 ;  /* 0x000080000000791a */ /* 0x000fc80000000000 */
[-C--:B------:R-:W-:Y:S01]  /*b1d0*/  ISETP.GE.AND P4, PT, R8, R49.reuse, PT ;  /* 0x000000310800720c */ /* 0x080fe20003f86270 */
[----:B------:R-:W1:Y:S01]  /*b1e0*/  MUFU.TANH R35, R35 ;  /* 0x0000002300237308 */ /* 0x000e620000002400 */
[----:B------:R-:W-:Y:S01]  /*b1f0*/  IADD3 R5, R129, 0x61, RZ ;  /* 0x0000006181057810 */ /* 0x000fe20007ffe0ff */
[----:B------:R-:W-:Y:S01]  /*b200*/  HMMA.16816.F32.BF16 R8, R64, R10, RZ ;  /* 0x0000000a4008723c */ /* 0x000fe200000418ff */
[----:B------:R-:W-:Y:S01]  /*b210*/  FSEL R204, R110, -INF , !P2 ;  /* 0xff8000006ecc7808 */ /* 0x000fe20005000000 */
[----:B------:R-:W-:Y:S01]  /*b220*/  FMUL.FTZ R25, R25, c[0x0][0x2ec] ;  /* 0x0000bb0019197a20 */ /* 0x000fe20000410000 */
[----:B------:R-:W-:Y:S01]  /*b230*/  FSEL R162, R162, -INF , !P4 ;  /* 0xff800000a2a27808 */ /* 0x000fe20006000000 */
[----:B------:R-:W-:Y:S01]  /*b240*/  FMUL.FTZ R27, R27, c[0x0][0x2ec] ;  /* 0x0000bb001b1b7a20 */ /* 0x000fe20000410000 */
[C---:B------:R-:W-:Y:S01]  /*b250*/  ISETP.GE.AND P2, PT, R5.reuse, R36, PT ;  /* 0x000000240500720c */ /* 0x040fe20003f46270 */
[----:B------:R-:W-:Y:S01]  /*b260*/  MUFU.TANH R206, R28 ;  /* 0x0000001c00ce7308 */ /* 0x000fe20000002400 */
[----:B------:R-:W-:Y:S01]  /*b270*/  ISETP.GE.AND P4, PT, R5, R49, PT ;  /* 0x000000310500720c */ /* 0x000fe20003f86270 */
[----:B------:R-:W-:Y:S01]  /*b280*/  FMUL.FTZ R24, R24, c[0x0][0x2ec] ;  /* 0x0000bb0018187a20 */ /* 0x000fe20000410000 */
[----:B------:R-:W-:Y:S01]  /*b290*/  IADD3 R4, R129, 0x69, RZ ;  /* 0x0000006981047810 */ /* 0x000fe20007ffe0ff */
[----:B------:R-:W-:Y:S01]  /*b2a0*/  FMUL.FTZ R189, R16, c[0x0][0x2ec] ;  /* 0x0000bb0010bd7a20 */ /* 0x000fe20000410000 */
[----:B-----5:R-:W-:-:S02]  /*b2b0*/  FSEL R203, R115, -INF , !P2 ;  /* 0xff80000073cb7808 */ /* 0x020fc40005000000 */
[----:B------:R-:W-:Y:S01]  /*b2c0*/  FSEL R160, R160, -INF , !P4 ;  /* 0xff800000a0a07808 */ /* 0x000fe20006000000 */
[----:B------:R-:W-:Y:S01]  /*b2d0*/  MUFU.TANH R27, R27 ;  /* 0x0000001b001b7308 */ /* 0x000fe20000002400 */
[CC--:B------:R-:W-:Y:S01]  /*b2e0*/  ISETP.GE.AND P2, PT, R4.reuse, R36.reuse, PT ;  /* 0x000000240400720c */ /* 0x0c0fe20003f46270 */
[----:B------:R-:W-:Y:S01]  /*b2f0*/  FMUL.FTZ R110, R13, c[0x0][0x2ec] ;  /* 0x0000bb000d6e7a20 */ /* 0x000fe20000410000 */
[----:B------:R-:W-:Y:S01]  /*b300*/  ISETP.GE.AND P4, PT, R4, R49, PT ;  /* 0x000000310400720c */ /* 0x000fe20003f86270 */
[----:B------:R-:W-:Y:S01]  /*b310*/  FMUL.FTZ R14, R14, c[0x0][0x2ec] ;  /* 0x0000bb000e0e7a20 */ /* 0x000fe20000410000 */
[----:B------:R-:W-:Y:S02]  /*b320*/  IADD3 R5, R129, 0x71, RZ ;  /* 0x0000007181057810 */ /* 0x000fe40007ffe0ff */
[----:B------:R-:W-:Y:S01]  /*b330*/  FSEL R205, R121, -INF , !P2 ;  /* 0xff80000079cd7808 */ /* 0x000fe20005000000 */
[----:B------:R-:W-:Y:S01]  /*b340*/  MUFU.TANH R110, R110 ;  /* 0x0000006e006e7308 */ /* 0x000fe20000002400 */
[----:B------:R-:W-:Y:S01]  /*b350*/  FSEL R157, R157, -INF , !P4 ;  /* 0xff8000009d9d7808 */ /* 0x000fe20006000000 */
[----:B------:R-:W-:Y:S01]  /*b360*/  HMMA.16816.F32.BF16 R8, R20, R82, R8 ;  /* 0x000000521408723c */ /* 0x000fe20000041808 */
[----:B------:R-:W-:-:S02]  /*b370*/  ISETP.GE.AND P2, PT, R5, R36, PT ;  /* 0x000000240500720c */ /* 0x000fc40003f46270 */
[-C--:B------:R-:W-:Y:S02]  /*b380*/  ISETP.GE.AND P4, PT, R5, R49.reuse, PT ;  /* 0x000000310500720c */ /* 0x080fe40003f86270 */
[----:B------:R-:W-:Y:S01]  /*b390*/  IADD3 R4, R129, 0x79, RZ ;  /* 0x0000007981047810 */ /* 0x000fe20007ffe0ff */
[----:B------:R-:W-:Y:S01]  /*b3a0*/  MUFU.TANH R198, R24 ;  /* 0x0000001800c67308 */ /* 0x000fe20000002400 */
[----:B------:R-:W-:Y:S02]  /*b3b0*/  FSEL R121, R123, -INF , !P2 ;  /* 0xff8000007b797808 */ /* 0x000fe40005000000 */
[----:B------:R-:W-:Y:S02]  /*b3c0*/  FSEL R156, R156, -INF , !P4 ;  /* 0xff8000009c9c7808 */ /* 0x000fe40006000000 */
[C---:B------:R-:W-:Y:S02]  /*b3d0*/  ISETP.GE.AND P2, PT, R4.reuse, R36, PT ;  /* 0x000000240400720c */ /* 0x040fe40003f46270 */
[----:B------:R-:W-:Y:S01]  /*b3e0*/  ISETP.GE.AND P4, PT, R4, R49, PT ;  /* 0x000000310400720c */ /* 0x000fe20003f86270 */
[----:B------:R-:W-:Y:S01]  /*b3f0*/  MUFU.TANH R123, R62 ;  /* 0x0000003e007b7308 */ /* 0x000fe20000002400 */
[----:B---3--:R-:W-:Y:S01]  /*b400*/  IADD3 R29, R129, 0x81, RZ ;  /* 0x00000081811d7810 */ /* 0x008fe20007ffe0ff */
[----:B-1----:R-:W-:Y:S01]  /*b410*/  HMMA.16816.F32.BF16 R4, R64, R76, RZ ;  /* 0x0000004c4004723c */ /* 0x002fe200000418ff */
[----:B------:R-:W-:-:S02]  /*b420*/  FSEL R31, R125, -INF , !P2 ;  /* 0xff8000007d1f7808 */ /* 0x000fc40005000000 */
[----:B------:R-:W-:Y:S02]  /*b430*/  FSEL R155, R155, -INF , !P4 ;  /* 0xff8000009b9b7808 */ /* 0x000fe40006000000 */
[C---:B------:R-:W-:Y:S01]  /*b440*/  ISETP.GE.AND P2, PT, R29.reuse, R36, PT ;  /* 0x000000241d00720c */ /* 0x040fe20003f46270 */
[----:B------:R1:W-:Y:S01]  /*b450*/  MUFU.TANH R62, R56 ;  /* 0x00000038003e7308 */ /* 0x0003e20000002400 */
[-C--:B------:R-:W-:Y:S01]  /*b460*/  ISETP.GE.AND P4, PT, R29, R49.reuse, PT ;  /* 0x000000311d00720c */ /* 0x080fe20003f86270 */
[----:B------:R-:W-:Y:S01]  /*b470*/  HMMA.16816.F32.BF16 R64, R64, R78, RZ ;  /* 0x0000004e4040723c */ /* 0x000fe200000418ff */
[----:B------:R-:W-:Y:S01]  /*b480*/  IADD3 R80, R129, 0x89, RZ ;  /* 0x0000008981507810 */ /* 0x000fe20007ffe0ff */
[----:B------:R-:W-:Y:S01]  /*b490*/  FMUL.FTZ R9, R9, c[0x0][0x2ec] ;  /* 0x0000bb0009097a20 */ /* 0x000fe20000410000 */
[----:B------:R-:W-:Y:S01]  /*b4a0*/  FSEL R154, R154, -INF , !P4 ;  /* 0xff8000009a9a7808 */ /* 0x000fe20006000000 */
[----:B------:R-:W-:Y:S01]  /*b4b0*/  FMUL.FTZ R8, R8, c[0x0][0x2ec] ;  /* 0x0000bb0008087a20 */ /* 0x000fe20000410000 */
[-C--:B------:R-:W-:Y:S01]  /*b4c0*/  ISETP.GE.AND P4, PT, R80, R49.reuse, PT ;  /* 0x000000315000720c */ /* 0x080fe20003f86270 */
[----:B------:R3:W5:Y:S01]  /*b4d0*/  MUFU.TANH R29, R25 ;  /* 0x00000019001d7308 */ /* 0x0007620000002400 */
[----:B------:R-:W-:Y:S01]  /*b4e0*/  IADD3 R76, R129, 0x91, RZ ;  /* 0x00000091814c7810 */ /* 0x000fe20007ffe0ff */
[----:B------:R-:W-:Y:S01]  /*b4f0*/  FMUL.FTZ R78, R17, c[0x0][0x2ec] ;  /* 0x0000bb00114e7a20 */ /* 0x000fe20000410000 */
[----:B------:R-:W-:Y:S01]  /*b500*/  FSEL R153, R153, -INF , !P4 ;  /* 0xff80000099997808 */ /* 0x000fe20006000000 */
[----:B------:R-:W-:Y:S01]  /*b510*/  FMUL.FTZ R79, R19, c[0x0][0x2ec] ;  /* 0x0000bb00134f7a20 */ /* 0x000fe20000410000 */
[----:B------:R-:W-:-:S02]  /*b520*/  ISETP.GE.AND P4, PT, R76, R49, PT ;  /* 0x000000314c00720c */ /* 0x000fc40003f86270 */
[----:B------:R-:W-:Y:S01]  /*b530*/  IADD3 R77, R129, 0x99, RZ ;  /* 0x00000099814d7810 */ /* 0x000fe20007ffe0ff */
[----:B------:R-:W-:Y:S01]  /*b540*/  MUFU.TANH R60, R60 ;  /* 0x0000003c003c7308 */ /* 0x000fe20000002400 */
[----:B----4-:R-:W-:Y:S01]  /*b550*/  FSEL R149, R149, -INF , !P4 ;  /* 0xff80000095957808 */ /* 0x010fe20006000000 */
[C---:B------:R-:W-:Y:S01]  /*b560*/  HMMA.16816.F32.BF16 R4, R20.reuse, R68, R4 ;  /* 0x000000441404723c */ /* 0x040fe20000041804 */
[----:B------:R-:W-:Y:S02]  /*b570*/  ISETP.GE.AND P4, PT, R77, R49, PT ;  /* 0x000000314d00720c */ /* 0x000fe40003f86270 */
[----:B------:R-:W-:Y:S02]  /*b580*/  FSEL R101, R101, -INF , !P5 ;  /* 0xff80000065657808 */ /* 0x000fe40006800000 */
[----:B-1----:R-:W-:Y:S01]  /*b590*/  LOP3.LUT R56, R118, 0x40, R38, 0xfe, !PT ;  /* 0x0000004076387812 */ /* 0x002fe200078efe26 */
[----:B------:R-:W-:Y:S01]  /*b5a0*/  MUFU.TANH R68, R58 ;  /* 0x0000003a00447308 */ /* 0x000fe20000002400 */
[----:B---3--:R-:W-:Y:S01]  /*b5b0*/  FSEL R25, R128, -INF , !P2 ;  /* 0xff80000080197808 */ /* 0x008fe20005000000 */
[----:B------:R-:W-:Y:S01]  /*b5c0*/  HMMA.16816.F32.BF16 R64, R20, R70, R64 ;  /* 0x000000461440723c */ /* 0x000fe20000041840 */
[----:B------:R-:W-:-:S02]  /*b5d0*/  ISETP.GE.AND P2, PT, R80, R36, PT ;  /* 0x000000245000720c */ /* 0x000fc40003f46270 */
[--C-:B------:R-:W-:Y:S02]  /*b5e0*/  LOP3.LUT R28, R118, 0x78, R38.reuse, 0xfe, !PT ;  /* 0x00000078761c7812 */ /* 0x100fe400078efe26 */
[----:B------:R-:W-:Y:S01]  /*b5f0*/  FSEL R207, R130, -INF , !P2 ;  /* 0xff80000082cf7808 */ /* 0x000fe20005000000 */
[----:B------:R-:W-:Y:S01]  /*b600*/  MUFU.TANH R40, R40 ;  /* 0x0000002800287308 */ /* 0x000fe20000002400 */
[-C--:B------:R-:W-:Y:S01]  /*b610*/  ISETP.GE.AND P2, PT, R76, R36.reuse, PT ;  /* 0x000000244c00720c */ /* 0x080fe20003f46270 */
[----:B------:R-:W-:Y:S01]  /*b620*/  FMUL.FTZ R21, R11, c[0x0][0x2ec] ;  /* 0x0000bb000b157a20 */ /* 0x000fe20000410000 */
[----:B------:R-:W-:Y:S01]  /*b630*/  FSEL R130, R158, -INF , !P4 ;  /* 0xff8000009e827808 */ /* 0x000fe20006000000 */
[----:B------:R-:W-:Y:S01]  /*b640*/  FMUL.FTZ R158, R12, c[0x0][0x2ec] ;  /* 0x0000bb000c9e7a20 */ /* 0x000fe20000410000 */
[----:B------:R-:W-:Y:S02]  /*b650*/  FSEL R17, R148, -INF , !P2 ;  /* 0xff80000094117808 */ /* 0x000fe40005000000 */
[----:B------:R-:W-:Y:S01]  /*b660*/  ISETP.GE.AND P2, PT, R77, R36, PT ;  /* 0x000000244d00720c */ /* 0x000fe20003f46270 */
[----:B------:R1:W3:Y:S01]  /*b670*/  MUFU.TANH R76, R78 ;  /* 0x0000004e004c7308 */ /* 0x0002e20000002400 */
[----:B------:R-:W-:Y:S01]  /*b680*/  IADD3 R77, R129, 0xa9, RZ ;  /* 0x000000a9814d7810 */ /* 0x000fe20007ffe0ff */
[----:B------:R-:W-:Y:S01]  /*b690*/  FMUL.FTZ R5, R5, c[0x0][0x2ec] ;  /* 0x0000bb0005057a20 */ /* 0x000fe20000410000 */
[----:B------:R-:W-:Y:S01]  /*b6a0*/  FSEL R19, R37, -INF , !P2 ;  /* 0xff80000025137808 */ /* 0x000fe20005000000 */
[----:B------:R-:W-:Y:S01]  /*b6b0*/  FMUL.FTZ R4, R4, c[0x0][0x2ec] ;  /* 0x0000bb0004047a20 */ /* 0x000fe20000410000 */
[C---:B------:R-:W-:Y:S01]  /*b6c0*/  IADD3 R22, R129.reuse, 0xc9, RZ ;  /* 0x000000c981167810 */ /* 0x040fe20007ffe0ff */
[----:B------:R-:W-:Y:S01]  /*b6d0*/  FMUL.FTZ R6, R6, c[0x0][0x2ec] ;  /* 0x0000bb0006067a20 */ /* 0x000fe20000410000 */
[----:B------:R-:W-:Y:S01]  /*b6e0*/  IADD3 R23, R129, 0xd1, RZ ;  /* 0x000000d181177810 */ /* 0x000fe20007ffe0ff */
[----:B------:R-:W4:Y:S01]  /*b6f0*/  MUFU.TANH R37, R79 ;  /* 0x0000004f00257308 */ /* 0x000f220000002400 */
[----:B------:R-:W-:Y:S01]  /*b700*/  LOP3.LUT R12, R118, 0xb0, R38, 0xfe, !PT ;  /* 0x000000b0760c7812 */ /* 0x000fe200078efe26 */
[----:B------:R-:W-:Y:S01]  /*b710*/  FMUL.FTZ R65, R65, c[0x0][0x2ec] ;  /* 0x0000bb0041417a20 */ /* 0x000fe20000410000 */
[----:B-1----:R-:W-:-:S05]  /*b720*/  IADD3 R78, R129, 0xa1, RZ ;  /* 0x000000a1814e7810 */ /* 0x002fca0007ffe0ff */
[----:B------:R-:W-:Y:S01]  /*b730*/  MUFU.TANH R21, R21 ;  /* 0x0000001500157308 */ /* 0x000fe20000002400 */
[CC--:B------:R-:W-:Y:S02]  /*b740*/  ISETP.GE.AND P2, PT, R78.reuse, R36.reuse, PT ;  /* 0x000000244e00720c */ /* 0x0c0fe40003f46270 */
[-C--:B------:R-:W-:Y:S02]  /*b750*/  ISETP.GE.AND P4, PT, R78, R49.reuse, PT ;  /* 0x000000314e00720c */ /* 0x080fe40003f86270 */
[----:B------:R-:W-:Y:S01]  /*b760*/  FSEL R13, R47, -INF , !P2 ;  /* 0xff8000002f0d7808 */ /* 0x000fe20005000000 */
[----:B------:R-:W-:Y:S01]  /*b770*/  FMUL.FTZ R47, R15, c[0x0][0x2ec] ;  /* 0x0000bb000f2f7a20 */ /* 0x000fe20000410000 */
[----:B------:R-:W-:Y:S01]  /*b780*/  FSEL R125, R39, -INF , !P4 ;  /* 0xff800000277d7808 */ /* 0x000fe20006000000 */
[----:B------:R-:W-:Y:S01]  /*b790*/  MUFU.TANH R5, R5 ;  /* 0x0000000500057308 */ /* 0x000fe20000002400 */
[C---:B------:R-:W-:Y:S02]  /*b7a0*/  ISETP.GE.AND P2, PT, R77.reuse, R36, PT ;  /* 0x000000244d00720c */ /* 0x040fe40003f46270 */
[----:B------:R-:W-:-:S02]  /*b7b0*/  ISETP.GE.AND P4, PT, R77, R49, PT ;  /* 0x000000314d00720c */ /* 0x000fc40003f86270 */
[----:B------:R-:W-:Y:S02]  /*b7c0*/  IADD3 R39, R129, 0xb1, RZ ;  /* 0x000000b181277810 */ /* 0x000fe40007ffe0ff */
[----:B------:R-:W-:Y:S01]  /*b7d0*/  FSEL R15, R50, -INF , !P2 ;  /* 0xff800000320f7808 */ /* 0x000fe20005000000 */
[----:B------:R-:W-:Y:S01]  /*b7e0*/  MUFU.TANH R148, R86 ;  /* 0x0000005600947308 */ /* 0x000fe20000002400 */
[----:B------:R-:W-:Y:S02]  /*b7f0*/  FSEL R115, R52, -INF , !P4 ;  /* 0xff80000034737808 */ /* 0x000fe40006000000 */
[C---:B------:R-:W-:Y:S02]  /*b800*/  ISETP.GE.AND P2, PT, R39.reuse, R36, PT ;  /* 0x000000242700720c */ /* 0x040fe40003f46270 */
[----:B------:R-:W-:Y:S02]  /*b810*/  ISETP.GE.AND P4, PT, R39, R49, PT ;  /* 0x000000312700720c */ /* 0x000fe40003f86270 */
[----:B------:R-:W-:Y:S01]  /*b820*/  IADD3 R39, R129, 0xb9, RZ ;  /* 0x000000b981277810 */ /* 0x000fe20007ffe0ff */
[----:B------:R1:W-:Y:S01]  /*b830*/  MUFU.TANH R52, R9 ;  /* 0x0000000900347308 */ /* 0x0003e20000002400 */
[----:B------:R-:W-:-:S02]  /*b840*/  FSEL R20, R161, -INF , !P2 ;  /* 0xff800000a1147808 */ /* 0x000fc40005000000 */
[----:B------:R-:W-:Y:S02]  /*b850*/  FSEL R103, R188, -INF , !P4 ;  /* 0xff800000bc677808 */ /* 0x000fe40006000000 */
[C---:B------:R-:W-:Y:S02]  /*b860*/  ISETP.GE.AND P2, PT, R39.reuse, R36, PT ;  /* 0x000000242700720c */ /* 0x040fe40003f46270 */
[----:B------:R-:W-:Y:S01]  /*b870*/  ISETP.GE.AND P4, PT, R39, R49, PT ;  /* 0x000000312700720c */ /* 0x000fe20003f86270 */
[----:B------:R3:W3:Y:S01]  /*b880*/  MUFU.TANH R50, R47 ;  /* 0x0000002f00327308 */ /* 0x0006e20000002400 */
[----:B------:R-:W-:Y:S02]  /*b890*/  FSEL R11, R41, -INF , !P2 ;  /* 0xff800000290b7808 */ /* 0x000fe40005000000 */
[----:B--2---:R-:W-:Y:S02]  /*b8a0*/  FSEL R97, R97, -INF , !P4 ;  /* 0xff80000061617808 */ /* 0x004fe40006000000 */
[----:B-1----:R-:W-:-:S03]  /*b8b0*/  IADD3 R9, R129, 0xc1, RZ ;  /* 0x000000c181097810 */ /* 0x002fc60007ffe0ff */
[----:B------:R-:W-:Y:S01]  /*b8c0*/  MUFU.TANH R32, R32 ;  /* 0x0000002000207308 */ /* 0x000fe20000002400 */
[----:B------:R-:W-:Y:S01]  /*b8d0*/  BAR.SYNC.DEFER_BLOCKING 0x0 ;  /* 0x0000000000007b1d */ /* 0x000fe20000010000 */
[CC--:B------:R-:W-:Y:S02]  /*b8e0*/  ISETP.GE.AND P2, PT, R9.reuse, R36.reuse, PT ;  /* 0x000000240900720c */ /* 0x0c0fe40003f46270 */
[----:B------:R-:W-:Y:S02]  /*b8f0*/  ISETP.GE.AND P4, PT, R9, R49, PT ;  /* 0x000000310900720c */ /* 0x000fe40003f86270 */
[----:B------:R-:W-:Y:S01]  /*b900*/  FSEL R9, R33, -INF , !P2 ;  /* 0xff80000021097808 */ /* 0x000fe20005000000 */
[----:B------:R-:W-:Y:S01]  /*b910*/  FMUL.FTZ R33, R7, c[0x0][0x2ec] ;  /* 0x0000bb0007217a20 */ /* 0x000fe20000410000 */
[----:B---3--:R-:W-:Y:S01]  /*b920*/  FSEL R47, R35, -INF , !P4 ;  /* 0xff800000232f7808 */ /* 0x008fe20006000000 */
[----:B------:R-:W-:Y:S01]  /*b930*/  MUFU.TANH R189, R189 ;  /* 0x000000bd00bd7308 */ /* 0x000fe20000002400 */
[----:B------:R-:W-:-:S02]  /*b940*/  ISETP.GE.AND P2, PT, R22, R36, PT ;  /* 0x000000241600720c */ /* 0x000fc40003f46270 */
[-C--:B------:R-:W-:Y:S02]  /*b950*/  ISETP.GE.AND P4, PT, R22, R49.reuse, PT ;  /* 0x000000311600720c */ /* 0x080fe40003f86270 */
[----:B------:R-:W-:Y:S02]  /*b960*/  FSEL R195, R195, -INF , !P2 ;  /* 0xff800000c3c37808 */ /* 0x000fe40005000000 */
[----:B------:R-:W-:Y:S01]  /*b970*/  FSEL R43, R43, -INF , !P4 ;  /* 0xff8000002b2b7808 */ /* 0x000fe20006000000 */
[----:B------:R-:W-:Y:S01]  /*b980*/  MUFU.TANH R33, R33 ;  /* 0x0000002100217308 */ /* 0x000fe20000002400 */
[C---:B------:R-:W-:Y:S02]  /*b990*/  ISETP.GE.AND P2, PT, R23.reuse, R36, PT ;  /* 0x000000241700720c */ /* 0x040fe40003f46270 */
[----:B------:R-:W-:Y:S02]  /*b9a0*/  ISETP.GE.AND P4, PT, R23, R49, PT ;  /* 0x000000311700720c */ /* 0x000fe40003f86270 */
[----:B------:R-:W-:-:S02]  /*b9b0*/  IADD3 R22, R129, 0xd9, RZ ;  /* 0x000000d981167810 */ /* 0x000fc40007ffe0ff */
[----:B-----5:R-:W-:Y:S01]  /*b9c0*/  FSEL R188, R29, -INF , !P2 ;  /* 0xff8000001dbc7808 */ /* 0x020fe20005000000 */
[----:B------:R1:W2:Y:S01]  /*b9d0*/  MUFU.TANH R23, R65 ;  /* 0x0000004100177308 */ /* 0x0002a20000002400 */
[----:B------:R-:W-:Y:S01]  /*b9e0*/  FSEL R41, R27, -INF , !P4 ;  /* 0xff8000001b297808 */ /* 0x000fe20006000000 */
[----:B------:R-:W-:Y:S01]  /*b9f0*/  FMUL.FTZ R27, R67, c[0x0][0x2ec] ;  /* 0x0000bb00431b7a20 */ /* 0x000fe20000410000 */
[----:B------:R-:W-:Y:S01]  /*ba00*/  ISETP.GE.AND P2, PT, R22, R36, PT ;  /* 0x000000241600720c */ /* 0x000fe20003f46270 */
[----:B------:R-:W-:Y:S01]  /*ba10*/  FMUL.FTZ R67, R72, c[0x0][0x2ec] ;  /* 0x0000bb0048437a20 */ /* 0x000fe20000410000 */
[----:B------:R-:W-:Y:S02]  /*ba20*/  ISETP.GE.AND P4, PT, R22, R49, PT ;  /* 0x000000311600720c */ /* 0x000fe40003f86270 */
[----:B------:R-:W-:Y:S01]  /*ba30*/  IADD3 R22, R129, 0xe1, RZ ;  /* 0x000000e181167810 */ /* 0x000fe20007ffe0ff */
[----:B------:R-:W3:Y:S01]  /*ba40*/  MUFU.TANH R27, R27 ;  /* 0x0000001b001b7308 */ /* 0x000ee20000002400 */
[----:B------:R-:W-:-:S02]  /*ba50*/  FSEL R161, R76, -INF , !P2 ;  /* 0xff8000004ca17808 */ /* 0x000fc40005000000 */
[----:B----4-:R-:W-:Y:S02]  /*ba60*/  FSEL R39, R37, -INF , !P4 ;  /* 0xff80000025277808 */ /* 0x010fe40006000000 */
[C---:B------:R-:W-:Y:S02]  /*ba70*/  ISETP.GE.AND P2, PT, R22.reuse, R36, PT ;  /* 0x000000241600720c */ /* 0x040fe40003f46270 */
[----:B------:R-:W-:Y:S01]  /*ba80*/  ISETP.GE.AND P4, PT, R22, R49, PT ;  /* 0x000000311600720c */ /* 0x000fe20003f86270 */
[----:B-1----:R-:W-:Y:S01]  /*ba90*/  FMUL.FTZ R65, R74, c[0x0][0x2ec] ;  /* 0x0000bb004a417a20 */ /* 0x002fe20000410000 */
[----:B------:R-:W-:Y:S01]  /*baa0*/  IADD3 R7, R129, 0xe9, RZ ;  /* 0x000000e981077810 */ /* 0x000fe20007ffe0ff */
[----:B------:R-:W1:Y:S01]  /*bab0*/  MUFU.TANH R67, R67 ;  /* 0x0000004300437308 */ /* 0x000e620000002400 */
[----:B------:R-:W-:Y:S02]  /*bac0*/  FSEL R110, R110, -INF , !P2 ;  /* 0xff8000006e6e7808 */ /* 0x000fe40005000000 */
[----:B------:R-:W-:-:S02]  /*bad0*/  FSEL R37, R50, -INF , !P4 ;  /* 0xff80000032257808 */ /* 0x000fc40006000000 */
[CC--:B------:R-:W-:Y:S02]  /*bae0*/  ISETP.GE.AND P2, PT, R7.reuse, R36.reuse, PT ;  /* 0x000000240700720c */ /* 0x0c0fe40003f46270 */
[-C--:B------:R-:W-:Y:S01]  /*baf0*/  ISETP.GE.AND P4, PT, R7, R49.reuse, PT ;  /* 0x000000310700720c */ /* 0x080fe20003f86270 */
[----:B------:R-:W4:Y:S01]  /*bb00*/  MUFU.TANH R65, R65 ;  /* 0x0000004100417308 */ /* 0x000f220000002400 */
[----:B------:R-:W-:Y:S02]  /*bb10*/  FSEL R52, R52, -INF , !P2 ;  /* 0xff80000034347808 */ /* 0x000fe40005000000 */
[----:B------:R-:W-:Y:S02]  /*bb20*/  FSEL R35, R21, -INF , !P4 ;  /* 0xff80000015237808 */ /* 0x000fe40006000000 */
[C---:B------:R-:W-:Y:S02]  /*bb30*/  ISETP.GE.AND P2, PT, R129.reuse, R36, PT ;  /* 0x000000248100720c */ /* 0x040fe40003f46270 */
[C---:B------:R-:W-:Y:S01]  /*bb40*/  IADD3 R29, R129.reuse, 0xf1, RZ ;  /* 0x000000f1811d7810 */ /* 0x040fe20007ffe0ff */
[----:B------:R-:W-:Y:S01]  /*bb50*/  MUFU.TANH R158, R158 ;  /* 0x0000009e009e7308 */ /* 0x000fe20000002400 */
[----:B------:R-:W-:-:S02]  /*bb60*/  ISETP.GE.AND P4, PT, R129, R49, PT ;  /* 0x000000318100720c */ /* 0x000fc40003f86270 */
[----:B------:R-:W-:Y:S02]  /*bb70*/  IADD3 R129, R129, 0xf9, RZ ;  /* 0x000000f981817810 */ /* 0x000fe40007ffe0ff */
[----:B------:R-:W-:Y:S02]  /*bb80*/  FSEL R22, R48, -INF , !P2 ;  /* 0xff80000030167808 */ /* 0x000fe40005000000 */
[----:B------:R-:W-:Y:S01]  /*bb90*/  FSEL R7, R3, -INF , !P4 ;  /* 0xff80000003077808 */ /* 0x000fe20006000000 */
[----:B------:R-:W-:Y:S01]  /*bba0*/  MUFU.TANH R4, R4 ;  /* 0x0000000400047308 */ /* 0x000fe20000002400 */
[-C--:B------:R-:W-:Y:S02]  /*bbb0*/  ISETP.GE.AND P2, PT, R29, R36.reuse, PT ;  /* 0x000000241d00720c */ /* 0x080fe40003f46270 */
[----:B------:R-:W-:Y:S02]  /*bbc0*/  ISETP.GE.AND P4, PT, R129, R36, PT ;  /* 0x000000248100720c */ /* 0x000fe40003f86270 */
[----:B------:R-:W-:-:S02]  /*bbd0*/  FSEL R50, R5, -INF , !P2 ;  /* 0xff80000005327808 */ /* 0x000fc40005000000 */
[----:B--2---:R-:W-:Y:S01]  /*bbe0*/  FSEL R48, R23, -INF , !P4 ;  /* 0xff80000017307808 */ /* 0x004fe20006000000 */
[----:B------:R-:W-:Y:S01]  /*bbf0*/  MUFU.TANH R6, R6 ;  /* 0x0000000600067308 */ /* 0x000fe20000002400 */
[-C--:B------:R-:W-:Y:S02]  /*bc00*/  ISETP.GE.AND P2, PT, R129, R49.reuse, PT ;  /* 0x000000318100720c */ /* 0x080fe40003f46270 */
[----:B------:R-:W-:Y:S02]  /*bc10*/  ISETP.GE.AND P4, PT, R29, R49, PT ;  /* 0x000000311d00720c */ /* 0x000fe40003f86270 */
[----:B------:R-:W-:Y:S02]  /*bc20*/  LOP3.LUT R5, R118, 0x10, R38, 0xfe, !PT ;  /* 0x0000001076057812 */ /* 0x000fe400078efe26 */
[----:B------:R-:W-:Y:S02]  /*bc30*/  FSEL R33, R33, -INF , !P4 ;  /* 0xff80000021217808 */ /* 0x000fe40006000000 */
[----:B---3--:R-:W-:-:S02]  /*bc40*/  FSEL R3, R27, -INF , !P2 ;  /* 0xff8000001b037808 */ /* 0x008fc40005000000 */
[CC--:B------:R-:W-:Y:S02]  /*bc50*/  ISETP.GE.AND P4, PT, R5.reuse, R36.reuse, PT ;  /* 0x000000240500720c */ /* 0x0c0fe40003f86270 */
[----:B------:R-:W-:Y:S02]  /*bc60*/  ISETP.GE.AND P2, PT, R5, R49, PT ;  /* 0x000000310500720c */ /* 0x000fe40003f46270 */
[C-C-:B------:R-:W-:Y:S02]  /*bc70*/  LOP3.LUT R5, R118.reuse, 0x18, R38.reuse, 0xfe, !PT ;  /* 0x0000001876057812 */ /* 0x140fe400078efe26 */
[----:B------:R-:W-:Y:S02]  /*bc80*/  LOP3.LUT R23, R118, 0x20, R38, 0xfe, !PT ;  /* 0x0000002076177812 */ /* 0x000fe400078efe26 */
[----:B------:R-:W-:Y:S01]  /*bc90*/  FSEL R21, R100, -INF , !P3 ;  /* 0xff80000064157808 */ /* 0x000fe20005800000 */
[----:B------:R-:W-:Y:S01]  /*bca0*/  FMUL.FTZ R100, R42, c[0x0][0x2ec] ;  /* 0x0000bb002a647a20 */ /* 0x000fe20000410000 */
[----:B------:R-:W-:-:S02]  /*bcb0*/  ISETP.GE.AND P5, PT, R5, R36, PT ;  /* 0x000000240500720c */ /* 0x000fc40003fa6270 */
[-C--:B------:R-:W-:Y:S02]  /*bcc0*/  ISETP.GE.AND P3, PT, R5, R49.reuse, PT ;  /* 0x000000310500720c */ /* 0x080fe40003f66270 */
[----:B------:R-:W-:Y:S01]  /*bcd0*/  FSEL R99, R99, -INF , !P4 ;  /* 0xff80000063637808 */ /* 0x000fe20006000000 */
[----:B------:R-:W2:Y:S01]  /*bce0*/  MUFU.TANH R100, R100 ;  /* 0x0000006400647308 */ /* 0x000ea20000002400 */
[----:B------:R-:W-:Y:S02]  /*bcf0*/  FSEL R5, R98, -INF , !P2 ;  /* 0xff80000062057808 */ /* 0x000fe40005000000 */
[----:B------:R-:W-:Y:S02]  /*bd00*/  LOP3.LUT R29, R118, 0x28, R38, 0xfe, !PT ;  /* 0x00000028761d7812 */ /* 0x000fe400078efe26 */
[C---:B------:R-:W-:Y:S02]  /*bd10*/  ISETP.GE.AND P4, PT, R23.reuse, R36, PT ;  /* 0x000000241700720c */ /* 0x040fe40003f86270 */
[----:B------:R-:W-:-:S02]  /*bd20*/  ISETP.GE.AND P2, PT, R23, R49, PT ;  /* 0x000000311700720c */ /* 0x000fc40003f46270 */
[----:B------:R-:W-:Y:S02]  /*bd30*/  LOP3.LUT R23, R118, 0x30, R38, 0xfe, !PT ;  /* 0x0000003076177812 */ /* 0x000fe400078efe26 */
[----:B------:R-:W-:Y:S02]  /*bd40*/  FSEL R96, R96, -INF , !P5 ;  /* 0xff80000060607808 */ /* 0x000fe40006800000 */
[----:B------:R-:W-:Y:S02]  /*bd50*/  FSEL R27, R95, -INF , !P3 ;  /* 0xff8000005f1b7808 */ /* 0x000fe40005800000 */
[C---:B------:R-:W-:Y:S01]  /*bd60*/  ISETP.GE.AND P5, PT, R29.reuse, R36, PT ;  /* 0x000000241d00720c */ /* 0x040fe20003fa6270 */
[----:B------:R-:W-:Y:S01]  /*bd70*/  MUFU.TANH R95, R8 ;  /* 0x00000008005f7308 */ /* 0x000fe20000002400 */
[----:B------:R-:W-:Y:S02]  /*bd80*/  ISETP.GE.AND P3, PT, R29, R49, PT ;  /* 0x000000311d00720c */ /* 0x000fe40003f66270 */
[----:B------:R-:W-:-:S02]  /*bd90*/  FSEL R94, R94, -INF , !P4 ;  /* 0xff8000005e5e7808 */ /* 0x000fc40006000000 */
[----:B------:R-:W-:Y:S01]  /*bda0*/  FSEL R29, R93, -INF , !P2 ;  /* 0xff8000005d1d7808 */ /* 0x000fe20005000000 */
[----:B------:R-:W-:Y:S01]  /*bdb0*/  FMUL.FTZ R93, R34, c[0x0][0x2ec] ;  /* 0x0000bb00225d7a20 */ /* 0x000fe20000410000 */
[C---:B------:R-:W-:Y:S02]  /*bdc0*/  ISETP.GE.AND P4, PT, R23.reuse, R36, PT ;  /* 0x000000241700720c */ /* 0x040fe40003f86270 */
[----:B------:R-:W-:Y:S02]  /*bdd0*/  ISETP.GE.AND P2, PT, R23, R49, PT ;  /* 0x000000311700720c */ /* 0x000fe40003f46270 */
[----:B------:R-:W-:Y:S01]  /*bde0*/  LOP3.LUT R23, R118, 0x38, R38, 0xfe, !PT ;  /* 0x0000003876177812 */ /* 0x000fe200078efe26 */
[----:B------:R-:W3:Y:S01]  /*bdf0*/  MUFU.TANH R93, R93 ;  /* 0x0000005d005d7308 */ /* 0x000ee20000002400 */
[----:B------:R-:W-:Y:S02]  /*be00*/  FSEL R92, R92, -INF , !P5 ;  /* 0xff8000005c5c7808 */ /* 0x000fe40006800000 */
[----:B------:R-:W-:-:S02]  /*be10*/  FSEL R128, R91, -INF , !P3 ;  /* 0xff8000005b807808 */ /* 0x000fc40005800000 */
[C---:B------:R-:W-:Y:S02]  /*be20*/  ISETP.GE.AND P5, PT, R23.reuse, R36, PT ;  /* 0x000000241700720c */ /* 0x040fe40003fa6270 */
[----:B------:R-:W-:Y:S02]  /*be30*/  ISETP.GE.AND P3, PT, R23, R49, PT ;  /* 0x000000311700720c */ /* 0x000fe40003f66270 */
[----:B------:R-:W-:Y:S02]  /*be40*/  LOP3.LUT R23, R118, 0x48, R38, 0xfe, !PT ;  /* 0x0000004876177812 */ /* 0x000fe400078efe26 */
[----:B------:R-:W-:Y:S02]  /*be50*/  FSEL R90, R90, -INF , !P4 ;  /* 0xff8000005a5a7808 */ /* 0x000fe40006000000 */
[----:B------:R-:W-:Y:S02]  /*be60*/  FSEL R201, R89, -INF , !P2 ;  /* 0xff80000059c97808 */ /* 0x000fe40005000000 */
[----:B------:R-:W-:-:S02]  /*be70*/  FSEL R88, R88, -INF , !P5 ;  /* 0xff80000058587808 */ /* 0x000fc40006800000 */
[----:B------:R-:W-:Y:S02]  /*be80*/  FSEL R200, R55, -INF , !P3 ;  /* 0xff80000037c87808 */ /* 0x000fe40005800000 */
[CC--:B------:R-:W-:Y:S02]  /*be90*/  ISETP.GE.AND P4, PT, R56.reuse, R36.reuse, PT ;  /* 0x000000243800720c */ /* 0x0c0fe40003f86270 */
[-C--:B------:R-:W-:Y:S02]  /*bea0*/  ISETP.GE.AND P2, PT, R56, R49.reuse, PT ;  /* 0x000000313800720c */ /* 0x080fe40003f46270 */
[C---:B------:R-:W-:Y:S02]  /*beb0*/  ISETP.GE.AND P5, PT, R23.reuse, R36, PT ;  /* 0x000000241700720c */ /* 0x040fe40003fa6270 */
[----:B------:R-:W-:Y:S02]  /*bec0*/  ISETP.GE.AND P3, PT, R23, R49, PT ;  /* 0x000000311700720c */ /* 0x000fe40003f66270 */
[----:B------:R-:W-:-:S02]  /*bed0*/  LOP3.LUT R23, R118, 0x50, R38, 0xfe, !PT ;  /* 0x0000005076177812 */ /* 0x000fc400078efe26 */
[----:B------:R-:W-:Y:S02]  /*bee0*/  LOP3.LUT R42, R118, 0x58, R38, 0xfe, !PT ;  /* 0x00000058762a7812 */ /* 0x000fe400078efe26 */
[----:B------:R-:W-:Y:S02]  /*bef0*/  FSEL R55, R51, -INF , !P4 ;  /* 0xff80000033377808 */ /* 0x000fe40006000000 */
[----:B------:R-:W-:Y:S01]  /*bf00*/  FSEL R199, R46, -INF , !P2 ;  /* 0xff8000002ec77808 */ /* 0x000fe20005000000 */
[----:B------:R-:W-:Y:S01]  /*bf10*/  FMUL.FTZ R46, R30, c[0x0][0x2ec] ;  /* 0x0000bb001e2e7a20 */ /* 0x000fe20000410000 */
[C---:B------:R-:W-:Y:S02]  /*bf20*/  ISETP.GE.AND P4, PT, R23.reuse, R36, PT ;  /* 0x000000241700720c */ /* 0x040fe40003f86270 */
[----:B------:R-:W-:Y:S02]  /*bf30*/  ISETP.GE.AND P2, PT, R23, R49, PT ;  /* 0x000000311700720c */ /* 0x000fe40003f46270 */
[----:B------:R-:W-:Y:S01]  /*bf40*/  FSEL R23, R102, -INF , !P5 ;  /* 0xff80000066177808 */ /* 0x000fe20006800000 */
[----:B------:R-:W-:Y:S01]  /*bf50*/  MUFU.TANH R46, R46 ;  /* 0x0000002e002e7308 */ /* 0x000fe20000002400 */
[----:B------:R-:W-:-:S02]  /*bf60*/  FSEL R197, R104, -INF , !P3 ;  /* 0xff80000068c57808 */ /* 0x000fc40005800000 */
[CC--:B------:R-:W-:Y:S02]  /*bf70*/  ISETP.GE.AND P5, PT, R42.reuse, R36.reuse, PT ;  /* 0x000000242a00720c */ /* 0x0c0fe40003fa6270 */
[----:B------:R-:W-:Y:S02]  /*bf80*/  ISETP.GE.AND P3, PT, R42, R49, PT ;  /* 0x000000312a00720c */ /* 0x000fe40003f66270 */
[----:B------:R-:W-:Y:S02]  /*bf90*/  LOP3.LUT R42, R118, 0x60, R38, 0xfe, !PT ;  /* 0x00000060762a7812 */ /* 0x000fe400078efe26 */
[----:B------:R-:W-:Y:S02]  /*bfa0*/  FSEL R58, R105, -INF , !P4 ;  /* 0xff800000693a7808 */ /* 0x000fe40006000000 */
[----:B------:R-:W-:Y:S02]  /*bfb0*/  FSEL R196, R106, -INF , !P2 ;  /* 0xff8000006ac47808 */ /* 0x000fe40005000000 */
[----:B------:R-:W-:-:S02]  /*bfc0*/  ISETP.GE.AND P4, PT, R42, R36, PT ;  /* 0x000000242a00720c */ /* 0x000fc40003f86270 */
[----:B------:R-:W-:Y:S02]  /*bfd0*/  ISETP.GE.AND P2, PT, R42, R49, PT ;  /* 0x000000312a00720c */ /* 0x000fe40003f46270 */
[C-C-:B------:R-:W-:Y:S02]  /*bfe0*/  LOP3.LUT R42, R118.reuse, 0x68, R38.reuse, 0xfe, !PT ;  /* 0x00000068762a7812 */ /* 0x140fe400078efe26 */
[----:B------:R-:W-:Y:S02]  /*bff0*/  LOP3.LUT R34, R118, 0x70, R38, 0xfe, !PT ;  /* 0x0000007076227812 */ /* 0x000fe400078efe26 */
[----:B------:R-:W-:Y:S02]  /*c000*/  FSEL R56, R107, -INF , !P5 ;  /* 0xff8000006b387808 */ /* 0x000fe40006800000 */
[----:B------:R-:W-:Y:S02]  /*c010*/  FSEL R194, R194, -INF , !P3 ;  /* 0xff800000c2c27808 */ /* 0x000fe40005800000 */
[----:B------:R-:W-:-:S02]  /*c020*/  ISETP.GE.AND P5, PT, R42, R36, PT ;  /* 0x000000242a00720c */ /* 0x000fc40003fa6270 */
[-C--:B------:R-:W-:Y:S01]  /*c030*/  ISETP.GE.AND P3, PT, R42, R49.reuse, PT ;  /* 0x000000312a00720c */ /* 0x080fe20003f66270 */
[----:B------:R-:W-:Y:S01]  /*c040*/  FMUL.FTZ R42, R26, c[0x0][0x2ec] ;  /* 0x0000bb001a2a7a20 */ /* 0x000fe20000410000 */
[----:B------:R-:W-:Y:S02]  /*c050*/  FSEL R108, R108, -INF , !P4 ;  /* 0xff8000006c6c7808 */ /* 0x000fe40006000000 */
[----:B------:R-:W-:Y:S02]  /*c060*/  FSEL R193, R193, -INF , !P2 ;  /* 0xff800000c1c17808 */ /* 0x000fe40005000000 */
[C---:B------:R-:W-:Y:S01]  /*c070*/  ISETP.GE.AND P4, PT, R34.reuse, R36, PT ;  /* 0x000000242200720c */ /* 0x040fe20003f86270 */
[----:B------:R-:W5:Y:S01]  /*c080*/  MUFU.TANH R42, R42 ;  /* 0x0000002a002a7308 */ /* 0x000f620000002400 */
[----:B------:R-:W-:Y:S02]  /*c090*/  ISETP.GE.AND P2, PT, R34, R49, PT ;  /* 0x000000312200720c */ /* 0x000fe40003f46270 */
[----:B------:R-:W-:-:S02]  /*c0a0*/  LOP3.LUT R30, R118, 0x80, R38, 0xfe, !PT ;  /* 0x00000080761e7812 */ /* 0x000fc400078efe26 */
[----:B------:R-:W-:Y:S02]  /*c0b0*/  FSEL R111, R111, -INF , !P5 ;  /* 0xff8000006f6f7808 */ /* 0x000fe40006800000 */
[----:B------:R-:W-:Y:S01]  /*c0c0*/  FSEL R190, R190, -INF , !P3 ;  /* 0xff800000bebe7808 */ /* 0x000fe20005800000 */
[----:B------:R1:W-:Y:S01]  /*c0d0*/  MUFU.TANH R34, R14 ;  /* 0x0000000e00227308 */ /* 0x0003e20000002400 */
[C---:B------:R-:W-:Y:S02]  /*c0e0*/  ISETP.GE.AND P5, PT, R28.reuse, R36, PT ;  /* 0x000000241c00720c */ /* 0x040fe40003fa6270 */
[----:B------:R-:W-:Y:S02]  /*c0f0*/  ISETP.GE.AND P3, PT, R28, R49, PT ;  /* 0x000000311c00720c */ /* 0x000fe40003f66270 */
[----:B------:R-:W-:Y:S02]  /*c100*/  FSEL R28, R112, -INF , !P4 ;  /* 0xff800000701c7808 */ /* 0x000fe40006000000 */
        /* <DEDUP_REMOVED lines=12> */
[----:B------:R-:W-:-:S02]  /*c1d0*/  FSEL R16, R117, -INF , !P5 ;  /* 0xff80000075107808 */ /* 0x000fc40006800000 */
[----:B------:R-:W-:Y:S02]  /*c1e0*/  FSEL R159, R159, -INF , !P3 ;  /* 0xff8000009f9f7808 */ /* 0x000fe40005800000 */
[CC--:B------:R-:W-:Y:S02]  /*c1f0*/  ISETP.GE.AND P4, PT, R30.reuse, R36.reuse, PT ;  /* 0x000000241e00720c */ /* 0x0c0fe40003f86270 */
[-C--:B------:R-:W-:Y:S01]  /*c200*/  ISETP.GE.AND P2, PT, R30, R49.reuse, PT ;  /* 0x000000311e00720c */ /* 0x080fe20003f46270 */
[----:B------:R-:W-:Y:S01]  /*c210*/  FMUL.FTZ R30, R18, c[0x0][0x2ec] ;  /* 0x0000bb00121e7a20 */ /* 0x000fe20000410000 */
[C---:B------:R-:W-:Y:S02]  /*c220*/  ISETP.GE.AND P5, PT, R26.reuse, R36, PT ;  /* 0x000000241a00720c */ /* 0x040fe40003fa6270 */
[----:B------:R-:W-:Y:S02]  /*c230*/  ISETP.GE.AND P3, PT, R26, R49, PT ;  /* 0x000000311a00720c */ /* 0x000fe40003f66270 */
[C-C-:B------:R-:W-:Y:S01]  /*c240*/  LOP3.LUT R26, R118.reuse, 0xa0, R38.reuse, 0xfe, !PT ;  /* 0x000000a0761a7812 */ /* 0x140fe200078efe26 */
[----:B------:R-:W1:Y:S01]  /*c250*/  MUFU.TANH R30, R30 ;  /* 0x0000001e001e7308 */ /* 0x000e620000002400 */
[----:B------:R-:W-:-:S02]  /*c260*/  LOP3.LUT R18, R118, 0xa8, R38, 0xfe, !PT ;  /* 0x000000a876127812 */ /* 0x000fc400078efe26 */
[----:B------:R-:W-:Y:S02]  /*c270*/  FSEL R120, R120, -INF , !P4 ;  /* 0xff80000078787808 */ /* 0x000fe40006000000 */
[----:B------:R-:W-:Y:S02]  /*c280*/  FSEL R152, R152, -INF , !P2 ;  /* 0xff80000098987808 */ /* 0x000fe40005000000 */
[C---:B------:R-:W-:Y:S02]  /*c290*/  ISETP.GE.AND P4, PT, R26.reuse, R36, PT ;  /* 0x000000241a00720c */ /* 0x040fe40003f86270 */
[----:B------:R-:W-:Y:S02]  /*c2a0*/  ISETP.GE.AND P2, PT, R26, R49, PT ;  /* 0x000000311a00720c */ /* 0x000fe40003f46270 */
[----:B------:R-:W-:Y:S02]  /*c2b0*/  FSEL R26, R126, -INF , !P5 ;  /* 0xff8000007e1a7808 */ /* 0x000fe40006800000 */
[----:B------:R-:W-:-:S02]  /*c2c0*/  FSEL R148, R148, -INF , !P3 ;  /* 0xff80000094947808 */ /* 0x000fc40005800000 */
[CC--:B------:R-:W-:Y:S02]  /*c2d0*/  ISETP.GE.AND P5, PT, R18.reuse, R36.reuse, PT ;  /* 0x000000241200720c */ /* 0x0c0fe40003fa6270 */
[-C--:B------:R-:W-:Y:S02]  /*c2e0*/  ISETP.GE.AND P3, PT, R18, R49.reuse, PT ;  /* 0x000000311200720c */ /* 0x080fe40003f66270 */
[----:B-1----:R-:W-:Y:S02]  /*c2f0*/  FSEL R18, R67, -INF , !P4 ;  /* 0xff80000043127808 */ /* 0x002fe40006000000 */
[----:B----4-:R-:W-:Y:S02]  /*c300*/  FSEL R126, R65, -INF , !P2 ;  /* 0xff800000417e7808 */ /* 0x010fe40005000000 */
[C---:B------:R-:W-:Y:S02]  /*c310*/  ISETP.GE.AND P4, PT, R12.reuse, R36, PT ;  /* 0x000000240c00720c */ /* 0x040fe40003f86270 */
[----:B------:R-:W-:-:S02]  /*c320*/  ISETP.GE.AND P2, PT, R12, R49, PT ;  /* 0x000000310c00720c */ /* 0x000fc40003f46270 */
[C-C-:B------:R-:W-:Y:S02]  /*c330*/  LOP3.LUT R12, R118.reuse, 0xb8, R38.reuse, 0xfe, !PT ;  /* 0x000000b8760c7812 */ /* 0x140fe400078efe26 */
[----:B------:R-:W-:Y:S02]  /*c340*/  LOP3.LUT R51, R118, 0xc0, R38, 0xfe, !PT ;  /* 0x000000c076337812 */ /* 0x000fe400078efe26 */
[----:B------:R-:W-:Y:S02]  /*c350*/  FSEL R14, R60, -INF , !P5 ;  /* 0xff8000003c0e7808 */ /* 0x000fe40006800000 */
[----:B------:R-:W-:Y:S02]  /*c360*/  FSEL R123, R123, -INF , !P3 ;  /* 0xff8000007b7b7808 */ /* 0x000fe40005800000 */
[C---:B------:R-:W-:Y:S02]  /*c370*/  ISETP.GE.AND P5, PT, R12.reuse, R36, PT ;  /* 0x000000240c00720c */ /* 0x040fe40003fa6270 */
[----:B------:R-:W-:-:S02]  /*c380*/  ISETP.GE.AND P3, PT, R12, R49, PT ;  /* 0x000000310c00720c */ /* 0x000fc40003f66270 */
[----:B------:R-:W-:Y:S02]  /*c390*/  FSEL R12, R62, -INF , !P4 ;  /* 0xff8000003e0c7808 */ /* 0x000fe40006000000 */
[----:B------:R-:W-:Y:S02]  /*c3a0*/  FSEL R105, R68, -INF , !P2 ;  /* 0xff80000044697808 */ /* 0x000fe40005000000 */
[--C-:B------:R-:W-:Y:S02]  /*c3b0*/  LOP3.LUT R8, R118, 0xc8, R38.reuse, 0xfe, !PT ;  /* 0x000000c876087812 */ /* 0x100fe400078efe26 */
[C---:B------:R-:W-:Y:S02]  /*c3c0*/  ISETP.GE.AND P4, PT, R51.reuse, R36, PT ;  /* 0x000000243300720c */ /* 0x040fe40003f86270 */
[----:B------:R-:W-:Y:S01]  /*c3d0*/  ISETP.GE.AND P2, PT, R51, R49, PT ;  /* 0x000000313300720c */ /* 0x000fe20003f46270 */
[----:B------:R-:W-:Y:S01]  /*c3e0*/  FMUL.FTZ R51, R10, c[0x0][0x2ec] ;  /* 0x0000bb000a337a20 */ /* 0x000fe20000410000 */
[----:B------:R-:W-:-:S02]  /*c3f0*/  LOP3.LUT R60, R118, 0xd0, R38, 0xfe, !PT ;  /* 0x000000d0763c7812 */ /* 0x000fc400078efe26 */
[----:B------:R-:W-:Y:S02]  /*c400*/  FSEL R10, R40, -INF , !P5 ;  /* 0xff800000280a7808 */ /* 0x000fe40006800000 */
[----:B--2---:R-:W-:Y:S01]  /*c410*/  FSEL R100, R100, -INF , !P3 ;  /* 0xff80000064647808 */ /* 0x004fe20005800000 */
[----:B------:R-:W1:Y:S01]  /*c420*/  MUFU.TANH R51, R51 ;  /* 0x0000003300337308 */ /* 0x000e620000002400 */
[C---:B------:R-:W-:Y:S02]  /*c430*/  ISETP.GE.AND P5, PT, R8.reuse, R36, PT ;  /* 0x000000240800720c */ /* 0x040fe40003fa6270 */
[----:B------:R-:W-:Y:S02]  /*c440*/  ISETP.GE.AND P3, PT, R8, R49, PT ;  /* 0x000000310800720c */ /* 0x000fe40003f66270 */
[----:B------:R-:W-:Y:S02]  /*c450*/  FSEL R8, R32, -INF , !P4 ;  /* 0xff80000020087808 */ /* 0x000fe40006000000 */
[----:B---3--:R-:W-:-:S02]  /*c460*/  FSEL R93, R93, -INF , !P2 ;  /* 0xff8000005d5d7808 */ /* 0x008fc40005000000 */
[CC--:B------:R-:W-:Y:S02]  /*c470*/  ISETP.GE.AND P4, PT, R60.reuse, R36.reuse, PT ;  /* 0x000000243c00720c */ /* 0x0c0fe40003f86270 */
[----:B------:R-:W-:Y:S01]  /*c480*/  ISETP.GE.AND P2, PT, R60, R49, PT ;  /* 0x000000313c00720c */ /* 0x000fe20003f46270 */
[----:B------:R-:W-:Y:S01]  /*c490*/  FMUL.FTZ R60, R64, c[0x0][0x2ec] ;  /* 0x0000bb00403c7a20 */ /* 0x000fe20000410000 */
[----:B------:R-:W-:Y:S02]  /*c4a0*/  LOP3.LUT R32, R118, 0xe0, R38, 0xfe, !PT ;  /* 0x000000e076207812 */ /* 0x000fe400078efe26 */
[----:B------:R-:W-:Y:S02]  /*c4b0*/  FSEL R198, R198, -INF , !P4 ;  /* 0xff800000c6c67808 */ /* 0x000fe40006000000 */
[----:B-----5:R-:W-:Y:S01]  /*c4c0*/  FSEL R42, R42, -INF , !P2 ;  /* 0xff8000002a2a7808 */ /* 0x020fe20005000000 */
[----:B------:R-:W2:Y:S01]  /*c4d0*/  MUFU.TANH R60, R60 ;  /* 0x0000003c003c7308 */ /* 0x000ea20000002400 */
[----:B------:R-:W-:-:S02]  /*c4e0*/  ISETP.GE.AND P4, PT, R32, R36, PT ;  /* 0x000000242000720c */ /* 0x000fc40003f86270 */
[-C--:B------:R-:W-:Y:S01]  /*c4f0*/  ISETP.GE.AND P2, PT, R32, R49.reuse, PT ;  /* 0x000000312000720c */ /* 0x080fe20003f46270 */
[----:B------:R-:W-:Y:S01]  /*c500*/  FMUL.FTZ R32, R66, c[0x0][0x2ec] ;  /* 0x0000bb0042207a20 */ /* 0x000fe20000410000 */
[----:B------:R-:W-:Y:S02]  /*c510*/  LOP3.LUT R40, R118, 0xd8, R38, 0xfe, !PT ;  /* 0x000000d876287812 */ /* 0x000fe400078efe26 */
[----:B------:R-:W-:Y:S02]  /*c520*/  FSEL R206, R206, -INF , !P5 ;  /* 0xff800000cece7808 */ /* 0x000fe40006800000 */
[----:B------:R-:W-:Y:S01]  /*c530*/  ISETP.GE.AND P5, PT, R40, R36, PT ;  /* 0x000000242800720c */ /* 0x000fe20003fa6270 */
[----:B------:R-:W3:Y:S01]  /*c540*/  MUFU.TANH R32, R32 ;  /* 0x0000002000207308 */ /* 0x000ee20000002400 */
[----:B------:R-:W-:Y:S02]  /*c550*/  FSEL R46, R46, -INF , !P3 ;  /* 0xff8000002e2e7808 */ /* 0x000fe40005800000 */
[----:B------:R-:W-:-:S02]  /*c560*/  ISETP.GE.AND P3, PT, R40, R49, PT ;  /* 0x000000312800720c */ /* 0x000fc40003f66270 */
[--C-:B------:R-:W-:Y:S02]  /*c570*/  LOP3.LUT R64, R118, 0xe8, R38.reuse, 0xfe, !PT ;  /* 0x000000e876407812 */ /* 0x100fe400078efe26 */
[----:B------:R-:W-:Y:S02]  /*c580*/  FSEL R189, R189, -INF , !P5 ;  /* 0xff800000bdbd7808 */ /* 0x000fe40006800000 */
[----:B------:R-:W-:Y:S02]  /*c590*/  ISETP.GE.AND P5, PT, R64, R36, PT ;  /* 0x000000244000720c */ /* 0x000fe40003fa6270 */
[----:B------:R-:W-:Y:S02]  /*c5a0*/  FSEL R40, R30, -INF , !P3 ;  /* 0xff8000001e287808 */ /* 0x000fe40005800000 */
[C-C-:B------:R-:W-:Y:S02]  /*c5b0*/  LOP3.LUT R62, R118.reuse, 0xf0, R38.reuse, 0xfe, !PT ;  /* 0x000000f0763e7812 */ /* 0x140fe400078efe26 */
[----:B------:R-:W-:-:S02]  /*c5c0*/  LOP3.LUT R30, R118, 0xf8, R38, 0xfe, !PT ;  /* 0x000000f8761e7812 */ /* 0x000fc400078efe26 */
[----:B------:R-:W-:Y:S02]  /*c5d0*/  ISETP.GE.AND P3, PT, R64, R49, PT ;  /* 0x000000314000720c */ /* 0x000fe40003f66270 */
[----:B------:R-:W-:Y:S02]  /*c5e0*/  FSEL R158, R158, -INF , !P4 ;  /* 0xff8000009e9e7808 */ /* 0x000fe40006000000 */
[----:B------:R-:W-:Y:S02]  /*c5f0*/  FSEL R95, R95, -INF , !P5 ;  /* 0xff8000005f5f7808 */ /* 0x000fe40006800000 */
[-C--:B------:R-:W-:Y:S02]  /*c600*/  ISETP.GE.AND P4, PT, R62, R36.reuse, PT ;  /* 0x000000243e00720c */ /* 0x080fe40003f86270 */
[----:B------:R-:W-:Y:S02]  /*c610*/  ISETP.GE.AND P5, PT, R30, R36, PT ;  /* 0x000000241e00720c */ /* 0x000fe40003fa6270 */
[----:B------:R-:W-:-:S02]  /*c620*/  FSEL R38, R34, -INF , !P2 ;  /* 0xff80000022267808 */ /* 0x000fc40005000000 */
[----:B-1----:R-:W-:Y:S02]  /*c630*/  FSEL R36, R51, -INF , !P3 ;  /* 0xff80000033247808 */ /* 0x002fe40005800000 */
[-C--:B------:R-:W-:Y:S02]  /*c640*/  ISETP.GE.AND P2, PT, R62, R49.reuse, PT ;  /* 0x000000313e00720c */ /* 0x080fe40003f46270 */
[----:B------:R-:W-:Y:S02]  /*c650*/  ISETP.GE.AND P3, PT, R30, R49, PT ;  /* 0x000000311e00720c */ /* 0x000fe40003f66270 */
[----:B------:R-:W-:Y:S02]  /*c660*/  FSEL R51, R4, -INF , !P4 ;  /* 0xff80000004337808 */ /* 0x000fe40006000000 */
[----:B------:R-:W-:Y:S02]  /*c670*/  FSEL R34, R6, -INF , !P2 ;  /* 0xff80000006227808 */ /* 0x000fe40005000000 */
[----:B--2---:R-:W-:-:S02]  /*c680*/  FSEL R49, R60, -INF , !P5 ;  /* 0xff8000003c317808 */ /* 0x004fc40006800000 */
[----:B---3--:R-:W-:Y:S01]  /*c690*/  FSEL R32, R32, -INF , !P3 ;  /* 0xff80000020207808 */ /* 0x008fe20005800000 */
[----:B------:R-:W-:Y:S05]  /*c6a0*/  @!P1 BRA `(.L_x_793) ;  /* 0x00000ac000009947 */ /* 0x000fea0003800000 */
[----:B------:R-:W-:Y:S05]  /*c6b0*/  @!P6 BRA `(.L_x_794) ;  /* 0x000003b00000e947 */ /* 0x000fea0003800000 */
[----:B------:R-:W-:Y:S02]  /*c6c0*/  IABS R4, c[0x0][0x2d0] ;  /* 0x0000b40000047a13 */ /* 0x000fe40000000000 */
[C---:B------:R-:W-:Y:S02]  /*c6d0*/  IADD3 R65, R118.reuse, -0x100, RZ ;  /* 0xffffff0076417810 */ /* 0x040fe40007ffe0ff */
[----:B------:R-:W1:Y:S01]  /*c6e0*/  I2F.RP R66, R4 ;  /* 0x0000000400427306 */ /* 0x000e620000209400 */
[----:B------:R-:W-:Y:S02]  /*c6f0*/  IABS R62, R118 ;  /* 0x00000076003e7213 */ /* 0x000fe40000000000 */
[----:B------:R-:W-:Y:S02]  /*c700*/  IABS R30, R65 ;  /* 0x00000041001e7213 */ /* 0x000fe40000000000 */
[----:B------:R-:W-:-:S02]  /*c710*/  LOP3.LUT R118, R118, c[0x0][0x2d0], RZ, 0x3c, !PT ;  /* 0x0000b40076767a12 */ /* 0x000fc400078e3cff */
        /* <DEDUP_REMOVED lines=53> */
.L_x_794:
[----:B------:R-:W-:-:S04]  /*ca70*/  ULEA UR5, -UR6, URZ, 0x8 ;  /* 0x0000003f06057291 */ /* 0x000fc8000f8e413f */
[----:B------:R-:W-:Y:S02]  /*ca80*/  USHF.R.S32.HI UR4, URZ, 0x1f, UR5 ;  /* 0x0000001f3f047899 */ /* 0x000fe40008011405 */
[----:B------:R-:W-:-:S04]  /*ca90*/  MOV R60, UR5 ;  /* 0x00000005003c7c02 */ /* 0x000fc80008000f00 */
[----:B------:R-:W-:Y:S02]  /*caa0*/  MOV R30, UR4 ;  /* 0x00000004001e7c02 */ /* 0x000fe40008000f00 */
.L_x_795:
[----:B------:R-:W-:Y:S01]  /*cab0*/  IMAD.U32 R80, RZ, RZ, UR6 ;  /* 0x00000006ff507e24 */ /* 0x000fe2000f8e00ff */
[--C-:B------:R-:W-:Y:S01]  /*cac0*/  @!P0 IADD3 R66, P2, P1, R60, UR8, R54.reuse ;  /* 0x000000083c428c10 */ /* 0x100fe2000f95e036 */
[----:B------:R-:W-:Y:S01]  /*cad0*/  IMAD.U32 R76, RZ, RZ, UR6 ;  /* 0x00000006ff4c7e24 */ /* 0x000fe2000f8e00ff */
[----:B------:R1:W-:Y:S01]  /*cae0*/  @P0 STS [R171+0x1004], RZ ;  /* 0x001004ffab000388 */ /* 0x0003e20000000800 */
[----:B------:R-:W-:Y:S01]  /*caf0*/  @!P0 IMAD.MOV.U32 R64, RZ, RZ, R54 ;  /* 0x000000ffff408224 */ /* 0x000fe200078e0036 */
[----:B------:R-:W-:Y:S01]  /*cb00*/  @!P0 LEA R78, P3, R66, c[0x0][0x168], 0x1 ;  /* 0x00005a00424e8a11 */ /* 0x000fe200078608ff */
[----:B------:R-:W-:Y:S01]  /*cb10*/  @!P0 IMAD.MOV.U32 R65, RZ, RZ, R53 ;  /* 0x000000ffff418224 */ /* 0x000fe200078e0035 */
[----:B------:R1:W-:Y:S01]  /*cb20*/  @P0 STS.64 [R171+0x1008], RZ ;  /* 0x001008ffab000388 */ /* 0x0003e20000000a00 */
[----:B------:R-:W-:Y:S01]  /*cb30*/  IMAD.U32 R68, RZ, RZ, UR6 ;  /* 0x00000006ff447e24 */ /* 0x000fe2000f8e00ff */
[----:B------:R-:W-:Y:S01]  /*cb40*/  BSSY B0, `(.L_x_796) ;  /* 0x000005f000007945 */ /* 0x000fe20003800000 */
[--C-:B------:R-:W-:Y:S01]  /*cb50*/  @!P0 IMAD.WIDE.U32 R80, R80, 0x60, R64.reuse ;  /* 0x0000006050508825 */ /* 0x100fe200078e0040 */
[----:B------:R1:W-:Y:S03]  /*cb60*/  @P0 STS [R171+0x1000], RZ ;  /* 0x001000ffab000388 */ /* 0x0003e60000000800 */
[----:B------:R-:W-:Y:S01]  /*cb70*/  @!P0 IMAD.WIDE.U32 R76, R76, 0xa0, R64 ;  /* 0x000000a04c4c8825 */ /* 0x000fe200078e0040 */
[----:B------:R-:W-:-:S02]  /*cb80*/  @!P0 IADD3.X R65, R30, UR7, R53, P2, P1 ;  /* 0x000000071e418c10 */ /* 0x000fc400097e2435 */
[-C--:B------:R-:W-:Y:S01]  /*cb90*/  @!P0 LEA R68, P1, R68, R54.reuse, 0x7 ;  /* 0x0000003644448211 */ /* 0x080fe200078238ff */
[----:B------:R-:W-:Y:S01]  /*cba0*/  IMAD.U32 R64, RZ, RZ, UR6 ;  /* 0x00000006ff407e24 */ /* 0x000fe2000f8e00ff */
[----:B------:R-:W-:Y:S01]  /*cbb0*/  @!P0 LEA.HI.X R79, R66, c[0x0][0x16c], R65, 0x1, P3 ;  /* 0x00005b00424f8a11 */ /* 0x000fe200018f0c41 */
[----:B------:R-:W-:Y:S02]  /*cbc0*/  @!P0 IMAD.MOV.U32 R6, RZ, RZ, c[0x0][0x19c] ;  /* 0x00006700ff068624 */ /* 0x000fe400078e00ff */
[----:B------:R-:W-:Y:S01]  /*cbd0*/  IMAD.U32 R62, RZ, RZ, UR6 ;  /* 0x00000006ff3e7e24 */ /* 0x000fe2000f8e00ff */
[----:B------:R-:W-:Y:S01]  /*cbe0*/  @!P0 LEA R64, P2, R64, R54, 0x6 ;  /* 0x0000003640408211 */ /* 0x000fe200078430ff */
[----:B------:R-:W-:Y:S02]  /*cbf0*/  @!P0 IMAD.MOV.U32 R4, RZ, RZ, c[0x0][0x19c] ;  /* 0x00006700ff048624 */ /* 0x000fe400078e00ff */
[----:B------:R-:W-:Y:S01]  /*cc00*/  IMAD.U32 R67, RZ, RZ, UR6 ;  /* 0x00000006ff437e24 */ /* 0x000fe2000f8e00ff */
[-C--:B------:R-:W-:Y:S01]  /*cc10*/  @!P0 LEA.HI.X R62, R62, R53.reuse, R6, 0x6, P2 ;  /* 0x000000353e3e8211 */ /* 0x080fe200010f3406 */
[----:B------:R-:W-:Y:S01]  /*cc20*/  IMAD.U32 R70, RZ, RZ, UR6 ;  /* 0x00000006ff467e24 */ /* 0x000fe2000f8e00ff */
[C---:B------:R-:W-:Y:S01]  /*cc30*/  @!P0 IADD3 R64, P3, R60.reuse, R64, RZ ;  /* 0x000000403c408210 */ /* 0x040fe20007f7e0ff */
[----:B------:R-:W-:Y:S01]  /*cc40*/  @!P0 IMAD.MOV.U32 R82, RZ, RZ, R54 ;  /* 0x000000ffff528224 */ /* 0x000fe200078e0036 */
[----:B------:R-:W-:Y:S01]  /*cc50*/  @!P0 LEA.HI.X R67, R67, R53, R4, 0x7, P1 ;  /* 0x0000003543438211 */ /* 0x000fe200008f3c04 */
[----:B------:R-:W-:Y:S01]  /*cc60*/  @!P0 IMAD.MOV.U32 R83, RZ, RZ, R53 ;  /* 0x000000ffff538224 */ /* 0x000fe200078e0035 */
[----:B------:R-:W-:Y:S01]  /*cc70*/  @!P0 IADD3 R69, P2, R60, R76, RZ ;  /* 0x0000004c3c458210 */ /* 0x000fe20007f5e0ff */
[----:B------:R-:W-:Y:S01]  /*cc80*/  @!P0 IMAD.MOV.U32 R65, RZ, RZ, c[0x0][0x19c] ;  /* 0x00006700ff418624 */ /* 0x000fe200078e00ff */
[----:B------:R-:W-:Y:S01]  /*cc90*/  @!P0 LEA R76, P4, R64, c[0x0][0x168], 0x1 ;  /* 0x00005a00404c8a11 */ /* 0x000fe200078808ff */
[----:B------:R-:W-:Y:S01]  /*cca0*/  @!P0 IMAD.WIDE.U32 R70, R70, 0xc0, R82 ;  /* 0x000000c046468825 */ /* 0x000fe200078e0052 */
[----:B------:R-:W-:-:S03]  /*ccb0*/  @!P0 LEA R82, P1, R60, R181, 0x1 ;  /* 0x000000b53c528211 */ /* 0x000fc600078208ff */
[----:B------:R-:W-:Y:S01]  /*ccc0*/  @!P0 IMAD R6, R6, 0xa0, RZ ;  /* 0x000000a006068824 */ /* 0x000fe200078e02ff */
[----:B------:R-:W-:Y:S01]  /*ccd0*/  @!P0 LEA.HI.X R83, R60, R180, R30, 0x1, P1 ;  /* 0x000000b43c538211 */ /* 0x000fe200008f0c1e */
[----:B------:R-:W-:Y:S01]  /*cce0*/  @!P0 IMAD.X R62, R30, 0x1, R62, P3 ;  /* 0x000000011e3e8824 */ /* 0x000fe200018e063e */
[C---:B------:R-:W-:Y:S01]  /*ccf0*/  @!P0 IADD3 R66, P1, R60.reuse, R80, RZ ;  /* 0x000000503c428210 */ /* 0x040fe20007f3e0ff */
[----:B------:R-:W-:Y:S01]  /*cd00*/  @!P0 IMAD R65, R65, 0x60, RZ ;  /* 0x0000006041418824 */ /* 0x000fe200078e02ff */
[----:B------:R-:W-:Y:S01]  /*cd10*/  @!P0 IADD3 R68, P3, R60, R68, RZ ;  /* 0x000000443c448210 */ /* 0x000fe20007f7e0ff */
[----:B------:R-:W-:Y:S01]  /*cd20*/  @!P0 IMAD R4, R4, 0xc0, RZ ;  /* 0x000000c004048824 */ /* 0x000fe200078e02ff */
[----:B------:R-:W-:Y:S01]  /*cd30*/  @!P0 IADD3.X R6, R30, R6, R77, P2, !PT ;  /* 0x000000061e068210 */ /* 0x000fe200017fe44d */
[----:B------:R-:W-:Y:S01]  /*cd40*/  @!PT LDS RZ, [RZ] ;  /* 0x00000000fffff984 */ /* 0x000fe20000000800 */
[----:B------:R-:W-:Y:S01]  /*cd50*/  @!PT LDS RZ, [RZ] ;  /* 0x00000000fffff984 */ /* 0x000fe20000000800 */
[----:B------:R-:W-:Y:S01]  /*cd60*/  @!PT LDS RZ, [RZ] ;  /* 0x00000000fffff984 */ /* 0x000fe20000000800 */
[----:B------:R2:W-:Y:S01]  /*cd70*/  @!P0 LDGSTS.E.BYPASS.LTC128B.128 [R171+0x1000], [R82.64] ;  /* 0x0100000052ab8fae */ /* 0x0005e2000b901d4a */
[----:B------:R-:W-:Y:S01]  /*cd80*/  @!P0 LEA.HI.X R77, R64, c[0x0][0x16c], R62, 0x1, P4 ;  /* 0x00005b00404d8a11 */ /* 0x000fe200020f0c3e */
[C---:B------:R-:W-:Y:S01]  /*cd90*/  @!P0 IMAD.X R67, R30.reuse, 0x1, R67, P3 ;  /* 0x000000011e438824 */ /* 0x040fe200018e0643 */
[----:B------:R-:W-:Y:S01]  /*cda0*/  @!P0 IADD3.X R65, R30, R65, R81, P1, !PT ;  /* 0x000000411e418210 */ /* 0x000fe20000ffe451 */
[----:B------:R1:W-:Y:S01]  /*cdb0*/  @P0 STS.128 [R171+0x1800], RZ ;  /* 0x001800ffab000388 */ /* 0x0003e20000000c00 */
[----:B------:R-:W-:-:S02]  /*cdc0*/  @!P0 LEA R106, P4, R66, c[0x0][0x168], 0x1 ;  /* 0x00005a00426a8a11 */ /* 0x000fc400078808ff */
[----:B------:R-:W-:Y:S01]  /*cdd0*/  @!P0 IADD3 R70, P1, R60, R70, RZ ;  /* 0x000000463c468210 */ /* 0x000fe20007f3e0ff */
[----:B------:R-:W-:Y:S01]  /*cde0*/  @!PT LDS RZ, [RZ] ;  /* 0x00000000fffff984 */ /* 0x000fe20000000800 */
[----:B------:R-:W-:Y:S01]  /*cdf0*/  @!PT LDS RZ, [RZ] ;  /* 0x00000000fffff984 */ /* 0x000fe20000000800 */
[----:B------:R-:W-:Y:S01]  /*ce00*/  @!PT LDS RZ, [RZ] ;  /* 0x00000000fffff984 */ /* 0x000fe20000000800 */
[----:B------:R1:W-:Y:S01]  /*ce10*/  @!P0 LDGSTS.E.BYPASS.LTC128B.128 [R171+0x1800], [R78.64] ;  /* 0x018000004eab8fae */ /* 0x0003e2000b901d4a */
[C---:B------:R-:W-:Y:S02]  /*ce20*/  @!P0 LEA R80, P2, R69.reuse, c[0x0][0x168], 0x1 ;  /* 0x00005a0045508a11 */ /* 0x040fe400078408ff */
[----:B------:R-:W-:Y:S01]  /*ce30*/  @!P0 LEA.HI.X R107, R66, c[0x0][0x16c], R65, 0x1, P4 ;  /* 0x00005b00426b8a11 */ /* 0x000fe200020f0c41 */
[----:B------:R1:W-:Y:S01]  /*ce40*/  @P0 STS.128 [R171+0x2000], RZ ;  /* 0x002000ffab000388 */ /* 0x0003e20000000c00 */
[----:B------:R-:W-:Y:S02]  /*ce50*/  @!P0 IADD3.X R4, R30, R4, R71, P1, !PT ;  /* 0x000000041e048210 */ /* 0x000fe40000ffe447 */
        /* <DEDUP_REMOVED lines=11> */
[----:B------:R1:W-:Y:S01]  /*cf10*/  @!P0 LDGSTS.E.BYPASS.LTC128B.128 [R171+0x2800], [R106.64] ;  /* 0x028000006aab8fae */ /* 0x0003e2000b901d4a */
[----:B--2---:R-:W-:-:S03]  /*cf20*/  @!P0 LEA R82, P3, R68, c[0x0][0x168], 0x1 ;  /* 0x00005a0044528a11 */ /* 0x004fc600078608ff */
[----:B------:R1:W-:Y:S01]  /*cf30*/  @P0 STS.128 [R171+0x3000], RZ ;  /* 0x003000ffab000388 */ /* 0x0003e20000000c00 */
[----:B------:R-:W-:-:S05]  /*cf40*/  @!P0 LEA.HI.X R83, R68, c[0x0][0x16c], R67, 0x1, P3 ;  /* 0x00005b0044538a11 */ /* 0x000fca00018f0c43 */
        /* <DEDUP_REMOVED lines=30> */
.L_x_797:
[----:B------:R-:W-:Y:S05]  /*d130*/  BSYNC B0 ;  /* 0x0000000000007941 */ /* 0x000fea0003800000 */
.L_x_796:
[----:B------:R-:W0:Y:S01]  /*d140*/  LDGDEPBAR ;  /* 0x00000000000079af */ /* 0x000e220000000000 */
[----:B------:R-:W-:-:S04]  /*d150*/  LEA R181, P0, R60, R181, 0x1 ;  /* 0x000000b53cb57211 */ /* 0x000fc800078008ff */
[----:B------:R-:W-:Y:S02]  /*d160*/  LEA.HI.X R180, R60, R180, R30, 0x1, P0 ;  /* 0x000000b43cb47211 */ /* 0x000fe400000f0c1e */
.L_x_793:
[----:B------:R-:W-:-:S04]  /*d170*/  FMNMX.FTZ R6, R2, R22, !PT ;  /* 0x0000001602067209 */ /* 0x000fc80007810000 */
        /* <DEDUP_REMOVED lines=62> */
[----:B------:R-:W-:-:S05]  /*d560*/  FMNMX.FTZ R6, R48, R6, !PT ;  /* 0x0000000630067209 */ /* 0x000fca0007810000 */
[----:B------:R-:W2:Y:S02]  /*d570*/  SHFL.BFLY PT, R4, R6, 0x2, 0x1f ;  /* 0x0c401f0006047f89 */ /* 0x000ea400000e0000 */
[----:B--2---:R-:W-:-:S05]  /*d580*/  FMNMX.FTZ R4, R6, R4, !PT ;  /* 0x0000000406047209 */ /* 0x004fca0007810000 */
[----:B------:R-:W2:Y:S02]  /*d590*/  SHFL.BFLY PT, R91, R4, 0x1, 0x1f ;  /* 0x0c201f00045b7f89 */ /* 0x000ea400000e0000 */
[----:B--2---:R-:W-:Y:S02]  /*d5a0*/  FMNMX.FTZ R91, R4, R91, !PT ;  /* 0x0000005b045b7209 */ /* 0x004fe40007810000 */
[----:B------:R-:W-:Y:S02]  /*d5b0*/  FMNMX.FTZ R4, R0, R7, !PT ;  /* 0x0000000700047209 */ /* 0x000fe40007810000 */
[C---:B------:R-:W-:Y:S01]  /*d5c0*/  FSETP.NEU.FTZ.AND P1, PT, R91.reuse, -INF , PT ;  /* 0xff8000005b00780b */ /* 0x040fe20003f3d000 */
[----:B------:R-:W-:Y:S01]  /*d5d0*/  FMUL.FTZ R89, R91, c[0x0][0x23c] ;  /* 0x00008f005b597a20 */ /* 0x000fe20000410000 */
[----:B------:R-:W-:-:S04]  /*d5e0*/  FMNMX.FTZ R4, R113, R4, !PT ;  /* 0x0000000471047209 */ /* 0x000fc80007810000 */
[----:B------:R-:W-:Y:S02]  /*d5f0*/  FMNMX.FTZ R4, R21, R4, !PT ;  /* 0x0000000415047209 */ /* 0x000fe40007810000 */
[----:B------:R-:W-:Y:S02]  /*d600*/  FSEL R89, R89, RZ, P1 ;  /* 0x000000ff59597208 */ /* 0x000fe40000800000 */
[----:B------:R-:W-:-:S03]  /*d610*/  FMNMX.FTZ R4, R119, R4, !PT ;  /* 0x0000000477047209 */ /* 0x000fc60007810000 */
[--C-:B------:R-:W-:Y:S01]  /*d620*/  FFMA.FTZ R114, R101, c[0x0][0x23c], -R89.reuse ;  /* 0x00008f0065727a23 */ /* 0x100fe20000010859 */
[----:B------:R-:W-:Y:S01]  /*d630*/  FMNMX.FTZ R4, R5, R4, !PT ;  /* 0x0000000405047209 */ /* 0x000fe20007810000 */
[--C-:B------:R-:W-:Y:S02]  /*d640*/  FFMA.FTZ R101, R94, c[0x0][0x23c], -R89.reuse ;  /* 0x00008f005e657a23 */ /* 0x100fe40000010859 */
[--C-:B------:R-:W-:Y:S01]  /*d650*/  FFMA.FTZ R94, R90, c[0x0][0x23c], -R89.reuse ;  /* 0x00008f005a5e7a23 */ /* 0x100fe20000010859 */
[----:B------:R-:W-:Y:S01]  /*d660*/  FMNMX.FTZ R4, R109, R4, !PT ;  /* 0x000000046d047209 */ /* 0x000fe20007810000 */
[--C-:B------:R-:W-:Y:S01]  /*d670*/  FFMA.FTZ R98, R92, c[0x0][0x23c], -R89.reuse ;  /* 0x00008f005c627a23 */ /* 0x100fe20000010859 */
[----:B------:R-:W-:Y:S01]  /*d680*/  MUFU.EX2 R114, R114 ;  /* 0x0000007200727308 */ /* 0x000fe20000000800 */
[--C-:B------:R-:W-:Y:S01]  /*d690*/  FFMA.FTZ R92, R63, c[0x0][0x23c], -R89.reuse ;  /* 0x00008f003f5c7a23 */ /* 0x100fe20000010859 */
[----:B------:R-:W-:Y:S01]  /*d6a0*/  FMNMX.FTZ R4, R27, R4, !PT ;  /* 0x000000041b047209 */ /* 0x000fe20007810000 */
[----:B------:R-:W-:-:S02]  /*d6b0*/  FFMA.FTZ R68, R16, c[0x0][0x23c], -R89 ;  /* 0x00008f0010447a23 */ /* 0x000fc40000010859 */
[--C-:B-1----:R-:W-:Y:S01]  /*d6c0*/  FFMA.FTZ R65, R17, c[0x0][0x23c], -R89.reuse ;  /* 0x00008f0011417a23 */ /* 0x102fe20000010859 */
[----:B------:R-:W-:Y:S01]  /*d6d0*/  FMNMX.FTZ R4, R122, R4, !PT ;  /* 0x000000047a047209 */ /* 0x000fe20007810000 */
[--C-:B------:R-:W-:Y:S01]  /*d6e0*/  FFMA.FTZ R63, R19, c[0x0][0x23c], -R89.reuse ;  /* 0x00008f00133f7a23 */ /* 0x100fe20000010859 */
[----:B------:R-:W-:Y:S01]  /*d6f0*/  MUFU.EX2 R101, R101 ;  /* 0x0000006500657308 */ /* 0x000fe20000000800 */
[--C-:B------:R-:W-:Y:S01]  /*d700*/  FFMA.FTZ R62, R18, c[0x0][0x23c], -R89.reuse ;  /* 0x00008f00123e7a23 */ /* 0x100fe20000010859 */
[----:B------:R-:W-:Y:S01]  /*d710*/  FMNMX.FTZ R4, R29, R4, !PT ;  /* 0x000000041d047209 */ /* 0x000fe20007810000 */
[----:B------:R-:W-:Y:S01]  /*d720*/  LDSM.16.MT88.4 R16, [R151+0x5000] ;  /* 0x005000009710783b */ /* 0x000fe20000004200 */
[--C-:B------:R-:W-:Y:S02]  /*d730*/  FFMA.FTZ R102, R73, c[0x0][0x23c], -R89.reuse ;  /* 0x00008f0049667a23 */ /* 0x100fe40000010859 */
[----:B------:R-:W-:Y:S01]  /*d740*/  FMNMX.FTZ R4, R127, R4, !PT ;  /* 0x000000047f047209 */ /* 0x000fe20007810000 */
[--C-:B------:R-:W-:Y:S01]  /*d750*/  FFMA.FTZ R73, R121, c[0x0][0x23c], -R89.reuse ;  /* 0x00008f0079497a23 */ /* 0x100fe20000010859 */
[----:B------:R-:W-:Y:S01]  /*d760*/  MUFU.EX2 R98, R98 ;  /* 0x0000006200627308 */ /* 0x000fe20000000800 */
[--C-:B------:R-:W-:Y:S01]  /*d770*/  FFMA.FTZ R70, R116, c[0x0][0x23c], -R89.reuse ;  /* 0x00008f0074467a23 */ /* 0x100fe20000010859 */
[----:B------:R-:W-:Y:S01]  /*d780*/  FMNMX.FTZ R4, R128, R4, !PT ;  /* 0x0000000480047209 */ /* 0x000fe20007810000 */
[----:B------:R-:W-:-:S02]  /*d790*/  FFMA.FTZ R66, R120, c[0x0][0x23c], -R89 ;  /* 0x00008f0078427a23 */ /* 0x000fc40000010859 */
[--C-:B------:R-:W-:Y:S01]  /*d7a0*/  FFMA.FTZ R78, R108, c[0x0][0x23c], -R89.reuse ;  /* 0x00008f006c4e7a23 */ /* 0x100fe20000010859 */
[----:B------:R-:W-:Y:S01]  /*d7b0*/  FMNMX.FTZ R4, R124, R4, !PT ;  /* 0x000000047c047209 */ /* 0x000fe20007810000 */
[--C-:B------:R-:W-:Y:S01]  /*d7c0*/  FFMA.FTZ R76, R111, c[0x0][0x23c], -R89.reuse ;  /* 0x00008f006f4c7a23 */ /* 0x100fe20000010859 */
[----:B------:R-:W-:Y:S01]  /*d7d0*/  MUFU.EX2 R102, R102 ;  /* 0x0000006600667308 */ /* 0x000fe20000000800 */
        /* <DEDUP_REMOVED lines=13> */
[----:B------:R-:W1:Y:S01]  /*d8b0*/  MUFU.EX2 R117, R117 ;  /* 0x0000007500757308 */ /* 0x000e620000000800 */
[--C-:B------:R-:W-:Y:S01]  /*d8c0*/  FFMA.FTZ R96, R61, c[0x0][0x23c], -R89.reuse ;  /* 0x00008f003d607a23 */ /* 0x100fe20000010859 */
[----:B------:R-:W-:Y:S01]  /*d8d0*/  FMNMX.FTZ R4, R199, R4, !PT ;  /* 0x00000004c7047209 */ /* 0x000fe20007810000 */
[--C-:B------:R-:W-:Y:S02]  /*d8e0*/  FFMA.FTZ R86, R55, c[0x0][0x23c], -R89.reuse ;  /* 0x00008f0037567a23 */ /* 0x100fe40000010859 */
[--C-:B------:R-:W-:Y:S01]  /*d8f0*/  FFMA.FTZ R85, R59, c[0x0][0x23c], -R89.reuse ;  /* 0x00008f003b557a23 */ /* 0x100fe20000010859 */
[----:B------:R-:W-:Y:S01]  /*d900*/  FMNMX.FTZ R4, R187, R4, !PT ;  /* 0x00000004bb047209 */ /* 0x000fe20007810000 */
[--C-:B------:R-:W-:Y:S01]  /*d910*/  FFMA.FTZ R82, R58, c[0x0][0x23c], -R89.reuse ;  /* 0x00008f003a527a23 */ /* 0x100fe20000010859 */
[----:B------:R-:W2:Y:S01]  /*d920*/  MUFU.EX2 R112, R112 ;  /* 0x0000007000707308 */ /* 0x000ea20000000800 */
        /* <DEDUP_REMOVED lines=13> */
[----:B-1----:R-:W-:Y:S01]  /*da00*/  F2FP.BF16.PACK_AB R8, R117, R118 ;  /* 0x000000767508723e */ /* 0x002fe200000010ff */
[--C-:B------:R-:W-:Y:S01]  /*da10*/  FFMA.FTZ R107, R99, c[0x0][0x23c], -R89.reuse ;  /* 0x00008f00636b7a23 */ /* 0x100fe20000010859 */
[----:B------:R-:W-:Y:S01]  /*da20*/  FMNMX.FTZ R90, R194, R90, !PT ;  /* 0x0000005ac25a7209 */ /* 0x000fe20007810000 */
[--C-:B------:R-:W-:Y:S01]  /*da30*/  FFMA.FTZ R72, R24, c[0x0][0x23c], -R89.reuse ;  /* 0x00008f0018487a23 */ /* 0x100fe20000010859 */
[----:B--2---:R-:W-:Y:S01]  /*da40*/  F2FP.BF16.PACK_AB R10, R112, R114 ;  /* 0x00000072700a723e */ /* 0x004fe200000010ff */
[--C-:B------:R-:W-:Y:S01]  /*da50*/  FFMA.FTZ R69, R25, c[0x0][0x23c], -R89.reuse ;  /* 0x00008f0019457a23 */ /* 0x100fe20000010859 */
[----:B------:R-:W-:Y:S01]  /*da60*/  FMNMX.FTZ R90, R162, R90, !PT ;  /* 0x0000005aa25a7209 */ /* 0x000fe20007810000 */
[--C-:B------:R-:W-:Y:S01]  /*da70*/  FFMA.FTZ R64, R26, c[0x0][0x23c], -R89.reuse ;  /* 0x00008f001a407a23 */ /* 0x100fe20000010859 */
[----:B------:R-:W1:Y:S01]  /*da80*/  MUFU.EX2 R107, R107 ;  /* 0x0000006b006b7308 */ /* 0x000e620000000800 */
[--C-:B------:R-:W-:Y:S01]  /*da90*/  FFMA.FTZ R74, R28, c[0x0][0x23c], -R89.reuse ;  /* 0x00008f001c4a7a23 */ /* 0x100fe20000010859 */
[----:B------:R-:W-:Y:S01]  /*daa0*/  FMNMX.FTZ R90, R193, R90, !PT ;  /* 0x0000005ac15a7209 */ /* 0x000fe20007810000 */
[----:B------:R-:W-:-:S02]  /*dab0*/  FFMA.FTZ R71, R31, c[0x0][0x23c], -R89 ;  /* 0x00008f001f477a23 */ /* 0x000fc40000010859 */
[--C-:B------:R-:W-:Y:S01]  /*dac0*/  FFMA.FTZ R83, R131, c[0x0][0x23c], -R89.reuse ;  /* 0x00008f0083537a23 */ /* 0x100fe20000010859 */
[----:B------:R-:W-:Y:S01]  /*dad0*/  FMNMX.FTZ R90, R160, R90, !PT ;  /* 0x0000005aa05a7209 */ /* 0x000fe20007810000 */
[--C-:B------:R-:W-:Y:S01]  /*dae0*/  FFMA.FTZ R99, R75, c[0x0][0x23c], -R89.reuse ;  /* 0x00008f004b637a23 */ /* 0x100fe20000010859 */
[----:B------:R-:W2:Y:S01]  /*daf0*/  MUFU.EX2 R104, R104 ;  /* 0x0000006800687308 */ /* 0x000ea20000000800 */
[--C-:B------:R-:W-:Y:S01]  /*db00*/  FFMA.FTZ R88, R88, c[0x0][0x23c], -R89.reuse ;  /* 0x00008f0058587a23 */ /* 0x100fe20000010859 */
[----:B------:R-:W-:Y:S01]  /*db10*/  FMNMX.FTZ R90, R190, R90, !PT ;  /* 0x0000005abe5a7209 */ /* 0x000fe20007810000 */
[--C-:B------:R-:W-:Y:S02]  /*db20*/  FFMA.FTZ R81, R202, c[0x0][0x23c], -R89.reuse ;  /* 0x00008f00ca517a23 */ /* 0x100fe40000010859 */
[--C-:B------:R-:W-:Y:S01]  /*db30*/  FFMA.FTZ R79, R204, c[0x0][0x23c], -R89.reuse ;  /* 0x00008f00cc4f7a23 */ /* 0x100fe20000010859 */
[----:B------:R-:W-:Y:S01]  /*db40*/  FMNMX.FTZ R90, R157, R90, !PT ;  /* 0x0000005a9d5a7209 */ /* 0x000fe20007810000 */
[--C-:B------:R-:W-:Y:S01]  /*db50*/  FFMA.FTZ R77, R203, c[0x0][0x23c], -R89.reuse ;  /* 0x00008f00cb4d7a23 */ /* 0x100fe20000010859 */
[----:B-1----:R-:W-:Y:S01]  /*db60*/  F2FP.BF16.PACK_AB R28, R106, R107 ;  /* 0x0000006b6a1c723e */ /* 0x002fe200000010ff */
[----:B------:R-:W-:Y:S01]  /*db70*/  MUFU.EX2 R99, R99 ;  /* 0x0000006300637308 */ /* 0x000fe20000000800 */
[----:B------:R-:W-:Y:S01]  /*db80*/  FMNMX.FTZ R90, R186, R90, !PT ;  /* 0x0000005aba5a7209 */ /* 0x000fe20007810000 */
[----:B------:R-:W-:-:S02]  /*db90*/  FFMA.FTZ R75, R205, c[0x0][0x23c], -R89 ;  /* 0x00008f00cd4b7a23 */ /* 0x000fc40000010859 */
[--C-:B------:R-:W-:Y:S01]  /*dba0*/  FFMA.FTZ R67, R207, c[0x0][0x23c], -R89.reuse ;  /* 0x00008f00cf437a23 */ /* 0x100fe20000010859 */
[----:B------:R-:W-:Y:S01]  /*dbb0*/  FMNMX.FTZ R90, R156, R90, !PT ;  /* 0x0000005a9c5a7209 */ /* 0x000fe20007810000 */
[--C-:B------:R-:W-:Y:S01]  /*dbc0*/  FFMA.FTZ R189, R189, c[0x0][0x23c], -R89.reuse ;  /* 0x00008f00bdbd7a23 */ /* 0x100fe20000010859 */
[----:B--2---:R-:W-:Y:S01]  /*dbd0*/  F2FP.BF16.PACK_AB R30, R102, R104 ;  /* 0x00000068661e723e */ /* 0x004fe200000010ff */
[----:B------:R-:W-:Y:S01]  /*dbe0*/  MUFU.EX2 R96, R96 ;  /* 0x0000006000607308 */ /* 0x000fe20000000800 */
[----:B------:R-:W-:Y:S01]  /*dbf0*/  FMNMX.FTZ R90, R185, R90, !PT ;  /* 0x0000005ab95a7209 */ /* 0x000fe20007810000 */
[--C-:B------:R-:W-:Y:S02]  /*dc00*/  FFMA.FTZ R161, R161, c[0x0][0x23c], -R89.reuse ;  /* 0x00008f00a1a17a23 */ /* 0x100fe40000010859 */
[--C-:B------:R-:W-:Y:S01]  /*dc10*/  FFMA.FTZ R110, R110, c[0x0][0x23c], -R89.reuse ;  /* 0x00008f006e6e7a23 */ /* 0x100fe20000010859 */
[----:B------:R-:W-:Y:S01]  /*dc20*/  FMNMX.FTZ R90, R155, R90, !PT ;  /* 0x0000005a9b5a7209 */ /* 0x000fe20007810000 */
[----:B------:R-:W-:-:S02]  /*dc30*/  FFMA.FTZ R95, R95, c[0x0][0x23c], -R89 ;  /* 0x00008f005f5f7a23 */ /* 0x000fc40000010859 */
[----:B------:R-:W-:Y:S01]  /*dc40*/  MUFU.EX2 R94, R94 ;  /* 0x0000005e005e7308 */ /* 0x000fe20000000800 */
[----:B------:R-:W-:Y:S01]  /*dc50*/  FMNMX.FTZ R90, R173, R90, !PT ;  /* 0x0000005aad5a7209 */ /* 0x000fe20007810000 */
[--C-:B------:R-:W-:Y:S02]  /*dc60*/  FFMA.FTZ R51, R51, c[0x0][0x23c], -R89.reuse ;  /* 0x00008f0033337a23 */ /* 0x100fe40000010859 */
[----:B------:R-:W-:Y:S01]  /*dc70*/  FFMA.FTZ R49, R49, c[0x0][0x23c], -R89 ;  /* 0x00008f0031317a23 */ /* 0x000fe20000010859 */
[----:B------:R-:W-:-:S03]  /*dc80*/  FMNMX.FTZ R90, R154, R90, !PT ;  /* 0x0000005a9a5a7209 */ /* 0x000fc60007810000 */
[----:B------:R-:W-:Y:S01]  /*dc90*/  MUFU.EX2 R92, R92 ;  /* 0x0000005c005c7308 */ /* 0x000fe20000000800 */
[----:B------:R-:W-:-:S04]  /*dca0*/  FMNMX.FTZ R90, R159, R90, !PT ;  /* 0x0000005a9f5a7209 */ /* 0x000fc80007810000 */
        /* <DEDUP_REMOVED lines=43> */
[----:B------:R-:W-:Y:S02]  /*df60*/  MUFU.EX2 R74, R74 ;  /* 0x0000004a004a7308 */ /* 0x000fe40000000800 */
[----:B------:R-:W1:Y:S06]  /*df70*/  SHFL.BFLY PT, R4, R90, 0x2, 0x1f ;  /* 0x0c401f005a047f89 */ /* 0x000e6c00000e0000 */
[----:B------:R-:W-:Y:S08]  /*df80*/  MUFU.EX2 R73, R73 ;  /* 0x0000004900497308 */ /* 0x000ff00000000800 */
[----:B------:R-:W-:Y:S08]  /*df90*/  MUFU.EX2 R72, R72 ;  /* 0x0000004800487308 */ /* 0x000ff00000000800 */
[----:B------:R-:W-:Y:S01]  /*dfa0*/  MUFU.EX2 R71, R71 ;  /* 0x0000004700477308 */ /* 0x000fe20000000800 */
[----:B-1----:R-:W-:-:S05]  /*dfb0*/  FMNMX.FTZ R90, R90, R4, !PT ;  /* 0x000000045a5a7209 */ /* 0x002fca0007810000 */
[----:B------:R-:W1:Y:S02]  /*dfc0*/  SHFL.BFLY PT, R4, R90, 0x1, 0x1f ;  /* 0x0c201f005a047f89 */ /* 0x000e6400000e0000 */
[----:B------:R-:W-:Y:S08]  /*dfd0*/  MUFU.EX2 R70, R70 ;  /* 0x0000004600467308 */ /* 0x000ff00000000800 */
[----:B------:R-:W-:Y:S08]  /*dfe0*/  MUFU.EX2 R69, R69 ;  /* 0x0000004500457308 */ /* 0x000ff00000000800 */
[----:B------:R-:W-:Y:S01]  /*dff0*/  MUFU.EX2 R68, R68 ;  /* 0x0000004400447308 */ /* 0x000fe20000000800 */
[----:B-1----:R-:W-:-:S07]  /*e000*/  FMNMX.FTZ R90, R90, R4, !PT ;  /* 0x000000045a5a7209 */ /* 0x002fce0007810000 */
[----:B------:R-:W-:Y:S01]  /*e010*/  MUFU.EX2 R67, R67 ;  /* 0x0000004300437308 */ /* 0x000fe20000000800 */
[----:B------:R-:W-:Y:S02]  /*e020*/  FSEL R4, R91, RZ, P1 ;  /* 0x000000ff5b047208 */ /* 0x000fe40000800000 */
[C---:B------:R-:W-:Y:S01]  /*e030*/  FSETP.NEU.FTZ.AND P0, PT, R90.reuse, -INF , PT ;  /* 0xff8000005a00780b */ /* 0x040fe20003f1d000 */
[----:B------:R-:W-:Y:S02]  /*e040*/  FMUL.FTZ R53, R90, c[0x0][0x23c] ;  /* 0x00008f005a357a20 */ /* 0x000fe40000410000 */
[----:B------:R-:W-:Y:S01]  /*e050*/  FADD.FTZ R2, R2, -R4 ;  /* 0x8000000402027221 */ /* 0x000fe20000010000 */
[----:B------:R-:W-:Y:S01]  /*e060*/  FSEL R4, R90, RZ, P0 ;  /* 0x000000ff5a047208 */ /* 0x000fe20000000000 */
[----:B------:R-:W-:Y:S01]  /*e070*/  MUFU.EX2 R66, R66 ;  /* 0x0000004200427308 */ /* 0x000fe20000000800 */
[----:B------:R-:W-:Y:S01]  /*e080*/  FSEL R53, R53, RZ, P0 ;  /* 0x000000ff35357208 */ /* 0x000fe20000000000 */
[----:B------:R-:W-:-:S02]  /*e090*/  FMUL.FTZ R2, R2, c[0x0][0x23c] ;  /* 0x00008f0002027a20 */ /* 0x000fc40000410000 */
[----:B------:R-:W-:Y:S02]  /*e0a0*/  FADD.FTZ R4, R0, -R4 ;  /* 0x8000000400047221 */ /* 0x000fe40000010000 */
[--C-:B------:R-:W-:Y:S02]  /*e0b0*/  FFMA.FTZ R116, R7, c[0x0][0x23c], -R53.reuse ;  /* 0x00008f0007747a23 */ /* 0x100fe40000010835 */
[----:B------:R-:W-:Y:S01]  /*e0c0*/  FMUL.FTZ R4, R4, c[0x0][0x23c] ;  /* 0x00008f0004047a20 */ /* 0x000fe20000410000 */
[----:B------:R1:W2:Y:S01]  /*e0d0*/  MUFU.EX2 R121, R2 ;  /* 0x0000000200797308 */ /* 0x0002a20000000800 */
[--C-:B------:R-:W-:Y:S02]  /*e0e0*/  FFMA.FTZ R113, R113, c[0x0][0x23c], -R53.reuse ;  /* 0x00008f0071717a23 */ /* 0x100fe40000010835 */
[--C-:B------:R-:W-:Y:S02]  /*e0f0*/  FFMA.FTZ R111, R21, c[0x0][0x23c], -R53.reuse ;  /* 0x00008f00156f7a23 */ /* 0x100fe40000010835 */
[----:B------:R-:W-:Y:S01]  /*e100*/  FFMA.FTZ R108, R119, c[0x0][0x23c], -R53 ;  /* 0x00008f00776c7a23 */ /* 0x000fe20000010835 */
[----:B------:R-:W-:Y:S01]  /*e110*/  LDSM.16.MT88.4 R20, [R151+0x5400] ;  /* 0x005400009714783b */ /* 0x000fe20000004200 */
[----:B------:R-:W-:Y:S01]  /*e120*/  FFMA.FTZ R0, R9, c[0x0][0x23c], -R89 ;  /* 0x00008f0009007a23 */ /* 0x000fe20000010859 */
[----:B------:R3:W4:Y:S01]  /*e130*/  MUFU.EX2 R120, R4 ;  /* 0x0000000400787308 */ /* 0x0007220000000800 */
[----:B------:R-:W-:-:S02]  /*e140*/  FFMA.FTZ R109, R109, c[0x0][0x23c], -R53 ;  /* 0x00008f006d6d7a23 */ /* 0x000fc40000010835 */
[--C-:B------:R-:W-:Y:S02]  /*e150*/  FFMA.FTZ R119, R27, c[0x0][0x23c], -R53.reuse ;  /* 0x00008f001b777a23 */ /* 0x100fe40000010835 */
[--C-:B------:R-:W-:Y:S01]  /*e160*/  FFMA.FTZ R122, R122, c[0x0][0x23c], -R53.reuse ;  /* 0x00008f007a7a7a23 */ /* 0x100fe20000010835 */
[----:B------:R-:W-:Y:S01]  /*e170*/  LDSM.16.MT88.4 R24, [R150+0x5400] ;  /* 0x005400009618783b */ /* 0x000fe20000004200 */
[--C-:B------:R-:W-:Y:S01]  /*e180*/  FFMA.FTZ R129, R29, c[0x0][0x23c], -R53.reuse ;  /* 0x00008f001d817a23 */ /* 0x100fe20000010835 */
[----:B------:R-:W-:Y:S01]  /*e190*/  MUFU.EX2 R116, R116 ;  /* 0x0000007400747308 */ /* 0x000fe20000000800 */
[----:B-1----:R-:W-:Y:S02]  /*e1a0*/  FFMA.FTZ R2, R5, c[0x0][0x23c], -R53 ;  /* 0x00008f0005027a23 */ /* 0x002fe40000010835 */
[-C--:B--2---:R-:W-:Y:S02]  /*e1b0*/  FMUL.FTZ R12, R144, R121.reuse ;  /* 0x00000079900c7220 */ /* 0x084fe40000410000 */
[----:B------:R-:W-:-:S02]  /*e1c0*/  FMUL.FTZ R13, R145, R121 ;  /* 0x00000079910d7220 */ /* 0x000fc40000410000 */
[-C--:B------:R-:W-:Y:S01]  /*e1d0*/  FMUL.FTZ R140, R140, R121.reuse ;  /* 0x000000798c8c7220 */ /* 0x080fe20000410000 */
[----:B---3--:R-:W1:Y:S01]  /*e1e0*/  LDSM.16.MT88.4 R4, [R150+0x5000] ;  /* 0x005000009604783b */ /* 0x008e620000004200 */
[----:B------:R-:W2:Y:S01]  /*e1f0*/  MUFU.EX2 R113, R113 ;  /* 0x0000007100717308 */ /* 0x000ea20000000800 */
[-C--:B----4-:R-:W-:Y:S02]  /*e200*/  FMUL.FTZ R14, R146, R120.reuse ;  /* 0x00000078920e7220 */ /* 0x090fe40000410000 */
[-C--:B------:R-:W-:Y:S02]  /*e210*/  FMUL.FTZ R15, R147, R120.reuse ;  /* 0x00000078930f7220 */ /* 0x080fe40000410000 */
[----:B------:R-:W-:Y:S02]  /*e220*/  FMUL.FTZ R141, R141, R121 ;  /* 0x000000798d8d7220 */ /* 0x000fe40000410000 */
[-C--:B------:R-:W-:Y:S01]  /*e230*/  FMUL.FTZ R142, R142, R120.reuse ;  /* 0x000000788e8e7220 */ /* 0x080fe20000410000 */
[----:B------:R-:W-:Y:S01]  /*e240*/  MUFU.EX2 R111, R111 ;  /* 0x0000006f006f7308 */ /* 0x000fe20000000800 */
[----:B------:R-:W-:-:S02]  /*e250*/  FMUL.FTZ R143, R143, R120 ;  /* 0x000000788f8f7220 */ /* 0x000fc40000410000 */
[-C--:B------:R-:W-:Y:S02]  /*e260*/  FMUL.FTZ R136, R136, R121.reuse ;  /* 0x0000007988887220 */ /* 0x080fe40000410000 */
[-C--:B------:R-:W-:Y:S02]  /*e270*/  FMUL.FTZ R137, R137, R121.reuse ;  /* 0x0000007989897220 */ /* 0x080fe40000410000 */
[----:B------:R-:W-:Y:S01]  /*e280*/  FMUL.FTZ R138, R138, R120 ;  /* 0x000000788a8a7220 */ /* 0x000fe20000410000 */
[----:B------:R-:W3:Y:S01]  /*e290*/  MUFU.EX2 R108, R108 ;  /* 0x0000006c006c7308 */ /* 0x000ee20000000800 */
[----:B--2---:R-:W-:Y:S01]  /*e2a0*/  F2FP.BF16.PACK_AB R9, R113, R116 ;  /* 0x000000747109723e */ /* 0x004fe200000010ff */
[----:B------:R-:W-:Y:S02]  /*e2b0*/  FMUL.FTZ R139, R139, R120 ;  /* 0x000000788b8b7220 */ /* 0x000fe40000410000 */
[-C--:B------:R-:W-:Y:S02]  /*e2c0*/  FMUL.FTZ R132, R132, R121.reuse ;  /* 0x0000007984847220 */ /* 0x080fe40000410000 */
[----:B------:R-:W-:-:S02]  /*e2d0*/  FMUL.FTZ R133, R133, R121 ;  /* 0x0000007985857220 */ /* 0x000fc40000410000 */
[-C--:B------:R-:W-:Y:S01]  /*e2e0*/  FMUL.FTZ R134, R134, R120.reuse ;  /* 0x0000007886867220 */ /* 0x080fe20000410000 */
[----:B------:R-:W-:Y:S01]  /*e2f0*/  MUFU.EX2 R2, R2 ;  /* 0x0000000200027308 */ /* 0x000fe20000000800 */
[----:B------:R-:W-:Y:S02]  /*e300*/  FMUL.FTZ R135, R135, R120 ;  /* 0x0000007887877220 */ /* 0x000fe40000410000 */
[--C-:B------:R-:W-:Y:S02]  /*e310*/  FFMA.FTZ R131, R128, c[0x0][0x23c], -R53.reuse ;  /* 0x00008f0080837a23 */ /* 0x100fe40000010835 */
[--C-:B------:R-:W-:Y:S01]  /*e320*/  FFMA.FTZ R127, R127, c[0x0][0x23c], -R53.reuse ;  /* 0x00008f007f7f7a23 */ /* 0x100fe20000010835 */
[----:B---3--:R-:W-:Y:S02]  /*e330*/  F2FP.BF16.PACK_AB R11, R108, R111 ;  /* 0x0000006f6c0b723e */ /* 0x008fe400000010ff */
[----:B------:R-:W2:Y:S01]  /*e340*/  MUFU.EX2 R109, R109 ;  /* 0x0000006d006d7308 */ /* 0x000ea20000000800 */
[----:B------:R-:W-:-:S02]  /*e350*/  FFMA.FTZ R128, R124, c[0x0][0x23c], -R53 ;  /* 0x00008f007c807a23 */ /* 0x000fc40000010835 */
[--C-:B------:R-:W-:Y:S02]  /*e360*/  FFMA.FTZ R145, R184, c[0x0][0x23c], -R53.reuse ;  /* 0x00008f00b8917a23 */ /* 0x100fe40000010835 */
[--C-:B------:R-:W-:Y:S01]  /*e370*/  FFMA.FTZ R146, R163, c[0x0][0x23c], -R53.reuse ;  /* 0x00008f00a3927a23 */ /* 0x100fe20000010835 */
[C---:B------:R-:W-:Y:S01]  /*e380*/  HMMA.16816.F32.BF16 R12, R8.reuse, R16, R12 ;  /* 0x00000010080c723c */ /* 0x040fe2000004180c */
[--C-:B------:R-:W-:Y:S01]  /*e390*/  FFMA.FTZ R147, R196, c[0x0][0x23c], -R53.reuse ;  /* 0x00008f00c4937a23 */ /* 0x100fe20000010835 */
[----:B------:R-:W-:Y:S01]  /*e3a0*/  MUFU.EX2 R119, R119 ;  /* 0x0000007700777308 */ /* 0x000fe20000000800 */
[--C-:B------:R-:W-:Y:S02]  /*e3b0*/  FFMA.FTZ R163, R194, c[0x0][0x23c], -R53.reuse ;  /* 0x00008f00c2a37a23 */ /* 0x100fe40000010835 */
[----:B------:R-:W-:Y:S02]  /*e3c0*/  FFMA.FTZ R162, R162, c[0x0][0x23c], -R53 ;  /* 0x00008f00a2a27a23 */ /* 0x000fe40000010835 */
[----:B------:R-:W-:Y:S01]  /*e3d0*/  FFMA.FTZ R184, R188, c[0x0][0x23c], -R89 ;  /* 0x00008f00bcb87a23 */ /* 0x000fe20000010859 */
[----:B------:R-:W-:Y:S01]  /*e3e0*/  HMMA.16816.F32.BF16 R16, R8, R18, R140 ;  /* 0x000000120810723c */ /* 0x000fe2000004188c */
[--C-:B------:R-:W-:Y:S01]  /*e3f0*/  FFMA.FTZ R188, R193, c[0x0][0x23c], -R53.reuse ;  /* 0x00008f00c1bc7a23 */ /* 0x100fe20000010835 */
[----:B------:R-:W3:Y:S01]  /*e400*/  MUFU.EX2 R122, R122 ;  /* 0x0000007a007a7308 */ /* 0x000ee20000000800 */
[----:B--2---:R-:W-:Y:S01]  /*e410*/  F2FP.BF16.PACK_AB R29, R109, R2 ;  /* 0x000000026d1d723e */ /* 0x004fe200000010ff */
[----:B------:R-:W-:-:S02]  /*e420*/  FFMA.FTZ R160, R160, c[0x0][0x23c], -R53 ;  /* 0x00008f00a0a07a23 */ /* 0x000fc40000010835 */
[--C-:B------:R-:W-:Y:S02]  /*e430*/  FFMA.FTZ R157, R157, c[0x0][0x23c], -R53.reuse ;  /* 0x00008f009d9d7a23 */ /* 0x100fe40000010835 */
[C---:B-1----:R-:W-:Y:S01]  /*e440*/  HMMA.16816.F32.BF16 R136, R8.reuse, R4, R136 ;  /* 0x000000040888723c */ /* 0x042fe20000041888 */
[--C-:B------:R-:W-:Y:S01]  /*e450*/  FFMA.FTZ R140, R201, c[0x0][0x23c], -R53.reuse ;  /* 0x00008f00c98c7a23 */ /* 0x100fe20000010835 */
[----:B------:R-:W-:Y:S01]  /*e460*/  MUFU.EX2 R129, R129 ;  /* 0x0000008100817308 */ /* 0x000fe20000000800 */
[--C-:B------:R-:W-:Y:S02]  /*e470*/  FFMA.FTZ R142, R199, c[0x0][0x23c], -R53.reuse ;  /* 0x00008f00c78e7a23 */ /* 0x100fe40000010835 */
[--C-:B------:R-:W-:Y:S02]  /*e480*/  FFMA.FTZ R141, R187, c[0x0][0x23c], -R53.reuse ;  /* 0x00008f00bb8d7a23 */ /* 0x100fe40000010835 */
[--C-:B------:R-:W-:Y:S01]  /*e490*/  FFMA.FTZ R143, R197, c[0x0][0x23c], -R53.reuse ;  /* 0x00008f00c58f7a23 */ /* 0x100fe20000010835 */
[----:B------:R-:W-:Y:S01]  /*e4a0*/  HMMA.16816.F32.BF16 R8, R8, R6, R132 ;  /* 0x000000060808723c */ /* 0x000fe20000041884 */
[----:B------:R-:W1:Y:S01]  /*e4b0*/  LDSM.16.MT88.4 R4, [R151+0x5800] ;  /* 0x005800009704783b */ /* 0x000e620000004200 */
[----:B---3--:R-:W-:Y:S01]  /*e4c0*/  F2FP.BF16.PACK_AB R31, R122, R119 ;  /* 0x000000777a1f723e */ /* 0x008fe200000010ff */
        /* <DEDUP_REMOVED lines=8> */
[--C-:B------:R-:W-:Y:S02]  /*e550*/  FFMA.FTZ R156, R156, c[0x0][0x23c], -R53.reuse ;  /* 0x00008f009c9c7a23 */ /* 0x100fe40000010835 */
[--C-:B------:R-:W-:Y:S01]  /*e560*/  FFMA.FTZ R185, R185, c[0x0][0x23c], -R53.reuse ;  /* 0x00008f00b9b97a23 */ /* 0x100fe20000010835 */
[----:B------:R-:W-:Y:S01]  /*e570*/  HMMA.16816.F32.BF16 R16, R28, R22, R16 ;  /* 0x000000161c10723c */ /* 0x000fe20000041810 */
[----:B------:R-:W3:Y:S01]  /*e580*/  LDSM.16.MT88.4 R20, [R150+0x5800] ;  /* 0x005800009614783b */ /* 0x000ee20000004200 */
[----:B------:R-:W4:Y:S01]  /*e590*/  MUFU.EX2 R128, R128 ;  /* 0x0000008000807308 */ /* 0x000f220000000800 */
        /* <DEDUP_REMOVED lines=10> */
[----:B------:R-:W5:Y:S01]  /*e640*/  LDSM.16.MT88.4 R8, [R151+0x5c00] ;  /* 0x005c00009708783b */ /* 0x000f620000004200 */
[----:B------:R-:W1:Y:S01]  /*e650*/  MUFU.EX2 R133, R133 ;  /* 0x0000008500857308 */ /* 0x000e620000000800 */
[----:B------:R-:W-:-:S02]  /*e660*/  FFMA.FTZ R148, R148, c[0x0][0x23c], -R53 ;  /* 0x00008f0094947a23 */ /* 0x000fc40000010835 */
[----:B------:R-:W-:Y:S02]  /*e670*/  FFMA.FTZ R130, R130, c[0x0][0x23c], -R53 ;  /* 0x00008f0082827a23 */ /* 0x000fe40000010835 */
[----:B------:R-:W-:Y:S01]  /*e680*/  F2FP.BF16.PACK_AB R28, R99, R101 ;  /* 0x00000065631c723e */ /* 0x000fe200000010ff */
[----:B------:R-:W-:Y:S01]  /*e690*/  FFMA.FTZ R118, R183, R121, R118 ;  /* 0x00000079b7767223 */ /* 0x000fe20000010076 */
[----:B--2---:R-:W-:Y:S01]  /*e6a0*/  F2FP.BF16.PACK_AB R29, R127, R129 ;  /* 0x000000817f1d723e */ /* 0x004fe200000010ff */
[----:B------:R-:W-:Y:S01]  /*e6b0*/  MUFU.EX2 R134, R134 ;  /* 0x0000008600867308 */ /* 0x000fe20000000800 */
[----:B------:R-:W-:Y:S01]  /*e6c0*/  F2FP.BF16.PACK_AB R30, R96, R98 ;  /* 0x00000062601e723e */ /* 0x000fe200000010ff */
[----:B------:R-:W-:Y:S01]  /*e6d0*/  FFMA.FTZ R116, R182, R120, R116 ;  /* 0x00000078b6747223 */ /* 0x000fe20000010074 */
[----:B----4-:R-:W-:Y:S01]  /*e6e0*/  F2FP.BF16.PACK_AB R31, R128, R131 ;  /* 0x00000083801f723e */ /* 0x010fe200000010ff */
[----:B------:R-:W-:Y:S02]  /*e6f0*/  FADD.FTZ R117, R117, R118 ;  /* 0x0000007675757221 */ /* 0x000fe40000010000 */
[----:B------:R-:W-:-:S02]  /*e700*/  FADD.FTZ R116, R113, R116 ;  /* 0x0000007471747221 */ /* 0x000fc40000010000 */
[----:B------:R-:W2:Y:S01]  /*e710*/  MUFU.EX2 R135, R135 ;  /* 0x0000008700877308 */ /* 0x000ea20000000800 */
[----:B------:R-:W-:Y:S01]  /*e720*/  FADD.FTZ R117, R114, R117 ;  /* 0x0000007572757221 */ /* 0x000fe20000010000 */
[C---:B-1----:R-:W-:Y:S01]  /*e730*/  HMMA.16816.F32.BF16 R12, R28.reuse, R4, R12 ;  /* 0x000000041c0c723c */ /* 0x042fe2000004180c */
[----:B------:R-:W-:Y:S02]  /*e740*/  FADD.FTZ R111, R111, R116 ;  /* 0x000000746f6f7221 */ /* 0x000fe40000010000 */
[----:B------:R-:W-:Y:S02]  /*e750*/  FADD.FTZ R112, R112, R117 ;  /* 0x0000007570707221 */ /* 0x000fe40000010000 */
[----:B------:R-:W-:Y:S01]  /*e760*/  FADD.FTZ R111, R108, R111 ;  /* 0x0000006f6c6f7221 */ /* 0x000fe20000010000 */
[----:B------:R-:W-:Y:S01]  /*e770*/  MUFU.EX2 R142, R142 ;  /* 0x0000008e008e7308 */ /* 0x000fe20000000800 */
[----:B------:R-:W-:Y:S01]  /*e780*/  FADD.FTZ R112, R107, R112 ;  /* 0x000000706b707221 */ /* 0x000fe20000010000 */
[----:B------:R-:W-:Y:S01]  /*e790*/  HMMA.16816.F32.BF16 R16, R28, R6, R16 ;  /* 0x000000061c10723c */ /* 0x000fe20000041810 */
[----:B------:R-:W1:Y:S01]  /*e7a0*/  LDSM.16.MT88.4 R4, [R150+0x5c00] ;  /* 0x005c00009604783b */ /* 0x000e620000004200 */
[----:B------:R-:W-:-:S02]  /*e7b0*/  FFMA.FTZ R126, R126, c[0x0][0x23c], -R53 ;  /* 0x00008f007e7e7a23 */ /* 0x000fc40000010835 */
[----:B------:R-:W-:Y:S02]  /*e7c0*/  FADD.FTZ R106, R106, R112 ;  /* 0x000000706a6a7221 */ /* 0x000fe40000010000 */
[----:B------:R-:W4:Y:S01]  /*e7d0*/  MUFU.EX2 R141, R141 ;  /* 0x0000008d008d7308 */ /* 0x000f220000000800 */
[--C-:B------:R-:W-:Y:S01]  /*e7e0*/  FFMA.FTZ R125, R125, c[0x0][0x23c], -R53.reuse ;  /* 0x00008f007d7d7a23 */ /* 0x100fe20000010835 */
[C---:B---3--:R-:W-:Y:S01]  /*e7f0*/  HMMA.16816.F32.BF16 R136, R28.reuse, R20, R136 ;  /* 0x000000141c88723c */ /* 0x048fe20000041888 */
[----:B------:R-:W-:Y:S02]  /*e800*/  FADD.FTZ R106, R104, R106 ;  /* 0x0000006a686a7221 */ /* 0x000fe40000010000 */
[--C-:B------:R-:W-:Y:S02]  /*e810*/  FFMA.FTZ R123, R123, c[0x0][0x23c], -R53.reuse ;  /* 0x00008f007b7b7a23 */ /* 0x100fe40000010835 */
[----:B------:R-:W-:Y:S01]  /*e820*/  FADD.FTZ R106, R102, R106 ;  /* 0x0000006a666a7221 */ /* 0x000fe20000010000 */
[----:B------:R-:W-:Y:S01]  /*e830*/  MUFU.EX2 R143, R143 ;  /* 0x0000008f008f7308 */ /* 0x000fe20000000800 */
[----:B------:R-:W-:Y:S01]  /*e840*/  FFMA.FTZ R115, R115, c[0x0][0x23c], -R53 ;  /* 0x00008f0073737a23 */ /* 0x000fe20000010835 */
[----:B------:R-:W-:Y:S01]  /*e850*/  HMMA.16816.F32.BF16 R24, R28, R22, R24 ;  /* 0x000000161c18723c */ /* 0x000fe20000041818 */
[----:B------:R-:W3:Y:S01]  /*e860*/  LDSM.16.MT88.4 R20, [R151+0x6000] ;  /* 0x006000009714783b */ /* 0x000ee20000004200 */
[----:B------:R-:W-:-:S02]  /*e870*/  FADD.FTZ R101, R101, R106 ;  /* 0x0000006a65657221 */ /* 0x000fc40000010000 */
[----:B------:R-:W-:Y:S02]  /*e880*/  FFMA.FTZ R103, R103, c[0x0][0x23c], -R53 ;  /* 0x00008f0067677a23 */ /* 0x000fe40000010835 */
[----:B------:R-:W1:Y:S01]  /*e890*/  MUFU.EX2 R145, R145 ;  /* 0x0000009100917308 */ /* 0x000e620000000800 */
[----:B------:R-:W-:Y:S01]  /*e8a0*/  F2FP.BF16.PACK_AB R28, R92, R94 ;  /* 0x0000005e5c1c723e */ /* 0x000fe200000010ff */
[----:B------:R-:W-:Y:S01]  /*e8b0*/  FADD.FTZ R101, R99, R101 ;  /* 0x0000006563657221 */ /* 0x000fe20000010000 */
[----:B------:R-:W-:Y:S01]  /*e8c0*/  F2FP.BF16.PACK_AB R29, R133, R140 ;  /* 0x0000008c851d723e */ /* 0x000fe200000010ff */
[----:B------:R-:W-:Y:S01]  /*e8d0*/  FFMA.FTZ R100, R100, c[0x0][0x23c], -R53 ;  /* 0x00008f0064647a23 */ /* 0x000fe20000010835 */
[----:B------:R-:W-:Y:S01]  /*e8e0*/  F2FP.BF16.PACK_AB R30, R87, R88 ;  /* 0x00000058571e723e */ /* 0x000fe200000010ff */
[----:B------:R-:W-:Y:S01]  /*e8f0*/  FADD.FTZ R98, R98, R101 ;  /* 0x0000006562627221 */ /* 0x000fe20000010000 */
[----:B--2---:R-:W-:Y:S01]  /*e900*/  F2FP.BF16.PACK_AB R31, R135, R134 ;  /* 0x00000086871f723e */ /* 0x004fe200000010ff */
[----:B------:R-:W-:Y:S01]  /*e910*/  MUFU.EX2 R147, R147 ;  /* 0x0000009300937308 */ /* 0x000fe20000000800 */
[----:B------:R-:W-:-:S02]  /*e920*/  FFMA.FTZ R97, R97, c[0x0][0x23c], -R53 ;  /* 0x00008f0061617a23 */ /* 0x000fc40000010835 */
[----:B------:R-:W-:Y:S02]  /*e930*/  FADD.FTZ R98, R96, R98 ;  /* 0x0000006260627221 */ /* 0x000fe40000010000 */
[--C-:B------:R-:W-:Y:S01]  /*e940*/  FFMA.FTZ R124, R206, c[0x0][0x23c], -R89.reuse ;  /* 0x00008f00ce7c7a23 */ /* 0x100fe20000010859 */
[C---:B-----5:R-:W-:Y:S01]  /*e950*/  HMMA.16816.F32.BF16 R12, R28.reuse, R8, R12 ;  /* 0x000000081c0c723c */ /* 0x060fe2000004180c */
[----:B------:R-:W-:Y:S01]  /*e960*/  FADD.FTZ R94, R94, R98 ;  /* 0x000000625e5e7221 */ /* 0x000fe20000010000 */
[----:B------:R-:W2:Y:S01]  /*e970*/  MUFU.EX2 R146, R146 ;  /* 0x0000009200927308 */ /* 0x000ea20000000800 */
[----:B------:R-:W-:Y:S02]  /*e980*/  FFMA.FTZ R132, R195, c[0x0][0x23c], -R89 ;  /* 0x00008f00c3847a23 */ /* 0x000fe40000010859 */
[----:B------:R-:W-:Y:S02]  /*e990*/  FADD.FTZ R94, R92, R94 ;  /* 0x0000005e5c5e7221 */ /* 0x000fe40000010000 */
[----:B------:R-:W-:Y:S01]  /*e9a0*/  FFMA.FTZ R47, R47, c[0x0][0x23c], -R53 ;  /* 0x00008f002f2f7a23 */ /* 0x000fe20000010835 */
[----:B------:R-:W-:Y:S01]  /*e9b0*/  HMMA.16816.F32.BF16 R16, R28, R10, R16 ;  /* 0x0000000a1c10723c */ /* 0x000fe20000041810 */
[----:B------:R-:W5:Y:S01]  /*e9c0*/  LDSM.16.MT88.4 R8, [R150+0x6000] ;  /* 0x006000009608783b */ /* 0x000f620000004200 */
[----:B------:R-:W-:Y:S01]  /*e9d0*/  MUFU.EX2 R163, R163 ;  /* 0x000000a300a37308 */ /* 0x000fe20000000800 */
[----:B------:R-:W-:-:S02]  /*e9e0*/  FADD.FTZ R94, R88, R94 ;  /* 0x0000005e585e7221 */ /* 0x000fc40000010000 */
[--C-:B------:R-:W-:Y:S02]  /*e9f0*/  FFMA.FTZ R46, R46, c[0x0][0x23c], -R53.reuse ;  /* 0x00008f002e2e7a23 */ /* 0x100fe40000010835 */
[----:B------:R-:W-:Y:S01]  /*ea00*/  FADD.FTZ R87, R87, R94 ;  /* 0x0000005e57577221 */ /* 0x000fe20000010000 */
[C---:B-1----:R-:W-:Y:S01]  /*ea10*/  HMMA.16816.F32.BF16 R136, R28.reuse, R4, R136 ;  /* 0x000000041c88723c */ /* 0x042fe20000041888 */
[----:B------:R-:W-:Y:S01]  /*ea20*/  FFMA.FTZ R93, R93, c[0x0][0x23c], -R53 ;  /* 0x00008f005d5d7a23 */ /* 0x000fe20000010835 */
[----:B------:R-:W1:Y:S01]  /*ea30*/  MUFU.EX2 R162, R162 ;  /* 0x000000a200a27308 */ /* 0x000e620000000800 */
[----:B------:R-:W-:Y:S02]  /*ea40*/  FADD.FTZ R87, R86, R87 ;  /* 0x0000005756577221 */ /* 0x000fe40000010000 */
[----:B------:R-:W-:Y:S02]  /*ea50*/  FFMA.FTZ R43, R43, c[0x0][0x23c], -R53 ;  /* 0x00008f002b2b7a23 */ /* 0x000fe40000010835 */
[----:B------:R-:W-:Y:S01]  /*ea60*/  FFMA.FTZ R144, R198, c[0x0][0x23c], -R89 ;  /* 0x00008f00c6907a23 */ /* 0x000fe20000010859 */
[----:B------:R-:W-:Y:S01]  /*ea70*/  HMMA.16816.F32.BF16 R24, R28, R6, R24 ;  /* 0x000000061c18723c */ /* 0x000fe20000041818 */
[----:B------:R-:W1:Y:S01]  /*ea80*/  LDSM.16.MT88.4 R4, [R151+0x6400] ;  /* 0x006400009704783b */ /* 0x000e620000004200 */
[----:B------:R-:W-:Y:S01]  /*ea90*/  MUFU.EX2 R188, R188 ;  /* 0x000000bc00bc7308 */ /* 0x000fe20000000800 */
[----:B------:R-:W-:-:S02]  /*eaa0*/  FFMA.FTZ R42, R42, c[0x0][0x23c], -R53 ;  /* 0x00008f002a2a7a23 */ /* 0x000fc40000010835 */
[----:B------:R-:W-:Y:S02]  /*eab0*/  FFMA.FTZ R41, R41, c[0x0][0x23c], -R53 ;  /* 0x00008f0029297a23 */ /* 0x000fe40000010835 */
[C---:B------:R-:W-:Y:S01]  /*eac0*/  F2FP.BF16.PACK_AB R28, R85.reuse, R86 ;  /* 0x00000056551c723e */ /* 0x040fe200000010ff */
[----:B------:R-:W-:Y:S01]  /*ead0*/  FADD.FTZ R85, R85, R87 ;  /* 0x0000005755557221 */ /* 0x000fe20000010000 */
[----:B----4-:R-:W-:Y:S01]  /*eae0*/  F2FP.BF16.PACK_AB R29, R141, R142 ;  /* 0x0000008e8d1d723e */ /* 0x010fe200000010ff */
[----:B------:R-:W4:Y:S01]  /*eaf0*/  MUFU.EX2 R160, R160 ;  /* 0x000000a000a07308 */ /* 0x000f220000000800 */
[----:B------:R-:W-:Y:S01]  /*eb00*/  F2FP.BF16.PACK_AB R30, R83, R84 ;  /* 0x00000054531e723e */ /* 0x000fe200000010ff */
[----:B------:R-:W-:Y:S01]  /*eb10*/  FADD.FTZ R85, R84, R85 ;  /* 0x0000005554557221 */ /* 0x000fe20000010000 */
[----:B------:R-:W-:Y:S01]  /*eb20*/  F2FP.BF16.PACK_AB R31, R145, R143 ;  /* 0x0000008f911f723e */ /* 0x000fe200000010ff */
[----:B------:R-:W-:Y:S02]  /*eb30*/  FFMA.FTZ R40, R40, c[0x0][0x23c], -R53 ;  /* 0x00008f0028287a23 */ /* 0x000fe40000010835 */
[----:B------:R-:W-:-:S02]  /*eb40*/  FADD.FTZ R83, R83, R85 ;  /* 0x0000005553537221 */ /* 0x000fc40000010000 */
[----:B------:R-:W-:Y:S01]  /*eb50*/  MUFU.EX2 R187, R187 ;  /* 0x000000bb00bb7308 */ /* 0x000fe20000000800 */
[----:B------:R-:W-:Y:S01]  /*eb60*/  FFMA.FTZ R153, R158, c[0x0][0x23c], -R89 ;  /* 0x00008f009e997a23 */ /* 0x000fe20000010859 */
[C---:B---3--:R-:W-:Y:S01]  /*eb70*/  HMMA.16816.F32.BF16 R12, R28.reuse, R20, R12 ;  /* 0x000000141c0c723c */ /* 0x048fe2000004180c */
[----:B------:R-:W-:Y:S02]  /*eb80*/  FADD.FTZ R83, R82, R83 ;  /* 0x0000005352537221 */ /* 0x000fe40000010000 */
[----:B------:R-:W-:Y:S02]  /*eb90*/  FFMA.FTZ R38, R38, c[0x0][0x23c], -R53 ;  /* 0x00008f0026267a23 */ /* 0x000fe40000010835 */
[----:B------:R-:W-:Y:S01]  /*eba0*/  FADD.FTZ R83, R81, R83 ;  /* 0x0000005351537221 */ /* 0x000fe20000010000 */
[----:B------:R-:W3:Y:S01]  /*ebb0*/  MUFU.EX2 R157, R157 ;  /* 0x0000009d009d7308 */ /* 0x000ee20000000800 */
[--C-:B------:R-:W-:Y:S01]  /*ebc0*/  FFMA.FTZ R37, R37, c[0x0][0x23c], -R53.reuse ;  /* 0x00008f0025257a23 */ /* 0x100fe20000010835 */
[----:B------:R-:W-:Y:S01]  /*ebd0*/  HMMA.16816.F32.BF16 R16, R28, R22, R16 ;  /* 0x000000161c10723c */ /* 0x000fe20000041810 */
[----:B------:R-:W3:Y:S01]  /*ebe0*/  LDSM.16.MT88.4 R20, [R150+0x6400] ;  /* 0x006400009614783b */ /* 0x000ee20000004200 */
[----:B------:R-:W-:-:S02]  /*ebf0*/  FFMA.FTZ R36, R36, c[0x0][0x23c], -R53 ;  /* 0x00008f0024247a23 */ /* 0x000fc40000010835 */
[----:B------:R-:W-:Y:S02]  /*ec00*/  FFMA.FTZ R35, R35, c[0x0][0x23c], -R53 ;  /* 0x00008f0023237a23 */ /* 0x000fe40000010835 */
[----:B------:R-:W-:Y:S01]  /*ec10*/  MUFU.EX2 R186, R186 ;  /* 0x000000ba00ba7308 */ /* 0x000fe20000000800 */
[----:B------:R-:W-:Y:S01]  /*ec20*/  FFMA.FTZ R183, R48, c[0x0][0x23c], -R89 ;  /* 0x00008f0030b77a23 */ /* 0x000fe20000010859 */
[C---:B-----5:R-:W-:Y:S01]  /*ec30*/  HMMA.16816.F32.BF16 R136, R28.reuse, R8, R136 ;  /* 0x000000081c88723c */ /* 0x060fe20000041888 */
[--C-:B------:R-:W-:Y:S02]  /*ec40*/  FFMA.FTZ R34, R34, c[0x0][0x23c], -R53.reuse ;  /* 0x00008f0022227a23 */ /* 0x100fe40000010835 */
[--C-:B------:R-:W-:Y:S02]  /*ec50*/  FFMA.FTZ R182, R3, c[0x0][0x23c], -R53.reuse ;  /* 0x00008f0003b67a23 */ /* 0x100fe40000010835 */
[----:B------:R-:W-:Y:S01]  /*ec60*/  FFMA.FTZ R33, R33, c[0x0][0x23c], -R53 ;  /* 0x00008f0021217a23 */ /* 0x000fe20000010835 */
[----:B------:R-:W5:Y:S02]  /*ec70*/  MUFU.EX2 R156, R156 ;  /* 0x0000009c009c7308 */ /* 0x000f640000000800 */
[----:B------:R-:W-:Y:S01]  /*ec80*/  HMMA.16816.F32.BF16 R24, R28, R10, R24 ;  /* 0x0000000a1c18723c */ /* 0x000fe20000041818 */
[----:B------:R-:W4:Y:S05]  /*ec90*/  LDSM.16.MT88.4 R8, [R151+0x6800] ;  /* 0x006800009708783b */ /* 0x000f2a0000004200 */
[----:B------:R-:W-:Y:S01]  /*eca0*/  MUFU.EX2 R185, R185 ;  /* 0x000000b900b97308 */ /* 0x000fe20000000800 */
[----:B------:R-:W-:-:S02]  /*ecb0*/  F2FP.BF16.PACK_AB R28, R81, R82 ;  /* 0x00000052511c723e */ /* 0x000fc400000010ff */
[----:B--2---:R-:W-:Y:S02]  /*ecc0*/  F2FP.BF16.PACK_AB R29, R146, R147 ;  /* 0x00000093921d723e */ /* 0x004fe400000010ff */
[C---:B------:R-:W-:Y:S01]  /*ecd0*/  F2FP.BF16.PACK_AB R30, R79.reuse, R80 ;  /* 0x000000504f1e723e */ /* 0x040fe200000010ff */
[----:B------:R-:W-:Y:S01]  /*ece0*/  FADD.FTZ R80, R80, R83 ;  /* 0x0000005350507221 */ /* 0x000fe20000010000 */
[----:B-1----:R-:W-:Y:S01]  /*ecf0*/  F2FP.BF16.PACK_AB R31, R162, R163 ;  /* 0x000000a3a21f723e */ /* 0x002fe200000010ff */
[----:B------:R-:W1:Y:S02]  /*ed00*/  MUFU.EX2 R155, R155 ;  /* 0x0000009b009b7308 */ /* 0x000e640000000800 */
[----:B------:R-:W-:-:S04]  /*ed10*/  FADD.FTZ R80, R79, R80 ;  /* 0x000000504f507221 */ /* 0x000fc80000010000 */
[C---:B------:R-:W-:Y:S02]  /*ed20*/  HMMA.16816.F32.BF16 R12, R28.reuse, R4, R12 ;  /* 0x000000041c0c723c */ /* 0x040fe4000004180c */
[----:B------:R-:W-:Y:S06]  /*ed30*/  MUFU.EX2 R173, R173 ;  /* 0x000000ad00ad7308 */ /* 0x000fec0000000800 */
[C---:B------:R-:W-:Y:S01]  /*ed40*/  HMMA.16816.F32.BF16 R16, R28.reuse, R6, R16 ;  /* 0x000000061c10723c */ /* 0x040fe20000041810 */
[----:B------:R-:W2:Y:S01]  /*ed50*/  LDSM.16.MT88.4 R4, [R150+0x6800] ;  /* 0x006800009604783b */ /* 0x000ea20000004200 */
[----:B------:R-:W1:Y:S06]  /*ed60*/  MUFU.EX2 R154, R154 ;  /* 0x0000009a009a7308 */ /* 0x000e6c0000000800 */
[C---:B---3--:R-:W-:Y:S02]  /*ed70*/  HMMA.16816.F32.BF16 R136, R28.reuse, R20, R136 ;  /* 0x000000141c88723c */ /* 0x048fe40000041888 */
[----:B------:R-:W-:Y:S06]  /*ed80*/  MUFU.EX2 R159, R159 ;  /* 0x0000009f009f7308 */ /* 0x000fec0000000800 */
[----:B------:R-:W-:Y:S01]  /*ed90*/  HMMA.16816.F32.BF16 R24, R28, R22, R24 ;  /* 0x000000161c18723c */ /* 0x000fe20000041818 */
[----:B------:R-:W3:Y:S01]  /*eda0*/  LDSM.16.MT88.4 R20, [R151+0x6c00] ;  /* 0x006c00009714783b */ /* 0x000ee20000004200 */
[----:B------:R-:W1:Y:S05]  /*edb0*/  MUFU.EX2 R190, R190 ;  /* 0x000000be00be7308 */ /* 0x000e6a0000000800 */
[----:B------:R-:W-:Y:S01]  /*edc0*/  F2FP.BF16.PACK_AB R28, R77, R78 ;  /* 0x0000004e4d1c723e */ /* 0x000fe200000010ff */
[----:B------:R-:W-:Y:S01]  /*edd0*/  FADD.FTZ R78, R78, R80 ;  /* 0x000000504e4e7221 */ /* 0x000fe20000010000 */
[----:B----4-:R-:W-:Y:S01]  /*ede0*/  F2FP.BF16.PACK_AB R29, R160, R188 ;  /* 0x000000bca01d723e */ /* 0x010fe200000010ff */
[----:B------:R-:W4:Y:S01]  /*edf0*/  MUFU.EX2 R65, R65 ;  /* 0x0000004100417308 */ /* 0x000f220000000800 */
[----:B------:R-:W-:Y:S01]  /*ee00*/  F2FP.BF16.PACK_AB R30, R75, R76 ;  /* 0x0000004c4b1e723e */ /* 0x000fe200000010ff */
[----:B------:R-:W-:Y:S01]  /*ee10*/  FADD.FTZ R78, R77, R78 ;  /* 0x0000004e4d4e7221 */ /* 0x000fe20000010000 */
[----:B------:R-:W-:-:S03]  /*ee20*/  F2FP.BF16.PACK_AB R31, R157, R187 ;  /* 0x000000bb9d1f723e */ /* 0x000fc600000010ff */
[----:B------:R-:W-:Y:S02]  /*ee30*/  FADD.FTZ R78, R76, R78 ;  /* 0x0000004e4c4e7221 */ /* 0x000fe40000010000 */
[----:B------:R-:W-:Y:S02]  /*ee40*/  MUFU.EX2 R64, R64 ;  /* 0x0000004000407308 */ /* 0x000fe40000000800 */
[----:B------:R-:W-:Y:S01]  /*ee50*/  HMMA.16816.F32.BF16 R12, R28, R8, R12 ;  /* 0x000000081c0c723c */ /* 0x000fe2000004180c */
[----:B------:R-:W-:-:S04]  /*ee60*/  FADD.FTZ R75, R75, R78 ;  /* 0x0000004e4b4b7221 */ /* 0x000fc80000010000 */
[----:B------:R-:W-:Y:S01]  /*ee70*/  FADD.FTZ R75, R74, R75 ;  /* 0x0000004b4a4b7221 */ /* 0x000fe20000010000 */
[----:B------:R-:W-:Y:S02]  /*ee80*/  MUFU.EX2 R63, R63 ;  /* 0x0000003f003f7308 */ /* 0x000fe40000000800 */
[C---:B------:R-:W-:Y:S01]  /*ee90*/  HMMA.16816.F32.BF16 R16, R28.reuse, R10, R16 ;  /* 0x0000000a1c10723c */ /* 0x040fe20000041810 */
[----:B------:R-:W4:Y:S05]  /*eea0*/  LDSM.16.MT88.4 R8, [R150+0x6c00] ;  /* 0x006c00009608783b */ /* 0x000f2a0000004200 */
[----:B------:R-:W-:Y:S02]  /*eeb0*/  MUFU.EX2 R152, R152 ;  /* 0x0000009800987308 */ /* 0x000fe40000000800 */
[C---:B--2---:R-:W-:Y:S06]  /*eec0*/  HMMA.16816.F32.BF16 R136, R28.reuse, R4, R136 ;  /* 0x000000041c88723c */ /* 0x044fec0000041888 */
[----:B------:R-:W2:Y:S02]  /*eed0*/  MUFU.EX2 R149, R149 ;  /* 0x0000009500957308 */ /* 0x000ea40000000800 */
[----:B------:R-:W-:Y:S01]  /*eee0*/  HMMA.16816.F32.BF16 R24, R28, R6, R24 ;  /* 0x000000061c18723c */ /* 0x000fe20000041818 */
[----:B------:R-:W2:Y:S05]  /*eef0*/  LDSM.16.MT88.4 R4, [R151+0x7000] ;  /* 0x007000009704783b */ /* 0x000eaa0000004200 */
[----:B------:R-:W-:Y:S01]  /*ef00*/  MUFU.EX2 R148, R148 ;  /* 0x0000009400947308 */ /* 0x000fe20000000800 */
[C---:B------:R-:W-:Y:S01]  /*ef10*/  F2FP.BF16.PACK_AB R28, R73.reuse, R74 ;  /* 0x0000004a491c723e */ /* 0x040fe200000010ff */
[----:B------:R-:W-:Y:S01]  /*ef20*/  FADD.FTZ R73, R73, R75 ;  /* 0x0000004b49497221 */ /* 0x000fe20000010000 */
[----:B-----5:R-:W-:-:S02]  /*ef30*/  F2FP.BF16.PACK_AB R29, R156, R186 ;  /* 0x000000ba9c1d723e */ /* 0x020fc400000010ff */
[----:B------:R-:W-:Y:S01]  /*ef40*/  F2FP.BF16.PACK_AB R30, R71, R72 ;  /* 0x00000048471e723e */ /* 0x000fe200000010ff */
[----:B------:R-:W-:Y:S01]  /*ef50*/  FADD.FTZ R73, R72, R73 ;  /* 0x0000004948497221 */ /* 0x000fe20000010000 */
[----:B-1----:R-:W-:Y:S01]  /*ef60*/  F2FP.BF16.PACK_AB R31, R155, R185 ;  /* 0x000000b99b1f723e */ /* 0x002fe200000010ff */
[----:B------:R-:W1:Y:S02]  /*ef70*/  MUFU.EX2 R130, R130 ;  /* 0x0000008200827308 */ /* 0x000e640000000800 */
[----:B------:R-:W-:-:S04]  /*ef80*/  FADD.FTZ R71, R71, R73 ;  /* 0x0000004947477221 */ /* 0x000fc80000010000 */
[----:B---3--:R-:W-:Y:S01]  /*ef90*/  HMMA.16816.F32.BF16 R12, R28, R20, R12 ;  /* 0x000000141c0c723c */ /* 0x008fe2000004180c */
[----:B------:R-:W-:Y:S01]  /*efa0*/  FADD.FTZ R71, R70, R71 ;  /* 0x0000004746477221 */ /* 0x000fe20000010000 */
[----:B------:R-:W3:Y:S03]  /*efb0*/  MUFU.EX2 R62, R62 ;  /* 0x0000003e003e7308 */ /* 0x000ee60000000800 */
[----:B------:R-:W-:-:S03]  /*efc0*/  FADD.FTZ R71, R69, R71 ;  /* 0x0000004745477221 */ /* 0x000fc60000010000 */
[C---:B------:R-:W-:Y:S01]  /*efd0*/  HMMA.16816.F32.BF16 R16, R28.reuse, R22, R16 ;  /* 0x000000161c10723c */ /* 0x040fe20000041810 */
[----:B------:R-:W5:Y:S01]  /*efe0*/  LDSM.16.MT88.4 R20, [R150+0x7000] ;  /* 0x007000009614783b */ /* 0x000f620000004200 */
[----:B------:R-:W-:Y:S06]  /*eff0*/  MUFU.EX2 R61, R61 ;  /* 0x0000003d003d7308 */ /* 0x000fec0000000800 */
[C---:B----4-:R-:W-:Y:S02]  /*f000*/  HMMA.16816.F32.BF16 R136, R28.reuse, R8, R136 ;  /* 0x000000081c88723c */ /* 0x050fe40000041888 */
[----:B------:R-:W-:Y:S06]  /*f010*/  MUFU.EX2 R60, R60 ;  /* 0x0000003c003c7308 */ /* 0x000fec0000000800 */
[----:B------:R-:W-:Y:S01]  /*f020*/  HMMA.16816.F32.BF16 R24, R28, R10, R24 ;  /* 0x0000000a1c18723c */ /* 0x000fe20000041818 */
[----:B------:R-:W4:Y:S01]  /*f030*/  LDSM.16.MT88.4 R8, [R151+0x7400] ;  /* 0x007400009708783b */ /* 0x000f220000004200 */
        /* <DEDUP_REMOVED lines=8> */
[----:B------:R-:W1:Y:S02]  /*f0c0*/  MUFU.EX2 R125, R125 ;  /* 0x0000007d007d7308 */ /* 0x000e640000000800 */
[----:B--2---:R-:W-:Y:S01]  /*f0d0*/  HMMA.16816.F32.BF16 R12, R28, R4, R12 ;  /* 0x000000041c0c723c */ /* 0x004fe2000004180c */
[----:B------:R-:W-:-:S05]  /*f0e0*/  FADD.FTZ R68, R66, R68 ;  /* 0x0000004442447221 */ /* 0x000fca0000010000 */
[----:B------:R-:W-:Y:S02]  /*f0f0*/  MUFU.EX2 R123, R123 ;  /* 0x0000007b007b7308 */ /* 0x000fe40000000800 */
[C---:B------:R-:W-:Y:S01]  /*f100*/  HMMA.16816.F32.BF16 R16, R28.reuse, R6, R16 ;  /* 0x000000061c10723c */ /* 0x040fe20000041810 */
[----:B------:R-:W2:Y:S05]  /*f110*/  LDSM.16.MT88.4 R4, [R150+0x7400] ;  /* 0x007400009604783b */ /* 0x000eaa0000004200 */
[----:B------:R-:W1:Y:S02]  /*f120*/  MUFU.EX2 R115, R115 ;  /* 0x0000007300737308 */ /* 0x000e640000000800 */
[C---:B-----5:R-:W-:Y:S06]  /*f130*/  HMMA.16816.F32.BF16 R136, R28.reuse, R20, R136 ;  /* 0x000000141c88723c */ /* 0x060fec0000041888 */
[----:B------:R-:W-:Y:S02]  /*f140*/  MUFU.EX2 R58, R58 ;  /* 0x0000003a003a7308 */ /* 0x000fe40000000800 */
[----:B------:R-:W-:Y:S01]  /*f150*/  HMMA.16816.F32.BF16 R24, R28, R22, R24 ;  /* 0x000000161c18723c */ /* 0x000fe20000041818 */
[----:B------:R-:W5:Y:S05]  /*f160*/  LDSM.16.MT88.4 R20, [R151+0x7800] ;  /* 0x007800009714783b */ /* 0x000f6a0000004200 */
[----:B------:R-:W2:Y:S01]  /*f170*/  MUFU.EX2 R57, R57 ;  /* 0x0000003900397308 */ /* 0x000ea20000000800 */
[C---:B------:R-:W-:Y:S01]  /*f180*/  F2FP.BF16.PACK_AB R28, R65.reuse, R66 ;  /* 0x00000042411c723e */ /* 0x040fe200000010ff */
[----:B------:R-:W-:Y:S01]  /*f190*/  FADD.FTZ R65, R65, R68 ;  /* 0x0000004441417221 */ /* 0x000fe20000010000 */
[----:B------:R-:W-:-:S02]  /*f1a0*/  F2FP.BF16.PACK_AB R29, R149, R152 ;  /* 0x00000098951d723e */ /* 0x000fc400000010ff */
[C---:B------:R-:W-:Y:S01]  /*f1b0*/  F2FP.BF16.PACK_AB R30, R63.reuse, R64 ;  /* 0x000000403f1e723e */ /* 0x040fe200000010ff */
[----:B------:R-:W-:Y:S01]  /*f1c0*/  FADD.FTZ R65, R64, R65 ;  /* 0x0000004140417221 */ /* 0x000fe20000010000 */
[----:B-1----:R-:W-:Y:S01]  /*f1d0*/  F2FP.BF16.PACK_AB R31, R130, R148 ;  /* 0x00000094821f723e */ /* 0x002fe200000010ff */
[----:B------:R-:W-:Y:S02]  /*f1e0*/  MUFU.EX2 R56, R56 ;  /* 0x0000003800387308 */ /* 0x000fe40000000800 */
[----:B------:R-:W-:-:S04]  /*f1f0*/  FADD.FTZ R63, R63, R65 ;  /* 0x000000413f3f7221 */ /* 0x000fc80000010000 */
[C---:B----4-:R-:W-:Y:S01]  /*f200*/  HMMA.16816.F32.BF16 R12, R28.reuse, R8, R12 ;  /* 0x000000081c0c723c */ /* 0x050fe2000004180c */
[----:B---3--:R-:W-:Y:S01]  /*f210*/  FADD.FTZ R63, R62, R63 ;  /* 0x0000003f3e3f7221 */ /* 0x008fe20000010000 */
[----:B------:R-:W-:Y:S06]  /*f220*/  MUFU.EX2 R55, R55 ;  /* 0x0000003700377308 */ /* 0x000fec0000000800 */
[C---:B--2---:R-:W-:Y:S02]  /*f230*/  HMMA.16816.F32.BF16 R136, R28.reuse, R4, R136 ;  /* 0x000000041c88723c */ /* 0x044fe40000041888 */
[----:B------:R-:W-:Y:S05]  /*f240*/  MUFU.EX2 R103, R103 ;  /* 0x0000006700677308 */ /* 0x000fea0000000800 */
[----:B------:R-:W-:Y:S01]  /*f250*/  FFMA.FTZ R4, R105, c[0x0][0x23c], -R53 ;  /* 0x00008f0069047a23 */ /* 0x000fe20000010835 */
[----:B------:R-:W-:Y:S01]  /*f260*/  HMMA.16816.F32.BF16 R16, R28, R10, R16 ;  /* 0x0000000a1c10723c */ /* 0x000fe20000041810 */
[----:B------:R-:W-:Y:S01]  /*f270*/  FADD.FTZ R105, R2, R111 ;  /* 0x0000006f02697221 */ /* 0x000fe20000010000 */
[----:B------:R-:W1:Y:S01]  /*f280*/  LDSM.16.MT88.4 R8, [R150+0x7800] ;  /* 0x007800009608783b */ /* 0x000e620000004200 */
[----:B------:R2:W3:Y:S01]  /*f290*/  MUFU.EX2 R2, R4 ;  /* 0x0000000400027308 */ /* 0x0004e20000000800 */
[----:B------:R-:W-:Y:S01]  /*f2a0*/  F2FP.BF16.PACK_AB R5, R125, R126 ;  /* 0x0000007e7d05723e */ /* 0x000fe200000010ff */
[----:B------:R-:W-:-:S03]  /*f2b0*/  FADD.FTZ R105, R109, R105 ;  /* 0x000000696d697221 */ /* 0x000fc60000010000 */
[----:B------:R-:W-:Y:S01]  /*f2c0*/  HMMA.16816.F32.BF16 R24, R28, R6, R24 ;  /* 0x000000061c18723c */ /* 0x000fe20000041818 */
[----:B------:R-:W-:Y:S01]  /*f2d0*/  FADD.FTZ R119, R119, R105 ;  /* 0x0000006977777221 */ /* 0x000fe20000010000 */
[----:B------:R-:W4:Y:S01]  /*f2e0*/  LDSM.16.MT88.4 R28, [R151+0x7c00] ;  /* 0x007c0000971c783b */ /* 0x000f220000004200 */
[----:B------:R-:W-:Y:S02]  /*f2f0*/  MUFU.EX2 R100, R100 ;  /* 0x0000006400647308 */ /* 0x000fe40000000800 */
[----:B------:R-:W-:Y:S02]  /*f300*/  FADD.FTZ R119, R122, R119 ;  /* 0x000000777a777221 */ /* 0x000fe40000010000 */
[----:B------:R-:W-:Y:S02]  /*f310*/  F2FP.BF16.PACK_AB R6, R59, R60 ;  /* 0x0000003c3b06723e */ /* 0x000fe400000010ff */
[----:B------:R-:W-:Y:S01]  /*f320*/  FADD.FTZ R129, R129, R119 ;  /* 0x0000007781817221 */ /* 0x000fe20000010000 */
[----:B------:R-:W-:Y:S01]  /*f330*/  F2FP.BF16.PACK_AB R7, R115, R123 ;  /* 0x0000007b7307723e */ /* 0x000fe200000010ff */
[----:B------:R-:W1:Y:S01]  /*f340*/  MUFU.EX2 R97, R97 ;  /* 0x0000006100617308 */ /* 0x000e620000000800 */
[----:B--2---:R-:W-:Y:S01]  /*f350*/  F2FP.BF16.PACK_AB R4, R61, R62 ;  /* 0x0000003e3d04723e */ /* 0x004fe200000010ff */
[----:B------:R-:W-:-:S02]  /*f360*/  FADD.FTZ R129, R127, R129 ;  /* 0x000000817f817221 */ /* 0x000fc40000010000 */
[----:B------:R-:W-:Y:S02]  /*f370*/  FADD.FTZ R61, R61, R63 ;  /* 0x0000003f3d3d7221 */ /* 0x000fe40000010000 */
[----:B------:R-:W-:Y:S02]  /*f380*/  FADD.FTZ R131, R131, R129 ;  /* 0x0000008183837221 */ /* 0x000fe40000010000 */
[----:B-----5:R-:W-:Y:S01]  /*f390*/  HMMA.16816.F32.BF16 R12, R4, R20, R12 ;  /* 0x00000014040c723c */ /* 0x020fe2000004180c */
[----:B------:R-:W2:Y:S01]  /*f3a0*/  MUFU.EX2 R54, R54 ;  /* 0x0000003600367308 */ /* 0x000ea20000000800 */
[----:B------:R-:W-:Y:S02]  /*f3b0*/  FADD.FTZ R131, R128, R131 ;  /* 0x0000008380837221 */ /* 0x000fe40000010000 */
[----:B------:R-:W-:Y:S02]  /*f3c0*/  FADD.FTZ R61, R60, R61 ;  /* 0x0000003d3c3d7221 */ /* 0x000fe40000010000 */
[----:B------:R-:W-:-:S02]  /*f3d0*/  FADD.FTZ R140, R140, R131 ;  /* 0x000000838c8c7221 */ /* 0x000fc40000010000 */
[C---:B------:R-:W-:Y:S01]  /*f3e0*/  HMMA.16816.F32.BF16 R16, R4.reuse, R22, R16 ;  /* 0x000000160410723c */ /* 0x040fe20000041810 */
[----:B------:R-:W5:Y:S01]  /*f3f0*/  LDSM.16.MT88.4 R20, [R150+0x7c00] ;  /* 0x007c00009614783b */ /* 0x000f620000004200 */
[----:B------:R-:W-:Y:S01]  /*f400*/  FADD.FTZ R140, R133, R140 ;  /* 0x0000008c858c7221 */ /* 0x000fe20000010000 */
[----:B------:R-:W2:Y:S01]  /*f410*/  MUFU.EX2 R0, R0 ;  /* 0x0000000000007308 */ /* 0x000ea20000000800 */
[----:B------:R-:W-:Y:S02]  /*f420*/  FADD.FTZ R61, R59, R61 ;  /* 0x0000003d3b3d7221 */ /* 0x000fe40000010000 */
[----:B------:R-:W-:Y:S02]  /*f430*/  FADD.FTZ R134, R134, R140 ;  /* 0x0000008c86867221 */ /* 0x000fe40000010000 */
[----:B-1----:R-:W-:Y:S02]  /*f440*/  HMMA.16816.F32.BF16 R136, R4, R8, R136 ;  /* 0x000000080488723c */ /* 0x002fe40000041888 */
[----:B------:R-:W-:Y:S01]  /*f450*/  FADD.FTZ R134, R135, R134 ;  /* 0x0000008687867221 */ /* 0x000fe20000010000 */
[----:B------:R-:W-:Y:S03]  /*f460*/  MUFU.EX2 R124, R124 ;  /* 0x0000007c007c7308 */ /* 0x000fe60000000800 */
[----:B------:R-:W-:-:S02]  /*f470*/  FADD.FTZ R134, R142, R134 ;  /* 0x000000868e867221 */ /* 0x000fc40000010000 */
[----:B------:R-:W-:Y:S01]  /*f480*/  HMMA.16816.F32.BF16 R24, R4, R10, R24 ;  /* 0x0000000a0418723c */ /* 0x000fe20000041818 */
[----:B------:R-:W1:Y:S01]  /*f490*/  LDSM.16.MT88.4 R8, [R151+0x8000] ;  /* 0x008000009708783b */ /* 0x000e620000004200 */
[----:B------:R-:W-:Y:S01]  /*f4a0*/  FADD.FTZ R141, R141, R134 ;  /* 0x000000868d8d7221 */ /* 0x000fe20000010000 */
[----:B------:R-:W-:Y:S03]  /*f4b0*/  MUFU.EX2 R132, R132 ;  /* 0x0000008400847308 */ /* 0x000fe60000000800 */
[----:B------:R-:W-:Y:S01]  /*f4c0*/  FADD.FTZ R141, R143, R141 ;  /* 0x0000008d8f8d7221 */ /* 0x000fe20000010000 */
[----:B------:R-:W-:Y:S01]  /*f4d0*/  F2FP.BF16.PACK_AB R4, R57, R58 ;  /* 0x0000003a3904723e */ /* 0x000fe200000010ff */
[----:B------:R-:W-:Y:S01]  /*f4e0*/  FADD.FTZ R58, R58, R61 ;  /* 0x0000003d3a3a7221 */ /* 0x000fe20000010000 */
[----:B---3--:R-:W-:Y:S01]  /*f4f0*/  F2FP.BF16.PACK_AB R5, R103, R2 ;  /* 0x000000026705723e */ /* 0x008fe200000010ff */
[----:B------:R-:W-:Y:S01]  /*f500*/  FADD.FTZ R145, R145, R141 ;  /* 0x0000008d91917221 */ /* 0x000fe20000010000 */
[----:B------:R-:W-:Y:S01]  /*f510*/  F2FP.BF16.PACK_AB R6, R55, R56 ;  /* 0x000000383706723e */ /* 0x000fe200000010ff */
[----:B------:R-:W-:Y:S01]  /*f520*/  MUFU.EX2 R92, R93 ;  /* 0x0000005d005c7308 */ /* 0x000fe20000000800 */
[----:B------:R-:W-:Y:S01]  /*f530*/  F2FP.BF16.PACK_AB R7, R97, R100 ;  /* 0x000000646107723e */ /* 0x000fe200000010ff */
[----:B------:R-:W-:Y:S01]  /*f540*/  FADD.FTZ R145, R147, R145 ;  /* 0x0000009193917221 */ /* 0x000fe20000010000 */
[----:B------:R-:W-:Y:S01]  /*f550*/  LDSM.16.MT88.4 R140, [R151+0x8c00] ;  /* 0x008c0000978c783b */ /* 0x000fe20000004200 */
[----:B------:R-:W-:-:S02]  /*f560*/  FADD.FTZ R58, R57, R58 ;  /* 0x0000003a393a7221 */ /* 0x000fc40000010000 */
[----:B------:R-:W-:Y:S02]  /*f570*/  FADD.FTZ R146, R146, R145 ;  /* 0x0000009192927221 */ /* 0x000fe40000010000 */
[C---:B----4-:R-:W-:Y:S01]  /*f580*/  HMMA.16816.F32.BF16 R12, R4.reuse, R28, R12 ;  /* 0x0000001c040c723c */ /* 0x050fe2000004180c */
[----:B------:R-:W3:Y:S01]  /*f590*/  MUFU.EX2 R47, R47 ;  /* 0x0000002f002f7308 */ /* 0x000ee20000000800 */
[----:B------:R-:W-:Y:S02]  /*f5a0*/  FADD.FTZ R146, R163, R146 ;  /* 0x00000092a3927221 */ /* 0x000fe40000010000 */
[----:B------:R-:W-:Y:S02]  /*f5b0*/  FADD.FTZ R58, R56, R58 ;  /* 0x0000003a383a7221 */ /* 0x000fe40000010000 */
[----:B------:R-:W-:Y:S02]  /*f5c0*/  FADD.FTZ R146, R162, R146 ;  /* 0x00000092a2927221 */ /* 0x000fe40000010000 */
[----:B------:R-:W-:Y:S01]  /*f5d0*/  HMMA.16816.F32.BF16 R16, R4, R30, R16 ;  /* 0x0000001e0410723c */ /* 0x000fe20000041810 */
[----:B------:R-:W4:Y:S01]  /*f5e0*/  LDSM.16.MT88.4 R28, [R150+0x8000] ;  /* 0x00800000961c783b */ /* 0x000f220000004200 */
[----:B------:R-:W-:Y:S01]  /*f5f0*/  FADD.FTZ R188, R188, R146 ;  /* 0x00000092bcbc7221 */ /* 0x000fe20000010000 */
[----:B------:R-:W-:Y:S01]  /*f600*/  MUFU.EX2 R46, R46 ;  /* 0x0000002e002e7308 */ /* 0x000fe20000000800 */
[----:B------:R-:W-:-:S02]  /*f610*/  FADD.FTZ R55, R55, R58 ;  /* 0x0000003a37377221 */ /* 0x000fc40000010000 */
[----:B------:R-:W-:Y:S02]  /*f620*/  FADD.FTZ R188, R160, R188 ;  /* 0x000000bca0bc7221 */ /* 0x000fe40000010000 */
[C---:B-----5:R-:W-:Y:S01]  /*f630*/  HMMA.16816.F32.BF16 R136, R4.reuse, R20, R136 ;  /* 0x000000140488723c */ /* 0x060fe20000041888 */
[----:B--2---:R-:W-:Y:S02]  /*f640*/  FADD.FTZ R55, R54, R55 ;  /* 0x0000003736377221 */ /* 0x004fe40000010000 */
[----:B------:R-:W-:Y:S01]  /*f650*/  FADD.FTZ R187, R187, R188 ;  /* 0x000000bcbbbb7221 */ /* 0x000fe20000010000 */
[----:B------:R2:W5:Y:S03]  /*f660*/  MUFU.EX2 R84, R43 ;  /* 0x0000002b00547308 */ /* 0x0005660000000800 */
[----:B------:R-:W-:Y:S01]  /*f670*/  FADD.FTZ R187, R157, R187 ;  /* 0x000000bb9dbb7221 */ /* 0x000fe20000010000 */
[----:B------:R-:W-:Y:S01]  /*f680*/  HMMA.16816.F32.BF16 R24, R4, R22, R24 ;  /* 0x000000160418723c */ /* 0x000fe20000041818 */
[----:B------:R-:W4:Y:S02]  /*f690*/  LDSM.16.MT88.4 R20, [R151+0x8400] ;  /* 0x008400009714783b */ /* 0x000f240000004200 */
[----:B------:R-:W-:Y:S01]  /*f6a0*/  FADD.FTZ R186, R186, R187 ;  /* 0x000000bbbaba7221 */ /* 0x000fe20000010000 */
[----:B------:R-:W-:Y:S03]  /*f6b0*/  MUFU.EX2 R144, R144 ;  /* 0x0000009000907308 */ /* 0x000fe60000000800 */
[----:B------:R-:W-:Y:S01]  /*f6c0*/  FADD.FTZ R186, R156, R186 ;  /* 0x000000ba9cba7221 */ /* 0x000fe20000010000 */
[C---:B------:R-:W-:Y:S01]  /*f6d0*/  F2FP.BF16.PACK_AB R4, R0.reuse, R54 ;  /* 0x000000360004723e */ /* 0x040fe200000010ff */
[----:B------:R-:W-:Y:S01]  /*f6e0*/  FADD.FTZ R0, R0, R55 ;  /* 0x0000003700007221 */ /* 0x000fe20000010000 */
[----:B---3--:R-:W-:Y:S01]  /*f6f0*/  F2FP.BF16.PACK_AB R5, R47, R92 ;  /* 0x0000005c2f05723e */ /* 0x008fe200000010ff */
[----:B------:R-:W-:Y:S01]  /*f700*/  FADD.FTZ R186, R185, R186 ;  /* 0x000000bab9ba7221 */ /* 0x000fe20000010000 */
[----:B------:R-:W-:Y:S01]  /*f710*/  F2FP.BF16.PACK_AB R6, R132, R124 ;  /* 0x0000007c8406723e */ /* 0x000fe200000010ff */
[----:B--2---:R-:W-:Y:S01]  /*f720*/  FFMA.FTZ R43, R52, c[0x0][0x23c], -R89 ;  /* 0x00008f00342b7a23 */ /* 0x004fe20000010859 */
[----:B-----5:R-:W-:Y:S01]  /*f730*/  F2FP.BF16.PACK_AB R7, R84, R46 ;  /* 0x0000002e5407723e */ /* 0x020fe200000010ff */
[----:B------:R-:W-:Y:S01]  /*f740*/  FADD.FTZ R155, R155, R186 ;  /* 0x000000ba9b9b7221 */ /* 0x000fe20000010000 */
[----:B------:R-:W2:Y:S01]  /*f750*/  MUFU.EX2 R184, R184 ;  /* 0x000000b800b87308 */ /* 0x000ea20000000800 */
[----:B------:R-:W-:-:S02]  /*f760*/  FFMA.FTZ R52, R39, c[0x0][0x23c], -R53 ;  /* 0x00008f0027347a23 */ /* 0x000fc40000010835 */
[----:B------:R-:W-:Y:S02]  /*f770*/  FADD.FTZ R155, R173, R155 ;  /* 0x0000009bad9b7221 */ /* 0x000fe40000010000 */
[C---:B-1----:R-:W-:Y:S01]  /*f780*/  HMMA.16816.F32.BF16 R12, R4.reuse, R8, R12 ;  /* 0x00000008040c723c */ /* 0x042fe2000004180c */
[----:B------:R-:W-:Y:S02]  /*f790*/  FADD.FTZ R0, R124, R0 ;  /* 0x000000007c007221 */ /* 0x000fe40000010000 */
[----:B------:R-:W-:Y:S01]  /*f7a0*/  FADD.FTZ R155, R154, R155 ;  /* 0x0000009b9a9b7221 */ /* 0x000fe20000010000 */
[----:B------:R-:W-:Y:S01]  /*f7b0*/  MUFU.EX2 R189, R189 ;  /* 0x000000bd00bd7308 */ /* 0x000fe20000000800 */
[----:B------:R-:W-:Y:S02]  /*f7c0*/  FFMA.FTZ R39, R50, c[0x0][0x23c], -R89 ;  /* 0x00008f0032277a23 */ /* 0x000fe40000010859 */
[----:B------:R-:W-:Y:S01]  /*f7d0*/  FADD.FTZ R159, R159, R155 ;  /* 0x0000009b9f9f7221 */ /* 0x000fe20000010000 */
[C---:B------:R-:W-:Y:S01]  /*f7e0*/  HMMA.16816.F32.BF16 R16, R4.reuse, R10, R16 ;  /* 0x0000000a0410723c */ /* 0x040fe20000041810 */
[----:B------:R-:W1:Y:S01]  /*f7f0*/  LDSM.16.MT88.4 R8, [R150+0x8400] ;  /* 0x008400009608783b */ /* 0x000e620000004200 */
[----:B------:R-:W-:Y:S01]  /*f800*/  FADD.FTZ R132, R132, R0 ;  /* 0x0000000084847221 */ /* 0x000fe20000010000 */
[----:B------:R-:W-:Y:S01]  /*f810*/  MOV R0, R90 ;  /* 0x0000005a00007202 */ /* 0x000fe20000000f00 */
[----:B------:R-:W-:Y:S01]  /*f820*/  FADD.FTZ R159, R190, R159 ;  /* 0x0000009fbe9f7221 */ /* 0x000fe20000010000 */
[----:B------:R-:W3:Y:S03]  /*f830*/  MUFU.EX2 R161, R161 ;  /* 0x000000a100a17308 */ /* 0x000ee60000000800 */
[----:B------:R-:W-:Y:S01]  /*f840*/  FADD.FTZ R152, R152, R159 ;  /* 0x0000009f98987221 */ /* 0x000fe20000010000 */
[C---:B----4-:R-:W-:Y:S03]  /*f850*/  HMMA.16816.F32.BF16 R136, R4.reuse, R28, R136 ;  /* 0x0000001c0488723c */ /* 0x050fe60000041888 */
[----:B------:R-:W-:Y:S01]  /*f860*/  FADD.FTZ R152, R149, R152 ;  /* 0x0000009895987221 */ /* 0x000fe20000010000 */
[----:B------:R-:W-:Y:S03]  /*f870*/  MUFU.EX2 R42, R42 ;  /* 0x0000002a002a7308 */ /* 0x000fe60000000800 */
[----:B------:R-:W-:Y:S01]  /*f880*/  FADD.FTZ R148, R148, R152 ;  /* 0x0000009894947221 */ /* 0x000fe20000010000 */
[----:B------:R-:W-:Y:S01]  /*f890*/  HMMA.16816.F32.BF16 R24, R4, R30, R24 ;  /* 0x0000001e0418723c */ /* 0x000fe20000041818 */
[----:B------:R-:W4:Y:S02]  /*f8a0*/  LDSM.16.MT88.4 R28, [R151+0x8800] ;  /* 0x00880000971c783b */ /* 0x000f240000004200 */
[----:B------:R-:W-:Y:S01]  /*f8b0*/  FADD.FTZ R148, R130, R148 ;  /* 0x0000009482947221 */ /* 0x000fe20000010000 */
[----:B------:R-:W5:Y:S03]  /*f8c0*/  MUFU.EX2 R41, R41 ;  /* 0x0000002900297308 */ /* 0x000f660000000800 */
[----:B------:R-:W-:Y:S01]  /*f8d0*/  FADD.FTZ R126, R126, R148 ;  /* 0x000000947e7e7221 */ /* 0x000fe20000010000 */
[----:B--2---:R-:W-:Y:S01]  /*f8e0*/  F2FP.BF16.PACK_AB R4, R184, R144 ;  /* 0x00000090b804723e */ /* 0x004fe200000010ff */
[----:B------:R-:W-:Y:S01]  /*f8f0*/  FADD.FTZ R144, R144, R132 ;  /* 0x0000008490907221 */ /* 0x000fe20000010000 */
[----:B---3--:R-:W-:Y:S01]  /*f900*/  F2FP.BF16.PACK_AB R6, R161, R189 ;  /* 0x000000bda106723e */ /* 0x008fe200000010ff */
[----:B------:R-:W-:Y:S01]  /*f910*/  FADD.FTZ R126, R125, R126 ;  /* 0x0000007e7d7e7221 */ /* 0x000fe20000010000 */
[----:B------:R-:W-:Y:S01]  /*f920*/  MUFU.EX2 R40, R40 ;  /* 0x0000002800287308 */ /* 0x000fe20000000800 */
[----:B------:R-:W-:-:S02]  /*f930*/  FADD.FTZ R184, R184, R144 ;  /* 0x00000090b8b87221 */ /* 0x000fc40000010000 */
[----:B------:R-:W-:Y:S02]  /*f940*/  FADD.FTZ R126, R123, R126 ;  /* 0x0000007e7b7e7221 */ /* 0x000fe40000010000 */
[----:B------:R-:W-:Y:S02]  /*f950*/  FADD.FTZ R184, R189, R184 ;  /* 0x000000b8bdb87221 */ /* 0x000fe40000010000 */
[----:B------:R-:W-:Y:S01]  /*f960*/  FADD.FTZ R115, R115, R126 ;  /* 0x0000007e73737221 */ /* 0x000fe20000010000 */
[----:B------:R-:W2:Y:S01]  /*f970*/  MUFU.EX2 R52, R52 ;  /* 0x0000003400347308 */ /* 0x000ea20000000800 */
[----:B-----5:R-:W-:Y:S01]  /*f980*/  F2FP.BF16.PACK_AB R5, R41, R42 ;  /* 0x0000002a2905723e */ /* 0x020fe200000010ff */
[----:B------:R-:W-:Y:S02]  /*f990*/  FADD.FTZ R161, R161, R184 ;  /* 0x000000b8a1a17221 */ /* 0x000fe40000010000 */
[----:B------:R-:W-:-:S04]  /*f9a0*/  FADD.FTZ R115, R2, R115 ;  /* 0x0000007302737221 */ /* 0x000fc80000010000 */
[----:B------:R-:W3:Y:S01]  /*f9b0*/  MUFU.EX2 R153, R153 ;  /* 0x0000009900997308 */ /* 0x000ee20000000800 */
[----:B------:R-:W-:-:S04]  /*f9c0*/  FADD.FTZ R115, R103, R115 ;  /* 0x0000007367737221 */ /* 0x000fc80000010000 */
[----:B------:R-:W-:Y:S01]  /*f9d0*/  FADD.FTZ R100, R100, R115 ;  /* 0x0000007364647221 */ /* 0x000fe20000010000 */
[----:B--2---:R-:W-:Y:S02]  /*f9e0*/  F2FP.BF16.PACK_AB R7, R52, R40 ;  /* 0x000000283407723e */ /* 0x004fe400000010ff */
[----:B------:R-:W2:Y:S01]  /*f9f0*/  MUFU.EX2 R110, R110 ;  /* 0x0000006e006e7308 */ /* 0x000ea20000000800 */
[----:B------:R-:W-:-:S04]  /*fa00*/  FADD.FTZ R100, R97, R100 ;  /* 0x0000006461647221 */ /* 0x000fc80000010000 */
[----:B------:R-:W-:Y:S01]  /*fa10*/  FADD.FTZ R92, R92, R100 ;  /* 0x000000645c5c7221 */ /* 0x000fe20000010000 */
[----:B------:R-:W-:Y:S01]  /*fa20*/  HMMA.16816.F32.BF16 R12, R4, R20, R12 ;  /* 0x00000014040c723c */ /* 0x000fe2000004180c */
[----:B---3--:R-:W-:Y:S01]  /*fa30*/  FADD.FTZ R161, R153, R161 ;  /* 0x000000a199a17221 */ /* 0x008fe20000010000 */
[----:B------:R-:W-:Y:S01]  /*fa40*/  MUFU.EX2 R95, R95 ;  /* 0x0000005f005f7308 */ /* 0x000fe20000000800 */
[----:B------:R-:W-:-:S04]  /*fa50*/  FADD.FTZ R92, R47, R92 ;  /* 0x0000005c2f5c7221 */ /* 0x000fc80000010000 */
[----:B------:R-:W-:Y:S01]  /*fa60*/  FADD.FTZ R46, R46, R92 ;  /* 0x0000005c2e2e7221 */ /* 0x000fe20000010000 */
[----:B------:R-:W-:Y:S01]  /*fa70*/  HMMA.16816.F32.BF16 R16, R4, R22, R16 ;  /* 0x000000160410723c */ /* 0x000fe20000041810 */
[----:B------:R-:W3:Y:S01]  /*fa80*/  LDSM.16.MT88.4 R20, [R150+0x8800] ;  /* 0x008800009614783b */ /* 0x000ee20000004200 */
[----:B------:R-:W5:Y:S01]  /*fa90*/  MUFU.EX2 R43, R43 ;  /* 0x0000002b002b7308 */ /* 0x000f620000000800 */
[----:B------:R-:W-:-:S04]  /*faa0*/  FADD.FTZ R46, R84, R46 ;  /* 0x0000002e542e7221 */ /* 0x000fc80000010000 */
[----:B------:R-:W-:Y:S01]  /*fab0*/  FADD.FTZ R46, R42, R46 ;  /* 0x0000002e2a2e7221 */ /* 0x000fe20000010000 */
[----:B-1----:R-:W-:Y:S02]  /*fac0*/  HMMA.16816.F32.BF16 R136, R4, R8, R136 ;  /* 0x000000080488723c */ /* 0x002fe40000041888 */
[----:B------:R-:W1:Y:S01]  /*fad0*/  MUFU.EX2 R38, R38 ;  /* 0x0000002600267308 */ /* 0x000e620000000800 */
[----:B------:R-:W-:-:S04]  /*fae0*/  FADD.FTZ R41, R41, R46 ;  /* 0x0000002e29297221 */ /* 0x000fc80000010000 */
[----:B------:R-:W-:Y:S01]  /*faf0*/  FADD.FTZ R41, R40, R41 ;  /* 0x0000002928297221 */ /* 0x000fe20000010000 */
[----:B------:R-:W-:Y:S01]  /*fb00*/  HMMA.16816.F32.BF16 R24, R4, R10, R24 ;  /* 0x0000000a0418723c */ /* 0x000fe20000041818 */
[----:B------:R-:W3:Y:S01]  /*fb10*/  LDSM.16.MT88.4 R8, [R150+0x8c00] ;  /* 0x008c00009608783b */ /* 0x000ee20000004200 */
[----:B------:R-:W4:Y:S01]  /*fb20*/  MUFU.EX2 R37, R37 ;  /* 0x0000002500257308 */ /* 0x000f220000000800 */
[----:B------:R-:W-:-:S04]  /*fb30*/  FADD.FTZ R52, R52, R41 ;  /* 0x0000002934347221 */ /* 0x000fc80000010000 */
[C---:B--2---:R-:W-:Y:S01]  /*fb40*/  F2FP.BF16.PACK_AB R4, R110.reuse, R153 ;  /* 0x000000996e04723e */ /* 0x044fe200000010ff */
[----:B------:R-:W-:Y:S01]  /*fb50*/  FADD.FTZ R110, R110, R161 ;  /* 0x000000a16e6e7221 */ /* 0x000fe20000010000 */
[----:B-----5:R-:W-:Y:S01]  /*fb60*/  F2FP.BF16.PACK_AB R6, R43, R95 ;  /* 0x0000005f2b06723e */ /* 0x020fe200000010ff */
[----:B------:R-:W2:Y:S01]  /*fb70*/  MUFU.EX2 R36, R36 ;  /* 0x0000002400247308 */ /* 0x000ea20000000800 */
[----:B-1----:R-:W-:Y:S02]  /*fb80*/  FADD.FTZ R52, R38, R52 ;  /* 0x0000003426347221 */ /* 0x002fe40000010000 */
[----:B------:R-:W-:-:S04]  /*fb90*/  FADD.FTZ R110, R95, R110 ;  /* 0x0000006e5f6e7221 */ /* 0x000fc80000010000 */
[----:B------:R-:W-:Y:S01]  /*fba0*/  FADD.FTZ R43, R43, R110 ;  /* 0x0000006e2b2b7221 */ /* 0x000fe20000010000 */
[----:B------:R-:W1:Y:S01]  /*fbb0*/  MUFU.EX2 R35, R35 ;  /* 0x0000002300237308 */ /* 0x000e620000000800 */
[C---:B----4-:R-:W-:Y:S01]  /*fbc0*/  F2FP.BF16.PACK_AB R5, R37.reuse, R38 ;  /* 0x000000262505723e */ /* 0x050fe200000010ff */
[----:B------:R-:W-:-:S06]  /*fbd0*/  FADD.FTZ R37, R37, R52 ;  /* 0x0000003425257221 */ /* 0x000fcc0000010000 */
[----:B------:R-:W4:Y:S01]  /*fbe0*/  MUFU.EX2 R51, R51 ;  /* 0x0000003300337308 */ /* 0x000f220000000800 */
[----:B--2---:R-:W-:Y:S01]  /*fbf0*/  FADD.FTZ R37, R36, R37 ;  /* 0x0000002524257221 */ /* 0x004fe20000010000 */
[----:B-1----:R-:W-:-:S06]  /*fc00*/  F2FP.BF16.PACK_AB R7, R35, R36 ;  /* 0x000000242307723e */ /* 0x002fcc00000010ff */
[----:B------:R-:W1:Y:S01]  /*fc10*/  MUFU.EX2 R39, R39 ;  /* 0x0000002700277308 */ /* 0x000e620000000800 */
[----:B------:R-:W-:Y:S01]  /*fc20*/  FADD.FTZ R35, R35, R37 ;  /* 0x0000002523237221 */ /* 0x000fe20000010000 */
[----:B------:R-:W-:Y:S01]  /*fc30*/  HMMA.16816.F32.BF16 R12, R4, R28, R12 ;  /* 0x0000001c040c723c */ /* 0x000fe2000004180c */
[----:B----4-:R-:W-:-:S05]  /*fc40*/  FADD.FTZ R43, R51, R43 ;  /* 0x0000002b332b7221 */ /* 0x010fca0000010000 */
[----:B------:R-:W2:Y:S01]  /*fc50*/  MUFU.EX2 R49, R49 ;  /* 0x0000003100317308 */ /* 0x000ea20000000800 */
[----:B------:R-:W-:Y:S01]  /*fc60*/  FFMA.FTZ R28, R32, c[0x0][0x23c], -R53 ;  /* 0x00008f00201c7a23 */ /* 0x000fe20000010835 */
[C---:B------:R-:W-:Y:S06]  /*fc70*/  HMMA.16816.F32.BF16 R16, R4.reuse, R30, R16 ;  /* 0x0000001e0410723c */ /* 0x040fec0000041810 */
[----:B------:R-:W4:Y:S01]  /*fc80*/  MUFU.EX2 R183, R183 ;  /* 0x000000b700b77308 */ /* 0x000f220000000800 */
[C---:B-1----:R-:W-:Y:S01]  /*fc90*/  F2FP.BF16.PACK_AB R132, R39.reuse, R51 ;  /* 0x000000332784723e */ /* 0x042fe200000010ff */
[----:B------:R-:W-:Y:S01]  /*fca0*/  FADD.FTZ R43, R39, R43 ;  /* 0x0000002b272b7221 */ /* 0x000fe20000010000 */
[----:B---3--:R-:W-:Y:S05]  /*fcb0*/  HMMA.16816.F32.BF16 R136, R4, R20, R136 ;  /* 0x000000140488723c */ /* 0x008fea0000041888 */
[----:B------:R-:W1:Y:S01]  /*fcc0*/  MUFU.EX2 R34, R34 ;  /* 0x0000002200227308 */ /* 0x000e620000000800 */
[----:B--2---:R-:W-:-:S02]  /*fcd0*/  FADD.FTZ R43, R49, R43 ;  /* 0x0000002b312b7221 */ /* 0x004fc40000010000 */
[----:B------:R-:W-:Y:S05]  /*fce0*/  HMMA.16816.F32.BF16 R24, R4, R22, R24 ;  /* 0x000000160418723c */ /* 0x000fea0000041818 */
[----:B------:R-:W2:Y:S01]  /*fcf0*/  MUFU.EX2 R2, R33 ;  /* 0x0000002100027308 */ /* 0x000ea20000000800 */
[C---:B----4-:R-:W-:Y:S01]  /*fd00*/  F2FP.BF16.PACK_AB R134, R183.reuse, R49 ;  /* 0x00000031b786723e */ /* 0x050fe200000010ff */
[----:B------:R-:W-:-:S06]  /*fd10*/  FADD.FTZ R183, R183, R43 ;  /* 0x0000002bb7b77221 */ /* 0x000fcc0000010000 */
[----:B------:R-:W3:Y:S01]  /*fd20*/  MUFU.EX2 R28, R28 ;  /* 0x0000001c001c7308 */ /* 0x000ee20000000800 */
[----:B-1----:R-:W-:-:S07]  /*fd30*/  FADD.FTZ R35, R34, R35 ;  /* 0x0000002322237221 */ /* 0x002fce0000010000 */
[----:B------:R-:W1:Y:S01]  /*fd40*/  MUFU.EX2 R182, R182 ;  /* 0x000000b600b67308 */ /* 0x000e620000000800 */
[C---:B--2---:R-:W-:Y:S01]  /*fd50*/  F2FP.BF16.PACK_AB R133, R2.reuse, R34 ;  /* 0x000000220285723e */ /* 0x044fe200000010ff */
[----:B------:R-:W-:Y:S01]  /*fd60*/  FADD.FTZ R35, R2, R35 ;  /* 0x0000002302237221 */ /* 0x000fe20000010000 */
[----:B------:R-:W-:-:S03]  /*fd70*/  MOV R2, R91 ;  /* 0x0000005b00027202 */ /* 0x000fc60000000f00 */
[----:B---3--:R-:W-:Y:S01]  /*fd80*/  FADD.FTZ R35, R28, R35 ;  /* 0x000000231c237221 */ /* 0x008fe20000010000 */
[----:B-1----:R-:W-:-:S03]  /*fd90*/  F2FP.BF16.PACK_AB R135, R182, R28 ;  /* 0x0000001cb687723e */ /* 0x002fc600000010ff */
[----:B------:R-:W-:-:S04]  /*fda0*/  FADD.FTZ R182, R182, R35 ;  /* 0x00000023b6b67221 */ /* 0x000fc80000010000 */
[C---:B------:R-:W-:Y:S08]  /*fdb0*/  HMMA.16816.F32.BF16 R144, R132.reuse, R140, R12 ;  /* 0x0000008c8490723c */ /* 0x040ff0000004180c */
[C---:B------:R-:W-:Y:S08]  /*fdc0*/  HMMA.16816.F32.BF16 R140, R132.reuse, R142, R16 ;  /* 0x0000008e848c723c */ /* 0x040ff00000041810 */
[C---:B------:R-:W-:Y:S08]  /*fdd0*/  HMMA.16816.F32.BF16 R136, R132.reuse, R8, R136 ;  /* 0x000000088488723c */ /* 0x040ff00000041888 */
[----:B------:R-:W-:Y:S08]  /*fde0*/  HMMA.16816.F32.BF16 R132, R132, R10, R24 ;  /* 0x0000000a8484723c */ /* 0x000ff00000041818 */
.L_x_790:
[----:B------:R-:W-:-:S13]  /*fdf0*/  ISETP.GE.AND P0, PT, R170, 0x1, PT ;  /* 0x00000001aa00780c */ /* 0x000fda0003f06270 */
[----:B------:R-:W-:Y:S05]  /*fe00*/  @!P0 BRA `(.L_x_798) ;  /* 0x000056e000008947 */ /* 0x000fea0003800000 */
[----:B------:R-:W-:Y:S02]  /*fe10*/  MOV R148, R0 ;  /* 0x0000000000947202 */ /* 0x000fe40000000f00 */
[----:B------:R-:W-:Y:S02]  /*fe20*/  MOV R149, R2 ;  /* 0x0000000200957202 */ /* 0x000fe40000000f00 */
[----:B------:R-:W-:-:S04]  /*fe30*/  MOV R173, c[0x0][0x1a0] ;  /* 0x0000680000ad7a02 */ /* 0x000fc80000000f00 */
.L_x_802:
        /* <DEDUP_REMOVED lines=8> */
[C---:B------:R-:W-:Y:S02]  /*fec0*/  IADD3 R2, R9.reuse, -0x100, RZ ;  /* 0xffffff0009027810 */ /* 0x040fe40007ffe0ff */
[----:B------:R-:W-:Y:S02]  /*fed0*/  IABS R6, R9 ;  /* 0x0000000900067213 */ /* 0x000fe40000000000 */
[----:B------:R-:W-:Y:S02]  /*fee0*/  IABS R4, R2 ;  /* 0x0000000200047213 */ /* 0x000fe40000000000 */
[----:B------:R-:W-:Y:S02]  /*fef0*/  LOP3.LUT R2, R2, c[0x0][0x2d0], RZ, 0x3c, !PT ;  /* 0x0000b40002027a12 */ /* 0x000fe400078e3cff */
[----:B------:R-:W-:Y:S02]  /*ff00*/  LOP3.LUT R9, R9, c[0x0][0x2d0], RZ, 0x3c, !PT ;  /* 0x0000b40009097a12 */ /* 0x000fe400078e3cff */
[----:B------:R-:W-:Y:S02]  /*ff10*/  ISETP.GE.AND P0, PT, R2, RZ, PT ;  /* 0x000000ff0200720c */ /* 0x000fe40003f06270 */
        /* <DEDUP_REMOVED lines=30> */
[CC--:B------:R-:W-:Y:S02]  /*10100*/  LEA R2, P1, R7.reuse, R178.reuse, 0x2 ;  /* 0x000000b207027211 */ /* 0x0c0fe400078210ff */
[C---:B------:R-:W-:Y:S02]  /*10110*/  LEA R4, P0, R0.reuse, R178, 0x2 ;  /* 0x000000b200047211 */ /* 0x040fe400078010ff */
[-C--:B------:R-:W-:Y:S02]  /*10120*/  LEA.HI.X.SX32 R3, R7, R179.reuse, 0x2, P1 ;  /* 0x000000b307037211 */ /* 0x080fe400008f16ff */
[C---:B------:R-:W-:Y:S01]  /*10130*/  LEA.HI.X.SX32 R5, R0.reuse, R179, 0x2, P0 ;  /* 0x000000b300057211 */ /* 0x040fe200000f16ff */
[----:B------:R-:W-:Y:S03]  /*10140*/  IMAD.IADD R0, R0, 0x1, -R7 ;  /* 0x0000000100007824 */ /* 0x000fe600078e0a07 */
[----:B------:R1:W2:Y:S04]  /*10150*/  LDG.E R3, [R2.64] ;  /* 0x0000000a02037981 */ /* 0x0002a8000c1e1900 */
[----:B------:R-:W2:Y:S01]  /*10160*/  LDG.E R4, [R4.64] ;  /* 0x0000000a04047981 */ /* 0x000ea2000c1e1900 */
[----:B-1----:R-:W-:Y:S04]  /*10170*/  IMAD.MOV.U32 R2, RZ, RZ, c[0x0][0x2d0] ;  /* 0x0000b400ff027624 */ /* 0x002fe800078e00ff */
[----:B------:R-:W-:Y:S04]  /*10180*/  IMAD R2, R0, R2, -0x100 ;  /* 0xffffff0000027424 */ /* 0x000fe800078e0202 */
        /* <DEDUP_REMOVED lines=11> */
.L_x_799:
[----:B------:R-:W-:Y:S02]  /*10240*/  ISETP.GE.AND P0, PT, R174, c[0x0][0x220], PT ;  /* 0x00008800ae007a0c */ /* 0x000fe40003f06270 */
[C---:B------:R-:W-:Y:S04]  /*10250*/  LEA R184, P3, R8.reuse, R44, 0x1 ;  /* 0x0000002c08b87211 */ /* 0x040fe800078608ff */
[C---:B------:R-:W-:Y:S07]  /*10260*/  LEA.HI.X R185, R8.reuse, R45, R9, 0x1, P3 ;  /* 0x0000002d08b97211 */ /* 0x040fee00018f0c09 */
[----:B------:R-:W-:Y:S01]  /*10270*/  @P0 STS.64 [R171+0x5008], RZ ;  /* 0x005008ffab000388 */ /* 0x000fe20000000a00 */
[----:B------:R-:W-:Y:S02]  /*10280*/  @!P0 MOV R10, R8 ;  /* 0x00000008000a8202 */ /* 0x000fe40000000f00 */
[----:B------:R-:W-:Y:S02]  /*10290*/  @!P0 IADD3 R2, P2, R8, UR12, RZ ;  /* 0x0000000c08028c10 */ /* 0x000fe4000ff5e0ff */
[----:B------:R-:W-:Y:S01]  /*102a0*/  @!P0 MOV R11, R9 ;  /* 0x00000009000b8202 */ /* 0x000fe20000000f00 */
[----:B------:R-:W-:Y:S01]  /*102b0*/  @P0 STS [R171+0x5000], RZ ;  /* 0x005000ffab000388 */ /* 0x000fe20000000800 */
[----:B------:R-:W-:Y:S02]  /*102c0*/  @!P0 IADD3.X R0, R9, UR9, RZ, P2, !PT ;  /* 0x0000000909008c10 */ /* 0x000fe400097fe4ff */
[C---:B------:R-:W-:Y:S01]  /*102d0*/  @!P0 LEA R14, P2, R2.reuse, R44, 0x1 ;  /* 0x0000002c020e8211 */ /* 0x040fe200078408ff */
[----:B------:R-:W-:Y:S01]  /*102e0*/  @P0 STS [R171+0x5004], RZ ;  /* 0x005004ffab000388 */ /* 0x000fe20000000800 */
[C---:B------:R-:W-:Y:S01]  /*102f0*/  @!P0 IMAD.WIDE.U32 R10, R173.reuse, 0x60, R10 ;  /* 0x00000060ad0a8825 */ /* 0x040fe200078e000a */
[----:B------:R-:W-:Y:S02]  /*10300*/  @!P0 MOV R16, R8 ;  /* 0x0000000800108202 */ /* 0x000fe40000000f00 */
[----:B------:R-:W-:Y:S01]  /*10310*/  @!PT LDS RZ, [RZ] ;  /* 0x00000000fffff984 */ /* 0x000fe20000000800 */
[----:B------:R-:W-:Y:S01]  /*10320*/  @!PT LDS RZ, [RZ] ;  /* 0x00000000fffff984 */ /* 0x000fe20000000800 */
[----:B------:R-:W-:Y:S01]  /*10330*/  @!PT LDS RZ, [RZ] ;  /* 0x00000000fffff984 */ /* 0x000fe20000000800 */
[----:B------:R1:W-:Y:S01]  /*10340*/  @!P0 LDGSTS.E.BYPASS.LTC128B.128 [R171+0x5000], [R184.64] ;  /* 0x05000000b8ab8fae */ /* 0x0003e2000b901d4a */
[----:B------:R-:W-:Y:S02]  /*10350*/  @!P0 LEA.HI.X R15, R2, R45, R0, 0x1, P2 ;  /* 0x0000002d020f8211 */ /* 0x000fe400010f0c00 */
[----:B------:R-:W-:Y:S02]  /*10360*/  @!P0 LEA R24, P4, R10, R44, 0x1 ;  /* 0x0000002c0a188211 */ /* 0x000fe400078808ff */
[-C--:B------:R-:W-:Y:S02]  /*10370*/  @!P0 MOV R17, R9.reuse ;  /* 0x0000000900118202 */ /* 0x080fe40000000f00 */
[CC--:B------:R-:W-:Y:S01]  /*10380*/  @!P0 LEA R4, P1, R173.reuse, R8.reuse, 0x6 ;  /* 0x00000008ad048211 */ /* 0x0c0fe200078230ff */
[----:B------:R-:W-:Y:S01]  /*10390*/  @P0 STS.128 [R171+0x5800], RZ ;  /* 0x005800ffab000388 */ /* 0x000fe20000000c00 */
[----:B------:R-:W-:Y:S01]  /*103a0*/  @!P0 MOV R20, R8 ;  /* 0x0000000800148202 */ /* 0x000fe20000000f00 */
[C---:B------:R-:W-:Y:S01]  /*103b0*/  @!P0 IMAD.WIDE.U32 R16, R173.reuse, 0xc0, R16 ;  /* 0x000000c0ad108825 */ /* 0x040fe200078e0010 */
[-C--:B------:R-:W-:Y:S02]  /*103c0*/  @!P0 MOV R21, R9.reuse ;  /* 0x0000000900158202 */ /* 0x080fe40000000f00 */
[----:B------:R-:W-:Y:S02]  /*103d0*/  @!P0 MOV R3, c[0x0][0x1a4] ;  /* 0x0000690000038a02 */ /* 0x000fe40000000f00 */
[----:B------:R-:W-:Y:S01]  /*103e0*/  @!P0 MOV R2, c[0x0][0x1a4] ;  /* 0x0000690000028a02 */ /* 0x000fe20000000f00 */
[----:B------:R-:W-:Y:S01]  /*103f0*/  @!PT LDS RZ, [RZ] ;  /* 0x00000000fffff984 */ /* 0x000fe20000000800 */
[----:B------:R-:W-:Y:S01]  /*10400*/  @!PT LDS RZ, [RZ] ;  /* 0x00000000fffff984 */ /* 0x000fe20000000800 */
[----:B------:R-:W-:Y:S01]  /*10410*/  @!PT LDS RZ, [RZ] ;  /* 0x00000000fffff984 */ /* 0x000fe20000000800 */
[----:B------:R2:W-:Y:S01]  /*10420*/  @!P0 LDGSTS.E.BYPASS.LTC128B.128 [R171+0x5800], [R14.64] ;  /* 0x058000000eab8fae */ /* 0x0005e2000b901d4a */
[C---:B------:R-:W-:Y:S01]  /*10430*/  @!P0 LEA.HI.X R3, R173.reuse, R9, R3, 0x6, P1 ;  /* 0x00000009ad038211 */ /* 0x040fe200008f3403 */
[C---:B------:R-:W-:Y:S01]  /*10440*/  @!P0 IMAD.WIDE.U32 R20, R173.reuse, 0xe0, R20 ;  /* 0x000000e0ad148825 */ /* 0x040fe200078e0014 */
[----:B------:R-:W-:Y:S02]  /*10450*/  @!P0 LEA R12, P1, R4, R44, 0x1 ;  /* 0x0000002c040c8211 */ /* 0x000fe400078208ff */
[----:B------:R-:W-:Y:S01]  /*10460*/  @!P0 MOV R5, c[0x0][0x1a4] ;  /* 0x0000690000058a02 */ /* 0x000fe20000000f00 */
[----:B------:R-:W-:Y:S01]  /*10470*/  @!P0 IMAD R2, R2, 0xc0, RZ ;  /* 0x000000c002028824 */ /* 0x000fe200078e02ff */
[----:B------:R-:W-:Y:S01]  /*10480*/  @!P0 LEA.HI.X R13, R4, R45, R3, 0x1, P1 ;  /* 0x0000002d040d8211 */ /* 0x000fe200008f0c03 */
[----:B------:R-:W-:Y:S01]  /*10490*/  @P0 STS.128 [R171+0x6000], RZ ;  /* 0x006000ffab000388 */ /* 0x000fe20000000c00 */
[C---:B------:R-:W-:Y:S02]  /*104a0*/  @!P0 LEA R6, P1, R173.reuse, R8, 0x7 ;  /* 0x00000008ad068211 */ /* 0x040fe400078238ff */
[----:B------:R-:W-:Y:S02]  /*104b0*/  @!P0 IADD3 R2, R2, R17, RZ ;  /* 0x0000001102028210 */ /* 0x000fe40007ffe0ff */
[C---:B------:R-:W-:Y:S01]  /*104c0*/  @!P0 LEA.HI.X R5, R173.reuse, R9, R5, 0x7, P1 ;  /* 0x00000009ad058211 */ /* 0x040fe200008f3c05 */
[----:B------:R-:W-:Y:S01]  /*104d0*/  @!P0 IMAD.WIDE.U32 R8, R173, 0xa0, R8 ;  /* 0x000000a0ad088825 */ /* 0x000fe200078e0008 */
[CC--:B------:R-:W-:Y:S01]  /*104e0*/  @!P0 LEA R18, P1, R6.reuse, R44.reuse, 0x1 ;  /* 0x0000002c06128211 */ /* 0x0c0fe200078208ff */
[----:B------:R-:W-:Y:S01]  /*104f0*/  @!PT LDS RZ, [RZ] ;  /* 0x00000000fffff984 */ /* 0x000fe20000000800 */
[----:B------:R-:W-:Y:S01]  /*10500*/  @!PT LDS RZ, [RZ] ;  /* 0x00000000fffff984 */ /* 0x000fe20000000800 */
[----:B------:R-:W-:Y:S01]  /*10510*/  @!PT LDS RZ, [RZ] ;  /* 0x00000000fffff984 */ /* 0x000fe20000000800 */
[----:B------:R2:W-:Y:S01]  /*10520*/  @!P0 LDGSTS.E.BYPASS.LTC128B.128 [R171+0x6000], [R12.64] ;  /* 0x060000000cab8fae */ /* 0x0005e2000b901d4a */
[----:B------:R-:W-:Y:S02]  /*10530*/  @!P0 MOV R4, c[0x0][0x1a4] ;  /* 0x0000690000048a02 */ /* 0x000fe40000000f00 */
[----:B------:R-:W-:Y:S02]  /*10540*/  @!P0 LEA.HI.X R19, R6, R45, R5, 0x1, P1 ;  /* 0x0000002d06138211 */ /* 0x000fe400008f0c05 */
[-C--:B------:R-:W-:Y:S01]  /*10550*/  @!P0 LEA R22, P3, R8, R44.reuse, 0x1 ;  /* 0x0000002c08168211 */ /* 0x080fe200078608ff */
[----:B------:R-:W-:Y:S01]  /*10560*/  @!P0 IMAD R4, R4, 0x60, RZ ;  /* 0x0000006004048824 */ /* 0x000fe200078e02ff */
[-C--:B------:R-:W-:Y:S01]  /*10570*/  @!P0 LEA R6, P2, R16, R44.reuse, 0x1 ;  /* 0x0000002c10068211 */ /* 0x080fe200078408ff */
[----:B------:R-:W-:Y:S01]  /*10580*/  @P0 STS.128 [R171+0x6800], RZ ;  /* 0x006800ffab000388 */ /* 0x000fe20000000c00 */
[----:B------:R-:W-:Y:S02]  /*10590*/  @!P0 LEA R26, P1, R20, R44, 0x1 ;  /* 0x0000002c141a8211 */ /* 0x000fe400078208ff */
[----:B------:R-:W-:Y:S02]  /*105a0*/  @!P0 IADD3 R4, R4, R11, RZ ;  /* 0x0000000b04048210 */ /* 0x000fe40007ffe0ff */
[-C--:B------:R-:W-:Y:S02]  /*105b0*/  @!P0 LEA.HI.X R7, R16, R45.reuse, R2, 0x1, P2 ;  /* 0x0000002d10078211 */ /* 0x080fe400010f0c02 */
[----:B------:R-:W-:Y:S02]  /*105c0*/  @!P0 LEA.HI.X R25, R10, R45, R4, 0x1, P4 ;  /* 0x0000002d0a198211 */ /* 0x000fe400020f0c04 */
[----:B------:R-:W-:Y:S02]  /*105d0*/  @!P0 MOV R3, c[0x0][0x1a4] ;  /* 0x0000690000038a02 */ /* 0x000fe40000000f00 */
[----:B------:R-:W-:Y:S01]  /*105e0*/  @!P0 MOV R0, c[0x0][0x1a4] ;  /* 0x0000690000008a02 */ /* 0x000fe20000000f00 */
[----:B------:R-:W-:Y:S01]  /*105f0*/  @!PT LDS RZ, [RZ] ;  /* 0x00000000fffff984 */ /* 0x000fe20000000800 */
[----:B------:R-:W-:Y:S01]  /*10600*/  @!PT LDS RZ, [RZ] ;  /* 0x00000000fffff984 */ /* 0x000fe20000000800 */
[----:B------:R-:W-:Y:S01]  /*10610*/  @!PT LDS RZ, [RZ] ;  /* 0x00000000fffff984 */ /* 0x000fe20000000800 */
[----:B------:R3:W-:Y:S02]  /*10620*/  @!P0 LDGSTS.E.BYPASS.LTC128B.128 [R171+0x6800], [R24.64] ;  /* 0x0680000018ab8fae */ /* 0x0007e4000b901d4a */
[----:B------:R-:W-:Y:S02]  /*10630*/  @!P0 IMAD R3, R3, 0xa0, RZ ;  /* 0x000000a003038824 */ /* 0x000fe400078e02ff */
[----:B------:R-:W-:Y:S03]  /*10640*/  @!P0 IMAD R0, R0, 0xe0, RZ ;  /* 0x000000e000008824 */ /* 0x000fe600078e02ff */
[----:B------:R-:W-:Y:S01]  /*10650*/  @!P0 IADD3 R3, R3, R9, RZ ;  /* 0x0000000903038210 */ /* 0x000fe20007ffe0ff */
[----:B------:R-:W-:Y:S01]  /*10660*/  @P0 STS.128 [R171+0x7000], RZ ;  /* 0x007000ffab000388 */ /* 0x000fe20000000c00 */
[----:B------:R-:W-:Y:S02]  /*10670*/  @!P0 IADD3 R0, R0, R21, RZ ;  /* 0x0000001500008210 */ /* 0x000fe40007ffe0ff */
[-C--:B------:R-:W-:Y:S02]  /*10680*/  @!P0 LEA.HI.X R23, R8, R45.reuse, R3, 0x1, P3 ;  /* 0x0000002d08178211 */ /* 0x080fe400018f0c03 */
[----:B------:R-:W-:Y:S02]  /*10690*/  @!P0 LEA.HI.X R27, R20, R45, R0, 0x1, P1 ;  /* 0x0000002d141b8211 */ /* 0x000fe400008f0c00 */
[----:B------:R-:W-:Y:S01]  /*106a0*/  ISETP.GE.AND P1, PT, R170, 0x2, PT ;  /* 0x00000002aa00780c */ /* 0x000fe20003f26270 */
[----:B------:R-:W-:Y:S01]  /*106b0*/  @!PT LDS RZ, [RZ] ;  /* 0x00000000fffff984 */ /* 0x000fe20000000800 */
[----:B------:R-:W-:Y:S01]  /*106c0*/  @!PT LDS RZ, [RZ] ;  /* 0x00000000fffff984 */ /* 0x000fe20000000800 */
[----:B------:R-:W-:Y:S01]  /*106d0*/  @!PT LDS RZ, [RZ] ;  /* 0x00000000fffff984 */ /* 0x000fe20000000800 */
[----:B------:R4:W-:Y:S08]  /*106e0*/  @!P0 LDGSTS.E.BYPASS.LTC128B.128 [R171+0x7000], [R18.64] ;  /* 0x0700000012ab8fae */ /* 0x0009f0000b901d4a */
[----:B------:R-:W-:Y:S08]  /*106f0*/  @P0 STS.128 [R171+0x7800], RZ ;  /* 0x007800ffab000388 */ /* 0x000ff00000000c00 */
        /* <DEDUP_REMOVED lines=14> */
[----:B------:R-:W-:Y:S08]  /*107e0*/  LDSM.16.M88.4 R128, [R167] ;  /* 0x00000000a780783b */ /* 0x000ff00000000200 */
[----:B------:R-:W0:Y:S08]  /*107f0*/  LDGDEPBAR ;  /* 0x00000000000079af */ /* 0x000e300000000000 */
[----:B------:R-:W1:Y:S08]  /*10800*/  LDSM.16.M88.4 R8, [R165+0x1000] ;  /* 0x00100000a508783b */ /* 0x000e700000000200 */
[----:B----4-:R-:W2:Y:S08]  /*10810*/  LDSM.16.M88.4 R16, [R165+0x1400] ;  /* 0x00140000a510783b */ /* 0x010eb00000000200 */
[----:B---3--:R-:W5:Y:S08]  /*10820*/  LDSM.16.M88.4 R24, [R165+0x1800] ;  /* 0x00180000a518783b */ /* 0x008f700000000200 */
[----:B------:R-:W3:Y:S08]  /*10830*/  LDSM.16.M88.4 R32, [R165+0x1c00] ;  /* 0x001c0000a520783b */ /* 0x000ef00000000200 */
[----:B------:R-:W4:Y:S08]  /*10840*/  LDSM.16.M88.4 R40, [R165+0x2000] ;  /* 0x00200000a528783b */ /* 0x000f300000000200 */
[----:B------:R-:W1:Y:S08]  /*10850*/  LDSM.16.M88.4 R48, [R165+0x2400] ;  /* 0x00240000a530783b */ /* 0x000e700000000200 */
[----:B------:R-:W1:Y:S08]  /*10860*/  LDSM.16.M88.4 R56, [R165+0x2800] ;  /* 0x00280000a538783b */ /* 0x000e700000000200 */
[----:B------:R-:W1:Y:S08]  /*10870*/  LDSM.16.M88.4 R64, [R165+0x2c00] ;  /* 0x002c0000a540783b */ /* 0x000e700000000200 */
[----:B------:R-:W1:Y:S08]  /*10880*/  LDSM.16.M88.4 R72, [R165+0x3000] ;  /* 0x00300000a548783b */ /* 0x000e700000000200 */
[----:B------:R-:W1:Y:S08]  /*10890*/  LDSM.16.M88.4 R80, [R165+0x3400] ;  /* 0x00340000a550783b */ /* 0x000e700000000200 */
[----:B------:R-:W1:Y:S08]  /*108a0*/  LDSM.16.M88.4 R88, [R165+0x3800] ;  /* 0x00380000a558783b */ /* 0x000e700000000200 */
[----:B------:R-:W1:Y:S08]  /*108b0*/  LDSM.16.M88.4 R96, [R165+0x3c00] ;  /* 0x003c0000a560783b */ /* 0x000e700000000200 */
[----:B------:R-:W1:Y:S08]  /*108c0*/  LDSM.16.M88.4 R104, [R165+0x4000] ;  /* 0x00400000a568783b */ /* 0x000e700000000200 */
[----:B------:R-:W2:Y:S08]  /*108d0*/  LDSM.16.M88.4 R112, [R165+0x4400] ;  /* 0x00440000a570783b */ /* 0x000eb00000000200 */
[----:B------:R-:W2:Y:S08]  /*108e0*/  LDSM.16.M88.4 R120, [R165+0x4800] ;  /* 0x00480000a578783b */ /* 0x000eb00000000200 */
[----:B------:R-:W3:Y:S08]  /*108f0*/  LDSM.16.M88.4 R152, [R165+0x4c00] ;  /* 0x004c0000a598783b */ /* 0x000ef00000000200 */
[----:B------:R-:W-:Y:S08]  /*10900*/  LDSM.16.M88.4 R156, [R166] ;  /* 0x00000000a69c783b */ /* 0x000ff00000000200 */
[----:B------:R-:W3:Y:S01]  /*10910*/  LDSM.16.M88.4 R160, [R164] ;  /* 0x00000000a4a0783b */ /* 0x000ee20000000200 */
[C---:B-1----:R-:W-:Y:S08]  /*10920*/  HMMA.16816.F32.BF16 R4, R128.reuse, R8, RZ ;  /* 0x000000088004723c */ /* 0x042ff000000418ff */
[C---:B------:R-:W-:Y:S08]  /*10930*/  HMMA.16816.F32.BF16 R8, R128.reuse, R10, RZ ;  /* 0x0000000a8008723c */ /* 0x040ff000000418ff */
[C---:B--2---:R-:W-:Y:S08]  /*10940*/  HMMA.16816.F32.BF16 R12, R128.reuse, R16, RZ ;  /* 0x00000010800c723c */ /* 0x044ff000000418ff */
[C---:B------:R-:W-:Y:S08]  /*10950*/  HMMA.16816.F32.BF16 R16, R128.reuse, R18, RZ ;  /* 0x000000128010723c */ /* 0x040ff000000418ff */
[C---:B-----5:R-:W-:Y:S08]  /*10960*/  HMMA.16816.F32.BF16 R20, R128.reuse, R24, RZ ;  /* 0x000000188014723c */ /* 0x060ff000000418ff */
[C---:B------:R-:W-:Y:S08]  /*10970*/  HMMA.16816.F32.BF16 R24, R128.reuse, R26, RZ ;  /* 0x0000001a8018723c */ /* 0x040ff000000418ff */
        /* <DEDUP_REMOVED lines=25> */
[----:B------:R-:W-:Y:S01]  /*10b10*/  HMMA.16816.F32.BF16 R128, R128, R154, RZ ;  /* 0x0000009a8080723c */ /* 0x000fe200000418ff */
[----:B------:R-:W1:Y:S07]  /*10b20*/  LDSM.16.M88.4 R152, [R164+0x400] ;  /* 0x00040000a498783b */ /* 0x000e6e0000000200 */
[C---:B------:R-:W-:Y:S08]  /*10b30*/  HMMA.16816.F32.BF16 R4, R156.reuse, R160, R4 ;  /* 0x000000a09c04723c */ /* 0x040ff00000041804 */
[C---:B------:R-:W-:Y:S11]  /*10b40*/  HMMA.16816.F32.BF16 R8, R156.reuse, R162, R8 ;  /* 0x000000a29c08723c */ /* 0x040ff60000041808 */
[----:B------:R-:W-:Y:S05]  /*10b50*/  @!UPT UIADD3 URZ, URZ, URZ, URZ ;  /* 0x0000003f3f3ff290 */ /* 0x000fea000fffe03f */
[----:B------:R-:W-:Y:S02]  /*10b60*/  FMUL.FTZ R4, R4, c[0x0][0x2ec] ;  /* 0x0000bb0004047a20 */ /* 0x000fe40000410000 */
[----:B------:R-:W-:Y:S02]  /*10b70*/  FMUL.FTZ R5, R5, c[0x0][0x2ec] ;  /* 0x0000bb0005057a20 */ /* 0x000fe40000410000 */
[----:B------:R-:W2:Y:S01]  /*10b80*/  MUFU.TANH R195, R4 ;  /* 0x0000000400c37308 */ /* 0x000ea20000002400 */
[----:B------:R-:W-:Y:S02]  /*10b90*/  FMUL.FTZ R6, R6, c[0x0][0x2ec] ;  /* 0x0000bb0006067a20 */ /* 0x000fe40000410000 */
[----:B------:R-:W-:Y:S02]  /*10ba0*/  FMUL.FTZ R7, R7, c[0x0][0x2ec] ;  /* 0x0000bb0007077a20 */ /* 0x000fe40000410000 */
[----:B------:R-:W-:Y:S01]  /*10bb0*/  FMUL.FTZ R8, R8, c[0x0][0x2ec] ;  /* 0x0000bb0008087a20 */ /* 0x000fe20000410000 */
[C---:B-1----:R-:W-:Y:S03]  /*10bc0*/  HMMA.16816.F32.BF16 R12, R156.reuse, R152, R12 ;  /* 0x000000989c0c723c */ /* 0x042fe6000004180c */
[----:B------:R-:W-:Y:S01]  /*10bd0*/  FMUL.FTZ R9, R9, c[0x0][0x2ec] ;  /* 0x0000bb0009097a20 */ /* 0x000fe20000410000 */
[----:B------:R-:W1:Y:S01]  /*10be0*/  MUFU.TANH R194, R5 ;  /* 0x0000000500c27308 */ /* 0x000e620000002400 */
[----:B------:R-:W-:Y:S02]  /*10bf0*/  FMUL.FTZ R10, R10, c[0x0][0x2ec] ;  /* 0x0000bb000a0a7a20 */ /* 0x000fe40000410000 */
[----:B------:R-:W-:Y:S01]  /*10c00*/  FMUL.FTZ R11, R11, c[0x0][0x2ec] ;  /* 0x0000bb000b0b7a20 */ /* 0x000fe20000410000 */
[C---:B------:R-:W-:Y:S06]  /*10c10*/  HMMA.16816.F32.BF16 R16, R156.reuse, R154, R16 ;  /* 0x0000009a9c10723c */ /* 0x040fec0000041810 */
[----:B------:R-:W3:Y:S10]  /*10c20*/  MUFU.TANH R191, R6 ;  /* 0x0000000600bf7308 */ /* 0x000ef40000002400 */
[----:B------:R4:W1:Y:S01]  /*10c30*/  MUFU.TANH R190, R7 ;  /* 0x0000000700be7308 */ /* 0x0008620000002400 */
[----:B------:R-:W-:Y:S02]  /*10c40*/  FMUL.FTZ R12, R12, c[0x0][0x2ec] ;  /* 0x0000bb000c0c7a20 */ /* 0x000fe40000410000 */
[----:B------:R-:W-:Y:S02]  /*10c50*/  FMUL.FTZ R13, R13, c[0x0][0x2ec] ;  /* 0x0000bb000d0d7a20 */ /* 0x000fe40000410000 */
[----:B------:R-:W-:Y:S03]  /*10c60*/  FMUL.FTZ R14, R14, c[0x0][0x2ec] ;  /* 0x0000bb000e0e7a20 */ /* 0x000fe60000410000 */
[----:B------:R-:W-:Y:S02]  /*10c70*/  FMUL.FTZ R17, R17, c[0x0][0x2ec] ;  /* 0x0000bb0011117a20 */ /* 0x000fe40000410000 */
[----:B------:R-:W1:Y:S10]  /*10c80*/  MUFU.TANH R189, R8 ;  /* 0x0000000800bd7308 */ /* 0x000e740000002400 */
[----:B------:R-:W1:Y:S01]  /*10c90*/  MUFU.TANH R199, R9 ;  /* 0x0000000900c77308 */ /* 0x000e620000002400 */
[----:B----4-:R-:W4:Y:S09]  /*10ca0*/  LDSM.16.M88.4 R4, [R164+0x800] ;  /* 0x00080000a404783b */ /* 0x010f320000000200 */
[----:B------:R-:W1:Y:S10]  /*10cb0*/  MUFU.TANH R197, R10 ;  /* 0x0000000a00c57308 */ /* 0x000e740000002400 */
[----:B------:R5:W1:Y:S10]  /*10cc0*/  MUFU.TANH R196, R11 ;  /* 0x0000000b00c47308 */ /* 0x000a740000002400 */
[----:B------:R1:W1:Y:S10]  /*10cd0*/  MUFU.TANH R200, R12 ;  /* 0x0000000c00c87308 */ /* 0x0002740000002400 */
[----:B------:R2:W2:Y:S01]  /*10ce0*/  MUFU.TANH R214, R13 ;  /* 0x0000000d00d67308 */ /* 0x0004a20000002400 */
[----:B-----5:R-:W5:Y:S01]  /*10cf0*/  LDSM.16.M88.4 R8, [R164+0xc00] ;  /* 0x000c0000a408783b */ /* 0x020f620000000200 */
[C---:B----4-:R-:W-:Y:S08]  /*10d00*/  HMMA.16816.F32.BF16 R20, R156.reuse, R4, R20 ;  /* 0x000000049c14723c */ /* 0x050ff00000041814 */
[----:B------:R-:W4:Y:S01]  /*10d10*/  MUFU.TANH R14, R14 ;  /* 0x0000000e000e7308 */ /* 0x000f220000002400 */
[C---:B------:R-:W-:Y:S01]  /*10d20*/  HMMA.16816.F32.BF16 R24, R156.reuse, R6, R24 ;  /* 0x000000069c18723c */ /* 0x040fe20000041818 */
[----:B------:R-:W3:Y:S02]  /*10d30*/  LDSM.16.M88.4 R4, [R164+0x1000] ;  /* 0x00100000a404783b */ /* 0x000ee40000000200 */
[----:B-1----:R-:W-:Y:S02]  /*10d40*/  FMUL.FTZ R12, R16, c[0x0][0x2ec] ;  /* 0x0000bb00100c7a20 */ /* 0x002fe40000410000 */
[----:B------:R-:W-:Y:S04]  /*10d50*/  FMUL.FTZ R16, R18, c[0x0][0x2ec] ;  /* 0x0000bb0012107a20 */ /* 0x000fe80000410000 */
[----:B------:R-:W1:Y:S03]  /*10d60*/  MUFU.TANH R17, R17 ;  /* 0x0000001100117308 */ /* 0x000e660000002400 */
[----:B--2---:R-:W-:Y:S02]  /*10d70*/  FMUL.FTZ R13, R15, c[0x0][0x2ec] ;  /* 0x0000bb000f0d7a20 */ /* 0x004fe40000410000 */
[----:B------:R-:W-:Y:S02]  /*10d80*/  FMUL.FTZ R15, R19, c[0x0][0x2ec] ;  /* 0x0000bb00130f7a20 */ /* 0x000fe40000410000 */
[----:B------:R-:W-:Y:S03]  /*10d90*/  FMUL.FTZ R20, R20, c[0x0][0x2ec] ;  /* 0x0000bb0014147a20 */ /* 0x000fe60000410000 */
[----:B------:R-:W2:Y:S01]  /*10da0*/  MUFU.TANH R12, R12 ;  /* 0x0000000c000c7308 */ /* 0x000ea20000002400 */
[----:B------:R-:W-:Y:S02]  /*10db0*/  FMUL.FTZ R19, R23, c[0x0][0x2ec] ;  /* 0x0000bb0017137a20 */ /* 0x000fe40000410000 */
[----:B------:R-:W-:Y:S02]  /*10dc0*/  FMUL.FTZ R21, R21, c[0x0][0x2ec] ;  /* 0x0000bb0015157a20 */ /* 0x000fe40000410000 */
[----:B------:R-:W-:Y:S02]  /*10dd0*/  FMUL.FTZ R22, R22, c[0x0][0x2ec] ;  /* 0x0000bb0016167a20 */ /* 0x000fe40000410000 */
[----:B------:R-:W-:Y:S02]  /*10de0*/  FMUL.FTZ R25, R25, c[0x0][0x2ec] ;  /* 0x0000bb0019197a20 */ /* 0x000fe40000410000 */
[----:B------:R-:W-:Y:S01]  /*10df0*/  FMUL.FTZ R18, R24, c[0x0][0x2ec] ;  /* 0x0000bb0018127a20 */ /* 0x000fe20000410000 */
[----:B------:R-:W1:Y:S01]  /*10e00*/  MUFU.TANH R221, R20 ;  /* 0x0000001400dd7308 */ /* 0x000e620000002400 */
[----:B------:R-:W-:Y:S01]  /*10e10*/  FMUL.FTZ R24, R27, c[0x0][0x2ec] ;  /* 0x0000bb001b187a20 */ /* 0x000fe20000410000 */
[C---:B-----5:R-:W-:Y:S08]  /*10e20*/  HMMA.16816.F32.BF16 R28, R156.reuse, R8, R28 ;  /* 0x000000089c1c723c */ /* 0x060ff0000004181c */
[----:B------:R5:W1:Y:S01]  /*10e30*/  MUFU.TANH R223, R25 ;  /* 0x0000001900df7308 */ /* 0x000a620000002400 */
[C---:B------:R-:W-:Y:S01]  /*10e40*/  HMMA.16816.F32.BF16 R32, R156.reuse, R10, R32 ;  /* 0x0000000a9c20723c */ /* 0x040fe20000041820 */
[----:B------:R-:W1:Y:S08]  /*10e50*/  LDSM.16.M88.4 R8, [R164+0x1400] ;  /* 0x00140000a408783b */ /* 0x000e700000000200 */
[----:B------:R-:W1:Y:S01]  /*10e60*/  MUFU.TANH R13, R13 ;  /* 0x0000000d000d7308 */ /* 0x000e620000002400 */
[C---:B---3--:R-:W-:Y:S05]  /*10e70*/  HMMA.16816.F32.BF16 R36, R156.reuse, R4, R36 ;  /* 0x000000049c24723c */ /* 0x048fea0000041824 */
[----:B------:R-:W-:Y:S03]  /*10e80*/  FMUL.FTZ R28, R28, c[0x0][0x2ec] ;  /* 0x0000bb001c1c7a20 */ /* 0x000fe60000410000 */
[C---:B------:R-:W-:Y:S01]  /*10e90*/  HMMA.16816.F32.BF16 R40, R156.reuse, R6, R40 ;  /* 0x000000069c28723c */ /* 0x040fe20000041828 */
[----:B------:R-:W3:Y:S01]  /*10ea0*/  MUFU.TANH R16, R16 ;  /* 0x0000001000107308 */ /* 0x000ee20000002400 */
[----:B------:R-:W2:Y:S02]  /*10eb0*/  LDSM.16.M88.4 R4, [R164+0x1800] ;  /* 0x00180000a404783b */ /* 0x000ea40000000200 */
[----:B------:R-:W-:Y:S02]  /*10ec0*/  FMUL.FTZ R29, R29, c[0x0][0x2ec] ;  /* 0x0000bb001d1d7a20 */ /* 0x000fe40000410000 */
[----:B-----5:R-:W-:Y:S02]  /*10ed0*/  FMUL.FTZ R25, R26, c[0x0][0x2ec] ;  /* 0x0000bb001a197a20 */ /* 0x020fe40000410000 */
[----:B------:R-:W-:Y:S03]  /*10ee0*/  FMUL.FTZ R27, R31, c[0x0][0x2ec] ;  /* 0x0000bb001f1b7a20 */ /* 0x000fe60000410000 */
[----:B------:R5:W2:Y:S01]  /*10ef0*/  MUFU.TANH R225, R28 ;  /* 0x0000001c00e17308 */ /* 0x000aa20000002400 */
[----:B------:R-:W-:Y:S02]  /*10f00*/  FMUL.FTZ R26, R32, c[0x0][0x2ec] ;  /* 0x0000bb00201a7a20 */ /* 0x000fe40000410000 */
[----:B------:R-:W-:Y:S02]  /*10f10*/  FMUL.FTZ R32, R33, c[0x0][0x2ec] ;  /* 0x0000bb0021207a20 */ /* 0x000fe40000410000 */
[----:B------:R-:W-:Y:S02]  /*10f20*/  FMUL.FTZ R36, R36, c[0x0][0x2ec] ;  /* 0x0000bb0024247a20 */ /* 0x000fe40000410000 */
[----:B------:R-:W-:Y:S02]  /*10f30*/  FMUL.FTZ R31, R34, c[0x0][0x2ec] ;  /* 0x0000bb00221f7a20 */ /* 0x000fe40000410000 */
[----:B------:R-:W-:Y:S01]  /*10f40*/  FMUL.FTZ R34, R39, c[0x0][0x2ec] ;  /* 0x0000bb0027227a20 */ /* 0x000fe20000410000 */
[----:B------:R3:W3:Y:S01]  /*10f50*/  MUFU.TANH R228, R36 ;  /* 0x0000002400e47308 */ /* 0x0006e20000002400 */
[C---:B-1----:R-:W-:Y:S03]  /*10f60*/  HMMA.16816.F32.BF16 R44, R156.reuse, R8, R44 ;  /* 0x000000089c2c723c */ /* 0x042fe6000004182c */
[----:B------:R-:W-:Y:S02]  /*10f70*/  FMUL.FTZ R33, R40, c[0x0][0x2ec] ;  /* 0x0000bb0028217a20 */ /* 0x000fe40000410000 */
[----:B------:R-:W-:Y:S04]  /*10f80*/  FMUL.FTZ R39, R41, c[0x0][0x2ec] ;  /* 0x0000bb0029277a20 */ /* 0x000fe80000410000 */
[----:B------:R-:W1:Y:S01]  /*10f90*/  MUFU.TANH R15, R15 ;  /* 0x0000000f000f7308 */ /* 0x000e620000002400 */
[C---:B------:R-:W-:Y:S01]  /*10fa0*/  HMMA.16816.F32.BF16 R48, R156.reuse, R10, R48 ;  /* 0x0000000a9c30723c */ /* 0x040fe20000041830 */
[----:B------:R-:W1:Y:S02]  /*10fb0*/  LDSM.16.M88.4 R8, [R164+0x1c00] ;  /* 0x001c0000a408783b */ /* 0x000e640000000200 */
[----:B-----5:R-:W-:Y:S02]  /*10fc0*/  FMUL.FTZ R28, R30, c[0x0][0x2ec] ;  /* 0x0000bb001e1c7a20 */ /* 0x020fe40000410000 */
[----:B------:R-:W-:Y:S02]  /*10fd0*/  FMUL.FTZ R30, R35, c[0x0][0x2ec] ;  /* 0x0000bb00231e7a20 */ /* 0x000fe40000410000 */
[----:B------:R-:W-:Y:S02]  /*10fe0*/  FMUL.FTZ R35, R38, c[0x0][0x2ec] ;  /* 0x0000bb0026237a20 */ /* 0x000fe40000410000 */
[----:B------:R-:W1:Y:S01]  /*10ff0*/  MUFU.TANH R220, R21 ;  /* 0x0000001500dc7308 */ /* 0x000e620000002400 */
[C---:B--2---:R-:W-:Y:S03]  /*11000*/  HMMA.16816.F32.BF16 R52, R156.reuse, R4, R52 ;  /* 0x000000049c34723c */ /* 0x044fe60000041834 */
[----:B---3--:R-:W-:Y:S02]  /*11010*/  FMUL.FTZ R36, R37, c[0x0][0x2ec] ;  /* 0x0000bb0025247a20 */ /* 0x008fe40000410000 */
[----:B------:R-:W-:Y:S02]  /*11020*/  FMUL.FTZ R38, R42, c[0x0][0x2ec] ;  /* 0x0000bb002a267a20 */ /* 0x000fe40000410000 */
[----:B------:R-:W-:Y:S01]  /*11030*/  FMUL.FTZ R44, R44, c[0x0][0x2ec] ;  /* 0x0000bb002c2c7a20 */ /* 0x000fe20000410000 */
[C---:B------:R-:W-:Y:S01]  /*11040*/  HMMA.16816.F32.BF16 R56, R156.reuse, R6, R56 ;  /* 0x000000069c38723c */ /* 0x040fe20000041838 */
[----:B------:R-:W2:Y:S01]  /*11050*/  MUFU.TANH R219, R22 ;  /* 0x0000001600db7308 */ /* 0x000ea20000002400 */
[----:B------:R-:W3:Y:S02]  /*11060*/  LDSM.16.M88.4 R4, [R164+0x2000] ;  /* 0x00200000a404783b */ /* 0x000ee40000000200 */
[----:B------:R-:W-:Y:S02]  /*11070*/  FMUL.FTZ R45, R45, c[0x0][0x2ec] ;  /* 0x0000bb002d2d7a20 */ /* 0x000fe40000410000 */
        /* <DEDUP_REMOVED lines=8> */
[----:B------:R-:W2:Y:S01]  /*11100*/  MUFU.TANH R234, R50 ;  /* 0x0000003200ea7308 */ /* 0x000ea20000002400 */
[----:B------:R-:W-:Y:S01]  /*11110*/  FMUL.FTZ R55, R55, c[0x0][0x2ec] ;  /* 0x0000bb0037377a20 */ /* 0x000fe20000410000 */
[C---:B-1----:R-:W-:Y:S03]  /*11120*/  HMMA.16816.F32.BF16 R60, R156.reuse, R8, R60 ;  /* 0x000000089c3c723c */ /* 0x042fe6000004183c */
[----:B------:R-:W-:Y:S02]  /*11130*/  FMUL.FTZ R56, R56, c[0x0][0x2ec] ;  /* 0x0000bb0038387a20 */ /* 0x000fe40000410000 */
[----:B------:R-:W-:Y:S02]  /*11140*/  FMUL.FTZ R57, R57, c[0x0][0x2ec] ;  /* 0x0000bb0039397a20 */ /* 0x000fe40000410000 */
[----:B------:R-:W-:Y:S01]  /*11150*/  FMUL.FTZ R58, R58, c[0x0][0x2ec] ;  /* 0x0000bb003a3a7a20 */ /* 0x000fe20000410000 */
[----:B------:R-:W1:Y:S01]  /*11160*/  MUFU.TANH R240, R52 ;  /* 0x0000003400f07308 */ /* 0x000e620000002400 */
[C---:B------:R-:W-:Y:S01]  /*11170*/  HMMA.16816.F32.BF16 R64, R156.reuse, R10, R64 ;  /* 0x0000000a9c40723c */ /* 0x040fe20000041840 */
[----:B------:R-:W5:Y:S02]  /*11180*/  LDSM.16.M88.4 R8, [R164+0x2400] ;  /* 0x00240000a408783b */ /* 0x000f640000000200 */
[----:B------:R-:W-:Y:S02]  /*11190*/  FMUL.FTZ R42, R48, c[0x0][0x2ec] ;  /* 0x0000bb00302a7a20 */ /* 0x000fe40000410000 */
[----:B------:R-:W-:Y:S02]  /*111a0*/  FMUL.FTZ R46, R46, c[0x0][0x2ec] ;  /* 0x0000bb002e2e7a20 */ /* 0x000fe40000410000 */
[----:B------:R-:W-:Y:S02]  /*111b0*/  FMUL.FTZ R51, R51, c[0x0][0x2ec] ;  /* 0x0000bb0033337a20 */ /* 0x000fe40000410000 */
[----:B------:R-:W1:Y:S01]  /*111c0*/  MUFU.TANH R239, R53 ;  /* 0x0000003500ef7308 */ /* 0x000e620000002400 */
[C---:B---3--:R-:W-:Y:S05]  /*111d0*/  HMMA.16816.F32.BF16 R68, R156.reuse, R4, R68 ;  /* 0x000000049c44723c */ /* 0x048fea0000041844 */
[----:B------:R-:W-:Y:S02]  /*111e0*/  FMUL.FTZ R60, R60, c[0x0][0x2ec] ;  /* 0x0000bb003c3c7a20 */ /* 0x000fe40000410000 */
[----:B------:R-:W-:Y:S01]  /*111f0*/  FMUL.FTZ R61, R61, c[0x0][0x2ec] ;  /* 0x0000bb003d3d7a20 */ /* 0x000fe20000410000 */
[C---:B------:R-:W-:Y:S01]  /*11200*/  HMMA.16816.F32.BF16 R72, R156.reuse, R6, R72 ;  /* 0x000000069c48723c */ /* 0x040fe20000041848 */
[----:B------:R-:W3:Y:S01]  /*11210*/  MUFU.TANH R238, R54 ;  /* 0x0000003600ee7308 */ /* 0x000ee20000002400 */
[----:B------:R-:W1:Y:S02]  /*11220*/  LDSM.16.M88.4 R4, [R164+0x2800] ;  /* 0x00280000a404783b */ /* 0x000e640000000200 */
[----:B------:R-:W-:Y:S02]  /*11230*/  FMUL.FTZ R62, R62, c[0x0][0x2ec] ;  /* 0x0000bb003e3e7a20 */ /* 0x000fe40000410000 */
[----:B------:R-:W-:Y:S02]  /*11240*/  FMUL.FTZ R65, R65, c[0x0][0x2ec] ;  /* 0x0000bb0041417a20 */ /* 0x000fe40000410000 */
[----:B------:R-:W-:Y:S03]  /*11250*/  FMUL.FTZ R66, R66, c[0x0][0x2ec] ;  /* 0x0000bb0042427a20 */ /* 0x000fe60000410000 */
[----:B------:R-:W1:Y:S05]  /*11260*/  MUFU.TANH R237, R55 ;  /* 0x0000003700ed7308 */ /* 0x000e6a0000002400 */
[----:B------:R-:W-:Y:S02]  /*11270*/  FMUL.FTZ R70, R70, c[0x0][0x2ec] ;  /* 0x0000bb0046467a20 */ /* 0x000fe40000410000 */
[----:B------:R-:W-:Y:S02]  /*11280*/  FMUL.FTZ R71, R71, c[0x0][0x2ec] ;  /* 0x0000bb0047477a20 */ /* 0x000fe40000410000 */
[----:B------:R-:W-:Y:S01]  /*11290*/  FMUL.FTZ R68, R68, c[0x0][0x2ec] ;  /* 0x0000bb0044447a20 */ /* 0x000fe20000410000 */
[----:B------:R-:W2:Y:S01]  /*112a0*/  MUFU.TANH R236, R56 ;  /* 0x0000003800ec7308 */ /* 0x000ea20000002400 */
[----:B------:R-:W-:Y:S01]  /*112b0*/  FMUL.FTZ R69, R69, c[0x0][0x2ec] ;  /* 0x0000bb0045457a20 */ /* 0x000fe20000410000 */
[C---:B-----5:R-:W-:Y:S03]  /*112c0*/  HMMA.16816.F32.BF16 R76, R156.reuse, R8, R76 ;  /* 0x000000089c4c723c */ /* 0x060fe6000004184c */
[----:B------:R-:W-:Y:S05]  /*112d0*/  FMUL.FTZ R72, R72, c[0x0][0x2ec] ;  /* 0x0000bb0048487a20 */ /* 0x000fea0000410000 */
[----:B------:R-:W2:Y:S01]  /*112e0*/  MUFU.TANH R242, R57 ;  /* 0x0000003900f27308 */ /* 0x000ea20000002400 */
[C---:B------:R-:W-:Y:S01]  /*112f0*/  HMMA.16816.F32.BF16 R80, R156.reuse, R10, R80 ;  /* 0x0000000a9c50723c */ /* 0x040fe20000041850 */
[----:B------:R-:W5:Y:S08]  /*11300*/  LDSM.16.M88.4 R8, [R164+0x2c00] ;  /* 0x002c0000a408783b */ /* 0x000f700000000200 */
[----:B------:R2:W2:Y:S01]  /*11310*/  MUFU.TANH R241, R58 ;  /* 0x0000003a00f17308 */ /* 0x0004a20000002400 */
[C---:B-1----:R-:W-:Y:S05]  /*11320*/  HMMA.16816.F32.BF16 R84, R156.reuse, R4, R84 ;  /* 0x000000049c54723c */ /* 0x042fea0000041854 */
[----:B------:R-:W-:Y:S02]  /*11330*/  FMUL.FTZ R41, R77, c[0x0][0x2ec] ;  /* 0x0000bb004d297a20 */ /* 0x000fe40000410000 */
[----:B------:R-:W-:Y:S01]  /*11340*/  FMUL.FTZ R40, R78, c[0x0][0x2ec] ;  /* 0x0000bb004e287a20 */ /* 0x000fe20000410000 */
[C---:B------:R-:W-:Y:S01]  /*11350*/  HMMA.16816.F32.BF16 R88, R156.reuse, R6, R88 ;  /* 0x000000069c58723c */ /* 0x040fe20000041858 */
[----:B------:R1:W1:Y:S01]  /*11360*/  MUFU.TANH R244, R60 ;  /* 0x0000003c00f47308 */ /* 0x0002620000002400 */
[----:B------:R-:W3:Y:S02]  /*11370*/  LDSM.16.M88.4 R4, [R164+0x3000] ;  /* 0x00300000a404783b */ /* 0x000ee40000000200 */
[----:B------:R-:W-:Y:S02]  /*11380*/  FMUL.FTZ R76, R76, c[0x0][0x2ec] ;  /* 0x0000bb004c4c7a20 */ /* 0x000fe40000410000 */
[----:B------:R-:W-:Y:S02]  /*11390*/  FMUL.FTZ R82, R82, c[0x0][0x2ec] ;  /* 0x0000bb0052527a20 */ /* 0x000fe40000410000 */
[----:B------:R-:W-:Y:S03]  /*113a0*/  FMUL.FTZ R79, R79, c[0x0][0x2ec] ;  /* 0x0000bb004f4f7a20 */ /* 0x000fe60000410000 */
[----:B------:R-:W3:Y:S01]  /*113b0*/  MUFU.TANH R243, R61 ;  /* 0x0000003d00f37308 */ /* 0x000ee20000002400 */
[----:B------:R-:W-:Y:S02]  /*113c0*/  FMUL.FTZ R80, R80, c[0x0][0x2ec] ;  /* 0x0000bb0050507a20 */ /* 0x000fe40000410000 */
[----:B------:R-:W-:Y:S02]  /*113d0*/  FMUL.FTZ R81, R81, c[0x0][0x2ec] ;  /* 0x0000bb0051517a20 */ /* 0x000fe40000410000 */
[----:B------:R-:W-:Y:S02]  /*113e0*/  FMUL.FTZ R85, R85, c[0x0][0x2ec] ;  /* 0x0000bb0055557a20 */ /* 0x000fe40000410000 */
[----:B--2---:R-:W-:Y:S02]  /*113f0*/  FMUL.FTZ R58, R59, c[0x0][0x2ec] ;  /* 0x0000bb003b3a7a20 */ /* 0x004fe40000410000 */
[----:B------:R-:W-:Y:S01]  /*11400*/  FMUL.FTZ R59, R64, c[0x0][0x2ec] ;  /* 0x0000bb00403b7a20 */ /* 0x000fe20000410000 */
[----:B------:R2:W2:Y:S01]  /*11410*/  MUFU.TANH R247, R65 ;  /* 0x0000004100f77308 */ /* 0x0004a20000002400 */
[----:B------:R-:W-:Y:S01]  /*11420*/  FMUL.FTZ R83, R83, c[0x0][0x2ec] ;  /* 0x0000bb0053537a20 */ /* 0x000fe20000410000 */
[C---:B-----5:R-:W-:Y:S03]  /*11430*/  HMMA.16816.F32.BF16 R92, R156.reuse, R8, R92 ;  /* 0x000000089c5c723c */ /* 0x060fe6000004185c */
[----:B------:R-:W-:Y:S02]  /*11440*/  FMUL.FTZ R89, R89, c[0x0][0x2ec] ;  /* 0x0000bb0059597a20 */ /* 0x000fe40000410000 */
[----:B-1----:R-:W-:Y:S02]  /*11450*/  FMUL.FTZ R60, R63, c[0x0][0x2ec] ;  /* 0x0000bb003f3c7a20 */ /* 0x002fe40000410000 */
[----:B------:R-:W-:Y:S01]  /*11460*/  FMUL.FTZ R63, R73, c[0x0][0x2ec] ;  /* 0x0000bb00493f7a20 */ /* 0x000fe20000410000 */
[----:B------:R1:W1:Y:S01]  /*11470*/  MUFU.TANH R246, R66 ;  /* 0x0000004200f67308 */ /* 0x0002620000002400 */
[C---:B------:R-:W-:Y:S01]  /*11480*/  HMMA.16816.F32.BF16 R96, R156.reuse, R10, R96 ;  /* 0x0000000a9c60723c */ /* 0x040fe20000041860 */
[----:B------:R-:W5:Y:S02]  /*11490*/  LDSM.16.M88.4 R8, [R164+0x3400] ;  /* 0x00340000a408783b */ /* 0x000f640000000200 */
[----:B------:R-:W-:Y:S02]  /*114a0*/  FMUL.FTZ R84, R84, c[0x0][0x2ec] ;  /* 0x0000bb0054547a20 */ /* 0x000fe40000410000 */
[----:B------:R-:W-:Y:S02]  /*114b0*/  FMUL.FTZ R86, R86, c[0x0][0x2ec] ;  /* 0x0000bb0056567a20 */ /* 0x000fe40000410000 */
[----:B------:R-:W-:Y:S02]  /*114c0*/  FMUL.FTZ R87, R87, c[0x0][0x2ec] ;  /* 0x0000bb0057577a20 */ /* 0x000fe40000410000 */
[----:B------:R-:W4:Y:S01]  /*114d0*/  MUFU.TANH R249, R70 ;  /* 0x0000004600f97308 */ /* 0x000f220000002400 */
[C---:B---3--:R-:W-:Y:S03]  /*114e0*/  HMMA.16816.F32.BF16 R100, R156.reuse, R4, R100 ;  /* 0x000000049c64723c */ /* 0x048fe60000041864 */
[----:B--2---:R-:W-:Y:S02]  /*114f0*/  FMUL.FTZ R65, R74, c[0x0][0x2ec] ;  /* 0x0000bb004a417a20 */ /* 0x004fe40000410000 */
        /* <DEDUP_REMOVED lines=9> */
[----:B-1----:R-:W-:Y:S02]  /*11590*/  FMUL.FTZ R66, R67, c[0x0][0x2ec] ;  /* 0x0000bb0043427a20 */ /* 0x002fe40000410000 */
[----:B------:R-:W-:Y:S02]  /*115a0*/  FMUL.FTZ R91, R91, c[0x0][0x2ec] ;  /* 0x0000bb005b5b7a20 */ /* 0x000fe40000410000 */
[----:B------:R-:W-:Y:S02]  /*115b0*/  FMUL.FTZ R102, R102, c[0x0][0x2ec] ;  /* 0x0000bb0066667a20 */ /* 0x000fe40000410000 */
[----:B------:R-:W-:Y:S02]  /*115c0*/  FMUL.FTZ R92, R92, c[0x0][0x2ec] ;  /* 0x0000bb005c5c7a20 */ /* 0x000fe40000410000 */
[----:B------:R-:W-:Y:S01]  /*115d0*/  FMUL.FTZ R93, R93, c[0x0][0x2ec] ;  /* 0x0000bb005d5d7a20 */ /* 0x000fe20000410000 */
[----:B------:R-:W1:Y:S01]  /*115e0*/  MUFU.TANH R216, R85 ;  /* 0x0000005500d87308 */ /* 0x000e620000002400 */
[----:B------:R-:W-:Y:S01]  /*115f0*/  FMUL.FTZ R94, R94, c[0x0][0x2ec] ;  /* 0x0000bb005e5e7a20 */ /* 0x000fe20000410000 */
[C---:B-----5:R-:W-:Y:S03]  /*11600*/  HMMA.16816.F32.BF16 R108, R156.reuse, R8, R108 ;  /* 0x000000089c6c723c */ /* 0x060fe6000004186c */
[----:B------:R-:W-:Y:S02]  /*11610*/  FMUL.FTZ R95, R95, c[0x0][0x2ec] ;  /* 0x0000bb005f5f7a20 */ /* 0x000fe40000410000 */
[----:B------:R-:W-:Y:S02]  /*11620*/  FMUL.FTZ R96, R96, c[0x0][0x2ec] ;  /* 0x0000bb0060607a20 */ /* 0x000fe40000410000 */
[----:B------:R-:W-:Y:S01]  /*11630*/  FMUL.FTZ R99, R99, c[0x0][0x2ec] ;  /* 0x0000bb0063637a20 */ /* 0x000fe20000410000 */
[----:B------:R5:W1:Y:S01]  /*11640*/  MUFU.TANH R211, R89 ;  /* 0x0000005900d37308 */ /* 0x000a620000002400 */
[C---:B------:R-:W-:Y:S01]  /*11650*/  HMMA.16816.F32.BF16 R112, R156.reuse, R10, R112 ;  /* 0x0000000a9c70723c */ /* 0x040fe20000041870 */
[----:B------:R-:W1:Y:S01]  /*11660*/  LDSM.16.M88.4 R8, [R164+0x3c00] ;  /* 0x003c0000a408783b */ /* 0x000e620000000200 */
[----:B------:R-:W-:Y:S04]  /*11670*/  DEPBAR.LE SB0, 0x0 ;  /* 0x000080000000791a */ /* 0x000fe80000000000 */
[----:B------:R-:W-:Y:S02]  /*11680*/  FMUL.FTZ R100, R100, c[0x0][0x2ec] ;  /* 0x0000bb0064647a20 */ /* 0x000fe40000410000 */
[----:B------:R-:W-:Y:S01]  /*11690*/  FMUL.FTZ R101, R101, c[0x0][0x2ec] ;  /* 0x0000bb0065657a20 */ /* 0x000fe20000410000 */
[----:B------:R2:W1:Y:S01]  /*116a0*/  MUFU.TANH R188, R97 ;  /* 0x0000006100bc7308 */ /* 0x0004620000002400 */
[----:B------:R-:W-:Y:S01]  /*116b0*/  BAR.SYNC.DEFER_BLOCKING 0x0 ;  /* 0x0000000000007b1d */ /* 0x000fe20000010000 */
[C---:B---3--:R-:W-:Y:S05]  /*116c0*/  HMMA.16816.F32.BF16 R116, R156.reuse, R4, R116 ;  /* 0x000000049c74723c */ /* 0x048fea0000041874 */
[----:B------:R-:W-:Y:S02]  /*116d0*/  FMUL.FTZ R108, R108, c[0x0][0x2ec] ;  /* 0x0000bb006c6c7a20 */ /* 0x000fe40000410000 */
[----:B------:R-:W-:Y:S01]  /*116e0*/  FMUL.FTZ R103, R103, c[0x0][0x2ec] ;  /* 0x0000bb0067677a20 */ /* 0x000fe20000410000 */
[----:B------:R3:W3:Y:S01]  /*116f0*/  MUFU.TANH R163, R98 ;  /* 0x0000006200a37308 */ /* 0x0006e20000002400 */
[C---:B------:R-:W-:Y:S03]  /*11700*/  HMMA.16816.F32.BF16 R120, R156.reuse, R6, R120 ;  /* 0x000000069c78723c */ /* 0x040fe60000041878 */
[----:B-----5:R-:W-:Y:S02]  /*11710*/  FMUL.FTZ R89, R111, c[0x0][0x2ec] ;  /* 0x0000bb006f597a20 */ /* 0x020fe40000410000 */
[----:B------:R-:W-:Y:S02]  /*11720*/  FMUL.FTZ R85, R112, c[0x0][0x2ec] ;  /* 0x0000bb0070557a20 */ /* 0x000fe40000410000 */
[----:B------:R-:W-:Y:S02]  /*11730*/  FMUL.FTZ R82, R113, c[0x0][0x2ec] ;  /* 0x0000bb0071527a20 */ /* 0x000fe40000410000 */
[----:B------:R5:W4:Y:S03]  /*11740*/  MUFU.TANH R160, R102 ;  /* 0x0000006600a07308 */ /* 0x000b260000002400 */
[----:B------:R-:W-:Y:S02]  /*11750*/  FMUL.FTZ R77, R114, c[0x0][0x2ec] ;  /* 0x0000bb00724d7a20 */ /* 0x000fe40000410000 */
[----:B--2---:R-:W-:Y:S02]  /*11760*/  FMUL.FTZ R97, R110, c[0x0][0x2ec] ;  /* 0x0000bb006e617a20 */ /* 0x004fe40000410000 */
[----:B------:R-:W-:Y:S02]  /*11770*/  FMUL.FTZ R71, R115, c[0x0][0x2ec] ;  /* 0x0000bb0073477a20 */ /* 0x000fe40000410000 */
[----:B------:R-:W-:Y:S01]  /*11780*/  FMUL.FTZ R70, R116, c[0x0][0x2ec] ;  /* 0x0000bb0074467a20 */ /* 0x000fe20000410000 */
[----:B------:R2:W2:Y:S01]  /*11790*/  MUFU.TANH R231, R44 ;  /* 0x0000002c00e77308 */ /* 0x0004a20000002400 */
[----:B------:R-:W-:Y:S01]  /*117a0*/  FMUL.FTZ R64, R117, c[0x0][0x2ec] ;  /* 0x0000bb0075407a20 */ /* 0x000fe20000410000 */
[C---:B-1----:R-:W-:Y:S03]  /*117b0*/  HMMA.16816.F32.BF16 R124, R156.reuse, R8, R124 ;  /* 0x000000089c7c723c */ /* 0x042fe6000004187c */
[----:B---3--:R-:W-:Y:S02]  /*117c0*/  FMUL.FTZ R98, R109, c[0x0][0x2ec] ;  /* 0x0000bb006d627a20 */ /* 0x008fe40000410000 */
[----:B------:R-:W-:Y:S02]  /*117d0*/  FMUL.FTZ R61, R118, c[0x0][0x2ec] ;  /* 0x0000bb00763d7a20 */ /* 0x000fe40000410000 */
[----:B------:R-:W-:Y:S01]  /*117e0*/  FMUL.FTZ R57, R119, c[0x0][0x2ec] ;  /* 0x0000bb0077397a20 */ /* 0x000fe20000410000 */
[----:B------:R1:W3:Y:S01]  /*117f0*/  MUFU.TANH R230, R45 ;  /* 0x0000002d00e67308 */ /* 0x0002e20000002400 */
[----:B------:R-:W-:Y:S03]  /*11800*/  HMMA.16816.F32.BF16 R128, R156, R10, R128 ;  /* 0x0000000a9c80723c */ /* 0x000fe60000041880 */
[----:B-----5:R-:W-:Y:S02]  /*11810*/  FMUL.FTZ R102, R107, c[0x0][0x2ec] ;  /* 0x0000bb006b667a20 */ /* 0x020fe40000410000 */
[----:B------:R-:W-:Y:S02]  /*11820*/  FMUL.FTZ R56, R120, c[0x0][0x2ec] ;  /* 0x0000bb0078387a20 */ /* 0x000fe40000410000 */
[----:B------:R-:W-:Y:S02]  /*11830*/  FMUL.FTZ R55, R121, c[0x0][0x2ec] ;  /* 0x0000bb0079377a20 */ /* 0x000fe40000410000 */
[----:B------:R-:W3:Y:S03]  /*11840*/  MUFU.TANH R19, R19 ;  /* 0x0000001300137308 */ /* 0x000ee60000002400 */
[----:B------:R-:W-:Y:S01]  /*11850*/  FMUL.FTZ R54, R122, c[0x0][0x2ec] ;  /* 0x0000bb007a367a20 */ /* 0x000fe20000410000 */
[----:B--2---:R-:W-:Y:S01]  /*11860*/  MOV R44, R184 ;  /* 0x000000b8002c7202 */ /* 0x004fe20000000f00 */
[----:B------:R-:W-:Y:S02]  /*11870*/  FMUL.FTZ R53, R123, c[0x0][0x2ec] ;  /* 0x0000bb007b357a20 */ /* 0x000fe40000410000 */
[----:B------:R-:W-:Y:S02]  /*11880*/  FMUL.FTZ R50, R124, c[0x0][0x2ec] ;  /* 0x0000bb007c327a20 */ /* 0x000fe40000410000 */
[----:B------:R-:W-:Y:S01]  /*11890*/  FMUL.FTZ R52, R125, c[0x0][0x2ec] ;  /* 0x0000bb007d347a20 */ /* 0x000fe20000410000 */
[----:B------:R-:W2:Y:S01]  /*118a0*/  MUFU.TANH R18, R18 ;  /* 0x0000001200127308 */ /* 0x000ea20000002400 */
[----:B------:R-:W-:Y:S02]  /*118b0*/  FMUL.FTZ R49, R126, c[0x0][0x2ec] ;  /* 0x0000bb007e317a20 */ /* 0x000fe40000410000 */
[----:B------:R-:W-:Y:S01]  /*118c0*/  FMUL.FTZ R48, R127, c[0x0][0x2ec] ;  /* 0x0000bb007f307a20 */ /* 0x000fe20000410000 */
[----:B-1----:R-:W-:Y:S01]  /*118d0*/  MOV R45, R185 ;  /* 0x000000b9002d7202 */ /* 0x002fe20000000f00 */
[----:B------:R-:W-:Y:S02]  /*118e0*/  FMUL.FTZ R23, R128, c[0x0][0x2ec] ;  /* 0x0000bb0080177a20 */ /* 0x000fe40000410000 */
[----:B------:R-:W-:Y:S02]  /*118f0*/  FMUL.FTZ R47, R129, c[0x0][0x2ec] ;  /* 0x0000bb00812f7a20 */ /* 0x000fe40000410000 */
[----:B------:R-:W-:Y:S01]  /*11900*/  FMUL.FTZ R20, R130, c[0x0][0x2ec] ;  /* 0x0000bb0082147a20 */ /* 0x000fe20000410000 */
[----:B------:R-:W1:Y:S01]  /*11910*/  MUFU.TANH R25, R25 ;  /* 0x0000001900197308 */ /* 0x000e620000002400 */
[----:B------:R-:W-:Y:S02]  /*11920*/  FMUL.FTZ R3, R131, c[0x0][0x2ec] ;  /* 0x0000bb0083037a20 */ /* 0x000fe40000410000 */
[----:B------:R-:W-:Y:S02]  /*11930*/  FMUL.FTZ R104, R104, c[0x0][0x2ec] ;  /* 0x0000bb0068687a20 */ /* 0x000fe40000410000 */
[----:B------:R-:W-:Y:S02]  /*11940*/  FMUL.FTZ R105, R105, c[0x0][0x2ec] ;  /* 0x0000bb0069697a20 */ /* 0x000fe40000410000 */
[----:B------:R-:W-:Y:S03]  /*11950*/  FMUL.FTZ R106, R106, c[0x0][0x2ec] ;  /* 0x0000bb006a6a7a20 */ /* 0x000fe60000410000 */
[----:B------:R-:W1:Y:S10]  /*11960*/  MUFU.TANH R24, R24 ;  /* 0x0000001800187308 */ /* 0x000e740000002400 */
        /* <DEDUP_REMOVED lines=14> */
[----:B------:R1:W1:Y:S10]  /*11a50*/  MUFU.TANH R229, R46 ;  /* 0x0000002e00e57308 */ /* 0x0002740000002400 */
[----:B------:R-:W1:Y:S10]  /*11a60*/  MUFU.TANH R43, R43 ;  /* 0x0000002b002b7308 */ /* 0x000e740000002400 */
[----:B------:R-:W1:Y:S10]  /*11a70*/  MUFU.TANH R42, R42 ;  /* 0x0000002a002a7308 */ /* 0x000e740000002400 */
[----:B------:R1:W1:Y:S10]  /*11a80*/  MUFU.TANH R233, R51 ;  /* 0x0000003300e97308 */ /* 0x0002740000002400 */
[----:B------:R-:W1:Y:S10]  /*11a90*/  MUFU.TANH R58, R58 ;  /* 0x0000003a003a7308 */ /* 0x000e740000002400 */
[----:B------:R-:W1:Y:S10]  /*11aa0*/  MUFU.TANH R62, R62 ;  /* 0x0000003e003e7308 */ /* 0x000e740000002400 */
[----:B------:R-:W1:Y:S10]  /*11ab0*/  MUFU.TANH R60, R60 ;  /* 0x0000003c003c7308 */ /* 0x000e740000002400 */
[----:B------:R-:W1:Y:S10]  /*11ac0*/  MUFU.TANH R59, R59 ;  /* 0x0000003b003b7308 */ /* 0x000e740000002400 */
[----:B------:R-:W1:Y:S10]  /*11ad0*/  MUFU.TANH R66, R66 ;  /* 0x0000004200427308 */ /* 0x000e740000002400 */
[----:B------:R-:W1:Y:S10]  /*11ae0*/  MUFU.TANH R68, R68 ;  /* 0x0000004400447308 */ /* 0x000e740000002400 */
[----:B------:R1:W1:Y:S10]  /*11af0*/  MUFU.TANH R250, R69 ;  /* 0x0000004500fa7308 */ /* 0x0002740000002400 */
[----:B------:R1:W1:Y:S10]  /*11b00*/  MUFU.TANH R245, R72 ;  /* 0x0000004800f57308 */ /* 0x0002740000002400 */
[----:B------:R-:W1:Y:S10]  /*11b10*/  MUFU.TANH R63, R63 ;  /* 0x0000003f003f7308 */ /* 0x000e740000002400 */
[----:B------:R-:W1:Y:S10]  /*11b20*/  MUFU.TANH R65, R65 ;  /* 0x0000004100417308 */ /* 0x000e740000002400 */
[----:B------:R-:W1:Y:S10]  /*11b30*/  MUFU.TANH R74, R74 ;  /* 0x0000004a004a7308 */ /* 0x000e740000002400 */
[----:B------:R1:W1:Y:S10]  /*11b40*/  MUFU.TANH R232, R76 ;  /* 0x0000004c00e87308 */ /* 0x0002740000002400 */
[----:B------:R-:W1:Y:S10]  /*11b50*/  MUFU.TANH R41, R41 ;  /* 0x0000002900297308 */ /* 0x000e740000002400 */
[----:B------:R-:W1:Y:S10]  /*11b60*/  MUFU.TANH R40, R40 ;  /* 0x0000002800287308 */ /* 0x000e740000002400 */
[----:B------:R1:W1:Y:S10]  /*11b70*/  MUFU.TANH R227, R79 ;  /* 0x0000004f00e37308 */ /* 0x0002740000002400 */
        /* <DEDUP_REMOVED lines=45> */
[----:B------:R-:W1:Y:S01]  /*11e50*/  MUFU.TANH R3, R3 ;  /* 0x0000000300037308 */ /* 0x000e620000002400 */
[----:B------:R-:W-:-:S05]  /*11e60*/  @!P1 BRA `(.L_x_800) ;  /* 0x000009e000009947 */ /* 0x000fca0003800000 */
[----:B--234-:R-:W-:Y:S05]  /*11e70*/  IMAD.MOV.U32 R21, RZ, RZ, c[0x0][0x198] ;  /* 0x00006600ff157624 */ /* 0x01cfea00078e00ff */
[----:B------:R-:W-:Y:S04]  /*11e80*/  LEA R2, -R21, RZ, 0x8 ;  /* 0x000000ff15027211 */ /* 0x000fe800078e41ff */
[----:B------:R-:W-:Y:S01]  /*11e90*/  SHF.R.S32.HI R0, RZ, 0x1f, R2 ;  /* 0x0000001fff007819 */ /* 0x000fe20000011402 */
[----:B------:R-:W-:-:S05]  /*11ea0*/  @!P6 BRA `(.L_x_801) ;  /* 0x000003d00000e947 */ /* 0x000fca0003800000 */
[----:B------:R-:W-:Y:S01]  /*11eb0*/  IMAD.SHL.U32 R10, R170, 0x100, RZ ;  /* 0x00000100aa0a7824 */ /* 0x000fe200078e00ff */
[----:B------:R-:W-:Y:S04]  /*11ec0*/  IABS R0, c[0x0][0x2d0] ;  /* 0x0000b40000007a13 */ /* 0x000fe80000000000 */
[----:B-1----:R-:W1:Y:S01]  /*11ed0*/  I2F.RP R72, R0 ;  /* 0x0000000000487306 */ /* 0x002e620000209400 */
[C---:B------:R-:W-:Y:S02]  /*11ee0*/  IADD3 R8, R10.reuse, -0x200, RZ ;  /* 0xfffffe000a087810 */ /* 0x040fe40007ffe0ff */
[----:B------:R-:W-:Y:S02]  /*11ef0*/  IADD3 R10, R10, -0x100, RZ ;  /* 0xffffff000a0a7810 */ /* 0x000fe40007ffe0ff */
[----:B------:R-:W-:Y:S02]  /*11f00*/  IABS R4, R8 ;  /* 0x0000000800047213 */ /* 0x000fe40000000000 */
[----:B------:R-:W-:Y:S02]  /*11f10*/  IABS R6, R10 ;  /* 0x0000000a00067213 */ /* 0x000fe40000000000 */
[----:B------:R-:W-:Y:S02]  /*11f20*/  LOP3.LUT R8, R8, c[0x0][0x2d0], RZ, 0x3c, !PT ;  /* 0x0000b40008087a12 */ /* 0x000fe400078e3cff */
[----:B------:R-:W-:Y:S02]  /*11f30*/  LOP3.LUT R10, R10, c[0x0][0x2d0], RZ, 0x3c, !PT ;  /* 0x0000b4000a0a7a12 */ /* 0x000fe400078e3cff */
        /* <DEDUP_REMOVED lines=9> */
[----:B------:R-:W-:Y:S02]  /*11fd0*/  IMAD.MOV R2, RZ, RZ, -R7 ;  /* 0x000000ffff027224 */ /* 0x000fe400078e0a07 */
[----:B------:R-:W-:Y:S04]  /*11fe0*/  IMAD.HI.U32 R9, R9, R6, RZ ;  /* 0x0000000609097227 */ /* 0x000fe800078e00ff */
[C---:B------:R-:W-:Y:S02]  /*11ff0*/  IMAD R4, R0.reuse, R2, R4 ;  /* 0x0000000200047224 */ /* 0x040fe400078e0204 */
[----:B------:R-:W-:Y:S02]  /*12000*/  IMAD.MOV R5, RZ, RZ, -R9 ;  /* 0x000000ffff057224 */ /* 0x000fe400078e0a09 */
[----:B------:R-:W-:Y:S01]  /*12010*/  IMAD.MOV.U32 R2, RZ, RZ, c[0x0][0x2d0] ;  /* 0x0000b400ff027624 */ /* 0x000fe200078e00ff */
[C---:B------:R-:W-:Y:S01]  /*12020*/  ISETP.GT.U32.AND P2, PT, R0.reuse, R4, PT ;  /* 0x000000040000720c */ /* 0x040fe20003f44070 */
[C---:B------:R-:W-:Y:S05]  /*12030*/  IMAD R6, R0.reuse, R5, R6 ;  /* 0x0000000500067224 */ /* 0x040fea00078e0206 */
[----:B------:R-:W-:Y:S07]  /*12040*/  ISETP.GT.U32.AND P3, PT, R0, R6, PT ;  /* 0x000000060000720c */ /* 0x000fee0003f64070 */
[--C-:B------:R-:W-:Y:S01]  /*12050*/  @!P2 IMAD.IADD R4, R4, 0x1, -R0.reuse ;  /* 0x000000010404a824 */ /* 0x100fe200078e0a00 */
[----:B------:R-:W-:Y:S02]  /*12060*/  @!P2 IADD3 R7, R7, 0x1, RZ ;  /* 0x000000010707a810 */ /* 0x000fe40007ffe0ff */
[----:B------:R-:W-:Y:S02]  /*12070*/  ISETP.GE.AND P2, PT, R10, RZ, PT ;  /* 0x000000ff0a00720c */ /* 0x000fe40003f46270 */
[-C--:B------:R-:W-:Y:S01]  /*12080*/  ISETP.GE.U32.AND P4, PT, R4, R0.reuse, PT ;  /* 0x000000000400720c */ /* 0x080fe20003f86070 */
[----:B------:R-:W-:Y:S01]  /*12090*/  @!P3 IMAD.IADD R6, R6, 0x1, -R0 ;  /* 0x000000010606b824 */ /* 0x000fe200078e0a00 */
[----:B------:R-:W-:Y:S02]  /*120a0*/  @!P3 IADD3 R9, R9, 0x1, RZ ;  /* 0x000000010909b810 */ /* 0x000fe40007ffe0ff */
[----:B------:R-:W-:Y:S02]  /*120b0*/  ISETP.NE.AND P3, PT, RZ, c[0x0][0x2d0], PT ;  /* 0x0000b400ff007a0c */ /* 0x000fe40003f65270 */
[----:B------:R-:W-:Y:S02]  /*120c0*/  ISETP.GE.U32.AND P5, PT, R6, R0, PT ;  /* 0x000000000600720c */ /* 0x000fe40003fa6070 */
[----:B------:R-:W-:Y:S05]  /*120d0*/  LOP3.LUT R0, RZ, c[0x0][0x2d0], RZ, 0x33, !PT ;  /* 0x0000b400ff007a12 */ /* 0x000fea00078e33ff */
[----:B------:R-:W-:Y:S05]  /*120e0*/  @P4 IADD3 R7, R7, 0x1, RZ ;  /* 0x0000000107074810 */ /* 0x000fea0007ffe0ff */
[----:B------:R-:W-:Y:S01]  /*120f0*/  @!P1 IMAD.MOV R7, RZ, RZ, -R7 ;  /* 0x000000ffff079224 */ /* 0x000fe200078e0a07 */
[----:B------:R-:W-:Y:S04]  /*12100*/  @P5 IADD3 R9, R9, 0x1, RZ ;  /* 0x0000000109095810 */ /* 0x000fe80007ffe0ff */
[C---:B------:R-:W-:Y:S01]  /*12110*/  SEL R7, R0.reuse, R7, !P3 ;  /* 0x0000000700077207 */ /* 0x040fe20005800000 */
[----:B------:R-:W-:Y:S03]  /*12120*/  @!P2 IMAD.MOV R9, RZ, RZ, -R9 ;  /* 0x000000ffff09a224 */ /* 0x000fe600078e0a09 */
[CC--:B------:R-:W-:Y:S02]  /*12130*/  LEA R4, P2, R7.reuse, R178.reuse, 0x2 ;  /* 0x000000b207047211 */ /* 0x0c0fe400078410ff */
[----:B------:R-:W-:Y:S02]  /*12140*/  SEL R0, R0, R9, !P3 ;  /* 0x0000000900007207 */ /* 0x000fe40005800000 */
[-C--:B------:R-:W-:Y:S02]  /*12150*/  LEA.HI.X.SX32 R5, R7, R179.reuse, 0x2, P2 ;  /* 0x000000b307057211 */ /* 0x080fe400010f16ff */
[C---:B------:R-:W-:Y:S03]  /*12160*/  LEA R8, P1, R0.reuse, R178, 0x2 ;  /* 0x000000b200087211 */ /* 0x040fe600078210ff */
[----:B------:R1:W2:Y:S01]  /*12170*/  LDG.E R4, [R4.64] ;  /* 0x0000000a04047981 */ /* 0x0002a2000c1e1900 */
[C---:B------:R-:W-:Y:S01]  /*12180*/  LEA.HI.X.SX32 R9, R0.reuse, R179, 0x2, P1 ;  /* 0x000000b300097211 */ /* 0x040fe200008f16ff */
[----:B------:R-:W-:Y:S04]  /*12190*/  IMAD.IADD R0, R0, 0x1, -R7 ;  /* 0x0000000100007824 */ /* 0x000fe800078e0a07 */
        /* <DEDUP_REMOVED lines=13> */
[----:B------:R-:W-:Y:S04]  /*12270*/  IMAD.MOV.U32 R2, RZ, RZ, R6 ;  /* 0x000000ffff027224 */ /* 0x000fe800078e0006 */
.L_x_801:
[----:B------:R2:W-:Y:S01]  /*12280*/  @P0 STS [R171+0x1004], RZ ;  /* 0x001004ffab000388 */ /* 0x0005e20000000800 */
[CC--:B-1----:R-:W-:Y:S01]  /*12290*/  LEA R92, P4, R2.reuse, R181.reuse, 0x1 ;  /* 0x000000b5025c7211 */ /* 0x0c2fe200078808ff */
[----:B------:R-:W-:Y:S01]  /*122a0*/  @!P0 IMAD.MOV.U32 R6, RZ, RZ, c[0x0][0x19c] ;  /* 0x00006700ff068624 */ /* 0x000fe200078e00ff */
[C---:B------:R-:W-:Y:S01]  /*122b0*/  @!P0 LEA R7, P2, R21.reuse, R2, 0x6 ;  /* 0x0000000215078211 */ /* 0x040fe200078430ff */
[----:B------:R2:W-:Y:S01]  /*122c0*/  @P0 STS.64 [R171+0x1008], RZ ;  /* 0x001008ffab000388 */ /* 0x0005e20000000a00 */
[C---:B------:R-:W-:Y:S01]  /*122d0*/  LEA.HI.X R93, R2.reuse, R180, R0, 0x1, P4 ;  /* 0x000000b4025d7211 */ /* 0x040fe200020f0c00 */
[----:B------:R-:W-:Y:S01]  /*122e0*/  @!P0 IMAD.MOV.U32 R8, RZ, RZ, c[0x0][0x19c] ;  /* 0x00006700ff088624 */ /* 0x000fe200078e00ff */
[----:B------:R-:W-:Y:S01]  /*122f0*/  @!P0 IADD3 R5, P3, R2, UR8, RZ ;  /* 0x0000000802058c10 */ /* 0x000fe2000ff7e0ff */
[----:B------:R2:W-:Y:S01]  /*12300*/  @P0 STS [R171+0x1000], RZ ;  /* 0x001000ffab000388 */ /* 0x0005e20000000800 */
[----:B------:R-:W-:Y:S01]  /*12310*/  @!P0 LEA.HI.X R6, R21, R0, R6, 0x6, P2 ;  /* 0x0000000015068211 */ /* 0x000fe200010f3406 */
[----:B------:R-:W-:Y:S01]  /*12320*/  @!P0 IMAD.MOV.U32 R80, RZ, RZ, R2 ;  /* 0x000000ffff508224 */ /* 0x000fe200078e0002 */
[-C--:B------:R-:W-:Y:S01]  /*12330*/  @!P0 LEA R90, P2, R5, R181.reuse, 0x1 ;  /* 0x000000b5055a8211 */ /* 0x080fe200078408ff */
[----:B------:R-:W-:Y:S01]  /*12340*/  @!PT LDS RZ, [RZ] ;  /* 0x00000000fffff984 */ /* 0x000fe20000000800 */
[----:B------:R-:W-:Y:S01]  /*12350*/  @!PT LDS RZ, [RZ] ;  /* 0x00000000fffff984 */ /* 0x000fe20000000800 */
[----:B------:R-:W-:Y:S01]  /*12360*/  @!PT LDS RZ, [RZ] ;  /* 0x00000000fffff984 */ /* 0x000fe20000000800 */
[----:B------:R2:W-:Y:S01]  /*12370*/  @!P0 LDGSTS.E.BYPASS.LTC128B.128 [R171+0x1000], [R92.64] ;  /* 0x010000005cab8fae */ /* 0x0005e2000b901d4a */
[----:B------:R-:W-:Y:S01]  /*12380*/  @!P0 IADD3.X R4, R0, UR7, RZ, P3, !PT ;  /* 0x0000000700048c10 */ /* 0x000fe20009ffe4ff */
[----:B------:R-:W-:Y:S01]  /*12390*/  @!P0 IMAD.MOV.U32 R81, RZ, RZ, R0 ;  /* 0x000000ffff518224 */ /* 0x000fe200078e0000 */
[----:B------:R-:W-:Y:S01]  /*123a0*/  @!P0 LEA R9, P1, R21, R2, 0x7 ;  /* 0x0000000215098211 */ /* 0x000fe200078238ff */
[----:B------:R2:W-:Y:S01]  /*123b0*/  @P0 STS.128 [R171+0x1800], RZ ;  /* 0x001800ffab000388 */ /* 0x0005e20000000c00 */
[----:B------:R-:W-:Y:S01]  /*123c0*/  @!P0 LEA.HI.X R91, R5, R180, R4, 0x1, P2 ;  /* 0x000000b4055b8211 */ /* 0x000fe200010f0c04 */
[----:B------:R-:W-:Y:S01]  /*123d0*/  @!P0 IMAD.MOV.U32 R73, RZ, RZ, R0 ;  /* 0x000000ffff498224 */ /* 0x000fe200078e0000 */
[CC--:B------:R-:W-:Y:S01]  /*123e0*/  @!P0 LEA.HI.X R8, R21.reuse, R0.reuse, R8, 0x7, P1 ;  /* 0x0000000015088211 */ /* 0x0c0fe200008f3c08 */
[----:B------:R-:W-:Y:S01]  /*123f0*/  @!P0 IMAD.WIDE.U32 R80, R21, 0x60, R80 ;  /* 0x0000006015508825 */ /* 0x000fe200078e0050 */
[-C--:B------:R-:W-:Y:S01]  /*12400*/  @!P0 MOV R79, R0.reuse ;  /* 0x00000000004f8202 */ /* 0x080fe20000000f00 */
[----:B------:R-:W-:Y:S01]  /*12410*/  @!PT LDS RZ, [RZ] ;  /* 0x00000000fffff984 */ /* 0x000fe20000000800 */
[----:B------:R-:W-:Y:S01]  /*12420*/  @!PT LDS RZ, [RZ] ;  /* 0x00000000fffff984 */ /* 0x000fe20000000800 */
[----:B------:R-:W-:Y:S01]  /*12430*/  @!PT LDS RZ, [RZ] ;  /* 0x00000000fffff984 */ /* 0x000fe20000000800 */
[----:B------:R2:W-:Y:S01]  /*12440*/  @!P0 LDGSTS.E.BYPASS.LTC128B.128 [R171+0x1800], [R90.64] ;  /* 0x018000005aab8fae */ /* 0x0005e2000b901d4a */
[----:B------:R-:W-:Y:S01]  /*12450*/  @!P0 MOV R11, R0 ;  /* 0x00000000000b8202 */ /* 0x000fe20000000f00 */
[----:B------:R-:W-:Y:S01]  /*12460*/  @!P0 IMAD.MOV.U32 R0, RZ, RZ, c[0x0][0x19c] ;  /* 0x00006700ff008624 */ /* 0x000fe200078e00ff */
[CC--:B------:R-:W-:Y:S01]  /*12470*/  @!P0 LEA R86, P1, R7.reuse, R181.reuse, 0x1 ;  /* 0x000000b507568211 */ /* 0x0c0fe200078208ff */
[----:B------:R2:W-:Y:S01]  /*12480*/  @P0 STS.128 [R171+0x2000], RZ ;  /* 0x002000ffab000388 */ /* 0x0005e20000000c00 */
[-C--:B------:R-:W-:Y:S01]  /*12490*/  @!P0 LEA R100, P4, R80, R181.reuse, 0x1 ;  /* 0x000000b550648211 */ /* 0x080fe200078808ff */
[----:B------:R-:W-:Y:S01]  /*124a0*/  @!P0 IMAD R0, R0, 0x60, RZ ;  /* 0x0000006000008824 */ /* 0x000fe200078e02ff */
[-C--:B------:R-:W-:Y:S01]  /*124b0*/  @!P0 LEA.HI.X R87, R7, R180.reuse, R6, 0x1, P1 ;  /* 0x000000b407578211 */ /* 0x080fe200008f0c06 */
[----:B------:R-:W-:Y:S01]  /*124c0*/  @!P0 IMAD.MOV.U32 R78, RZ, RZ, R2 ;  /* 0x000000ffff4e8224 */ /* 0x000fe200078e0002 */
[CC--:B------:R-:W-:Y:S01]  /*124d0*/  @!P0 LEA R6, P1, R9.reuse, R181.reuse, 0x1 ;  /* 0x000000b509068211 */ /* 0x0c0fe200078208ff */
[----:B------:R-:W-:Y:S02]  /*124e0*/  @!P0 IMAD.IADD R0, R0, 0x1, R81 ;  /* 0x0000000100008824 */ /* 0x000fe400078e0251 */
[----:B------:R-:W-:Y:S01]  /*124f0*/  @!PT LDS RZ, [RZ] ;  /* 0x00000000fffff984 */ /* 0x000fe20000000800 */
[----:B------:R-:W-:Y:S01]  /*12500*/  @!PT LDS RZ, [RZ] ;  /* 0x00000000fffff984 */ /* 0x000fe20000000800 */
[----:B------:R-:W-:Y:S01]  /*12510*/  @!PT LDS RZ, [RZ] ;  /* 0x00000000fffff984 */ /* 0x000fe20000000800 */
[----:B------:R2:W-:Y:S01]  /*12520*/  @!P0 LDGSTS.E.BYPASS.LTC128B.128 [R171+0x2000], [R86.64] ;  /* 0x0200000056ab8fae */ /* 0x0005e2000b901d4a */
[-C--:B------:R-:W-:Y:S01]  /*12530*/  @!P0 LEA.HI.X R7, R9, R180.reuse, R8, 0x1, P1 ;  /* 0x000000b409078211 */ /* 0x080fe200008f0c08 */
[----:B------:R-:W-:Y:S01]  /*12540*/  @!P0 IMAD.WIDE.U32 R78, R21, 0xa0, R78 ;  /* 0x000000a0154e8825 */ /* 0x000fe200078e004e */
[-C--:B------:R-:W-:Y:S01]  /*12550*/  @!P0 LEA.HI.X R101, R80, R180.reuse, R0, 0x1, P4 ;  /* 0x000000b450658211 */ /* 0x080fe200020f0c00 */
[----:B------:R2:W-:Y:S02]  /*12560*/  @P0 STS.128 [R171+0x2800], RZ ;  /* 0x002800ffab000388 */ /* 0x0005e40000000c00 */
[----:B------:R-:W-:Y:S01]  /*12570*/  @!P0 IMAD.MOV.U32 R5, RZ, RZ, c[0x0][0x19c] ;  /* 0x00006700ff058624 */ /* 0x000fe200078e00ff */
[-C--:B------:R-:W-:Y:S01]  /*12580*/  @!P0 LEA R94, P3, R78, R181.reuse, 0x1 ;  /* 0x000000b54e5e8211 */ /* 0x080fe200078608ff */
[----:B------:R-:W-:Y:S01]  /*12590*/  @!PT LDS RZ, [RZ] ;  /* 0x00000000fffff984 */ /* 0x000fe20000000800 */
[----:B------:R-:W-:Y:S01]  /*125a0*/  @!PT LDS RZ, [RZ] ;  /* 0x00000000fffff984 */ /* 0x000fe20000000800 */
[----:B------:R-:W-:Y:S01]  /*125b0*/  @!PT LDS RZ, [RZ] ;  /* 0x00000000fffff984 */ /* 0x000fe20000000800 */
[----:B------:R2:W-:Y:S01]  /*125c0*/  @!P0 LDGSTS.E.BYPASS.LTC128B.128 [R171+0x2800], [R100.64] ;  /* 0x0280000064ab8fae */ /* 0x0005e2000b901d4a */
[----:B------:R-:W-:Y:S02]  /*125d0*/  @!P0 IMAD.MOV.U32 R72, RZ, RZ, R2 ;  /* 0x000000ffff488224 */ /* 0x000fe400078e0002 */
[----:B------:R-:W-:Y:S01]  /*125e0*/  @!P0 IMAD R5, R5, 0xa0, RZ ;  /* 0x000000a005058824 */ /* 0x000fe200078e02ff */
[----:B------:R2:W-:Y:S01]  /*125f0*/  @P0 STS.128 [R171+0x3000], RZ ;  /* 0x003000ffab000388 */ /* 0x0005e20000000c00 */
[----:B------:R-:W-:Y:S02]  /*12600*/  @!P0 IMAD.MOV.U32 R4, RZ, RZ, c[0x0][0x19c] ;  /* 0x00006700ff048624 */ /* 0x000fe400078e00ff */
[----:B------:R-:W-:Y:S01]  /*12610*/  @!P0 IMAD.IADD R5, R5, 0x1, R79 ;  /* 0x0000000105058824 */ /* 0x000fe200078e024f */
[----:B------:R-:W-:Y:S01]  /*12620*/  @!PT LDS RZ, [RZ] ;  /* 0x00000000fffff984 */ /* 0x000fe20000000800 */
[----:B------:R-:W-:Y:S01]  /*12630*/  @!PT LDS RZ, [RZ] ;  /* 0x00000000fffff984 */ /* 0x000fe20000000800 */
[----:B------:R-:W-:Y:S01]  /*12640*/  @!PT LDS RZ, [RZ] ;  /* 0x00000000fffff984 */ /* 0x000fe20000000800 */
[----:B------:R2:W-:Y:S01]  /*12650*/  @!P0 LDGSTS.E.BYPASS.LTC128B.128 [R171+0x3000], [R6.64] ;  /* 0x0300000006ab8fae */ /* 0x0005e2000b901d4a */
[C---:B------:R-:W-:Y:S03]  /*12660*/  @!P0 IMAD.WIDE.U32 R72, R21.reuse, 0xc0, R72 ;  /* 0x000000c015488825 */ /* 0x040fe600078e0048 */
[----:B------:R2:W-:Y:S01]  /*12670*/  @P0 STS.128 [R171+0x3800], RZ ;  /* 0x003800ffab000388 */ /* 0x0005e20000000c00 */
[----:B------:R-:W-:Y:S01]  /*12680*/  @!P0 IMAD R4, R4, 0xc0, RZ ;  /* 0x000000c004048824 */ /* 0x000fe200078e02ff */
[-C--:B------:R-:W-:Y:S01]  /*12690*/  @!P0 LEA.HI.X R95, R78, R180.reuse, R5, 0x1, P3 ;  /* 0x000000b44e5f8211 */ /* 0x080fe200018f0c05 */
[----:B------:R-:W-:Y:S01]  /*126a0*/  @!P0 IMAD.MOV.U32 R10, RZ, RZ, R2 ;  /* 0x000000ffff0a8224 */ /* 0x000fe200078e0002 */
[----:B------:R-:W-:Y:S01]  /*126b0*/  @!P0 MOV R2, c[0x0][0x19c] ;  /* 0x0000670000028a02 */ /* 0x000fe20000000f00 */
[----:B------:R-:W-:Y:S01]  /*126c0*/  @!P0 IMAD.IADD R4, R4, 0x1, R73 ;  /* 0x0000000104048824 */ /* 0x000fe200078e0249 */
[CC--:B------:R-:W-:Y:S01]  /*126d0*/  @!P0 LEA R8, P2, R72.reuse, R181.reuse, 0x1 ;  /* 0x000000b548088211 */ /* 0x0c0fe200078408ff */
[----:B------:R-:W-:Y:S01]  /*126e0*/  @!PT LDS RZ, [RZ] ;  /* 0x00000000fffff984 */ /* 0x000fe20000000800 */
[----:B------:R-:W-:Y:S01]  /*126f0*/  @!PT LDS RZ, [RZ] ;  /* 0x00000000fffff984 */ /* 0x000fe20000000800 */
[----:B------:R-:W-:Y:S01]  /*12700*/  @!PT LDS RZ, [RZ] ;  /* 0x00000000fffff984 */ /* 0x000fe20000000800 */
[----:B------:R2:W-:Y:S01]  /*12710*/  @!P0 LDGSTS.E.BYPASS.LTC128B.128 [R171+0x3800], [R94.64] ;  /* 0x038000005eab8fae */ /* 0x0005e2000b901d4a */
[----:B------:R-:W-:Y:S02]  /*12720*/  @!P0 IMAD.WIDE.U32 R10, R21, 0xe0, R10 ;  /* 0x000000e0150a8825 */ /* 0x000fe400078e000a */
[-C--:B------:R-:W-:Y:S01]  /*12730*/  @!P0 LEA.HI.X R9, R72, R180.reuse, R4, 0x1, P2 ;  /* 0x000000b448098211 */ /* 0x080fe200010f0c04 */
[----:B------:R2:W-:Y:S01]  /*12740*/  @P0 STS.128 [R171+0x4000], RZ ;  /* 0x004000ffab000388 */ /* 0x0005e20000000c00 */
[----:B------:R-:W-:Y:S01]  /*12750*/  @!P0 IMAD R2, R2, 0xe0, RZ ;  /* 0x000000e002028824 */ /* 0x000fe200078e02ff */
[----:B------:R-:W-:Y:S01]  /*12760*/  @!P0 LEA R104, P1, R10, R181, 0x1 ;  /* 0x000000b50a688211 */ /* 0x000fe200078208ff */
[----:B------:R-:W-:Y:S01]  /*12770*/  IMAD.MOV.U32 R181, RZ, RZ, R92 ;  /* 0x000000ffffb57224 */ /* 0x000fe200078e005c */
[----:B------:R-:W-:Y:S01]  /*12780*/  @!PT LDS RZ, [RZ] ;  /* 0x00000000fffff984 */ /* 0x000fe20000000800 */
[----:B------:R-:W-:Y:S01]  /*12790*/  @!PT LDS RZ, [RZ] ;  /* 0x00000000fffff984 */ /* 0x000fe20000000800 */
[----:B------:R-:W-:Y:S01]  /*127a0*/  @!PT LDS RZ, [RZ] ;  /* 0x00000000fffff984 */ /* 0x000fe20000000800 */
[----:B------:R2:W-:Y:S02]  /*127b0*/  @!P0 LDGSTS.E.BYPASS.LTC128B.128 [R171+0x4000], [R8.64] ;  /* 0x0400000008ab8fae */ /* 0x0005e4000b901d4a */
[----:B------:R-:W-:Y:S02]  /*127c0*/  @!P0 IADD3 R2, R2, R11, RZ ;  /* 0x0000000b02028210 */ /* 0x000fe40007ffe0ff */
[----:B------:R2:W-:Y:S02]  /*127d0*/  @P0 STS.128 [R171+0x4800], RZ ;  /* 0x004800ffab000388 */ /* 0x0005e40000000c00 */
[----:B------:R-:W-:Y:S01]  /*127e0*/  @!P0 LEA.HI.X R105, R10, R180, R2, 0x1, P1 ;  /* 0x000000b40a698211 */ /* 0x000fe200008f0c02 */
[----:B------:R-:W-:Y:S04]  /*127f0*/  IMAD.MOV.U32 R180, RZ, RZ, R93 ;  /* 0x000000ffffb47224 */ /* 0x000fe800078e005d */
[----:B------:R-:W-:Y:S01]  /*12800*/  @!PT LDS RZ, [RZ] ;  /* 0x00000000fffff984 */ /* 0x000fe20000000800 */
[----:B------:R-:W-:Y:S01]  /*12810*/  @!PT LDS RZ, [RZ] ;  /* 0x00000000fffff984 */ /* 0x000fe20000000800 */
[----:B------:R-:W-:Y:S01]  /*12820*/  @!PT LDS RZ, [RZ] ;  /* 0x00000000fffff984 */ /* 0x000fe20000000800 */
[----:B------:R2:W-:Y:S04]  /*12830*/  @!P0 LDGSTS.E.BYPASS.LTC128B.128 [R171+0x4800], [R104.64] ;  /* 0x0480000068ab8fae */ /* 0x0005e8000b901d4a */
[----:B------:R-:W0:Y:S02]  /*12840*/  LDGDEPBAR ;  /* 0x00000000000079af */ /* 0x000e240000000000 */
.L_x_800:
[----:B--234-:R-:W-:Y:S02]  /*12850*/  FMNMX.FTZ R4, R195, R149, !PT ;  /* 0x00000095c3047209 */ /* 0x01cfe40007810000 */
        /* <DEDUP_REMOVED lines=20> */
[----:B-1----:R-:W-:Y:S02]  /*129a0*/  FMNMX.FTZ R0, R25, R0, !PT ;  /* 0x0000000019007209 */ /* 0x002fe40007810000 */
        /* <DEDUP_REMOVED lines=107> */
[----:B------:R-:W1:Y:S02]  /*13060*/  SHFL.BFLY PT, R5, R0, 0x2, 0x1f ;  /* 0x0c401f0000057f89 */ /* 0x000e6400000e0000 */
[----:B-1----:R-:W-:Y:S02]  /*13070*/  FMNMX.FTZ R5, R0, R5, !PT ;  /* 0x0000000500057209 */ /* 0x002fe40007810000 */
[----:B------:R-:W-:Y:S04]  /*13080*/  FMNMX.FTZ R4, R4, R2, !PT ;  /* 0x0000000204047209 */ /* 0x000fe80007810000 */
[----:B------:R-:W1:Y:S08]  /*13090*/  SHFL.BFLY PT, R0, R5, 0x1, 0x1f ;  /* 0x0c201f0005007f89 */ /* 0x000e7000000e0000 */
[----:B------:R-:W2:Y:S01]  /*130a0*/  SHFL.BFLY PT, R2, R4, 0x1, 0x1f ;  /* 0x0c201f0004027f89 */ /* 0x000ea200000e0000 */
[----:B-1----:R-:W-:Y:S05]  /*130b0*/  FMNMX.FTZ R0, R5, R0, !PT ;  /* 0x0000000005007209 */ /* 0x002fea0007810000 */
[C---:B------:R-:W-:Y:S02]  /*130c0*/  FMUL.FTZ R46, R0.reuse, c[0x0][0x23c] ;  /* 0x00008f00002e7a20 */ /* 0x040fe40000410000 */
[----:B------:R-:W-:Y:S01]  /*130d0*/  FADD.FTZ R21, -R0, R148 ;  /* 0x0000009400157221 */ /* 0x000fe20000010100 */
[----:B--2---:R-:W-:Y:S03]  /*130e0*/  FMNMX.FTZ R2, R4, R2, !PT ;  /* 0x0000000204027209 */ /* 0x004fe60007810000 */
[----:B------:R-:W-:Y:S01]  /*130f0*/  FMUL.FTZ R21, R21, c[0x0][0x23c] ;  /* 0x00008f0015157a20 */ /* 0x000fe20000410000 */
[C---:B------:R-:W-:Y:S01]  /*13100*/  FSETP.NEU.FTZ.AND P0, PT, R2.reuse, -INF , PT ;  /* 0xff8000000200780b */ /* 0x040fe20003f1d000 */
[C---:B------:R-:W-:Y:S02]  /*13110*/  FMUL.FTZ R51, R2.reuse, c[0x0][0x23c] ;  /* 0x00008f0002337a20 */ /* 0x040fe40000410000 */
[----:B------:R-:W-:Y:S02]  /*13120*/  FADD.FTZ R4, -R2, R149 ;  /* 0x0000009502047221 */ /* 0x000fe40000010100 */
[----:B------:R-:W1:Y:S01]  /*13130*/  MUFU.EX2 R21, R21 ;  /* 0x0000001500157308 */ /* 0x000e620000000800 */
        /* <DEDUP_REMOVED lines=11> */
[--C-:B------:R-:W-:Y:S02]  /*131f0*/  FFMA.FTZ R122, R30, c[0x0][0x23c], -R46.reuse ;  /* 0x00008f001e7a7a23 */ /* 0x100fe4000001082e */
[----:B------:R-:W-:Y:S01]  /*13200*/  LDSM.16.MT88.4 R28, [R150+0x5000] ;  /* 0x00500000961c783b */ /* 0x000fe20000004200 */
[----:B------:R-:W-:Y:S01]  /*13210*/  MUFU.EX2 R130, R130 ;  /* 0x0000008200827308 */ /* 0x000fe20000000800 */
[--C-:B------:R-:W-:Y:S02]  /*13220*/  FFMA.FTZ R118, R35, c[0x0][0x23c], -R46.reuse ;  /* 0x00008f0023767a23 */ /* 0x100fe4000001082e */
[--C-:B------:R-:W-:Y:S02]  /*13230*/  FFMA.FTZ R117, R34, c[0x0][0x23c], -R46.reuse ;  /* 0x00008f0022757a23 */ /* 0x100fe4000001082e */
[C---:B-1----:R-:W-:Y:S02]  /*13240*/  FMUL.FTZ R10, R21.reuse, R142 ;  /* 0x0000008e150a7220 */ /* 0x042fe40000410000 */
[----:B------:R-:W-:Y:S01]  /*13250*/  LDSM.16.MT88.4 R32, [R151+0x5400] ;  /* 0x005400009720783b */ /* 0x000fe20000004200 */
[----:B------:R-:W-:Y:S02]  /*13260*/  FMUL.FTZ R11, R21, R143 ;  /* 0x0000008f150b7220 */ /* 0x000fe40000410000 */
[----:B------:R-:W-:Y:S01]  /*13270*/  MUFU.EX2 R129, R129 ;  /* 0x0000008100817308 */ /* 0x000fe20000000800 */
[--C-:B------:R-:W-:Y:S02]  /*13280*/  FFMA.FTZ R119, R36, c[0x0][0x23c], -R51.reuse ;  /* 0x00008f0024777a23 */ /* 0x100fe40000010833 */
[--C-:B------:R-:W-:Y:S02]  /*13290*/  FFMA.FTZ R113, R39, c[0x0][0x23c], -R51.reuse ;  /* 0x00008f0027717a23 */ /* 0x100fe40000010833 */
[C---:B--2---:R-:W-:Y:S02]  /*132a0*/  FMUL.FTZ R8, R22.reuse, R140 ;  /* 0x0000008c16087220 */ /* 0x044fe40000410000 */
[----:B------:R-:W-:Y:S02]  /*132b0*/  FMUL.FTZ R9, R22, R141 ;  /* 0x0000008d16097220 */ /* 0x000fe40000410000 */
[----:B------:R-:W-:Y:S01]  /*132c0*/  LDSM.16.MT88.4 R140, [R151+0x8c00] ;  /* 0x008c0000978c783b */ /* 0x000fe20000004200 */
[----:B------:R-:W-:Y:S01]  /*132d0*/  MUFU.EX2 R123, R123 ;  /* 0x0000007b007b7308 */ /* 0x000fe20000000800 */
[--C-:B------:R-:W-:Y:S02]  /*132e0*/  FFMA.FTZ R110, R38, c[0x0][0x23c], -R46.reuse ;  /* 0x00008f00266e7a23 */ /* 0x100fe4000001082e */
[--C-:B------:R-:W-:Y:S02]  /*132f0*/  FFMA.FTZ R104, R37, c[0x0][0x23c], -R46.reuse ;  /* 0x00008f0025687a23 */ /* 0x100fe4000001082e */
[--C-:B------:R-:W-:Y:S02]  /*13300*/  FFMA.FTZ R101, R43, c[0x0][0x23c], -R46.reuse ;  /* 0x00008f002b657a23 */ /* 0x100fe4000001082e */
[----:B------:R-:W-:Y:S01]  /*13310*/  LDSM.16.MT88.4 R36, [R150+0x5400] ;  /* 0x005400009624783b */ /* 0x000fe20000004200 */
[--C-:B------:R-:W-:Y:S02]  /*13320*/  FFMA.FTZ R100, R42, c[0x0][0x23c], -R51.reuse ;  /* 0x00008f002a647a23 */ /* 0x100fe40000010833 */
[----:B------:R-:W-:Y:S01]  /*13330*/  MUFU.EX2 R125, R125 ;  /* 0x0000007d007d7308 */ /* 0x000fe20000000800 */
[--C-:B------:R-:W-:Y:S02]  /*13340*/  FFMA.FTZ R87, R41, c[0x0][0x23c], -R51.reuse ;  /* 0x00008f0029577a23 */ /* 0x100fe40000010833 */
[--C-:B------:R-:W-:Y:S02]  /*13350*/  FFMA.FTZ R91, R40, c[0x0][0x23c], -R46.reuse ;  /* 0x00008f00285b7a23 */ /* 0x100fe4000001082e */
[----:B------:R-:W-:Y:S01]  /*13360*/  LDSM.16.MT88.4 R40, [R150+0x5800] ;  /* 0x005800009628783b */ /* 0x000fe20000004200 */
[--C-:B------:R-:W-:Y:S02]  /*13370*/  FFMA.FTZ R209, R195, c[0x0][0x23c], -R51.reuse ;  /* 0x00008f00c3d17a23 */ /* 0x100fe40000010833 */
[--C-:B------:R-:W-:Y:S02]  /*13380*/  FFMA.FTZ R195, R14, c[0x0][0x23c], -R46.reuse ;  /* 0x00008f000ec37a23 */ /* 0x100fe4000001082e */
[----:B------:R-:W-:Y:S01]  /*13390*/  MUFU.EX2 R122, R122 ;  /* 0x0000007a007a7308 */ /* 0x000fe20000000800 */
[--C-:B------:R-:W-:Y:S02]  /*133a0*/  FFMA.FTZ R207, R194, c[0x0][0x23c], -R51.reuse ;  /* 0x00008f00c2cf7a23 */ /* 0x100fe40000010833 */
[--C-:B------:R-:W-:Y:S02]  /*133b0*/  FFMA.FTZ R194, R13, c[0x0][0x23c], -R46.reuse ;  /* 0x00008f000dc27a23 */ /* 0x100fe4000001082e */
[--C-:B------:R-:W-:Y:S02]  /*133c0*/  FFMA.FTZ R206, R189, c[0x0][0x23c], -R51.reuse ;  /* 0x00008f00bdce7a23 */ /* 0x100fe40000010833 */
[--C-:B------:R-:W-:Y:S02]  /*133d0*/  FFMA.FTZ R189, R15, c[0x0][0x23c], -R46.reuse ;  /* 0x00008f000fbd7a23 */ /* 0x100fe4000001082e */
[--C-:B------:R-:W-:Y:S01]  /*133e0*/  FFMA.FTZ R202, R199, c[0x0][0x23c], -R51.reuse ;  /* 0x00008f00c7ca7a23 */ /* 0x100fe20000010833 */
[----:B------:R-:W-:Y:S01]  /*133f0*/  MUFU.EX2 R209, R209 ;  /* 0x000000d100d17308 */ /* 0x000fe20000000800 */
[--C-:B------:R-:W-:Y:S02]  /*13400*/  FFMA.FTZ R199, R196, c[0x0][0x23c], -R46.reuse ;  /* 0x00008f00c4c77a23 */ /* 0x100fe4000001082e */
[--C-:B------:R-:W-:Y:S02]  /*13410*/  FFMA.FTZ R196, R12, c[0x0][0x23c], -R51.reuse ;  /* 0x00008f000cc47a23 */ /* 0x100fe40000010833 */
[----:B------:R-:W1:Y:S01]  /*13420*/  LDSM.16.MT88.4 R12, [R151+0x5000] ;  /* 0x00500000970c783b */ /* 0x000e620000004200 */
[--C-:B------:R-:W-:Y:S02]  /*13430*/  FFMA.FTZ R156, R25, c[0x0][0x23c], -R46.reuse ;  /* 0x00008f00199c7a23 */ /* 0x100fe4000001082e */
[--C-:B------:R-:W-:Y:S02]  /*13440*/  FFMA.FTZ R148, R24, c[0x0][0x23c], -R46.reuse ;  /* 0x00008f0018947a23 */ /* 0x100fe4000001082e */
[----:B------:R-:W2:Y:S01]  /*13450*/  MUFU.EX2 R207, R207 ;  /* 0x000000cf00cf7308 */ /* 0x000ea20000000800 */
[--C-:B------:R-:W-:Y:S02]  /*13460*/  FFMA.FTZ R128, R27, c[0x0][0x23c], -R46.reuse ;  /* 0x00008f001b807a23 */ /* 0x100fe4000001082e */
[--C-:B------:R-:W-:Y:S02]  /*13470*/  FFMA.FTZ R127, R26, c[0x0][0x23c], -R51.reuse ;  /* 0x00008f001a7f7a23 */ /* 0x100fe40000010833 */
[C---:B------:R-:W-:Y:S02]  /*13480*/  FMUL.FTZ R4, R22.reuse, R144 ;  /* 0x0000009016047220 */ /* 0x040fe40000410000 */
[----:B------:R-:W-:Y:S02]  /*13490*/  FMUL.FTZ R5, R22, R145 ;  /* 0x0000009116057220 */ /* 0x000fe40000410000 */
[C---:B------:R-:W-:Y:S01]  /*134a0*/  FMUL.FTZ R6, R21.reuse, R146 ;  /* 0x0000009215067220 */ /* 0x040fe20000410000 */
[----:B------:R-:W-:Y:S01]  /*134b0*/  MUFU.EX2 R206, R206 ;  /* 0x000000ce00ce7308 */ /* 0x000fe20000000800 */
[----:B------:R-:W-:Y:S02]  /*134c0*/  FMUL.FTZ R7, R21, R147 ;  /* 0x0000009315077220 */ /* 0x000fe40000410000 */
[--C-:B------:R-:W-:Y:S02]  /*134d0*/  FFMA.FTZ R158, R19, c[0x0][0x23c], -R46.reuse ;  /* 0x00008f00139e7a23 */ /* 0x100fe4000001082e */
[C---:B------:R-:W-:Y:S02]  /*134e0*/  FMUL.FTZ R19, R21.reuse, R135 ;  /* 0x0000008715137220 */ /* 0x040fe40000410000 */
[--C-:B------:R-:W-:Y:S02]  /*134f0*/  FFMA.FTZ R157, R18, c[0x0][0x23c], -R51.reuse ;  /* 0x00008f00129d7a23 */ /* 0x100fe40000010833 */
[----:B------:R-:W-:Y:S01]  /*13500*/  FMUL.FTZ R18, R21, R134 ;  /* 0x0000008615127220 */ /* 0x000fe20000410000 */
[----:B------:R-:W3:Y:S01]  /*13510*/  MUFU.EX2 R202, R202 ;  /* 0x000000ca00ca7308 */ /* 0x000ee20000000800 */
        /* <DEDUP_REMOVED lines=9> */
[----:B------:R-:W-:Y:S02]  /*135b0*/  FMUL.FTZ R17, R22, R133 ;  /* 0x0000008516117220 */ /* 0x000fe40000410000 */
[--C-:B------:R-:W-:Y:S02]  /*135c0*/  FFMA.FTZ R204, R190, c[0x0][0x23c], -R46.reuse ;  /* 0x00008f00becc7a23 */ /* 0x100fe4000001082e */
[--C-:B------:R-:W-:Y:S01]  /*135d0*/  FFMA.FTZ R190, R16, c[0x0][0x23c], -R46.reuse ;  /* 0x00008f0010be7a23 */ /* 0x100fe2000001082e */
[----:B------:R-:W-:Y:S01]  /*135e0*/  MUFU.EX2 R205, R205 ;  /* 0x000000cd00cd7308 */ /* 0x000fe20000000800 */
[----:B------:R-:W-:Y:S02]  /*135f0*/  FMUL.FTZ R16, R22, R132 ;  /* 0x0000008416107220 */ /* 0x000fe40000410000 */
[--C-:B------:R-:W-:Y:S01]  /*13600*/  FFMA.FTZ R201, R197, c[0x0][0x23c], -R46.reuse ;  /* 0x00008f00c5c97a23 */ /* 0x100fe2000001082e */
[----:B---3--:R-:W-:Y:S01]  /*13610*/  F2FP.BF16.PACK_AB R26, R202, R206 ;  /* 0x000000ceca1a723e */ /* 0x008fe200000010ff */
[--C-:B------:R-:W-:Y:S02]  /*13620*/  FFMA.FTZ R200, R200, c[0x0][0x23c], -R51.reuse ;  /* 0x00008f00c8c87a23 */ /* 0x100fe40000010833 */
[--C-:B------:R-:W-:Y:S02]  /*13630*/  FFMA.FTZ R197, R214, c[0x0][0x23c], -R51.reuse ;  /* 0x00008f00d6c57a23 */ /* 0x100fe40000010833 */
[--C-:B------:R-:W-:Y:S01]  /*13640*/  FFMA.FTZ R185, R221, c[0x0][0x23c], -R51.reuse ;  /* 0x00008f00ddb97a23 */ /* 0x100fe20000010833 */
[----:B------:R-:W2:Y:S01]  /*13650*/  MUFU.EX2 R204, R204 ;  /* 0x000000cc00cc7308 */ /* 0x000ea20000000800 */
[--C-:B------:R-:W-:Y:S02]  /*13660*/  FFMA.FTZ R184, R220, c[0x0][0x23c], -R51.reuse ;  /* 0x00008f00dcb87a23 */ /* 0x100fe40000010833 */
[--C-:B------:R-:W-:Y:S02]  /*13670*/  FFMA.FTZ R159, R219, c[0x0][0x23c], -R46.reuse ;  /* 0x00008f00db9f7a23 */ /* 0x100fe4000001082e */
[--C-:B------:R-:W-:Y:S02]  /*13680*/  FFMA.FTZ R149, R223, c[0x0][0x23c], -R51.reuse ;  /* 0x00008f00df957a23 */ /* 0x100fe40000010833 */
[--C-:B------:R-:W-:Y:S02]  /*13690*/  FFMA.FTZ R131, R225, c[0x0][0x23c], -R51.reuse ;  /* 0x00008f00e1837a23 */ /* 0x100fe40000010833 */
[--C-:B------:R-:W-:Y:S01]  /*136a0*/  FFMA.FTZ R120, R228, c[0x0][0x23c], -R51.reuse ;  /* 0x00008f00e4787a23 */ /* 0x100fe20000010833 */
[----:B------:R-:W3:Y:S01]  /*136b0*/  MUFU.EX2 R201, R201 ;  /* 0x000000c900c97308 */ /* 0x000ee20000000800 */
[--C-:B------:R-:W-:Y:S02]  /*136c0*/  FFMA.FTZ R106, R231, c[0x0][0x23c], -R51.reuse ;  /* 0x00008f00e76a7a23 */ /* 0x100fe40000010833 */
[--C-:B------:R-:W-:Y:S02]  /*136d0*/  FFMA.FTZ R105, R230, c[0x0][0x23c], -R51.reuse ;  /* 0x00008f00e6697a23 */ /* 0x100fe40000010833 */
[--C-:B------:R-:W-:Y:S02]  /*136e0*/  FFMA.FTZ R103, R229, c[0x0][0x23c], -R46.reuse ;  /* 0x00008f00e5677a23 */ /* 0x100fe4000001082e */
[--C-:B------:R-:W-:Y:S02]  /*136f0*/  FFMA.FTZ R96, R235, c[0x0][0x23c], -R51.reuse ;  /* 0x00008f00eb607a23 */ /* 0x100fe40000010833 */
[--C-:B------:R-:W-:Y:S01]  /*13700*/  FFMA.FTZ R99, R234, c[0x0][0x23c], -R46.reuse ;  /* 0x00008f00ea637a23 */ /* 0x100fe2000001082e */
[----:B------:R-:W-:Y:S01]  /*13710*/  MUFU.EX2 R200, R200 ;  /* 0x000000c800c87308 */ /* 0x000fe20000000800 */
[--C-:B------:R-:W-:Y:S02]  /*13720*/  FFMA.FTZ R93, R233, c[0x0][0x23c], -R46.reuse ;  /* 0x00008f00e95d7a23 */ /* 0x100fe4000001082e */
[--C-:B------:R-:W-:Y:S01]  /*13730*/  FFMA.FTZ R95, R240, c[0x0][0x23c], -R51.reuse ;  /* 0x00008f00f05f7a23 */ /* 0x100fe20000010833 */
[----:B--2---:R-:W-:Y:S01]  /*13740*/  F2FP.BF16.PACK_AB R25, R204, R205 ;  /* 0x000000cdcc19723e */ /* 0x004fe200000010ff */
[--C-:B------:R-:W-:Y:S02]  /*13750*/  FFMA.FTZ R88, R239, c[0x0][0x23c], -R51.reuse ;  /* 0x00008f00ef587a23 */ /* 0x100fe40000010833 */
[--C-:B------:R-:W-:Y:S02]  /*13760*/  FFMA.FTZ R92, R238, c[0x0][0x23c], -R46.reuse ;  /* 0x00008f00ee5c7a23 */ /* 0x100fe4000001082e */
[--C-:B------:R-:W-:Y:S01]  /*13770*/  FFMA.FTZ R86, R237, c[0x0][0x23c], -R46.reuse ;  /* 0x00008f00ed567a23 */ /* 0x100fe2000001082e */
[----:B------:R-:W2:Y:S01]  /*13780*/  MUFU.EX2 R197, R197 ;  /* 0x000000c500c57308 */ /* 0x000ea20000000800 */
[--C-:B------:R-:W-:Y:S02]  /*13790*/  FFMA.FTZ R84, R236, c[0x0][0x23c], -R51.reuse ;  /* 0x00008f00ec547a23 */ /* 0x100fe40000010833 */
[--C-:B------:R-:W-:Y:S01]  /*137a0*/  FFMA.FTZ R80, R242, c[0x0][0x23c], -R51.reuse ;  /* 0x00008f00f2507a23 */ /* 0x100fe20000010833 */
[----:B---3--:R-:W-:Y:S01]  /*137b0*/  F2FP.BF16.PACK_AB R27, R199, R201 ;  /* 0x000000c9c71b723e */ /* 0x008fe200000010ff */
[--C-:B------:R-:W-:Y:S02]  /*137c0*/  FFMA.FTZ R83, R241, c[0x0][0x23c], -R46.reuse ;  /* 0x00008f00f1537a23 */ /* 0x100fe4000001082e */
[--C-:B------:R-:W-:Y:S02]  /*137d0*/  FFMA.FTZ R78, R58, c[0x0][0x23c], -R46.reuse ;  /* 0x00008f003a4e7a23 */ /* 0x100fe4000001082e */
[--C-:B------:R-:W-:Y:S01]  /*137e0*/  FFMA.FTZ R79, R244, c[0x0][0x23c], -R51.reuse ;  /* 0x00008f00f44f7a23 */ /* 0x100fe20000010833 */
[----:B------:R-:W-:Y:S01]  /*137f0*/  MUFU.EX2 R195, R195 ;  /* 0x000000c300c37308 */ /* 0x000fe20000000800 */
[C---:B-1----:R-:W-:Y:S05]  /*13800*/  HMMA.16816.F32.BF16 R4, R24.reuse, R12, R4 ;  /* 0x0000000c1804723c */ /* 0x042fea0000041804 */
        /* <DEDUP_REMOVED lines=12> */
[C---:B------:R-:W-:Y:S02]  /*138d0*/  HMMA.16816.F32.BF16 R12, R24.reuse, R28, R12 ;  /* 0x0000001c180c723c */ /* 0x040fe4000004180c */
        /* <DEDUP_REMOVED lines=8> */
[----:B--2---:R-:W-:Y:S01]  /*13960*/  F2FP.BF16.PACK_AB R24, R197, R200 ;  /* 0x000000c8c518723e */ /* 0x004fe200000010ff */
[--C-:B------:R-:W-:Y:S01]  /*13970*/  FFMA.FTZ R62, R249, c[0x0][0x23c], -R46.reuse ;  /* 0x00008f00f93e7a23 */ /* 0x100fe2000001082e */
[----:B-1----:R-:W-:Y:S03]  /*13980*/  F2FP.BF16.PACK_AB R25, R194, R195 ;  /* 0x000000c3c219723e */ /* 0x002fe600000010ff */
[--C-:B------:R-:W-:Y:S02]  /*13990*/  FFMA.FTZ R58, R248, c[0x0][0x23c], -R46.reuse ;  /* 0x00008f00f83a7a23 */ /* 0x100fe4000001082e */
[----:B------:R-:W1:Y:S01]  /*139a0*/  MUFU.EX2 R189, R189 ;  /* 0x000000bd00bd7308 */ /* 0x000e620000000800 */
[--C-:B------:R-:W-:Y:S02]  /*139b0*/  FFMA.FTZ R59, R245, c[0x0][0x23c], -R51.reuse ;  /* 0x00008f00f53b7a23 */ /* 0x100fe40000010833 */
[--C-:B------:R-:W-:Y:S01]  /*139c0*/  FFMA.FTZ R63, R63, c[0x0][0x23c], -R51.reuse ;  /* 0x00008f003f3f7a23 */ /* 0x100fe20000010833 */
[----:B---3--:R-:W-:Y:S01]  /*139d0*/  F2FP.BF16.PACK_AB R26, R191, R196 ;  /* 0x000000c4bf1a723e */ /* 0x008fe200000010ff */
        /* <DEDUP_REMOVED lines=17> */
[C---:B------:R-:W-:Y:S03]  /*13af0*/  HMMA.16816.F32.BF16 R4, R24.reuse, R32, R4 ;  /* 0x000000201804723c */ /* 0x040fe60000041804 */
[--C-:B------:R-:W-:Y:S02]  /*13b00*/  FFMA.FTZ R126, R211, c[0x0][0x23c], -R51.reuse ;  /* 0x00008f00d37e7a23 */ /* 0x100fe40000010833 */
[--C-:B------:R-:W-:Y:S02]  /*13b10*/  FFMA.FTZ R132, R210, c[0x0][0x23c], -R46.reuse ;  /* 0x00008f00d2847a23 */ /* 0x100fe4000001082e */
[--C-:B------:R-:W-:Y:S01]  /*13b20*/  FFMA.FTZ R133, R208, c[0x0][0x23c], -R46.reuse ;  /* 0x00008f00d0857a23 */ /* 0x100fe2000001082e */
[C---:B------:R-:W-:Y:S01]  /*13b30*/  HMMA.16816.F32.BF16 R8, R24.reuse, R34, R8 ;  /* 0x000000221808723c */ /* 0x040fe20000041808 */
[----:B------:R-:W1:Y:S01]  /*13b40*/  MUFU.EX2 R158, R158 ;  /* 0x0000009e009e7308 */ /* 0x000e620000000800 */
        /* <DEDUP_REMOVED lines=10> */
[----:B------:R-:W5:Y:S01]  /*13bf0*/  MUFU.EX2 R149, R149 ;  /* 0x0000009500957308 */ /* 0x000f620000000800 */
[--C-:B------:R-:W-:Y:S01]  /*13c00*/  FFMA.FTZ R139, R188, c[0x0][0x23c], -R51.reuse ;  /* 0x00008f00bc8b7a23 */ /* 0x100fe20000010833 */
[----:B--2---:R-:W-:Y:S01]  /*13c10*/  F2FP.BF16.PACK_AB R24, R184, R185 ;  /* 0x000000b9b818723e */ /* 0x004fe200000010ff */
[--C-:B------:R-:W-:Y:S01]  /*13c20*/  FFMA.FTZ R144, R163, c[0x0][0x23c], -R46.reuse ;  /* 0x00008f00a3907a23 */ /* 0x100fe2000001082e */
[----:B-1----:R-:W-:Y:S03]  /*13c30*/  F2FP.BF16.PACK_AB R25, R158, R159 ;  /* 0x0000009f9e19723e */ /* 0x002fe600000010ff */
[--C-:B------:R-:W-:Y:S02]  /*13c40*/  FFMA.FTZ R145, R186, c[0x0][0x23c], -R46.reuse ;  /* 0x00008f00ba917a23 */ /* 0x100fe4000001082e */
[--C-:B------:R-:W-:Y:S01]  /*13c50*/  FFMA.FTZ R146, R162, c[0x0][0x23c], -R51.reuse ;  /* 0x00008f00a2927a23 */ /* 0x100fe20000010833 */
[----:B------:R-:W-:Y:S01]  /*13c60*/  MUFU.EX2 R156, R156 ;  /* 0x0000009c009c7308 */ /* 0x000fe20000000800 */
[--C-:B------:R-:W-:Y:S02]  /*13c70*/  FFMA.FTZ R147, R161, c[0x0][0x23c], -R51.reuse ;  /* 0x00008f00a1937a23 */ /* 0x100fe40000010833 */
[--C-:B------:R-:W-:Y:S02]  /*13c80*/  FFMA.FTZ R160, R160, c[0x0][0x23c], -R46.reuse ;  /* 0x00008f00a0a07a23 */ /* 0x100fe4000001082e */
[--C-:B------:R-:W-:Y:S02]  /*13c90*/  FFMA.FTZ R155, R155, c[0x0][0x23c], -R46.reuse ;  /* 0x00008f009b9b7a23 */ /* 0x100fe4000001082e */
[--C-:B------:R-:W-:Y:S02]  /*13ca0*/  FFMA.FTZ R153, R153, c[0x0][0x23c], -R51.reuse ;  /* 0x00008f0099997a23 */ /* 0x100fe40000010833 */
[----:B------:R-:W-:Y:S01]  /*13cb0*/  FFMA.FTZ R154, R154, c[0x0][0x23c], -R51 ;  /* 0x00008f009a9a7a23 */ /* 0x000fe20000010833 */
[----:B------:R-:W1:Y:S01]  /*13cc0*/  MUFU.EX2 R148, R148 ;  /* 0x0000009400947308 */ /* 0x000e620000000800 */
[----:B------:R-:W-:Y:S02]  /*13cd0*/  FFMA.FTZ R152, R152, c[0x0][0x23c], -R46 ;  /* 0x00008f0098987a23 */ /* 0x000fe4000001082e */
[----:B------:R-:W-:Y:S01]  /*13ce0*/  FFMA.FTZ R209, R22, R183, R209 ;  /* 0x000000b716d17223 */ /* 0x000fe200000100d1 */
[----:B-----5:R-:W-:Y:S01]  /*13cf0*/  F2FP.BF16.PACK_AB R26, R149, R157 ;  /* 0x0000009d951a723e */ /* 0x020fe200000010ff */
[----:B------:R-:W-:Y:S02]  /*13d00*/  FFMA.FTZ R205, R21, R182, R205 ;  /* 0x000000b615cd7223 */ /* 0x000fe400000100cd */
[----:B------:R-:W-:Y:S02]  /*13d10*/  FADD.FTZ R209, R207, R209 ;  /* 0x000000d1cfd17221 */ /* 0x000fe40000010000 */
[----:B------:R-:W-:Y:S01]  /*13d20*/  FADD.FTZ R205, R204, R205 ;  /* 0x000000cdcccd7221 */ /* 0x000fe20000010000 */
[----:B------:R-:W2:Y:S01]  /*13d30*/  MUFU.EX2 R131, R131 ;  /* 0x0000008300837308 */ /* 0x000ea20000000800 */
[----:B------:R-:W-:Y:S02]  /*13d40*/  FADD.FTZ R206, R206, R209 ;  /* 0x000000d1cece7221 */ /* 0x000fe40000010000 */
[----:B------:R-:W-:Y:S02]  /*13d50*/  FADD.FTZ R205, R201, R205 ;  /* 0x000000cdc9cd7221 */ /* 0x000fe40000010000 */
[----:B------:R-:W-:Y:S02]  /*13d60*/  FADD.FTZ R206, R202, R206 ;  /* 0x000000cecace7221 */ /* 0x000fe40000010000 */
[----:B------:R-:W-:Y:S02]  /*13d70*/  FADD.FTZ R199, R199, R205 ;  /* 0x000000cdc7c77221 */ /* 0x000fe40000010000 */
[----:B------:R-:W-:Y:S01]  /*13d80*/  FADD.FTZ R200, R200, R206 ;  /* 0x000000cec8c87221 */ /* 0x000fe20000010000 */
[----:B------:R-:W5:Y:S01]  /*13d90*/  MUFU.EX2 R128, R128 ;  /* 0x0000008000807308 */ /* 0x000f620000000800 */
[----:B------:R-:W-:Y:S02]  /*13da0*/  FADD.FTZ R199, R195, R199 ;  /* 0x000000c7c3c77221 */ /* 0x000fe40000010000 */
[----:B------:R-:W-:Y:S01]  /*13db0*/  FADD.FTZ R200, R197, R200 ;  /* 0x000000c8c5c87221 */ /* 0x000fe20000010000 */
[----:B-1----:R-:W-:Y:S01]  /*13dc0*/  F2FP.BF16.PACK_AB R27, R148, R156 ;  /* 0x0000009c941b723e */ /* 0x002fe200000010ff */
[----:B------:R-:W-:Y:S02]  /*13dd0*/  FADD.FTZ R194, R194, R199 ;  /* 0x000000c7c2c27221 */ /* 0x000fe40000010000 */
[----:B------:R-:W-:Y:S02]  /*13de0*/  FADD.FTZ R196, R196, R200 ;  /* 0x000000c8c4c47221 */ /* 0x000fe40000010000 */
[----:B------:R-:W-:Y:S01]  /*13df0*/  FADD.FTZ R194, R190, R194 ;  /* 0x000000c2bec27221 */ /* 0x000fe20000010000 */
[----:B------:R-:W1:Y:S01]  /*13e00*/  MUFU.EX2 R127, R127 ;  /* 0x0000007f007f7308 */ /* 0x000e620000000800 */
[C---:B----4-:R-:W-:Y:S03]  /*13e10*/  HMMA.16816.F32.BF16 R4, R24.reuse, R28, R4 ;  /* 0x0000001c1804723c */ /* 0x050fe60000041804 */
[----:B------:R-:W-:Y:S02]  /*13e20*/  FADD.FTZ R196, R191, R196 ;  /* 0x000000c4bfc47221 */ /* 0x000fe40000010000 */
[----:B------:R-:W-:Y:S02]  /*13e30*/  FADD.FTZ R189, R189, R194 ;  /* 0x000000c2bdbd7221 */ /* 0x000fe40000010000 */
[----:B------:R-:W-:Y:S01]  /*13e40*/  FADD.FTZ R196, R185, R196 ;  /* 0x000000c4b9c47221 */ /* 0x000fe20000010000 */
[C---:B------:R-:W-:Y:S01]  /*13e50*/  HMMA.16816.F32.BF16 R8, R24.reuse, R30, R8 ;  /* 0x0000001e1808723c */ /* 0x040fe20000041808 */
[----:B------:R-:W4:Y:S01]  /*13e60*/  MUFU.EX2 R120, R120 ;  /* 0x0000007800787308 */ /* 0x000f220000000800 */
[----:B------:R-:W4:Y:S02]  /*13e70*/  LDSM.16.MT88.4 R28, [R150+0x5c00] ;  /* 0x005c0000961c783b */ /* 0x000f240000004200 */
[----:B------:R-:W-:Y:S02]  /*13e80*/  FADD.FTZ R189, R159, R189 ;  /* 0x000000bd9fbd7221 */ /* 0x000fe40000010000 */
[----:B------:R-:W-:Y:S02]  /*13e90*/  FADD.FTZ R184, R184, R196 ;  /* 0x000000c4b8b87221 */ /* 0x000fe40000010000 */
[C---:B------:R-:W-:Y:S03]  /*13ea0*/  HMMA.16816.F32.BF16 R12, R24.reuse, R40, R12 ;  /* 0x00000028180c723c */ /* 0x040fe6000004180c */
[----:B------:R-:W-:Y:S01]  /*13eb0*/  MUFU.EX2 R119, R119 ;  /* 0x0000007700777308 */ /* 0x000fe20000000800 */
[----:B------:R-:W-:Y:S02]  /*13ec0*/  FADD.FTZ R158, R158, R189 ;  /* 0x000000bd9e9e7221 */ /* 0x000fe40000010000 */
[----:B------:R-:W-:Y:S02]  /*13ed0*/  FADD.FTZ R184, R157, R184 ;  /* 0x000000b89db87221 */ /* 0x000fe40000010000 */
[----:B------:R-:W-:Y:S01]  /*13ee0*/  HMMA.16816.F32.BF16 R16, R24, R42, R16 ;  /* 0x0000002a1810723c */ /* 0x000fe20000041810 */
[----:B------:R-:W-:Y:S03]  /*13ef0*/  LDSM.16.MT88.4 R40, [R150+0x6400] ;  /* 0x006400009628783b */ /* 0x000fe60000004200 */
[----:B------:R-:W-:Y:S01]  /*13f00*/  FADD.FTZ R158, R156, R158 ;  /* 0x0000009e9c9e7221 */ /* 0x000fe20000010000 */
[----:B------:R-:W4:Y:S01]  /*13f10*/  MUFU.EX2 R118, R118 ;  /* 0x0000007600767308 */ /* 0x000f220000000800 */
[----:B------:R-:W-:Y:S01]  /*13f20*/  FADD.FTZ R149, R149, R184 ;  /* 0x000000b895957221 */ /* 0x000fe20000010000 */
[----:B--2---:R-:W-:Y:S01]  /*13f30*/  F2FP.BF16.PACK_AB R24, R130, R131 ;  /* 0x000000838218723e */ /* 0x004fe200000010ff */
[----:B------:R-:W-:Y:S01]  /*13f40*/  FADD.FTZ R148, R148, R158 ;  /* 0x0000009e94947221 */ /* 0x000fe20000010000 */
[----:B-----5:R-:W-:Y:S03]  /*13f50*/  F2FP.BF16.PACK_AB R25, R128, R129 ;  /* 0x000000818019723e */ /* 0x020fe600000010ff */
[----:B-1----:R-:W-:Y:S01]  /*13f60*/  F2FP.BF16.PACK_AB R26, R123, R127 ;  /* 0x0000007f7b1a723e */ /* 0x002fe200000010ff */
[----:B------:R-:W-:Y:S01]  /*13f70*/  FADD.FTZ R149, R131, R149 ;  /* 0x0000009583957221 */ /* 0x000fe20000010000 */
[----:B------:R-:W-:Y:S01]  /*13f80*/  F2FP.BF16.PACK_AB R27, R122, R125 ;  /* 0x0000007d7a1b723e */ /* 0x000fe200000010ff */
[----:B------:R-:W1:Y:S01]  /*13f90*/  MUFU.EX2 R117, R117 ;  /* 0x0000007500757308 */ /* 0x000e620000000800 */
[----:B------:R-:W-:Y:S02]  /*13fa0*/  FADD.FTZ R148, R129, R148 ;  /* 0x0000009481947221 */ /* 0x000fe40000010000 */
[----:B------:R-:W-:Y:S01]  /*13fb0*/  FADD.FTZ R130, R130, R149 ;  /* 0x0000009582827221 */ /* 0x000fe20000010000 */
[----:B------:R-:W-:Y:S01]  /*13fc0*/  MOV R149, R2 ;  /* 0x0000000200957202 */ /* 0x000fe20000000f00 */
[----:B------:R-:W-:Y:S01]  /*13fd0*/  FADD.FTZ R128, R128, R148 ;  /* 0x0000009480807221 */ /* 0x000fe20000010000 */
[C---:B---3--:R-:W-:Y:S03]  /*13fe0*/  HMMA.16816.F32.BF16 R4, R24.reuse, R32, R4 ;  /* 0x000000201804723c */ /* 0x048fe60000041804 */
[----:B------:R-:W-:Y:S01]  /*13ff0*/  FADD.FTZ R130, R127, R130 ;  /* 0x000000827f827221 */ /* 0x000fe20000010000 */
[----:B------:R-:W-:Y:S01]  /*14000*/  MUFU.EX2 R115, R115 ;  /* 0x0000007300737308 */ /* 0x000fe20000000800 */
[----:B------:R-:W-:Y:S01]  /*14010*/  FADD.FTZ R128, R125, R128 ;  /* 0x000000807d807221 */ /* 0x000fe20000010000 */
[----:B------:R-:W-:Y:S01]  /*14020*/  MOV R148, R0 ;  /* 0x0000000000947202 */ /* 0x000fe20000000f00 */
[----:B------:R-:W-:Y:S01]  /*14030*/  FADD.FTZ R123, R123, R130 ;  /* 0x000000827b7b7221 */ /* 0x000fe20000010000 */
[C---:B------:R-:W-:Y:S01]  /*14040*/  HMMA.16816.F32.BF16 R8, R24.reuse, R34, R8 ;  /* 0x000000221808723c */ /* 0x040fe20000041808 */
[----:B------:R-:W2:Y:S03]  /*14050*/  LDSM.16.MT88.4 R32, [R150+0x6000] ;  /* 0x006000009620783b */ /* 0x000ea60000004200 */
[----:B------:R-:W-:Y:S02]  /*14060*/  FADD.FTZ R122, R122, R128 ;  /* 0x000000807a7a7221 */ /* 0x000fe40000010000 */
[----:B------:R-:W3:Y:S01]  /*14070*/  MUFU.EX2 R113, R113 ;  /* 0x0000007100717308 */ /* 0x000ee20000000800 */
[----:B----4-:R-:W-:Y:S01]  /*14080*/  FADD.FTZ R123, R120, R123 ;  /* 0x0000007b787b7221 */ /* 0x010fe20000010000 */
[C---:B------:R-:W-:Y:S04]  /*14090*/  HMMA.16816.F32.BF16 R12, R24.reuse, R28, R12 ;  /* 0x0000001c180c723c */ /* 0x040fe8000004180c */
[----:B------:R-:W-:Y:S02]  /*140a0*/  FADD.FTZ R122, R118, R122 ;  /* 0x0000007a767a7221 */ /* 0x000fe40000010000 */
[--C-:B------:R-:W-:Y:S02]  /*140b0*/  FFMA.FTZ R70, R70, c[0x0][0x23c], -R51.reuse ;  /* 0x00008f0046467a23 */ /* 0x100fe40000010833 */
[----:B------:R-:W4:Y:S01]  /*140c0*/  MUFU.EX2 R110, R110 ;  /* 0x0000006e006e7308 */ /* 0x000f220000000800 */
[----:B------:R-:W-:Y:S01]  /*140d0*/  HMMA.16816.F32.BF16 R16, R24, R30, R16 ;  /* 0x0000001e1810723c */ /* 0x000fe20000041810 */
[----:B------:R-:W5:Y:S02]  /*140e0*/  LDSM.16.MT88.4 R28, [R151+0x6400] ;  /* 0x00640000971c783b */ /* 0x000f640000004200 */
[----:B------:R-:W-:Y:S02]  /*140f0*/  FFMA.FTZ R64, R64, c[0x0][0x23c], -R51 ;  /* 0x00008f0040407a23 */ /* 0x000fe40000010833 */
[----:B------:R-:W-:Y:S02]  /*14100*/  FFMA.FTZ R61, R61, c[0x0][0x23c], -R46 ;  /* 0x00008f003d3d7a23 */ /* 0x000fe4000001082e */
[C---:B------:R-:W-:Y:S01]  /*14110*/  F2FP.BF16.PACK_AB R24, R119.reuse, R120 ;  /* 0x000000787718723e */ /* 0x040fe200000010ff */
[----:B------:R-:W-:Y:S01]  /*14120*/  FADD.FTZ R119, R119, R123 ;  /* 0x0000007b77777221 */ /* 0x000fe20000010000 */
[----:B------:R-:W2:Y:S03]  /*14130*/  MUFU.EX2 R104, R104 ;  /* 0x0000006800687308 */ /* 0x000ea60000000800 */
[C---:B-1----:R-:W-:Y:S01]  /*14140*/  F2FP.BF16.PACK_AB R25, R117.reuse, R118 ;  /* 0x000000767519723e */ /* 0x042fe200000010ff */
[----:B------:R-:W-:Y:S01]  /*14150*/  FADD.FTZ R117, R117, R122 ;  /* 0x0000007a75757221 */ /* 0x000fe20000010000 */
[----:B---3--:R-:W-:Y:S01]  /*14160*/  F2FP.BF16.PACK_AB R26, R113, R115 ;  /* 0x00000073711a723e */ /* 0x008fe200000010ff */
[----:B------:R-:W-:Y:S02]  /*14170*/  FADD.FTZ R119, R115, R119 ;  /* 0x0000007773777221 */ /* 0x000fe40000010000 */
[--C-:B------:R-:W-:Y:S02]  /*14180*/  FFMA.FTZ R57, R57, c[0x0][0x23c], -R46.reuse ;  /* 0x00008f0039397a23 */ /* 0x100fe4000001082e */
[----:B------:R-:W1:Y:S01]  /*14190*/  MUFU.EX2 R106, R106 ;  /* 0x0000006a006a7308 */ /* 0x000e620000000800 */
[----:B------:R-:W-:Y:S02]  /*141a0*/  FADD.FTZ R113, R113, R119 ;  /* 0x0000007771717221 */ /* 0x000fe40000010000 */
[----:B------:R-:W-:Y:S02]  /*141b0*/  FFMA.FTZ R56, R56, c[0x0][0x23c], -R51 ;  /* 0x00008f0038387a23 */ /* 0x000fe40000010833 */
[----:B----4-:R-:W-:Y:S02]  /*141c0*/  FADD.FTZ R117, R110, R117 ;  /* 0x000000756e757221 */ /* 0x010fe40000010000 */
[--C-:B------:R-:W-:Y:S02]  /*141d0*/  FFMA.FTZ R55, R55, c[0x0][0x23c], -R51.reuse ;  /* 0x00008f0037377a23 */ /* 0x100fe40000010833 */
[--C-:B------:R-:W-:Y:S01]  /*141e0*/  FFMA.FTZ R54, R54, c[0x0][0x23c], -R46.reuse ;  /* 0x00008f0036367a23 */ /* 0x100fe2000001082e */
[----:B------:R-:W3:Y:S01]  /*141f0*/  MUFU.EX2 R105, R105 ;  /* 0x0000006900697308 */ /* 0x000ee20000000800 */
[--C-:B------:R-:W-:Y:S02]  /*14200*/  FFMA.FTZ R53, R53, c[0x0][0x23c], -R46.reuse ;  /* 0x00008f0035357a23 */ /* 0x100fe4000001082e */
[----:B------:R-:W-:Y:S01]  /*14210*/  FFMA.FTZ R50, R50, c[0x0][0x23c], -R51 ;  /* 0x00008f0032327a23 */ /* 0x000fe20000010833 */
[C---:B--2---:R-:W-:Y:S01]  /*14220*/  F2FP.BF16.PACK_AB R27, R104.reuse, R110 ;  /* 0x0000006e681b723e */ /* 0x044fe200000010ff */
[----:B------:R-:W-:Y:S02]  /*14230*/  FADD.FTZ R117, R104, R117 ;  /* 0x0000007568757221 */ /* 0x000fe40000010000 */
[----:B------:R-:W-:Y:S02]  /*14240*/  FFMA.FTZ R52, R52, c[0x0][0x23c], -R51 ;  /* 0x00008f0034347a23 */ /* 0x000fe40000010833 */
[--C-:B------:R-:W-:Y:S01]  /*14250*/  FFMA.FTZ R49, R49, c[0x0][0x23c], -R46.reuse ;  /* 0x00008f0031317a23 */ /* 0x100fe2000001082e */
[----:B------:R-:W-:Y:S01]  /*14260*/  MUFU.EX2 R103, R103 ;  /* 0x0000006700677308 */ /* 0x000fe20000000800 */
[C---:B------:R-:W-:Y:S03]  /*14270*/  HMMA.16816.F32.BF16 R4, R24.reuse, R36, R4 ;  /* 0x000000241804723c */ /* 0x040fe60000041804 */
[----:B-1----:R-:W-:Y:S02]  /*14280*/  FADD.FTZ R113, R106, R113 ;  /* 0x000000716a717221 */ /* 0x002fe40000010000 */
[----:B------:R-:W-:Y:S03]  /*14290*/  FFMA.FTZ R48, R48, c[0x0][0x23c], -R46 ;  /* 0x00008f0030307a23 */ /* 0x000fe6000001082e */
[C---:B------:R-:W-:Y:S01]  /*142a0*/  HMMA.16816.F32.BF16 R8, R24.reuse, R38, R8 ;  /* 0x000000261808723c */ /* 0x040fe20000041808 */
[----:B------:R-:W1:Y:S01]  /*142b0*/  MUFU.EX2 R101, R101 ;  /* 0x0000006500657308 */ /* 0x000e620000000800 */
[----:B------:R-:W-:Y:S06]  /*142c0*/  LDSM.16.MT88.4 R36, [R151+0x6c00] ;  /* 0x006c00009724783b */ /* 0x000fec0000004200 */
[C---:B------:R-:W-:Y:S03]  /*142d0*/  HMMA.16816.F32.BF16 R12, R24.reuse, R32, R12 ;  /* 0x00000020180c723c */ /* 0x040fe6000004180c */
[----:B------:R-:W2:Y:S05]  /*142e0*/  MUFU.EX2 R100, R100 ;  /* 0x0000006400647308 */ /* 0x000eaa0000000800 */
[----:B------:R-:W-:Y:S01]  /*142f0*/  HMMA.16816.F32.BF16 R16, R24, R34, R16 ;  /* 0x000000221810723c */ /* 0x000fe20000041810 */
[----:B------:R-:W4:Y:S04]  /*14300*/  LDSM.16.MT88.4 R32, [R151+0x6800] ;  /* 0x006800009720783b */ /* 0x000f280000004200 */
[----:B------:R-:W5:Y:S02]  /*14310*/  MUFU.EX2 R96, R96 ;  /* 0x0000006000607308 */ /* 0x000f640000000800 */
[C---:B---3--:R-:W-:Y:S01]  /*14320*/  F2FP.BF16.PACK_AB R24, R105.reuse, R106 ;  /* 0x0000006a6918723e */ /* 0x048fe200000010ff */
[----:B------:R-:W-:Y:S01]  /*14330*/  FADD.FTZ R105, R105, R113 ;  /* 0x0000007169697221 */ /* 0x000fe20000010000 */
[----:B-1----:R-:W-:Y:S03]  /*14340*/  F2FP.BF16.PACK_AB R25, R101, R103 ;  /* 0x000000676519723e */ /* 0x002fe600000010ff */
[----:B------:R-:W-:Y:S03]  /*14350*/  FADD.FTZ R103, R103, R117 ;  /* 0x0000007567677221 */ /* 0x000fe60000010000 */
[----:B------:R-:W-:Y:S01]  /*14360*/  MUFU.EX2 R99, R99 ;  /* 0x0000006300637308 */ /* 0x000fe20000000800 */
[----:B------:R-:W-:Y:S02]  /*14370*/  FADD.FTZ R103, R101, R103 ;  /* 0x0000006765677221 */ /* 0x000fe40000010000 */
[----:B--2---:R-:W-:Y:S07]  /*14380*/  FADD.FTZ R105, R100, R105 ;  /* 0x0000006964697221 */ /* 0x004fee0000010000 */
[----:B------:R-:W1:Y:S01]  /*14390*/  MUFU.EX2 R93, R93 ;  /* 0x0000005d005d7308 */ /* 0x000e620000000800 */
[C---:B-----5:R-:W-:Y:S01]  /*143a0*/  F2FP.BF16.PACK_AB R26, R96.reuse, R100 ;  /* 0x00000064601a723e */ /* 0x060fe200000010ff */
[----:B------:R-:W-:Y:S08]  /*143b0*/  FADD.FTZ R105, R96, R105 ;  /* 0x0000006960697221 */ /* 0x000ff00000010000 */
[----:B------:R-:W-:Y:S10]  /*143c0*/  MUFU.EX2 R95, R95 ;  /* 0x0000005f005f7308 */ /* 0x000ff40000000800 */
[----:B------:R-:W2:Y:S01]  /*143d0*/  MUFU.EX2 R88, R88 ;  /* 0x0000005800587308 */ /* 0x000ea20000000800 */
[----:B-1----:R-:W-:Y:S01]  /*143e0*/  F2FP.BF16.PACK_AB R27, R93, R99 ;  /* 0x000000635d1b723e */ /* 0x002fe200000010ff */
[----:B------:R-:W-:Y:S04]  /*143f0*/  FADD.FTZ R99, R99, R103 ;  /* 0x0000006763637221 */ /* 0x000fe80000010000 */
[----:B------:R-:W-:Y:S04]  /*14400*/  FADD.FTZ R99, R93, R99 ;  /* 0x000000635d637221 */ /* 0x000fe80000010000 */
[----:B------:R-:W-:Y:S01]  /*14410*/  MUFU.EX2 R92, R92 ;  /* 0x0000005c005c7308 */ /* 0x000fe20000000800 */
[C---:B------:R-:W-:Y:S08]  /*14420*/  HMMA.16816.F32.BF16 R4, R24.reuse, R28, R4 ;  /* 0x0000001c1804723c */ /* 0x040ff00000041804 */
[C---:B------:R-:W-:Y:S01]  /*14430*/  HMMA.16816.F32.BF16 R8, R24.reuse, R30, R8 ;  /* 0x0000001e1808723c */ /* 0x040fe20000041808 */
[----:B------:R-:W1:Y:S01]  /*14440*/  MUFU.EX2 R86, R86 ;  /* 0x0000005600567308 */ /* 0x000e620000000800 */
[----:B------:R-:W3:Y:S06]  /*14450*/  LDSM.16.MT88.4 R28, [R150+0x6800] ;  /* 0x00680000961c783b */ /* 0x000eec0000004200 */
[C---:B------:R-:W-:Y:S03]  /*14460*/  HMMA.16816.F32.BF16 R12, R24.reuse, R40, R12 ;  /* 0x00000028180c723c */ /* 0x040fe6000004180c */
[----:B------:R-:W-:Y:S05]  /*14470*/  MUFU.EX2 R84, R84 ;  /* 0x0000005400547308 */ /* 0x000fea0000000800 */
[----:B------:R-:W-:Y:S01]  /*14480*/  HMMA.16816.F32.BF16 R16, R24, R42, R16 ;  /* 0x0000002a1810723c */ /* 0x000fe20000041810 */
[----:B------:R-:W5:Y:S04]  /*14490*/  LDSM.16.MT88.4 R40, [R150+0x6c00] ;  /* 0x006c00009628783b */ /* 0x000f680000004200 */
[----:B------:R-:W3:Y:S02]  /*144a0*/  MUFU.EX2 R80, R80 ;  /* 0x0000005000507308 */ /* 0x000ee40000000800 */
[----:B--2---:R-:W-:Y:S01]  /*144b0*/  F2FP.BF16.PACK_AB R24, R88, R95 ;  /* 0x0000005f5818723e */ /* 0x004fe200000010ff */
[----:B------:R-:W-:Y:S01]  /*144c0*/  FADD.FTZ R95, R95, R105 ;  /* 0x000000695f5f7221 */ /* 0x000fe20000010000 */
[----:B-1----:R-:W-:Y:S03]  /*144d0*/  F2FP.BF16.PACK_AB R25, R86, R92 ;  /* 0x0000005c5619723e */ /* 0x002fe600000010ff */
[----:B------:R-:W-:Y:S02]  /*144e0*/  FADD.FTZ R92, R92, R99 ;  /* 0x000000635c5c7221 */ /* 0x000fe40000010000 */
[----:B------:R-:W-:Y:S01]  /*144f0*/  FADD.FTZ R95, R88, R95 ;  /* 0x0000005f585f7221 */ /* 0x000fe20000010000 */
[----:B------:R-:W-:Y:S01]  /*14500*/  MUFU.EX2 R83, R83 ;  /* 0x0000005300537308 */ /* 0x000fe20000000800 */
[----:B------:R-:W-:Y:S09]  /*14510*/  FADD.FTZ R92, R86, R92 ;  /* 0x0000005c565c7221 */ /* 0x000ff20000010000 */
[----:B------:R-:W1:Y:S01]  /*14520*/  MUFU.EX2 R78, R78 ;  /* 0x0000004e004e7308 */ /* 0x000e620000000800 */
[----:B---3--:R-:W-:Y:S01]  /*14530*/  F2FP.BF16.PACK_AB R26, R80, R84 ;  /* 0x00000054501a723e */ /* 0x008fe200000010ff */
[----:B------:R-:W-:Y:S04]  /*14540*/  FADD.FTZ R84, R84, R95 ;  /* 0x0000005f54547221 */ /* 0x000fe80000010000 */
[----:B------:R-:W-:Y:S04]  /*14550*/  FADD.FTZ R84, R80, R84 ;  /* 0x0000005450547221 */ /* 0x000fe80000010000 */
[----:B------:R-:W-:Y:S10]  /*14560*/  MUFU.EX2 R79, R79 ;  /* 0x0000004f004f7308 */ /* 0x000ff40000000800 */
[----:B------:R-:W-:Y:S01]  /*14570*/  MUFU.EX2 R76, R76 ;  /* 0x0000004c004c7308 */ /* 0x000fe20000000800 */
[C---:B-1----:R-:W-:Y:S01]  /*14580*/  F2FP.BF16.PACK_AB R27, R78.reuse, R83 ;  /* 0x000000534e1b723e */ /* 0x042fe200000010ff */
[----:B------:R-:W-:Y:S04]  /*14590*/  FADD.FTZ R83, R83, R92 ;  /* 0x0000005c53537221 */ /* 0x000fe80000010000 */
[----:B------:R-:W-:Y:S04]  /*145a0*/  FADD.FTZ R83, R78, R83 ;  /* 0x000000534e537221 */ /* 0x000fe80000010000 */
[----:B------:R-:W1:Y:S01]  /*145b0*/  MUFU.EX2 R75, R75 ;  /* 0x0000004b004b7308 */ /* 0x000e620000000800 */
[C---:B----4-:R-:W-:Y:S08]  /*145c0*/  HMMA.16816.F32.BF16 R4, R24.reuse, R32, R4 ;  /* 0x000000201804723c */ /* 0x050ff00000041804 */
[C---:B------:R-:W-:Y:S01]  /*145d0*/  HMMA.16816.F32.BF16 R8, R24.reuse, R34, R8 ;  /* 0x000000221808723c */ /* 0x040fe20000041808 */
[----:B------:R-:W2:Y:S01]  /*145e0*/  MUFU.EX2 R72, R72 ;  /* 0x0000004800487308 */ /* 0x000ea20000000800 */
[----:B------:R-:W-:Y:S06]  /*145f0*/  LDSM.16.MT88.4 R32, [R150+0x7000] ;  /* 0x007000009620783b */ /* 0x000fec0000004200 */
[C---:B------:R-:W-:Y:S03]  /*14600*/  HMMA.16816.F32.BF16 R12, R24.reuse, R28, R12 ;  /* 0x0000001c180c723c */ /* 0x040fe6000004180c */
[----:B------:R-:W-:Y:S01]  /*14610*/  MUFU.EX2 R73, R73 ;  /* 0x0000004900497308 */ /* 0x000fe20000000800 */
[----:B-1----:R-:W-:Y:S04]  /*14620*/  FADD.FTZ R83, R75, R83 ;  /* 0x000000534b537221 */ /* 0x002fe80000010000 */
[----:B------:R-:W-:Y:S01]  /*14630*/  HMMA.16816.F32.BF16 R16, R24, R30, R16 ;  /* 0x0000001e1810723c */ /* 0x000fe20000041810 */
[----:B------:R-:W1:Y:S04]  /*14640*/  LDSM.16.MT88.4 R28, [R151+0x7000] ;  /* 0x00700000971c783b */ /* 0x000e680000004200 */
[----:B------:R-:W3:Y:S02]  /*14650*/  MUFU.EX2 R69, R69 ;  /* 0x0000004500457308 */ /* 0x000ee40000000800 */
[----:B------:R-:W-:Y:S01]  /*14660*/  F2FP.BF16.PACK_AB R24, R76, R79 ;  /* 0x0000004f4c18723e */ /* 0x000fe200000010ff */
[----:B------:R-:W-:Y:S01]  /*14670*/  FADD.FTZ R79, R79, R84 ;  /* 0x000000544f4f7221 */ /* 0x000fe20000010000 */
[----:B--2---:R-:W-:Y:S03]  /*14680*/  F2FP.BF16.PACK_AB R25, R72, R75 ;  /* 0x0000004b4819723e */ /* 0x004fe600000010ff */
[----:B------:R-:W-:Y:S02]  /*14690*/  FADD.FTZ R79, R76, R79 ;  /* 0x0000004f4c4f7221 */ /* 0x000fe40000010000 */
[----:B------:R-:W-:Y:S01]  /*146a0*/  FADD.FTZ R72, R72, R83 ;  /* 0x0000005348487221 */ /* 0x000fe20000010000 */
[----:B------:R-:W2:Y:S10]  /*146b0*/  MUFU.EX2 R67, R67 ;  /* 0x0000004300437308 */ /* 0x000eb40000000800 */
[----:B------:R-:W4:Y:S01]  /*146c0*/  MUFU.EX2 R66, R66 ;  /* 0x0000004200427308 */ /* 0x000f220000000800 */
[----:B---3--:R-:W-:Y:S01]  /*146d0*/  F2FP.BF16.PACK_AB R26, R69, R73 ;  /* 0x00000049451a723e */ /* 0x008fe200000010ff */
[----:B------:R-:W-:Y:S04]  /*146e0*/  FADD.FTZ R73, R73, R79 ;  /* 0x0000004f49497221 */ /* 0x000fe80000010000 */
[----:B------:R-:W-:Y:S04]  /*146f0*/  FADD.FTZ R73, R69, R73 ;  /* 0x0000004945497221 */ /* 0x000fe80000010000 */
[----:B------:R-:W-:Y:S01]  /*14700*/  MUFU.EX2 R68, R68 ;  /* 0x0000004400447308 */ /* 0x000fe20000000800 */
[----:B--2---:R-:W-:Y:S09]  /*14710*/  FADD.FTZ R72, R67, R72 ;  /* 0x0000004843487221 */ /* 0x004ff20000010000 */
[----:B------:R-:W-:Y:S01]  /*14720*/  MUFU.EX2 R60, R60 ;  /* 0x0000003c003c7308 */ /* 0x000fe20000000800 */
[C---:B----4-:R-:W-:Y:S01]  /*14730*/  F2FP.BF16.PACK_AB R27, R66.reuse, R67 ;  /* 0x00000043421b723e */ /* 0x050fe200000010ff */
[----:B------:R-:W-:Y:S08]  /*14740*/  FADD.FTZ R66, R66, R72 ;  /* 0x0000004842427221 */ /* 0x000ff00000010000 */
[----:B------:R-:W2:Y:S01]  /*14750*/  MUFU.EX2 R62, R62 ;  /* 0x0000003e003e7308 */ /* 0x000ea20000000800 */
[C---:B------:R-:W-:Y:S08]  /*14760*/  HMMA.16816.F32.BF16 R4, R24.reuse, R36, R4 ;  /* 0x000000241804723c */ /* 0x040ff00000041804 */
[C---:B------:R-:W-:Y:S01]  /*14770*/  HMMA.16816.F32.BF16 R8, R24.reuse, R38, R8 ;  /* 0x000000261808723c */ /* 0x040fe20000041808 */
[----:B------:R-:W3:Y:S01]  /*14780*/  MUFU.EX2 R58, R58 ;  /* 0x0000003a003a7308 */ /* 0x000ee20000000800 */
[----:B------:R-:W4:Y:S06]  /*14790*/  LDSM.16.MT88.4 R36, [R151+0x7400] ;  /* 0x007400009724783b */ /* 0x000f2c0000004200 */
[C---:B-----5:R-:W-:Y:S03]  /*147a0*/  HMMA.16816.F32.BF16 R12, R24.reuse, R40, R12 ;  /* 0x00000028180c723c */ /* 0x060fe6000004180c */
[----:B------:R-:W5:Y:S04]  /*147b0*/  MUFU.EX2 R59, R59 ;  /* 0x0000003b003b7308 */ /* 0x000f680000000800 */
[--C-:B------:R-:W-:Y:S01]  /*147c0*/  FFMA.FTZ R41, R108, c[0x0][0x23c], -R51.reuse ;  /* 0x00008f006c297a23 */ /* 0x100fe20000010833 */
[----:B------:R-:W-:Y:S04]  /*147d0*/  HMMA.16816.F32.BF16 R16, R24, R42, R16 ;  /* 0x0000002a1810723c */ /* 0x000fe80000041810 */
[----:B------:R-:W-:Y:S01]  /*147e0*/  FFMA.FTZ R40, R102, c[0x0][0x23c], -R46 ;  /* 0x00008f0066287a23 */ /* 0x000fe2000001082e */
[----:B------:R-:W1:Y:S01]  /*147f0*/  MUFU.EX2 R63, R63 ;  /* 0x0000003f003f7308 */ /* 0x000e620000000800 */
[----:B--2---:R-:W-:Y:S01]  /*14800*/  FADD.FTZ R66, R62, R66 ;  /* 0x000000423e427221 */ /* 0x004fe20000010000 */
[----:B------:R-:W-:Y:S01]  /*14810*/  F2FP.BF16.PACK_AB R24, R60, R68 ;  /* 0x000000443c18723e */ /* 0x000fe200000010ff */
[----:B------:R-:W-:Y:S01]  /*14820*/  FFMA.FTZ R42, R98, c[0x0][0x23c], -R51 ;  /* 0x00008f00622a7a23 */ /* 0x000fe20000010833 */
[----:B---3--:R-:W-:Y:S03]  /*14830*/  F2FP.BF16.PACK_AB R25, R58, R62 ;  /* 0x0000003e3a19723e */ /* 0x008fe600000010ff */
[----:B------:R-:W-:Y:S02]  /*14840*/  FFMA.FTZ R43, R97, c[0x0][0x23c], -R46 ;  /* 0x00008f00612b7a23 */ /* 0x000fe4000001082e */
[----:B------:R-:W-:Y:S01]  /*14850*/  FADD.FTZ R68, R68, R73 ;  /* 0x0000004944447221 */ /* 0x000fe20000010000 */
[----:B------:R-:W2:Y:S01]  /*14860*/  MUFU.EX2 R65, R65 ;  /* 0x0000004100417308 */ /* 0x000ea20000000800 */
[----:B------:R-:W-:Y:S02]  /*14870*/  FADD.FTZ R58, R58, R66 ;  /* 0x000000423a3a7221 */ /* 0x000fe40000010000 */
[----:B------:R-:W-:Y:S04]  /*14880*/  FADD.FTZ R68, R60, R68 ;  /* 0x000000443c447221 */ /* 0x000fe80000010000 */
[----:B-----5:R-:W-:Y:S03]  /*14890*/  FADD.FTZ R68, R59, R68 ;  /* 0x000000443b447221 */ /* 0x020fe60000010000 */
[----:B------:R-:W3:Y:S01]  /*148a0*/  MUFU.EX2 R74, R74 ;  /* 0x0000004a004a7308 */ /* 0x000ee20000000800 */
[C---:B-1----:R-:W-:Y:S01]  /*148b0*/  F2FP.BF16.PACK_AB R26, R63.reuse, R59 ;  /* 0x0000003b3f1a723e */ /* 0x042fe200000010ff */
[----:B------:R-:W-:Y:S08]  /*148c0*/  FADD.FTZ R63, R63, R68 ;  /* 0x000000443f3f7221 */ /* 0x000ff00000010000 */
[----:B------:R-:W1:Y:S01]  /*148d0*/  MUFU.EX2 R81, R81 ;  /* 0x0000005100517308 */ /* 0x000e620000000800 */
[----:B--2---:R-:W-:Y:S09]  /*148e0*/  FADD.FTZ R58, R65, R58 ;  /* 0x0000003a413a7221 */ /* 0x004ff20000010000 */
[----:B------:R-:W-:Y:S01]  /*148f0*/  MUFU.EX2 R87, R87 ;  /* 0x0000005700577308 */ /* 0x000fe20000000800 */
[C---:B---3--:R-:W-:Y:S01]  /*14900*/  F2FP.BF16.PACK_AB R27, R74.reuse, R65 ;  /* 0x000000414a1b723e */ /* 0x048fe200000010ff */
[----:B------:R-:W-:Y:S02]  /*14910*/  FADD.FTZ R74, R74, R58 ;  /* 0x0000003a4a4a7221 */ /* 0x000fe40000010000 */
[--C-:B------:R-:W-:Y:S02]  /*14920*/  FFMA.FTZ R58, R23, c[0x0][0x23c], -R51.reuse ;  /* 0x00008f00173a7a23 */ /* 0x100fe40000010833 */
[----:B------:R-:W-:Y:S04]  /*14930*/  FFMA.FTZ R51, R47, c[0x0][0x23c], -R51 ;  /* 0x00008f002f337a23 */ /* 0x000fe80000010833 */
[----:B------:R-:W2:Y:S01]  /*14940*/  MUFU.EX2 R91, R91 ;  /* 0x0000005b005b7308 */ /* 0x000ea20000000800 */
[C---:B------:R-:W-:Y:S03]  /*14950*/  HMMA.16816.F32.BF16 R4, R24.reuse, R28, R4 ;  /* 0x0000001c1804723c */ /* 0x040fe60000041804 */
[----:B-1----:R-:W-:Y:S05]  /*14960*/  FADD.FTZ R63, R81, R63 ;  /* 0x0000003f513f7221 */ /* 0x002fea0000010000 */
[C---:B------:R-:W-:Y:S01]  /*14970*/  HMMA.16816.F32.BF16 R8, R24.reuse, R30, R8 ;  /* 0x0000001e1808723c */ /* 0x040fe20000041808 */
[----:B------:R-:W1:Y:S01]  /*14980*/  MUFU.EX2 R90, R90 ;  /* 0x0000005a005a7308 */ /* 0x000e620000000800 */
[----:B------:R-:W3:Y:S06]  /*14990*/  LDSM.16.MT88.4 R28, [R150+0x7400] ;  /* 0x00740000961c783b */ /* 0x000eec0000004200 */
[C---:B------:R-:W-:Y:S03]  /*149a0*/  HMMA.16816.F32.BF16 R12, R24.reuse, R32, R12 ;  /* 0x00000020180c723c */ /* 0x040fe6000004180c */
[----:B------:R-:W5:Y:S01]  /*149b0*/  MUFU.EX2 R94, R94 ;  /* 0x0000005e005e7308 */ /* 0x000f620000000800 */
[----:B--2---:R-:W-:Y:S04]  /*149c0*/  FADD.FTZ R74, R91, R74 ;  /* 0x0000004a5b4a7221 */ /* 0x004fe80000010000 */
[----:B------:R-:W-:Y:S01]  /*149d0*/  HMMA.16816.F32.BF16 R16, R24, R34, R16 ;  /* 0x000000221810723c */ /* 0x000fe20000041810 */
[----:B------:R-:W2:Y:S04]  /*149e0*/  LDSM.16.MT88.4 R32, [R151+0x7800] ;  /* 0x007800009720783b */ /* 0x000ea80000004200 */
[----:B------:R-:W3:Y:S02]  /*149f0*/  MUFU.EX2 R112, R112 ;  /* 0x0000007000707308 */ /* 0x000ee40000000800 */
[C---:B------:R-:W-:Y:S01]  /*14a00*/  F2FP.BF16.PACK_AB R24, R87.reuse, R81 ;  /* 0x000000515718723e */ /* 0x040fe200000010ff */
[----:B------:R-:W-:Y:S01]  /*14a10*/  FADD.FTZ R87, R87, R63 ;  /* 0x0000003f57577221 */ /* 0x000fe20000010000 */
[C---:B-1----:R-:W-:Y:S03]  /*14a20*/  F2FP.BF16.PACK_AB R25, R90.reuse, R91 ;  /* 0x0000005b5a19723e */ /* 0x042fe600000010ff */
[----:B------:R-:W-:Y:S03]  /*14a30*/  FADD.FTZ R74, R90, R74 ;  /* 0x0000004a5a4a7221 */ /* 0x000fe60000010000 */
[----:B------:R-:W-:Y:S01]  /*14a40*/  MUFU.EX2 R109, R109 ;  /* 0x0000006d006d7308 */ /* 0x000fe20000000800 */
[----:B-----5:R-:W-:Y:S09]  /*14a50*/  FADD.FTZ R87, R94, R87 ;  /* 0x000000575e577221 */ /* 0x020ff20000010000 */
[----:B------:R-:W1:Y:S01]  /*14a60*/  MUFU.EX2 R107, R107 ;  /* 0x0000006b006b7308 */ /* 0x000e620000000800 */
[C---:B---3--:R-:W-:Y:S01]  /*14a70*/  F2FP.BF16.PACK_AB R26, R112.reuse, R94 ;  /* 0x0000005e701a723e */ /* 0x048fe200000010ff */
[----:B------:R-:W-:Y:S08]  /*14a80*/  FADD.FTZ R112, R112, R87 ;  /* 0x0000005770707221 */ /* 0x000ff00000010000 */
[----:B------:R-:W3:Y:S10]  /*14a90*/  MUFU.EX2 R111, R111 ;  /* 0x0000006f006f7308 */ /* 0x000ef40000000800 */
[----:B------:R-:W5:Y:S01]  /*14aa0*/  MUFU.EX2 R114, R114 ;  /* 0x0000007200727308 */ /* 0x000f620000000800 */
[----:B-1----:R-:W-:Y:S01]  /*14ab0*/  F2FP.BF16.PACK_AB R27, R107, R109 ;  /* 0x0000006d6b1b723e */ /* 0x002fe200000010ff */
[----:B------:R-:W-:Y:S04]  /*14ac0*/  FADD.FTZ R109, R109, R74 ;  /* 0x0000004a6d6d7221 */ /* 0x000fe80000010000 */
[----:B------:R-:W-:Y:S04]  /*14ad0*/  FADD.FTZ R109, R107, R109 ;  /* 0x0000006d6b6d7221 */ /* 0x000fe80000010000 */
[----:B------:R-:W-:Y:S01]  /*14ae0*/  MUFU.EX2 R121, R121 ;  /* 0x0000007900797308 */ /* 0x000fe20000000800 */
[C---:B----4-:R-:W-:Y:S03]  /*14af0*/  HMMA.16816.F32.BF16 R4, R24.reuse, R36, R4 ;  /* 0x000000241804723c */ /* 0x050fe60000041804 */
[----:B---3--:R-:W-:Y:S05]  /*14b00*/  FADD.FTZ R112, R111, R112 ;  /* 0x000000706f707221 */ /* 0x008fea0000010000 */
[C---:B------:R-:W-:Y:S01]  /*14b10*/  HMMA.16816.F32.BF16 R8, R24.reuse, R38, R8 ;  /* 0x000000261808723c */ /* 0x040fe20000041808 */
[----:B------:R-:W1:Y:S01]  /*14b20*/  MUFU.EX2 R116, R116 ;  /* 0x0000007400747308 */ /* 0x000e620000000800 */
[----:B------:R-:W3:Y:S02]  /*14b30*/  LDSM.16.MT88.4 R36, [R150+0x7800] ;  /* 0x007800009624783b */ /* 0x000ee40000004200 */
[C---:B-----5:R-:W-:Y:S04]  /*14b40*/  FADD.FTZ R112, R114.reuse, R112 ;  /* 0x0000007072707221 */ /* 0x060fe80000010000 */
[C---:B------:R-:W-:Y:S03]  /*14b50*/  HMMA.16816.F32.BF16 R12, R24.reuse, R28, R12 ;  /* 0x0000001c180c723c */ /* 0x040fe6000004180c */
[----:B------:R-:W-:Y:S05]  /*14b60*/  MUFU.EX2 R124, R124 ;  /* 0x0000007c007c7308 */ /* 0x000fea0000000800 */
[----:B------:R-:W-:Y:S01]  /*14b70*/  HMMA.16816.F32.BF16 R16, R24, R30, R16 ;  /* 0x0000001e1810723c */ /* 0x000fe20000041810 */
[----:B------:R-:W4:Y:S04]  /*14b80*/  LDSM.16.MT88.4 R28, [R151+0x7c00] ;  /* 0x007c0000971c783b */ /* 0x000f280000004200 */
[----:B------:R-:W5:Y:S02]  /*14b90*/  MUFU.EX2 R126, R126 ;  /* 0x0000007e007e7308 */ /* 0x000f640000000800 */
[----:B------:R-:W-:Y:S02]  /*14ba0*/  F2FP.BF16.PACK_AB R24, R114, R111 ;  /* 0x0000006f7218723e */ /* 0x000fe400000010ff */
[C---:B-1----:R-:W-:Y:S03]  /*14bb0*/  F2FP.BF16.PACK_AB R25, R116.reuse, R121 ;  /* 0x000000797419723e */ /* 0x042fe600000010ff */
[----:B------:R-:W-:Y:S03]  /*14bc0*/  FADD.FTZ R121, R121, R109 ;  /* 0x0000006d79797221 */ /* 0x000fe60000010000 */
[----:B------:R-:W1:Y:S01]  /*14bd0*/  MUFU.EX2 R132, R132 ;  /* 0x0000008400847308 */ /* 0x000e620000000800 */
[----:B------:R-:W-:Y:S09]  /*14be0*/  FADD.FTZ R121, R116, R121 ;  /* 0x0000007974797221 */ /* 0x000ff20000010000 */
[----:B------:R-:W2:Y:S01]  /*14bf0*/  MUFU.EX2 R133, R133 ;  /* 0x0000008500857308 */ /* 0x000ea20000000800 */
[----:B-----5:R-:W-:Y:S01]  /*14c00*/  F2FP.BF16.PACK_AB R26, R126, R124 ;  /* 0x0000007c7e1a723e */ /* 0x020fe200000010ff */
        /* <DEDUP_REMOVED lines=8> */
[C---:B------:R-:W-:Y:S08]  /*14c90*/  HMMA.16816.F32.BF16 R4, R24.reuse, R32, R4 ;  /* 0x000000201804723c */ /* 0x040ff00000041804 */
[C---:B------:R-:W-:Y:S01]  /*14ca0*/  HMMA.16816.F32.BF16 R8, R24.reuse, R34, R8 ;  /* 0x000000221808723c */ /* 0x040fe20000041808 */
[----:B------:R-:W2:Y:S01]  /*14cb0*/  MUFU.EX2 R137, R137 ;  /* 0x0000008900897308 */ /* 0x000ea20000000800 */
        /* <DEDUP_REMOVED lines=13> */
[----:B------:R-:W1:Y:S01]  /*14d90*/  MUFU.EX2 R145, R145 ;  /* 0x0000009100917308 */ /* 0x000e620000000800 */
[C---:B---3--:R-:W-:Y:S01]  /*14da0*/  F2FP.BF16.PACK_AB R26, R139.reuse, R138 ;  /* 0x0000008a8b1a723e */ /* 0x048fe200000010ff */
[----:B------:R-:W-:Y:S04]  /*14db0*/  FADD.FTZ R138, R138, R134 ;  /* 0x000000868a8a7221 */ /* 0x000fe80000010000 */
[----:B------:R-:W-:Y:S04]  /*14dc0*/  FADD.FTZ R138, R139, R138 ;  /* 0x0000008a8b8a7221 */ /* 0x000fe80000010000 */
[----:B------:R-:W3:Y:S01]  /*14dd0*/  MUFU.EX2 R146, R146 ;  /* 0x0000009200927308 */ /* 0x000ee20000000800 */
[----:B--2---:R-:W-:Y:S09]  /*14de0*/  FADD.FTZ R137, R144, R137 ;  /* 0x0000008990897221 */ /* 0x004ff20000010000 */
[----:B------:R-:W2:Y:S01]  /*14df0*/  MUFU.EX2 R147, R147 ;  /* 0x0000009300937308 */ /* 0x000ea20000000800 */
[C---:B-1----:R-:W-:Y:S01]  /*14e00*/  F2FP.BF16.PACK_AB R27, R145.reuse, R144 ;  /* 0x00000090911b723e */ /* 0x042fe200000010ff */
[----:B------:R-:W-:Y:S08]  /*14e10*/  FADD.FTZ R137, R145, R137 ;  /* 0x0000008991897221 */ /* 0x000ff00000010000 */
[----:B------:R-:W-:Y:S01]  /*14e20*/  MUFU.EX2 R160, R160 ;  /* 0x000000a000a07308 */ /* 0x000fe20000000800 */
[C---:B----4-:R-:W-:Y:S03]  /*14e30*/  HMMA.16816.F32.BF16 R4, R24.reuse, R28, R4 ;  /* 0x0000001c1804723c */ /* 0x050fe60000041804 */
[----:B---3--:R-:W-:Y:S05]  /*14e40*/  FADD.FTZ R138, R146, R138 ;  /* 0x0000008a928a7221 */ /* 0x008fea0000010000 */
[C---:B------:R-:W-:Y:S01]  /*14e50*/  HMMA.16816.F32.BF16 R8, R24.reuse, R30, R8 ;  /* 0x0000001e1808723c */ /* 0x040fe20000041808 */
[----:B------:R-:W1:Y:S01]  /*14e60*/  MUFU.EX2 R155, R155 ;  /* 0x0000009b009b7308 */ /* 0x000e620000000800 */
[----:B------:R-:W3:Y:S06]  /*14e70*/  LDSM.16.MT88.4 R28, [R150+0x8000] ;  /* 0x00800000961c783b */ /* 0x000eec0000004200 */
[C---:B-----5:R-:W-:Y:S03]  /*14e80*/  HMMA.16816.F32.BF16 R12, R24.reuse, R32, R12 ;  /* 0x00000020180c723c */ /* 0x060fe6000004180c */
[----:B------:R-:W4:Y:S05]  /*14e90*/  MUFU.EX2 R153, R153 ;  /* 0x0000009900997308 */ /* 0x000f2a0000000800 */
[----:B------:R-:W-:Y:S01]  /*14ea0*/  HMMA.16816.F32.BF16 R16, R24, R34, R16 ;  /* 0x000000221810723c */ /* 0x000fe20000041810 */
[----:B------:R-:W5:Y:S04]  /*14eb0*/  LDSM.16.MT88.4 R32, [R151+0x8400] ;  /* 0x008400009720783b */ /* 0x000f680000004200 */
[----:B------:R-:W3:Y:S02]  /*14ec0*/  MUFU.EX2 R154, R154 ;  /* 0x0000009a009a7308 */ /* 0x000ee40000000800 */
[C---:B--2---:R-:W-:Y:S01]  /*14ed0*/  F2FP.BF16.PACK_AB R24, R147.reuse, R146 ;  /* 0x000000929318723e */ /* 0x044fe200000010ff */
[----:B------:R-:W-:Y:S01]  /*14ee0*/  FADD.FTZ R147, R147, R138 ;  /* 0x0000008a93937221 */ /* 0x000fe20000010000 */
[C---:B-1----:R-:W-:Y:S03]  /*14ef0*/  F2FP.BF16.PACK_AB R25, R155.reuse, R160 ;  /* 0x000000a09b19723e */ /* 0x042fe600000010ff */
[----:B------:R-:W-:Y:S03]  /*14f00*/  FADD.FTZ R160, R160, R137 ;  /* 0x00000089a0a07221 */ /* 0x000fe60000010000 */
[----:B------:R-:W-:Y:S01]  /*14f10*/  MUFU.EX2 R152, R152 ;  /* 0x0000009800987308 */ /* 0x000fe20000000800 */
[----:B------:R-:W-:Y:S02]  /*14f20*/  FADD.FTZ R160, R155, R160 ;  /* 0x000000a09ba07221 */ /* 0x000fe40000010000 */
[----:B----4-:R-:W-:Y:S07]  /*14f30*/  FADD.FTZ R147, R153, R147 ;  /* 0x0000009399937221 */ /* 0x010fee0000010000 */
[----:B------:R-:W1:Y:S01]  /*14f40*/  MUFU.EX2 R40, R40 ;  /* 0x0000002800287308 */ /* 0x000e620000000800 */
[C---:B---3--:R-:W-:Y:S01]  /*14f50*/  F2FP.BF16.PACK_AB R26, R154.reuse, R153 ;  /* 0x000000999a1a723e */ /* 0x048fe200000010ff */
        /* <DEDUP_REMOVED lines=14> */
[----:B------:R-:W4:Y:S04]  /*15040*/  LDSM.16.MT88.4 R28, [R151+0x8800] ;  /* 0x00880000971c783b */ /* 0x000f280000004200 */
[----:B------:R-:W3:Y:S02]  /*15050*/  MUFU.EX2 R82, R82 ;  /* 0x0000005200527308 */ /* 0x000ee40000000800 */
[C---:B--2---:R-:W-:Y:S01]  /*15060*/  F2FP.BF16.PACK_AB R24, R42.reuse, R41 ;  /* 0x000000292a18723e */ /* 0x044fe200000010ff */
        /* <DEDUP_REMOVED lines=12> */
[----:B------:R-:W1:Y:S01]  /*15130*/  MUFU.EX2 R64, R64 ;  /* 0x0000004000407308 */ /* 0x000e620000000800 */
[C---:B--2---:R-:W-:Y:S01]  /*15140*/  F2FP.BF16.PACK_AB R27, R71.reuse, R77 ;  /* 0x0000004d471b723e */ /* 0x044fe200000010ff */
[----:B------:R-:W-:Y:S08]  /*15150*/  FADD.FTZ R71, R71, R43 ;  /* 0x0000002b47477221 */ /* 0x000ff00000010000 */
[----:B------:R-:W-:Y:S01]  /*15160*/  MUFU.EX2 R61, R61 ;  /* 0x0000003d003d7308 */ /* 0x000fe20000000800 */
[C---:B-----5:R-:W-:Y:S08]  /*15170*/  HMMA.16816.F32.BF16 R4, R24.reuse, R32, R4 ;  /* 0x000000201804723c */ /* 0x060ff00000041804 */
[C---:B------:R-:W-:Y:S01]  /*15180*/  HMMA.16816.F32.BF16 R8, R24.reuse, R34, R8 ;  /* 0x000000221808723c */ /* 0x040fe20000041808 */
[----:B------:R-:W2:Y:S01]  /*15190*/  MUFU.EX2 R57, R57 ;  /* 0x0000003900397308 */ /* 0x000ea20000000800 */
[----:B------:R-:W3:Y:S06]  /*151a0*/  LDSM.16.MT88.4 R32, [R150+0x8800] ;  /* 0x008800009620783b */ /* 0x000eec0000004200 */
[C---:B------:R-:W-:Y:S03]  /*151b0*/  HMMA.16816.F32.BF16 R12, R24.reuse, R36, R12 ;  /* 0x00000024180c723c */ /* 0x040fe6000004180c */
[----:B------:R-:W-:Y:S04]  /*151c0*/  MUFU.EX2 R56, R56 ;  /* 0x0000003800387308 */ /* 0x000fe80000000800 */
[--C-:B------:R-:W-:Y:S01]  /*151d0*/  FFMA.FTZ R36, R20, c[0x0][0x23c], -R46.reuse ;  /* 0x00008f0014247a23 */ /* 0x100fe2000001082e */
[----:B------:R-:W-:Y:S01]  /*151e0*/  HMMA.16816.F32.BF16 R16, R24, R38, R16 ;  /* 0x000000261810723c */ /* 0x000fe20000041810 */
[----:B------:R-:W5:Y:S03]  /*151f0*/  LDSM.16.MT88.4 R24, [R150+0x8c00] ;  /* 0x008c00009618783b */ /* 0x000f660000004200 */
[----:B-1----:R-:W-:Y:S01]  /*15200*/  F2FP.BF16.PACK_AB R20, R64, R70 ;  /* 0x000000464014723e */ /* 0x002fe200000010ff */
[----:B------:R-:W1:Y:S01]  /*15210*/  MUFU.EX2 R55, R55 ;  /* 0x0000003700377308 */ /* 0x000e620000000800 */
[----:B------:R-:W-:Y:S01]  /*15220*/  FFMA.FTZ R46, R3, c[0x0][0x23c], -R46 ;  /* 0x00008f00032e7a23 */ /* 0x000fe2000001082e */
[----:B------:R-:W-:Y:S01]  /*15230*/  IADD3 R3, R170, -0x1, RZ ;  /* 0xffffffffaa037810 */ /* 0x000fe20007ffe0ff */
[----:B------:R-:W-:Y:S01]  /*15240*/  FADD.FTZ R70, R70, R85 ;  /* 0x0000005546467221 */ /* 0x000fe20000010000 */
[----:B--2---:R-:W-:Y:S03]  /*15250*/  F2FP.BF16.PACK_AB R21, R57, R61 ;  /* 0x0000003d3915723e */ /* 0x004fe600000010ff */
[----:B------:R-:W-:Y:S01]  /*15260*/  FADD.FTZ R71, R61, R71 ;  /* 0x000000473d477221 */ /* 0x000fe20000010000 */
[----:B------:R-:W-:Y:S01]  /*15270*/  MOV R170, R3 ;  /* 0x0000000300aa7202 */ /* 0x000fe20000000f00 */
[----:B------:R-:W-:Y:S01]  /*15280*/  FADD.FTZ R70, R64, R70 ;  /* 0x0000004640467221 */ /* 0x000fe20000010000 */
[----:B------:R-:W2:Y:S01]  /*15290*/  MUFU.EX2 R54, R54 ;  /* 0x0000003600367308 */ /* 0x000ea20000000800 */
[----:B------:R-:W-:Y:S09]  /*152a0*/  FADD.FTZ R57, R57, R71 ;  /* 0x0000004739397221 */ /* 0x000ff20000010000 */
[----:B------:R-:W3:Y:S01]  /*152b0*/  MUFU.EX2 R53, R53 ;  /* 0x0000003500357308 */ /* 0x000ee20000000800 */
[C---:B-1----:R-:W-:Y:S01]  /*152c0*/  F2FP.BF16.PACK_AB R22, R55.reuse, R56 ;  /* 0x000000383716723e */ /* 0x042fe200000010ff */
[----:B------:R-:W-:Y:S04]  /*152d0*/  FADD.FTZ R56, R56, R70 ;  /* 0x0000004638387221 */ /* 0x000fe80000010000 */
[----:B------:R-:W-:Y:S04]  /*152e0*/  FADD.FTZ R56, R55, R56 ;  /* 0x0000003837387221 */ /* 0x000fe80000010000 */
[----:B------:R-:W-:Y:S01]  /*152f0*/  MUFU.EX2 R50, R50 ;  /* 0x0000003200327308 */ /* 0x000fe20000000800 */
[----:B--2---:R-:W-:Y:S09]  /*15300*/  FADD.FTZ R57, R54, R57 ;  /* 0x0000003936397221 */ /* 0x004ff20000010000 */
[----:B------:R-:W1:Y:S01]  /*15310*/  MUFU.EX2 R52, R52 ;  /* 0x0000003400347308 */ /* 0x000e620000000800 */
[C---:B---3--:R-:W-:Y:S01]  /*15320*/  F2FP.BF16.PACK_AB R23, R53.reuse, R54 ;  /* 0x000000363517723e */ /* 0x048fe200000010ff */
[----:B------:R-:W-:Y:S08]  /*15330*/  FADD.FTZ R53, R53, R57 ;  /* 0x0000003935357221 */ /* 0x000ff00000010000 */
[----:B------:R-:W2:Y:S01]  /*15340*/  MUFU.EX2 R49, R49 ;  /* 0x0000003100317308 */ /* 0x000ea20000000800 */
[C---:B----4-:R-:W-:Y:S08]  /*15350*/  HMMA.16816.F32.BF16 R4, R20.reuse, R28, R4 ;  /* 0x0000001c1404723c */ /* 0x050ff00000041804 */
[C---:B------:R-:W-:Y:S01]  /*15360*/  HMMA.16816.F32.BF16 R8, R20.reuse, R30, R8 ;  /* 0x0000001e1408723c */ /* 0x040fe20000041808 */
[----:B------:R-:W3:Y:S03]  /*15370*/  MUFU.EX2 R48, R48 ;  /* 0x0000003000307308 */ /* 0x000ee60000000800 */
[----:B-1----:R-:W-:Y:S01]  /*15380*/  F2FP.BF16.PACK_AB R132, R52, R50 ;  /* 0x000000323484723e */ /* 0x002fe200000010ff */
[----:B------:R-:W-:Y:S03]  /*15390*/  FADD.FTZ R50, R50, R56 ;  /* 0x0000003832327221 */ /* 0x000fe60000010000 */
[C---:B------:R-:W-:Y:S03]  /*153a0*/  HMMA.16816.F32.BF16 R12, R20.reuse, R32, R12 ;  /* 0x00000020140c723c */ /* 0x040fe6000004180c */
[----:B------:R-:W1:Y:S01]  /*153b0*/  MUFU.EX2 R58, R58 ;  /* 0x0000003a003a7308 */ /* 0x000e620000000800 */
[----:B------:R-:W-:Y:S02]  /*153c0*/  FADD.FTZ R50, R52, R50 ;  /* 0x0000003234327221 */ /* 0x000fe40000010000 */
[----:B--2---:R-:W-:Y:S02]  /*153d0*/  FADD.FTZ R53, R49, R53 ;  /* 0x0000003531357221 */ /* 0x004fe40000010000 */
[----:B------:R-:W-:Y:S05]  /*153e0*/  HMMA.16816.F32.BF16 R16, R20, R34, R16 ;  /* 0x000000221410723c */ /* 0x000fea0000041810 */
[----:B------:R-:W2:Y:S01]  /*153f0*/  MUFU.EX2 R51, R51 ;  /* 0x0000003300337308 */ /* 0x000ea20000000800 */
[C---:B---3--:R-:W-:Y:S01]  /*15400*/  F2FP.BF16.PACK_AB R133, R48.reuse, R49 ;  /* 0x000000313085723e */ /* 0x048fe200000010ff */
        /* <DEDUP_REMOVED lines=14> */
.L_x_798:
        /* <DEDUP_REMOVED lines=131> */
.L_x_804:
[----:B------:R-:W-:Y:S05]  /*15d20*/  BSYNC B0 ;  /* 0x0000000000007941 */ /* 0x000fea0003800000 */
.L_x_803:
        /* <DEDUP_REMOVED lines=26> */
.L_x_806:
[----:B------:R-:W-:Y:S05]  /*15ed0*/  BSYNC B0 ;  /* 0x0000000000007941 */ /* 0x000fea0003800000 */
.L_x_805:
        /* <DEDUP_REMOVED lines=16> */
.L_x_807:
        /* <DEDUP_REMOVED lines=10> */
.L_x_5191:


//--------------------- .text._ZN5flash24flash_fwd_splitkv_kernelI23Flash_fwd_kernel_traitsILi32ELi64ELi256ELi4ELb0ELb0EN7cutlass10bfloat16_tE19Flash_kernel_traitsILi32ELi64ELi256ELi4ES3_EELb1ELb0ELb0ELb0ELb0ELb0ELb0ELb1EEEvNS_16Flash_fwd_paramsE --------------------------
	.section	.text._ZN5flash24flash_fwd_splitkv_kernelI23Flash_fwd_kernel_traitsILi32ELi64ELi256ELi4ELb0ELb0EN7cutlass10bfloat16_tE19Flash_kernel_traitsILi32ELi64ELi256ELi4ES3_EELb1ELb0ELb0ELb0ELb0ELb0ELb0ELb1EEEvNS_16Flash_fwd_paramsE,"ax",@progbits
	.sectioninfo	@"SHI_REGISTERS=255"
	.align	128
        .global         _ZN5flash24flash_fwd_splitkv_kernelI23Flash_fwd_kernel_traitsILi32ELi64ELi256ELi4ELb0ELb0EN7cutlass10bfloat16_tE19Flash_kernel_traitsILi32ELi64ELi256ELi4ES3_EELb1ELb0ELb0ELb0ELb0ELb0ELb0ELb1EEEvNS_16Flash_fwd_paramsE
        .type           _ZN5flash24flash_fwd_splitkv_kernelI23Flash_fwd_kernel_traitsILi32ELi64ELi256ELi4ELb0ELb0EN7cutlass10bfloat16_tE19Flash_kernel_traitsILi32ELi64ELi256ELi4ES3_EELb1ELb0ELb0ELb0ELb0ELb0ELb0ELb1EEEvNS_16Flash_fwd_paramsE,@function
        .size           _ZN5flash24flash_fwd_splitkv_kernelI23Flash_fwd_kernel_traitsILi32ELi64ELi256ELi4ELb0ELb0EN7cutlass10bfloat16_tE19Flash_kernel_traitsILi32ELi64ELi256ELi4ES3_EELb1ELb0ELb0ELb0ELb0ELb0ELb0ELb1EEEvNS_16Flash_fwd_paramsE,(.L_x_5192 - _ZN5flash24flash_fwd_splitkv_kernelI23Flash_fwd_kernel_traitsILi32ELi64ELi256ELi4ELb0ELb0EN7cutlass10bfloat16_tE19Flash_kernel_traitsILi32ELi64ELi256ELi4ES3_EELb1ELb0ELb0ELb0ELb0ELb0ELb0ELb1EEEvNS_16Flash_fwd_paramsE)
        .other          _ZN5flash24flash_fwd_splitkv_kernelI23Flash_fwd_kernel_traitsILi32ELi64ELi256ELi4ELb0ELb0EN7cutlass10bfloat16_tE19Flash_kernel_traitsILi32ELi64ELi256ELi4ES3_EELb1ELb0ELb0ELb0ELb0ELb0ELb0ELb1EEEvNS_16Flash_fwd_paramsE,@"STO_CUDA_ENTRY STV_DEFAULT"
_ZN5flash24flash_fwd_splitkv_kernelI23Flash_fwd_kernel_traitsILi32ELi64ELi256ELi4ELb0ELb0EN7cutlass10bfloat16_tE19Flash_kernel_traitsILi32ELi64ELi256ELi4ES3_EELb1ELb0ELb0ELb0ELb0ELb0ELb0ELb1EEEvNS_16Flash_fwd_paramsE:
.text._ZN5flash24flash_fwd_splitkv_kernelI23Flash_fwd_kernel_traitsILi32ELi64ELi256ELi4ELb0ELb0EN7cutlass10bfloat16_tE19Flash_kernel_traitsILi32ELi64ELi256ELi4ES3_EELb1ELb0ELb0ELb0ELb0ELb0ELb0ELb1EEEvNS_16Flash_fwd_paramsE:
[----:B------:R-:W-:Y:S02]  /*0000*/  MOV R1, c[0x0][0x28] ;  /* 0x00000a0000017a02 */ /* 0x000fe40000000f00 */
[----:B------:R-:W1:Y:S01]  /*0010*/  S2R R17, SR_CTAID.Y ;  /* 0x0000000000117919 */ /* 0x000e620000002600 */
[----:B------:R-:W-:Y:S01]  /*0020*/  ISETP.NE.U32.AND P0, PT, RZ, c[0x0][0x240], PT ;  /* 0x00009000ff007a0c */ /* 0x000fe20003f05070 */
[----:B------:R-:W-:Y:S01]  /*0030*/  IMAD.MOV.U32 R0, RZ, RZ, 0x4 ;  /* 0x00000004ff007424 */ /* 0x000fe200078e00ff */
[----:B------:R-:W-:Y:S01]  /*0040*/  ISETP.NE.U32.AND P2, PT, RZ, c[0x0][0x250], PT ;  /* 0x00009400ff007a0c */ /* 0x000fe20003f45070 */
[----:B------:R-:W-:Y:S01]  /*0050*/  IMAD.MOV.U32 R230, RZ, RZ, -0x1 ;  /* 0xffffffffffe67424 */ /* 0x000fe200078e00ff */
[----:B------:R-:W-:Y:S01]  /*0060*/  ISETP.NE.AND.EX P0, PT, RZ, c[0x0][0x244], PT, P0 ;  /* 0x00009100ff007a0c */ /* 0x000fe20003f05300 */
[----:B------:R-:W-:Y:S01]  /*0070*/  ULDC.64 UR6, c[0x0][0x118] ;  /* 0x0000460000067ab9 */ /* 0x000fe20000000a00 */
[----:B------:R-:W-:Y:S01]  /*0080*/  ISETP.NE.AND.EX P4, PT, RZ, c[0x0][0x254], PT, P2 ;  /* 0x00009500ff007a0c */ /* 0x000fe20003f85320 */
[----:B------:R-:W-:Y:S01]  /*0090*/  IMAD.MOV.U32 R3, RZ, RZ, RZ ;  /* 0x000000ffff037224 */ /* 0x000fe200078e00ff */
[----:B------:R-:W2:Y:S01]  /*00a0*/  LDC.U8 R2, c[0x0][0x312] ;  /* 0x0000c480ff027b82 */ /* 0x000ea20000000000 */
[----:B------:R-:W-:Y:S01]  /*00b0*/  ISETP.EQ.U32.AND P3, PT, RZ, c[0x0][0x248], PT ;  /* 0x00009200ff007a0c */ /* 0x000fe20003f62070 */
[----:B-1----:R-:W-:-:S04]  /*00c0*/  IMAD.WIDE R4, R17, R0, c[0x0][0x240] ;  /* 0x0000900011047625 */ /* 0x002fc800078e0200 */
[----:B------:R-:W-:-:S03]  /*00d0*/  IMAD.WIDE R146, R17, R0, c[0x0][0x250] ;  /* 0x0000940011927625 */ /* 0x000fc600078e0200 */
[----:B------:R1:W3:Y:S04]  /*00e0*/  @P0 LDG.E R230, [R4.64] ;  /* 0x0000000604e60981 */ /* 0x0002e8000c1e1900 */
[----:B------:R1:W3:Y:S01]  /*00f0*/  @P0 LDG.E R229, [R4.64+0x4] ;  /* 0x0000040604e50981 */ /* 0x0002e2000c1e1900 */
[----:B--2---:R-:W-:-:S03]  /*0100*/  ISETP.NE.AND P1, PT, R2, RZ, PT ;  /* 0x000000ff0200720c */ /* 0x004fc60003f25270 */
[----:B------:R2:W5:Y:S01]  /*0110*/  @P4 LDG.E R3, [R146.64] ;  /* 0x0000000692034981 */ /* 0x000562000c1e1900 */
[----:B------:R-:W-:Y:S01]  /*0120*/  ISETP.EQ.OR.EX P2, PT, RZ, c[0x0][0x24c], !P1, P3 ;  /* 0x00009300ff007a0c */ /* 0x000fe20004f42730 */
[----:B------:R-:W-:Y:S02]  /*0130*/  IMAD.MOV.U32 R10, RZ, RZ, -0x1 ;  /* 0xffffffffff0a7424 */ /* 0x000fe400078e00ff */
[----:B------:R-:W-:Y:S01]  /*0140*/  IMAD.WIDE R8, R17, R0, c[0x0][0x248] ;  /* 0x0000920011087625 */ /* 0x000fe200078e0200 */
[----:B------:R-:W4:Y:S04]  /*0150*/  S2R R19, SR_CTAID.X ;  /* 0x0000000000137919 */ /* 0x000f280000002500 */
[----:B------:R-:W2:Y:S04]  /*0160*/  S2R R144, SR_CTAID.Z ;  /* 0x0000000000907919 */ /* 0x000ea80000002700 */
[----:B------:R-:W2:Y:S04]  /*0170*/  S2R R64, SR_TID.X ;  /* 0x0000000000407919 */ /* 0x000ea80000002100 */
[----:B------:R2:W5:Y:S01]  /*0180*/  @!P2 LDG.E R10, [R8.64] ;  /* 0x00000006080aa981 */ /* 0x000562000c1e1900 */
[----:B------:R-:W-:-:S04]  /*0190*/  ISETP.NE.U32.AND P2, PT, RZ, c[0x0][0x248], PT ;  /* 0x00009200ff007a0c */ /* 0x000fc80003f45070 */
[----:B------:R-:W-:Y:S01]  /*01a0*/  ISETP.NE.AND.EX P2, PT, RZ, c[0x0][0x24c], PT, P2 ;  /* 0x00009300ff007a0c */ /* 0x000fe20003f45320 */
[--C-:B-1----:R-:W-:Y:S01]  /*01b0*/  IMAD.MOV.U32 R5, RZ, RZ, R17.reuse ;  /* 0x000000ffff057224 */ /* 0x102fe200078e0011 */
[----:B------:R-:W-:Y:S01]  /*01c0*/  SHF.R.S32.HI R4, RZ, 0x1f, R17 ;  /* 0x0000001fff047819 */ /* 0x000fe20000011411 */
[----:B---3--:R-:W-:Y:S02]  /*01d0*/  @P0 IMAD.IADD R229, R229, 0x1, -R230 ;  /* 0x00000001e5e50824 */ /* 0x008fe400078e0ae6 */
[----:B------:R-:W-:-:S08]  /*01e0*/  @!P0 IMAD.MOV.U32 R229, RZ, RZ, c[0x0][0x214] ;  /* 0x00008500ffe58624 */ /* 0x000fd000078e00ff */
[----:B------:R-:W-:Y:S05]  /*01f0*/  @!P2 BRA `(.L_x_808) ;  /* 0x000000400000a947 */ /* 0x000fea0003800000 */
[----:B--2-4-:R-:W2:Y:S02]  /*0200*/  @P1 LDG.E R7, [R8.64+0x4] ;  /* 0x0000040608071981 */ /* 0x014ea4000c1e1900 */
[----:B--2--5:R-:W-:-:S06]  /*0210*/  @P1 IADD3 R2, R7, -R10, RZ ;  /* 0x8000000a07021210 */ /* 0x024fcc0007ffe0ff */
[----:B------:R1:W5:Y:S01]  /*0220*/  @!P1 LDG.E R2, [R8.64] ;  /* 0x0000000608029981 */ /* 0x000362000c1e1900 */
[----:B------:R-:W-:Y:S05]  /*0230*/  BRA `(.L_x_809) ;  /* 0x0000001000007947 */ /* 0x000fea0003800000 */
.L_x_808:
[----:B--2-4-:R-:W-:Y:S02]  /*0240*/  MOV R2, c[0x0][0x218] ;  /* 0x0000860000027a02 */ /* 0x014fe40000000f00 */
.L_x_809:
[----:B------:R-:W-:-:S04]  /*0250*/  ISETP.NE.U32.AND P0, PT, RZ, c[0x0][0x258], PT ;  /* 0x00009600ff007a0c */ /* 0x000fc80003f05070 */
[----:B------:R-:W-:-:S13]  /*0260*/  ISETP.NE.AND.EX P1, PT, RZ, c[0x0][0x25c], PT, P0 ;  /* 0x00009700ff007a0c */ /* 0x000fda0003f25300 */
[----:B------:R-:W-:-:S06]  /*0270*/  @P1 IMAD.WIDE R6, R17, R0, c[0x0][0x258] ;  /* 0x0000960011061625 */ /* 0x000fcc00078e0200 */
[----:B------:R-:W2:Y:S01]  /*0280*/  @P1 LDG.E R6, [R6.64] ;  /* 0x0000000606061981 */ /* 0x000ea2000c1e1900 */
[----:B------:R-:W-:Y:S01]  /*0290*/  @!P1 ISETP.NE.U32.AND P0, PT, RZ, c[0x0][0x268], PT ;  /* 0x00009a00ff009a0c */ /* 0x000fe20003f05070 */
[----:B------:R-:W-:Y:S02]  /*02a0*/  IMAD.SHL.U32 R62, R19, 0x40, RZ ;  /* 0x00000040133e7824 */ /* 0x000fe400078e00ff */
[--C-:B-----5:R-:W-:Y:S01]  /*02b0*/  IMAD.IADD R73, R2, 0x1, -R3.reuse ;  /* 0x0000000102497824 */ /* 0x120fe200078e0a03 */
[----:B------:R-:W-:Y:S02]  /*02c0*/  @!P1 ISETP.NE.AND.EX P2, PT, RZ, c[0x0][0x26c], PT, P0 ;  /* 0x00009b00ff009a0c */ /* 0x000fe40003f45300 */
[----:B------:R-:W-:Y:S02]  /*02d0*/  ISETP.GT.AND P0, PT, R229, R62, PT ;  /* 0x0000003ee500720c */ /* 0x000fe40003f04270 */
[----:B------:R-:W-:Y:S01]  /*02e0*/  @!P1 SEL R2, RZ, c[0x0][0x21c], !P2 ;  /* 0x00008700ff029a07 */ /* 0x000fe20005000000 */
[----:B--2---:R-:W-:-:S04]  /*02f0*/  @P1 IMAD.IADD R63, R6, 0x1, -R3 ;  /* 0x00000001063f1824 */ /* 0x004fc800078e0a03 */
[----:B------:R-:W-:-:S06]  /*0300*/  @!P1 IMAD.IADD R63, R73, 0x1, R2 ;  /* 0x00000001493f9824 */ /* 0x000fcc00078e0202 */
[----:B------:R-:W-:Y:S05]  /*0310*/  @!P0 EXIT ;  /* 0x000000000000894d */ /* 0x000fea0003800000 */
[----:B------:R-:W-:Y:S01]  /*0320*/  ULDC UR5, c[0x0][0x218] ;  /* 0x0000860000057ab9 */ /* 0x000fe20000000800 */
[----:B------:R-:W-:Y:S01]  /*0330*/  IADD3 R2, -R229, 0x13f, R62 ;  /* 0x0000013fe5027810 */ /* 0x000fe20007ffe13e */
[----:B------:R-:W-:Y:S01]  /*0340*/  UIADD3 UR5, UR5, 0xff, URZ ;  /* 0x000000ff05057890 */ /* 0x000fe2000fffe03f */
[----:B-1----:R-:W-:Y:S02]  /*0350*/  IADD3 R9, R63, 0xff, RZ ;  /* 0x000000ff3f097810 */ /* 0x002fe40007ffe0ff */
        /* <DEDUP_REMOVED lines=14> */
[----:B------:R-:W-:Y:S01]  /*0440*/  SHF.R.S32.HI R3, RZ, 0x1f, R64 ;  /* 0x0000001fff037819 */ /* 0x000fe20000011440 */
[----:B------:R-:W-:Y:S01]  /*0450*/  BSSY B0, `(.L_x_811) ;  /* 0x0000029000007945 */ /* 0x000fe20003800000 */
[----:B------:R-:W-:Y:S02]  /*0460*/  ISETP.NE.AND P0, PT, R230, -0x1, PT ;  /* 0xffffffffe600780c */ /* 0x000fe40003f05270 */
[----:B------:R-:W-:Y:S02]  /*0470*/  LEA.HI R0, R3, R64, RZ, 0x2 ;  /* 0x0000004003007211 */ /* 0x000fe400078f10ff */
[----:B------:R-:W-:Y:S02]  /*0480*/  SHF.R.S32.HI R2, RZ, 0x1f, R62 ;  /* 0x0000001fff027819 */ /* 0x000fe4000001143e */
[----:B------:R-:W-:Y:S02]  /*0490*/  LOP3.LUT R3, R0, 0xfffffffc, RZ, 0xc0, !PT ;  /* 0xfffffffc00037812 */ /* 0x000fe400078ec0ff */
[----:B------:R-:W-:-:S02]  /*04a0*/  IADD3 R229, -R62, R229, RZ ;  /* 0x000000e53ee57210 */ /* 0x000fc40007ffe1ff */
[----:B------:R-:W-:Y:S01]  /*04b0*/  SHF.R.S32.HI R0, RZ, 0x2, R0 ;  /* 0x00000002ff007819 */ /* 0x000fe20000011400 */
[----:B------:R-:W-:Y:S02]  /*04c0*/  IMAD.IADD R64, R64, 0x1, -R3 ;  /* 0x0000000140407824 */ /* 0x000fe400078e0a03 */
[----:B------:R-:W-:Y:S02]  /*04d0*/  @!P0 IMAD R4, R4, c[0x0][0x1e0], RZ ;  /* 0x0000780004048a24 */ /* 0x000fe400078e02ff */
[----:B------:R-:W-:Y:S02]  /*04e0*/  IMAD.SHL.U32 R6, R64, 0x8, RZ ;  /* 0x0000000840067824 */ /* 0x000fe400078e00ff */
[----:B------:R-:W-:-:S03]  /*04f0*/  @!P0 IMAD.WIDE.U32 R10, R17, c[0x0][0x1e0], RZ ;  /* 0x00007800110a8a25 */ /* 0x000fc600078e00ff */
[----:B------:R-:W-:Y:S01]  /*0500*/  SHF.R.S32.HI R7, RZ, 0x1f, R6 ;  /* 0x0000001fff077819 */ /* 0x000fe20000011406 */
[----:B------:R-:W-:Y:S01]  /*0510*/  @P0 IMAD.WIDE.U32 R8, R230, c[0x0][0x1e8], RZ ;  /* 0x00007a00e6080a25 */ /* 0x000fe200078e00ff */
[----:B------:R-:W-:Y:S02]  /*0520*/  @!P0 MOV R8, R10 ;  /* 0x0000000a00088202 */ /* 0x000fe40000000f00 */
[----:B------:R-:W-:Y:S01]  /*0530*/  ISETP.GE.AND P1, PT, R6, c[0x0][0x220], PT ;  /* 0x0000880006007a0c */ /* 0x000fe20003f26270 */
[----:B------:R-:W-:Y:S01]  /*0540*/  IMAD R3, R2, c[0x0][0x1e8], RZ ;  /* 0x00007a0002037a24 */ /* 0x000fe200078e02ff */
[----:B------:R-:W-:Y:S01]  /*0550*/  SHF.R.S32.HI R2, RZ, 0x1f, R144 ;  /* 0x0000001fff027819 */ /* 0x000fe20000011490 */
[----:B------:R-:W-:Y:S02]  /*0560*/  @!P0 IMAD R4, R17, c[0x0][0x1e4], R4 ;  /* 0x0000790011048a24 */ /* 0x000fe400078e0204 */
[----:B------:R-:W-:-:S04]  /*0570*/  IMAD.WIDE.U32 R12, R62, c[0x0][0x1e8], R6 ;  /* 0x00007a003e0c7a25 */ /* 0x000fc800078e0006 */
[----:B------:R-:W-:Y:S02]  /*0580*/  @P0 IMAD R230, R230, c[0x0][0x1ec], R9 ;  /* 0x00007b00e6e60a24 */ /* 0x000fe400078e0209 */
[----:B------:R-:W-:Y:S01]  /*0590*/  @!P0 IMAD.IADD R230, R11, 0x1, R4 ;  /* 0x000000010be68824 */ /* 0x000fe200078e0204 */
[----:B------:R-:W-:Y:S01]  /*05a0*/  IADD3 R8, P0, R8, R12, RZ ;  /* 0x0000000c08087210 */ /* 0x000fe20007f1e0ff */
[----:B------:R-:W-:Y:S01]  /*05b0*/  IMAD R3, R62, c[0x0][0x1ec], R3 ;  /* 0x00007b003e037a24 */ /* 0x000fe200078e0203 */
[----:B------:R-:W-:Y:S01]  /*05c0*/  SHF.R.S32.HI R4, RZ, 0x1f, R0 ;  /* 0x0000001fff047819 */ /* 0x000fe20000011400 */
[----:B------:R-:W-:-:S03]  /*05d0*/  IMAD R5, R2, c[0x0][0x1f0], RZ ;  /* 0x00007c0002057a24 */ /* 0x000fc600078e02ff */
[----:B------:R-:W-:Y:S01]  /*05e0*/  IADD3.X R9, R230, R13, R3, P0, !PT ;  /* 0x0000000de6097210 */ /* 0x000fe200007fe403 */
[----:B------:R-:W-:Y:S01]  /*05f0*/  IMAD R2, R144, c[0x0][0x1f4], R5 ;  /* 0x00007d0090027a24 */ /* 0x000fe200078e0205 */
[----:B------:R-:W-:Y:S01]  /*0600*/  ISETP.GE.OR P0, PT, R0, R229, P1 ;  /* 0x000000e50000720c */ /* 0x000fe20000f06670 */
[----:B------:R-:W-:Y:S02]  /*0610*/  IMAD R3, R17, c[0x0][0x1c0], R144 ;  /* 0x0000700011037a24 */ /* 0x000fe400078e0290 */
[----:B------:R-:W-:-:S04]  /*0620*/  IMAD.WIDE.U32 R8, R144, c[0x0][0x1f0], R8 ;  /* 0x00007c0090087a25 */ /* 0x000fc800078e0008 */
[----:B------:R-:W-:Y:S01]  /*0630*/  IMAD R3, R3, c[0x0][0x214], R62 ;  /* 0x0000850003037a24 */ /* 0x000fe200078e023e */
        /* <DEDUP_REMOVED lines=10> */
.L_x_812:
[----:B------:R-:W-:Y:S05]  /*06e0*/  BSYNC B0 ;  /* 0x0000000000007941 */ /* 0x000fea0003800000 */
.L_x_811:
[----:B------:R-:W-:Y:S01]  /*06f0*/  IADD3 R2, R0, 0x20, RZ ;  /* 0x0000002000027810 */ /* 0x000fe20007ffe0ff */
[----:B------:R-:W-:Y:S03]  /*0700*/  BSSY B0, `(.L_x_813) ;  /* 0x000000e000007945 */ /* 0x000fe60003800000 */
[CC--:B------:R-:W-:Y:S02]  /*0710*/  ISETP.GE.OR P0, PT, R2.reuse, R229.reuse, P1 ;  /* 0x000000e50200720c */ /* 0x0c0fe40000f06670 */
[----:B------:R-:W-:-:S11]  /*0720*/  ISETP.GE.AND P2, PT, R2, R229, PT ;  /* 0x000000e50200720c */ /* 0x000fd60003f46270 */
        /* <DEDUP_REMOVED lines=10> */
[----:B------:R2:W-:Y:S02]  /*07d0*/  STG.E.128 [R8.64], RZ ;  /* 0x000000ff08007986 */ /* 0x0005e4000c101d06 */
.L_x_814:
[----:B------:R-:W-:Y:S05]  /*07e0*/  BSYNC B0 ;  /* 0x0000000000007941 */ /* 0x000fea0003800000 */
.L_x_813:
[----:B------:R-:W-:-:S04]  /*07f0*/  ISETP.NE.AND P0, PT, R64, RZ, PT ;  /* 0x000000ff4000720c */ /* 0x000fc80003f05270 */
[----:B------:R-:W-:Y:S02]  /*0800*/  ISETP.GE.OR P1, PT, R0, R229, P0 ;  /* 0x000000e50000720c */ /* 0x000fe40000726670 */
[----:B------:R-:W-:-:S04]  /*0810*/  IADD3 R0, P0, R3, R0, RZ ;  /* 0x0000000003007210 */ /* 0x000fc80007f1e0ff */
[----:B------:R-:W-:Y:S02]  /*0820*/  LEA.HI.X.SX32 R3, R3, R4, 0x1, P0 ;  /* 0x0000000403037211 */ /* 0x000fe400000f0eff */
[----:B------:R-:W-:-:S04]  /*0830*/  LEA R2, P0, R0, c[0x0][0x200], 0x2 ;  /* 0x0000800000027a11 */ /* 0x000fc800078010ff */
[----:B------:R-:W-:Y:S01]  /*0840*/  LEA.HI.X R3, R0, c[0x0][0x204], R3, 0x2, P0 ;  /* 0x0000810000037a11 */ /* 0x000fe200000f1403 */
[----:B------:R-:W-:Y:S01]  /*0850*/  @!P1 IMAD.MOV.U32 R5, RZ, RZ, 0x7f800000 ;  /* 0x7f800000ff059424 */ /* 0x000fe200078e00ff */
[----:B------:R-:W-:-:S04]  /*0860*/  ISETP.NE.OR P0, PT, R64, RZ, P2 ;  /* 0x000000ff4000720c */ /* 0x000fc80001705670 */
[----:B------:R3:W-:Y:S09]  /*0870*/  @!P1 STG.E [R2.64], R5 ;  /* 0x0000000502009986 */ /* 0x0007f2000c101906 */
[----:B------:R-:W-:Y:S05]  /*0880*/  @P0 EXIT ;  /* 0x000000000000094d */ /* 0x000fea0003800000 */
[----:B---3--:R-:W-:-:S05]  /*0890*/  MOV R5, 0x7f800000 ;  /* 0x7f80000000057802 */ /* 0x008fca0000000f00 */
[----:B------:R-:W-:Y:S01]  /*08a0*/  STG.E [R2.64+0x80], R5 ;  /* 0x0000800502007986 */ /* 0x000fe2000c101906 */
[----:B------:R-:W-:Y:S05]  /*08b0*/  EXIT ;  /* 0x000000000000794d */ /* 0x000fea0003800000 */
.L_x_810:
[----:B------:R-:W-:-:S04]  /*08c0*/  ISETP.NE.U32.AND P0, PT, RZ, c[0x0][0x2b8], PT ;  /* 0x0000ae00ff007a0c */ /* 0x000fc80003f05070 */
[----:B------:R-:W-:-:S13]  /*08d0*/  ISETP.NE.AND.EX P0, PT, RZ, c[0x0][0x2bc], PT, P0 ;  /* 0x0000af00ff007a0c */ /* 0x000fda0003f05300 */
[----:B------:R-:W-:-:S05]  /*08e0*/  @P0 IMAD.WIDE R8, R17, R0, c[0x0][0x2b8] ;  /* 0x0000ae0011080625 */ /* 0x000fca00078e0200 */
[----:B------:R1:W5:Y:S01]  /*08f0*/  @P0 LDG.E R17, [R8.64] ;  /* 0x0000000608110981 */ /* 0x000362000c1e1900 */
[----:B------:R-:W-:Y:S01]  /*0900*/  ISETP.NE.U32.AND P0, PT, RZ, c[0x0][0x2c0], PT ;  /* 0x0000b000ff007a0c */ /* 0x000fe20003f05070 */
[----:B------:R-:W-:Y:S01]  /*0910*/  CS2R R232, SRZ ;  /* 0x0000000000e87805 */ /* 0x000fe2000001ff00 */
[----:B------:R-:W-:Y:S02]  /*0920*/  PLOP3.LUT P2, PT, PT, PT, PT, 0x8, 0x0 ;  /* 0x000000000000781c */ /* 0x000fe40003f4e170 */
[----:B------:R-:W-:Y:S02]  /*0930*/  ISETP.NE.AND.EX P1, PT, RZ, c[0x0][0x2c4], PT, P0 ;  /* 0x0000b100ff007a0c */ /* 0x000fe40003f25300 */
[----:B------:R-:W-:-:S11]  /*0940*/  LOP3.LUT R231, R231, 0xfffffff7, RZ, 0xc0, !PT ;  /* 0xfffffff7e7e77812 */ /* 0x000fd600078ec0ff */
[----:B------:R-:W-:Y:S02]  /*0950*/  @P1 IMAD R0, R4, c[0x0][0x2c8], RZ ;  /* 0x0000b20004001a24 */ /* 0x000fe400078e02ff */
[----:B------:R-:W-:-:S04]  /*0960*/  @P1 IMAD.WIDE.U32 R6, R5, c[0x0][0x2c8], RZ ;  /* 0x0000b20005061a25 */ /* 0x000fc800078e00ff */
[----:B------:R-:W-:Y:S01]  /*0970*/  @P1 IMAD R0, R5, c[0x0][0x2cc], R0 ;  /* 0x0000b30005001a24 */ /* 0x000fe200078e0200 */
[----:B------:R-:W-:-:S03]  /*0980*/  @P1 LEA R232, P0, R6, c[0x0][0x2c0], 0x2 ;  /* 0x0000b00006e81a11 */ /* 0x000fc600078010ff */
[----:B------:R-:W-:-:S05]  /*0990*/  @P1 IMAD.IADD R0, R7, 0x1, R0 ;  /* 0x0000000107001824 */ /* 0x000fca00078e0200 */
[----:B------:R-:W-:-:S04]  /*09a0*/  @P1 SHF.L.U64.HI R0, R6, 0x2, R0 ;  /* 0x0000000206001819 */ /* 0x000fc80000010200 */
[----:B------:R-:W-:Y:S02]  /*09b0*/  @P1 IADD3.X R233, R0, c[0x0][0x2c4], RZ, P0, !PT ;  /* 0x0000b10000e91a10 */ /* 0x000fe400007fe4ff */
[----:B------:R-:W-:-:S04]  /*09c0*/  @P1 ISETP.NE.U32.AND P0, PT, R232, RZ, PT ;  /* 0x000000ffe800120c */ /* 0x000fc80003f05070 */
[----:B------:R-:W-:-:S13]  /*09d0*/  @P1 ISETP.NE.AND.EX P2, PT, R233, RZ, PT, P0 ;  /* 0x000000ffe900120c */ /* 0x000fda0003f45300 */
[----:B------:R-:W-:Y:S01]  /*09e0*/  @P2 LOP3.LUT R231, R231, 0x8, RZ, 0xfc, !PT ;  /* 0x00000008e7e72812 */ /* 0x000fe200078efcff */
[----:B------:R-:W-:Y:S05]  /*09f0*/  @!P2 BRA `(.L_x_815) ;  /* 0x000004a00000a947 */ /* 0x000fea0003800000 */
[----:B-1----:R-:W-:Y:S02]  /*0a00*/  IABS R2, c[0x0][0x2d0] ;  /* 0x0000b40000027a13 */ /* 0x002fe40000000000 */
[----:B------:R-:W-:Y:S02]  /*0a10*/  LEA R7, R56, 0xffffff00, 0x8 ;  /* 0xffffff0038077811 */ /* 0x000fe400078e40ff */
[----:B------:R-:W1:Y:S08]  /*0a20*/  I2F.RP R6, R2 ;  /* 0x0000000200067306 */ /* 0x000e700000209400 */
[----:B-1----:R-:W1:Y:S02]  /*0a30*/  MUFU.RCP R8, R6 ;  /* 0x0000000600087308 */ /* 0x002e640000001000 */
[----:B-1----:R-:W-:-:S06]  /*0a40*/  IADD3 R8, R8, 0xffffffe, RZ ;  /* 0x0ffffffe08087810 */ /* 0x002fcc0007ffe0ff */
[----:B------:R-:W1:Y:S02]  /*0a50*/  F2I.FTZ.U32.TRUNC.NTZ R9, R8 ;  /* 0x0000000800097305 */ /* 0x000e64000021f000 */
[----:B-1----:R-:W-:Y:S02]  /*0a60*/  IMAD.MOV R3, RZ, RZ, -R9 ;  /* 0x000000ffff037224 */ /* 0x002fe400078e0a09 */
[----:B------:R-:W-:Y:S02]  /*0a70*/  IMAD.MOV.U32 R8, RZ, RZ, RZ ;  /* 0x000000ffff087224 */ /* 0x000fe400078e00ff */
[----:B------:R-:W-:Y:S01]  /*0a80*/  IMAD R0, R3, R2, RZ ;  /* 0x0000000203007224 */ /* 0x000fe200078e02ff */
[----:B------:R-:W-:-:S03]  /*0a90*/  IABS R3, R7 ;  /* 0x0000000700037213 */ /* 0x000fc60000000000 */
[----:B------:R-:W-:-:S06]  /*0aa0*/  IMAD.HI.U32 R0, R9, R0, R8 ;  /* 0x0000000009007227 */ /* 0x000fcc00078e0008 */
[----:B------:R-:W-:-:S05]  /*0ab0*/  IMAD.HI.U32 R9, R0, R3, RZ ;  /* 0x0000000300097227 */ /* 0x000fca00078e00ff */
[----:B------:R-:W-:-:S05]  /*0ac0*/  IADD3 R0, -R9, RZ, RZ ;  /* 0x000000ff09007210 */ /* 0x000fca0007ffe1ff */
[----:B------:R-:W-:Y:S01]  /*0ad0*/  IMAD R3, R2, R0, R3 ;  /* 0x0000000002037224 */ /* 0x000fe200078e0203 */
[----:B------:R-:W-:-:S04]  /*0ae0*/  LOP3.LUT R0, R7, c[0x0][0x2d0], RZ, 0x3c, !PT ;  /* 0x0000b40007007a12 */ /* 0x000fc800078e3cff */
        /* <DEDUP_REMOVED lines=8> */
[----:B------:R-:W-:-:S05]  /*0b70*/  @!P0 LOP3.LUT R9, RZ, c[0x0][0x2d0], RZ, 0x33, !PT ;  /* 0x0000b400ff098a12 */ /* 0x000fca00078e33ff */
[----:B------:R-:W-:-:S05]  /*0b80*/  IMAD.WIDE R12, R9, 0x4, R232 ;  /* 0x00000004090c7825 */ /* 0x000fca00078e02e8 */
[----:B------:R1:W2:Y:S01]  /*0b90*/  LDG.E R3, [R12.64] ;  /* 0x000000060c037981 */ /* 0x0002a2000c1e1900 */
[----:B------:R-:W-:-:S04]  /*0ba0*/  IABS R2, c[0x0][0x1c8] ;  /* 0x0000720000027a13 */ /* 0x000fc80000000000 */
[----:B------:R-:W3:Y:S08]  /*0bb0*/  I2F.RP R8, R2 ;  /* 0x0000000200087306 */ /* 0x000ef00000209400 */
[----:B---3--:R-:W3:Y:S02]  /*0bc0*/  MUFU.RCP R10, R8 ;  /* 0x00000008000a7308 */ /* 0x008ee40000001000 */
[----:B---3--:R-:W-:-:S06]  /*0bd0*/  IADD3 R10, R10, 0xffffffe, RZ ;  /* 0x0ffffffe0a0a7810 */ /* 0x008fcc0007ffe0ff */
[----:B------:R-:W3:Y:S02]  /*0be0*/  F2I.FTZ.U32.TRUNC.NTZ R11, R10 ;  /* 0x0000000a000b7305 */ /* 0x000ee4000021f000 */
[----:B---3--:R-:W-:Y:S01]  /*0bf0*/  IADD3 R0, RZ, -R11, RZ ;  /* 0x8000000bff007210 */ /* 0x008fe20007ffe0ff */
[----:B------:R-:W-:-:S04]  /*0c00*/  IMAD.MOV.U32 R10, RZ, RZ, RZ ;  /* 0x000000ffff0a7224 */ /* 0x000fc800078e00ff */
[----:B------:R-:W-:Y:S01]  /*0c10*/  IMAD R6, R0, R2, RZ ;  /* 0x0000000200067224 */ /* 0x000fe200078e02ff */
[----:B------:R-:W-:-:S03]  /*0c20*/  IABS R0, R144 ;  /* 0x0000009000007213 */ /* 0x000fc60000000000 */
[----:B------:R-:W-:Y:S01]  /*0c30*/  IMAD.HI.U32 R11, R11, R6, R10 ;  /* 0x000000060b0b7227 */ /* 0x000fe200078e000a */
[----:B------:R-:W-:-:S05]  /*0c40*/  MOV R6, R0 ;  /* 0x0000000000067202 */ /* 0x000fca0000000f00 */
[----:B------:R-:W-:-:S04]  /*0c50*/  IMAD.HI.U32 R0, R11, R6, RZ ;  /* 0x000000060b007227 */ /* 0x000fc800078e00ff */
[----:B------:R-:W-:-:S04]  /*0c60*/  IMAD.MOV R11, RZ, RZ, -R0 ;  /* 0x000000ffff0b7224 */ /* 0x000fc800078e0a00 */
[----:B------:R-:W-:Y:S01]  /*0c70*/  IMAD R11, R2, R11, R6 ;  /* 0x0000000b020b7224 */ /* 0x000fe200078e0206 */
[----:B------:R-:W-:-:S04]  /*0c80*/  LOP3.LUT R6, R144, c[0x0][0x1c8], RZ, 0x3c, !PT ;  /* 0x0000720090067a12 */ /* 0x000fc800078e3cff */
[----:B------:R-:W-:-:S13]  /*0c90*/  ISETP.GT.U32.AND P0, PT, R2, R11, PT ;  /* 0x0000000b0200720c */ /* 0x000fda0003f04070 */
[-C--:B------:R-:W-:Y:S02]  /*0ca0*/  @!P0 IADD3 R11, R11, -R2.reuse, RZ ;  /* 0x800000020b0b8210 */ /* 0x080fe40007ffe0ff */
[----:B------:R-:W-:Y:S02]  /*0cb0*/  @!P0 IADD3 R0, R0, 0x1, RZ ;  /* 0x0000000100008810 */ /* 0x000fe40007ffe0ff */
[----:B------:R-:W-:Y:S01]  /*0cc0*/  ISETP.GE.U32.AND P1, PT, R11, R2, PT ;  /* 0x000000020b00720c */ /* 0x000fe20003f26070 */
[----:B------:R-:W-:Y:S01]  /*0cd0*/  IMAD.MOV R2, RZ, RZ, -R9 ;  /* 0x000000ffff027224 */ /* 0x000fe200078e0a09 */
[----:B------:R-:W-:-:S03]  /*0ce0*/  ISETP.GE.AND P0, PT, R6, RZ, PT ;  /* 0x000000ff0600720c */ /* 0x000fc60003f06270 */
[----:B-1----:R-:W-:-:S05]  /*0cf0*/  IMAD R13, R2, c[0x0][0x2d0], R7 ;  /* 0x0000b400020d7a24 */ /* 0x002fca00078e0207 */
[----:B------:R-:W-:-:S03]  /*0d00*/  SHF.R.S32.HI R11, RZ, 0x1f, R13 ;  /* 0x0000001fff0b7819 */ /* 0x000fc6000001140d */
[----:B------:R-:W-:Y:S02]  /*0d10*/  @P1 IADD3 R0, R0, 0x1, RZ ;  /* 0x0000000100001810 */ /* 0x000fe40007ffe0ff */
[----:B------:R-:W-:Y:S01]  /*0d20*/  ISETP.NE.AND P1, PT, RZ, c[0x0][0x1c8], PT ;  /* 0x00007200ff007a0c */ /* 0x000fe20003f25270 */
[----:B------:R-:W-:Y:S01]  /*0d30*/  IMAD R8, R11, c[0x0][0x198], RZ ;  /* 0x000066000b087a24 */ /* 0x000fe200078e02ff */
[----:B------:R-:W-:-:S03]  /*0d40*/  @!P0 IADD3 R0, -R0, RZ, RZ ;  /* 0x000000ff00008210 */ /* 0x000fc60007ffe1ff */
[----:B------:R-:W-:-:S08]  /*0d50*/  IMAD R8, R13, c[0x0][0x19c], R8 ;  /* 0x000067000d087a24 */ /* 0x000fd000078e0208 */
[----:B------:R-:W-:Y:S02]  /*0d60*/  @!P1 LOP3.LUT R0, RZ, c[0x0][0x1c8], RZ, 0x33, !PT ;  /* 0x00007200ff009a12 */ /* 0x000fe400078e33ff */
[----:B--2---:R-:W-:Y:S01]  /*0d70*/  SHF.R.S32.HI R6, RZ, 0x1f, R3 ;  /* 0x0000001fff067819 */ /* 0x004fe20000011403 */
[----:B------:R-:W-:-:S04]  /*0d80*/  IMAD.WIDE.U32 R14, R3, c[0x0][0x180], RZ ;  /* 0x00006000030e7a25 */ /* 0x000fc800078e00ff */
[C---:B------:R-:W-:Y:S02]  /*0d90*/  IMAD R2, R6.reuse, c[0x0][0x180], RZ ;  /* 0x0000600006027a24 */ /* 0x040fe400078e02ff */
[----:B------:R-:W-:Y:S02]  /*0da0*/  IMAD R6, R6, c[0x0][0x188], RZ ;  /* 0x0000620006067a24 */ /* 0x000fe400078e02ff */
[C---:B------:R-:W-:Y:S02]  /*0db0*/  IMAD R2, R3.reuse, c[0x0][0x184], R2 ;  /* 0x0000610003027a24 */ /* 0x040fe400078e0202 */
[----:B------:R-:W-:-:S04]  /*0dc0*/  IMAD.WIDE.U32 R20, R3, c[0x0][0x188], RZ ;  /* 0x0000620003147a25 */ /* 0x000fc800078e00ff */
[----:B------:R-:W-:Y:S01]  /*0dd0*/  IMAD.IADD R15, R15, 0x1, R2 ;  /* 0x000000010f0f7824 */ /* 0x000fe200078e0202 */
[----:B------:R-:W-:-:S03]  /*0de0*/  SHF.R.S32.HI R2, RZ, 0x1f, R0 ;  /* 0x0000001fff027819 */ /* 0x000fc60000011400 */
[----:B------:R-:W-:-:S04]  /*0df0*/  IMAD.WIDE.U32 R14, R13, c[0x0][0x198], R14 ;  /* 0x000066000d0e7a25 */ /* 0x000fc800078e000e */
[----:B------:R-:W-:Y:S01]  /*0e00*/  IMAD R9, R2, c[0x0][0x1b0], RZ ;  /* 0x00006c0002097a24 */ /* 0x000fe200078e02ff */
[----:B-----5:R-:W-:Y:S01]  /*0e10*/  IADD3 R17, R15, R8, RZ ;  /* 0x000000080f117210 */ /* 0x020fe20007ffe0ff */
[----:B------:R-:W-:Y:S02]  /*0e20*/  IMAD.MOV.U32 R16, RZ, RZ, R14 ;  /* 0x000000ffff107224 */ /* 0x000fe400078e000e */
[C---:B------:R-:W-:Y:S02]  /*0e30*/  IMAD R9, R0.reuse, c[0x0][0x1b4], R9 ;  /* 0x00006d0000097a24 */ /* 0x040fe400078e0209 */
[----:B------:R-:W-:-:S04]  /*0e40*/  IMAD.WIDE.U32 R138, R0, c[0x0][0x1b0], R16 ;  /* 0x00006c00008a7a25 */ /* 0x000fc800078e0010 */
[----:B------:R-:W-:Y:S01]  /*0e50*/  IMAD R15, R3, c[0x0][0x18c], R6 ;  /* 0x00006300030f7a24 */ /* 0x000fe200078e0206 */
[----:B------:R-:W-:Y:S02]  /*0e60*/  MOV R6, R20 ;  /* 0x0000001400067202 */ /* 0x000fe40000000f00 */
[----:B------:R-:W-:Y:S01]  /*0e70*/  IADD3 R9, R139, R9, RZ ;  /* 0x000000098b097210 */ /* 0x000fe20007ffe0ff */
[----:B------:R-:W-:Y:S01]  /*0e80*/  IMAD.IADD R15, R21, 0x1, R15 ;  /* 0x00000001150f7824 */ /* 0x000fe200078e020f */
[----:B------:R-:W-:Y:S05]  /*0e90*/  BRA `(.L_x_816) ;  /* 0x0000045000007947 */ /* 0x000fea0003800000 */
.L_x_815:
[----:B-1----:R-:W-:-:S13]  /*0ea0*/  ISETP.NE.AND P0, PT, R10, -0x1, PT ;  /* 0xffffffff0a00780c */ /* 0x002fda0003f05270 */
        /* <DEDUP_REMOVED lines=15> */
.L_x_817:
[----:B------:R-:W-:Y:S02]  /*0fa0*/  IABS R6, c[0x0][0x1c8] ;  /* 0x0000720000067a13 */ /* 0x000fe40000000000 */
[----:B------:R-:W-:Y:S02]  /*0fb0*/  @P0 IADD3 R15, R3, R10, RZ ;  /* 0x0000000a030f0210 */ /* 0x000fe40007ffe0ff */
        /* <DEDUP_REMOVED lines=11> */
[----:B------:R-:W-:Y:S02]  /*1070*/  IMAD.MOV R7, RZ, RZ, -R0 ;  /* 0x000000ffff077224 */ /* 0x000fe400078e0a00 */
[----:B------:R-:W-:-:S04]  /*1080*/  @P0 IMAD.WIDE.U32 R12, R15, c[0x0][0x1a0], RZ ;  /* 0x000068000f0c0a25 */ /* 0x000fc800078e00ff */
[----:B------:R-:W-:Y:S01]  /*1090*/  IMAD R7, R6, R7, R2 ;  /* 0x0000000706077224 */ /* 0x000fe200078e0202 */
[----:B------:R-:W-:Y:S01]  /*10a0*/  LOP3.LUT R2, R144, c[0x0][0x1c8], RZ, 0x3c, !PT ;  /* 0x0000720090027a12 */ /* 0x000fe200078e3cff */
[----:B------:R-:W-:-:S03]  /*10b0*/  @P0 IMAD R15, R15, c[0x0][0x1a4], R13 ;  /* 0x000069000f0f0a24 */ /* 0x000fc600078e020d */
[----:B------:R-:W-:Y:S02]  /*10c0*/  ISETP.GT.U32.AND P1, PT, R6, R7, PT ;  /* 0x000000070600720c */ /* 0x000fe40003f24070 */
[----:B------:R-:W-:-:S11]  /*10d0*/  ISETP.GE.AND P2, PT, R2, RZ, PT ;  /* 0x000000ff0200720c */ /* 0x000fd60003f46270 */
[-C--:B------:R-:W-:Y:S02]  /*10e0*/  @!P1 IADD3 R7, R7, -R6.reuse, RZ ;  /* 0x8000000607079210 */ /* 0x080fe40007ffe0ff */
[----:B------:R-:W-:Y:S02]  /*10f0*/  @!P1 IADD3 R0, R0, 0x1, RZ ;  /* 0x0000000100009810 */ /* 0x000fe40007ffe0ff */
[----:B------:R-:W-:Y:S02]  /*1100*/  ISETP.GE.U32.AND P3, PT, R7, R6, PT ;  /* 0x000000060700720c */ /* 0x000fe40003f66070 */
[----:B------:R-:W-:Y:S02]  /*1110*/  ISETP.NE.AND P1, PT, RZ, c[0x0][0x1c8], PT ;  /* 0x00007200ff007a0c */ /* 0x000fe40003f25270 */
[----:B------:R-:W-:-:S04]  /*1120*/  LEA R7, R56, 0xffffff00, 0x8 ;  /* 0xffffff0038077811 */ /* 0x000fc800078e40ff */
[----:B------:R-:W-:Y:S01]  /*1130*/  SHF.R.S32.HI R11, RZ, 0x1f, R7 ;  /* 0x0000001fff0b7819 */ /* 0x000fe20000011407 */
[----:B------:R-:W-:-:S04]  /*1140*/  IMAD.WIDE.U32 R8, R7, c[0x0][0x198], R8 ;  /* 0x0000660007087a25 */ /* 0x000fc800078e0008 */
[----:B------:R-:W-:Y:S01]  /*1150*/  @P3 IADD3 R0, R0, 0x1, RZ ;  /* 0x0000000100003810 */ /* 0x000fe20007ffe0ff */
[----:B------:R-:W-:Y:S01]  /*1160*/  IMAD R6, R11, c[0x0][0x198], RZ ;  /* 0x000066000b067a24 */ /* 0x000fe200078e02ff */
[----:B------:R-:W-:Y:S01]  /*1170*/  MOV R138, R8 ;  /* 0x00000008008a7202 */ /* 0x000fe20000000f00 */
[----:B------:R-:W-:Y:S02]  /*1180*/  IMAD.MOV.U32 R13, RZ, RZ, R7 ;  /* 0x000000ffff0d7224 */ /* 0x000fe400078e0007 */
[----:B------:R-:W-:Y:S01]  /*1190*/  @!P2 IMAD.MOV R0, RZ, RZ, -R0 ;  /* 0x000000ffff00a224 */ /* 0x000fe200078e0a00 */
[----:B------:R-:W-:Y:S01]  /*11a0*/  @!P1 LOP3.LUT R0, RZ, c[0x0][0x1c8], RZ, 0x33, !PT ;  /* 0x00007200ff009a12 */ /* 0x000fe200078e33ff */
[----:B------:R-:W-:-:S03]  /*11b0*/  IMAD R6, R7, c[0x0][0x19c], R6 ;  /* 0x0000670007067a24 */ /* 0x000fc600078e0206 */
[----:B------:R-:W-:Y:S01]  /*11c0*/  SHF.R.S32.HI R2, RZ, 0x1f, R0 ;  /* 0x0000001fff027819 */ /* 0x000fe20000011400 */
[----:B------:R-:W-:Y:S02]  /*11d0*/  IMAD.IADD R139, R9, 0x1, R6 ;  /* 0x00000001098b7824 */ /* 0x000fe400078e0206 */
[----:B------:R-:W-:Y:S02]  /*11e0*/  @P0 IMAD.MOV.U32 R6, RZ, RZ, R12 ;  /* 0x000000ffff060224 */ /* 0x000fe400078e000c */
[----:B------:R-:W-:Y:S02]  /*11f0*/  IMAD R9, R2, c[0x0][0x1b0], RZ ;  /* 0x00006c0002097a24 */ /* 0x000fe400078e02ff */
[----:B------:R-:W-:-:S04]  /*1200*/  IMAD.WIDE.U32 R138, R0, c[0x0][0x1b0], R138 ;  /* 0x00006c00008a7a25 */ /* 0x000fc800078e008a */
[----:B------:R-:W-:-:S05]  /*1210*/  IMAD R9, R0, c[0x0][0x1b4], R9 ;  /* 0x00006d0000097a24 */ /* 0x000fca00078e0209 */
[----:B------:R-:W-:Y:S01]  /*1220*/  IADD3 R9, R139, R9, RZ ;  /* 0x000000098b097210 */ /* 0x000fe20007ffe0ff */
        /* <DEDUP_REMOVED lines=12> */
.L_x_816:
[----:B------:R1:W5:Y:S01]  /*12f0*/  @P4 LDG.E R126, [R146.64] ;  /* 0x00000006927e4981 */ /* 0x000362000c1e1900 */
[----:B------:R-:W-:Y:S01]  /*1300*/  ISETP.NE.AND P0, PT, R230, -0x1, PT ;  /* 0xffffffffe600780c */ /* 0x000fe20003f05270 */
[----:B------:R-:W-:Y:S01]  /*1310*/  IMAD.MOV.U32 R3, RZ, RZ, 0x2 ;  /* 0x00000002ff037424 */ /* 0x000fe200078e00ff */
[----:B------:R-:W-:Y:S01]  /*1320*/  SHF.R.S32.HI R23, RZ, 0x1f, R64 ;  /* 0x0000001fff177819 */ /* 0x000fe20000011440 */
[----:B------:R-:W-:Y:S01]  /*1330*/  IMAD.MOV.U32 R78, RZ, RZ, c[0x0][0x230] ;  /* 0x00008c00ff4e7624 */ /* 0x000fe200078e00ff */
[----:B------:R-:W-:Y:S01]  /*1340*/  SHF.R.S32.HI R94, RZ, 0x1f, R73 ;  /* 0x0000001fff5e7819 */ /* 0x000fe20000011449 */
[----:B------:R-:W-:Y:S01]  /*1350*/  IMAD.MOV.U32 R24, RZ, RZ, RZ ;  /* 0x000000ffff187224 */ /* 0x000fe200078e00ff */
[CC--:B------:R-:W-:Y:S01]  /*1360*/  LEA.HI R70, R23.reuse, R64.reuse, RZ, 0x3 ;  /* 0x0000004017467211 */ /* 0x0c0fe200078f18ff */
[----:B------:R-:W-:Y:S01]  /*1370*/  IMAD.MOV.U32 R25, RZ, RZ, c[0x0][0x230] ;  /* 0x00008c00ff197624 */ /* 0x000fe200078e00ff */
[----:B------:R-:W-:Y:S01]  /*1380*/  LEA.HI R68, R23, R64, RZ, 0x4 ;  /* 0x0000004017447211 */ /* 0x000fe200078f20ff */
[----:B------:R-:W-:Y:S01]  /*1390*/  IMAD.MOV.U32 R165, RZ, RZ, c[0x0][0x198] ;  /* 0x00006600ffa57624 */ /* 0x000fe200078e00ff */
[----:B------:R-:W-:Y:S01]  /*13a0*/  SHF.R.S32.HI R69, RZ, 0x3, R70 ;  /* 0x00000003ff457819 */ /* 0x000fe20000011446 */
[----:B------:R-:W-:Y:S01]  /*13b0*/  IMAD.HI.U32 R78, R3, R78, R24 ;  /* 0x0000004e034e7227 */ /* 0x000fe200078e0018 */
[----:B------:R-:W-:-:S02]  /*13c0*/  LEA.HI R3, R23, R64, RZ, 0x2 ;  /* 0x0000004017037211 */ /* 0x000fc400078f10ff */
[----:B------:R-:W-:Y:S01]  /*13d0*/  LOP3.LUT R67, R68, 0xfffffff0, RZ, 0xc0, !PT ;  /* 0xfffffff044437812 */ /* 0x000fe200078ec0ff */
[----:B------:R-:W-:Y:S01]  /*13e0*/  @!P0 IMAD R8, R4, c[0x0][0x178], RZ ;  /* 0x00005e0004088a24 */ /* 0x000fe200078e02ff */
[C---:B------:R-:W-:Y:S01]  /*13f0*/  LOP3.LUT R25, R3.reuse, 0xfffffffc, RZ, 0xc0, !PT ;  /* 0xfffffffc03197812 */ /* 0x040fe200078ec0ff */
[----:B-----5:R-:W-:Y:S01]  /*1400*/  @P0 IMAD.WIDE.U32 R16, R230, c[0x0][0x190], RZ ;  /* 0x00006400e6100a25 */ /* 0x020fe200078e00ff */
[----:B------:R-:W-:Y:S02]  /*1410*/  SHF.R.S32.HI R142, RZ, 0x2, R3 ;  /* 0x00000002ff8e7819 */ /* 0x000fe40000011403 */
[----:B------:R-:W-:Y:S01]  /*1420*/  LEA.HI R94, R94, R73, RZ, 0x8 ;  /* 0x000000495e5e7211 */ /* 0x000fe200078f40ff */
[----:B------:R-:W-:Y:S01]  /*1430*/  IMAD.IADD R76, R64, 0x1, -R25 ;  /* 0x00000001404c7824 */ /* 0x000fe200078e0a19 */
[----:B------:R-:W-:Y:S01]  /*1440*/  LEA.HI R3, R3, R142, RZ, 0x1 ;  /* 0x0000008e03037211 */ /* 0x000fe200078f08ff */
[----:B------:R-:W-:Y:S01]  /*1450*/  @!P0 IMAD.WIDE.U32 R20, R5, c[0x0][0x178], RZ ;  /* 0x00005e0005148a25 */ /* 0x000fe200078e00ff */
[----:B------:R-:W-:-:S02]  /*1460*/  SHF.R.S32.HI R143, RZ, 0x1f, R142 ;  /* 0x0000001fff8f7819 */ /* 0x000fc4000001148e */
[----:B------:R-:W-:Y:S01]  /*1470*/  SHF.L.U32 R148, R76, 0x3, RZ ;  /* 0x000000034c947819 */ /* 0x000fe200000006ff */
[----:B------:R-:W-:Y:S01]  /*1480*/  @!P0 IMAD R8, R5, c[0x0][0x17c], R8 ;  /* 0x00005f0005088a24 */ /* 0x000fe200078e0208 */
[----:B------:R-:W-:Y:S01]  /*1490*/  LOP3.LUT R3, R3, 0x7fffffe, RZ, 0xc0, !PT ;  /* 0x07fffffe03037812 */ /* 0x000fe200078ec0ff */
[----:B------:R-:W-:Y:S01]  /*14a0*/  @P0 IMAD R17, R230, c[0x0][0x194], R17 ;  /* 0x00006500e6110a24 */ /* 0x000fe200078e0211 */
[----:B------:R-:W-:Y:S01]  /*14b0*/  SHF.R.S32.HI R149, RZ, 0x1f, R148 ;  /* 0x0000001fff957819 */ /* 0x000fe20000011494 */
[----:B------:R-:W-:Y:S01]  /*14c0*/  @!P0 IMAD.MOV.U32 R16, RZ, RZ, R20 ;  /* 0x000000ffff108224 */ /* 0x000fe200078e0014 */
[----:B------:R-:W-:Y:S01]  /*14d0*/  @!P0 IADD3 R17, R21, R8, RZ ;  /* 0x0000000815118210 */ /* 0x000fe20007ffe0ff */
[----:B------:R-:W-:Y:S01]  /*14e0*/  IMAD.SHL.U32 R21, R69, 0x40, RZ ;  /* 0x0000004045157824 */ /* 0x000fe200078e00ff */
[----:B------:R-:W-:Y:S01]  /*14f0*/  IADD3 R14, P0, R148, R6, RZ ;  /* 0x00000006940e7210 */ /* 0x000fe20007f1e0ff */
[----:B------:R-:W-:Y:S01]  /*1500*/  IMAD.IADD R67, R64, 0x1, -R67 ;  /* 0x0000000140437824 */ /* 0x000fe200078e0a43 */
[----:B------:R-:W-:Y:S01]  /*1510*/  SHF.R.S32.HI R94, RZ, 0x8, R94 ;  /* 0x00000008ff5e7819 */ /* 0x000fe2000001145e */
[C---:B------:R-:W-:Y:S01]  /*1520*/  IMAD.IADD R136, R142.reuse, 0x1, -R3 ;  /* 0x000000018e887824 */ /* 0x040fe200078e0a03 */
[----:B------:R-:W-:Y:S01]  /*1530*/  LOP3.LUT R21, R21, 0xc0, RZ, 0xc0, !PT ;  /* 0x000000c015157812 */ /* 0x000fe200078ec0ff */
[----:B------:R-:W-:Y:S01]  /*1540*/  IMAD.X R15, R149, 0x1, R15, P0 ;  /* 0x00000001950f7824 */ /* 0x000fe200000e060f */
[----:B------:R-:W-:Y:S01]  /*1550*/  IADD3 R150, P0, R142, R13, RZ ;  /* 0x0000000d8e967210 */ /* 0x000fe20007f1e0ff */
[----:B------:R-:W-:Y:S01]  /*1560*/  IMAD R3, R2, c[0x0][0x1b8], RZ ;  /* 0x00006e0002037a24 */ /* 0x000fe200078e02ff */
[----:B------:R-:W-:Y:S01]  /*1570*/  LEA.HI R66, R67, R67, RZ, 0x1 ;  /* 0x0000004343427211 */ /* 0x000fe200078f08ff */
[----:B------:R-:W-:Y:S01]  /*1580*/  IMAD.WIDE.U32 R14, R0, c[0x0][0x1b8], R14 ;  /* 0x00006e00000e7a25 */ /* 0x000fe200078e000e */
[----:B------:R-:W-:-:S02]  /*1590*/  LOP3.LUT R8, R21, 0x18, R148, 0xf8, !PT ;  /* 0x0000001815087812 */ /* 0x000fc400078ef894 */
[----:B------:R-:W-:Y:S01]  /*15a0*/  SHF.R.U32.HI R21, RZ, 0x3, R21 ;  /* 0x00000003ff157819 */ /* 0x000fe20000011615 */
[----:B------:R-:W-:Y:S01]  /*15b0*/  IMAD.X R11, R143, 0x1, R11, P0 ;  /* 0x000000018f0b7824 */ /* 0x000fe200000e060b */
[--C-:B------:R-:W-:Y:S01]  /*15c0*/  SHF.R.S32.HI R65, RZ, 0x1, R66.reuse ;  /* 0x00000001ff417819 */ /* 0x100fe20000011442 */
[----:B------:R-:W-:Y:S01]  /*15d0*/  IMAD R3, R0, c[0x0][0x1bc], R3 ;  /* 0x00006f0000037a24 */ /* 0x000fe200078e0203 */
[----:B------:R-:W-:Y:S01]  /*15e0*/  SHF.R.S32.HI R6, RZ, 0x1f, R66 ;  /* 0x0000001fff067819 */ /* 0x000fe20000011442 */
[----:B------:R-:W-:Y:S01]  /*15f0*/  IMAD.WIDE R18, R19, 0x40, R142 ;  /* 0x0000004013127825 */ /* 0x000fe200078e028e */
[C---:B------:R-:W-:Y:S02]  /*1600*/  IADD3 R16, P1, R148.reuse, R16, RZ ;  /* 0x0000001094107210 */ /* 0x040fe40007f3e0ff */
[----:B------:R-:W-:Y:S01]  /*1610*/  IADD3 R138, P0, R148, R138, RZ ;  /* 0x0000008a948a7210 */ /* 0x000fe20007f1e0ff */
[----:B------:R-:W-:Y:S01]  /*1620*/  IMAD R11, R11, c[0x0][0x1a0], RZ ;  /* 0x000068000b0b7a24 */ /* 0x000fe200078e02ff */
[----:B------:R-:W-:Y:S01]  /*1630*/  LOP3.LUT R21, R8, R21, RZ, 0x3c, !PT ;  /* 0x0000001508157212 */ /* 0x000fe200078e3cff */
[C---:B------:R-:W-:Y:S01]  /*1640*/  IMAD.X R17, R149.reuse, 0x1, R17, P1 ;  /* 0x0000000195117824 */ /* 0x040fe200008e0611 */
[----:B------:R-:W-:Y:S01]  /*1650*/  IMNMX R94, RZ, R94, !PT ;  /* 0x0000005eff5e7217 */ /* 0x000fe20007800200 */
[----:B------:R-:W-:Y:S01]  /*1660*/  IMAD.X R139, R149, 0x1, R9, P0 ;  /* 0x00000001958b7824 */ /* 0x000fe200000e0609 */
[----:B------:R-:W-:Y:S01]  /*1670*/  LEA.HI R8, R6, R65, RZ, 0x2 ;  /* 0x0000004106087211 */ /* 0x000fe200078f10ff */
[----:B------:R-:W-:Y:S01]  /*1680*/  IMAD R6, R19, c[0x0][0x190], RZ ;  /* 0x0000640013067a24 */ /* 0x000fe200078e02ff */
[----:B------:R-:W-:Y:S01]  /*1690*/  IADD3 R15, R15, R3, RZ ;  /* 0x000000030f0f7210 */ /* 0x000fe20007ffe0ff */
[----:B------:R-:W-:Y:S01]  /*16a0*/  IMAD.WIDE.U32 R16, R18, c[0x0][0x190], R16 ;  /* 0x0000640012107a25 */ /* 0x000fe200078e0010 */
[----:B------:R-:W-:-:S02]  /*16b0*/  SHF.R.S32.HI R3, RZ, 0x1f, R144 ;  /* 0x0000001fff037819 */ /* 0x000fc40000011490 */
[----:B------:R-:W-:Y:S01]  /*16c0*/  ISETP.GT.AND P0, PT, R56, R94, PT ;  /* 0x0000005e3800720c */ /* 0x000fe20003f04270 */
[----:B------:R-:W-:Y:S01]  /*16d0*/  IMAD R6, R18, c[0x0][0x194], R6 ;  /* 0x0000650012067a24 */ /* 0x000fe200078e0206 */
[----:B------:R-:W-:Y:S01]  /*16e0*/  LEA.HI R61, R23, R64, RZ, 0x5 ;  /* 0x00000040173d7211 */ /* 0x000fe200078f28ff */
[----:B------:R-:W-:Y:S01]  /*16f0*/  IMAD R3, R3, c[0x0][0x1a8], RZ ;  /* 0x00006a0003037a24 */ /* 0x000fe200078e02ff */
[----:B------:R-:W-:Y:S01]  /*1700*/  LOP3.LUT R8, R8, 0xfffffffc, RZ, 0xc0, !PT ;  /* 0xfffffffc08087812 */ /* 0x000fe200078ec0ff */
[----:B------:R-:W-:Y:S01]  /*1710*/  IMAD.IADD R17, R17, 0x1, R6 ;  /* 0x0000000111117824 */ /* 0x000fe200078e0206 */
[----:B------:R-:W-:Y:S01]  /*1720*/  SHF.R.S32.HI R75, RZ, 0x1, R78 ;  /* 0x00000001ff4b7819 */ /* 0x000fe2000001144e */
[----:B------:R-:W-:Y:S01]  /*1730*/  IMAD R141, R143, c[0x0][0x198], RZ ;  /* 0x000066008f8d7a24 */ /* 0x000fe200078e02ff */
[----:B------:R-:W-:Y:S01]  /*1740*/  SHF.L.U32 R76, R76, 0x2, RZ ;  /* 0x000000024c4c7819 */ /* 0x000fe200000006ff */
[----:B------:R-:W-:Y:S01]  /*1750*/  IMAD.IADD R65, R65, 0x1, -R8 ;  /* 0x0000000141417824 */ /* 0x000fe200078e0a08 */
[----:B------:R-:W-:Y:S01]  /*1760*/  SHF.R.S32.HI R61, RZ, 0x5, R61 ;  /* 0x00000005ff3d7819 */ /* 0x000fe2000001143d */
[----:B------:R-:W-:Y:S01]  /*1770*/  IMAD R153, R150, c[0x0][0x1a4], R11 ;  /* 0x0000690096997a24 */ /* 0x000fe200078e020b */
[----:B------:R-:W-:Y:S01]  /*1780*/  MOV R128, 0x5 ;  /* 0x0000000500807802 */ /* 0x000fe20000000f00 */
[----:B------:R-:W-:Y:S01]  /*1790*/  IMAD R77, R142, R75, R76 ;  /* 0x0000004b8e4d7224 */ /* 0x000fe200078e024c */
[----:B------:R-:W-:Y:S01]  /*17a0*/  LOP3.LUT P1, RZ, R65, 0x2, RZ, 0xc0, !PT ;  /* 0x0000000241ff7812 */ /* 0x000fe2000782c0ff */
[----:B------:R-:W-:Y:S01]  /*17b0*/  IMAD R71, R144, c[0x0][0x1ac], R3 ;  /* 0x00006b0090477a24 */ /* 0x000fe200078e0203 */
[----:B------:R-:W-:Y:S01]  /*17c0*/  SHF.L.U64.HI R60, R165, R128, c[0x0][0x19c] ;  /* 0x00006700a53c7619 */ /* 0x000fe20000010280 */
[----:B------:R-:W-:Y:S01]  /*17d0*/  IMAD R136, R61, 0x8, R136 ;  /* 0x000000083d887824 */ /* 0x000fe200078e0288 */
[----:B------:R-:W-:Y:S01]  /*17e0*/  SHF.R.S32.HI R74, RZ, 0x1f, R77 ;  /* 0x0000001fff4a7819 */ /* 0x000fe2000001144d */
[----:B------:R-:W-:-:S03]  /*17f0*/  IMAD.WIDE.U32 R150, R150, c[0x0][0x1a0], R14 ;  /* 0x0000680096967a25 */ /* 0x000fc600078e000e */
[----:B------:R-:W-:Y:S01]  /*1800*/  LEA R136, R136, R21, 0x5 ;  /* 0x0000001588887211 */ /* 0x000fe200078e28ff */
[----:B------:R-:W-:Y:S01]  /*1810*/  IMAD.MOV.U32 R47, RZ, RZ, 0x10 ;  /* 0x00000010ff2f7424 */ /* 0x000fe200078e00ff */
[----:B------:R-:W-:Y:S01]  /*1820*/  IADD3 R153, R151, R153, RZ ;  /* 0x0000009997997210 */ /* 0x000fe20007ffe0ff */
[----:B------:R-:W-:Y:S02]  /*1830*/  IMAD.MOV.U32 R3, RZ, RZ, c[0x0][0x1a0] ;  /* 0x00006800ff037624 */ /* 0x000fe400078e00ff */
[----:B------:R-:W-:Y:S01]  /*1840*/  IMAD.IADD R76, R76, 0x1, R77 ;  /* 0x000000014c4c7824 */ /* 0x000fe200078e024d */
[----:B------:R-:W-:Y:S01]  /*1850*/  SEL R47, R47, 0xfffffff0, !P1 ;  /* 0xfffffff02f2f7807 */ /* 0x000fe20004800000 */
[----:B------:R-:W-:Y:S01]  /*1860*/  IMAD.WIDE.U32 R144, R144, c[0x0][0x1a8], R16 ;  /* 0x00006a0090907a25 */ /* 0x000fe200078e0010 */
[----:B------:R-:W-:Y:S02]  /*1870*/  SHF.L.U64.HI R57, R3, R128, c[0x0][0x1a4] ;  /* 0x0000690003397619 */ /* 0x000fe40000010280 */
[----:B------:R-:W-:Y:S01]  /*1880*/  SHF.R.S32.HI R72, RZ, 0x1f, R76 ;  /* 0x0000001fff487819 */ /* 0x000fe2000001144c */
[----:B------:R-:W-:-:S02]  /*1890*/  IMAD R141, R142, c[0x0][0x19c], R141 ;  /* 0x000067008e8d7a24 */ /* 0x000fc400078e028d */
[----:B------:R-:W-:-:S04]  /*18a0*/  IMAD.WIDE.U32 R138, R142, c[0x0][0x198], R138 ;  /* 0x000066008e8a7a25 */ /* 0x000fc800078e008a */
[----:B------:R-:W-:Y:S02]  /*18b0*/  IMAD.SHL.U32 R59, R165, 0x20, RZ ;  /* 0x00000020a53b7824 */ /* 0x000fe400078e00ff */
[----:B------:R-:W-:Y:S02]  /*18c0*/  IMAD.SHL.U32 R58, R3, 0x20, RZ ;  /* 0x00000020033a7824 */ /* 0x000fe400078e00ff */
[----:B------:R-:W-:Y:S02]  /*18d0*/  IMAD.IADD R141, R139, 0x1, R141 ;  /* 0x000000018b8d7824 */ /* 0x000fe400078e028d */
[----:B------:R-:W-:Y:S01]  /*18e0*/  IMAD.IADD R71, R145, 0x1, R71 ;  /* 0x0000000191477824 */ /* 0x000fe200078e0247 */
[----:B------:R-:W-:Y:S01]  /*18f0*/  @!P4 MOV R126, RZ ;  /* 0x000000ff007ec202 */ /* 0x000fe20000000f00 */
[----:B------:R-:W-:Y:S05]  /*1900*/  @!P0 BRA `(.L_x_818) ;  /* 0x000067d000008947 */ /* 0x000fea0003800000 */
[C---:B-1----:R-:W-:Y:S01]  /*1910*/  IMAD R6, R4.reuse, c[0x0][0x280], RZ ;  /* 0x0000a00004067a24 */ /* 0x042fe200078e02ff */
[----:B------:R-:W-:Y:S01]  /*1920*/  SHF.R.S32.HI R8, RZ, 0x1f, R73 ;  /* 0x0000001fff087819 */ /* 0x000fe20000011449 */
[----:B------:R-:W-:Y:S01]  /*1930*/  IMAD R4, R4, c[0x0][0x278], RZ ;  /* 0x00009e0004047a24 */ /* 0x000fe200078e02ff */
[----:B------:R-:W-:Y:S01]  /*1940*/  UMOV UR13, 0x80 ;  /* 0x00000080000d7882 */ /* 0x000fe20000000000 */
[C-C-:B------:R-:W-:Y:S01]  /*1950*/  IMAD.WIDE.U32 R12, R5.reuse, c[0x0][0x280], R148.reuse ;  /* 0x0000a000050c7a25 */ /* 0x140fe200078e0094 */
[----:B------:R-:W-:Y:S01]  /*1960*/  ULDC.64 UR4, c[0x0][0x1a0] ;  /* 0x0000680000047ab9 */ /* 0x000fe20000000a00 */
[----:B------:R-:W-:Y:S01]  /*1970*/  MOV R96, 0x6 ;  /* 0x0000000600607802 */ /* 0x000fe20000000f00 */
[----:B------:R-:W-:Y:S01]  /*1980*/  UIMAD UR18, UR13, UR5, URZ ;  /* 0x000000050d1272a4 */ /* 0x000fe2000f8e023f */
[C---:B------:R-:W-:Y:S01]  /*1990*/  IMAD.WIDE.U32 R10, R5.reuse, c[0x0][0x278], R148 ;  /* 0x00009e00050a7a25 */ /* 0x040fe200078e0094 */
[----:B------:R-:W-:Y:S01]  /*19a0*/  UMOV UR12, 0x40 ;  /* 0x00000040000c7882 */ /* 0x000fe20000000000 */
[----:B------:R-:W-:Y:S01]  /*19b0*/  IADD3 R79, R142, 0x20, RZ ;  /* 0x000000208e4f7810 */ /* 0x000fe20007ffe0ff */
[----:B------:R-:W-:Y:S01]  /*19c0*/  UMOV UR11, 0xc0 ;  /* 0x000000c0000b7882 */ /* 0x000fe20000000000 */
[C---:B------:R-:W-:Y:S01]  /*19d0*/  IMAD R6, R5.reuse, c[0x0][0x284], R6 ;  /* 0x0000a10005067a24 */ /* 0x040fe200078e0206 */
[----:B------:R-:W-:Y:S01]  /*19e0*/  UMOV UR10, 0x140 ;  /* 0x00000140000a7882 */ /* 0x000fe20000000000 */
[----:B------:R-:W-:Y:S01]  /*19f0*/  IMAD R4, R5, c[0x0][0x27c], R4 ;  /* 0x00009f0005047a24 */ /* 0x000fe200078e0204 */
[--C-:B------:R-:W-:Y:S01]  /*1a00*/  SHF.R.S32.HI R5, RZ, 0x1f, R7.reuse ;  /* 0x0000001fff057819 */ /* 0x100fe20000011407 */
[----:B------:R-:W-:Y:S01]  /*1a10*/  IMAD.IADD R126, R126, 0x1, R7 ;  /* 0x000000017e7e7824 */ /* 0x000fe200078e0207 */
[----:B------:R-:W-:Y:S01]  /*1a20*/  IADD3 R7, P1, P0, R7, R142, -R73 ;  /* 0x0000008e07077210 */ /* 0x000fe2000783e849 */
[----:B------:R-:W-:Y:S01]  /*1a30*/  IMAD.IADD R11, R11, 0x1, R4 ;  /* 0x000000010b0b7824 */ /* 0x000fe200078e0204 */
[----:B------:R-:W-:Y:S01]  /*1a40*/  UMOV UR9, 0x180 ;  /* 0x0000018000097882 */ /* 0x000fe20000000000 */
[----:B------:R-:W-:Y:S01]  /*1a50*/  IMAD.IADD R13, R13, 0x1, R6 ;  /* 0x000000010d0d7824 */ /* 0x000fe200078e0206 */
[----:B------:R-:W-:Y:S01]  /*1a60*/  IADD3.X R5, R5, R143, ~R8, P1, P0 ;  /* 0x0000008f05057210 */ /* 0x000fe20000fe0c08 */
[----:B------:R-:W-:Y:S01]  /*1a70*/  IMAD.WIDE.U32 R8, R7, c[0x0][0x288], R10 ;  /* 0x0000a20007087a25 */ /* 0x000fe200078e000a */
[----:B------:R-:W-:Y:S01]  /*1a80*/  UMOV UR8, 0x1c0 ;  /* 0x000001c000087882 */ /* 0x000fe20000000000 */
[C---:B------:R-:W-:Y:S01]  /*1a90*/  IADD3 R135, R142.reuse, 0x40, RZ ;  /* 0x000000408e877810 */ /* 0x040fe20007ffe0ff */
[----:B------:R-:W-:Y:S01]  /*1aa0*/  UIMAD UR19, UR12, UR5, URZ ;  /* 0x000000050c1372a4 */ /* 0x000fe2000f8e023f */
[C---:B------:R-:W-:Y:S01]  /*1ab0*/  IMAD R4, R5.reuse, c[0x0][0x288], RZ ;  /* 0x0000a20005047a24 */ /* 0x040fe200078e02ff */
[----:B------:R-:W-:Y:S01]  /*1ac0*/  UIMAD UR16, UR11, UR5, URZ ;  /* 0x000000050b1072a4 */ /* 0x000fe2000f8e023f */
[----:B------:R-:W-:Y:S01]  /*1ad0*/  IMAD R6, R5, c[0x0][0x290], RZ ;  /* 0x0000a40005067a24 */ /* 0x000fe200078e02ff */
[----:B------:R-:W-:Y:S01]  /*1ae0*/  UIMAD UR15, UR10, UR5, URZ ;  /* 0x000000050a0f72a4 */ /* 0x000fe2000f8e023f */
[C---:B------:R-:W-:Y:S01]  /*1af0*/  IMAD R4, R7.reuse, c[0x0][0x28c], R4 ;  /* 0x0000a30007047a24 */ /* 0x040fe200078e0204 */
[----:B------:R-:W-:Y:S01]  /*1b00*/  UIMAD UR14, UR9, UR5, URZ ;  /* 0x00000005090e72a4 */ /* 0x000fe2000f8e023f */
[C---:B------:R-:W-:Y:S01]  /*1b10*/  IMAD R5, R7.reuse, c[0x0][0x294], R6 ;  /* 0x0000a50007057a24 */ /* 0x040fe200078e0206 */
[----:B------:R-:W-:Y:S01]  /*1b20*/  UIMAD UR26, UR8, UR5, URZ ;  /* 0x00000005081a72a4 */ /* 0x000fe2000f8e023f */
[----:B------:R-:W-:Y:S01]  /*1b30*/  IMAD.WIDE.U32 R12, R7, c[0x0][0x290], R12 ;  /* 0x0000a400070c7a25 */ /* 0x000fe200078e000c */
[----:B------:R-:W-:Y:S01]  /*1b40*/  UIMAD.WIDE.U32 UR32, UR11, UR4, URZ ;  /* 0x000000040b2072a5 */ /* 0x000fe2000f8e003f */
[----:B------:R-:W-:Y:S01]  /*1b50*/  IADD3 R134, R142, 0x60, RZ ;  /* 0x000000608e867810 */ /* 0x000fe20007ffe0ff */
[----:B------:R-:W-:Y:S01]  /*1b60*/  ULDC UR5, c[0x0][0x294] ;  /* 0x0000a50000057ab9 */ /* 0x000fe20000000800 */
[----:B------:R-:W-:Y:S01]  /*1b70*/  IMAD.IADD R9, R9, 0x1, R4 ;  /* 0x0000000109097824 */ /* 0x000fe200078e0204 */
[----:B------:R-:W-:Y:S01]  /*1b80*/  UIMAD.WIDE.U32 UR30, UR10, UR4, URZ ;  /* 0x000000040a1e72a5 */ /* 0x000fe2000f8e003f */
[----:B------:R-:W-:Y:S01]  /*1b90*/  IMAD R123, R2, c[0x0][0x298], RZ ;  /* 0x0000a600027b7a24 */ /* 0x000fe200078e02ff */
[----:B------:R-:W-:Y:S01]  /*1ba0*/  UIMAD.WIDE.U32 UR28, UR9, UR4, URZ ;  /* 0x00000004091c72a5 */ /* 0x000fe2000f8e003f */
[C---:B------:R-:W-:Y:S01]  /*1bb0*/  IMAD.WIDE.U32 R14, R3.reuse, 0x40, RZ ;  /* 0x00000040030e7825 */ /* 0x040fe200078e00ff */
[----:B------:R-:W-:Y:S01]  /*1bc0*/  ULDC UR17, c[0x0][0x19c] ;  /* 0x0000670000117ab9 */ /* 0x000fe20000000800 */
[----:B------:R-:W-:Y:S01]  /*1bd0*/  IADD3 R133, R142, 0x80, RZ ;  /* 0x000000808e857810 */ /* 0x000fe20007ffe0ff */
[----:B------:R-:W-:Y:S01]  /*1be0*/  UIMAD UR11, UR11, UR5, URZ ;  /* 0x000000050b0b72a4 */ /* 0x000fe2000f8e023f */
[----:B------:R-:W-:Y:S01]  /*1bf0*/  IMAD R121, R2, c[0x0][0x2a0], RZ ;  /* 0x0000a80002797a24 */ /* 0x000fe200078e02ff */
[----:B------:R-:W-:Y:S01]  /*1c00*/  UIMAD UR10, UR10, UR5, URZ ;  /* 0x000000050a0a72a4 */ /* 0x000fe2000f8e023f */
[----:B------:R-:W-:Y:S01]  /*1c10*/  IMAD.WIDE.U32 R10, R3, 0x80, RZ ;  /* 0x00000080030a7825 */ /* 0x000fe200078e00ff */
[----:B------:R-:W-:Y:S01]  /*1c20*/  UIMAD UR9, UR9, UR5, URZ ;  /* 0x00000005090972a4 */ /* 0x000fe2000f8e023f */
[----:B------:R-:W-:Y:S01]  /*1c30*/  IADD3 R106, R15, UR19, RZ ;  /* 0x000000130f6a7c10 */ /* 0x000fe2000fffe0ff */
[----:B------:R-:W-:Y:S01]  /*1c40*/  UIMAD UR13, UR13, UR17, URZ ;  /* 0x000000110d0d72a4 */ /* 0x000fe2000f8e023f */
[----:B------:R-:W-:Y:S01]  /*1c50*/  IMAD.IADD R7, R13, 0x1, R5 ;  /* 0x000000010d077824 */ /* 0x000fe200078e0205 */
[----:B------:R-:W-:Y:S01]  /*1c60*/  IADD3 R111, R11, UR18, RZ ;  /* 0x000000120b6f7c10 */ /* 0x000fe2000fffe0ff */
[----:B------:R-:W-:Y:S01]  /*1c70*/  IMAD.MOV.U32 R6, RZ, RZ, R12 ;  /* 0x000000ffff067224 */ /* 0x000fe200078e000c */
[----:B------:R-:W-:Y:S01]  /*1c80*/  UIMAD UR12, UR12, UR17, URZ ;  /* 0x000000110c0c72a4 */ /* 0x000fe2000f8e023f */
[----:B------:R-:W-:Y:S01]  /*1c90*/  IMAD R123, R0, c[0x0][0x29c], R123 ;  /* 0x0000a700007b7a24 */ /* 0x000fe200078e027b */
[----:B------:R-:W-:Y:S01]  /*1ca0*/  SHF.L.U64.HI R111, R10, 0x1, R111 ;  /* 0x000000010a6f7819 */ /* 0x000fe2000001026f */
[----:B------:R-:W-:Y:S01]  /*1cb0*/  IMAD.WIDE.U32 R2, R0, c[0x0][0x298], R8 ;  /* 0x0000a60000027a25 */ /* 0x000fe200078e0008 */
[----:B------:R-:W-:Y:S01]  /*1cc0*/  UIMAD UR5, UR8, UR5, URZ ;  /* 0x00000005080572a4 */ /* 0x000fe2000f8e023f */
[----:B------:R-:W-:Y:S01]  /*1cd0*/  SHF.L.U64.HI R106, R14, 0x1, R106 ;  /* 0x000000010e6a7819 */ /* 0x000fe2000001026a */
[----:B------:R-:W-:Y:S01]  /*1ce0*/  UIMAD.WIDE.U32 UR34, UR8, UR4, URZ ;  /* 0x00000004082272a5 */ /* 0x000fe2000f8e003f */
[----:B------:R-:W-:Y:S01]  /*1cf0*/  IMAD R121, R0, c[0x0][0x2a4], R121 ;  /* 0x0000a90000797a24 */ /* 0x000fe200078e0279 */
[----:B------:R-:W-:Y:S01]  /*1d00*/  LEA R122, P0, R2, c[0x0][0x268], 0x1 ;  /* 0x00009a00027a7a11 */ /* 0x000fe200078008ff */
[----:B------:R-:W-:Y:S01]  /*1d10*/  IMAD.WIDE.U32 R4, R0, c[0x0][0x2a0], R6 ;  /* 0x0000a80000047a25 */ /* 0x000fe200078e0006 */
[C---:B------:R-:W-:Y:S01]  /*1d20*/  IADD3 R132, R142.reuse, 0xa0, RZ ;  /* 0x000000a08e847810 */ /* 0x040fe20007ffe0ff */
[----:B------:R-:W-:Y:S01]  /*1d30*/  ULDC UR25, c[0x0][0x28c] ;  /* 0x0000a30000197ab9 */ /* 0x000fe20000000800 */
[----:B------:R-:W-:Y:S01]  /*1d40*/  IADD3 R131, R142, 0xc0, RZ ;  /* 0x000000c08e837810 */ /* 0x000fe20007ffe0ff */
[----:B------:R-:W-:Y:S01]  /*1d50*/  IMAD.IADD R123, R3, 0x1, R123 ;  /* 0x00000001037b7824 */ /* 0x000fe200078e027b */
[----:B------:R-:W-:Y:S01]  /*1d60*/  LEA R120, P1, R4, c[0x0][0x270], 0x1 ;  /* 0x00009c0004787a11 */ /* 0x000fe200078208ff */
[----:B------:R-:W-:Y:S01]  /*1d70*/  IMAD.IADD R121, R5, 0x1, R121 ;  /* 0x0000000105797824 */ /* 0x000fe200078e0279 */
[----:B------:R-:W-:Y:S01]  /*1d80*/  IADD3 R130, R142, 0xe0, RZ ;  /* 0x000000e08e827810 */ /* 0x000fe20007ffe0ff */
[----:B------:R-:W-:Y:S01]  /*1d90*/  IMAD R126, R75, R126, RZ ;  /* 0x0000007e4b7e7224 */ /* 0x000fe200078e02ff */
[----:B------:R-:W-:Y:S01]  /*1da0*/  LEA.HI.X R123, R2, c[0x0][0x26c], R123, 0x1, P0 ;  /* 0x00009b00027b7a11 */ /* 0x000fe200000f0c7b */
[----:B------:R-:W-:Y:S01]  /*1db0*/  IMAD.MOV.U32 R154, RZ, RZ, c[0x0][0x290] ;  /* 0x0000a400ff9a7624 */ /* 0x000fe200078e00ff */
[----:B------:R-:W-:Y:S01]  /*1dc0*/  ISETP.GE.AND P0, PT, R148, c[0x0][0x220], PT ;  /* 0x0000880094007a0c */ /* 0x000fe20003f06270 */
[----:B------:R-:W-:Y:S01]  /*1dd0*/  IMAD.MOV.U32 R99, RZ, RZ, 0x7 ;  /* 0x00000007ff637424 */ /* 0x000fe200078e00ff */
[----:B------:R-:W-:Y:S01]  /*1de0*/  LEA.HI.X R121, R4, c[0x0][0x274], R121, 0x1, P1 ;  /* 0x00009d0004797a11 */ /* 0x000fe200008f0c79 */
[----:B------:R-:W-:Y:S01]  /*1df0*/  IMAD.SHL.U32 R112, R10, 0x2, RZ ;  /* 0x000000020a707824 */ /* 0x000fe200078e00ff */
[----:B------:R-:W-:Y:S01]  /*1e00*/  P2R R137, PR, RZ, 0x1 ;  /* 0x00000001ff897803 */ /* 0x000fe20000000000 */
[----:B------:R-:W-:Y:S01]  /*1e10*/  IMAD.MOV.U32 R129, RZ, RZ, c[0x0][0x288] ;  /* 0x0000a200ff817624 */ /* 0x000fe200078e00ff */
[----:B------:R-:W-:Y:S01]  /*1e20*/  LEA R116, P1, R138, c[0x0][0x168], 0x1 ;  /* 0x00005a008a747a11 */ /* 0x000fe200078208ff */
[----:B------:R-:W-:Y:S01]  /*1e30*/  IMAD.WIDE.U32 R166, R165, 0x80, RZ ;  /* 0x00000080a5a67825 */ /* 0x000fe200078e00ff */
[----:B------:R-:W-:Y:S01]  /*1e40*/  LEA R118, P0, R150, c[0x0][0x170], 0x1 ;  /* 0x00005c0096767a11 */ /* 0x000fe200078008ff */
[----:B------:R-:W-:Y:S01]  /*1e50*/  ULDC UR24, c[0x0][0x28c] ;  /* 0x0000a30000187ab9 */ /* 0x000fe20000000800 */
[----:B------:R-:W-:Y:S01]  /*1e60*/  LEA.HI.X R117, R138, c[0x0][0x16c], R141, 0x1, P1 ;  /* 0x00005b008a757a11 */ /* 0x000fe200008f0c8d */
[----:B------:R-:W-:Y:S01]  /*1e70*/  IMAD.SHL.U32 R105, R154, 0x40, RZ ;  /* 0x000000409a697824 */ /* 0x000fe200078e00ff */
[----:B------:R-:W-:Y:S01]  /*1e80*/  LEA.HI.X R119, R150, c[0x0][0x174], R153, 0x1, P0 ;  /* 0x00005d0096777a11 */ /* 0x000fe200000f0c99 */
[C---:B------:R-:W-:Y:S01]  /*1e90*/  IMAD.SHL.U32 R110, R154.reuse, 0x80, RZ ;  /* 0x000000809a6e7824 */ /* 0x040fe200078e00ff */
[----:B------:R-:W-:Y:S01]  /*1ea0*/  SHF.R.S32.HI R49, RZ, 0x1f, R126 ;  /* 0x0000001fff317819 */ /* 0x000fe2000001147e */
[C---:B------:R-:W-:Y:S01]  /*1eb0*/  IMAD.SHL.U32 R103, R154.reuse, 0x20, RZ ;  /* 0x000000209a677824 */ /* 0x040fe200078e00ff */
[-C--:B------:R-:W-:Y:S01]  /*1ec0*/  IADD3 R48, P1, R77, R126.reuse, RZ ;  /* 0x0000007e4d307210 */ /* 0x080fe20007f3e0ff */
[----:B------:R-:W-:Y:S01]  /*1ed0*/  IMAD.WIDE.U32 R160, R154, 0xc0, RZ ;  /* 0x000000c09aa07825 */ /* 0x000fe200078e00ff */
[----:B------:R-:W-:Y:S01]  /*1ee0*/  IADD3 R126, P0, R76, R126, RZ ;  /* 0x0000007e4c7e7210 */ /* 0x000fe20007f1e0ff */
[----:B------:R-:W-:Y:S01]  /*1ef0*/  ULDC UR23, c[0x0][0x28c] ;  /* 0x0000a30000177ab9 */ /* 0x000fe20000000800 */
[C---:B------:R-:W-:Y:S01]  /*1f00*/  SHF.L.U64.HI R104, R154.reuse, R96, c[0x0][0x294] ;  /* 0x0000a5009a687619 */ /* 0x040fe20000010260 */
[----:B------:R-:W-:Y:S01]  /*1f10*/  IMAD.WIDE.U32 R158, R154, 0x140, RZ ;  /* 0x000001409a9e7825 */ /* 0x000fe200078e00ff */
[----:B------:R-:W-:Y:S01]  /*1f20*/  IADD3.X R127, R72, R49, RZ, P0, !PT ;  /* 0x00000031487f7210 */ /* 0x000fe200007fe4ff */
[----:B------:R-:W-:Y:S01]  /*1f30*/  ULDC UR22, c[0x0][0x28c] ;  /* 0x0000a30000167ab9 */ /* 0x000fe20000000800 */
[-C--:B------:R-:W-:Y:S01]  /*1f40*/  SHF.L.U64.HI R109, R154, R99.reuse, c[0x0][0x294] ;  /* 0x0000a5009a6d7619 */ /* 0x080fe20000010263 */
[----:B------:R-:W-:Y:S01]  /*1f50*/  IMAD.X R49, R74, 0x1, R49, P1 ;  /* 0x000000014a317824 */ /* 0x000fe200008e0631 */
[C---:B------:R-:W-:Y:S01]  /*1f60*/  SHF.L.U64.HI R127, R126.reuse, 0x1, R127 ;  /* 0x000000017e7f7819 */ /* 0x040fe2000001027f */
[----:B------:R-:W-:Y:S01]  /*1f70*/  IMAD.SHL.U32 R126, R126, 0x2, RZ ;  /* 0x000000027e7e7824 */ /* 0x000fe200078e00ff */
[C---:B------:R-:W-:Y:S01]  /*1f80*/  SHF.L.U64.HI R102, R154.reuse, R128, c[0x0][0x294] ;  /* 0x0000a5009a667619 */ /* 0x040fe20000010280 */
[----:B------:R-:W-:Y:S01]  /*1f90*/  IMAD.WIDE.U32 R156, R154, 0x180, RZ ;  /* 0x000001809a9c7825 */ /* 0x000fe200078e00ff */
[----:B------:R-:W-:Y:S01]  /*1fa0*/  SHF.L.U64.HI R49, R48, 0x1, R49 ;  /* 0x0000000130317819 */ /* 0x000fe20000010231 */
[----:B------:R-:W-:Y:S01]  /*1fb0*/  ULDC UR21, c[0x0][0x28c] ;  /* 0x0000a30000157ab9 */ /* 0x000fe20000000800 */
[----:B------:R-:W-:Y:S01]  /*1fc0*/  IADD3 R124, P3, R126, c[0x0][0x2b0], RZ ;  /* 0x0000ac007e7c7a10 */ /* 0x000fe20007f7e0ff */
[----:B------:R-:W-:Y:S01]  /*1fd0*/  IMAD.SHL.U32 R48, R48, 0x2, RZ ;  /* 0x0000000230307824 */ /* 0x000fe200078e00ff */
[----:B------:R-:W-:Y:S01]  /*1fe0*/  IADD3 R126, P2, R126, c[0x0][0x2a8], RZ ;  /* 0x0000aa007e7e7a10 */ /* 0x000fe20007f5e0ff */
[----:B------:R-:W-:Y:S01]  /*1ff0*/  IMAD.WIDE.U32 R164, R165, 0x40, RZ ;  /* 0x00000040a5a47825 */ /* 0x000fe200078e00ff */
[----:B------:R-:W-:Y:S01]  /*2000*/  SHF.L.U64.HI R96, R129, R96, c[0x0][0x28c] ;  /* 0x0000a30081607619 */ /* 0x000fe20000010260 */
[----:B------:R-:W-:Y:S01]  /*2010*/  ULDC UR20, c[0x0][0x28c] ;  /* 0x0000a30000147ab9 */ /* 0x000fe20000000800 */
[C---:B------:R-:W-:Y:S01]  /*2020*/  IADD3 R10, P1, R48.reuse, c[0x0][0x2b0], RZ ;  /* 0x0000ac00300a7a10 */ /* 0x040fe20007f3e0ff */
[C---:B------:R-:W-:Y:S01]  /*2030*/  IMAD.SHL.U32 R93, R75.reuse, 0x20, RZ ;  /* 0x000000204b5d7824 */ /* 0x040fe200078e00ff */
[----:B------:R-:W-:Y:S01]  /*2040*/  IADD3 R48, P0, R48, c[0x0][0x2a8], RZ ;  /* 0x0000aa0030307a10 */ /* 0x000fe20007f1e0ff */
[----:B------:R-:W-:Y:S01]  /*2050*/  IMAD.SHL.U32 R91, R75, 0x40, RZ ;  /* 0x000000404b5b7824 */ /* 0x000fe200078e00ff */
[----:B------:R-:W-:Y:S01]  /*2060*/  SHF.L.U64.HI R99, R129, R99, c[0x0][0x28c] ;  /* 0x0000a30081637619 */ /* 0x000fe20000010263 */
[----:B------:R-:W-:Y:S01]  /*2070*/  IMAD R89, R75, 0x60, RZ ;  /* 0x000000604b597824 */ /* 0x000fe200078e02ff */
[----:B------:R-:W-:Y:S01]  /*2080*/  SHF.L.U64.HI R128, R129, R128, c[0x0][0x28c] ;  /* 0x0000a30081807619 */ /* 0x000fe20000010280 */
[----:B------:R-:W-:Y:S01]  /*2090*/  IMAD.SHL.U32 R87, R75, 0x80, RZ ;  /* 0x000000804b577824 */ /* 0x000fe200078e00ff */
[----:B------:R-:W-:Y:S01]  /*20a0*/  SHF.L.U32 R100, R129, 0x7, RZ ;  /* 0x0000000781647819 */ /* 0x000fe200000006ff */
[----:B------:R-:W-:Y:S01]  /*20b0*/  IMAD R85, R75, 0xa0, RZ ;  /* 0x000000a04b557824 */ /* 0x000fe200078e02ff */
[----:B------:R-:W-:Y:S01]  /*20c0*/  SHF.L.U64.HI R104, R105, 0x1, R104 ;  /* 0x0000000169687819 */ /* 0x000fe20000010268 */
[C---:B------:R-:W-:Y:S01]  /*20d0*/  IMAD R83, R75.reuse, 0xc0, RZ ;  /* 0x000000c04b537824 */ /* 0x040fe200078e02ff */
[----:B------:R-:W-:Y:S01]  /*20e0*/  SHF.L.U64.HI R109, R110, 0x1, R109 ;  /* 0x000000016e6d7819 */ /* 0x000fe2000001026d */
[----:B------:R-:W-:Y:S01]  /*20f0*/  IMAD R81, R75, 0xe0, RZ ;  /* 0x000000e04b517824 */ /* 0x000fe200078e02ff */
[----:B------:R-:W-:Y:S01]  /*2100*/  SHF.L.U64.HI R102, R103, 0x1, R102 ;  /* 0x0000000167667819 */ /* 0x000fe20000010266 */
[----:B------:R-:W-:Y:S01]  /*2110*/  IMAD.WIDE.U32 R154, R154, 0x1c0, RZ ;  /* 0x000001c09a9a7825 */ /* 0x000fe200078e00ff */
[----:B------:R-:W-:Y:S01]  /*2120*/  IADD3.X R125, R127, c[0x0][0x2b4], RZ, P3, !PT ;  /* 0x0000ad007f7d7a10 */ /* 0x000fe20001ffe4ff */
[----:B------:R-:W-:Y:S01]  /*2130*/  ULDC UR19, c[0x0][0x28c] ;  /* 0x0000a30000137ab9 */ /* 0x000fe20000000800 */
[----:B------:R-:W-:Y:S01]  /*2140*/  IADD3.X R9, R49, c[0x0][0x2b4], RZ, P1, !PT ;  /* 0x0000ad0031097a10 */ /* 0x000fe20000ffe4ff */
[----:B------:R-:W-:Y:S01]  /*2150*/  IMAD.MOV.U32 R95, RZ, RZ, c[0x0][0x290] ;  /* 0x0000a400ff5f7624 */ /* 0x000fe200078e00ff */
[----:B------:R-:W-:Y:S01]  /*2160*/  SHF.R.S32.HI R92, RZ, 0x1f, R93 ;  /* 0x0000001fff5c7819 */ /* 0x000fe2000001145d */
[C---:B------:R-:W-:Y:S01]  /*2170*/  IMAD.SHL.U32 R97, R129.reuse, 0x40, RZ ;  /* 0x0000004081617824 */ /* 0x040fe200078e00ff */
[----:B------:R-:W-:Y:S01]  /*2180*/  SHF.R.S32.HI R90, RZ, 0x1f, R91 ;  /* 0x0000001fff5a7819 */ /* 0x000fe2000001145b */
[----:B------:R-:W-:Y:S01]  /*2190*/  IMAD.SHL.U32 R107, R14, 0x2, RZ ;  /* 0x000000020e6b7824 */ /* 0x000fe200078e00ff */
[----:B------:R-:W-:Y:S01]  /*21a0*/  SHF.R.S32.HI R88, RZ, 0x1f, R89 ;  /* 0x0000001fff587819 */ /* 0x000fe20000011459 */
[----:B------:R-:W-:Y:S01]  /*21b0*/  IMAD.MOV.U32 R11, RZ, RZ, R56 ;  /* 0x000000ffff0b7224 */ /* 0x000fe200078e0038 */
[----:B------:R-:W-:Y:S01]  /*21c0*/  SHF.R.S32.HI R86, RZ, 0x1f, R87 ;  /* 0x0000001fff567819 */ /* 0x000fe20000011457 */
[----:B------:R-:W-:Y:S01]  /*21d0*/  IMAD.SHL.U32 R129, R129, 0x20, RZ ;  /* 0x0000002081817824 */ /* 0x000fe200078e00ff */
[----:B------:R-:W-:Y:S01]  /*21e0*/  SHF.R.S32.HI R84, RZ, 0x1f, R85 ;  /* 0x0000001fff547819 */ /* 0x000fe20000011455 */
[----:B------:R-:W-:Y:S01]  /*21f0*/  IMAD.SHL.U32 R105, R105, 0x2, RZ ;  /* 0x0000000269697824 */ /* 0x000fe200078e00ff */
[----:B------:R-:W-:Y:S01]  /*2200*/  SHF.R.S32.HI R82, RZ, 0x1f, R83 ;  /* 0x0000001fff527819 */ /* 0x000fe20000011453 */
[----:B------:R-:W-:Y:S01]  /*2210*/  IMAD.SHL.U32 R110, R110, 0x2, RZ ;  /* 0x000000026e6e7824 */ /* 0x000fe200078e00ff */
[----:B------:R-:W-:Y:S01]  /*2220*/  SHF.R.S32.HI R80, RZ, 0x1f, R81 ;  /* 0x0000001fff507819 */ /* 0x000fe20000011451 */
[----:B------:R-:W-:Y:S01]  /*2230*/  IMAD.SHL.U32 R103, R103, 0x2, RZ ;  /* 0x0000000267677824 */ /* 0x000fe200078e00ff */
[----:B------:R-:W-:Y:S01]  /*2240*/  IADD3 R101, R167, UR13, RZ ;  /* 0x0000000da7657c10 */ /* 0x000fe2000fffe0ff */
[----:B------:R-:W-:Y:S01]  /*2250*/  IMAD.U32 R95, R95, -0x100, RZ ;  /* 0xffffff005f5f7824 */ /* 0x000fe200078e00ff */
[----:B------:R-:W-:Y:S01]  /*2260*/  IADD3 R98, R165, UR12, RZ ;  /* 0x0000000ca5627c10 */ /* 0x000fe2000fffe0ff */
[----:B------:R-:W-:Y:S01]  /*2270*/  ULDC UR18, c[0x0][0x28c] ;  /* 0x0000a30000127ab9 */ /* 0x000fe20000000800 */
[----:B------:R-:W-:Y:S01]  /*2280*/  IADD3 R108, R161, UR11, RZ ;  /* 0x0000000ba16c7c10 */ /* 0x000fe2000fffe0ff */
[----:B------:R-:W-:Y:S01]  /*2290*/  ULDC UR4, c[0x0][0x230] ;  /* 0x00008c0000047ab9 */ /* 0x000fe20000000800 */
[----:B------:R-:W-:Y:S01]  /*22a0*/  IADD3 R113, R159, UR10, RZ ;  /* 0x0000000a9f717c10 */ /* 0x000fe2000fffe0ff */
[----:B------:R-:W-:Y:S01]  /*22b0*/  UIMAD UR25, UR25, 0xc0, URZ ;  /* 0x000000c0191978a4 */ /* 0x000fe2000f8e023f */
[----:B------:R-:W-:Y:S01]  /*22c0*/  IADD3 R114, R157, UR9, RZ ;  /* 0x000000099d727c10 */ /* 0x000fe2000fffe0ff */
[----:B------:R-:W-:Y:S01]  /*22d0*/  UIMAD UR24, UR24, 0x140, URZ ;  /* 0x00000140181878a4 */ /* 0x000fe2000f8e023f */
[----:B------:R-:W-:Y:S01]  /*22e0*/  IADD3 R115, R155, UR5, RZ ;  /* 0x000000059b737c10 */ /* 0x000fe2000fffe0ff */
[----:B------:R-:W-:Y:S01]  /*22f0*/  UIMAD UR23, UR23, 0x180, URZ ;  /* 0x00000180171778a4 */ /* 0x000fe2000f8e023f */
[----:B------:R-:W-:Y:S01]  /*2300*/  IADD3.X R127, R127, c[0x0][0x2ac], RZ, P2, !PT ;  /* 0x0000ab007f7f7a10 */ /* 0x000fe200017fe4ff */
[----:B------:R-:W-:Y:S01]  /*2310*/  UIMAD UR22, UR22, 0x1c0, URZ ;  /* 0x000001c0161678a4 */ /* 0x000fe2000f8e023f */
[----:B------:R-:W-:Y:S01]  /*2320*/  IADD3.X R49, R49, c[0x0][0x2ac], RZ, P0, !PT ;  /* 0x0000ab0031317a10 */ /* 0x000fe200007fe4ff */
[----:B------:R-:W-:-:S02]  /*2330*/  UIMAD UR21, UR21, 0xc0, URZ ;  /* 0x000000c0151578a4 */ /* 0x000fc4000f8e023f */
[----:B------:R-:W-:Y:S02]  /*2340*/  UIMAD UR20, UR20, 0x140, URZ ;  /* 0x00000140141478a4 */ /* 0x000fe4000f8e023f */
[----:B------:R-:W-:Y:S02]  /*2350*/  UIMAD UR19, UR19, 0x180, URZ ;  /* 0x00000180131378a4 */ /* 0x000fe4000f8e023f */
[----:B------:R-:W-:Y:S02]  /*2360*/  UIMAD UR18, UR18, 0x1c0, URZ ;  /* 0x000001c0121278a4 */ /* 0x000fe4000f8e023f */
[----:B------:R-:W-:Y:S02]  /*2370*/  UIADD3 UR16, UR33, UR16, URZ ;  /* 0x0000001021107290 */ /* 0x000fe4000fffe03f */
[----:B------:R-:W-:Y:S02]  /*2380*/  UIADD3 UR15, UR31, UR15, URZ ;  /* 0x0000000f1f0f7290 */ /* 0x000fe4000fffe03f */
[----:B------:R-:W-:-:S02]  /*2390*/  UIADD3 UR14, UR29, UR14, URZ ;  /* 0x0000000e1d0e7290 */ /* 0x000fc4000fffe03f */
[----:B------:R-:W-:Y:S02]  /*23a0*/  UIADD3 UR26, UR35, UR26, URZ ;  /* 0x0000001a231a7290 */ /* 0x000fe4000fffe03f */
[----:B------:R-:W-:Y:S02]  /*23b0*/  ULDC.U8 UR8, c[0x0][0x313] ;  /* 0x0000c4c000087ab9 */ /* 0x000fe40000000000 */
.L_x_872:
[----:B------:R-:W-:Y:S01]  /*23c0*/  ISETP.NE.AND P4, PT, R137, RZ, PT ;  /* 0x000000ff8900720c */ /* 0x000fe20003f85270 */
[----:B------:R-:W-:Y:S02]  /*23d0*/  IMAD.SHL.U32 R13, R11, 0x100, RZ ;  /* 0x000001000b0d7824 */ /* 0x000fe400078e00ff */
[----:B---3--:R-:W-:Y:S02]  /*23e0*/  IMAD.MOV.U32 R16, RZ, RZ, R120 ;  /* 0x000000ffff107224 */ /* 0x008fe400078e0078 */
[----:B------:R-:W-:Y:S01]  /*23f0*/  IMAD.MOV.U32 R17, RZ, RZ, R121 ;  /* 0x000000ffff117224 */ /* 0x000fe200078e0079 */
[----:B------:R-:W-:Y:S05]  /*2400*/  IADD3 R12, R13, -0x100, RZ ;  /* 0xffffff000d0c7810 */ /* 0x000fea0007ffe0ff */
[--C-:B------:R-:W-:Y:S02]  /*2410*/  IMAD.IADD R3, R63, 0x1, -R12.reuse ;  /* 0x000000013f037824 */ /* 0x100fe400078e0a0c */
[----:B------:R-:W-:Y:S03]  /*2420*/  IMAD.IADD R2, R73, 0x1, -R12 ;  /* 0x0000000149027824 */ /* 0x000fe600078e0a0c */
[CC--:B------:R-:W-:Y:S04]  /*2430*/  ISETP.GE.OR P0, PT, R79.reuse, R3.reuse, P4 ;  /* 0x000000034f00720c */ /* 0x0c0fe80002706670 */
[-C--:B------:R-:W-:Y:S02]  /*2440*/  ISETP.LT.OR P2, PT, R79, R2.reuse, P0 ;  /* 0x000000024f00720c */ /* 0x080fe40000741670 */
[CC--:B------:R-:W-:Y:S02]  /*2450*/  ISETP.GE.OR P0, PT, R135.reuse, R3.reuse, P4 ;  /* 0x000000038700720c */ /* 0x0c0fe40002706670 */
[----:B----4-:R-:W-:Y:S02]  /*2460*/  P2R R4, PR, RZ, 0x4 ;  /* 0x00000004ff047803 */ /* 0x010fe40000000000 */
[-C--:B------:R-:W-:Y:S02]  /*2470*/  ISETP.LT.OR P6, PT, R135, R2.reuse, P0 ;  /* 0x000000028700720c */ /* 0x080fe400007c1670 */
[C---:B------:R-:W-:Y:S04]  /*2480*/  ISETP.GE.OR P0, PT, R134.reuse, R3, P4 ;  /* 0x000000038600720c */ /* 0x040fe80002706670 */
[----:B------:R-:W-:Y:S02]  /*2490*/  ISETP.LT.OR P3, PT, R134, R2, P0 ;  /* 0x000000028600720c */ /* 0x000fe40000761670 */
[----:B------:R-:W-:Y:S02]  /*24a0*/  @!P2 LEA R54, P0, R58, R118, 0x1 ;  /* 0x000000763a36a211 */ /* 0x000fe400078008ff */
[----:B------:R-:W-:Y:S02]  /*24b0*/  @!P2 IADD3 R6, P1, R120, R103, RZ ;  /* 0x000000677806a210 */ /* 0x000fe40007f3e0ff */
[----:B------:R-:W-:Y:S02]  /*24c0*/  @!P2 LEA.HI.X R55, R58, R119, R57, 0x1, P0 ;  /* 0x000000773a37a211 */ /* 0x000fe400000f0c39 */
[----:B------:R-:W-:Y:S01]  /*24d0*/  ISETP.GE.OR P0, PT, R133, R3, P4 ;  /* 0x000000038500720c */ /* 0x000fe20002706670 */
[----:B------:R-:W-:Y:S01]  /*24e0*/  @!P2 IMAD.X R7, R121, 0x1, R102, P1 ;  /* 0x000000017907a824 */ /* 0x000fe200008e0666 */
[C---:B------:R-:W-:Y:S02]  /*24f0*/  @!P6 IADD3 R32, P1, R120.reuse, R105, RZ ;  /* 0x000000697820e210 */ /* 0x040fe40007f3e0ff */
[----:B------:R-:W-:Y:S02]  /*2500*/  ISETP.LT.OR P2, PT, R133, R2, P0 ;  /* 0x000000028500720c */ /* 0x000fe40000741670 */
[----:B------:R-:W-:Y:S01]  /*2510*/  @!P3 IADD3 R28, P0, R120, R160, RZ ;  /* 0x000000a0781cb210 */ /* 0x000fe20007f1e0ff */
[C---:B------:R-:W-:Y:S01]  /*2520*/  @!P6 IMAD.X R33, R121.reuse, 0x1, R104, P1 ;  /* 0x000000017921e824 */ /* 0x040fe200008e0668 */
[C---:B------:R-:W-:Y:S02]  /*2530*/  @!P6 IADD3 R52, P1, R118.reuse, R107, RZ ;  /* 0x0000006b7634e210 */ /* 0x040fe40007f3e0ff */
[----:B------:R-:W-:Y:S01]  /*2540*/  P2R R168, PR, RZ, 0x4 ;  /* 0x00000004ffa87803 */ /* 0x000fe20000000000 */
[----:B------:R-:W-:Y:S01]  /*2550*/  @!P3 IMAD.X R29, R121, 0x1, R108, P0 ;  /* 0x00000001791db824 */ /* 0x000fe200000e066c */
[----:B------:R-:W-:Y:S01]  /*2560*/  @!P3 IADD3 R50, P0, R118, UR32, RZ ;  /* 0x000000207632bc10 */ /* 0x000fe2000ff1e0ff */
[----:B------:R-:W-:Y:S01]  /*2570*/  @!P6 IMAD.X R53, R119, 0x1, R106, P1 ;  /* 0x000000017735e824 */ /* 0x000fe200008e066a */
[----:B------:R-:W-:Y:S02]  /*2580*/  ISETP.NE.AND P1, PT, R137, RZ, PT ;  /* 0x000000ff8900720c */ /* 0x000fe40003f25270 */
[----:B------:R-:W-:Y:S02]  /*2590*/  @!P3 IADD3.X R51, R119, UR16, RZ, P0, !PT ;  /* 0x000000107733bc10 */ /* 0x000fe400087fe4ff */
[----:B------:R-:W-:Y:S05]  /*25a0*/  @!P2 IADD3 R24, P0, R120, R110, RZ ;  /* 0x0000006e7818a210 */ /* 0x000fea0007f1e0ff */
[----:B------:R-:W-:Y:S01]  /*25b0*/  @!P2 IMAD.X R25, R121, 0x1, R109, P0 ;  /* 0x000000017919a824 */ /* 0x000fe200000e066d */
[----:B------:R-:W-:Y:S05]  /*25c0*/  @!P2 IADD3 R44, P0, R118, R112, RZ ;  /* 0x00000070762ca210 */ /* 0x000fea0007f1e0ff */
[----:B------:R-:W-:Y:S01]  /*25d0*/  @!P2 IMAD.X R45, R119, 0x1, R111, P0 ;  /* 0x00000001772da824 */ /* 0x000fe200000e066f */
[CC--:B------:R-:W-:Y:S04]  /*25e0*/  ISETP.GE.OR P0, PT, R132.reuse, R3.reuse, P1 ;  /* 0x000000038400720c */ /* 0x0c0fe80000f06670 */
[----:B------:R-:W-:Y:S04]  /*25f0*/  ISETP.LT.OR P4, PT, R132, R2, P0 ;  /* 0x000000028400720c */ /* 0x000fe80000781670 */
[----:B------:R-:W-:Y:S09]  /*2600*/  P2R R0, PR, RZ, 0x10 ;  /* 0x00000010ff007803 */ /* 0x000ff20000000000 */
[----:B------:R-:W-:Y:S05]  /*2610*/  @!P4 IADD3 R20, P0, R120, R158, RZ ;  /* 0x0000009e7814c210 */ /* 0x000fea0007f1e0ff */
[----:B------:R-:W-:Y:S01]  /*2620*/  @!P4 IMAD.X R21, R121, 0x1, R113, P0 ;  /* 0x000000017915c824 */ /* 0x000fe200000e0671 */
[----:B------:R-:W-:Y:S04]  /*2630*/  @!P4 IADD3 R42, P0, R118, UR30, RZ ;  /* 0x0000001e762acc10 */ /* 0x000fe8000ff1e0ff */
[----:B------:R-:W-:Y:S02]  /*2640*/  @!P4 IADD3.X R43, R119, UR15, RZ, P0, !PT ;  /* 0x0000000f772bcc10 */ /* 0x000fe400087fe4ff */
[CC--:B------:R-:W-:Y:S02]  /*2650*/  ISETP.GE.OR P0, PT, R131.reuse, R3.reuse, P1 ;  /* 0x000000038300720c */ /* 0x0c0fe40000f06670 */
[----:B------:R-:W-:Y:S02]  /*2660*/  ISETP.NE.AND P4, PT, R168, RZ, PT ;  /* 0x000000ffa800720c */ /* 0x000fe40003f85270 */
[----:B------:R-:W-:Y:S11]  /*2670*/  ISETP.LT.OR P5, PT, R131, R2, P0 ;  /* 0x000000028300720c */ /* 0x000ff600007a1670 */
[----:B------:R-:W-:Y:S02]  /*2680*/  @!UPT UIADD3 URZ, URZ, URZ, URZ ;  /* 0x0000003f3f3ff290 */ /* 0x000fe4000fffe03f */
[----:B------:R-:W-:Y:S05]  /*2690*/  @!P5 IADD3 R40, P0, R120, R156, RZ ;  /* 0x0000009c7828d210 */ /* 0x000fea0007f1e0ff */
[----:B------:R-:W-:Y:S01]  /*26a0*/  @!P5 IMAD.X R41, R121, 0x1, R114, P0 ;  /* 0x000000017929d824 */ /* 0x000fe200000e0672 */
[----:B--2---:R-:W-:Y:S04]  /*26b0*/  @!P5 IADD3 R38, P0, R118, UR28, RZ ;  /* 0x0000001c7626dc10 */ /* 0x004fe8000ff1e0ff */
[----:B------:R-:W-:Y:S02]  /*26c0*/  @!P5 IADD3.X R39, R119, UR14, RZ, P0, !PT ;  /* 0x0000000e7727dc10 */ /* 0x000fe400087fe4ff */
[C---:B------:R-:W-:Y:S04]  /*26d0*/  ISETP.GE.OR P0, PT, R130.reuse, R3, P1 ;  /* 0x000000038200720c */ /* 0x040fe80000f06670 */
[----:B------:R-:W-:Y:S04]  /*26e0*/  ISETP.LT.OR P2, PT, R130, R2, P0 ;  /* 0x000000028200720c */ /* 0x000fe80000741670 */
[----:B------:R-:W-:Y:S09]  /*26f0*/  P2R R162, PR, RZ, 0x4 ;  /* 0x00000004ffa27803 */ /* 0x000ff20000000000 */
[----:B------:R-:W-:Y:S05]  /*2700*/  @!P2 IADD3 R36, P0, R120, R154, RZ ;  /* 0x0000009a7824a210 */ /* 0x000fea0007f1e0ff */
[----:B------:R-:W-:Y:S01]  /*2710*/  @!P2 IMAD.X R37, R121, 0x1, R115, P0 ;  /* 0x000000017925a824 */ /* 0x000fe200000e0673 */
[----:B------:R-:W-:Y:S04]  /*2720*/  @!P2 IADD3 R14, P0, R118, UR34, RZ ;  /* 0x00000022760eac10 */ /* 0x000fe8000ff1e0ff */
[----:B------:R-:W-:Y:S02]  /*2730*/  @!P2 IADD3.X R15, R119, UR26, RZ, P0, !PT ;  /* 0x0000001a770fac10 */ /* 0x000fe400087fe4ff */
[C---:B------:R-:W-:Y:S02]  /*2740*/  LEA R120, P0, R95.reuse, R16, 0x1 ;  /* 0x000000105f787211 */ /* 0x040fe400078008ff */
[----:B------:R-:W-:Y:S02]  /*2750*/  ISETP.NE.AND P2, PT, R4, RZ, PT ;  /* 0x000000ff0400720c */ /* 0x000fe40003f45270 */
[----:B------:R-:W-:Y:S02]  /*2760*/  LEA.HI.X.SX32 R121, R95, R17, 0x1, P0 ;  /* 0x000000115f797211 */ /* 0x000fe400000f0eff */
[C---:B------:R-:W-:Y:S04]  /*2770*/  ISETP.GE.OR P0, PT, R142.reuse, R3, P1 ;  /* 0x000000038e00720c */ /* 0x040fe80000f06670 */
[----:B------:R-:W-:Y:S02]  /*2780*/  ISETP.LT.OR P1, PT, R142, R2, P0 ;  /* 0x000000028e00720c */ /* 0x000fe40000721670 */
[----:B------:R-:W-:Y:S11]  /*2790*/  ISETP.NE.AND P0, PT, R162, RZ, PT ;  /* 0x000000ffa200720c */ /* 0x000ff60003f05270 */
[----:B------:R-:W2:Y:S04]  /*27a0*/  @!P1 LDG.E.128 R16, [R16.64] ;  /* 0x0000000610109981 */ /* 0x000ea8000c1e1d00 */
[----:B--2---:R1:W-:Y:S04]  /*27b0*/  @!P1 STG.E.128 [R118.64], R16 ;  /* 0x0000001076009986 */ /* 0x0043e8000c101d06 */
[----:B------:R-:W2:Y:S04]  /*27c0*/  @!P2 LDG.E.128 R4, [R6.64] ;  /* 0x000000060604a981 */ /* 0x000ea8000c1e1d00 */
[----:B--2---:R2:W-:Y:S04]  /*27d0*/  @!P2 STG.E.128 [R54.64], R4 ;  /* 0x000000043600a986 */ /* 0x0045e8000c101d06 */
[----:B------:R-:W3:Y:S04]  /*27e0*/  @!P6 LDG.E.128 R32, [R32.64] ;  /* 0x000000062020e981 */ /* 0x000ee8000c1e1d00 */
[----:B---3--:R3:W-:Y:S04]  /*27f0*/  @!P6 STG.E.128 [R52.64], R32 ;  /* 0x000000203400e986 */ /* 0x0087e8000c101d06 */
[----:B------:R-:W4:Y:S04]  /*2800*/  @!P3 LDG.E.128 R28, [R28.64] ;  /* 0x000000061c1cb981 */ /* 0x000f28000c1e1d00 */
[----:B----4-:R3:W-:Y:S04]  /*2810*/  @!P3 STG.E.128 [R50.64], R28 ;  /* 0x0000001c3200b986 */ /* 0x0107e8000c101d06 */
[----:B------:R-:W4:Y:S04]  /*2820*/  @!P4 LDG.E.128 R24, [R24.64] ;  /* 0x000000061818c981 */ /* 0x000f28000c1e1d00 */
[----:B----4-:R3:W-:Y:S01]  /*2830*/  @!P4 STG.E.128 [R44.64], R24 ;  /* 0x000000182c00c986 */ /* 0x0107e2000c101d06 */
[----:B------:R-:W-:Y:S11]  /*2840*/  ISETP.NE.AND P4, PT, R0, RZ, PT ;  /* 0x000000ff0000720c */ /* 0x000ff60003f85270 */
[----:B------:R-:W-:Y:S02]  /*2850*/  @!UPT UIADD3 URZ, URZ, URZ, URZ ;  /* 0x0000003f3f3ff290 */ /* 0x000fe4000fffe03f */
[----:B------:R-:W4:Y:S04]  /*2860*/  @!P4 LDG.E.128 R20, [R20.64] ;  /* 0x000000061414c981 */ /* 0x000f28000c1e1d00 */
[----:B----4-:R3:W-:Y:S04]  /*2870*/  @!P4 STG.E.128 [R42.64], R20 ;  /* 0x000000142a00c986 */ /* 0x0107e8000c101d06 */
[----:B-1----:R-:W4:Y:S04]  /*2880*/  @!P5 LDG.E.128 R16, [R40.64] ;  /* 0x000000062810d981 */ /* 0x002f28000c1e1d00 */
[----:B----4-:R3:W-:Y:S04]  /*2890*/  @!P5 STG.E.128 [R38.64], R16 ;  /* 0x000000102600d986 */ /* 0x0107e8000c101d06 */
[----:B--2---:R-:W2:Y:S04]  /*28a0*/  @!P0 LDG.E.128 R4, [R36.64] ;  /* 0x0000000624048981 */ /* 0x004ea8000c1e1d00 */
[----:B--2---:R3:W-:Y:S01]  /*28b0*/  @!P0 STG.E.128 [R14.64], R4 ;  /* 0x000000040e008986 */ /* 0x0047e2000c101d06 */
[----:B------:R-:W-:Y:S11]  /*28c0*/  ISETP.NE.AND P0, PT, RZ, UR4, PT ;  /* 0x00000004ff007c0c */ /* 0x000ff6000bf05270 */
[----:B------:R-:W-:Y:S02]  /*28d0*/  @!UPT UIADD3 URZ, URZ, URZ, URZ ;  /* 0x0000003f3f3ff290 */ /* 0x000fe4000fffe03f */
[----:B------:R-:W-:-:S05]  /*28e0*/  @!P0 BRA `(.L_x_819) ;  /* 0x00004df000008947 */ /* 0x000fca0003800000 */
[----:B------:R-:W-:Y:S11]  /*28f0*/  ISETP.NE.AND P0, PT, RZ, UR8, PT ;  /* 0x00000008ff007c0c */ /* 0x000ff6000bf05270 */
[----:B------:R-:W-:Y:S02]  /*2900*/  @!UPT UIADD3 URZ, URZ, URZ, URZ ;  /* 0x0000003f3f3ff290 */ /* 0x000fe4000fffe03f */
[----:B------:R-:W-:-:S05]  /*2910*/  @!P0 BRA `(.L_x_820) ;  /* 0x00001e1000008947 */ /* 0x000fca0003800000 */
[----:B------:R-:W-:Y:S01]  /*2920*/  BSSY B0, `(.L_x_821) ;  /* 0x0000031000007945 */ /* 0x000fe20003800000 */
[----:B------:R-:W-:-:S05]  /*2930*/  @P1 BRA `(.L_x_822) ;  /* 0x000002f000001947 */ /* 0x000fca0003800000 */
[----:B------:R-:W-:Y:S01]  /*2940*/  ISETP.GE.AND P0, PT, R148, UR4, PT ;  /* 0x0000000494007c0c */ /* 0x000fe2000bf06270 */
[----:B---3--:R-:W2:Y:S11]  /*2950*/  LDG.E.128 R16, [R122.64] ;  /* 0x000000067a107981 */ /* 0x008eb6000c1e1d00 */
[----:B------:R-:W-:Y:S01]  /*2960*/  @!UPT UIADD3 URZ, URZ, URZ, URZ ;  /* 0x0000003f3f3ff290 */ /* 0x000fe2000fffe03f */
[----:B------:R-:W-:Y:S01]  /*2970*/  @!P0 MOV R8, R10 ;  /* 0x0000000a00088202 */ /* 0x000fe20000000f00 */
[----:B------:R-:W3:Y:S06]  /*2980*/  @!P0 LDG.E.64 R24, [R48.64] ;  /* 0x0000000630188981 */ /* 0x000eec000c1e1b00 */
[----:B------:R1:W4:Y:S01]  /*2990*/  @!P0 LDG.E.64 R6, [R8.64] ;  /* 0x0000000608068981 */ /* 0x000322000c1e1b00 */
[C---:B--2---:R-:W-:Y:S01]  /*29a0*/  @!P0 IMAD.U32 R15, R16.reuse, 0x10000, RZ ;  /* 0x00010000100f8824 */ /* 0x044fe200078e00ff */
[----:B------:R-:W-:Y:S01]  /*29b0*/  @!P0 LOP3.LUT R21, R16, 0xffff0000, RZ, 0xc0, !PT ;  /* 0xffff000010158812 */ /* 0x000fe200078ec0ff */
[----:B-1----:R-:W-:Y:S01]  /*29c0*/  @!P0 IMAD.U32 R8, R18, 0x10000, RZ ;  /* 0x0001000012088824 */ /* 0x002fe200078e00ff */
[----:B---3--:R-:W-:Y:S02]  /*29d0*/  @!P0 SHF.L.U32 R22, R24, 0x10, RZ ;  /* 0x0000001018168819 */ /* 0x008fe400000006ff */
[C---:B------:R-:W-:Y:S02]  /*29e0*/  @!P0 SHF.L.U32 R23, R25.reuse, 0x10, RZ ;  /* 0x0000001019178819 */ /* 0x040fe400000006ff */
[----:B------:R-:W-:Y:S01]  /*29f0*/  @!P0 LOP3.LUT R27, R25, 0xffff0000, RZ, 0xc0, !PT ;  /* 0xffff0000191b8812 */ /* 0x000fe200078ec0ff */
[C---:B----4-:R-:W-:Y:S01]  /*2a00*/  @!P0 IMAD.U32 R20, R6.reuse, 0x10000, RZ ;  /* 0x0001000006148824 */ /* 0x050fe200078e00ff */
[----:B------:R-:W-:Y:S01]  /*2a10*/  @!P0 LOP3.LUT R25, R19, 0xffff0000, RZ, 0xc0, !PT ;  /* 0xffff000013198812 */ /* 0x000fe200078ec0ff */
[----:B------:R-:W-:Y:S01]  /*2a20*/  @!P0 IMAD.U32 R5, R7, 0x10000, RZ ;  /* 0x0001000007058824 */ /* 0x000fe200078e00ff */
[----:B------:R-:W-:Y:S01]  /*2a30*/  @!P0 LOP3.LUT R14, R6, 0xffff0000, RZ, 0xc0, !PT ;  /* 0xffff0000060e8812 */ /* 0x000fe200078ec0ff */
[-C--:B------:R-:W-:Y:S01]  /*2a40*/  @!P0 FMUL.FTZ R29, R21, R20.reuse ;  /* 0x00000014151d8220 */ /* 0x080fe20000410000 */
[----:B------:R-:W-:Y:S01]  /*2a50*/  @!P0 SHF.L.U32 R6, R19, 0x10, RZ ;  /* 0x0000001013068819 */ /* 0x000fe200000006ff */
[C---:B------:R-:W-:Y:S01]  /*2a60*/  @!P0 FMUL.FTZ R0, R15.reuse, R20 ;  /* 0x000000140f008220 */ /* 0x040fe20000410000 */
[----:B------:R-:W-:Y:S01]  /*2a70*/  @!P0 LOP3.LUT R24, R24, 0xffff0000, RZ, 0xc0, !PT ;  /* 0xffff000018188812 */ /* 0x000fe200078ec0ff */
[-C--:B------:R-:W-:Y:S01]  /*2a80*/  @!P0 FFMA.FTZ R29, R15, R22.reuse, -R29 ;  /* 0x000000160f1d8223 */ /* 0x080fe2000001081d */
[----:B------:R-:W-:Y:S01]  /*2a90*/  @!P0 SHF.L.U32 R15, R17, 0x10, RZ ;  /* 0x00000010110f8819 */ /* 0x000fe200000006ff */
[----:B------:R-:W-:Y:S01]  /*2aa0*/  @!P0 FFMA.FTZ R0, R21, R22, R0 ;  /* 0x0000001615008223 */ /* 0x000fe20000010000 */
[----:B------:R-:W-:Y:S01]  /*2ab0*/  @!P0 LOP3.LUT R21, R17, 0xffff0000, RZ, 0xc0, !PT ;  /* 0xffff000011158812 */ /* 0x000fe200078ec0ff */
[----:B------:R-:W-:Y:S01]  /*2ac0*/  @!P0 FMUL.FTZ R3, R8, R5 ;  /* 0x0000000508038220 */ /* 0x000fe20000410000 */
[----:B------:R-:W-:Y:S01]  /*2ad0*/  @!P0 LOP3.LUT R22, R18, 0xffff0000, RZ, 0xc0, !PT ;  /* 0xffff000012168812 */ /* 0x000fe200078ec0ff */
[-C--:B------:R-:W-:Y:S01]  /*2ae0*/  @!P0 FMUL.FTZ R2, R15, R14.reuse ;  /* 0x0000000e0f028220 */ /* 0x080fe20000410000 */
[----:B------:R-:W-:Y:S01]  /*2af0*/  @!P0 LOP3.LUT R7, R7, 0xffff0000, RZ, 0xc0, !PT ;  /* 0xffff000007078812 */ /* 0x000fe200078ec0ff */
[----:B------:R-:W-:Y:S01]  /*2b00*/  @!P0 FMUL.FTZ R31, R21, R14 ;  /* 0x0000000e151f8220 */ /* 0x000fe20000410000 */
[----:B------:R-:W-:Y:S01]  /*2b10*/  @!P0 F2FP.BF16.PACK_AB R29, R0, R29 ;  /* 0x0000001d001d823e */ /* 0x000fe200000010ff */
[----:B------:R-:W-:Y:S02]  /*2b20*/  @!P0 FMUL.FTZ R26, R22, R5 ;  /* 0x00000005161a8220 */ /* 0x000fe40000410000 */
[----:B------:R-:W-:Y:S01]  /*2b30*/  @!P0 FMUL.FTZ R28, R25, R7 ;  /* 0x00000007191c8220 */ /* 0x000fe20000410000 */
[----:B------:R-:W-:Y:S01]  /*2b40*/  @!P0 MOV R16, R29 ;  /* 0x0000001d00108202 */ /* 0x000fe20000000f00 */
[----:B------:R-:W-:Y:S02]  /*2b50*/  @!P0 FMUL.FTZ R4, R6, R7 ;  /* 0x0000000706048220 */ /* 0x000fe40000410000 */
[-C--:B------:R-:W-:Y:S02]  /*2b60*/  @!P0 FFMA.FTZ R2, R21, R24.reuse, R2 ;  /* 0x0000001815028223 */ /* 0x080fe40000010002 */
[-C--:B------:R-:W-:Y:S02]  /*2b70*/  @!P0 FFMA.FTZ R3, R22, R23.reuse, R3 ;  /* 0x0000001716038223 */ /* 0x080fe40000010003 */
[----:B------:R-:W-:Y:S02]  /*2b80*/  @!P0 FFMA.FTZ R31, R15, R24, -R31 ;  /* 0x000000180f1f8223 */ /* 0x000fe4000001081f */
[----:B------:R-:W-:Y:S02]  /*2b90*/  @!P0 FFMA.FTZ R26, R8, R23, -R26 ;  /* 0x00000017081a8223 */ /* 0x000fe4000001081a */
[----:B------:R-:W-:Y:S01]  /*2ba0*/  @!P0 FFMA.FTZ R28, R6, R27, -R28 ;  /* 0x0000001b061c8223 */ /* 0x000fe2000001081c */
[----:B------:R-:W-:Y:S01]  /*2bb0*/  @!P0 F2FP.BF16.PACK_AB R30, R2, R31 ;  /* 0x0000001f021e823e */ /* 0x000fe200000010ff */
[----:B------:R-:W-:Y:S01]  /*2bc0*/  @!P0 FFMA.FTZ R4, R25, R27, R4 ;  /* 0x0000001b19048223 */ /* 0x000fe20000010004 */
[----:B------:R-:W-:Y:S03]  /*2bd0*/  @!P0 F2FP.BF16.PACK_AB R26, R3, R26 ;  /* 0x0000001a031a823e */ /* 0x000fe600000010ff */
[----:B------:R-:W-:Y:S01]  /*2be0*/  @!P0 IMAD.MOV.U32 R17, RZ, RZ, R30 ;  /* 0x000000ffff118224 */ /* 0x000fe200078e001e */
[----:B------:R-:W-:Y:S02]  /*2bf0*/  @!P0 F2FP.BF16.PACK_AB R31, R4, R28 ;  /* 0x0000001c041f823e */ /* 0x000fe400000010ff */
[----:B------:R-:W-:Y:S02]  /*2c00*/  @!P0 MOV R18, R26 ;  /* 0x0000001a00128202 */ /* 0x000fe40000000f00 */
[----:B------:R-:W-:Y:S05]  /*2c10*/  @!P0 MOV R19, R31 ;  /* 0x0000001f00138202 */ /* 0x000fea0000000f00 */
[----:B------:R1:W-:Y:S02]  /*2c20*/  STG.E.128 [R116.64], R16 ;  /* 0x0000001074007986 */ /* 0x0003e4000c101d06 */
.L_x_822:
[----:B------:R-:W-:Y:S05]  /*2c30*/  BSYNC B0 ;  /* 0x0000000000007941 */ /* 0x000fea0003800000 */
.L_x_821:
[----:B------:R-:W-:Y:S01]  /*2c40*/  BSSY B0, `(.L_x_823) ;  /* 0x0000039000007945 */ /* 0x000fe20003800000 */
[----:B------:R-:W-:-:S05]  /*2c50*/  @P2 BRA `(.L_x_824) ;  /* 0x0000037000002947 */ /* 0x000fca0003800000 */
[C---:B---3--:R-:W-:Y:S04]  /*2c60*/  LEA R30, P0, R129.reuse, R122, 0x1 ;  /* 0x0000007a811e7211 */ /* 0x048fe800078008ff */
[----:B------:R-:W-:Y:S02]  /*2c70*/  LEA.HI.X R31, R129, R123, R128, 0x1, P0 ;  /* 0x0000007b811f7211 */ /* 0x000fe400000f0c80 */
[----:B------:R-:W-:Y:S03]  /*2c80*/  ISETP.GE.AND P0, PT, R148, UR4, PT ;  /* 0x0000000494007c0c */ /* 0x000fe6000bf06270 */
[----:B-1----:R-:W2:Y:S10]  /*2c90*/  LDG.E.128 R16, [R30.64] ;  /* 0x000000061e107981 */ /* 0x002eb4000c1e1d00 */
[C---:B------:R-:W-:Y:S01]  /*2ca0*/  @!P0 SHF.L.U64.HI R28, R93.reuse, 0x1, R92 ;  /* 0x000000015d1c8819 */ /* 0x040fe2000001025c */
[----:B------:R-:W-:Y:S05]  /*2cb0*/  @!P0 IMAD.SHL.U32 R29, R93, 0x2, RZ ;  /* 0x000000025d1d8824 */ /* 0x000fea00078e00ff */
[C---:B------:R-:W-:Y:S05]  /*2cc0*/  @!P0 IADD3 R26, P1, R29.reuse, R48, RZ ;  /* 0x000000301d1a8210 */ /* 0x040fea0007f3e0ff */
[C---:B------:R-:W-:Y:S01]  /*2cd0*/  @!P0 IMAD.X R27, R28.reuse, 0x1, R49, P1 ;  /* 0x000000011c1b8824 */ /* 0x040fe200008e0631 */
[----:B------:R-:W-:Y:S04]  /*2ce0*/  @!P0 IADD3 R6, P1, R29, R10, RZ ;  /* 0x0000000a1d068210 */ /* 0x000fe80007f3e0ff */
[----:B------:R-:W-:Y:S01]  /*2cf0*/  @!P0 IADD3.X R7, R28, R9, RZ, P1, !PT ;  /* 0x000000091c078210 */ /* 0x000fe20000ffe4ff */
[----:B------:R-:W3:Y:S01]  /*2d00*/  @!P0 LDG.E.64 R24, [R26.64] ;  /* 0x000000061a188981 */ /* 0x000ee2000c1e1b00 */
[C---:B------:R-:W-:Y:S04]  /*2d10*/  LEA R32, P1, R59.reuse, R116, 0x1 ;  /* 0x000000743b207211 */ /* 0x040fe800078208ff */
[----:B------:R-:W-:Y:S01]  /*2d20*/  LEA.HI.X R33, R59, R117, R60, 0x1, P1 ;  /* 0x000000753b217211 */ /* 0x000fe200008f0c3c */
[----:B------:R-:W4:Y:S01]  /*2d30*/  @!P0 LDG.E.64 R6, [R6.64] ;  /* 0x0000000606068981 */ /* 0x000f22000c1e1b00 */
[C---:B--2---:R-:W-:Y:S01]  /*2d40*/  @!P0 IMAD.U32 R14, R16.reuse, 0x10000, RZ ;  /* 0x00010000100e8824 */ /* 0x044fe200078e00ff */
[----:B------:R-:W-:Y:S02]  /*2d50*/  @!P0 LOP3.LUT R20, R16, 0xffff0000, RZ, 0xc0, !PT ;  /* 0xffff000010148812 */ /* 0x000fe400078ec0ff */
[----:B------:R-:W-:Y:S02]  /*2d60*/  @!P0 SHF.L.U32 R15, R17, 0x10, RZ ;  /* 0x00000010110f8819 */ /* 0x000fe400000006ff */
[C---:B---3--:R-:W-:Y:S02]  /*2d70*/  @!P0 SHF.L.U32 R21, R24.reuse, 0x10, RZ ;  /* 0x0000001018158819 */ /* 0x048fe400000006ff */
[----:B------:R-:W-:Y:S02]  /*2d80*/  @!P0 LOP3.LUT R22, R24, 0xffff0000, RZ, 0xc0, !PT ;  /* 0xffff000018168812 */ /* 0x000fe400078ec0ff */
[C---:B------:R-:W-:Y:S01]  /*2d90*/  @!P0 LOP3.LUT R24, R19.reuse, 0xffff0000, RZ, 0xc0, !PT ;  /* 0xffff000013188812 */ /* 0x040fe200078ec0ff */
[C---:B----4-:R-:W-:Y:S01]  /*2da0*/  @!P0 IMAD.U32 R5, R6.reuse, 0x10000, RZ ;  /* 0x0001000006058824 */ /* 0x050fe200078e00ff */
[----:B------:R-:W-:Y:S02]  /*2db0*/  @!P0 LOP3.LUT R8, R6, 0xffff0000, RZ, 0xc0, !PT ;  /* 0xffff000006088812 */ /* 0x000fe400078ec0ff */
[----:B------:R-:W-:Y:S01]  /*2dc0*/  @!P0 SHF.L.U32 R6, R19, 0x10, RZ ;  /* 0x0000001013068819 */ /* 0x000fe200000006ff */
[-C--:B------:R-:W-:Y:S01]  /*2dd0*/  @!P0 FMUL.FTZ R29, R20, R5.reuse ;  /* 0x00000005141d8220 */ /* 0x080fe20000410000 */
[C---:B------:R-:W-:Y:S01]  /*2de0*/  @!P0 SHF.L.U32 R23, R25.reuse, 0x10, RZ ;  /* 0x0000001019178819 */ /* 0x040fe200000006ff */
[C---:B------:R-:W-:Y:S01]  /*2df0*/  @!P0 FMUL.FTZ R0, R14.reuse, R5 ;  /* 0x000000050e008220 */ /* 0x040fe20000410000 */
[----:B------:R-:W-:Y:S01]  /*2e00*/  @!P0 LOP3.LUT R25, R25, 0xffff0000, RZ, 0xc0, !PT ;  /* 0xffff000019198812 */ /* 0x000fe200078ec0ff */
[C---:B------:R-:W-:Y:S01]  /*2e10*/  @!P0 IMAD.U32 R5, R7.reuse, 0x10000, RZ ;  /* 0x0001000007058824 */ /* 0x040fe200078e00ff */
[----:B------:R-:W-:Y:S01]  /*2e20*/  @!P0 LOP3.LUT R7, R7, 0xffff0000, RZ, 0xc0, !PT ;  /* 0xffff000007078812 */ /* 0x000fe200078ec0ff */
[-C--:B------:R-:W-:Y:S02]  /*2e30*/  @!P0 FFMA.FTZ R29, R14, R21.reuse, -R29 ;  /* 0x000000150e1d8223 */ /* 0x080fe4000001081d */
[----:B------:R-:W-:Y:S01]  /*2e40*/  @!P0 FFMA.FTZ R0, R20, R21, R0 ;  /* 0x0000001514008223 */ /* 0x000fe20000010000 */
[C---:B------:R-:W-:Y:S01]  /*2e50*/  @!P0 LOP3.LUT R20, R18.reuse, 0xffff0000, RZ, 0xc0, !PT ;  /* 0xffff000012148812 */ /* 0x040fe200078ec0ff */
[----:B------:R-:W-:Y:S01]  /*2e60*/  @!P0 IMAD.U32 R14, R18, 0x10000, RZ ;  /* 0x00010000120e8824 */ /* 0x000fe200078e00ff */
[----:B------:R-:W-:Y:S01]  /*2e70*/  @!P0 LOP3.LUT R21, R17, 0xffff0000, RZ, 0xc0, !PT ;  /* 0xffff000011158812 */ /* 0x000fe200078ec0ff */
[-C--:B------:R-:W-:Y:S01]  /*2e80*/  @!P0 FMUL.FTZ R2, R15, R8.reuse ;  /* 0x000000080f028220 */ /* 0x080fe20000410000 */
[----:B------:R-:W-:Y:S01]  /*2e90*/  @!P0 F2FP.BF16.PACK_AB R29, R0, R29 ;  /* 0x0000001d001d823e */ /* 0x000fe200000010ff */
[-C--:B------:R-:W-:Y:S02]  /*2ea0*/  @!P0 FMUL.FTZ R3, R14, R5.reuse ;  /* 0x000000050e038220 */ /* 0x080fe40000410000 */
[----:B------:R-:W-:Y:S02]  /*2eb0*/  @!P0 FMUL.FTZ R28, R20, R5 ;  /* 0x00000005141c8220 */ /* 0x000fe40000410000 */
[C---:B------:R-:W-:Y:S02]  /*2ec0*/  @!P0 FMUL.FTZ R31, R21.reuse, R8 ;  /* 0x00000008151f8220 */ /* 0x040fe40000410000 */
[-C--:B------:R-:W-:Y:S02]  /*2ed0*/  @!P0 FMUL.FTZ R30, R24, R7.reuse ;  /* 0x00000007181e8220 */ /* 0x080fe40000410000 */
[----:B------:R-:W-:Y:S02]  /*2ee0*/  @!P0 FMUL.FTZ R4, R6, R7 ;  /* 0x0000000706048220 */ /* 0x000fe40000410000 */
[-C--:B------:R-:W-:Y:S02]  /*2ef0*/  @!P0 FFMA.FTZ R2, R21, R22.reuse, R2 ;  /* 0x0000001615028223 */ /* 0x080fe40000010002 */
[-C--:B------:R-:W-:Y:S02]  /*2f00*/  @!P0 FFMA.FTZ R3, R20, R23.reuse, R3 ;  /* 0x0000001714038223 */ /* 0x080fe40000010003 */
[----:B------:R-:W-:Y:S02]  /*2f10*/  @!P0 FFMA.FTZ R28, R14, R23, -R28 ;  /* 0x000000170e1c8223 */ /* 0x000fe4000001081c */
[----:B------:R-:W-:Y:S02]  /*2f20*/  @!P0 FFMA.FTZ R31, R15, R22, -R31 ;  /* 0x000000160f1f8223 */ /* 0x000fe4000001081f */
[-C--:B------:R-:W-:Y:S01]  /*2f30*/  @!P0 FFMA.FTZ R30, R6, R25.reuse, -R30 ;  /* 0x00000019061e8223 */ /* 0x080fe2000001081e */
[----:B------:R-:W-:Y:S01]  /*2f40*/  @!P0 F2FP.BF16.PACK_AB R28, R3, R28 ;  /* 0x0000001c031c823e */ /* 0x000fe200000010ff */
[----:B------:R-:W-:Y:S01]  /*2f50*/  @!P0 FFMA.FTZ R4, R24, R25, R4 ;  /* 0x0000001918048223 */ /* 0x000fe20000010004 */
[----:B------:R-:W-:Y:S01]  /*2f60*/  @!P0 F2FP.BF16.PACK_AB R34, R2, R31 ;  /* 0x0000001f0222823e */ /* 0x000fe200000010ff */
[----:B------:R-:W-:Y:S02]  /*2f70*/  @!P0 IMAD.MOV.U32 R16, RZ, RZ, R29 ;  /* 0x000000ffff108224 */ /* 0x000fe400078e001d */
[----:B------:R-:W-:Y:S01]  /*2f80*/  @!P0 IMAD.MOV.U32 R18, RZ, RZ, R28 ;  /* 0x000000ffff128224 */ /* 0x000fe200078e001c */
[----:B------:R-:W-:Y:S02]  /*2f90*/  @!P0 F2FP.BF16.PACK_AB R31, R4, R30 ;  /* 0x0000001e041f823e */ /* 0x000fe400000010ff */
[----:B------:R-:W-:Y:S02]  /*2fa0*/  @!P0 MOV R17, R34 ;  /* 0x0000002200118202 */ /* 0x000fe40000000f00 */
[----:B------:R-:W-:Y:S05]  /*2fb0*/  @!P0 MOV R19, R31 ;  /* 0x0000001f00138202 */ /* 0x000fea0000000f00 */
[----:B------:R1:W-:Y:S02]  /*2fc0*/  STG.E.128 [R32.64], R16 ;  /* 0x0000001020007986 */ /* 0x0003e4000c101d06 */
.L_x_824:
[----:B------:R-:W-:Y:S05]  /*2fd0*/  BSYNC B0 ;  /* 0x0000000000007941 */ /* 0x000fea0003800000 */
.L_x_823:
        /* <DEDUP_REMOVED lines=57> */
.L_x_826:
[----:B------:R-:W-:Y:S05]  /*3370*/  BSYNC B0 ;  /* 0x0000000000007941 */ /* 0x000fea0003800000 */
.L_x_825:
[----:B------:R-:W-:Y:S01]  /*3380*/  BSSY B0, `(.L_x_827) ;  /* 0x000003c000007945 */ /* 0x000fe20003800000 */
[----:B------:R-:W-:-:S05]  /*3390*/  @P3 BRA `(.L_x_828) ;  /* 0x000003a000003947 */ /* 0x000fca0003800000 */
[----:B------:R-:W-:Y:S02]  /*33a0*/  ISETP.GE.AND P0, PT, R148, UR4, PT ;  /* 0x0000000494007c0c */ /* 0x000fe4000bf06270 */
[----:B---3--:R-:W-:Y:S05]  /*33b0*/  MOV R35, 0xc0 ;  /* 0x000000c000237802 */ /* 0x008fea0000000f00 */
[C---:B------:R-:W-:Y:S04]  /*33c0*/  IMAD.WIDE.U32 R38, R35.reuse, c[0x0][0x198], R116 ;  /* 0x0000660023267a25 */ /* 0x040fe800078e0074 */
[----:B------:R-:W-:Y:S02]  /*33d0*/  IMAD R35, R35, c[0x0][0x19c], RZ ;  /* 0x0000670023237a24 */ /* 0x000fe400078e02ff */
[----:B------:R-:W-:Y:S02]  /*33e0*/  @!P0 SHF.L.U32 R31, R89, 0x1, RZ ;  /* 0x00000001591f8819 */ /* 0x000fe400000006ff */
[----:B------:R-:W-:Y:S01]  /*33f0*/  IMAD.IADD R39, R39, 0x1, R35 ;  /* 0x0000000127277824 */ /* 0x000fe200078e0223 */
[----:B------:R-:W-:Y:S02]  /*3400*/  @!P0 SHF.L.U64.HI R26, R89, 0x1, R88 ;  /* 0x00000001591a8819 */ /* 0x000fe40000010258 */
[C---:B------:R-:W-:Y:S05]  /*3410*/  @!P0 IADD3 R24, P1, R31.reuse, R48, RZ ;  /* 0x000000301f188210 */ /* 0x040fea0007f3e0ff */
[C---:B------:R-:W-:Y:S01]  /*3420*/  @!P0 IMAD.X R25, R26.reuse, 0x1, R49, P1 ;  /* 0x000000011a198824 */ /* 0x040fe200008e0631 */
[----:B------:R-:W-:Y:S01]  /*3430*/  @!P0 IADD3 R20, P1, R31, R10, RZ ;  /* 0x0000000a1f148210 */ /* 0x000fe20007f3e0ff */
[----:B------:R-:W-:Y:S03]  /*3440*/  IMAD.MOV.U32 R31, RZ, RZ, c[0x0][0x288] ;  /* 0x0000a200ff1f7624 */ /* 0x000fe600078e00ff */
[----:B------:R-:W2:Y:S01]  /*3450*/  @!P0 LDG.E.64 R28, [R24.64] ;  /* 0x00000006181c8981 */ /* 0x000ea2000c1e1b00 */
[----:B-1----:R-:W-:Y:S01]  /*3460*/  IMAD.WIDE.U32 R32, R31, 0xc0, R122 ;  /* 0x000000c01f207825 */ /* 0x002fe200078e007a */
[----:B------:R-:W-:Y:S04]  /*3470*/  @!P0 IADD3.X R21, R26, R9, RZ, P1, !PT ;  /* 0x000000091a158210 */ /* 0x000fe80000ffe4ff */
[----:B------:R-:W-:Y:S01]  /*3480*/  IADD3 R33, R33, UR25, RZ ;  /* 0x0000001921217c10 */ /* 0x000fe2000fffe0ff */
[----:B------:R-:W3:Y:S06]  /*3490*/  @!P0 LDG.E.64 R6, [R20.64] ;  /* 0x0000000614068981 */ /* 0x000eec000c1e1b00 */
[----:B------:R-:W4:Y:S01]  /*34a0*/  LDG.E.128 R16, [R32.64] ;  /* 0x0000000620107981 */ /* 0x000f22000c1e1d00 */
[C---:B--2---:R-:W-:Y:S01]  /*34b0*/  @!P0 IMAD.U32 R23, R28.reuse, 0x10000, RZ ;  /* 0x000100001c178824 */ /* 0x044fe200078e00ff */
[----:B------:R-:W-:Y:S01]  /*34c0*/  @!P0 LOP3.LUT R22, R28, 0xffff0000, RZ, 0xc0, !PT ;  /* 0xffff00001c168812 */ /* 0x000fe200078ec0ff */
[C---:B------:R-:W-:Y:S01]  /*34d0*/  @!P0 IMAD.U32 R27, R29.reuse, 0x10000, RZ ;  /* 0x000100001d1b8824 */ /* 0x040fe200078e00ff */
[----:B------:R-:W-:Y:S02]  /*34e0*/  @!P0 LOP3.LUT R29, R29, 0xffff0000, RZ, 0xc0, !PT ;  /* 0xffff00001d1d8812 */ /* 0x000fe400078ec0ff */
[C---:B---3--:R-:W-:Y:S02]  /*34f0*/  @!P0 SHF.L.U32 R15, R6.reuse, 0x10, RZ ;  /* 0x00000010060f8819 */ /* 0x048fe400000006ff */
[----:B------:R-:W-:Y:S02]  /*3500*/  @!P0 LOP3.LUT R6, R6, 0xffff0000, RZ, 0xc0, !PT ;  /* 0xffff000006068812 */ /* 0x000fe400078ec0ff */
[----:B------:R-:W-:Y:S02]  /*3510*/  @!P0 SHF.L.U32 R5, R7, 0x10, RZ ;  /* 0x0000001007058819 */ /* 0x000fe400000006ff */
[C---:B----4-:R-:W-:Y:S02]  /*3520*/  @!P0 LOP3.LUT R14, R16.reuse, 0xffff0000, RZ, 0xc0, !PT ;  /* 0xffff0000100e8812 */ /* 0x050fe400078ec0ff */
[----:B------:R-:W-:Y:S02]  /*3530*/  @!P0 SHF.L.U32 R8, R16, 0x10, RZ ;  /* 0x0000001010088819 */ /* 0x000fe400000006ff */
[----:B------:R-:W-:Y:S01]  /*3540*/  @!P0 LOP3.LUT R25, R17, 0xffff0000, RZ, 0xc0, !PT ;  /* 0xffff000011198812 */ /* 0x000fe200078ec0ff */
[-C--:B------:R-:W-:Y:S01]  /*3550*/  @!P0 FMUL.FTZ R31, R14, R15.reuse ;  /* 0x0000000f0e1f8220 */ /* 0x080fe20000410000 */
[----:B------:R-:W-:Y:S01]  /*3560*/  @!P0 LOP3.LUT R7, R7, 0xffff0000, RZ, 0xc0, !PT ;  /* 0xffff000007078812 */ /* 0x000fe200078ec0ff */
[C---:B------:R-:W-:Y:S02]  /*3570*/  @!P0 FMUL.FTZ R0, R8.reuse, R15 ;  /* 0x0000000f08008220 */ /* 0x040fe40000410000 */
[----:B------:R-:W-:Y:S02]  /*3580*/  @!P0 IMAD.U32 R15, R17, 0x10000, RZ ;  /* 0x00010000110f8824 */ /* 0x000fe400078e00ff */
[-C--:B------:R-:W-:Y:S01]  /*3590*/  @!P0 FFMA.FTZ R31, R8, R23.reuse, -R31 ;  /* 0x00000017081f8223 */ /* 0x080fe2000001081f */
[----:B------:R-:W-:Y:S01]  /*35a0*/  @!P0 SHF.L.U32 R8, R18, 0x10, RZ ;  /* 0x0000001012088819 */ /* 0x000fe200000006ff */
[----:B------:R-:W-:Y:S01]  /*35b0*/  @!P0 FFMA.FTZ R0, R14, R23, R0 ;  /* 0x000000170e008223 */ /* 0x000fe20000010000 */
[----:B------:R-:W-:Y:S01]  /*35c0*/  @!P0 LOP3.LUT R14, R18, 0xffff0000, RZ, 0xc0, !PT ;  /* 0xffff0000120e8812 */ /* 0x000fe200078ec0ff */
[-C--:B------:R-:W-:Y:S01]  /*35d0*/  @!P0 FMUL.FTZ R33, R25, R6.reuse ;  /* 0x0000000619218220 */ /* 0x080fe20000410000 */
[----:B------:R-:W-:Y:S01]  /*35e0*/  @!P0 LOP3.LUT R23, R19, 0xffff0000, RZ, 0xc0, !PT ;  /* 0xffff000013178812 */ /* 0x000fe200078ec0ff */
[----:B------:R-:W-:Y:S01]  /*35f0*/  @!P0 FMUL.FTZ R2, R15, R6 ;  /* 0x000000060f028220 */ /* 0x000fe20000410000 */
[----:B------:R-:W-:Y:S01]  /*3600*/  @!P0 F2FP.BF16.PACK_AB R31, R0, R31 ;  /* 0x0000001f001f823e */ /* 0x000fe200000010ff */
[----:B------:R-:W-:Y:S02]  /*3610*/  @!P0 IMAD.U32 R6, R19, 0x10000, RZ ;  /* 0x0001000013068824 */ /* 0x000fe400078e00ff */
[----:B------:R-:W-:Y:S01]  /*3620*/  @!P0 FMUL.FTZ R3, R8, R5 ;  /* 0x0000000508038220 */ /* 0x000fe20000410000 */
[----:B------:R-:W-:Y:S01]  /*3630*/  @!P0 MOV R16, R31 ;  /* 0x0000001f00108202 */ /* 0x000fe20000000f00 */
[----:B------:R-:W-:Y:S02]  /*3640*/  @!P0 FMUL.FTZ R26, R14, R5 ;  /* 0x000000050e1a8220 */ /* 0x000fe40000410000 */
[-C--:B------:R-:W-:Y:S02]  /*3650*/  @!P0 FMUL.FTZ R37, R23, R7.reuse ;  /* 0x0000000717258220 */ /* 0x080fe40000410000 */
        /* <DEDUP_REMOVED lines=14> */
.L_x_828:
[----:B------:R-:W-:Y:S05]  /*3740*/  BSYNC B0 ;  /* 0x0000000000007941 */ /* 0x000fea0003800000 */
.L_x_827:
[----:B------:R-:W-:Y:S01]  /*3750*/  ISETP.NE.AND P0, PT, R168, RZ, PT ;  /* 0x000000ffa800720c */ /* 0x000fe20003f05270 */
[----:B------:R-:W-:Y:S01]  /*3760*/  @!UPT UIADD3 URZ, URZ, URZ, URZ ;  /* 0x0000003f3f3ff290 */ /* 0x000fe2000fffe03f */
[----:B------:R-:W-:Y:S11]  /*3770*/  BSSY B0, `(.L_x_829) ;  /* 0x0000039000007945 */ /* 0x000ff60003800000 */
[----:B------:R-:W-:-:S05]  /*3780*/  @P0 BRA `(.L_x_830) ;  /* 0x0000037000000947 */ /* 0x000fca0003800000 */
[----:B------:R-:W-:Y:S02]  /*3790*/  ISETP.GE.AND P0, PT, R148, UR4, PT ;  /* 0x0000000494007c0c */ /* 0x000fe4000bf06270 */
[C---:B---3--:R-:W-:Y:S04]  /*37a0*/  LEA R30, P1, R100.reuse, R122, 0x1 ;  /* 0x0000007a641e7211 */ /* 0x048fe800078208ff */
[----:B------:R-:W-:Y:S05]  /*37b0*/  LEA.HI.X R31, R100, R123, R99, 0x1, P1 ;  /* 0x0000007b641f7211 */ /* 0x000fea00008f0c63 */
[----:B-1----:R-:W2:Y:S02]  /*37c0*/  LDG.E.128 R16, [R30.64] ;  /* 0x000000061e107981 */ /* 0x002ea4000c1e1d00 */
        /* <DEDUP_REMOVED lines=51> */
.L_x_830:
[----:B------:R-:W-:Y:S05]  /*3b00*/  BSYNC B0 ;  /* 0x0000000000007941 */ /* 0x000fea0003800000 */
.L_x_829:
[----:B------:R-:W-:Y:S01]  /*3b10*/  BSSY B0, `(.L_x_831) ;  /* 0x000003c000007945 */ /* 0x000fe20003800000 */
[----:B------:R-:W-:-:S05]  /*3b20*/  @P4 BRA `(.L_x_832) ;  /* 0x000003a000004947 */ /* 0x000fca0003800000 */
[----:B------:R-:W-:Y:S02]  /*3b30*/  ISETP.GE.AND P0, PT, R148, UR4, PT ;  /* 0x0000000494007c0c */ /* 0x000fe4000bf06270 */
[----:B-1-3--:R-:W-:Y:S02]  /*3b40*/  MOV R33, c[0x0][0x288] ;  /* 0x0000a20000217a02 */ /* 0x00afe40000000f00 */
[----:B------:R-:W-:Y:S03]  /*3b50*/  MOV R35, 0x140 ;  /* 0x0000014000237802 */ /* 0x000fe60000000f00 */
[----:B------:R-:W-:Y:S04]  /*3b60*/  IMAD.WIDE.U32 R32, R33, 0x140, R122 ;  /* 0x0000014021207825 */ /* 0x000fe800078e007a */
[----:B------:R-:W-:Y:S01]  /*3b70*/  IMAD.WIDE.U32 R38, R35, c[0x0][0x198], R116 ;  /* 0x0000660023267a25 */ /* 0x000fe200078e0074 */
[----:B------:R-:W-:Y:S02]  /*3b80*/  IADD3 R33, R33, UR24, RZ ;  /* 0x0000001821217c10 */ /* 0x000fe4000fffe0ff */
[C---:B------:R-:W-:Y:S01]  /*3b90*/  @!P0 SHF.L.U64.HI R26, R85.reuse, 0x1, R84 ;  /* 0x00000001551a8819 */ /* 0x040fe20000010254 */
[----:B------:R-:W-:Y:S02]  /*3ba0*/  @!P0 IMAD.SHL.U32 R31, R85, 0x2, RZ ;  /* 0x00000002551f8824 */ /* 0x000fe400078e00ff */
[----:B------:R-:W-:Y:S01]  /*3bb0*/  IMAD R35, R35, c[0x0][0x19c], RZ ;  /* 0x0000670023237a24 */ /* 0x000fe200078e02ff */
[----:B------:R-:W2:Y:S02]  /*3bc0*/  LDG.E.128 R16, [R32.64] ;  /* 0x0000000620107981 */ /* 0x000ea4000c1e1d00 */
[----:B------:R-:W-:Y:S01]  /*3bd0*/  @!P0 IADD3 R20, P1, R31, R10, RZ ;  /* 0x0000000a1f148210 */ /* 0x000fe20007f3e0ff */
[----:B------:R-:W-:Y:S01]  /*3be0*/  IMAD.IADD R39, R39, 0x1, R35 ;  /* 0x0000000127277824 */ /* 0x000fe200078e0223 */
[----:B------:R-:W-:Y:S03]  /*3bf0*/  @!P0 IADD3 R24, P2, R31, R48, RZ ;  /* 0x000000301f188210 */ /* 0x000fe60007f5e0ff */
[C---:B------:R-:W-:Y:S01]  /*3c00*/  @!P0 IMAD.X R21, R26.reuse, 0x1, R9, P1 ;  /* 0x000000011a158824 */ /* 0x040fe200008e0609 */
[----:B------:R-:W-:Y:S04]  /*3c10*/  @!P0 IADD3.X R25, R26, R49, RZ, P2, !PT ;  /* 0x000000311a198210 */ /* 0x000fe800017fe4ff */
[----:B------:R-:W3:Y:S06]  /*3c20*/  @!P0 LDG.E.64 R6, [R20.64] ;  /* 0x0000000614068981 */ /* 0x000eec000c1e1b00 */
[----:B------:R-:W4:Y:S02]  /*3c30*/  @!P0 LDG.E.64 R28, [R24.64] ;  /* 0x00000006181c8981 */ /* 0x000f24000c1e1b00 */
[----:B----4-:R-:W-:Y:S01]  /*3c40*/  @!P0 IMAD.U32 R23, R28, 0x10000, RZ ;  /* 0x000100001c178824 */ /* 0x010fe200078e00ff */
[----:B--2---:R-:W-:Y:S01]  /*3c50*/  @!P0 LOP3.LUT R14, R16, 0xffff0000, RZ, 0xc0, !PT ;  /* 0xffff0000100e8812 */ /* 0x004fe200078ec0ff */
[----:B------:R-:W-:Y:S01]  /*3c60*/  @!P0 IMAD.U32 R27, R29, 0x10000, RZ ;  /* 0x000100001d1b8824 */ /* 0x000fe200078e00ff */
[----:B---3--:R-:W-:Y:S02]  /*3c70*/  @!P0 SHF.L.U32 R15, R6, 0x10, RZ ;  /* 0x00000010060f8819 */ /* 0x008fe400000006ff */
[----:B------:R-:W-:Y:S02]  /*3c80*/  @!P0 SHF.L.U32 R8, R16, 0x10, RZ ;  /* 0x0000001010088819 */ /* 0x000fe400000006ff */
[C---:B------:R-:W-:Y:S01]  /*3c90*/  @!P0 LOP3.LUT R25, R17.reuse, 0xffff0000, RZ, 0xc0, !PT ;  /* 0xffff000011198812 */ /* 0x040fe200078ec0ff */
[-C--:B------:R-:W-:Y:S01]  /*3ca0*/  @!P0 FMUL.FTZ R31, R14, R15.reuse ;  /* 0x0000000f0e1f8220 */ /* 0x080fe20000410000 */
[----:B------:R-:W-:Y:S01]  /*3cb0*/  @!P0 LOP3.LUT R6, R6, 0xffff0000, RZ, 0xc0, !PT ;  /* 0xffff000006068812 */ /* 0x000fe200078ec0ff */
[----:B------:R-:W-:Y:S01]  /*3cc0*/  @!P0 FMUL.FTZ R0, R8, R15 ;  /* 0x0000000f08008220 */ /* 0x000fe20000410000 */
[----:B------:R-:W-:Y:S01]  /*3cd0*/  @!P0 LOP3.LUT R22, R28, 0xffff0000, RZ, 0xc0, !PT ;  /* 0xffff00001c168812 */ /* 0x000fe200078ec0ff */
[----:B------:R-:W-:Y:S01]  /*3ce0*/  @!P0 IMAD.U32 R15, R17, 0x10000, RZ ;  /* 0x00010000110f8824 */ /* 0x000fe200078e00ff */
[----:B------:R-:W-:Y:S01]  /*3cf0*/  @!P0 LOP3.LUT R29, R29, 0xffff0000, RZ, 0xc0, !PT ;  /* 0xffff00001d1d8812 */ /* 0x000fe200078ec0ff */
[-C--:B------:R-:W-:Y:S01]  /*3d00*/  @!P0 FFMA.FTZ R31, R8, R23.reuse, -R31 ;  /* 0x00000017081f8223 */ /* 0x080fe2000001081f */
[----:B------:R-:W-:Y:S01]  /*3d10*/  @!P0 SHF.L.U32 R8, R18, 0x10, RZ ;  /* 0x0000001012088819 */ /* 0x000fe200000006ff */
[----:B------:R-:W-:Y:S01]  /*3d20*/  @!P0 FFMA.FTZ R0, R14, R23, R0 ;  /* 0x000000170e008223 */ /* 0x000fe20000010000 */
[----:B------:R-:W-:Y:S01]  /*3d30*/  @!P0 SHF.L.U32 R5, R7, 0x10, RZ ;  /* 0x0000001007058819 */ /* 0x000fe200000006ff */
[-C--:B------:R-:W-:Y:S01]  /*3d40*/  @!P0 FMUL.FTZ R33, R25, R6.reuse ;  /* 0x0000000619218220 */ /* 0x080fe20000410000 */
[----:B------:R-:W-:Y:S01]  /*3d50*/  @!P0 LOP3.LUT R14, R18, 0xffff0000, RZ, 0xc0, !PT ;  /* 0xffff0000120e8812 */ /* 0x000fe200078ec0ff */
[----:B------:R-:W-:Y:S01]  /*3d60*/  @!P0 FMUL.FTZ R2, R15, R6 ;  /* 0x000000060f028220 */ /* 0x000fe20000410000 */
[C---:B------:R-:W-:Y:S01]  /*3d70*/  @!P0 LOP3.LUT R23, R19.reuse, 0xffff0000, RZ, 0xc0, !PT ;  /* 0xffff000013178812 */ /* 0x040fe200078ec0ff */
[----:B------:R-:W-:Y:S01]  /*3d80*/  @!P0 IMAD.U32 R6, R19, 0x10000, RZ ;  /* 0x0001000013068824 */ /* 0x000fe200078e00ff */
        /* <DEDUP_REMOVED lines=20> */
.L_x_832:
[----:B------:R-:W-:Y:S05]  /*3ed0*/  BSYNC B0 ;  /* 0x0000000000007941 */ /* 0x000fea0003800000 */
.L_x_831:
        /* <DEDUP_REMOVED lines=60> */
.L_x_834:
[----:B------:R-:W-:Y:S05]  /*42a0*/  BSYNC B0 ;  /* 0x0000000000007941 */ /* 0x000fea0003800000 */
.L_x_833:
[----:B------:R-:W-:Y:S01]  /*42b0*/  ISETP.NE.AND P0, PT, R162, RZ, PT ;  /* 0x000000ffa200720c */ /* 0x000fe20003f05270 */
[----:B------:R-:W-:Y:S01]  /*42c0*/  @!UPT UIADD3 URZ, URZ, URZ, URZ ;  /* 0x0000003f3f3ff290 */ /* 0x000fe2000fffe03f */
[----:B------:R-:W-:Y:S11]  /*42d0*/  BSSY B0, `(.L_x_835) ;  /* 0x000003c000007945 */ /* 0x000ff60003800000 */
        /* <DEDUP_REMOVED lines=59> */
.L_x_836:
[----:B------:R-:W-:Y:S05]  /*4690*/  BSYNC B0 ;  /* 0x0000000000007941 */ /* 0x000fea0003800000 */
.L_x_835:
[----:B------:R-:W-:Y:S01]  /*46a0*/  IMAD.MOV.U32 R0, RZ, RZ, c[0x0][0x230] ;  /* 0x00008c00ff007624 */ /* 0x000fe200078e00ff */
[----:B------:R-:W-:Y:S01]  /*46b0*/  ULDC UR4, c[0x0][0x230] ;  /* 0x00008c0000047ab9 */ /* 0x000fe20000000800 */
[----:B------:R-:W-:Y:S02]  /*46c0*/  IMAD.MOV.U32 R8, RZ, RZ, R10 ;  /* 0x000000ffff087224 */ /* 0x000fe400078e000a */
[----:B------:R-:W-:Y:S05]  /*46d0*/  IMAD.U32 R3, R0, -0x80, RZ ;  /* 0xffffff8000037824 */ /* 0x000fea00078e00ff */
[C---:B------:R-:W-:Y:S02]  /*46e0*/  LEA R48, P1, R3.reuse, R48, 0x1 ;  /* 0x0000003003307211 */ /* 0x040fe400078208ff */
[C---:B------:R-:W-:Y:S02]  /*46f0*/  LEA R10, P0, R3.reuse, R8, 0x1 ;  /* 0x00000008030a7211 */ /* 0x040fe400078008ff */
[C---:B------:R-:W-:Y:S02]  /*4700*/  LEA.HI.X.SX32 R49, R3.reuse, R49, 0x1, P1 ;  /* 0x0000003103317211 */ /* 0x040fe400008f0eff */
[----:B------:R-:W-:Y:S01]  /*4710*/  LEA.HI.X.SX32 R9, R3, R9, 0x1, P0 ;  /* 0x0000000903097211 */ /* 0x000fe200000f0eff */
[----:B------:R-:W-:-:S05]  /*4720*/  BRA `(.L_x_837) ;  /* 0x000033e000007947 */ /* 0x000fca0003800000 */
.L_x_820:
[----:B------:R-:W-:Y:S01]  /*4730*/  ULEA.HI UR5, UR4, UR4, URZ, 0x1 ;  /* 0x0000000404057291 */ /* 0x000fe2000f8f083f */
[----:B------:R-:W-:Y:S03]  /*4740*/  BSSY B1, `(.L_x_838) ;  /* 0x0000057000017945 */ /* 0x000fe60003800000 */
[----:B------:R-:W-:Y:S06]  /*4750*/  USHF.R.S32.HI UR5, URZ, 0x1, UR5 ;  /* 0x000000013f057899 */ /* 0x000fec0008011405 */
[----:B------:R-:W-:Y:S01]  /*4760*/  MOV R163, UR5 ;  /* 0x0000000500a37c02 */ /* 0x000fe20008000f00 */
[----:B------:R-:W-:-:S05]  /*4770*/  @P1 BRA `(.L_x_839) ;  /* 0x0000053000001947 */ /* 0x000fca0003800000 */
[----:B---3--:R1:W5:Y:S01]  /*4780*/  LDG.E.128 R36, [R122.64] ;  /* 0x000000067a247981 */ /* 0x008362000c1e1d00 */
[----:B------:R-:W-:Y:S01]  /*4790*/  ISETP.GE.AND P0, PT, R148, UR4, PT ;  /* 0x0000000494007c0c */ /* 0x000fe2000bf06270 */
[----:B------:R-:W-:Y:S01]  /*47a0*/  @!UPT UIADD3 URZ, URZ, URZ, URZ ;  /* 0x0000003f3f3ff290 */ /* 0x000fe2000fffe03f */
[----:B------:R-:W-:Y:S11]  /*47b0*/  BSSY B0, `(.L_x_840) ;  /* 0x000004e000007945 */ /* 0x000ff60003800000 */
[----:B------:R-:W-:-:S05]  /*47c0*/  @P0 BRA `(.L_x_841) ;  /* 0x000004c000000947 */ /* 0x000fca0003800000 */
[----:B------:R-:W-:Y:S01]  /*47d0*/  ISETP.GE.AND P0, PT, R148, R163, PT ;  /* 0x000000a39400720c */ /* 0x000fe20003f06270 */
[----:B------:R-:W-:Y:S01]  /*47e0*/  IMAD.MOV.U32 R51, RZ, RZ, RZ ;  /* 0x000000ffff337224 */ /* 0x000fe200078e00ff */
[C---:B-----5:R-:W-:Y:S01]  /*47f0*/  SHF.L.U32 R31, R36.reuse, 0x10, RZ ;  /* 0x00000010241f7819 */ /* 0x060fe200000006ff */
[----:B------:R-:W-:Y:S01]  /*4800*/  IMAD.U32 R44, R39, 0x10000, RZ ;  /* 0x00010000272c7824 */ /* 0x000fe200078e00ff */
[----:B------:R-:W-:Y:S01]  /*4810*/  LOP3.LUT R33, R36, 0xffff0000, RZ, 0xc0, !PT ;  /* 0xffff000024217812 */ /* 0x000fe200078ec0ff */
[C---:B------:R-:W-:Y:S01]  /*4820*/  IMAD.U32 R36, R37.reuse, 0x10000, RZ ;  /* 0x0001000025247824 */ /* 0x040fe200078e00ff */
[----:B------:R-:W-:Y:S02]  /*4830*/  LOP3.LUT R37, R37, 0xffff0000, RZ, 0xc0, !PT ;  /* 0xffff000025257812 */ /* 0x000fe400078ec0ff */
[C---:B------:R-:W-:Y:S02]  /*4840*/  SHF.L.U32 R40, R38.reuse, 0x10, RZ ;  /* 0x0000001026287819 */ /* 0x040fe400000006ff */
[----:B------:R-:W-:Y:S02]  /*4850*/  LOP3.LUT R41, R38, 0xffff0000, RZ, 0xc0, !PT ;  /* 0xffff000026297812 */ /* 0x000fe400078ec0ff */
[----:B------:R-:W-:Y:S01]  /*4860*/  LOP3.LUT R45, R39, 0xffff0000, RZ, 0xc0, !PT ;  /* 0xffff0000272d7812 */ /* 0x000fe200078ec0ff */
[----:B------:R-:W-:Y:S05]  /*4870*/  @P0 IMAD R51, RZ, RZ, -UR5 ;  /* 0x80000005ff330e24 */ /* 0x000fea000f8e02ff */
[C---:B------:R-:W-:Y:S04]  /*4880*/  LEA R172, P1, R51.reuse, R124, 0x1 ;  /* 0x0000007c33ac7211 */ /* 0x040fe800078208ff */
[----:B------:R-:W-:Y:S02]  /*4890*/  LEA.HI.X.SX32 R173, R51, R125, 0x1, P1 ;  /* 0x0000007d33ad7211 */ /* 0x000fe400008f0eff */
[----:B------:R-:W-:Y:S01]  /*48a0*/  MOV R51, R163 ;  /* 0x000000a300337202 */ /* 0x000fe20000000f00 */
[----:B------:R-:W-:Y:S03]  /*48b0*/  @P0 IMAD R51, RZ, RZ, -UR5 ;  /* 0x80000005ff330e24 */ /* 0x000fe6000f8e02ff */
[----:B------:R-:W2:Y:S02]  /*48c0*/  LDG.E.128 R172, [R172.64] ;  /* 0x00000006acac7981 */ /* 0x000ea4000c1e1d00 */
[C---:B------:R-:W-:Y:S04]  /*48d0*/  LEA R16, P1, R51.reuse, R122, 0x1 ;  /* 0x0000007a33107211 */ /* 0x040fe800078208ff */
[----:B------:R-:W-:Y:S02]  /*48e0*/  LEA.HI.X.SX32 R17, R51, R123, 0x1, P1 ;  /* 0x0000007b33117211 */ /* 0x000fe400008f0eff */
[----:B------:R-:W-:Y:S01]  /*48f0*/  MOV R51, RZ ;  /* 0x000000ff00337202 */ /* 0x000fe20000000f00 */
[----:B------:R-:W-:Y:S03]  /*4900*/  @P0 IMAD R51, RZ, RZ, -UR5 ;  /* 0x80000005ff330e24 */ /* 0x000fe6000f8e02ff */
[----:B------:R-:W3:Y:S02]  /*4910*/  LDG.E.128 R16, [R16.64] ;  /* 0x0000000610107981 */ /* 0x000ee4000c1e1d00 */
[C---:B------:R-:W-:Y:S04]  /*4920*/  LEA R34, P1, R51.reuse, R126, 0x1 ;  /* 0x0000007e33227211 */ /* 0x040fe800078208ff */
[----:B------:R-:W-:Y:S05]  /*4930*/  LEA.HI.X.SX32 R35, R51, R127, 0x1, P1 ;  /* 0x0000007f33237211 */ /* 0x000fea00008f0eff */
[----:B------:R-:W4:Y:S01]  /*4940*/  LDG.E.128 R52, [R34.64] ;  /* 0x0000000622347981 */ /* 0x000f22000c1e1d00 */
[----:B--2---:R-:W-:Y:S01]  /*4950*/  IMAD.U32 R23, R173, 0x10000, RZ ;  /* 0x00010000ad177824 */ /* 0x004fe200078e00ff */
[C---:B------:R-:W-:Y:S01]  /*4960*/  SHF.L.U32 R29, R172.reuse, 0x10, RZ ;  /* 0x00000010ac1d7819 */ /* 0x040fe200000006ff */
[----:B------:R-:W-:Y:S01]  /*4970*/  IMAD.U32 R15, R175, 0x10000, RZ ;  /* 0x00010000af0f7824 */ /* 0x000fe200078e00ff */
[----:B------:R-:W-:Y:S01]  /*4980*/  LOP3.LUT R25, R172, 0xffff0000, RZ, 0xc0, !PT ;  /* 0xffff0000ac197812 */ /* 0x000fe200078ec0ff */
[----:B------:R-:W-:Y:S01]  /*4990*/  @!P0 FADD.FTZ R23, -R23, -RZ ;  /* 0x800000ff17178221 */ /* 0x000fe20000010100 */
[----:B------:R-:W-:Y:S01]  /*49a0*/  LOP3.LUT R22, R173, 0xffff0000, RZ, 0xc0, !PT ;  /* 0xffff0000ad167812 */ /* 0x000fe200078ec0ff */
[----:B------:R-:W-:Y:S01]  /*49b0*/  @!P0 FADD.FTZ R29, -R29, -RZ ;  /* 0x800000ff1d1d8221 */ /* 0x000fe20000010100 */
[C---:B------:R-:W-:Y:S01]  /*49c0*/  SHF.L.U32 R21, R174.reuse, 0x10, RZ ;  /* 0x00000010ae157819 */ /* 0x040fe200000006ff */
[----:B------:R-:W-:Y:S01]  /*49d0*/  @!P0 FADD.FTZ R25, -R25, -RZ ;  /* 0x800000ff19198221 */ /* 0x000fe20000010100 */
[----:B------:R-:W-:Y:S01]  /*49e0*/  LOP3.LUT R20, R174, 0xffff0000, RZ, 0xc0, !PT ;  /* 0xffff0000ae147812 */ /* 0x000fe200078ec0ff */
[----:B------:R-:W-:Y:S01]  /*49f0*/  @!P0 FADD.FTZ R22, -R22, -RZ ;  /* 0x800000ff16168221 */ /* 0x000fe20000010100 */
[----:B------:R-:W-:Y:S01]  /*4a00*/  LOP3.LUT R14, R175, 0xffff0000, RZ, 0xc0, !PT ;  /* 0xffff0000af0e7812 */ /* 0x000fe200078ec0ff */
[----:B---3--:R-:W-:Y:S01]  /*4a10*/  IMAD.U32 R26, R17, 0x10000, RZ ;  /* 0x00010000111a7824 */ /* 0x008fe200078e00ff */
[C---:B------:R-:W-:Y:S01]  /*4a20*/  SHF.L.U32 R30, R16.reuse, 0x10, RZ ;  /* 0x00000010101e7819 */ /* 0x040fe200000006ff */
[----:B------:R-:W-:Y:S01]  /*4a30*/  @!P0 FADD.FTZ R21, -R21, -RZ ;  /* 0x800000ff15158221 */ /* 0x000fe20000010100 */
[----:B------:R-:W-:Y:S01]  /*4a40*/  LOP3.LUT R28, R16, 0xffff0000, RZ, 0xc0, !PT ;  /* 0xffff0000101c7812 */ /* 0x000fe200078ec0ff */
[----:B------:R-:W-:Y:S01]  /*4a50*/  FMUL.FTZ R3, R26, R23 ;  /* 0x000000171a037220 */ /* 0x000fe20000410000 */
[----:B------:R-:W-:Y:S01]  /*4a60*/  LOP3.LUT R27, R17, 0xffff0000, RZ, 0xc0, !PT ;  /* 0xffff0000111b7812 */ /* 0x000fe200078ec0ff */
[----:B------:R-:W-:Y:S01]  /*4a70*/  FMUL.FTZ R0, R30, R29 ;  /* 0x0000001d1e007220 */ /* 0x000fe20000410000 */
[----:B------:R-:W-:Y:S01]  /*4a80*/  SHF.L.U32 R24, R18, 0x10, RZ ;  /* 0x0000001012187819 */ /* 0x000fe200000006ff */
[----:B------:R-:W-:Y:S01]  /*4a90*/  FMUL.FTZ R2, R28, R25 ;  /* 0x000000191c027220 */ /* 0x000fe20000410000 */
[----:B------:R-:W-:Y:S01]  /*4aa0*/  LOP3.LUT R17, R18, 0xffff0000, RZ, 0xc0, !PT ;  /* 0xffff000012117812 */ /* 0x000fe200078ec0ff */
[----:B------:R-:W-:Y:S01]  /*4ab0*/  @!P0 FADD.FTZ R20, -R20, -RZ ;  /* 0x800000ff14148221 */ /* 0x000fe20000010100 */
[C---:B----4-:R-:W-:Y:S01]  /*4ac0*/  SHF.L.U32 R32, R52.reuse, 0x10, RZ ;  /* 0x0000001034207819 */ /* 0x050fe200000006ff */
[----:B------:R-:W-:Y:S01]  /*4ad0*/  IMAD.U32 R35, R53, 0x10000, RZ ;  /* 0x0001000035237824 */ /* 0x000fe200078e00ff */
[----:B------:R-:W-:Y:S01]  /*4ae0*/  LOP3.LUT R34, R52, 0xffff0000, RZ, 0xc0, !PT ;  /* 0xffff000034227812 */ /* 0x000fe200078ec0ff */
[----:B------:R-:W-:Y:S01]  /*4af0*/  FMUL.FTZ R4, R27, R22 ;  /* 0x000000161b047220 */ /* 0x000fe20000410000 */
[----:B------:R-:W-:Y:S01]  /*4b00*/  LOP3.LUT R38, R53, 0xffff0000, RZ, 0xc0, !PT ;  /* 0xffff000035267812 */ /* 0x000fe200078ec0ff */
[----:B------:R-:W-:Y:S01]  /*4b10*/  FFMA.FTZ R0, R31, R32, R0 ;  /* 0x000000201f007223 */ /* 0x000fe20000010000 */
[C---:B------:R-:W-:Y:S01]  /*4b20*/  SHF.L.U32 R39, R54.reuse, 0x10, RZ ;  /* 0x0000001036277819 */ /* 0x040fe200000006ff */
[----:B------:R-:W-:Y:S01]  /*4b30*/  FFMA.FTZ R2, R33, R34, R2 ;  /* 0x0000002221027223 */ /* 0x000fe20000010002 */
[----:B------:R-:W-:Y:S01]  /*4b40*/  LOP3.LUT R42, R54, 0xffff0000, RZ, 0xc0, !PT ;  /* 0xffff0000362a7812 */ /* 0x000fe200078ec0ff */
[----:B------:R-:W-:Y:S01]  /*4b50*/  @!P0 FADD.FTZ R15, -R15, -RZ ;  /* 0x800000ff0f0f8221 */ /* 0x000fe20000010100 */
[----:B------:R-:W-:Y:S01]  /*4b60*/  LOP3.LUT R46, R55, 0xffff0000, RZ, 0xc0, !PT ;  /* 0xffff0000372e7812 */ /* 0x000fe200078ec0ff */
[C---:B------:R-:W-:Y:S01]  /*4b70*/  IMAD.U32 R16, R19.reuse, 0x10000, RZ ;  /* 0x0001000013107824 */ /* 0x040fe200078e00ff */
[----:B------:R-:W-:Y:S01]  /*4b80*/  LOP3.LUT R19, R19, 0xffff0000, RZ, 0xc0, !PT ;  /* 0xffff000013137812 */ /* 0x000fe200078ec0ff */
[----:B------:R-:W-:Y:S02]  /*4b90*/  FMUL.FTZ R5, R24, R21 ;  /* 0x0000001518057220 */ /* 0x000fe40000410000 */
[----:B------:R-:W-:Y:S01]  /*4ba0*/  FFMA.FTZ R3, R36, R35, R3 ;  /* 0x0000002324037223 */ /* 0x000fe20000010003 */
[----:B------:R-:W-:Y:S01]  /*4bb0*/  F2FP.BF16.PACK_AB R36, R2, R0 ;  /* 0x000000000224723e */ /* 0x000fe200000010ff */
[----:B------:R-:W-:Y:S02]  /*4bc0*/  @!P0 FADD.FTZ R14, -R14, -RZ ;  /* 0x800000ff0e0e8221 */ /* 0x000fe40000010100 */
[----:B------:R-:W-:Y:S02]  /*4bd0*/  FMUL.FTZ R6, R17, R20 ;  /* 0x0000001411067220 */ /* 0x000fe40000410000 */
[----:B------:R-:W-:Y:S02]  /*4be0*/  FFMA.FTZ R4, R37, R38, R4 ;  /* 0x0000002625047223 */ /* 0x000fe40000010004 */
[----:B------:R-:W-:Y:S02]  /*4bf0*/  FMUL.FTZ R7, R16, R15 ;  /* 0x0000000f10077220 */ /* 0x000fe40000410000 */
[----:B------:R-:W-:Y:S01]  /*4c00*/  IMAD.U32 R43, R55, 0x10000, RZ ;  /* 0x00010000372b7824 */ /* 0x000fe200078e00ff */
[----:B------:R-:W-:Y:S01]  /*4c10*/  F2FP.BF16.PACK_AB R37, R4, R3 ;  /* 0x000000030425723e */ /* 0x000fe200000010ff */
[----:B------:R-:W-:Y:S02]  /*4c20*/  FFMA.FTZ R5, R40, R39, R5 ;  /* 0x0000002728057223 */ /* 0x000fe40000010005 */
[----:B------:R-:W-:Y:S02]  /*4c30*/  FMUL.FTZ R8, R19, R14 ;  /* 0x0000000e13087220 */ /* 0x000fe40000410000 */
[----:B------:R-:W-:Y:S02]  /*4c40*/  FFMA.FTZ R6, R41, R42, R6 ;  /* 0x0000002a29067223 */ /* 0x000fe40000010006 */
[----:B------:R-:W-:Y:S02]  /*4c50*/  FFMA.FTZ R7, R44, R43, R7 ;  /* 0x0000002b2c077223 */ /* 0x000fe40000010007 */
[----:B------:R-:W-:Y:S01]  /*4c60*/  FFMA.FTZ R8, R45, R46, R8 ;  /* 0x0000002e2d087223 */ /* 0x000fe20000010008 */
[----:B------:R-:W-:Y:S04]  /*4c70*/  F2FP.BF16.PACK_AB R38, R6, R5 ;  /* 0x000000050626723e */ /* 0x000fe800000010ff */
[----:B------:R-:W-:Y:S02]  /*4c80*/  F2FP.BF16.PACK_AB R39, R8, R7 ;  /* 0x000000070827723e */ /* 0x000fe400000010ff */
.L_x_841:
[----:B------:R-:W-:Y:S05]  /*4c90*/  BSYNC B0 ;  /* 0x0000000000007941 */ /* 0x000fea0003800000 */
.L_x_840:
[----:B-----5:R2:W-:Y:S02]  /*4ca0*/  STG.E.128 [R116.64], R36 ;  /* 0x0000002474007986 */ /* 0x0205e4000c101d06 */
.L_x_839:
[----:B------:R-:W-:Y:S05]  /*4cb0*/  BSYNC B1 ;  /* 0x0000000000017941 */ /* 0x000fea0003800000 */
.L_x_838:
[----:B------:R-:W-:Y:S01]  /*4cc0*/  BSSY B1, `(.L_x_842) ;  /* 0x000005c000017945 */ /* 0x000fe20003800000 */
[----:B------:R-:W-:-:S05]  /*4cd0*/  @P2 BRA `(.L_x_843) ;  /* 0x000005a000002947 */ /* 0x000fca0003800000 */
[C---:B------:R-:W-:Y:S01]  /*4ce0*/  LEA R170, P0, R129.reuse, R122, 0x1 ;  /* 0x0000007a81aa7211 */ /* 0x040fe200078008ff */
[----:B------:R-:W-:Y:S03]  /*4cf0*/  BSSY B0, `(.L_x_844) ;  /* 0x0000055000007945 */ /* 0x000fe60003800000 */
[----:B------:R-:W-:Y:S02]  /*4d00*/  LEA.HI.X R171, R129, R123, R128, 0x1, P0 ;  /* 0x0000007b81ab7211 */ /* 0x000fe400000f0c80 */
[----:B------:R-:W-:Y:S03]  /*4d10*/  ISETP.GE.AND P0, PT, R148, UR4, PT ;  /* 0x0000000494007c0c */ /* 0x000fe6000bf06270 */
[----:B--23--:R2:W5:Y:S10]  /*4d20*/  LDG.E.128 R36, [R170.64] ;  /* 0x00000006aa247981 */ /* 0x00c574000c1e1d00 */
[----:B------:R-:W-:-:S05]  /*4d30*/  @P0 BRA `(.L_x_845) ;  /* 0x0000050000000947 */ /* 0x000fca0003800000 */
[----:B------:R-:W-:Y:S01]  /*4d40*/  ISETP.GE.AND P0, PT, R148, R163, PT ;  /* 0x000000a39400720c */ /* 0x000fe20003f06270 */
[----:B------:R-:W-:Y:S01]  /*4d50*/  IMAD.MOV.U32 R50, RZ, RZ, R163 ;  /* 0x000000ffff327224 */ /* 0x000fe200078e00a3 */
[C---:B-----5:R-:W-:Y:S01]  /*4d60*/  LOP3.LUT R33, R36.reuse, 0xffff0000, RZ, 0xc0, !PT ;  /* 0xffff000024217812 */ /* 0x060fe200078ec0ff */
[----:B------:R-:W-:Y:S01]  /*4d70*/  IMAD.U32 R31, R36, 0x10000, RZ ;  /* 0x00010000241f7824 */ /* 0x000fe200078e00ff */
[C---:B------:R-:W-:Y:S01]  /*4d80*/  SHF.L.U32 R36, R37.reuse, 0x10, RZ ;  /* 0x0000001025247819 */ /* 0x040fe200000006ff */
[C---:B------:R-:W-:Y:S01]  /*4d90*/  IMAD.U32 R40, R38.reuse, 0x10000, RZ ;  /* 0x0001000026287824 */ /* 0x040fe200078e00ff */
[----:B------:R-:W-:Y:S02]  /*4da0*/  LOP3.LUT R37, R37, 0xffff0000, RZ, 0xc0, !PT ;  /* 0xffff000025257812 */ /* 0x000fe400078ec0ff */
[----:B------:R-:W-:Y:S02]  /*4db0*/  LOP3.LUT R41, R38, 0xffff0000, RZ, 0xc0, !PT ;  /* 0xffff000026297812 */ /* 0x000fe400078ec0ff */
[C---:B------:R-:W-:Y:S02]  /*4dc0*/  SHF.L.U32 R44, R39.reuse, 0x10, RZ ;  /* 0x00000010272c7819 */ /* 0x040fe400000006ff */
[----:B------:R-:W-:Y:S01]  /*4dd0*/  LOP3.LUT R45, R39, 0xffff0000, RZ, 0xc0, !PT ;  /* 0xffff0000272d7812 */ /* 0x000fe200078ec0ff */
[----:B------:R-:W-:Y:S05]  /*4de0*/  @P0 IMAD R50, RZ, RZ, -UR5 ;  /* 0x80000005ff320e24 */ /* 0x000fea000f8e02ff */
[C---:B------:R-:W-:Y:S02]  /*4df0*/  LEA R16, P1, R50.reuse, R170, 0x1 ;  /* 0x000000aa32107211 */ /* 0x040fe400078208ff */
[----:B--2---:R-:W-:Y:S01]  /*4e00*/  MOV R170, RZ ;  /* 0x000000ff00aa7202 */ /* 0x004fe20000000f00 */
[----:B------:R-:W-:Y:S01]  /*4e10*/  @P0 IMAD R170, RZ, RZ, -UR5 ;  /* 0x80000005ffaa0e24 */ /* 0x000fe2000f8e02ff */
[----:B------:R-:W-:Y:S01]  /*4e20*/  LEA.HI.X.SX32 R17, R50, R171, 0x1, P1 ;  /* 0x000000ab32117211 */ /* 0x000fe200008f0eff */
[----:B------:R-:W-:Y:S01]  /*4e30*/  IMAD.MOV.U32 R50, RZ, RZ, RZ ;  /* 0x000000ffff327224 */ /* 0x000fe200078e00ff */
[----:B------:R-:W-:Y:S02]  /*4e40*/  @P0 IADD3 R50, RZ, -UR5, RZ ;  /* 0x80000005ff320c10 */ /* 0x000fe4000fffe0ff */
[C---:B------:R-:W-:Y:S02]  /*4e50*/  IADD3 R169, P1, R93.reuse, R170, RZ ;  /* 0x000000aa5da97210 */ /* 0x040fe40007f3e0ff */
[----:B------:R-:W2:Y:S02]  /*4e60*/  LDG.E.128 R16, [R16.64] ;  /* 0x0000000610107981 */ /* 0x000ea4000c1e1d00 */
[----:B------:R-:W-:Y:S02]  /*4e70*/  LEA.HI.X.SX32 R170, R170, R92, 0x1, P1 ;  /* 0x0000005caaaa7211 */ /* 0x000fe400008f0eff */
[----:B------:R-:W-:Y:S04]  /*4e80*/  IADD3 R51, P1, R93, R50, RZ ;  /* 0x000000325d337210 */ /* 0x000fe80007f3e0ff */
[----:B------:R-:W-:Y:S02]  /*4e90*/  LEA.HI.X.SX32 R50, R50, R92, 0x1, P1 ;  /* 0x0000005c32327211 */ /* 0x000fe400008f0eff */
[C---:B------:R-:W-:Y:S04]  /*4ea0*/  LEA R172, P1, R169.reuse, R124, 0x1 ;  /* 0x0000007ca9ac7211 */ /* 0x040fe800078208ff */
[----:B------:R-:W-:Y:S02]  /*4eb0*/  LEA.HI.X R173, R169, R125, R170, 0x1, P1 ;  /* 0x0000007da9ad7211 */ /* 0x000fe400008f0caa */
[C---:B------:R-:W-:Y:S04]  /*4ec0*/  LEA R34, P1, R51.reuse, R126, 0x1 ;  /* 0x0000007e33227211 */ /* 0x040fe800078208ff */
[----:B------:R-:W3:Y:S01]  /*4ed0*/  LDG.E.128 R172, [R172.64] ;  /* 0x00000006acac7981 */ /* 0x000ee2000c1e1d00 */
[----:B------:R-:W-:Y:S07]  /*4ee0*/  LEA.HI.X R35, R51, R127, R50, 0x1, P1 ;  /* 0x0000007f33237211 */ /* 0x000fee00008f0c32 */
[----:B------:R-:W4:Y:S01]  /*4ef0*/  LDG.E.128 R52, [R34.64] ;  /* 0x0000000622347981 */ /* 0x000f22000c1e1d00 */
[C---:B--2---:R-:W-:Y:S01]  /*4f00*/  IMAD.U32 R30, R16.reuse, 0x10000, RZ ;  /* 0x00010000101e7824 */ /* 0x044fe200078e00ff */
[----:B------:R-:W-:Y:S01]  /*4f10*/  LOP3.LUT R28, R16, 0xffff0000, RZ, 0xc0, !PT ;  /* 0xffff0000101c7812 */ /* 0x000fe200078ec0ff */
[C---:B------:R-:W-:Y:S01]  /*4f20*/  IMAD.U32 R24, R18.reuse, 0x10000, RZ ;  /* 0x0001000012187824 */ /* 0x040fe200078e00ff */
[C---:B------:R-:W-:Y:S02]  /*4f30*/  SHF.L.U32 R26, R17.reuse, 0x10, RZ ;  /* 0x00000010111a7819 */ /* 0x040fe400000006ff */
[----:B------:R-:W-:Y:S02]  /*4f40*/  LOP3.LUT R27, R17, 0xffff0000, RZ, 0xc0, !PT ;  /* 0xffff0000111b7812 */ /* 0x000fe400078ec0ff */
[----:B------:R-:W-:Y:S02]  /*4f50*/  LOP3.LUT R17, R18, 0xffff0000, RZ, 0xc0, !PT ;  /* 0xffff000012117812 */ /* 0x000fe400078ec0ff */
[C---:B------:R-:W-:Y:S02]  /*4f60*/  SHF.L.U32 R16, R19.reuse, 0x10, RZ ;  /* 0x0000001013107819 */ /* 0x040fe400000006ff */
[----:B------:R-:W-:Y:S01]  /*4f70*/  LOP3.LUT R19, R19, 0xffff0000, RZ, 0xc0, !PT ;  /* 0xffff000013137812 */ /* 0x000fe200078ec0ff */
[C---:B---3--:R-:W-:Y:S01]  /*4f80*/  IMAD.U32 R29, R172.reuse, 0x10000, RZ ;  /* 0x00010000ac1d7824 */ /* 0x048fe200078e00ff */
[----:B------:R-:W-:Y:S01]  /*4f90*/  LOP3.LUT R25, R172, 0xffff0000, RZ, 0xc0, !PT ;  /* 0xffff0000ac197812 */ /* 0x000fe200078ec0ff */
[C---:B------:R-:W-:Y:S01]  /*4fa0*/  IMAD.U32 R23, R173.reuse, 0x10000, RZ ;  /* 0x00010000ad177824 */ /* 0x040fe200078e00ff */
[----:B------:R-:W-:Y:S01]  /*4fb0*/  LOP3.LUT R22, R173, 0xffff0000, RZ, 0xc0, !PT ;  /* 0xffff0000ad167812 */ /* 0x000fe200078ec0ff */
[----:B------:R-:W-:Y:S01]  /*4fc0*/  @!P0 FADD.FTZ R29, -R29, -RZ ;  /* 0x800000ff1d1d8221 */ /* 0x000fe20000010100 */
[C---:B------:R-:W-:Y:S01]  /*4fd0*/  SHF.L.U32 R21, R174.reuse, 0x10, RZ ;  /* 0x00000010ae157819 */ /* 0x040fe200000006ff */
[----:B------:R-:W-:Y:S01]  /*4fe0*/  @!P0 FADD.FTZ R25, -R25, -RZ ;  /* 0x800000ff19198221 */ /* 0x000fe20000010100 */
[----:B------:R-:W-:Y:S01]  /*4ff0*/  LOP3.LUT R20, R174, 0xffff0000, RZ, 0xc0, !PT ;  /* 0xffff0000ae147812 */ /* 0x000fe200078ec0ff */
[----:B------:R-:W-:Y:S01]  /*5000*/  @!P0 FADD.FTZ R23, -R23, -RZ ;  /* 0x800000ff17178221 */ /* 0x000fe20000010100 */
[----:B----4-:R-:W-:Y:S01]  /*5010*/  LOP3.LUT R34, R52, 0xffff0000, RZ, 0xc0, !PT ;  /* 0xffff000034227812 */ /* 0x010fe200078ec0ff */
[----:B------:R-:W-:Y:S01]  /*5020*/  FMUL.FTZ R0, R30, R29 ;  /* 0x0000001d1e007220 */ /* 0x000fe20000410000 */
[----:B------:R-:W-:Y:S01]  /*5030*/  SHF.L.U32 R35, R53, 0x10, RZ ;  /* 0x0000001035237819 */ /* 0x000fe200000006ff */
[----:B------:R-:W-:Y:S01]  /*5040*/  IMAD.U32 R32, R52, 0x10000, RZ ;  /* 0x0001000034207824 */ /* 0x000fe200078e00ff */
[----:B------:R-:W-:Y:S01]  /*5050*/  LOP3.LUT R14, R175, 0xffff0000, RZ, 0xc0, !PT ;  /* 0xffff0000af0e7812 */ /* 0x000fe200078ec0ff */
[----:B------:R-:W-:Y:S01]  /*5060*/  @!P0 FADD.FTZ R22, -R22, -RZ ;  /* 0x800000ff16168221 */ /* 0x000fe20000010100 */
[----:B------:R-:W-:Y:S01]  /*5070*/  LOP3.LUT R38, R53, 0xffff0000, RZ, 0xc0, !PT ;  /* 0xffff000035267812 */ /* 0x000fe200078ec0ff */
[----:B------:R-:W-:Y:S01]  /*5080*/  FMUL.FTZ R2, R28, R25 ;  /* 0x000000191c027220 */ /* 0x000fe20000410000 */
[----:B------:R-:W-:Y:S01]  /*5090*/  LOP3.LUT R42, R54, 0xffff0000, RZ, 0xc0, !PT ;  /* 0xffff0000362a7812 */ /* 0x000fe200078ec0ff */
[----:B------:R-:W-:Y:S01]  /*50a0*/  IMAD.U32 R15, R175, 0x10000, RZ ;  /* 0x00010000af0f7824 */ /* 0x000fe200078e00ff */
[----:B------:R-:W-:Y:S01]  /*50b0*/  SHF.L.U32 R43, R55, 0x10, RZ ;  /* 0x00000010372b7819 */ /* 0x000fe200000006ff */
[----:B------:R-:W-:Y:S01]  /*50c0*/  @!P0 FADD.FTZ R21, -R21, -RZ ;  /* 0x800000ff15158221 */ /* 0x000fe20000010100 */
[----:B------:R-:W-:Y:S01]  /*50d0*/  LOP3.LUT R46, R55, 0xffff0000, RZ, 0xc0, !PT ;  /* 0xffff0000372e7812 */ /* 0x000fe200078ec0ff */
[----:B------:R-:W-:Y:S02]  /*50e0*/  FMUL.FTZ R3, R26, R23 ;  /* 0x000000171a037220 */ /* 0x000fe40000410000 */
[----:B------:R-:W-:Y:S02]  /*50f0*/  FFMA.FTZ R0, R31, R32, R0 ;  /* 0x000000201f007223 */ /* 0x000fe40000010000 */
[----:B------:R-:W-:Y:S02]  /*5100*/  @!P0 FADD.FTZ R20, -R20, -RZ ;  /* 0x800000ff14148221 */ /* 0x000fe40000010100 */
[----:B------:R-:W-:Y:S02]  /*5110*/  FMUL.FTZ R4, R27, R22 ;  /* 0x000000161b047220 */ /* 0x000fe40000410000 */
[----:B------:R-:W-:Y:S02]  /*5120*/  FFMA.FTZ R2, R33, R34, R2 ;  /* 0x0000002221027223 */ /* 0x000fe40000010002 */
[----:B------:R-:W-:Y:S02]  /*5130*/  @!P0 FADD.FTZ R15, -R15, -RZ ;  /* 0x800000ff0f0f8221 */ /* 0x000fe40000010100 */
[----:B------:R-:W-:Y:S02]  /*5140*/  FMUL.FTZ R5, R24, R21 ;  /* 0x0000001518057220 */ /* 0x000fe40000410000 */
[----:B------:R-:W-:Y:S02]  /*5150*/  IMAD.U32 R39, R54, 0x10000, RZ ;  /* 0x0001000036277824 */ /* 0x000fe400078e00ff */
[----:B------:R-:W-:Y:S01]  /*5160*/  FFMA.FTZ R3, R36, R35, R3 ;  /* 0x0000002324037223 */ /* 0x000fe20000010003 */
[----:B------:R-:W-:Y:S01]  /*5170*/  F2FP.BF16.PACK_AB R36, R2, R0 ;  /* 0x000000000224723e */ /* 0x000fe200000010ff */
[----:B------:R-:W-:Y:S02]  /*5180*/  @!P0 FADD.FTZ R14, -R14, -RZ ;  /* 0x800000ff0e0e8221 */ /* 0x000fe40000010100 */
[----:B------:R-:W-:Y:S02]  /*5190*/  FMUL.FTZ R6, R17, R20 ;  /* 0x0000001411067220 */ /* 0x000fe40000410000 */
[----:B------:R-:W-:Y:S02]  /*51a0*/  FFMA.FTZ R4, R37, R38, R4 ;  /* 0x0000002625047223 */ /* 0x000fe40000010004 */
[----:B------:R-:W-:Y:S02]  /*51b0*/  FMUL.FTZ R7, R16, R15 ;  /* 0x0000000f10077220 */ /* 0x000fe40000410000 */
[----:B------:R-:W-:Y:S01]  /*51c0*/  FFMA.FTZ R5, R40, R39, R5 ;  /* 0x0000002728057223 */ /* 0x000fe20000010005 */
[----:B------:R-:W-:Y:S01]  /*51d0*/  F2FP.BF16.PACK_AB R37, R4, R3 ;  /* 0x000000030425723e */ /* 0x000fe200000010ff */
[----:B------:R-:W-:Y:S02]  /*51e0*/  FMUL.FTZ R8, R19, R14 ;  /* 0x0000000e13087220 */ /* 0x000fe40000410000 */
[----:B------:R-:W-:Y:S02]  /*51f0*/  FFMA.FTZ R6, R41, R42, R6 ;  /* 0x0000002a29067223 */ /* 0x000fe40000010006 */
[----:B------:R-:W-:Y:S02]  /*5200*/  FFMA.FTZ R7, R44, R43, R7 ;  /* 0x0000002b2c077223 */ /* 0x000fe40000010007 */
[----:B------:R-:W-:Y:S01]  /*5210*/  FFMA.FTZ R8, R45, R46, R8 ;  /* 0x0000002e2d087223 */ /* 0x000fe20000010008 */
[----:B------:R-:W-:Y:S04]  /*5220*/  F2FP.BF16.PACK_AB R38, R6, R5 ;  /* 0x000000050626723e */ /* 0x000fe800000010ff */
[----:B------:R-:W-:Y:S02]  /*5230*/  F2FP.BF16.PACK_AB R39, R8, R7 ;  /* 0x000000070827723e */ /* 0x000fe400000010ff */
.L_x_845:
[----:B------:R-:W-:Y:S05]  /*5240*/  BSYNC B0 ;  /* 0x0000000000007941 */ /* 0x000fea0003800000 */
.L_x_844:
[C---:B------:R-:W-:Y:S04]  /*5250*/  LEA R2, P0, R59.reuse, R116, 0x1 ;  /* 0x000000743b027211 */ /* 0x040fe800078008ff */
[----:B------:R-:W-:Y:S05]  /*5260*/  LEA.HI.X R3, R59, R117, R60, 0x1, P0 ;  /* 0x000000753b037211 */ /* 0x000fea00000f0c3c */
[----:B-----5:R3:W-:Y:S04]  /*5270*/  STG.E.128 [R2.64], R36 ;  /* 0x0000002402007986 */ /* 0x0207e8000c101d06 */
.L_x_843:
[----:B------:R-:W-:Y:S05]  /*5280*/  BSYNC B1 ;  /* 0x0000000000017941 */ /* 0x000fea0003800000 */
.L_x_842:
[----:B------:R-:W-:Y:S01]  /*5290*/  BSSY B1, `(.L_x_846) ;  /* 0x000005c000017945 */ /* 0x000fe20003800000 */
[----:B------:R-:W-:-:S05]  /*52a0*/  @P6 BRA `(.L_x_847) ;  /* 0x000005a000006947 */ /* 0x000fca0003800000 */
[C---:B--2---:R-:W-:Y:S01]  /*52b0*/  LEA R170, P0, R97.reuse, R122, 0x1 ;  /* 0x0000007a61aa7211 */ /* 0x044fe200078008ff */
[----:B------:R-:W-:Y:S03]  /*52c0*/  BSSY B0, `(.L_x_848) ;  /* 0x0000055000007945 */ /* 0x000fe60003800000 */
[----:B------:R-:W-:Y:S02]  /*52d0*/  LEA.HI.X R171, R97, R123, R96, 0x1, P0 ;  /* 0x0000007b61ab7211 */ /* 0x000fe400000f0c60 */
[----:B------:R-:W-:Y:S03]  /*52e0*/  ISETP.GE.AND P0, PT, R148, UR4, PT ;  /* 0x0000000494007c0c */ /* 0x000fe6000bf06270 */
[----:B---3--:R2:W5:Y:S10]  /*52f0*/  LDG.E.128 R36, [R170.64] ;  /* 0x00000006aa247981 */ /* 0x008574000c1e1d00 */
        /* <DEDUP_REMOVED lines=81> */
.L_x_849:
[----:B------:R-:W-:Y:S05]  /*5810*/  BSYNC B0 ;  /* 0x0000000000007941 */ /* 0x000fea0003800000 */
.L_x_848:
[C---:B------:R-:W-:Y:S04]  /*5820*/  LEA R2, P0, R164.reuse, R116, 0x1 ;  /* 0x00000074a4027211 */ /* 0x040fe800078008ff */
[----:B------:R-:W-:Y:S05]  /*5830*/  LEA.HI.X R3, R164, R117, R98, 0x1, P0 ;  /* 0x00000075a4037211 */ /* 0x000fea00000f0c62 */
[----:B-----5:R3:W-:Y:S04]  /*5840*/  STG.E.128 [R2.64], R36 ;  /* 0x0000002402007986 */ /* 0x0207e8000c101d06 */
.L_x_847:
[----:B------:R-:W-:Y:S05]  /*5850*/  BSYNC B1 ;  /* 0x0000000000017941 */ /* 0x000fea0003800000 */
.L_x_846:
[----:B------:R-:W-:Y:S01]  /*5860*/  BSSY B1, `(.L_x_850) ;  /* 0x000005f000017945 */ /* 0x000fe20003800000 */
[----:B------:R-:W-:-:S05]  /*5870*/  @P3 BRA `(.L_x_851) ;  /* 0x000005d000003947 */ /* 0x000fca0003800000 */
[----:B---3--:R-:W-:Y:S01]  /*5880*/  MOV R3, c[0x0][0x288] ;  /* 0x0000a20000037a02 */ /* 0x008fe20000000f00 */
[----:B------:R-:W-:Y:S01]  /*5890*/  BSSY B0, `(.L_x_852) ;  /* 0x0000056000007945 */ /* 0x000fe20003800000 */
[----:B------:R-:W-:Y:S03]  /*58a0*/  ISETP.GE.AND P0, PT, R148, UR4, PT ;  /* 0x0000000494007c0c */ /* 0x000fe6000bf06270 */
[----:B--2---:R-:W-:Y:S05]  /*58b0*/  IMAD.WIDE.U32 R170, R3, 0xc0, R122 ;  /* 0x000000c003aa7825 */ /* 0x004fea00078e007a */
[----:B------:R-:W-:Y:S05]  /*58c0*/  IADD3 R171, R171, UR21, RZ ;  /* 0x00000015abab7c10 */ /* 0x000fea000fffe0ff */
[----:B------:R2:W5:Y:S01]  /*58d0*/  LDG.E.128 R40, [R170.64] ;  /* 0x00000006aa287981 */ /* 0x000562000c1e1d00 */
[----:B------:R-:W-:-:S05]  /*58e0*/  @P0 BRA `(.L_x_853) ;  /* 0x0000050000000947 */ /* 0x000fca0003800000 */
[----:B------:R-:W-:Y:S01]  /*58f0*/  ISETP.GE.AND P0, PT, R148, R163, PT ;  /* 0x000000a39400720c */ /* 0x000fe20003f06270 */
[----:B------:R-:W-:Y:S01]  /*5900*/  IMAD.MOV.U32 R46, RZ, RZ, R163 ;  /* 0x000000ffff2e7224 */ /* 0x000fe200078e00a3 */
[C---:B-----5:R-:W-:Y:S01]  /*5910*/  LOP3.LUT R33, R40.reuse, 0xffff0000, RZ, 0xc0, !PT ;  /* 0xffff000028217812 */ /* 0x060fe200078ec0ff */
[----:B------:R-:W-:Y:S01]  /*5920*/  IMAD.U32 R31, R40, 0x10000, RZ ;  /* 0x00010000281f7824 */ /* 0x000fe200078e00ff */
[C---:B------:R-:W-:Y:S01]  /*5930*/  LOP3.LUT R37, R41.reuse, 0xffff0000, RZ, 0xc0, !PT ;  /* 0xffff000029257812 */ /* 0x040fe200078ec0ff */
[----:B------:R-:W-:Y:S01]  /*5940*/  IMAD.U32 R34, R41, 0x10000, RZ ;  /* 0x0001000029227824 */ /* 0x000fe200078e00ff */
[C---:B------:R-:W-:Y:S02]  /*5950*/  SHF.L.U32 R38, R42.reuse, 0x10, RZ ;  /* 0x000000102a267819 */ /* 0x040fe400000006ff */
[----:B------:R-:W-:Y:S01]  /*5960*/  LOP3.LUT R41, R42, 0xffff0000, RZ, 0xc0, !PT ;  /* 0xffff00002a297812 */ /* 0x000fe200078ec0ff */
[C---:B------:R-:W-:Y:S01]  /*5970*/  IMAD.U32 R42, R43.reuse, 0x10000, RZ ;  /* 0x000100002b2a7824 */ /* 0x040fe200078e00ff */
[----:B------:R-:W-:Y:S03]  /*5980*/  LOP3.LUT R45, R43, 0xffff0000, RZ, 0xc0, !PT ;  /* 0xffff00002b2d7812 */ /* 0x000fe600078ec0ff */
[----:B------:R-:W-:Y:S05]  /*5990*/  @P0 IMAD R46, RZ, RZ, -UR5 ;  /* 0x80000005ff2e0e24 */ /* 0x000fea000f8e02ff */
[C---:B------:R-:W-:Y:S02]  /*59a0*/  LEA R14, P1, R46.reuse, R170, 0x1 ;  /* 0x000000aa2e0e7211 */ /* 0x040fe400078208ff */
[----:B--2---:R-:W-:Y:S01]  /*59b0*/  MOV R170, RZ ;  /* 0x000000ff00aa7202 */ /* 0x004fe20000000f00 */
[----:B------:R-:W-:Y:S01]  /*59c0*/  @P0 IMAD R170, RZ, RZ, -UR5 ;  /* 0x80000005ffaa0e24 */ /* 0x000fe2000f8e02ff */
[----:B------:R-:W-:Y:S01]  /*59d0*/  LEA.HI.X.SX32 R15, R46, R171, 0x1, P1 ;  /* 0x000000ab2e0f7211 */ /* 0x000fe200008f0eff */
[----:B------:R-:W-:Y:S01]  /*59e0*/  IMAD.MOV.U32 R46, RZ, RZ, RZ ;  /* 0x000000ffff2e7224 */ /* 0x000fe200078e00ff */
[----:B------:R-:W-:Y:S02]  /*59f0*/  @P0 IADD3 R46, RZ, -UR5, RZ ;  /* 0x80000005ff2e0c10 */ /* 0x000fe4000fffe0ff */
[C---:B------:R-:W-:Y:S01]  /*5a00*/  IADD3 R171, P1, R89.reuse, R170, RZ ;  /* 0x000000aa59ab7210 */ /* 0x040fe20007f3e0ff */
[----:B------:R-:W2:Y:S03]  /*5a10*/  LDG.E.128 R16, [R14.64] ;  /* 0x000000060e107981 */ /* 0x000ea6000c1e1d00 */
        /* <DEDUP_REMOVED lines=19> */
[----:B------:R-:W-:Y:S01]  /*5b50*/  IMAD.U32 R25, R174, 0x10000, RZ ;  /* 0x00010000ae197824 */ /* 0x000fe200078e00ff */
[----:B------:R-:W-:Y:S01]  /*5b60*/  SHF.L.U32 R26, R173, 0x10, RZ ;  /* 0x00000010ad1a7819 */ /* 0x000fe200000006ff */
[----:B------:R-:W-:Y:S01]  /*5b70*/  @!P0 FADD.FTZ R29, -R29, -RZ ;  /* 0x800000ff1d1d8221 */ /* 0x000fe20000010100 */
[----:B------:R-:W-:Y:S01]  /*5b80*/  LOP3.LUT R27, R173, 0xffff0000, RZ, 0xc0, !PT ;  /* 0xffff0000ad1b7812 */ /* 0x000fe200078ec0ff */
[----:B------:R-:W-:Y:S01]  /*5b90*/  @!P0 FADD.FTZ R28, -R28, -RZ ;  /* 0x800000ff1c1c8221 */ /* 0x000fe20000010100 */
[----:B------:R-:W-:Y:S01]  /*5ba0*/  LOP3.LUT R19, R174, 0xffff0000, RZ, 0xc0, !PT ;  /* 0xffff0000ae137812 */ /* 0x000fe200078ec0ff */
[----:B------:R-:W-:Y:S01]  /*5bb0*/  @!P0 FADD.FTZ R26, -R26, -RZ ;  /* 0x800000ff1a1a8221 */ /* 0x000fe20000010100 */
[----:B----4-:R-:W-:Y:S01]  /*5bc0*/  LOP3.LUT R32, R52, 0xffff0000, RZ, 0xc0, !PT ;  /* 0xffff000034207812 */ /* 0x010fe200078ec0ff */
[----:B------:R-:W-:Y:S01]  /*5bd0*/  FMUL.FTZ R0, R24, R29 ;  /* 0x0000001d18007220 */ /* 0x000fe20000410000 */
[----:B------:R-:W-:Y:S01]  /*5be0*/  SHF.L.U32 R17, R175, 0x10, RZ ;  /* 0x00000010af117819 */ /* 0x000fe200000006ff */
[----:B------:R-:W-:Y:S01]  /*5bf0*/  IMAD.U32 R30, R52, 0x10000, RZ ;  /* 0x00010000341e7824 */ /* 0x000fe200078e00ff */
[----:B------:R-:W-:Y:S01]  /*5c00*/  SHF.L.U32 R35, R53, 0x10, RZ ;  /* 0x0000001035237819 */ /* 0x000fe200000006ff */
[----:B------:R-:W-:Y:S01]  /*5c10*/  @!P0 FADD.FTZ R27, -R27, -RZ ;  /* 0x800000ff1b1b8221 */ /* 0x000fe20000010100 */
[----:B------:R-:W-:Y:S01]  /*5c20*/  LOP3.LUT R15, R175, 0xffff0000, RZ, 0xc0, !PT ;  /* 0xffff0000af0f7812 */ /* 0x000fe200078ec0ff */
[----:B------:R-:W-:Y:S01]  /*5c30*/  FMUL.FTZ R2, R23, R28 ;  /* 0x0000001c17027220 */ /* 0x000fe20000410000 */
[----:B------:R-:W-:Y:S01]  /*5c40*/  LOP3.LUT R36, R53, 0xffff0000, RZ, 0xc0, !PT ;  /* 0xffff000035247812 */ /* 0x000fe200078ec0ff */
[----:B------:R-:W-:Y:S01]  /*5c50*/  FMUL.FTZ R3, R21, R26 ;  /* 0x0000001a15037220 */ /* 0x000fe20000410000 */
[----:B------:R-:W-:Y:S01]  /*5c60*/  LOP3.LUT R40, R54, 0xffff0000, RZ, 0xc0, !PT ;  /* 0xffff000036287812 */ /* 0x000fe200078ec0ff */
[----:B------:R-:W-:Y:S01]  /*5c70*/  @!P0 FADD.FTZ R25, -R25, -RZ ;  /* 0x800000ff19198221 */ /* 0x000fe20000010100 */
[----:B------:R-:W-:Y:S01]  /*5c80*/  SHF.L.U32 R43, R55, 0x10, RZ ;  /* 0x00000010372b7819 */ /* 0x000fe200000006ff */
[----:B------:R-:W-:Y:S01]  /*5c90*/  FFMA.FTZ R0, R31, R30, R0 ;  /* 0x0000001e1f007223 */ /* 0x000fe20000010000 */
[----:B------:R-:W-:Y:S01]  /*5ca0*/  LOP3.LUT R44, R55, 0xffff0000, RZ, 0xc0, !PT ;  /* 0xffff0000372c7812 */ /* 0x000fe200078ec0ff */
[----:B------:R-:W-:Y:S02]  /*5cb0*/  FMUL.FTZ R4, R22, R27 ;  /* 0x0000001b16047220 */ /* 0x000fe40000410000 */
[----:B------:R-:W-:Y:S02]  /*5cc0*/  @!P0 FADD.FTZ R19, -R19, -RZ ;  /* 0x800000ff13138221 */ /* 0x000fe40000010100 */
[----:B------:R-:W-:Y:S02]  /*5cd0*/  FFMA.FTZ R2, R33, R32, R2 ;  /* 0x0000002021027223 */ /* 0x000fe40000010002 */
[----:B------:R-:W-:Y:S02]  /*5ce0*/  @!P0 FADD.FTZ R17, -R17, -RZ ;  /* 0x800000ff11118221 */ /* 0x000fe40000010100 */
[----:B------:R-:W-:Y:S02]  /*5cf0*/  FMUL.FTZ R5, R20, R25 ;  /* 0x0000001914057220 */ /* 0x000fe40000410000 */
[----:B------:R-:W-:Y:S02]  /*5d00*/  IMAD.U32 R39, R54, 0x10000, RZ ;  /* 0x0001000036277824 */ /* 0x000fe400078e00ff */
[----:B------:R-:W-:Y:S02]  /*5d10*/  FFMA.FTZ R3, R34, R35, R3 ;  /* 0x0000002322037223 */ /* 0x000fe40000010003 */
[----:B------:R-:W-:Y:S02]  /*5d20*/  @!P0 FADD.FTZ R15, -R15, -RZ ;  /* 0x800000ff0f0f8221 */ /* 0x000fe40000010100 */
[----:B------:R-:W-:Y:S02]  /*5d30*/  FMUL.FTZ R6, R16, R19 ;  /* 0x0000001310067220 */ /* 0x000fe40000410000 */
[----:B------:R-:W-:Y:S02]  /*5d40*/  FFMA.FTZ R4, R37, R36, R4 ;  /* 0x0000002425047223 */ /* 0x000fe40000010004 */
[----:B------:R-:W-:Y:S02]  /*5d50*/  FMUL.FTZ R7, R14, R17 ;  /* 0x000000110e077220 */ /* 0x000fe40000410000 */
[----:B------:R-:W-:Y:S02]  /*5d60*/  FFMA.FTZ R5, R38, R39, R5 ;  /* 0x0000002726057223 */ /* 0x000fe40000010005 */
[----:B------:R-:W-:Y:S02]  /*5d70*/  FMUL.FTZ R8, R18, R15 ;  /* 0x0000000f12087220 */ /* 0x000fe40000410000 */
[----:B------:R-:W-:Y:S01]  /*5d80*/  FFMA.FTZ R6, R41, R40, R6 ;  /* 0x0000002829067223 */ /* 0x000fe20000010006 */
[----:B------:R-:W-:Y:S01]  /*5d90*/  F2FP.BF16.PACK_AB R40, R2, R0 ;  /* 0x000000000228723e */ /* 0x000fe200000010ff */
[----:B------:R-:W-:Y:S01]  /*5da0*/  FFMA.FTZ R7, R42, R43, R7 ;  /* 0x0000002b2a077223 */ /* 0x000fe20000010007 */
[----:B------:R-:W-:Y:S01]  /*5db0*/  F2FP.BF16.PACK_AB R41, R4, R3 ;  /* 0x000000030429723e */ /* 0x000fe200000010ff */
[----:B------:R-:W-:Y:S01]  /*5dc0*/  FFMA.FTZ R8, R45, R44, R8 ;  /* 0x0000002c2d087223 */ /* 0x000fe20000010008 */
[----:B------:R-:W-:Y:S04]  /*5dd0*/  F2FP.BF16.PACK_AB R42, R6, R5 ;  /* 0x00000005062a723e */ /* 0x000fe800000010ff */
[----:B------:R-:W-:Y:S02]  /*5de0*/  F2FP.BF16.PACK_AB R43, R8, R7 ;  /* 0x00000007082b723e */ /* 0x000fe400000010ff */
.L_x_853:
[----:B------:R-:W-:Y:S05]  /*5df0*/  BSYNC B0 ;  /* 0x0000000000007941 */ /* 0x000fea0003800000 */
.L_x_852:
[----:B------:R-:W-:Y:S05]  /*5e00*/  MOV R3, 0xc0 ;  /* 0x000000c000037802 */ /* 0x000fea0000000f00 */
[C---:B------:R-:W-:Y:S04]  /*5e10*/  IMAD.WIDE.U32 R4, R3.reuse, c[0x0][0x198], R116 ;  /* 0x0000660003047a25 */ /* 0x040fe800078e0074 */
[----:B------:R-:W-:Y:S05]  /*5e20*/  IMAD R0, R3, c[0x0][0x19c], RZ ;  /* 0x0000670003007a24 */ /* 0x000fea00078e02ff */
[----:B------:R-:W-:Y:S05]  /*5e30*/  IADD3 R5, R5, R0, RZ ;  /* 0x0000000005057210 */ /* 0x000fea0007ffe0ff */
[----:B-----5:R3:W-:Y:S02]  /*5e40*/  STG.E.128 [R4.64], R40 ;  /* 0x0000002804007986 */ /* 0x0207e4000c101d06 */
.L_x_851:
[----:B------:R-:W-:Y:S05]  /*5e50*/  BSYNC B1 ;  /* 0x0000000000017941 */ /* 0x000fea0003800000 */
.L_x_850:
[----:B------:R-:W-:Y:S01]  /*5e60*/  ISETP.NE.AND P0, PT, R168, RZ, PT ;  /* 0x000000ffa800720c */ /* 0x000fe20003f05270 */
[----:B------:R-:W-:Y:S01]  /*5e70*/  @!UPT UIADD3 URZ, URZ, URZ, URZ ;  /* 0x0000003f3f3ff290 */ /* 0x000fe2000fffe03f */
[----:B------:R-:W-:Y:S11]  /*5e80*/  BSSY B1, `(.L_x_854) ;  /* 0x000005c000017945 */ /* 0x000ff60003800000 */
        /* <DEDUP_REMOVED lines=9> */
[----:B------:R-:W-:Y:S01]  /*5f20*/  MOV R46, RZ ;  /* 0x000000ff002e7202 */ /* 0x000fe20000000f00 */
[C---:B-----5:R-:W-:Y:S01]  /*5f30*/  IMAD.U32 R31, R40.reuse, 0x10000, RZ ;  /* 0x00010000281f7824 */ /* 0x060fe200078e00ff */
[----:B------:R-:W-:Y:S01]  /*5f40*/  LOP3.LUT R33, R40, 0xffff0000, RZ, 0xc0, !PT ;  /* 0xffff000028217812 */ /* 0x000fe200078ec0ff */
[C---:B------:R-:W-:Y:S01]  /*5f50*/  IMAD.U32 R34, R41.reuse, 0x10000, RZ ;  /* 0x0001000029227824 */ /* 0x040fe200078e00ff */
[----:B------:R-:W-:Y:S02]  /*5f60*/  LOP3.LUT R37, R41, 0xffff0000, RZ, 0xc0, !PT ;  /* 0xffff000029257812 */ /* 0x000fe400078ec0ff */
[C---:B------:R-:W-:Y:S02]  /*5f70*/  SHF.L.U32 R38, R42.reuse, 0x10, RZ ;  /* 0x000000102a267819 */ /* 0x040fe400000006ff */
[----:B------:R-:W-:Y:S01]  /*5f80*/  LOP3.LUT R41, R42, 0xffff0000, RZ, 0xc0, !PT ;  /* 0xffff00002a297812 */ /* 0x000fe200078ec0ff */
[C---:B------:R-:W-:Y:S01]  /*5f90*/  IMAD.U32 R42, R43.reuse, 0x10000, RZ ;  /* 0x000100002b2a7824 */ /* 0x040fe200078e00ff */
[----:B------:R-:W-:Y:S01]  /*5fa0*/  LOP3.LUT R45, R43, 0xffff0000, RZ, 0xc0, !PT ;  /* 0xffff00002b2d7812 */ /* 0x000fe200078ec0ff */
[----:B------:R-:W-:Y:S02]  /*5fb0*/  @P0 IMAD R168, RZ, RZ, -UR5 ;  /* 0x80000005ffa80e24 */ /* 0x000fe4000f8e02ff */
[----:B------:R-:W-:Y:S03]  /*5fc0*/  @P0 IMAD R46, RZ, RZ, -UR5 ;  /* 0x80000005ff2e0e24 */ /* 0x000fe6000f8e02ff */
[C---:B------:R-:W-:Y:S04]  /*5fd0*/  LEA R14, P1, R168.reuse, R170, 0x1 ;  /* 0x000000aaa80e7211 */ /* 0x040fe800078208ff */
[----:B------:R-:W-:Y:S02]  /*5fe0*/  LEA.HI.X.SX32 R15, R168, R171, 0x1, P1 ;  /* 0x000000aba80f7211 */ /* 0x000fe400008f0eff */
[----:B------:R-:W-:Y:S03]  /*5ff0*/  IADD3 R169, P1, R87, R46, RZ ;  /* 0x0000002e57a97210 */ /* 0x000fe60007f3e0ff */
[----:B------:R-:W3:Y:S01]  /*6000*/  LDG.E.128 R16, [R14.64] ;  /* 0x000000060e107981 */ /* 0x000ee2000c1e1d00 */
[----:B------:R-:W-:Y:S02]  /*6010*/  LEA.HI.X.SX32 R46, R46, R86, 0x1, P1 ;  /* 0x000000562e2e7211 */ /* 0x000fe400008f0eff */
[C---:B--2---:R-:W-:Y:S04]  /*6020*/  LEA R170, P1, R169.reuse, R124, 0x1 ;  /* 0x0000007ca9aa7211 */ /* 0x044fe800078208ff */
[----:B------:R-:W-:Y:S01]  /*6030*/  LEA.HI.X R171, R169, R125, R46, 0x1, P1 ;  /* 0x0000007da9ab7211 */ /* 0x000fe200008f0c2e */
[----:B------:R-:W-:Y:S01]  /*6040*/  IMAD.MOV.U32 R46, RZ, RZ, RZ ;  /* 0x000000ffff2e7224 */ /* 0x000fe200078e00ff */
[----:B------:R-:W-:Y:S04]  /*6050*/  @P0 IADD3 R46, RZ, -UR5, RZ ;  /* 0x80000005ff2e0c10 */ /* 0x000fe8000fffe0ff */
[----:B------:R-:W-:Y:S01]  /*6060*/  IADD3 R173, P1, R87, R46, RZ ;  /* 0x0000002e57ad7210 */ /* 0x000fe20007f3e0ff */
[----:B------:R-:W2:Y:S03]  /*6070*/  LDG.E.128 R168, [R170.64] ;  /* 0x00000006aaa87981 */ /* 0x000ea6000c1e1d00 */
[----:B------:R-:W-:Y:S02]  /*6080*/  LEA.HI.X.SX32 R46, R46, R86, 0x1, P1 ;  /* 0x000000562e2e7211 */ /* 0x000fe400008f0eff */
[C---:B------:R-:W-:Y:S04]  /*6090*/  LEA R50, P1, R173.reuse, R126, 0x1 ;  /* 0x0000007ead327211 */ /* 0x040fe800078208ff */
[----:B------:R-:W-:Y:S05]  /*60a0*/  LEA.HI.X R51, R173, R127, R46, 0x1, P1 ;  /* 0x0000007fad337211 */ /* 0x000fea00008f0c2e */
[----:B------:R-:W4:Y:S01]  /*60b0*/  LDG.E.128 R52, [R50.64] ;  /* 0x0000000632347981 */ /* 0x000f22000c1e1d00 */
[C---:B---3--:R-:W-:Y:S01]  /*60c0*/  IMAD.U32 R24, R16.reuse, 0x10000, RZ ;  /* 0x0001000010187824 */ /* 0x048fe200078e00ff */
[----:B------:R-:W-:Y:S01]  /*60d0*/  LOP3.LUT R23, R16, 0xffff0000, RZ, 0xc0, !PT ;  /* 0xffff000010177812 */ /* 0x000fe200078ec0ff */
[C---:B------:R-:W-:Y:S01]  /*60e0*/  IMAD.U32 R20, R18.reuse, 0x10000, RZ ;  /* 0x0001000012147824 */ /* 0x040fe200078e00ff */
[C---:B------:R-:W-:Y:S02]  /*60f0*/  SHF.L.U32 R21, R17.reuse, 0x10, RZ ;  /* 0x0000001011157819 */ /* 0x040fe400000006ff */
[----:B------:R-:W-:Y:S02]  /*6100*/  LOP3.LUT R22, R17, 0xffff0000, RZ, 0xc0, !PT ;  /* 0xffff000011167812 */ /* 0x000fe400078ec0ff */
[----:B------:R-:W-:Y:S02]  /*6110*/  LOP3.LUT R16, R18, 0xffff0000, RZ, 0xc0, !PT ;  /* 0xffff000012107812 */ /* 0x000fe400078ec0ff */
[C---:B------:R-:W-:Y:S02]  /*6120*/  SHF.L.U32 R14, R19.reuse, 0x10, RZ ;  /* 0x00000010130e7819 */ /* 0x040fe400000006ff */
[----:B------:R-:W-:Y:S01]  /*6130*/  LOP3.LUT R18, R19, 0xffff0000, RZ, 0xc0, !PT ;  /* 0xffff000013127812 */ /* 0x000fe200078ec0ff */
[C---:B--2---:R-:W-:Y:S01]  /*6140*/  IMAD.U32 R29, R168.reuse, 0x10000, RZ ;  /* 0x00010000a81d7824 */ /* 0x044fe200078e00ff */
        /* <DEDUP_REMOVED lines=8> */
[C---:B------:R-:W-:Y:S01]  /*61d0*/  SHF.L.U32 R17, R171.reuse, 0x10, RZ ;  /* 0x00000010ab117819 */ /* 0x040fe200000006ff */
[----:B------:R-:W-:Y:S01]  /*61e0*/  FMUL.FTZ R0, R24, R29 ;  /* 0x0000001d18007220 */ /* 0x000fe20000410000 */
[----:B------:R-:W-:Y:S01]  /*61f0*/  LOP3.LUT R15, R171, 0xffff0000, RZ, 0xc0, !PT ;  /* 0xffff0000ab0f7812 */ /* 0x000fe200078ec0ff */
[----:B------:R-:W-:Y:S02]  /*6200*/  @!P0 FADD.FTZ R27, -R27, -RZ ;  /* 0x800000ff1b1b8221 */ /* 0x000fe40000010100 */
[C---:B----4-:R-:W-:Y:S01]  /*6210*/  IMAD.U32 R30, R52.reuse, 0x10000, RZ ;  /* 0x00010000341e7824 */ /* 0x050fe200078e00ff */
[----:B------:R-:W-:Y:S01]  /*6220*/  LOP3.LUT R32, R52, 0xffff0000, RZ, 0xc0, !PT ;  /* 0xffff000034207812 */ /* 0x000fe200078ec0ff */
[----:B------:R-:W-:Y:S01]  /*6230*/  FMUL.FTZ R2, R23, R28 ;  /* 0x0000001c17027220 */ /* 0x000fe20000410000 */
[----:B------:R-:W-:Y:S01]  /*6240*/  SHF.L.U32 R35, R53, 0x10, RZ ;  /* 0x0000001035237819 */ /* 0x000fe200000006ff */
[----:B------:R-:W-:Y:S01]  /*6250*/  FMUL.FTZ R3, R21, R26 ;  /* 0x0000001a15037220 */ /* 0x000fe20000410000 */
[----:B------:R-:W-:Y:S01]  /*6260*/  LOP3.LUT R36, R53, 0xffff0000, RZ, 0xc0, !PT ;  /* 0xffff000035247812 */ /* 0x000fe200078ec0ff */
[----:B------:R-:W-:Y:S01]  /*6270*/  @!P0 FADD.FTZ R25, -R25, -RZ ;  /* 0x800000ff19198221 */ /* 0x000fe20000010100 */
[----:B------:R-:W-:Y:S01]  /*6280*/  LOP3.LUT R40, R54, 0xffff0000, RZ, 0xc0, !PT ;  /* 0xffff000036287812 */ /* 0x000fe200078ec0ff */
[----:B------:R-:W-:Y:S01]  /*6290*/  FFMA.FTZ R0, R31, R30, R0 ;  /* 0x0000001e1f007223 */ /* 0x000fe20000010000 */
[C---:B------:R-:W-:Y:S01]  /*62a0*/  SHF.L.U32 R43, R55.reuse, 0x10, RZ ;  /* 0x00000010372b7819 */ /* 0x040fe200000006ff */
[----:B------:R-:W-:Y:S01]  /*62b0*/  FMUL.FTZ R4, R22, R27 ;  /* 0x0000001b16047220 */ /* 0x000fe20000410000 */
[----:B------:R-:W-:Y:S01]  /*62c0*/  LOP3.LUT R44, R55, 0xffff0000, RZ, 0xc0, !PT ;  /* 0xffff0000372c7812 */ /* 0x000fe200078ec0ff */
        /* <DEDUP_REMOVED lines=19> */
.L_x_857:
[----:B------:R-:W-:Y:S05]  /*6400*/  BSYNC B0 ;  /* 0x0000000000007941 */ /* 0x000fea0003800000 */
.L_x_856:
[C---:B------:R-:W-:Y:S04]  /*6410*/  LEA R2, P0, R166.reuse, R116, 0x1 ;  /* 0x00000074a6027211 */ /* 0x040fe800078008ff */
[----:B------:R-:W-:Y:S05]  /*6420*/  LEA.HI.X R3, R166, R117, R101, 0x1, P0 ;  /* 0x00000075a6037211 */ /* 0x000fea00000f0c65 */
[----:B-----5:R3:W-:Y:S04]  /*6430*/  STG.E.128 [R2.64], R40 ;  /* 0x0000002802007986 */ /* 0x0207e8000c101d06 */
.L_x_855:
[----:B------:R-:W-:Y:S05]  /*6440*/  BSYNC B1 ;  /* 0x0000000000017941 */ /* 0x000fea0003800000 */
.L_x_854:
        /* <DEDUP_REMOVED lines=10> */
[----:B------:R-:W-:Y:S01]  /*64f0*/  IMAD.MOV.U32 R46, RZ, RZ, RZ ;  /* 0x000000ffff2e7224 */ /* 0x000fe200078e00ff */
[C---:B-----5:R-:W-:Y:S01]  /*6500*/  LOP3.LUT R33, R40.reuse, 0xffff0000, RZ, 0xc0, !PT ;  /* 0xffff000028217812 */ /* 0x060fe200078ec0ff */
[----:B------:R-:W-:Y:S01]  /*6510*/  IMAD.MOV.U32 R168, RZ, RZ, R163 ;  /* 0x000000ffffa87224 */ /* 0x000fe200078e00a3 */
[C---:B------:R-:W-:Y:S01]  /*6520*/  LOP3.LUT R37, R41.reuse, 0xffff0000, RZ, 0xc0, !PT ;  /* 0xffff000029257812 */ /* 0x040fe200078ec0ff */
[----:B------:R-:W-:Y:S01]  /*6530*/  IMAD.U32 R31, R40, 0x10000, RZ ;  /* 0x00010000281f7824 */ /* 0x000fe200078e00ff */
[C---:B------:R-:W-:Y:S01]  /*6540*/  SHF.L.U32 R38, R42.reuse, 0x10, RZ ;  /* 0x000000102a267819 */ /* 0x040fe200000006ff */
[----:B------:R-:W-:Y:S01]  /*6550*/  IMAD.U32 R34, R41, 0x10000, RZ ;  /* 0x0001000029227824 */ /* 0x000fe200078e00ff */
[----:B------:R-:W-:Y:S01]  /*6560*/  LOP3.LUT R41, R42, 0xffff0000, RZ, 0xc0, !PT ;  /* 0xffff00002a297812 */ /* 0x000fe200078ec0ff */
[C---:B------:R-:W-:Y:S01]  /*6570*/  IMAD.U32 R42, R43.reuse, 0x10000, RZ ;  /* 0x000100002b2a7824 */ /* 0x040fe200078e00ff */
[----:B------:R-:W-:Y:S03]  /*6580*/  LOP3.LUT R45, R43, 0xffff0000, RZ, 0xc0, !PT ;  /* 0xffff00002b2d7812 */ /* 0x000fe600078ec0ff */
[----:B------:R-:W-:Y:S01]  /*6590*/  @P0 IADD3 R168, RZ, -UR5, RZ ;  /* 0x80000005ffa80c10 */ /* 0x000fe2000fffe0ff */
[----:B------:R-:W-:Y:S03]  /*65a0*/  @P0 IMAD R46, RZ, RZ, -UR5 ;  /* 0x80000005ff2e0e24 */ /* 0x000fe6000f8e02ff */
[C---:B------:R-:W-:Y:S02]  /*65b0*/  LEA R14, P1, R168.reuse, R170, 0x1 ;  /* 0x000000aaa80e7211 */ /* 0x040fe400078208ff */
[----:B------:R-:W-:Y:S02]  /*65c0*/  IADD3 R169, P2, R85, R46, RZ ;  /* 0x0000002e55a97210 */ /* 0x000fe40007f5e0ff */
[----:B------:R-:W-:Y:S02]  /*65d0*/  LEA.HI.X.SX32 R15, R168, R171, 0x1, P1 ;  /* 0x000000aba80f7211 */ /* 0x000fe400008f0eff */
[C---:B--2---:R-:W-:Y:S02]  /*65e0*/  LEA R170, P1, R169.reuse, R124, 0x1 ;  /* 0x0000007ca9aa7211 */ /* 0x044fe400078208ff */
[----:B------:R-:W-:Y:S01]  /*65f0*/  LEA.HI.X.SX32 R46, R46, R84, 0x1, P2 ;  /* 0x000000542e2e7211 */ /* 0x000fe200010f0eff */
[----:B------:R-:W2:Y:S03]  /*6600*/  LDG.E.128 R16, [R14.64] ;  /* 0x000000060e107981 */ /* 0x000ea6000c1e1d00 */
[----:B------:R-:W-:Y:S01]  /*6610*/  LEA.HI.X R171, R169, R125, R46, 0x1, P1 ;  /* 0x0000007da9ab7211 */ /* 0x000fe200008f0c2e */
[----:B------:R-:W-:Y:S01]  /*6620*/  IMAD.MOV.U32 R46, RZ, RZ, RZ ;  /* 0x000000ffff2e7224 */ /* 0x000fe200078e00ff */
[----:B------:R-:W-:Y:S04]  /*6630*/  @P0 IADD3 R46, RZ, -UR5, RZ ;  /* 0x80000005ff2e0c10 */ /* 0x000fe8000fffe0ff */
[----:B------:R-:W-:Y:S01]  /*6640*/  IADD3 R173, P1, R85, R46, RZ ;  /* 0x0000002e55ad7210 */ /* 0x000fe20007f3e0ff */
[----:B------:R-:W3:Y:S03]  /*6650*/  LDG.E.128 R168, [R170.64] ;  /* 0x00000006aaa87981 */ /* 0x000ee6000c1e1d00 */
[----:B------:R-:W-:Y:S02]  /*6660*/  LEA.HI.X.SX32 R46, R46, R84, 0x1, P1 ;  /* 0x000000542e2e7211 */ /* 0x000fe400008f0eff */
[C---:B------:R-:W-:Y:S04]  /*6670*/  LEA R50, P1, R173.reuse, R126, 0x1 ;  /* 0x0000007ead327211 */ /* 0x040fe800078208ff */
[----:B------:R-:W-:Y:S05]  /*6680*/  LEA.HI.X R51, R173, R127, R46, 0x1, P1 ;  /* 0x0000007fad337211 */ /* 0x000fea00008f0c2e */
[----:B------:R-:W4:Y:S01]  /*6690*/  LDG.E.128 R52, [R50.64] ;  /* 0x0000000632347981 */ /* 0x000f22000c1e1d00 */
[C---:B--2---:R-:W-:Y:S01]  /*66a0*/  IMAD.U32 R24, R16.reuse, 0x10000, RZ ;  /* 0x0001000010187824 */ /* 0x044fe200078e00ff */
[----:B------:R-:W-:Y:S01]  /*66b0*/  LOP3.LUT R23, R16, 0xffff0000, RZ, 0xc0, !PT ;  /* 0xffff000010177812 */ /* 0x000fe200078ec0ff */
[C---:B------:R-:W-:Y:S01]  /*66c0*/  IMAD.U32 R20, R18.reuse, 0x10000, RZ ;  /* 0x0001000012147824 */ /* 0x040fe200078e00ff */
[C---:B------:R-:W-:Y:S02]  /*66d0*/  SHF.L.U32 R21, R17.reuse, 0x10, RZ ;  /* 0x0000001011157819 */ /* 0x040fe400000006ff */
[----:B------:R-:W-:Y:S02]  /*66e0*/  LOP3.LUT R22, R17, 0xffff0000, RZ, 0xc0, !PT ;  /* 0xffff000011167812 */ /* 0x000fe400078ec0ff */
[----:B------:R-:W-:Y:S02]  /*66f0*/  LOP3.LUT R16, R18, 0xffff0000, RZ, 0xc0, !PT ;  /* 0xffff000012107812 */ /* 0x000fe400078ec0ff */
[----:B------:R-:W-:Y:S01]  /*6700*/  SHF.L.U32 R14, R19, 0x10, RZ ;  /* 0x00000010130e7819 */ /* 0x000fe200000006ff */
        /* <DEDUP_REMOVED lines=9> */
[----:B------:R-:W-:Y:S01]  /*67a0*/  LOP3.LUT R19, R170, 0xffff0000, RZ, 0xc0, !PT ;  /* 0xffff0000aa137812 */ /* 0x000fe200078ec0ff */
[----:B------:R-:W-:Y:S01]  /*67b0*/  FMUL.FTZ R0, R24, R29 ;  /* 0x0000001d18007220 */ /* 0x000fe20000410000 */
[----:B------:R-:W-:Y:S01]  /*67c0*/  SHF.L.U32 R17, R171, 0x10, RZ ;  /* 0x00000010ab117819 */ /* 0x000fe200000006ff */
[----:B------:R-:W-:Y:S01]  /*67d0*/  @!P0 FADD.FTZ R27, -R27, -RZ ;  /* 0x800000ff1b1b8221 */ /* 0x000fe20000010100 */
[----:B------:R-:W-:Y:S01]  /*67e0*/  LOP3.LUT R15, R171, 0xffff0000, RZ, 0xc0, !PT ;  /* 0xffff0000ab0f7812 */ /* 0x000fe200078ec0ff */
        /* <DEDUP_REMOVED lines=31> */
.L_x_861:
[----:B------:R-:W-:Y:S05]  /*69e0*/  BSYNC B0 ;  /* 0x0000000000007941 */ /* 0x000fea0003800000 */
.L_x_860:
[----:B------:R-:W-:Y:S05]  /*69f0*/  MOV R3, 0x140 ;  /* 0x0000014000037802 */ /* 0x000fea0000000f00 */
[C---:B------:R-:W-:Y:S04]  /*6a00*/  IMAD.WIDE.U32 R4, R3.reuse, c[0x0][0x198], R116 ;  /* 0x0000660003047a25 */ /* 0x040fe800078e0074 */
[----:B------:R-:W-:Y:S05]  /*6a10*/  IMAD R0, R3, c[0x0][0x19c], RZ ;  /* 0x0000670003007a24 */ /* 0x000fea00078e02ff */
[----:B------:R-:W-:Y:S05]  /*6a20*/  IADD3 R5, R5, R0, RZ ;  /* 0x0000000005057210 */ /* 0x000fea0007ffe0ff */
[----:B-----5:R3:W-:Y:S02]  /*6a30*/  STG.E.128 [R4.64], R40 ;  /* 0x0000002804007986 */ /* 0x0207e4000c101d06 */
.L_x_859:
[----:B------:R-:W-:Y:S05]  /*6a40*/  BSYNC B1 ;  /* 0x0000000000017941 */ /* 0x000fea0003800000 */
.L_x_858:
        /* <DEDUP_REMOVED lines=89> */
.L_x_865:
[----:B------:R-:W-:Y:S05]  /*6fe0*/  BSYNC B0 ;  /* 0x0000000000007941 */ /* 0x000fea0003800000 */
.L_x_864:
[----:B------:R-:W-:Y:S05]  /*6ff0*/  MOV R3, 0x180 ;  /* 0x0000018000037802 */ /* 0x000fea0000000f00 */
[C---:B------:R-:W-:Y:S04]  /*7000*/  IMAD.WIDE.U32 R4, R3.reuse, c[0x0][0x198], R116 ;  /* 0x0000660003047a25 */ /* 0x040fe800078e0074 */
[----:B------:R-:W-:Y:S05]  /*7010*/  IMAD R0, R3, c[0x0][0x19c], RZ ;  /* 0x0000670003007a24 */ /* 0x000fea00078e02ff */
[----:B------:R-:W-:Y:S05]  /*7020*/  IADD3 R5, R5, R0, RZ ;  /* 0x0000000005057210 */ /* 0x000fea0007ffe0ff */
[----:B-----5:R3:W-:Y:S02]  /*7030*/  STG.E.128 [R4.64], R40 ;  /* 0x0000002804007986 */ /* 0x0207e4000c101d06 */
.L_x_863:
[----:B------:R-:W-:Y:S05]  /*7040*/  BSYNC B1 ;  /* 0x0000000000017941 */ /* 0x000fea0003800000 */
.L_x_862:
[----:B------:R-:W-:Y:S01]  /*7050*/  ISETP.NE.AND P0, PT, R162, RZ, PT ;  /* 0x000000ffa200720c */ /* 0x000fe20003f05270 */
[----:B------:R-:W-:Y:S01]  /*7060*/  @!UPT UIADD3 URZ, URZ, URZ, URZ ;  /* 0x0000003f3f3ff290 */ /* 0x000fe2000fffe03f */
[----:B------:R-:W-:Y:S11]  /*7070*/  BSSY B1, `(.L_x_866) ;  /* 0x000005e000017945 */ /* 0x000ff60003800000 */
[----:B------:R-:W-:-:S05]  /*7080*/  @P0 BRA `(.L_x_867) ;  /* 0x000005c000000947 */ /* 0x000fca0003800000 */
[----:B---3--:R-:W-:Y:S01]  /*7090*/  MOV R3, c[0x0][0x288] ;  /* 0x0000a20000037a02 */ /* 0x008fe20000000f00 */
[----:B------:R-:W-:Y:S01]  /*70a0*/  BSSY B0, `(.L_x_868) ;  /* 0x0000055000007945 */ /* 0x000fe20003800000 */
[----:B------:R-:W-:Y:S03]  /*70b0*/  ISETP.GE.AND P0, PT, R148, UR4, PT ;  /* 0x0000000494007c0c */ /* 0x000fe6000bf06270 */
[----:B------:R-:W-:Y:S05]  /*70c0*/  IMAD.WIDE.U32 R168, R3, 0x1c0, R122 ;  /* 0x000001c003a87825 */ /* 0x000fea00078e007a */
[----:B------:R-:W-:Y:S05]  /*70d0*/  IADD3 R169, R169, UR18, RZ ;  /* 0x00000012a9a97c10 */ /* 0x000fea000fffe0ff */
[----:B------:R3:W5:Y:S01]  /*70e0*/  LDG.E.128 R40, [R168.64] ;  /* 0x00000006a8287981 */ /* 0x000762000c1e1d00 */
[----:B------:R-:W-:-:S05]  /*70f0*/  @P0 BRA `(.L_x_869) ;  /* 0x000004f000000947 */ /* 0x000fca0003800000 */
[----:B------:R-:W-:Y:S01]  /*7100*/  ISETP.GE.AND P0, PT, R148, R163, PT ;  /* 0x000000a39400720c */ /* 0x000fe20003f06270 */
[----:B------:R-:W-:Y:S01]  /*7110*/  IMAD.MOV.U32 R162, RZ, RZ, RZ ;  /* 0x000000ffffa27224 */ /* 0x000fe200078e00ff */
[C---:B-----5:R-:W-:Y:S01]  /*7120*/  SHF.L.U32 R31, R40.reuse, 0x10, RZ ;  /* 0x00000010281f7819 */ /* 0x060fe200000006ff */
[C---:B------:R-:W-:Y:S01]  /*7130*/  IMAD.U32 R34, R41.reuse, 0x10000, RZ ;  /* 0x0001000029227824 */ /* 0x040fe200078e00ff */
[----:B------:R-:W-:Y:S01]  /*7140*/  LOP3.LUT R33, R40, 0xffff0000, RZ, 0xc0, !PT ;  /* 0xffff000028217812 */ /* 0x000fe200078ec0ff */
[C---:B--2---:R-:W-:Y:S01]  /*7150*/  IMAD.U32 R38, R42.reuse, 0x10000, RZ ;  /* 0x000100002a267824 */ /* 0x044fe200078e00ff */
[----:B------:R-:W-:Y:S02]  /*7160*/  LOP3.LUT R37, R41, 0xffff0000, RZ, 0xc0, !PT ;  /* 0xffff000029257812 */ /* 0x000fe400078ec0ff */
[----:B------:R-:W-:Y:S02]  /*7170*/  LOP3.LUT R41, R42, 0xffff0000, RZ, 0xc0, !PT ;  /* 0xffff00002a297812 */ /* 0x000fe400078ec0ff */
[C---:B------:R-:W-:Y:S02]  /*7180*/  SHF.L.U32 R42, R43.reuse, 0x10, RZ ;  /* 0x000000102b2a7819 */ /* 0x040fe400000006ff */
[----:B------:R-:W-:Y:S01]  /*7190*/  LOP3.LUT R45, R43, 0xffff0000, RZ, 0xc0, !PT ;  /* 0xffff00002b2d7812 */ /* 0x000fe200078ec0ff */
[----:B------:R-:W-:Y:S01]  /*71a0*/  @P0 IMAD R163, RZ, RZ, -UR5 ;  /* 0x80000005ffa30e24 */ /* 0x000fe2000f8e02ff */
[----:B------:R-:W-:Y:S04]  /*71b0*/  @P0 IADD3 R162, RZ, -UR5, RZ ;  /* 0x80000005ffa20c10 */ /* 0x000fe8000fffe0ff */
[----:B------:R-:W-:Y:S02]  /*71c0*/  LEA R14, P1, R163, R168, 0x1 ;  /* 0x000000a8a30e7211 */ /* 0x000fe400078208ff */
[----:B------:R-:W-:Y:S02]  /*71d0*/  IADD3 R46, P2, R81, R162, RZ ;  /* 0x000000a2512e7210 */ /* 0x000fe40007f5e0ff */
[----:B------:R-:W-:Y:S02]  /*71e0*/  LEA.HI.X.SX32 R15, R163, R169, 0x1, P1 ;  /* 0x000000a9a30f7211 */ /* 0x000fe400008f0eff */
[----:B---3--:R-:W-:Y:S02]  /*71f0*/  LEA R168, P1, R46, R124, 0x1 ;  /* 0x0000007c2ea87211 */ /* 0x008fe400078208ff */
[----:B------:R-:W-:Y:S01]  /*7200*/  LEA.HI.X.SX32 R162, R162, R80, 0x1, P2 ;  /* 0x00000050a2a27211 */ /* 0x000fe200010f0eff */
[----:B------:R-:W2:Y:S03]  /*7210*/  LDG.E.128 R16, [R14.64] ;  /* 0x000000060e107981 */ /* 0x000ea6000c1e1d00 */
[----:B------:R-:W-:Y:S01]  /*7220*/  LEA.HI.X R169, R46, R125, R162, 0x1, P1 ;  /* 0x0000007d2ea97211 */ /* 0x000fe200008f0ca2 */
[----:B------:R-:W-:Y:S02]  /*7230*/  IMAD.MOV.U32 R46, RZ, RZ, RZ ;  /* 0x000000ffff2e7224 */ /* 0x000fe400078e00ff */
[----:B------:R-:W-:Y:S03]  /*7240*/  @P0 IMAD R46, RZ, RZ, -UR5 ;  /* 0x80000005ff2e0e24 */ /* 0x000fe6000f8e02ff */
[----:B------:R-:W3:Y:S02]  /*7250*/  LDG.E.128 R168, [R168.64] ;  /* 0x00000006a8a87981 */ /* 0x000ee4000c1e1d00 */
[----:B------:R-:W-:Y:S04]  /*7260*/  IADD3 R163, P1, R81, R46, RZ ;  /* 0x0000002e51a37210 */ /* 0x000fe80007f3e0ff */
[----:B------:R-:W-:Y:S02]  /*7270*/  LEA.HI.X.SX32 R46, R46, R80, 0x1, P1 ;  /* 0x000000502e2e7211 */ /* 0x000fe400008f0eff */
[C---:B------:R-:W-:Y:S04]  /*7280*/  LEA R50, P1, R163.reuse, R126, 0x1 ;  /* 0x0000007ea3327211 */ /* 0x040fe800078208ff */
[----:B------:R-:W-:Y:S05]  /*7290*/  LEA.HI.X R51, R163, R127, R46, 0x1, P1 ;  /* 0x0000007fa3337211 */ /* 0x000fea00008f0c2e */
[----:B------:R-:W4:Y:S01]  /*72a0*/  LDG.E.128 R52, [R50.64] ;  /* 0x0000000632347981 */ /* 0x000f22000c1e1d00 */
[C---:B--2---:R-:W-:Y:S01]  /*72b0*/  IMAD.U32 R24, R16.reuse, 0x10000, RZ ;  /* 0x0001000010187824 */ /* 0x044fe200078e00ff */
[----:B------:R-:W-:Y:S01]  /*72c0*/  LOP3.LUT R23, R16, 0xffff0000, RZ, 0xc0, !PT ;  /* 0xffff000010177812 */ /* 0x000fe200078ec0ff */
[C---:B------:R-:W-:Y:S01]  /*72d0*/  IMAD.U32 R21, R17.reuse, 0x10000, RZ ;  /* 0x0001000011157824 */ /* 0x040fe200078e00ff */
[----:B------:R-:W-:Y:S01]  /*72e0*/  LOP3.LUT R22, R17, 0xffff0000, RZ, 0xc0, !PT ;  /* 0xffff000011167812 */ /* 0x000fe200078ec0ff */
[----:B------:R-:W-:Y:S01]  /*72f0*/  IMAD.U32 R14, R19, 0x10000, RZ ;  /* 0x00010000130e7824 */ /* 0x000fe200078e00ff */
        /* <DEDUP_REMOVED lines=16> */
[----:B------:R-:W-:Y:S02]  /*7400*/  FMUL.FTZ R2, R23, R28 ;  /* 0x0000001c17027220 */ /* 0x000fe40000410000 */
[----:B------:R-:W-:Y:S01]  /*7410*/  FMUL.FTZ R3, R21, R26 ;  /* 0x0000001a15037220 */ /* 0x000fe20000410000 */
[C---:B----4-:R-:W-:Y:S01]  /*7420*/  LOP3.LUT R32, R52.reuse, 0xffff0000, RZ, 0xc0, !PT ;  /* 0xffff000034207812 */ /* 0x050fe200078ec0ff */
[----:B------:R-:W-:Y:S01]  /*7430*/  IMAD.U32 R30, R52, 0x10000, RZ ;  /* 0x00010000341e7824 */ /* 0x000fe200078e00ff */
[----:B------:R-:W-:Y:S01]  /*7440*/  SHF.L.U32 R35, R53, 0x10, RZ ;  /* 0x0000001035237819 */ /* 0x000fe200000006ff */
[----:B------:R-:W-:Y:S01]  /*7450*/  @!P0 FADD.FTZ R25, -R25, -RZ ;  /* 0x800000ff19198221 */ /* 0x000fe20000010100 */
[----:B------:R-:W-:Y:S01]  /*7460*/  LOP3.LUT R36, R53, 0xffff0000, RZ, 0xc0, !PT ;  /* 0xffff000035247812 */ /* 0x000fe200078ec0ff */
[----:B------:R-:W-:Y:S01]  /*7470*/  FFMA.FTZ R0, R31, R30, R0 ;  /* 0x0000001e1f007223 */ /* 0x000fe20000010000 */
[----:B------:R-:W-:Y:S01]  /*7480*/  LOP3.LUT R40, R54, 0xffff0000, RZ, 0xc0, !PT ;  /* 0xffff000036287812 */ /* 0x000fe200078ec0ff */
[----:B------:R-:W-:Y:S01]  /*7490*/  FMUL.FTZ R4, R22, R27 ;  /* 0x0000001b16047220 */ /* 0x000fe20000410000 */
[----:B------:R-:W-:Y:S01]  /*74a0*/  SHF.L.U32 R43, R55, 0x10, RZ ;  /* 0x00000010372b7819 */ /* 0x000fe200000006ff */
[----:B------:R-:W-:Y:S01]  /*74b0*/  @!P0 FADD.FTZ R19, -R19, -RZ ;  /* 0x800000ff13138221 */ /* 0x000fe20000010100 */
[----:B------:R-:W-:Y:S01]  /*74c0*/  LOP3.LUT R44, R55, 0xffff0000, RZ, 0xc0, !PT ;  /* 0xffff0000372c7812 */ /* 0x000fe200078ec0ff */
        /* <DEDUP_REMOVED lines=18> */
.L_x_869:
[----:B------:R-:W-:Y:S05]  /*75f0*/  BSYNC B0 ;  /* 0x0000000000007941 */ /* 0x000fea0003800000 */
.L_x_868:
[----:B------:R-:W-:Y:S05]  /*7600*/  MOV R3, 0x1c0 ;  /* 0x000001c000037802 */ /* 0x000fea0000000f00 */
[C---:B------:R-:W-:Y:S04]  /*7610*/  IMAD.WIDE.U32 R4, R3.reuse, c[0x0][0x198], R116 ;  /* 0x0000660003047a25 */ /* 0x040fe800078e0074 */
[----:B------:R-:W-:Y:S05]  /*7620*/  IMAD R0, R3, c[0x0][0x19c], RZ ;  /* 0x0000670003007a24 */ /* 0x000fea00078e02ff */
[----:B------:R-:W-:Y:S05]  /*7630*/  IADD3 R5, R5, R0, RZ ;  /* 0x0000000005057210 */ /* 0x000fea0007ffe0ff */
[----:B-----5:R4:W-:Y:S02]  /*7640*/  STG.E.128 [R4.64], R40 ;  /* 0x0000002804007986 */ /* 0x0209e4000c101d06 */
.L_x_867:
[----:B------:R-:W-:Y:S05]  /*7650*/  BSYNC B1 ;  /* 0x0000000000017941 */ /* 0x000fea0003800000 */
.L_x_866:
[----:B---3--:R-:W-:Y:S01]  /*7660*/  IMAD.MOV.U32 R3, RZ, RZ, c[0x0][0x230] ;  /* 0x00008c00ff037624 */ /* 0x008fe200078e00ff */
[----:B------:R-:W-:Y:S03]  /*7670*/  ULDC UR4, c[0x0][0x230] ;  /* 0x00008c0000047ab9 */ /* 0x000fe60000000800 */
[----:B------:R-:W-:Y:S05]  /*7680*/  IMAD.U32 R3, R3, -0x80, RZ ;  /* 0xffffff8003037824 */ /* 0x000fea00078e00ff */
[C---:B------:R-:W-:Y:S02]  /*7690*/  LEA R126, P1, R3.reuse, R126, 0x1 ;  /* 0x0000007e037e7211 */ /* 0x040fe400078208ff */
[C---:B------:R-:W-:Y:S02]  /*76a0*/  LEA R124, P0, R3.reuse, R124, 0x1 ;  /* 0x0000007c037c7211 */ /* 0x040fe400078008ff */
[C---:B------:R-:W-:Y:S02]  /*76b0*/  LEA.HI.X.SX32 R127, R3.reuse, R127, 0x1, P1 ;  /* 0x0000007f037f7211 */ /* 0x040fe400008f0eff */
[----:B------:R-:W-:Y:S01]  /*76c0*/  LEA.HI.X.SX32 R125, R3, R125, 0x1, P0 ;  /* 0x0000007d037d7211 */ /* 0x000fe200000f0eff */
[----:B------:R-:W-:-:S05]  /*76d0*/  BRA `(.L_x_837) ;  /* 0x0000043000007947 */ /* 0x000fca0003800000 */
.L_x_819:
[----:B------:R-:W-:Y:S01]  /*76e0*/  @!P3 IMAD.MOV.U32 R0, RZ, RZ, c[0x0][0x28c] ;  /* 0x0000a300ff00b624 */ /* 0x000fe200078e00ff */
[----:B---3--:R-:W2:Y:S01]  /*76f0*/  @!P1 LDG.E.128 R4, [R122.64] ;  /* 0x000000067a049981 */ /* 0x008ea2000c1e1d00 */
[C---:B------:R-:W-:Y:S01]  /*7700*/  @!P2 LEA R16, P0, R129.reuse, R122, 0x1 ;  /* 0x0000007a8110a211 */ /* 0x040fe200078008ff */
[----:B------:R-:W-:Y:S01]  /*7710*/  UMOV UR4, URZ ;  /* 0x0000003f00047c82 */ /* 0x000fe20008000000 */
[----:B------:R-:W-:Y:S01]  /*7720*/  @!P3 IMAD R0, R0, 0xc0, RZ ;  /* 0x000000c00000b824 */ /* 0x000fe200078e02ff */
[----:B------:R-:W-:Y:S02]  /*7730*/  @!P3 MOV R3, c[0x0][0x288] ;  /* 0x0000a2000003ba02 */ /* 0x000fe40000000f00 */
[----:B------:R-:W-:Y:S02]  /*7740*/  @!P2 LEA.HI.X R17, R129, R123, R128, 0x1, P0 ;  /* 0x0000007b8111a211 */ /* 0x000fe400000f0c80 */
[----:B------:R-:W-:Y:S01]  /*7750*/  @!P2 LEA R26, P0, R59, R116, 0x1 ;  /* 0x000000743b1aa211 */ /* 0x000fe200078008ff */
[----:B------:R-:W-:Y:S03]  /*7760*/  @!P3 IMAD.WIDE.U32 R2, R3, 0xc0, R122 ;  /* 0x000000c00302b825 */ /* 0x000fe600078e007a */
[----:B------:R-:W-:Y:S02]  /*7770*/  @!P2 LEA.HI.X R27, R59, R117, R60, 0x1, P0 ;  /* 0x000000753b1ba211 */ /* 0x000fe400000f0c3c */
[----:B------:R-:W-:Y:S02]  /*7780*/  @!P6 LEA R28, P0, R97, R122, 0x1 ;  /* 0x0000007a611ce211 */ /* 0x000fe400078008ff */
[----:B------:R-:W-:Y:S02]  /*7790*/  @!P3 IADD3 R3, R3, R0, RZ ;  /* 0x000000000303b210 */ /* 0x000fe40007ffe0ff */
[----:B------:R-:W-:Y:S02]  /*77a0*/  @!P6 LEA.HI.X R29, R97, R123, R96, 0x1, P0 ;  /* 0x0000007b611de211 */ /* 0x000fe400000f0c60 */
[C---:B------:R-:W-:Y:S04]  /*77b0*/  @!P6 LEA R24, P0, R164.reuse, R116, 0x1 ;  /* 0x00000074a418e211 */ /* 0x040fe800078008ff */
[----:B------:R-:W-:Y:S01]  /*77c0*/  @!P6 LEA.HI.X R25, R164, R117, R98, 0x1, P0 ;  /* 0x00000075a419e211 */ /* 0x000fe200000f0c62 */
[----:B--2---:R1:W-:Y:S01]  /*77d0*/  @!P1 STG.E.128 [R116.64], R4 ;  /* 0x0000000474009986 */ /* 0x0043e2000c101d06 */
[----:B------:R-:W-:Y:S03]  /*77e0*/  ISETP.NE.AND P1, PT, R162, RZ, PT ;  /* 0x000000ffa200720c */ /* 0x000fe60003f25270 */
[----:B------:R-:W2:Y:S04]  /*77f0*/  @!P2 LDG.E.128 R16, [R16.64] ;  /* 0x000000061010a981 */ /* 0x000ea8000c1e1d00 */
[----:B--2---:R2:W-:Y:S01]  /*7800*/  @!P2 STG.E.128 [R26.64], R16 ;  /* 0x000000101a00a986 */ /* 0x0045e2000c101d06 */
[----:B------:R-:W-:Y:S03]  /*7810*/  ISETP.NE.AND P2, PT, R168, RZ, PT ;  /* 0x000000ffa800720c */ /* 0x000fe60003f45270 */
[----:B------:R-:W3:Y:S10]  /*7820*/  @!P6 LDG.E.128 R20, [R28.64] ;  /* 0x000000061c14e981 */ /* 0x000ef4000c1e1d00 */
[C---:B------:R-:W-:Y:S04]  /*7830*/  @!P2 LEA R14, P0, R100.reuse, R122, 0x1 ;  /* 0x0000007a640ea211 */ /* 0x040fe800078008ff */
[----:B------:R-:W-:Y:S01]  /*7840*/  @!P2 LEA.HI.X R15, R100, R123, R99, 0x1, P0 ;  /* 0x0000007b640fa211 */ /* 0x000fe200000f0c63 */
[----:B---3--:R3:W-:Y:S04]  /*7850*/  @!P6 STG.E.128 [R24.64], R20 ;  /* 0x000000141800e986 */ /* 0x0087e8000c101d06 */
[----:B-1----:R1:W4:Y:S02]  /*7860*/  @!P3 LDG.E.128 R4, [R2.64] ;  /* 0x000000060204b981 */ /* 0x002324000c1e1d00 */
[----:B-1----:R-:W-:Y:S04]  /*7870*/  @!P3 IMAD.MOV.U32 R3, RZ, RZ, 0xc0 ;  /* 0x000000c0ff03b424 */ /* 0x002fe800078e00ff */
[C---:B--2---:R-:W-:Y:S01]  /*7880*/  @!P3 IMAD.WIDE.U32 R16, R3.reuse, c[0x0][0x198], R116 ;  /* 0x000066000310ba25 */ /* 0x044fe200078e0074 */
[C---:B---3--:R-:W-:Y:S03]  /*7890*/  @!P2 LEA R22, P0, R166.reuse, R116, 0x1 ;  /* 0x00000074a616a211 */ /* 0x048fe600078008ff */
[----:B------:R-:W-:Y:S01]  /*78a0*/  @!P3 IMAD R0, R3, c[0x0][0x19c], RZ ;  /* 0x000067000300ba24 */ /* 0x000fe200078e02ff */
[----:B------:R-:W-:Y:S01]  /*78b0*/  @!P2 LEA.HI.X R23, R166, R117, R101, 0x1, P0 ;  /* 0x00000075a617a211 */ /* 0x000fe200000f0c65 */
[----:B------:R-:W-:Y:S03]  /*78c0*/  @!P4 IMAD.MOV.U32 R3, RZ, RZ, c[0x0][0x288] ;  /* 0x0000a200ff03c624 */ /* 0x000fe600078e00ff */
[----:B------:R-:W-:Y:S01]  /*78d0*/  @!P3 IADD3 R17, R17, R0, RZ ;  /* 0x000000001111b210 */ /* 0x000fe20007ffe0ff */
[----:B------:R-:W-:Y:S01]  /*78e0*/  @!P4 IMAD.WIDE.U32 R2, R3, 0x140, R122 ;  /* 0x000001400302c825 */ /* 0x000fe200078e007a */
[----:B------:R-:W-:Y:S05]  /*78f0*/  @!P4 MOV R0, c[0x0][0x28c] ;  /* 0x0000a3000000ca02 */ /* 0x000fea0000000f00 */
[----:B------:R-:W-:Y:S04]  /*7900*/  @!P4 IMAD R0, R0, 0x140, RZ ;  /* 0x000001400000c824 */ /* 0x000fe800078e02ff */
[----:B------:R-:W-:Y:S01]  /*7910*/  @!P4 IMAD.IADD R3, R3, 0x1, R0 ;  /* 0x000000010303c824 */ /* 0x000fe200078e0200 */
[----:B------:R-:W-:Y:S05]  /*7920*/  @!P5 MOV R0, c[0x0][0x28c] ;  /* 0x0000a3000000da02 */ /* 0x000fea0000000f00 */
[----:B------:R-:W-:Y:S01]  /*7930*/  @!P5 IMAD R0, R0, 0x180, RZ ;  /* 0x000001800000d824 */ /* 0x000fe200078e02ff */
[----:B----4-:R1:W-:Y:S04]  /*7940*/  @!P3 STG.E.128 [R16.64], R4 ;  /* 0x000000041000b986 */ /* 0x0103e8000c101d06 */
[----:B-1----:R1:W2:Y:S02]  /*7950*/  @!P2 LDG.E.128 R16, [R14.64] ;  /* 0x000000060e10a981 */ /* 0x0022a4000c1e1d00 */
[----:B-1----:R-:W-:Y:S04]  /*7960*/  @!P4 IMAD.MOV.U32 R15, RZ, RZ, 0x140 ;  /* 0x00000140ff0fc424 */ /* 0x002fe800078e00ff */
[C---:B------:R-:W-:Y:S04]  /*7970*/  @!P4 IMAD.WIDE.U32 R20, R15.reuse, c[0x0][0x198], R116 ;  /* 0x000066000f14ca25 */ /* 0x040fe800078e0074 */
[----:B------:R-:W-:Y:S04]  /*7980*/  @!P4 IMAD R15, R15, c[0x0][0x19c], RZ ;  /* 0x000067000f0fca24 */ /* 0x000fe800078e02ff */
[----:B------:R-:W-:Y:S01]  /*7990*/  @!P4 IMAD.IADD R21, R21, 0x1, R15 ;  /* 0x000000011515c824 */ /* 0x000fe200078e020f */
[----:B------:R-:W-:Y:S01]  /*79a0*/  @!P5 MOV R15, 0x180 ;  /* 0x00000180000fd802 */ /* 0x000fe20000000f00 */
[----:B--2---:R1:W-:Y:S04]  /*79b0*/  @!P2 STG.E.128 [R22.64], R16 ;  /* 0x000000101600a986 */ /* 0x0043e8000c101d06 */
[----:B------:R2:W3:Y:S02]  /*79c0*/  @!P4 LDG.E.128 R4, [R2.64] ;  /* 0x000000060204c981 */ /* 0x0004e4000c1e1d00 */
[----:B--2---:R-:W-:Y:S05]  /*79d0*/  @!P5 MOV R3, c[0x0][0x288] ;  /* 0x0000a2000003da02 */ /* 0x004fea0000000f00 */
[--C-:B------:R-:W-:Y:S05]  /*79e0*/  @!P5 IMAD.WIDE.U32 R2, R3, 0x180, R122.reuse ;  /* 0x000001800302d825 */ /* 0x100fea00078e007a */
[----:B------:R-:W-:Y:S01]  /*79f0*/  @!P5 IADD3 R3, R3, R0, RZ ;  /* 0x000000000303d210 */ /* 0x000fe20007ffe0ff */
[----:B------:R-:W-:Y:S04]  /*7a00*/  @!P1 IMAD.MOV.U32 R0, RZ, RZ, c[0x0][0x28c] ;  /* 0x0000a300ff009624 */ /* 0x000fe800078e00ff */
[----:B------:R-:W-:Y:S01]  /*7a10*/  @!P1 IMAD R0, R0, 0x1c0, RZ ;  /* 0x000001c000009824 */ /* 0x000fe200078e02ff */
[----:B---3--:R2:W-:Y:S04]  /*7a20*/  @!P4 STG.E.128 [R20.64], R4 ;  /* 0x000000041400c986 */ /* 0x0085e8000c101d06 */
[----:B-1----:R1:W3:Y:S02]  /*7a30*/  @!P5 LDG.E.128 R16, [R2.64] ;  /* 0x000000060210d981 */ /* 0x0022e4000c1e1d00 */
[----:B-1----:R-:W-:Y:S04]  /*7a40*/  @!P1 IMAD.MOV.U32 R3, RZ, RZ, c[0x0][0x288] ;  /* 0x0000a200ff039624 */ /* 0x002fe800078e00ff */
[----:B------:R-:W-:Y:S04]  /*7a50*/  @!P1 IMAD.WIDE.U32 R2, R3, 0x1c0, R122 ;  /* 0x000001c003029825 */ /* 0x000fe800078e007a */
[----:B------:R-:W-:Y:S02]  /*7a60*/  @!P1 IMAD.IADD R3, R3, 0x1, R0 ;  /* 0x0000000103039824 */ /* 0x000fe400078e0200 */
[C-C-:B--2---:R-:W-:Y:S04]  /*7a70*/  @!P5 IMAD.WIDE.U32 R20, R15.reuse, c[0x0][0x198], R116.reuse ;  /* 0x000066000f14da25 */ /* 0x144fe800078e0074 */
[----:B------:R-:W-:Y:S05]  /*7a80*/  @!P5 IMAD R15, R15, c[0x0][0x19c], RZ ;  /* 0x000067000f0fda24 */ /* 0x000fea00078e02ff */
[----:B------:R-:W-:Y:S05]  /*7a90*/  @!P5 IADD3 R21, R21, R15, RZ ;  /* 0x0000000f1515d210 */ /* 0x000fea0007ffe0ff */
[----:B---3--:R1:W-:Y:S04]  /*7aa0*/  @!P5 STG.E.128 [R20.64], R16 ;  /* 0x000000101400d986 */ /* 0x0083e8000c101d06 */
[----:B------:R2:W3:Y:S02]  /*7ab0*/  @!P1 LDG.E.128 R4, [R2.64] ;  /* 0x0000000602049981 */ /* 0x0004e4000c1e1d00 */
[----:B--2---:R-:W-:Y:S05]  /*7ac0*/  @!P1 MOV R3, 0x1c0 ;  /* 0x000001c000039802 */ /* 0x004fea0000000f00 */
[C---:B------:R-:W-:Y:S04]  /*7ad0*/  @!P1 IMAD.WIDE.U32 R14, R3.reuse, c[0x0][0x198], R116 ;  /* 0x00006600030e9a25 */ /* 0x040fe800078e0074 */
[----:B------:R-:W-:Y:S05]  /*7ae0*/  @!P1 IMAD R0, R3, c[0x0][0x19c], RZ ;  /* 0x0000670003009a24 */ /* 0x000fea00078e02ff */
[----:B------:R-:W-:Y:S05]  /*7af0*/  @!P1 IADD3 R15, R15, R0, RZ ;  /* 0x000000000f0f9210 */ /* 0x000fea0007ffe0ff */
[----:B---3--:R1:W-:Y:S02]  /*7b00*/  @!P1 STG.E.128 [R14.64], R4 ;  /* 0x000000040e009986 */ /* 0x0083e4000c101d06 */
.L_x_837:
[----:B------:R-:W-:Y:S01]  /*7b10*/  LOP3.LUT P1, RZ, R231, 0x8, RZ, 0xc0, !PT ;  /* 0x00000008e7ff7812 */ /* 0x000fe2000782c0ff */
[----:B------:R-:W-:Y:S04]  /*7b20*/  IMAD.MOV.U32 R0, RZ, RZ, c[0x0][0x288] ;  /* 0x0000a200ff007624 */ /* 0x000fe800078e00ff */
[----:B------:R-:W-:Y:S05]  /*7b30*/  IMAD.U32 R3, R0, -0x100, RZ ;  /* 0xffffff0000037824 */ /* 0x000fea00078e00ff */
[C---:B-1----:R-:W-:Y:S04]  /*7b40*/  LEA R122, P0, R3.reuse, R122, 0x1 ;  /* 0x0000007a037a7211 */ /* 0x042fe800078008ff */
[----:B------:R-:W-:Y:S01]  /*7b50*/  LEA.HI.X.SX32 R123, R3, R123, 0x1, P0 ;  /* 0x0000007b037b7211 */ /* 0x000fe200000f0eff */
[----:B------:R-:W-:-:S05]  /*7b60*/  @!P1 BRA `(.L_x_870) ;  /* 0x000004b000009947 */ /* 0x000fca0003800000 */
[----:B------:R-:W-:Y:S04]  /*7b70*/  IADD3 R3, R11, -0x1, RZ ;  /* 0xffffffff0b037810 */ /* 0x000fe80007ffe0ff */
[----:B------:R-:W-:Y:S11]  /*7b80*/  ISETP.GT.AND P0, PT, R3, R94, PT ;  /* 0x0000005e0300720c */ /* 0x000ff60003f04270 */
[----:B------:R-:W-:Y:S02]  /*7b90*/  @!UPT UIADD3 URZ, URZ, URZ, URZ ;  /* 0x0000003f3f3ff290 */ /* 0x000fe4000fffe03f */
[----:B------:R-:W-:-:S05]  /*7ba0*/  @!P0 BRA `(.L_x_871) ;  /* 0x000004f000008947 */ /* 0x000fca0003800000 */
[----:B---3--:R-:W-:Y:S01]  /*7bb0*/  IMAD.MOV.U32 R16, RZ, RZ, RZ ;  /* 0x000000ffff107224 */ /* 0x008fe200078e00ff */
[----:B----4-:R-:W-:Y:S02]  /*7bc0*/  IABS R5, c[0x0][0x2d0] ;  /* 0x0000b40000057a13 */ /* 0x010fe40000000000 */
[----:B------:R-:W-:Y:S02]  /*7bd0*/  IADD3 R13, R13, -0x200, RZ ;  /* 0xfffffe000d0d7810 */ /* 0x000fe40007ffe0ff */
[----:B------:R-:W1:Y:S01]  /*7be0*/  I2F.RP R15, R5 ;  /* 0x00000005000f7306 */ /* 0x000e620000209400 */
[----:B------:R-:W-:Y:S02]  /*7bf0*/  IABS R14, R12 ;  /* 0x0000000c000e7213 */ /* 0x000fe40000000000 */
[----:B------:R-:W-:Y:S01]  /*7c00*/  IMAD.IADD R0, R13, 0x1, -R12 ;  /* 0x000000010d007824 */ /* 0x000fe200078e0a0c */
[----:B------:R-:W-:Y:S02]  /*7c10*/  IABS R7, R13 ;  /* 0x0000000d00077213 */ /* 0x000fe40000000000 */
[----:B------:R-:W-:Y:S04]  /*7c20*/  LOP3.LUT R3, RZ, c[0x0][0x2d0], RZ, 0x33, !PT ;  /* 0x0000b400ff037a12 */ /* 0x000fe800078e33ff */
[----:B-1----:R-:W1:Y:S02]  /*7c30*/  MUFU.RCP R6, R15 ;  /* 0x0000000f00067308 */ /* 0x002e640000001000 */
[----:B-1----:R-:W-:Y:S08]  /*7c40*/  IADD3 R8, R6, 0xffffffe, RZ ;  /* 0x0ffffffe06087810 */ /* 0x002ff00007ffe0ff */
[----:B------:R-:W1:Y:S02]  /*7c50*/  F2I.FTZ.U32.TRUNC.NTZ R17, R8 ;  /* 0x0000000800117305 */ /* 0x000e64000021f000 */
[--C-:B-1----:R-:W-:Y:S04]  /*7c60*/  IMAD.MOV R6, RZ, RZ, -R17.reuse ;  /* 0x000000ffff067224 */ /* 0x102fe800078e0a11 */
[----:B------:R-:W-:Y:S04]  /*7c70*/  IMAD R6, R6, R5, RZ ;  /* 0x0000000506067224 */ /* 0x000fe800078e02ff */
[----:B------:R-:W-:Y:S06]  /*7c80*/  IMAD.HI.U32 R6, R17, R6, R16 ;  /* 0x0000000611067227 */ /* 0x000fec00078e0010 */
[C---:B------:R-:W-:Y:S04]  /*7c90*/  IMAD.HI.U32 R2, R6.reuse, R7, RZ ;  /* 0x0000000706027227 */ /* 0x040fe800078e00ff */
[----:B------:R-:W-:Y:S04]  /*7ca0*/  IMAD.HI.U32 R4, R6, R14, RZ ;  /* 0x0000000e06047227 */ /* 0x000fe800078e00ff */
[----:B------:R-:W-:Y:S02]  /*7cb0*/  IMAD.MOV R6, RZ, RZ, -R2 ;  /* 0x000000ffff067224 */ /* 0x000fe400078e0a02 */
[----:B------:R-:W-:Y:S02]  /*7cc0*/  IMAD.MOV R8, RZ, RZ, -R4 ;  /* 0x000000ffff087224 */ /* 0x000fe400078e0a04 */
[C---:B------:R-:W-:Y:S01]  /*7cd0*/  IMAD R7, R5.reuse, R6, R7 ;  /* 0x0000000605077224 */ /* 0x040fe200078e0207 */
[----:B------:R-:W-:Y:S01]  /*7ce0*/  LOP3.LUT R6, R12, c[0x0][0x2d0], RZ, 0x3c, !PT ;  /* 0x0000b4000c067a12 */ /* 0x000fe200078e3cff */
[C---:B------:R-:W-:Y:S03]  /*7cf0*/  IMAD R14, R5.reuse, R8, R14 ;  /* 0x00000008050e7224 */ /* 0x040fe600078e020e */
[C---:B------:R-:W-:Y:S02]  /*7d00*/  ISETP.GT.U32.AND P0, PT, R5.reuse, R7, PT ;  /* 0x000000070500720c */ /* 0x040fe40003f04070 */
[----:B------:R-:W-:Y:S02]  /*7d10*/  ISETP.GT.U32.AND P1, PT, R5, R14, PT ;  /* 0x0000000e0500720c */ /* 0x000fe40003f24070 */
[----:B------:R-:W-:Y:S09]  /*7d20*/  ISETP.GE.AND P2, PT, R6, RZ, PT ;  /* 0x000000ff0600720c */ /* 0x000ff20003f46270 */
[----:B------:R-:W-:Y:S01]  /*7d30*/  @!P0 IADD3 R2, R2, 0x1, RZ ;  /* 0x0000000102028810 */ /* 0x000fe20007ffe0ff */
[----:B------:R-:W-:Y:S01]  /*7d40*/  @!P0 IMAD.IADD R7, R7, 0x1, -R5 ;  /* 0x0000000107078824 */ /* 0x000fe200078e0a05 */
[-C--:B------:R-:W-:Y:S02]  /*7d50*/  @!P1 IADD3 R14, R14, -R5.reuse, RZ ;  /* 0x800000050e0e9210 */ /* 0x080fe40007ffe0ff */
[----:B------:R-:W-:Y:S02]  /*7d60*/  @!P1 IADD3 R4, R4, 0x1, RZ ;  /* 0x0000000104049810 */ /* 0x000fe40007ffe0ff */
[-C--:B------:R-:W-:Y:S02]  /*7d70*/  ISETP.GE.U32.AND P3, PT, R7, R5.reuse, PT ;  /* 0x000000050700720c */ /* 0x080fe40003f66070 */
[----:B------:R-:W-:Y:S02]  /*7d80*/  ISETP.GE.U32.AND P4, PT, R14, R5, PT ;  /* 0x000000050e00720c */ /* 0x000fe40003f86070 */
[----:B------:R-:W-:Y:S02]  /*7d90*/  LOP3.LUT R5, R13, c[0x0][0x2d0], RZ, 0x3c, !PT ;  /* 0x0000b4000d057a12 */ /* 0x000fe400078e3cff */
[----:B------:R-:W-:Y:S02]  /*7da0*/  ISETP.NE.AND P0, PT, RZ, c[0x0][0x2d0], PT ;  /* 0x0000b400ff007a0c */ /* 0x000fe40003f05270 */
[----:B------:R-:W-:Y:S05]  /*7db0*/  ISETP.GE.AND P5, PT, R5, RZ, PT ;  /* 0x000000ff0500720c */ /* 0x000fea0003fa6270 */
[----:B------:R-:W-:Y:S02]  /*7dc0*/  @P3 IADD3 R2, R2, 0x1, RZ ;  /* 0x0000000102023810 */ /* 0x000fe40007ffe0ff */
[----:B------:R-:W-:Y:S05]  /*7dd0*/  @P4 IADD3 R4, R4, 0x1, RZ ;  /* 0x0000000104044810 */ /* 0x000fea0007ffe0ff */
[----:B------:R-:W-:Y:S02]  /*7de0*/  @!P2 IMAD.MOV R4, RZ, RZ, -R4 ;  /* 0x000000ffff04a224 */ /* 0x000fe400078e0a04 */
[----:B------:R-:W-:Y:S05]  /*7df0*/  @!P5 IMAD.MOV R2, RZ, RZ, -R2 ;  /* 0x000000ffff02d224 */ /* 0x000fea00078e0a02 */
[C---:B------:R-:W-:Y:S02]  /*7e00*/  SEL R2, R3.reuse, R2, !P0 ;  /* 0x0000000203027207 */ /* 0x040fe40004000000 */
[----:B------:R-:W-:Y:S02]  /*7e10*/  SEL R3, R3, R4, !P0 ;  /* 0x0000000403037207 */ /* 0x000fe40004000000 */
[CC--:B------:R-:W-:Y:S02]  /*7e20*/  LEA R20, P1, R2.reuse, R232.reuse, 0x2 ;  /* 0x000000e802147211 */ /* 0x0c0fe400078210ff */
[C---:B------:R-:W-:Y:S02]  /*7e30*/  LEA R16, P0, R3.reuse, R232, 0x2 ;  /* 0x000000e803107211 */ /* 0x040fe400078010ff */
[-C--:B------:R-:W-:Y:S02]  /*7e40*/  LEA.HI.X.SX32 R21, R2, R233.reuse, 0x2, P1 ;  /* 0x000000e902157211 */ /* 0x080fe400008f16ff */
[C---:B------:R-:W-:Y:S02]  /*7e50*/  LEA.HI.X.SX32 R17, R3.reuse, R233, 0x2, P0 ;  /* 0x000000e903117211 */ /* 0x040fe400000f16ff */
[----:B------:R-:W-:Y:S01]  /*7e60*/  IADD3 R3, R3, -R2, RZ ;  /* 0x8000000203037210 */ /* 0x000fe20007ffe0ff */
[----:B------:R-:W3:Y:S04]  /*7e70*/  LDG.E R5, [R20.64] ;  /* 0x0000000614057981 */ /* 0x000ee8000c1e1900 */
[----:B------:R-:W-:Y:S01]  /*7e80*/  IMAD R0, R3, c[0x0][0x2d0], R0 ;  /* 0x0000b40003007a24 */ /* 0x000fe200078e0200 */
[----:B------:R-:W3:Y:S03]  /*7e90*/  LDG.E R6, [R16.64] ;  /* 0x0000000610067981 */ /* 0x000ee6000c1e1900 */
[----:B------:R-:W-:Y:S01]  /*7ea0*/  IMAD.WIDE.U32 R18, R0, c[0x0][0x1a0], RZ ;  /* 0x0000680000127a25 */ /* 0x000fe200078e00ff */
[----:B------:R-:W-:Y:S03]  /*7eb0*/  SHF.R.S32.HI R7, RZ, 0x1f, R0 ;  /* 0x0000001fff077819 */ /* 0x000fe60000011400 */
[----:B---3--:R-:W-:Y:S02]  /*7ec0*/  IMAD.IADD R14, R5, 0x1, -R6 ;  /* 0x00000001050e7824 */ /* 0x008fe400078e0a06 */
[----:B------:R-:W-:Y:S02]  /*7ed0*/  IMAD R6, R7, c[0x0][0x1a0], RZ ;  /* 0x0000680007067a24 */ /* 0x000fe400078e02ff */
[----:B------:R-:W-:Y:S01]  /*7ee0*/  IMAD.WIDE.U32 R16, R14, c[0x0][0x180], RZ ;  /* 0x000060000e107a25 */ /* 0x000fe200078e00ff */
[----:B------:R-:W-:Y:S03]  /*7ef0*/  SHF.R.S32.HI R8, RZ, 0x1f, R14 ;  /* 0x0000001fff087819 */ /* 0x000fe6000001140e */
[----:B------:R-:W-:Y:S02]  /*7f00*/  IMAD R6, R0, c[0x0][0x1a4], R6 ;  /* 0x0000690000067a24 */ /* 0x000fe400078e0206 */
[----:B------:R-:W-:Y:S02]  /*7f10*/  IMAD R5, R8, c[0x0][0x180], RZ ;  /* 0x0000600008057a24 */ /* 0x000fe400078e02ff */
[----:B------:R-:W-:Y:S02]  /*7f20*/  IMAD.IADD R19, R19, 0x1, R6 ;  /* 0x0000000113137824 */ /* 0x000fe400078e0206 */
[----:B------:R-:W-:Y:S02]  /*7f30*/  IMAD R5, R14, c[0x0][0x184], R5 ;  /* 0x000061000e057a24 */ /* 0x000fe400078e0205 */
[----:B------:R-:W-:Y:S02]  /*7f40*/  IMAD R7, R7, c[0x0][0x198], RZ ;  /* 0x0000660007077a24 */ /* 0x000fe400078e02ff */
[----:B------:R-:W-:Y:S02]  /*7f50*/  IMAD.IADD R17, R17, 0x1, R5 ;  /* 0x0000000111117824 */ /* 0x000fe400078e0205 */
[----:B------:R-:W-:Y:S02]  /*7f60*/  IMAD R5, R8, c[0x0][0x188], RZ ;  /* 0x0000620008057a24 */ /* 0x000fe400078e02ff */
[----:B------:R-:W-:Y:S04]  /*7f70*/  IMAD.WIDE.U32 R18, R14, c[0x0][0x188], R18 ;  /* 0x000062000e127a25 */ /* 0x000fe800078e0012 */
[----:B------:R-:W-:Y:S01]  /*7f80*/  IMAD.WIDE.U32 R16, R0, c[0x0][0x198], R16 ;  /* 0x0000660000107a25 */ /* 0x000fe200078e0010 */
[----:B------:R-:W-:Y:S03]  /*7f90*/  LEA R118, P1, R18, R118, 0x1 ;  /* 0x0000007612767211 */ /* 0x000fe600078208ff */
[----:B------:R-:W-:Y:S01]  /*7fa0*/  IMAD R5, R14, c[0x0][0x18c], R5 ;  /* 0x000063000e057a24 */ /* 0x000fe200078e0205 */
[----:B--2---:R-:W-:Y:S01]  /*7fb0*/  LEA R116, P0, R16, R116, 0x1 ;  /* 0x0000007410747211 */ /* 0x004fe200078008ff */
[----:B------:R-:W-:Y:S03]  /*7fc0*/  IMAD R7, R0, c[0x0][0x19c], R7 ;  /* 0x0000670000077a24 */ /* 0x000fe600078e0207 */
[----:B------:R-:W-:Y:S01]  /*7fd0*/  IADD3 R6, R19, R5, RZ ;  /* 0x0000000513067210 */ /* 0x000fe20007ffe0ff */
[----:B------:R-:W-:Y:S03]  /*7fe0*/  IMAD.IADD R8, R17, 0x1, R7 ;  /* 0x0000000111087824 */ /* 0x000fe600078e0207 */
[----:B------:R-:W-:Y:S02]  /*7ff0*/  LEA.HI.X R119, R18, R119, R6, 0x1, P1 ;  /* 0x0000007712777211 */ /* 0x000fe400008f0c06 */
[----:B------:R-:W-:Y:S01]  /*8000*/  LEA.HI.X R117, R16, R117, R8, 0x1, P0 ;  /* 0x0000007510757211 */ /* 0x000fe200000f0c08 */
[----:B------:R-:W-:-:S05]  /*8010*/  BRA `(.L_x_871) ;  /* 0x0000008000007947 */ /* 0x000fca0003800000 */
.L_x_870:
[----:B------:R-:W-:Y:S02]  /*8020*/  IMAD.MOV.U32 R2, RZ, RZ, c[0x0][0x1a0] ;  /* 0x00006800ff027624 */ /* 0x000fe400078e00ff */
[----:B------:R-:W-:Y:S02]  /*8030*/  IMAD.MOV.U32 R0, RZ, RZ, c[0x0][0x198] ;  /* 0x00006600ff007624 */ /* 0x000fe400078e00ff */
[----:B------:R-:W-:Y:S02]  /*8040*/  IMAD.U32 R3, R2, -0x100, RZ ;  /* 0xffffff0002037824 */ /* 0x000fe400078e00ff */
[----:B---34-:R-:W-:Y:S03]  /*8050*/  IMAD.U32 R5, R0, -0x100, RZ ;  /* 0xffffff0000057824 */ /* 0x018fe600078e00ff */
[----:B------:R-:W-:Y:S02]  /*8060*/  LEA R118, P1, R3, R118, 0x1 ;  /* 0x0000007603767211 */ /* 0x000fe400078208ff */
[----:B--2---:R-:W-:Y:S02]  /*8070*/  LEA R116, P0, R5, R116, 0x1 ;  /* 0x0000007405747211 */ /* 0x004fe400078008ff */
[----:B------:R-:W-:Y:S02]  /*8080*/  LEA.HI.X.SX32 R119, R3, R119, 0x1, P1 ;  /* 0x0000007703777211 */ /* 0x000fe400008f0eff */
[----:B------:R-:W-:Y:S02]  /*8090*/  LEA.HI.X.SX32 R117, R5, R117, 0x1, P0 ;  /* 0x0000007505757211 */ /* 0x000fe400000f0eff */
.L_x_871:
[----:B------:R-:W-:Y:S04]  /*80a0*/  IADD3 R11, R11, -0x1, RZ ;  /* 0xffffffff0b0b7810 */ /* 0x000fe80007ffe0ff */
[----:B------:R-:W-:Y:S11]  /*80b0*/  ISETP.GT.AND P0, PT, R11, R94, PT ;  /* 0x0000005e0b00720c */ /* 0x000ff60003f04270 */
[----:B------:R-:W-:Y:S02]  /*80c0*/  @!UPT UIADD3 URZ, URZ, URZ, URZ ;  /* 0x0000003f3f3ff290 */ /* 0x000fe4000fffe03f */
[----:B------:R-:W-:-:S05]  /*80d0*/  @P0 BRA `(.L_x_872) ;  /* 0xffffa2e000000947 */ /* 0x000fca000383ffff */
.L_x_818:
[----:B-1----:R-:W-:Y:S01]  /*80e0*/  BAR.SYNC.DEFER_BLOCKING 0x0 ;  /* 0x0000000000007b1d */ /* 0x002fe20000010000 */
[----:B------:R-:W-:Y:S02]  /*80f0*/  ISETP.NE.AND P0, PT, RZ, c[0x0][0x230], PT ;  /* 0x00008c00ff007a0c */ /* 0x000fe40003f05270 */
[----:B------:R-:W-:-:S03]  /*8100*/  SHF.L.U32 R237, R136, 0x1, RZ ;  /* 0x0000000188ed7819 */ /* 0x000fc600000006ff */
[----:B------:R-:W-:Y:S01]  /*8110*/  UMOV UR8, 0x5 ;  /* 0x0000000500087882 */ /* 0x000fe20000000000 */
[----:B------:R-:W-:Y:S01]  /*8120*/  BSSY B2, `(.L_x_873) ;  /* 0x0000174000027945 */ /* 0x000fe20003800000 */
[----:B------:R-:W-:Y:S02]  /*8130*/  ULDC.64 UR4, c[0x0][0x190] ;  /* 0x0000640000047ab9 */ /* 0x000fe40000000a00 */
[----:B------:R-:W-:Y:S02]  /*8140*/  USHF.L.U64.HI UR5, UR4, UR8, UR5 ;  /* 0x0000000804057299 */ /* 0x000fe40008010205 */
[----:B------:R-:W-:Y:S02]  /*8150*/  USHF.L.U32 UR4, UR4, 0x5, URZ ;  /* 0x0000000504047899 */ /* 0x000fe4000800063f */
[----:B------:R-:W-:Y:S05]  /*8160*/  @!P0 BRA `(.L_x_874) ;  /* 0x0000151000008947 */ /* 0x000fea0003800000 */
[----:B------:R-:W-:Y:S01]  /*8170*/  ISETP.NE.U32.AND P0, PT, RZ, c[0x0][0x250], PT ;  /* 0x00009400ff007a0c */ /* 0x000fe20003f05070 */
[----:B------:R-:W-:-:S03]  /*8180*/  IMAD.MOV.U32 R0, RZ, RZ, RZ ;  /* 0x000000ffff007224 */ /* 0x000fc600078e00ff */
[----:B------:R-:W-:-:S13]  /*8190*/  ISETP.NE.AND.EX P0, PT, RZ, c[0x0][0x254], PT, P0 ;  /* 0x00009500ff007a0c */ /* 0x000fda0003f05300 */
[----:B------:R-:W5:Y:S01]  /*81a0*/  @P0 LDG.E R0, [R146.64] ;  /* 0x0000000692000981 */ /* 0x000f62000c1e1900 */
[C---:B---34-:R-:W-:Y:S01]  /*81b0*/  IADD3 R5, P0, R144.reuse, UR4, RZ ;  /* 0x0000000490057c10 */ /* 0x058fe2000ff1e0ff */
[----:B------:R-:W-:Y:S01]  /*81c0*/  ULDC.U8 UR4, c[0x0][0x313] ;  /* 0x0000c4c000047ab9 */ /* 0x000fe20000000000 */
[C---:B------:R-:W-:Y:S01]  /*81d0*/  LEA R10, P3, R144.reuse, c[0x0][0x160], 0x1 ;  /* 0x00005800900a7a11 */ /* 0x040fe200078608ff */
[--C-:B------:R-:W-:Y:S01]  /*81e0*/  IMAD.IADD R21, R229, 0x1, -R62.reuse ;  /* 0x00000001e5157824 */ /* 0x100fe200078e0a3e */
[----:B------:R-:W-:Y:S02]  /*81f0*/  ISETP.NE.AND P4, PT, RZ, UR4, PT ;  /* 0x00000004ff007c0c */ /* 0x000fe4000bf85270 */
[----:B------:R-:W-:Y:S02]  /*8200*/  LEA.HI.X R11, R144, c[0x0][0x164], R71, 0x1, P3 ;  /* 0x00005900900b7a11 */ /* 0x000fe400018f0c47 */
[----:B-----5:R-:W-:-:S05]  /*8210*/  IADD3 R0, R0, R73, R62 ;  /* 0x0000004900007210 */ /* 0x020fca0007ffe03e */
[----:B------:R-:W-:Y:S01]  /*8220*/  IMAD R2, R75, R0, RZ ;  /* 0x000000004b027224 */ /* 0x000fe200078e02ff */
[----:B------:R-:W-:Y:S02]  /*8230*/  IADD3.X R0, R71, UR5, RZ, P0, !PT ;  /* 0x0000000547007c10 */ /* 0x000fe400087fe4ff */
[----:B------:R-:W-:Y:S02]  /*8240*/  LEA R24, P0, R5, c[0x0][0x160], 0x1 ;  /* 0x0000580005187a11 */ /* 0x000fe400078008ff */
[-C--:B------:R-:W-:Y:S02]  /*8250*/  IADD3 R77, P2, R77, R2.reuse, RZ ;  /* 0x000000024d4d7210 */ /* 0x080fe40007f5e0ff */
[----:B------:R-:W-:Y:S02]  /*8260*/  SHF.R.S32.HI R23, RZ, 0x1f, R2 ;  /* 0x0000001fff177819 */ /* 0x000fe40000011402 */
[----:B------:R-:W-:Y:S02]  /*8270*/  IADD3 R3, P1, R76, R2, RZ ;  /* 0x000000024c037210 */ /* 0x000fe40007f3e0ff */
[----:B------:R-:W-:Y:S01]  /*8280*/  LEA.HI.X R25, R5, c[0x0][0x164], R0, 0x1, P0 ;  /* 0x0000590005197a11 */ /* 0x000fe200000f0c00 */
[----:B------:R-:W-:-:S02]  /*8290*/  IMAD.X R74, R74, 0x1, R23, P2 ;  /* 0x000000014a4a7824 */ /* 0x000fc400010e0617 */
[----:B------:R-:W-:Y:S02]  /*82a0*/  IMAD.X R23, R72, 0x1, R23, P1 ;  /* 0x0000000148177824 */ /* 0x000fe400008e0617 */
[----:B------:R-:W-:Y:S01]  /*82b0*/  IMAD.SHL.U32 R0, R75, 0x20, RZ ;  /* 0x000000204b007824 */ /* 0x000fe200078e00ff */
[----:B------:R-:W-:Y:S05]  /*82c0*/  @!P4 BRA `(.L_x_875) ;  /* 0x000007800000c947 */ /* 0x000fea0003800000 */
[----:B------:R-:W-:Y:S01]  /*82d0*/  ISETP.GE.AND P0, PT, R142, R21, PT ;  /* 0x000000158e00720c */ /* 0x000fe20003f06270 */
[----:B------:R-:W-:Y:S03]  /*82e0*/  BSSY B1, `(.L_x_876) ;  /* 0x000003a000017945 */ /* 0x000fe60003800000 */
[----:B------:R-:W-:-:S13]  /*82f0*/  ISETP.LT.OR P0, PT, R64, -0x3, P0 ;  /* 0xfffffffd4000780c */ /* 0x000fda0000701670 */
[----:B------:R-:W-:Y:S05]  /*8300*/  @P0 BRA `(.L_x_877) ;  /* 0x0000037000000947 */ /* 0x000fea0003800000 */
[----:B------:R-:W-:-:S13]  /*8310*/  ISETP.GE.AND P0, PT, R148, c[0x0][0x220], PT ;  /* 0x0000880094007a0c */ /* 0x000fda0003f06270 */
[----:B------:R1:W-:Y:S04]  /*8320*/  @P0 STS [R237], RZ ;  /* 0x000000ffed000388 */ /* 0x0003e80000000800 */
[----:B------:R1:W-:Y:S04]  /*8330*/  @P0 STS [R237+0x4], RZ ;  /* 0x000004ffed000388 */ /* 0x0003e80000000800 */
[----:B------:R1:W-:Y:S01]  /*8340*/  @P0 STS.64 [R237+0x8], RZ ;  /* 0x000008ffed000388 */ /* 0x0003e20000000a00 */
[----:B------:R-:W-:Y:S05]  /*8350*/  @P0 BRA `(.L_x_877) ;  /* 0x0000032000000947 */ /* 0x000fea0003800000 */
[----:B------:R-:W5:Y:S01]  /*8360*/  LDG.E.128 R8, [R10.64] ;  /* 0x000000060a087981 */ /* 0x000f62000c1e1d00 */
[----:B------:R-:W-:Y:S01]  /*8370*/  ISETP.GE.AND P0, PT, R148, c[0x0][0x230], PT ;  /* 0x00008c0094007a0c */ /* 0x000fe20003f06270 */
[----:B------:R-:W-:-:S12]  /*8380*/  BSSY B0, `(.L_x_878) ;  /* 0x000002e000007945 */ /* 0x000fd80003800000 */
[----:B------:R-:W-:Y:S05]  /*8390*/  @P0 BRA `(.L_x_879) ;  /* 0x000002c000000947 */ /* 0x000fea0003800000 */
[C---:B------:R-:W-:Y:S01]  /*83a0*/  IMAD.SHL.U32 R3, R77.reuse, 0x2, RZ ;  /* 0x000000024d037824 */ /* 0x040fe200078e00ff */
[----:B------:R-:W-:-:S04]  /*83b0*/  SHF.L.U64.HI R2, R77, 0x1, R74 ;  /* 0x000000014d027819 */ /* 0x000fc8000001024a */
[C---:B------:R-:W-:Y:S02]  /*83c0*/  IADD3 R16, P0, R3.reuse, c[0x0][0x2b0], RZ ;  /* 0x0000ac0003107a10 */ /* 0x040fe40007f1e0ff */
[----:B------:R-:W-:Y:S02]  /*83d0*/  IADD3 R4, P1, R3, c[0x0][0x2a8], RZ ;  /* 0x0000aa0003047a10 */ /* 0x000fe40007f3e0ff */
[C---:B------:R-:W-:Y:S02]  /*83e0*/  IADD3.X R17, R2.reuse, c[0x0][0x2b4], RZ, P0, !PT ;  /* 0x0000ad0002117a10 */ /* 0x040fe400007fe4ff */
[----:B------:R-:W-:-:S03]  /*83f0*/  IADD3.X R5, R2, c[0x0][0x2ac], RZ, P1, !PT ;  /* 0x0000ab0002057a10 */ /* 0x000fc60000ffe4ff */
[----:B------:R-:W3:Y:S04]  /*8400*/  LDG.E.64 R2, [R16.64] ;  /* 0x0000000610027981 */ /* 0x000ee8000c1e1b00 */
[----:B------:R-:W4:Y:S01]  /*8410*/  LDG.E.64 R4, [R4.64] ;  /* 0x0000000604047981 */ /* 0x000f22000c1e1b00 */
[C---:B-----5:R-:W-:Y:S01]  /*8420*/  SHF.L.U32 R7, R9.reuse, 0x10, RZ ;  /* 0x0000001009077819 */ /* 0x060fe200000006ff */
[----:B------:R-:W-:Y:S01]  /*8430*/  IMAD.U32 R13, R10, 0x10000, RZ ;  /* 0x000100000a0d7824 */ /* 0x000fe200078e00ff */
[----:B------:R-:W-:Y:S01]  /*8440*/  LOP3.LUT R6, R9, 0xffff0000, RZ, 0xc0, !PT ;  /* 0xffff000009067812 */ /* 0x000fe200078ec0ff */
[C---:B------:R-:W-:Y:S01]  /*8450*/  IMAD.U32 R9, R8.reuse, 0x10000, RZ ;  /* 0x0001000008097824 */ /* 0x040fe200078e00ff */
[----:B------:R-:W-:Y:S02]  /*8460*/  LOP3.LUT R14, R8, 0xffff0000, RZ, 0xc0, !PT ;  /* 0xffff0000080e7812 */ /* 0x000fe400078ec0ff */
[----:B------:R-:W-:-:S02]  /*8470*/  LOP3.LUT R18, R10, 0xffff0000, RZ, 0xc0, !PT ;  /* 0xffff00000a127812 */ /* 0x000fc400078ec0ff */
[C---:B------:R-:W-:Y:S02]  /*8480*/  SHF.L.U32 R12, R11.reuse, 0x10, RZ ;  /* 0x000000100b0c7819 */ /* 0x040fe400000006ff */
[----:B------:R-:W-:Y:S02]  /*8490*/  LOP3.LUT R11, R11, 0xffff0000, RZ, 0xc0, !PT ;  /* 0xffff00000b0b7812 */ /* 0x000fe400078ec0ff */
[C---:B---3--:R-:W-:Y:S02]  /*84a0*/  LOP3.LUT R8, R2.reuse, 0xffff0000, RZ, 0xc0, !PT ;  /* 0xffff000002087812 */ /* 0x048fe400078ec0ff */
[----:B------:R-:W-:Y:S02]  /*84b0*/  SHF.L.U32 R2, R2, 0x10, RZ ;  /* 0x0000001002027819 */ /* 0x000fe400000006ff */
[----:B----4-:R-:W-:Y:S01]  /*84c0*/  LOP3.LUT R17, R4, 0xffff0000, RZ, 0xc0, !PT ;  /* 0xffff000004117812 */ /* 0x010fe200078ec0ff */
[-C--:B------:R-:W-:Y:S01]  /*84d0*/  FMUL.FTZ R10, R6, R8.reuse ;  /* 0x00000008060a7220 */ /* 0x080fe20000410000 */
[----:B------:R-:W-:Y:S01]  /*84e0*/  LOP3.LUT R15, R3, 0xffff0000, RZ, 0xc0, !PT ;  /* 0xffff0000030f7812 */ /* 0x000fe200078ec0ff */
[----:B------:R-:W-:Y:S01]  /*84f0*/  FMUL.FTZ R8, R7, R8 ;  /* 0x0000000807087220 */ /* 0x000fe20000410000 */
[----:B------:R-:W-:Y:S01]  /*8500*/  LOP3.LUT R16, R5, 0xffff0000, RZ, 0xc0, !PT ;  /* 0xffff000005107812 */ /* 0x000fe200078ec0ff */
[----:B------:R-:W-:Y:S01]  /*8510*/  FFMA.FTZ R10, R7, R17, -R10 ;  /* 0x00000011070a7223 */ /* 0x000fe2000001080a */
[----:B------:R-:W-:Y:S01]  /*8520*/  SHF.L.U32 R4, R4, 0x10, RZ ;  /* 0x0000001004047819 */ /* 0x000fe200000006ff */
[----:B------:R-:W-:-:S02]  /*8530*/  IMAD.U32 R3, R3, 0x10000, RZ ;  /* 0x0001000003037824 */ /* 0x000fc400078e00ff */
[----:B------:R-:W-:Y:S02]  /*8540*/  FFMA.FTZ R17, R6, R17, R8 ;  /* 0x0000001106117223 */ /* 0x000fe40000010008 */
[----:B------:R-:W-:Y:S02]  /*8550*/  IMAD.U32 R6, R5, 0x10000, RZ ;  /* 0x0001000005067824 */ /* 0x000fe400078e00ff */
[-C--:B------:R-:W-:Y:S02]  /*8560*/  FMUL.FTZ R5, R14, R2.reuse ;  /* 0x000000020e057220 */ /* 0x080fe40000410000 */
[----:B------:R-:W-:Y:S02]  /*8570*/  FMUL.FTZ R7, R9, R2 ;  /* 0x0000000209077220 */ /* 0x000fe40000410000 */
[----:B------:R-:W-:Y:S02]  /*8580*/  FMUL.FTZ R19, R11, R15 ;  /* 0x0000000f0b137220 */ /* 0x000fe40000410000 */
[----:B------:R-:W-:-:S02]  /*8590*/  FMUL.FTZ R2, R18, R3 ;  /* 0x0000000312027220 */ /* 0x000fc40000410000 */
[C---:B------:R-:W-:Y:S02]  /*85a0*/  FMUL.FTZ R15, R12.reuse, R15 ;  /* 0x0000000f0c0f7220 */ /* 0x040fe40000410000 */
[----:B------:R-:W-:Y:S02]  /*85b0*/  FMUL.FTZ R3, R13, R3 ;  /* 0x000000030d037220 */ /* 0x000fe40000410000 */
[----:B------:R-:W-:Y:S02]  /*85c0*/  FFMA.FTZ R19, R12, R16, -R19 ;  /* 0x000000100c137223 */ /* 0x000fe40000010813 */
[----:B------:R-:W-:Y:S01]  /*85d0*/  FFMA.FTZ R5, R9, R4, -R5 ;  /* 0x0000000409057223 */ /* 0x000fe20000010805 */
[----:B------:R-:W-:Y:S01]  /*85e0*/  F2FP.BF16.PACK_AB R9, R17, R10 ;  /* 0x0000000a1109723e */ /* 0x000fe200000010ff */
[----:B------:R-:W-:Y:S02]  /*85f0*/  FFMA.FTZ R16, R11, R16, R15 ;  /* 0x000000100b107223 */ /* 0x000fe4000001000f */
[----:B------:R-:W-:-:S02]  /*8600*/  FFMA.FTZ R4, R14, R4, R7 ;  /* 0x000000040e047223 */ /* 0x000fc40000010007 */
[-C--:B------:R-:W-:Y:S01]  /*8610*/  FFMA.FTZ R2, R13, R6.reuse, -R2 ;  /* 0x000000060d027223 */ /* 0x080fe20000010802 */
[----:B------:R-:W-:Y:S01]  /*8620*/  F2FP.BF16.PACK_AB R11, R16, R19 ;  /* 0x00000013100b723e */ /* 0x000fe200000010ff */
[----:B------:R-:W-:Y:S01]  /*8630*/  FFMA.FTZ R3, R18, R6, R3 ;  /* 0x0000000612037223 */ /* 0x000fe20000010003 */
[----:B------:R-:W-:-:S04]  /*8640*/  F2FP.BF16.PACK_AB R8, R4, R5 ;  /* 0x000000050408723e */ /* 0x000fc800000010ff */
[----:B------:R-:W-:Y:S02]  /*8650*/  F2FP.BF16.PACK_AB R10, R3, R2 ;  /* 0x00000002030a723e */ /* 0x000fe400000010ff */
.L_x_879:
[----:B------:R-:W-:Y:S05]  /*8660*/  BSYNC B0 ;  /* 0x0000000000007941 */ /* 0x000fea0003800000 */
.L_x_878:
[----:B-----5:R3:W-:Y:S02]  /*8670*/  STS.128 [R237], R8 ;  /* 0x00000008ed007388 */ /* 0x0207e40000000c00 */
.L_x_877:
[----:B------:R-:W-:Y:S05]  /*8680*/  BSYNC B1 ;  /* 0x0000000000017941 */ /* 0x000fea0003800000 */
.L_x_876:
[----:B------:R-:W-:-:S04]  /*8690*/  IADD3 R20, R142, 0x20, RZ ;  /* 0x000000208e147810 */ /* 0x000fc80007ffe0ff */
[----:B------:R-:W-:-:S04]  /*86a0*/  ISETP.GE.AND P0, PT, R20, R21, PT ;  /* 0x000000151400720c */ /* 0x000fc80003f06270 */
[----:B------:R-:W-:-:S13]  /*86b0*/  ISETP.LT.OR P0, PT, R64, -0x83, P0 ;  /* 0xffffff7d4000780c */ /* 0x000fda0000701670 */
[----:B------:R-:W-:Y:S05]  /*86c0*/  @P0 BRA `(.L_x_880) ;  /* 0x0000119000000947 */ /* 0x000fea0003800000 */
[----:B------:R-:W-:-:S13]  /*86d0*/  ISETP.GE.AND P0, PT, R148, c[0x0][0x220], PT ;  /* 0x0000880094007a0c */ /* 0x000fda0003f06270 */
[----:B------:R4:W-:Y:S01]  /*86e0*/  @P0 STS.128 [R237+0x800], RZ ;  /* 0x000800ffed000388 */ /* 0x0009e20000000c00 */
[----:B------:R-:W-:Y:S05]  /*86f0*/  @P0 BRA `(.L_x_880) ;  /* 0x0000116000000947 */ /* 0x000fea0003800000 */
[----:B------:R-:W5:Y:S01]  /*8700*/  LDG.E.128 R24, [R24.64] ;  /* 0x0000000618187981 */ /* 0x000f62000c1e1d00 */
[----:B------:R-:W-:Y:S01]  /*8710*/  ISETP.GE.AND P0, PT, R148, c[0x0][0x230], PT ;  /* 0x00008c0094007a0c */ /* 0x000fe20003f06270 */
[----:B------:R-:W-:-:S12]  /*8720*/  BSSY B0, `(.L_x_881) ;  /* 0x0000030000007945 */ /* 0x000fd80003800000 */
[----:B------:R-:W-:Y:S05]  /*8730*/  @P0 BRA `(.L_x_882) ;  /* 0x000002e000000947 */ /* 0x000fea0003800000 */
[----:B------:R-:W-:-:S04]  /*8740*/  IADD3 R77, P0, R0, R77, RZ ;  /* 0x0000004d004d7210 */ /* 0x000fc80007f1e0ff */
[----:B------:R-:W-:Y:S01]  /*8750*/  LEA.HI.X.SX32 R0, R0, R74, 0x1, P0 ;  /* 0x0000004a00007211 */ /* 0x000fe200000f0eff */
[----:B------:R-:W-:-:S03]  /*8760*/  IMAD.SHL.U32 R2, R77, 0x2, RZ ;  /* 0x000000024d027824 */ /* 0x000fc600078e00ff */
[----:B------:R-:W-:Y:S02]  /*8770*/  SHF.L.U64.HI R0, R77, 0x1, R0 ;  /* 0x000000014d007819 */ /* 0x000fe40000010200 */
[C---:B------:R-:W-:Y:S02]  /*8780*/  IADD3 R12, P0, R2.reuse, c[0x0][0x2b0], RZ ;  /* 0x0000ac00020c7a10 */ /* 0x040fe40007f1e0ff */
[----:B------:R-:W-:Y:S02]  /*8790*/  IADD3 R4, P1, R2, c[0x0][0x2a8], RZ ;  /* 0x0000aa0002047a10 */ /* 0x000fe40007f3e0ff */
[C---:B------:R-:W-:Y:S02]  /*87a0*/  IADD3.X R13, R0.reuse, c[0x0][0x2b4], RZ, P0, !PT ;  /* 0x0000ad00000d7a10 */ /* 0x040fe400007fe4ff */
[----:B------:R-:W-:-:S03]  /*87b0*/  IADD3.X R5, R0, c[0x0][0x2ac], RZ, P1, !PT ;  /* 0x0000ab0000057a10 */ /* 0x000fc60000ffe4ff */
[----:B--2---:R-:W2:Y:S04]  /*87c0*/  LDG.E.64 R2, [R12.64] ;  /* 0x000000060c027981 */ /* 0x004ea8000c1e1b00 */
[----:B---3--:R-:W3:Y:S01]  /*87d0*/  LDG.E.64 R4, [R4.64] ;  /* 0x0000000604047981 */ /* 0x008ee2000c1e1b00 */
[C---:B-----5:R-:W-:Y:S01]  /*87e0*/  LOP3.LUT R0, R25.reuse, 0xffff0000, RZ, 0xc0, !PT ;  /* 0xffff000019007812 */ /* 0x060fe200078ec0ff */
[----:B------:R-:W-:Y:S01]  /*87f0*/  IMAD.U32 R6, R25, 0x10000, RZ ;  /* 0x0001000019067824 */ /* 0x000fe200078e00ff */
[C---:B------:R-:W-:Y:S01]  /*8800*/  LOP3.LUT R8, R27.reuse, 0xffff0000, RZ, 0xc0, !PT ;  /* 0xffff00001b087812 */ /* 0x040fe200078ec0ff */
[----:B------:R-:W-:Y:S01]  /*8810*/  IMAD.U32 R10, R27, 0x10000, RZ ;  /* 0x000100001b0a7824 */ /* 0x000fe200078e00ff */
[C---:B------:R-:W-:Y:S02]  /*8820*/  SHF.L.U32 R7, R24.reuse, 0x10, RZ ;  /* 0x0000001018077819 */ /* 0x040fe400000006ff */
[----:B------:R-:W-:-:S02]  /*8830*/  LOP3.LUT R24, R24, 0xffff0000, RZ, 0xc0, !PT ;  /* 0xffff000018187812 */ /* 0x000fc400078ec0ff */
[C---:B------:R-:W-:Y:S02]  /*8840*/  SHF.L.U32 R11, R26.reuse, 0x10, RZ ;  /* 0x000000101a0b7819 */ /* 0x040fe400000006ff */
[----:B------:R-:W-:Y:S02]  /*8850*/  LOP3.LUT R26, R26, 0xffff0000, RZ, 0xc0, !PT ;  /* 0xffff00001a1a7812 */ /* 0x000fe400078ec0ff */
[C---:B--2---:R-:W-:Y:S01]  /*8860*/  LOP3.LUT R9, R2.reuse, 0xffff0000, RZ, 0xc0, !PT ;  /* 0xffff000002097812 */ /* 0x044fe200078ec0ff */
[----:B------:R-:W-:Y:S01]  /*8870*/  IMAD.U32 R2, R2, 0x10000, RZ ;  /* 0x0001000002027824 */ /* 0x000fe200078e00ff */
[----:B------:R-:W-:Y:S02]  /*8880*/  LOP3.LUT R15, R3, 0xffff0000, RZ, 0xc0, !PT ;  /* 0xffff0000030f7812 */ /* 0x000fe400078ec0ff */
[----:B---3--:R-:W-:Y:S01]  /*8890*/  LOP3.LUT R19, R4, 0xffff0000, RZ, 0xc0, !PT ;  /* 0xffff000004137812 */ /* 0x008fe200078ec0ff */
[-C--:B------:R-:W-:Y:S01]  /*88a0*/  FMUL.FTZ R13, R0, R9.reuse ;  /* 0x00000009000d7220 */ /* 0x080fe20000410000 */
[----:B------:R-:W-:Y:S01]  /*88b0*/  LOP3.LUT R17, R5, 0xffff0000, RZ, 0xc0, !PT ;  /* 0xffff000005117812 */ /* 0x000fe200078ec0ff */
[----:B------:R-:W-:Y:S01]  /*88c0*/  FMUL.FTZ R12, R6, R9 ;  /* 0x00000009060c7220 */ /* 0x000fe20000410000 */
[----:B------:R-:W-:Y:S01]  /*88d0*/  SHF.L.U32 R3, R3, 0x10, RZ ;  /* 0x0000001003037819 */ /* 0x000fe200000006ff */
[-C--:B------:R-:W-:Y:S01]  /*88e0*/  FMUL.FTZ R9, R8, R15.reuse ;  /* 0x0000000f08097220 */ /* 0x080fe20000410000 */
[----:B------:R-:W-:Y:S01]  /*88f0*/  SHF.L.U32 R5, R5, 0x10, RZ ;  /* 0x0000001005057819 */ /* 0x000fe200000006ff */
[----:B------:R-:W-:-:S02]  /*8900*/  FMUL.FTZ R15, R10, R15 ;  /* 0x0000000f0a0f7220 */ /* 0x000fc40000410000 */
[----:B------:R-:W-:Y:S02]  /*8910*/  FFMA.FTZ R12, R0, R19, R12 ;  /* 0x00000013000c7223 */ /* 0x000fe4000001000c */
[----:B------:R-:W-:Y:S02]  /*8920*/  FFMA.FTZ R8, R8, R17, R15 ;  /* 0x0000001108087223 */ /* 0x000fe4000001000f */
[-C--:B------:R-:W-:Y:S02]  /*8930*/  FMUL.FTZ R0, R24, R2.reuse ;  /* 0x0000000218007220 */ /* 0x080fe40000410000 */
[----:B------:R-:W-:Y:S02]  /*8940*/  FMUL.FTZ R15, R7, R2 ;  /* 0x00000002070f7220 */ /* 0x000fe40000410000 */
[----:B------:R-:W-:Y:S02]  /*8950*/  FMUL.FTZ R2, R26, R3 ;  /* 0x000000031a027220 */ /* 0x000fe40000410000 */
[----:B------:R-:W-:-:S02]  /*8960*/  IMAD.U32 R4, R4, 0x10000, RZ ;  /* 0x0001000004047824 */ /* 0x000fc400078e00ff */
[----:B------:R-:W-:Y:S02]  /*8970*/  FMUL.FTZ R3, R11, R3 ;  /* 0x000000030b037220 */ /* 0x000fe40000410000 */
[----:B------:R-:W-:Y:S02]  /*8980*/  FFMA.FTZ R13, R6, R19, -R13 ;  /* 0x00000013060d7223 */ /* 0x000fe4000001080d */
[----:B------:R-:W-:Y:S02]  /*8990*/  FFMA.FTZ R9, R10, R17, -R9 ;  /* 0x000000110a097223 */ /* 0x000fe40000010809 */
[-C--:B------:R-:W-:Y:S01]  /*89a0*/  FFMA.FTZ R0, R7, R4.reuse, -R0 ;  /* 0x0000000407007223 */ /* 0x080fe20000010800 */
[----:B------:R-:W-:Y:S01]  /*89b0*/  F2FP.BF16.PACK_AB R25, R12, R13 ;  /* 0x0000000d0c19723e */ /* 0x000fe200000010ff */
[----:B------:R-:W-:Y:S01]  /*89c0*/  FFMA.FTZ R15, R24, R4, R15 ;  /* 0x00000004180f7223 */ /* 0x000fe2000001000f */
[----:B------:R-:W-:Y:S01]  /*89d0*/  F2FP.BF16.PACK_AB R27, R8, R9 ;  /* 0x00000009081b723e */ /* 0x000fe200000010ff */
[----:B------:R-:W-:-:S02]  /*89e0*/  FFMA.FTZ R2, R11, R5, -R2 ;  /* 0x000000050b027223 */ /* 0x000fc40000010802 */
[----:B------:R-:W-:Y:S01]  /*89f0*/  FFMA.FTZ R3, R26, R5, R3 ;  /* 0x000000051a037223 */ /* 0x000fe20000010003 */
[----:B------:R-:W-:-:S04]  /*8a00*/  F2FP.BF16.PACK_AB R24, R15, R0 ;  /* 0x000000000f18723e */ /* 0x000fc800000010ff */
[----:B------:R-:W-:Y:S02]  /*8a10*/  F2FP.BF16.PACK_AB R26, R3, R2 ;  /* 0x00000002031a723e */ /* 0x000fe400000010ff */
.L_x_882:
[----:B------:R-:W-:Y:S05]  /*8a20*/  BSYNC B0 ;  /* 0x0000000000007941 */ /* 0x000fea0003800000 */
.L_x_881:
[----:B-----5:R1:W-:Y:S01]  /*8a30*/  STS.128 [R237+0x800], R24 ;  /* 0x00080018ed007388 */ /* 0x0203e20000000c00 */
[----:B------:R-:W-:Y:S05]  /*8a40*/  BRA `(.L_x_880) ;  /* 0x00000e1000007947 */ /* 0x000fea0003800000 */
.L_x_875:
        /* <DEDUP_REMOVED lines=9> */
[----:B------:R3:W5:Y:S01]  /*8ae0*/  LDG.E.128 R16, [R10.64] ;  /* 0x000000060a107981 */ /* 0x000762000c1e1d00 */
[----:B------:R-:W-:Y:S01]  /*8af0*/  ISETP.GE.AND P0, PT, R148, c[0x0][0x230], PT ;  /* 0x00008c0094007a0c */ /* 0x000fe20003f06270 */
[----:B------:R-:W-:-:S12]  /*8b00*/  BSSY B0, `(.L_x_885) ;  /* 0x0000054000007945 */ /* 0x000fd80003800000 */
[----:B------:R-:W-:Y:S05]  /*8b10*/  @P0 BRA `(.L_x_886) ;  /* 0x0000052000000947 */ /* 0x000fea0003800000 */
[----:B------:R-:W-:Y:S01]  /*8b20*/  ISETP.GE.AND P0, PT, R148, R75, PT ;  /* 0x0000004b9400720c */ /* 0x000fe20003f06270 */
[----:B------:R-:W-:Y:S02]  /*8b30*/  IMAD.MOV.U32 R2, RZ, RZ, RZ ;  /* 0x000000ffff027224 */ /* 0x000fe400078e00ff */
[----:B------:R-:W-:-:S10]  /*8b40*/  IMAD.MOV.U32 R4, RZ, RZ, R75 ;  /* 0x000000ffff047224 */ /* 0x000fd400078e004b */
[--C-:B------:R-:W-:Y:S02]  /*8b50*/  @P0 SHF.R.S32.HI R5, RZ, 0x1, R78.reuse ;  /* 0x00000001ff050819 */ /* 0x100fe4000001144e */
[----:B------:R-:W-:Y:S02]  /*8b60*/  @P0 SHF.R.S32.HI R6, RZ, 0x1, R78 ;  /* 0x00000001ff060819 */ /* 0x000fe4000001144e */
[----:B------:R-:W-:-:S03]  /*8b70*/  @P0 IADD3 R2, -R5, RZ, RZ ;  /* 0x000000ff05020210 */ /* 0x000fc60007ffe1ff */
[----:B------:R-:W-:Y:S01]  /*8b80*/  @P0 IMAD.MOV R4, RZ, RZ, -R6 ;  /* 0x000000ffff040224 */ /* 0x000fe200078e0a06 */
[----:B------:R-:W-:Y:S01]  /*8b90*/  IADD3 R9, P1, R2, R3, RZ ;  /* 0x0000000302097210 */ /* 0x000fe20007f3e0ff */
[----:B------:R-:W-:Y:S02]  /*8ba0*/  IMAD.MOV.U32 R12, RZ, RZ, RZ ;  /* 0x000000ffff0c7224 */ /* 0x000fe400078e00ff */
[----:B------:R-:W-:Y:S01]  /*8bb0*/  IMAD.WIDE R4, R4, 0x2, R10 ;  /* 0x0000000204047825 */ /* 0x000fe200078e020a */
[----:B------:R-:W-:Y:S02]  /*8bc0*/  LEA.HI.X.SX32 R2, R2, R23, 0x1, P1 ;  /* 0x0000001702027211 */ /* 0x000fe400008f0eff */
[----:B------:R-:W-:-:S03]  /*8bd0*/  LEA R8, P1, R9, c[0x0][0x2b0], 0x1 ;  /* 0x0000ac0009087a11 */ /* 0x000fc600078208ff */
[----:B------:R-:W4:Y:S01]  /*8be0*/  LDG.E.128 R4, [R4.64] ;  /* 0x0000000604047981 */ /* 0x000f22000c1e1d00 */
[----:B------:R-:W-:Y:S02]  /*8bf0*/  LEA.HI.X R9, R9, c[0x0][0x2b4], R2, 0x1, P1 ;  /* 0x0000ad0009097a11 */ /* 0x000fe400008f0c02 */
[----:B------:R-:W-:-:S04]  /*8c00*/  @P0 SHF.R.S32.HI R2, RZ, 0x1, R78 ;  /* 0x00000001ff020819 */ /* 0x000fc8000001144e */
[----:B------:R-:W-:Y:S01]  /*8c10*/  @P0 IADD3 R12, -R2, RZ, RZ ;  /* 0x000000ff020c0210 */ /* 0x000fe20007ffe1ff */
[----:B---3--:R-:W3:Y:S03]  /*8c20*/  LDG.E.128 R8, [R8.64] ;  /* 0x0000000608087981 */ /* 0x008ee6000c1e1d00 */
[----:B------:R-:W-:-:S04]  /*8c30*/  IADD3 R2, P1, R12, R3, RZ ;  /* 0x000000030c027210 */ /* 0x000fc80007f3e0ff */
[----:B------:R-:W-:Y:S02]  /*8c40*/  LEA.HI.X.SX32 R13, R12, R23, 0x1, P1 ;  /* 0x000000170c0d7211 */ /* 0x000fe400008f0eff */
[----:B------:R-:W-:-:S04]  /*8c50*/  LEA R12, P1, R2, c[0x0][0x2a8], 0x1 ;  /* 0x0000aa00020c7a11 */ /* 0x000fc800078208ff */
[----:B------:R-:W-:-:S06]  /*8c60*/  LEA.HI.X R13, R2, c[0x0][0x2ac], R13, 0x1, P1 ;  /* 0x0000ab00020d7a11 */ /* 0x000fcc00008f0c0d */
[----:B--2---:R-:W2:Y:S01]  /*8c70*/  LDG.E.128 R12, [R12.64] ;  /* 0x000000060c0c7981 */ /* 0x004ea2000c1e1d00 */
[C---:B-----5:R-:W-:Y:S01]  /*8c80*/  LOP3.LUT R2, R17.reuse, 0xffff0000, RZ, 0xc0, !PT ;  /* 0xffff000011027812 */ /* 0x060fe200078ec0ff */
[----:B------:R-:W-:Y:S01]  /*8c90*/  IMAD.U32 R26, R17, 0x10000, RZ ;  /* 0x00010000111a7824 */ /* 0x000fe200078e00ff */
[C---:B------:R-:W-:Y:S01]  /*8ca0*/  LOP3.LUT R17, R19.reuse, 0xffff0000, RZ, 0xc0, !PT ;  /* 0xffff000013117812 */ /* 0x040fe200078ec0ff */
[----:B------:R-:W-:Y:S01]  /*8cb0*/  IMAD.U32 R28, R19, 0x10000, RZ ;  /* 0x00010000131c7824 */ /* 0x000fe200078e00ff */
[----:B------:R-:W-:Y:S01]  /*8cc0*/  SHF.L.U32 R22, R18, 0x10, RZ ;  /* 0x0000001012167819 */ /* 0x000fe200000006ff */
[C---:B------:R-:W-:Y:S01]  /*8cd0*/  IMAD.U32 R20, R16.reuse, 0x10000, RZ ;  /* 0x0001000010147824 */ /* 0x040fe200078e00ff */
[----:B------:R-:W-:Y:S02]  /*8ce0*/  LOP3.LUT R16, R16, 0xffff0000, RZ, 0xc0, !PT ;  /* 0xffff000010107812 */ /* 0x000fe400078ec0ff */
[----:B------:R-:W-:Y:S01]  /*8cf0*/  LOP3.LUT R18, R18, 0xffff0000, RZ, 0xc0, !PT ;  /* 0xffff000012127812 */ /* 0x000fe200078ec0ff */
[C---:B----4-:R-:W-:Y:S01]  /*8d00*/  IMAD.U32 R27, R4.reuse, 0x10000, RZ ;  /* 0x00010000041b7824 */ /* 0x050fe200078e00ff */
[----:B------:R-:W-:Y:S01]  /*8d10*/  LOP3.LUT R19, R4, 0xffff0000, RZ, 0xc0, !PT ;  /* 0xffff000004137812 */ /* 0x000fe200078ec0ff */
[----:B------:R-:W-:Y:S01]  /*8d20*/  IMAD.U32 R29, R6, 0x10000, RZ ;  /* 0x00010000061d7824 */ /* 0x000fe200078e00ff */
[----:B------:R-:W-:-:S02]  /*8d30*/  SHF.L.U32 R4, R5, 0x10, RZ ;  /* 0x0000001005047819 */ /* 0x000fc400000006ff */
[----:B------:R-:W-:Y:S02]  /*8d40*/  LOP3.LUT R30, R5, 0xffff0000, RZ, 0xc0, !PT ;  /* 0xffff0000051e7812 */ /* 0x000fe400078ec0ff */
[C---:B------:R-:W-:Y:S01]  /*8d50*/  SHF.L.U32 R5, R7.reuse, 0x10, RZ ;  /* 0x0000001007057819 */ /* 0x040fe200000006ff */
[----:B---3--:R-:W-:Y:S01]  /*8d60*/  IMAD.U32 R32, R8, 0x10000, RZ ;  /* 0x0001000008207824 */ /* 0x008fe200078e00ff */
[----:B------:R-:W-:Y:S01]  /*8d70*/  LOP3.LUT R31, R7, 0xffff0000, RZ, 0xc0, !PT ;  /* 0xffff0000071f7812 */ /* 0x000fe200078ec0ff */
[----:B------:R-:W-:Y:S01]  /*8d80*/  IMAD.U32 R34, R10, 0x10000, RZ ;  /* 0x000100000a227824 */ /* 0x000fe200078e00ff */
[C---:B------:R-:W-:Y:S01]  /*8d90*/  SHF.L.U32 R7, R9.reuse, 0x10, RZ ;  /* 0x0000001009077819 */ /* 0x040fe200000006ff */
[----:B------:R-:W-:Y:S01]  /*8da0*/  @!P0 FADD.FTZ R32, -R32, -RZ ;  /* 0x800000ff20208221 */ /* 0x000fe20000010100 */
[----:B------:R-:W-:Y:S01]  /*8db0*/  LOP3.LUT R33, R9, 0xffff0000, RZ, 0xc0, !PT ;  /* 0xffff000009217812 */ /* 0x000fe200078ec0ff */
[----:B------:R-:W-:Y:S01]  /*8dc0*/  @!P0 FADD.FTZ R34, -R34, -RZ ;  /* 0x800000ff22228221 */ /* 0x000fe20000010100 */
[----:B------:R-:W-:Y:S01]  /*8dd0*/  LOP3.LUT R8, R8, 0xffff0000, RZ, 0xc0, !PT ;  /* 0xffff000008087812 */ /* 0x000fe200078ec0ff */
[----:B------:R-:W-:Y:S01]  /*8de0*/  @!P0 FADD.FTZ R7, -R7, -RZ ;  /* 0x800000ff07078221 */ /* 0x000fe20000010100 */
[----:B------:R-:W-:Y:S01]  /*8df0*/  LOP3.LUT R9, R10, 0xffff0000, RZ, 0xc0, !PT ;  /* 0xffff00000a097812 */ /* 0x000fe200078ec0ff */
[----:B------:R-:W-:Y:S01]  /*8e00*/  @!P0 FADD.FTZ R33, -R33, -RZ ;  /* 0x800000ff21218221 */ /* 0x000fe20000010100 */
[----:B------:R-:W-:Y:S01]  /*8e10*/  SHF.L.U32 R10, R11, 0x10, RZ ;  /* 0x000000100b0a7819 */ /* 0x000fe200000006ff */
[----:B------:R-:W-:Y:S01]  /*8e20*/  @!P0 FADD.FTZ R8, -R8, -RZ ;  /* 0x800000ff08088221 */ /* 0x000fe20000010100 */
[----:B------:R-:W-:Y:S01]  /*8e30*/  LOP3.LUT R6, R6, 0xffff0000, RZ, 0xc0, !PT ;  /* 0xffff000006067812 */ /* 0x000fe200078ec0ff */
[----:B------:R-:W-:Y:S01]  /*8e40*/  @!P0 FADD.FTZ R9, -R9, -RZ ;  /* 0x800000ff09098221 */ /* 0x000fe20000010100 */
[----:B------:R-:W-:Y:S01]  /*8e50*/  LOP3.LUT R36, R11, 0xffff0000, RZ, 0xc0, !PT ;  /* 0xffff00000b247812 */ /* 0x000fe200078ec0ff */
[----:B------:R-:W-:-:S02]  /*8e60*/  @!P0 FADD.FTZ R10, -R10, -RZ ;  /* 0x800000ff0a0a8221 */ /* 0x000fc40000010100 */
[----:B------:R-:W-:Y:S01]  /*8e70*/  FMUL.FTZ R19, R19, R8 ;  /* 0x0000000813137220 */ /* 0x000fe20000410000 */
[----:B--2---:R-:W-:Y:S01]  /*8e80*/  LOP3.LUT R11, R14, 0xffff0000, RZ, 0xc0, !PT ;  /* 0xffff00000e0b7812 */ /* 0x004fe200078ec0ff */
[----:B------:R-:W-:Y:S02]  /*8e90*/  @!P0 FADD.FTZ R36, -R36, -RZ ;  /* 0x800000ff24248221 */ /* 0x000fe40000010100 */
[----:B------:R-:W-:Y:S01]  /*8ea0*/  FMUL.FTZ R9, R6, R9 ;  /* 0x0000000906097220 */ /* 0x000fe20000410000 */
[----:B------:R-:W-:Y:S01]  /*8eb0*/  LOP3.LUT R6, R12, 0xffff0000, RZ, 0xc0, !PT ;  /* 0xffff00000c067812 */ /* 0x000fe200078ec0ff */
[----:B------:R-:W-:Y:S01]  /*8ec0*/  FMUL.FTZ R7, R4, R7 ;  /* 0x0000000704077220 */ /* 0x000fe20000410000 */
[C---:B------:R-:W-:Y:S01]  /*8ed0*/  SHF.L.U32 R4, R13.reuse, 0x10, RZ ;  /* 0x000000100d047819 */ /* 0x040fe200000006ff */
[----:B------:R-:W-:Y:S01]  /*8ee0*/  IMAD.U32 R8, R12, 0x10000, RZ ;  /* 0x000100000c087824 */ /* 0x000fe200078e00ff */
[----:B------:R-:W-:Y:S01]  /*8ef0*/  LOP3.LUT R13, R13, 0xffff0000, RZ, 0xc0, !PT ;  /* 0xffff00000d0d7812 */ /* 0x000fe200078ec0ff */
[----:B------:R-:W-:Y:S01]  /*8f00*/  FMUL.FTZ R5, R5, R10 ;  /* 0x0000000a05057220 */ /* 0x000fe20000410000 */
[C---:B------:R-:W-:Y:S01]  /*8f10*/  SHF.L.U32 R10, R15.reuse, 0x10, RZ ;  /* 0x000000100f0a7819 */ /* 0x040fe200000006ff */
[----:B------:R-:W-:Y:S01]  /*8f20*/  IMAD.U32 R12, R14, 0x10000, RZ ;  /* 0x000100000e0c7824 */ /* 0x000fe200078e00ff */
[----:B------:R-:W-:Y:S01]  /*8f30*/  LOP3.LUT R14, R15, 0xffff0000, RZ, 0xc0, !PT ;  /* 0xffff00000f0e7812 */ /* 0x000fe200078ec0ff */
[----:B------:R-:W-:-:S02]  /*8f40*/  FMUL.FTZ R27, R27, R32 ;  /* 0x000000201b1b7220 */ /* 0x000fc40000410000 */
[----:B------:R-:W-:Y:S02]  /*8f50*/  FMUL.FTZ R33, R30, R33 ;  /* 0x000000211e217220 */ /* 0x000fe40000410000 */
[----:B------:R-:W-:Y:S02]  /*8f60*/  FMUL.FTZ R29, R29, R34 ;  /* 0x000000221d1d7220 */ /* 0x000fe40000410000 */
[----:B------:R-:W-:Y:S02]  /*8f70*/  FMUL.FTZ R36, R31, R36 ;  /* 0x000000241f247220 */ /* 0x000fe40000410000 */
[----:B------:R-:W-:Y:S02]  /*8f80*/  FFMA.FTZ R8, R20, R8, R27 ;  /* 0x0000000814087223 */ /* 0x000fe4000001001b */
[----:B------:R-:W-:Y:S02]  /*8f90*/  FFMA.FTZ R19, R16, R6, R19 ;  /* 0x0000000610137223 */ /* 0x000fe40000010013 */
[----:B------:R-:W-:-:S02]  /*8fa0*/  FFMA.FTZ R4, R26, R4, R7 ;  /* 0x000000041a047223 */ /* 0x000fc40000010007 */
[----:B------:R-:W-:Y:S01]  /*8fb0*/  FFMA.FTZ R13, R2, R13, R33 ;  /* 0x0000000d020d7223 */ /* 0x000fe20000010021 */
[----:B------:R-:W-:Y:S01]  /*8fc0*/  F2FP.BF16.PACK_AB R16, R19, R8 ;  /* 0x000000081310723e */ /* 0x000fe200000010ff */
[----:B------:R-:W-:Y:S02]  /*8fd0*/  FFMA.FTZ R12, R22, R12, R29 ;  /* 0x0000000c160c7223 */ /* 0x000fe4000001001d */
[----:B------:R-:W-:Y:S02]  /*8fe0*/  FFMA.FTZ R5, R28, R10, R5 ;  /* 0x0000000a1c057223 */ /* 0x000fe40000010005 */
[----:B------:R-:W-:Y:S01]  /*8ff0*/  FFMA.FTZ R14, R17, R14, R36 ;  /* 0x0000000e110e7223 */ /* 0x000fe20000010024 */
[----:B------:R-:W-:Y:S01]  /*9000*/  F2FP.BF16.PACK_AB R17, R13, R4 ;  /* 0x000000040d11723e */ /* 0x000fe200000010ff */
[----:B------:R-:W-:-:S03]  /*9010*/  FFMA.FTZ R9, R18, R11, R9 ;  /* 0x0000000b12097223 */ /* 0x000fc60000010009 */
[----:B------:R-:W-:Y:S02]  /*9020*/  F2FP.BF16.PACK_AB R19, R14, R5 ;  /* 0x000000050e13723e */ /* 0x000fe400000010ff */
[----:B------:R-:W-:Y:S02]  /*9030*/  F2FP.BF16.PACK_AB R18, R9, R12 ;  /* 0x0000000c0912723e */ /* 0x000fe400000010ff */
.L_x_886:
[----:B------:R-:W-:Y:S05]  /*9040*/  BSYNC B0 ;  /* 0x0000000000007941 */ /* 0x000fea0003800000 */
.L_x_885:
[----:B-----5:R4:W-:Y:S02]  /*9050*/  STS.128 [R237], R16 ;  /* 0x00000010ed007388 */ /* 0x0209e40000000c00 */
.L_x_884:
[----:B------:R-:W-:Y:S05]  /*9060*/  BSYNC B1 ;  /* 0x0000000000017941 */ /* 0x000fea0003800000 */
.L_x_883:
[----:B------:R-:W-:-:S04]  /*9070*/  IADD3 R20, R142, 0x20, RZ ;  /* 0x000000208e147810 */ /* 0x000fc80007ffe0ff */
[----:B------:R-:W-:-:S04]  /*9080*/  ISETP.GE.AND P0, PT, R20, R21, PT ;  /* 0x000000151400720c */ /* 0x000fc80003f06270 */
[----:B------:R-:W-:-:S13]  /*9090*/  ISETP.LT.OR P0, PT, R64, -0x83, P0 ;  /* 0xffffff7d4000780c */ /* 0x000fda0000701670 */
[----:B------:R-:W-:Y:S05]  /*90a0*/  @P0 BRA `(.L_x_880) ;  /* 0x000007b000000947 */ /* 0x000fea0003800000 */
[----:B------:R-:W-:-:S13]  /*90b0*/  ISETP.GE.AND P0, PT, R148, c[0x0][0x220], PT ;  /* 0x0000880094007a0c */ /* 0x000fda0003f06270 */
[----:B------:R1:W-:Y:S01]  /*90c0*/  @P0 STS.128 [R237+0x800], RZ ;  /* 0x000800ffed000388 */ /* 0x0003e20000000c00 */
[----:B------:R-:W-:Y:S05]  /*90d0*/  @P0 BRA `(.L_x_880) ;  /* 0x0000078000000947 */ /* 0x000fea0003800000 */
[----:B------:R1:W5:Y:S01]  /*90e0*/  LDG.E.128 R4, [R24.64] ;  /* 0x0000000618047981 */ /* 0x000362000c1e1d00 */
[----:B------:R-:W-:Y:S01]  /*90f0*/  ISETP.GE.AND P0, PT, R148, c[0x0][0x230], PT ;  /* 0x00008c0094007a0c */ /* 0x000fe20003f06270 */
[----:B------:R-:W-:-:S12]  /*9100*/  BSSY B0, `(.L_x_887) ;  /* 0x0000055000007945 */ /* 0x000fd80003800000 */
[----:B------:R-:W-:Y:S05]  /*9110*/  @P0 BRA `(.L_x_888) ;  /* 0x0000053000000947 */ /* 0x000fea0003800000 */
[----:B------:R-:W-:Y:S01]  /*9120*/  ISETP.GE.AND P0, PT, R148, R75, PT ;  /* 0x0000004b9400720c */ /* 0x000fe20003f06270 */
[----:B------:R-:W-:Y:S01]  /*9130*/  IMAD.MOV.U32 R8, RZ, RZ, RZ ;  /* 0x000000ffff087224 */ /* 0x000fe200078e00ff */
[----:B------:R-:W-:-:S04]  /*9140*/  IADD3 R3, P1, R0, R3, RZ ;  /* 0x0000000300037210 */ /* 0x000fc80007f3e0ff */
[----:B------:R-:W-:-:S07]  /*9150*/  LEA.HI.X.SX32 R0, R0, R23, 0x1, P1 ;  /* 0x0000001700007211 */ /* 0x000fce00008f0eff */
[--C-:B------:R-:W-:Y:S02]  /*9160*/  @P0 SHF.R.S32.HI R2, RZ, 0x1, R78.reuse ;  /* 0x00000001ff020819 */ /* 0x100fe4000001144e */
[----:B------:R-:W-:-:S03]  /*9170*/  @P0 SHF.R.S32.HI R9, RZ, 0x1, R78 ;  /* 0x00000001ff090819 */ /* 0x000fc6000001144e */
[----:B------:R-:W-:Y:S01]  /*9180*/  @P0 IMAD.MOV R8, RZ, RZ, -R2 ;  /* 0x000000ffff080224 */ /* 0x000fe200078e0a02 */
[----:B------:R-:W-:Y:S01]  /*9190*/  @P0 SHF.R.S32.HI R78, RZ, 0x1, R78 ;  /* 0x00000001ff4e0819 */ /* 0x000fe2000001144e */
[----:B------:R-:W-:-:S03]  /*91a0*/  @P0 IMAD.MOV R75, RZ, RZ, -R9 ;  /* 0x000000ffff4b0224 */ /* 0x000fc600078e0a09 */
[----:B------:R-:W-:Y:S01]  /*91b0*/  IADD3 R2, P1, R8, R3, RZ ;  /* 0x0000000308027210 */ /* 0x000fe20007f3e0ff */
[----:B---3--:R-:W-:-:S03]  /*91c0*/  IMAD.WIDE R10, R75, 0x2, R24 ;  /* 0x000000024b0a7825 */ /* 0x008fc600078e0218 */
[----:B------:R-:W-:Y:S02]  /*91d0*/  LEA.HI.X.SX32 R13, R8, R0, 0x1, P1 ;  /* 0x00000000080d7211 */ /* 0x000fe400008f0eff */
[C---:B------:R-:W-:Y:S01]  /*91e0*/  LEA R12, P1, R2.reuse, c[0x0][0x2b0], 0x1 ;  /* 0x0000ac00020c7a11 */ /* 0x040fe200078208ff */
[----:B------:R-:W3:Y:S03]  /*91f0*/  LDG.E.128 R8, [R10.64] ;  /* 0x000000060a087981 */ /* 0x000ee6000c1e1d00 */
[----:B------:R-:W-:Y:S02]  /*9200*/  LEA.HI.X R13, R2, c[0x0][0x2b4], R13, 0x1, P1 ;  /* 0x0000ad00020d7a11 */ /* 0x000fe400008f0c0d */
[----:B------:R-:W-:Y:S01]  /*9210*/  MOV R2, RZ ;  /* 0x000000ff00027202 */ /* 0x000fe20000000f00 */
[----:B------:R-:W-:-:S03]  /*9220*/  @P0 IMAD.MOV R2, RZ, RZ, -R78 ;  /* 0x000000ffff020224 */ /* 0x000fc600078e0a4e */
[----:B--2---:R-:W2:Y:S02]  /*9230*/  LDG.E.128 R12, [R12.64] ;  /* 0x000000060c0c7981 */ /* 0x004ea4000c1e1d00 */
[----:B------:R-:W-:-:S04]  /*9240*/  IADD3 R3, P1, R2, R3, RZ ;  /* 0x0000000302037210 */ /* 0x000fc80007f3e0ff */
[----:B------:R-:W-:Y:S02]  /*9250*/  LEA.HI.X.SX32 R0, R2, R0, 0x1, P1 ;  /* 0x0000000002007211 */ /* 0x000fe400008f0eff */
[----:B----4-:R-:W-:-:S04]  /*9260*/  LEA R16, P1, R3, c[0x0][0x2a8], 0x1 ;  /* 0x0000aa0003107a11 */ /* 0x010fc800078208ff */
[----:B------:R-:W-:-:S06]  /*9270*/  LEA.HI.X R17, R3, c[0x0][0x2ac], R0, 0x1, P1 ;  /* 0x0000ab0003117a11 */ /* 0x000fcc00008f0c00 */
[----:B------:R-:W4:Y:S01]  /*9280*/  LDG.E.128 R16, [R16.64] ;  /* 0x0000000610107981 */ /* 0x000f22000c1e1d00 */
[C---:B-----5:R-:W-:Y:S01]  /*9290*/  LOP3.LUT R0, R5.reuse, 0xffff0000, RZ, 0xc0, !PT ;  /* 0xffff000005007812 */ /* 0x060fe200078ec0ff */
[----:B------:R-:W-:Y:S01]  /*92a0*/  IMAD.U32 R3, R4, 0x10000, RZ ;  /* 0x0001000004037824 */ /* 0x000fe200078e00ff */
[----:B------:R-:W-:Y:S01]  /*92b0*/  SHF.L.U32 R22, R5, 0x10, RZ ;  /* 0x0000001005167819 */ /* 0x000fe200000006ff */
[----:B------:R-:W-:Y:S01]  /*92c0*/  IMAD.U32 R21, R6, 0x10000, RZ ;  /* 0x0001000006157824 */ /* 0x000fe200078e00ff */
[----:B------:R-:W-:Y:S01]  /*92d0*/  LOP3.LUT R2, R4, 0xffff0000, RZ, 0xc0, !PT ;  /* 0xffff000004027812 */ /* 0x000fe200078ec0ff */
[C---:B-1----:R-:W-:Y:S01]  /*92e0*/  IMAD.U32 R24, R7.reuse, 0x10000, RZ ;  /* 0x0001000007187824 */ /* 0x042fe200078e00ff */
[----:B------:R-:W-:Y:S02]  /*92f0*/  LOP3.LUT R5, R6, 0xffff0000, RZ, 0xc0, !PT ;  /* 0xffff000006057812 */ /* 0x000fe400078ec0ff */
[----:B------:R-:W-:Y:S01]  /*9300*/  LOP3.LUT R4, R7, 0xffff0000, RZ, 0xc0, !PT ;  /* 0xffff000007047812 */ /* 0x000fe200078ec0ff */
[C---:B---3--:R-:W-:Y:S01]  /*9310*/  IMAD.U32 R6, R9.reuse, 0x10000, RZ ;  /* 0x0001000009067824 */ /* 0x048fe200078e00ff */
[----:B------:R-:W-:Y:S01]  /*9320*/  LOP3.LUT R26, R9, 0xffff0000, RZ, 0xc0, !PT ;  /* 0xffff0000091a7812 */ /* 0x000fe200078ec0ff */
[----:B------:R-:W-:Y:S01]  /*9330*/  IMAD.U32 R25, R10, 0x10000, RZ ;  /* 0x000100000a197824 */ /* 0x000fe200078e00ff */
[----:B------:R-:W-:-:S02]  /*9340*/  SHF.L.U32 R23, R8, 0x10, RZ ;  /* 0x0000001008177819 */ /* 0x000fc400000006ff */
[----:B------:R-:W-:Y:S02]  /*9350*/  LOP3.LUT R7, R8, 0xffff0000, RZ, 0xc0, !PT ;  /* 0xffff000008077812 */ /* 0x000fe400078ec0ff */
[----:B------:R-:W-:Y:S02]  /*9360*/  LOP3.LUT R9, R10, 0xffff0000, RZ, 0xc0, !PT ;  /* 0xffff00000a097812 */ /* 0x000fe400078ec0ff */
[C---:B------:R-:W-:Y:S01]  /*9370*/  SHF.L.U32 R8, R11.reuse, 0x10, RZ ;  /* 0x000000100b087819 */ /* 0x040fe200000006ff */
[C---:B--2---:R-:W-:Y:S01]  /*9380*/  IMAD.U32 R28, R12.reuse, 0x10000, RZ ;  /* 0x000100000c1c7824 */ /* 0x044fe200078e00ff */
[----:B------:R-:W-:Y:S01]  /*9390*/  LOP3.LUT R27, R11, 0xffff0000, RZ, 0xc0, !PT ;  /* 0xffff00000b1b7812 */ /* 0x000fe200078ec0ff */
[C---:B------:R-:W-:Y:S01]  /*93a0*/  IMAD.U32 R11, R13.reuse, 0x10000, RZ ;  /* 0x000100000d0b7824 */ /* 0x040fe200078e00ff */
[----:B------:R-:W-:Y:S01]  /*93b0*/  LOP3.LUT R10, R12, 0xffff0000, RZ, 0xc0, !PT ;  /* 0xffff00000c0a7812 */ /* 0x000fe200078ec0ff */
[----:B------:R-:W-:Y:S01]  /*93c0*/  @!P0 FADD.FTZ R28, -R28, -RZ ;  /* 0x800000ff1c1c8221 */ /* 0x000fe20000010100 */
[----:B------:R-:W-:Y:S01]  /*93d0*/  LOP3.LUT R29, R13, 0xffff0000, RZ, 0xc0, !PT ;  /* 0xffff00000d1d7812 */ /* 0x000fe200078ec0ff */
[----:B------:R-:W-:Y:S01]  /*93e0*/  IMAD.U32 R13, R15, 0x10000, RZ ;  /* 0x000100000f0d7824 */ /* 0x000fe200078e00ff */
[C---:B------:R-:W-:Y:S01]  /*93f0*/  SHF.L.U32 R30, R14.reuse, 0x10, RZ ;  /* 0x000000100e1e7819 */ /* 0x040fe200000006ff */
[----:B------:R-:W-:Y:S01]  /*9400*/  @!P0 FADD.FTZ R11, -R11, -RZ ;  /* 0x800000ff0b0b8221 */ /* 0x000fe20000010100 */
[----:B------:R-:W-:Y:S01]  /*9410*/  LOP3.LUT R12, R14, 0xffff0000, RZ, 0xc0, !PT ;  /* 0xffff00000e0c7812 */ /* 0x000fe200078ec0ff */
[----:B------:R-:W-:Y:S01]  /*9420*/  @!P0 FADD.FTZ R13, -R13, -RZ ;  /* 0x800000ff0d0d8221 */ /* 0x000fe20000010100 */
[----:B------:R-:W-:Y:S01]  /*9430*/  LOP3.LUT R14, R15, 0xffff0000, RZ, 0xc0, !PT ;  /* 0xffff00000f0e7812 */ /* 0x000fe200078ec0ff */
[----:B------:R-:W-:-:S02]  /*9440*/  @!P0 FADD.FTZ R10, -R10, -RZ ;  /* 0x800000ff0a0a8221 */ /* 0x000fc40000010100 */
[----:B------:R-:W-:Y:S02]  /*9450*/  @!P0 FADD.FTZ R12, -R12, -RZ ;  /* 0x800000ff0c0c8221 */ /* 0x000fe40000010100 */
[----:B------:R-:W-:Y:S02]  /*9460*/  @!P0 FADD.FTZ R14, -R14, -RZ ;  /* 0x800000ff0e0e8221 */ /* 0x000fe40000010100 */
[----:B------:R-:W-:Y:S02]  /*9470*/  @!P0 FADD.FTZ R29, -R29, -RZ ;  /* 0x800000ff1d1d8221 */ /* 0x000fe40000010100 */
[----:B------:R-:W-:Y:S02]  /*9480*/  @!P0 FADD.FTZ R30, -R30, -RZ ;  /* 0x800000ff1e1e8221 */ /* 0x000fe40000010100 */
[----:B------:R-:W-:Y:S02]  /*9490*/  FMUL.FTZ R12, R9, R12 ;  /* 0x0000000c090c7220 */ /* 0x000fe40000410000 */
[----:B------:R-:W-:Y:S01]  /*94a0*/  FMUL.FTZ R13, R8, R13 ;  /* 0x0000000d080d7220 */ /* 0x000fe20000410000 */
[----:B----4-:R-:W-:Y:S01]  /*94b0*/  LOP3.LUT R8, R16, 0xffff0000, RZ, 0xc0, !PT ;  /* 0xffff000010087812 */ /* 0x010fe200078ec0ff */
[----:B------:R-:W-:Y:S01]  /*94c0*/  FMUL.FTZ R11, R6, R11 ;  /* 0x0000000b060b7220 */ /* 0x000fe20000410000 */
[----:B------:R-:W-:Y:S01]  /*94d0*/  SHF.L.U32 R6, R17, 0x10, RZ ;  /* 0x0000001011067819 */ /* 0x000fe200000006ff */
[----:B------:R-:W-:Y:S01]  /*94e0*/  FMUL.FTZ R27, R27, R14 ;  /* 0x0000000e1b1b7220 */ /* 0x000fe20000410000 */
[----:B------:R-:W-:Y:S01]  /*94f0*/  LOP3.LUT R14, R18, 0xffff0000, RZ, 0xc0, !PT ;  /* 0xffff0000120e7812 */ /* 0x000fe200078ec0ff */
        /* <DEDUP_REMOVED lines=9> */
[----:B------:R-:W-:Y:S02]  /*9590*/  FFMA.FTZ R6, R22, R6, R11 ;  /* 0x0000000616067223 */ /* 0x000fe4000001000b */
[----:B------:R-:W-:Y:S02]  /*95a0*/  FFMA.FTZ R29, R0, R16, R29 ;  /* 0x00000010001d7223 */ /* 0x000fe4000001001d */
[----:B------:R-:W-:Y:S02]  /*95b0*/  FFMA.FTZ R3, R3, R9, R28 ;  /* 0x0000000903037223 */ /* 0x000fe4000001001c */
[----:B------:R-:W-:-:S02]  /*95c0*/  FFMA.FTZ R2, R2, R8, R7 ;  /* 0x0000000802027223 */ /* 0x000fc40000010007 */
[----:B------:R-:W-:Y:S02]  /*95d0*/  FFMA.FTZ R15, R21, R15, R30 ;  /* 0x0000000f150f7223 */ /* 0x000fe4000001001e */
[----:B------:R-:W-:Y:S02]  /*95e0*/  FFMA.FTZ R10, R24, R10, R13 ;  /* 0x0000000a180a7223 */ /* 0x000fe4000001000d */
[----:B------:R-:W-:Y:S01]  /*95f0*/  FFMA.FTZ R27, R4, R18, R27 ;  /* 0x00000012041b7223 */ /* 0x000fe2000001001b */
[----:B------:R-:W-:Y:S01]  /*9600*/  F2FP.BF16.PACK_AB R4, R2, R3 ;  /* 0x000000030204723e */ /* 0x000fe200000010ff */
[----:B------:R-:W-:Y:S01]  /*9610*/  FFMA.FTZ R12, R5, R14, R12 ;  /* 0x0000000e050c7223 */ /* 0x000fe2000001000c */
[----:B------:R-:W-:Y:S02]  /*9620*/  F2FP.BF16.PACK_AB R5, R29, R6 ;  /* 0x000000061d05723e */ /* 0x000fe400000010ff */
[----:B------:R-:W-:Y:S02]  /*9630*/  F2FP.BF16.PACK_AB R7, R27, R10 ;  /* 0x0000000a1b07723e */ /* 0x000fe400000010ff */
[----:B------:R-:W-:-:S02]  /*9640*/  F2FP.BF16.PACK_AB R6, R12, R15 ;  /* 0x0000000f0c06723e */ /* 0x000fc400000010ff */
.L_x_888:
[----:B------:R-:W-:Y:S05]  /*9650*/  BSYNC B0 ;  /* 0x0000000000007941 */ /* 0x000fea0003800000 */
.L_x_887:
[----:B-----5:R1:W-:Y:S01]  /*9660*/  STS.128 [R237+0x800], R4 ;  /* 0x00080004ed007388 */ /* 0x0203e20000000c00 */
[----:B------:R-:W-:Y:S05]  /*9670*/  BRA `(.L_x_880) ;  /* 0x000001e000007947 */ /* 0x000fea0003800000 */
.L_x_874:
[----:B------:R-:W-:Y:S01]  /*9680*/  IADD3 R3, -R62, R229, RZ ;  /* 0x000000e53e037210 */ /* 0x000fe20007ffe1ff */
[----:B------:R-:W-:Y:S03]  /*9690*/  BSSY B0, `(.L_x_889) ;  /* 0x000000e000007945 */ /* 0x000fe60003800000 */
[----:B------:R-:W-:-:S13]  /*96a0*/  ISETP.GE.AND P0, PT, R142, R3, PT ;  /* 0x000000038e00720c */ /* 0x000fda0003f06270 */
[----:B------:R-:W-:Y:S05]  /*96b0*/  @P0 BRA `(.L_x_890) ;  /* 0x000000b000000947 */ /* 0x000fea0003800000 */
[----:B------:R-:W-:-:S13]  /*96c0*/  ISETP.GE.AND P0, PT, R148, c[0x0][0x220], PT ;  /* 0x0000880094007a0c */ /* 0x000fda0003f06270 */
[----:B------:R1:W-:Y:S04]  /*96d0*/  @P0 STS [R237], RZ ;  /* 0x000000ffed000388 */ /* 0x0003e80000000800 */
[----:B------:R1:W-:Y:S04]  /*96e0*/  @P0 STS [R237+0x4], RZ ;  /* 0x000004ffed000388 */ /* 0x0003e80000000800 */
[----:B------:R1:W-:Y:S01]  /*96f0*/  @P0 STS.64 [R237+0x8], RZ ;  /* 0x000008ffed000388 */ /* 0x0003e20000000a00 */
[----:B------:R-:W-:Y:S05]  /*9700*/  @P0 BRA `(.L_x_890) ;  /* 0x0000006000000947 */ /* 0x000fea0003800000 */
[----:B---34-:R-:W-:-:S04]  /*9710*/  LEA R4, P0, R144, c[0x0][0x160], 0x1 ;  /* 0x0000580090047a11 */ /* 0x018fc800078008ff */
[----:B------:R-:W-:-:S05]  /*9720*/  LEA.HI.X R5, R144, c[0x0][0x164], R71, 0x1, P0 ;  /* 0x0000590090057a11 */ /* 0x000fca00000f0c47 */
[----:B------:R-:W-:Y:S01]  /*9730*/  @!PT LDS RZ, [RZ] ;  /* 0x00000000fffff984 */ /* 0x000fe20000000800 */
[----:B------:R-:W-:Y:S01]  /*9740*/  @!PT LDS RZ, [RZ] ;  /* 0x00000000fffff984 */ /* 0x000fe20000000800 */
[----:B------:R-:W-:Y:S01]  /*9750*/  @!PT LDS RZ, [RZ] ;  /* 0x00000000fffff984 */ /* 0x000fe20000000800 */
[----:B------:R3:W-:Y:S04]  /*9760*/  LDGSTS.E.BYPASS.LTC128B.128 [R237], [R4.64] ;  /* 0x0000000004ed7fae */ /* 0x0007e8000b901d46 */
.L_x_890:
[----:B------:R-:W-:Y:S05]  /*9770*/  BSYNC B0 ;  /* 0x0000000000007941 */ /* 0x000fea0003800000 */
.L_x_889:
[----:B---3--:R-:W-:-:S04]  /*9780*/  IADD3 R20, R142, 0x20, RZ ;  /* 0x000000208e147810 */ /* 0x008fc80007ffe0ff */
[----:B------:R-:W-:-:S13]  /*9790*/  ISETP.GE.AND P0, PT, R20, R3, PT ;  /* 0x000000031400720c */ /* 0x000fda0003f06270 */
[----:B------:R-:W-:Y:S05]  /*97a0*/  @P0 BRA `(.L_x_880) ;  /* 0x000000b000000947 */ /* 0x000fea0003800000 */
[----:B------:R-:W-:-:S13]  /*97b0*/  ISETP.GE.AND P0, PT, R148, c[0x0][0x220], PT ;  /* 0x0000880094007a0c */ /* 0x000fda0003f06270 */
[----:B------:R3:W-:Y:S01]  /*97c0*/  @P0 STS.128 [R237+0x800], RZ ;  /* 0x000800ffed000388 */ /* 0x0007e20000000c00 */
[----:B------:R-:W-:Y:S05]  /*97d0*/  @P0 BRA `(.L_x_880) ;  /* 0x0000008000000947 */ /* 0x000fea0003800000 */
[----:B------:R-:W-:-:S04]  /*97e0*/  IADD3 R144, P0, R144, UR4, RZ ;  /* 0x0000000490907c10 */ /* 0x000fc8000ff1e0ff */
[----:B------:R-:W-:Y:S02]  /*97f0*/  IADD3.X R71, R71, UR5, RZ, P0, !PT ;  /* 0x0000000547477c10 */ /* 0x000fe400087fe4ff */
[----:B------:R-:W-:-:S04]  /*9800*/  LEA R2, P0, R144, c[0x0][0x160], 0x1 ;  /* 0x0000580090027a11 */ /* 0x000fc800078008ff */
[----:B------:R-:W-:-:S05]  /*9810*/  LEA.HI.X R3, R144, c[0x0][0x164], R71, 0x1, P0 ;  /* 0x0000590090037a11 */ /* 0x000fca00000f0c47 */
[----:B------:R-:W-:Y:S01]  /*9820*/  @!PT LDS RZ, [RZ] ;  /* 0x00000000fffff984 */ /* 0x000fe20000000800 */
[----:B------:R-:W-:Y:S01]  /*9830*/  @!PT LDS RZ, [RZ] ;  /* 0x00000000fffff984 */ /* 0x000fe20000000800 */
[----:B------:R-:W-:Y:S01]  /*9840*/  @!PT LDS RZ, [RZ] ;  /* 0x00000000fffff984 */ /* 0x000fe20000000800 */
[----:B------:R1:W-:Y:S04]  /*9850*/  LDGSTS.E.BYPASS.LTC128B.128 [R237+0x800], [R2.64] ;  /* 0x0080000002ed7fae */ /* 0x0003e8000b901d46 */
.L_x_880:
[----:B------:R-:W-:Y:S05]  /*9860*/  BSYNC B2 ;  /* 0x0000000000027941 */ /* 0x000fea0003800000 */
.L_x_873:
[----:B------:R-:W-:Y:S01]  /*9870*/  IADD3 R236, R56, -0x1, RZ ;  /* 0xffffffff38ec7810 */ /* 0x000fe20007ffe0ff */
[----:B------:R-:W-:Y:S01]  /*9880*/  BSSY B0, `(.L_x_891) ;  /* 0x0000010000007945 */ /* 0x000fe20003800000 */
[----:B------:R-:W-:-:S03]  /*9890*/  LEA R234, P0, R138, c[0x0][0x168], 0x1 ;  /* 0x00005a008aea7a11 */ /* 0x000fc600078008ff */
[----:B------:R-:W-:Y:S01]  /*98a0*/  IMAD.SHL.U32 R0, R236, 0x100, RZ ;  /* 0x00000100ec007824 */ /* 0x000fe200078e00ff */
[----:B------:R-:W-:-:S03]  /*98b0*/  LEA.HI.X R235, R138, c[0x0][0x16c], R141, 0x1, P0 ;  /* 0x00005b008aeb7a11 */ /* 0x000fc600000f0c8d */
[----:B---3--:R-:W-:-:S05]  /*98c0*/  IMAD.IADD R9, R63, 0x1, -R0 ;  /* 0x000000013f097824 */ /* 0x008fca00078e0a00 */
[----:B------:R-:W-:-:S13]  /*98d0*/  ISETP.GE.AND P1, PT, R142, R9, PT ;  /* 0x000000098e00720c */ /* 0x000fda0003f26270 */
[----:B------:R-:W-:Y:S05]  /*98e0*/  @P1 BRA `(.L_x_892) ;  /* 0x0000009000001947 */ /* 0x000fea0003800000 */
[----:B------:R-:W-:-:S13]  /*98f0*/  ISETP.GE.AND P0, PT, R148, c[0x0][0x220], PT ;  /* 0x0000880094007a0c */ /* 0x000fda0003f06270 */
[----:B------:R3:W-:Y:S04]  /*9900*/  @P0 STS [R237+0x1000], RZ ;  /* 0x001000ffed000388 */ /* 0x0007e80000000800 */
[----:B------:R3:W-:Y:S04]  /*9910*/  @P0 STS [R237+0x1004], RZ ;  /* 0x001004ffed000388 */ /* 0x0007e80000000800 */
[----:B------:R3:W-:Y:S01]  /*9920*/  @P0 STS.64 [R237+0x1008], RZ ;  /* 0x001008ffed000388 */ /* 0x0007e20000000a00 */
[----:B------:R-:W-:Y:S05]  /*9930*/  @P0 BRA `(.L_x_892) ;  /* 0x0000004000000947 */ /* 0x000fea0003800000 */
[----:B------:R-:W-:Y:S01]  /*9940*/  @!PT LDS RZ, [RZ] ;  /* 0x00000000fffff984 */ /* 0x000fe20000000800 */
[----:B------:R-:W-:Y:S01]  /*9950*/  @!PT LDS RZ, [RZ] ;  /* 0x00000000fffff984 */ /* 0x000fe20000000800 */
[----:B------:R-:W-:Y:S01]  /*9960*/  @!PT LDS RZ, [RZ] ;  /* 0x00000000fffff984 */ /* 0x000fe20000000800 */
[----:B------:R1:W-:Y:S02]  /*9970*/  LDGSTS.E.BYPASS.LTC128B.128 [R237+0x1000], [R234.64] ;  /* 0x01000000eaed7fae */ /* 0x0003e4000b901d46 */
.L_x_892:
[----:B------:R-:W-:Y:S05]  /*9980*/  BSYNC B0 ;  /* 0x0000000000007941 */ /* 0x000fea0003800000 */
.L_x_891:
[----:B------:R-:W-:Y:S01]  /*9990*/  ISETP.GE.AND P0, PT, R20, R9, PT ;  /* 0x000000091400720c */ /* 0x000fe20003f06270 */
[----:B------:R-:W-:-:S12]  /*99a0*/  BSSY B0, `(.L_x_893) ;  /* 0x000000b000007945 */ /* 0x000fd80003800000 */
        /* <DEDUP_REMOVED lines=10> */
.L_x_894:
[----:B------:R-:W-:Y:S05]  /*9a50*/  BSYNC B0 ;  /* 0x0000000000007941 */ /* 0x000fea0003800000 */
.L_x_893:
[----:B------:R-:W-:Y:S01]  /*9a60*/  IADD3 R8, R142, 0x40, RZ ;  /* 0x000000408e087810 */ /* 0x000fe20007ffe0ff */
[----:B------:R-:W-:Y:S03]  /*9a70*/  BSSY B0, `(.L_x_895) ;  /* 0x000000e000007945 */ /* 0x000fe60003800000 */
[----:B------:R-:W-:-:S13]  /*9a80*/  ISETP.GE.AND P0, PT, R8, R9, PT ;  /* 0x000000090800720c */ /* 0x000fda0003f06270 */
[----:B------:R-:W-:Y:S05]  /*9a90*/  @P0 BRA `(.L_x_896) ;  /* 0x000000b000000947 */ /* 0x000fea0003800000 */
[----:B------:R-:W-:-:S13]  /*9aa0*/  ISETP.GE.AND P0, PT, R148, c[0x0][0x220], PT ;  /* 0x0000880094007a0c */ /* 0x000fda0003f06270 */
[----:B------:R1:W-:Y:S01]  /*9ab0*/  @P0 STS.128 [R237+0x2000], RZ ;  /* 0x002000ffed000388 */ /* 0x0003e20000000c00 */
[----:B------:R-:W-:Y:S05]  /*9ac0*/  @P0 BRA `(.L_x_896) ;  /* 0x0000008000000947 */ /* 0x000fea0003800000 */
[----:B-1----:R-:W-:Y:S02]  /*9ad0*/  IMAD.MOV.U32 R2, RZ, RZ, c[0x0][0x198] ;  /* 0x00006600ff027624 */ /* 0x002fe400078e00ff */
[----:B------:R-:W-:-:S03]  /*9ae0*/  IMAD.MOV.U32 R3, RZ, RZ, c[0x0][0x19c] ;  /* 0x00006700ff037624 */ /* 0x000fc600078e00ff */
[----:B----4-:R-:W-:-:S04]  /*9af0*/  LEA R4, P0, R2, R234, 0x7 ;  /* 0x000000ea02047211 */ /* 0x010fc800078038ff */
[----:B------:R-:W-:-:S05]  /*9b00*/  LEA.HI.X R5, R2, R235, R3, 0x7, P0 ;  /* 0x000000eb02057211 */ /* 0x000fca00000f3c03 */
[----:B------:R-:W-:Y:S01]  /*9b10*/  @!PT LDS RZ, [RZ] ;  /* 0x00000000fffff984 */ /* 0x000fe20000000800 */
[----:B------:R-:W-:Y:S01]  /*9b20*/  @!PT LDS RZ, [RZ] ;  /* 0x00000000fffff984 */ /* 0x000fe20000000800 */
[----:B------:R-:W-:Y:S01]  /*9b30*/  @!PT LDS RZ, [RZ] ;  /* 0x00000000fffff984 */ /* 0x000fe20000000800 */
[----:B------:R1:W-:Y:S04]  /*9b40*/  LDGSTS.E.BYPASS.LTC128B.128 [R237+0x2000], [R4.64] ;  /* 0x0200000004ed7fae */ /* 0x0003e8000b901d46 */
.L_x_896:
[----:B------:R-:W-:Y:S05]  /*9b50*/  BSYNC B0 ;  /* 0x0000000000007941 */ /* 0x000fea0003800000 */
.L_x_895:
[----:B-1----:R-:W-:Y:S01]  /*9b60*/  IADD3 R7, R142, 0x60, RZ ;  /* 0x000000608e077810 */ /* 0x002fe20007ffe0ff */
[----:B------:R-:W-:Y:S03]  /*9b70*/  BSSY B0, `(.L_x_897) ;  /* 0x000000f000007945 */ /* 0x000fe60003800000 */
[----:B------:R-:W-:-:S13]  /*9b80*/  ISETP.GE.AND P0, PT, R7, R9, PT ;  /* 0x000000090700720c */ /* 0x000fda0003f06270 */
[----:B------:R-:W-:Y:S05]  /*9b90*/  @P0 BRA `(.L_x_898) ;  /* 0x000000c000000947 */ /* 0x000fea0003800000 */
[----:B------:R-:W-:-:S13]  /*9ba0*/  ISETP.GE.AND P0, PT, R148, c[0x0][0x220], PT ;  /* 0x0000880094007a0c */ /* 0x000fda0003f06270 */
[----:B------:R1:W-:Y:S01]  /*9bb0*/  @P0 STS.128 [R237+0x2800], RZ ;  /* 0x002800ffed000388 */ /* 0x0003e20000000c00 */
[----:B------:R-:W-:Y:S05]  /*9bc0*/  @P0 BRA `(.L_x_898) ;  /* 0x0000009000000947 */ /* 0x000fea0003800000 */
[----:B------:R-:W-:Y:S01]  /*9bd0*/  MOV R2, c[0x0][0x198] ;  /* 0x0000660000027a02 */ /* 0x000fe20000000f00 */
[----:B------:R-:W-:Y:S02]  /*9be0*/  ULDC UR4, c[0x0][0x19c] ;  /* 0x0000670000047ab9 */ /* 0x000fe40000000800 */
[----:B------:R-:W-:Y:S02]  /*9bf0*/  UIMAD UR4, UR4, 0xc0, URZ ;  /* 0x000000c0040478a4 */ /* 0x000fe4000f8e023f */
[----:B------:R-:W-:-:S05]  /*9c00*/  IMAD.WIDE.U32 R2, R2, 0xc0, R234 ;  /* 0x000000c002027825 */ /* 0x000fca00078e00ea */
[----:B------:R-:W-:-:S05]  /*9c10*/  IADD3 R3, R3, UR4, RZ ;  /* 0x0000000403037c10 */ /* 0x000fca000fffe0ff */
[----:B------:R-:W-:Y:S01]  /*9c20*/  @!PT LDS RZ, [RZ] ;  /* 0x00000000fffff984 */ /* 0x000fe20000000800 */
[----:B------:R-:W-:Y:S01]  /*9c30*/  @!PT LDS RZ, [RZ] ;  /* 0x00000000fffff984 */ /* 0x000fe20000000800 */
[----:B------:R-:W-:Y:S01]  /*9c40*/  @!PT LDS RZ, [RZ] ;  /* 0x00000000fffff984 */ /* 0x000fe20000000800 */
[----:B------:R1:W-:Y:S02]  /*9c50*/  LDGSTS.E.BYPASS.LTC128B.128 [R237+0x2800], [R2.64] ;  /* 0x0280000002ed7fae */ /* 0x0003e4000b901d46 */
.L_x_898:
[----:B------:R-:W-:Y:S05]  /*9c60*/  BSYNC B0 ;  /* 0x0000000000007941 */ /* 0x000fea0003800000 */
.L_x_897:
        /* <DEDUP_REMOVED lines=15> */
.L_x_900:
[----:B------:R-:W-:Y:S05]  /*9d60*/  BSYNC B0 ;  /* 0x0000000000007941 */ /* 0x000fea0003800000 */
.L_x_899:
[----:B-1--4-:R-:W-:Y:S01]  /*9d70*/  IADD3 R5, R142, 0xa0, RZ ;  /* 0x000000a08e057810 */ /* 0x012fe20007ffe0ff */
        /* <DEDUP_REMOVED lines=15> */
.L_x_902:
[----:B------:R-:W-:Y:S05]  /*9e70*/  BSYNC B0 ;  /* 0x0000000000007941 */ /* 0x000fea0003800000 */
.L_x_901:
[----:B------:R-:W-:Y:S01]  /*9e80*/  IADD3 R4, R142, 0xc0, RZ ;  /* 0x000000c08e047810 */ /* 0x000fe20007ffe0ff */
[----:B------:R-:W-:Y:S03]  /*9e90*/  BSSY B0, `(.L_x_903) ;  /* 0x000000f000007945 */ /* 0x000fe60003800000 */
[----:B------:R-:W-:-:S13]  /*9ea0*/  ISETP.GE.AND P0, PT, R4, R9, PT ;  /* 0x000000090400720c */ /* 0x000fda0003f06270 */
[----:B------:R-:W-:Y:S05]  /*9eb0*/  @P0 BRA `(.L_x_904) ;  /* 0x000000c000000947 */ /* 0x000fea0003800000 */
[----:B------:R-:W-:-:S13]  /*9ec0*/  ISETP.GE.AND P0, PT, R148, c[0x0][0x220], PT ;  /* 0x0000880094007a0c */ /* 0x000fda0003f06270 */
[----:B------:R1:W-:Y:S01]  /*9ed0*/  @P0 STS.128 [R237+0x4000], RZ ;  /* 0x004000ffed000388 */ /* 0x0003e20000000c00 */
[----:B------:R-:W-:Y:S05]  /*9ee0*/  @P0 BRA `(.L_x_904) ;  /* 0x0000009000000947 */ /* 0x000fea0003800000 */
[----:B----4-:R-:W-:Y:S01]  /*9ef0*/  MOV R2, c[0x0][0x198] ;  /* 0x0000660000027a02 */ /* 0x010fe20000000f00 */
        /* <DEDUP_REMOVED lines=8> */
.L_x_904:
[----:B------:R-:W-:Y:S05]  /*9f80*/  BSYNC B0 ;  /* 0x0000000000007941 */ /* 0x000fea0003800000 */
.L_x_903:
[----:B----4-:R-:W-:Y:S01]  /*9f90*/  IADD3 R3, R142, 0xe0, RZ ;  /* 0x000000e08e037810 */ /* 0x010fe20007ffe0ff */
[----:B------:R-:W-:Y:S01]  /*9fa0*/  BSSY B0, `(.L_x_905) ;  /* 0x0000013000007945 */ /* 0x000fe20003800000 */
[----:B------:R-:W-:Y:S02]  /*9fb0*/  SHF.R.S32.HI R11, RZ, 0x1f, R64 ;  /* 0x0000001fff0b7819 */ /* 0x000fe40000011440 */
[----:B------:R-:W-:Y:S02]  /*9fc0*/  ISETP.GE.AND P0, PT, R3, R9, PT ;  /* 0x000000090300720c */ /* 0x000fe40003f06270 */
[----:B------:R-:W-:-:S04]  /*9fd0*/  LEA.HI R2, R11, R64, RZ, 0x5 ;  /* 0x000000400b027211 */ /* 0x000fc800078f28ff */
[----:B------:R-:W-:-:S05]  /*9fe0*/  LOP3.LUT R11, R2, 0xffffffe0, RZ, 0xc0, !PT ;  /* 0xffffffe0020b7812 */ /* 0x000fca00078ec0ff */
[----:B------:R-:W-:Y:S02]  /*9ff0*/  IMAD.IADD R2, R64, 0x1, -R11 ;  /* 0x0000000140027824 */ /* 0x000fe400078e0a0b */
        /* <DEDUP_REMOVED lines=13> */
.L_x_906:
[----:B------:R-:W-:Y:S05]  /*a0d0*/  BSYNC B0 ;  /* 0x0000000000007941 */ /* 0x000fea0003800000 */
.L_x_905:
[----:B------:R-:W0:Y:S01]  /*a0e0*/  LDGDEPBAR ;  /* 0x00000000000079af */ /* 0x000e220000000000 */
[----:B------:R-:W-:Y:S01]  /*a0f0*/  ISETP.GE.AND P0, PT, R142, R9, PT ;  /* 0x000000098e00720c */ /* 0x000fe20003f06270 */
[----:B------:R-:W-:Y:S01]  /*a100*/  IMAD.SHL.U32 R137, R64, 0x2, RZ ;  /* 0x0000000240897824 */ /* 0x000fe200078e00ff */
[----:B-1----:R-:W-:Y:S01]  /*a110*/  SHF.R.S32.HI R11, RZ, 0x1f, R2 ;  /* 0x0000001fff0b7819 */ /* 0x002fe20000011402 */
[----:B------:R-:W-:Y:S01]  /*a120*/  BSSY B0, `(.L_x_907) ;  /* 0x0000015000007945 */ /* 0x000fe20003800000 */
[C---:B------:R-:W-:Y:S02]  /*a130*/  LEA R196, P1, R150.reuse, c[0x0][0x170], 0x1 ;  /* 0x00005c0096c47a11 */ /* 0x040fe400078208ff */
[----:B------:R-:W-:Y:S02]  /*a140*/  LEA.HI R2, R11, R2, RZ, 0x2 ;  /* 0x000000020b027211 */ /* 0x000fe400078f10ff */
[----:B------:R-:W-:Y:S02]  /*a150*/  LOP3.LUT R137, R137, 0x6, RZ, 0xc0, !PT ;  /* 0x0000000689897812 */ /* 0x000fe400078ec0ff */
[----:B------:R-:W-:-:S02]  /*a160*/  LEA.HI.X R197, R150, c[0x0][0x174], R153, 0x1, P1 ;  /* 0x00005d0096c57a11 */ /* 0x000fc400008f0c99 */
[----:B------:R-:W-:Y:S01]  /*a170*/  SHF.R.S32.HI R2, RZ, 0x2, R2 ;  /* 0x00000002ff027819 */ /* 0x000fe20000011402 */
[----:B------:R-:W-:-:S04]  /*a180*/  DEPBAR.LE SB0, 0x0 ;  /* 0x000080000000791a */ /* 0x000fc80000000000 */
[----:B------:R-:W-:Y:S06]  /*a190*/  BAR.SYNC.DEFER_BLOCKING 0x0 ;  /* 0x0000000000007b1d */ /* 0x000fec0000010000 */
[----:B------:R1:W-:Y:S04]  /*a1a0*/  @P0 STS [R237+0x5000], RZ ;  /* 0x005000ffed000388 */ /* 0x0003e80000000800 */
[----:B------:R1:W-:Y:S04]  /*a1b0*/  @P0 STS [R237+0x5004], RZ ;  /* 0x005004ffed000388 */ /* 0x0003e80000000800 */
[----:B------:R1:W-:Y:S01]  /*a1c0*/  @P0 STS.64 [R237+0x5008], RZ ;  /* 0x005008ffed000388 */ /* 0x0003e20000000a00 */
        /* <DEDUP_REMOVED lines=10> */
.L_x_908:
[----:B------:R-:W-:Y:S05]  /*a270*/  BSYNC B0 ;  /* 0x0000000000007941 */ /* 0x000fea0003800000 */
.L_x_907:
[----:B------:R-:W-:Y:S01]  /*a280*/  ISETP.GE.AND P0, PT, R20, R9, PT ;  /* 0x000000091400720c */ /* 0x000fe20003f06270 */
[----:B------:R-:W-:-:S12]  /*a290*/  BSSY B0, `(.L_x_909) ;  /* 0x000000c000007945 */ /* 0x000fd80003800000 */
[----:B------:R1:W-:Y:S01]  /*a2a0*/  @P0 STS.128 [R237+0x5800], RZ ;  /* 0x005800ffed000388 */ /* 0x0003e20000000c00 */
[----:B------:R-:W-:Y:S05]  /*a2b0*/  @P0 BRA `(.L_x_910) ;  /* 0x0000009000000947 */ /* 0x000fea0003800000 */
[----:B------:R-:W-:-:S13]  /*a2c0*/  ISETP.GE.AND P0, PT, R148, c[0x0][0x220], PT ;  /* 0x0000880094007a0c */ /* 0x000fda0003f06270 */
[----:B------:R1:W-:Y:S01]  /*a2d0*/  @P0 STS.128 [R237+0x5800], RZ ;  /* 0x005800ffed000388 */ /* 0x0003e20000000c00 */
[----:B------:R-:W-:Y:S05]  /*a2e0*/  @P0 BRA `(.L_x_910) ;  /* 0x0000006000000947 */ /* 0x000fea0003800000 */
[----:B------:R-:W-:-:S04]  /*a2f0*/  LEA R10, P0, R58, R196, 0x1 ;  /* 0x000000c43a0a7211 */ /* 0x000fc800078008ff */
[----:B------:R-:W-:-:S05]  /*a300*/  LEA.HI.X R11, R58, R197, R57, 0x1, P0 ;  /* 0x000000c53a0b7211 */ /* 0x000fca00000f0c39 */
[----:B------:R-:W-:Y:S01]  /*a310*/  @!PT LDS RZ, [RZ] ;  /* 0x00000000fffff984 */ /* 0x000fe20000000800 */
[----:B------:R-:W-:Y:S01]  /*a320*/  @!PT LDS RZ, [RZ] ;  /* 0x00000000fffff984 */ /* 0x000fe20000000800 */
[----:B------:R-:W-:Y:S01]  /*a330*/  @!PT LDS RZ, [RZ] ;  /* 0x00000000fffff984 */ /* 0x000fe20000000800 */
[----:B------:R1:W-:Y:S04]  /*a340*/  LDGSTS.E.BYPASS.LTC128B.128 [R237+0x5800], [R10.64] ;  /* 0x058000000aed7fae */ /* 0x0003e8000b901d46 */
.L_x_910:
[----:B------:R-:W-:Y:S05]  /*a350*/  BSYNC B0 ;  /* 0x0000000000007941 */ /* 0x000fea0003800000 */
.L_x_909:
[----:B------:R-:W-:Y:S01]  /*a360*/  ISETP.GE.AND P0, PT, R8, R9, PT ;  /* 0x000000090800720c */ /* 0x000fe20003f06270 */
[----:B------:R-:W-:-:S12]  /*a370*/  BSSY B0, `(.L_x_911) ;  /* 0x000000e000007945 */ /* 0x000fd80003800000 */
[----:B------:R1:W-:Y:S01]  /*a380*/  @P0 STS.128 [R237+0x6000], RZ ;  /* 0x006000ffed000388 */ /* 0x0003e20000000c00 */
[----:B------:R-:W-:Y:S05]  /*a390*/  @P0 BRA `(.L_x_912) ;  /* 0x000000b000000947 */ /* 0x000fea0003800000 */
[----:B------:R-:W-:-:S13]  /*a3a0*/  ISETP.GE.AND P0, PT, R148, c[0x0][0x220], PT ;  /* 0x0000880094007a0c */ /* 0x000fda0003f06270 */
[----:B------:R1:W-:Y:S01]  /*a3b0*/  @P0 STS.128 [R237+0x6000], RZ ;  /* 0x006000ffed000388 */ /* 0x0003e20000000c00 */
[----:B------:R-:W-:Y:S05]  /*a3c0*/  @P0 BRA `(.L_x_912) ;  /* 0x0000008000000947 */ /* 0x000fea0003800000 */
[----:B------:R-:W-:Y:S02]  /*a3d0*/  IMAD.MOV.U32 R8, RZ, RZ, c[0x0][0x1a0] ;  /* 0x00006800ff087624 */ /* 0x000fe400078e00ff */
[----:B-1----:R-:W-:-:S03]  /*a3e0*/  IMAD.MOV.U32 R10, RZ, RZ, c[0x0][0x1a4] ;  /* 0x00006900ff0a7624 */ /* 0x002fc600078e00ff */
[----:B------:R-:W-:-:S04]  /*a3f0*/  LEA R12, P0, R8, R196, 0x7 ;  /* 0x000000c4080c7211 */ /* 0x000fc800078038ff */
[----:B------:R-:W-:-:S05]  /*a400*/  LEA.HI.X R13, R8, R197, R10, 0x7, P0 ;  /* 0x000000c5080d7211 */ /* 0x000fca00000f3c0a */
[----:B------:R-:W-:Y:S01]  /*a410*/  @!PT LDS RZ, [RZ] ;  /* 0x00000000fffff984 */ /* 0x000fe20000000800 */
[----:B------:R-:W-:Y:S01]  /*a420*/  @!PT LDS RZ, [RZ] ;  /* 0x00000000fffff984 */ /* 0x000fe20000000800 */
[----:B------:R-:W-:Y:S01]  /*a430*/  @!PT LDS RZ, [RZ] ;  /* 0x00000000fffff984 */ /* 0x000fe20000000800 */
[----:B------:R1:W-:Y:S04]  /*a440*/  LDGSTS.E.BYPASS.LTC128B.128 [R237+0x6000], [R12.64] ;  /* 0x060000000ced7fae */ /* 0x0003e8000b901d46 */
.L_x_912:
[----:B------:R-:W-:Y:S05]  /*a450*/  BSYNC B0 ;  /* 0x0000000000007941 */ /* 0x000fea0003800000 */
.L_x_911:
[----:B------:R-:W-:Y:S01]  /*a460*/  ISETP.GE.AND P0, PT, R7, R9, PT ;  /* 0x000000090700720c */ /* 0x000fe20003f06270 */
[----:B------:R-:W-:-:S12]  /*a470*/  BSSY B0, `(.L_x_913) ;  /* 0x000000f000007945 */ /* 0x000fd80003800000 */
[----:B------:R1:W-:Y:S01]  /*a480*/  @P0 STS.128 [R237+0x6800], RZ ;  /* 0x006800ffed000388 */ /* 0x0003e20000000c00 */
[----:B------:R-:W-:Y:S05]  /*a490*/  @P0 BRA `(.L_x_914) ;  /* 0x000000c000000947 */ /* 0x000fea0003800000 */
[----:B------:R-:W-:-:S13]  /*a4a0*/  ISETP.GE.AND P0, PT, R148, c[0x0][0x220], PT ;  /* 0x0000880094007a0c */ /* 0x000fda0003f06270 */
[----:B------:R1:W-:Y:S01]  /*a4b0*/  @P0 STS.128 [R237+0x6800], RZ ;  /* 0x006800ffed000388 */ /* 0x0003e20000000c00 */
[----:B------:R-:W-:Y:S05]  /*a4c0*/  @P0 BRA `(.L_x_914) ;  /* 0x0000009000000947 */ /* 0x000fea0003800000 */
[----:B------:R-:W-:Y:S01]  /*a4d0*/  MOV R7, c[0x0][0x1a0] ;  /* 0x0000680000077a02 */ /* 0x000fe20000000f00 */
[----:B------:R-:W-:Y:S02]  /*a4e0*/  ULDC UR4, c[0x0][0x1a4] ;  /* 0x0000690000047ab9 */ /* 0x000fe40000000800 */
[----:B------:R-:W-:Y:S02]  /*a4f0*/  UIMAD UR4, UR4, 0xc0, URZ ;  /* 0x000000c0040478a4 */ /* 0x000fe4000f8e023f */
[----:B-1----:R-:W-:-:S05]  /*a500*/  IMAD.WIDE.U32 R10, R7, 0xc0, R196 ;  /* 0x000000c0070a7825 */ /* 0x002fca00078e00c4 */
[----:B------:R-:W-:-:S05]  /*a510*/  IADD3 R11, R11, UR4, RZ ;  /* 0x000000040b0b7c10 */ /* 0x000fca000fffe0ff */
[----:B------:R-:W-:Y:S01]  /*a520*/  @!PT LDS RZ, [RZ] ;  /* 0x00000000fffff984 */ /* 0x000fe20000000800 */
[----:B------:R-:W-:Y:S01]  /*a530*/  @!PT LDS RZ, [RZ] ;  /* 0x00000000fffff984 */ /* 0x000fe20000000800 */
[----:B------:R-:W-:Y:S01]  /*a540*/  @!PT LDS RZ, [RZ] ;  /* 0x00000000fffff984 */ /* 0x000fe20000000800 */
[----:B------:R1:W-:Y:S02]  /*a550*/  LDGSTS.E.BYPASS.LTC128B.128 [R237+0x6800], [R10.64] ;  /* 0x068000000aed7fae */ /* 0x0003e4000b901d46 */
.L_x_914:
[----:B------:R-:W-:Y:S05]  /*a560*/  BSYNC B0 ;  /* 0x0000000000007941 */ /* 0x000fea0003800000 */
.L_x_913:
        /* <DEDUP_REMOVED lines=8> */
[----:B------:R-:W-:-:S03]  /*a5f0*/  IMAD.MOV.U32 R6, RZ, RZ, c[0x0][0x1a4] ;  /* 0x00006900ff067624 */ /* 0x000fc600078e00ff */
[----:B-1----:R-:W-:-:S04]  /*a600*/  LEA R10, P0, R7, R196, 0x8 ;  /* 0x000000c4070a7211 */ /* 0x002fc800078040ff */
[----:B------:R-:W-:-:S05]  /*a610*/  LEA.HI.X R11, R7, R197, R6, 0x8, P0 ;  /* 0x000000c5070b7211 */ /* 0x000fca00000f4406 */
[----:B------:R-:W-:Y:S01]  /*a620*/  @!PT LDS RZ, [RZ] ;  /* 0x00000000fffff984 */ /* 0x000fe20000000800 */
[----:B------:R-:W-:Y:S01]  /*a630*/  @!PT LDS RZ, [RZ] ;  /* 0x00000000fffff984 */ /* 0x000fe20000000800 */
[----:B------:R-:W-:Y:S01]  /*a640*/  @!PT LDS RZ, [RZ] ;  /* 0x00000000fffff984 */ /* 0x000fe20000000800 */
[----:B------:R1:W-:Y:S04]  /*a650*/  LDGSTS.E.BYPASS.LTC128B.128 [R237+0x7000], [R10.64] ;  /* 0x070000000aed7fae */ /* 0x0003e8000b901d46 */
.L_x_916:
[----:B------:R-:W-:Y:S05]  /*a660*/  BSYNC B0 ;  /* 0x0000000000007941 */ /* 0x000fea0003800000 */
.L_x_915:
        /* <DEDUP_REMOVED lines=16> */
.L_x_918:
[----:B------:R-:W-:Y:S05]  /*a770*/  BSYNC B0 ;  /* 0x0000000000007941 */ /* 0x000fea0003800000 */
.L_x_917:
        /* <DEDUP_REMOVED lines=16> */
.L_x_920:
[----:B------:R-:W-:Y:S05]  /*a880*/  BSYNC B0 ;  /* 0x0000000000007941 */ /* 0x000fea0003800000 */
.L_x_919:
        /* <DEDUP_REMOVED lines=16> */
.L_x_922:
[----:B------:R-:W-:Y:S05]  /*a990*/  BSYNC B0 ;  /* 0x0000000000007941 */ /* 0x000fea0003800000 */
.L_x_921:
[----:B------:R-:W-:Y:S01]  /*a9a0*/  LOP3.LUT R3, R70, 0xfffffff8, RZ, 0xc0, !PT ;  /* 0xfffffff846037812 */ /* 0x000fe200078ec0ff */
[----:B-1----:R-:W-:Y:S01]  /*a9b0*/  IMAD.SHL.U32 R5, R69, 0x8, RZ ;  /* 0x0000000845057824 */ /* 0x002fe200078e00ff */
[----:B------:R-:W-:Y:S01]  /*a9c0*/  SHF.R.S32.HI R9, RZ, 0x4, R68 ;  /* 0x00000004ff097819 */ /* 0x000fe20000011444 */
[----:B------:R-:W0:Y:S01]  /*a9d0*/  LDGDEPBAR ;  /* 0x00000000000079af */ /* 0x000e220000000000 */
[----:B------:R-:W-:Y:S01]  /*a9e0*/  LOP3.LUT R44, R66, 0x7fffffe, RZ, 0xc0, !PT ;  /* 0x07fffffe422c7812 */ /* 0x000fe200078ec0ff */
[----:B------:R-:W-:Y:S01]  /*a9f0*/  IMAD.IADD R64, R64, 0x1, -R3 ;  /* 0x0000000140407824 */ /* 0x000fe200078e0a03 */
[----:B------:R-:W-:Y:S02]  /*aa00*/  LEA.HI R6, R68, R9, RZ, 0x1 ;  /* 0x0000000944067211 */ /* 0x000fe400078f08ff */
[----:B------:R-:W-:Y:S01]  /*aa10*/  SHF.R.S32.HI R8, RZ, 0x1f, R67 ;  /* 0x0000001fff087819 */ /* 0x000fe20000011443 */
[----:B------:R-:W-:Y:S01]  /*aa20*/  IMAD.IADD R44, R67, 0x1, -R44 ;  /* 0x00000001432c7824 */ /* 0x000fe200078e0a2c */
[----:B------:R-:W-:-:S02]  /*aa30*/  LEA.HI R4, R64, R64, RZ, 0x1 ;  /* 0x0000004040047211 */ /* 0x000fc400078f08ff */
[----:B------:R-:W-:Y:S02]  /*aa40*/  LOP3.LUT R6, R6, 0xfffffffe, RZ, 0xc0, !PT ;  /* 0xfffffffe06067812 */ /* 0x000fe400078ec0ff */
[----:B------:R-:W-:Y:S02]  /*aa50*/  LOP3.LUT R3, R4, 0x3fffffe, RZ, 0xc0, !PT ;  /* 0x03fffffe04037812 */ /* 0x000fe400078ec0ff */
[----:B------:R-:W-:Y:S01]  /*aa60*/  SHF.R.S32.HI R4, RZ, 0x1, R4 ;  /* 0x00000001ff047819 */ /* 0x000fe20000011404 */
[----:B------:R-:W-:Y:S01]  /*aa70*/  IMAD.IADD R9, R9, 0x1, -R6 ;  /* 0x0000000109097824 */ /* 0x000fe200078e0a06 */
[----:B------:R-:W-:Y:S01]  /*aa80*/  LEA.HI R67, R8, R67, RZ, 0x3 ;  /* 0x0000004308437211 */ /* 0x000fe200078f18ff */
[----:B------:R-:W-:Y:S01]  /*aa90*/  IMAD.SHL.U32 R8, R65, 0x40, RZ ;  /* 0x0000004041087824 */ /* 0x000fe200078e00ff */
[C---:B------:R-:W-:Y:S01]  /*aaa0*/  LOP3.LUT P0, RZ, R4.reuse, 0x2, RZ, 0xc0, !PT ;  /* 0x0000000204ff7812 */ /* 0x040fe2000780c0ff */
[----:B------:R-:W-:Y:S02]  /*aab0*/  IMAD.SHL.U32 R6, R4, 0x40, RZ ;  /* 0x0000004004067824 */ /* 0x000fe400078e00ff */
[----:B------:R-:W-:Y:S01]  /*aac0*/  IMAD.SHL.U32 R45, R67, 0x20, RZ ;  /* 0x00000020432d7824 */ /* 0x000fe200078e00ff */
[----:B------:R-:W-:Y:S01]  /*aad0*/  LOP3.LUT R8, R8, 0xc0, RZ, 0xc0, !PT ;  /* 0x000000c008087812 */ /* 0x000fe200078ec0ff */
[----:B------:R-:W-:Y:S01]  /*aae0*/  IMAD.IADD R226, R64, 0x1, -R3 ;  /* 0x0000000140e27824 */ /* 0x000fe200078e0a03 */
[----:B------:R-:W-:Y:S01]  /*aaf0*/  LOP3.LUT R6, R6, 0xc0, RZ, 0xc0, !PT ;  /* 0x000000c006067812 */ /* 0x000fe200078ec0ff */
[----:B------:R-:W-:Y:S01]  /*ab00*/  IMAD.SHL.U32 R3, R9, 0x8, RZ ;  /* 0x0000000809037824 */ /* 0x000fe200078e00ff */
[----:B------:R-:W-:Y:S01]  /*ab10*/  LOP3.LUT R45, R45, 0xffffff00, RZ, 0xc0, !PT ;  /* 0xffffff002d2d7812 */ /* 0x000fe200078ec0ff */
[----:B------:R-:W-:Y:S01]  /*ab20*/  IMAD R226, R9, 0x8, R226 ;  /* 0x0000000809e27824 */ /* 0x000fe200078e02e2 */
[----:B------:R-:W-:-:S02]  /*ab30*/  LOP3.LUT R5, R6, 0x8, R5, 0xf8, !PT ;  /* 0x0000000806057812 */ /* 0x000fc400078ef805 */
[----:B------:R-:W-:Y:S01]  /*ab40*/  LOP3.LUT R3, R8, 0x8, R3, 0xf8, !PT ;  /* 0x0000000808037812 */ /* 0x000fe200078ef803 */
[C---:B------:R-:W-:Y:S01]  /*ab50*/  IMAD R7, R61.reuse, 0x200, R45 ;  /* 0x000002003d077824 */ /* 0x040fe200078e022d */
[----:B------:R-:W-:Y:S01]  /*ab60*/  SHF.R.U32.HI R8, RZ, 0x3, R8 ;  /* 0x00000003ff087819 */ /* 0x000fe20000011608 */
[----:B------:R-:W-:Y:S01]  /*ab70*/  IMAD R61, R61, 0x10, R62 ;  /* 0x000000103d3d7824 */ /* 0x000fe200078e023e */
[----:B------:R-:W-:Y:S01]  /*ab80*/  SHF.R.U32.HI R6, RZ, 0x3, R6 ;  /* 0x00000003ff067819 */ /* 0x000fe20000011606 */
[C---:B------:R-:W-:Y:S01]  /*ab90*/  IMAD R228, R44.reuse, 0x20, R7 ;  /* 0x000000202ce47824 */ /* 0x040fe200078e0207 */
[----:B------:R-:W-:Y:S01]  /*aba0*/  LOP3.LUT R3, R3, R8, RZ, 0x3c, !PT ;  /* 0x0000000803037212 */ /* 0x000fe200078e3cff */
[----:B------:R-:W-:Y:S01]  /*abb0*/  IMAD R208, R44, 0x20, R45 ;  /* 0x000000202cd07824 */ /* 0x000fe200078e022d */
[----:B------:R-:W-:Y:S02]  /*abc0*/  LOP3.LUT R5, R5, R6, RZ, 0x3c, !PT ;  /* 0x0000000605057212 */ /* 0x000fe400078e3cff */
[----:B------:R-:W-:Y:S01]  /*abd0*/  IADD3 R2, R61, 0x1, R2 ;  /* 0x000000013d027810 */ /* 0x000fe20007ffe002 */
[----:B------:R-:W-:-:S02]  /*abe0*/  IMAD.IADD R228, R3, 0x1, R228 ;  /* 0x0000000103e47824 */ /* 0x000fc400078e02e4 */
[----:B------:R-:W-:Y:S01]  /*abf0*/  IMAD.U32 R226, R226, 0x20, R5 ;  /* 0x00000020e2e27824 */ /* 0x000fe200078e0005 */
[----:B------:R-:W-:Y:S01]  /*ac00*/  IADD3 R154, R63, R2, -R229 ;  /* 0x000000023f9a7210 */ /* 0x000fe20007ffe8e5 */
[----:B------:R-:W-:Y:S02]  /*ac10*/  IMAD.SHL.U32 R228, R228, 0x2, RZ ;  /* 0x00000002e4e47824 */ /* 0x000fe400078e00ff */
[----:B------:R-:W-:Y:S01]  /*ac20*/  IMAD.SHL.U32 R226, R226, 0x2, RZ ;  /* 0x00000002e2e27824 */ /* 0x000fe200078e00ff */
[----:B------:R-:W-:Y:S01]  /*ac30*/  IADD3 R154, R154, c[0x0][0x2e8], RZ ;  /* 0x0000ba009a9a7a10 */ /* 0x000fe20007ffe0ff */
[----:B------:R-:W-:Y:S01]  /*ac40*/  IMAD R227, R47, 0x2, R228 ;  /* 0x000000022fe37824 */ /* 0x000fe200078e02e4 */
[----:B------:R-:W-:Y:S01]  /*ac50*/  LDSM.16.M88.4 R160, [R228] ;  /* 0x00000000e4a0783b */ /* 0x000fe20000000200 */
[----:B------:R-:W-:Y:S01]  /*ac60*/  IMAD.IADD R2, R0, 0x1, R137 ;  /* 0x0000000100027824 */ /* 0x000fe200078e0289 */
[C---:B------:R-:W-:Y:S01]  /*ac70*/  IADD3 R4, R226.reuse, 0x1000, RZ ;  /* 0x00001000e2047810 */ /* 0x040fe20007ffe0ff */
[----:B------:R-:W-:Y:S01]  /*ac80*/  IMAD.IADD R3, R3, 0x1, R208 ;  /* 0x0000000103037824 */ /* 0x000fe200078e02d0 */
[----:B------:R-:W1:Y:S01]  /*ac90*/  LDSM.16.M88.4 R8, [R226+0x1000] ;  /* 0x00100000e208783b */ /* 0x000e620000000200 */
[----:B------:R-:W-:-:S02]  /*aca0*/  IADD3 R225, R226, 0x1020, RZ ;  /* 0x00001020e2e17810 */ /* 0x000fc40007ffe0ff */
[----:B------:R-:W-:Y:S01]  /*acb0*/  @P0 IADD3 R225, R4, -0x20, RZ ;  /* 0xffffffe004e10810 */ /* 0x000fe20007ffe0ff */
[----:B------:R-:W5:Y:S01]  /*acc0*/  LDSM.16.M88.4 R124, [R226+0x1400] ;  /* 0x00140000e27c783b */ /* 0x000f620000000200 */
[C---:B------:R-:W-:Y:S02]  /*acd0*/  IADD3 R46, R154.reuse, 0x8, RZ ;  /* 0x000000089a2e7810 */ /* 0x040fe40007ffe0ff */
[-C--:B------:R-:W-:Y:S01]  /*ace0*/  IMNMX R154, R154, R63.reuse, PT ;  /* 0x0000003f9a9a7217 */ /* 0x080fe20003800200 */
[----:B------:R-:W-:Y:S01]  /*acf0*/  LDSM.16.M88.4 R144, [R227] ;  /* 0x00000000e390783b */ /* 0x000fe20000000200 */
[----:B------:R-:W-:Y:S02]  /*ad00*/  IMNMX R155, R46, R63, PT ;  /* 0x0000003f2e9b7217 */ /* 0x000fe40003800200 */
[C---:B------:R-:W-:Y:S01]  /*ad10*/  IADD3 R45, R2.reuse, 0x8, RZ ;  /* 0x00000008022d7810 */ /* 0x040fe20007ffe0ff */
[----:B------:R-:W2:Y:S01]  /*ad20*/  LDSM.16.M88.4 R12, [R225] ;  /* 0x00000000e10c783b */ /* 0x000ea20000000200 */
[----:B------:R-:W-:-:S02]  /*ad30*/  IADD3 R61, R2, 0x1, RZ ;  /* 0x00000001023d7810 */ /* 0x000fc40007ffe0ff */
[CC--:B------:R-:W-:Y:S01]  /*ad40*/  ISETP.GE.AND P1, PT, R45.reuse, R154.reuse, PT ;  /* 0x0000009a2d00720c */ /* 0x0c0fe20003f26270 */
[----:B------:R-:W3:Y:S01]  /*ad50*/  LDSM.16.M88.4 R132, [R225+0x400] ;  /* 0x00040000e184783b */ /* 0x000ee20000000200 */
[-C--:B------:R-:W-:Y:S02]  /*ad60*/  ISETP.GE.AND P3, PT, R45, R155.reuse, PT ;  /* 0x0000009b2d00720c */ /* 0x080fe40003f66270 */
[C---:B------:R-:W-:Y:S01]  /*ad70*/  IADD3 R46, R2.reuse, 0x9, RZ ;  /* 0x00000009022e7810 */ /* 0x040fe20007ffe0ff */
[----:B--2---:R-:W2:Y:S01]  /*ad80*/  LDSM.16.M88.4 R116, [R226+0x1800] ;  /* 0x00180000e274783b */ /* 0x004ea20000000200 */
[----:B------:R-:W-:Y:S02]  /*ad90*/  IADD3 R45, R2, 0x10, RZ ;  /* 0x00000010022d7810 */ /* 0x000fe40007ffe0ff */
[----:B------:R-:W-:Y:S01]  /*ada0*/  ISETP.GE.AND P2, PT, R61, R154, PT ;  /* 0x0000009a3d00720c */ /* 0x000fe20003f46270 */
[----:B------:R-:W4:Y:S01]  /*adb0*/  LDSM.16.M88.4 R108, [R226+0x1c00] ;  /* 0x001c0000e26c783b */ /* 0x000f220000000200 */
[----:B------:R-:W-:-:S02]  /*adc0*/  ISETP.GE.AND P5, PT, R46, R155, PT ;  /* 0x0000009b2e00720c */ /* 0x000fc40003fa6270 */
[-C--:B------:R-:W-:Y:S01]  /*add0*/  ISETP.GE.AND P4, PT, R45, R154.reuse, PT ;  /* 0x0000009a2d00720c */ /* 0x080fe20003f86270 */
[----:B------:R-:W2:Y:S01]  /*ade0*/  LDSM.16.M88.4 R100, [R226+0x2000] ;  /* 0x00200000e264783b */ /* 0x000ea20000000200 */
[----:B------:R-:W-:Y:S02]  /*adf0*/  ISETP.GE.AND P6, PT, R46, R154, PT ;  /* 0x0000009a2e00720c */ /* 0x000fe40003fc6270 */
[-C--:B------:R-:W-:Y:S01]  /*ae00*/  ISETP.GE.AND P0, PT, R61, R155.reuse, PT ;  /* 0x0000009b3d00720c */ /* 0x080fe20003f06270 */
[----:B------:R-:W2:Y:S01]  /*ae10*/  LDSM.16.M88.4 R92, [R226+0x2400] ;  /* 0x00240000e25c783b */ /* 0x000ea20000000200 */
[C---:B------:R-:W-:Y:S02]  /*ae20*/  IADD3 R46, R2.reuse, 0x11, RZ ;  /* 0x00000011022e7810 */ /* 0x040fe40007ffe0ff */
[----:B------:R-:W-:Y:S01]  /*ae30*/  P2R R44, PR, RZ, 0x1 ;  /* 0x00000001ff2c7803 */ /* 0x000fe20000000000 */
[----:B------:R-:W2:Y:S01]  /*ae40*/  LDSM.16.M88.4 R84, [R226+0x2800] ;  /* 0x00280000e254783b */ /* 0x000ea20000000200 */
[----:B------:R-:W-:-:S02]  /*ae50*/  ISETP.GE.AND P0, PT, R2, R155, PT ;  /* 0x0000009b0200720c */ /* 0x000fc40003f06270 */
[C---:B------:R-:W-:Y:S01]  /*ae60*/  IADD3 R222, R225.reuse, 0x400, RZ ;  /* 0x00000400e1de7810 */ /* 0x040fe20007ffe0ff */
[----:B------:R-:W2:Y:S01]  /*ae70*/  LDSM.16.M88.4 R76, [R226+0x2c00] ;  /* 0x002c0000e24c783b */ /* 0x000ea20000000200 */
[C---:B-1----:R-:W-:Y:S01]  /*ae80*/  HMMA.16816.F32.BF16 R4, R160.reuse, R8, RZ ;  /* 0x00000008a004723c */ /* 0x042fe200000418ff */
[C---:B------:R-:W-:Y:S02]  /*ae90*/  IADD3 R221, R225.reuse, 0x800, RZ ;  /* 0x00000800e1dd7810 */ /* 0x040fe40007ffe0ff */
[----:B------:R-:W1:Y:S01]  /*aea0*/  LDSM.16.M88.4 R68, [R226+0x3000] ;  /* 0x00300000e244783b */ /* 0x000e620000000200 */
[C---:B------:R-:W-:Y:S02]  /*aeb0*/  IADD3 R220, R225.reuse, 0xc00, RZ ;  /* 0x00000c00e1dc7810 */ /* 0x040fe40007ffe0ff */
[C---:B------:R-:W-:Y:S01]  /*aec0*/  IADD3 R219, R225.reuse, 0x1000, RZ ;  /* 0x00001000e1db7810 */ /* 0x040fe20007ffe0ff */
[----:B------:R-:W1:Y:S01]  /*aed0*/  LDSM.16.M88.4 R52, [R226+0x3400] ;  /* 0x00340000e234783b */ /* 0x000e620000000200 */
[----:B------:R-:W-:Y:S01]  /*aee0*/  HMMA.16816.F32.BF16 R8, R160, R10, RZ ;  /* 0x0000000aa008723c */ /* 0x000fe200000418ff */
[----:B------:R-:W-:-:S02]  /*aef0*/  IADD3 R218, R225, 0x1400, RZ ;  /* 0x00001400e1da7810 */ /* 0x000fc40007ffe0ff */
[----:B------:R-:W1:Y:S01]  /*af00*/  LDSM.16.M88.4 R40, [R226+0x3800] ;  /* 0x00380000e228783b */ /* 0x000e620000000200 */
[C---:B------:R-:W-:Y:S02]  /*af10*/  IADD3 R217, R225.reuse, 0x1800, RZ ;  /* 0x00001800e1d97810 */ /* 0x040fe40007ffe0ff */
[C---:B------:R-:W-:Y:S01]  /*af20*/  IADD3 R216, R225.reuse, 0x1c00, RZ ;  /* 0x00001c00e1d87810 */ /* 0x040fe20007ffe0ff */
[----:B------:R-:W1:Y:S01]  /*af30*/  LDSM.16.M88.4 R32, [R226+0x3c00] ;  /* 0x003c0000e220783b */ /* 0x000e620000000200 */
[----:B-----5:R-:W-:Y:S01]  /*af40*/  HMMA.16816.F32.BF16 R128, R160, R124, RZ ;  /* 0x0000007ca080723c */ /* 0x020fe200000418ff */
[C---:B------:R-:W-:Y:S02]  /*af50*/  IADD3 R215, R225.reuse, 0x2000, RZ ;  /* 0x00002000e1d77810 */ /* 0x040fe40007ffe0ff */
[----:B------:R-:W5:Y:S01]  /*af60*/  LDSM.16.M88.4 R24, [R226+0x4000] ;  /* 0x00400000e218783b */ /* 0x000f620000000200 */
[C---:B------:R-:W-:Y:S02]  /*af70*/  IADD3 R214, R225.reuse, 0x2400, RZ ;  /* 0x00002400e1d67810 */ /* 0x040fe40007ffe0ff */
[C---:B------:R-:W-:Y:S01]  /*af80*/  IADD3 R213, R225.reuse, 0x2800, RZ ;  /* 0x00002800e1d57810 */ /* 0x040fe20007ffe0ff */
[----:B------:R-:W1:Y:S01]  /*af90*/  LDSM.16.M88.4 R16, [R226+0x4400] ;  /* 0x00440000e210783b */ /* 0x000e620000000200 */
[----:B------:R-:W-:Y:S01]  /*afa0*/  HMMA.16816.F32.BF16 R4, R144, R12, R4 ;  /* 0x0000000c9004723c */ /* 0x000fe20000041804 */
[----:B------:R-:W-:-:S02]  /*afb0*/  IADD3 R212, R225, 0x2c00, RZ ;  /* 0x00002c00e1d47810 */ /* 0x000fc40007ffe0ff */
[----:B------:R-:W1:Y:S01]  /*afc0*/  LDSM.16.M88.4 R164, [R226+0x4800] ;  /* 0x00480000e2a4783b */ /* 0x000e620000000200 */
[C---:B------:R-:W-:Y:S02]  /*afd0*/  IADD3 R211, R225.reuse, 0x3000, RZ ;  /* 0x00003000e1d37810 */ /* 0x040fe40007ffe0ff */
[C---:B------:R-:W-:Y:S01]  /*afe0*/  IADD3 R210, R225.reuse, 0x3400, RZ ;  /* 0x00003400e1d27810 */ /* 0x040fe20007ffe0ff */
[----:B------:R-:W1:Y:S01]  /*aff0*/  LDSM.16.M88.4 R156, [R226+0x4c00] ;  /* 0x004c0000e29c783b */ /* 0x000e620000000200 */
[----:B------:R-:W-:Y:S01]  /*b000*/  HMMA.16816.F32.BF16 R8, R144, R14, R8 ;  /* 0x0000000e9008723c */ /* 0x000fe20000041808 */
[C---:B------:R-:W-:Y:S02]  /*b010*/  IADD3 R209, R225.reuse, 0x3800, RZ ;  /* 0x00003800e1d17810 */ /* 0x040fe40007ffe0ff */
[----:B------:R-:W1:Y:S01]  /*b020*/  LDSM.16.M88.4 R168, [R225+0x800] ;  /* 0x00080000e1a8783b */ /* 0x000e620000000200 */
[----:B------:R-:W-:-:S04]  /*b030*/  IADD3 R208, R225, 0x3c00, RZ ;  /* 0x00003c00e1d07810 */ /* 0x000fc80007ffe0ff */
[----:B---3--:R-:W-:Y:S08]  /*b040*/  HMMA.16816.F32.BF16 R128, R144, R132, R128 ;  /* 0x000000849080723c */ /* 0x008ff00000041880 */
[----:B------:R-:W-:Y:S01]  /*b050*/  HMMA.16816.F32.BF16 R124, R160, R126, RZ ;  /* 0x0000007ea07c723c */ /* 0x000fe200000418ff */
[----:B------:R-:W-:Y:S02]  /*b060*/  FSEL R224, R5, -INF , !P2 ;  /* 0xff80000005e07808 */ /* 0x000fe40005000000 */
[----:B------:R-:W-:-:S02]  /*b070*/  FSEL R6, R6, -INF , !P0 ;  /* 0xff80000006067808 */ /* 0x000fc40004000000 */
[----:B------:R-:W-:Y:S02]  /*b080*/  ISETP.GE.AND P0, PT, R45, R155, PT ;  /* 0x0000009b2d00720c */ /* 0x000fe40003f06270 */
[----:B------:R-:W-:Y:S01]  /*b090*/  IADD3 R45, R2, 0x19, RZ ;  /* 0x00000019022d7810 */ /* 0x000fe20007ffe0ff */
[C---:B--2---:R-:W-:Y:S01]  /*b0a0*/  HMMA.16816.F32.BF16 R120, R160.reuse, R116, RZ ;  /* 0x00000074a078723c */ /* 0x044fe200000418ff */
[----:B------:R-:W-:Y:S02]  /*b0b0*/  FSEL R62, R8, -INF , !P1 ;  /* 0xff800000083e7808 */ /* 0x000fe40004800000 */
[----:B------:R-:W-:Y:S02]  /*b0c0*/  IADD3 R8, R2, 0x18, RZ ;  /* 0x0000001802087810 */ /* 0x000fe40007ffe0ff */
[----:B------:R-:W-:Y:S02]  /*b0d0*/  FSEL R250, R11, -INF , !P5 ;  /* 0xff8000000bfa7808 */ /* 0x000fe40006800000 */
[----:B------:R-:W-:Y:S01]  /*b0e0*/  FSEL R246, R10, -INF , !P3 ;  /* 0xff8000000af67808 */ /* 0x000fe20005800000 */
[----:B----4-:R-:W-:Y:S01]  /*b0f0*/  HMMA.16816.F32.BF16 R112, R160, R108, RZ ;  /* 0x0000006ca070723c */ /* 0x010fe200000418ff */
[----:B------:R-:W-:-:S02]  /*b100*/  FSEL R61, R128, -INF , !P4 ;  /* 0xff800000803d7808 */ /* 0x000fc40006000000 */
[----:B------:R-:W-:Y:S02]  /*b110*/  FSEL R5, R9, -INF , !P6 ;  /* 0xff80000009057808 */ /* 0x000fe40007000000 */
[CC--:B------:R-:W-:Y:S02]  /*b120*/  ISETP.GE.AND P5, PT, R8.reuse, R154.reuse, PT ;  /* 0x0000009a0800720c */ /* 0x0c0fe40003fa6270 */
[-C--:B------:R-:W-:Y:S01]  /*b130*/  ISETP.GE.AND P4, PT, R8, R155.reuse, PT ;  /* 0x0000009b0800720c */ /* 0x080fe20003f86270 */
[----:B------:R-:W-:Y:S01]  /*b140*/  HMMA.16816.F32.BF16 R104, R160, R100, RZ ;  /* 0x00000064a068723c */ /* 0x000fe200000418ff */
[----:B------:R-:W2:Y:S01]  /*b150*/  LDSM.16.M88.4 R8, [R225+0x1000] ;  /* 0x00100000e108783b */ /* 0x000ea20000000200 */
[C---:B------:R-:W-:Y:S02]  /*b160*/  ISETP.GE.AND P1, PT, R46.reuse, R154, PT ;  /* 0x0000009a2e00720c */ /* 0x040fe40003f26270 */
[----:B------:R-:W-:Y:S02]  /*b170*/  ISETP.GE.AND P2, PT, R46, R155, PT ;  /* 0x0000009b2e00720c */ /* 0x000fe40003f46270 */
[----:B------:R-:W-:-:S02]  /*b180*/  FSEL R252, R130, -INF , !P0 ;  /* 0xff80000082fc7808 */ /* 0x000fc40004000000 */
[C---:B------:R-:W-:Y:S01]  /*b190*/  HMMA.16816.F32.BF16 R96, R160.reuse, R92, RZ ;  /* 0x0000005ca060723c */ /* 0x040fe200000418ff */
[C---:B------:R-:W-:Y:S02]  /*b1a0*/  ISETP.GE.AND P3, PT, R45.reuse, R154, PT ;  /* 0x0000009a2d00720c */ /* 0x040fe40003f66270 */
[----:B------:R-:W-:Y:S02]  /*b1b0*/  ISETP.GE.AND P0, PT, R45, R155, PT ;  /* 0x0000009b2d00720c */ /* 0x000fe40003f06270 */
[----:B------:R-:W-:Y:S02]  /*b1c0*/  FSEL R63, R129, -INF , !P1 ;  /* 0xff800000813f7808 */ /* 0x000fe40004800000 */
[----:B------:R-:W-:Y:S01]  /*b1d0*/  FSEL R133, R131, -INF , !P2 ;  /* 0xff80000083857808 */ /* 0x000fe20005000000 */
[----:B------:R-:W-:Y:S01]  /*b1e0*/  HMMA.16816.F32.BF16 R88, R160, R84, RZ ;  /* 0x00000054a058723c */ /* 0x000fe200000418ff */
[C---:B------:R-:W-:Y:S02]  /*b1f0*/  IADD3 R45, R2.reuse, 0x20, RZ ;  /* 0x00000020022d7810 */ /* 0x040fe40007ffe0ff */
[----:B------:R-:W-:-:S02]  /*b200*/  IADD3 R46, R2, 0x21, RZ ;  /* 0x00000021022e7810 */ /* 0x000fc40007ffe0ff */
[C---:B------:R-:W-:Y:S02]  /*b210*/  ISETP.GE.AND P1, PT, R45.reuse, R154, PT ;  /* 0x0000009a2d00720c */ /* 0x040fe40003f26270 */
[----:B------:R-:W-:Y:S01]  /*b220*/  ISETP.GE.AND P2, PT, R45, R155, PT ;  /* 0x0000009b2d00720c */ /* 0x000fe20003f46270 */
[----:B------:R-:W-:Y:S01]  /*b230*/  HMMA.16816.F32.BF16 R80, R160, R76, RZ ;  /* 0x0000004ca050723c */ /* 0x000fe200000418ff */
[----:B------:R-:W-:-:S07]  /*b240*/  IADD3 R45, R2, 0x28, RZ ;  /* 0x00000028022d7810 */ /* 0x000fce0007ffe0ff */
[C---:B-1----:R-:W-:Y:S08]  /*b250*/  HMMA.16816.F32.BF16 R72, R160.reuse, R68, RZ ;  /* 0x00000044a048723c */ /* 0x042ff000000418ff */
[C---:B------:R-:W-:Y:S08]  /*b260*/  HMMA.16816.F32.BF16 R64, R160.reuse, R52, RZ ;  /* 0x00000034a040723c */ /* 0x040ff000000418ff */
[C---:B------:R-:W-:Y:S08]  /*b270*/  HMMA.16816.F32.BF16 R48, R160.reuse, R40, RZ ;  /* 0x00000028a030723c */ /* 0x040ff000000418ff */
[C---:B------:R-:W-:Y:S08]  /*b280*/  HMMA.16816.F32.BF16 R36, R160.reuse, R32, RZ ;  /* 0x00000020a024723c */ /* 0x040ff000000418ff */
[C---:B-----5:R-:W-:Y:S08]  /*b290*/  HMMA.16816.F32.BF16 R28, R160.reuse, R24, RZ ;  /* 0x00000018a01c723c */ /* 0x060ff000000418ff */
        /* <DEDUP_REMOVED lines=19> */
[C---:B------:R-:W-:Y:S08]  /*b3d0*/  HMMA.16816.F32.BF16 R120, R144.reuse, R168, R120 ;  /* 0x000000a89078723c */ /* 0x040ff00000041878 */
[C---:B------:R-:W-:Y:S08]  /*b3e0*/  HMMA.16816.F32.BF16 R116, R144.reuse, R170, R116 ;  /* 0x000000aa9074723c */ /* 0x040ff00000041874 */
[----:B------:R-:W-:Y:S01]  /*b3f0*/  FSEL R137, R124, -INF , !P5 ;  /* 0xff8000007c897808 */ /* 0x000fe20006800000 */
[----:B--2---:R-:W-:Y:S01]  /*b400*/  HMMA.16816.F32.BF16 R104, R144, R8, R104 ;  /* 0x000000089068723c */ /* 0x004fe20000041868 */
[----:B------:R-:W-:-:S02]  /*b410*/  FSEL R129, R126, -INF , !P4 ;  /* 0xff8000007e817808 */ /* 0x000fc40006000000 */
[----:B------:R-:W-:Y:S02]  /*b420*/  FSEL R169, R125, -INF , !P3 ;  /* 0xff8000007da97808 */ /* 0x000fe40005800000 */
[----:B------:R-:W-:Y:S02]  /*b430*/  FSEL R131, R127, -INF , !P0 ;  /* 0xff8000007f837808 */ /* 0x000fe40004000000 */
[----:B------:R-:W2:Y:S01]  /*b440*/  LDSM.16.M88.4 R124, [R225+0x1400] ;  /* 0x00140000e17c783b */ /* 0x000ea20000000200 */
[----:B-1----:R-:W-:Y:S01]  /*b450*/  HMMA.16816.F32.BF16 R112, R144, R160, R112 ;  /* 0x000000a09070723c */ /* 0x002fe20000041870 */
[C---:B------:R-:W-:Y:S02]  /*b460*/  ISETP.GE.AND P5, PT, R46.reuse, R154, PT ;  /* 0x0000009a2e00720c */ /* 0x040fe40003fa6270 */
[----:B------:R-:W-:Y:S02]  /*b470*/  ISETP.GE.AND P4, PT, R46, R155, PT ;  /* 0x0000009b2e00720c */ /* 0x000fe40003f86270 */
[----:B------:R-:W-:-:S02]  /*b480*/  IADD3 R46, R2, 0x29, RZ ;  /* 0x00000029022e7810 */ /* 0x000fc40007ffe0ff */
[----:B------:R-:W-:Y:S01]  /*b490*/  FSEL R161, R120, -INF , !P1 ;  /* 0xff80000078a17808 */ /* 0x000fe20004800000 */
[C---:B------:R-:W-:Y:S01]  /*b4a0*/  HMMA.16816.F32.BF16 R108, R144.reuse, R162, R108 ;  /* 0x000000a2906c723c */ /* 0x040fe2000004186c */
[----:B------:R-:W-:Y:S02]  /*b4b0*/  FSEL R248, R122, -INF , !P2 ;  /* 0xff8000007af87808 */ /* 0x000fe40005000000 */
[CC--:B------:R-:W-:Y:S02]  /*b4c0*/  ISETP.GE.AND P3, PT, R45.reuse, R154.reuse, PT ;  /* 0x0000009a2d00720c */ /* 0x0c0fe40003f66270 */
[-C--:B------:R-:W-:Y:S02]  /*b4d0*/  ISETP.GE.AND P0, PT, R45, R155.reuse, PT ;  /* 0x0000009b2d00720c */ /* 0x080fe40003f06270 */
[C---:B------:R-:W-:Y:S01]  /*b4e0*/  ISETP.GE.AND P1, PT, R46.reuse, R154, PT ;  /* 0x0000009a2e00720c */ /* 0x040fe20003f26270 */
[----:B------:R-:W-:Y:S01]  /*b4f0*/  HMMA.16816.F32.BF16 R100, R144, R10, R100 ;  /* 0x0000000a9064723c */ /* 0x000fe20000041864 */
[----:B------:R-:W-:-:S02]  /*b500*/  ISETP.GE.AND P2, PT, R46, R155, PT ;  /* 0x0000009b2e00720c */ /* 0x000fc40003f46270 */
[----:B------:R-:W-:Y:S02]  /*b510*/  IADD3 R45, R2, 0x30, RZ ;  /* 0x00000030022d7810 */ /* 0x000fe40007ffe0ff */
[----:B------:R-:W-:Y:S02]  /*b520*/  FSEL R177, R116, -INF , !P3 ;  /* 0xff80000074b17808 */ /* 0x000fe40005800000 */
[----:B------:R-:W-:Y:S02]  /*b530*/  FSEL R242, R118, -INF , !P0 ;  /* 0xff80000076f27808 */ /* 0x000fe40004000000 */
[----:B------:R-:W-:Y:S02]  /*b540*/  FSEL R179, R117, -INF , !P1 ;  /* 0xff80000075b37808 */ /* 0x000fe40004800000 */
[----:B------:R-:W-:Y:S02]  /*b550*/  FSEL R240, R119, -INF , !P2 ;  /* 0xff80000077f07808 */ /* 0x000fe40005000000 */
[----:B------:R-:W1:Y:S01]  /*b560*/  LDSM.16.M88.4 R116, [R225+0x1800] ;  /* 0x00180000e174783b */ /* 0x000e620000000200 */
[----:B------:R-:W-:-:S02]  /*b570*/  FSEL R171, R121, -INF , !P5 ;  /* 0xff80000079ab7808 */ /* 0x000fc40006800000 */
[----:B------:R-:W-:Y:S02]  /*b580*/  FSEL R244, R123, -INF , !P4 ;  /* 0xff8000007bf47808 */ /* 0x000fe40006000000 */
[C---:B------:R-:W-:Y:S02]  /*b590*/  ISETP.GE.AND P5, PT, R45.reuse, R154, PT ;  /* 0x0000009a2d00720c */ /* 0x040fe40003fa6270 */
[----:B------:R-:W-:Y:S02]  /*b5a0*/  ISETP.GE.AND P4, PT, R45, R155, PT ;  /* 0x0000009b2d00720c */ /* 0x000fe40003f86270 */
[C---:B------:R-:W-:Y:S01]  /*b5b0*/  IADD3 R46, R2.reuse, 0x31, RZ ;  /* 0x00000031022e7810 */ /* 0x040fe20007ffe0ff */
[----:B--2---:R-:W-:Y:S01]  /*b5c0*/  HMMA.16816.F32.BF16 R96, R144, R124, R96 ;  /* 0x0000007c9060723c */ /* 0x004fe20000041860 */
[----:B------:R-:W-:Y:S02]  /*b5d0*/  IADD3 R8, R2, 0x39, RZ ;  /* 0x0000003902087810 */ /* 0x000fe40007ffe0ff */
[----:B------:R-:W-:-:S02]  /*b5e0*/  FSEL R112, R112, -INF , !P5 ;  /* 0xff80000070707808 */ /* 0x000fc40006800000 */
[----:B------:R-:W-:Y:S02]  /*b5f0*/  FSEL R238, R114, -INF , !P4 ;  /* 0xff80000072ee7808 */ /* 0x000fe40006000000 */
[CC--:B------:R-:W-:Y:S01]  /*b600*/  ISETP.GE.AND P3, PT, R46.reuse, R154.reuse, PT ;  /* 0x0000009a2e00720c */ /* 0x0c0fe20003f66270 */
[----:B------:R-:W-:Y:S01]  /*b610*/  HMMA.16816.F32.BF16 R92, R144, R126, R92 ;  /* 0x0000007e905c723c */ /* 0x000fe2000004185c */
[-C--:B------:R-:W-:Y:S02]  /*b620*/  ISETP.GE.AND P0, PT, R46, R155.reuse, PT ;  /* 0x0000009b2e00720c */ /* 0x080fe40003f06270 */
[C---:B------:R-:W-:Y:S02]  /*b630*/  ISETP.GE.AND P5, PT, R8.reuse, R154, PT ;  /* 0x0000009a0800720c */ /* 0x040fe40003fa6270 */
[----:B------:R-:W-:Y:S02]  /*b640*/  ISETP.GE.AND P4, PT, R8, R155, PT ;  /* 0x0000009b0800720c */ /* 0x000fe40003f86270 */
[----:B------:R-:W-:-:S02]  /*b650*/  IADD3 R45, R2, 0x38, RZ ;  /* 0x00000038022d7810 */ /* 0x000fc40007ffe0ff */
[----:B------:R-:W-:Y:S02]  /*b660*/  IADD3 R8, R2, 0x40, RZ ;  /* 0x0000004002087810 */ /* 0x000fe40007ffe0ff */
[----:B------:R-:W-:Y:S02]  /*b670*/  FSEL R113, R113, -INF , !P3 ;  /* 0xff80000071717808 */ /* 0x000fe40005800000 */
[----:B------:R-:W-:Y:S02]  /*b680*/  FSEL R204, R115, -INF , !P0 ;  /* 0xff80000073cc7808 */ /* 0x000fe40004000000 */
[-C--:B------:R-:W-:Y:S02]  /*b690*/  ISETP.GE.AND P2, PT, R45, R155.reuse, PT ;  /* 0x0000009b2d00720c */ /* 0x080fe40003f46270 */
[C---:B------:R-:W-:Y:S02]  /*b6a0*/  ISETP.GE.AND P3, PT, R8.reuse, R154, PT ;  /* 0x0000009a0800720c */ /* 0x040fe40003f66270 */
[----:B------:R-:W-:-:S02]  /*b6b0*/  ISETP.GE.AND P0, PT, R8, R155, PT ;  /* 0x0000009b0800720c */ /* 0x000fc40003f06270 */
[----:B------:R-:W-:Y:S01]  /*b6c0*/  ISETP.GE.AND P1, PT, R45, R154, PT ;  /* 0x0000009a2d00720c */ /* 0x000fe20003f26270 */
[C---:B-1----:R-:W-:Y:S01]  /*b6d0*/  HMMA.16816.F32.BF16 R88, R144.reuse, R116, R88 ;  /* 0x000000749058723c */ /* 0x042fe20000041858 */
[C---:B------:R-:W-:Y:S02]  /*b6e0*/  IADD3 R9, R2.reuse, 0x41, RZ ;  /* 0x0000004102097810 */ /* 0x040fe40007ffe0ff */
[----:B------:R-:W-:Y:S02]  /*b6f0*/  IADD3 R8, R2, 0x48, RZ ;  /* 0x0000004802087810 */ /* 0x000fe40007ffe0ff */
[----:B------:R-:W-:Y:S02]  /*b700*/  FSEL R202, R110, -INF , !P2 ;  /* 0xff8000006eca7808 */ /* 0x000fe40005000000 */
[----:B------:R-:W-:Y:S01]  /*b710*/  FSEL R181, R108, -INF , !P1 ;  /* 0xff8000006cb57808 */ /* 0x000fe20004800000 */
[----:B------:R-:W-:Y:S01]  /*b720*/  HMMA.16816.F32.BF16 R84, R144, R118, R84 ;  /* 0x000000769054723c */ /* 0x000fe20000041854 */
[----:B------:R-:W-:-:S02]  /*b730*/  FSEL R110, R109, -INF , !P5 ;  /* 0xff8000006d6e7808 */ /* 0x000fc40006800000 */
[----:B------:R-:W-:Y:S02]  /*b740*/  FSEL R206, R111, -INF , !P4 ;  /* 0xff8000006fce7808 */ /* 0x000fe40006000000 */
[CC--:B------:R-:W-:Y:S02]  /*b750*/  ISETP.GE.AND P1, PT, R9.reuse, R154.reuse, PT ;  /* 0x0000009a0900720c */ /* 0x0c0fe40003f26270 */
[-C--:B------:R-:W-:Y:S02]  /*b760*/  ISETP.GE.AND P2, PT, R9, R155.reuse, PT ;  /* 0x0000009b0900720c */ /* 0x080fe40003f46270 */
[C---:B------:R-:W-:Y:S02]  /*b770*/  ISETP.GE.AND P5, PT, R8.reuse, R154, PT ;  /* 0x0000009a0800720c */ /* 0x040fe40003fa6270 */
[----:B------:R-:W-:Y:S02]  /*b780*/  ISETP.GE.AND P4, PT, R8, R155, PT ;  /* 0x0000009b0800720c */ /* 0x000fe40003f86270 */
[----:B------:R-:W1:Y:S01]  /*b790*/  LDSM.16.M88.4 R8, [R225+0x1c00] ;  /* 0x001c0000e108783b */ /* 0x000e620000000200 */
[----:B------:R-:W-:-:S02]  /*b7a0*/  IADD3 R45, R2, 0x49, RZ ;  /* 0x00000049022d7810 */ /* 0x000fc40007ffe0ff */
[----:B------:R-:W-:Y:S02]  /*b7b0*/  FSEL R109, R104, -INF , !P3 ;  /* 0xff800000686d7808 */ /* 0x000fe40005800000 */
[----:B------:R-:W-:Y:S02]  /*b7c0*/  FSEL R200, R106, -INF , !P0 ;  /* 0xff8000006ac87808 */ /* 0x000fe40004000000 */
[C---:B------:R-:W-:Y:S02]  /*b7d0*/  ISETP.GE.AND P3, PT, R45.reuse, R154, PT ;  /* 0x0000009a2d00720c */ /* 0x040fe40003f66270 */
[----:B------:R-:W-:Y:S02]  /*b7e0*/  ISETP.GE.AND P0, PT, R45, R155, PT ;  /* 0x0000009b2d00720c */ /* 0x000fe40003f06270 */
[C---:B------:R-:W-:Y:S02]  /*b7f0*/  IADD3 R45, R2.reuse, 0x50, RZ ;  /* 0x00000050022d7810 */ /* 0x040fe40007ffe0ff */
[----:B------:R-:W-:-:S02]  /*b800*/  IADD3 R46, R2, 0x51, RZ ;  /* 0x00000051022e7810 */ /* 0x000fc40007ffe0ff */
[----:B------:R-:W-:Y:S02]  /*b810*/  FSEL R198, R107, -INF , !P2 ;  /* 0xff8000006bc67808 */ /* 0x000fe40005000000 */
[----:B------:R-:W-:Y:S02]  /*b820*/  FSEL R111, R105, -INF , !P1 ;  /* 0xff800000696f7808 */ /* 0x000fe40004800000 */
[----:B------:R-:W-:Y:S02]  /*b830*/  FSEL R107, R100, -INF , !P5 ;  /* 0xff800000646b7808 */ /* 0x000fe40006800000 */
[----:B------:R-:W-:Y:S02]  /*b840*/  FSEL R194, R102, -INF , !P4 ;  /* 0xff80000066c27808 */ /* 0x000fe40006000000 */
[C---:B------:R-:W-:Y:S02]  /*b850*/  ISETP.GE.AND P1, PT, R45.reuse, R154, PT ;  /* 0x0000009a2d00720c */ /* 0x040fe40003f26270 */
[----:B------:R-:W-:-:S02]  /*b860*/  ISETP.GE.AND P2, PT, R45, R155, PT ;  /* 0x0000009b2d00720c */ /* 0x000fc40003f46270 */
[C---:B------:R-:W-:Y:S02]  /*b870*/  ISETP.GE.AND P5, PT, R46.reuse, R154, PT ;  /* 0x0000009a2e00720c */ /* 0x040fe40003fa6270 */
[----:B------:R-:W-:Y:S02]  /*b880*/  ISETP.GE.AND P4, PT, R46, R155, PT ;  /* 0x0000009b2e00720c */ /* 0x000fe40003f86270 */
[C---:B------:R-:W-:Y:S02]  /*b890*/  IADD3 R45, R2.reuse, 0x58, RZ ;  /* 0x00000058022d7810 */ /* 0x040fe40007ffe0ff */
[----:B------:R-:W-:Y:S02]  /*b8a0*/  IADD3 R46, R2, 0x59, RZ ;  /* 0x00000059022e7810 */ /* 0x000fe40007ffe0ff */
[----:B------:R-:W-:Y:S02]  /*b8b0*/  FSEL R127, R101, -INF , !P3 ;  /* 0xff800000657f7808 */ /* 0x000fe40005800000 */
[----:B------:R-:W-:-:S02]  /*b8c0*/  FSEL R192, R103, -INF , !P0 ;  /* 0xff80000067c07808 */ /* 0x000fc40004000000 */
[----:B------:R-:W-:Y:S01]  /*b8d0*/  FSEL R117, R96, -INF , !P1 ;  /* 0xff80000060757808 */ /* 0x000fe20004800000 */
[----:B------:R-:W2:Y:S01]  /*b8e0*/  LDSM.16.M88.4 R100, [R225+0x2000] ;  /* 0x00200000e164783b */ /* 0x000ea20000000200 */
[----:B------:R-:W-:Y:S01]  /*b8f0*/  FSEL R190, R98, -INF , !P2 ;  /* 0xff80000062be7808 */ /* 0x000fe20005000000 */
[C---:B-1----:R-:W-:Y:S01]  /*b900*/  HMMA.16816.F32.BF16 R80, R144.reuse, R8, R80 ;  /* 0x000000089050723c */ /* 0x042fe20000041850 */
[CC--:B------:R-:W-:Y:S02]  /*b910*/  ISETP.GE.AND P3, PT, R45.reuse, R154.reuse, PT ;  /* 0x0000009a2d00720c */ /* 0x0c0fe40003f66270 */
[-C--:B------:R-:W-:Y:S02]  /*b920*/  ISETP.GE.AND P0, PT, R45, R155.reuse, PT ;  /* 0x0000009b2d00720c */ /* 0x080fe40003f06270 */
[C---:B------:R-:W-:Y:S02]  /*b930*/  ISETP.GE.AND P1, PT, R46.reuse, R154, PT ;  /* 0x0000009a2e00720c */ /* 0x040fe40003f26270 */
[----:B------:R-:W-:Y:S01]  /*b940*/  ISETP.GE.AND P2, PT, R46, R155, PT ;  /* 0x0000009b2e00720c */ /* 0x000fe20003f46270 */
[----:B------:R-:W-:Y:S01]  /*b950*/  HMMA.16816.F32.BF16 R76, R144, R10, R76 ;  /* 0x0000000a904c723c */ /* 0x000fe2000004184c */
[----:B------:R-:W-:-:S02]  /*b960*/  IADD3 R45, R2, 0x60, RZ ;  /* 0x00000060022d7810 */ /* 0x000fc40007ffe0ff */
[----:B------:R-:W-:Y:S02]  /*b970*/  FSEL R119, R92, -INF , !P3 ;  /* 0xff8000005c777808 */ /* 0x000fe40005800000 */
[----:B------:R-:W-:Y:S02]  /*b980*/  FSEL R184, R94, -INF , !P0 ;  /* 0xff8000005eb87808 */ /* 0x000fe40004000000 */
[----:B------:R-:W-:Y:S02]  /*b990*/  FSEL R187, R93, -INF , !P1 ;  /* 0xff8000005dbb7808 */ /* 0x000fe40004800000 */
[----:B------:R-:W-:Y:S02]  /*b9a0*/  FSEL R188, R95, -INF , !P2 ;  /* 0xff8000005fbc7808 */ /* 0x000fe40005000000 */
[----:B------:R-:W1:Y:S01]  /*b9b0*/  LDSM.16.M88.4 R92, [R225+0x2400] ;  /* 0x00240000e15c783b */ /* 0x000e620000000200 */
[----:B------:R-:W-:Y:S02]  /*b9c0*/  FSEL R185, R97, -INF , !P5 ;  /* 0xff80000061b97808 */ /* 0x000fe40006800000 */
[----:B------:R-:W-:-:S02]  /*b9d0*/  FSEL R186, R99, -INF , !P4 ;  /* 0xff80000063ba7808 */ /* 0x000fc40006000000 */
[C---:B------:R-:W-:Y:S02]  /*b9e0*/  ISETP.GE.AND P5, PT, R45.reuse, R154, PT ;  /* 0x0000009a2d00720c */ /* 0x040fe40003fa6270 */
[----:B------:R-:W-:Y:S02]  /*b9f0*/  ISETP.GE.AND P4, PT, R45, R155, PT ;  /* 0x0000009b2d00720c */ /* 0x000fe40003f86270 */
[C---:B------:R-:W-:Y:S02]  /*ba00*/  IADD3 R46, R2.reuse, 0x61, RZ ;  /* 0x00000061022e7810 */ /* 0x040fe40007ffe0ff */
[----:B------:R-:W-:Y:S02]  /*ba10*/  IADD3 R8, R2, 0x69, RZ ;  /* 0x0000006902087810 */ /* 0x000fe40007ffe0ff */
[----:B------:R-:W-:Y:S02]  /*ba20*/  FSEL R191, R88, -INF , !P5 ;  /* 0xff80000058bf7808 */ /* 0x000fe40006800000 */
[----:B------:R-:W-:-:S02]  /*ba30*/  FSEL R182, R90, -INF , !P4 ;  /* 0xff8000005ab67808 */ /* 0x000fc40006000000 */
[CC--:B------:R-:W-:Y:S02]  /*ba40*/  ISETP.GE.AND P3, PT, R46.reuse, R154.reuse, PT ;  /* 0x0000009a2e00720c */ /* 0x0c0fe40003f66270 */
[-C--:B------:R-:W-:Y:S01]  /*ba50*/  ISETP.GE.AND P0, PT, R46, R155.reuse, PT ;  /* 0x0000009b2e00720c */ /* 0x080fe20003f06270 */
[C---:B--2---:R-:W-:Y:S01]  /*ba60*/  HMMA.16816.F32.BF16 R72, R144.reuse, R100, R72 ;  /* 0x000000649048723c */ /* 0x044fe20000041848 */
[C---:B------:R-:W-:Y:S02]  /*ba70*/  ISETP.GE.AND P5, PT, R8.reuse, R154, PT ;  /* 0x0000009a0800720c */ /* 0x040fe40003fa6270 */
[----:B------:R-:W-:Y:S02]  /*ba80*/  ISETP.GE.AND P4, PT, R8, R155, PT ;  /* 0x0000009b0800720c */ /* 0x000fe40003f86270 */
[C---:B------:R-:W-:Y:S02]  /*ba90*/  IADD3 R8, R2.reuse, 0x70, RZ ;  /* 0x0000007002087810 */ /* 0x040fe40007ffe0ff */
[----:B------:R-:W-:Y:S01]  /*baa0*/  IADD3 R45, R2, 0x68, RZ ;  /* 0x00000068022d7810 */ /* 0x000fe20007ffe0ff */
[----:B------:R-:W-:Y:S01]  /*bab0*/  HMMA.16816.F32.BF16 R68, R144, R102, R68 ;  /* 0x000000669044723c */ /* 0x000fe20000041844 */
[----:B------:R-:W-:-:S02]  /*bac0*/  FSEL R193, R89, -INF , !P3 ;  /* 0xff80000059c17808 */ /* 0x000fc40005800000 */
[----:B------:R-:W-:Y:S02]  /*bad0*/  FSEL R180, R91, -INF , !P0 ;  /* 0xff8000005bb47808 */ /* 0x000fe40004000000 */
[CC--:B------:R-:W-:Y:S02]  /*bae0*/  ISETP.GE.AND P3, PT, R8.reuse, R154.reuse, PT ;  /* 0x0000009a0800720c */ /* 0x0c0fe40003f66270 */
[-C--:B------:R-:W-:Y:S02]  /*baf0*/  ISETP.GE.AND P0, PT, R8, R155.reuse, PT ;  /* 0x0000009b0800720c */ /* 0x080fe40003f06270 */
[C---:B------:R-:W-:Y:S02]  /*bb00*/  ISETP.GE.AND P1, PT, R45.reuse, R154, PT ;  /* 0x0000009a2d00720c */ /* 0x040fe40003f26270 */
[----:B------:R-:W-:Y:S01]  /*bb10*/  ISETP.GE.AND P2, PT, R45, R155, PT ;  /* 0x0000009b2d00720c */ /* 0x000fe20003f46270 */
[----:B-1----:R-:W-:Y:S01]  /*bb20*/  HMMA.16816.F32.BF16 R64, R144, R92, R64 ;  /* 0x0000005c9040723c */ /* 0x002fe20000041840 */
[----:B------:R-:W-:-:S02]  /*bb30*/  IADD3 R9, R2, 0x71, RZ ;  /* 0x0000007102097810 */ /* 0x000fc40007ffe0ff */
[----:B------:R-:W-:Y:S02]  /*bb40*/  IADD3 R8, R2, 0x78, RZ ;  /* 0x0000007802087810 */ /* 0x000fe40007ffe0ff */
[----:B------:R-:W-:Y:S02]  /*bb50*/  FSEL R195, R84, -INF , !P1 ;  /* 0xff80000054c37808 */ /* 0x000fe40004800000 */
[----:B------:R-:W-:Y:S01]  /*bb60*/  FSEL R178, R86, -INF , !P2 ;  /* 0xff80000056b27808 */ /* 0x000fe20005000000 */
[----:B------:R-:W-:Y:S01]  /*bb70*/  HMMA.16816.F32.BF16 R52, R144, R94, R52 ;  /* 0x0000005e9034723c */ /* 0x000fe20000041834 */
[----:B------:R-:W-:Y:S02]  /*bb80*/  FSEL R199, R85, -INF , !P5 ;  /* 0xff80000055c77808 */ /* 0x000fe40006800000 */
[----:B------:R-:W-:Y:S02]  /*bb90*/  FSEL R176, R87, -INF , !P4 ;  /* 0xff80000057b07808 */ /* 0x000fe40006000000 */
[----:B------:R-:W-:-:S02]  /*bba0*/  ISETP.GE.AND P1, PT, R9, R154, PT ;  /* 0x0000009a0900720c */ /* 0x000fc40003f26270 */
[-C--:B------:R-:W-:Y:S02]  /*bbb0*/  ISETP.GE.AND P2, PT, R9, R155.reuse, PT ;  /* 0x0000009b0900720c */ /* 0x080fe40003f46270 */
[C---:B------:R-:W-:Y:S02]  /*bbc0*/  ISETP.GE.AND P5, PT, R8.reuse, R154, PT ;  /* 0x0000009a0800720c */ /* 0x040fe40003fa6270 */
[----:B------:R-:W-:Y:S02]  /*bbd0*/  ISETP.GE.AND P4, PT, R8, R155, PT ;  /* 0x0000009b0800720c */ /* 0x000fe40003f86270 */
[----:B------:R-:W1:Y:S01]  /*bbe0*/  LDSM.16.M88.4 R8, [R225+0x2800] ;  /* 0x00280000e108783b */ /* 0x000e620000000200 */
[----:B------:R-:W-:Y:S02]  /*bbf0*/  IADD3 R45, R2, 0x79, RZ ;  /* 0x00000079022d7810 */ /* 0x000fe40007ffe0ff */
[----:B------:R-:W-:Y:S02]  /*bc00*/  FSEL R201, R80, -INF , !P3 ;  /* 0xff80000050c97808 */ /* 0x000fe40005800000 */
[----:B------:R-:W-:-:S02]  /*bc10*/  FSEL R170, R82, -INF , !P0 ;  /* 0xff80000052aa7808 */ /* 0x000fc40004000000 */
[CC--:B------:R-:W-:Y:S02]  /*bc20*/  ISETP.GE.AND P3, PT, R45.reuse, R154.reuse, PT ;  /* 0x0000009a2d00720c */ /* 0x0c0fe40003f66270 */
[----:B------:R-:W-:Y:S02]  /*bc30*/  ISETP.GE.AND P0, PT, R45, R155, PT ;  /* 0x0000009b2d00720c */ /* 0x000fe40003f06270 */
[----:B------:R-:W-:Y:S02]  /*bc40*/  IADD3 R45, R2, 0x80, RZ ;  /* 0x00000080022d7810 */ /* 0x000fe40007ffe0ff */
[----:B------:R-:W-:Y:S02]  /*bc50*/  FSEL R203, R81, -INF , !P1 ;  /* 0xff80000051cb7808 */ /* 0x000fe40004800000 */
[----:B------:R-:W-:Y:S02]  /*bc60*/  FSEL R162, R83, -INF , !P2 ;  /* 0xff80000053a27808 */ /* 0x000fe40005000000 */
[----:B------:R-:W-:-:S02]  /*bc70*/  ISETP.GE.AND P1, PT, R45, R154, PT ;  /* 0x0000009a2d00720c */ /* 0x000fc40003f26270 */
[----:B------:R-:W-:Y:S02]  /*bc80*/  FSEL R103, R76, -INF , !P5 ;  /* 0xff8000004c677808 */ /* 0x000fe40006800000 */
[----:B------:R-:W-:Y:S02]  /*bc90*/  ISETP.GE.AND P2, PT, R45, R155, PT ;  /* 0x0000009b2d00720c */ /* 0x000fe40003f46270 */
[----:B------:R-:W-:Y:S02]  /*bca0*/  FSEL R160, R78, -INF , !P4 ;  /* 0xff8000004ea07808 */ /* 0x000fe40006000000 */
[----:B------:R-:W-:Y:S02]  /*bcb0*/  FSEL R207, R77, -INF , !P3 ;  /* 0xff8000004dcf7808 */ /* 0x000fe40005800000 */
[----:B------:R-:W-:Y:S02]  /*bcc0*/  FSEL R168, R79, -INF , !P0 ;  /* 0xff8000004fa87808 */ /* 0x000fe40004000000 */
[C---:B------:R-:W-:Y:S01]  /*bcd0*/  IADD3 R46, R2.reuse, 0x81, RZ ;  /* 0x00000081022e7810 */ /* 0x040fe20007ffe0ff */
[----:B------:R-:W2:Y:S01]  /*bce0*/  LDSM.16.M88.4 R76, [R225+0x2c00] ;  /* 0x002c0000e14c783b */ /* 0x000ea20000000200 */
[----:B------:R-:W-:-:S02]  /*bcf0*/  IADD3 R45, R2, 0x88, RZ ;  /* 0x00000088022d7810 */ /* 0x000fc40007ffe0ff */
[CC--:B------:R-:W-:Y:S02]  /*bd00*/  ISETP.GE.AND P5, PT, R46.reuse, R154.reuse, PT ;  /* 0x0000009a2e00720c */ /* 0x0c0fe40003fa6270 */
[-C--:B------:R-:W-:Y:S02]  /*bd10*/  ISETP.GE.AND P4, PT, R46, R155.reuse, PT ;  /* 0x0000009b2e00720c */ /* 0x080fe40003f86270 */
[C---:B------:R-:W-:Y:S02]  /*bd20*/  ISETP.GE.AND P3, PT, R45.reuse, R154, PT ;  /* 0x0000009a2d00720c */ /* 0x040fe40003f66270 */
[----:B------:R-:W-:Y:S01]  /*bd30*/  ISETP.GE.AND P0, PT, R45, R155, PT ;  /* 0x0000009b2d00720c */ /* 0x000fe20003f06270 */
[----:B-1----:R-:W-:Y:S01]  /*bd40*/  HMMA.16816.F32.BF16 R120, R144, R8, R48 ;  /* 0x000000089078723c */ /* 0x002fe20000041830 */
[C---:B------:R-:W-:Y:S01]  /*bd50*/  IADD3 R46, R2.reuse, 0x89, RZ ;  /* 0x00000089022e7810 */ /* 0x040fe20007ffe0ff */
[----:B------:R-:W1:Y:S01]  /*bd60*/  LDSM.16.M88.4 R48, [R225+0x3000] ;  /* 0x00300000e130783b */ /* 0x000e620000000200 */
[----:B------:R-:W-:-:S02]  /*bd70*/  IADD3 R45, R2, 0x90, RZ ;  /* 0x00000090022d7810 */ /* 0x000fc40007ffe0ff */
[----:B------:R-:W-:Y:S02]  /*bd80*/  FSEL R72, R72, -INF , !P1 ;  /* 0xff80000048487808 */ /* 0x000fe40004800000 */
[----:B------:R-:W-:Y:S01]  /*bd90*/  FSEL R142, R74, -INF , !P2 ;  /* 0xff8000004a8e7808 */ /* 0x000fe20005000000 */
[----:B------:R-:W-:Y:S01]  /*bda0*/  HMMA.16816.F32.BF16 R40, R144, R10, R40 ;  /* 0x0000000a9028723c */ /* 0x000fe20000041828 */
        /* <DEDUP_REMOVED lines=11> */
[C---:B--2---:R-:W-:Y:S01]  /*be60*/  HMMA.16816.F32.BF16 R36, R144.reuse, R76, R36 ;  /* 0x0000004c9024723c */ /* 0x044fe20000041824 */
[----:B------:R-:W-:Y:S02]  /*be70*/  FSEL R130, R66, -INF , !P4 ;  /* 0xff80000042827808 */ /* 0x000fe40006000000 */
[CC--:B------:R-:W-:Y:S02]  /*be80*/  ISETP.GE.AND P3, PT, R46.reuse, R154.reuse, PT ;  /* 0x0000009a2e00720c */ /* 0x0c0fe40003f66270 */
[-C--:B------:R-:W-:Y:S02]  /*be90*/  ISETP.GE.AND P0, PT, R46, R155.reuse, PT ;  /* 0x0000009b2e00720c */ /* 0x080fe40003f06270 */
[C---:B------:R-:W-:Y:S01]  /*bea0*/  ISETP.GE.AND P5, PT, R8.reuse, R154, PT ;  /* 0x0000009a0800720c */ /* 0x040fe20003fa6270 */
[----:B------:R-:W-:Y:S01]  /*beb0*/  HMMA.16816.F32.BF16 R32, R144, R78, R32 ;  /* 0x0000004e9020723c */ /* 0x000fe20000041820 */
[----:B------:R-:W-:-:S02]  /*bec0*/  ISETP.GE.AND P4, PT, R8, R155, PT ;  /* 0x0000009b0800720c */ /* 0x000fc40003f86270 */
[C---:B------:R-:W-:Y:S02]  /*bed0*/  IADD3 R8, R2.reuse, 0xa0, RZ ;  /* 0x000000a002087810 */ /* 0x040fe40007ffe0ff */
[----:B------:R-:W-:Y:S02]  /*bee0*/  IADD3 R45, R2, 0x98, RZ ;  /* 0x00000098022d7810 */ /* 0x000fe40007ffe0ff */
[----:B------:R-:W-:Y:S01]  /*bef0*/  FSEL R66, R65, -INF , !P3 ;  /* 0xff80000041427808 */ /* 0x000fe20005800000 */
[----:B-1----:R-:W-:Y:S01]  /*bf00*/  HMMA.16816.F32.BF16 R24, R144, R50, R24 ;  /* 0x000000329018723c */ /* 0x002fe20000041818 */
[----:B------:R-:W-:Y:S02]  /*bf10*/  FSEL R126, R67, -INF , !P0 ;  /* 0xff800000437e7808 */ /* 0x000fe40004000000 */
[----:B------:R-:W-:Y:S02]  /*bf20*/  FSEL R69, R69, -INF , !P1 ;  /* 0xff80000045457808 */ /* 0x000fe40004800000 */
[----:B------:R-:W-:-:S02]  /*bf30*/  FSEL R132, R71, -INF , !P2 ;  /* 0xff80000047847808 */ /* 0x000fc40005000000 */
[CC--:B------:R-:W-:Y:S02]  /*bf40*/  ISETP.GE.AND P3, PT, R8.reuse, R154.reuse, PT ;  /* 0x0000009a0800720c */ /* 0x0c0fe40003f66270 */
[-C--:B------:R-:W-:Y:S02]  /*bf50*/  ISETP.GE.AND P0, PT, R8, R155.reuse, PT ;  /* 0x0000009b0800720c */ /* 0x080fe40003f06270 */
        /* <DEDUP_REMOVED lines=8> */
[CC--:B------:R-:W-:Y:S01]  /*bfe0*/  ISETP.GE.AND P1, PT, R9.reuse, R154.reuse, PT ;  /* 0x0000009a0900720c */ /* 0x0c0fe20003f26270 */
[----:B------:R-:W-:Y:S01]  /*bff0*/  HMMA.16816.F32.BF16 R52, R144, R48, R28 ;  /* 0x000000309034723c */ /* 0x000fe2000004181c */
[----:B------:R-:W-:Y:S01]  /*c000*/  ISETP.GE.AND P2, PT, R9, R155, PT ;  /* 0x0000009b0900720c */ /* 0x000fe20003f46270 */
[----:B------:R-:W1:Y:S01]  /*c010*/  LDSM.16.M88.4 R28, [R225+0x3800] ;  /* 0x00380000e11c783b */ /* 0x000e620000000200 */
[----:B------:R-:W-:-:S02]  /*c020*/  ISETP.GE.AND P5, PT, R8, R154, PT ;  /* 0x0000009a0800720c */ /* 0x000fc40003fa6270 */
[-C--:B------:R-:W-:Y:S02]  /*c030*/  ISETP.GE.AND P4, PT, R8, R155.reuse, PT ;  /* 0x0000009b0800720c */ /* 0x080fe40003f86270 */
[----:B------:R-:W2:Y:S01]  /*c040*/  LDSM.16.M88.4 R8, [R225+0x3400] ;  /* 0x00340000e108783b */ /* 0x000ea20000000200 */
[----:B------:R-:W-:Y:S02]  /*c050*/  IADD3 R45, R2, 0xa9, RZ ;  /* 0x000000a9022d7810 */ /* 0x000fe40007ffe0ff */
[----:B------:R-:W-:Y:S02]  /*c060*/  FSEL R243, R120, -INF , !P3 ;  /* 0xff80000078f37808 */ /* 0x000fe40005800000 */
[----:B------:R-:W-:Y:S02]  /*c070*/  FSEL R122, R122, -INF , !P0 ;  /* 0xff8000007a7a7808 */ /* 0x000fe40004000000 */
[C---:B------:R-:W-:Y:S02]  /*c080*/  ISETP.GE.AND P3, PT, R45.reuse, R154, PT ;  /* 0x0000009a2d00720c */ /* 0x040fe40003f66270 */
[----:B------:R-:W-:-:S02]  /*c090*/  ISETP.GE.AND P0, PT, R45, R155, PT ;  /* 0x0000009b2d00720c */ /* 0x000fc40003f06270 */
[----:B------:R-:W-:Y:S02]  /*c0a0*/  IADD3 R45, R2, 0xb0, RZ ;  /* 0x000000b0022d7810 */ /* 0x000fe40007ffe0ff */
[----:B------:R-:W-:Y:S02]  /*c0b0*/  FSEL R245, R121, -INF , !P1 ;  /* 0xff80000079f57808 */ /* 0x000fe40004800000 */
[----:B------:R-:W-:Y:S02]  /*c0c0*/  FSEL R120, R123, -INF , !P2 ;  /* 0xff8000007b787808 */ /* 0x000fe40005000000 */
[C---:B------:R-:W-:Y:S02]  /*c0d0*/  ISETP.GE.AND P1, PT, R45.reuse, R154, PT ;  /* 0x0000009a2d00720c */ /* 0x040fe40003f26270 */
[----:B------:R-:W-:Y:S02]  /*c0e0*/  FSEL R247, R40, -INF , !P5 ;  /* 0xff80000028f77808 */ /* 0x000fe40006800000 */
[----:B------:R-:W-:-:S02]  /*c0f0*/  ISETP.GE.AND P2, PT, R45, R155, PT ;  /* 0x0000009b2d00720c */ /* 0x000fc40003f46270 */
[----:B------:R-:W-:Y:S02]  /*c100*/  FSEL R249, R41, -INF , !P3 ;  /* 0xff80000029f97808 */ /* 0x000fe40005800000 */
[C---:B------:R-:W-:Y:S02]  /*c110*/  IADD3 R40, R2.reuse, 0xb8, RZ ;  /* 0x000000b802287810 */ /* 0x040fe40007ffe0ff */
[----:B------:R-:W-:Y:S02]  /*c120*/  IADD3 R41, R2, 0xb9, RZ ;  /* 0x000000b902297810 */ /* 0x000fe40007ffe0ff */
[----:B------:R-:W-:Y:S02]  /*c130*/  FSEL R118, R43, -INF , !P0 ;  /* 0xff8000002b767808 */ /* 0x000fe40004000000 */
[----:B------:R-:W-:Y:S02]  /*c140*/  FSEL R251, R36, -INF , !P1 ;  /* 0xff80000024fb7808 */ /* 0x000fe40004800000 */
[----:B------:R-:W-:-:S02]  /*c150*/  FSEL R106, R38, -INF , !P2 ;  /* 0xff800000266a7808 */ /* 0x000fc40005000000 */
[----:B------:R-:W-:Y:S01]  /*c160*/  FSEL R114, R42, -INF , !P4 ;  /* 0xff8000002a727808 */ /* 0x000fe20006000000 */
[C---:B-1----:R-:W-:Y:S01]  /*c170*/  HMMA.16816.F32.BF16 R12, R144.reuse, R28, R12 ;  /* 0x0000001c900c723c */ /* 0x042fe2000004180c */
[CC--:B------:R-:W-:Y:S02]  /*c180*/  ISETP.GE.AND P3, PT, R40.reuse, R154.reuse, PT ;  /* 0x0000009a2800720c */ /* 0x0c0fe40003f66270 */
[-C--:B------:R-:W-:Y:S02]  /*c190*/  ISETP.GE.AND P0, PT, R40, R155.reuse, PT ;  /* 0x0000009b2800720c */ /* 0x080fe40003f06270 */
[C---:B------:R-:W-:Y:S02]  /*c1a0*/  ISETP.GE.AND P1, PT, R41.reuse, R154, PT ;  /* 0x0000009a2900720c */ /* 0x040fe40003f26270 */
[----:B------:R-:W-:Y:S01]  /*c1b0*/  ISETP.GE.AND P2, PT, R41, R155, PT ;  /* 0x0000009b2900720c */ /* 0x000fe20003f46270 */
[----:B--2---:R-:W-:Y:S01]  /*c1c0*/  HMMA.16816.F32.BF16 R16, R144, R10, R16 ;  /* 0x0000000a9010723c */ /* 0x004fe20000041810 */
[----:B------:R-:W-:-:S02]  /*c1d0*/  IADD3 R46, R2, 0xb1, RZ ;  /* 0x000000b1022e7810 */ /* 0x000fc40007ffe0ff */
[----:B------:R-:W-:Y:S02]  /*c1e0*/  IADD3 R36, R2, 0xc0, RZ ;  /* 0x000000c002247810 */ /* 0x000fe40007ffe0ff */
[C---:B------:R-:W-:Y:S02]  /*c1f0*/  ISETP.GE.AND P5, PT, R46.reuse, R154, PT ;  /* 0x0000009a2e00720c */ /* 0x040fe40003fa6270 */
[----:B------:R-:W-:Y:S01]  /*c200*/  ISETP.GE.AND P4, PT, R46, R155, PT ;  /* 0x0000009b2e00720c */ /* 0x000fe20003f86270 */
[----:B------:R-:W-:Y:S01]  /*c210*/  HMMA.16816.F32.BF16 R40, R144, R8, R20 ;  /* 0x000000089028723c */ /* 0x000fe20000041814 */
[----:B------:R-:W1:Y:S01]  /*c220*/  LDSM.16.M88.4 R20, [R225+0x3c00] ;  /* 0x003c0000e114783b */ /* 0x000e620000000200 */
[----:B------:R-:W-:Y:S01]  /*c230*/  FSEL R115, R37, -INF , !P5 ;  /* 0xff80000025737808 */ /* 0x000fe20006800000 */
[----:B------:R-:W-:-:S04]  /*c240*/  DEPBAR.LE SB0, 0x0 ;  /* 0x000080000000791a */ /* 0x000fc80000000000 */
[----:B------:R-:W-:Y:S01]  /*c250*/  FSEL R104, R39, -INF , !P4 ;  /* 0xff80000027687808 */ /* 0x000fe20006000000 */
[----:B------:R-:W-:Y:S01]  /*c260*/  HMMA.16816.F32.BF16 R164, R144, R30, R164 ;  /* 0x0000001e90a4723c */ /* 0x000fe200000418a4 */
[----:B------:R-:W-:Y:S02]  /*c270*/  FSEL R98, R34, -INF , !P0 ;  /* 0xff80000022627808 */ /* 0x000fe40004000000 */
[C---:B------:R-:W-:Y:S02]  /*c280*/  ISETP.GE.AND P5, PT, R36.reuse, R154, PT ;  /* 0x0000009a2400720c */ /* 0x040fe40003fa6270 */
[----:B------:R-:W-:Y:S02]  /*c290*/  ISETP.GE.AND P4, PT, R36, R155, PT ;  /* 0x0000009b2400720c */ /* 0x000fe40003f86270 */
[----:B------:R-:W-:Y:S02]  /*c2a0*/  FSEL R34, R33, -INF , !P1 ;  /* 0xff80000021227808 */ /* 0x000fe40004800000 */
[----:B------:R-:W-:-:S02]  /*c2b0*/  IADD3 R37, R2, 0xc1, RZ ;  /* 0x000000c102257810 */ /* 0x000fc40007ffe0ff */
[C---:B------:R-:W-:Y:S02]  /*c2c0*/  IADD3 R33, R2.reuse, 0xc8, RZ ;  /* 0x000000c802217810 */ /* 0x040fe40007ffe0ff */
[----:B------:R-:W-:Y:S02]  /*c2d0*/  IADD3 R8, R2, 0xc9, RZ ;  /* 0x000000c902087810 */ /* 0x000fe40007ffe0ff */
[----:B------:R-:W-:Y:S02]  /*c2e0*/  FSEL R32, R32, -INF , !P3 ;  /* 0xff80000020207808 */ /* 0x000fe40005800000 */
[----:B------:R-:W-:Y:S02]  /*c2f0*/  FSEL R96, R35, -INF , !P2 ;  /* 0xff80000023607808 */ /* 0x000fe40005000000 */
[----:B------:R-:W-:Y:S02]  /*c300*/  FSEL R239, R52, -INF , !P5 ;  /* 0xff80000034ef7808 */ /* 0x000fe40006800000 */
[----:B------:R-:W-:-:S02]  /*c310*/  FSEL R88, R54, -INF , !P4 ;  /* 0xff80000036587808 */ /* 0x000fc40006000000 */
[CC--:B------:R-:W-:Y:S02]  /*c320*/  ISETP.GE.AND P3, PT, R37.reuse, R154.reuse, PT ;  /* 0x0000009a2500720c */ /* 0x0c0fe40003f66270 */
[-C--:B------:R-:W-:Y:S02]  /*c330*/  ISETP.GE.AND P0, PT, R37, R155.reuse, PT ;  /* 0x0000009b2500720c */ /* 0x080fe40003f06270 */
        /* <DEDUP_REMOVED lines=8> */
[----:B------:R-:W-:Y:S02]  /*c3c0*/  FSEL R84, R55, -INF , !P0 ;  /* 0xff80000037547808 */ /* 0x000fe40004000000 */
[----:B------:R-:W-:Y:S02]  /*c3d0*/  FSEL R189, R24, -INF , !P1 ;  /* 0xff80000018bd7808 */ /* 0x000fe40004800000 */
[----:B------:R-:W-:Y:S01]  /*c3e0*/  FSEL R80, R26, -INF , !P2 ;  /* 0xff8000001a507808 */ /* 0x000fe20005000000 */
[----:B------:R-:W-:Y:S01]  /*c3f0*/  BAR.SYNC.DEFER_BLOCKING 0x0 ;  /* 0x0000000000007b1d */ /* 0x000fe20000010000 */
[----:B------:R-:W-:-:S02]  /*c400*/  ISETP.GE.AND P3, PT, R8, R154, PT ;  /* 0x0000009a0800720c */ /* 0x000fc40003f66270 */
[-C--:B------:R-:W-:Y:S02]  /*c410*/  ISETP.GE.AND P0, PT, R8, R155.reuse, PT ;  /* 0x0000009b0800720c */ /* 0x080fe40003f06270 */
[C---:B------:R-:W-:Y:S02]  /*c420*/  ISETP.GE.AND P1, PT, R9.reuse, R154, PT ;  /* 0x0000009a0900720c */ /* 0x040fe40003f26270 */
[----:B------:R-:W-:Y:S02]  /*c430*/  ISETP.GE.AND P2, PT, R9, R155, PT ;  /* 0x0000009b0900720c */ /* 0x000fe40003f46270 */
[C---:B------:R-:W-:Y:S02]  /*c440*/  IADD3 R8, R2.reuse, 0xd8, RZ ;  /* 0x000000d802087810 */ /* 0x040fe40007ffe0ff */
[----:B------:R-:W-:Y:S02]  /*c450*/  IADD3 R9, R2, 0xd9, RZ ;  /* 0x000000d902097810 */ /* 0x000fe40007ffe0ff */
[----:B------:R-:W-:-:S02]  /*c460*/  FSEL R183, R25, -INF , !P5 ;  /* 0xff80000019b77808 */ /* 0x000fc40006800000 */
[----:B------:R-:W-:Y:S02]  /*c470*/  FSEL R37, R27, -INF , !P4 ;  /* 0xff8000001b257808 */ /* 0x000fe40006000000 */
[----:B------:R-:W-:Y:S02]  /*c480*/  FSEL R163, R40, -INF , !P3 ;  /* 0xff80000028a37808 */ /* 0x000fe40005800000 */
[----:B------:R-:W-:Y:S02]  /*c490*/  FSEL R36, R42, -INF , !P0 ;  /* 0xff8000002a247808 */ /* 0x000fe40004000000 */
[CC--:B------:R-:W-:Y:S02]  /*c4a0*/  ISETP.GE.AND P5, PT, R8.reuse, R154.reuse, PT ;  /* 0x0000009a0800720c */ /* 0x0c0fe40003fa6270 */
[----:B------:R-:W-:Y:S02]  /*c4b0*/  ISETP.GE.AND P4, PT, R8, R155, PT ;  /* 0x0000009b0800720c */ /* 0x000fe40003f86270 */
[----:B------:R-:W-:-:S02]  /*c4c0*/  ISETP.GE.AND P3, PT, R9, R154, PT ;  /* 0x0000009a0900720c */ /* 0x000fc40003f66270 */
[----:B------:R-:W-:Y:S02]  /*c4d0*/  ISETP.GE.AND P0, PT, R9, R155, PT ;  /* 0x0000009b0900720c */ /* 0x000fe40003f06270 */
[C---:B------:R-:W-:Y:S02]  /*c4e0*/  IADD3 R8, R2.reuse, 0xe0, RZ ;  /* 0x000000e002087810 */ /* 0x040fe40007ffe0ff */
[----:B------:R-:W-:Y:S02]  /*c4f0*/  IADD3 R9, R2, 0xe1, RZ ;  /* 0x000000e102097810 */ /* 0x000fe40007ffe0ff */
        /* <DEDUP_REMOVED lines=8> */
[----:B------:R-:W-:Y:S01]  /*c580*/  HMMA.16816.F32.BF16 R8, R144, R20, R172 ;  /* 0x000000149008723c */ /* 0x000fe200000418ac */
[----:B------:R-:W-:-:S02]  /*c590*/  IADD3 R16, R2, 0xe8, RZ ;  /* 0x000000e802107810 */ /* 0x000fc40007ffe0ff */
[----:B------:R-:W-:Y:S02]  /*c5a0*/  FSEL R125, R17, -INF , !P3 ;  /* 0xff800000117d7808 */ /* 0x000fe40005800000 */
[-C--:B------:R-:W-:Y:S02]  /*c5b0*/  ISETP.GE.AND P3, PT, R16, R154.reuse, PT ;  /* 0x0000009a1000720c */ /* 0x080fe40003f66270 */
[----:B------:R-:W-:Y:S02]  /*c5c0*/  FSEL R174, R12, -INF , !P1 ;  /* 0xff8000000cae7808 */ /* 0x000fe40004800000 */
[----:B------:R-:W-:Y:S02]  /*c5d0*/  IADD3 R12, R2, 0xf0, RZ ;  /* 0x000000f0020c7810 */ /* 0x000fe40007ffe0ff */
[----:B------:R-:W-:Y:S02]  /*c5e0*/  FSEL R172, R13, -INF , !P5 ;  /* 0xff8000000dac7808 */ /* 0x000fe40006800000 */
[----:B------:R-:W-:-:S02]  /*c5f0*/  ISETP.GE.AND P5, PT, R12, R154, PT ;  /* 0x0000009a0c00720c */ /* 0x000fc40003fa6270 */
[-C--:B------:R-:W-:Y:S02]  /*c600*/  ISETP.GE.AND P6, PT, R12, R155.reuse, PT ;  /* 0x0000009b0c00720c */ /* 0x080fe40003fc6270 */
[C---:B------:R-:W-:Y:S02]  /*c610*/  IADD3 R12, R2.reuse, 0xf1, RZ ;  /* 0x000000f1020c7810 */ /* 0x040fe40007ffe0ff */
[----:B------:R-:W-:Y:S02]  /*c620*/  P2R R13, PR, RZ, 0x20 ;  /* 0x00000020ff0d7803 */ /* 0x000fe40000000000 */
[----:B------:R-:W-:Y:S02]  /*c630*/  IADD3 R17, R2, 0xe9, RZ ;  /* 0x000000e902117810 */ /* 0x000fe40007ffe0ff */
[----:B------:R-:W-:Y:S02]  /*c640*/  FSEL R108, R164, -INF , !P3 ;  /* 0xff800000a46c7808 */ /* 0x000fe40005800000 */
[----:B------:R-:W-:-:S02]  /*c650*/  ISETP.GE.AND P5, PT, R12, R155, PT ;  /* 0x0000009b0c00720c */ /* 0x000fc40003fa6270 */
[----:B------:R-:W-:Y:S02]  /*c660*/  ISETP.GE.AND P3, PT, R12, R154, PT ;  /* 0x0000009a0c00720c */ /* 0x000fe40003f66270 */
[----:B------:R-:W-:Y:S02]  /*c670*/  FSEL R42, R19, -INF , !P0 ;  /* 0xff800000132a7808 */ /* 0x000fe40004000000 */
[-C--:B------:R-:W-:Y:S02]  /*c680*/  ISETP.GE.AND P0, PT, R17, R155.reuse, PT ;  /* 0x0000009b1100720c */ /* 0x080fe40003f06270 */
[----:B------:R-:W-:Y:S02]  /*c690*/  FSEL R50, R11, -INF , !P5 ;  /* 0xff8000000b327808 */ /* 0x000fe40006800000 */
[----:B------:R-:W-:Y:S02]  /*c6a0*/  ISETP.GE.AND P1, PT, R16, R155, PT ;  /* 0x0000009b1000720c */ /* 0x000fe40003f26270 */
[----:B------:R-:W-:-:S02]  /*c6b0*/  FSEL R40, R15, -INF , !P4 ;  /* 0xff8000000f287808 */ /* 0x000fc40006000000 */
[----:B------:R-:W-:Y:S02]  /*c6c0*/  P2R R12, PR, RZ, 0x8 ;  /* 0x00000008ff0c7803 */ /* 0x000fe40000000000 */
[----:B------:R-:W-:Y:S02]  /*c6d0*/  ISETP.GE.AND P5, PT, R56, 0x2, PT ;  /* 0x000000023800780c */ /* 0x000fe40003fa6270 */
[----:B------:R-:W-:Y:S02]  /*c6e0*/  ISETP.NE.AND P4, PT, R44, RZ, PT ;  /* 0x000000ff2c00720c */ /* 0x000fe40003f85270 */
[----:B------:R-:W-:Y:S02]  /*c6f0*/  FSEL R43, R167, -INF , !P0 ;  /* 0xff800000a72b7808 */ /* 0x000fe40004000000 */
[----:B------:R-:W-:Y:S02]  /*c700*/  FSEL R44, R166, -INF , !P1 ;  /* 0xff800000a62c7808 */ /* 0x000fe40004800000 */
[----:B------:R-:W-:-:S02]  /*c710*/  ISETP.NE.AND P0, PT, R12, RZ, PT ;  /* 0x000000ff0c00720c */ /* 0x000fc40003f05270 */
[----:B------:R-:W-:Y:S02]  /*c720*/  FSEL R41, R14, -INF , !P2 ;  /* 0xff8000000e297808 */ /* 0x000fe40005000000 */
[----:B------:R-:W-:Y:S02]  /*c730*/  ISETP.NE.AND P1, PT, R13, RZ, PT ;  /* 0x000000ff0d00720c */ /* 0x000fe40003f25270 */
[----:B------:R-:W-:Y:S02]  /*c740*/  FSEL R12, R7, -INF , !P4 ;  /* 0xff800000070c7808 */ /* 0x000fe40006000000 */
[-C--:B------:R-:W-:Y:S02]  /*c750*/  ISETP.GE.AND P2, PT, R17, R154.reuse, PT ;  /* 0x0000009a1100720c */ /* 0x080fe40003f46270 */
[C---:B------:R-:W-:Y:S02]  /*c760*/  IADD3 R13, R2.reuse, 0xf8, RZ ;  /* 0x000000f8020d7810 */ /* 0x040fe40007ffe0ff */
[----:B------:R-:W-:-:S02]  /*c770*/  ISETP.GE.AND P4, PT, R2, R154, PT ;  /* 0x0000009a0200720c */ /* 0x000fc40003f86270 */
[----:B------:R-:W-:Y:S02]  /*c780*/  IADD3 R2, R2, 0xf9, RZ ;  /* 0x000000f902027810 */ /* 0x000fe40007ffe0ff */
[----:B------:R-:W-:Y:S02]  /*c790*/  FSEL R92, R165, -INF , !P2 ;  /* 0xff800000a55c7808 */ /* 0x000fe40005000000 */
[----:B------:R-:W-:Y:S02]  /*c7a0*/  FSEL R86, R8, -INF , !P1 ;  /* 0xff80000008567808 */ /* 0x000fe40004800000 */
[----:B------:R-:W-:Y:S02]  /*c7b0*/  FSEL R46, R9, -INF , !P0 ;  /* 0xff800000092e7808 */ /* 0x000fe40004000000 */
[C---:B------:R-:W-:Y:S02]  /*c7c0*/  ISETP.GE.AND P3, PT, R13.reuse, R154, PT ;  /* 0x0000009a0d00720c */ /* 0x040fe40003f66270 */
[----:B------:R-:W-:-:S02]  /*c7d0*/  ISETP.GE.AND P1, PT, R13, R155, PT ;  /* 0x0000009b0d00720c */ /* 0x000fc40003f26270 */
[C---:B------:R-:W-:Y:S02]  /*c7e0*/  ISETP.GE.AND P2, PT, R2.reuse, R154, PT ;  /* 0x0000009a0200720c */ /* 0x040fe40003f46270 */
[----:B------:R-:W-:Y:S02]  /*c7f0*/  ISETP.GE.AND P0, PT, R2, R155, PT ;  /* 0x0000009b0200720c */ /* 0x000fe40003f06270 */
[----:B------:R-:W-:Y:S02]  /*c800*/  FSEL R45, R10, -INF , !P6 ;  /* 0xff8000000a2d7808 */ /* 0x000fe40007000000 */
[----:B------:R-:W-:Y:S02]  /*c810*/  FSEL R4, R4, -INF , !P4 ;  /* 0xff80000004047808 */ /* 0x000fe40006000000 */
[----:B------:R-:W-:Y:S02]  /*c820*/  FSEL R52, R156, -INF , !P3 ;  /* 0xff8000009c347808 */ /* 0x000fe40005800000 */
[----:B------:R-:W-:-:S02]  /*c830*/  FSEL R49, R158, -INF , !P1 ;  /* 0xff8000009e317808 */ /* 0x000fc40004800000 */
[----:B------:R-:W-:Y:S02]  /*c840*/  FSEL R51, R157, -INF , !P2 ;  /* 0xff8000009d337808 */ /* 0x000fe40005000000 */
[----:B------:R-:W-:Y:S01]  /*c850*/  FSEL R48, R159, -INF , !P0 ;  /* 0xff8000009f307808 */ /* 0x000fe20004000000 */
[----:B------:R-:W-:Y:S05]  /*c860*/  @!P5 BRA `(.L_x_923) ;  /* 0x00000ac00000d947 */ /* 0x000fea0003800000 */
[----:B------:R-:W-:-:S13]  /*c870*/  LOP3.LUT P6, RZ, R231, 0x8, RZ, 0xc0, !PT ;  /* 0x00000008e7ff7812 */ /* 0x000fda00078cc0ff */
[----:B------:R-:W-:Y:S05]  /*c880*/  @!P6 BRA `(.L_x_924) ;  /* 0x000003a00000e947 */ /* 0x000fea0003800000 */
[----:B------:R-:W-:Y:S02]  /*c890*/  IABS R2, c[0x0][0x2d0] ;  /* 0x0000b40000027a13 */ /* 0x000fe40000000000 */
[C---:B------:R-:W-:Y:S02]  /*c8a0*/  IADD3 R13, R0.reuse, -0x100, RZ ;  /* 0xffffff00000d7810 */ /* 0x040fe40007ffe0ff */
[----:B------:R-:W1:Y:S01]  /*c8b0*/  I2F.RP R7, R2 ;  /* 0x0000000200077306 */ /* 0x000e620000209400 */
[----:B------:R-:W-:Y:S02]  /*c8c0*/  IABS R10, R0 ;  /* 0x00000000000a7213 */ /* 0x000fe40000000000 */
[----:B------:R-:W-:Y:S02]  /*c8d0*/  IABS R8, R13 ;  /* 0x0000000d00087213 */ /* 0x000fe40000000000 */
[----:B------:R-:W-:Y:S02]  /*c8e0*/  LOP3.LUT R0, R0, c[0x0][0x2d0], RZ, 0x3c, !PT ;  /* 0x0000b40000007a12 */ /* 0x000fe400078e3cff */
[----:B------:R-:W-:-:S02]  /*c8f0*/  LOP3.LUT R13, R13, c[0x0][0x2d0], RZ, 0x3c, !PT ;  /* 0x0000b4000d0d7a12 */ /* 0x000fc400078e3cff */
[----:B------:R-:W-:Y:S02]  /*c900*/  ISETP.GE.AND P4, PT, R0, RZ, PT ;  /* 0x000000ff0000720c */ /* 0x000fe40003f86270 */
[----:B------:R-:W-:Y:S01]  /*c910*/  LOP3.LUT R0, RZ, c[0x0][0x2d0], RZ, 0x33, !PT ;  /* 0x0000b400ff007a12 */ /* 0x000fe200078e33ff */
        /* <DEDUP_REMOVED lines=25> */
[----:B------:R-:W-:-:S03]  /*cab0*/  @!P4 IADD3 R14, -R14, RZ, RZ ;  /* 0x000000ff0e0ec210 */ /* 0x000fc60007ffe1ff */
[----:B------:R-:W-:Y:S01]  /*cac0*/  @!P0 IMAD.MOV R11, RZ, RZ, -R11 ;  /* 0x000000ffff0b8224 */ /* 0x000fe200078e0a0b */
[----:B------:R-:W-:-:S04]  /*cad0*/  SEL R7, R0, R14, !P1 ;  /* 0x0000000e00077207 */ /* 0x000fc80004800000 */
[----:B------:R-:W-:Y:S01]  /*cae0*/  SEL R0, R0, R11, !P1 ;  /* 0x0000000b00007207 */ /* 0x000fe20004800000 */
[----:B------:R-:W-:-:S04]  /*caf0*/  IMAD.WIDE R16, R7, 0x4, R232 ;  /* 0x0000000407107825 */ /* 0x000fc800078e02e8 */
[----:B------:R-:W-:Y:S01]  /*cb00*/  IMAD.WIDE R14, R0, 0x4, R232 ;  /* 0x00000004000e7825 */ /* 0x000fe200078e02e8 */
[----:B------:R-:W2:Y:S04]  /*cb10*/  LDG.E R9, [R16.64] ;  /* 0x0000000610097981 */ /* 0x000ea8000c1e1900 */
[----:B------:R-:W2:Y:S01]  /*cb20*/  LDG.E R8, [R14.64] ;  /* 0x000000060e087981 */ /* 0x000ea2000c1e1900 */
[----:B------:R-:W-:Y:S01]  /*cb30*/  IMAD.IADD R0, R7, 0x1, -R0 ;  /* 0x0000000107007824 */ /* 0x000fe200078e0a00 */
[----:B------:R-:W-:-:S05]  /*cb40*/  MOV R7, c[0x0][0x2d0] ;  /* 0x0000b40000077a02 */ /* 0x000fca0000000f00 */
[----:B------:R-:W-:-:S04]  /*cb50*/  IMAD R7, R0, R7, -0x100 ;  /* 0xffffff0000077424 */ /* 0x000fc800078e0207 */
[----:B------:R-:W-:Y:S01]  /*cb60*/  IMAD.WIDE.U32 R10, R7, c[0x0][0x198], RZ ;  /* 0x00006600070a7a25 */ /* 0x000fe200078e00ff */
[----:B------:R-:W-:-:S05]  /*cb70*/  SHF.R.S32.HI R0, RZ, 0x1f, R7 ;  /* 0x0000001fff007819 */ /* 0x000fca0000011407 */
[----:B------:R-:W-:-:S04]  /*cb80*/  IMAD R0, R0, c[0x0][0x198], RZ ;  /* 0x0000660000007a24 */ /* 0x000fc800078e02ff */
[----:B------:R-:W-:-:S04]  /*cb90*/  IMAD R0, R7, c[0x0][0x19c], R0 ;  /* 0x0000670007007a24 */ /* 0x000fc800078e0200 */
[----:B------:R-:W-:Y:S02]  /*cba0*/  IMAD.IADD R11, R11, 0x1, R0 ;  /* 0x000000010b0b7824 */ /* 0x000fe400078e0200 */
[----:B--2---:R-:W-:-:S05]  /*cbb0*/  IMAD.IADD R8, R8, 0x1, -R9 ;  /* 0x0000000108087824 */ /* 0x004fca00078e0a09 */
[----:B------:R-:W-:-:S05]  /*cbc0*/  SHF.R.S32.HI R2, RZ, 0x1f, R8 ;  /* 0x0000001fff027819 */ /* 0x000fca0000011408 */
[----:B------:R-:W-:-:S04]  /*cbd0*/  IMAD R7, R2, c[0x0][0x180], RZ ;  /* 0x0000600002077a24 */ /* 0x000fc800078e02ff */
[C---:B------:R-:W-:Y:S02]  /*cbe0*/  IMAD R7, R8.reuse, c[0x0][0x184], R7 ;  /* 0x0000610008077a24 */ /* 0x040fe400078e0207 */
[----:B------:R-:W-:-:S05]  /*cbf0*/  IMAD.WIDE.U32 R8, R8, c[0x0][0x180], R10 ;  /* 0x0000600008087a25 */ /* 0x000fca00078e000a */
[----:B------:R-:W-:Y:S01]  /*cc00*/  IADD3 R0, R9, R7, RZ ;  /* 0x0000000709007210 */ /* 0x000fe20007ffe0ff */
[----:B------:R-:W-:Y:S01]  /*cc10*/  IMAD.MOV.U32 R7, RZ, RZ, R8 ;  /* 0x000000ffff077224 */ /* 0x000fe200078e0008 */
[----:B------:R-:W-:Y:S05]  /*cc20*/  BRA `(.L_x_925) ;  /* 0x0000003000007947 */ /* 0x000fea0003800000 */
.L_x_924:
[----:B------:R-:W-:-:S05]  /*cc30*/  IMAD.MOV.U32 R7, RZ, RZ, c[0x0][0x198] ;  /* 0x00006600ff077624 */ /* 0x000fca00078e00ff */
[----:B------:R-:W-:-:S04]  /*cc40*/  LEA R7, -R7, RZ, 0x8 ;  /* 0x000000ff07077211 */ /* 0x000fc800078e41ff */
[----:B------:R-:W-:Y:S02]  /*cc50*/  SHF.R.S32.HI R0, RZ, 0x1f, R7 ;  /* 0x0000001fff007819 */ /* 0x000fe40000011407 */
.L_x_925:
[----:B------:R-:W-:Y:S01]  /*cc60*/  ISETP.GE.AND P0, PT, R148, c[0x0][0x220], PT ;  /* 0x0000880094007a0c */ /* 0x000fe20003f06270 */
[----:B------:R-:W-:-:S12]  /*cc70*/  BSSY B0, `(.L_x_926) ;  /* 0x0000068000007945 */ /* 0x000fd80003800000 */
[----:B------:R-:W-:Y:S01]  /*cc80*/  @!P0 IMAD.MOV.U32 R22, RZ, RZ, c[0x0][0x198] ;  /* 0x00006600ff168624 */ /* 0x000fe200078e00ff */
[----:B------:R-:W-:Y:S01]  /*cc90*/  @!P0 IADD3 R59, P2, P1, R7, R138, R59 ;  /* 0x0000008a073b8210 */ /* 0x000fe2000795e03b */
[----:B------:R-:W-:Y:S01]  /*cca0*/  @!P0 IMAD.MOV.U32 R8, RZ, RZ, R138 ;  /* 0x000000ffff088224 */ /* 0x000fe200078e008a */
[----:B------:R1:W-:Y:S01]  /*ccb0*/  @P0 STS [R237+0x1000], RZ ;  /* 0x001000ffed000388 */ /* 0x0003e20000000800 */
[----:B------:R-:W-:Y:S01]  /*ccc0*/  @!P0 IMAD.MOV.U32 R9, RZ, RZ, R141 ;  /* 0x000000ffff098224 */ /* 0x000fe200078e008d */
[----:B------:R-:W-:Y:S01]  /*ccd0*/  @!P0 IADD3.X R60, R0, R141, R60, P2, P1 ;  /* 0x0000008d003c8210 */ /* 0x000fe200017e243c */
[----:B------:R-:W-:Y:S01]  /*cce0*/  @!P0 IMAD.MOV.U32 R18, RZ, RZ, c[0x0][0x198] ;  /* 0x00006600ff128624 */ /* 0x000fe200078e00ff */
[C---:B------:R-:W-:Y:S01]  /*ccf0*/  @!P0 LEA R20, P2, R59.reuse, c[0x0][0x168], 0x1 ;  /* 0x00005a003b148a11 */ /* 0x040fe200078408ff */
[----:B------:R-:W-:Y:S01]  /*cd00*/  @!P0 IMAD.WIDE.U32 R22, R22, 0xa0, R8 ;  /* 0x000000a016168825 */ /* 0x000fe200078e0008 */
[----:B------:R1:W-:Y:S02]  /*cd10*/  @P0 STS [R237+0x1004], RZ ;  /* 0x001004ffed000388 */ /* 0x0003e40000000800 */
[----:B------:R-:W-:Y:S01]  /*cd20*/  @!P0 LEA.HI.X R21, R59, c[0x0][0x16c], R60, 0x1, P2 ;  /* 0x00005b003b158a11 */ /* 0x000fe200010f0c3c */
[----:B------:R-:W-:Y:S01]  /*cd30*/  @!P0 IMAD.MOV.U32 R9, RZ, RZ, c[0x0][0x198] ;  /* 0x00006600ff098624 */ /* 0x000fe200078e00ff */
[----:B------:R-:W-:Y:S01]  /*cd40*/  @!P0 IADD3 R16, P3, R7, R22, RZ ;  /* 0x0000001607108210 */ /* 0x000fe20007f7e0ff */
[----:B------:R-:W-:Y:S01]  /*cd50*/  @!P0 IMAD.MOV.U32 R10, RZ, RZ, R138 ;  /* 0x000000ffff0a8224 */ /* 0x000fe200078e008a */
[----:B------:R1:W-:Y:S01]  /*cd60*/  @P0 STS.64 [R237+0x1008], RZ ;  /* 0x001008ffed000388 */ /* 0x0003e20000000a00 */
[----:B------:R-:W-:Y:S01]  /*cd70*/  @!P0 IMAD.MOV.U32 R11, RZ, RZ, R141 ;  /* 0x000000ffff0b8224 */ /* 0x000fe200078e008d */
[----:B------:R-:W-:Y:S01]  /*cd80*/  @!P0 LEA R8, P1, R9, R138, 0x6 ;  /* 0x0000008a09088211 */ /* 0x000fe200078230ff */
[----:B------:R-:W-:-:S02]  /*cd90*/  @!P0 IMAD.MOV.U32 R17, RZ, RZ, c[0x0][0x19c] ;  /* 0x00006700ff118624 */ /* 0x000fc400078e00ff */
[----:B------:R-:W-:-:S03]  /*cda0*/  @!P0 IMAD.WIDE.U32 R18, R18, 0xc0, R10 ;  /* 0x000000c012128825 */ /* 0x000fc600078e000a */
[----:B------:R-:W-:Y:S01]  /*cdb0*/  @!P0 LEA.HI.X R17, R9, R141, R17, 0x6, P1 ;  /* 0x0000008d09118211 */ /* 0x000fe200008f3411 */
[----:B------:R-:W-:Y:S02]  /*cdc0*/  @!P0 IMAD.MOV.U32 R11, RZ, RZ, c[0x0][0x198] ;  /* 0x00006600ff0b8624 */ /* 0x000fe400078e00ff */
[----:B------:R-:W-:Y:S02]  /*cdd0*/  @!P0 IMAD.MOV.U32 R25, RZ, RZ, c[0x0][0x198] ;  /* 0x00006600ff198624 */ /* 0x000fe400078e00ff */
[----:B------:R-:W-:Y:S01]  /*cde0*/  @!P0 IMAD.MOV.U32 R140, RZ, RZ, R138 ;  /* 0x000000ffff8c8224 */ /* 0x000fe200078e008a */
[----:B------:R-:W-:Y:S01]  /*cdf0*/  @!P0 LEA R14, P1, R11, R138, 0x7 ;  /* 0x0000008a0b0e8211 */ /* 0x000fe200078238ff */
[----:B------:R-:W-:Y:S02]  /*ce00*/  @!P0 IMAD.MOV.U32 R9, RZ, RZ, c[0x0][0x19c] ;  /* 0x00006700ff098624 */ /* 0x000fe400078e00ff */
[----:B------:R-:W-:-:S03]  /*ce10*/  @!P0 IMAD.WIDE.U32 R24, R25, 0x60, R140 ;  /* 0x0000006019188825 */ /* 0x000fc600078e008c */
[----:B------:R-:W-:Y:S01]  /*ce20*/  @!P0 LEA.HI.X R9, R11, R141, R9, 0x7, P1 ;  /* 0x0000008d0b098211 */ /* 0x000fe200008f3c09 */
[----:B------:R-:W-:Y:S01]  /*ce30*/  @!P0 IMAD.MOV.U32 R15, RZ, RZ, c[0x0][0x19c] ;  /* 0x00006700ff0f8624 */ /* 0x000fe200078e00ff */
[C---:B------:R-:W-:Y:S01]  /*ce40*/  @!P0 IADD3 R8, P1, R7.reuse, R8, RZ ;  /* 0x0000000807088210 */ /* 0x040fe20007f3e0ff */
[----:B------:R-:W-:Y:S01]  /*ce50*/  @!P0 IMAD.MOV.U32 R13, RZ, RZ, c[0x0][0x19c] ;  /* 0x00006700ff0d8624 */ /* 0x000fe200078e00ff */
[----:B------:R-:W-:Y:S01]  /*ce60*/  @!P0 IADD3 R10, P2, R7, R24, RZ ;  /* 0x00000018070a8210 */ /* 0x000fe20007f5e0ff */
[----:B------:R-:W-:Y:S02]  /*ce70*/  @!P0 IMAD.MOV.U32 R2, RZ, RZ, c[0x0][0x19c] ;  /* 0x00006700ff028624 */ /* 0x000fe400078e00ff */
[----:B------:R-:W-:Y:S02]  /*ce80*/  @!P0 IMAD R15, R15, 0x60, RZ ;  /* 0x000000600f0f8824 */ /* 0x000fe400078e02ff */
[----:B------:R-:W-:Y:S02]  /*ce90*/  @!P0 IMAD R13, R13, 0xa0, RZ ;  /* 0x000000a00d0d8824 */ /* 0x000fe400078e02ff */
[----:B------:R-:W-:Y:S01]  /*cea0*/  @!P0 IMAD R11, R2, 0xc0, RZ ;  /* 0x000000c0020b8824 */ /* 0x000fe200078e02ff */
[----:B------:R-:W-:Y:S01]  /*ceb0*/  @!P0 IADD3 R2, P4, R7, R18, RZ ;  /* 0x0000001207028210 */ /* 0x000fe20007f9e0ff */
[C---:B------:R-:W-:Y:S01]  /*cec0*/  @!P0 IMAD.X R17, R0.reuse, 0x1, R17, P1 ;  /* 0x0000000100118824 */ /* 0x040fe200008e0611 */
[----:B------:R-:W-:-:S02]  /*ced0*/  @!P0 IADD3.X R15, R0, R25, R15, P2, !PT ;  /* 0x00000019000f8210 */ /* 0x000fc400017fe40f */
[----:B------:R-:W-:Y:S02]  /*cee0*/  @!P0 LEA R18, P1, R10, c[0x0][0x168], 0x1 ;  /* 0x00005a000a128a11 */ /* 0x000fe400078208ff */
[C---:B------:R-:W-:Y:S02]  /*cef0*/  @!P0 IADD3.X R13, R0.reuse, R23, R13, P3, !PT ;  /* 0x00000017000d8210 */ /* 0x040fe40001ffe40d */
[C---:B------:R-:W-:Y:S02]  /*cf00*/  @!P0 LEA R24, P3, R7.reuse, R234, 0x1 ;  /* 0x000000ea07188211 */ /* 0x040fe400078608ff */
[----:B------:R-:W-:Y:S02]  /*cf10*/  @!P0 IADD3.X R11, R0, R11, R19, P4, !PT ;  /* 0x0000000b000b8210 */ /* 0x000fe400027fe413 */
[----:B------:R-:W-:Y:S02]  /*cf20*/  @!P0 LEA.HI.X R19, R10, c[0x0][0x16c], R15, 0x1, P1 ;  /* 0x00005b000a138a11 */ /* 0x000fe400008f0c0f */
[----:B------:R-:W-:-:S02]  /*cf30*/  @!P0 IADD3 R14, P1, R7, R14, RZ ;  /* 0x0000000e070e8210 */ /* 0x000fc40007f3e0ff */
[----:B------:R-:W-:Y:S02]  /*cf40*/  @!P0 LEA R22, P2, R8, c[0x0][0x168], 0x1 ;  /* 0x00005a0008168a11 */ /* 0x000fe400078408ff */
[----:B------:R-:W-:Y:S01]  /*cf50*/  @!P0 LEA.HI.X R25, R7, R235, R0, 0x1, P3 ;  /* 0x000000eb07198211 */ /* 0x000fe200018f0c00 */
[----:B------:R-:W-:Y:S01]  /*cf60*/  @!P0 IMAD.X R9, R0, 0x1, R9, P1 ;  /* 0x0000000100098824 */ /* 0x000fe200008e0609 */
[----:B------:R-:W-:Y:S02]  /*cf70*/  @!P0 LEA.HI.X R23, R8, c[0x0][0x16c], R17, 0x1, P2 ;  /* 0x00005b0008178a11 */ /* 0x000fe400010f0c11 */
[----:B------:R-:W-:Y:S01]  /*cf80*/  @!P0 LEA R28, P3, R14, c[0x0][0x168], 0x1 ;  /* 0x00005a000e1c8a11 */ /* 0x000fe200078608ff */
[----:B------:R-:W-:Y:S01]  /*cf90*/  @!PT LDS RZ, [RZ] ;  /* 0x00000000fffff984 */ /* 0x000fe20000000800 */
[----:B------:R-:W-:Y:S01]  /*cfa0*/  @!PT LDS RZ, [RZ] ;  /* 0x00000000fffff984 */ /* 0x000fe20000000800 */
[----:B------:R-:W-:Y:S01]  /*cfb0*/  @!PT LDS RZ, [RZ] ;  /* 0x00000000fffff984 */ /* 0x000fe20000000800 */
[----:B------:R1:W-:Y:S01]  /*cfc0*/  @!P0 LDGSTS.E.BYPASS.LTC128B.128 [R237+0x1000], [R24.64] ;  /* 0x0100000018ed8fae */ /* 0x0003e2000b901d46 */
[----:B------:R-:W-:Y:S02]  /*cfd0*/  @!P0 LEA R26, P2, R16, c[0x0][0x168], 0x1 ;  /* 0x00005a00101a8a11 */ /* 0x000fe400078408ff */
[----:B------:R-:W-:Y:S01]  /*cfe0*/  @!P0 LEA R8, P1, R2, c[0x0][0x168], 0x1 ;  /* 0x00005a0002088a11 */ /* 0x000fe200078208ff */
[----:B------:R1:W-:Y:S01]  /*cff0*/  @P0 STS.128 [R237+0x1800], RZ ;  /* 0x001800ffed000388 */ /* 0x0003e20000000c00 */
[----:B------:R-:W-:-:S02]  /*d000*/  @!P0 LEA.HI.X R29, R14, c[0x0][0x16c], R9, 0x1, P3 ;  /* 0x00005b000e1d8a11 */ /* 0x000fc400018f0c09 */
[----:B------:R-:W-:Y:S01]  /*d010*/  @!P0 LEA.HI.X R27, R16, c[0x0][0x16c], R13, 0x1, P2 ;  /* 0x00005b00101b8a11 */ /* 0x000fe200010f0c0d */
[----:B------:R-:W-:Y:S01]  /*d020*/  @!PT LDS RZ, [RZ] ;  /* 0x00000000fffff984 */ /* 0x000fe20000000800 */
[----:B------:R-:W-:Y:S01]  /*d030*/  @!PT LDS RZ, [RZ] ;  /* 0x00000000fffff984 */ /* 0x000fe20000000800 */
[----:B------:R-:W-:Y:S01]  /*d040*/  @!PT LDS RZ, [RZ] ;  /* 0x00000000fffff984 */ /* 0x000fe20000000800 */
[----:B------:R1:W-:Y:S01]  /*d050*/  @!P0 LDGSTS.E.BYPASS.LTC128B.128 [R237+0x1800], [R20.64] ;  /* 0x0180000014ed8fae */ /* 0x0003e2000b901d46 */
[----:B------:R-:W-:-:S03]  /*d060*/  @!P0 LEA.HI.X R9, R2, c[0x0][0x16c], R11, 0x1, P1 ;  /* 0x00005b0002098a11 */ /* 0x000fc600008f0c0b */
        /* <DEDUP_REMOVED lines=27> */
[----:B------:R-:W-:Y:S01]  /*d220*/  IMAD.MOV.U32 R2, RZ, RZ, c[0x0][0x198] ;  /* 0x00006600ff027624 */ /* 0x000fe200078e00ff */
[----:B------:R-:W-:Y:S01]  /*d230*/  ULDC UR4, c[0x0][0x19c] ;  /* 0x0000670000047ab9 */ /* 0x000fe20000000800 */
[----:B------:R-:W-:Y:S01]  /*d240*/  IMAD.MOV.U32 R139, RZ, RZ, R141 ;  /* 0x000000ffff8b7224 */ /* 0x000fe200078e008d */
[----:B------:R-:W-:-:S03]  /*d250*/  UIMAD UR4, UR4, 0xe0, URZ ;  /* 0x000000e0040478a4 */ /* 0x000fc6000f8e023f */
[----:B------:R-:W-:-:S05]  /*d260*/  IMAD.WIDE.U32 R138, R2, 0xe0, R138 ;  /* 0x000000e0028a7825 */ /* 0x000fca00078e008a */
[----:B-1----:R-:W-:-:S04]  /*d270*/  IADD3 R9, P0, R7, R138, RZ ;  /* 0x0000008a07097210 */ /* 0x002fc80007f1e0ff */
[----:B------:R-:W-:Y:S02]  /*d280*/  IADD3.X R2, R0, UR4, R139, P0, !PT ;  /* 0x0000000400027c10 */ /* 0x000fe400087fe48b */
[----:B------:R-:W-:-:S04]  /*d290*/  LEA R8, P0, R9, c[0x0][0x168], 0x1 ;  /* 0x00005a0009087a11 */ /* 0x000fc800078008ff */
[----:B------:R-:W-:-:S05]  /*d2a0*/  LEA.HI.X R9, R9, c[0x0][0x16c], R2, 0x1, P0 ;  /* 0x00005b0009097a11 */ /* 0x000fca00000f0c02 */
[----:B------:R-:W-:Y:S01]  /*d2b0*/  @!PT LDS RZ, [RZ] ;  /* 0x00000000fffff984 */ /* 0x000fe20000000800 */
[----:B------:R-:W-:Y:S01]  /*d2c0*/  @!PT LDS RZ, [RZ] ;  /* 0x00000000fffff984 */ /* 0x000fe20000000800 */
[----:B------:R-:W-:Y:S01]  /*d2d0*/  @!PT LDS RZ, [RZ] ;  /* 0x00000000fffff984 */ /* 0x000fe20000000800 */
[----:B------:R1:W-:Y:S04]  /*d2e0*/  LDGSTS.E.BYPASS.LTC128B.128 [R237+0x4800], [R8.64] ;  /* 0x0480000008ed7fae */ /* 0x0003e8000b901d46 */
.L_x_927:
[----:B------:R-:W-:Y:S05]  /*d2f0*/  BSYNC B0 ;  /* 0x0000000000007941 */ /* 0x000fea0003800000 */
.L_x_926:
[----:B------:R-:W0:Y:S01]  /*d300*/  LDGDEPBAR ;  /* 0x00000000000079af */ /* 0x000e220000000000 */
[----:B------:R-:W-:-:S04]  /*d310*/  LEA R234, P0, R7, R234, 0x1 ;  /* 0x000000ea07ea7211 */ /* 0x000fc800078008ff */
[----:B------:R-:W-:Y:S02]  /*d320*/  LEA.HI.X R235, R7, R235, R0, 0x1, P0 ;  /* 0x000000eb07eb7211 */ /* 0x000fe400000f0c00 */
.L_x_923:
[----:B------:R-:W-:Y:S02]  /*d330*/  FMNMX.FTZ R7, R4, R224, !PT ;  /* 0x000000e004077209 */ /* 0x000fe40007810000 */
[----:B-1----:R-:W-:Y:S02]  /*d340*/  MOV R8, R115 ;  /* 0x0000007300087202 */ /* 0x002fe40000000f00 */
        /* <DEDUP_REMOVED lines=62> */
[----:B------:R-:W1:Y:S02]  /*d730*/  SHFL.BFLY PT, R7, R0, 0x2, 0x1f ;  /* 0x0c401f0000077f89 */ /* 0x000e6400000e0000 */
[----:B-1----:R-:W-:-:S05]  /*d740*/  FMNMX.FTZ R7, R0, R7, !PT ;  /* 0x0000000700077209 */ /* 0x002fca0007810000 */
[----:B------:R-:W1:Y:S02]  /*d750*/  SHFL.BFLY PT, R2, R7, 0x1, 0x1f ;  /* 0x0c201f0007027f89 */ /* 0x000e6400000e0000 */
[----:B-1----:R-:W-:-:S04]  /*d760*/  FMNMX.FTZ R2, R7, R2, !PT ;  /* 0x0000000207027209 */ /* 0x002fc80007810000 */
[C---:B------:R-:W-:Y:S01]  /*d770*/  FSETP.NEU.FTZ.AND P0, PT, R2.reuse, -INF , PT ;  /* 0xff8000000200780b */ /* 0x040fe20003f1d000 */
[----:B------:R-:W-:-:S05]  /*d780*/  FMUL.FTZ R81, R2, c[0x0][0x23c] ;  /* 0x00008f0002517a20 */ /* 0x000fca0000410000 */
[----:B------:R-:W-:-:S05]  /*d790*/  FSEL R81, R81, RZ, P0 ;  /* 0x000000ff51517208 */ /* 0x000fca0000000000 */
[--C-:B------:R-:W-:Y:S01]  /*d7a0*/  FFMA.FTZ R105, R5, c[0x0][0x23c], -R81.reuse ;  /* 0x00008f0005697a23 */ /* 0x100fe20000010851 */
[----:B------:R-:W-:Y:S01]  /*d7b0*/  FMNMX.FTZ R5, R6, R12, !PT ;  /* 0x0000000c06057209 */ /* 0x000fe20007810000 */
[--C-:B------:R-:W-:Y:S02]  /*d7c0*/  FFMA.FTZ R123, R4, c[0x0][0x23c], -R81.reuse ;  /* 0x00008f00047b7a23 */ /* 0x100fe40000010851 */
[--C-:B------:R-:W-:Y:S01]  /*d7d0*/  FFMA.FTZ R121, R224, c[0x0][0x23c], -R81.reuse ;  /* 0x00008f00e0797a23 */ /* 0x100fe20000010851 */
[----:B------:R-:W-:Y:S01]  /*d7e0*/  FMNMX.FTZ R5, R246, R5, !PT ;  /* 0x00000005f6057209 */ /* 0x000fe20007810000 */
[--C-:B------:R-:W-:Y:S01]  /*d7f0*/  FFMA.FTZ R90, R119, c[0x0][0x23c], -R81.reuse ;  /* 0x00008f00775a7a23 */ /* 0x100fe20000010851 */
[----:B------:R-:W-:Y:S01]  /*d800*/  SHF.L.U32 R224, R3, 0x1, RZ ;  /* 0x0000000103e07819 */ /* 0x000fe200000006ff */
[--C-:B------:R-:W-:Y:S01]  /*d810*/  FFMA.FTZ R71, R223, c[0x0][0x23c], -R81.reuse ;  /* 0x00008f00df477a23 */ /* 0x100fe20000010851 */
[----:B------:R-:W-:Y:S01]  /*d820*/  FMNMX.FTZ R5, R250, R5, !PT ;  /* 0x00000005fa057209 */ /* 0x000fe20007810000 */
[--C-:B------:R-:W-:Y:S01]  /*d830*/  FFMA.FTZ R94, R117, c[0x0][0x23c], -R81.reuse ;  /* 0x00008f00755e7a23 */ /* 0x100fe20000010851 */
[----:B------:R-:W-:Y:S01]  /*d840*/  LEA R223, R47, R224, 0x1 ;  /* 0x000000e02fdf7211 */ /* 0x000fe200078e08ff */
[--C-:B------:R-:W-:Y:S01]  /*d850*/  FFMA.FTZ R93, R113, c[0x0][0x23c], -R81.reuse ;  /* 0x00008f00715d7a23 */ /* 0x100fe20000010851 */
[----:B------:R-:W-:Y:S01]  /*d860*/  FMNMX.FTZ R0, R252, R5, !PT ;  /* 0x00000005fc007209 */ /* 0x000fe20007810000 */
[--C-:B------:R-:W-:Y:S01]  /*d870*/  FFMA.FTZ R115, R62, c[0x0][0x23c], -R81.reuse ;  /* 0x00008f003e737a23 */ /* 0x100fe20000010851 */
[----:B------:R-:W-:Y:S01]  /*d880*/  MUFU.EX2 R123, R123 ;  /* 0x0000007b007b7308 */ /* 0x000fe20000000800 */
[--C-:B------:R-:W-:Y:S01]  /*d890*/  FFMA.FTZ R55, R32, c[0x0][0x23c], -R81.reuse ;  /* 0x00008f0020377a23 */ /* 0x100fe20000010851 */
[----:B------:R-:W-:Y:S01]  /*d8a0*/  FMNMX.FTZ R0, R133, R0, !PT ;  /* 0x0000000085007209 */ /* 0x000fe20007810000 */
[--C-:B------:R-:W-:Y:S01]  /*d8b0*/  FFMA.FTZ R54, R34, c[0x0][0x23c], -R81.reuse ;  /* 0x00008f0022367a23 */ /* 0x100fe20000010851 */
[----:B------:R-:W-:Y:S01]  /*d8c0*/  LDSM.16.MT88.4 R16, [R223+0x5400] ;  /* 0x00540000df10783b */ /* 0x000fe20000004200 */
[--C-:B------:R-:W-:Y:S01]  /*d8d0*/  FFMA.FTZ R74, R103, c[0x0][0x23c], -R81.reuse ;  /* 0x00008f00674a7a23 */ /* 0x100fe20000010851 */
[----:B------:R-:W-:Y:S01]  /*d8e0*/  FMNMX.FTZ R0, R129, R0, !PT ;  /* 0x0000000081007209 */ /* 0x000fe20007810000 */
[--C-:B------:R-:W-:Y:S01]  /*d8f0*/  FFMA.FTZ R156, R61, c[0x0][0x23c], -R81.reuse ;  /* 0x00008f003d9c7a23 */ /* 0x100fe20000010851 */
[----:B------:R-:W1:Y:S01]  /*d900*/  MUFU.EX2 R121, R121 ;  /* 0x0000007900797308 */ /* 0x000e620000000800 */
[----:B------:R-:W-:Y:S01]  /*d910*/  LDSM.16.MT88.4 R32, [R224+0x5400] ;  /* 0x00540000e020783b */ /* 0x000fe20000004200 */
        /* <DEDUP_REMOVED lines=12> */
[----:B------:R-:W2:Y:S01]  /*d9e0*/  MUFU.EX2 R105, R105 ;  /* 0x0000006900697308 */ /* 0x000ea20000000800 */
[----:B-1----:R-:W-:Y:S01]  /*d9f0*/  F2FP.BF16.PACK_AB R20, R121, R123 ;  /* 0x0000007b7914723e */ /* 0x002fe200000010ff */
[--C-:B------:R-:W-:Y:S01]  /*da00*/  FFMA.FTZ R140, R161, c[0x0][0x23c], -R81.reuse ;  /* 0x00008f00a18c7a23 */ /* 0x100fe20000010851 */
[----:B------:R-:W-:Y:S01]  /*da10*/  FMNMX.FTZ R5, R240, R5, !PT ;  /* 0x00000005f0057209 */ /* 0x000fe20007810000 */
[----:B------:R-:W-:-:S02]  /*da20*/  FFMA.FTZ R97, R171, c[0x0][0x23c], -R81 ;  /* 0x00008f00ab617a23 */ /* 0x000fc40000010851 */
[--C-:B------:R-:W-:Y:S01]  /*da30*/  FFMA.FTZ R138, R177, c[0x0][0x23c], -R81.reuse ;  /* 0x00008f00b18a7a23 */ /* 0x100fe20000010851 */
[----:B------:R-:W-:Y:S01]  /*da40*/  FMNMX.FTZ R5, R238, R5, !PT ;  /* 0x00000005ee057209 */ /* 0x000fe20007810000 */
[----:B------:R-:W-:Y:S01]  /*da50*/  MUFU.EX2 R156, R156 ;  /* 0x0000009c009c7308 */ /* 0x000fe20000000800 */
[--C-:B------:R-:W-:Y:S02]  /*da60*/  FFMA.FTZ R95, R179, c[0x0][0x23c], -R81.reuse ;  /* 0x00008f00b35f7a23 */ /* 0x100fe40000010851 */
[----:B------:R-:W-:Y:S01]  /*da70*/  FMNMX.FTZ R5, R204, R5, !PT ;  /* 0x00000005cc057209 */ /* 0x000fe20007810000 */
[--C-:B------:R-:W-:Y:S02]  /*da80*/  FFMA.FTZ R116, R112, c[0x0][0x23c], -R81.reuse ;  /* 0x00008f0070747a23 */ /* 0x100fe40000010851 */
[--C-:B------:R-:W-:Y:S01]  /*da90*/  FFMA.FTZ R87, R127, c[0x0][0x23c], -R81.reuse ;  /* 0x00008f007f577a23 */ /* 0x100fe20000010851 */
[----:B------:R-:W-:Y:S01]  /*daa0*/  FMNMX.FTZ R5, R202, R5, !PT ;  /* 0x00000005ca057209 */ /* 0x000fe20007810000 */
[----:B------:R-:W-:Y:S01]  /*dab0*/  MUFU.EX2 R101, R101 ;  /* 0x0000006500657308 */ /* 0x000fe20000000800 */
[----:B--2---:R-:W-:Y:S01]  /*dac0*/  F2FP.BF16.PACK_AB R22, R105, R115 ;  /* 0x000000736916723e */ /* 0x004fe200000010ff */
        /* <DEDUP_REMOVED lines=12> */
[----:B------:R-:W-:-:S02]  /*db90*/  FFMA.FTZ R79, R193, c[0x0][0x23c], -R81 ;  /* 0x00008f00c14f7a23 */ /* 0x000fc40000010851 */
[----:B------:R-:W-:Y:S01]  /*dba0*/  FMNMX.FTZ R5, R192, R5, !PT ;  /* 0x00000005c0057209 */ /* 0x000fe20007810000 */
[--C-:B------:R-:W-:Y:S02]  /*dbb0*/  FFMA.FTZ R78, R195, c[0x0][0x23c], -R81.reuse ;  /* 0x00008f00c34e7a23 */ /* 0x100fe40000010851 */
        /* <DEDUP_REMOVED lines=47> */
[----:B------:R-:W-:-:S03]  /*deb0*/  FFMA.FTZ R241, R51, c[0x0][0x23c], -R81 ;  /* 0x00008f0033f17a23 */ /* 0x000fc60000010851 */
[----:B------:R-:W-:Y:S01]  /*dec0*/  FMNMX.FTZ R5, R130, R5, !PT ;  /* 0x0000000582057209 */ /* 0x000fe20007810000 */
[----:B------:R-:W-:Y:S03]  /*ded0*/  MUFU.EX2 R102, R102 ;  /* 0x0000006600667308 */ /* 0x000fe60000000800 */
[----:B------:R-:W-:-:S04]  /*dee0*/  FMNMX.FTZ R5, R126, R5, !PT ;  /* 0x000000057e057209 */ /* 0x000fc80007810000 */
        /* <DEDUP_REMOVED lines=38> */
[----:B------:R-:W-:-:S05]  /*e150*/  FMNMX.FTZ R0, R48, R5, !PT ;  /* 0x0000000530007209 */ /* 0x000fca0007810000 */
        /* <DEDUP_REMOVED lines=10> */
[----:B-1----:R-:W-:-:S04]  /*e200*/  FMNMX.FTZ R0, R4, R5, !PT ;  /* 0x0000000504007209 */ /* 0x002fc80007810000 */
[C---:B------:R-:W-:Y:S01]  /*e210*/  FSETP.NEU.FTZ.AND P0, PT, R0.reuse, -INF , PT ;  /* 0xff8000000000780b */ /* 0x040fe20003f1d000 */
[----:B------:R-:W-:Y:S02]  /*e220*/  FMUL.FTZ R53, R0, c[0x0][0x23c] ;  /* 0x00008f0000357a20 */ /* 0x000fe40000410000 */
[----:B------:R-:W-:Y:S03]  /*e230*/  MUFU.EX2 R67, R67 ;  /* 0x0000004300437308 */ /* 0x000fe60000000800 */
[----:B------:R-:W-:-:S05]  /*e240*/  FSEL R53, R53, RZ, P0 ;  /* 0x000000ff35357208 */ /* 0x000fca0000000000 */
[----:B------:R-:W-:Y:S01]  /*e250*/  MUFU.EX2 R66, R66 ;  /* 0x0000004200427308 */ /* 0x000fe20000000800 */
[--C-:B------:R-:W-:Y:S02]  /*e260*/  FFMA.FTZ R119, R6, c[0x0][0x23c], -R53.reuse ;  /* 0x00008f0006777a23 */ /* 0x100fe40000010835 */
[----:B------:R-:W1:Y:S01]  /*e270*/  LDSM.16.MT88.4 R4, [R224+0x5000] ;  /* 0x00500000e004783b */ /* 0x000e620000004200 */
[--C-:B------:R-:W-:Y:S02]  /*e280*/  FFMA.FTZ R117, R12, c[0x0][0x23c], -R53.reuse ;  /* 0x00008f000c757a23 */ /* 0x100fe40000010835 */
[--C-:B------:R-:W-:Y:S01]  /*e290*/  FFMA.FTZ R166, R246, c[0x0][0x23c], -R53.reuse ;  /* 0x00008f00f6a67a23 */ /* 0x100fe20000010835 */
[----:B------:R-:W2:Y:S01]  /*e2a0*/  LDSM.16.MT88.4 R12, [R223+0x5000] ;  /* 0x00500000df0c783b */ /* 0x000ea20000004200 */
[--C-:B------:R-:W-:Y:S01]  /*e2b0*/  FFMA.FTZ R113, R250, c[0x0][0x23c], -R53.reuse ;  /* 0x00008f00fa717a23 */ /* 0x100fe20000010835 */
[----:B------:R-:W-:Y:S01]  /*e2c0*/  MUFU.EX2 R119, R119 ;  /* 0x0000007700777308 */ /* 0x000fe20000000800 */
[----:B------:R-:W-:-:S02]  /*e2d0*/  FFMA.FTZ R164, R252, c[0x0][0x23c], -R53 ;  /* 0x00008f00fca47a23 */ /* 0x000fc40000010835 */
[--C-:B------:R-:W-:Y:S02]  /*e2e0*/  FFMA.FTZ R103, R133, c[0x0][0x23c], -R53.reuse ;  /* 0x00008f0085677a23 */ /* 0x100fe40000010835 */
[--C-:B------:R-:W-:Y:S02]  /*e2f0*/  FFMA.FTZ R47, R129, c[0x0][0x23c], -R53.reuse ;  /* 0x00008f00812f7a23 */ /* 0x100fe40000010835 */
[--C-:B------:R-:W-:Y:S01]  /*e300*/  FFMA.FTZ R146, R131, c[0x0][0x23c], -R53.reuse ;  /* 0x00008f0083927a23 */ /* 0x100fe20000010835 */
[----:B------:R-:W3:Y:S01]  /*e310*/  MUFU.EX2 R117, R117 ;  /* 0x0000007500757308 */ /* 0x000ee20000000800 */
[--C-:B------:R-:W-:Y:S02]  /*e320*/  FFMA.FTZ R109, R248, c[0x0][0x23c], -R53.reuse ;  /* 0x00008f00f86d7a23 */ /* 0x100fe40000010835 */
[--C-:B------:R-:W-:Y:S02]  /*e330*/  FFMA.FTZ R158, R244, c[0x0][0x23c], -R53.reuse ;  /* 0x00008f00f49e7a23 */ /* 0x100fe40000010835 */
[----:B------:R-:W-:-:S02]  /*e340*/  FFMA.FTZ R107, R242, c[0x0][0x23c], -R53 ;  /* 0x00008f00f26b7a23 */ /* 0x000fc40000010835 */
[--C-:B------:R-:W-:Y:S01]  /*e350*/  FFMA.FTZ R240, R240, c[0x0][0x23c], -R53.reuse ;  /* 0x00008f00f0f07a23 */ /* 0x100fe20000010835 */
[----:B------:R-:W-:Y:S01]  /*e360*/  MUFU.EX2 R166, R166 ;  /* 0x000000a600a67308 */ /* 0x000fe20000000800 */
[--C-:B------:R-:W-:Y:S02]  /*e370*/  FFMA.FTZ R129, R202, c[0x0][0x23c], -R53.reuse ;  /* 0x00008f00ca817a23 */ /* 0x100fe40000010835 */
[--C-:B------:R-:W-:Y:S02]  /*e380*/  FFMA.FTZ R238, R238, c[0x0][0x23c], -R53.reuse ;  /* 0x00008f00eeee7a23 */ /* 0x100fe40000010835 */
[--C-:B------:R-:W-:Y:S02]  /*e390*/  FFMA.FTZ R127, R204, c[0x0][0x23c], -R53.reuse ;  /* 0x00008f00cc7f7a23 */ /* 0x100fe40000010835 */
[--C-:B------:R-:W-:Y:S01]  /*e3a0*/  FFMA.FTZ R202, R206, c[0x0][0x23c], -R53.reuse ;  /* 0x00008f00ceca7a23 */ /* 0x100fe20000010835 */
[----:B------:R-:W4:Y:S01]  /*e3b0*/  MUFU.EX2 R113, R113 ;  /* 0x0000007100717308 */ /* 0x000f220000000800 */
[----:B---3--:R-:W-:Y:S01]  /*e3c0*/  F2FP.BF16.PACK_AB R21, R117, R119 ;  /* 0x000000777515723e */ /* 0x008fe200000010ff */
[----:B------:R-:W-:-:S02]  /*e3d0*/  FFMA.FTZ R133, R194, c[0x0][0x23c], -R53 ;  /* 0x00008f00c2857a23 */ /* 0x000fc40000010835 */
[--C-:B------:R-:W-:Y:S02]  /*e3e0*/  FFMA.FTZ R200, R200, c[0x0][0x23c], -R53.reuse ;  /* 0x00008f00c8c87a23 */ /* 0x100fe40000010835 */
[--C-:B------:R-:W-:Y:S02]  /*e3f0*/  FFMA.FTZ R131, R198, c[0x0][0x23c], -R53.reuse ;  /* 0x00008f00c6837a23 */ /* 0x100fe40000010835 */
[----:B------:R-:W-:Y:S01]  /*e400*/  MUFU.EX2 R164, R164 ;  /* 0x000000a400a47308 */ /* 0x000fe20000000800 */
[--C-:B------:R-:W-:Y:S02]  /*e410*/  FFMA.FTZ R194, R192, c[0x0][0x23c], -R53.reuse ;  /* 0x00008f00c0c27a23 */ /* 0x100fe40000010835 */
[--C-:B------:R-:W-:Y:S02]  /*e420*/  FFMA.FTZ R141, R184, c[0x0][0x23c], -R53.reuse ;  /* 0x00008f00b88d7a23 */ /* 0x100fe40000010835 */
[--C-:B------:R-:W-:Y:S02]  /*e430*/  FFMA.FTZ R190, R190, c[0x0][0x23c], -R53.reuse ;  /* 0x00008f00bebe7a23 */ /* 0x100fe40000010835 */
[--C-:B------:R-:W-:Y:S01]  /*e440*/  FFMA.FTZ R139, R186, c[0x0][0x23c], -R53.reuse ;  /* 0x00008f00ba8b7a23 */ /* 0x100fe20000010835 */
[----:B----4-:R-:W-:Y:S01]  /*e450*/  F2FP.BF16.PACK_AB R23, R113, R166 ;  /* 0x000000a67117723e */ /* 0x010fe200000010ff */
[----:B------:R-:W3:Y:S01]  /*e460*/  MUFU.EX2 R103, R103 ;  /* 0x0000006700677308 */ /* 0x000ee20000000800 */
[----:B------:R-:W-:-:S02]  /*e470*/  FFMA.FTZ R184, R188, c[0x0][0x23c], -R53 ;  /* 0x00008f00bcb87a23 */ /* 0x000fc40000010835 */
[--C-:B------:R-:W-:Y:S02]  /*e480*/  FFMA.FTZ R147, R178, c[0x0][0x23c], -R53.reuse ;  /* 0x00008f00b2937a23 */ /* 0x100fe40000010835 */
[--C-:B------:R-:W-:Y:S01]  /*e490*/  FFMA.FTZ R182, R182, c[0x0][0x23c], -R53.reuse ;  /* 0x00008f00b6b67a23 */ /* 0x100fe20000010835 */
[C---:B-1----:R-:W-:Y:S01]  /*e4a0*/  HMMA.16816.F32.BF16 R8, R20.reuse, R4, RZ ;  /* 0x000000041408723c */ /* 0x042fe200000418ff */
[--C-:B------:R-:W-:Y:S01]  /*e4b0*/  FFMA.FTZ R145, R180, c[0x0][0x23c], -R53.reuse ;  /* 0x00008f00b4917a23 */ /* 0x100fe20000010835 */
[----:B------:R-:W-:Y:S01]  /*e4c0*/  MUFU.EX2 R47, R47 ;  /* 0x0000002f002f7308 */ /* 0x000fe20000000800 */
[----:B------:R-:W-:Y:S02]  /*e4d0*/  FFMA.FTZ R178, R176, c[0x0][0x23c], -R53 ;  /* 0x00008f00b0b27a23 */ /* 0x000fe40000010835 */
[----:B------:R-:W-:Y:S02]  /*e4e0*/  FFMA.FTZ R176, R143, c[0x0][0x23c], -R81 ;  /* 0x00008f008fb07a23 */ /* 0x000fe40000010851 */
[--C-:B------:R-:W-:Y:S01]  /*e4f0*/  FFMA.FTZ R157, R160, c[0x0][0x23c], -R53.reuse ;  /* 0x00008f00a09d7a23 */ /* 0x100fe20000010835 */
[----:B------:R-:W-:Y:S01]  /*e500*/  HMMA.16816.F32.BF16 R4, R20, R6, RZ ;  /* 0x000000061404723c */ /* 0x000fe200000418ff */
[--C-:B------:R-:W-:Y:S01]  /*e510*/  FFMA.FTZ R170, R170, c[0x0][0x23c], -R53.reuse ;  /* 0x00008f00aaaa7a23 */ /* 0x100fe20000010835 */
[----:B------:R-:W1:Y:S01]  /*e520*/  MUFU.EX2 R146, R146 ;  /* 0x0000009200927308 */ /* 0x000e620000000800 */
[----:B------:R-:W-:-:S02]  /*e530*/  FFMA.FTZ R143, R162, c[0x0][0x23c], -R53 ;  /* 0x00008f00a28f7a23 */ /* 0x000fc40000010835 */
[--C-:B------:R-:W-:Y:S02]  /*e540*/  FFMA.FTZ R160, R168, c[0x0][0x23c], -R53.reuse ;  /* 0x00008f00a8a07a23 */ /* 0x100fe40000010835 */
[--C-:B------:R-:W-:Y:S01]  /*e550*/  FFMA.FTZ R142, R142, c[0x0][0x23c], -R53.reuse ;  /* 0x00008f008e8e7a23 */ /* 0x100fe20000010835 */
[C---:B--2---:R-:W-:Y:S01]  /*e560*/  HMMA.16816.F32.BF16 R24, R20.reuse, R12, RZ ;  /* 0x0000000c1418723c */ /* 0x044fe200000418ff */
[--C-:B------:R-:W-:Y:S01]  /*e570*/  FFMA.FTZ R159, R136, c[0x0][0x23c], -R53.reuse ;  /* 0x00008f00889f7a23 */ /* 0x100fe20000010835 */
[----:B------:R-:W-:Y:S01]  /*e580*/  MUFU.EX2 R109, R109 ;  /* 0x0000006d006d7308 */ /* 0x000fe20000000800 */
[--C-:B------:R-:W-:Y:S02]  /*e590*/  FFMA.FTZ R134, R134, c[0x0][0x23c], -R53.reuse ;  /* 0x00008f0086867a23 */ /* 0x100fe40000010835 */
[----:B------:R-:W-:Y:S02]  /*e5a0*/  FFMA.FTZ R161, R132, c[0x0][0x23c], -R53 ;  /* 0x00008f0084a17a23 */ /* 0x000fe40000010835 */
[----:B------:R-:W-:Y:S01]  /*e5b0*/  F2FP.BF16.PACK_AB R12, R101, R156 ;  /* 0x0000009c650c723e */ /* 0x000fe200000010ff */
[----:B------:R-:W-:Y:S01]  /*e5c0*/  HMMA.16816.F32.BF16 R20, R20, R14, RZ ;  /* 0x0000000e1414723c */ /* 0x000fe200000418ff */
[----:B---3--:R-:W-:Y:S01]  /*e5d0*/  F2FP.BF16.PACK_AB R13, R103, R164 ;  /* 0x000000a4670d723e */ /* 0x008fe200000010ff */
[----:B------:R-:W2:Y:S01]  /*e5e0*/  MUFU.EX2 R158, R158 ;  /* 0x0000009e009e7308 */ /* 0x000ea20000000800 */
[----:B------:R-:W-:-:S02]  /*e5f0*/  FFMA.FTZ R132, R125, c[0x0][0x23c], -R81 ;  /* 0x00008f007d847a23 */ /* 0x000fc40000010851 */
[--C-:B------:R-:W-:Y:S02]  /*e600*/  FFMA.FTZ R125, R130, c[0x0][0x23c], -R53.reuse ;  /* 0x00008f00827d7a23 */ /* 0x100fe40000010835 */
[----:B------:R-:W-:Y:S01]  /*e610*/  F2FP.BF16.PACK_AB R14, R99, R144 ;  /* 0x00000090630e723e */ /* 0x000fe200000010ff */
[--C-:B------:R-:W-:Y:S01]  /*e620*/  FFMA.FTZ R126, R126, c[0x0][0x23c], -R53.reuse ;  /* 0x00008f007e7e7a23 */ /* 0x100fe20000010835 */
[----:B-1----:R-:W-:Y:S01]  /*e630*/  F2FP.BF16.PACK_AB R15, R146, R47 ;  /* 0x0000002f920f723e */ /* 0x002fe200000010ff */
[----:B------:R-:W-:Y:S01]  /*e640*/  MUFU.EX2 R107, R107 ;  /* 0x0000006b006b7308 */ /* 0x000fe20000000800 */
[--C-:B------:R-:W-:Y:S02]  /*e650*/  FFMA.FTZ R130, R124, c[0x0][0x23c], -R53.reuse ;  /* 0x00008f007c827a23 */ /* 0x100fe40000010835 */
[--C-:B------:R-:W-:Y:S02]  /*e660*/  FFMA.FTZ R163, R128, c[0x0][0x23c], -R53.reuse ;  /* 0x00008f0080a37a23 */ /* 0x100fe40000010835 */
[----:B------:R-:W-:Y:S01]  /*e670*/  FFMA.FTZ R165, R122, c[0x0][0x23c], -R53 ;  /* 0x00008f007aa57a23 */ /* 0x000fe20000010835 */
[----:B------:R-:W-:Y:S01]  /*e680*/  HMMA.16816.F32.BF16 R8, R12, R32, R8 ;  /* 0x000000200c08723c */ /* 0x000fe20000041808 */
[----:B------:R-:W-:Y:S01]  /*e690*/  FADD.FTZ R117, R119, R117 ;  /* 0x0000007577757221 */ /* 0x000fe20000010000 */
[----:B------:R-:W1:Y:S01]  /*e6a0*/  MUFU.EX2 R240, R240 ;  /* 0x000000f000f07308 */ /* 0x000e620000000800 */
[----:B------:R-:W-:-:S02]  /*e6b0*/  FFMA.FTZ R120, R120, c[0x0][0x23c], -R53 ;  /* 0x00008f0078787a23 */ /* 0x000fc40000010835 */
[----:B------:R-:W-:Y:S02]  /*e6c0*/  FFMA.FTZ R114, R114, c[0x0][0x23c], -R53 ;  /* 0x00008f0072727a23 */ /* 0x000fe40000010835 */
[----:B------:R-:W-:Y:S01]  /*e6d0*/  FADD.FTZ R166, R166, R117 ;  /* 0x00000075a6a67221 */ /* 0x000fe20000010000 */
[C---:B------:R-:W-:Y:S01]  /*e6e0*/  HMMA.16816.F32.BF16 R4, R12.reuse, R34, R4 ;  /* 0x000000220c04723c */ /* 0x040fe20000041804 */
[----:B------:R-:W3:Y:S01]  /*e6f0*/  LDSM.16.MT88.4 R32, [R223+0x5800] ;  /* 0x00580000df20783b */ /* 0x000ee20000004200 */
[----:B------:R-:W-:Y:S01]  /*e700*/  MUFU.EX2 R238, R238 ;  /* 0x000000ee00ee7308 */ /* 0x000fe20000000800 */
[--C-:B------:R-:W-:Y:S02]  /*e710*/  FFMA.FTZ R118, R118, c[0x0][0x23c], -R53.reuse ;  /* 0x00008f0076767a23 */ /* 0x100fe40000010835 */
[----:B------:R-:W-:Y:S02]  /*e720*/  FADD.FTZ R113, R113, R166 ;  /* 0x000000a671717221 */ /* 0x000fe40000010000 */
[----:B------:R-:W-:Y:S01]  /*e730*/  FFMA.FTZ R98, R98, c[0x0][0x23c], -R53 ;  /* 0x00008f0062627a23 */ /* 0x000fe20000010835 */
[----:B------:R-:W-:Y:S01]  /*e740*/  HMMA.16816.F32.BF16 R24, R12, R16, R24 ;  /* 0x000000100c18723c */ /* 0x000fe20000041818 */
[----:B------:R-:W-:Y:S01]  /*e750*/  FADD.FTZ R164, R164, R113 ;  /* 0x00000071a4a47221 */ /* 0x000fe20000010000 */
[----:B------:R-:W4:Y:S01]  /*e760*/  MUFU.EX2 R127, R127 ;  /* 0x0000007f007f7308 */ /* 0x000f220000000800 */
[----:B------:R-:W-:-:S02]  /*e770*/  FFMA.FTZ R106, R106, c[0x0][0x23c], -R53 ;  /* 0x00008f006a6a7a23 */ /* 0x000fc40000010835 */
[----:B------:R-:W-:Y:S02]  /*e780*/  FADD.FTZ R164, R103, R164 ;  /* 0x000000a467a47221 */ /* 0x000fe40000010000 */
[--C-:B------:R-:W-:Y:S01]  /*e790*/  FFMA.FTZ R113, R104, c[0x0][0x23c], -R53.reuse ;  /* 0x00008f0068717a23 */ /* 0x100fe20000010835 */
[----:B------:R-:W-:Y:S01]  /*e7a0*/  HMMA.16816.F32.BF16 R20, R12, R18, R20 ;  /* 0x000000120c14723c */ /* 0x000fe20000041814 */
[----:B------:R-:W5:Y:S01]  /*e7b0*/  LDSM.16.MT88.4 R16, [R224+0x5c00] ;  /* 0x005c0000e010783b */ /* 0x000f620000004200 */
[----:B------:R-:W-:Y:S01]  /*e7c0*/  MUFU.EX2 R129, R129 ;  /* 0x0000008100817308 */ /* 0x000fe20000000800 */
[----:B------:R-:W-:Y:S02]  /*e7d0*/  FADD.FTZ R47, R47, R164 ;  /* 0x000000a42f2f7221 */ /* 0x000fe40000010000 */
[----:B------:R-:W-:Y:S02]  /*e7e0*/  FFMA.FTZ R96, R96, c[0x0][0x23c], -R53 ;  /* 0x00008f0060607a23 */ /* 0x000fe40000010835 */
[----:B------:R-:W-:Y:S01]  /*e7f0*/  F2FP.BF16.PACK_AB R12, R97, R140 ;  /* 0x0000008c610c723e */ /* 0x000fe200000010ff */
[----:B------:R-:W-:Y:S01]  /*e800*/  FADD.FTZ R146, R146, R47 ;  /* 0x0000002f92927221 */ /* 0x000fe20000010000 */
[----:B--2---:R-:W-:Y:S01]  /*e810*/  F2FP.BF16.PACK_AB R13, R158, R109 ;  /* 0x0000006d9e0d723e */ /* 0x004fe200000010ff */
[----:B------:R-:W2:Y:S01]  /*e820*/  MUFU.EX2 R202, R202 ;  /* 0x000000ca00ca7308 */ /* 0x000ea20000000800 */
[----:B------:R-:W-:Y:S01]  /*e830*/  F2FP.BF16.PACK_AB R14, R95, R138 ;  /* 0x0000008a5f0e723e */ /* 0x000fe200000010ff */
[----:B------:R-:W-:Y:S01]  /*e840*/  FADD.FTZ R109, R109, R146 ;  /* 0x000000926d6d7221 */ /* 0x000fe20000010000 */
[----:B-1----:R-:W-:Y:S01]  /*e850*/  F2FP.BF16.PACK_AB R15, R240, R107 ;  /* 0x0000006bf00f723e */ /* 0x002fe200000010ff */
[----:B------:R-:W-:-:S02]  /*e860*/  FFMA.FTZ R192, R183, c[0x0][0x23c], -R81 ;  /* 0x00008f00b7c07a23 */ /* 0x000fc40000010851 */
[----:B------:R-:W-:Y:S02]  /*e870*/  FADD.FTZ R158, R158, R109 ;  /* 0x0000006d9e9e7221 */ /* 0x000fe40000010000 */
[----:B------:R-:W-:Y:S01]  /*e880*/  MUFU.EX2 R200, R200 ;  /* 0x000000c800c87308 */ /* 0x000fe20000000800 */
[--C-:B------:R-:W-:Y:S01]  /*e890*/  FFMA.FTZ R88, R88, c[0x0][0x23c], -R53.reuse ;  /* 0x00008f0058587a23 */ /* 0x100fe20000010835 */
[C---:B------:R-:W-:Y:S01]  /*e8a0*/  HMMA.16816.F32.BF16 R8, R12.reuse, R28, R8 ;  /* 0x0000001c0c08723c */ /* 0x040fe20000041808 */
[--C-:B------:R-:W-:Y:S02]  /*e8b0*/  FFMA.FTZ R80, R80, c[0x0][0x23c], -R53.reuse ;  /* 0x00008f0050507a23 */ /* 0x100fe40000010835 */
[--C-:B------:R-:W-:Y:S02]  /*e8c0*/  FFMA.FTZ R37, R37, c[0x0][0x23c], -R53.reuse ;  /* 0x00008f0025257a23 */ /* 0x100fe40000010835 */
[--C-:B------:R-:W-:Y:S01]  /*e8d0*/  FFMA.FTZ R84, R84, c[0x0][0x23c], -R53.reuse ;  /* 0x00008f0054547a23 */ /* 0x100fe20000010835 */
[----:B------:R-:W1:Y:S01]  /*e8e0*/  MUFU.EX2 R131, R131 ;  /* 0x0000008300837308 */ /* 0x000e620000000800 */
[--C-:B------:R-:W-:Y:S01]  /*e8f0*/  FFMA.FTZ R36, R36, c[0x0][0x23c], -R53.reuse ;  /* 0x00008f0024247a23 */ /* 0x100fe20000010835 */
[----:B------:R-:W-:Y:S01]  /*e900*/  HMMA.16816.F32.BF16 R4, R12, R30, R4 ;  /* 0x0000001e0c04723c */ /* 0x000fe20000041804 */
[----:B------:R-:W1:Y:S01]  /*e910*/  LDSM.16.MT88.4 R28, [R223+0x5c00] ;  /* 0x005c0000df1c783b */ /* 0x000e620000004200 */
[----:B------:R-:W-:-:S02]  /*e920*/  FFMA.FTZ R39, R39, c[0x0][0x23c], -R53 ;  /* 0x00008f0027277a23 */ /* 0x000fc40000010835 */
[----:B------:R-:W-:Y:S02]  /*e930*/  FFMA.FTZ R38, R38, c[0x0][0x23c], -R53 ;  /* 0x00008f0026267a23 */ /* 0x000fe40000010835 */
[----:B------:R-:W-:Y:S01]  /*e940*/  MUFU.EX2 R133, R133 ;  /* 0x0000008500857308 */ /* 0x000fe20000000800 */
[--C-:B------:R-:W-:Y:S01]  /*e950*/  FFMA.FTZ R124, R174, c[0x0][0x23c], -R81.reuse ;  /* 0x00008f00ae7c7a23 */ /* 0x100fe20000010851 */
[C---:B---3--:R-:W-:Y:S01]  /*e960*/  HMMA.16816.F32.BF16 R24, R12.reuse, R32, R24 ;  /* 0x000000200c18723c */ /* 0x048fe20000041818 */
[----:B------:R-:W-:Y:S02]  /*e970*/  FFMA.FTZ R47, R108, c[0x0][0x23c], -R81 ;  /* 0x00008f006c2f7a23 */ /* 0x000fe40000010851 */
[--C-:B------:R-:W-:Y:S02]  /*e980*/  FFMA.FTZ R41, R41, c[0x0][0x23c], -R53.reuse ;  /* 0x00008f0029297a23 */ /* 0x100fe40000010835 */
[--C-:B------:R-:W-:Y:S01]  /*e990*/  FFMA.FTZ R40, R40, c[0x0][0x23c], -R53.reuse ;  /* 0x00008f0028287a23 */ /* 0x100fe20000010835 */
[----:B------:R-:W3:Y:S01]  /*e9a0*/  MUFU.EX2 R194, R194 ;  /* 0x000000c200c27308 */ /* 0x000ee20000000800 */
[--C-:B------:R-:W-:Y:S01]  /*e9b0*/  FFMA.FTZ R44, R44, c[0x0][0x23c], -R53.reuse ;  /* 0x00008f002c2c7a23 */ /* 0x100fe20000010835 */
[----:B------:R-:W-:Y:S01]  /*e9c0*/  HMMA.16816.F32.BF16 R20, R12, R34, R20 ;  /* 0x000000220c14723c */ /* 0x000fe20000041814 */
[----:B------:R-:W3:Y:S01]  /*e9d0*/  LDSM.16.MT88.4 R32, [R224+0x6000] ;  /* 0x00600000e020783b */ /* 0x000ee20000004200 */
[----:B------:R-:W-:-:S02]  /*e9e0*/  FFMA.FTZ R43, R43, c[0x0][0x23c], -R53 ;  /* 0x00008f002b2b7a23 */ /* 0x000fc40000010835 */
[----:B------:R-:W-:Y:S02]  /*e9f0*/  FFMA.FTZ R242, R48, c[0x0][0x23c], -R53 ;  /* 0x00008f0030f27a23 */ /* 0x000fe40000010835 */
[----:B------:R-:W-:Y:S01]  /*ea00*/  MUFU.EX2 R190, R190 ;  /* 0x000000be00be7308 */ /* 0x000fe20000000800 */
[----:B------:R-:W-:Y:S02]  /*ea10*/  F2FP.BF16.PACK_AB R12, R93, R116 ;  /* 0x000000745d0c723e */ /* 0x000fe400000010ff */
[----:B----4-:R-:W-:Y:S02]  /*ea20*/  F2FP.BF16.PACK_AB R13, R127, R238 ;  /* 0x000000ee7f0d723e */ /* 0x010fe400000010ff */
[----:B------:R-:W-:Y:S02]  /*ea30*/  F2FP.BF16.PACK_AB R14, R91, R112 ;  /* 0x000000705b0e723e */ /* 0x000fe400000010ff */
[----:B--2---:R-:W-:Y:S01]  /*ea40*/  F2FP.BF16.PACK_AB R15, R202, R129 ;  /* 0x00000081ca0f723e */ /* 0x004fe200000010ff */
[----:B------:R-:W2:Y:S06]  /*ea50*/  MUFU.EX2 R139, R139 ;  /* 0x0000008b008b7308 */ /* 0x000eac0000000800 */
[C---:B-----5:R-:W-:Y:S02]  /*ea60*/  HMMA.16816.F32.BF16 R8, R12.reuse, R16, R8 ;  /* 0x000000100c08723c */ /* 0x060fe40000041808 */
[----:B------:R-:W-:Y:S06]  /*ea70*/  MUFU.EX2 R141, R141 ;  /* 0x0000008d008d7308 */ /* 0x000fec0000000800 */
[C---:B------:R-:W-:Y:S01]  /*ea80*/  HMMA.16816.F32.BF16 R4, R12.reuse, R18, R4 ;  /* 0x000000120c04723c */ /* 0x040fe20000041804 */
[----:B------:R-:W4:Y:S01]  /*ea90*/  LDSM.16.MT88.4 R16, [R223+0x6000] ;  /* 0x00600000df10783b */ /* 0x000f220000004200 */
[----:B------:R-:W5:Y:S06]  /*eaa0*/  MUFU.EX2 R184, R184 ;  /* 0x000000b800b87308 */ /* 0x000f6c0000000800 */
[C---:B-1----:R-:W-:Y:S02]  /*eab0*/  HMMA.16816.F32.BF16 R24, R12.reuse, R28, R24 ;  /* 0x0000001c0c18723c */ /* 0x042fe40000041818 */
[----:B------:R-:W-:Y:S06]  /*eac0*/  MUFU.EX2 R182, R182 ;  /* 0x000000b600b67308 */ /* 0x000fec0000000800 */
[----:B------:R-:W-:Y:S01]  /*ead0*/  HMMA.16816.F32.BF16 R20, R12, R30, R20 ;  /* 0x0000001e0c14723c */ /* 0x000fe20000041814 */
[----:B------:R-:W1:Y:S01]  /*eae0*/  LDSM.16.MT88.4 R28, [R224+0x6400] ;  /* 0x00640000e01c783b */ /* 0x000e620000004200 */
[----:B------:R-:W1:Y:S05]  /*eaf0*/  MUFU.EX2 R145, R145 ;  /* 0x0000009100917308 */ /* 0x000e6a0000000800 */
[----:B------:R-:W-:-:S02]  /*eb00*/  F2FP.BF16.PACK_AB R12, R89, R102 ;  /* 0x00000066590c723e */ /* 0x000fc400000010ff */
[----:B------:R-:W-:Y:S01]  /*eb10*/  F2FP.BF16.PACK_AB R13, R131, R200 ;  /* 0x000000c8830d723e */ /* 0x000fe200000010ff */
[----:B------:R-:W-:Y:S01]  /*eb20*/  MUFU.EX2 R147, R147 ;  /* 0x0000009300937308 */ /* 0x000fe20000000800 */
[----:B------:R-:W-:Y:S02]  /*eb30*/  F2FP.BF16.PACK_AB R14, R87, R100 ;  /* 0x00000064570e723e */ /* 0x000fe400000010ff */
[----:B---3--:R-:W-:-:S05]  /*eb40*/  F2FP.BF16.PACK_AB R15, R194, R133 ;  /* 0x00000085c20f723e */ /* 0x008fca00000010ff */
[----:B------:R-:W3:Y:S02]  /*eb50*/  MUFU.EX2 R178, R178 ;  /* 0x000000b200b27308 */ /* 0x000ee40000000800 */
[C---:B------:R-:W-:Y:S06]  /*eb60*/  HMMA.16816.F32.BF16 R8, R12.reuse, R32, R8 ;  /* 0x000000200c08723c */ /* 0x040fec0000041808 */
[----:B------:R-:W-:Y:S02]  /*eb70*/  MUFU.EX2 R170, R170 ;  /* 0x000000aa00aa7308 */ /* 0x000fe40000000800 */
[C---:B------:R-:W-:Y:S01]  /*eb80*/  HMMA.16816.F32.BF16 R4, R12.reuse, R34, R4 ;  /* 0x000000220c04723c */ /* 0x040fe20000041804 */
[----:B------:R-:W3:Y:S05]  /*eb90*/  LDSM.16.MT88.4 R32, [R223+0x6400] ;  /* 0x00640000df20783b */ /* 0x000eea0000004200 */
[----:B------:R-:W1:Y:S02]  /*eba0*/  MUFU.EX2 R143, R143 ;  /* 0x0000008f008f7308 */ /* 0x000e640000000800 */
[C---:B----4-:R-:W-:Y:S06]  /*ebb0*/  HMMA.16816.F32.BF16 R24, R12.reuse, R16, R24 ;  /* 0x000000100c18723c */ /* 0x050fec0000041818 */
[----:B------:R-:W-:Y:S02]  /*ebc0*/  MUFU.EX2 R157, R157 ;  /* 0x0000009d009d7308 */ /* 0x000fe40000000800 */
[----:B------:R-:W-:Y:S01]  /*ebd0*/  HMMA.16816.F32.BF16 R20, R12, R18, R20 ;  /* 0x000000120c14723c */ /* 0x000fe20000041814 */
[----:B------:R-:W4:Y:S05]  /*ebe0*/  LDSM.16.MT88.4 R16, [R224+0x6800] ;  /* 0x00680000e010783b */ /* 0x000f2a0000004200 */
[----:B------:R-:W3:Y:S01]  /*ebf0*/  MUFU.EX2 R160, R160 ;  /* 0x000000a000a07308 */ /* 0x000ee20000000800 */
[----:B------:R-:W-:-:S02]  /*ec00*/  F2FP.BF16.PACK_AB R12, R85, R94 ;  /* 0x0000005e550c723e */ /* 0x000fc400000010ff */
[----:B--2---:R-:W-:Y:S02]  /*ec10*/  F2FP.BF16.PACK_AB R13, R139, R190 ;  /* 0x000000be8b0d723e */ /* 0x004fe400000010ff */
[----:B------:R-:W-:Y:S02]  /*ec20*/  F2FP.BF16.PACK_AB R14, R83, R90 ;  /* 0x0000005a530e723e */ /* 0x000fe400000010ff */
[----:B-----5:R-:W-:Y:S01]  /*ec30*/  F2FP.BF16.PACK_AB R15, R184, R141 ;  /* 0x0000008db80f723e */ /* 0x020fe200000010ff */
[----:B------:R-:W-:Y:S06]  /*ec40*/  MUFU.EX2 R142, R142 ;  /* 0x0000008e008e7308 */ /* 0x000fec0000000800 */
[C---:B-1----:R-:W-:Y:S02]  /*ec50*/  HMMA.16816.F32.BF16 R8, R12.reuse, R28, R8 ;  /* 0x0000001c0c08723c */ /* 0x042fe40000041808 */
[----:B------:R-:W1:Y:S06]  /*ec60*/  MUFU.EX2 R159, R159 ;  /* 0x0000009f009f7308 */ /* 0x000e6c0000000800 */
[C---:B------:R-:W-:Y:S01]  /*ec70*/  HMMA.16816.F32.BF16 R4, R12.reuse, R30, R4 ;  /* 0x0000001e0c04723c */ /* 0x040fe20000041804 */
[----:B------:R-:W2:Y:S01]  /*ec80*/  LDSM.16.MT88.4 R28, [R223+0x6800] ;  /* 0x00680000df1c783b */ /* 0x000ea20000004200 */
[----:B------:R-:W-:Y:S06]  /*ec90*/  MUFU.EX2 R134, R134 ;  /* 0x0000008600867308 */ /* 0x000fec0000000800 */
[C---:B---3--:R-:W-:Y:S02]  /*eca0*/  HMMA.16816.F32.BF16 R24, R12.reuse, R32, R24 ;  /* 0x000000200c18723c */ /* 0x048fe40000041818 */
[----:B------:R-:W3:Y:S06]  /*ecb0*/  MUFU.EX2 R161, R161 ;  /* 0x000000a100a17308 */ /* 0x000eec0000000800 */
[----:B------:R-:W-:Y:S01]  /*ecc0*/  HMMA.16816.F32.BF16 R20, R12, R34, R20 ;  /* 0x000000220c14723c */ /* 0x000fe20000041814 */
[----:B------:R-:W5:Y:S01]  /*ecd0*/  LDSM.16.MT88.4 R32, [R224+0x6c00] ;  /* 0x006c0000e020783b */ /* 0x000f620000004200 */
[----:B------:R-:W-:Y:S05]  /*ece0*/  MUFU.EX2 R65, R65 ;  /* 0x0000004100417308 */ /* 0x000fea0000000800 */
[----:B------:R-:W-:-:S02]  /*ecf0*/  F2FP.BF16.PACK_AB R12, R79, R82 ;  /* 0x000000524f0c723e */ /* 0x000fc400000010ff */
[----:B------:R-:W-:Y:S01]  /*ed00*/  F2FP.BF16.PACK_AB R13, R145, R182 ;  /* 0x000000b6910d723e */ /* 0x000fe200000010ff */
[----:B------:R-:W-:Y:S01]  /*ed10*/  MUFU.EX2 R125, R125 ;  /* 0x0000007d007d7308 */ /* 0x000fe20000000800 */
[----:B------:R-:W-:Y:S02]  /*ed20*/  F2FP.BF16.PACK_AB R14, R77, R78 ;  /* 0x0000004e4d0e723e */ /* 0x000fe400000010ff */
[----:B------:R-:W-:-:S05]  /*ed30*/  F2FP.BF16.PACK_AB R15, R178, R147 ;  /* 0x00000093b20f723e */ /* 0x000fca00000010ff */
[----:B------:R-:W1:Y:S02]  /*ed40*/  MUFU.EX2 R126, R126 ;  /* 0x0000007e007e7308 */ /* 0x000e640000000800 */
[C---:B----4-:R-:W-:Y:S06]  /*ed50*/  HMMA.16816.F32.BF16 R8, R12.reuse, R16, R8 ;  /* 0x000000100c08723c */ /* 0x050fec0000041808 */
[----:B------:R-:W-:Y:S02]  /*ed60*/  MUFU.EX2 R130, R130 ;  /* 0x0000008200827308 */ /* 0x000fe40000000800 */
[C---:B------:R-:W-:Y:S01]  /*ed70*/  HMMA.16816.F32.BF16 R4, R12.reuse, R18, R4 ;  /* 0x000000120c04723c */ /* 0x040fe20000041804 */
[----:B------:R-:W4:Y:S05]  /*ed80*/  LDSM.16.MT88.4 R16, [R223+0x6c00] ;  /* 0x006c0000df10783b */ /* 0x000f2a0000004200 */
        /* <DEDUP_REMOVED lines=8> */
[----:B------:R-:W-:Y:S02]  /*ee10*/  F2FP.BF16.PACK_AB R14, R73, R74 ;  /* 0x0000004a490e723e */ /* 0x000fe400000010ff */
[----:B------:R-:W-:Y:S01]  /*ee20*/  F2FP.BF16.PACK_AB R15, R160, R157 ;  /* 0x0000009da00f723e */ /* 0x000fe200000010ff */
[----:B------:R-:W-:Y:S06]  /*ee30*/  MUFU.EX2 R62, R62 ;  /* 0x0000003e003e7308 */ /* 0x000fec0000000800 */
[C---:B-----5:R-:W-:Y:S02]  /*ee40*/  HMMA.16816.F32.BF16 R8, R12.reuse, R32, R8 ;  /* 0x000000200c08723c */ /* 0x060fe40000041808 */
[----:B------:R-:W-:Y:S06]  /*ee50*/  MUFU.EX2 R61, R61 ;  /* 0x0000003d003d7308 */ /* 0x000fec0000000800 */
[C---:B------:R-:W-:Y:S01]  /*ee60*/  HMMA.16816.F32.BF16 R4, R12.reuse, R34, R4 ;  /* 0x000000220c04723c */ /* 0x040fe20000041804 */
[----:B------:R-:W5:Y:S01]  /*ee70*/  LDSM.16.MT88.4 R32, [R223+0x7000] ;  /* 0x00700000df20783b */ /* 0x000f620000004200 */
[----:B------:R-:W-:Y:S06]  /*ee80*/  MUFU.EX2 R165, R165 ;  /* 0x000000a500a57308 */ /* 0x000fec0000000800 */
[C---:B----4-:R-:W-:Y:S02]  /*ee90*/  HMMA.16816.F32.BF16 R24, R12.reuse, R16, R24 ;  /* 0x000000100c18723c */ /* 0x050fe40000041818 */
[----:B------:R-:W4:Y:S05]  /*eea0*/  MUFU.EX2 R120, R120 ;  /* 0x0000007800787308 */ /* 0x000f2a0000000800 */
[----:B------:R-:W-:Y:S01]  /*eeb0*/  F2FP.BF16.PACK_AB R16, R71, R72 ;  /* 0x000000484710723e */ /* 0x000fe200000010ff */
[----:B------:R-:W-:Y:S01]  /*eec0*/  HMMA.16816.F32.BF16 R20, R12, R18, R20 ;  /* 0x000000120c14723c */ /* 0x000fe20000041814 */
[----:B------:R-:W4:Y:S01]  /*eed0*/  LDSM.16.MT88.4 R12, [R224+0x7400] ;  /* 0x00740000e00c783b */ /* 0x000f220000004200 */
[----:B-1----:R-:W-:Y:S01]  /*eee0*/  F2FP.BF16.PACK_AB R17, R159, R142 ;  /* 0x0000008e9f11723e */ /* 0x002fe200000010ff */
[----:B------:R-:W-:Y:S04]  /*eef0*/  MUFU.EX2 R114, R114 ;  /* 0x0000007200727308 */ /* 0x000fe80000000800 */
[----:B------:R-:W-:-:S02]  /*ef00*/  F2FP.BF16.PACK_AB R18, R69, R70 ;  /* 0x000000464512723e */ /* 0x000fc400000010ff */
[----:B---3--:R-:W-:Y:S02]  /*ef10*/  F2FP.BF16.PACK_AB R19, R161, R134 ;  /* 0x00000086a113723e */ /* 0x008fe400000010ff */
[----:B------:R-:W-:Y:S05]  /*ef20*/  MUFU.EX2 R60, R60 ;  /* 0x0000003c003c7308 */ /* 0x000fea0000000800 */
[C---:B--2---:R-:W-:Y:S03]  /*ef30*/  HMMA.16816.F32.BF16 R8, R16.reuse, R28, R8 ;  /* 0x0000001c1008723c */ /* 0x044fe60000041808 */
[----:B------:R-:W-:Y:S05]  /*ef40*/  MUFU.EX2 R59, R59 ;  /* 0x0000003b003b7308 */ /* 0x000fea0000000800 */
[C---:B------:R-:W-:Y:S01]  /*ef50*/  HMMA.16816.F32.BF16 R4, R16.reuse, R30, R4 ;  /* 0x0000001e1004723c */ /* 0x040fe20000041804 */
[----:B------:R-:W1:Y:S02]  /*ef60*/  LDSM.16.MT88.4 R28, [R223+0x7400] ;  /* 0x00740000df1c783b */ /* 0x000e640000004200 */
[----:B------:R-:W-:Y:S05]  /*ef70*/  MUFU.EX2 R55, R55 ;  /* 0x0000003700377308 */ /* 0x000fea0000000800 */
[C---:B-----5:R-:W-:Y:S03]  /*ef80*/  HMMA.16816.F32.BF16 R24, R16.reuse, R32, R24 ;  /* 0x000000201018723c */ /* 0x060fe60000041818 */
[----:B------:R-:W-:Y:S04]  /*ef90*/  MUFU.EX2 R54, R54 ;  /* 0x0000003600367308 */ /* 0x000fe80000000800 */
[----:B------:R-:W-:Y:S01]  /*efa0*/  F2FP.BF16.PACK_AB R32, R67, R68 ;  /* 0x000000444320723e */ /* 0x000fe200000010ff */
[----:B------:R-:W-:Y:S01]  /*efb0*/  HMMA.16816.F32.BF16 R20, R16, R34, R20 ;  /* 0x000000221014723c */ /* 0x000fe20000041814 */
[----:B------:R-:W-:Y:S01]  /*efc0*/  F2FP.BF16.PACK_AB R33, R126, R125 ;  /* 0x0000007d7e21723e */ /* 0x000fe200000010ff */
[----:B------:R-:W2:Y:S01]  /*efd0*/  LDSM.16.MT88.4 R16, [R224+0x7800] ;  /* 0x00780000e010783b */ /* 0x000ea20000004200 */
[----:B------:R-:W-:Y:S04]  /*efe0*/  MUFU.EX2 R104, R106 ;  /* 0x0000006a00687308 */ /* 0x000fe80000000800 */
[----:B------:R-:W-:-:S02]  /*eff0*/  F2FP.BF16.PACK_AB R34, R65, R66 ;  /* 0x000000424122723e */ /* 0x000fc400000010ff */
[----:B------:R-:W-:Y:S02]  /*f000*/  F2FP.BF16.PACK_AB R35, R163, R130 ;  /* 0x00000082a323723e */ /* 0x000fe400000010ff */
[----:B------:R-:W-:Y:S05]  /*f010*/  MUFU.EX2 R98, R98 ;  /* 0x0000006200627308 */ /* 0x000fea0000000800 */
[C---:B----4-:R-:W-:Y:S03]  /*f020*/  HMMA.16816.F32.BF16 R8, R32.reuse, R12, R8 ;  /* 0x0000000c2008723c */ /* 0x050fe60000041808 */
[----:B------:R-:W-:Y:S04]  /*f030*/  MUFU.EX2 R3, R3 ;  /* 0x0000000300037308 */ /* 0x000fe80000000800 */
[----:B------:R-:W-:Y:S01]  /*f040*/  FADD.FTZ R12, R123, R121 ;  /* 0x000000797b0c7221 */ /* 0x000fe20000010000 */
[C---:B------:R-:W-:Y:S03]  /*f050*/  HMMA.16816.F32.BF16 R4, R32.reuse, R14, R4 ;  /* 0x0000000e2004723c */ /* 0x040fe60000041804 */
[----:B------:R-:W-:Y:S01]  /*f060*/  FADD.FTZ R122, R115, R12 ;  /* 0x0000000c737a7221 */ /* 0x000fe20000010000 */
[----:B------:R-:W3:Y:S01]  /*f070*/  MUFU.EX2 R121, R118 ;  /* 0x0000007600797308 */ /* 0x000ee20000000800 */
[----:B------:R-:W4:Y:S03]  /*f080*/  LDSM.16.MT88.4 R12, [R223+0x7800] ;  /* 0x00780000df0c783b */ /* 0x000f260000004200 */
[----:B-1----:R-:W-:Y:S04]  /*f090*/  HMMA.16816.F32.BF16 R24, R32, R28, R24 ;  /* 0x0000001c2018723c */ /* 0x002fe80000041818 */
[----:B------:R-:W-:Y:S03]  /*f0a0*/  MUFU.EX2 R110, R110 ;  /* 0x0000006e006e7308 */ /* 0x000fe60000000800 */
[----:B------:R-:W-:-:S04]  /*f0b0*/  FADD.FTZ R29, R105, R122 ;  /* 0x0000007a691d7221 */ /* 0x000fc80000010000 */
[----:B------:R-:W-:Y:S01]  /*f0c0*/  FADD.FTZ R156, R156, R29 ;  /* 0x0000001d9c9c7221 */ /* 0x000fe20000010000 */
[----:B------:R-:W-:Y:S01]  /*f0d0*/  MUFU.EX2 R111, R111 ;  /* 0x0000006f006f7308 */ /* 0x000fe20000000800 */
[----:B------:R-:W-:Y:S07]  /*f0e0*/  HMMA.16816.F32.BF16 R28, R32, R30, R20 ;  /* 0x0000001e201c723c */ /* 0x000fee0000041814 */
[----:B------:R-:W-:Y:S01]  /*f0f0*/  FADD.FTZ R21, R101, R156 ;  /* 0x0000009c65157221 */ /* 0x000fe20000010000 */
[----:B------:R-:W-:Y:S01]  /*f100*/  F2FP.BF16.PACK_AB R32, R63, R64 ;  /* 0x000000403f20723e */ /* 0x000fe200000010ff */
[----:B------:R-:W1:Y:S01]  /*f110*/  MUFU.EX2 R101, R113 ;  /* 0x0000007100657308 */ /* 0x000e620000000800 */
[----:B------:R-:W-:Y:S01]  /*f120*/  F2FP.BF16.PACK_AB R33, R120, R165 ;  /* 0x000000a57821723e */ /* 0x000fe200000010ff */
[----:B------:R-:W-:Y:S01]  /*f130*/  FADD.FTZ R144, R144, R21 ;  /* 0x0000001590907221 */ /* 0x000fe20000010000 */
[----:B------:R-:W-:Y:S01]  /*f140*/  F2FP.BF16.PACK_AB R34, R61, R62 ;  /* 0x0000003e3d22723e */ /* 0x000fe200000010ff */
[----:B------:R-:W5:Y:S01]  /*f150*/  LDSM.16.MT88.4 R20, [R224+0x7c00] ;  /* 0x007c0000e014783b */ /* 0x000f620000004200 */
[----:B---3--:R-:W-:Y:S01]  /*f160*/  F2FP.BF16.PACK_AB R35, R121, R114 ;  /* 0x000000727923723e */ /* 0x008fe200000010ff */
[----:B------:R-:W-:-:S02]  /*f170*/  FADD.FTZ R99, R99, R144 ;  /* 0x0000009063637221 */ /* 0x000fc40000010000 */
[----:B------:R-:W-:Y:S02]  /*f180*/  MUFU.EX2 R192, R192 ;  /* 0x000000c000c07308 */ /* 0x000fe40000000800 */
[----:B------:R-:W-:Y:S02]  /*f190*/  FADD.FTZ R140, R140, R99 ;  /* 0x000000638c8c7221 */ /* 0x000fe40000010000 */
[C---:B--2---:R-:W-:Y:S04]  /*f1a0*/  HMMA.16816.F32.BF16 R8, R32.reuse, R16, R8 ;  /* 0x000000102008723c */ /* 0x044fe80000041808 */
[----:B------:R-:W-:Y:S03]  /*f1b0*/  MUFU.EX2 R88, R88 ;  /* 0x0000005800587308 */ /* 0x000fe60000000800 */
[----:B------:R-:W-:Y:S01]  /*f1c0*/  FADD.FTZ R17, R97, R140 ;  /* 0x0000008c61117221 */ /* 0x000fe20000010000 */
[C---:B----4-:R-:W-:Y:S03]  /*f1d0*/  HMMA.16816.F32.BF16 R24, R32.reuse, R12, R24 ;  /* 0x0000000c2018723c */ /* 0x050fe60000041818 */
[----:B------:R-:W-:Y:S01]  /*f1e0*/  FADD.FTZ R138, R138, R17 ;  /* 0x000000118a8a7221 */ /* 0x000fe20000010000 */
[----:B------:R-:W2:Y:S03]  /*f1f0*/  MUFU.EX2 R97, R96 ;  /* 0x0000006000617308 */ /* 0x000ea60000000800 */
[----:B------:R-:W-:Y:S01]  /*f200*/  FADD.FTZ R13, R107, R158 ;  /* 0x0000009e6b0d7221 */ /* 0x000fe20000010000 */
[----:B------:R-:W-:Y:S01]  /*f210*/  HMMA.16816.F32.BF16 R4, R32, R18, R4 ;  /* 0x000000122004723c */ /* 0x000fe20000041804 */
[----:B------:R-:W3:Y:S01]  /*f220*/  LDSM.16.MT88.4 R16, [R223+0x7c00] ;  /* 0x007c0000df10783b */ /* 0x000ee20000004200 */
[----:B------:R-:W-:Y:S01]  /*f230*/  FADD.FTZ R95, R95, R138 ;  /* 0x0000008a5f5f7221 */ /* 0x000fe20000010000 */
[----:B------:R-:W-:Y:S01]  /*f240*/  F2FP.BF16.PACK_AB R12, R59, R60 ;  /* 0x0000003c3b0c723e */ /* 0x000fe200000010ff */
[----:B------:R-:W-:Y:S01]  /*f250*/  FADD.FTZ R13, R240, R13 ;  /* 0x0000000df00d7221 */ /* 0x000fe20000010000 */
[----:B------:R-:W-:Y:S01]  /*f260*/  MUFU.EX2 R80, R80 ;  /* 0x0000005000507308 */ /* 0x000fe20000000800 */
[----:B------:R-:W-:-:S02]  /*f270*/  FADD.FTZ R116, R116, R95 ;  /* 0x0000005f74747221 */ /* 0x000fc40000010000 */
[----:B------:R-:W-:Y:S02]  /*f280*/  HMMA.16816.F32.BF16 R28, R32, R14, R28 ;  /* 0x0000000e201c723c */ /* 0x000fe4000004181c */
[----:B------:R-:W-:-:S03]  /*f290*/  FADD.FTZ R93, R93, R116 ;  /* 0x000000745d5d7221 */ /* 0x000fc60000010000 */
[----:B------:R-:W-:Y:S01]  /*f2a0*/  MUFU.EX2 R37, R37 ;  /* 0x0000002500257308 */ /* 0x000fe20000000800 */
[----:B------:R-:W-:Y:S01]  /*f2b0*/  FADD.FTZ R112, R112, R93 ;  /* 0x0000005d70707221 */ /* 0x000fe20000010000 */
[----:B------:R-:W-:Y:S01]  /*f2c0*/  F2FP.BF16.PACK_AB R14, R54, R55 ;  /* 0x00000037360e723e */ /* 0x000fe200000010ff */
[----:B------:R-:W-:Y:S01]  /*f2d0*/  FADD.FTZ R32, R238, R13 ;  /* 0x0000000dee207221 */ /* 0x000fe20000010000 */
[----:B-1----:R-:W-:Y:S01]  /*f2e0*/  F2FP.BF16.PACK_AB R13, R101, R104 ;  /* 0x00000068650d723e */ /* 0x002fe200000010ff */
[----:B------:R-:W-:Y:S01]  /*f2f0*/  FADD.FTZ R91, R91, R112 ;  /* 0x000000705b5b7221 */ /* 0x000fe20000010000 */
[----:B--2---:R-:W-:Y:S01]  /*f300*/  F2FP.BF16.PACK_AB R15, R97, R98 ;  /* 0x00000062610f723e */ /* 0x004fe200000010ff */
[----:B------:R-:W-:Y:S01]  /*f310*/  FADD.FTZ R32, R127, R32 ;  /* 0x000000207f207221 */ /* 0x000fe20000010000 */
[----:B------:R1:W2:Y:S01]  /*f320*/  MUFU.EX2 R93, R84 ;  /* 0x00000054005d7308 */ /* 0x0002a20000000800 */
[----:B------:R-:W-:Y:S02]  /*f330*/  FADD.FTZ R102, R102, R91 ;  /* 0x0000005b66667221 */ /* 0x000fe40000010000 */
[----:B------:R-:W-:-:S02]  /*f340*/  FADD.FTZ R129, R129, R32 ;  /* 0x0000002081817221 */ /* 0x000fc40000010000 */
[----:B------:R-:W4:Y:S01]  /*f350*/  LDSM.16.MT88.4 R32, [R224+0x8000] ;  /* 0x00800000e020783b */ /* 0x000f220000004200 */
[----:B------:R-:W-:Y:S01]  /*f360*/  FADD.FTZ R89, R89, R102 ;  /* 0x0000006659597221 */ /* 0x000fe20000010000 */
[C---:B-----5:R-:W-:Y:S01]  /*f370*/  HMMA.16816.F32.BF16 R8, R12.reuse, R20, R8 ;  /* 0x000000140c08723c */ /* 0x060fe20000041808 */
[----:B------:R-:W-:Y:S01]  /*f380*/  FADD.FTZ R129, R202, R129 ;  /* 0x00000081ca817221 */ /* 0x000fe20000010000 */
[----:B------:R-:W-:Y:S01]  /*f390*/  MUFU.EX2 R137, R137 ;  /* 0x0000008900897308 */ /* 0x000fe20000000800 */
[----:B------:R-:W-:Y:S02]  /*f3a0*/  FADD.FTZ R100, R100, R89 ;  /* 0x0000005964647221 */ /* 0x000fe40000010000 */
[----:B------:R-:W-:Y:S02]  /*f3b0*/  FADD.FTZ R200, R200, R129 ;  /* 0x00000081c8c87221 */ /* 0x000fe40000010000 */
[----:B------:R-:W-:Y:S01]  /*f3c0*/  FADD.FTZ R87, R87, R100 ;  /* 0x0000006457577221 */ /* 0x000fe20000010000 */
[----:B------:R-:W-:Y:S01]  /*f3d0*/  HMMA.16816.F32.BF16 R4, R12, R22, R4 ;  /* 0x000000160c04723c */ /* 0x000fe20000041804 */
[----:B------:R-:W-:Y:S01]  /*f3e0*/  FADD.FTZ R200, R131, R200 ;  /* 0x000000c883c87221 */ /* 0x000fe20000010000 */
[----:B------:R-:W5:Y:S01]  /*f3f0*/  LDSM.16.MT88.4 R20, [R223+0x8000] ;  /* 0x00800000df14783b */ /* 0x000f620000004200 */
[----:B------:R-:W-:Y:S01]  /*f400*/  FADD.FTZ R94, R94, R87 ;  /* 0x000000575e5e7221 */ /* 0x000fe20000010000 */
[----:B------:R-:W2:Y:S01]  /*f410*/  MUFU.EX2 R176, R176 ;  /* 0x000000b000b07308 */ /* 0x000ea20000000800 */
[----:B------:R-:W-:-:S02]  /*f420*/  FADD.FTZ R133, R133, R200 ;  /* 0x000000c885857221 */ /* 0x000fc40000010000 */
[----:B-1----:R-:W-:Y:S01]  /*f430*/  FFMA.FTZ R84, R92, c[0x0][0x23c], -R81 ;  /* 0x00008f005c547a23 */ /* 0x002fe20000010851 */
[----:B---3--:R-:W-:Y:S01]  /*f440*/  HMMA.16816.F32.BF16 R24, R12, R16, R24 ;  /* 0x000000100c18723c */ /* 0x008fe20000041818 */
[----:B------:R-:W-:-:S03]  /*f450*/  FADD.FTZ R133, R194, R133 ;  /* 0x00000085c2857221 */ /* 0x000fc60000010000 */
[----:B------:R-:W-:Y:S01]  /*f460*/  MUFU.EX2 R135, R135 ;  /* 0x0000008700877308 */ /* 0x000fe20000000800 */
[----:B------:R-:W-:Y:S02]  /*f470*/  FADD.FTZ R190, R190, R133 ;  /* 0x00000085bebe7221 */ /* 0x000fe40000010000 */
[----:B------:R-:W-:Y:S01]  /*f480*/  FADD.FTZ R17, R85, R94 ;  /* 0x0000005e55117221 */ /* 0x000fe20000010000 */
[----:B------:R-:W-:Y:S01]  /*f490*/  HMMA.16816.F32.BF16 R28, R12, R18, R28 ;  /* 0x000000120c1c723c */ /* 0x000fe2000004181c */
[----:B------:R-:W-:Y:S02]  /*f4a0*/  FADD.FTZ R190, R139, R190 ;  /* 0x000000be8bbe7221 */ /* 0x000fe40000010000 */
[----:B------:R-:W-:Y:S01]  /*f4b0*/  FADD.FTZ R90, R90, R17 ;  /* 0x000000115a5a7221 */ /* 0x000fe20000010000 */
[----:B------:R-:W-:Y:S01]  /*f4c0*/  MUFU.EX2 R132, R132 ;  /* 0x0000008400847308 */ /* 0x000fe20000000800 */
[----:B------:R-:W-:Y:S02]  /*f4d0*/  FADD.FTZ R17, R141, R190 ;  /* 0x000000be8d117221 */ /* 0x000fe40000010000 */
[----:B------:R-:W-:Y:S01]  /*f4e0*/  F2FP.BF16.PACK_AB R12, R110, R3 ;  /* 0x000000036e0c723e */ /* 0x000fe200000010ff */
[----:B------:R-:W-:Y:S01]  /*f4f0*/  FADD.FTZ R83, R83, R90 ;  /* 0x0000005a53537221 */ /* 0x000fe20000010000 */
[----:B--2---:R-:W-:Y:S01]  /*f500*/  F2FP.BF16.PACK_AB R13, R93, R88 ;  /* 0x000000585d0d723e */ /* 0x004fe200000010ff */
[----:B------:R-:W-:Y:S01]  /*f510*/  FADD.FTZ R17, R184, R17 ;  /* 0x00000011b8117221 */ /* 0x000fe20000010000 */
[----:B------:R-:W-:Y:S01]  /*f520*/  F2FP.BF16.PACK_AB R14, R192, R111 ;  /* 0x0000006fc00e723e */ /* 0x000fe200000010ff */
[----:B------:R-:W-:Y:S01]  /*f530*/  FADD.FTZ R82, R82, R83 ;  /* 0x0000005352527221 */ /* 0x000fe20000010000 */
[----:B------:R-:W-:Y:S01]  /*f540*/  F2FP.BF16.PACK_AB R15, R37, R80 ;  /* 0x00000050250f723e */ /* 0x000fe200000010ff */
[----:B------:R-:W-:Y:S02]  /*f550*/  MUFU.EX2 R36, R36 ;  /* 0x0000002400247308 */ /* 0x000fe40000000800 */
[----:B------:R-:W-:-:S04]  /*f560*/  FADD.FTZ R79, R79, R82 ;  /* 0x000000524f4f7221 */ /* 0x000fc80000010000 */
[C---:B----4-:R-:W-:Y:S01]  /*f570*/  HMMA.16816.F32.BF16 R8, R12.reuse, R32, R8 ;  /* 0x000000200c08723c */ /* 0x050fe20000041808 */
[----:B------:R-:W-:Y:S01]  /*f580*/  FADD.FTZ R78, R78, R79 ;  /* 0x0000004f4e4e7221 */ /* 0x000fe20000010000 */
[----:B------:R-:W1:Y:S03]  /*f590*/  MUFU.EX2 R39, R39 ;  /* 0x0000002700277308 */ /* 0x000e660000000800 */
[----:B------:R-:W-:Y:S02]  /*f5a0*/  FADD.FTZ R77, R77, R78 ;  /* 0x0000004e4d4d7221 */ /* 0x000fe40000010000 */
[----:B------:R-:W-:Y:S01]  /*f5b0*/  FADD.FTZ R32, R182, R17 ;  /* 0x00000011b6207221 */ /* 0x000fe20000010000 */
[----:B------:R-:W-:Y:S01]  /*f5c0*/  HMMA.16816.F32.BF16 R4, R12, R34, R4 ;  /* 0x000000220c04723c */ /* 0x000fe20000041804 */
[----:B------:R-:W2:Y:S01]  /*f5d0*/  LDSM.16.MT88.4 R16, [R224+0x8400] ;  /* 0x00840000e010783b */ /* 0x000ea20000004200 */
[----:B------:R-:W-:Y:S01]  /*f5e0*/  FFMA.FTZ R78, R42, c[0x0][0x23c], -R53 ;  /* 0x00008f002a4e7a23 */ /* 0x000fe20000010835 */
[----:B------:R-:W-:Y:S01]  /*f5f0*/  MUFU.EX2 R38, R38 ;  /* 0x0000002600267308 */ /* 0x000fe20000000800 */
[----:B------:R-:W-:-:S02]  /*f600*/  FADD.FTZ R32, R145, R32 ;  /* 0x0000002091207221 */ /* 0x000fc40000010000 */
[----:B------:R-:W-:Y:S02]  /*f610*/  FADD.FTZ R76, R76, R77 ;  /* 0x0000004d4c4c7221 */ /* 0x000fe40000010000 */
[----:B------:R-:W-:Y:S01]  /*f620*/  FADD.FTZ R33, R147, R32 ;  /* 0x0000002093217221 */ /* 0x000fe20000010000 */
[C---:B-----5:R-:W-:Y:S01]  /*f630*/  HMMA.16816.F32.BF16 R24, R12.reuse, R20, R24 ;  /* 0x000000140c18723c */ /* 0x060fe20000041818 */
[----:B------:R-:W-:Y:S01]  /*f640*/  FADD.FTZ R75, R75, R76 ;  /* 0x0000004c4b4b7221 */ /* 0x000fe20000010000 */
[----:B------:R-:W3:Y:S01]  /*f650*/  MUFU.EX2 R77, R78 ;  /* 0x0000004e004d7308 */ /* 0x000ee20000000800 */
[----:B------:R-:W-:Y:S02]  /*f660*/  FADD.FTZ R33, R178, R33 ;  /* 0x00000021b2217221 */ /* 0x000fe40000010000 */
[----:B------:R-:W-:Y:S02]  /*f670*/  FADD.FTZ R74, R74, R75 ;  /* 0x0000004b4a4a7221 */ /* 0x000fe40000010000 */
[----:B------:R-:W-:Y:S01]  /*f680*/  FADD.FTZ R170, R170, R33 ;  /* 0x00000021aaaa7221 */ /* 0x000fe20000010000 */
[----:B------:R-:W-:Y:S01]  /*f690*/  HMMA.16816.F32.BF16 R28, R12, R22, R28 ;  /* 0x000000160c1c723c */ /* 0x000fe2000004181c */
[----:B------:R-:W-:Y:S01]  /*f6a0*/  FADD.FTZ R73, R73, R74 ;  /* 0x0000004a49497221 */ /* 0x000fe20000010000 */
[----:B------:R-:W4:Y:S01]  /*f6b0*/  LDSM.16.MT88.4 R32, [R223+0x8400] ;  /* 0x00840000df20783b */ /* 0x000f220000004200 */
[----:B------:R-:W-:Y:S01]  /*f6c0*/  FADD.FTZ R170, R143, R170 ;  /* 0x000000aa8faa7221 */ /* 0x000fe20000010000 */
[----:B------:R-:W-:Y:S01]  /*f6d0*/  MUFU.EX2 R124, R124 ;  /* 0x0000007c007c7308 */ /* 0x000fe20000000800 */
[----:B------:R-:W-:Y:S01]  /*f6e0*/  FADD.FTZ R72, R72, R73 ;  /* 0x0000004948487221 */ /* 0x000fe20000010000 */
[----:B------:R-:W5:Y:S01]  /*f6f0*/  LDSM.16.MT88.4 R20, [R224+0x8800] ;  /* 0x00880000e014783b */ /* 0x000f620000004200 */
[----:B------:R-:W-:Y:S01]  /*f700*/  FADD.FTZ R157, R157, R170 ;  /* 0x000000aa9d9d7221 */ /* 0x000fe20000010000 */
[----:B------:R-:W-:Y:S01]  /*f710*/  F2FP.BF16.PACK_AB R12, R176, R137 ;  /* 0x00000089b00c723e */ /* 0x000fe200000010ff */
[----:B------:R-:W-:Y:S01]  /*f720*/  FADD.FTZ R71, R71, R72 ;  /* 0x0000004847477221 */ /* 0x000fe20000010000 */
[----:B-1----:R-:W-:Y:S01]  /*f730*/  F2FP.BF16.PACK_AB R13, R39, R36 ;  /* 0x00000024270d723e */ /* 0x002fe200000010ff */
[----:B------:R-:W-:Y:S01]  /*f740*/  FADD.FTZ R157, R160, R157 ;  /* 0x0000009da09d7221 */ /* 0x000fe20000010000 */
[----:B------:R-:W-:Y:S01]  /*f750*/  F2FP.BF16.PACK_AB R14, R132, R135 ;  /* 0x00000087840e723e */ /* 0x000fe200000010ff */
[----:B------:R-:W-:Y:S01]  /*f760*/  FADD.FTZ R70, R70, R71 ;  /* 0x0000004746467221 */ /* 0x000fe20000010000 */
[----:B---3--:R-:W-:Y:S01]  /*f770*/  F2FP.BF16.PACK_AB R15, R77, R38 ;  /* 0x000000264d0f723e */ /* 0x008fe200000010ff */
[----:B------:R-:W-:Y:S01]  /*f780*/  FADD.FTZ R142, R142, R157 ;  /* 0x0000009d8e8e7221 */ /* 0x000fe20000010000 */
[----:B------:R-:W1:Y:S01]  /*f790*/  MUFU.EX2 R105, R172 ;  /* 0x000000ac00697308 */ /* 0x000e620000000800 */
[----:B------:R-:W-:-:S02]  /*f7a0*/  FADD.FTZ R69, R69, R70 ;  /* 0x0000004645457221 */ /* 0x000fc40000010000 */
[----:B------:R-:W-:Y:S02]  /*f7b0*/  FADD.FTZ R159, R159, R142 ;  /* 0x0000008e9f9f7221 */ /* 0x000fe40000010000 */
[----:B------:R-:W-:Y:S01]  /*f7c0*/  FADD.FTZ R68, R68, R69 ;  /* 0x0000004544447221 */ /* 0x000fe20000010000 */
[----:B------:R-:W-:Y:S01]  /*f7d0*/  LDSM.16.MT88.4 R140, [R224+0x8c00] ;  /* 0x008c0000e08c783b */ /* 0x000fe20000004200 */
[----:B------:R-:W-:Y:S01]  /*f7e0*/  FFMA.FTZ R42, R46, c[0x0][0x23c], -R81 ;  /* 0x00008f002e2a7a23 */ /* 0x000fe20000010851 */
[----:B--2---:R-:W-:Y:S01]  /*f7f0*/  HMMA.16816.F32.BF16 R8, R12, R16, R8 ;  /* 0x000000100c08723c */ /* 0x004fe20000041808 */
[----:B------:R-:W-:Y:S01]  /*f800*/  FADD.FTZ R67, R67, R68 ;  /* 0x0000004443437221 */ /* 0x000fe20000010000 */
[----:B------:R-:W-:Y:S03]  /*f810*/  MUFU.EX2 R47, R47 ;  /* 0x0000002f002f7308 */ /* 0x000fe60000000800 */
[----:B------:R-:W-:-:S02]  /*f820*/  FADD.FTZ R66, R66, R67 ;  /* 0x0000004342427221 */ /* 0x000fc40000010000 */
[----:B------:R-:W-:Y:S01]  /*f830*/  FADD.FTZ R16, R134, R159 ;  /* 0x0000009f86107221 */ /* 0x000fe20000010000 */
[C---:B------:R-:W-:Y:S01]  /*f840*/  HMMA.16816.F32.BF16 R4, R12.reuse, R18, R4 ;  /* 0x000000120c04723c */ /* 0x040fe20000041804 */
[----:B------:R-:W-:Y:S01]  /*f850*/  FADD.FTZ R65, R65, R66 ;  /* 0x0000004241417221 */ /* 0x000fe20000010000 */
[----:B------:R-:W2:Y:S01]  /*f860*/  MUFU.EX2 R84, R84 ;  /* 0x0000005400547308 */ /* 0x000ea20000000800 */
[----:B------:R-:W-:Y:S02]  /*f870*/  FADD.FTZ R16, R161, R16 ;  /* 0x00000010a1107221 */ /* 0x000fe40000010000 */
[----:B------:R-:W-:Y:S02]  /*f880*/  FADD.FTZ R64, R64, R65 ;  /* 0x0000004140407221 */ /* 0x000fe40000010000 */
[----:B------:R-:W-:Y:S02]  /*f890*/  FADD.FTZ R17, R125, R16 ;  /* 0x000000107d117221 */ /* 0x000fe40000010000 */
[----:B------:R-:W-:Y:S01]  /*f8a0*/  FADD.FTZ R63, R63, R64 ;  /* 0x000000403f3f7221 */ /* 0x000fe20000010000 */
[----:B------:R-:W-:Y:S01]  /*f8b0*/  MUFU.EX2 R41, R41 ;  /* 0x0000002900297308 */ /* 0x000fe20000000800 */
[----:B------:R-:W-:Y:S01]  /*f8c0*/  FADD.FTZ R17, R126, R17 ;  /* 0x000000117e117221 */ /* 0x000fe20000010000 */
[----:B----4-:R-:W-:Y:S01]  /*f8d0*/  HMMA.16816.F32.BF16 R24, R12, R32, R24 ;  /* 0x000000200c18723c */ /* 0x010fe20000041818 */
[----:B------:R-:W-:-:S02]  /*f8e0*/  FADD.FTZ R62, R62, R63 ;  /* 0x0000003f3e3e7221 */ /* 0x000fc40000010000 */
[----:B------:R-:W-:Y:S02]  /*f8f0*/  FADD.FTZ R46, R130, R17 ;  /* 0x00000011822e7221 */ /* 0x000fe40000010000 */
[----:B------:R-:W-:Y:S01]  /*f900*/  FADD.FTZ R61, R61, R62 ;  /* 0x0000003e3d3d7221 */ /* 0x000fe20000010000 */
[----:B------:R-:W3:Y:S01]  /*f910*/  MUFU.EX2 R40, R40 ;  /* 0x0000002800287308 */ /* 0x000ee20000000800 */
[----:B------:R-:W-:Y:S01]  /*f920*/  FADD.FTZ R46, R163, R46 ;  /* 0x0000002ea32e7221 */ /* 0x000fe20000010000 */
[----:B------:R-:W4:Y:S01]  /*f930*/  LDSM.16.MT88.4 R16, [R223+0x8800] ;  /* 0x00880000df10783b */ /* 0x000f220000004200 */
[----:B------:R-:W-:Y:S01]  /*f940*/  FADD.FTZ R60, R60, R61 ;  /* 0x0000003d3c3c7221 */ /* 0x000fe20000010000 */
[----:B------:R-:W-:Y:S01]  /*f950*/  HMMA.16816.F32.BF16 R28, R12, R34, R28 ;  /* 0x000000220c1c723c */ /* 0x000fe2000004181c */
[----:B------:R-:W-:Y:S02]  /*f960*/  FADD.FTZ R165, R165, R46 ;  /* 0x0000002ea5a57221 */ /* 0x000fe40000010000 */
[----:B------:R-:W-:Y:S01]  /*f970*/  FADD.FTZ R60, R59, R60 ;  /* 0x0000003c3b3c7221 */ /* 0x000fe20000010000 */
[----:B------:R-:W-:Y:S01]  /*f980*/  MUFU.EX2 R44, R44 ;  /* 0x0000002c002c7308 */ /* 0x000fe20000000800 */
[----:B------:R-:W-:-:S02]  /*f990*/  FADD.FTZ R165, R120, R165 ;  /* 0x000000a578a57221 */ /* 0x000fc40000010000 */
[----:B------:R-:W-:Y:S01]  /*f9a0*/  FADD.FTZ R55, R55, R60 ;  /* 0x0000003c37377221 */ /* 0x000fe20000010000 */
[----:B-1----:R-:W-:Y:S01]  /*f9b0*/  F2FP.BF16.PACK_AB R12, R105, R124 ;  /* 0x0000007c690c723e */ /* 0x002fe200000010ff */
[----:B------:R-:W-:Y:S01]  /*f9c0*/  FADD.FTZ R114, R114, R165 ;  /* 0x000000a572727221 */ /* 0x000fe20000010000 */
[----:B--2---:R-:W-:Y:S01]  /*f9d0*/  F2FP.BF16.PACK_AB R14, R84, R47 ;  /* 0x0000002f540e723e */ /* 0x004fe200000010ff */
[----:B------:R-:W-:Y:S01]  /*f9e0*/  FADD.FTZ R54, R54, R55 ;  /* 0x0000003736367221 */ /* 0x000fe20000010000 */
[----:B------:R-:W1:Y:S01]  /*f9f0*/  MUFU.EX2 R43, R43 ;  /* 0x0000002b002b7308 */ /* 0x000e620000000800 */
[----:B------:R-:W-:Y:S01]  /*fa00*/  FADD.FTZ R121, R121, R114 ;  /* 0x0000007279797221 */ /* 0x000fe20000010000 */
[----:B---3--:R-:W-:Y:S01]  /*fa10*/  F2FP.BF16.PACK_AB R13, R40, R41 ;  /* 0x00000029280d723e */ /* 0x008fe200000010ff */
[----:B------:R-:W-:Y:S02]  /*fa20*/  FADD.FTZ R3, R3, R54 ;  /* 0x0000003603037221 */ /* 0x000fe40000010000 */
[----:B------:R-:W-:-:S02]  /*fa30*/  FADD.FTZ R104, R104, R121 ;  /* 0x0000007968687221 */ /* 0x000fc40000010000 */
[----:B------:R-:W-:Y:S01]  /*fa40*/  FADD.FTZ R110, R110, R3 ;  /* 0x000000036e6e7221 */ /* 0x000fe20000010000 */
[----:B------:R-:W-:Y:S01]  /*fa50*/  MUFU.EX2 R85, R86 ;  /* 0x0000005600557308 */ /* 0x000fe20000000800 */
[----:B------:R-:W-:Y:S02]  /*fa60*/  FADD.FTZ R101, R101, R104 ;  /* 0x0000006865657221 */ /* 0x000fe40000010000 */
[----:B------:R-:W-:Y:S02]  /*fa70*/  FADD.FTZ R111, R111, R110 ;  /* 0x0000006e6f6f7221 */ /* 0x000fe40000010000 */
[----:B------:R-:W-:Y:S02]  /*fa80*/  FADD.FTZ R98, R98, R101 ;  /* 0x0000006562627221 */ /* 0x000fe40000010000 */
[----:B------:R-:W-:Y:S01]  /*fa90*/  FADD.FTZ R192, R192, R111 ;  /* 0x0000006fc0c07221 */ /* 0x000fe20000010000 */
[----:B-1----:R-:W-:Y:S01]  /*faa0*/  F2FP.BF16.PACK_AB R15, R43, R44 ;  /* 0x0000002c2b0f723e */ /* 0x002fe200000010ff */
[----:B------:R-:W-:Y:S01]  /*fab0*/  FADD.FTZ R97, R97, R98 ;  /* 0x0000006261617221 */ /* 0x000fe20000010000 */
[----:B------:R-:W1:Y:S01]  /*fac0*/  MUFU.EX2 R42, R42 ;  /* 0x0000002a002a7308 */ /* 0x000e620000000800 */
[----:B------:R-:W-:-:S02]  /*fad0*/  FADD.FTZ R137, R137, R192 ;  /* 0x000000c089897221 */ /* 0x000fc40000010000 */
[----:B------:R-:W-:Y:S02]  /*fae0*/  FADD.FTZ R88, R88, R97 ;  /* 0x0000006158587221 */ /* 0x000fe40000010000 */
[C---:B-----5:R-:W-:Y:S01]  /*faf0*/  HMMA.16816.F32.BF16 R8, R12.reuse, R20, R8 ;  /* 0x000000140c08723c */ /* 0x060fe20000041808 */
[----:B------:R-:W-:Y:S02]  /*fb00*/  FADD.FTZ R176, R176, R137 ;  /* 0x00000089b0b07221 */ /* 0x000fe40000010000 */
[----:B------:R-:W-:Y:S01]  /*fb10*/  FADD.FTZ R93, R93, R88 ;  /* 0x000000585d5d7221 */ /* 0x000fe20000010000 */
[----:B------:R-:W-:Y:S01]  /*fb20*/  MUFU.EX2 R241, R241 ;  /* 0x000000f100f17308 */ /* 0x000fe20000000800 */
[----:B------:R-:W-:Y:S02]  /*fb30*/  FADD.FTZ R135, R135, R176 ;  /* 0x000000b087877221 */ /* 0x000fe40000010000 */
[----:B------:R-:W-:Y:S01]  /*fb40*/  FADD.FTZ R80, R80, R93 ;  /* 0x0000005d50507221 */ /* 0x000fe20000010000 */
[----:B------:R-:W-:Y:S01]  /*fb50*/  HMMA.16816.F32.BF16 R20, R12, R22, R4 ;  /* 0x000000160c14723c */ /* 0x000fe20000041804 */
[----:B------:R-:W2:Y:S01]  /*fb60*/  LDSM.16.MT88.4 R4, [R223+0x8c00] ;  /* 0x008c0000df04783b */ /* 0x000ea20000004200 */
[----:B------:R-:W-:-:S02]  /*fb70*/  FFMA.FTZ R33, R45, c[0x0][0x23c], -R53 ;  /* 0x00008f002d217a23 */ /* 0x000fc40000010835 */
[----:B------:R-:W-:Y:S01]  /*fb80*/  FADD.FTZ R37, R37, R80 ;  /* 0x0000005025257221 */ /* 0x000fe20000010000 */
[----:B------:R-:W-:Y:S01]  /*fb90*/  MUFU.EX2 R242, R242 ;  /* 0x000000f200f27308 */ /* 0x000fe20000000800 */
[----:B------:R-:W-:Y:S02]  /*fba0*/  FFMA.FTZ R34, R50, c[0x0][0x23c], -R53 ;  /* 0x00008f0032227a23 */ /* 0x000fe40000010835 */
[----:B------:R-:W-:Y:S01]  /*fbb0*/  FADD.FTZ R36, R36, R37 ;  /* 0x0000002524247221 */ /* 0x000fe20000010000 */
[----:B----4-:R-:W-:Y:S01]  /*fbc0*/  HMMA.16816.F32.BF16 R24, R12, R16, R24 ;  /* 0x000000100c18723c */ /* 0x010fe20000041818 */
[----:B------:R-:W-:Y:S02]  /*fbd0*/  FFMA.FTZ R32, R52, c[0x0][0x23c], -R81 ;  /* 0x00008f0034207a23 */ /* 0x000fe40000010851 */
[----:B------:R-:W-:Y:S01]  /*fbe0*/  FADD.FTZ R39, R39, R36 ;  /* 0x0000002427277221 */ /* 0x000fe20000010000 */
[----:B------:R-:W-:Y:S01]  /*fbf0*/  MUFU.EX2 R33, R33 ;  /* 0x0000002100217308 */ /* 0x000fe20000000800 */
[----:B------:R-:W-:-:S02]  /*fc00*/  FFMA.FTZ R35, R49, c[0x0][0x23c], -R53 ;  /* 0x00008f0031237a23 */ /* 0x000fc40000010835 */
[----:B------:R-:W-:Y:S01]  /*fc10*/  FADD.FTZ R38, R38, R39 ;  /* 0x0000002726267221 */ /* 0x000fe20000010000 */
[----:B------:R-:W-:Y:S01]  /*fc20*/  HMMA.16816.F32.BF16 R28, R12, R18, R28 ;  /* 0x000000120c1c723c */ /* 0x000fe2000004181c */
[----:B------:R-:W-:Y:S02]  /*fc30*/  FADD.FTZ R135, R132, R135 ;  /* 0x0000008784877221 */ /* 0x000fe40000010000 */
[----:B------:R-:W-:Y:S01]  /*fc40*/  FADD.FTZ R38, R77, R38 ;  /* 0x000000264d267221 */ /* 0x000fe20000010000 */
[----:B------:R-:W3:Y:S01]  /*fc50*/  MUFU.EX2 R34, R34 ;  /* 0x0000002200227308 */ /* 0x000ee20000000800 */
[----:B------:R-:W-:Y:S02]  /*fc60*/  FADD.FTZ R124, R124, R135 ;  /* 0x000000877c7c7221 */ /* 0x000fe40000010000 */
[----:B------:R-:W-:Y:S01]  /*fc70*/  FADD.FTZ R41, R41, R38 ;  /* 0x0000002629297221 */ /* 0x000fe20000010000 */
[----:B-1----:R-:W-:Y:S01]  /*fc80*/  F2FP.BF16.PACK_AB R12, R42, R85 ;  /* 0x000000552a0c723e */ /* 0x002fe200000010ff */
[----:B------:R-:W-:-:S02]  /*fc90*/  FADD.FTZ R124, R105, R124 ;  /* 0x0000007c697c7221 */ /* 0x000fc40000010000 */
[----:B------:R-:W-:Y:S01]  /*fca0*/  FADD.FTZ R41, R40, R41 ;  /* 0x0000002928297221 */ /* 0x000fe20000010000 */
[----:B------:R-:W1:Y:S01]  /*fcb0*/  MUFU.EX2 R32, R32 ;  /* 0x0000002000207308 */ /* 0x000e620000000800 */
[----:B------:R-:W-:Y:S02]  /*fcc0*/  FADD.FTZ R47, R47, R124 ;  /* 0x0000007c2f2f7221 */ /* 0x000fe40000010000 */
[----:B------:R-:W-:Y:S02]  /*fcd0*/  FADD.FTZ R44, R44, R41 ;  /* 0x000000292c2c7221 */ /* 0x000fe40000010000 */
[----:B------:R-:W-:Y:S02]  /*fce0*/  FADD.FTZ R84, R84, R47 ;  /* 0x0000002f54547221 */ /* 0x000fe40000010000 */
[----:B------:R-:W-:Y:S01]  /*fcf0*/  FADD.FTZ R44, R43, R44 ;  /* 0x0000002c2b2c7221 */ /* 0x000fe20000010000 */
[----:B------:R-:W4:Y:S01]  /*fd00*/  MUFU.EX2 R35, R35 ;  /* 0x0000002300237308 */ /* 0x000f220000000800 */
[----:B---3--:R-:W-:Y:S01]  /*fd10*/  F2FP.BF16.PACK_AB R13, R34, R33 ;  /* 0x00000021220d723e */ /* 0x008fe200000010ff */
[----:B------:R-:W-:-:S02]  /*fd20*/  FADD.FTZ R85, R85, R84 ;  /* 0x0000005455557221 */ /* 0x000fc40000010000 */
[----:B------:R-:W-:Y:S02]  /*fd30*/  FADD.FTZ R33, R33, R44 ;  /* 0x0000002c21217221 */ /* 0x000fe40000010000 */
[----:B------:R-:W-:Y:S01]  /*fd40*/  FADD.FTZ R85, R42, R85 ;  /* 0x000000552a557221 */ /* 0x000fe20000010000 */
[----:B-1----:R-:W-:Y:S01]  /*fd50*/  F2FP.BF16.PACK_AB R14, R241, R32 ;  /* 0x00000020f10e723e */ /* 0x002fe200000010ff */
[----:B------:R-:W-:Y:S02]  /*fd60*/  FADD.FTZ R34, R34, R33 ;  /* 0x0000002122227221 */ /* 0x000fe40000010000 */
[----:B------:R-:W-:-:S04]  /*fd70*/  FADD.FTZ R32, R32, R85 ;  /* 0x0000005520207221 */ /* 0x000fc80000010000 */
[----:B------:R-:W-:Y:S01]  /*fd80*/  FADD.FTZ R241, R241, R32 ;  /* 0x00000020f1f17221 */ /* 0x000fe20000010000 */
[----:B----4-:R-:W-:Y:S01]  /*fd90*/  F2FP.BF16.PACK_AB R15, R242, R35 ;  /* 0x00000023f20f723e */ /* 0x010fe200000010ff */
[----:B------:R-:W-:-:S04]  /*fda0*/  FADD.FTZ R35, R35, R34 ;  /* 0x0000002223237221 */ /* 0x000fc80000010000 */
[----:B------:R-:W-:Y:S02]  /*fdb0*/  FADD.FTZ R242, R242, R35 ;  /* 0x00000023f2f27221 */ /* 0x000fe40000010000 */
[C---:B------:R-:W-:Y:S08]  /*fdc0*/  HMMA.16816.F32.BF16 R144, R12.reuse, R140, R8 ;  /* 0x0000008c0c90723c */ /* 0x040ff00000041808 */
[C---:B------:R-:W-:Y:S08]  /*fdd0*/  HMMA.16816.F32.BF16 R140, R12.reuse, R142, R20 ;  /* 0x0000008e0c8c723c */ /* 0x040ff00000041814 */
[C---:B--2---:R-:W-:Y:S08]  /*fde0*/  HMMA.16816.F32.BF16 R136, R12.reuse, R4, R24 ;  /* 0x000000040c88723c */ /* 0x044ff00000041818 */
[----:B------:R-:W-:Y:S01]  /*fdf0*/  HMMA.16816.F32.BF16 R132, R12, R6, R28 ;  /* 0x000000060c84723c */ /* 0x000fe2000004181c */
[----:B------:R-:W-:Y:S07]  /*fe00*/  @!P5 BRA `(.L_x_928) ;  /* 0x00005c000000d947 */ /* 0x000fee0003800000 */
[----:B------:R-:W-:Y:S01]  /*fe10*/  LOP3.LUT P1, RZ, R231, 0x8, RZ, 0xc0, !PT ;  /* 0x00000008e7ff7812 */ /* 0x000fe2000782c0ff */
[----:B------:R-:W-:-:S04]  /*fe20*/  DEPBAR.LE SB0, 0x0 ;  /* 0x000080000000791a */ /* 0x000fc80000000000 */
[----:B------:R-:W-:Y:S01]  /*fe30*/  IADD3 R236, R56, -0x2, RZ ;  /* 0xfffffffe38ec7810 */ /* 0x000fe20007ffe0ff */
[----:B------:R-:W-:Y:S07]  /*fe40*/  BAR.SYNC.DEFER_BLOCKING 0x0 ;  /* 0x0000000000007b1d */ /* 0x000fee0000010000 */
[----:B------:R-:W-:Y:S05]  /*fe50*/  @!P1 BRA `(.L_x_929) ;  /* 0x000003b000009947 */ /* 0x000fea0003800000 */
[----:B------:R-:W-:Y:S01]  /*fe60*/  IABS R3, c[0x0][0x2d0] ;  /* 0x0000b40000037a13 */ /* 0x000fe20000000000 */
[----:B------:R-:W-:-:S03]  /*fe70*/  IMAD.SHL.U32 R4, R236, 0x100, RZ ;  /* 0x00000100ec047824 */ /* 0x000fc600078e00ff */
[----:B------:R-:W1:Y:S02]  /*fe80*/  I2F.RP R10, R3 ;  /* 0x00000003000a7306 */ /* 0x000e640000209400 */
[C---:B------:R-:W-:Y:S02]  /*fe90*/  IADD3 R11, R4.reuse, 0x100, RZ ;  /* 0x00000100040b7810 */ /* 0x040fe40007ffe0ff */
[----:B------:R-:W-:Y:S02]  /*fea0*/  IABS R5, R4 ;  /* 0x0000000400057213 */ /* 0x000fe40000000000 */
[----:B------:R-:W-:Y:S02]  /*feb0*/  IABS R7, R11 ;  /* 0x0000000b00077213 */ /* 0x000fe40000000000 */
[----:B------:R-:W-:Y:S02]  /*fec0*/  LOP3.LUT R11, R11, c[0x0][0x2d0], RZ, 0x3c, !PT ;  /* 0x0000b4000b0b7a12 */ /* 0x000fe400078e3cff */
[----:B------:R-:W-:-:S02]  /*fed0*/  LOP3.LUT R4, R4, c[0x0][0x2d0], RZ, 0x3c, !PT ;  /* 0x0000b40004047a12 */ /* 0x000fc400078e3cff */
[----:B------:R-:W-:Y:S02]  /*fee0*/  ISETP.GE.AND P3, PT, R11, RZ, PT ;  /* 0x000000ff0b00720c */ /* 0x000fe40003f66270 */
        /* <DEDUP_REMOVED lines=9> */
[----:B------:R-:W-:Y:S01]  /*ff80*/  IMAD.HI.U32 R9, R6, R5, RZ ;  /* 0x0000000506097227 */ /* 0x000fe200078e00ff */
[----:B------:R-:W-:-:S03]  /*ff90*/  IADD3 R8, -R10, RZ, RZ ;  /* 0x000000ff0a087210 */ /* 0x000fc60007ffe1ff */
[----:B------:R-:W-:Y:S02]  /*ffa0*/  IMAD.MOV R6, RZ, RZ, -R9 ;  /* 0x000000ffff067224 */ /* 0x000fe400078e0a09 */
[C---:B------:R-:W-:Y:S02]  /*ffb0*/  IMAD R8, R3.reuse, R8, R7 ;  /* 0x0000000803087224 */ /* 0x040fe400078e0207 */
[----:B------:R-:W-:-:S03]  /*ffc0*/  IMAD R6, R3, R6, R5 ;  /* 0x0000000603067224 */ /* 0x000fc600078e0205 */
[C---:B------:R-:W-:Y:S02]  /*ffd0*/  ISETP.GT.U32.AND P1, PT, R3.reuse, R8, PT ;  /* 0x000000080300720c */ /* 0x040fe40003f24070 */
[----:B------:R-:W-:-:S11]  /*ffe0*/  ISETP.GT.U32.AND P0, PT, R3, R6, PT ;  /* 0x000000060300720c */ /* 0x000fd60003f04070 */
[----:B------:R-:W-:Y:S01]  /*fff0*/  @!P1 IMAD.IADD R8, R8, 0x1, -R3 ;  /* 0x0000000108089824 */ /* 0x000fe200078e0a03 */
[----:B------:R-:W-:Y:S02]  /*10000*/  @!P1 IADD3 R10, R10, 0x1, RZ ;  /* 0x000000010a0a9810 */ /* 0x000fe40007ffe0ff */
[-C--:B------:R-:W-:Y:S02]  /*10010*/  @!P0 IADD3 R6, R6, -R3.reuse, RZ ;  /* 0x8000000306068210 */ /* 0x080fe40007ffe0ff */
[-C--:B------:R-:W-:Y:S02]  /*10020*/  ISETP.GE.U32.AND P5, PT, R8, R3.reuse, PT ;  /* 0x000000030800720c */ /* 0x080fe40003fa6070 */
[----:B------:R-:W-:Y:S02]  /*10030*/  ISETP.GE.U32.AND P4, PT, R6, R3, PT ;  /* 0x000000030600720c */ /* 0x000fe40003f86070 */
[----:B------:R-:W-:Y:S02]  /*10040*/  @!P0 IADD3 R9, R9, 0x1, RZ ;  /* 0x0000000109098810 */ /* 0x000fe40007ffe0ff */
[----:B------:R-:W-:-:S02]  /*10050*/  ISETP.NE.AND P0, PT, RZ, c[0x0][0x2d0], PT ;  /* 0x0000b400ff007a0c */ /* 0x000fc40003f05270 */
[----:B------:R-:W-:-:S05]  /*10060*/  LOP3.LUT R6, RZ, c[0x0][0x2d0], RZ, 0x33, !PT ;  /* 0x0000b400ff067a12 */ /* 0x000fca00078e33ff */
[----:B------:R-:W-:Y:S02]  /*10070*/  @P5 IADD3 R10, R10, 0x1, RZ ;  /* 0x000000010a0a5810 */ /* 0x000fe40007ffe0ff */
[----:B------:R-:W-:-:S03]  /*10080*/  @P4 IADD3 R9, R9, 0x1, RZ ;  /* 0x0000000109094810 */ /* 0x000fc60007ffe0ff */
[----:B------:R-:W-:Y:S02]  /*10090*/  @!P3 IMAD.MOV R10, RZ, RZ, -R10 ;  /* 0x000000ffff0ab224 */ /* 0x000fe400078e0a0a */
[----:B------:R-:W-:-:S03]  /*100a0*/  @!P2 IMAD.MOV R9, RZ, RZ, -R9 ;  /* 0x000000ffff09a224 */ /* 0x000fc600078e0a09 */
[C---:B------:R-:W-:Y:S02]  /*100b0*/  SEL R3, R6.reuse, R10, !P0 ;  /* 0x0000000a06037207 */ /* 0x040fe40004000000 */
[----:B------:R-:W-:-:S03]  /*100c0*/  SEL R6, R6, R9, !P0 ;  /* 0x0000000906067207 */ /* 0x000fc60004000000 */
[----:B------:R-:W-:-:S04]  /*100d0*/  IMAD.WIDE R12, R3, 0x4, R232 ;  /* 0x00000004030c7825 */ /* 0x000fc800078e02e8 */
[----:B------:R-:W-:Y:S01]  /*100e0*/  IMAD.WIDE R10, R6, 0x4, R232 ;  /* 0x00000004060a7825 */ /* 0x000fe200078e02e8 */
[----:B------:R-:W2:Y:S04]  /*100f0*/  LDG.E R4, [R12.64] ;  /* 0x000000060c047981 */ /* 0x000ea8000c1e1900 */
[----:B------:R-:W2:Y:S01]  /*10100*/  LDG.E R5, [R10.64] ;  /* 0x000000060a057981 */ /* 0x000ea2000c1e1900 */
[----:B------:R-:W-:Y:S01]  /*10110*/  IADD3 R3, R3, -R6, RZ ;  /* 0x8000000603037210 */ /* 0x000fe20007ffe0ff */
[----:B------:R-:W-:-:S04]  /*10120*/  IMAD.MOV.U32 R6, RZ, RZ, c[0x0][0x2d0] ;  /* 0x0000b400ff067624 */ /* 0x000fc800078e00ff */
[----:B------:R-:W-:-:S04]  /*10130*/  IMAD R6, R3, R6, -0x100 ;  /* 0xffffff0003067424 */ /* 0x000fc800078e0206 */
[----:B------:R-:W-:Y:S01]  /*10140*/  IMAD.WIDE.U32 R8, R6, c[0x0][0x1a0], RZ ;  /* 0x0000680006087a25 */ /* 0x000fe200078e00ff */
[----:B------:R-:W-:-:S05]  /*10150*/  SHF.R.S32.HI R3, RZ, 0x1f, R6 ;  /* 0x0000001fff037819 */ /* 0x000fca0000011406 */
[----:B------:R-:W-:-:S04]  /*10160*/  IMAD R3, R3, c[0x0][0x1a0], RZ ;  /* 0x0000680003037a24 */ /* 0x000fc800078e02ff */
[----:B------:R-:W-:-:S05]  /*10170*/  IMAD R3, R6, c[0x0][0x1a4], R3 ;  /* 0x0000690006037a24 */ /* 0x000fca00078e0203 */
[----:B------:R-:W-:Y:S01]  /*10180*/  IADD3 R9, R9, R3, RZ ;  /* 0x0000000309097210 */ /* 0x000fe20007ffe0ff */
[----:B--2---:R-:W-:-:S04]  /*10190*/  IMAD.IADD R5, R5, 0x1, -R4 ;  /* 0x0000000105057824 */ /* 0x004fc800078e0a04 */
[----:B------:R-:W-:Y:S01]  /*101a0*/  IMAD.WIDE.U32 R8, R5, c[0x0][0x188], R8 ;  /* 0x0000620005087a25 */ /* 0x000fe200078e0008 */
[----:B------:R-:W-:-:S04]  /*101b0*/  SHF.R.S32.HI R4, RZ, 0x1f, R5 ;  /* 0x0000001fff047819 */ /* 0x000fc80000011405 */
[----:B------:R-:W-:Y:S01]  /*101c0*/  MOV R7, R8 ;  /* 0x0000000800077202 */ /* 0x000fe20000000f00 */
[----:B------:R-:W-:-:S04]  /*101d0*/  IMAD R4, R4, c[0x0][0x188], RZ ;  /* 0x0000620004047a24 */ /* 0x000fc800078e02ff */
[----:B------:R-:W-:-:S04]  /*101e0*/  IMAD R4, R5, c[0x0][0x18c], R4 ;  /* 0x0000630005047a24 */ /* 0x000fc800078e0204 */
[----:B------:R-:W-:Y:S01]  /*101f0*/  IMAD.IADD R4, R9, 0x1, R4 ;  /* 0x0000000109047824 */ /* 0x000fe200078e0204 */
[----:B------:R-:W-:Y:S05]  /*10200*/  BRA `(.L_x_930) ;  /* 0x0000003000007947 */ /* 0x000fea0003800000 */
.L_x_929:
[----:B------:R-:W-:-:S05]  /*10210*/  IMAD.MOV.U32 R7, RZ, RZ, c[0x0][0x1a0] ;  /* 0x00006800ff077624 */ /* 0x000fca00078e00ff */
[----:B------:R-:W-:-:S04]  /*10220*/  LEA R7, -R7, RZ, 0x8 ;  /* 0x000000ff07077211 */ /* 0x000fc800078e41ff */
[----:B------:R-:W-:Y:S02]  /*10230*/  SHF.R.S32.HI R4, RZ, 0x1f, R7 ;  /* 0x0000001fff047819 */ /* 0x000fe40000011407 */
.L_x_930:
[----:B------:R-:W-:Y:S01]  /*10240*/  ISETP.GE.AND P0, PT, R148, c[0x0][0x220], PT ;  /* 0x0000880094007a0c */ /* 0x000fe20003f06270 */
[----:B------:R-:W-:Y:S01]  /*10250*/  IMAD.SHL.U32 R124, R236, 0x100, RZ ;  /* 0x00000100ec7c7824 */ /* 0x000fe200078e00ff */
[----:B------:R-:W-:-:S04]  /*10260*/  LEA R196, P5, R7, R196, 0x1 ;  /* 0x000000c407c47211 */ /* 0x000fc800078a08ff */
[----:B------:R-:W-:-:S07]  /*10270*/  LEA.HI.X R197, R7, R197, R4, 0x1, P5 ;  /* 0x000000c507c57211 */ /* 0x000fce00028f0c04 */
[----:B------:R-:W-:Y:S01]  /*10280*/  @!P0 IMAD.MOV.U32 R15, RZ, RZ, c[0x0][0x1a0] ;  /* 0x00006800ff0f8624 */ /* 0x000fe200078e00ff */
[-C--:B------:R-:W-:Y:S01]  /*10290*/  @!P0 IADD3 R58, P4, P3, R7, R150.reuse, R58 ;  /* 0x00000096073a8210 */ /* 0x080fe20007b9e03a */
[--C-:B------:R-:W-:Y:S01]  /*102a0*/  @!P0 IMAD.MOV.U32 R152, RZ, RZ, R150.reuse ;  /* 0x000000ffff988224 */ /* 0x100fe200078e0096 */
[----:B------:R-:W-:Y:S01]  /*102b0*/  @P0 STS [R237+0x5000], RZ ;  /* 0x005000ffed000388 */ /* 0x000fe20000000800 */
[----:B------:R-:W-:Y:S01]  /*102c0*/  @!P0 IMAD.MOV.U32 R5, RZ, RZ, c[0x0][0x1a0] ;  /* 0x00006800ff058624 */ /* 0x000fe200078e00ff */
[----:B------:R-:W-:Y:S01]  /*102d0*/  @!P0 IADD3.X R57, R4, R153, R57, P4, P3 ;  /* 0x0000009904398210 */ /* 0x000fe200027e6439 */
[----:B------:R-:W-:Y:S01]  /*102e0*/  @!P0 IMAD.MOV.U32 R12, RZ, RZ, c[0x0][0x1a0] ;  /* 0x00006800ff0c8624 */ /* 0x000fe200078e00ff */
[----:B------:R-:W-:Y:S01]  /*102f0*/  @P0 STS [R237+0x5004], RZ ;  /* 0x005004ffed000388 */ /* 0x000fe20000000800 */
[----:B------:R-:W-:Y:S01]  /*10300*/  @!P0 IMAD.MOV.U32 R10, RZ, RZ, c[0x0][0x1a0] ;  /* 0x00006800ff0a8624 */ /* 0x000fe200078e00ff */
[----:B------:R-:W-:Y:S01]  /*10310*/  @!P0 LEA R6, P2, R5, R150, 0x6 ;  /* 0x0000009605068211 */ /* 0x000fe200078430ff */
[----:B------:R-:W-:Y:S01]  /*10320*/  @!P0 IMAD.MOV.U32 R8, RZ, RZ, R150 ;  /* 0x000000ffff088224 */ /* 0x000fe200078e0096 */
[----:B------:R-:W-:Y:S01]  /*10330*/  @P0 STS.64 [R237+0x5008], RZ ;  /* 0x005008ffed000388 */ /* 0x000fe20000000a00 */
[--C-:B------:R-:W-:Y:S01]  /*10340*/  @!P0 IMAD.MOV.U32 R9, RZ, RZ, R153.reuse ;  /* 0x000000ffff098224 */ /* 0x100fe200078e0099 */
[----:B------:R-:W-:Y:S01]  /*10350*/  @!P0 IADD3 R6, P5, R7, R6, RZ ;  /* 0x0000000607068210 */ /* 0x000fe20007fbe0ff */
[----:B------:R-:W-:Y:S01]  /*10360*/  @!P0 IMAD.MOV.U32 R3, RZ, RZ, c[0x0][0x1a0] ;  /* 0x00006800ff038624 */ /* 0x000fe200078e00ff */
[----:B------:R-:W-:Y:S01]  /*10370*/  @!PT LDS RZ, [RZ] ;  /* 0x00000000fffff984 */ /* 0x000fe20000000800 */
[----:B------:R-:W-:Y:S01]  /*10380*/  @!PT LDS RZ, [RZ] ;  /* 0x00000000fffff984 */ /* 0x000fe20000000800 */
[----:B------:R-:W-:Y:S01]  /*10390*/  @!PT LDS RZ, [RZ] ;  /* 0x00000000fffff984 */ /* 0x000fe20000000800 */
[----:B------:R1:W-:Y:S01]  /*103a0*/  @!P0 LDGSTS.E.BYPASS.LTC128B.128 [R237+0x5000], [R196.64] ;  /* 0x05000000c4ed8fae */ /* 0x0003e2000b901d46 */
[----:B------:R-:W-:-:S03]  /*103b0*/  @!P0 IMAD.WIDE.U32 R14, R15, 0x60, R152 ;  /* 0x000000600f0e8825 */ /* 0x000fc600078e0098 */
[----:B------:R-:W-:Y:S01]  /*103c0*/  @P0 STS.128 [R237+0x5800], RZ ;  /* 0x005800ffed000388 */ /* 0x000fe20000000c00 */
[----:B------:R-:W-:Y:S02]  /*103d0*/  @!P0 IMAD.MOV.U32 R18, RZ, RZ, c[0x0][0x1a4] ;  /* 0x00006900ff128624 */ /* 0x000fe400078e00ff */
[----:B------:R-:W-:-:S03]  /*103e0*/  @!P0 IMAD.WIDE.U32 R12, R12, 0xa0, R8 ;  /* 0x000000a00c0c8825 */ /* 0x000fc600078e0008 */
[-C--:B------:R-:W-:Y:S01]  /*103f0*/  @!P0 LEA.HI.X R5, R5, R153.reuse, R18, 0x6, P2 ;  /* 0x0000009905058211 */ /* 0x080fe200010f3412 */
[----:B------:R-:W-:Y:S01]  /*10400*/  @!P0 IMAD.WIDE.U32 R10, R10, 0xc0, R8 ;  /* 0x000000c00a0a8825 */ /* 0x000fe200078e0008 */
[----:B------:R-:W-:Y:S02]  /*10410*/  @!P0 LEA R8, P1, R3, R150, 0x7 ;  /* 0x0000009603088211 */ /* 0x000fe400078238ff */
[C---:B------:R-:W-:Y:S01]  /*10420*/  @!P0 LEA R20, P2, R58.reuse, c[0x0][0x170], 0x1 ;  /* 0x00005c003a148a11 */ /* 0x040fe200078408ff */
[----:B------:R-:W-:Y:S01]  /*10430*/  @!P0 IMAD.MOV.U32 R152, RZ, RZ, c[0x0][0x1a4] ;  /* 0x00006900ff988624 */ /* 0x000fe200078e00ff */
[C---:B------:R-:W-:Y:S01]  /*10440*/  @!P0 IADD3 R8, P4, R7.reuse, R8, RZ ;  /* 0x0000000807088210 */ /* 0x040fe20007f9e0ff */
[----:B------:R-:W-:Y:S01]  /*10450*/  @!P0 IMAD.MOV.U32 R9, RZ, RZ, c[0x0][0x1a4] ;  /* 0x00006900ff098624 */ /* 0x000fe200078e00ff */
[----:B------:R-:W-:Y:S01]  /*10460*/  @!P0 LEA.HI.X R21, R58, c[0x0][0x174], R57, 0x1, P2 ;  /* 0x00005d003a158a11 */ /* 0x000fe200010f0c39 */
[----:B------:R-:W-:Y:S01]  /*10470*/  @!P0 IMAD.MOV.U32 R16, RZ, RZ, c[0x0][0x1a0] ;  /* 0x00006800ff108624 */ /* 0x000fe200078e00ff */
[----:B------:R-:W-:Y:S01]  /*10480*/  @!P0 IADD3 R10, P2, R7, R10, RZ ;  /* 0x0000000a070a8210 */ /* 0x000fe20007f5e0ff */
[----:B------:R-:W-:Y:S01]  /*10490*/  @!P0 IMAD.MOV.U32 R151, RZ, RZ, R153 ;  /* 0x000000ffff978224 */ /* 0x000fe200078e0099 */
[----:B------:R-:W-:Y:S01]  /*104a0*/  @!P0 LEA.HI.X R153, R3, R153, R152, 0x7, P1 ;  /* 0x0000009903998211 */ /* 0x000fe200008f3c98 */
[----:B------:R-:W-:Y:S01]  /*104b0*/  @!P0 IMAD R19, R9, 0x60, RZ ;  /* 0x0000006009138824 */ /* 0x000fe200078e02ff */
[C---:B------:R-:W-:Y:S01]  /*104c0*/  @!P0 IADD3 R18, P1, R7.reuse, R14, RZ ;  /* 0x0000000e07128210 */ /* 0x040fe20007f3e0ff */
[----:B------:R-:W-:Y:S01]  /*104d0*/  @!P0 IMAD.MOV.U32 R14, RZ, RZ, c[0x0][0x1a4] ;  /* 0x00006900ff0e8624 */ /* 0x000fe200078e00ff */
[----:B------:R-:W-:Y:S01]  /*104e0*/  @!P0 IADD3 R12, P3, R7, R12, RZ ;  /* 0x0000000c070c8210 */ /* 0x000fe20007f7e0ff */
[----:B------:R-:W-:Y:S01]  /*104f0*/  @!P0 IMAD.WIDE.U32 R16, R16, 0xe0, R150 ;  /* 0x000000e010108825 */ /* 0x000fe200078e0096 */
[----:B------:R-:W-:Y:S01]  /*10500*/  @!P0 IADD3.X R19, R4, R15, R19, P1, !PT ;  /* 0x0000000f04138210 */ /* 0x000fe20000ffe413 */
[----:B------:R-:W-:Y:S01]  /*10510*/  @!PT LDS RZ, [RZ] ;  /* 0x00000000fffff984 */ /* 0x000fe20000000800 */
[----:B------:R-:W-:Y:S01]  /*10520*/  @!PT LDS RZ, [RZ] ;  /* 0x00000000fffff984 */ /* 0x000fe20000000800 */
[----:B------:R-:W-:Y:S01]  /*10530*/  @!PT LDS RZ, [RZ] ;  /* 0x00000000fffff984 */ /* 0x000fe20000000800 */
[----:B------:R2:W-:Y:S02]  /*10540*/  @!P0 LDGSTS.E.BYPASS.LTC128B.128 [R237+0x5800], [R20.64] ;  /* 0x0580000014ed8fae */ /* 0x0005e4000b901d46 */
[----:B------:R-:W-:-:S02]  /*10550*/  @!P0 IMAD.MOV.U32 R3, RZ, RZ, c[0x0][0x1a4] ;  /* 0x00006900ff038624 */ /* 0x000fc400078e00ff */
[----:B------:R-:W-:Y:S01]  /*10560*/  @!P0 IMAD R15, R14, 0xc0, RZ ;  /* 0x000000c00e0f8824 */ /* 0x000fe200078e02ff */
[----:B------:R-:W-:Y:S01]  /*10570*/  @!P0 IADD3 R14, P1, R7, R16, RZ ;  /* 0x00000010070e8210 */ /* 0x000fe20007f3e0ff */
[----:B------:R-:W-:Y:S01]  /*10580*/  @!P0 IMAD R3, R3, 0xa0, RZ ;  /* 0x000000a003038824 */ /* 0x000fe200078e02ff */
[----:B------:R-:W-:Y:S01]  /*10590*/  @P0 STS.128 [R237+0x6000], RZ ;  /* 0x006000ffed000388 */ /* 0x000fe20000000c00 */
[----:B------:R-:W-:Y:S01]  /*105a0*/  @!P0 IMAD R9, R9, 0xe0, RZ ;  /* 0x000000e009098824 */ /* 0x000fe200078e02ff */
[C---:B------:R-:W-:Y:S01]  /*105b0*/  @!P0 IADD3.X R15, R4.reuse, R15, R11, P2, !PT ;  /* 0x0000000f040f8210 */ /* 0x040fe200017fe40b */
[C---:B------:R-:W-:Y:S01]  /*105c0*/  @!P0 IMAD.X R5, R4.reuse, 0x1, R5, P5 ;  /* 0x0000000104058824 */ /* 0x040fe200028e0605 */
[C---:B------:R-:W-:Y:S01]  /*105d0*/  @!P0 IADD3.X R3, R4.reuse, R13, R3, P3, !PT ;  /* 0x0000000d04038210 */ /* 0x040fe20001ffe403 */
[C---:B------:R-:W-:Y:S01]  /*105e0*/  @!P0 IMAD.X R153, R4.reuse, 0x1, R153, P4 ;  /* 0x0000000104998824 */ /* 0x040fe200020e0699 */
[----:B------:R-:W-:Y:S02]  /*105f0*/  @!P0 IADD3.X R9, R4, R17, R9, P1, !PT ;  /* 0x0000001104098210 */ /* 0x000fe40000ffe409 */
[----:B------:R-:W-:-:S02]  /*10600*/  @!P0 LEA R16, P2, R6, c[0x0][0x170], 0x1 ;  /* 0x00005c0006108a11 */ /* 0x000fc400078408ff */
[----:B------:R-:W-:Y:S02]  /*10610*/  @!P0 LEA R4, P1, R18, c[0x0][0x170], 0x1 ;  /* 0x00005c0012048a11 */ /* 0x000fe400078208ff */
[----:B------:R-:W-:Y:S02]  /*10620*/  @!P0 LEA.HI.X R17, R6, c[0x0][0x174], R5, 0x1, P2 ;  /* 0x00005d0006118a11 */ /* 0x000fe400010f0c05 */
[----:B------:R-:W-:Y:S02]  /*10630*/  @!P0 LEA R24, P4, R8, c[0x0][0x170], 0x1 ;  /* 0x00005c0008188a11 */ /* 0x000fe400078808ff */
[----:B------:R-:W-:Y:S01]  /*10640*/  @!P0 LEA.HI.X R5, R18, c[0x0][0x174], R19, 0x1, P1 ;  /* 0x00005d0012058a11 */ /* 0x000fe200008f0c13 */
[----:B------:R-:W-:Y:S01]  /*10650*/  @!PT LDS RZ, [RZ] ;  /* 0x00000000fffff984 */ /* 0x000fe20000000800 */
[----:B------:R-:W-:Y:S01]  /*10660*/  @!PT LDS RZ, [RZ] ;  /* 0x00000000fffff984 */ /* 0x000fe20000000800 */
[----:B------:R-:W-:Y:S01]  /*10670*/  @!PT LDS RZ, [RZ] ;  /* 0x00000000fffff984 */ /* 0x000fe20000000800 */
[----:B------:R3:W-:Y:S01]  /*10680*/  @!P0 LDGSTS.E.BYPASS.LTC128B.128 [R237+0x6000], [R16.64] ;  /* 0x0600000010ed8fae */ /* 0x0007e2000b901d46 */
[----:B------:R-:W-:Y:S02]  /*10690*/  @!P0 LEA R18, P3, R12, c[0x0][0x170], 0x1 ;  /* 0x00005c000c128a11 */ /* 0x000fe400078608ff */
[----:B------:R-:W-:Y:S01]  /*106a0*/  @!P0 LEA R6, P2, R10, c[0x0][0x170], 0x1 ;  /* 0x00005c000a068a11 */ /* 0x000fe200078408ff */
[----:B------:R-:W-:Y:S01]  /*106b0*/  @P0 STS.128 [R237+0x6800], RZ ;  /* 0x006800ffed000388 */ /* 0x000fe20000000c00 */
[----:B------:R-:W-:-:S02]  /*106c0*/  @!P0 LEA.HI.X R25, R8, c[0x0][0x174], R153, 0x1, P4 ;  /* 0x00005d0008198a11 */ /* 0x000fc400020f0c99 */
        /* <DEDUP_REMOVED lines=8> */
[----:B------:R-:W-:Y:S02]  /*10750*/  @!P0 LEA.HI.X R23, R14, c[0x0][0x174], R9, 0x1, P1 ;  /* 0x00005d000e178a11 */ /* 0x000fe400008f0c09 */
[----:B------:R-:W-:Y:S01]  /*10760*/  ISETP.GE.AND P1, PT, R56, 0x3, PT ;  /* 0x000000033800780c */ /* 0x000fe20003f26270 */
[----:B------:R-:W-:Y:S01]  /*10770*/  @!PT LDS RZ, [RZ] ;  /* 0x00000000fffff984 */ /* 0x000fe20000000800 */
[----:B------:R-:W-:Y:S01]  /*10780*/  @!PT LDS RZ, [RZ] ;  /* 0x00000000fffff984 */ /* 0x000fe20000000800 */
[----:B------:R-:W-:Y:S01]  /*10790*/  @!PT LDS RZ, [RZ] ;  /* 0x00000000fffff984 */ /* 0x000fe20000000800 */
[----:B------:R5:W-:Y:S03]  /*107a0*/  @!P0 LDGSTS.E.BYPASS.LTC128B.128 [R237+0x7000], [R24.64] ;  /* 0x0700000018ed8fae */ /* 0x000be6000b901d46 */
[----:B------:R-:W-:Y:S01]  /*107b0*/  P2R R128, PR, RZ, 0x2 ;  /* 0x00000002ff807803 */ /* 0x000fe20000000000 */
        /* <DEDUP_REMOVED lines=16> */
[----:B------:R-:W1:Y:S04]  /*108c0*/  LDSM.16.M88.4 R44, [R226+0x1800] ;  /* 0x00180000e22c783b */ /* 0x000e680000000200 */
[----:B------:R-:W1:Y:S04]  /*108d0*/  LDSM.16.M88.4 R52, [R226+0x1400] ;  /* 0x00140000e234783b */ /* 0x000e680000000200 */
[----:B------:R-:W1:Y:S04]  /*108e0*/  LDSM.16.M88.4 R64, [R226+0x1000] ;  /* 0x00100000e240783b */ /* 0x000e680000000200 */
[----:B------:R-:W-:Y:S04]  /*108f0*/  LDSM.16.M88.4 R80, [R227] ;  /* 0x00000000e350783b */ /* 0x000fe80000000200 */
[----:B----4-:R-:W4:Y:S04]  /*10900*/  LDSM.16.M88.4 R4, [R221] ;  /* 0x00000000dd04783b */ /* 0x010f280000000200 */
[----:B---3--:R-:W3:Y:S04]  /*10910*/  LDSM.16.M88.4 R16, [R222] ;  /* 0x00000000de10783b */ /* 0x008ee80000000200 */
[----:B-----5:R-:W5:Y:S04]  /*10920*/  LDSM.16.M88.4 R24, [R225] ;  /* 0x00000000e118783b */ /* 0x020f680000000200 */
[----:B------:R-:W3:Y:S04]  /*10930*/  LDSM.16.M88.4 R36, [R226+0x1c00] ;  /* 0x001c0000e224783b */ /* 0x000ee80000000200 */
[----:B------:R-:W3:Y:S04]  /*10940*/  LDSM.16.M88.4 R12, [R226+0x2800] ;  /* 0x00280000e20c783b */ /* 0x000ee80000000200 */
[----:B--2---:R-:W2:Y:S01]  /*10950*/  LDSM.16.M88.4 R20, [R226+0x2400] ;  /* 0x00240000e214783b */ /* 0x004ea20000000200 */
[C---:B-1----:R-:W-:Y:S03]  /*10960*/  HMMA.16816.F32.BF16 R48, R88.reuse, R44, RZ ;  /* 0x0000002c5830723c */ /* 0x042fe600000418ff */
[----:B------:R-:W1:Y:S04]  /*10970*/  LDSM.16.M88.4 R8, [R220] ;  /* 0x00000000dc08783b */ /* 0x000e680000000200 */
[----:B------:R-:W-:Y:S01]  /*10980*/  LDSM.16.M88.4 R92, [R226+0x2c00] ;  /* 0x002c0000e25c783b */ /* 0x000fe20000000200 */
[C---:B------:R-:W-:Y:S03]  /*10990*/  HMMA.16816.F32.BF16 R44, R88.reuse, R46, RZ ;  /* 0x0000002e582c723c */ /* 0x040fe600000418ff */
[----:B------:R-:W-:Y:S04]  /*109a0*/  LDSM.16.M88.4 R84, [R218] ;  /* 0x00000000da54783b */ /* 0x000fe80000000200 */
[----:B------:R-:W-:Y:S01]  /*109b0*/  LDSM.16.M88.4 R72, [R226+0x3000] ;  /* 0x00300000e248783b */ /* 0x000fe20000000200 */
[C---:B------:R-:W-:Y:S03]  /*109c0*/  HMMA.16816.F32.BF16 R60, R88.reuse, R52, RZ ;  /* 0x00000034583c723c */ /* 0x040fe600000418ff */
[----:B------:R-:W-:Y:S04]  /*109d0*/  LDSM.16.M88.4 R28, [R226+0x2000] ;  /* 0x00200000e21c783b */ /* 0x000fe80000000200 */
[----:B------:R-:W1:Y:S01]  /*109e0*/  S2R R3, SR_TID.X ;  /* 0x0000000000037919 */ /* 0x000e620000002100 */
[C---:B------:R-:W-:Y:S03]  /*109f0*/  HMMA.16816.F32.BF16 R68, R88.reuse, R64, RZ ;  /* 0x000000405844723c */ /* 0x040fe600000418ff */
[----:B------:R-:W-:Y:S04]  /*10a00*/  LDSM.16.M88.4 R76, [R216] ;  /* 0x00000000d84c783b */ /* 0x000fe80000000200 */
[----:B------:R-:W-:Y:S01]  /*10a10*/  LDSM.16.M88.4 R100, [R215] ;  /* 0x00000000d764783b */ /* 0x000fe20000000200 */
[C---:B------:R-:W-:Y:S03]  /*10a20*/  HMMA.16816.F32.BF16 R52, R88.reuse, R54, RZ ;  /* 0x000000365834723c */ /* 0x040fe600000418ff */
[----:B------:R-:W-:Y:S04]  /*10a30*/  LDSM.16.M88.4 R96, [R219] ;  /* 0x00000000db60783b */ /* 0x000fe80000000200 */
[----:B------:R-:W-:Y:S01]  /*10a40*/  LDSM.16.M88.4 R104, [R226+0x3c00] ;  /* 0x003c0000e268783b */ /* 0x000fe20000000200 */
[----:B------:R-:W-:Y:S03]  /*10a50*/  HMMA.16816.F32.BF16 R64, R88, R66, RZ ;  /* 0x000000425840723c */ /* 0x000fe600000418ff */
[----:B------:R-:W-:Y:S01]  /*10a60*/  LDSM.16.M88.4 R112, [R226+0x4000] ;  /* 0x00400000e270783b */ /* 0x000fe20000000200 */
[----:B-1----:R-:W-:-:S03]  /*10a70*/  IMAD.SHL.U32 R3, R3, 0x2, RZ ;  /* 0x0000000203037824 */ /* 0x002fc600078e00ff */
[----:B------:R-:W0:Y:S01]  /*10a80*/  LDGDEPBAR ;  /* 0x00000000000079af */ /* 0x000e220000000000 */
[----:B----4-:R-:W-:Y:S01]  /*10a90*/  HMMA.16816.F32.BF16 R48, R80, R4, R48 ;  /* 0x000000045030723c */ /* 0x010fe20000041830 */
[----:B------:R-:W-:-:S04]  /*10aa0*/  LOP3.LUT R151, R3, 0x6, RZ, 0xc0, !PT ;  /* 0x0000000603977812 */ /* 0x000fc800078ec0ff */
[----:B------:R-:W-:-:S03]  /*10ab0*/  LOP3.LUT R126, R124, R151, RZ, 0xfc, !PT ;  /* 0x000000977c7e7212 */ /* 0x000fc600078efcff */
[C---:B------:R-:W-:Y:S01]  /*10ac0*/  HMMA.16816.F32.BF16 R44, R80.reuse, R6, R44 ;  /* 0x00000006502c723c */ /* 0x040fe2000004182c */
[----:B------:R-:W1:Y:S01]  /*10ad0*/  LDSM.16.M88.4 R4, [R217] ;  /* 0x00000000d904783b */ /* 0x000e620000000200 */
[C---:B------:R-:W-:Y:S02]  /*10ae0*/  IADD3 R57, R126.reuse, 0x1, RZ ;  /* 0x000000017e397810 */ /* 0x040fe40007ffe0ff */
[----:B------:R-:W-:Y:S02]  /*10af0*/  IADD3 R3, R126, 0x9, RZ ;  /* 0x000000097e037810 */ /* 0x000fe40007ffe0ff */
[CC--:B------:R-:W-:Y:S02]  /*10b00*/  ISETP.GE.AND P2, PT, R57.reuse, R154.reuse, PT ;  /* 0x0000009a3900720c */ /* 0x0c0fe40003f46270 */
[----:B---3--:R-:W-:Y:S01]  /*10b10*/  HMMA.16816.F32.BF16 R60, R80, R16, R60 ;  /* 0x00000010503c723c */ /* 0x008fe2000004183c */
[----:B------:R-:W-:Y:S02]  /*10b20*/  ISETP.GE.AND P1, PT, R57, R155, PT ;  /* 0x0000009b3900720c */ /* 0x000fe40003f26270 */
[----:B------:R-:W-:-:S02]  /*10b30*/  ISETP.GE.AND P3, PT, R3, R154, PT ;  /* 0x0000009a0300720c */ /* 0x000fc40003f66270 */
[----:B------:R-:W-:Y:S02]  /*10b40*/  ISETP.GE.AND P4, PT, R3, R155, PT ;  /* 0x0000009b0300720c */ /* 0x000fe40003f86270 */
[----:B------:R-:W-:Y:S01]  /*10b50*/  IADD3 R3, R126, 0x19, RZ ;  /* 0x000000197e037810 */ /* 0x000fe20007ffe0ff */
[C---:B------:R-:W-:Y:S08]  /*10b60*/  HMMA.16816.F32.BF16 R52, R80.reuse, R18, R52 ;  /* 0x000000125034723c */ /* 0x040ff00000041834 */
[----:B-----5:R-:W-:Y:S08]  /*10b70*/  HMMA.16816.F32.BF16 R68, R80, R24, R68 ;  /* 0x000000185044723c */ /* 0x020ff00000041844 */
[----:B------:R-:W-:Y:S08]  /*10b80*/  HMMA.16816.F32.BF16 R40, R88, R36, RZ ;  /* 0x000000245828723c */ /* 0x000ff000000418ff */
[----:B------:R-:W-:Y:S08]  /*10b90*/  HMMA.16816.F32.BF16 R64, R80, R26, R64 ;  /* 0x0000001a5040723c */ /* 0x000ff00000041840 */
[----:B------:R-:W-:Y:S01]  /*10ba0*/  HMMA.16816.F32.BF16 R16, R88, R12, RZ ;  /* 0x0000000c5810723c */ /* 0x000fe200000418ff */
[----:B------:R-:W-:-:S02]  /*10bb0*/  FSEL R167, R71, -INF , !P1 ;  /* 0xff80000047a77808 */ /* 0x000fc40004800000 */
[----:B------:R-:W-:Y:S02]  /*10bc0*/  FSEL R163, R69, -INF , !P2 ;  /* 0xff80000045a37808 */ /* 0x000fe40005000000 */
[----:B------:R-:W-:-:S03]  /*10bd0*/  ISETP.GE.AND P2, PT, R3, R155, PT ;  /* 0x0000009b0300720c */ /* 0x000fc60003f46270 */
[----:B------:R-:W-:Y:S01]  /*10be0*/  HMMA.16816.F32.BF16 R36, R88, R38, RZ ;  /* 0x000000265824723c */ /* 0x000fe200000418ff */
[----:B------:R-:W-:-:S07]  /*10bf0*/  FSEL R181, R55, -INF , !P2 ;  /* 0xff80000037b57808 */ /* 0x000fce0005000000 */
[C---:B--2---:R-:W-:Y:S01]  /*10c00*/  HMMA.16816.F32.BF16 R24, R88.reuse, R20, RZ ;  /* 0x000000145818723c */ /* 0x044fe200000418ff */
[----:B------:R-:W-:Y:S02]  /*10c10*/  FSEL R71, R65, -INF , !P3 ;  /* 0xff80000041477808 */ /* 0x000fe40005800000 */
[----:B------:R-:W-:Y:S02]  /*10c20*/  ISETP.GE.AND P3, PT, R3, R154, PT ;  /* 0x0000009a0300720c */ /* 0x000fe40003f66270 */
[C---:B------:R-:W-:Y:S02]  /*10c30*/  IADD3 R3, R126.reuse, 0x21, RZ ;  /* 0x000000217e037810 */ /* 0x040fe40007ffe0ff */
[----:B------:R-:W-:Y:S01]  /*10c40*/  IADD3 R65, R126, 0x29, RZ ;  /* 0x000000297e417810 */ /* 0x000fe20007ffe0ff */
[----:B------:R-:W-:Y:S01]  /*10c50*/  HMMA.16816.F32.BF16 R12, R88, R14, RZ ;  /* 0x0000000e580c723c */ /* 0x000fe200000418ff */
[----:B------:R-:W-:Y:S02]  /*10c60*/  FSEL R195, R67, -INF , !P4 ;  /* 0xff80000043c37808 */ /* 0x000fe40006000000 */
[----:B------:R-:W-:-:S02]  /*10c70*/  FSEL R173, R53, -INF , !P3 ;  /* 0xff80000035ad7808 */ /* 0x000fc40005800000 */
[-C--:B------:R-:W-:Y:S02]  /*10c80*/  ISETP.GE.AND P4, PT, R3, R154.reuse, PT ;  /* 0x0000009a0300720c */ /* 0x080fe40003f86270 */
[C---:B------:R-:W-:Y:S01]  /*10c90*/  ISETP.GE.AND P3, PT, R65.reuse, R154, PT ;  /* 0x0000009a4100720c */ /* 0x040fe20003f66270 */
[----:B------:R-:W-:Y:S01]  /*10ca0*/  HMMA.16816.F32.BF16 R20, R88, R22, RZ ;  /* 0x000000165814723c */ /* 0x000fe200000418ff */
[----:B------:R-:W-:Y:S02]  /*10cb0*/  ISETP.GE.AND P2, PT, R65, R155, PT ;  /* 0x0000009b4100720c */ /* 0x000fe40003f46270 */
[----:B------:R-:W-:Y:S02]  /*10cc0*/  IADD3 R53, R126, 0x31, RZ ;  /* 0x000000317e357810 */ /* 0x000fe40007ffe0ff */
[----:B------:R-:W-:Y:S02]  /*10cd0*/  FSEL R247, R45, -INF , !P3 ;  /* 0xff8000002df77808 */ /* 0x000fe40005800000 */
[----:B------:R-:W-:Y:S01]  /*10ce0*/  FSEL R161, R47, -INF , !P2 ;  /* 0xff8000002fa17808 */ /* 0x000fe20005000000 */
[----:B------:R-:W-:Y:S01]  /*10cf0*/  HMMA.16816.F32.BF16 R40, R80, R8, R40 ;  /* 0x000000085028723c */ /* 0x000fe20000041828 */
[----:B------:R-:W-:-:S02]  /*10d00*/  FSEL R243, R49, -INF , !P4 ;  /* 0xff80000031f37808 */ /* 0x000fc40006000000 */
[----:B------:R-:W-:Y:S02]  /*10d10*/  ISETP.GE.AND P4, PT, R53, R154, PT ;  /* 0x0000009a3500720c */ /* 0x000fe40003f86270 */
[----:B------:R-:W-:-:S03]  /*10d20*/  IADD3 R45, R126, 0x41, RZ ;  /* 0x000000417e2d7810 */ /* 0x000fc60007ffe0ff */
[C---:B------:R-:W-:Y:S08]  /*10d30*/  HMMA.16816.F32.BF16 R36, R80.reuse, R10, R36 ;  /* 0x0000000a5024723c */ /* 0x040ff00000041824 */
[C---:B-1----:R-:W-:Y:S08]  /*10d40*/  HMMA.16816.F32.BF16 R16, R80.reuse, R4, R16 ;  /* 0x000000045010723c */ /* 0x042ff00000041810 */
[----:B------:R-:W-:Y:S01]  /*10d50*/  HMMA.16816.F32.BF16 R12, R80, R6, R12 ;  /* 0x00000006500c723c */ /* 0x000fe2000004180c */
[----:B------:R-:W-:-:S02]  /*10d60*/  FSEL R245, R41, -INF , !P4 ;  /* 0xff80000029f57808 */ /* 0x000fc40006000000 */
[----:B------:R-:W-:-:S05]  /*10d70*/  ISETP.GE.AND P4, PT, R45, R154, PT ;  /* 0x0000009a2d00720c */ /* 0x000fca0003f86270 */
[----:B------:R-:W-:Y:S08]  /*10d80*/  HMMA.16816.F32.BF16 R8, R88, R92, RZ ;  /* 0x0000005c5808723c */ /* 0x000ff000000418ff */
[C---:B------:R-:W-:Y:S08]  /*10d90*/  HMMA.16816.F32.BF16 R24, R80.reuse, R84, R24 ;  /* 0x000000545018723c */ /* 0x040ff00000041818 */
[----:B------:R-:W-:Y:S01]  /*10da0*/  HMMA.16816.F32.BF16 R20, R80, R86, R20 ;  /* 0x000000565014723c */ /* 0x000fe20000041814 */
[----:B------:R-:W1:Y:S07]  /*10db0*/  LDSM.16.M88.4 R84, [R226+0x3400] ;  /* 0x00340000e254783b */ /* 0x000e6e0000000200 */
[C---:B------:R-:W-:Y:S08]  /*10dc0*/  HMMA.16816.F32.BF16 R4, R88.reuse, R94, RZ ;  /* 0x0000005e5804723c */ /* 0x040ff000000418ff */
[C---:B------:R-:W-:Y:S08]  /*10dd0*/  HMMA.16816.F32.BF16 R92, R88.reuse, R72, RZ ;  /* 0x00000048585c723c */ /* 0x040ff000000418ff */
[C---:B------:R-:W-:Y:S08]  /*10de0*/  HMMA.16816.F32.BF16 R32, R88.reuse, R28, RZ ;  /* 0x0000001c5820723c */ /* 0x040ff000000418ff */
[----:B------:R-:W-:Y:S08]  /*10df0*/  HMMA.16816.F32.BF16 R28, R88, R30, RZ ;  /* 0x0000001e581c723c */ /* 0x000ff000000418ff */
[C---:B------:R-:W-:Y:S08]  /*10e00*/  HMMA.16816.F32.BF16 R8, R80.reuse, R76, R8 ;  /* 0x0000004c5008723c */ /* 0x040ff00000041808 */
[C---:B------:R-:W-:Y:S01]  /*10e10*/  HMMA.16816.F32.BF16 R4, R80.reuse, R78, R4 ;  /* 0x0000004e5004723c */ /* 0x040fe20000041804 */
[----:B------:R-:W2:Y:S07]  /*10e20*/  LDSM.16.M88.4 R76, [R214] ;  /* 0x00000000d64c783b */ /* 0x000eae0000000200 */
[----:B------:R-:W-:Y:S01]  /*10e30*/  HMMA.16816.F32.BF16 R56, R80, R100, R92 ;  /* 0x000000645038723c */ /* 0x000fe2000004185c */
[----:B------:R-:W3:Y:S06]  /*10e40*/  LDSM.16.M88.4 R92, [R226+0x3800] ;  /* 0x00380000e25c783b */ /* 0x000eec0000000200 */
[----:B------:R-:W-:Y:S01]  /*10e50*/  IADD3 R100, R126, 0x11, RZ ;  /* 0x000000117e647810 */ /* 0x000fe20007ffe0ff */
[----:B------:R-:W-:Y:S03]  /*10e60*/  HMMA.16816.F32.BF16 R72, R88, R74, RZ ;  /* 0x0000004a5848723c */ /* 0x000fe600000418ff */
[----:B------:R-:W-:-:S02]  /*10e70*/  ISETP.GE.AND P5, PT, R100, R154, PT ;  /* 0x0000009a6400720c */ /* 0x000fc40003fa6270 */
[-C--:B------:R-:W-:Y:S02]  /*10e80*/  ISETP.GE.AND P1, PT, R100, R155.reuse, PT ;  /* 0x0000009b6400720c */ /* 0x080fe40003f26270 */
[----:B------:R-:W-:Y:S01]  /*10e90*/  FSEL R239, R61, -INF , !P5 ;  /* 0xff8000003def7808 */ /* 0x000fe20006800000 */
[C---:B------:R-:W-:Y:S01]  /*10ea0*/  HMMA.16816.F32.BF16 R32, R80.reuse, R96, R32 ;  /* 0x000000605020723c */ /* 0x040fe20000041820 */
[----:B------:R-:W-:Y:S02]  /*10eb0*/  FSEL R193, R63, -INF , !P1 ;  /* 0xff8000003fc17808 */ /* 0x000fe40004800000 */
[-C--:B------:R-:W-:Y:S02]  /*10ec0*/  ISETP.GE.AND P1, PT, R3, R155.reuse, PT ;  /* 0x0000009b0300720c */ /* 0x080fe40003f26270 */
[----:B------:R-:W-:Y:S02]  /*10ed0*/  IADD3 R3, R126, 0x39, RZ ;  /* 0x000000397e037810 */ /* 0x000fe40007ffe0ff */
[----:B------:R-:W-:Y:S01]  /*10ee0*/  FSEL R165, R51, -INF , !P1 ;  /* 0xff80000033a57808 */ /* 0x000fe20004800000 */
[----:B------:R-:W-:Y:S01]  /*10ef0*/  HMMA.16816.F32.BF16 R28, R80, R98, R28 ;  /* 0x00000062501c723c */ /* 0x000fe2000004181c */
[----:B------:R-:W-:-:S02]  /*10f00*/  ISETP.GE.AND P1, PT, R53, R155, PT ;  /* 0x0000009b3500720c */ /* 0x000fc40003f26270 */
[C---:B------:R-:W-:Y:S02]  /*10f10*/  ISETP.GE.AND P3, PT, R3.reuse, R154, PT ;  /* 0x0000009a0300720c */ /* 0x040fe40003f66270 */
[----:B------:R-:W-:Y:S02]  /*10f20*/  ISETP.GE.AND P2, PT, R3, R155, PT ;  /* 0x0000009b0300720c */ /* 0x000fe40003f46270 */
[----:B------:R-:W-:Y:S01]  /*10f30*/  IADD3 R3, R126, 0x49, RZ ;  /* 0x000000497e037810 */ /* 0x000fe20007ffe0ff */
[----:B-1----:R-:W-:Y:S01]  /*10f40*/  HMMA.16816.F32.BF16 R96, R88, R84, RZ ;  /* 0x000000545860723c */ /* 0x002fe200000418ff */
[----:B------:R-:W-:Y:S02]  /*10f50*/  FSEL R153, R43, -INF , !P1 ;  /* 0xff8000002b997808 */ /* 0x000fe40004800000 */
[----:B------:R-:W-:Y:S02]  /*10f60*/  FSEL R249, R37, -INF , !P3 ;  /* 0xff80000025f97808 */ /* 0x000fe40005800000 */
[----:B------:R-:W-:-:S02]  /*10f70*/  FSEL R131, R39, -INF , !P2 ;  /* 0xff80000027837808 */ /* 0x000fc40005000000 */
[-C--:B------:R-:W-:Y:S01]  /*10f80*/  ISETP.GE.AND P1, PT, R45, R155.reuse, PT ;  /* 0x0000009b2d00720c */ /* 0x080fe20003f26270 */
[----:B------:R-:W-:Y:S01]  /*10f90*/  HMMA.16816.F32.BF16 R84, R88, R86, RZ ;  /* 0x000000565854723c */ /* 0x000fe200000418ff */
[C---:B------:R-:W-:Y:S02]  /*10fa0*/  ISETP.GE.AND P3, PT, R3.reuse, R154, PT ;  /* 0x0000009a0300720c */ /* 0x040fe40003f66270 */
[----:B------:R-:W-:Y:S02]  /*10fb0*/  ISETP.GE.AND P2, PT, R3, R155, PT ;  /* 0x0000009b0300720c */ /* 0x000fe40003f46270 */
[C---:B------:R-:W-:Y:S02]  /*10fc0*/  IADD3 R3, R126.reuse, 0x51, RZ ;  /* 0x000000517e037810 */ /* 0x040fe40007ffe0ff */
[----:B------:R-:W-:Y:S01]  /*10fd0*/  IADD3 R37, R126, 0x59, RZ ;  /* 0x000000597e257810 */ /* 0x000fe20007ffe0ff */
[----:B------:R-:W-:Y:S01]  /*10fe0*/  HMMA.16816.F32.BF16 R72, R80, R102, R72 ;  /* 0x000000665048723c */ /* 0x000fe20000041848 */
[----:B------:R-:W1:Y:S01]  /*10ff0*/  LDSM.16.M88.4 R100, [R213] ;  /* 0x00000000d564783b */ /* 0x000e620000000200 */
[----:B------:R-:W-:-:S02]  /*11000*/  FSEL R127, R35, -INF , !P1 ;  /* 0xff800000237f7808 */ /* 0x000fc40004800000 */
[----:B------:R-:W-:Y:S02]  /*11010*/  FSEL R130, R33, -INF , !P4 ;  /* 0xff80000021827808 */ /* 0x000fe40006000000 */
[-C--:B------:R-:W-:Y:S02]  /*11020*/  ISETP.GE.AND P1, PT, R3, R155.reuse, PT ;  /* 0x0000009b0300720c */ /* 0x080fe40003f26270 */
[----:B--2---:R-:W-:Y:S01]  /*11030*/  HMMA.16816.F32.BF16 R96, R80, R76, R96 ;  /* 0x0000004c5060723c */ /* 0x004fe20000041860 */
[----:B------:R-:W-:Y:S02]  /*11040*/  FSEL R125, R31, -INF , !P2 ;  /* 0xff8000001f7d7808 */ /* 0x000fe40005000000 */
[----:B------:R-:W-:Y:S02]  /*11050*/  ISETP.GE.AND P4, PT, R3, R154, PT ;  /* 0x0000009a0300720c */ /* 0x000fe40003f86270 */
[----:B------:R-:W-:Y:S02]  /*11060*/  FSEL R251, R29, -INF , !P3 ;  /* 0xff8000001dfb7808 */ /* 0x000fe40005800000 */
[----:B------:R-:W-:Y:S01]  /*11070*/  ISETP.GE.AND P2, PT, R37, R155, PT ;  /* 0x0000009b2500720c */ /* 0x000fe20003f46270 */
[----:B---3--:R-:W-:Y:S01]  /*11080*/  HMMA.16816.F32.BF16 R108, R88, R92, RZ ;  /* 0x0000005c586c723c */ /* 0x008fe200000418ff */
[----:B------:R-:W-:-:S02]  /*11090*/  IADD3 R31, R126, 0x61, RZ ;  /* 0x000000617e1f7810 */ /* 0x000fc40007ffe0ff */
[----:B------:R-:W-:Y:S02]  /*110a0*/  IADD3 R29, R126, 0x69, RZ ;  /* 0x000000697e1d7810 */ /* 0x000fe40007ffe0ff */
[----:B------:R-:W-:Y:S02]  /*110b0*/  ISETP.GE.AND P3, PT, R37, R154, PT ;  /* 0x0000009a2500720c */ /* 0x000fe40003f66270 */
[----:B------:R-:W-:Y:S01]  /*110c0*/  FSEL R3, R27, -INF , !P1 ;  /* 0xff8000001b037808 */ /* 0x000fe20004800000 */
[----:B------:R-:W-:Y:S01]  /*110d0*/  HMMA.16816.F32.BF16 R84, R80, R78, R84 ;  /* 0x0000004e5054723c */ /* 0x000fe20000041854 */
[----:B------:R-:W2:Y:S01]  /*110e0*/  LDSM.16.M88.4 R76, [R212] ;  /* 0x00000000d44c783b */ /* 0x000ea20000000200 */
[----:B------:R-:W-:Y:S02]  /*110f0*/  FSEL R156, R25, -INF , !P4 ;  /* 0xff800000199c7808 */ /* 0x000fe40006000000 */
[----:B------:R-:W-:Y:S02]  /*11100*/  ISETP.GE.AND P1, PT, R31, R155, PT ;  /* 0x0000009b1f00720c */ /* 0x000fe40003f26270 */
[----:B------:R-:W-:-:S02]  /*11110*/  FSEL R23, R23, -INF , !P2 ;  /* 0xff80000017177808 */ /* 0x000fc40005000000 */
[C---:B------:R-:W-:Y:S01]  /*11120*/  HMMA.16816.F32.BF16 R92, R88.reuse, R94, RZ ;  /* 0x0000005e585c723c */ /* 0x040fe200000418ff */
[-C--:B------:R-:W-:Y:S02]  /*11130*/  ISETP.GE.AND P4, PT, R31, R154.reuse, PT ;  /* 0x0000009a1f00720c */ /* 0x080fe40003f86270 */
[----:B------:R-:W-:Y:S02]  /*11140*/  ISETP.GE.AND P2, PT, R29, R155, PT ;  /* 0x0000009b1d00720c */ /* 0x000fe40003f46270 */
[----:B------:R-:W-:Y:S02]  /*11150*/  IADD3 R27, R126, 0x71, RZ ;  /* 0x000000717e1b7810 */ /* 0x000fe40007ffe0ff */
[----:B------:R-:W-:Y:S01]  /*11160*/  FSEL R160, R21, -INF , !P3 ;  /* 0xff80000015a07808 */ /* 0x000fe20005800000 */
[----:B------:R-:W-:Y:S01]  /*11170*/  HMMA.16816.F32.BF16 R116, R88, R104, RZ ;  /* 0x000000685874723c */ /* 0x000fe200000418ff */
[----:B------:R-:W-:Y:S02]  /*11180*/  FSEL R21, R19, -INF , !P1 ;  /* 0xff80000013157808 */ /* 0x000fe40004800000 */
[----:B------:R-:W-:-:S02]  /*11190*/  ISETP.GE.AND P3, PT, R29, R154, PT ;  /* 0x0000009a1d00720c */ /* 0x000fc40003f66270 */
[----:B------:R-:W-:Y:S02]  /*111a0*/  FSEL R158, R17, -INF , !P4 ;  /* 0xff800000119e7808 */ /* 0x000fe40006000000 */
[----:B------:R-:W-:Y:S01]  /*111b0*/  ISETP.GE.AND P1, PT, R27, R155, PT ;  /* 0x0000009b1b00720c */ /* 0x000fe20003f26270 */
[C---:B-1----:R-:W-:Y:S01]  /*111c0*/  HMMA.16816.F32.BF16 R108, R80.reuse, R100, R108 ;  /* 0x00000064506c723c */ /* 0x042fe2000004186c */
[----:B------:R-:W-:Y:S02]  /*111d0*/  FSEL R41, R15, -INF , !P2 ;  /* 0xff8000000f297808 */ /* 0x000fe40005000000 */
[C---:B------:R-:W-:Y:S02]  /*111e0*/  IADD3 R25, R126.reuse, 0x79, RZ ;  /* 0x000000797e197810 */ /* 0x040fe40007ffe0ff */
[----:B------:R-:W-:Y:S02]  /*111f0*/  ISETP.GE.AND P4, PT, R27, R154, PT ;  /* 0x0000009a1b00720c */ /* 0x000fe40003f86270 */
[----:B------:R-:W-:Y:S01]  /*11200*/  IADD3 R15, R126, 0x81, RZ ;  /* 0x000000817e0f7810 */ /* 0x000fe20007ffe0ff */
[----:B------:R-:W-:Y:S01]  /*11210*/  HMMA.16816.F32.BF16 R92, R80, R102, R92 ;  /* 0x00000066505c723c */ /* 0x000fe2000004185c */
[----:B------:R-:W1:Y:S01]  /*11220*/  LDSM.16.M88.4 R100, [R211] ;  /* 0x00000000d364783b */ /* 0x000e620000000200 */
[----:B------:R-:W-:-:S02]  /*11230*/  FSEL R162, R13, -INF , !P3 ;  /* 0xff8000000da27808 */ /* 0x000fc40005800000 */
[----:B------:R-:W-:Y:S02]  /*11240*/  FSEL R43, R11, -INF , !P1 ;  /* 0xff8000000b2b7808 */ /* 0x000fe40004800000 */
[----:B------:R-:W-:Y:S02]  /*11250*/  ISETP.GE.AND P3, PT, R25, R154, PT ;  /* 0x0000009a1900720c */ /* 0x000fe40003f66270 */
[----:B------:R-:W-:Y:S01]  /*11260*/  FSEL R164, R9, -INF , !P4 ;  /* 0xff80000009a47808 */ /* 0x000fe20006000000 */
[----:B------:R-:W-:Y:S01]  /*11270*/  HMMA.16816.F32.BF16 R104, R88, R106, RZ ;  /* 0x0000006a5868723c */ /* 0x000fe200000418ff */
[-C--:B------:R-:W-:Y:S02]  /*11280*/  ISETP.GE.AND P1, PT, R15, R155.reuse, PT ;  /* 0x0000009b0f00720c */ /* 0x080fe40003f26270 */
[----:B------:R-:W-:Y:S02]  /*11290*/  ISETP.GE.AND P2, PT, R25, R155, PT ;  /* 0x0000009b1900720c */ /* 0x000fe40003f46270 */
[----:B------:R-:W-:-:S02]  /*112a0*/  IADD3 R13, R126, 0x89, RZ ;  /* 0x000000897e0d7810 */ /* 0x000fc40007ffe0ff */
[----:B------:R-:W-:Y:S01]  /*112b0*/  IADD3 R9, R126, 0x91, RZ ;  /* 0x000000917e097810 */ /* 0x000fe20007ffe0ff */
[----:B--2---:R-:W-:Y:S01]  /*112c0*/  HMMA.16816.F32.BF16 R116, R80, R76, R116 ;  /* 0x0000004c5074723c */ /* 0x004fe20000041874 */
[----:B------:R-:W-:Y:S02]  /*112d0*/  FSEL R11, R5, -INF , !P3 ;  /* 0xff800000050b7808 */ /* 0x000fe40005800000 */
[----:B------:R-:W-:Y:S02]  /*112e0*/  FSEL R47, R59, -INF , !P1 ;  /* 0xff8000003b2f7808 */ /* 0x000fe40004800000 */
[-C--:B------:R-:W-:Y:S02]  /*112f0*/  ISETP.GE.AND P4, PT, R15, R154.reuse, PT ;  /* 0x0000009a0f00720c */ /* 0x080fe40003f86270 */
[----:B------:R-:W-:Y:S01]  /*11300*/  ISETP.GE.AND P3, PT, R13, R154, PT ;  /* 0x0000009a0d00720c */ /* 0x000fe20003f66270 */
[----:B------:R-:W-:Y:S01]  /*11310*/  HMMA.16816.F32.BF16 R120, R88, R112, RZ ;  /* 0x000000705878723c */ /* 0x000fe200000418ff */
[----:B------:R-:W-:-:S02]  /*11320*/  FSEL R45, R7, -INF , !P2 ;  /* 0xff800000072d7808 */ /* 0x000fc40005000000 */
[-C--:B------:R-:W-:Y:S02]  /*11330*/  ISETP.GE.AND P1, PT, R9, R155.reuse, PT ;  /* 0x0000009b0900720c */ /* 0x080fe40003f26270 */
[----:B------:R-:W-:Y:S02]  /*11340*/  IADD3 R7, R126, 0x99, RZ ;  /* 0x000000997e077810 */ /* 0x000fe40007ffe0ff */
[----:B------:R-:W-:Y:S01]  /*11350*/  ISETP.GE.AND P2, PT, R13, R155, PT ;  /* 0x0000009b0d00720c */ /* 0x000fe20003f46270 */
[----:B------:R-:W-:Y:S01]  /*11360*/  HMMA.16816.F32.BF16 R104, R80, R78, R104 ;  /* 0x0000004e5068723c */ /* 0x000fe20000041868 */
[----:B------:R-:W-:Y:S02]  /*11370*/  ISETP.GE.AND P5, PT, R9, R154, PT ;  /* 0x0000009a0900720c */ /* 0x000fe40003fa6270 */
[----:B------:R-:W-:Y:S02]  /*11380*/  LOP3.LUT R9, R124, 0x8, R151, 0xfe, !PT ;  /* 0x000000087c097812 */ /* 0x000fe400078efe97 */
[----:B------:R-:W-:-:S02]  /*11390*/  FSEL R168, R57, -INF , !P4 ;  /* 0xff80000039a87808 */ /* 0x000fc40006000000 */
[----:B------:R-:W-:Y:S01]  /*113a0*/  FSEL R77, R73, -INF , !P3 ;  /* 0xff800000494d7808 */ /* 0x000fe20005800000 */
[----:B------:R-:W-:Y:S01]  /*113b0*/  HMMA.16816.F32.BF16 R112, R88, R114, RZ ;  /* 0x000000725870723c */ /* 0x000fe200000418ff */
[----:B------:R-:W-:Y:S02]  /*113c0*/  FSEL R51, R99, -INF , !P1 ;  /* 0xff80000063337808 */ /* 0x000fe40004800000 */
[CC--:B------:R-:W-:Y:S02]  /*113d0*/  ISETP.GE.AND P4, PT, R126.reuse, R154.reuse, PT ;  /* 0x0000009a7e00720c */ /* 0x0c0fe40003f86270 */
[----:B------:R-:W-:Y:S02]  /*113e0*/  ISETP.GE.AND P3, PT, R126, R155, PT ;  /* 0x0000009b7e00720c */ /* 0x000fe40003f66270 */
[----:B------:R-:W-:Y:S01]  /*113f0*/  ISETP.GE.AND P1, PT, R7, R154, PT ;  /* 0x0000009a0700720c */ /* 0x000fe20003f26270 */
[----:B-1----:R-:W-:Y:S01]  /*11400*/  HMMA.16816.F32.BF16 R120, R80, R100, R120 ;  /* 0x000000645078723c */ /* 0x002fe20000041878 */
[----:B------:R-:W-:-:S02]  /*11410*/  LOP3.LUT R5, R124, 0x10, R151, 0xfe, !PT ;  /* 0x000000107c057812 */ /* 0x000fc400078efe97 */
[----:B------:R-:W-:Y:S02]  /*11420*/  FSEL R49, R75, -INF , !P2 ;  /* 0xff8000004b317808 */ /* 0x000fe40005000000 */
[----:B------:R-:W-:Y:S02]  /*11430*/  FSEL R73, R97, -INF , !P5 ;  /* 0xff80000061497808 */ /* 0x000fe40006800000 */
[C---:B------:R-:W-:Y:S02]  /*11440*/  ISETP.GE.AND P5, PT, R9.reuse, R154, PT ;  /* 0x0000009a0900720c */ /* 0x040fe40003fa6270 */
[----:B------:R-:W-:Y:S02]  /*11450*/  ISETP.GE.AND P2, PT, R9, R155, PT ;  /* 0x0000009b0900720c */ /* 0x000fe40003f46270 */
[----:B------:R-:W-:Y:S02]  /*11460*/  FSEL R97, R68, -INF , !P4 ;  /* 0xff80000044617808 */ /* 0x000fe40006000000 */
[----:B------:R-:W-:-:S02]  /*11470*/  FSEL R9, R70, -INF , !P3 ;  /* 0xff80000046097808 */ /* 0x000fc40005800000 */
[----:B------:R-:W-:Y:S01]  /*11480*/  FSEL R75, R85, -INF , !P1 ;  /* 0xff800000554b7808 */ /* 0x000fe20004800000 */
[----:B------:R-:W-:Y:S01]  /*11490*/  HMMA.16816.F32.BF16 R112, R80, R102, R112 ;  /* 0x000000665070723c */ /* 0x000fe20000041870 */
[C---:B------:R-:W-:Y:S02]  /*114a0*/  ISETP.GE.AND P3, PT, R5.reuse, R154, PT ;  /* 0x0000009a0500720c */ /* 0x040fe40003f66270 */
[-C--:B------:R-:W-:Y:S02]  /*114b0*/  ISETP.GE.AND P4, PT, R5, R155.reuse, PT ;  /* 0x0000009b0500720c */ /* 0x080fe40003f86270 */
[----:B------:R-:W-:Y:S02]  /*114c0*/  ISETP.GE.AND P1, PT, R7, R155, PT ;  /* 0x0000009b0700720c */ /* 0x000fe40003f26270 */
[----:B------:R-:W-:Y:S02]  /*114d0*/  FSEL R85, R64, -INF , !P5 ;  /* 0xff80000040557808 */ /* 0x000fe40006800000 */
[----:B------:R-:W-:-:S02]  /*114e0*/  FSEL R170, R66, -INF , !P2 ;  /* 0xff80000042aa7808 */ /* 0x000fc40005000000 */
[----:B------:R-:W-:Y:S01]  /*114f0*/  IADD3 R5, R126, 0xa1, RZ ;  /* 0x000000a17e057810 */ /* 0x000fe20007ffe0ff */
[----:B------:R-:W1:Y:S01]  /*11500*/  LDSM.16.M88.4 R64, [R226+0x4400] ;  /* 0x00440000e240783b */ /* 0x000e620000000200 */
[----:B------:R-:W-:Y:S02]  /*11510*/  FSEL R53, R87, -INF , !P1 ;  /* 0xff80000057357808 */ /* 0x000fe40004800000 */
[C-C-:B------:R-:W-:Y:S02]  /*11520*/  LOP3.LUT R13, R124.reuse, 0x18, R151.reuse, 0xfe, !PT ;  /* 0x000000187c0d7812 */ /* 0x140fe400078efe97 */
[-C--:B------:R-:W-:Y:S02]  /*11530*/  ISETP.GE.AND P1, PT, R5, R154.reuse, PT ;  /* 0x0000009a0500720c */ /* 0x080fe40003f26270 */
[----:B------:R-:W-:Y:S02]  /*11540*/  LOP3.LUT R7, R124, 0x38, R151, 0xfe, !PT ;  /* 0x000000387c077812 */ /* 0x000fe400078efe97 */
[----:B------:R-:W-:-:S02]  /*11550*/  ISETP.GE.AND P2, PT, R13, R154, PT ;  /* 0x0000009a0d00720c */ /* 0x000fc40003f46270 */
[----:B------:R-:W-:Y:S02]  /*11560*/  FSEL R76, R109, -INF , !P1 ;  /* 0xff8000006d4c7808 */ /* 0x000fe40004800000 */
[----:B------:R-:W-:Y:S02]  /*11570*/  FSEL R79, R60, -INF , !P3 ;  /* 0xff8000003c4f7808 */ /* 0x000fe40005800000 */
[----:B------:R-:W-:Y:S02]  /*11580*/  FSEL R166, R62, -INF , !P4 ;  /* 0xff8000003ea67808 */ /* 0x000fe40006000000 */
[-C--:B------:R-:W-:Y:S01]  /*11590*/  ISETP.GE.AND P1, PT, R5, R155.reuse, PT ;  /* 0x0000009b0500720c */ /* 0x080fe20003f26270 */
[----:B------:R-:W2:Y:S01]  /*115a0*/  LDSM.16.M88.4 R60, [R226+0x4800] ;  /* 0x00480000e23c783b */ /* 0x000ea20000000200 */
[----:B------:R-:W-:Y:S02]  /*115b0*/  ISETP.GE.AND P3, PT, R13, R155, PT ;  /* 0x0000009b0d00720c */ /* 0x000fe40003f66270 */
[----:B------:R-:W-:-:S02]  /*115c0*/  ISETP.GE.AND P4, PT, R7, R154, PT ;  /* 0x0000009a0700720c */ /* 0x000fc40003f86270 */
[----:B------:R-:W-:Y:S02]  /*115d0*/  ISETP.GE.AND P5, PT, R7, R155, PT ;  /* 0x0000009b0700720c */ /* 0x000fe40003fa6270 */
[----:B------:R-:W-:Y:S02]  /*115e0*/  IADD3 R5, R126, 0xa9, RZ ;  /* 0x000000a97e057810 */ /* 0x000fe40007ffe0ff */
[----:B------:R-:W-:Y:S02]  /*115f0*/  LOP3.LUT R13, R124, 0x40, R151, 0xfe, !PT ;  /* 0x000000407c0d7812 */ /* 0x000fe400078efe97 */
[----:B------:R-:W-:Y:S02]  /*11600*/  FSEL R87, R52, -INF , !P2 ;  /* 0xff80000034577808 */ /* 0x000fe40005000000 */
[----:B------:R-:W-:Y:S02]  /*11610*/  FSEL R52, R111, -INF , !P1 ;  /* 0xff8000006f347808 */ /* 0x000fe40004800000 */
[----:B------:R-:W-:-:S02]  /*11620*/  FSEL R150, R54, -INF , !P3 ;  /* 0xff80000036967808 */ /* 0x000fc40005800000 */
[-C--:B------:R-:W-:Y:S02]  /*11630*/  ISETP.GE.AND P1, PT, R5, R154.reuse, PT ;  /* 0x0000009a0500720c */ /* 0x080fe40003f26270 */
[----:B------:R-:W-:Y:S02]  /*11640*/  FSEL R99, R36, -INF , !P4 ;  /* 0xff80000024637808 */ /* 0x000fe40006000000 */
[----:B------:R-:W-:Y:S02]  /*11650*/  FSEL R203, R38, -INF , !P5 ;  /* 0xff80000026cb7808 */ /* 0x000fe40006800000 */
[C---:B------:R-:W-:Y:S01]  /*11660*/  ISETP.GE.AND P2, PT, R13.reuse, R154, PT ;  /* 0x0000009a0d00720c */ /* 0x040fe20003f46270 */
[----:B------:R-:W-:Y:S01]  /*11670*/  LDSM.16.M88.4 R36, [R226+0x4c00] ;  /* 0x004c0000e224783b */ /* 0x000fe20000000200 */
[----:B------:R-:W-:Y:S02]  /*11680*/  ISETP.GE.AND P3, PT, R13, R155, PT ;  /* 0x0000009b0d00720c */ /* 0x000fe40003f66270 */
[----:B------:R-:W-:-:S02]  /*11690*/  LOP3.LUT R13, R124, 0x50, R151, 0xfe, !PT ;  /* 0x000000507c0d7812 */ /* 0x000fc400078efe97 */
[----:B------:R-:W-:Y:S02]  /*116a0*/  FSEL R101, R93, -INF , !P1 ;  /* 0xff8000005d657808 */ /* 0x000fe40004800000 */
[----:B------:R-:W-:Y:S02]  /*116b0*/  FSEL R93, R32, -INF , !P2 ;  /* 0xff800000205d7808 */ /* 0x000fe40005000000 */
[----:B------:R-:W-:Y:S02]  /*116c0*/  FSEL R201, R34, -INF , !P3 ;  /* 0xff80000022c97808 */ /* 0x000fe40005800000 */
[C---:B------:R-:W-:Y:S01]  /*116d0*/  ISETP.GE.AND P2, PT, R13.reuse, R154, PT ;  /* 0x0000009a0d00720c */ /* 0x040fe20003f46270 */
[----:B-1----:R-:W-:Y:S01]  /*116e0*/  HMMA.16816.F32.BF16 R32, R88, R64, RZ ;  /* 0x000000405820723c */ /* 0x002fe200000418ff */
[----:B------:R-:W-:Y:S02]  /*116f0*/  ISETP.GE.AND P3, PT, R13, R155, PT ;  /* 0x0000009b0d00720c */ /* 0x000fe40003f66270 */
[----:B------:R-:W-:-:S02]  /*11700*/  FSEL R78, R24, -INF , !P2 ;  /* 0xff800000184e7808 */ /* 0x000fc40005000000 */
[----:B------:R-:W-:Y:S02]  /*11710*/  FSEL R189, R26, -INF , !P3 ;  /* 0xff8000001abd7808 */ /* 0x000fe40005800000 */
[----:B------:R-:W1:Y:S01]  /*11720*/  LDSM.16.M88.4 R24, [R210] ;  /* 0x00000000d218783b */ /* 0x000e620000000200 */
[----:B------:R-:W-:Y:S01]  /*11730*/  LOP3.LUT R7, R124, 0x48, R151, 0xfe, !PT ;  /* 0x000000487c077812 */ /* 0x000fe200078efe97 */
[----:B------:R-:W-:Y:S01]  /*11740*/  HMMA.16816.F32.BF16 R64, R88, R66, RZ ;  /* 0x000000425840723c */ /* 0x000fe200000418ff */
[-C--:B------:R-:W-:Y:S02]  /*11750*/  ISETP.GE.AND P1, PT, R5, R155.reuse, PT ;  /* 0x0000009b0500720c */ /* 0x080fe40003f26270 */
[C---:B------:R-:W-:Y:S02]  /*11760*/  ISETP.GE.AND P4, PT, R7.reuse, R154, PT ;  /* 0x0000009a0700720c */ /* 0x040fe40003f86270 */
[----:B------:R-:W-:Y:S02]  /*11770*/  ISETP.GE.AND P5, PT, R7, R155, PT ;  /* 0x0000009b0700720c */ /* 0x000fe40003fa6270 */
[----:B------:R-:W-:-:S02]  /*11780*/  IADD3 R5, R126, 0xb1, RZ ;  /* 0x000000b17e057810 */ /* 0x000fc40007ffe0ff */
[--C-:B------:R-:W-:Y:S02]  /*11790*/  LOP3.LUT R7, R124, 0x58, R151.reuse, 0xfe, !PT ;  /* 0x000000587c077812 */ /* 0x100fe400078efe97 */
[----:B------:R-:W-:Y:S02]  /*117a0*/  FSEL R54, R95, -INF , !P1 ;  /* 0xff8000005f367808 */ /* 0x000fe40004800000 */
[-C--:B------:R-:W-:Y:S02]  /*117b0*/  ISETP.GE.AND P1, PT, R5, R154.reuse, PT ;  /* 0x0000009a0500720c */ /* 0x080fe40003f26270 */
[----:B------:R-:W-:Y:S02]  /*117c0*/  FSEL R95, R28, -INF , !P4 ;  /* 0xff8000001c5f7808 */ /* 0x000fe40006000000 */
[----:B------:R-:W-:Y:S02]  /*117d0*/  FSEL R191, R30, -INF , !P5 ;  /* 0xff8000001ebf7808 */ /* 0x000fe40006800000 */
[----:B------:R-:W-:Y:S01]  /*117e0*/  LOP3.LUT R13, R124, 0x60, R151, 0xfe, !PT ;  /* 0x000000607c0d7812 */ /* 0x000fe200078efe97 */
[----:B--2---:R-:W-:Y:S01]  /*117f0*/  HMMA.16816.F32.BF16 R28, R88, R60, RZ ;  /* 0x0000003c581c723c */ /* 0x004fe200000418ff */
[----:B------:R-:W-:-:S02]  /*11800*/  ISETP.GE.AND P4, PT, R7, R154, PT ;  /* 0x0000009a0700720c */ /* 0x000fc40003f86270 */
[-C--:B------:R-:W-:Y:S02]  /*11810*/  ISETP.GE.AND P5, PT, R7, R155.reuse, PT ;  /* 0x0000009b0700720c */ /* 0x080fe40003fa6270 */
[----:B------:R-:W-:Y:S02]  /*11820*/  LOP3.LUT R7, R124, 0x68, R151, 0xfe, !PT ;  /* 0x000000687c077812 */ /* 0x000fe400078efe97 */
[----:B------:R-:W-:Y:S01]  /*11830*/  FSEL R174, R117, -INF , !P1 ;  /* 0xff80000075ae7808 */ /* 0x000fe20004800000 */
[----:B------:R-:W-:Y:S01]  /*11840*/  HMMA.16816.F32.BF16 R60, R88, R62, RZ ;  /* 0x0000003e583c723c */ /* 0x000fe200000418ff */
[C---:B------:R-:W-:Y:S02]  /*11850*/  ISETP.GE.AND P2, PT, R13.reuse, R154, PT ;  /* 0x0000009a0d00720c */ /* 0x040fe40003f46270 */
[-C--:B------:R-:W-:Y:S02]  /*11860*/  ISETP.GE.AND P3, PT, R13, R155.reuse, PT ;  /* 0x0000009b0d00720c */ /* 0x080fe40003f66270 */
[----:B------:R-:W-:-:S02]  /*11870*/  ISETP.GE.AND P1, PT, R5, R155, PT ;  /* 0x0000009b0500720c */ /* 0x000fc40003f26270 */
[----:B------:R-:W-:Y:S02]  /*11880*/  FSEL R176, R20, -INF , !P4 ;  /* 0xff80000014b07808 */ /* 0x000fe40006000000 */
[----:B------:R-:W-:Y:S01]  /*11890*/  FSEL R185, R22, -INF , !P5 ;  /* 0xff80000016b97808 */ /* 0x000fe20006800000 */
[C---:B-1----:R-:W-:Y:S01]  /*118a0*/  HMMA.16816.F32.BF16 R32, R80.reuse, R24, R32 ;  /* 0x000000185020723c */ /* 0x042fe20000041820 */
[----:B------:R-:W-:Y:S02]  /*118b0*/  LOP3.LUT R13, R124, 0x70, R151, 0xfe, !PT ;  /* 0x000000707c0d7812 */ /* 0x000fe400078efe97 */
[----:B------:R-:W-:Y:S02]  /*118c0*/  IADD3 R5, R126, 0xb9, RZ ;  /* 0x000000b97e057810 */ /* 0x000fe40007ffe0ff */
[C---:B------:R-:W-:Y:S02]  /*118d0*/  ISETP.GE.AND P4, PT, R7.reuse, R154, PT ;  /* 0x0000009a0700720c */ /* 0x040fe40003f86270 */
[----:B------:R-:W-:Y:S01]  /*118e0*/  ISETP.GE.AND P5, PT, R7, R155, PT ;  /* 0x0000009b0700720c */ /* 0x000fe20003fa6270 */
[----:B------:R-:W-:Y:S01]  /*118f0*/  HMMA.16816.F32.BF16 R64, R80, R26, R64 ;  /* 0x0000001a5040723c */ /* 0x000fe20000041840 */
[----:B------:R-:W-:-:S02]  /*11900*/  FSEL R55, R119, -INF , !P1 ;  /* 0xff80000077377808 */ /* 0x000fc40004800000 */
[----:B------:R-:W-:Y:S02]  /*11910*/  FSEL R178, R16, -INF , !P2 ;  /* 0xff80000010b27808 */ /* 0x000fe40005000000 */
[----:B------:R-:W-:Y:S02]  /*11920*/  FSEL R183, R18, -INF , !P3 ;  /* 0xff80000012b77808 */ /* 0x000fe40005800000 */
[-C--:B------:R-:W-:Y:S01]  /*11930*/  ISETP.GE.AND P1, PT, R5, R154.reuse, PT ;  /* 0x0000009a0500720c */ /* 0x080fe20003f26270 */
[----:B------:R-:W-:Y:S01]  /*11940*/  HMMA.16816.F32.BF16 R16, R88, R36, RZ ;  /* 0x000000245810723c */ /* 0x000fe200000418ff */
[C---:B------:R-:W-:Y:S02]  /*11950*/  ISETP.GE.AND P2, PT, R13.reuse, R154, PT ;  /* 0x0000009a0d00720c */ /* 0x040fe40003f46270 */
[----:B------:R-:W-:Y:S02]  /*11960*/  FSEL R180, R12, -INF , !P4 ;  /* 0xff8000000cb47808 */ /* 0x000fe40006000000 */
[----:B------:R-:W-:-:S02]  /*11970*/  ISETP.GE.AND P3, PT, R13, R155, PT ;  /* 0x0000009b0d00720c */ /* 0x000fc40003f66270 */
[----:B------:R-:W-:Y:S01]  /*11980*/  FSEL R177, R14, -INF , !P5 ;  /* 0xff8000000eb17808 */ /* 0x000fe20006800000 */
[----:B------:R-:W-:Y:S01]  /*11990*/  HMMA.16816.F32.BF16 R36, R88, R38, RZ ;  /* 0x000000265824723c */ /* 0x000fe200000418ff */
[----:B------:R-:W1:Y:S01]  /*119a0*/  LDSM.16.M88.4 R12, [R209] ;  /* 0x00000000d10c783b */ /* 0x000e620000000200 */
[----:B------:R-:W-:Y:S02]  /*119b0*/  FSEL R105, R105, -INF , !P1 ;  /* 0xff80000069697808 */ /* 0x000fe40004800000 */
[----:B------:R-:W-:Y:S02]  /*119c0*/  ISETP.GE.AND P1, PT, R5, R155, PT ;  /* 0x0000009b0500720c */ /* 0x000fe40003f26270 */
[----:B------:R-:W-:Y:S02]  /*119d0*/  IADD3 R5, R126, 0xc1, RZ ;  /* 0x000000c17e057810 */ /* 0x000fe40007ffe0ff */
[----:B------:R-:W-:Y:S02]  /*119e0*/  LOP3.LUT R7, R124, 0x78, R151, 0xfe, !PT ;  /* 0x000000787c077812 */ /* 0x000fe400078efe97 */
[----:B------:R-:W-:-:S02]  /*119f0*/  FSEL R20, R107, -INF , !P1 ;  /* 0xff8000006b147808 */ /* 0x000fc40004800000 */
[-C--:B------:R-:W-:Y:S02]  /*11a00*/  ISETP.GE.AND P1, PT, R5, R154.reuse, PT ;  /* 0x0000009a0500720c */ /* 0x080fe40003f26270 */
[----:B------:R-:W-:Y:S02]  /*11a10*/  ISETP.GE.AND P4, PT, R7, R154, PT ;  /* 0x0000009a0700720c */ /* 0x000fe40003f86270 */
[----:B------:R-:W-:Y:S02]  /*11a20*/  FSEL R89, R8, -INF , !P2 ;  /* 0xff80000008597808 */ /* 0x000fe40005000000 */
[----:B------:R-:W-:Y:S02]  /*11a30*/  FSEL R175, R10, -INF , !P3 ;  /* 0xff8000000aaf7808 */ /* 0x000fe40005800000 */
[----:B------:R-:W-:Y:S02]  /*11a40*/  FSEL R8, R121, -INF , !P1 ;  /* 0xff80000079087808 */ /* 0x000fe40004800000 */
[----:B------:R-:W-:-:S02]  /*11a50*/  ISETP.GE.AND P6, PT, R7, R155, PT ;  /* 0x0000009b0700720c */ /* 0x000fc40003fc6270 */
[----:B------:R-:W-:Y:S02]  /*11a60*/  FSEL R10, R4, -INF , !P4 ;  /* 0xff800000040a7808 */ /* 0x000fe40006000000 */
[----:B------:R-:W-:Y:S02]  /*11a70*/  ISETP.GE.AND P1, PT, R5, R155, PT ;  /* 0x0000009b0500720c */ /* 0x000fe40003f26270 */
[----:B------:R-:W-:Y:S02]  /*11a80*/  LOP3.LUT R7, R124, 0x80, R151, 0xfe, !PT ;  /* 0x000000807c077812 */ /* 0x000fe400078efe97 */
[----:B------:R-:W-:Y:S02]  /*11a90*/  IADD3 R4, R126, 0xc9, RZ ;  /* 0x000000c97e047810 */ /* 0x000fe40007ffe0ff */
[----:B------:R-:W-:Y:S02]  /*11aa0*/  FSEL R169, R6, -INF , !P6 ;  /* 0xff80000006a97808 */ /* 0x000fe40007000000 */
[----:B------:R-:W-:-:S02]  /*11ab0*/  FSEL R22, R123, -INF , !P1 ;  /* 0xff8000007b167808 */ /* 0x000fc40004800000 */
[CC--:B------:R-:W-:Y:S02]  /*11ac0*/  ISETP.GE.AND P3, PT, R7.reuse, R154.reuse, PT ;  /* 0x0000009a0700720c */ /* 0x0c0fe40003f66270 */
[----:B------:R-:W-:Y:S02]  /*11ad0*/  ISETP.GE.AND P5, PT, R7, R155, PT ;  /* 0x0000009b0700720c */ /* 0x000fe40003fa6270 */
[C-C-:B------:R-:W-:Y:S01]  /*11ae0*/  LOP3.LUT R6, R124.reuse, 0x88, R151.reuse, 0xfe, !PT ;  /* 0x000000887c067812 */ /* 0x140fe200078efe97 */
[----:B-1----:R-:W-:Y:S01]  /*11af0*/  HMMA.16816.F32.BF16 R28, R80, R12, R28 ;  /* 0x0000000c501c723c */ /* 0x002fe2000004181c */
[----:B------:R-:W-:Y:S02]  /*11b00*/  LOP3.LUT R5, R124, 0x90, R151, 0xfe, !PT ;  /* 0x000000907c057812 */ /* 0x000fe400078efe97 */
[----:B------:R-:W-:Y:S02]  /*11b10*/  ISETP.GE.AND P1, PT, R4, R154, PT ;  /* 0x0000009a0400720c */ /* 0x000fe40003f26270 */
[----:B------:R-:W-:-:S02]  /*11b20*/  FSEL R25, R56, -INF , !P3 ;  /* 0xff80000038197808 */ /* 0x000fc40005800000 */
[----:B------:R-:W-:Y:S01]  /*11b30*/  FSEL R159, R58, -INF , !P5 ;  /* 0xff8000003a9f7808 */ /* 0x000fe20006800000 */
[----:B------:R-:W-:Y:S01]  /*11b40*/  HMMA.16816.F32.BF16 R60, R80, R14, R60 ;  /* 0x0000000e503c723c */ /* 0x000fe2000004183c */
[----:B------:R-:W-:Y:S02]  /*11b50*/  FSEL R207, R113, -INF , !P1 ;  /* 0xff80000071cf7808 */ /* 0x000fe40004800000 */
[CC--:B------:R-:W-:Y:S02]  /*11b60*/  ISETP.GE.AND P2, PT, R6.reuse, R154.reuse, PT ;  /* 0x0000009a0600720c */ /* 0x0c0fe40003f46270 */
[-C--:B------:R-:W-:Y:S02]  /*11b70*/  ISETP.GE.AND P3, PT, R6, R155.reuse, PT ;  /* 0x0000009b0600720c */ /* 0x080fe40003f66270 */
[C---:B------:R-:W-:Y:S02]  /*11b80*/  ISETP.GE.AND P4, PT, R5.reuse, R154, PT ;  /* 0x0000009a0500720c */ /* 0x040fe40003f86270 */
[----:B------:R-:W-:-:S02]  /*11b90*/  ISETP.GE.AND P5, PT, R5, R155, PT ;  /* 0x0000009b0500720c */ /* 0x000fc40003fa6270 */
[----:B------:R-:W-:Y:S02]  /*11ba0*/  ISETP.GE.AND P1, PT, R4, R155, PT ;  /* 0x0000009b0400720c */ /* 0x000fe40003f26270 */
[----:B------:R-:W1:Y:S01]  /*11bb0*/  LDSM.16.M88.4 R4, [R208] ;  /* 0x00000000d004783b */ /* 0x000e620000000200 */
[----:B------:R-:W-:Y:S01]  /*11bc0*/  IADD3 R26, R126, 0xd1, RZ ;  /* 0x000000d17e1a7810 */ /* 0x000fe20007ffe0ff */
[----:B------:R-:W-:-:S04]  /*11bd0*/  DEPBAR.LE SB0, 0x0 ;  /* 0x000080000000791a */ /* 0x000fc80000000000 */
[----:B------:R-:W-:Y:S02]  /*11be0*/  FSEL R56, R115, -INF , !P1 ;  /* 0xff80000073387808 */ /* 0x000fe40004800000 */
[----:B------:R-:W-:Y:S02]  /*11bf0*/  ISETP.GE.AND P1, PT, R26, R154, PT ;  /* 0x0000009a1a00720c */ /* 0x000fe40003f26270 */
[----:B------:R-:W-:Y:S02]  /*11c00*/  LOP3.LUT R57, R124, 0x98, R151, 0xfe, !PT ;  /* 0x000000987c397812 */ /* 0x000fe400078efe97 */
[----:B------:R-:W-:Y:S02]  /*11c10*/  FSEL R199, R33, -INF , !P1 ;  /* 0xff80000021c77808 */ /* 0x000fe40004800000 */
[----:B------:R-:W-:Y:S02]  /*11c20*/  ISETP.GE.AND P1, PT, R26, R155, PT ;  /* 0x0000009b1a00720c */ /* 0x000fe40003f26270 */
[----:B------:R-:W-:-:S02]  /*11c30*/  IADD3 R12, R126, 0xd9, RZ ;  /* 0x000000d97e0c7810 */ /* 0x000fc40007ffe0ff */
[----:B------:R-:W-:Y:S02]  /*11c40*/  FSEL R72, R72, -INF , !P2 ;  /* 0xff80000048487808 */ /* 0x000fe40005000000 */
[----:B------:R-:W-:Y:S02]  /*11c50*/  FSEL R157, R74, -INF , !P3 ;  /* 0xff8000004a9d7808 */ /* 0x000fe40005800000 */
[CC--:B------:R-:W-:Y:S02]  /*11c60*/  ISETP.GE.AND P2, PT, R57.reuse, R154.reuse, PT ;  /* 0x0000009a3900720c */ /* 0x0c0fe40003f46270 */
[----:B------:R-:W-:Y:S02]  /*11c70*/  ISETP.GE.AND P3, PT, R57, R155, PT ;  /* 0x0000009b3900720c */ /* 0x000fe40003f66270 */
[----:B------:R-:W-:Y:S02]  /*11c80*/  FSEL R57, R35, -INF , !P1 ;  /* 0xff80000023397808 */ /* 0x000fe40004800000 */
[----:B------:R-:W-:-:S02]  /*11c90*/  ISETP.GE.AND P1, PT, R12, R154, PT ;  /* 0x0000009a0c00720c */ /* 0x000fc40003f26270 */
[----:B------:R-:W-:Y:S02]  /*11ca0*/  LOP3.LUT R24, R124, 0xa0, R151, 0xfe, !PT ;  /* 0x000000a07c187812 */ /* 0x000fe400078efe97 */
[----:B------:R-:W-:Y:S02]  /*11cb0*/  FSEL R179, R65, -INF , !P1 ;  /* 0xff80000041b37808 */ /* 0x000fe40004800000 */
[----:B------:R-:W-:Y:S02]  /*11cc0*/  ISETP.GE.AND P1, PT, R12, R155, PT ;  /* 0x0000009b0c00720c */ /* 0x000fe40003f26270 */
[----:B------:R-:W-:Y:S02]  /*11cd0*/  IADD3 R14, R126, 0xe1, RZ ;  /* 0x000000e17e0e7810 */ /* 0x000fe40007ffe0ff */
[----:B------:R-:W-:Y:S02]  /*11ce0*/  FSEL R27, R96, -INF , !P4 ;  /* 0xff800000601b7808 */ /* 0x000fe40006000000 */
[----:B------:R-:W-:Y:S01]  /*11cf0*/  FSEL R129, R98, -INF , !P5 ;  /* 0xff80000062817808 */ /* 0x000fe20006800000 */
[----:B-1----:R-:W-:Y:S01]  /*11d00*/  HMMA.16816.F32.BF16 R16, R80, R4, R16 ;  /* 0x000000045010723c */ /* 0x002fe20000041810 */
[----:B------:R-:W-:-:S02]  /*11d10*/  FSEL R58, R67, -INF , !P1 ;  /* 0xff800000433a7808 */ /* 0x000fc40004800000 */
[CC--:B------:R-:W-:Y:S02]  /*11d20*/  ISETP.GE.AND P4, PT, R24.reuse, R154.reuse, PT ;  /* 0x0000009a1800720c */ /* 0x0c0fe40003f86270 */
[----:B------:R-:W-:Y:S02]  /*11d30*/  ISETP.GE.AND P5, PT, R24, R155, PT ;  /* 0x0000009b1800720c */ /* 0x000fe40003fa6270 */
[----:B------:R-:W-:Y:S02]  /*11d40*/  ISETP.GE.AND P1, PT, R14, R154, PT ;  /* 0x0000009a0e00720c */ /* 0x000fe40003f26270 */
[----:B------:R-:W-:Y:S02]  /*11d50*/  LOP3.LUT R26, R124, 0xb0, R151, 0xfe, !PT ;  /* 0x000000b07c1a7812 */ /* 0x000fe400078efe97 */
[----:B------:R-:W-:Y:S02]  /*11d60*/  FSEL R13, R108, -INF , !P4 ;  /* 0xff8000006c0d7808 */ /* 0x000fe40006000000 */
[----:B------:R-:W-:-:S02]  /*11d70*/  FSEL R117, R110, -INF , !P5 ;  /* 0xff8000006e757808 */ /* 0x000fc40006800000 */
[----:B------:R-:W-:Y:S02]  /*11d80*/  FSEL R107, R29, -INF , !P1 ;  /* 0xff8000001d6b7808 */ /* 0x000fe40004800000 */
[C---:B------:R-:W-:Y:S02]  /*11d90*/  ISETP.GE.AND P4, PT, R26.reuse, R154, PT ;  /* 0x0000009a1a00720c */ /* 0x040fe40003f86270 */
[-C--:B------:R-:W-:Y:S02]  /*11da0*/  ISETP.GE.AND P5, PT, R26, R155.reuse, PT ;  /* 0x0000009b1a00720c */ /* 0x080fe40003fa6270 */
[----:B------:R-:W-:Y:S02]  /*11db0*/  ISETP.GE.AND P1, PT, R14, R155, PT ;  /* 0x0000009b0e00720c */ /* 0x000fe40003f26270 */
[----:B------:R-:W-:Y:S02]  /*11dc0*/  LOP3.LUT R15, R124, 0xc0, R151, 0xfe, !PT ;  /* 0x000000c07c0f7812 */ /* 0x000fe400078efe97 */
[----:B------:R-:W-:-:S02]  /*11dd0*/  IADD3 R4, R126, 0xe9, RZ ;  /* 0x000000e97e047810 */ /* 0x000fc40007ffe0ff */
[----:B------:R-:W-:Y:S02]  /*11de0*/  LOP3.LUT R33, R124, 0xa8, R151, 0xfe, !PT ;  /* 0x000000a87c217812 */ /* 0x000fe400078efe97 */
[----:B------:R-:W-:Y:S02]  /*11df0*/  FSEL R12, R116, -INF , !P4 ;  /* 0xff800000740c7808 */ /* 0x000fe40006000000 */
[----:B------:R-:W-:Y:S02]  /*11e00*/  FSEL R59, R118, -INF , !P5 ;  /* 0xff800000763b7808 */ /* 0x000fe40006800000 */
[----:B------:R-:W-:Y:S02]  /*11e10*/  FSEL R67, R31, -INF , !P1 ;  /* 0xff8000001f437808 */ /* 0x000fe40004800000 */
[----:B------:R-:W-:Y:S02]  /*11e20*/  FSEL R24, R84, -INF , !P2 ;  /* 0xff80000054187808 */ /* 0x000fe40005000000 */
[----:B------:R-:W-:-:S02]  /*11e30*/  FSEL R121, R86, -INF , !P3 ;  /* 0xff80000056797808 */ /* 0x000fc40005800000 */
[CC--:B------:R-:W-:Y:S02]  /*11e40*/  ISETP.GE.AND P4, PT, R15.reuse, R154.reuse, PT ;  /* 0x0000009a0f00720c */ /* 0x0c0fe40003f86270 */
[-C--:B------:R-:W-:Y:S02]  /*11e50*/  ISETP.GE.AND P5, PT, R15, R155.reuse, PT ;  /* 0x0000009b0f00720c */ /* 0x080fe40003fa6270 */
[-C--:B------:R-:W-:Y:S02]  /*11e60*/  ISETP.GE.AND P1, PT, R4, R154.reuse, PT ;  /* 0x0000009a0400720c */ /* 0x080fe40003f26270 */
[C---:B------:R-:W-:Y:S02]  /*11e70*/  ISETP.GE.AND P2, PT, R33.reuse, R154, PT ;  /* 0x0000009a2100720c */ /* 0x040fe40003f46270 */
[----:B------:R-:W-:Y:S02]  /*11e80*/  ISETP.GE.AND P3, PT, R33, R155, PT ;  /* 0x0000009b2100720c */ /* 0x000fe40003f66270 */
[----:B------:R-:W-:-:S02]  /*11e90*/  LOP3.LUT R5, R124, 0xd0, R151, 0xfe, !PT ;  /* 0x000000d07c057812 */ /* 0x000fc400078efe97 */
[----:B------:R-:W-:Y:S02]  /*11ea0*/  LOP3.LUT R26, R124, 0xb8, R151, 0xfe, !PT ;  /* 0x000000b87c1a7812 */ /* 0x000fe400078efe97 */
[----:B------:R-:W-:Y:S02]  /*11eb0*/  FSEL R29, R120, -INF , !P4 ;  /* 0xff800000781d7808 */ /* 0x000fe40006000000 */
[----:B------:R-:W-:Y:S02]  /*11ec0*/  FSEL R68, R122, -INF , !P5 ;  /* 0xff8000007a447808 */ /* 0x000fe40006800000 */
[----:B------:R-:W-:Y:S02]  /*11ed0*/  FSEL R61, R61, -INF , !P1 ;  /* 0xff8000003d3d7808 */ /* 0x000fe40004800000 */
[----:B------:R-:W-:Y:S02]  /*11ee0*/  FSEL R35, R92, -INF , !P2 ;  /* 0xff8000005c237808 */ /* 0x000fe40005000000 */
[----:B------:R-:W-:Y:S01]  /*11ef0*/  FSEL R115, R94, -INF , !P3 ;  /* 0xff8000005e737808 */ /* 0x000fe20005800000 */
[----:B------:R-:W-:Y:S01]  /*11f00*/  BAR.SYNC.DEFER_BLOCKING 0x0 ;  /* 0x0000000000007b1d */ /* 0x000fe20000010000 */
[----:B------:R-:W-:-:S02]  /*11f10*/  ISETP.GE.AND P4, PT, R5, R154, PT ;  /* 0x0000009a0500720c */ /* 0x000fc40003f86270 */
[-C--:B------:R-:W-:Y:S02]  /*11f20*/  ISETP.GE.AND P5, PT, R5, R155.reuse, PT ;  /* 0x0000009b0500720c */ /* 0x080fe40003fa6270 */
[-C--:B------:R-:W-:Y:S02]  /*11f30*/  ISETP.GE.AND P1, PT, R4, R155.reuse, PT ;  /* 0x0000009b0400720c */ /* 0x080fe40003f26270 */
[C---:B------:R-:W-:Y:S01]  /*11f40*/  ISETP.GE.AND P2, PT, R26.reuse, R154, PT ;  /* 0x0000009a1a00720c */ /* 0x040fe20003f46270 */
[----:B------:R-:W-:Y:S01]  /*11f50*/  HMMA.16816.F32.BF16 R4, R80, R6, R36 ;  /* 0x000000065004723c */ /* 0x000fe20000041824 */
[----:B------:R-:W-:Y:S02]  /*11f60*/  ISETP.GE.AND P3, PT, R26, R155, PT ;  /* 0x0000009b1a00720c */ /* 0x000fe40003f66270 */
[----:B------:R-:W-:Y:S02]  /*11f70*/  LOP3.LUT R14, R124, 0xc8, R151, 0xfe, !PT ;  /* 0x000000c87c0e7812 */ /* 0x000fe400078efe97 */
[----:B------:R-:W-:-:S02]  /*11f80*/  FSEL R15, R104, -INF , !P2 ;  /* 0xff800000680f7808 */ /* 0x000fc40005000000 */
[----:B------:R-:W-:Y:S02]  /*11f90*/  FSEL R65, R106, -INF , !P3 ;  /* 0xff8000006a417808 */ /* 0x000fe40005800000 */
[C---:B------:R-:W-:Y:S02]  /*11fa0*/  ISETP.GE.AND P2, PT, R14.reuse, R154, PT ;  /* 0x0000009a0e00720c */ /* 0x040fe40003f46270 */
[----:B------:R-:W-:Y:S02]  /*11fb0*/  ISETP.GE.AND P3, PT, R14, R155, PT ;  /* 0x0000009b0e00720c */ /* 0x000fe40003f66270 */
[----:B------:R-:W-:Y:S02]  /*11fc0*/  IADD3 R14, R126, 0xf1, RZ ;  /* 0x000000f17e0e7810 */ /* 0x000fe40007ffe0ff */
[----:B------:R-:W-:Y:S02]  /*11fd0*/  FSEL R37, R63, -INF , !P1 ;  /* 0xff8000003f257808 */ /* 0x000fe40004800000 */
[----:B------:R-:W-:-:S02]  /*11fe0*/  LOP3.LUT R31, R124, 0xd8, R151, 0xfe, !PT ;  /* 0x000000d87c1f7812 */ /* 0x000fc400078efe97 */
[-C--:B------:R-:W-:Y:S02]  /*11ff0*/  ISETP.GE.AND P1, PT, R14, R154.reuse, PT ;  /* 0x0000009a0e00720c */ /* 0x080fe40003f26270 */
[----:B------:R-:W-:Y:S02]  /*12000*/  FSEL R172, R112, -INF , !P2 ;  /* 0xff80000070ac7808 */ /* 0x000fe40005000000 */
[----:B------:R-:W-:Y:S02]  /*12010*/  FSEL R36, R114, -INF , !P3 ;  /* 0xff80000072247808 */ /* 0x000fe40005800000 */
[----:B------:R-:W-:Y:S02]  /*12020*/  ISETP.GE.AND P2, PT, R31, R154, PT ;  /* 0x0000009a1f00720c */ /* 0x000fe40003f46270 */
[----:B------:R-:W-:Y:S02]  /*12030*/  FSEL R39, R17, -INF , !P1 ;  /* 0xff80000011277808 */ /* 0x000fe40004800000 */
[----:B------:R-:W-:-:S02]  /*12040*/  ISETP.GE.AND P3, PT, R31, R155, PT ;  /* 0x0000009b1f00720c */ /* 0x000fc40003f66270 */
[----:B------:R-:W-:Y:S02]  /*12050*/  ISETP.GE.AND P1, PT, R14, R155, PT ;  /* 0x0000009b0e00720c */ /* 0x000fe40003f26270 */
[--C-:B------:R-:W-:Y:S02]  /*12060*/  LOP3.LUT R14, R124, 0xe8, R151.reuse, 0xfe, !PT ;  /* 0x000000e87c0e7812 */ /* 0x100fe400078efe97 */
[----:B------:R-:W-:Y:S02]  /*12070*/  IADD3 R126, R126, 0xf9, RZ ;  /* 0x000000f97e7e7810 */ /* 0x000fe40007ffe0ff */
[----:B------:R-:W-:Y:S02]  /*12080*/  FSEL R205, R64, -INF , !P2 ;  /* 0xff80000040cd7808 */ /* 0x000fe40005000000 */
[----:B------:R-:W-:Y:S02]  /*12090*/  LOP3.LUT R26, R124, 0xe0, R151, 0xfe, !PT ;  /* 0x000000e07c1a7812 */ /* 0x000fe400078efe97 */
[----:B------:R-:W-:-:S02]  /*120a0*/  FSEL R38, R34, -INF , !P5 ;  /* 0xff80000022267808 */ /* 0x000fc40006800000 */
[----:B------:R-:W-:Y:S02]  /*120b0*/  FSEL R63, R66, -INF , !P3 ;  /* 0xff800000423f7808 */ /* 0x000fe40005800000 */
[----:B------:R-:W-:Y:S02]  /*120c0*/  FSEL R64, R19, -INF , !P1 ;  /* 0xff80000013407808 */ /* 0x000fe40004800000 */
[CC--:B------:R-:W-:Y:S02]  /*120d0*/  ISETP.GE.AND P3, PT, R14.reuse, R154.reuse, PT ;  /* 0x0000009a0e00720c */ /* 0x0c0fe40003f66270 */
[----:B------:R-:W-:Y:S02]  /*120e0*/  ISETP.GE.AND P5, PT, R14, R155, PT ;  /* 0x0000009b0e00720c */ /* 0x000fe40003fa6270 */
[----:B------:R-:W-:Y:S02]  /*120f0*/  ISETP.GE.AND P1, PT, R126, R154, PT ;  /* 0x0000009a7e00720c */ /* 0x000fe40003f26270 */
[----:B------:R-:W-:-:S02]  /*12100*/  LOP3.LUT R14, R124, 0xf0, R151, 0xfe, !PT ;  /* 0x000000f07c0e7812 */ /* 0x000fc400078efe97 */
[-C--:B------:R-:W-:Y:S02]  /*12110*/  ISETP.GE.AND P6, PT, R26, R155.reuse, PT ;  /* 0x0000009b1a00720c */ /* 0x080fe40003fc6270 */
[----:B------:R-:W-:Y:S02]  /*12120*/  FSEL R69, R5, -INF , !P1 ;  /* 0xff80000005457808 */ /* 0x000fe40004800000 */
[----:B------:R-:W-:Y:S02]  /*12130*/  LOP3.LUT R17, R124, 0x20, R151, 0xfe, !PT ;  /* 0x000000207c117812 */ /* 0x000fe400078efe97 */
[C---:B------:R-:W-:Y:S02]  /*12140*/  ISETP.GE.AND P2, PT, R14.reuse, R154, PT ;  /* 0x0000009a0e00720c */ /* 0x040fe40003f46270 */
[----:B------:R-:W-:Y:S02]  /*12150*/  ISETP.GE.AND P1, PT, R14, R155, PT ;  /* 0x0000009b0e00720c */ /* 0x000fe40003f26270 */
[----:B------:R-:W-:-:S02]  /*12160*/  FSEL R66, R30, -INF , !P6 ;  /* 0xff8000001e427808 */ /* 0x000fc40007000000 */
[----:B------:R-:W-:Y:S02]  /*12170*/  FSEL R152, R32, -INF , !P4 ;  /* 0xff80000020987808 */ /* 0x000fe40006000000 */
[----:B------:R-:W-:Y:S02]  /*12180*/  ISETP.NE.AND P6, PT, R128, RZ, PT ;  /* 0x000000ff8000720c */ /* 0x000fe40003fc5270 */
[----:B------:R-:W-:Y:S02]  /*12190*/  FSEL R113, R60, -INF , !P3 ;  /* 0xff8000003c717808 */ /* 0x000fe40005800000 */
[-C--:B------:R-:W-:Y:S02]  /*121a0*/  ISETP.GE.AND P4, PT, R26, R154.reuse, PT ;  /* 0x0000009a1a00720c */ /* 0x080fe40003f86270 */
[----:B------:R-:W-:Y:S02]  /*121b0*/  ISETP.GE.AND P3, PT, R17, R154, PT ;  /* 0x0000009a1100720c */ /* 0x000fe40003f66270 */
[----:B------:R-:W-:-:S02]  /*121c0*/  FSEL R60, R16, -INF , !P2 ;  /* 0xff800000103c7808 */ /* 0x000fc40005000000 */
[----:B------:R-:W-:Y:S02]  /*121d0*/  FSEL R70, R18, -INF , !P1 ;  /* 0xff80000012467808 */ /* 0x000fe40004800000 */
[C-C-:B------:R-:W-:Y:S02]  /*121e0*/  LOP3.LUT R5, R124.reuse, 0x28, R151.reuse, 0xfe, !PT ;  /* 0x000000287c057812 */ /* 0x140fe400078efe97 */
[C-C-:B------:R-:W-:Y:S02]  /*121f0*/  LOP3.LUT R17, R124.reuse, 0x30, R151.reuse, 0xfe, !PT ;  /* 0x000000307c117812 */ /* 0x140fe400078efe97 */
[C-C-:B------:R-:W-:Y:S02]  /*12200*/  LOP3.LUT R18, R124.reuse, 0x30, R151.reuse, 0xfe, !PT ;  /* 0x000000307c127812 */ /* 0x140fe400078efe97 */
[----:B------:R-:W-:Y:S02]  /*12210*/  LOP3.LUT R16, R124, 0x20, R151, 0xfe, !PT ;  /* 0x000000207c107812 */ /* 0x000fe400078efe97 */
[----:B------:R-:W-:-:S02]  /*12220*/  FSEL R187, R28, -INF , !P4 ;  /* 0xff8000001cbb7808 */ /* 0x000fc40006000000 */
[----:B------:R-:W-:Y:S02]  /*12230*/  LOP3.LUT R14, R124, 0xf8, R151, 0xfe, !PT ;  /* 0x000000f87c0e7812 */ /* 0x000fe400078efe97 */
[----:B------:R-:W-:Y:S02]  /*12240*/  FSEL R19, R48, -INF , !P3 ;  /* 0xff80000030137808 */ /* 0x000fe40005800000 */
[-C--:B------:R-:W-:Y:S02]  /*12250*/  ISETP.GE.AND P4, PT, R5, R154.reuse, PT ;  /* 0x0000009a0500720c */ /* 0x080fe40003f86270 */
[----:B------:R-:W-:Y:S02]  /*12260*/  ISETP.GE.AND P2, PT, R17, R154, PT ;  /* 0x0000009a1100720c */ /* 0x000fe40003f46270 */
[-C--:B------:R-:W-:Y:S02]  /*12270*/  ISETP.GE.AND P1, PT, R18, R155.reuse, PT ;  /* 0x0000009b1200720c */ /* 0x080fe40003f26270 */
[----:B------:R-:W-:-:S02]  /*12280*/  ISETP.GE.AND P3, PT, R16, R155, PT ;  /* 0x0000009b1000720c */ /* 0x000fc40003f66270 */
[----:B------:R-:W-:Y:S02]  /*12290*/  LOP3.LUT R16, R124, 0x28, R151, 0xfe, !PT ;  /* 0x000000287c107812 */ /* 0x000fe400078efe97 */
[----:B------:R-:W-:Y:S02]  /*122a0*/  FSEL R62, R62, -INF , !P5 ;  /* 0xff8000003e3e7808 */ /* 0x000fe40006800000 */
[----:B------:R-:W-:Y:S02]  /*122b0*/  ISETP.GE.AND P5, PT, R14, R154, PT ;  /* 0x0000009a0e00720c */ /* 0x000fe40003fa6270 */
[----:B------:R-:W-:Y:S02]  /*122c0*/  FSEL R17, R44, -INF , !P4 ;  /* 0xff8000002c117808 */ /* 0x000fe40006000000 */
[----:B------:R-:W-:Y:S02]  /*122d0*/  FSEL R5, R40, -INF , !P2 ;  /* 0xff80000028057808 */ /* 0x000fe40005000000 */
[----:B------:R-:W-:-:S02]  /*122e0*/  FSEL R154, R42, -INF , !P1 ;  /* 0xff8000002a9a7808 */ /* 0x000fc40004800000 */
[-C--:B------:R-:W-:Y:S02]  /*122f0*/  ISETP.GE.AND P4, PT, R14, R155.reuse, PT ;  /* 0x0000009b0e00720c */ /* 0x080fe40003f86270 */
[-C--:B------:R-:W-:Y:S02]  /*12300*/  ISETP.GE.AND P2, PT, R16, R155.reuse, PT ;  /* 0x0000009b1000720c */ /* 0x080fe40003f46270 */
[----:B------:R-:W-:Y:S02]  /*12310*/  ISETP.GE.AND P1, PT, R126, R155, PT ;  /* 0x0000009b7e00720c */ /* 0x000fe40003f26270 */
[----:B------:R-:W-:Y:S02]  /*12320*/  FSEL R33, R50, -INF , !P3 ;  /* 0xff80000032217808 */ /* 0x000fe40005800000 */
[----:B------:R-:W-:Y:S02]  /*12330*/  FSEL R182, R46, -INF , !P2 ;  /* 0xff8000002eb67808 */ /* 0x000fe40005000000 */
[----:B------:R-:W-:-:S02]  /*12340*/  FSEL R44, R4, -INF , !P5 ;  /* 0xff800000042c7808 */ /* 0x000fc40006800000 */
[----:B------:R-:W-:Y:S02]  /*12350*/  FSEL R42, R6, -INF , !P4 ;  /* 0xff800000062a7808 */ /* 0x000fe40006000000 */
[----:B------:R-:W-:Y:S01]  /*12360*/  FSEL R40, R7, -INF , !P1 ;  /* 0xff80000007287808 */ /* 0x000fe20004800000 */
[----:B------:R-:W-:Y:S05]  /*12370*/  @!P6 BRA `(.L_x_931) ;  /* 0x00000a100000e947 */ /* 0x000fea0003800000 */
[----:B------:R-:W-:Y:S01]  /*12380*/  LOP3.LUT P6, RZ, R231, 0x8, RZ, 0xc0, !PT ;  /* 0x00000008e7ff7812 */ /* 0x000fe200078cc0ff */
[----:B------:R-:W-:-:S12]  /*12390*/  ULDC.64 UR8, c[0x0][0x118] ;  /* 0x0000460000087ab9 */ /* 0x000fd80000000a00 */
        /* <DEDUP_REMOVED lines=24> */
[--C-:B------:R-:W-:Y:S01]  /*12520*/  @!P2 IMAD.IADD R7, R7, 0x1, -R4.reuse ;  /* 0x000000010707a824 */ /* 0x100fe200078e0a04 */
[----:B------:R-:W-:Y:S01]  /*12530*/  @!P2 IADD3 R16, R16, 0x1, RZ ;  /* 0x000000011010a810 */ /* 0x000fe20007ffe0ff */
[----:B------:R-:W-:Y:S01]  /*12540*/  @!P1 IMAD.IADD R31, R31, 0x1, -R4 ;  /* 0x000000011f1f9824 */ /* 0x000fe200078e0a04 */
[----:B------:R-:W-:Y:S02]  /*12550*/  @!P1 IADD3 R26, R26, 0x1, RZ ;  /* 0x000000011a1a9810 */ /* 0x000fe40007ffe0ff */
[-C--:B------:R-:W-:Y:S02]  /*12560*/  ISETP.GE.U32.AND P4, PT, R7, R4.reuse, PT ;  /* 0x000000040700720c */ /* 0x080fe40003f86070 */
[----:B------:R-:W-:Y:S02]  /*12570*/  ISETP.GE.U32.AND P5, PT, R31, R4, PT ;  /* 0x000000041f00720c */ /* 0x000fe40003fa6070 */
[----:B------:R-:W-:Y:S02]  /*12580*/  ISETP.GE.AND P1, PT, R18, RZ, PT ;  /* 0x000000ff1200720c */ /* 0x000fe40003f26270 */
[----:B------:R-:W-:-:S02]  /*12590*/  ISETP.NE.AND P2, PT, RZ, c[0x0][0x2d0], PT ;  /* 0x0000b400ff007a0c */ /* 0x000fc40003f45270 */
[----:B------:R-:W-:-:S05]  /*125a0*/  LOP3.LUT R4, RZ, c[0x0][0x2d0], RZ, 0x33, !PT ;  /* 0x0000b400ff047a12 */ /* 0x000fca00078e33ff */
[----:B------:R-:W-:Y:S02]  /*125b0*/  @P4 IADD3 R16, R16, 0x1, RZ ;  /* 0x0000000110104810 */ /* 0x000fe40007ffe0ff */
[----:B------:R-:W-:-:S03]  /*125c0*/  @P5 IADD3 R26, R26, 0x1, RZ ;  /* 0x000000011a1a5810 */ /* 0x000fc60007ffe0ff */
[----:B------:R-:W-:Y:S01]  /*125d0*/  @!P1 IMAD.MOV R16, RZ, RZ, -R16 ;  /* 0x000000ffff109224 */ /* 0x000fe200078e0a10 */
[----:B------:R-:W-:-:S04]  /*125e0*/  @!P3 IADD3 R26, -R26, RZ, RZ ;  /* 0x000000ff1a1ab210 */ /* 0x000fc80007ffe1ff */
[C---:B------:R-:W-:Y:S02]  /*125f0*/  SEL R7, R4.reuse, R26, !P2 ;  /* 0x0000001a04077207 */ /* 0x040fe40005000000 */
[----:B------:R-:W-:-:S03]  /*12600*/  SEL R4, R4, R16, !P2 ;  /* 0x0000001004047207 */ /* 0x000fc60005000000 */
[----:B------:R-:W-:-:S04]  /*12610*/  IMAD.WIDE R82, R7, 0x4, R232 ;  /* 0x0000000407527825 */ /* 0x000fc800078e02e8 */
[----:B------:R-:W-:Y:S01]  /*12620*/  IMAD.WIDE R80, R4, 0x4, R232 ;  /* 0x0000000404507825 */ /* 0x000fe200078e02e8 */
[----:B------:R-:W2:Y:S04]  /*12630*/  LDG.E R31, [R82.64] ;  /* 0x00000008521f7981 */ /* 0x000ea8000c1e1900 */
[----:B------:R-:W2:Y:S01]  /*12640*/  LDG.E R14, [R80.64] ;  /* 0x00000008500e7981 */ /* 0x000ea2000c1e1900 */
[----:B------:R-:W-:Y:S01]  /*12650*/  IMAD.IADD R4, R7, 0x1, -R4 ;  /* 0x0000000107047824 */ /* 0x000fe200078e0a04 */
[----:B------:R-:W-:-:S05]  /*12660*/  MOV R7, c[0x0][0x2d0] ;  /* 0x0000b40000077a02 */ /* 0x000fca0000000f00 */
[----:B------:R-:W-:-:S05]  /*12670*/  IMAD R7, R4, R7, -0x100 ;  /* 0xffffff0004077424 */ /* 0x000fca00078e0207 */
[----:B------:R-:W-:-:S05]  /*12680*/  SHF.R.S32.HI R4, RZ, 0x1f, R7 ;  /* 0x0000001fff047819 */ /* 0x000fca0000011407 */
[----:B------:R-:W-:-:S04]  /*12690*/  IMAD R4, R4, c[0x0][0x198], RZ ;  /* 0x0000660004047a24 */ /* 0x000fc800078e02ff */
[C---:B------:R-:W-:Y:S02]  /*126a0*/  IMAD R4, R7.reuse, c[0x0][0x19c], R4 ;  /* 0x0000670007047a24 */ /* 0x040fe400078e0204 */
[----:B--2---:R-:W-:Y:S02]  /*126b0*/  IMAD.IADD R14, R14, 0x1, -R31 ;  /* 0x000000010e0e7824 */ /* 0x004fe400078e0a1f */
[----:B------:R-:W-:-:S03]  /*126c0*/  IMAD.WIDE.U32 R30, R7, c[0x0][0x198], RZ ;  /* 0x00006600071e7a25 */ /* 0x000fc600078e00ff */
[----:B------:R-:W-:Y:S01]  /*126d0*/  SHF.R.S32.HI R6, RZ, 0x1f, R14 ;  /* 0x0000001fff067819 */ /* 0x000fe2000001140e */
[----:B------:R-:W-:-:S04]  /*126e0*/  IMAD.IADD R31, R31, 0x1, R4 ;  /* 0x000000011f1f7824 */ /* 0x000fc800078e0204 */
[----:B------:R-:W-:Y:S02]  /*126f0*/  IMAD R7, R6, c[0x0][0x180], RZ ;  /* 0x0000600006077a24 */ /* 0x000fe400078e02ff */
[----:B------:R-:W-:-:S04]  /*12700*/  IMAD.WIDE.U32 R30, R14, c[0x0][0x180], R30 ;  /* 0x000060000e1e7a25 */ /* 0x000fc800078e001e */
[----:B------:R-:W-:-:S05]  /*12710*/  IMAD R7, R14, c[0x0][0x184], R7 ;  /* 0x000061000e077a24 */ /* 0x000fca00078e0207 */
[----:B------:R-:W-:Y:S01]  /*12720*/  IADD3 R31, R31, R7, RZ ;  /* 0x000000071f1f7210 */ /* 0x000fe20007ffe0ff */
[----:B------:R-:W-:Y:S05]  /*12730*/  BRA `(.L_x_933) ;  /* 0x0000003000007947 */ /* 0x000fea0003800000 */
.L_x_932:
[----:B------:R-:W-:-:S05]  /*12740*/  IMAD.MOV.U32 R30, RZ, RZ, c[0x0][0x198] ;  /* 0x00006600ff1e7624 */ /* 0x000fca00078e00ff */
[----:B------:R-:W-:-:S04]  /*12750*/  LEA R30, -R30, RZ, 0x8 ;  /* 0x000000ff1e1e7211 */ /* 0x000fc800078e41ff */
[----:B------:R-:W-:Y:S02]  /*12760*/  SHF.R.S32.HI R31, RZ, 0x1f, R30 ;  /* 0x0000001fff1f7819 */ /* 0x000fe4000001141e */
.L_x_933:
[----:B------:R-:W-:Y:S01]  /*12770*/  @!P0 IMAD.MOV.U32 R7, RZ, RZ, c[0x0][0x198] ;  /* 0x00006600ff078624 */ /* 0x000fe200078e00ff */
[----:B------:R-:W-:Y:S01]  /*12780*/  ULDC.64 UR4, c[0x0][0x198] ;  /* 0x0000660000047ab9 */ /* 0x000fe20000000a00 */
[----:B------:R-:W-:Y:S01]  /*12790*/  @!P0 IMAD.MOV.U32 R16, RZ, RZ, c[0x0][0x19c] ;  /* 0x00006700ff108624 */ /* 0x000fe200078e00ff */
[----:B------:R-:W-:Y:S01]  /*127a0*/  USHF.L.U32 UR7, UR4, 0x5, URZ ;  /* 0x0000000504077899 */ /* 0x000fe2000800063f */
[----:B------:R-:W-:Y:S01]  /*127b0*/  @!P0 IMAD.MOV.U32 R111, RZ, RZ, c[0x0][0x198] ;  /* 0x00006600ff6f8624 */ /* 0x000fe200078e00ff */
[CC--:B------:R-:W-:Y:S01]  /*127c0*/  @!P0 LEA R83, P1, R7.reuse, R30.reuse, 0x7 ;  /* 0x0000001e07538211 */ /* 0x0c0fe200078238ff */
[----:B------:R-:W-:Y:S01]  /*127d0*/  @!P0 IMAD.MOV.U32 R102, RZ, RZ, c[0x0][0x198] ;  /* 0x00006600ff668624 */ /* 0x000fe200078e00ff */
[----:B------:R-:W-:Y:S01]  /*127e0*/  UMOV UR6, 0x5 ;  /* 0x0000000500067882 */ /* 0x000fe20000000000 */
[----:B------:R-:W-:Y:S01]  /*127f0*/  @!P0 IMAD.MOV.U32 R6, RZ, RZ, c[0x0][0x19c] ;  /* 0x00006700ff068624 */ /* 0x000fe200078e00ff */
[-C--:B------:R-:W-:Y:S01]  /*12800*/  @!P0 LEA.HI.X R16, R7, R31.reuse, R16, 0x7, P1 ;  /* 0x0000001f07108211 */ /* 0x080fe200008f3c10 */
[----:B------:R-:W-:Y:S01]  /*12810*/  @!P0 IMAD.MOV.U32 R108, RZ, RZ, c[0x0][0x198] ;  /* 0x00006600ff6c8624 */ /* 0x000fe200078e00ff */
[C---:B------:R-:W-:Y:S01]  /*12820*/  @!P0 LEA R81, P2, R111.reuse, R30, 0x6 ;  /* 0x0000001e6f518211 */ /* 0x040fe200078430ff */
[----:B------:R-:W-:Y:S01]  /*12830*/  @!P0 IMAD.MOV.U32 R14, RZ, RZ, c[0x0][0x19c] ;  /* 0x00006700ff0e8624 */ /* 0x000fe200078e00ff */
[-C--:B------:R-:W-:Y:S01]  /*12840*/  @!P0 LEA R110, P1, R30, R234.reuse, 0x1 ;  /* 0x000000ea1e6e8211 */ /* 0x080fe200078208ff */
[----:B------:R-:W-:Y:S01]  /*12850*/  @!P0 IMAD.MOV.U32 R7, RZ, RZ, c[0x0][0x19c] ;  /* 0x00006700ff078624 */ /* 0x000fe200078e00ff */
[----:B------:R-:W-:Y:S01]  /*12860*/  USHF.L.U64.HI UR5, UR4, UR6, UR5 ;  /* 0x0000000604057299 */ /* 0x000fe20008010205 */
[----:B------:R-:W-:Y:S01]  /*12870*/  @!P0 IMAD.WIDE.U32 R102, R102, 0xa0, R30 ;  /* 0x000000a066668825 */ /* 0x000fe200078e001e */
[----:B------:R-:W-:Y:S01]  /*12880*/  @!P0 LEA.HI.X R14, R111, R31, R14, 0x6, P2 ;  /* 0x0000001f6f0e8211 */ /* 0x000fe200010f340e */
[----:B------:R1:W-:Y:S01]  /*12890*/  @P0 STS [R237+0x1000], RZ ;  /* 0x001000ffed000388 */ /* 0x0003e20000000800 */
[--C-:B------:R-:W-:Y:S01]  /*128a0*/  @!P0 LEA.HI.X R111, R30, R235, R31.reuse, 0x1, P1 ;  /* 0x000000eb1e6f8211 */ /* 0x100fe200008f0c1f */
[----:B------:R-:W-:Y:S01]  /*128b0*/  @!P0 IMAD R6, R6, 0xa0, RZ ;  /* 0x000000a006068824 */ /* 0x000fe200078e02ff */
[-C--:B------:R-:W-:Y:S01]  /*128c0*/  @!P0 LEA R118, P1, R102, R234.reuse, 0x1 ;  /* 0x000000ea66768211 */ /* 0x080fe200078208ff */
[----:B------:R-:W-:Y:S01]  /*128d0*/  @!P0 IMAD.MOV.U32 R90, RZ, RZ, c[0x0][0x198] ;  /* 0x00006600ff5a8624 */ /* 0x000fe200078e00ff */
[----:B------:R1:W-:Y:S01]  /*128e0*/  @P0 STS [R237+0x1004], RZ ;  /* 0x001004ffed000388 */ /* 0x0003e20000000800 */
[----:B------:R-:W-:Y:S01]  /*128f0*/  @!P0 IMAD.WIDE.U32 R108, R108, 0x60, R30 ;  /* 0x000000606c6c8825 */ /* 0x000fe200078e001e */
[----:B------:R-:W-:Y:S02]  /*12900*/  BSSY B0, `(.L_x_934) ;  /* 0x0000045000007945 */ /* 0x000fe40003800000 */
[----:B------:R1:W-:Y:S01]  /*12910*/  @P0 STS.64 [R237+0x1008], RZ ;  /* 0x001008ffed000388 */ /* 0x0003e20000000a00 */
[----:B------:R-:W-:Y:S01]  /*12920*/  @!P0 IMAD.MOV.U32 R4, RZ, RZ, c[0x0][0x19c] ;  /* 0x00006700ff048624 */ /* 0x000fe200078e00ff */
[----:B------:R-:W-:Y:S01]  /*12930*/  @!P0 LEA R122, P2, R108, R234, 0x1 ;  /* 0x000000ea6c7a8211 */ /* 0x000fe200078408ff */
[----:B------:R-:W-:Y:S01]  /*12940*/  @!P0 IMAD R7, R7, 0x60, RZ ;  /* 0x0000006007078824 */ /* 0x000fe200078e02ff */
[----:B------:R-:W-:Y:S01]  /*12950*/  @!PT LDS RZ, [RZ] ;  /* 0x00000000fffff984 */ /* 0x000fe20000000800 */
[----:B------:R-:W-:Y:S01]  /*12960*/  @!PT LDS RZ, [RZ] ;  /* 0x00000000fffff984 */ /* 0x000fe20000000800 */
[----:B------:R-:W-:Y:S01]  /*12970*/  @!PT LDS RZ, [RZ] ;  /* 0x00000000fffff984 */ /* 0x000fe20000000800 */
[----:B------:R2:W-:Y:S01]  /*12980*/  @!P0 LDGSTS.E.BYPASS.LTC128B.128 [R237+0x1000], [R110.64] ;  /* 0x010000006eed8fae */ /* 0x0005e2000b901d48 */
[----:B------:R-:W-:-:S02]  /*12990*/  @!P0 IMAD.IADD R6, R6, 0x1, R103 ;  /* 0x0000000106068824 */ /* 0x000fc400078e0267 */
[----:B------:R-:W-:Y:S01]  /*129a0*/  @!P0 IMAD.WIDE.U32 R90, R90, 0xc0, R30 ;  /* 0x000000c05a5a8825 */ /* 0x000fe200078e001e */
[----:B------:R1:W-:Y:S02]  /*129b0*/  @P0 STS.128 [R237+0x1800], RZ ;  /* 0x001800ffed000388 */ /* 0x0003e40000000c00 */
[----:B------:R-:W-:Y:S01]  /*129c0*/  @!P0 LEA.HI.X R119, R102, R235, R6, 0x1, P1 ;  /* 0x000000eb66778211 */ /* 0x000fe200008f0c06 */
[----:B------:R-:W-:Y:S01]  /*129d0*/  @!P0 IMAD R4, R4, 0xc0, RZ ;  /* 0x000000c004048824 */ /* 0x000fe200078e02ff */
[----:B------:R-:W-:Y:S01]  /*129e0*/  @!P0 LEA R102, P1, R90, R234, 0x1 ;  /* 0x000000ea5a668211 */ /* 0x000fe200078208ff */
[----:B------:R-:W-:Y:S01]  /*129f0*/  @!P0 IMAD.IADD R18, R7, 0x1, R109 ;  /* 0x0000000107128824 */ /* 0x000fe200078e026d */
[----:B------:R-:W-:Y:S01]  /*12a00*/  @!P0 IADD3 R7, P3, R30, UR7, RZ ;  /* 0x000000071e078c10 */ /* 0x000fe2000ff7e0ff */
[----:B------:R-:W-:-:S03]  /*12a10*/  @!P0 IMAD.IADD R6, R4, 0x1, R91 ;  /* 0x0000000104068824 */ /* 0x000fc600078e025b */
[----:B------:R-:W-:Y:S02]  /*12a20*/  @!P0 IADD3.X R4, R31, UR5, RZ, P3, !PT ;  /* 0x000000051f048c10 */ /* 0x000fe40009ffe4ff */
[-C--:B------:R-:W-:Y:S02]  /*12a30*/  @!P0 LEA.HI.X R123, R108, R235.reuse, R18, 0x1, P2 ;  /* 0x000000eb6c7b8211 */ /* 0x080fe400010f0c12 */
[-C--:B------:R-:W-:Y:S02]  /*12a40*/  @!P0 LEA R108, P3, R81, R234.reuse, 0x1 ;  /* 0x000000ea516c8211 */ /* 0x080fe400078608ff */
[----:B------:R-:W-:Y:S02]  /*12a50*/  @!P0 LEA R80, P2, R83, R234, 0x1 ;  /* 0x000000ea53508211 */ /* 0x000fe400078408ff */
[-C--:B------:R-:W-:Y:S02]  /*12a60*/  @!P0 LEA.HI.X R109, R81, R235.reuse, R14, 0x1, P3 ;  /* 0x000000eb516d8211 */ /* 0x080fe400018f0c0e */
[----:B------:R-:W-:-:S02]  /*12a70*/  @!P0 LEA.HI.X R81, R83, R235, R16, 0x1, P2 ;  /* 0x000000eb53518211 */ /* 0x000fc400010f0c10 */
[----:B------:R-:W-:Y:S02]  /*12a80*/  @!P0 LEA.HI.X R103, R90, R235, R6, 0x1, P1 ;  /* 0x000000eb5a678211 */ /* 0x000fe400008f0c06 */
[----:B--2---:R-:W-:-:S04]  /*12a90*/  @!P0 LEA R110, P4, R7, R234, 0x1 ;  /* 0x000000ea076e8211 */ /* 0x004fc800078808ff */
[----:B------:R-:W-:-:S05]  /*12aa0*/  @!P0 LEA.HI.X R111, R7, R235, R4, 0x1, P4 ;  /* 0x000000eb076f8211 */ /* 0x000fca00020f0c04 */
        /* <DEDUP_REMOVED lines=32> */
[----:B------:R-:W-:-:S02]  /*12cb0*/  ULDC UR4, c[0x0][0x19c] ;  /* 0x0000670000047ab9 */ /* 0x000fc40000000800 */
[----:B------:R-:W-:Y:S01]  /*12cc0*/  UIMAD UR4, UR4, 0xe0, URZ ;  /* 0x000000e0040478a4 */ /* 0x000fe2000f8e023f */
[----:B-1----:R-:W-:-:S05]  /*12cd0*/  IMAD.WIDE.U32 R80, R4, 0xe0, R30 ;  /* 0x000000e004507825 */ /* 0x002fca00078e001e */
[----:B------:R-:W-:Y:S02]  /*12ce0*/  IADD3 R4, R81, UR4, RZ ;  /* 0x0000000451047c10 */ /* 0x000fe4000fffe0ff */
[----:B------:R-:W-:-:S04]  /*12cf0*/  LEA R6, P0, R80, R234, 0x1 ;  /* 0x000000ea50067211 */ /* 0x000fc800078008ff */
[----:B------:R-:W-:-:S05]  /*12d00*/  LEA.HI.X R7, R80, R235, R4, 0x1, P0 ;  /* 0x000000eb50077211 */ /* 0x000fca00000f0c04 */
[----:B------:R-:W-:Y:S01]  /*12d10*/  @!PT LDS RZ, [RZ] ;  /* 0x00000000fffff984 */ /* 0x000fe20000000800 */
[----:B------:R-:W-:Y:S01]  /*12d20*/  @!PT LDS RZ, [RZ] ;  /* 0x00000000fffff984 */ /* 0x000fe20000000800 */
[----:B------:R-:W-:Y:S01]  /*12d30*/  @!PT LDS RZ, [RZ] ;  /* 0x00000000fffff984 */ /* 0x000fe20000000800 */
[----:B------:R1:W-:Y:S04]  /*12d40*/  LDGSTS.E.BYPASS.LTC128B.128 [R237+0x4800], [R6.64] ;  /* 0x0480000006ed7fae */ /* 0x0003e8000b901d48 */
.L_x_935:
[----:B------:R-:W-:Y:S05]  /*12d50*/  BSYNC B0 ;  /* 0x0000000000007941 */ /* 0x000fea0003800000 */
.L_x_934:
[----:B------:R-:W0:Y:S01]  /*12d60*/  LDGDEPBAR ;  /* 0x00000000000079af */ /* 0x000e220000000000 */
[----:B------:R-:W-:-:S04]  /*12d70*/  LEA R234, P0, R30, R234, 0x1 ;  /* 0x000000ea1eea7211 */ /* 0x000fc800078008ff */
[----:B------:R-:W-:Y:S02]  /*12d80*/  LEA.HI.X R235, R30, R235, R31, 0x1, P0 ;  /* 0x000000eb1eeb7211 */ /* 0x000fe400000f0c1f */
.L_x_931:
        /* <DEDUP_REMOVED lines=16> */
[----:B-1----:R-:W-:-:S04]  /*12e90*/  FMNMX.FTZ R7, R93, R4, !PT ;  /* 0x000000045d077209 */ /* 0x002fc80007810000 */
        /* <DEDUP_REMOVED lines=50> */
[----:B-1----:R-:W-:Y:S02]  /*131c0*/  FMNMX.FTZ R103, R4, R103, !PT ;  /* 0x0000006704677209 */ /* 0x002fe40007810000 */
        /* <DEDUP_REMOVED lines=42> */
[----:B------:R-:W2:Y:S01]  /*13470*/  MUFU.EX2 R116, R116 ;  /* 0x0000007400747308 */ /* 0x000ea20000000800 */
[--C-:B------:R-:W-:Y:S01]  /*13480*/  FFMA.FTZ R77, R13, c[0x0][0x23c], -R102.reuse ;  /* 0x00008f000d4d7a23 */ /* 0x100fe20000010866 */
[----:B------:R-:W-:Y:S01]  /*13490*/  FMNMX.FTZ R4, R203, R4, !PT ;  /* 0x00000004cb047209 */ /* 0x000fe20007810000 */
[--C-:B------:R-:W-:Y:S01]  /*134a0*/  FFMA.FTZ R73, R12, c[0x0][0x23c], -R102.reuse ;  /* 0x00008f000c497a23 */ /* 0x100fe20000010866 */
[----:B-1----:R-:W-:Y:S01]  /*134b0*/  F2FP.BF16.PACK_AB R12, R120, R122 ;  /* 0x0000007a780c723e */ /* 0x002fe200000010ff */
[--C-:B------:R-:W-:Y:S01]  /*134c0*/  FFMA.FTZ R71, R15, c[0x0][0x23c], -R102.reuse ;  /* 0x00008f000f477a23 */ /* 0x100fe20000010866 */
[----:B------:R-:W-:Y:S01]  /*134d0*/  FMNMX.FTZ R4, R131, R4, !PT ;  /* 0x0000000483047209 */ /* 0x000fe20007810000 */
[--C-:B------:R-:W-:Y:S01]  /*134e0*/  FFMA.FTZ R48, R29, c[0x0][0x23c], -R102.reuse ;  /* 0x00008f001d307a23 */ /* 0x100fe20000010866 */
[----:B------:R-:W-:Y:S01]  /*134f0*/  MUFU.EX2 R163, R163 ;  /* 0x000000a300a37308 */ /* 0x000fe20000000800 */
[----:B------:R-:W-:Y:S01]  /*13500*/  LDSM.16.MT88.4 R28, [R223+0x5400] ;  /* 0x00540000df1c783b */ /* 0x000fe20000004200 */
[----:B------:R-:W-:Y:S01]  /*13510*/  FMNMX.FTZ R4, R201, R4, !PT ;  /* 0x00000004c9047209 */ /* 0x000fe20007810000 */
[----:B------:R-:W-:-:S02]  /*13520*/  FFMA.FTZ R114, R239, c[0x0][0x23c], -R102 ;  /* 0x00008f00ef727a23 */ /* 0x000fc40000010866 */
[--C-:B------:R-:W-:Y:S01]  /*13530*/  FFMA.FTZ R97, R78, c[0x0][0x23c], -R102.reuse ;  /* 0x00008f004e617a23 */ /* 0x100fe20000010866 */
[----:B------:R-:W-:Y:S01]  /*13540*/  FMNMX.FTZ R4, R127, R4, !PT ;  /* 0x000000047f047209 */ /* 0x000fe20007810000 */
[--C-:B------:R-:W-:Y:S01]  /*13550*/  FFMA.FTZ R100, R130, c[0x0][0x23c], -R102.reuse ;  /* 0x00008f0082647a23 */ /* 0x100fe20000010866 */
[----:B--2---:R-:W-:Y:S01]  /*13560*/  F2FP.BF16.PACK_AB R14, R116, R171 ;  /* 0x000000ab740e723e */ /* 0x004fe200000010ff */
[----:B------:R-:W1:Y:S01]  /*13570*/  MUFU.EX2 R114, R114 ;  /* 0x0000007200727308 */ /* 0x000e620000000800 */
        /* <DEDUP_REMOVED lines=8> */
[--C-:B------:R-:W-:Y:S01]  /*13600*/  FFMA.FTZ R106, R245, c[0x0][0x23c], -R102.reuse ;  /* 0x00008f00f56a7a23 */ /* 0x100fe20000010866 */
[----:B------:R-:W-:Y:S01]  /*13610*/  FMNMX.FTZ R4, R3, R4, !PT ;  /* 0x0000000403047209 */ /* 0x000fe20007810000 */
[--C-:B------:R-:W-:Y:S02]  /*13620*/  FFMA.FTZ R111, R99, c[0x0][0x23c], -R102.reuse ;  /* 0x00008f00636f7a23 */ /* 0x100fe40000010866 */
[----:B------:R-:W2:Y:S01]  /*13630*/  MUFU.EX2 R112, R112 ;  /* 0x0000007000707308 */ /* 0x000ea20000000800 */
[----:B------:R-:W-:Y:S01]  /*13640*/  FMNMX.FTZ R4, R185, R4, !PT ;  /* 0x00000004b9047209 */ /* 0x000fe20007810000 */
[--C-:B------:R-:W-:Y:S01]  /*13650*/  FFMA.FTZ R104, R249, c[0x0][0x23c], -R102.reuse ;  /* 0x00008f00f9687a23 */ /* 0x100fe20000010866 */
[----:B-1----:R-:W-:Y:S01]  /*13660*/  F2FP.BF16.PACK_AB R32, R114, R163 ;  /* 0x000000a37220723e */ /* 0x002fe200000010ff */
        /* <DEDUP_REMOVED lines=8> */
[--C-:B------:R-:W-:Y:S01]  /*136f0*/  FFMA.FTZ R95, R176, c[0x0][0x23c], -R102.reuse ;  /* 0x00008f00b05f7a23 */ /* 0x100fe20000010866 */
[----:B--2---:R-:W-:Y:S01]  /*13700*/  F2FP.BF16.PACK_AB R34, R112, R155 ;  /* 0x0000009b7022723e */ /* 0x004fe200000010ff */
[----:B------:R-:W-:Y:S01]  /*13710*/  MUFU.EX2 R110, R110 ;  /* 0x0000006e006e7308 */ /* 0x000fe20000000800 */
[----:B------:R-:W-:Y:S01]  /*13720*/  FMNMX.FTZ R4, R177, R4, !PT ;  /* 0x00000004b1047209 */ /* 0x000fe20007810000 */
[----:B------:R-:W-:-:S02]  /*13730*/  FFMA.FTZ R94, R160, c[0x0][0x23c], -R102 ;  /* 0x00008f00a05e7a23 */ /* 0x000fc40000010866 */
[--C-:B------:R-:W-:Y:S01]  /*13740*/  FFMA.FTZ R92, R158, c[0x0][0x23c], -R102.reuse ;  /* 0x00008f009e5c7a23 */ /* 0x100fe20000010866 */
[----:B------:R-:W-:Y:S01]  /*13750*/  FMNMX.FTZ R4, R41, R4, !PT ;  /* 0x0000000429047209 */ /* 0x000fe20007810000 */
[--C-:B------:R-:W-:Y:S02]  /*13760*/  FFMA.FTZ R93, R178, c[0x0][0x23c], -R102.reuse ;  /* 0x00008f00b25d7a23 */ /* 0x100fe40000010866 */
        /* <DEDUP_REMOVED lines=20> */
[----:B------:R-:W-:-:S03]  /*138b0*/  FFMA.FTZ R60, R60, c[0x0][0x23c], -R102 ;  /* 0x00008f003c3c7a23 */ /* 0x000fc60000010866 */
        /* <DEDUP_REMOVED lines=55> */
[----:B------:R-:W1:Y:S01]  /*13c30*/  LDSM.16.MT88.4 R4, [R224+0x5000] ;  /* 0x00500000e004783b */ /* 0x000e620000004200 */
[C---:B------:R-:W-:Y:S01]  /*13c40*/  FSETP.NEU.FTZ.AND P0, PT, R101.reuse, -INF , PT ;  /* 0xff8000006500780b */ /* 0x040fe20003f1d000 */
[----:B------:R-:W-:-:S03]  /*13c50*/  FMUL.FTZ R46, R101, c[0x0][0x23c] ;  /* 0x00008f00652e7a20 */ /* 0x000fc60000410000 */
[----:B------:R-:W-:Y:S02]  /*13c60*/  FSEL R11, R101, RZ, P0 ;  /* 0x000000ff650b7208 */ /* 0x000fe40000000000 */
[----:B------:R-:W-:Y:S01]  /*13c70*/  MUFU.EX2 R80, R80 ;  /* 0x0000005000507308 */ /* 0x000fe20000000800 */
[----:B------:R-:W-:Y:S02]  /*13c80*/  FSEL R46, R46, RZ, P0 ;  /* 0x000000ff2e2e7208 */ /* 0x000fe40000000000 */
[----:B------:R-:W-:-:S03]  /*13c90*/  FADD.FTZ R11, R0, -R11 ;  /* 0x8000000b000b7221 */ /* 0x000fc60000010000 */
[--C-:B------:R-:W-:Y:S01]  /*13ca0*/  FFMA.FTZ R173, R9, c[0x0][0x23c], -R46.reuse ;  /* 0x00008f0009ad7a23 */ /* 0x100fe2000001082e */
[----:B------:R-:W-:Y:S01]  /*13cb0*/  FSEL R9, R103, RZ, P1 ;  /* 0x000000ff67097208 */ /* 0x000fe20000800000 */
[--C-:B------:R-:W-:Y:S01]  /*13cc0*/  FFMA.FTZ R118, R167, c[0x0][0x23c], -R46.reuse ;  /* 0x00008f00a7767a23 */ /* 0x100fe2000001082e */
[----:B------:R-:W-:Y:S01]  /*13cd0*/  MUFU.EX2 R79, R79 ;  /* 0x0000004f004f7308 */ /* 0x000fe20000000800 */
[--C-:B------:R-:W-:Y:S02]  /*13ce0*/  FFMA.FTZ R167, R170, c[0x0][0x23c], -R46.reuse ;  /* 0x00008f00aaa77a23 */ /* 0x100fe4000001082e */
[----:B------:R-:W-:Y:S02]  /*13cf0*/  FADD.FTZ R9, R2, -R9 ;  /* 0x8000000902097221 */ /* 0x000fe40000010000 */
[----:B------:R-:W-:Y:S02]  /*13d00*/  FFMA.FTZ R2, R195, c[0x0][0x23c], -R46 ;  /* 0x00008f00c3027a23 */ /* 0x000fe4000001082e */
[----:B------:R-:W-:Y:S01]  /*13d10*/  FMUL.FTZ R128, R9, c[0x0][0x23c] ;  /* 0x00008f0009807a20 */ /* 0x000fe20000410000 */
[----:B------:R-:W-:Y:S01]  /*13d20*/  MUFU.EX2 R173, R173 ;  /* 0x000000ad00ad7308 */ /* 0x000fe20000000800 */
[----:B------:R-:W-:-:S02]  /*13d30*/  FMUL.FTZ R126, R11, c[0x0][0x23c] ;  /* 0x00008f000b7e7a20 */ /* 0x000fc40000410000 */
[----:B------:R-:W2:Y:S01]  /*13d40*/  LDSM.16.MT88.4 R8, [R223+0x5000] ;  /* 0x00500000df08783b */ /* 0x000ea20000004200 */
[--C-:B------:R-:W-:Y:S02]  /*13d50*/  FFMA.FTZ R0, R166, c[0x0][0x23c], -R46.reuse ;  /* 0x00008f00a6007a23 */ /* 0x100fe4000001082e */
[--C-:B------:R-:W-:Y:S02]  /*13d60*/  FFMA.FTZ R124, R150, c[0x0][0x23c], -R46.reuse ;  /* 0x00008f00967c7a23 */ /* 0x100fe4000001082e */
        /* <DEDUP_REMOVED lines=15> */
[----:B------:R-:W3:Y:S01]  /*13e60*/  MUFU.EX2 R128, R128 ;  /* 0x0000008000807308 */ /* 0x000ee20000000800 */
[--C-:B------:R-:W-:Y:S02]  /*13e70*/  FFMA.FTZ R47, R47, c[0x0][0x23c], -R46.reuse ;  /* 0x00008f002f2f7a23 */ /* 0x100fe4000001082e */
[--C-:B------:R-:W-:Y:S02]  /*13e80*/  FFMA.FTZ R157, R157, c[0x0][0x23c], -R46.reuse ;  /* 0x00008f009d9d7a23 */ /* 0x100fe4000001082e */
[--C-:B------:R-:W-:Y:S02]  /*13e90*/  FFMA.FTZ R168, R49, c[0x0][0x23c], -R46.reuse ;  /* 0x00008f0031a87a23 */ /* 0x100fe4000001082e */
[--C-:B------:R-:W-:Y:S01]  /*13ea0*/  FFMA.FTZ R170, R129, c[0x0][0x23c], -R46.reuse ;  /* 0x00008f0081aa7a23 */ /* 0x100fe2000001082e */
[----:B------:R-:W5:Y:S01]  /*13eb0*/  MUFU.EX2 R126, R126 ;  /* 0x0000007e007e7308 */ /* 0x000f620000000800 */
[----:B----4-:R-:W-:Y:S01]  /*13ec0*/  F2FP.BF16.PACK_AB R15, R2, R167 ;  /* 0x000000a7020f723e */ /* 0x010fe200000010ff */
[----:B------:R-:W-:-:S02]  /*13ed0*/  FFMA.FTZ R51, R51, c[0x0][0x23c], -R46 ;  /* 0x00008f0033337a23 */ /* 0x000fc4000001082e */
[--C-:B------:R-:W-:Y:S02]  /*13ee0*/  FFMA.FTZ R121, R121, c[0x0][0x23c], -R46.reuse ;  /* 0x00008f0079797a23 */ /* 0x100fe4000001082e */
[----:B------:R-:W-:Y:S02]  /*13ef0*/  FFMA.FTZ R52, R52, c[0x0][0x23c], -R46 ;  /* 0x00008f0034347a23 */ /* 0x000fe4000001082e */
[-C--:B---3--:R-:W-:Y:S01]  /*13f00*/  FMUL.FTZ R16, R144, R128.reuse ;  /* 0x0000008090107220 */ /* 0x088fe20000410000 */
[----:B------:R-:W-:Y:S01]  /*13f10*/  MUFU.EX2 R0, R0 ;  /* 0x0000000000007308 */ /* 0x000fe20000000800 */
[-C--:B------:R-:W-:Y:S02]  /*13f20*/  FMUL.FTZ R17, R145, R128.reuse ;  /* 0x0000008091117220 */ /* 0x080fe40000410000 */
[-C--:B------:R-:W-:Y:S02]  /*13f30*/  FMUL.FTZ R140, R140, R128.reuse ;  /* 0x000000808c8c7220 */ /* 0x080fe40000410000 */
[----:B------:R-:W-:-:S02]  /*13f40*/  FMUL.FTZ R141, R141, R128 ;  /* 0x000000808d8d7220 */ /* 0x000fc40000410000 */
[-C--:B-----5:R-:W-:Y:S01]  /*13f50*/  FMUL.FTZ R18, R146, R126.reuse ;  /* 0x0000007e92127220 */ /* 0x0a0fe20000410000 */
[----:B------:R-:W-:Y:S01]  /*13f60*/  MUFU.EX2 R124, R124 ;  /* 0x0000007c007c7308 */ /* 0x000fe20000000800 */
[-C--:B------:R-:W-:Y:S02]  /*13f70*/  FMUL.FTZ R19, R147, R126.reuse ;  /* 0x0000007e93137220 */ /* 0x080fe40000410000 */
[-C--:B------:R-:W-:Y:S02]  /*13f80*/  FMUL.FTZ R142, R142, R126.reuse ;  /* 0x0000007e8e8e7220 */ /* 0x080fe40000410000 */
[----:B------:R-:W-:Y:S02]  /*13f90*/  FMUL.FTZ R143, R143, R126 ;  /* 0x0000007e8f8f7220 */ /* 0x000fe40000410000 */
[----:B------:R-:W-:Y:S01]  /*13fa0*/  FFMA.FTZ R145, R193, c[0x0][0x23c], -R46 ;  /* 0x00008f00c1917a23 */ /* 0x000fe2000001082e */
[----:B-1----:R-:W-:Y:S01]  /*13fb0*/  HMMA.16816.F32.BF16 R16, R12, R4, R16 ;  /* 0x000000040c10723c */ /* 0x002fe20000041810 */
[-C--:B------:R-:W-:Y:S01]  /*13fc0*/  FMUL.FTZ R136, R136, R128.reuse ;  /* 0x0000008088887220 */ /* 0x080fe20000410000 */
[----:B------:R-:W-:Y:S01]  /*13fd0*/  MUFU.EX2 R127, R127 ;  /* 0x0000007f007f7308 */ /* 0x000fe20000000800 */
[----:B------:R-:W-:-:S02]  /*13fe0*/  FMUL.FTZ R137, R137, R128 ;  /* 0x0000008089897220 */ /* 0x000fc40000410000 */
[-C--:B------:R-:W-:Y:S02]  /*13ff0*/  FMUL.FTZ R138, R138, R126.reuse ;  /* 0x0000007e8a8a7220 */ /* 0x080fe40000410000 */
[----:B------:R-:W-:Y:S01]  /*14000*/  FMUL.FTZ R139, R139, R126 ;  /* 0x0000007e8b8b7220 */ /* 0x000fe20000410000 */
[C---:B------:R-:W-:Y:S01]  /*14010*/  HMMA.16816.F32.BF16 R4, R12.reuse, R6, R140 ;  /* 0x000000060c04723c */ /* 0x040fe2000004188c */
[-C--:B------:R-:W-:Y:S01]  /*14020*/  FMUL.FTZ R132, R132, R128.reuse ;  /* 0x0000008084847220 */ /* 0x080fe20000410000 */
[----:B------:R-:W1:Y:S01]  /*14030*/  MUFU.EX2 R145, R145 ;  /* 0x0000009100917308 */ /* 0x000e620000000800 */
[----:B------:R-:W-:Y:S02]  /*14040*/  FMUL.FTZ R133, R133, R128 ;  /* 0x0000008085857220 */ /* 0x000fe40000410000 */
[-C--:B------:R-:W-:Y:S02]  /*14050*/  FMUL.FTZ R134, R134, R126.reuse ;  /* 0x0000007e86867220 */ /* 0x080fe40000410000 */
[--C-:B------:R-:W-:Y:S01]  /*14060*/  FFMA.FTZ R141, R181, c[0x0][0x23c], -R46.reuse ;  /* 0x00008f00b58d7a23 */ /* 0x100fe2000001082e */
[----:B--2---:R-:W-:Y:S01]  /*14070*/  HMMA.16816.F32.BF16 R136, R12, R8, R136 ;  /* 0x000000080c88723c */ /* 0x004fe20000041888 */
[----:B------:R-:W-:Y:S01]  /*14080*/  FMUL.FTZ R135, R135, R126 ;  /* 0x0000007e87877220 */ /* 0x000fe20000410000 */
[----:B------:R-:W-:Y:S01]  /*14090*/  MUFU.EX2 R3, R3 ;  /* 0x0000000300037308 */ /* 0x000fe20000000800 */
[----:B------:R-:W-:-:S02]  /*140a0*/  FFMA.FTZ R143, R154, c[0x0][0x23c], -R46 ;  /* 0x00008f009a8f7a23 */ /* 0x000fc4000001082e */
[--C-:B------:R-:W-:Y:S02]  /*140b0*/  FFMA.FTZ R140, R153, c[0x0][0x23c], -R46.reuse ;  /* 0x00008f00998c7a23 */ /* 0x100fe4000001082e */
[--C-:B------:R-:W-:Y:S01]  /*140c0*/  FFMA.FTZ R142, R203, c[0x0][0x23c], -R46.reuse ;  /* 0x00008f00cb8e7a23 */ /* 0x100fe2000001082e */
[----:B------:R-:W-:Y:S01]  /*140d0*/  HMMA.16816.F32.BF16 R12, R12, R10, R132 ;  /* 0x0000000a0c0c723c */ /* 0x000fe20000041884 */
[----:B------:R-:W2:Y:S01]  /*140e0*/  LDSM.16.MT88.4 R8, [R224+0x5800] ;  /* 0x00580000e008783b */ /* 0x000ea20000004200 */
[----:B------:R-:W3:Y:S01]  /*140f0*/  MUFU.EX2 R141, R141 ;  /* 0x0000008d008d7308 */ /* 0x000ee20000000800 */
[----:B-1----:R-:W-:Y:S01]  /*14100*/  F2FP.BF16.PACK_AB R33, R145, R0 ;  /* 0x000000009121723e */ /* 0x002fe200000010ff */
[--C-:B------:R-:W-:Y:S02]  /*14110*/  FFMA.FTZ R147, R131, c[0x0][0x23c], -R46.reuse ;  /* 0x00008f0083937a23 */ /* 0x100fe4000001082e */
[--C-:B------:R-:W-:Y:S02]  /*14120*/  FFMA.FTZ R144, R201, c[0x0][0x23c], -R46.reuse ;  /* 0x00008f00c9907a23 */ /* 0x100fe4000001082e */
[----:B------:R-:W-:-:S02]  /*14130*/  FFMA.FTZ R132, R165, c[0x0][0x23c], -R46 ;  /* 0x00008f00a5847a23 */ /* 0x000fc4000001082e */
[--C-:B------:R-:W-:Y:S01]  /*14140*/  FFMA.FTZ R135, R182, c[0x0][0x23c], -R46.reuse ;  /* 0x00008f00b6877a23 */ /* 0x100fe2000001082e */
[----:B------:R1:W-:Y:S01]  /*14150*/  MUFU.EX2 R133, R130 ;  /* 0x0000008200857308 */ /* 0x0003e20000000800 */
[--C-:B------:R-:W-:Y:S02]  /*14160*/  FFMA.FTZ R134, R161, c[0x0][0x23c], -R46.reuse ;  /* 0x00008f00a1867a23 */ /* 0x100fe4000001082e */
[--C-:B------:R-:W-:Y:S02]  /*14170*/  FFMA.FTZ R146, R191, c[0x0][0x23c], -R46.reuse ;  /* 0x00008f00bf927a23 */ /* 0x100fe4000001082e */
[----:B------:R-:W-:Y:S01]  /*14180*/  FFMA.FTZ R153, R125, c[0x0][0x23c], -R46 ;  /* 0x00008f007d997a23 */ /* 0x000fe2000001082e */
[----:B---3--:R-:W-:Y:S02]  /*14190*/  F2FP.BF16.PACK_AB R35, R141, R124 ;  /* 0x0000007c8d23723e */ /* 0x008fe400000010ff */
[----:B------:R-:W3:Y:S01]  /*141a0*/  MUFU.EX2 R132, R132 ;  /* 0x0000008400847308 */ /* 0x000ee20000000800 */
[----:B------:R-:W-:-:S02]  /*141b0*/  FFMA.FTZ R125, R152, c[0x0][0x23c], -R102 ;  /* 0x00008f00987d7a23 */ /* 0x000fc40000010866 */
[--C-:B------:R-:W-:Y:S02]  /*141c0*/  FFMA.FTZ R154, R189, c[0x0][0x23c], -R46.reuse ;  /* 0x00008f00bd9a7a23 */ /* 0x100fe4000001082e */
[--C-:B------:R-:W-:Y:S01]  /*141d0*/  FFMA.FTZ R152, R185, c[0x0][0x23c], -R46.reuse ;  /* 0x00008f00b9987a23 */ /* 0x100fe2000001082e */
[C---:B------:R-:W-:Y:S01]  /*141e0*/  HMMA.16816.F32.BF16 R16, R32.reuse, R24, R16 ;  /* 0x000000182010723c */ /* 0x040fe20000041810 */
[--C-:B------:R-:W-:Y:S01]  /*141f0*/  FFMA.FTZ R161, R23, c[0x0][0x23c], -R46.reuse ;  /* 0x00008f0017a17a23 */ /* 0x100fe2000001082e */
[----:B------:R-:W-:Y:S01]  /*14200*/  MUFU.EX2 R135, R135 ;  /* 0x0000008700877308 */ /* 0x000fe20000000800 */
[----:B------:R-:W-:Y:S02]  /*14210*/  FFMA.FTZ R165, R183, c[0x0][0x23c], -R46 ;  /* 0x00008f00b7a57a23 */ /* 0x000fe4000001082e */
[----:B-1----:R-:W-:Y:S02]  /*14220*/  FFMA.FTZ R130, R172, c[0x0][0x23c], -R102 ;  /* 0x00008f00ac827a23 */ /* 0x002fe40000010866 */
[----:B------:R-:W-:Y:S01]  /*14230*/  FFMA.FTZ R172, R53, c[0x0][0x23c], -R46 ;  /* 0x00008f0035ac7a23 */ /* 0x000fe2000001082e */
[----:B------:R-:W-:Y:S01]  /*14240*/  HMMA.16816.F32.BF16 R4, R32, R26, R4 ;  /* 0x0000001a2004723c */ /* 0x000fe20000041804 */
[----:B------:R-:W1:Y:S01]  /*14250*/  LDSM.16.MT88.4 R24, [R223+0x5800] ;  /* 0x00580000df18783b */ /* 0x000e620000004200 */
[----:B------:R-:W4:Y:S01]  /*14260*/  MUFU.EX2 R134, R134 ;  /* 0x0000008600867308 */ /* 0x000f220000000800 */
[----:B------:R-:W-:-:S02]  /*14270*/  FFMA.FTZ R241, R241, R128, R122 ;  /* 0x00000080f1f17223 */ /* 0x000fc4000001007a */
[----:B------:R-:W-:Y:S02]  /*14280*/  FFMA.FTZ R173, R242, R126, R173 ;  /* 0x0000007ef2ad7223 */ /* 0x000fe400000100ad */
[--C-:B------:R-:W-:Y:S01]  /*14290*/  FFMA.FTZ R53, R117, c[0x0][0x23c], -R46.reuse ;  /* 0x00008f0075357a23 */ /* 0x100fe2000001082e */
[C---:B------:R-:W-:Y:S01]  /*142a0*/  HMMA.16816.F32.BF16 R136, R32.reuse, R28, R136 ;  /* 0x0000001c2088723c */ /* 0x040fe20000041888 */
[----:B------:R-:W-:Y:S01]  /*142b0*/  FADD.FTZ R118, R118, R173 ;  /* 0x000000ad76767221 */ /* 0x000fe20000010000 */
[----:B------:R-:W-:Y:S01]  /*142c0*/  MUFU.EX2 R143, R143 ;  /* 0x0000008f008f7308 */ /* 0x000fe20000000800 */
[----:B------:R-:W-:Y:S02]  /*142d0*/  FFMA.FTZ R115, R115, c[0x0][0x23c], -R46 ;  /* 0x00008f0073737a23 */ /* 0x000fe4000001082e */
[----:B------:R-:W-:Y:S02]  /*142e0*/  FADD.FTZ R167, R167, R118 ;  /* 0x00000076a7a77221 */ /* 0x000fe40000010000 */
[----:B------:R-:W-:Y:S01]  /*142f0*/  FFMA.FTZ R21, R54, c[0x0][0x23c], -R46 ;  /* 0x00008f0036157a23 */ /* 0x000fe2000001082e */
[----:B------:R-:W-:Y:S01]  /*14300*/  HMMA.16816.F32.BF16 R28, R32, R30, R12 ;  /* 0x0000001e201c723c */ /* 0x000fe2000004180c */
[----:B------:R-:W5:Y:S01]  /*14310*/  LDSM.16.MT88.4 R12, [R224+0x5c00] ;  /* 0x005c0000e00c783b */ /* 0x000f620000004200 */
[----:B------:R-:W1:Y:S01]  /*14320*/  MUFU.EX2 R140, R140 ;  /* 0x0000008c008c7308 */ /* 0x000e620000000800 */
[----:B------:R-:W-:-:S02]  /*14330*/  FADD.FTZ R167, R2, R167 ;  /* 0x000000a702a77221 */ /* 0x000fc40000010000 */
[----:B------:R-:W-:Y:S02]  /*14340*/  FFMA.FTZ R2, R55, c[0x0][0x23c], -R46 ;  /* 0x00008f0037027a23 */ /* 0x000fe4000001082e */
[----:B------:R-:W-:Y:S01]  /*14350*/  F2FP.BF16.PACK_AB R32, R110, R151 ;  /* 0x000000976e20723e */ /* 0x000fe200000010ff */
[----:B------:R-:W-:Y:S01]  /*14360*/  FADD.FTZ R0, R0, R167 ;  /* 0x000000a700007221 */ /* 0x000fe20000010000 */
[----:B---3--:R-:W-:Y:S01]  /*14370*/  F2FP.BF16.PACK_AB R33, R132, R133 ;  /* 0x000000858421723e */ /* 0x008fe200000010ff */
[----:B------:R-:W-:Y:S01]  /*14380*/  MUFU.EX2 R142, R142 ;  /* 0x0000008e008e7308 */ /* 0x000fe20000000800 */
[----:B------:R-:W-:Y:S01]  /*14390*/  F2FP.BF16.PACK_AB R34, R108, R123 ;  /* 0x0000007b6c22723e */ /* 0x000fe200000010ff */
[----:B------:R-:W-:Y:S01]  /*143a0*/  FADD.FTZ R145, R145, R0 ;  /* 0x0000000091917221 */ /* 0x000fe20000010000 */
[----:B----4-:R-:W-:Y:S01]  /*143b0*/  F2FP.BF16.PACK_AB R35, R134, R135 ;  /* 0x000000878623723e */ /* 0x010fe200000010ff */
[----:B------:R-:W-:Y:S02]  /*143c0*/  FFMA.FTZ R59, R59, c[0x0][0x23c], -R46 ;  /* 0x00008f003b3b7a23 */ /* 0x000fe4000001082e */
[----:B------:R-:W-:-:S02]  /*143d0*/  FADD.FTZ R124, R124, R145 ;  /* 0x000000917c7c7221 */ /* 0x000fc40000010000 */
[----:B------:R-:W3:Y:S01]  /*143e0*/  MUFU.EX2 R147, R147 ;  /* 0x0000009300937308 */ /* 0x000ee20000000800 */
[----:B------:R-:W-:Y:S01]  /*143f0*/  FFMA.FTZ R55, R65, c[0x0][0x23c], -R46 ;  /* 0x00008f0041377a23 */ /* 0x000fe2000001082e */
[C---:B--2---:R-:W-:Y:S01]  /*14400*/  HMMA.16816.F32.BF16 R16, R32.reuse, R8, R16 ;  /* 0x000000082010723c */ /* 0x044fe20000041810 */
[----:B------:R-:W-:Y:S02]  /*14410*/  FADD.FTZ R124, R141, R124 ;  /* 0x0000007c8d7c7221 */ /* 0x000fe40000010000 */
[----:B------:R-:W-:Y:S02]  /*14420*/  FFMA.FTZ R20, R20, c[0x0][0x23c], -R46 ;  /* 0x00008f0014147a23 */ /* 0x000fe4000001082e */
[----:B------:R-:W-:Y:S01]  /*14430*/  FADD.FTZ R133, R133, R124 ;  /* 0x0000007c85857221 */ /* 0x000fe20000010000 */
[----:B------:R-:W2:Y:S01]  /*14440*/  MUFU.EX2 R144, R144 ;  /* 0x0000009000907308 */ /* 0x000ea20000000800 */
[----:B------:R-:W-:Y:S01]  /*14450*/  FFMA.FTZ R65, R22, c[0x0][0x23c], -R46 ;  /* 0x00008f0016417a23 */ /* 0x000fe2000001082e */
[----:B------:R-:W-:Y:S01]  /*14460*/  HMMA.16816.F32.BF16 R4, R32, R10, R4 ;  /* 0x0000000a2004723c */ /* 0x000fe20000041804 */
[----:B------:R-:W4:Y:S01]  /*14470*/  LDSM.16.MT88.4 R8, [R223+0x5c00] ;  /* 0x005c0000df08783b */ /* 0x000f220000004200 */
[----:B------:R-:W-:-:S02]  /*14480*/  FADD.FTZ R132, R132, R133 ;  /* 0x0000008584847221 */ /* 0x000fc40000010000 */
[----:B------:R-:W-:Y:S02]  /*14490*/  FFMA.FTZ R131, R207, c[0x0][0x23c], -R102 ;  /* 0x00008f00cf837a23 */ /* 0x000fe40000010866 */
[----:B------:R-:W-:Y:S01]  /*144a0*/  MUFU.EX2 R146, R146 ;  /* 0x0000009200927308 */ /* 0x000fe20000000800 */
[----:B------:R-:W-:Y:S01]  /*144b0*/  FADD.FTZ R135, R135, R132 ;  /* 0x0000008487877221 */ /* 0x000fe20000010000 */
[C---:B-1----:R-:W-:Y:S01]  /*144c0*/  HMMA.16816.F32.BF16 R136, R32.reuse, R24, R136 ;  /* 0x000000182088723c */ /* 0x042fe20000041888 */
[----:B------:R-:W-:Y:S02]  /*144d0*/  FFMA.FTZ R68, R68, c[0x0][0x23c], -R46 ;  /* 0x00008f0044447a23 */ /* 0x000fe4000001082e */
[----:B------:R-:W-:Y:S02]  /*144e0*/  FADD.FTZ R134, R134, R135 ;  /* 0x0000008786867221 */ /* 0x000fe40000010000 */
[--C-:B------:R-:W-:Y:S01]  /*144f0*/  FFMA.FTZ R150, R199, c[0x0][0x23c], -R102.reuse ;  /* 0x00008f00c7967a23 */ /* 0x100fe20000010866 */
[----:B------:R-:W1:Y:S01]  /*14500*/  MUFU.EX2 R153, R153 ;  /* 0x0000009900997308 */ /* 0x000e620000000800 */
[----:B------:R-:W-:Y:S01]  /*14510*/  FFMA.FTZ R41, R205, c[0x0][0x23c], -R102 ;  /* 0x00008f00cd297a23 */ /* 0x000fe20000010866 */
[----:B------:R-:W-:Y:S01]  /*14520*/  HMMA.16816.F32.BF16 R28, R32, R26, R28 ;  /* 0x0000001a201c723c */ /* 0x000fe2000004181c */
[----:B------:R-:W1:Y:S01]  /*14530*/  LDSM.16.MT88.4 R24, [R224+0x6000] ;  /* 0x00600000e018783b */ /* 0x000e620000004200 */
[----:B------:R-:W-:-:S02]  /*14540*/  FFMA.FTZ R57, R57, c[0x0][0x23c], -R46 ;  /* 0x00008f0039397a23 */ /* 0x000fc4000001082e */
[--C-:B------:R-:W-:Y:S02]  /*14550*/  FFMA.FTZ R49, R187, c[0x0][0x23c], -R102.reuse ;  /* 0x00008f00bb317a23 */ /* 0x100fe40000010866 */
[----:B------:R-:W1:Y:S01]  /*14560*/  MUFU.EX2 R154, R154 ;  /* 0x0000009a009a7308 */ /* 0x000e620000000800 */
[----:B------:R-:W-:Y:S01]  /*14570*/  F2FP.BF16.PACK_AB R32, R106, R119 ;  /* 0x000000776a20723e */ /* 0x000fe200000010ff */
[----:B------:R-:W-:Y:S01]  /*14580*/  FFMA.FTZ R54, R107, c[0x0][0x23c], -R102 ;  /* 0x00008f006b367a23 */ /* 0x000fe20000010866 */
[----:B------:R-:W-:Y:S01]  /*14590*/  F2FP.BF16.PACK_AB R33, R140, R143 ;  /* 0x0000008f8c21723e */ /* 0x000fe200000010ff */
[----:B------:R-:W-:Y:S01]  /*145a0*/  FADD.FTZ R143, R143, R134 ;  /* 0x000000868f8f7221 */ /* 0x000fe20000010000 */
[----:B------:R-:W-:Y:S01]  /*145b0*/  F2FP.BF16.PACK_AB R34, R104, R111 ;  /* 0x0000006f6822723e */ /* 0x000fe200000010ff */
[----:B------:R-:W-:Y:S01]  /*145c0*/  FFMA.FTZ R0, R113, c[0x0][0x23c], -R102 ;  /* 0x00008f0071007a23 */ /* 0x000fe20000010866 */
[C---:B---3--:R-:W-:Y:S01]  /*145d0*/  F2FP.BF16.PACK_AB R35, R147.reuse, R142 ;  /* 0x0000008e9323723e */ /* 0x048fe200000010ff */
[----:B------:R-:W-:Y:S01]  /*145e0*/  MUFU.EX2 R152, R152 ;  /* 0x0000009800987308 */ /* 0x000fe20000000800 */
[----:B------:R-:W-:Y:S01]  /*145f0*/  FADD.FTZ R143, R140, R143 ;  /* 0x0000008f8c8f7221 */ /* 0x000fe20000010000 */
[----:B------:R-:W-:Y:S03]  /*14600*/  LDSM.16.MT88.4 R132, [R223+0x8c00] ;  /* 0x008c0000df84783b */ /* 0x000fe60000004200 */
[----:B------:R-:W-:Y:S01]  /*14610*/  FADD.FTZ R142, R142, R143 ;  /* 0x0000008f8e8e7221 */ /* 0x000fe20000010000 */
[----:B-----5:R-:W-:Y:S02]  /*14620*/  HMMA.16816.F32.BF16 R16, R32, R12, R16 ;  /* 0x0000000c2010723c */ /* 0x020fe40000041810 */
[----:B------:R-:W3:Y:S01]  /*14630*/  MUFU.EX2 R161, R161 ;  /* 0x000000a100a17308 */ /* 0x000ee20000000800 */
[----:B------:R-:W-:-:S02]  /*14640*/  FADD.FTZ R147, R147, R142 ;  /* 0x0000008e93937221 */ /* 0x000fc40000010000 */
[----:B------:R-:W-:Y:S03]  /*14650*/  LDSM.16.MT88.4 R140, [R224+0x8c00] ;  /* 0x008c0000e08c783b */ /* 0x000fe60000004200 */
[C---:B------:R-:W-:Y:S01]  /*14660*/  HMMA.16816.F32.BF16 R4, R32.reuse, R14, R4 ;  /* 0x0000000e2004723c */ /* 0x040fe20000041804 */
[----:B------:R-:W5:Y:S01]  /*14670*/  LDSM.16.MT88.4 R12, [R223+0x6000] ;  /* 0x00600000df0c783b */ /* 0x000f620000004200 */
[----:B------:R-:W-:Y:S06]  /*14680*/  MUFU.EX2 R165, R165 ;  /* 0x000000a500a57308 */ /* 0x000fec0000000800 */
[C---:B----4-:R-:W-:Y:S02]  /*14690*/  HMMA.16816.F32.BF16 R136, R32.reuse, R8, R136 ;  /* 0x000000082088723c */ /* 0x050fe40000041888 */
[----:B------:R-:W4:Y:S06]  /*146a0*/  MUFU.EX2 R156, R156 ;  /* 0x0000009c009c7308 */ /* 0x000f2c0000000800 */
[----:B------:R-:W-:Y:S01]  /*146b0*/  HMMA.16816.F32.BF16 R28, R32, R10, R28 ;  /* 0x0000000a201c723c */ /* 0x000fe2000004181c */
[----:B------:R-:W3:Y:S01]  /*146c0*/  LDSM.16.MT88.4 R8, [R224+0x6400] ;  /* 0x00640000e008783b */ /* 0x000ee20000004200 */
[----:B------:R-:W-:Y:S05]  /*146d0*/  MUFU.EX2 R158, R158 ;  /* 0x0000009e009e7308 */ /* 0x000fea0000000800 */
[----:B------:R-:W-:-:S02]  /*146e0*/  F2FP.BF16.PACK_AB R32, R100, R109 ;  /* 0x0000006d6420723e */ /* 0x000fc400000010ff */
[----:B--2---:R-:W-:Y:S01]  /*146f0*/  F2FP.BF16.PACK_AB R33, R127, R144 ;  /* 0x000000907f21723e */ /* 0x004fe200000010ff */
[----:B------:R-:W2:Y:S01]  /*14700*/  MUFU.EX2 R177, R177 ;  /* 0x000000b100b17308 */ /* 0x000ea20000000800 */
[----:B------:R-:W-:Y:S01]  /*14710*/  F2FP.BF16.PACK_AB R34, R98, R99 ;  /* 0x000000636222723e */ /* 0x000fe200000010ff */
[----:B------:R-:W-:Y:S01]  /*14720*/  FADD.FTZ R144, R144, R147 ;  /* 0x0000009390907221 */ /* 0x000fe20000010000 */
[----:B-1----:R-:W-:-:S03]  /*14730*/  F2FP.BF16.PACK_AB R35, R153, R146 ;  /* 0x000000929923723e */ /* 0x002fc600000010ff */
[----:B------:R-:W-:Y:S02]  /*14740*/  FADD.FTZ R127, R127, R144 ;  /* 0x000000907f7f7221 */ /* 0x000fe40000010000 */
[----:B------:R-:W-:Y:S02]  /*14750*/  MUFU.EX2 R164, R164 ;  /* 0x000000a400a47308 */ /* 0x000fe40000000800 */
[----:B------:R-:W-:Y:S01]  /*14760*/  HMMA.16816.F32.BF16 R16, R32, R24, R16 ;  /* 0x000000182010723c */ /* 0x000fe20000041810 */
[----:B------:R-:W-:-:S04]  /*14770*/  FADD.FTZ R146, R146, R127 ;  /* 0x0000007f92927221 */ /* 0x000fc80000010000 */
[----:B------:R-:W-:Y:S01]  /*14780*/  FADD.FTZ R153, R153, R146 ;  /* 0x0000009299997221 */ /* 0x000fe20000010000 */
[----:B------:R-:W1:Y:S02]  /*14790*/  MUFU.EX2 R43, R43 ;  /* 0x0000002b002b7308 */ /* 0x000e640000000800 */
[C---:B------:R-:W-:Y:S01]  /*147a0*/  HMMA.16816.F32.BF16 R4, R32.reuse, R26, R4 ;  /* 0x0000001a2004723c */ /* 0x040fe20000041804 */
[----:B------:R-:W1:Y:S05]  /*147b0*/  LDSM.16.MT88.4 R24, [R223+0x6400] ;  /* 0x00640000df18783b */ /* 0x000e6a0000004200 */
[----:B------:R-:W-:Y:S02]  /*147c0*/  MUFU.EX2 R162, R162 ;  /* 0x000000a200a27308 */ /* 0x000fe40000000800 */
[C---:B-----5:R-:W-:Y:S06]  /*147d0*/  HMMA.16816.F32.BF16 R136, R32.reuse, R12, R136 ;  /* 0x0000000c2088723c */ /* 0x060fec0000041888 */
[----:B------:R-:W5:Y:S02]  /*147e0*/  MUFU.EX2 R45, R45 ;  /* 0x0000002d002d7308 */ /* 0x000f640000000800 */
[----:B------:R-:W-:Y:S01]  /*147f0*/  HMMA.16816.F32.BF16 R28, R32, R14, R28 ;  /* 0x0000000e201c723c */ /* 0x000fe2000004181c */
[----:B------:R-:W2:Y:S05]  /*14800*/  LDSM.16.MT88.4 R12, [R224+0x6800] ;  /* 0x00680000e00c783b */ /* 0x000eaa0000004200 */
[----:B------:R-:W-:Y:S01]  /*14810*/  MUFU.EX2 R166, R166 ;  /* 0x000000a600a67308 */ /* 0x000fe20000000800 */
[----:B------:R-:W-:-:S02]  /*14820*/  F2FP.BF16.PACK_AB R32, R96, R97 ;  /* 0x000000616020723e */ /* 0x000fc400000010ff */
[----:B------:R-:W-:Y:S01]  /*14830*/  F2FP.BF16.PACK_AB R33, R3, R154 ;  /* 0x0000009a0321723e */ /* 0x000fe200000010ff */
[----:B------:R-:W-:Y:S01]  /*14840*/  FADD.FTZ R154, R154, R153 ;  /* 0x000000999a9a7221 */ /* 0x000fe20000010000 */
[----:B------:R-:W-:Y:S02]  /*14850*/  F2FP.BF16.PACK_AB R34, R94, R95 ;  /* 0x0000005f5e22723e */ /* 0x000fe400000010ff */
[----:B---3--:R-:W-:Y:S01]  /*14860*/  F2FP.BF16.PACK_AB R35, R161, R152 ;  /* 0x00000098a123723e */ /* 0x008fe200000010ff */
[----:B------:R-:W3:Y:S06]  /*14870*/  MUFU.EX2 R47, R47 ;  /* 0x0000002f002f7308 */ /* 0x000eec0000000800 */
[C---:B------:R-:W-:Y:S02]  /*14880*/  HMMA.16816.F32.BF16 R16, R32.reuse, R8, R16 ;  /* 0x000000082010723c */ /* 0x040fe40000041810 */
[----:B------:R-:W-:Y:S06]  /*14890*/  MUFU.EX2 R157, R157 ;  /* 0x0000009d009d7308 */ /* 0x000fec0000000800 */
[C---:B------:R-:W-:Y:S01]  /*148a0*/  HMMA.16816.F32.BF16 R4, R32.reuse, R10, R4 ;  /* 0x0000000a2004723c */ /* 0x040fe20000041804 */
[----:B------:R-:W3:Y:S01]  /*148b0*/  LDSM.16.MT88.4 R8, [R223+0x6800] ;  /* 0x00680000df08783b */ /* 0x000ee20000004200 */
[----:B------:R-:W2:Y:S06]  /*148c0*/  MUFU.EX2 R168, R168 ;  /* 0x000000a800a87308 */ /* 0x000eac0000000800 */
[C---:B-1----:R-:W-:Y:S02]  /*148d0*/  HMMA.16816.F32.BF16 R136, R32.reuse, R24, R136 ;  /* 0x000000182088723c */ /* 0x042fe40000041888 */
[----:B------:R-:W-:Y:S06]  /*148e0*/  MUFU.EX2 R78, R78 ;  /* 0x0000004e004e7308 */ /* 0x000fec0000000800 */
[----:B------:R-:W-:Y:S01]  /*148f0*/  HMMA.16816.F32.BF16 R28, R32, R26, R28 ;  /* 0x0000001a201c723c */ /* 0x000fe2000004181c */
[----:B------:R-:W1:Y:S01]  /*14900*/  LDSM.16.MT88.4 R24, [R224+0x6c00] ;  /* 0x006c0000e018783b */ /* 0x000e620000004200 */
[----:B------:R-:W-:Y:S05]  /*14910*/  MUFU.EX2 R170, R170 ;  /* 0x000000aa00aa7308 */ /* 0x000fea0000000800 */
[----:B------:R-:W-:-:S02]  /*14920*/  F2FP.BF16.PACK_AB R32, R92, R93 ;  /* 0x0000005d5c20723e */ /* 0x000fc400000010ff */
[----:B----4-:R-:W-:Y:S01]  /*14930*/  F2FP.BF16.PACK_AB R33, R156, R165 ;  /* 0x000000a59c21723e */ /* 0x010fe200000010ff */
[----:B------:R-:W4:Y:S01]  /*14940*/  MUFU.EX2 R51, R51 ;  /* 0x0000003300337308 */ /* 0x000f220000000800 */
[----:B------:R-:W-:Y:S02]  /*14950*/  F2FP.BF16.PACK_AB R34, R90, R91 ;  /* 0x0000005b5a22723e */ /* 0x000fe400000010ff */
[----:B--2---:R-:W-:-:S05]  /*14960*/  F2FP.BF16.PACK_AB R35, R177, R158 ;  /* 0x0000009eb123723e */ /* 0x004fca00000010ff */
[----:B------:R-:W-:Y:S02]  /*14970*/  MUFU.EX2 R121, R121 ;  /* 0x0000007900797308 */ /* 0x000fe40000000800 */
[C---:B------:R-:W-:Y:S06]  /*14980*/  HMMA.16816.F32.BF16 R16, R32.reuse, R12, R16 ;  /* 0x0000000c2010723c */ /* 0x040fec0000041810 */
[----:B------:R-:W2:Y:S02]  /*14990*/  MUFU.EX2 R172, R172 ;  /* 0x000000ac00ac7308 */ /* 0x000ea40000000800 */
[C---:B------:R-:W-:Y:S01]  /*149a0*/  HMMA.16816.F32.BF16 R4, R32.reuse, R14, R4 ;  /* 0x0000000e2004723c */ /* 0x040fe20000041804 */
[----:B------:R-:W2:Y:S05]  /*149b0*/  LDSM.16.MT88.4 R12, [R223+0x6c00] ;  /* 0x006c0000df0c783b */ /* 0x000eaa0000004200 */
[----:B------:R-:W-:Y:S02]  /*149c0*/  MUFU.EX2 R77, R77 ;  /* 0x0000004d004d7308 */ /* 0x000fe40000000800 */
[C---:B---3--:R-:W-:Y:S06]  /*149d0*/  HMMA.16816.F32.BF16 R136, R32.reuse, R8, R136 ;  /* 0x000000082088723c */ /* 0x048fec0000041888 */
[----:B------:R-:W3:Y:S02]  /*149e0*/  MUFU.EX2 R76, R76 ;  /* 0x0000004c004c7308 */ /* 0x000ee40000000800 */
[----:B------:R-:W-:Y:S01]  /*149f0*/  HMMA.16816.F32.BF16 R28, R32, R10, R28 ;  /* 0x0000000a201c723c */ /* 0x000fe2000004181c */
[----:B------:R-:W3:Y:S05]  /*14a00*/  LDSM.16.MT88.4 R8, [R224+0x7000] ;  /* 0x00700000e008783b */ /* 0x000eea0000004200 */
[----:B------:R-:W-:Y:S01]  /*14a10*/  MUFU.EX2 R75, R75 ;  /* 0x0000004b004b7308 */ /* 0x000fe20000000800 */
[----:B------:R-:W-:-:S02]  /*14a20*/  F2FP.BF16.PACK_AB R32, R88, R89 ;  /* 0x000000595820723e */ /* 0x000fc400000010ff */
[----:B------:R-:W-:Y:S02]  /*14a30*/  F2FP.BF16.PACK_AB R33, R43, R164 ;  /* 0x000000a42b21723e */ /* 0x000fe400000010ff */
[----:B------:R-:W-:Y:S02]  /*14a40*/  F2FP.BF16.PACK_AB R34, R86, R87 ;  /* 0x000000575622723e */ /* 0x000fe400000010ff */
[----:B-----5:R-:W-:Y:S01]  /*14a50*/  F2FP.BF16.PACK_AB R35, R45, R162 ;  /* 0x000000a22d23723e */ /* 0x020fe200000010ff */
[----:B------:R-:W-:Y:S06]  /*14a60*/  MUFU.EX2 R74, R74 ;  /* 0x0000004a004a7308 */ /* 0x000fec0000000800 */
[C---:B-1----:R-:W-:Y:S02]  /*14a70*/  HMMA.16816.F32.BF16 R16, R32.reuse, R24, R16 ;  /* 0x000000182010723c */ /* 0x042fe40000041810 */
[----:B------:R-:W-:Y:S06]  /*14a80*/  MUFU.EX2 R53, R53 ;  /* 0x0000003500357308 */ /* 0x000fec0000000800 */
[C---:B------:R-:W-:Y:S01]  /*14a90*/  HMMA.16816.F32.BF16 R4, R32.reuse, R26, R4 ;  /* 0x0000001a2004723c */ /* 0x040fe20000041804 */
[----:B------:R-:W1:Y:S01]  /*14aa0*/  LDSM.16.MT88.4 R24, [R223+0x7000] ;  /* 0x00700000df18783b */ /* 0x000e620000004200 */
[----:B------:R-:W5:Y:S06]  /*14ab0*/  MUFU.EX2 R52, R52 ;  /* 0x0000003400347308 */ /* 0x000f6c0000000800 */
        /* <DEDUP_REMOVED lines=8> */
[----:B------:R-:W-:Y:S02]  /*14b40*/  F2FP.BF16.PACK_AB R34, R82, R83 ;  /* 0x000000535222723e */ /* 0x000fe400000010ff */
[----:B------:R-:W-:-:S05]  /*14b50*/  F2FP.BF16.PACK_AB R35, R168, R157 ;  /* 0x0000009da823723e */ /* 0x000fca00000010ff */
[----:B------:R-:W-:Y:S02]  /*14b60*/  MUFU.EX2 R71, R71 ;  /* 0x0000004700477308 */ /* 0x000fe40000000800 */
[C---:B---3--:R-:W-:Y:S06]  /*14b70*/  HMMA.16816.F32.BF16 R16, R32.reuse, R8, R16 ;  /* 0x000000082010723c */ /* 0x048fec0000041810 */
[----:B------:R-:W-:Y:S02]  /*14b80*/  MUFU.EX2 R50, R50 ;  /* 0x0000003200327308 */ /* 0x000fe40000000800 */
[C---:B------:R-:W-:Y:S01]  /*14b90*/  HMMA.16816.F32.BF16 R4, R32.reuse, R10, R4 ;  /* 0x0000000a2004723c */ /* 0x040fe20000041804 */
[----:B------:R-:W3:Y:S05]  /*14ba0*/  LDSM.16.MT88.4 R8, [R223+0x7400] ;  /* 0x00740000df08783b */ /* 0x000eea0000004200 */
[----:B------:R-:W-:Y:S02]  /*14bb0*/  MUFU.EX2 R59, R59 ;  /* 0x0000003b003b7308 */ /* 0x000fe40000000800 */
[C---:B-1----:R-:W-:Y:S06]  /*14bc0*/  HMMA.16816.F32.BF16 R136, R32.reuse, R24, R136 ;  /* 0x000000182088723c */ /* 0x042fec0000041888 */
[----:B------:R-:W-:Y:S02]  /*14bd0*/  MUFU.EX2 R2, R2 ;  /* 0x0000000200027308 */ /* 0x000fe40000000800 */
[----:B------:R-:W-:Y:S01]  /*14be0*/  HMMA.16816.F32.BF16 R28, R32, R26, R28 ;  /* 0x0000001a201c723c */ /* 0x000fe2000004181c */
[----:B------:R-:W1:Y:S05]  /*14bf0*/  LDSM.16.MT88.4 R24, [R224+0x7800] ;  /* 0x00780000e018783b */ /* 0x000e6a0000004200 */
[----:B------:R-:W-:Y:S01]  /*14c00*/  MUFU.EX2 R55, R55 ;  /* 0x0000003700377308 */ /* 0x000fe20000000800 */
[----:B------:R-:W-:-:S02]  /*14c10*/  F2FP.BF16.PACK_AB R32, R80, R81 ;  /* 0x000000515020723e */ /* 0x000fc400000010ff */
[----:B----4-:R-:W-:Y:S02]  /*14c20*/  F2FP.BF16.PACK_AB R33, R51, R170 ;  /* 0x000000aa3321723e */ /* 0x010fe400000010ff */
[----:B------:R-:W-:Y:S02]  /*14c30*/  F2FP.BF16.PACK_AB R34, R78, R79 ;  /* 0x0000004f4e22723e */ /* 0x000fe400000010ff */
[----:B------:R-:W-:Y:S01]  /*14c40*/  F2FP.BF16.PACK_AB R35, R172, R121 ;  /* 0x00000079ac23723e */ /* 0x000fe200000010ff */
[----:B------:R-:W-:Y:S06]  /*14c50*/  MUFU.EX2 R48, R48 ;  /* 0x0000003000307308 */ /* 0x000fec0000000800 */
[C---:B--2---:R-:W-:Y:S02]  /*14c60*/  HMMA.16816.F32.BF16 R16, R32.reuse, R12, R16 ;  /* 0x0000000c2010723c */ /* 0x044fe40000041810 */
[----:B------:R-:W-:Y:S05]  /*14c70*/  MUFU.EX2 R105, R105 ;  /* 0x0000006900697308 */ /* 0x000fea0000000800 */
[----:B------:R-:W-:Y:S01]  /*14c80*/  FADD.FTZ R12, R120, R241 ;  /* 0x000000f1780c7221 */ /* 0x000fe20000010000 */
[----:B------:R-:W-:Y:S01]  /*14c90*/  HMMA.16816.F32.BF16 R4, R32, R14, R4 ;  /* 0x0000000e2004723c */ /* 0x000fe20000041804 */
[----:B------:R-:W-:Y:S01]  /*14ca0*/  FFMA.FTZ R241, R69, c[0x0][0x23c], -R102 ;  /* 0x00008f0045f17a23 */ /* 0x000fe20000010866 */
[----:B------:R-:W2:Y:S01]  /*14cb0*/  MUFU.EX2 R120, R21 ;  /* 0x0000001500787308 */ /* 0x000ea20000000800 */
[----:B------:R-:W-:-:S02]  /*14cc0*/  FADD.FTZ R171, R171, R12 ;  /* 0x0000000cabab7221 */ /* 0x000fc40000010000 */
[----:B------:R-:W4:Y:S02]  /*14cd0*/  LDSM.16.MT88.4 R12, [R223+0x7800] ;  /* 0x00780000df0c783b */ /* 0x000f240000004200 */
[----:B------:R-:W-:Y:S01]  /*14ce0*/  FADD.FTZ R116, R116, R171 ;  /* 0x000000ab74747221 */ /* 0x000fe20000010000 */
[----:B---3--:R-:W-:Y:S02]  /*14cf0*/  HMMA.16816.F32.BF16 R136, R32, R8, R136 ;  /* 0x000000082088723c */ /* 0x008fe40000041888 */
[----:B------:R-:W-:Y:S01]  /*14d00*/  MUFU.EX2 R130, R130 ;  /* 0x0000008200827308 */ /* 0x000fe20000000800 */
[----:B------:R-:W-:-:S04]  /*14d10*/  FADD.FTZ R163, R163, R116 ;  /* 0x00000074a3a37221 */ /* 0x000fc80000010000 */
[----:B------:R-:W-:Y:S01]  /*14d20*/  FADD.FTZ R114, R114, R163 ;  /* 0x000000a372727221 */ /* 0x000fe20000010000 */
[----:B------:R-:W-:Y:S01]  /*14d30*/  HMMA.16816.F32.BF16 R28, R32, R10, R28 ;  /* 0x0000000a201c723c */ /* 0x000fe2000004181c */
[----:B------:R-:W-:Y:S01]  /*14d40*/  F2FP.BF16.PACK_AB R8, R76, R77 ;  /* 0x0000004d4c08723e */ /* 0x000fe200000010ff */
[----:B------:R-:W3:Y:S01]  /*14d50*/  LDSM.16.MT88.4 R32, [R224+0x7c00] ;  /* 0x007c0000e020783b */ /* 0x000ee20000004200 */
[----:B------:R-:W-:Y:S01]  /*14d60*/  FADD.FTZ R155, R155, R114 ;  /* 0x000000729b9b7221 */ /* 0x000fe20000010000 */
[----:B-----5:R-:W-:Y:S01]  /*14d70*/  F2FP.BF16.PACK_AB R9, R52, R53 ;  /* 0x000000353409723e */ /* 0x020fe200000010ff */
[----:B------:R-:W-:Y:S02]  /*14d80*/  MUFU.EX2 R131, R131 ;  /* 0x0000008300837308 */ /* 0x000fe40000000800 */
[----:B------:R-:W-:Y:S01]  /*14d90*/  FADD.FTZ R112, R112, R155 ;  /* 0x0000009b70707221 */ /* 0x000fe20000010000 */
[----:B------:R-:W-:Y:S02]  /*14da0*/  F2FP.BF16.PACK_AB R10, R74, R75 ;  /* 0x0000004b4a0a723e */ /* 0x000fe400000010ff */
[----:B--2---:R-:W-:Y:S01]  /*14db0*/  F2FP.BF16.PACK_AB R11, R120, R115 ;  /* 0x00000073780b723e */ /* 0x004fe200000010ff */
[----:B------:R-:W-:-:S02]  /*14dc0*/  FADD.FTZ R151, R151, R112 ;  /* 0x0000007097977221 */ /* 0x000fc40000010000 */
[----:B------:R-:W-:Y:S02]  /*14dd0*/  MUFU.EX2 R68, R68 ;  /* 0x0000004400447308 */ /* 0x000fe40000000800 */
[----:B------:R-:W-:Y:S02]  /*14de0*/  FADD.FTZ R110, R110, R151 ;  /* 0x000000976e6e7221 */ /* 0x000fe40000010000 */
[----:B-1----:R-:W-:Y:S02]  /*14df0*/  HMMA.16816.F32.BF16 R16, R8, R24, R16 ;  /* 0x000000180810723c */ /* 0x002fe40000041810 */
[----:B------:R-:W-:Y:S02]  /*14e00*/  FADD.FTZ R123, R123, R110 ;  /* 0x0000006e7b7b7221 */ /* 0x000fe40000010000 */
[----:B------:R1:W2:Y:S02]  /*14e10*/  MUFU.EX2 R110, R20 ;  /* 0x00000014006e7308 */ /* 0x0002a40000000800 */
[----:B------:R-:W-:-:S02]  /*14e20*/  FADD.FTZ R108, R108, R123 ;  /* 0x0000007b6c6c7221 */ /* 0x000fc40000010000 */
[C---:B------:R-:W-:Y:S01]  /*14e30*/  HMMA.16816.F32.BF16 R4, R8.reuse, R26, R4 ;  /* 0x0000001a0804723c */ /* 0x040fe20000041804 */
[----:B------:R-:W5:Y:S01]  /*14e40*/  LDSM.16.MT88.4 R24, [R223+0x7c00] ;  /* 0x007c0000df18783b */ /* 0x000f620000004200 */
[----:B------:R-:W-:Y:S02]  /*14e50*/  FADD.FTZ R119, R119, R108 ;  /* 0x0000006c77777221 */ /* 0x000fe40000010000 */
[----:B------:R-:W2:Y:S02]  /*14e60*/  MUFU.EX2 R65, R65 ;  /* 0x0000004100417308 */ /* 0x000ea40000000800 */
[----:B------:R-:W-:Y:S02]  /*14e70*/  FADD.FTZ R106, R106, R119 ;  /* 0x000000776a6a7221 */ /* 0x000fe40000010000 */
[----:B----4-:R-:W-:Y:S02]  /*14e80*/  HMMA.16816.F32.BF16 R136, R8, R12, R136 ;  /* 0x0000000c0888723c */ /* 0x010fe40000041888 */
[----:B------:R-:W-:Y:S01]  /*14e90*/  FADD.FTZ R111, R111, R106 ;  /* 0x0000006a6f6f7221 */ /* 0x000fe20000010000 */
[----:B-1----:R-:W-:Y:S01]  /*14ea0*/  LDSM.16.MT88.4 R20, [R223+0x8000] ;  /* 0x00800000df14783b */ /* 0x002fe20000004200 */
[----:B------:R-:W-:Y:S02]  /*14eb0*/  MUFU.EX2 R125, R125 ;  /* 0x0000007d007d7308 */ /* 0x000fe40000000800 */
[----:B------:R-:W-:-:S02]  /*14ec0*/  FADD.FTZ R104, R104, R111 ;  /* 0x0000006f68687221 */ /* 0x000fc40000010000 */
[----:B------:R-:W-:Y:S01]  /*14ed0*/  HMMA.16816.F32.BF16 R28, R8, R14, R28 ;  /* 0x0000000e081c723c */ /* 0x000fe2000004181c */
[----:B------:R-:W1:Y:S01]  /*14ee0*/  LDSM.16.MT88.4 R12, [R224+0x8000] ;  /* 0x00800000e00c783b */ /* 0x000e620000004200 */
[----:B------:R-:W-:Y:S02]  /*14ef0*/  FADD.FTZ R109, R109, R104 ;  /* 0x000000686d6d7221 */ /* 0x000fe40000010000 */
[----:B------:R-:W-:Y:S02]  /*14f00*/  MUFU.EX2 R150, R150 ;  /* 0x0000009600967308 */ /* 0x000fe40000000800 */
[----:B------:R-:W-:Y:S01]  /*14f10*/  FADD.FTZ R100, R100, R109 ;  /* 0x0000006d64647221 */ /* 0x000fe20000010000 */
[----:B------:R-:W-:Y:S02]  /*14f20*/  F2FP.BF16.PACK_AB R8, R72, R73 ;  /* 0x000000494808723e */ /* 0x000fe400000010ff */
[----:B------:R-:W-:Y:S01]  /*14f30*/  F2FP.BF16.PACK_AB R9, R2, R59 ;  /* 0x0000003b0209723e */ /* 0x000fe200000010ff */
[----:B------:R-:W-:Y:S01]  /*14f40*/  FADD.FTZ R99, R99, R100 ;  /* 0x0000006463637221 */ /* 0x000fe20000010000 */
[----:B------:R-:W-:-:S02]  /*14f50*/  F2FP.BF16.PACK_AB R10, R50, R71 ;  /* 0x00000047320a723e */ /* 0x000fc400000010ff */
[----:B--2---:R-:W-:Y:S01]  /*14f60*/  F2FP.BF16.PACK_AB R11, R110, R55 ;  /* 0x000000376e0b723e */ /* 0x004fe200000010ff */
[----:B------:R-:W-:Y:S01]  /*14f70*/  FADD.FTZ R98, R98, R99 ;  /* 0x0000006362627221 */ /* 0x000fe20000010000 */
[----:B------:R-:W-:Y:S03]  /*14f80*/  MUFU.EX2 R41, R41 ;  /* 0x0000002900297308 */ /* 0x000fe60000000800 */
[----:B------:R-:W-:Y:S02]  /*14f90*/  FADD.FTZ R97, R97, R98 ;  /* 0x0000006261617221 */ /* 0x000fe40000010000 */
[----:B---3--:R-:W-:Y:S02]  /*14fa0*/  HMMA.16816.F32.BF16 R16, R8, R32, R16 ;  /* 0x000000200810723c */ /* 0x008fe40000041810 */
[----:B------:R-:W-:Y:S01]  /*14fb0*/  FADD.FTZ R96, R96, R97 ;  /* 0x0000006160607221 */ /* 0x000fe20000010000 */
[----:B------:R-:W-:Y:S03]  /*14fc0*/  MUFU.EX2 R160, R160 ;  /* 0x000000a000a07308 */ /* 0x000fe60000000800 */
[----:B------:R-:W-:-:S02]  /*14fd0*/  FADD.FTZ R95, R95, R96 ;  /* 0x000000605f5f7221 */ /* 0x000fc40000010000 */
[C---:B-----5:R-:W-:Y:S01]  /*14fe0*/  HMMA.16816.F32.BF16 R136, R8.reuse, R24, R136 ;  /* 0x000000180888723c */ /* 0x060fe20000041888 */
[----:B------:R-:W-:Y:S02]  /*14ff0*/  FFMA.FTZ R32, R36, c[0x0][0x23c], -R46 ;  /* 0x00008f0024207a23 */ /* 0x000fe4000001082e */
[----:B------:R-:W-:Y:S01]  /*15000*/  FADD.FTZ R94, R94, R95 ;  /* 0x0000005f5e5e7221 */ /* 0x000fe20000010000 */
[----:B------:R-:W-:Y:S01]  /*15010*/  MUFU.EX2 R57, R57 ;  /* 0x0000003900397308 */ /* 0x000fe20000000800 */
[----:B------:R-:W-:Y:S02]  /*15020*/  FFMA.FTZ R33, R61, c[0x0][0x23c], -R102 ;  /* 0x00008f003d217a23 */ /* 0x000fe40000010866 */
[----:B------:R-:W-:Y:S01]  /*15030*/  FADD.FTZ R25, R3, R154 ;  /* 0x0000009a03197221 */ /* 0x000fe20000010000 */
[----:B------:R-:W-:Y:S01]  /*15040*/  HMMA.16816.F32.BF16 R4, R8, R34, R4 ;  /* 0x000000220804723c */ /* 0x000fe20000041804 */
[----:B------:R-:W-:Y:S02]  /*15050*/  FADD.FTZ R93, R93, R94 ;  /* 0x0000005e5d5d7221 */ /* 0x000fe40000010000 */
[----:B------:R-:W-:Y:S01]  /*15060*/  FADD.FTZ R152, R152, R25 ;  /* 0x0000001998987221 */ /* 0x000fe20000010000 */
[----:B------:R-:W-:Y:S01]  /*15070*/  MUFU.EX2 R32, R32 ;  /* 0x0000002000207308 */ /* 0x000fe20000000800 */
[----:B------:R-:W-:-:S02]  /*15080*/  FADD.FTZ R92, R92, R93 ;  /* 0x0000005d5c5c7221 */ /* 0x000fc40000010000 */
[----:B------:R-:W-:Y:S01]  /*15090*/  FADD.FTZ R152, R161, R152 ;  /* 0x00000098a1987221 */ /* 0x000fe20000010000 */
[----:B------:R-:W-:Y:S01]  /*150a0*/  HMMA.16816.F32.BF16 R28, R8, R26, R28 ;  /* 0x0000001a081c723c */ /* 0x000fe2000004181c */
[----:B------:R-:W-:Y:S01]  /*150b0*/  FADD.FTZ R91, R91, R92 ;  /* 0x0000005c5b5b7221 */ /* 0x000fe20000010000 */
[----:B------:R-:W2:Y:S01]  /*150c0*/  LDSM.16.MT88.4 R24, [R224+0x8400] ;  /* 0x00840000e018783b */ /* 0x000ea20000004200 */
[----:B------:R-:W-:Y:S01]  /*150d0*/  FADD.FTZ R165, R165, R152 ;  /* 0x00000098a5a57221 */ /* 0x000fe20000010000 */
[----:B------:R-:W-:Y:S01]  /*150e0*/  MUFU.EX2 R49, R49 ;  /* 0x0000003100317308 */ /* 0x000fe20000000800 */
[----:B------:R-:W-:Y:S02]  /*150f0*/  FFMA.FTZ R35, R56, c[0x0][0x23c], -R46 ;  /* 0x00008f0038237a23 */ /* 0x000fe4000001082e */
[----:B------:R-:W-:Y:S01]  /*15100*/  FADD.FTZ R165, R156, R165 ;  /* 0x000000a59ca57221 */ /* 0x000fe20000010000 */
[----:B------:R-:W-:Y:S01]  /*15110*/  F2FP.BF16.PACK_AB R8, R105, R48 ;  /* 0x000000306908723e */ /* 0x000fe200000010ff */
[----:B------:R-:W-:Y:S01]  /*15120*/  FADD.FTZ R90, R90, R91 ;  /* 0x0000005b5a5a7221 */ /* 0x000fe20000010000 */
[----:B------:R-:W-:Y:S01]  /*15130*/  F2FP.BF16.PACK_AB R9, R65, R68 ;  /* 0x000000444109723e */ /* 0x000fe200000010ff */
[----:B------:R-:W-:Y:S01]  /*15140*/  FADD.FTZ R158, R158, R165 ;  /* 0x000000a59e9e7221 */ /* 0x000fe20000010000 */
[----:B------:R-:W3:Y:S01]  /*15150*/  MUFU.EX2 R35, R35 ;  /* 0x0000002300237308 */ /* 0x000ee20000000800 */
[----:B------:R-:W-:Y:S01]  /*15160*/  FADD.FTZ R89, R89, R90 ;  /* 0x0000005a59597221 */ /* 0x000fe20000010000 */
[----:B------:R-:W-:Y:S01]  /*15170*/  F2FP.BF16.PACK_AB R10, R131, R130 ;  /* 0x00000082830a723e */ /* 0x000fe200000010ff */
[----:B------:R-:W-:-:S02]  /*15180*/  FADD.FTZ R177, R177, R158 ;  /* 0x0000009eb1b17221 */ /* 0x000fc40000010000 */
[----:B------:R-:W-:Y:S02]  /*15190*/  FADD.FTZ R88, R88, R89 ;  /* 0x0000005958587221 */ /* 0x000fe40000010000 */
[----:B------:R-:W-:Y:S01]  /*151a0*/  FADD.FTZ R164, R164, R177 ;  /* 0x000000b1a4a47221 */ /* 0x000fe20000010000 */
[----:B------:R-:W-:Y:S01]  /*151b0*/  MUFU.EX2 R54, R54 ;  /* 0x0000003600367308 */ /* 0x000fe20000000800 */
[----:B------:R-:W-:Y:S02]  /*151c0*/  FADD.FTZ R87, R87, R88 ;  /* 0x0000005857577221 */ /* 0x000fe40000010000 */
[----:B------:R-:W-:Y:S02]  /*151d0*/  FADD.FTZ R43, R43, R164 ;  /* 0x000000a42b2b7221 */ /* 0x000fe40000010000 */
[----:B------:R-:W-:Y:S02]  /*151e0*/  FADD.FTZ R86, R86, R87 ;  /* 0x0000005756567221 */ /* 0x000fe40000010000 */
[----:B------:R-:W-:Y:S01]  /*151f0*/  FADD.FTZ R162, R162, R43 ;  /* 0x0000002ba2a27221 */ /* 0x000fe20000010000 */
[----:B---3--:R-:W-:Y:S01]  /*15200*/  F2FP.BF16.PACK_AB R11, R35, R32 ;  /* 0x00000020230b723e */ /* 0x008fe200000010ff */
[----:B------:R-:W-:Y:S01]  /*15210*/  FADD.FTZ R85, R85, R86 ;  /* 0x0000005655557221 */ /* 0x000fe20000010000 */
[----:B------:R-:W-:Y:S01]  /*15220*/  MUFU.EX2 R0, R0 ;  /* 0x0000000000007308 */ /* 0x000fe20000000800 */
[----:B------:R-:W-:-:S02]  /*15230*/  FADD.FTZ R45, R45, R162 ;  /* 0x000000a22d2d7221 */ /* 0x000fc40000010000 */
[----:B------:R-:W-:Y:S02]  /*15240*/  FADD.FTZ R84, R84, R85 ;  /* 0x0000005554547221 */ /* 0x000fe40000010000 */
[--C-:B------:R-:W-:Y:S01]  /*15250*/  FFMA.FTZ R34, R38, c[0x0][0x23c], -R46.reuse ;  /* 0x00008f0026227a23 */ /* 0x100fe2000001082e */
[C---:B-1----:R-:W-:Y:S01]  /*15260*/  HMMA.16816.F32.BF16 R16, R8.reuse, R12, R16 ;  /* 0x0000000c0810723c */ /* 0x042fe20000041810 */
[--C-:B------:R-:W-:Y:S01]  /*15270*/  FFMA.FTZ R36, R63, c[0x0][0x23c], -R46.reuse ;  /* 0x00008f003f247a23 */ /* 0x100fe2000001082e */
[----:B------:R-:W-:Y:S01]  /*15280*/  MUFU.EX2 R33, R33 ;  /* 0x0000002100217308 */ /* 0x000fe20000000800 */
[----:B------:R-:W-:Y:S02]  /*15290*/  FFMA.FTZ R61, R58, c[0x0][0x23c], -R46 ;  /* 0x00008f003a3d7a23 */ /* 0x000fe4000001082e */
[----:B------:R-:W-:Y:S02]  /*152a0*/  FADD.FTZ R166, R166, R45 ;  /* 0x0000002da6a67221 */ /* 0x000fe40000010000 */
[----:B------:R-:W-:Y:S01]  /*152b0*/  FADD.FTZ R83, R83, R84 ;  /* 0x0000005453537221 */ /* 0x000fe20000010000 */
[----:B------:R-:W-:Y:S01]  /*152c0*/  HMMA.16816.F32.BF16 R4, R8, R14, R4 ;  /* 0x0000000e0804723c */ /* 0x000fe20000041804 */
[----:B------:R-:W1:Y:S01]  /*152d0*/  LDSM.16.MT88.4 R12, [R223+0x8400] ;  /* 0x00840000df0c783b */ /* 0x000e620000004200 */
[----:B------:R-:W3:Y:S01]  /*152e0*/  MUFU.EX2 R34, R34 ;  /* 0x0000002200227308 */ /* 0x000ee20000000800 */
[----:B------:R-:W-:-:S02]  /*152f0*/  FADD.FTZ R166, R47, R166 ;  /* 0x000000a62fa67221 */ /* 0x000fc40000010000 */
        /* <DEDUP_REMOVED lines=9> */
[----:B------:R-:W4:Y:S01]  /*15390*/  LDSM.16.MT88.4 R20, [R224+0x8800] ;  /* 0x00880000e014783b */ /* 0x000f220000004200 */
[----:B------:R-:W5:Y:S01]  /*153a0*/  MUFU.EX2 R61, R61 ;  /* 0x0000003d003d7308 */ /* 0x000f620000000800 */
[----:B------:R-:W-:-:S02]  /*153b0*/  FADD.FTZ R79, R79, R80 ;  /* 0x000000504f4f7221 */ /* 0x000fc40000010000 */
[----:B------:R-:W-:Y:S02]  /*153c0*/  FADD.FTZ R170, R51, R170 ;  /* 0x000000aa33aa7221 */ /* 0x000fe40000010000 */
[----:B------:R-:W-:Y:S01]  /*153d0*/  F2FP.BF16.PACK_AB R8, R150, R125 ;  /* 0x0000007d9608723e */ /* 0x000fe200000010ff */
[----:B------:R-:W-:Y:S01]  /*153e0*/  FFMA.FTZ R38, R39, c[0x0][0x23c], -R102 ;  /* 0x00008f0027267a23 */ /* 0x000fe20000010866 */
[----:B---3--:R-:W-:Y:S01]  /*153f0*/  F2FP.BF16.PACK_AB R9, R57, R34 ;  /* 0x000000223909723e */ /* 0x008fe200000010ff */
[----:B------:R-:W-:Y:S01]  /*15400*/  FADD.FTZ R78, R78, R79 ;  /* 0x0000004f4e4e7221 */ /* 0x000fe20000010000 */
[----:B------:R-:W-:Y:S01]  /*15410*/  F2FP.BF16.PACK_AB R10, R160, R41 ;  /* 0x00000029a00a723e */ /* 0x000fe200000010ff */
[--C-:B------:R-:W-:Y:S01]  /*15420*/  FFMA.FTZ R39, R66, c[0x0][0x23c], -R46.reuse ;  /* 0x00008f0042277a23 */ /* 0x100fe2000001082e */
[----:B------:R-:W-:Y:S01]  /*15430*/  MUFU.EX2 R3, R60 ;  /* 0x0000003c00037308 */ /* 0x000fe20000000800 */
[--C-:B------:R-:W-:Y:S02]  /*15440*/  FFMA.FTZ R56, R67, c[0x0][0x23c], -R46.reuse ;  /* 0x00008f0043387a23 */ /* 0x100fe4000001082e */
[--C-:B------:R-:W-:Y:S01]  /*15450*/  FFMA.FTZ R43, R62, c[0x0][0x23c], -R46.reuse ;  /* 0x00008f003e2b7a23 */ /* 0x100fe2000001082e */
[----:B-----5:R-:W-:Y:S01]  /*15460*/  F2FP.BF16.PACK_AB R11, R61, R36 ;  /* 0x000000243d0b723e */ /* 0x020fe200000010ff */
[----:B------:R-:W-:-:S02]  /*15470*/  FFMA.FTZ R58, R37, c[0x0][0x23c], -R46 ;  /* 0x00008f00253a7a23 */ /* 0x000fc4000001082e */
[----:B------:R-:W-:Y:S01]  /*15480*/  FADD.FTZ R121, R121, R170 ;  /* 0x000000aa79797221 */ /* 0x000fe20000010000 */
[----:B------:R-:W-:Y:S01]  /*15490*/  MUFU.EX2 R39, R39 ;  /* 0x0000002700277308 */ /* 0x000fe20000000800 */
[----:B------:R-:W-:Y:S02]  /*154a0*/  FADD.FTZ R77, R77, R78 ;  /* 0x0000004e4d4d7221 */ /* 0x000fe40000010000 */
[----:B--2---:R-:W-:Y:S01]  /*154b0*/  HMMA.16816.F32.BF16 R16, R8, R24, R16 ;  /* 0x000000180810723c */ /* 0x004fe20000041810 */
[----:B------:R-:W-:Y:S02]  /*154c0*/  FADD.FTZ R172, R172, R121 ;  /* 0x00000079acac7221 */ /* 0x000fe40000010000 */
[----:B------:R-:W-:Y:S02]  /*154d0*/  FADD.FTZ R76, R76, R77 ;  /* 0x0000004d4c4c7221 */ /* 0x000fe40000010000 */
[----:B------:R-:W2:Y:S01]  /*154e0*/  MUFU.EX2 R56, R56 ;  /* 0x0000003800387308 */ /* 0x000ea20000000800 */
[----:B------:R-:W-:-:S02]  /*154f0*/  FADD.FTZ R53, R53, R172 ;  /* 0x000000ac35357221 */ /* 0x000fc40000010000 */
[----:B------:R-:W-:Y:S01]  /*15500*/  FADD.FTZ R75, R75, R76 ;  /* 0x0000004c4b4b7221 */ /* 0x000fe20000010000 */
[C---:B------:R-:W-:Y:S01]  /*15510*/  HMMA.16816.F32.BF16 R4, R8.reuse, R26, R4 ;  /* 0x0000001a0804723c */ /* 0x040fe20000041804 */
[----:B------:R-:W-:Y:S01]  /*15520*/  FADD.FTZ R52, R52, R53 ;  /* 0x0000003534347221 */ /* 0x000fe20000010000 */
[----:B------:R-:W3:Y:S01]  /*15530*/  LDSM.16.MT88.4 R24, [R223+0x8800] ;  /* 0x00880000df18783b */ /* 0x000ee20000004200 */
[----:B------:R-:W-:Y:S01]  /*15540*/  FADD.FTZ R74, R74, R75 ;  /* 0x0000004b4a4a7221 */ /* 0x000fe20000010000 */
[----:B------:R-:W-:Y:S01]  /*15550*/  MUFU.EX2 R43, R43 ;  /* 0x0000002b002b7308 */ /* 0x000fe20000000800 */
[----:B------:R-:W-:Y:S02]  /*15560*/  FADD.FTZ R115, R115, R52 ;  /* 0x0000003473737221 */ /* 0x000fe40000010000 */
[----:B------:R-:W-:Y:S01]  /*15570*/  FADD.FTZ R73, R73, R74 ;  /* 0x0000004a49497221 */ /* 0x000fe20000010000 */
[----:B-1----:R-:W-:Y:S01]  /*15580*/  HMMA.16816.F32.BF16 R136, R8, R12, R136 ;  /* 0x0000000c0888723c */ /* 0x002fe20000041888 */
[----:B------:R-:W-:-:S02]  /*15590*/  FADD.FTZ R120, R120, R115 ;  /* 0x0000007378787221 */ /* 0x000fc40000010000 */
[----:B------:R-:W-:Y:S01]  /*155a0*/  FADD.FTZ R72, R72, R73 ;  /* 0x0000004948487221 */ /* 0x000fe20000010000 */
[----:B------:R-:W1:Y:S01]  /*155b0*/  MUFU.EX2 R58, R58 ;  /* 0x0000003a003a7308 */ /* 0x000e620000000800 */
[----:B------:R-:W-:Y:S02]  /*155c0*/  FADD.FTZ R59, R59, R120 ;  /* 0x000000783b3b7221 */ /* 0x000fe40000010000 */
[----:B------:R-:W-:Y:S01]  /*155d0*/  FFMA.FTZ R12, R44, c[0x0][0x23c], -R102 ;  /* 0x00008f002c0c7a23 */ /* 0x000fe20000010866 */
[----:B------:R-:W-:Y:S01]  /*155e0*/  HMMA.16816.F32.BF16 R28, R8, R14, R28 ;  /* 0x0000000e081c723c */ /* 0x000fe2000004181c */
[----:B------:R-:W-:-:S03]  /*155f0*/  FFMA.FTZ R13, R70, c[0x0][0x23c], -R46 ;  /* 0x00008f00460d7a23 */ /* 0x000fc6000001082e */
[----:B------:R-:W5:Y:S03]  /*15600*/  MUFU.EX2 R38, R38 ;  /* 0x0000002600267308 */ /* 0x000f660000000800 */
[----:B------:R-:W-:Y:S01]  /*15610*/  F2FP.BF16.PACK_AB R8, R54, R49 ;  /* 0x000000313608723e */ /* 0x000fe200000010ff */
[----:B------:R-:W-:Y:S01]  /*15620*/  FADD.FTZ R15, R71, R72 ;  /* 0x00000048470f7221 */ /* 0x000fe20000010000 */
[----:B--2---:R-:W-:Y:S01]  /*15630*/  F2FP.BF16.PACK_AB R9, R56, R39 ;  /* 0x000000273809723e */ /* 0x004fe200000010ff */
[----:B------:R-:W-:Y:S01]  /*15640*/  FFMA.FTZ R14, R64, c[0x0][0x23c], -R46 ;  /* 0x00008f00400e7a23 */ /* 0x000fe2000001082e */
[----:B------:R-:W-:Y:S01]  /*15650*/  F2FP.BF16.PACK_AB R10, R33, R0 ;  /* 0x00000000210a723e */ /* 0x000fe200000010ff */
[----:B------:R-:W-:Y:S01]  /*15660*/  FADD.FTZ R15, R50, R15 ;  /* 0x0000000f320f7221 */ /* 0x000fe20000010000 */
[----:B-1----:R-:W-:Y:S01]  /*15670*/  F2FP.BF16.PACK_AB R11, R58, R43 ;  /* 0x0000002b3a0b723e */ /* 0x002fe200000010ff */
[----:B------:R-:W-:Y:S02]  /*15680*/  MUFU.EX2 R12, R12 ;  /* 0x0000000c000c7308 */ /* 0x000fe40000000800 */
[----:B------:R-:W-:-:S02]  /*15690*/  FADD.FTZ R48, R48, R15 ;  /* 0x0000000f30307221 */ /* 0x000fc40000010000 */
[----:B------:R-:W-:Y:S02]  /*156a0*/  FFMA.FTZ R15, R40, c[0x0][0x23c], -R46 ;  /* 0x00008f00280f7a23 */ /* 0x000fe4000001082e */
[C---:B----4-:R-:W-:Y:S01]  /*156b0*/  HMMA.16816.F32.BF16 R16, R8.reuse, R20, R16 ;  /* 0x000000140810723c */ /* 0x050fe20000041810 */
[----:B------:R-:W-:Y:S01]  /*156c0*/  FADD.FTZ R105, R105, R48 ;  /* 0x0000003069697221 */ /* 0x000fe20000010000 */
[----:B------:R-:W-:Y:S05]  /*156d0*/  MUFU.EX2 R241, R241 ;  /* 0x000000f100f17308 */ /* 0x000fea0000000800 */
[----:B------:R-:W-:Y:S01]  /*156e0*/  FADD.FTZ R20, R2, R59 ;  /* 0x0000003b02147221 */ /* 0x000fe20000010000 */
[----:B------:R-:W-:Y:S01]  /*156f0*/  HMMA.16816.F32.BF16 R4, R8, R22, R4 ;  /* 0x000000160804723c */ /* 0x000fe20000041804 */
[----:B------:R-:W-:Y:S01]  /*15700*/  FFMA.FTZ R2, R42, c[0x0][0x23c], -R46 ;  /* 0x00008f002a027a23 */ /* 0x000fe2000001082e */
[----:B------:R-:W-:Y:S01]  /*15710*/  MUFU.EX2 R13, R13 ;  /* 0x0000000d000d7308 */ /* 0x000fe20000000800 */
[----:B------:R-:W-:-:S02]  /*15720*/  FADD.FTZ R55, R55, R20 ;  /* 0x0000001437377221 */ /* 0x000fc40000010000 */
[----:B------:R-:W-:Y:S02]  /*15730*/  FADD.FTZ R20, R130, R105 ;  /* 0x0000006982147221 */ /* 0x000fe40000010000 */
[----:B------:R-:W-:Y:S01]  /*15740*/  FADD.FTZ R55, R110, R55 ;  /* 0x000000376e377221 */ /* 0x000fe20000010000 */
[C---:B---3--:R-:W-:Y:S01]  /*15750*/  HMMA.16816.F32.BF16 R136, R8.reuse, R24, R136 ;  /* 0x000000180888723c */ /* 0x048fe20000041888 */
[----:B------:R-:W-:Y:S01]  /*15760*/  FADD.FTZ R20, R131, R20 ;  /* 0x0000001483147221 */ /* 0x000fe20000010000 */
[----:B------:R-:W1:Y:S01]  /*15770*/  MUFU.EX2 R14, R14 ;  /* 0x0000000e000e7308 */ /* 0x000e620000000800 */
[----:B------:R-:W-:Y:S02]  /*15780*/  FADD.FTZ R68, R68, R55 ;  /* 0x0000003744447221 */ /* 0x000fe40000010000 */
[----:B------:R-:W-:Y:S02]  /*15790*/  FADD.FTZ R125, R125, R20 ;  /* 0x000000147d7d7221 */ /* 0x000fe40000010000 */
[----:B------:R-:W-:Y:S01]  /*157a0*/  FADD.FTZ R65, R65, R68 ;  /* 0x0000004441417221 */ /* 0x000fe20000010000 */
[----:B------:R-:W-:Y:S01]  /*157b0*/  HMMA.16816.F32.BF16 R28, R8, R26, R28 ;  /* 0x0000001a081c723c */ /* 0x000fe2000004181c */
[----:B------:R-:W-:Y:S01]  /*157c0*/  FADD.FTZ R150, R150, R125 ;  /* 0x0000007d96967221 */ /* 0x000fe20000010000 */
[----:B------:R-:W-:Y:S01]  /*157d0*/  MUFU.EX2 R2, R2 ;  /* 0x0000000200027308 */ /* 0x000fe20000000800 */
[----:B------:R-:W-:-:S02]  /*157e0*/  FADD.FTZ R32, R32, R65 ;  /* 0x0000004120207221 */ /* 0x000fc40000010000 */
[----:B------:R-:W-:Y:S02]  /*157f0*/  FADD.FTZ R41, R41, R150 ;  /* 0x0000009629297221 */ /* 0x000fe40000010000 */
[----:B------:R-:W-:Y:S01]  /*15800*/  FADD.FTZ R35, R35, R32 ;  /* 0x0000002023237221 */ /* 0x000fe20000010000 */
[----:B-----5:R-:W-:Y:S01]  /*15810*/  F2FP.BF16.PACK_AB R8, R38, R3 ;  /* 0x000000032608723e */ /* 0x020fe200000010ff */
[----:B------:R-:W-:Y:S01]  /*15820*/  FADD.FTZ R160, R160, R41 ;  /* 0x00000029a0a07221 */ /* 0x000fe20000010000 */
[----:B------:R-:W2:Y:S01]  /*15830*/  MUFU.EX2 R15, R15 ;  /* 0x0000000f000f7308 */ /* 0x000ea20000000800 */
[----:B-1----:R-:W-:Y:S01]  /*15840*/  F2FP.BF16.PACK_AB R9, R14, R13 ;  /* 0x0000000d0e09723e */ /* 0x002fe200000010ff */
[----:B------:R-:W-:Y:S01]  /*15850*/  FADD.FTZ R34, R34, R35 ;  /* 0x0000002322227221 */ /* 0x000fe20000010000 */
[----:B------:R-:W-:-:S03]  /*15860*/  F2FP.BF16.PACK_AB R10, R241, R12 ;  /* 0x0000000cf10a723e */ /* 0x000fc600000010ff */
[----:B------:R-:W-:Y:S01]  /*15870*/  FADD.FTZ R57, R57, R34 ;  /* 0x0000002239397221 */ /* 0x000fe20000010000 */
[----:B--2---:R-:W-:-:S07]  /*15880*/  F2FP.BF16.PACK_AB R11, R15, R2 ;  /* 0x000000020f0b723e */ /* 0x004fce00000010ff */
[C---:B------:R-:W-:Y:S07]  /*15890*/  HMMA.16816.F32.BF16 R144, R8.reuse, R140, R16 ;  /* 0x0000008c0890723c */ /* 0x040fee0000041810 */
[----:B------:R-:W-:Y:S01]  /*158a0*/  FADD.FTZ R16, R36, R57 ;  /* 0x0000003924107221 */ /* 0x000fe20000010000 */
[----:B------:R-:W-:Y:S03]  /*158b0*/  HMMA.16816.F32.BF16 R140, R8, R142, R4 ;  /* 0x0000008e088c723c */ /* 0x000fe60000041804 */
[----:B------:R-:W-:-:S04]  /*158c0*/  FADD.FTZ R16, R61, R16 ;  /* 0x000000103d107221 */ /* 0x000fc80000010000 */
[----:B------:R-:W-:Y:S01]  /*158d0*/  FADD.FTZ R39, R39, R16 ;  /* 0x0000001027277221 */ /* 0x000fe20000010000 */
[C---:B------:R-:W-:Y:S01]  /*158e0*/  HMMA.16816.F32.BF16 R136, R8.reuse, R132, R136 ;  /* 0x000000840888723c */ /* 0x040fe20000041888 */
[----:B------:R-:W-:Y:S02]  /*158f0*/  FADD.FTZ R5, R49, R160 ;  /* 0x000000a031057221 */ /* 0x000fe40000010000 */
[----:B------:R-:W-:Y:S02]  /*15900*/  FADD.FTZ R56, R56, R39 ;  /* 0x0000002738387221 */ /* 0x000fe40000010000 */
[----:B------:R-:W-:Y:S02]  /*15910*/  FADD.FTZ R5, R54, R5 ;  /* 0x0000000536057221 */ /* 0x000fe40000010000 */
[----:B------:R-:W-:Y:S01]  /*15920*/  FADD.FTZ R43, R43, R56 ;  /* 0x000000382b2b7221 */ /* 0x000fe20000010000 */
[----:B------:R-:W-:Y:S01]  /*15930*/  HMMA.16816.F32.BF16 R132, R8, R134, R28 ;  /* 0x000000860884723c */ /* 0x000fe2000004181c */
[----:B------:R-:W-:-:S02]  /*15940*/  FADD.FTZ R0, R0, R5 ;  /* 0x0000000500007221 */ /* 0x000fc40000010000 */
[----:B------:R-:W-:Y:S02]  /*15950*/  FADD.FTZ R58, R58, R43 ;  /* 0x0000002b3a3a7221 */ /* 0x000fe40000010000 */
[----:B------:R-:W-:Y:S02]  /*15960*/  FADD.FTZ R0, R33, R0 ;  /* 0x0000000021007221 */ /* 0x000fe40000010000 */
[----:B------:R-:W-:Y:S02]  /*15970*/  FADD.FTZ R13, R13, R58 ;  /* 0x0000003a0d0d7221 */ /* 0x000fe40000010000 */
[----:B------:R-:W-:Y:S01]  /*15980*/  FADD.FTZ R3, R3, R0 ;  /* 0x0000000003037221 */ /* 0x000fe20000010000 */
[----:B------:R-:W-:Y:S01]  /*15990*/  MOV R0, R101 ;  /* 0x0000006500007202 */ /* 0x000fe20000000f00 */
[----:B------:R-:W-:Y:S02]  /*159a0*/  FADD.FTZ R13, R14, R13 ;  /* 0x0000000d0e0d7221 */ /* 0x000fe40000010000 */
[----:B------:R-:W-:-:S02]  /*159b0*/  FADD.FTZ R3, R38, R3 ;  /* 0x0000000326037221 */ /* 0x000fc40000010000 */
[----:B------:R-:W-:Y:S02]  /*159c0*/  FADD.FTZ R2, R2, R13 ;  /* 0x0000000d02027221 */ /* 0x000fe40000010000 */
[----:B------:R-:W-:Y:S02]  /*159d0*/  FADD.FTZ R12, R12, R3 ;  /* 0x000000030c0c7221 */ /* 0x000fe40000010000 */
[----:B------:R-:W-:Y:S01]  /*159e0*/  FADD.FTZ R242, R15, R2 ;  /* 0x000000020ff27221 */ /* 0x000fe20000010000 */
[----:B------:R-:W-:Y:S01]  /*159f0*/  MOV R2, R103 ;  /* 0x0000006700027202 */ /* 0x000fe20000000f00 */
[----:B------:R-:W-:Y:S02]  /*15a00*/  FADD.FTZ R241, R241, R12 ;  /* 0x0000000cf1f17221 */ /* 0x000fe40000010000 */
.L_x_928:
[----:B------:R-:W-:-:S13]  /*15a10*/  ISETP.GE.AND P0, PT, R236, 0x1, PT ;  /* 0x00000001ec00780c */ /* 0x000fda0003f06270 */
[----:B------:R-:W-:Y:S05]  /*15a20*/  @!P0 BRA `(.L_x_936) ;  /* 0x0000475000008947 */ /* 0x000fea0003800000 */
[----:B------:R-:W-:Y:S01]  /*15a30*/  IMAD.MOV.U32 R240, RZ, RZ, c[0x0][0x1a0] ;  /* 0x00006800fff07624 */ /* 0x000fe200078e00ff */
[----:B------:R-:W-:Y:S01]  /*15a40*/  MOV R3, R0 ;  /* 0x0000000000037202 */ /* 0x000fe20000000f00 */
[----:B------:R-:W-:Y:S01]  /*15a50*/  ULDC.64 UR8, c[0x0][0x118] ;  /* 0x0000460000087ab9 */ /* 0x000fe20000000a00 */
[----:B------:R-:W-:Y:S01]  /*15a60*/  MOV R151, R2 ;  /* 0x0000000200977202 */ /* 0x000fe20000000f00 */
[----:B------:R-:W-:Y:S01]  /*15a70*/  IMAD.U32 R239, R240, -0x100, RZ ;  /* 0xffffff00f0ef7824 */ /* 0x000fe200078e00ff */
[----:B------:R-:W-:-:S04]  /*15a80*/  UMOV UR6, 0x5 ;  /* 0x0000000500067882 */ /* 0x000fc80000000000 */
[----:B------:R-:W-:Y:S02]  /*15a90*/  SHF.R.S32.HI R238, RZ, 0x1f, R239 ;  /* 0x0000001fffee7819 */ /* 0x000fe400000114ef */
.L_x_940:
[----:B------:R-:W-:Y:S04]  /*15aa0*/  DEPBAR.LE SB0, 0x0 ;  /* 0x000080000000791a */ /* 0x000fe80000000000 */
[----:B------:R-:W-:Y:S01]  /*15ab0*/  BAR.SYNC.DEFER_BLOCKING 0x0 ;  /* 0x0000000000007b1d */ /* 0x000fe20000010000 */
[----:B------:R-:W-:Y:S01]  /*15ac0*/  LOP3.LUT P6, RZ, R231, 0x8, RZ, 0xc0, !PT ;  /* 0x00000008e7ff7812 */ /* 0x000fe200078cc0ff */
[----:B------:R-:W-:Y:S01]  /*15ad0*/  IMAD.MOV.U32 R28, RZ, RZ, R239 ;  /* 0x000000ffff1c7224 */ /* 0x000fe200078e00ef */
[----:B------:R-:W-:Y:S11]  /*15ae0*/  MOV R29, R238 ;  /* 0x000000ee001d7202 */ /* 0x000ff60000000f00 */
[----:B------:R-:W-:-:S05]  /*15af0*/  @!P6 BRA `(.L_x_937) ;  /* 0x000003b00000e947 */ /* 0x000fca0003800000 */
[----:B------:R-:W-:Y:S01]  /*15b00*/  IMAD.SHL.U32 R10, R236, 0x100, RZ ;  /* 0x00000100ec0a7824 */ /* 0x000fe200078e00ff */
[----:B------:R-:W-:Y:S04]  /*15b10*/  IABS R0, c[0x0][0x2d0] ;  /* 0x0000b40000007a13 */ /* 0x000fe80000000000 */
[----:B------:R-:W1:Y:S01]  /*15b20*/  I2F.RP R7, R0 ;  /* 0x0000000000077306 */ /* 0x000e620000209400 */
[----:B------:R-:W-:Y:S09]  /*15b30*/  IABS R6, R10 ;  /* 0x0000000a00067213 */ /* 0x000ff20000000000 */
[----:B-1----:R-:W1:Y:S02]  /*15b40*/  MUFU.RCP R2, R7 ;  /* 0x0000000700027308 */ /* 0x002e640000001000 */
[----:B-1----:R-:W-:Y:S02]  /*15b50*/  IADD3 R8, R2, 0xffffffe, RZ ;  /* 0x0ffffffe02087810 */ /* 0x002fe40007ffe0ff */
[C---:B------:R-:W-:Y:S06]  /*15b60*/  IADD3 R2, R10.reuse, -0x100, RZ ;  /* 0xffffff000a027810 */ /* 0x040fec0007ffe0ff */
[----:B------:R-:W1:Y:S01]  /*15b70*/  F2I.FTZ.U32.TRUNC.NTZ R9, R8 ;  /* 0x0000000800097305 */ /* 0x000e62000021f000 */
[----:B------:R-:W-:Y:S02]  /*15b80*/  LOP3.LUT R10, R10, c[0x0][0x2d0], RZ, 0x3c, !PT ;  /* 0x0000b4000a0a7a12 */ /* 0x000fe400078e3cff */
[----:B------:R-:W-:Y:S02]  /*15b90*/  IABS R4, R2 ;  /* 0x0000000200047213 */ /* 0x000fe40000000000 */
[----:B------:R-:W-:Y:S02]  /*15ba0*/  LOP3.LUT R2, R2, c[0x0][0x2d0], RZ, 0x3c, !PT ;  /* 0x0000b40002027a12 */ /* 0x000fe400078e3cff */
[----:B------:R-:W-:Y:S02]  /*15bb0*/  ISETP.GE.AND P3, PT, R10, RZ, PT ;  /* 0x000000ff0a00720c */ /* 0x000fe40003f66270 */
[----:B------:R-:W-:Y:S01]  /*15bc0*/  ISETP.GE.AND P2, PT, R2, RZ, PT ;  /* 0x000000ff0200720c */ /* 0x000fe20003f46270 */
        /* <DEDUP_REMOVED lines=27> */
[C---:B------:R-:W-:Y:S01]  /*15d80*/  LEA R10, P0, R9.reuse, R232, 0x2 ;  /* 0x000000e8090a7211 */ /* 0x040fe200078010ff */
[----:B------:R-:W-:Y:S01]  /*15d90*/  IMAD.IADD R0, R9, 0x1, -R5 ;  /* 0x0000000109007824 */ /* 0x000fe200078e0a05 */
[-C--:B------:R-:W-:Y:S01]  /*15da0*/  LEA.HI.X.SX32 R13, R5, R233.reuse, 0x2, P1 ;  /* 0x000000e9050d7211 */ /* 0x080fe200008f16ff */
[----:B------:R-:W-:Y:S01]  /*15db0*/  IMAD.MOV.U32 R5, RZ, RZ, c[0x0][0x2d0] ;  /* 0x0000b400ff057624 */ /* 0x000fe200078e00ff */
[----:B------:R-:W-:Y:S03]  /*15dc0*/  LEA.HI.X.SX32 R11, R9, R233, 0x2, P0 ;  /* 0x000000e9090b7211 */ /* 0x000fe600000f16ff */
[----:B------:R-:W-:Y:S01]  /*15dd0*/  IMAD R5, R0, R5, -0x100 ;  /* 0xffffff0000057424 */ /* 0x000fe200078e0205 */
[----:B------:R-:W2:Y:S03]  /*15de0*/  LDG.E R2, [R12.64] ;  /* 0x000000080c027981 */ /* 0x000ea6000c1e1900 */
[C---:B------:R-:W-:Y:S01]  /*15df0*/  IMAD.WIDE.U32 R28, R5.reuse, c[0x0][0x1a0], RZ ;  /* 0x00006800051c7a25 */ /* 0x040fe200078e00ff */
[----:B------:R-:W2:Y:S01]  /*15e00*/  LDG.E R7, [R10.64] ;  /* 0x000000080a077981 */ /* 0x000ea2000c1e1900 */
        /* <DEDUP_REMOVED lines=10> */
.L_x_937:
[----:B------:R-:W-:Y:S01]  /*15eb0*/  ISETP.GE.AND P0, PT, R148, c[0x0][0x220], PT ;  /* 0x0000880094007a0c */ /* 0x000fe20003f06270 */
[----:B------:R-:W-:Y:S01]  /*15ec0*/  ULDC.64 UR4, c[0x0][0x1a0] ;  /* 0x0000680000047ab9 */ /* 0x000fe20000000a00 */
[C---:B------:R-:W-:Y:S01]  /*15ed0*/  LEA R244, P3, R28.reuse, R196, 0x1 ;  /* 0x000000c41cf47211 */ /* 0x040fe200078608ff */
[----:B------:R-:W-:Y:S02]  /*15ee0*/  USHF.L.U32 UR7, UR4, 0x5, URZ ;  /* 0x0000000504077899 */ /* 0x000fe4000800063f */
[----:B------:R-:W-:Y:S01]  /*15ef0*/  USHF.L.U64.HI UR5, UR4, UR6, UR5 ;  /* 0x0000000604057299 */ /* 0x000fe20008010205 */
[--C-:B------:R-:W-:Y:S07]  /*15f00*/  LEA.HI.X R245, R28, R197, R29.reuse, 0x1, P3 ;  /* 0x000000c51cf57211 */ /* 0x100fee00018f0c1d */
[----:B------:R-:W-:Y:S01]  /*15f10*/  @!P0 IMAD.MOV.U32 R0, RZ, RZ, c[0x0][0x1a4] ;  /* 0x00006900ff008624 */ /* 0x000fe200078e00ff */
[CC--:B------:R-:W-:Y:S01]  /*15f20*/  @!P0 LEA R31, P2, R240.reuse, R28.reuse, 0x6 ;  /* 0x0000001cf01f8211 */ /* 0x0c0fe200078430ff */
[----:B------:R-:W-:Y:S01]  /*15f30*/  @P0 STS [R237+0x5000], RZ ;  /* 0x005000ffed000388 */ /* 0x000fe20000000800 */
[----:B------:R-:W-:Y:S01]  /*15f40*/  @!P0 IMAD.MOV.U32 R2, RZ, RZ, c[0x0][0x1a4] ;  /* 0x00006900ff028624 */ /* 0x000fe200078e00ff */
[C---:B------:R-:W-:Y:S01]  /*15f50*/  @!P0 LEA R33, P1, R240.reuse, R28, 0x7 ;  /* 0x0000001cf0218211 */ /* 0x040fe200078238ff */
[C---:B------:R-:W-:Y:S01]  /*15f60*/  @!P0 IMAD.WIDE.U32 R46, R240.reuse, 0x60, R28 ;  /* 0x00000060f02e8825 */ /* 0x040fe200078e001c */
[CC--:B------:R-:W-:Y:S01]  /*15f70*/  @!P0 LEA.HI.X R0, R240.reuse, R29.reuse, R0, 0x6, P2 ;  /* 0x0000001df0008211 */ /* 0x0c0fe200010f3400 */
[----:B------:R-:W-:Y:S01]  /*15f80*/  @P0 STS [R237+0x5004], RZ ;  /* 0x005004ffed000388 */ /* 0x000fe20000000800 */
[CC--:B------:R-:W-:Y:S01]  /*15f90*/  @!P0 LEA R40, P2, R31.reuse, R196.reuse, 0x1 ;  /* 0x000000c41f288211 */ /* 0x0c0fe200078408ff */
[--C-:B------:R-:W-:Y:S01]  /*15fa0*/  @!P0 IMAD.MOV.U32 R37, RZ, RZ, R29.reuse ;  /* 0x000000ffff258224 */ /* 0x100fe200078e001d */
[----:B------:R-:W-:Y:S01]  /*15fb0*/  @!P0 LEA.HI.X R2, R240, R29, R2, 0x7, P1 ;  /* 0x0000001df0028211 */ /* 0x000fe200008f3c02 */
[----:B------:R-:W-:Y:S01]  /*15fc0*/  @!P0 IMAD.MOV.U32 R45, RZ, RZ, R29 ;  /* 0x000000ffff2d8224 */ /* 0x000fe200078e001d */
[----:B------:R-:W-:Y:S01]  /*15fd0*/  @P0 STS.64 [R237+0x5008], RZ ;  /* 0x005008ffed000388 */ /* 0x000fe20000000a00 */
[----:B------:R-:W-:Y:S01]  /*15fe0*/  @!P0 LEA.HI.X R41, R31, R197, R0, 0x1, P2 ;  /* 0x000000c51f298211 */ /* 0x000fe200010f0c00 */
[----:B------:R-:W-:Y:S01]  /*15ff0*/  @!P0 IMAD.MOV.U32 R32, RZ, RZ, c[0x0][0x1a4] ;  /* 0x00006900ff208624 */ /* 0x000fe200078e00ff */
[----:B------:R-:W-:Y:S01]  /*16000*/  @!P0 IADD3 R30, P2, R28, UR7, RZ ;  /* 0x000000071c1e8c10 */ /* 0x000fe2000ff5e0ff */
[----:B------:R-:W-:Y:S01]  /*16010*/  @!P0 IMAD.MOV.U32 R31, RZ, RZ, c[0x0][0x1a4] ;  /* 0x00006900ff1f8624 */ /* 0x000fe200078e00ff */
[----:B------:R-:W-:Y:S01]  /*16020*/  @!PT LDS RZ, [RZ] ;  /* 0x00000000fffff984 */ /* 0x000fe20000000800 */
[----:B------:R-:W-:Y:S01]  /*16030*/  @!PT LDS RZ, [RZ] ;  /* 0x00000000fffff984 */ /* 0x000fe20000000800 */
[----:B------:R-:W-:Y:S01]  /*16040*/  @!PT LDS RZ, [RZ] ;  /* 0x00000000fffff984 */ /* 0x000fe20000000800 */
[----:B------:R1:W-:Y:S01]  /*16050*/  @!P0 LDGSTS.E.BYPASS.LTC128B.128 [R237+0x5000], [R244.64] ;  /* 0x05000000f4ed8fae */ /* 0x0003e2000b901d48 */
[----:B------:R-:W-:Y:S01]  /*16060*/  @!P0 MOV R35, R29 ;  /* 0x0000001d00238202 */ /* 0x000fe20000000f00 */
[----:B------:R-:W-:Y:S01]  /*16070*/  @!P0 IMAD R32, R32, 0x60, RZ ;  /* 0x0000006020208824 */ /* 0x000fe200078e02ff */
[-C--:B------:R-:W-:Y:S01]  /*16080*/  @!P0 LEA R48, P4, R30, R196.reuse, 0x1 ;  /* 0x000000c41e308211 */ /* 0x080fe200078808ff */
[----:B------:R-:W-:Y:S01]  /*16090*/  @!P0 IMAD.MOV.U32 R36, RZ, RZ, R28 ;  /* 0x000000ffff248224 */ /* 0x000fe200078e001c */
[----:B------:R-:W-:Y:S01]  /*160a0*/  @!P0 IADD3.X R29, R29, UR5, RZ, P2, !PT ;  /* 0x000000051d1d8c10 */ /* 0x000fe200097fe4ff */
[----:B------:R-:W-:Y:S01]  /*160b0*/  @P0 STS.128 [R237+0x5800], RZ ;  /* 0x005800ffed000388 */ /* 0x000fe20000000c00 */
[CC--:B------:R-:W-:Y:S01]  /*160c0*/  @!P0 LEA R38, P1, R33.reuse, R196.reuse, 0x1 ;  /* 0x000000c421268211 */ /* 0x0c0fe200078208ff */
[----:B------:R-:W-:Y:S01]  /*160d0*/  @!P0 IMAD.IADD R32, R32, 0x1, R47 ;  /* 0x0000000120208824 */ /* 0x000fe200078e022f */
[-C--:B------:R-:W-:Y:S01]  /*160e0*/  @!P0 LEA.HI.X R49, R30, R197.reuse, R29, 0x1, P4 ;  /* 0x000000c51e318211 */ /* 0x080fe200020f0c1d */
[----:B------:R-:W-:Y:S01]  /*160f0*/  @!P0 IMAD.WIDE.U32 R36, R240, 0xa0, R36 ;  /* 0x000000a0f0248825 */ /* 0x000fe200078e0024 */
[-C--:B------:R-:W-:Y:S02]  /*16100*/  @!P0 LEA.HI.X R39, R33, R197.reuse, R2, 0x1, P1 ;  /* 0x000000c521278211 */ /* 0x080fe400008f0c02 */
[CC--:B------:R-:W-:Y:S01]  /*16110*/  @!P0 LEA R42, P1, R46.reuse, R196.reuse, 0x1 ;  /* 0x000000c42e2a8211 */ /* 0x0c0fe200078208ff */
[----:B------:R-:W-:Y:S01]  /*16120*/  @!PT LDS RZ, [RZ] ;  /* 0x00000000fffff984 */ /* 0x000fe20000000800 */
[----:B------:R-:W-:Y:S01]  /*16130*/  @!PT LDS RZ, [RZ] ;  /* 0x00000000fffff984 */ /* 0x000fe20000000800 */
[----:B------:R-:W-:Y:S01]  /*16140*/  @!PT LDS RZ, [RZ] ;  /* 0x00000000fffff984 */ /* 0x000fe20000000800 */
[----:B------:R2:W-:Y:S01]  /*16150*/  @!P0 LDGSTS.E.BYPASS.LTC128B.128 [R237+0x5800], [R48.64] ;  /* 0x0580000030ed8fae */ /* 0x0005e2000b901d48 */
[----:B------:R-:W-:Y:S02]  /*16160*/  @!P0 IMAD.MOV.U32 R34, RZ, RZ, R28 ;  /* 0x000000ffff228224 */ /* 0x000fe400078e001c */
[-C--:B------:R-:W-:Y:S01]  /*16170*/  @!P0 LEA.HI.X R43, R46, R197.reuse, R32, 0x1, P1 ;  /* 0x000000c52e2b8211 */ /* 0x080fe200008f0c20 */
[----:B------:R-:W-:Y:S01]  /*16180*/  @!P0 IMAD.MOV.U32 R44, RZ, RZ, R28 ;  /* 0x000000ffff2c8224 */ /* 0x000fe200078e001c */
[----:B------:R-:W-:Y:S01]  /*16190*/  @P0 STS.128 [R237+0x6000], RZ ;  /* 0x006000ffed000388 */ /* 0x000fe20000000c00 */
[----:B------:R-:W-:Y:S01]  /*161a0*/  @!P0 IMAD R28, R31, 0xa0, RZ ;  /* 0x000000a01f1c8824 */ /* 0x000fe200078e02ff */
[-C--:B------:R-:W-:Y:S01]  /*161b0*/  @!P0 LEA R46, P3, R36, R196.reuse, 0x1 ;  /* 0x000000c4242e8211 */ /* 0x080fe200078608ff */
[----:B------:R-:W-:Y:S02]  /*161c0*/  @!P0 IMAD.MOV.U32 R2, RZ, RZ, c[0x0][0x1a4] ;  /* 0x00006900ff028624 */ /* 0x000fe400078e00ff */
[----:B------:R-:W-:Y:S01]  /*161d0*/  @!PT LDS RZ, [RZ] ;  /* 0x00000000fffff984 */ /* 0x000fe20000000800 */
[----:B------:R-:W-:Y:S01]  /*161e0*/  @!PT LDS RZ, [RZ] ;  /* 0x00000000fffff984 */ /* 0x000fe20000000800 */
[----:B------:R-:W-:Y:S01]  /*161f0*/  @!PT LDS RZ, [RZ] ;  /* 0x00000000fffff984 */ /* 0x000fe20000000800 */
[----:B------:R3:W-:Y:S01]  /*16200*/  @!P0 LDGSTS.E.BYPASS.LTC128B.128 [R237+0x6000], [R40.64] ;  /* 0x0600000028ed8fae */ /* 0x0007e2000b901d48 */
[----:B------:R-:W-:Y:S02]  /*16210*/  @!P0 IMAD.IADD R28, R28, 0x1, R37 ;  /* 0x000000011c1c8824 */ /* 0x000fe400078e0225 */
[----:B------:R-:W-:Y:S02]  /*16220*/  @!P0 IMAD.WIDE.U32 R34, R240, 0xc0, R34 ;  /* 0x000000c0f0228825 */ /* 0x000fe400078e0022 */
[----:B------:R-:W-:Y:S01]  /*16230*/  @P0 STS.128 [R237+0x6800], RZ ;  /* 0x006800ffed000388 */ /* 0x000fe20000000c00 */
[----:B------:R-:W-:Y:S01]  /*16240*/  @!P0 LEA.HI.X R47, R36, R197, R28, 0x1, P3 ;  /* 0x000000c5242f8211 */ /* 0x000fe200018f0c1c */
[----:B------:R-:W-:Y:S01]  /*16250*/  @!P0 IMAD R2, R2, 0xc0, RZ ;  /* 0x000000c002028824 */ /* 0x000fe200078e02ff */
[-C--:B------:R-:W-:Y:S01]  /*16260*/  @!P0 LEA R32, P2, R34, R196.reuse, 0x1 ;  /* 0x000000c422208211 */ /* 0x080fe200078408ff */
[----:B------:R-:W-:Y:S01]  /*16270*/  @!P0 IMAD.MOV.U32 R0, RZ, RZ, c[0x0][0x1a4] ;  /* 0x00006900ff008624 */ /* 0x000fe200078e00ff */
[----:B------:R-:W-:Y:S01]  /*16280*/  @!PT LDS RZ, [RZ] ;  /* 0x00000000fffff984 */ /* 0x000fe20000000800 */
[----:B------:R-:W-:Y:S01]  /*16290*/  @!PT LDS RZ, [RZ] ;  /* 0x00000000fffff984 */ /* 0x000fe20000000800 */
[----:B------:R-:W-:Y:S01]  /*162a0*/  @!PT LDS RZ, [RZ] ;  /* 0x00000000fffff984 */ /* 0x000fe20000000800 */
[----:B------:R3:W-:Y:S01]  /*162b0*/  @!P0 LDGSTS.E.BYPASS.LTC128B.128 [R237+0x6800], [R42.64] ;  /* 0x068000002aed8fae */ /* 0x0007e2000b901d48 */
[----:B------:R-:W-:Y:S01]  /*162c0*/  @!P0 IMAD.WIDE.U32 R44, R240, 0xe0, R44 ;  /* 0x000000e0f02c8825 */ /* 0x000fe200078e002c */
[----:B------:R-:W-:Y:S03]  /*162d0*/  @!P0 IADD3 R2, R2, R35, RZ ;  /* 0x0000002302028210 */ /* 0x000fe60007ffe0ff */
[----:B------:R-:W-:Y:S01]  /*162e0*/  @P0 STS.128 [R237+0x7000], RZ ;  /* 0x007000ffed000388 */ /* 0x000fe20000000c00 */
[-C--:B------:R-:W-:Y:S01]  /*162f0*/  @!P0 LEA.HI.X R33, R34, R197.reuse, R2, 0x1, P2 ;  /* 0x000000c522218211 */ /* 0x080fe200010f0c02 */
[----:B------:R-:W-:Y:S01]  /*16300*/  @!P0 IMAD R0, R0, 0xe0, RZ ;  /* 0x000000e000008824 */ /* 0x000fe200078e02ff */
[----:B------:R-:W-:Y:S02]  /*16310*/  @!P0 LEA R50, P1, R44, R196, 0x1 ;  /* 0x000000c42c328211 */ /* 0x000fe400078208ff */
[----:B------:R-:W-:Y:S01]  /*16320*/  @!PT LDS RZ, [RZ] ;  /* 0x00000000fffff984 */ /* 0x000fe20000000800 */
[----:B------:R-:W-:Y:S01]  /*16330*/  @!PT LDS RZ, [RZ] ;  /* 0x00000000fffff984 */ /* 0x000fe20000000800 */
[----:B------:R-:W-:Y:S01]  /*16340*/  @!PT LDS RZ, [RZ] ;  /* 0x00000000fffff984 */ /* 0x000fe20000000800 */
[----:B------:R4:W-:Y:S01]  /*16350*/  @!P0 LDGSTS.E.BYPASS.LTC128B.128 [R237+0x7000], [R38.64] ;  /* 0x0700000026ed8fae */ /* 0x0009e2000b901d48 */
[----:B------:R-:W-:Y:S04]  /*16360*/  @!P0 IMAD.IADD R0, R0, 0x1, R45 ;  /* 0x0000000100008824 */ /* 0x000fe800078e022d */
[----:B------:R-:W-:Y:S01]  /*16370*/  @P0 STS.128 [R237+0x7800], RZ ;  /* 0x007800ffed000388 */ /* 0x000fe20000000c00 */
[----:B------:R-:W-:Y:S02]  /*16380*/  @!P0 LEA.HI.X R51, R44, R197, R0, 0x1, P1 ;  /* 0x000000c52c338211 */ /* 0x000fe400008f0c00 */
[----:B------:R-:W-:Y:S02]  /*16390*/  ISETP.GE.AND P1, PT, R236, 0x2, PT ;  /* 0x00000002ec00780c */ /* 0x000fe40003f26270 */
[----:B------:R-:W-:Y:S01]  /*163a0*/  @!PT LDS RZ, [RZ] ;  /* 0x00000000fffff984 */ /* 0x000fe20000000800 */
[----:B------:R-:W-:Y:S01]  /*163b0*/  @!PT LDS RZ, [RZ] ;  /* 0x00000000fffff984 */ /* 0x000fe20000000800 */
[----:B------:R-:W-:Y:S01]  /*163c0*/  @!PT LDS RZ, [RZ] ;  /* 0x00000000fffff984 */ /* 0x000fe20000000800 */
[----:B------:R5:W-:Y:S05]  /*163d0*/  @!P0 LDGSTS.E.BYPASS.LTC128B.128 [R237+0x7800], [R46.64] ;  /* 0x078000002eed8fae */ /* 0x000bea000b901d48 */
[----:B------:R-:W-:Y:S05]  /*163e0*/  @P0 STS.128 [R237+0x8000], RZ ;  /* 0x008000ffed000388 */ /* 0x000fea0000000c00 */
        /* <DEDUP_REMOVED lines=9> */
[----:B------:R-:W-:Y:S05]  /*16480*/  LDSM.16.M88.4 R152, [R228] ;  /* 0x00000000e498783b */ /* 0x000fea0000000200 */
[----:B------:R-:W1:Y:S05]  /*16490*/  LDSM.16.M88.4 R156, [R226+0x1000] ;  /* 0x00100000e29c783b */ /* 0x000e6a0000000200 */
[----:B------:R-:W2:Y:S05]  /*164a0*/  LDSM.16.M88.4 R160, [R226+0x1400] ;  /* 0x00140000e2a0783b */ /* 0x000eaa0000000200 */
[----:B------:R-:W2:Y:S05]  /*164b0*/  LDSM.16.M88.4 R164, [R226+0x1800] ;  /* 0x00180000e2a4783b */ /* 0x000eaa0000000200 */
[----:B------:R-:W0:Y:S05]  /*164c0*/  LDGDEPBAR ;  /* 0x00000000000079af */ /* 0x000e2a0000000000 */
[----:B------:R-:W3:Y:S05]  /*164d0*/  LDSM.16.M88.4 R168, [R226+0x1c00] ;  /* 0x001c0000e2a8783b */ /* 0x000eea0000000200 */
[----:B------:R-:W4:Y:S05]  /*164e0*/  LDSM.16.M88.4 R172, [R226+0x2000] ;  /* 0x00200000e2ac783b */ /* 0x000f2a0000000200 */
[----:B------:R-:W5:Y:S05]  /*164f0*/  LDSM.16.M88.4 R176, [R226+0x2400] ;  /* 0x00240000e2b0783b */ /* 0x000f6a0000000200 */
[----:B------:R-:W-:Y:S01]  /*16500*/  LDSM.16.M88.4 R180, [R226+0x2c00] ;  /* 0x002c0000e2b4783b */ /* 0x000fe20000000200 */
[C---:B-1----:R-:W-:Y:S04]  /*16510*/  HMMA.16816.F32.BF16 R4, R152.reuse, R156, RZ ;  /* 0x0000009c9804723c */ /* 0x042fe800000418ff */
[----:B------:R-:W-:Y:S05]  /*16520*/  LDSM.16.M88.4 R184, [R226+0x3000] ;  /* 0x00300000e2b8783b */ /* 0x000fea0000000200 */
[----:B------:R-:W-:Y:S01]  /*16530*/  LDSM.16.M88.4 R188, [R226+0x3400] ;  /* 0x00340000e2bc783b */ /* 0x000fe20000000200 */
[C---:B------:R-:W-:Y:S04]  /*16540*/  HMMA.16816.F32.BF16 R8, R152.reuse, R158, RZ ;  /* 0x0000009e9808723c */ /* 0x040fe800000418ff */
[----:B------:R-:W1:Y:S04]  /*16550*/  LDSM.16.M88.4 R156, [R226+0x2800] ;  /* 0x00280000e29c783b */ /* 0x000e680000000200 */
[C---:B--2---:R-:W-:Y:S01]  /*16560*/  HMMA.16816.F32.BF16 R12, R152.reuse, R160, RZ ;  /* 0x000000a0980c723c */ /* 0x044fe200000418ff */
[----:B------:R-:W2:Y:S05]  /*16570*/  LDSM.16.M88.4 R192, [R226+0x3800] ;  /* 0x00380000e2c0783b */ /* 0x000eaa0000000200 */
[----:B------:R-:W1:Y:S02]  /*16580*/  LDSM.16.M88.4 R96, [R226+0x3c00] ;  /* 0x003c0000e260783b */ /* 0x000e640000000200 */
[C---:B------:R-:W-:Y:S03]  /*16590*/  HMMA.16816.F32.BF16 R16, R152.reuse, R162, RZ ;  /* 0x000000a29810723c */ /* 0x040fe600000418ff */
[----:B------:R-:W1:Y:S05]  /*165a0*/  LDSM.16.M88.4 R104, [R226+0x4000] ;  /* 0x00400000e268783b */ /* 0x000e6a0000000200 */
[C---:B------:R-:W-:Y:S01]  /*165b0*/  HMMA.16816.F32.BF16 R20, R152.reuse, R164, RZ ;  /* 0x000000a49814723c */ /* 0x040fe200000418ff */
[----:B------:R-:W1:Y:S05]  /*165c0*/  LDSM.16.M88.4 R112, [R226+0x4400] ;  /* 0x00440000e270783b */ /* 0x000e6a0000000200 */
[----:B------:R-:W1:Y:S02]  /*165d0*/  LDSM.16.M88.4 R120, [R226+0x4800] ;  /* 0x00480000e278783b */ /* 0x000e640000000200 */
[C---:B------:R-:W-:Y:S03]  /*165e0*/  HMMA.16816.F32.BF16 R24, R152.reuse, R166, RZ ;  /* 0x000000a69818723c */ /* 0x040fe600000418ff */
[----:B------:R-:W1:Y:S05]  /*165f0*/  LDSM.16.M88.4 R128, [R226+0x4c00] ;  /* 0x004c0000e280783b */ /* 0x000e6a0000000200 */
[C---:B---3--:R-:W-:Y:S01]  /*16600*/  HMMA.16816.F32.BF16 R28, R152.reuse, R168, RZ ;  /* 0x000000a8981c723c */ /* 0x048fe200000418ff */
[----:B------:R-:W-:Y:S05]  /*16610*/  LDSM.16.M88.4 R160, [R227] ;  /* 0x00000000e3a0783b */ /* 0x000fea0000000200 */
[----:B------:R-:W3:Y:S02]  /*16620*/  LDSM.16.M88.4 R164, [R225] ;  /* 0x00000000e1a4783b */ /* 0x000ee40000000200 */
[C---:B------:R-:W-:Y:S03]  /*16630*/  HMMA.16816.F32.BF16 R32, R152.reuse, R170, RZ ;  /* 0x000000aa9820723c */ /* 0x040fe600000418ff */
[----:B------:R-:W-:Y:S05]  /*16640*/  LDSM.16.M88.4 R168, [R221] ;  /* 0x00000000dda8783b */ /* 0x000fea0000000200 */
[C---:B----4-:R-:W-:Y:S01]  /*16650*/  HMMA.16816.F32.BF16 R36, R152.reuse, R172, RZ ;  /* 0x000000ac9824723c */ /* 0x050fe200000418ff */
[----:B------:R-:W-:Y:S05]  /*16660*/  LDSM.16.M88.4 R196, [R211] ;  /* 0x00000000d3c4783b */ /* 0x000fea0000000200 */
[----:B------:R-:W-:Y:S02]  /*16670*/  LDSM.16.M88.4 R200, [R210] ;  /* 0x00000000d2c8783b */ /* 0x000fe40000000200 */
[C---:B------:R-:W-:Y:S03]  /*16680*/  HMMA.16816.F32.BF16 R40, R152.reuse, R174, RZ ;  /* 0x000000ae9828723c */ /* 0x040fe600000418ff */
[----:B------:R-:W-:Y:S05]  /*16690*/  LDSM.16.M88.4 R172, [R219] ;  /* 0x00000000dbac783b */ /* 0x000fea0000000200 */
[C---:B-----5:R-:W-:Y:S01]  /*166a0*/  HMMA.16816.F32.BF16 R44, R152.reuse, R176, RZ ;  /* 0x000000b0982c723c */ /* 0x060fe200000418ff */
[----:B------:R-:W-:Y:S07]  /*166b0*/  LDSM.16.M88.4 R204, [R209] ;  /* 0x00000000d1cc783b */ /* 0x000fee0000000200 */
[C---:B------:R-:W-:Y:S01]  /*166c0*/  HMMA.16816.F32.BF16 R48, R152.reuse, R178, RZ ;  /* 0x000000b29830723c */ /* 0x040fe200000418ff */
[----:B------:R-:W-:Y:S07]  /*166d0*/  LDSM.16.M88.4 R176, [R218] ;  /* 0x00000000dab0783b */ /* 0x000fee0000000200 */
[C---:B-1----:R-:W-:Y:S08]  /*166e0*/  HMMA.16816.F32.BF16 R52, R152.reuse, R156, RZ ;  /* 0x0000009c9834723c */ /* 0x042ff000000418ff */
[C---:B------:R-:W-:Y:S01]  /*166f0*/  HMMA.16816.F32.BF16 R56, R152.reuse, R158, RZ ;  /* 0x0000009e9838723c */ /* 0x040fe200000418ff */
[----:B------:R-:W1:Y:S07]  /*16700*/  LDSM.16.M88.4 R156, [R222] ;  /* 0x00000000de9c783b */ /* 0x000e6e0000000200 */
[C---:B------:R-:W-:Y:S08]  /*16710*/  HMMA.16816.F32.BF16 R60, R152.reuse, R180, RZ ;  /* 0x000000b4983c723c */ /* 0x040ff000000418ff */
[C---:B------:R-:W-:Y:S01]  /*16720*/  HMMA.16816.F32.BF16 R64, R152.reuse, R182, RZ ;  /* 0x000000b69840723c */ /* 0x040fe200000418ff */
[----:B------:R-:W-:Y:S07]  /*16730*/  LDSM.16.M88.4 R180, [R217] ;  /* 0x00000000d9b4783b */ /* 0x000fee0000000200 */
[C---:B------:R-:W-:Y:S08]  /*16740*/  HMMA.16816.F32.BF16 R68, R152.reuse, R184, RZ ;  /* 0x000000b89844723c */ /* 0x040ff000000418ff */
[C---:B------:R-:W-:Y:S01]  /*16750*/  HMMA.16816.F32.BF16 R72, R152.reuse, R186, RZ ;  /* 0x000000ba9848723c */ /* 0x040fe200000418ff */
[----:B------:R-:W-:Y:S07]  /*16760*/  LDSM.16.M88.4 R184, [R216] ;  /* 0x00000000d8b8783b */ /* 0x000fee0000000200 */
[C---:B------:R-:W-:Y:S08]  /*16770*/  HMMA.16816.F32.BF16 R76, R152.reuse, R188, RZ ;  /* 0x000000bc984c723c */ /* 0x040ff000000418ff */
[C---:B------:R-:W-:Y:S01]  /*16780*/  HMMA.16816.F32.BF16 R80, R152.reuse, R190, RZ ;  /* 0x000000be9850723c */ /* 0x040fe200000418ff */
[----:B------:R-:W-:Y:S07]  /*16790*/  LDSM.16.M88.4 R188, [R213] ;  /* 0x00000000d5bc783b */ /* 0x000fee0000000200 */
[C---:B--2---:R-:W-:Y:S08]  /*167a0*/  HMMA.16816.F32.BF16 R84, R152.reuse, R192, RZ ;  /* 0x000000c09854723c */ /* 0x044ff000000418ff */
[C---:B------:R-:W-:Y:S01]  /*167b0*/  HMMA.16816.F32.BF16 R88, R152.reuse, R194, RZ ;  /* 0x000000c29858723c */ /* 0x040fe200000418ff */
[----:B------:R-:W-:Y:S07]  /*167c0*/  LDSM.16.M88.4 R192, [R212] ;  /* 0x00000000d4c0783b */ /* 0x000fee0000000200 */
        /* <DEDUP_REMOVED lines=10> */
[----:B------:R-:W2:Y:S07]  /*16870*/  LDSM.16.M88.4 R152, [R220] ;  /* 0x00000000dc98783b */ /* 0x000eae0000000200 */
[C---:B---3--:R-:W-:Y:S08]  /*16880*/  HMMA.16816.F32.BF16 R4, R160.reuse, R164, R4 ;  /* 0x000000a4a004723c */ /* 0x048ff00000041804 */
[C---:B------:R-:W-:Y:S01]  /*16890*/  HMMA.16816.F32.BF16 R8, R160.reuse, R166, R8 ;  /* 0x000000a6a008723c */ /* 0x040fe20000041808 */
[----:B------:R-:W3:Y:S07]  /*168a0*/  LDSM.16.M88.4 R164, [R215] ;  /* 0x00000000d7a4783b */ /* 0x000eee0000000200 */
[C---:B-1----:R-:W-:Y:S08]  /*168b0*/  HMMA.16816.F32.BF16 R12, R160.reuse, R156, R12 ;  /* 0x0000009ca00c723c */ /* 0x042ff0000004180c */
[C---:B------:R-:W-:Y:S01]  /*168c0*/  HMMA.16816.F32.BF16 R16, R160.reuse, R158, R16 ;  /* 0x0000009ea010723c */ /* 0x040fe20000041810 */
[----:B------:R-:W1:Y:S07]  /*168d0*/  LDSM.16.M88.4 R156, [R214] ;  /* 0x00000000d69c783b */ /* 0x000e6e0000000200 */
[C---:B------:R-:W-:Y:S08]  /*168e0*/  HMMA.16816.F32.BF16 R20, R160.reuse, R168, R20 ;  /* 0x000000a8a014723c */ /* 0x040ff00000041814 */
[C---:B------:R-:W-:Y:S01]  /*168f0*/  HMMA.16816.F32.BF16 R24, R160.reuse, R170, R24 ;  /* 0x000000aaa018723c */ /* 0x040fe20000041818 */
[----:B------:R-:W4:Y:S01]  /*16900*/  LDSM.16.M88.4 R168, [R208] ;  /* 0x00000000d0a8783b */ /* 0x000f220000000200 */
[----:B------:R-:W-:Y:S04]  /*16910*/  DEPBAR.LE SB0, 0x0 ;  /* 0x000080000000791a */ /* 0x000fe80000000000 */
[----:B------:R-:W-:Y:S02]  /*16920*/  BAR.SYNC.DEFER_BLOCKING 0x0 ;  /* 0x0000000000007b1d */ /* 0x000fe40000010000 */
[C---:B--2---:R-:W-:Y:S08]  /*16930*/  HMMA.16816.F32.BF16 R28, R160.reuse, R152, R28 ;  /* 0x00000098a01c723c */ /* 0x044ff0000004181c */
        /* <DEDUP_REMOVED lines=9> */
[C---:B---3--:R-:W-:Y:S08]  /*169d0*/  HMMA.16816.F32.BF16 R68, R160.reuse, R164, R68 ;  /* 0x000000a4a044723c */ /* 0x048ff00000041844 */
[C---:B------:R-:W-:Y:S08]  /*169e0*/  HMMA.16816.F32.BF16 R72, R160.reuse, R166, R72 ;  /* 0x000000a6a048723c */ /* 0x040ff00000041848 */
[C---:B-1----:R-:W-:Y:S08]  /*169f0*/  HMMA.16816.F32.BF16 R76, R160.reuse, R156, R76 ;  /* 0x0000009ca04c723c */ /* 0x042ff0000004184c */
[C---:B------:R-:W-:Y:S08]  /*16a00*/  HMMA.16816.F32.BF16 R80, R160.reuse, R158, R80 ;  /* 0x0000009ea050723c */ /* 0x040ff00000041850 */
[C---:B------:R-:W-:Y:S08]  /*16a10*/  HMMA.16816.F32.BF16 R84, R160.reuse, R188, R84 ;  /* 0x000000bca054723c */ /* 0x040ff00000041854 */
[C---:B------:R-:W-:Y:S08]  /*16a20*/  HMMA.16816.F32.BF16 R88, R160.reuse, R190, R88 ;  /* 0x000000bea058723c */ /* 0x040ff00000041858 */
[C---:B------:R-:W-:Y:S08]  /*16a30*/  HMMA.16816.F32.BF16 R92, R160.reuse, R192, R92 ;  /* 0x000000c0a05c723c */ /* 0x040ff0000004185c */
[C---:B------:R-:W-:Y:S08]  /*16a40*/  HMMA.16816.F32.BF16 R96, R160.reuse, R194, R96 ;  /* 0x000000c2a060723c */ /* 0x040ff00000041860 */
[C---:B------:R-:W-:Y:S07]  /*16a50*/  HMMA.16816.F32.BF16 R100, R160.reuse, R196, R100 ;  /* 0x000000c4a064723c */ /* 0x040fee0000041864 */
[----:B------:R-:W-:Y:S01]  /*16a60*/  IMAD.MOV.U32 R196, RZ, RZ, R244 ;  /* 0x000000ffffc47224 */ /* 0x000fe200078e00f4 */
[C---:B------:R-:W-:Y:S04]  /*16a70*/  HMMA.16816.F32.BF16 R104, R160.reuse, R198, R104 ;  /* 0x000000c6a068723c */ /* 0x040fe80000041868 */
[----:B------:R-:W-:Y:S04]  /*16a80*/  IMAD.MOV.U32 R197, RZ, RZ, R245 ;  /* 0x000000ffffc57224 */ /* 0x000fe800078e00f5 */
        /* <DEDUP_REMOVED lines=15> */
[----:B------:R-:W-:Y:S04]  /*16b80*/  IADD3 R157, R157, -0x100, RZ ;  /* 0xffffff009d9d7810 */ /* 0x000fe80007ffe0ff */
[----:B------:R-:W-:Y:S02]  /*16b90*/  IABS R150, R157 ;  /* 0x0000009d00967213 */ /* 0x000fe40000000000 */
[----:B------:R-:W-:Y:S01]  /*16ba0*/  LOP3.LUT R157, R157, c[0x0][0x2d0], RZ, 0x3c, !PT ;  /* 0x0000b4009d9d7a12 */ /* 0x000fe200078e3cff */
[----:B-1----:R-:W1:Y:S02]  /*16bb0*/  MUFU.RCP R2, R156 ;  /* 0x0000009c00027308 */ /* 0x002e640000001000 */
[----:B-1----:R-:W-:Y:S02]  /*16bc0*/  IADD3 R152, R2, 0xffffffe, RZ ;  /* 0x0ffffffe02987810 */ /* 0x002fe40007ffe0ff */
[----:B------:R-:W-:Y:S06]  /*16bd0*/  IABS R2, R154 ;  /* 0x0000009a00027213 */ /* 0x000fec0000000000 */
[----:B------:R-:W1:Y:S01]  /*16be0*/  F2I.FTZ.U32.TRUNC.NTZ R153, R152 ;  /* 0x0000009800997305 */ /* 0x000e62000021f000 */
[----:B------:R-:W-:Y:S04]  /*16bf0*/  LOP3.LUT R154, R154, c[0x0][0x2d0], RZ, 0x3c, !PT ;  /* 0x0000b4009a9a7a12 */ /* 0x000fe800078e3cff */
        /* <DEDUP_REMOVED lines=9> */
[C---:B------:R-:W-:Y:S01]  /*16c90*/  IMAD R2, R0.reuse, R153, R2 ;  /* 0x0000009900027224 */ /* 0x040fe200078e0202 */
[----:B------:R-:W-:Y:S01]  /*16ca0*/  LOP3.LUT R153, RZ, c[0x0][0x2d0], RZ, 0x33, !PT ;  /* 0x0000b400ff997a12 */ /* 0x000fe200078e33ff */
[C---:B------:R-:W-:Y:S03]  /*16cb0*/  IMAD R150, R0.reuse, R155, R150 ;  /* 0x0000009b00967224 */ /* 0x040fe600078e0296 */
        /* <DEDUP_REMOVED lines=9> */
[----:B------:R-:W-:Y:S07]  /*16d50*/  ISETP.NE.AND P2, PT, RZ, c[0x0][0x2d0], PT ;  /* 0x0000b400ff007a0c */ /* 0x000fee0003f45270 */
        /* <DEDUP_REMOVED lines=26> */
.L_x_939:
[----:B------:R1:W-:Y:S01]  /*16f00*/  @P0 STS [R237+0x1000], RZ ;  /* 0x001000ffed000388 */ /* 0x0003e20000000800 */
[----:B------:R-:W-:Y:S01]  /*16f10*/  @!P0 IMAD.MOV.U32 R0, RZ, RZ, c[0x0][0x19c] ;  /* 0x00006700ff008624 */ /* 0x000fe200078e00ff */
[CC--:B------:R-:W-:Y:S01]  /*16f20*/  @!P0 LEA R161, P2, R165.reuse, R152.reuse, 0x6 ;  /* 0x00000098a5a18211 */ /* 0x0c0fe200078430ff */
[----:B------:R-:W-:Y:S01]  /*16f30*/  @!P0 IMAD.MOV.U32 R2, RZ, RZ, c[0x0][0x19c] ;  /* 0x00006700ff028624 */ /* 0x000fe200078e00ff */
[----:B------:R1:W-:Y:S01]  /*16f40*/  @P0 STS [R237+0x1004], RZ ;  /* 0x001004ffed000388 */ /* 0x0003e20000000800 */
[----:B------:R-:W-:Y:S01]  /*16f50*/  @!P0 IMAD.MOV.U32 R166, RZ, RZ, c[0x0][0x19c] ;  /* 0x00006700ffa68624 */ /* 0x000fe200078e00ff */
[C---:B------:R-:W-:Y:S01]  /*16f60*/  @!P0 LEA R163, P1, R165.reuse, R152, 0x7 ;  /* 0x00000098a5a38211 */ /* 0x040fe200078238ff */
[C---:B------:R-:W-:Y:S01]  /*16f70*/  @!P0 IMAD.WIDE.U32 R168, R165.reuse, 0x60, R152 ;  /* 0x00000060a5a88825 */ /* 0x040fe200078e0098 */
[----:B------:R1:W-:Y:S01]  /*16f80*/  @P0 STS.64 [R237+0x1008], RZ ;  /* 0x001008ffed000388 */ /* 0x0003e20000000a00 */
[-C--:B------:R-:W-:Y:S01]  /*16f90*/  @!P0 MOV R157, R153.reuse ;  /* 0x00000099009d8202 */ /* 0x080fe20000000f00 */
[----:B------:R-:W-:Y:S01]  /*16fa0*/  ULDC.64 UR4, c[0x0][0x198] ;  /* 0x0000660000047ab9 */ /* 0x000fe20000000a00 */
[----:B------:R-:W-:Y:S01]  /*16fb0*/  @!P0 IMAD R166, R166, 0x60, RZ ;  /* 0x00000060a6a68824 */ /* 0x000fe200078e02ff */
[-C--:B------:R-:W-:Y:S01]  /*16fc0*/  @!P0 LEA.HI.X R0, R165, R153.reuse, R0, 0x6, P2 ;  /* 0x00000099a5008211 */ /* 0x080fe200010f3400 */
[----:B------:R-:W-:Y:S01]  /*16fd0*/  @!P0 IMAD.MOV.U32 R158, RZ, RZ, R152 ;  /* 0x000000ffff9e8224 */ /* 0x000fe200078e0098 */
[-C--:B------:R-:W-:Y:S01]  /*16fe0*/  @!P0 LEA R164, P2, R161, R234.reuse, 0x1 ;  /* 0x000000eaa1a48211 */ /* 0x080fe200078408ff */
[--C-:B------:R-:W-:Y:S01]  /*16ff0*/  @!P0 IMAD.MOV.U32 R159, RZ, RZ, R153.reuse ;  /* 0x000000ffff9f8224 */ /* 0x100fe200078e0099 */
[----:B------:R-:W-:Y:S01]  /*17000*/  @!P0 LEA.HI.X R2, R165, R153, R2, 0x7, P1 ;  /* 0x00000099a5028211 */ /* 0x000fe200008f3c02 */
[--C-:B------:R-:W-:Y:S01]  /*17010*/  @!P0 IMAD.MOV.U32 R156, RZ, RZ, R152.reuse ;  /* 0x000000ffff9c8224 */ /* 0x100fe200078e0098 */
[-C--:B------:R-:W-:Y:S01]  /*17020*/  @!P0 LEA R160, P1, R163, R234.reuse, 0x1 ;  /* 0x000000eaa3a08211 */ /* 0x080fe200078208ff */
[----:B------:R-:W-:Y:S01]  /*17030*/  @!P0 IMAD.MOV.U32 R154, RZ, RZ, R152 ;  /* 0x000000ffff9a8224 */ /* 0x000fe200078e0098 */
[----:B------:R-:W-:Y:S01]  /*17040*/  USHF.L.U32 UR7, UR4, 0x5, URZ ;  /* 0x0000000504077899 */ /* 0x000fe2000800063f */
[----:B------:R-:W-:Y:S01]  /*17050*/  @!P0 IMAD.MOV.U32 R155, RZ, RZ, R153 ;  /* 0x000000ffff9b8224 */ /* 0x000fe200078e0099 */
[----:B------:R-:W-:Y:S01]  /*17060*/  USHF.L.U64.HI UR5, UR4, UR6, UR5 ;  /* 0x0000000604057299 */ /* 0x000fe20008010205 */
[----:B------:R-:W-:Y:S02]  /*17070*/  @!P0 IMAD.IADD R166, R166, 0x1, R169 ;  /* 0x00000001a6a68824 */ /* 0x000fe400078e02a9 */
[C---:B------:R-:W-:Y:S04]  /*17080*/  @!P0 IMAD.WIDE.U32 R158, R165.reuse, 0xa0, R158 ;  /* 0x000000a0a59e8825 */ /* 0x040fe800078e009e */
[C---:B------:R-:W-:Y:S01]  /*17090*/  @!P0 IMAD.WIDE.U32 R156, R165.reuse, 0xc0, R156 ;  /* 0x000000c0a59c8825 */ /* 0x040fe200078e009c */
[-C--:B------:R-:W-:Y:S03]  /*170a0*/  @!P0 LEA R172, P4, R158, R234.reuse, 0x1 ;  /* 0x000000ea9eac8211 */ /* 0x080fe600078808ff */
[----:B------:R-:W-:Y:S01]  /*170b0*/  @!P0 IMAD.WIDE.U32 R154, R165, 0xe0, R154 ;  /* 0x000000e0a59a8825 */ /* 0x000fe200078e009a */
[-C--:B------:R-:W-:Y:S02]  /*170c0*/  @!P0 LEA.HI.X R165, R161, R235.reuse, R0, 0x1, P2 ;  /* 0x000000eba1a58211 */ /* 0x080fe400010f0c00 */
[-C--:B------:R-:W-:Y:S01]  /*170d0*/  @!P0 LEA.HI.X R161, R163, R235.reuse, R2, 0x1, P1 ;  /* 0x000000eba3a18211 */ /* 0x080fe200008f0c02 */
[----:B------:R-:W-:Y:S01]  /*170e0*/  @!P0 IMAD.MOV.U32 R150, RZ, RZ, c[0x0][0x19c] ;  /* 0x00006700ff968624 */ /* 0x000fe200078e00ff */
[-C--:B------:R-:W-:Y:S01]  /*170f0*/  @!P0 LEA R162, P1, R168, R234.reuse, 0x1 ;  /* 0x000000eaa8a28211 */ /* 0x080fe200078208ff */
[----:B------:R-:W-:Y:S01]  /*17100*/  @!P0 IMAD.MOV.U32 R0, RZ, RZ, c[0x0][0x19c] ;  /* 0x00006700ff008624 */ /* 0x000fe200078e00ff */
[-C--:B------:R-:W-:Y:S01]  /*17110*/  @!P0 LEA R170, P3, R156, R234.reuse, 0x1 ;  /* 0x000000ea9caa8211 */ /* 0x080fe200078608ff */
[----:B------:R-:W-:Y:S01]  /*17120*/  @!P0 IMAD R150, R150, 0xa0, RZ ;  /* 0x000000a096968824 */ /* 0x000fe200078e02ff */
[-C--:B------:R-:W-:Y:S01]  /*17130*/  @!P0 LEA.HI.X R163, R168, R235.reuse, R166, 0x1, P1 ;  /* 0x000000eba8a38211 */ /* 0x080fe200008f0ca6 */
[----:B------:R-:W-:Y:S01]  /*17140*/  @!P0 IMAD R0, R0, 0xe0, RZ ;  /* 0x000000e000008824 */ /* 0x000fe200078e02ff */
[-C--:B------:R-:W-:Y:S01]  /*17150*/  LEA R166, P1, R152, R234.reuse, 0x1 ;  /* 0x000000ea98a67211 */ /* 0x080fe200078208ff */
[----:B------:R-:W-:Y:S01]  /*17160*/  @!P0 IMAD.IADD R150, R150, 0x1, R159 ;  /* 0x0000000196968824 */ /* 0x000fe200078e029f */
[-C--:B------:R-:W-:Y:S02]  /*17170*/  @!P0 LEA R168, P2, R154, R234.reuse, 0x1 ;  /* 0x000000ea9aa88211 */ /* 0x080fe400078408ff */
[CC--:B------:R-:W-:Y:S02]  /*17180*/  LEA.HI.X R167, R152.reuse, R235.reuse, R153, 0x1, P1 ;  /* 0x000000eb98a77211 */ /* 0x0c0fe400008f0c99 */
[----:B------:R-:W-:Y:S02]  /*17190*/  @!P0 IADD3 R152, P1, R152, UR7, RZ ;  /* 0x0000000798988c10 */ /* 0x000fe4000ff3e0ff */
[----:B------:R-:W-:Y:S01]  /*171a0*/  @!P0 LEA.HI.X R173, R158, R235, R150, 0x1, P4 ;  /* 0x000000eb9ead8211 */ /* 0x000fe200020f0c96 */
[----:B------:R-:W-:Y:S01]  /*171b0*/  @!PT LDS RZ, [RZ] ;  /* 0x00000000fffff984 */ /* 0x000fe20000000800 */
[----:B------:R-:W-:Y:S01]  /*171c0*/  @!PT LDS RZ, [RZ] ;  /* 0x00000000fffff984 */ /* 0x000fe20000000800 */
[----:B------:R-:W-:Y:S01]  /*171d0*/  @!PT LDS RZ, [RZ] ;  /* 0x00000000fffff984 */ /* 0x000fe20000000800 */
[----:B------:R1:W-:Y:S01]  /*171e0*/  @!P0 LDGSTS.E.BYPASS.LTC128B.128 [R237+0x1000], [R166.64] ;  /* 0x01000000a6ed8fae */ /* 0x0003e2000b901d48 */
[----:B------:R-:W-:Y:S02]  /*171f0*/  @!P0 IADD3.X R153, R153, UR5, RZ, P1, !PT ;  /* 0x0000000599998c10 */ /* 0x000fe40008ffe4ff */
[----:B------:R-:W-:Y:S01]  /*17200*/  @!P0 LEA R174, P1, R152, R234, 0x1 ;  /* 0x000000ea98ae8211 */ /* 0x000fe200078208ff */
[----:B------:R1:W-:Y:S01]  /*17210*/  @P0 STS.128 [R237+0x1800], RZ ;  /* 0x001800ffed000388 */ /* 0x0003e20000000c00 */
[----:B------:R-:W-:Y:S01]  /*17220*/  @!P0 IADD3 R0, R0, R155, RZ ;  /* 0x0000009b00008210 */ /* 0x000fe20007ffe0ff */
[----:B------:R-:W-:Y:S01]  /*17230*/  IMAD.MOV.U32 R234, RZ, RZ, R166 ;  /* 0x000000ffffea7224 */ /* 0x000fe200078e00a6 */
[-C--:B------:R-:W-:Y:S02]  /*17240*/  @!P0 LEA.HI.X R175, R152, R235.reuse, R153, 0x1, P1 ;  /* 0x000000eb98af8211 */ /* 0x080fe400008f0c99 */
[-C--:B------:R-:W-:Y:S02]  /*17250*/  @!P0 LEA.HI.X R169, R154, R235.reuse, R0, 0x1, P2 ;  /* 0x000000eb9aa98211 */ /* 0x080fe400010f0c00 */
[----:B------:R-:W-:Y:S01]  /*17260*/  @!P0 MOV R2, c[0x0][0x19c] ;  /* 0x0000670000028a02 */ /* 0x000fe20000000f00 */
[----:B------:R-:W-:Y:S01]  /*17270*/  @!PT LDS RZ, [RZ] ;  /* 0x00000000fffff984 */ /* 0x000fe20000000800 */
[----:B------:R-:W-:Y:S01]  /*17280*/  @!PT LDS RZ, [RZ] ;  /* 0x00000000fffff984 */ /* 0x000fe20000000800 */
[----:B------:R-:W-:Y:S01]  /*17290*/  @!PT LDS RZ, [RZ] ;  /* 0x00000000fffff984 */ /* 0x000fe20000000800 */
[----:B------:R1:W-:Y:S04]  /*172a0*/  @!P0 LDGSTS.E.BYPASS.LTC128B.128 [R237+0x1800], [R174.64] ;  /* 0x01800000aeed8fae */ /* 0x0003e8000b901d48 */
[----:B------:R1:W-:Y:S01]  /*172b0*/  @P0 STS.128 [R237+0x2000], RZ ;  /* 0x002000ffed000388 */ /* 0x0003e20000000c00 */
[----:B------:R-:W-:Y:S03]  /*172c0*/  @!P0 IMAD R2, R2, 0xc0, RZ ;  /* 0x000000c002028824 */ /* 0x000fe600078e02ff */
[----:B------:R-:W-:Y:S01]  /*172d0*/  @!PT LDS RZ, [RZ] ;  /* 0x00000000fffff984 */ /* 0x000fe20000000800 */
[----:B------:R-:W-:Y:S01]  /*172e0*/  @!PT LDS RZ, [RZ] ;  /* 0x00000000fffff984 */ /* 0x000fe20000000800 */
[----:B------:R-:W-:Y:S01]  /*172f0*/  @!PT LDS RZ, [RZ] ;  /* 0x00000000fffff984 */ /* 0x000fe20000000800 */
[----:B------:R1:W-:Y:S01]  /*17300*/  @!P0 LDGSTS.E.BYPASS.LTC128B.128 [R237+0x2000], [R164.64] ;  /* 0x02000000a4ed8fae */ /* 0x0003e2000b901d48 */
[----:B------:R-:W-:Y:S03]  /*17310*/  @!P0 IMAD.IADD R2, R2, 0x1, R157 ;  /* 0x0000000102028824 */ /* 0x000fe600078e029d */
[----:B------:R1:W-:Y:S02]  /*17320*/  @P0 STS.128 [R237+0x2800], RZ ;  /* 0x002800ffed000388 */ /* 0x0003e40000000c00 */
[----:B------:R-:W-:Y:S01]  /*17330*/  @!P0 LEA.HI.X R171, R156, R235, R2, 0x1, P3 ;  /* 0x000000eb9cab8211 */ /* 0x000fe200018f0c02 */
[----:B------:R-:W-:Y:S01]  /*17340*/  IMAD.MOV.U32 R235, RZ, RZ, R167 ;  /* 0x000000ffffeb7224 */ /* 0x000fe200078e00a7 */
        /* <DEDUP_REMOVED lines=25> */
.L_x_938:
        /* <DEDUP_REMOVED lines=124> */
[----:B------:R-:W-:Y:S04]  /*17ca0*/  FMNMX.FTZ R0, R128, R153, !PT ;  /* 0x0000009980007209 */ /* 0x000fe80007810000 */
[----:B------:R-:W-:Y:S02]  /*17cb0*/  FMNMX.FTZ R154, R129, R0, !PT ;  /* 0x00000000819a7209 */ /* 0x000fe40007810000 */
[----:B------:R-:W-:Y:S03]  /*17cc0*/  FMNMX.FTZ R0, R130, R157, !PT ;  /* 0x0000009d82007209 */ /* 0x000fe60007810000 */
[----:B------:R-:W-:Y:S01]  /*17cd0*/  SHFL.BFLY PT, R157, R154, 0x2, 0x1f ;  /* 0x0c401f009a9d7f89 */ /* 0x000fe200000e0000 */
[----:B------:R-:W-:Y:S07]  /*17ce0*/  FMNMX.FTZ R155, R131, R0, !PT ;  /* 0x00000000839b7209 */ /* 0x000fee0007810000 */
[----:B------:R-:W2:Y:S02]  /*17cf0*/  SHFL.BFLY PT, R0, R155, 0x2, 0x1f ;  /* 0x0c401f009b007f89 */ /* 0x000ea400000e0000 */
[----:B--2---:R-:W-:Y:S02]  /*17d00*/  FMNMX.FTZ R153, R155, R0, !PT ;  /* 0x000000009b997209 */ /* 0x004fe40007810000 */
[----:B------:R-:W-:Y:S04]  /*17d10*/  FMNMX.FTZ R159, R154, R157, !PT ;  /* 0x0000009d9a9f7209 */ /* 0x000fe80007810000 */
[----:B------:R-:W2:Y:S08]  /*17d20*/  SHFL.BFLY PT, R0, R153, 0x1, 0x1f ;  /* 0x0c201f0099007f89 */ /* 0x000eb000000e0000 */
[----:B------:R-:W3:Y:S01]  /*17d30*/  SHFL.BFLY PT, R2, R159, 0x1, 0x1f ;  /* 0x0c201f009f027f89 */ /* 0x000ee200000e0000 */
[----:B--2---:R-:W-:Y:S02]  /*17d40*/  FMNMX.FTZ R0, R153, R0, !PT ;  /* 0x0000000099007209 */ /* 0x004fe40007810000 */
[----:B---3--:R-:W-:Y:S04]  /*17d50*/  FMNMX.FTZ R2, R159, R2, !PT ;  /* 0x000000029f027209 */ /* 0x008fe80007810000 */
[C---:B------:R-:W-:Y:S01]  /*17d60*/  FSETP.NEU.FTZ.AND P0, PT, R2.reuse, -INF , PT ;  /* 0xff8000000200780b */ /* 0x040fe20003f1d000 */
[C---:B------:R-:W-:Y:S02]  /*17d70*/  FMUL.FTZ R154, R2.reuse, c[0x0][0x23c] ;  /* 0x00008f00029a7a20 */ /* 0x040fe40000410000 */
[----:B------:R-:W-:Y:S02]  /*17d80*/  FADD.FTZ R150, -R2, R151 ;  /* 0x0000009702967221 */ /* 0x000fe40000010100 */
[----:B------:R-:W-:Y:S01]  /*17d90*/  FADD.FTZ R151, -R0, R3 ;  /* 0x0000000300977221 */ /* 0x000fe20000010100 */
[----:B------:R-:W-:Y:S01]  /*17da0*/  FSEL R153, R154, RZ, P0 ;  /* 0x000000ff9a997208 */ /* 0x000fe20000000000 */
[C---:B------:R-:W-:Y:S01]  /*17db0*/  FMUL.FTZ R154, R0.reuse, c[0x0][0x23c] ;  /* 0x00008f00009a7a20 */ /* 0x040fe20000410000 */
[----:B------:R-:W-:Y:S01]  /*17dc0*/  FSETP.NEU.FTZ.AND P0, PT, R0, -INF , PT ;  /* 0xff8000000000780b */ /* 0x000fe20003f1d000 */
[----:B------:R-:W-:Y:S01]  /*17dd0*/  FMUL.FTZ R3, R151, c[0x0][0x23c] ;  /* 0x00008f0097037a20 */ /* 0x000fe20000410000 */
[----:B------:R-:W-:Y:S01]  /*17de0*/  MOV R151, R2 ;  /* 0x0000000200977202 */ /* 0x000fe20000000f00 */
[--C-:B------:R-:W-:Y:S02]  /*17df0*/  FFMA.FTZ R191, R16, c[0x0][0x23c], -R153.reuse ;  /* 0x00008f0010bf7a23 */ /* 0x100fe40000010899 */
[--C-:B------:R-:W-:Y:S02]  /*17e00*/  FFMA.FTZ R186, R17, c[0x0][0x23c], -R153.reuse ;  /* 0x00008f0011ba7a23 */ /* 0x100fe40000010899 */
[----:B------:R-:W2:Y:S01]  /*17e10*/  MUFU.EX2 R3, R3 ;  /* 0x0000000300037308 */ /* 0x000ea20000000800 */
[--C-:B------:R-:W-:Y:S02]  /*17e20*/  FFMA.FTZ R179, R28, c[0x0][0x23c], -R153.reuse ;  /* 0x00008f001cb37a23 */ /* 0x100fe40000010899 */
[--C-:B------:R-:W-:Y:S02]  /*17e30*/  FFMA.FTZ R180, R29, c[0x0][0x23c], -R153.reuse ;  /* 0x00008f001db47a23 */ /* 0x100fe40000010899 */
[--C-:B-1----:R-:W-:Y:S02]  /*17e40*/  FFMA.FTZ R174, R32, c[0x0][0x23c], -R153.reuse ;  /* 0x00008f0020ae7a23 */ /* 0x102fe40000010899 */
        /* <DEDUP_REMOVED lines=8> */
[----:B------:R-:W-:Y:S01]  /*17ed0*/  MUFU.EX2 R186, R186 ;  /* 0x000000ba00ba7308 */ /* 0x000fe20000000800 */
[--C-:B------:R-:W-:Y:S01]  /*17ee0*/  FFMA.FTZ R205, R5, c[0x0][0x23c], -R153.reuse ;  /* 0x00008f0005cd7a23 */ /* 0x100fe20000010899 */
[----:B------:R-:W-:Y:S01]  /*17ef0*/  FSEL R5, R154, RZ, P0 ;  /* 0x000000ff9a057208 */ /* 0x000fe20000000000 */
[----:B------:R-:W-:Y:S01]  /*17f00*/  FMUL.FTZ R152, R150, c[0x0][0x23c] ;  /* 0x00008f0096987a20 */ /* 0x000fe20000410000 */
[----:B------:R-:W-:Y:S01]  /*17f10*/  ISETP.GT.AND P0, PT, R236, 0x1, PT ;  /* 0x00000001ec00780c */ /* 0x000fe20003f04270 */
[----:B------:R-:W-:Y:S02]  /*17f20*/  FFMA.FTZ R182, R24, c[0x0][0x23c], -R153 ;  /* 0x00008f0018b67a23 */ /* 0x000fe40000010899 */
[--C-:B------:R-:W-:Y:S02]  /*17f30*/  FFMA.FTZ R195, R18, c[0x0][0x23c], -R5.reuse ;  /* 0x00008f0012c37a23 */ /* 0x100fe40000010805 */
[--C-:B------:R-:W-:Y:S01]  /*17f40*/  FFMA.FTZ R190, R19, c[0x0][0x23c], -R5.reuse ;  /* 0x00008f0013be7a23 */ /* 0x100fe20000010805 */
[----:B------:R-:W1:Y:S01]  /*17f50*/  MUFU.EX2 R150, R152 ;  /* 0x0000009800967308 */ /* 0x000e620000000800 */
[----:B------:R-:W3:Y:S01]  /*17f60*/  LDSM.16.MT88.4 R16, [R224+0x5000] ;  /* 0x00500000e010783b */ /* 0x000ee20000004200 */
[--C-:B------:R-:W-:Y:S02]  /*17f70*/  FFMA.FTZ R183, R30, c[0x0][0x23c], -R5.reuse ;  /* 0x00008f001eb77a23 */ /* 0x100fe40000010805 */
[--C-:B------:R-:W-:Y:S02]  /*17f80*/  FFMA.FTZ R176, R31, c[0x0][0x23c], -R5.reuse ;  /* 0x00008f001fb07a23 */ /* 0x100fe40000010805 */
[--C-:B------:R-:W-:Y:S02]  /*17f90*/  FFMA.FTZ R177, R34, c[0x0][0x23c], -R5.reuse ;  /* 0x00008f0022b17a23 */ /* 0x100fe40000010805 */
[--C-:B------:R-:W-:Y:S01]  /*17fa0*/  FFMA.FTZ R172, R35, c[0x0][0x23c], -R5.reuse ;  /* 0x00008f0023ac7a23 */ /* 0x100fe20000010805 */
[----:B------:R-:W4:Y:S01]  /*17fb0*/  LDSM.16.MT88.4 R28, [R223+0x5000] ;  /* 0x00500000df1c783b */ /* 0x000f220000004200 */
[----:B------:R-:W-:Y:S01]  /*17fc0*/  MUFU.EX2 R205, R205 ;  /* 0x000000cd00cd7308 */ /* 0x000fe20000000800 */
[--C-:B------:R-:W-:Y:S02]  /*17fd0*/  FFMA.FTZ R175, R38, c[0x0][0x23c], -R5.reuse ;  /* 0x00008f0026af7a23 */ /* 0x100fe40000010805 */
[--C-:B------:R-:W-:Y:S02]  /*17fe0*/  FFMA.FTZ R168, R39, c[0x0][0x23c], -R5.reuse ;  /* 0x00008f0027a87a23 */ /* 0x100fe40000010805 */
[--C-:B------:R-:W-:Y:S02]  /*17ff0*/  FFMA.FTZ R166, R42, c[0x0][0x23c], -R5.reuse ;  /* 0x00008f002aa67a23 */ /* 0x100fe40000010805 */
[----:B------:R-:W5:Y:S01]  /*18000*/  LDSM.16.MT88.4 R32, [R224+0x5400] ;  /* 0x00540000e020783b */ /* 0x000f620000004200 */
[--C-:B------:R-:W-:Y:S02]  /*18010*/  FFMA.FTZ R167, R43, c[0x0][0x23c], -R5.reuse ;  /* 0x00008f002ba77a23 */ /* 0x100fe40000010805 */
[----:B------:R-:W-:Y:S01]  /*18020*/  MUFU.EX2 R192, R192 ;  /* 0x000000c000c07308 */ /* 0x000fe20000000800 */
[--C-:B------:R-:W-:Y:S02]  /*18030*/  FFMA.FTZ R198, R14, c[0x0][0x23c], -R5.reuse ;  /* 0x00008f000ec67a23 */ /* 0x100fe40000010805 */
[----:B--2---:R-:W-:Y:S02]  /*18040*/  FMUL.FTZ R14, R3, R142 ;  /* 0x0000008e030e7220 */ /* 0x004fe40000410000 */
[----:B------:R-:W2:Y:S01]  /*18050*/  LDSM.16.MT88.4 R36, [R223+0x5400] ;  /* 0x00540000df24783b */ /* 0x000ea20000004200 */
[C---:B-1----:R-:W-:Y:S02]  /*18060*/  FMUL.FTZ R12, R150.reuse, R140 ;  /* 0x0000008c960c7220 */ /* 0x042fe40000410000 */
[----:B------:R-:W-:Y:S02]  /*18070*/  FMUL.FTZ R13, R150, R141 ;  /* 0x0000008d960d7220 */ /* 0x000fe40000410000 */
[----:B------:R-:W-:Y:S01]  /*18080*/  MUFU.EX2 R193, R193 ;  /* 0x000000c100c17308 */ /* 0x000fe20000000800 */
[----:B------:R-:W-:Y:S02]  /*18090*/  FFMA.FTZ R199, R15, c[0x0][0x23c], -R5 ;  /* 0x00008f000fc77a23 */ /* 0x000fe40000010805 */
[----:B------:R-:W-:Y:S01]  /*180a0*/  LDSM.16.MT88.4 R40, [R223+0x5800] ;  /* 0x00580000df28783b */ /* 0x000fe20000004200 */
[----:B------:R-:W-:Y:S02]  /*180b0*/  FMUL.FTZ R15, R3, R143 ;  /* 0x0000008f030f7220 */ /* 0x000fe40000410000 */
[----:B------:R-:W-:Y:S02]  /*180c0*/  FFMA.FTZ R181, R25, c[0x0][0x23c], -R153 ;  /* 0x00008f0019b57a23 */ /* 0x000fe40000010899 */
[--C-:B------:R-:W-:Y:S02]  /*180d0*/  FFMA.FTZ R185, R26, c[0x0][0x23c], -R5.reuse ;  /* 0x00008f001ab97a23 */ /* 0x100fe40000010805 */
[----:B------:R-:W-:Y:S01]  /*180e0*/  MUFU.EX2 R198, R198 ;  /* 0x000000c600c67308 */ /* 0x000fe20000000800 */
[----:B------:R-:W-:Y:S01]  /*180f0*/  LDSM.16.MT88.4 R140, [R224+0x8c00] ;  /* 0x008c0000e08c783b */ /* 0x000fe20000004200 */
[----:B------:R-:W-:Y:S02]  /*18100*/  FFMA.FTZ R178, R27, c[0x0][0x23c], -R5 ;  /* 0x00008f001bb27a23 */ /* 0x000fe40000010805 */
[--C-:B------:R-:W-:Y:S02]  /*18110*/  FFMA.FTZ R184, R20, c[0x0][0x23c], -R153.reuse ;  /* 0x00008f0014b87a23 */ /* 0x100fe40000010899 */
[C---:B------:R-:W-:Y:S02]  /*18120*/  FMUL.FTZ R20, R150.reuse, R132 ;  /* 0x0000008496147220 */ /* 0x040fe40000410000 */
[----:B------:R-:W-:Y:S02]  /*18130*/  FFMA.FTZ R187, R21, c[0x0][0x23c], -R153 ;  /* 0x00008f0015bb7a23 */ /* 0x000fe40000010899 */
[----:B------:R-:W-:Y:S01]  /*18140*/  MUFU.EX2 R199, R199 ;  /* 0x000000c700c77308 */ /* 0x000fe20000000800 */
[----:B------:R-:W-:Y:S02]  /*18150*/  FMUL.FTZ R21, R150, R133 ;  /* 0x0000008596157220 */ /* 0x000fe40000410000 */
[--C-:B------:R-:W-:Y:S02]  /*18160*/  FFMA.FTZ R188, R22, c[0x0][0x23c], -R5.reuse ;  /* 0x00008f0016bc7a23 */ /* 0x100fe40000010805 */
[----:B------:R-:W-:Y:S02]  /*18170*/  FMUL.FTZ R22, R3, R134 ;  /* 0x0000008603167220 */ /* 0x000fe40000410000 */
[--C-:B------:R-:W-:Y:S02]  /*18180*/  FFMA.FTZ R189, R23, c[0x0][0x23c], -R5.reuse ;  /* 0x00008f0017bd7a23 */ /* 0x100fe40000010805 */
[----:B------:R-:W-:Y:S01]  /*18190*/  FMUL.FTZ R23, R3, R135 ;  /* 0x0000008703177220 */ /* 0x000fe20000410000 */
[----:B------:R-:W-:Y:S01]  /*181a0*/  MUFU.EX2 R195, R195 ;  /* 0x000000c300c37308 */ /* 0x000fe20000000800 */
[----:B------:R-:W-:Y:S02]  /*181b0*/  FFMA.FTZ R165, R46, c[0x0][0x23c], -R5 ;  /* 0x00008f002ea57a23 */ /* 0x000fe40000010805 */
[--C-:B------:R-:W-:Y:S02]  /*181c0*/  FFMA.FTZ R159, R49, c[0x0][0x23c], -R153.reuse ;  /* 0x00008f00319f7a23 */ /* 0x100fe40000010899 */
[----:B------:R-:W-:Y:S02]  /*181d0*/  FFMA.FTZ R155, R52, c[0x0][0x23c], -R153 ;  /* 0x00008f00349b7a23 */ /* 0x000fe40000010899 */
[----:B------:R-:W-:Y:S02]  /*181e0*/  FFMA.FTZ R59, R59, c[0x0][0x23c], -R5 ;  /* 0x00008f003b3b7a23 */ /* 0x000fe40000010805 */
[--C-:B------:R-:W-:Y:S01]  /*181f0*/  FFMA.FTZ R46, R68, c[0x0][0x23c], -R153.reuse ;  /* 0x00008f00442e7a23 */ /* 0x100fe20000010899 */
[----:B------:R-:W-:Y:S01]  /*18200*/  MUFU.EX2 R190, R190 ;  /* 0x000000be00be7308 */ /* 0x000fe20000000800 */
[----:B------:R-:W-:Y:S02]  /*18210*/  FFMA.FTZ R202, R4, c[0x0][0x23c], -R153 ;  /* 0x00008f0004ca7a23 */ /* 0x000fe40000010899 */
[--C-:B------:R-:W-:Y:S02]  /*18220*/  FFMA.FTZ R204, R6, c[0x0][0x23c], -R5.reuse ;  /* 0x00008f0006cc7a23 */ /* 0x100fe40000010805 */
[----:B------:R-:W-:Y:S02]  /*18230*/  FFMA.FTZ R207, R7, c[0x0][0x23c], -R5 ;  /* 0x00008f0007cf7a23 */ /* 0x000fe40000010805 */
[--C-:B------:R-:W-:Y:S02]  /*18240*/  FFMA.FTZ R201, R8, c[0x0][0x23c], -R153.reuse ;  /* 0x00008f0008c97a23 */ /* 0x100fe40000010899 */
[C---:B------:R-:W-:Y:S01]  /*18250*/  FMUL.FTZ R8, R150.reuse, R144 ;  /* 0x0000009096087220 */ /* 0x040fe20000410000 */
[----:B------:R-:W1:Y:S01]  /*18260*/  MUFU.EX2 R202, R202 ;  /* 0x000000ca00ca7308 */ /* 0x000e620000000800 */
[----:B------:R-:W-:Y:S02]  /*18270*/  FFMA.FTZ R194, R9, c[0x0][0x23c], -R153 ;  /* 0x00008f0009c27a23 */ /* 0x000fe40000010899 */
[----:B------:R-:W-:Y:S02]  /*18280*/  FMUL.FTZ R9, R150, R145 ;  /* 0x0000009196097220 */ /* 0x000fe40000410000 */
[--C-:B------:R-:W-:Y:S02]  /*18290*/  FFMA.FTZ R203, R10, c[0x0][0x23c], -R5.reuse ;  /* 0x00008f000acb7a23 */ /* 0x100fe40000010805 */
[----:B------:R-:W-:Y:S02]  /*182a0*/  FMUL.FTZ R10, R3, R146 ;  /* 0x00000092030a7220 */ /* 0x000fe40000410000 */
[----:B------:R-:W-:Y:S01]  /*182b0*/  FFMA.FTZ R200, R11, c[0x0][0x23c], -R5 ;  /* 0x00008f000bc87a23 */ /* 0x000fe20000010805 */
[----:B------:R-:W-:Y:S01]  /*182c0*/  MUFU.EX2 R204, R204 ;  /* 0x000000cc00cc7308 */ /* 0x000fe20000000800 */
[----:B------:R-:W-:Y:S02]  /*182d0*/  FMUL.FTZ R11, R3, R147 ;  /* 0x00000093030b7220 */ /* 0x000fe40000410000 */
[--C-:B------:R-:W-:Y:S02]  /*182e0*/  FFMA.FTZ R163, R44, c[0x0][0x23c], -R153.reuse ;  /* 0x00008f002ca37a23 */ /* 0x100fe40000010899 */
[----:B------:R-:W-:Y:S02]  /*182f0*/  FFMA.FTZ R158, R45, c[0x0][0x23c], -R153 ;  /* 0x00008f002d9e7a23 */ /* 0x000fe40000010899 */
[----:B------:R-:W-:Y:S02]  /*18300*/  FFMA.FTZ R162, R47, c[0x0][0x23c], -R5 ;  /* 0x00008f002fa27a23 */ /* 0x000fe40000010805 */
[--C-:B------:R-:W-:Y:S01]  /*18310*/  FFMA.FTZ R156, R48, c[0x0][0x23c], -R153.reuse ;  /* 0x00008f00309c7a23 */ /* 0x100fe20000010899 */
[----:B------:R-:W2:Y:S01]  /*18320*/  MUFU.EX2 R207, R207 ;  /* 0x000000cf00cf7308 */ /* 0x000ea20000000800 */
[----:B------:R-:W-:Y:S02]  /*18330*/  FFMA.FTZ R48, R65, c[0x0][0x23c], -R153 ;  /* 0x00008f0041307a23 */ /* 0x000fe40000010899 */
[--C-:B------:R-:W-:Y:S01]  /*18340*/  FFMA.FTZ R160, R50, c[0x0][0x23c], -R5.reuse ;  /* 0x00008f0032a07a23 */ /* 0x100fe20000010805 */
[----:B-1----:R-:W-:Y:S01]  /*18350*/  F2FP.BF16.PACK_AB R24, R205, R202 ;  /* 0x000000cacd18723e */ /* 0x002fe200000010ff */
[----:B------:R-:W-:Y:S02]  /*18360*/  FFMA.FTZ R161, R51, c[0x0][0x23c], -R5 ;  /* 0x00008f0033a17a23 */ /* 0x000fe40000010805 */
[----:B------:R-:W-:Y:S02]  /*18370*/  FFMA.FTZ R152, R53, c[0x0][0x23c], -R153 ;  /* 0x00008f0035987a23 */ /* 0x000fe40000010899 */
[----:B------:R-:W-:Y:S01]  /*18380*/  FFMA.FTZ R157, R54, c[0x0][0x23c], -R5 ;  /* 0x00008f00369d7a23 */ /* 0x000fe20000010805 */
[----:B------:R-:W-:Y:S01]  /*18390*/  MUFU.EX2 R201, R201 ;  /* 0x000000c900c97308 */ /* 0x000fe20000000800 */
[----:B------:R-:W-:Y:S02]  /*183a0*/  FFMA.FTZ R54, R60, c[0x0][0x23c], -R153 ;  /* 0x00008f003c367a23 */ /* 0x000fe40000010899 */
[----:B------:R-:W-:Y:S02]  /*183b0*/  FFMA.FTZ R154, R55, c[0x0][0x23c], -R5 ;  /* 0x00008f00379a7a23 */ /* 0x000fe40000010805 */
[--C-:B------:R-:W-:Y:S02]  /*183c0*/  FFMA.FTZ R55, R56, c[0x0][0x23c], -R153.reuse ;  /* 0x00008f0038377a23 */ /* 0x100fe40000010899 */
[----:B------:R-:W-:Y:S02]  /*183d0*/  FFMA.FTZ R56, R57, c[0x0][0x23c], -R153 ;  /* 0x00008f0039387a23 */ /* 0x000fe40000010899 */
[--C-:B------:R-:W-:Y:S01]  /*183e0*/  FFMA.FTZ R57, R62, c[0x0][0x23c], -R5.reuse ;  /* 0x00008f003e397a23 */ /* 0x100fe20000010805 */
[----:B------:R-:W1:Y:S01]  /*183f0*/  MUFU.EX2 R194, R194 ;  /* 0x000000c200c27308 */ /* 0x000e620000000800 */
[----:B------:R-:W-:Y:S02]  /*18400*/  FFMA.FTZ R58, R58, c[0x0][0x23c], -R5 ;  /* 0x00008f003a3a7a23 */ /* 0x000fe40000010805 */
[----:B------:R-:W-:Y:S01]  /*18410*/  FFMA.FTZ R49, R61, c[0x0][0x23c], -R153 ;  /* 0x00008f003d317a23 */ /* 0x000fe20000010899 */
[----:B--2---:R-:W-:Y:S01]  /*18420*/  F2FP.BF16.PACK_AB R25, R207, R204 ;  /* 0x000000cccf19723e */ /* 0x004fe200000010ff */
[----:B------:R-:W-:Y:S02]  /*18430*/  FFMA.FTZ R52, R63, c[0x0][0x23c], -R5 ;  /* 0x00008f003f347a23 */ /* 0x000fe40000010805 */
[----:B------:R-:W-:Y:S02]  /*18440*/  FFMA.FTZ R47, R64, c[0x0][0x23c], -R153 ;  /* 0x00008f00402f7a23 */ /* 0x000fe40000010899 */
[--C-:B------:R-:W-:Y:S01]  /*18450*/  FFMA.FTZ R50, R66, c[0x0][0x23c], -R5.reuse ;  /* 0x00008f0042327a23 */ /* 0x100fe20000010805 */
[----:B------:R-:W-:Y:S01]  /*18460*/  MUFU.EX2 R203, R203 ;  /* 0x000000cb00cb7308 */ /* 0x000fe20000000800 */
[----:B------:R-:W-:Y:S02]  /*18470*/  FFMA.FTZ R51, R67, c[0x0][0x23c], -R5 ;  /* 0x00008f0043337a23 */ /* 0x000fe40000010805 */
[----:B------:R-:W-:Y:S02]  /*18480*/  FFMA.FTZ R7, R69, c[0x0][0x23c], -R153 ;  /* 0x00008f0045077a23 */ /* 0x000fe40000010899 */
[--C-:B------:R-:W-:Y:S02]  /*18490*/  FFMA.FTZ R45, R70, c[0x0][0x23c], -R5.reuse ;  /* 0x00008f00462d7a23 */ /* 0x100fe40000010805 */
[----:B------:R-:W-:Y:S02]  /*184a0*/  FFMA.FTZ R6, R71, c[0x0][0x23c], -R5 ;  /* 0x00008f0047067a23 */ /* 0x000fe40000010805 */
[----:B------:R-:W-:Y:S01]  /*184b0*/  FFMA.FTZ R44, R72, c[0x0][0x23c], -R153 ;  /* 0x00008f00482c7a23 */ /* 0x000fe20000010899 */
[----:B------:R-:W2:Y:S01]  /*184c0*/  MUFU.EX2 R200, R200 ;  /* 0x000000c800c87308 */ /* 0x000ea20000000800 */
[----:B------:R-:W-:Y:S02]  /*184d0*/  FFMA.FTZ R72, R87, c[0x0][0x23c], -R5 ;  /* 0x00008f0057487a23 */ /* 0x000fe40000010805 */
[--C-:B------:R-:W-:Y:S01]  /*184e0*/  FFMA.FTZ R87, R101, c[0x0][0x23c], -R153.reuse ;  /* 0x00008f0065577a23 */ /* 0x100fe20000010899 */
[----:B-1----:R-:W-:Y:S01]  /*184f0*/  F2FP.BF16.PACK_AB R26, R194, R201 ;  /* 0x000000c9c21a723e */ /* 0x002fe200000010ff */
[----:B------:R-:W-:Y:S02]  /*18500*/  FFMA.FTZ R53, R73, c[0x0][0x23c], -R153 ;  /* 0x00008f0049357a23 */ /* 0x000fe40000010899 */
[--C-:B------:R-:W-:Y:S02]  /*18510*/  FFMA.FTZ R60, R74, c[0x0][0x23c], -R5.reuse ;  /* 0x00008f004a3c7a23 */ /* 0x100fe40000010805 */
[----:B------:R-:W-:Y:S01]  /*18520*/  FFMA.FTZ R61, R75, c[0x0][0x23c], -R5 ;  /* 0x00008f004b3d7a23 */ /* 0x000fe20000010805 */
[----:B------:R-:W-:Y:S01]  /*18530*/  MUFU.EX2 R184, R184 ;  /* 0x000000b800b87308 */ /* 0x000fe20000000800 */
[----:B------:R-:W-:Y:S02]  /*18540*/  FFMA.FTZ R204, R3, R242, R204 ;  /* 0x000000f203cc7223 */ /* 0x000fe400000100cc */
[--C-:B------:R-:W-:Y:S02]  /*18550*/  FFMA.FTZ R62, R76, c[0x0][0x23c], -R153.reuse ;  /* 0x00008f004c3e7a23 */ /* 0x100fe40000010899 */
[----:B------:R-:W-:Y:S02]  /*18560*/  FADD.FTZ R204, R207, R204 ;  /* 0x000000cccfcc7221 */ /* 0x000fe40000010000 */
[----:B------:R-:W-:Y:S02]  /*18570*/  FFMA.FTZ R63, R77, c[0x0][0x23c], -R153 ;  /* 0x00008f004d3f7a23 */ /* 0x000fe40000010899 */
[--C-:B------:R-:W-:Y:S01]  /*18580*/  FFMA.FTZ R64, R78, c[0x0][0x23c], -R5.reuse ;  /* 0x00008f004e407a23 */ /* 0x100fe20000010805 */
[----:B------:R-:W1:Y:S01]  /*18590*/  MUFU.EX2 R187, R187 ;  /* 0x000000bb00bb7308 */ /* 0x000e620000000800 */
[----:B------:R-:W-:Y:S02]  /*185a0*/  FFMA.FTZ R65, R79, c[0x0][0x23c], -R5 ;  /* 0x00008f004f417a23 */ /* 0x000fe40000010805 */
[--C-:B------:R-:W-:Y:S01]  /*185b0*/  FFMA.FTZ R66, R80, c[0x0][0x23c], -R153.reuse ;  /* 0x00008f0050427a23 */ /* 0x100fe20000010899 */
[----:B--2---:R-:W-:Y:S01]  /*185c0*/  F2FP.BF16.PACK_AB R27, R200, R203 ;  /* 0x000000cbc81b723e */ /* 0x004fe200000010ff */
[----:B------:R-:W-:Y:S02]  /*185d0*/  FFMA.FTZ R69, R81, c[0x0][0x23c], -R153 ;  /* 0x00008f0051457a23 */ /* 0x000fe40000010899 */
[--C-:B------:R-:W-:Y:S02]  /*185e0*/  FFMA.FTZ R68, R82, c[0x0][0x23c], -R5.reuse ;  /* 0x00008f0052447a23 */ /* 0x100fe40000010805 */
[----:B------:R-:W-:Y:S01]  /*185f0*/  FFMA.FTZ R67, R83, c[0x0][0x23c], -R5 ;  /* 0x00008f0053437a23 */ /* 0x000fe20000010805 */
[----:B------:R-:W-:Y:S01]  /*18600*/  MUFU.EX2 R188, R188 ;  /* 0x000000bc00bc7308 */ /* 0x000fe20000000800 */
[C---:B---3--:R-:W-:Y:S05]  /*18610*/  HMMA.16816.F32.BF16 R8, R24.reuse, R16, R8 ;  /* 0x000000101808723c */ /* 0x048fea0000041808 */
[--C-:B------:R-:W-:Y:S02]  /*18620*/  FFMA.FTZ R79, R93, c[0x0][0x23c], -R153.reuse ;  /* 0x00008f005d4f7a23 */ /* 0x100fe40000010899 */
[C---:B------:R-:W-:Y:S01]  /*18630*/  FMUL.FTZ R16, R150.reuse, R136 ;  /* 0x0000008896107220 */ /* 0x040fe20000410000 */
[C---:B------:R-:W-:Y:S01]  /*18640*/  HMMA.16816.F32.BF16 R12, R24.reuse, R18, R12 ;  /* 0x00000012180c723c */ /* 0x040fe2000004180c */
[----:B------:R-:W2:Y:S03]  /*18650*/  MUFU.EX2 R189, R189 ;  /* 0x000000bd00bd7308 */ /* 0x000ea60000000800 */
[----:B------:R-:W-:Y:S02]  /*18660*/  FMUL.FTZ R17, R150, R137 ;  /* 0x0000008996117220 */ /* 0x000fe40000410000 */
[--C-:B------:R-:W-:Y:S02]  /*18670*/  FFMA.FTZ R70, R84, c[0x0][0x23c], -R153.reuse ;  /* 0x00008f0054467a23 */ /* 0x100fe40000010899 */
[C---:B------:R-:W-:Y:S03]  /*18680*/  FMUL.FTZ R18, R3.reuse, R138 ;  /* 0x0000008a03127220 */ /* 0x040fe60000410000 */
[----:B------:R-:W-:Y:S01]  /*18690*/  MUFU.EX2 R182, R182 ;  /* 0x000000b600b67308 */ /* 0x000fe20000000800 */
[----:B------:R-:W-:Y:S02]  /*186a0*/  FMUL.FTZ R19, R3, R139 ;  /* 0x0000008b03137220 */ /* 0x000fe40000410000 */
[----:B------:R-:W-:Y:S02]  /*186b0*/  FFMA.FTZ R71, R85, c[0x0][0x23c], -R153 ;  /* 0x00008f0055477a23 */ /* 0x000fe40000010899 */
[----:B------:R-:W-:Y:S02]  /*186c0*/  FFMA.FTZ R73, R86, c[0x0][0x23c], -R5 ;  /* 0x00008f0056497a23 */ /* 0x000fe40000010805 */
[--C-:B------:R-:W-:Y:S01]  /*186d0*/  FFMA.FTZ R74, R88, c[0x0][0x23c], -R153.reuse ;  /* 0x00008f00584a7a23 */ /* 0x100fe20000010899 */
[C---:B----4-:R-:W-:Y:S02]  /*186e0*/  HMMA.16816.F32.BF16 R16, R24.reuse, R28, R16 ;  /* 0x0000001c1810723c */ /* 0x050fe40000041810 */
[----:B------:R-:W3:Y:S01]  /*186f0*/  MUFU.EX2 R181, R181 ;  /* 0x000000b500b57308 */ /* 0x000ee20000000800 */
[----:B------:R-:W-:Y:S02]  /*18700*/  FFMA.FTZ R75, R89, c[0x0][0x23c], -R153 ;  /* 0x00008f00594b7a23 */ /* 0x000fe40000010899 */
[--C-:B------:R-:W-:Y:S02]  /*18710*/  FFMA.FTZ R76, R90, c[0x0][0x23c], -R5.reuse ;  /* 0x00008f005a4c7a23 */ /* 0x100fe40000010805 */
[--C-:B------:R-:W-:Y:S01]  /*18720*/  FFMA.FTZ R77, R91, c[0x0][0x23c], -R5.reuse ;  /* 0x00008f005b4d7a23 */ /* 0x100fe20000010805 */
[----:B------:R-:W-:Y:S01]  /*18730*/  HMMA.16816.F32.BF16 R20, R24, R30, R20 ;  /* 0x0000001e1814723c */ /* 0x000fe20000041814 */
[----:B------:R-:W4:Y:S03]  /*18740*/  LDSM.16.MT88.4 R28, [R224+0x5800] ;  /* 0x00580000e01c783b */ /* 0x000f260000004200 */
[----:B------:R-:W-:Y:S01]  /*18750*/  MUFU.EX2 R185, R185 ;  /* 0x000000b900b97308 */ /* 0x000fe20000000800 */
[--C-:B------:R-:W-:Y:S02]  /*18760*/  FFMA.FTZ R80, R94, c[0x0][0x23c], -R5.reuse ;  /* 0x00008f005e507a23 */ /* 0x100fe40000010805 */
[----:B------:R-:W-:Y:S01]  /*18770*/  F2FP.BF16.PACK_AB R24, R193, R192 ;  /* 0x000000c0c118723e */ /* 0x000fe200000010ff */
[----:B------:R-:W-:Y:S01]  /*18780*/  FFMA.FTZ R81, R95, c[0x0][0x23c], -R5 ;  /* 0x00008f005f517a23 */ /* 0x000fe20000010805 */
[----:B------:R-:W-:Y:S03]  /*18790*/  F2FP.BF16.PACK_AB R25, R199, R198 ;  /* 0x000000c6c719723e */ /* 0x000fe600000010ff */
[----:B------:R-:W-:Y:S01]  /*187a0*/  F2FP.BF16.PACK_AB R26, R186, R191 ;  /* 0x000000bfba1a723e */ /* 0x000fe200000010ff */
[--C-:B------:R-:W-:Y:S01]  /*187b0*/  FFMA.FTZ R78, R92, c[0x0][0x23c], -R153.reuse ;  /* 0x00008f005c4e7a23 */ /* 0x100fe20000010899 */
[----:B------:R-:W1:Y:S01]  /*187c0*/  MUFU.EX2 R178, R178 ;  /* 0x000000b200b27308 */ /* 0x000e620000000800 */
[----:B------:R-:W-:Y:S01]  /*187d0*/  F2FP.BF16.PACK_AB R27, R190, R195 ;  /* 0x000000c3be1b723e */ /* 0x000fe200000010ff */
[--C-:B------:R-:W-:Y:S02]  /*187e0*/  FFMA.FTZ R82, R96, c[0x0][0x23c], -R153.reuse ;  /* 0x00008f0060527a23 */ /* 0x100fe40000010899 */
[----:B------:R-:W-:Y:S02]  /*187f0*/  FFMA.FTZ R83, R97, c[0x0][0x23c], -R153 ;  /* 0x00008f0061537a23 */ /* 0x000fe40000010899 */
[--C-:B------:R-:W-:Y:S02]  /*18800*/  FFMA.FTZ R84, R98, c[0x0][0x23c], -R5.reuse ;  /* 0x00008f0062547a23 */ /* 0x100fe40000010805 */
[C---:B-----5:R-:W-:Y:S02]  /*18810*/  HMMA.16816.F32.BF16 R8, R24.reuse, R32, R8 ;  /* 0x000000201808723c */ /* 0x060fe40000041808 */
[----:B------:R-:W-:Y:S01]  /*18820*/  MUFU.EX2 R179, R179 ;  /* 0x000000b300b37308 */ /* 0x000fe20000000800 */
[--C-:B------:R-:W-:Y:S02]  /*18830*/  FFMA.FTZ R85, R99, c[0x0][0x23c], -R5.reuse ;  /* 0x00008f0063557a23 */ /* 0x100fe40000010805 */
[----:B------:R-:W-:Y:S02]  /*18840*/  FFMA.FTZ R88, R102, c[0x0][0x23c], -R5 ;  /* 0x00008f0066587a23 */ /* 0x000fe40000010805 */
[----:B------:R-:W-:Y:S01]  /*18850*/  FFMA.FTZ R86, R100, c[0x0][0x23c], -R153 ;  /* 0x00008f0064567a23 */ /* 0x000fe20000010899 */
[C---:B------:R-:W-:Y:S01]  /*18860*/  HMMA.16816.F32.BF16 R12, R24.reuse, R34, R12 ;  /* 0x00000022180c723c */ /* 0x040fe2000004180c */
[----:B------:R-:W5:Y:S03]  /*18870*/  LDSM.16.MT88.4 R32, [R224+0x5c00] ;  /* 0x005c0000e020783b */ /* 0x000f660000004200 */
[----:B------:R-:W3:Y:S01]  /*18880*/  MUFU.EX2 R180, R180 ;  /* 0x000000b400b47308 */ /* 0x000ee20000000800 */
[----:B------:R-:W-:Y:S02]  /*18890*/  FFMA.FTZ R91, R103, c[0x0][0x23c], -R5 ;  /* 0x00008f00675b7a23 */ /* 0x000fe40000010805 */
[--C-:B------:R-:W-:Y:S01]  /*188a0*/  FFMA.FTZ R89, R104, c[0x0][0x23c], -R153.reuse ;  /* 0x00008f0068597a23 */ /* 0x100fe20000010899 */
[C---:B------:R-:W-:Y:S04]  /*188b0*/  HMMA.16816.F32.BF16 R16, R24.reuse, R36, R16 ;  /* 0x000000241810723c */ /* 0x040fe80000041810 */
[----:B------:R-:W-:Y:S02]  /*188c0*/  FFMA.FTZ R90, R105, c[0x0][0x23c], -R153 ;  /* 0x00008f00695a7a23 */ /* 0x000fe40000010899 */
[----:B------:R-:W-:Y:S01]  /*188d0*/  MUFU.EX2 R183, R183 ;  /* 0x000000b700b77308 */ /* 0x000fe20000000800 */
[--C-:B------:R-:W-:Y:S01]  /*188e0*/  FFMA.FTZ R92, R106, c[0x0][0x23c], -R5.reuse ;  /* 0x00008f006a5c7a23 */ /* 0x100fe20000010805 */
[----:B------:R-:W-:Y:S01]  /*188f0*/  HMMA.16816.F32.BF16 R20, R24, R38, R20 ;  /* 0x000000261814723c */ /* 0x000fe20000041814 */
[----:B------:R-:W-:Y:S03]  /*18900*/  LDSM.16.MT88.4 R36, [R224+0x6000] ;  /* 0x00600000e024783b */ /* 0x000fe60000004200 */
[--C-:B------:R-:W-:Y:S02]  /*18910*/  FFMA.FTZ R107, R107, c[0x0][0x23c], -R5.reuse ;  /* 0x00008f006b6b7a23 */ /* 0x100fe40000010805 */
[----:B------:R-:W-:Y:S01]  /*18920*/  FFMA.FTZ R96, R115, c[0x0][0x23c], -R5 ;  /* 0x00008f0073607a23 */ /* 0x000fe20000010805 */
[----:B-1----:R-:W-:Y:S01]  /*18930*/  F2FP.BF16.PACK_AB R24, R187, R184 ;  /* 0x000000b8bb18723e */ /* 0x002fe200000010ff */
[----:B------:R-:W1:Y:S01]  /*18940*/  MUFU.EX2 R176, R176 ;  /* 0x000000b000b07308 */ /* 0x000e620000000800 */
[----:B--2---:R-:W-:Y:S03]  /*18950*/  F2FP.BF16.PACK_AB R25, R189, R188 ;  /* 0x000000bcbd19723e */ /* 0x004fe600000010ff */
[----:B---3--:R-:W-:Y:S01]  /*18960*/  F2FP.BF16.PACK_AB R26, R181, R182 ;  /* 0x000000b6b51a723e */ /* 0x008fe200000010ff */
[----:B------:R-:W-:Y:S01]  /*18970*/  FFMA.FTZ R109, R109, c[0x0][0x23c], -R153 ;  /* 0x00008f006d6d7a23 */ /* 0x000fe20000010899 */
[----:B------:R-:W-:Y:S01]  /*18980*/  F2FP.BF16.PACK_AB R27, R178, R185 ;  /* 0x000000b9b21b723e */ /* 0x000fe200000010ff */
[--C-:B------:R-:W-:Y:S02]  /*18990*/  FFMA.FTZ R110, R110, c[0x0][0x23c], -R5.reuse ;  /* 0x00008f006e6e7a23 */ /* 0x100fe40000010805 */
[----:B------:R-:W-:Y:S01]  /*189a0*/  FFMA.FTZ R111, R111, c[0x0][0x23c], -R5 ;  /* 0x00008f006f6f7a23 */ /* 0x000fe20000010805 */
[----:B------:R-:W-:Y:S01]  /*189b0*/  MUFU.EX2 R174, R174 ;  /* 0x000000ae00ae7308 */ /* 0x000fe20000000800 */
[----:B------:R-:W-:Y:S02]  /*189c0*/  FFMA.FTZ R113, R113, c[0x0][0x23c], -R153 ;  /* 0x00008f0071717a23 */ /* 0x000fe40000010899 */
[C---:B----4-:R-:W-:Y:S03]  /*189d0*/  HMMA.16816.F32.BF16 R8, R24.reuse, R28, R8 ;  /* 0x0000001c1808723c */ /* 0x050fe60000041808 */
[----:B------:R-:W-:Y:S02]  /*189e0*/  FFMA.FTZ R114, R114, c[0x0][0x23c], -R5 ;  /* 0x00008f0072727a23 */ /* 0x000fe40000010805 */
[--C-:B------:R-:W-:Y:S02]  /*189f0*/  FFMA.FTZ R97, R116, c[0x0][0x23c], -R153.reuse ;  /* 0x00008f0074617a23 */ /* 0x100fe40000010899 */
[----:B------:R-:W2:Y:S01]  /*18a00*/  MUFU.EX2 R171, R171 ;  /* 0x000000ab00ab7308 */ /* 0x000ea20000000800 */
[C---:B------:R-:W-:Y:S01]  /*18a10*/  HMMA.16816.F32.BF16 R12, R24.reuse, R30, R12 ;  /* 0x0000001e180c723c */ /* 0x040fe2000004180c */
[----:B------:R-:W3:Y:S03]  /*18a20*/  LDSM.16.MT88.4 R28, [R223+0x5c00] ;  /* 0x005c0000df1c783b */ /* 0x000ee60000004200 */
[----:B------:R-:W-:Y:S02]  /*18a30*/  FFMA.FTZ R98, R117, c[0x0][0x23c], -R153 ;  /* 0x00008f0075627a23 */ /* 0x000fe40000010899 */
[--C-:B------:R-:W-:Y:S02]  /*18a40*/  FFMA.FTZ R100, R119, c[0x0][0x23c], -R5.reuse ;  /* 0x00008f0077647a23 */ /* 0x100fe40000010805 */
[C---:B------:R-:W-:Y:S01]  /*18a50*/  HMMA.16816.F32.BF16 R16, R24.reuse, R40, R16 ;  /* 0x000000281810723c */ /* 0x040fe20000041810 */
[----:B------:R-:W-:Y:S03]  /*18a60*/  MUFU.EX2 R177, R177 ;  /* 0x000000b100b17308 */ /* 0x000fe60000000800 */
[----:B------:R-:W-:Y:S02]  /*18a70*/  FFMA.FTZ R118, R118, c[0x0][0x23c], -R5 ;  /* 0x00008f0076767a23 */ /* 0x000fe40000010805 */
[--C-:B------:R-:W-:Y:S02]  /*18a80*/  FFMA.FTZ R120, R120, c[0x0][0x23c], -R153.reuse ;  /* 0x00008f0078787a23 */ /* 0x100fe40000010899 */
[----:B------:R-:W-:Y:S01]  /*18a90*/  HMMA.16816.F32.BF16 R20, R24, R42, R20 ;  /* 0x0000002a1814723c */ /* 0x000fe20000041814 */
[----:B------:R-:W-:Y:S02]  /*18aa0*/  LDSM.16.MT88.4 R40, [R223+0x6400] ;  /* 0x00640000df28783b */ /* 0x000fe40000004200 */
[----:B------:R-:W4:Y:S01]  /*18ab0*/  MUFU.EX2 R172, R172 ;  /* 0x000000ac00ac7308 */ /* 0x000f220000000800 */
[----:B------:R-:W-:Y:S02]  /*18ac0*/  FFMA.FTZ R121, R121, c[0x0][0x23c], -R153 ;  /* 0x00008f0079797a23 */ /* 0x000fe40000010899 */
[--C-:B------:R-:W-:Y:S01]  /*18ad0*/  FFMA.FTZ R122, R122, c[0x0][0x23c], -R5.reuse ;  /* 0x00008f007a7a7a23 */ /* 0x100fe20000010805 */
[----:B------:R-:W-:Y:S01]  /*18ae0*/  F2FP.BF16.PACK_AB R24, R180, R179 ;  /* 0x000000b3b418723e */ /* 0x000fe200000010ff */
[----:B------:R-:W-:Y:S01]  /*18af0*/  FFMA.FTZ R123, R123, c[0x0][0x23c], -R5 ;  /* 0x00008f007b7b7a23 */ /* 0x000fe20000010805 */
[----:B-1----:R-:W-:Y:S03]  /*18b00*/  F2FP.BF16.PACK_AB R25, R176, R183 ;  /* 0x000000b7b019723e */ /* 0x002fe600000010ff */
[----:B--2---:R-:W-:Y:S01]  /*18b10*/  F2FP.BF16.PACK_AB R26, R171, R174 ;  /* 0x000000aeab1a723e */ /* 0x004fe200000010ff */
[----:B------:R-:W-:Y:S01]  /*18b20*/  MUFU.EX2 R173, R173 ;  /* 0x000000ad00ad7308 */ /* 0x000fe20000000800 */
[----:B------:R-:W-:Y:S02]  /*18b30*/  FFMA.FTZ R202, R150, R241, R202 ;  /* 0x000000f196ca7223 */ /* 0x000fe400000100ca */
[----:B------:R-:W-:Y:S02]  /*18b40*/  FFMA.FTZ R124, R124, c[0x0][0x23c], -R153 ;  /* 0x00008f007c7c7a23 */ /* 0x000fe40000010899 */
[----:B------:R-:W-:Y:S05]  /*18b50*/  FADD.FTZ R202, R205, R202 ;  /* 0x000000cacdca7221 */ /* 0x000fea0000010000 */
[----:B------:R-:W1:Y:S01]  /*18b60*/  MUFU.EX2 R170, R170 ;  /* 0x000000aa00aa7308 */ /* 0x000e620000000800 */
[----:B----4-:R-:W-:Y:S09]  /*18b70*/  F2FP.BF16.PACK_AB R27, R172, R177 ;  /* 0x000000b1ac1b723e */ /* 0x010ff200000010ff */
[----:B------:R-:W-:Y:S01]  /*18b80*/  MUFU.EX2 R175, R175 ;  /* 0x000000af00af7308 */ /* 0x000fe20000000800 */
[C---:B-----5:R-:W-:Y:S08]  /*18b90*/  HMMA.16816.F32.BF16 R8, R24.reuse, R32, R8 ;  /* 0x000000201808723c */ /* 0x060ff00000041808 */
[C---:B------:R-:W-:Y:S01]  /*18ba0*/  HMMA.16816.F32.BF16 R12, R24.reuse, R34, R12 ;  /* 0x00000022180c723c */ /* 0x040fe2000004180c */
[----:B------:R-:W2:Y:S01]  /*18bb0*/  MUFU.EX2 R168, R168 ;  /* 0x000000a800a87308 */ /* 0x000ea20000000800 */
[----:B------:R-:W4:Y:S06]  /*18bc0*/  LDSM.16.MT88.4 R32, [R223+0x6000] ;  /* 0x00600000df20783b */ /* 0x000f2c0000004200 */
[C---:B---3--:R-:W-:Y:S03]  /*18bd0*/  HMMA.16816.F32.BF16 R16, R24.reuse, R28, R16 ;  /* 0x0000001c1810723c */ /* 0x048fe60000041810 */
[----:B------:R-:W-:Y:S05]  /*18be0*/  MUFU.EX2 R169, R169 ;  /* 0x000000a900a97308 */ /* 0x000fea0000000800 */
[----:B------:R-:W-:Y:S01]  /*18bf0*/  HMMA.16816.F32.BF16 R20, R24, R30, R20 ;  /* 0x0000001e1814723c */ /* 0x000fe20000041814 */
[----:B------:R-:W3:Y:S04]  /*18c00*/  LDSM.16.MT88.4 R28, [R224+0x6400] ;  /* 0x00640000e01c783b */ /* 0x000ee80000004200 */
[----:B------:R-:W5:Y:S02]  /*18c10*/  MUFU.EX2 R164, R164 ;  /* 0x000000a400a47308 */ /* 0x000f640000000800 */
[----:B-1----:R-:W-:Y:S02]  /*18c20*/  F2FP.BF16.PACK_AB R24, R170, R173 ;  /* 0x000000adaa18723e */ /* 0x002fe400000010ff */
[----:B--2---:R-:W-:Y:S06]  /*18c30*/  F2FP.BF16.PACK_AB R25, R168, R175 ;  /* 0x000000afa819723e */ /* 0x004fec00000010ff */
[----:B------:R-:W-:Y:S10]  /*18c40*/  MUFU.EX2 R166, R166 ;  /* 0x000000a600a67308 */ /* 0x000ff40000000800 */
[----:B------:R-:W1:Y:S01]  /*18c50*/  MUFU.EX2 R167, R167 ;  /* 0x000000a700a77308 */ /* 0x000e620000000800 */
[----:B-----5:R-:W-:Y:S09]  /*18c60*/  F2FP.BF16.PACK_AB R26, R164, R169 ;  /* 0x000000a9a41a723e */ /* 0x020ff200000010ff */
[----:B------:R-:W-:Y:S10]  /*18c70*/  MUFU.EX2 R163, R163 ;  /* 0x000000a300a37308 */ /* 0x000ff40000000800 */
[----:B------:R-:W2:Y:S01]  /*18c80*/  MUFU.EX2 R158, R158 ;  /* 0x0000009e009e7308 */ /* 0x000ea20000000800 */
[----:B-1----:R-:W-:Y:S09]  /*18c90*/  F2FP.BF16.PACK_AB R27, R167, R166 ;  /* 0x000000a6a71b723e */ /* 0x002ff200000010ff */
[----:B------:R-:W-:Y:S01]  /*18ca0*/  MUFU.EX2 R165, R165 ;  /* 0x000000a500a57308 */ /* 0x000fe20000000800 */
[C---:B------:R-:W-:Y:S08]  /*18cb0*/  HMMA.16816.F32.BF16 R8, R24.reuse, R36, R8 ;  /* 0x000000241808723c */ /* 0x040ff00000041808 */
[C---:B------:R-:W-:Y:S01]  /*18cc0*/  HMMA.16816.F32.BF16 R12, R24.reuse, R38, R12 ;  /* 0x00000026180c723c */ /* 0x040fe2000004180c */
[----:B------:R-:W1:Y:S01]  /*18cd0*/  MUFU.EX2 R162, R162 ;  /* 0x000000a200a27308 */ /* 0x000e620000000800 */
[----:B------:R-:W-:Y:S06]  /*18ce0*/  LDSM.16.MT88.4 R36, [R224+0x6c00] ;  /* 0x006c0000e024783b */ /* 0x000fec0000004200 */
[C---:B----4-:R-:W-:Y:S03]  /*18cf0*/  HMMA.16816.F32.BF16 R16, R24.reuse, R32, R16 ;  /* 0x000000201810723c */ /* 0x050fe60000041810 */
[----:B------:R-:W-:Y:S05]  /*18d00*/  MUFU.EX2 R156, R156 ;  /* 0x0000009c009c7308 */ /* 0x000fea0000000800 */
[----:B------:R-:W-:Y:S01]  /*18d10*/  HMMA.16816.F32.BF16 R20, R24, R34, R20 ;  /* 0x000000221814723c */ /* 0x000fe20000041814 */
[----:B------:R-:W4:Y:S04]  /*18d20*/  LDSM.16.MT88.4 R32, [R224+0x6800] ;  /* 0x00680000e020783b */ /* 0x000f280000004200 */
[----:B------:R-:W5:Y:S02]  /*18d30*/  MUFU.EX2 R159, R159 ;  /* 0x0000009f009f7308 */ /* 0x000f640000000800 */
[----:B--2---:R-:W-:Y:S02]  /*18d40*/  F2FP.BF16.PACK_AB R24, R158, R163 ;  /* 0x000000a39e18723e */ /* 0x004fe400000010ff */
[----:B-1----:R-:W-:Y:S06]  /*18d50*/  F2FP.BF16.PACK_AB R25, R162, R165 ;  /* 0x000000a5a219723e */ /* 0x002fec00000010ff */
[----:B------:R-:W-:Y:S10]  /*18d60*/  MUFU.EX2 R160, R160 ;  /* 0x000000a000a07308 */ /* 0x000ff40000000800 */
[----:B------:R-:W1:Y:S01]  /*18d70*/  MUFU.EX2 R161, R161 ;  /* 0x000000a100a17308 */ /* 0x000e620000000800 */
[----:B-----5:R-:W-:Y:S09]  /*18d80*/  F2FP.BF16.PACK_AB R26, R159, R156 ;  /* 0x0000009c9f1a723e */ /* 0x020ff200000010ff */
[----:B------:R-:W-:Y:S10]  /*18d90*/  MUFU.EX2 R155, R155 ;  /* 0x0000009b009b7308 */ /* 0x000ff40000000800 */
[----:B------:R-:W2:Y:S01]  /*18da0*/  MUFU.EX2 R152, R152 ;  /* 0x0000009800987308 */ /* 0x000ea20000000800 */
[----:B-1----:R-:W-:Y:S09]  /*18db0*/  F2FP.BF16.PACK_AB R27, R161, R160 ;  /* 0x000000a0a11b723e */ /* 0x002ff200000010ff */
[----:B------:R-:W-:Y:S01]  /*18dc0*/  MUFU.EX2 R157, R157 ;  /* 0x0000009d009d7308 */ /* 0x000fe20000000800 */
[C---:B---3--:R-:W-:Y:S08]  /*18dd0*/  HMMA.16816.F32.BF16 R8, R24.reuse, R28, R8 ;  /* 0x0000001c1808723c */ /* 0x048ff00000041808 */
        /* <DEDUP_REMOVED lines=8> */
[----:B--2---:R-:W-:Y:S02]  /*18e60*/  F2FP.BF16.PACK_AB R24, R152, R155 ;  /* 0x0000009b9818723e */ /* 0x004fe400000010ff */
[----:B-1----:R-:W-:Y:S06]  /*18e70*/  F2FP.BF16.PACK_AB R25, R154, R157 ;  /* 0x0000009d9a19723e */ /* 0x002fec00000010ff */
[----:B------:R-:W-:Y:S10]  /*18e80*/  MUFU.EX2 R58, R58 ;  /* 0x0000003a003a7308 */ /* 0x000ff40000000800 */
[----:B------:R-:W1:Y:S01]  /*18e90*/  MUFU.EX2 R59, R59 ;  /* 0x0000003b003b7308 */ /* 0x000e620000000800 */
[----:B---3--:R-:W-:Y:S09]  /*18ea0*/  F2FP.BF16.PACK_AB R26, R56, R55 ;  /* 0x00000037381a723e */ /* 0x008ff200000010ff */
[----:B------:R-:W-:Y:S10]  /*18eb0*/  MUFU.EX2 R54, R54 ;  /* 0x0000003600367308 */ /* 0x000ff40000000800 */
[----:B------:R-:W2:Y:S01]  /*18ec0*/  MUFU.EX2 R49, R49 ;  /* 0x0000003100317308 */ /* 0x000ea20000000800 */
[----:B-1----:R-:W-:Y:S09]  /*18ed0*/  F2FP.BF16.PACK_AB R27, R59, R58 ;  /* 0x0000003a3b1b723e */ /* 0x002ff200000010ff */
[----:B------:R-:W-:Y:S01]  /*18ee0*/  MUFU.EX2 R57, R57 ;  /* 0x0000003900397308 */ /* 0x000fe20000000800 */
[C---:B----4-:R-:W-:Y:S08]  /*18ef0*/  HMMA.16816.F32.BF16 R8, R24.reuse, R32, R8 ;  /* 0x000000201808723c */ /* 0x050ff00000041808 */
[C---:B------:R-:W-:Y:S01]  /*18f00*/  HMMA.16816.F32.BF16 R12, R24.reuse, R34, R12 ;  /* 0x00000022180c723c */ /* 0x040fe2000004180c */
[----:B------:R-:W1:Y:S01]  /*18f10*/  MUFU.EX2 R52, R52 ;  /* 0x0000003400347308 */ /* 0x000e620000000800 */
[----:B------:R-:W-:Y:S06]  /*18f20*/  LDSM.16.MT88.4 R32, [R223+0x7000] ;  /* 0x00700000df20783b */ /* 0x000fec0000004200 */
[C---:B------:R-:W-:Y:S03]  /*18f30*/  HMMA.16816.F32.BF16 R16, R24.reuse, R28, R16 ;  /* 0x0000001c1810723c */ /* 0x040fe60000041810 */
[----:B------:R-:W-:Y:S05]  /*18f40*/  MUFU.EX2 R47, R47 ;  /* 0x0000002f002f7308 */ /* 0x000fea0000000800 */
[----:B------:R-:W-:Y:S01]  /*18f50*/  HMMA.16816.F32.BF16 R20, R24, R30, R20 ;  /* 0x0000001e1814723c */ /* 0x000fe20000041814 */
[----:B------:R-:W3:Y:S04]  /*18f60*/  LDSM.16.MT88.4 R28, [R224+0x7000] ;  /* 0x00700000e01c783b */ /* 0x000ee80000004200 */
[----:B------:R-:W4:Y:S02]  /*18f70*/  MUFU.EX2 R48, R48 ;  /* 0x0000003000307308 */ /* 0x000f240000000800 */
[----:B--2---:R-:W-:Y:S02]  /*18f80*/  F2FP.BF16.PACK_AB R24, R49, R54 ;  /* 0x000000363118723e */ /* 0x004fe400000010ff */
[----:B-1----:R-:W-:Y:S06]  /*18f90*/  F2FP.BF16.PACK_AB R25, R52, R57 ;  /* 0x000000393419723e */ /* 0x002fec00000010ff */
[----:B------:R-:W-:Y:S10]  /*18fa0*/  MUFU.EX2 R50, R50 ;  /* 0x0000003200327308 */ /* 0x000ff40000000800 */
[----:B------:R-:W1:Y:S01]  /*18fb0*/  MUFU.EX2 R51, R51 ;  /* 0x0000003300337308 */ /* 0x000e620000000800 */
[----:B----4-:R-:W-:Y:S09]  /*18fc0*/  F2FP.BF16.PACK_AB R26, R48, R47 ;  /* 0x0000002f301a723e */ /* 0x010ff200000010ff */
[----:B------:R-:W-:Y:S10]  /*18fd0*/  MUFU.EX2 R46, R46 ;  /* 0x0000002e002e7308 */ /* 0x000ff40000000800 */
[----:B------:R-:W2:Y:S01]  /*18fe0*/  MUFU.EX2 R7, R7 ;  /* 0x0000000700077308 */ /* 0x000ea20000000800 */
[----:B-1----:R-:W-:Y:S09]  /*18ff0*/  F2FP.BF16.PACK_AB R27, R51, R50 ;  /* 0x00000032331b723e */ /* 0x002ff200000010ff */
[----:B------:R-:W-:Y:S01]  /*19000*/  MUFU.EX2 R45, R45 ;  /* 0x0000002d002d7308 */ /* 0x000fe20000000800 */
[C---:B------:R-:W-:Y:S08]  /*19010*/  HMMA.16816.F32.BF16 R8, R24.reuse, R36, R8 ;  /* 0x000000241808723c */ /* 0x040ff00000041808 */
[C---:B------:R-:W-:Y:S01]  /*19020*/  HMMA.16816.F32.BF16 R12, R24.reuse, R38, R12 ;  /* 0x00000026180c723c */ /* 0x040fe2000004180c */
[----:B------:R-:W1:Y:S01]  /*19030*/  MUFU.EX2 R6, R6 ;  /* 0x0000000600067308 */ /* 0x000e620000000800 */
[----:B------:R-:W4:Y:S06]  /*19040*/  LDSM.16.MT88.4 R36, [R224+0x7400] ;  /* 0x00740000e024783b */ /* 0x000f2c0000004200 */
[C---:B-----5:R-:W-:Y:S03]  /*19050*/  HMMA.16816.F32.BF16 R16, R24.reuse, R40, R16 ;  /* 0x000000281810723c */ /* 0x060fe60000041810 */
[----:B------:R-:W-:Y:S04]  /*19060*/  MUFU.EX2 R44, R44 ;  /* 0x0000002c002c7308 */ /* 0x000fe80000000800 */
[----:B------:R-:W-:Y:S01]  /*19070*/  FADD.FTZ R41, R201, R202 ;  /* 0x000000cac9297221 */ /* 0x000fe20000010000 */
[----:B------:R-:W-:Y:S04]  /*19080*/  HMMA.16816.F32.BF16 R20, R24, R42, R20 ;  /* 0x0000002a1814723c */ /* 0x000fe80000041814 */
[----:B------:R-:W-:Y:S01]  /*19090*/  FADD.FTZ R41, R194, R41 ;  /* 0x00000029c2297221 */ /* 0x000fe20000010000 */
[----:B------:R-:W5:Y:S01]  /*190a0*/  MUFU.EX2 R53, R53 ;  /* 0x0000003500357308 */ /* 0x000f620000000800 */
[----:B------:R-:W-:Y:S01]  /*190b0*/  FFMA.FTZ R40, R108, c[0x0][0x23c], -R153 ;  /* 0x00008f006c287a23 */ /* 0x000fe20000010899 */
[----:B--2---:R-:W-:Y:S01]  /*190c0*/  F2FP.BF16.PACK_AB R24, R7, R46 ;  /* 0x0000002e0718723e */ /* 0x004fe200000010ff */
[----:B------:R-:W-:Y:S01]  /*190d0*/  FADD.FTZ R43, R203, R204 ;  /* 0x000000cccb2b7221 */ /* 0x000fe20000010000 */
[----:B-1----:R-:W-:Y:S03]  /*190e0*/  F2FP.BF16.PACK_AB R25, R6, R45 ;  /* 0x0000002d0619723e */ /* 0x002fe600000010ff */
[----:B------:R-:W-:Y:S03]  /*190f0*/  FADD.FTZ R43, R200, R43 ;  /* 0x0000002bc82b7221 */ /* 0x000fe60000010000 */
[----:B------:R-:W-:Y:S01]  /*19100*/  MUFU.EX2 R60, R60 ;  /* 0x0000003c003c7308 */ /* 0x000fe20000000800 */
[----:B------:R-:W-:Y:S04]  /*19110*/  FADD.FTZ R42, R198, R43 ;  /* 0x0000002bc62a7221 */ /* 0x000fe80000010000 */
[----:B------:R-:W-:Y:S04]  /*19120*/  FADD.FTZ R42, R199, R42 ;  /* 0x0000002ac72a7221 */ /* 0x000fe80000010000 */
[----:B------:R-:W-:Y:S01]  /*19130*/  FADD.FTZ R93, R195, R42 ;  /* 0x0000002ac35d7221 */ /* 0x000fe20000010000 */
[----:B------:R-:W1:Y:S03]  /*19140*/  MUFU.EX2 R61, R61 ;  /* 0x0000003d003d7308 */ /* 0x000e660000000800 */
[----:B------:R-:W-:Y:S01]  /*19150*/  FADD.FTZ R93, R190, R93 ;  /* 0x0000005dbe5d7221 */ /* 0x000fe20000010000 */
[----:B-----5:R-:W-:Y:S03]  /*19160*/  F2FP.BF16.PACK_AB R26, R53, R44 ;  /* 0x0000002c351a723e */ /* 0x020fe600000010ff */
[----:B------:R-:W-:Y:S02]  /*19170*/  FADD.FTZ R94, R188, R93 ;  /* 0x0000005dbc5e7221 */ /* 0x000fe40000010000 */
[----:B------:R-:W-:Y:S01]  /*19180*/  FFMA.FTZ R93, R112, c[0x0][0x23c], -R153 ;  /* 0x00008f00705d7a23 */ /* 0x000fe20000010899 */
[----:B------:R-:W-:Y:S01]  /*19190*/  MUFU.EX2 R62, R62 ;  /* 0x0000003e003e7308 */ /* 0x000fe20000000800 */
[----:B------:R-:W-:Y:S04]  /*191a0*/  FADD.FTZ R94, R189, R94 ;  /* 0x0000005ebd5e7221 */ /* 0x000fe80000010000 */
[----:B------:R-:W-:Y:S04]  /*191b0*/  FADD.FTZ R185, R185, R94 ;  /* 0x0000005eb9b97221 */ /* 0x000fe80000010000 */
[----:B------:R-:W-:Y:S01]  /*191c0*/  FADD.FTZ R178, R178, R185 ;  /* 0x000000b9b2b27221 */ /* 0x000fe20000010000 */
[----:B------:R-:W2:Y:S03]  /*191d0*/  MUFU.EX2 R63, R63 ;  /* 0x0000003f003f7308 */ /* 0x000ea60000000800 */
[----:B------:R-:W-:Y:S01]  /*191e0*/  FADD.FTZ R183, R183, R178 ;  /* 0x000000b2b7b77221 */ /* 0x000fe20000010000 */
[----:B-1----:R-:W-:Y:S03]  /*191f0*/  F2FP.BF16.PACK_AB R27, R61, R60 ;  /* 0x0000003c3d1b723e */ /* 0x002fe600000010ff */
[----:B------:R-:W-:Y:S03]  /*19200*/  FADD.FTZ R176, R176, R183 ;  /* 0x000000b7b0b07221 */ /* 0x000fe60000010000 */
[----:B------:R-:W-:Y:S01]  /*19210*/  MUFU.EX2 R64, R64 ;  /* 0x0000004000407308 */ /* 0x000fe20000000800 */
[C---:B---3--:R-:W-:Y:S03]  /*19220*/  HMMA.16816.F32.BF16 R8, R24.reuse, R28, R8 ;  /* 0x0000001c1808723c */ /* 0x048fe60000041808 */
[----:B------:R-:W-:Y:S04]  /*19230*/  FADD.FTZ R177, R177, R176 ;  /* 0x000000b0b1b17221 */ /* 0x000fe80000010000 */
[----:B------:R-:W-:Y:S01]  /*19240*/  FADD.FTZ R28, R192, R41 ;  /* 0x00000029c01c7221 */ /* 0x000fe20000010000 */
[C---:B------:R-:W-:Y:S01]  /*19250*/  HMMA.16816.F32.BF16 R12, R24.reuse, R30, R12 ;  /* 0x0000001e180c723c */ /* 0x040fe2000004180c */
[----:B------:R-:W1:Y:S03]  /*19260*/  MUFU.EX2 R65, R65 ;  /* 0x0000004100417308 */ /* 0x000e660000000800 */
[----:B------:R-:W-:Y:S02]  /*19270*/  FADD.FTZ R28, R193, R28 ;  /* 0x0000001cc11c7221 */ /* 0x000fe40000010000 */
[----:B------:R-:W-:Y:S02]  /*19280*/  FADD.FTZ R172, R172, R177 ;  /* 0x000000b1acac7221 */ /* 0x000fe40000010000 */
[----:B------:R-:W-:Y:S01]  /*19290*/  FADD.FTZ R43, R191, R28 ;  /* 0x0000001cbf2b7221 */ /* 0x000fe20000010000 */
[C---:B------:R-:W-:Y:S01]  /*192a0*/  HMMA.16816.F32.BF16 R16, R24.reuse, R32, R16 ;  /* 0x000000201810723c */ /* 0x040fe20000041810 */
[----:B------:R-:W3:Y:S01]  /*192b0*/  LDSM.16.MT88.4 R28, [R223+0x7400] ;  /* 0x00740000df1c783b */ /* 0x000ee20000004200 */
[----:B------:R-:W-:Y:S01]  /*192c0*/  MUFU.EX2 R66, R66 ;  /* 0x0000004200427308 */ /* 0x000fe20000000800 */
[----:B------:R-:W-:Y:S02]  /*192d0*/  FADD.FTZ R43, R186, R43 ;  /* 0x0000002bba2b7221 */ /* 0x000fe40000010000 */
[----:B------:R-:W-:Y:S02]  /*192e0*/  FADD.FTZ R175, R175, R172 ;  /* 0x000000acafaf7221 */ /* 0x000fe40000010000 */
[----:B------:R-:W-:Y:S01]  /*192f0*/  FADD.FTZ R184, R184, R43 ;  /* 0x0000002bb8b87221 */ /* 0x000fe20000010000 */
[----:B------:R-:W-:Y:S01]  /*19300*/  HMMA.16816.F32.BF16 R20, R24, R34, R20 ;  /* 0x000000221814723c */ /* 0x000fe20000041814 */
[----:B------:R-:W5:Y:S03]  /*19310*/  LDSM.16.MT88.4 R32, [R224+0x7800] ;  /* 0x00780000e020783b */ /* 0x000f660000004200 */
[----:B------:R-:W4:Y:S01]  /*19320*/  MUFU.EX2 R69, R69 ;  /* 0x0000004500457308 */ /* 0x000f220000000800 */
[----:B------:R-:W-:Y:S02]  /*19330*/  FADD.FTZ R175, R168, R175 ;  /* 0x000000afa8af7221 */ /* 0x000fe40000010000 */
[----:B--2---:R-:W-:Y:S01]  /*19340*/  F2FP.BF16.PACK_AB R24, R63, R62 ;  /* 0x0000003e3f18723e */ /* 0x004fe200000010ff */
[----:B------:R-:W-:Y:S01]  /*19350*/  FADD.FTZ R187, R187, R184 ;  /* 0x000000b8bbbb7221 */ /* 0x000fe20000010000 */
[----:B-1----:R-:W-:Y:S03]  /*19360*/  F2FP.BF16.PACK_AB R25, R65, R64 ;  /* 0x000000404119723e */ /* 0x002fe600000010ff */
[----:B------:R-:W-:Y:S02]  /*19370*/  FADD.FTZ R182, R182, R187 ;  /* 0x000000bbb6b67221 */ /* 0x000fe40000010000 */
[----:B------:R-:W-:Y:S02]  /*19380*/  MUFU.EX2 R68, R68 ;  /* 0x0000004400447308 */ /* 0x000fe40000000800 */
[----:B------:R-:W-:Y:S04]  /*19390*/  FADD.FTZ R94, R181, R182 ;  /* 0x000000b6b55e7221 */ /* 0x000fe80000010000 */
[----:B------:R-:W-:Y:S04]  /*193a0*/  FADD.FTZ R95, R179, R94 ;  /* 0x0000005eb35f7221 */ /* 0x000fe80000010000 */
[----:B------:R-:W1:Y:S01]  /*193b0*/  MUFU.EX2 R67, R67 ;  /* 0x0000004300437308 */ /* 0x000e620000000800 */
[----:B------:R-:W-:Y:S01]  /*193c0*/  FADD.FTZ R95, R180, R95 ;  /* 0x0000005fb45f7221 */ /* 0x000fe20000010000 */
[----:B----4-:R-:W-:Y:S03]  /*193d0*/  F2FP.BF16.PACK_AB R26, R69, R66 ;  /* 0x00000042451a723e */ /* 0x010fe600000010ff */
[----:B------:R-:W-:Y:S04]  /*193e0*/  FADD.FTZ R174, R174, R95 ;  /* 0x0000005faeae7221 */ /* 0x000fe80000010000 */
[----:B------:R-:W-:Y:S01]  /*193f0*/  FADD.FTZ R174, R171, R174 ;  /* 0x000000aeabae7221 */ /* 0x000fe20000010000 */
[----:B------:R-:W-:Y:S03]  /*19400*/  MUFU.EX2 R70, R70 ;  /* 0x0000004600467308 */ /* 0x000fe60000000800 */
[----:B------:R-:W-:Y:S04]  /*19410*/  FADD.FTZ R173, R173, R174 ;  /* 0x000000aeadad7221 */ /* 0x000fe80000010000 */
[----:B------:R-:W-:Y:S03]  /*19420*/  FADD.FTZ R170, R170, R173 ;  /* 0x000000adaaaa7221 */ /* 0x000fe60000010000 */
[----:B------:R-:W2:Y:S01]  /*19430*/  MUFU.EX2 R71, R71 ;  /* 0x0000004700477308 */ /* 0x000ea20000000800 */
[----:B------:R-:W-:Y:S01]  /*19440*/  FADD.FTZ R169, R169, R170 ;  /* 0x000000aaa9a97221 */ /* 0x000fe20000010000 */
[----:B-1----:R-:W-:Y:S03]  /*19450*/  F2FP.BF16.PACK_AB R27, R67, R68 ;  /* 0x00000044431b723e */ /* 0x002fe600000010ff */
[----:B------:R-:W-:Y:S04]  /*19460*/  FADD.FTZ R164, R164, R169 ;  /* 0x000000a9a4a47221 */ /* 0x000fe80000010000 */
[----:B------:R-:W-:Y:S01]  /*19470*/  FADD.FTZ R99, R163, R164 ;  /* 0x000000a4a3637221 */ /* 0x000fe20000010000 */
[----:B------:R-:W-:Y:S01]  /*19480*/  MUFU.EX2 R73, R73 ;  /* 0x0000004900497308 */ /* 0x000fe20000000800 */
[C---:B------:R-:W-:Y:S03]  /*19490*/  HMMA.16816.F32.BF16 R8, R24.reuse, R36, R8 ;  /* 0x000000241808723c */ /* 0x040fe60000041808 */
[----:B------:R-:W-:Y:S05]  /*194a0*/  FADD.FTZ R99, R158, R99 ;  /* 0x000000639e637221 */ /* 0x000fea0000010000 */
[C---:B------:R-:W-:Y:S01]  /*194b0*/  HMMA.16816.F32.BF16 R12, R24.reuse, R38, R12 ;  /* 0x00000026180c723c */ /* 0x040fe2000004180c */
[----:B------:R-:W1:Y:S01]  /*194c0*/  MUFU.EX2 R72, R72 ;  /* 0x0000004800487308 */ /* 0x000e620000000800 */
[----:B------:R-:W4:Y:S06]  /*194d0*/  LDSM.16.MT88.4 R36, [R223+0x7800] ;  /* 0x00780000df24783b */ /* 0x000f2c0000004200 */
[C---:B---3--:R-:W-:Y:S03]  /*194e0*/  HMMA.16816.F32.BF16 R16, R24.reuse, R28, R16 ;  /* 0x0000001c1810723c */ /* 0x048fe60000041810 */
        /* <DEDUP_REMOVED lines=13> */
[C---:B-----5:R-:W-:Y:S07]  /*195c0*/  HMMA.16816.F32.BF16 R8, R24.reuse, R32, R8 ;  /* 0x000000201808723c */ /* 0x060fee0000041808 */
[----:B------:R-:W-:Y:S01]  /*195d0*/  FADD.FTZ R32, R166, R175 ;  /* 0x000000afa6207221 */ /* 0x000fe20000010000 */
[C---:B------:R-:W-:Y:S01]  /*195e0*/  HMMA.16816.F32.BF16 R12, R24.reuse, R34, R12 ;  /* 0x00000022180c723c */ /* 0x040fe2000004180c */
[----:B------:R-:W1:Y:S03]  /*195f0*/  MUFU.EX2 R81, R81 ;  /* 0x0000005100517308 */ /* 0x000e660000000800 */
[----:B------:R-:W-:Y:S04]  /*19600*/  FADD.FTZ R32, R167, R32 ;  /* 0x00000020a7207221 */ /* 0x000fe80000010000 */
[----:B------:R-:W-:Y:S01]  /*19610*/  FADD.FTZ R101, R165, R32 ;  /* 0x00000020a5657221 */ /* 0x000fe20000010000 */
[C---:B------:R-:W-:Y:S01]  /*19620*/  HMMA.16816.F32.BF16 R16, R24.reuse, R36, R16 ;  /* 0x000000241810723c */ /* 0x040fe20000041810 */
[----:B------:R-:W4:Y:S01]  /*19630*/  LDSM.16.MT88.4 R32, [R223+0x7c00] ;  /* 0x007c0000df20783b */ /* 0x000f220000004200 */
[----:B------:R-:W-:Y:S01]  /*19640*/  MUFU.EX2 R82, R82 ;  /* 0x0000005200527308 */ /* 0x000fe20000000800 */
[----:B------:R-:W-:Y:S04]  /*19650*/  FADD.FTZ R101, R162, R101 ;  /* 0x00000065a2657221 */ /* 0x000fe80000010000 */
[----:B------:R-:W-:Y:S01]  /*19660*/  FADD.FTZ R36, R156, R99 ;  /* 0x000000639c247221 */ /* 0x000fe20000010000 */
[----:B------:R-:W-:Y:S04]  /*19670*/  HMMA.16816.F32.BF16 R20, R24, R38, R20 ;  /* 0x000000261814723c */ /* 0x000fe80000041814 */
[----:B------:R-:W5:Y:S01]  /*19680*/  MUFU.EX2 R83, R83 ;  /* 0x0000005300537308 */ /* 0x000f620000000800 */
[----:B------:R-:W-:Y:S02]  /*19690*/  FADD.FTZ R36, R159, R36 ;  /* 0x000000249f247221 */ /* 0x000fe40000010000 */
[----:B--2---:R-:W-:Y:S01]  /*196a0*/  F2FP.BF16.PACK_AB R24, R79, R78 ;  /* 0x0000004e4f18723e */ /* 0x004fe200000010ff */
[----:B------:R-:W-:Y:S01]  /*196b0*/  FADD.FTZ R102, R160, R101 ;  /* 0x00000065a0667221 */ /* 0x000fe20000010000 */
[----:B-1----:R-:W-:Y:S03]  /*196c0*/  F2FP.BF16.PACK_AB R25, R81, R80 ;  /* 0x000000505119723e */ /* 0x002fe600000010ff */
[----:B------:R-:W-:Y:S02]  /*196d0*/  FADD.FTZ R155, R155, R36 ;  /* 0x000000249b9b7221 */ /* 0x000fe40000010000 */
[----:B------:R-:W-:Y:S01]  /*196e0*/  MUFU.EX2 R84, R84 ;  /* 0x0000005400547308 */ /* 0x000fe20000000800 */
[----:B------:R-:W1:Y:S01]  /*196f0*/  LDSM.16.MT88.4 R36, [R224+0x8000] ;  /* 0x00800000e024783b */ /* 0x000e620000004200 */
[----:B------:R-:W-:Y:S02]  /*19700*/  FADD.FTZ R152, R152, R155 ;  /* 0x0000009b98987221 */ /* 0x000fe40000010000 */
[----:B------:R-:W-:Y:S04]  /*19710*/  FADD.FTZ R102, R161, R102 ;  /* 0x00000066a1667221 */ /* 0x000fe80000010000 */
[----:B------:R-:W-:Y:S02]  /*19720*/  FADD.FTZ R101, R157, R102 ;  /* 0x000000669d657221 */ /* 0x000fe40000010000 */
[----:B------:R-:W2:Y:S02]  /*19730*/  MUFU.EX2 R85, R85 ;  /* 0x0000005500557308 */ /* 0x000ea40000000800 */
[----:B------:R-:W-:Y:S01]  /*19740*/  FADD.FTZ R101, R154, R101 ;  /* 0x000000659a657221 */ /* 0x000fe20000010000 */
[----:B-----5:R-:W-:Y:S07]  /*19750*/  F2FP.BF16.PACK_AB R26, R83, R82 ;  /* 0x00000052531a723e */ /* 0x020fee00000010ff */
[----:B------:R-:W-:Y:S10]  /*19760*/  MUFU.EX2 R86, R86 ;  /* 0x0000005600567308 */ /* 0x000ff40000000800 */
[----:B------:R-:W5:Y:S01]  /*19770*/  MUFU.EX2 R87, R87 ;  /* 0x0000005700577308 */ /* 0x000f620000000800 */
[----:B--2---:R-:W-:Y:S09]  /*19780*/  F2FP.BF16.PACK_AB R27, R85, R84 ;  /* 0x00000054551b723e */ /* 0x004ff200000010ff */
[----:B------:R-:W-:Y:S01]  /*19790*/  MUFU.EX2 R88, R88 ;  /* 0x0000005800587308 */ /* 0x000fe20000000800 */
[C---:B---3--:R-:W-:Y:S07]  /*197a0*/  HMMA.16816.F32.BF16 R8, R24.reuse, R28, R8 ;  /* 0x0000001c1808723c */ /* 0x048fee0000041808 */
[----:B------:R-:W-:Y:S01]  /*197b0*/  FADD.FTZ R29, R55, R152 ;  /* 0x00000098371d7221 */ /* 0x000fe20000010000 */
[C---:B------:R-:W-:Y:S01]  /*197c0*/  HMMA.16816.F32.BF16 R12, R24.reuse, R30, R12 ;  /* 0x0000001e180c723c */ /* 0x040fe2000004180c */
[----:B------:R-:W2:Y:S03]  /*197d0*/  MUFU.EX2 R91, R91 ;  /* 0x0000005b005b7308 */ /* 0x000ea60000000800 */
[----:B------:R-:W-:Y:S02]  /*197e0*/  FADD.FTZ R29, R56, R29 ;  /* 0x0000001d381d7221 */ /* 0x000fe40000010000 */
[----:B------:R-:W-:Y:S02]  /*197f0*/  FADD.FTZ R28, R58, R101 ;  /* 0x000000653a1c7221 */ /* 0x000fe40000010000 */
[----:B------:R-:W-:Y:S01]  /*19800*/  FADD.FTZ R56, R54, R29 ;  /* 0x0000001d36387221 */ /* 0x000fe20000010000 */
[C---:B----4-:R-:W-:Y:S02]  /*19810*/  HMMA.16816.F32.BF16 R16, R24.reuse, R32, R16 ;  /* 0x000000201810723c */ /* 0x050fe40000041810 */
[----:B------:R-:W-:Y:S01]  /*19820*/  MUFU.EX2 R89, R89 ;  /* 0x0000005900597308 */ /* 0x000fe20000000800 */
[----:B------:R-:W-:Y:S02]  /*19830*/  FADD.FTZ R28, R59, R28 ;  /* 0x0000001c3b1c7221 */ /* 0x000fe40000010000 */
[----:B------:R-:W-:Y:S02]  /*19840*/  FADD.FTZ R56, R49, R56 ;  /* 0x0000003831387221 */ /* 0x000fe40000010000 */
[----:B------:R-:W-:Y:S01]  /*19850*/  FADD.FTZ R57, R57, R28 ;  /* 0x0000001c39397221 */ /* 0x000fe20000010000 */
[----:B------:R-:W-:Y:S01]  /*19860*/  HMMA.16816.F32.BF16 R20, R24, R34, R20 ;  /* 0x000000221814723c */ /* 0x000fe20000041814 */
[----:B------:R-:W3:Y:S03]  /*19870*/  LDSM.16.MT88.4 R28, [R223+0x8000] ;  /* 0x00800000df1c783b */ /* 0x000ee60000004200 */
[----:B------:R-:W4:Y:S01]  /*19880*/  MUFU.EX2 R90, R90 ;  /* 0x0000005a005a7308 */ /* 0x000f220000000800 */
[----:B------:R-:W-:Y:S02]  /*19890*/  FADD.FTZ R33, R47, R56 ;  /* 0x000000382f217221 */ /* 0x000fe40000010000 */
[----:B-----5:R-:W-:Y:S01]  /*198a0*/  F2FP.BF16.PACK_AB R24, R87, R86 ;  /* 0x000000565718723e */ /* 0x020fe200000010ff */
[----:B------:R-:W-:Y:S01]  /*198b0*/  FADD.FTZ R49, R52, R57 ;  /* 0x0000003934317221 */ /* 0x000fe20000010000 */
[----:B--2---:R-:W-:Y:S03]  /*198c0*/  F2FP.BF16.PACK_AB R25, R91, R88 ;  /* 0x000000585b19723e */ /* 0x004fe600000010ff */
[----:B------:R-:W-:Y:S02]  /*198d0*/  FADD.FTZ R33, R48, R33 ;  /* 0x0000002130217221 */ /* 0x000fe40000010000 */
[----:B------:R-:W-:Y:S01]  /*198e0*/  MUFU.EX2 R92, R92 ;  /* 0x0000005c005c7308 */ /* 0x000fe20000000800 */
[----:B------:R-:W-:Y:S04]  /*198f0*/  FADD.FTZ R50, R50, R49 ;  /* 0x0000003132327221 */ /* 0x000fe80000010000 */
[----:B------:R-:W-:Y:S02]  /*19900*/  FADD.FTZ R48, R51, R50 ;  /* 0x0000003233307221 */ /* 0x000fe40000010000 */
[----:B------:R-:W-:Y:S02]  /*19910*/  FADD.FTZ R50, R46, R33 ;  /* 0x000000212e327221 */ /* 0x000fe40000010000 */
[----:B------:R-:W2:Y:S01]  /*19920*/  LDSM.16.MT88.4 R32, [R224+0x8400] ;  /* 0x00840000e020783b */ /* 0x000ea20000004200 */
[----:B------:R-:W5:Y:S01]  /*19930*/  MUFU.EX2 R3, R107 ;  /* 0x0000006b00037308 */ /* 0x000f620000000800 */
[----:B------:R-:W-:Y:S02]  /*19940*/  FADD.FTZ R45, R45, R48 ;  /* 0x000000302d2d7221 */ /* 0x000fe40000010000 */
[----:B------:R-:W-:Y:S01]  /*19950*/  FADD.FTZ R7, R7, R50 ;  /* 0x0000003207077221 */ /* 0x000fe20000010000 */
[----:B----4-:R-:W-:Y:S01]  /*19960*/  F2FP.BF16.PACK_AB R26, R90, R89 ;  /* 0x000000595a1a723e */ /* 0x010fe200000010ff */
[----:B------:R-:W-:Y:S02]  /*19970*/  FADD.FTZ R45, R6, R45 ;  /* 0x0000002d062d7221 */ /* 0x000fe40000010000 */
[----:B------:R-:W-:Y:S02]  /*19980*/  FADD.FTZ R44, R44, R7 ;  /* 0x000000072c2c7221 */ /* 0x000fe40000010000 */
[----:B------:R-:W-:Y:S01]  /*19990*/  FADD.FTZ R60, R60, R45 ;  /* 0x0000002d3c3c7221 */ /* 0x000fe20000010000 */
[----:B------:R-:W-:Y:S01]  /*199a0*/  MUFU.EX2 R40, R40 ;  /* 0x0000002800287308 */ /* 0x000fe20000000800 */
[----:B------:R-:W-:Y:S02]  /*199b0*/  FADD.FTZ R53, R53, R44 ;  /* 0x0000002c35357221 */ /* 0x000fe40000010000 */
[----:B------:R-:W-:Y:S02]  /*199c0*/  FADD.FTZ R61, R61, R60 ;  /* 0x0000003c3d3d7221 */ /* 0x000fe40000010000 */
[----:B------:R-:W-:Y:S02]  /*199d0*/  FADD.FTZ R62, R62, R53 ;  /* 0x000000353e3e7221 */ /* 0x000fe40000010000 */
[----:B------:R-:W-:Y:S02]  /*199e0*/  FADD.FTZ R64, R64, R61 ;  /* 0x0000003d40407221 */ /* 0x000fe40000010000 */
[----:B------:R-:W-:Y:S01]  /*199f0*/  FADD.FTZ R63, R63, R62 ;  /* 0x0000003e3f3f7221 */ /* 0x000fe20000010000 */
[----:B------:R-:W4:Y:S01]  /*19a00*/  MUFU.EX2 R41, R109 ;  /* 0x0000006d00297308 */ /* 0x000f220000000800 */
[----:B------:R-:W-:Y:S02]  /*19a10*/  FADD.FTZ R65, R65, R64 ;  /* 0x0000004041417221 */ /* 0x000fe40000010000 */
[----:B------:R-:W-:Y:S01]  /*19a20*/  FADD.FTZ R66, R66, R63 ;  /* 0x0000003f42427221 */ /* 0x000fe20000010000 */
[----:B-----5:R-:W-:Y:S01]  /*19a30*/  F2FP.BF16.PACK_AB R27, R3, R92 ;  /* 0x0000005c031b723e */ /* 0x020fe200000010ff */
[----:B------:R-:W-:Y:S02]  /*19a40*/  FADD.FTZ R68, R68, R65 ;  /* 0x0000004144447221 */ /* 0x000fe40000010000 */
[----:B------:R-:W-:Y:S02]  /*19a50*/  FADD.FTZ R69, R69, R66 ;  /* 0x0000004245457221 */ /* 0x000fe40000010000 */
[----:B------:R-:W-:Y:S01]  /*19a60*/  FADD.FTZ R68, R67, R68 ;  /* 0x0000004443447221 */ /* 0x000fe20000010000 */
[----:B------:R-:W-:Y:S01]  /*19a70*/  MUFU.EX2 R42, R110 ;  /* 0x0000006e002a7308 */ /* 0x000fe20000000800 */
[C---:B-1----:R-:W-:Y:S03]  /*19a80*/  HMMA.16816.F32.BF16 R8, R24.reuse, R36, R8 ;  /* 0x000000241808723c */ /* 0x042fe60000041808 */
[----:B------:R-:W-:Y:S02]  /*19a90*/  FADD.FTZ R70, R70, R69 ;  /* 0x0000004546467221 */ /* 0x000fe40000010000 */
[----:B------:R-:W-:Y:S02]  /*19aa0*/  FADD.FTZ R73, R73, R68 ;  /* 0x0000004449497221 */ /* 0x000fe40000010000 */
[----:B------:R-:W-:Y:S01]  /*19ab0*/  FADD.FTZ R71, R71, R70 ;  /* 0x0000004647477221 */ /* 0x000fe20000010000 */
[C---:B------:R-:W-:Y:S01]  /*19ac0*/  HMMA.16816.F32.BF16 R12, R24.reuse, R38, R12 ;  /* 0x00000026180c723c */ /* 0x040fe2000004180c */
[----:B------:R-:W1:Y:S01]  /*19ad0*/  MUFU.EX2 R43, R111 ;  /* 0x0000006f002b7308 */ /* 0x000e620000000800 */
[----:B------:R-:W5:Y:S02]  /*19ae0*/  LDSM.16.MT88.4 R36, [R223+0x8400] ;  /* 0x00840000df24783b */ /* 0x000f640000004200 */
        /* <DEDUP_REMOVED lines=9> */
[----:B------:R-:W2:Y:S01]  /*19b80*/  MUFU.EX2 R94, R113 ;  /* 0x00000071005e7308 */ /* 0x000ea20000000800 */
[----:B------:R-:W-:Y:S01]  /*19b90*/  FFMA.FTZ R7, R125, c[0x0][0x23c], -R153 ;  /* 0x00008f007d077a23 */ /* 0x000fe20000010899 */
[----:B----4-:R-:W-:Y:S01]  /*19ba0*/  F2FP.BF16.PACK_AB R24, R41, R40 ;  /* 0x000000282918723e */ /* 0x010fe200000010ff */
[--C-:B------:R-:W-:Y:S01]  /*19bb0*/  FFMA.FTZ R44, R126, c[0x0][0x23c], -R5.reuse ;  /* 0x00008f007e2c7a23 */ /* 0x100fe20000010805 */
[----:B-1----:R-:W-:Y:S03]  /*19bc0*/  F2FP.BF16.PACK_AB R25, R43, R42 ;  /* 0x0000002a2b19723e */ /* 0x002fe600000010ff */
[----:B------:R-:W-:Y:S02]  /*19bd0*/  FFMA.FTZ R45, R127, c[0x0][0x23c], -R5 ;  /* 0x00008f007f2d7a23 */ /* 0x000fe40000010805 */
[--C-:B------:R-:W-:Y:S01]  /*19be0*/  FFMA.FTZ R48, R128, c[0x0][0x23c], -R153.reuse ;  /* 0x00008f0080307a23 */ /* 0x100fe20000010899 */
[----:B------:R-:W-:Y:S01]  /*19bf0*/  MUFU.EX2 R95, R114 ;  /* 0x00000072005f7308 */ /* 0x000fe20000000800 */
[----:B------:R-:W-:Y:S02]  /*19c00*/  FFMA.FTZ R153, R129, c[0x0][0x23c], -R153 ;  /* 0x00008f0081997a23 */ /* 0x000fe40000010899 */
[----:B------:R-:W-:Y:S02]  /*19c10*/  FADD.FTZ R78, R78, R75 ;  /* 0x0000004b4e4e7221 */ /* 0x000fe40000010000 */
[----:B------:R-:W-:Y:S02]  /*19c20*/  FADD.FTZ R80, R80, R77 ;  /* 0x0000004d50507221 */ /* 0x000fe40000010000 */
[----:B------:R-:W-:Y:S02]  /*19c30*/  FADD.FTZ R79, R79, R78 ;  /* 0x0000004e4f4f7221 */ /* 0x000fe40000010000 */
[----:B------:R-:W-:Y:S01]  /*19c40*/  FADD.FTZ R81, R81, R80 ;  /* 0x0000005051517221 */ /* 0x000fe20000010000 */
[----:B------:R-:W1:Y:S01]  /*19c50*/  MUFU.EX2 R96, R96 ;  /* 0x0000006000607308 */ /* 0x000e620000000800 */
[----:B------:R-:W-:Y:S02]  /*19c60*/  FADD.FTZ R82, R82, R79 ;  /* 0x0000004f52527221 */ /* 0x000fe40000010000 */
[----:B------:R-:W-:Y:S01]  /*19c70*/  FADD.FTZ R84, R84, R81 ;  /* 0x0000005154547221 */ /* 0x000fe20000010000 */
[----:B--2---:R-:W-:Y:S01]  /*19c80*/  F2FP.BF16.PACK_AB R26, R94, R93 ;  /* 0x0000005d5e1a723e */ /* 0x004fe200000010ff */
[----:B------:R-:W-:Y:S02]  /*19c90*/  FADD.FTZ R83, R83, R82 ;  /* 0x0000005253537221 */ /* 0x000fe40000010000 */
[----:B------:R-:W-:Y:S03]  /*19ca0*/  FADD.FTZ R85, R85, R84 ;  /* 0x0000005455557221 */ /* 0x000fe60000010000 */
        /* <DEDUP_REMOVED lines=9> */
[C---:B------:R-:W-:Y:S03]  /*19d40*/  HMMA.16816.F32.BF16 R8, R24.reuse, R32, R8 ;  /* 0x000000201808723c */ /* 0x040fe60000041808 */
[----:B------:R-:W-:Y:S04]  /*19d50*/  FADD.FTZ R42, R43, R42 ;  /* 0x0000002a2b2a7221 */ /* 0x000fe80000010000 */
[----:B------:R-:W-:Y:S01]  /*19d60*/  FADD.FTZ R95, R95, R42 ;  /* 0x0000002a5f5f7221 */ /* 0x000fe20000010000 */
[C---:B------:R-:W-:Y:S01]  /*19d70*/  HMMA.16816.F32.BF16 R12, R24.reuse, R34, R12 ;  /* 0x00000022180c723c */ /* 0x040fe2000004180c */
[----:B------:R-:W1:Y:S01]  /*19d80*/  MUFU.EX2 R100, R100 ;  /* 0x0000006400647308 */ /* 0x000e620000000800 */
[----:B------:R-:W4:Y:S02]  /*19d90*/  LDSM.16.MT88.4 R32, [R223+0x8800] ;  /* 0x00880000df20783b */ /* 0x000f240000004200 */
[----:B------:R-:W-:Y:S04]  /*19da0*/  FADD.FTZ R96, R96, R95 ;  /* 0x0000005f60607221 */ /* 0x000fe80000010000 */
[C---:B-----5:R-:W-:Y:S03]  /*19db0*/  HMMA.16816.F32.BF16 R16, R24.reuse, R36, R16 ;  /* 0x000000241810723c */ /* 0x060fe60000041810 */
[----:B------:R-:W-:Y:S04]  /*19dc0*/  MUFU.EX2 R55, R120 ;  /* 0x0000007800377308 */ /* 0x000fe80000000800 */
[--C-:B------:R-:W-:Y:S01]  /*19dd0*/  FFMA.FTZ R36, R130, c[0x0][0x23c], -R5.reuse ;  /* 0x00008f0082247a23 */ /* 0x100fe20000010805 */
[----:B------:R-:W-:Y:S04]  /*19de0*/  HMMA.16816.F32.BF16 R20, R24, R38, R20 ;  /* 0x000000261814723c */ /* 0x000fe80000041814 */
[----:B------:R-:W-:Y:S01]  /*19df0*/  FFMA.FTZ R5, R131, c[0x0][0x23c], -R5 ;  /* 0x00008f0083057a23 */ /* 0x000fe20000010805 */
[----:B------:R-:W5:Y:S02]  /*19e00*/  MUFU.EX2 R54, R121 ;  /* 0x0000007900367308 */ /* 0x000f640000000800 */
[----:B--2---:R-:W-:Y:S01]  /*19e10*/  F2FP.BF16.PACK_AB R24, R98, R97 ;  /* 0x000000616218723e */ /* 0x004fe200000010ff */
[----:B------:R-:W-:Y:S01]  /*19e20*/  FADD.FTZ R38, R86, R83 ;  /* 0x0000005356267221 */ /* 0x000fe20000010000 */
[C---:B-1----:R-:W-:Y:S03]  /*19e30*/  F2FP.BF16.PACK_AB R25, R100.reuse, R99 ;  /* 0x000000636419723e */ /* 0x042fe600000010ff */
[----:B------:R-:W-:Y:S02]  /*19e40*/  FADD.FTZ R38, R87, R38 ;  /* 0x0000002657267221 */ /* 0x000fe40000010000 */
[----:B------:R-:W-:Y:S01]  /*19e50*/  FADD.FTZ R99, R99, R96 ;  /* 0x0000006063637221 */ /* 0x000fe20000010000 */
[----:B------:R-:W1:Y:S01]  /*19e60*/  MUFU.EX2 R47, R122 ;  /* 0x0000007a002f7308 */ /* 0x000e620000000800 */
[----:B------:R-:W-:Y:S02]  /*19e70*/  FADD.FTZ R89, R89, R38 ;  /* 0x0000002659597221 */ /* 0x000fe40000010000 */
[----:B------:R-:W-:Y:S02]  /*19e80*/  FADD.FTZ R100, R100, R99 ;  /* 0x0000006364647221 */ /* 0x000fe40000010000 */
[----:B------:R-:W-:Y:S04]  /*19e90*/  FADD.FTZ R89, R90, R89 ;  /* 0x000000595a597221 */ /* 0x000fe80000010000 */
[----:B------:R-:W-:Y:S01]  /*19ea0*/  FADD.FTZ R40, R40, R89 ;  /* 0x0000005928287221 */ /* 0x000fe20000010000 */
[----:B------:R-:W2:Y:S03]  /*19eb0*/  MUFU.EX2 R46, R123 ;  /* 0x0000007b002e7308 */ /* 0x000ea60000000800 */
[----:B------:R-:W-:Y:S01]  /*19ec0*/  FADD.FTZ R40, R41, R40 ;  /* 0x0000002829287221 */ /* 0x000fe20000010000 */
[----:B-----5:R-:W-:Y:S03]  /*19ed0*/  F2FP.BF16.PACK_AB R26, R54, R55 ;  /* 0x00000037361a723e */ /* 0x020fe600000010ff */
[----:B------:R-:W-:Y:S03]  /*19ee0*/  FADD.FTZ R93, R93, R40 ;  /* 0x000000285d5d7221 */ /* 0x000fe60000010000 */
[----:B------:R-:W-:Y:S01]  /*19ef0*/  MUFU.EX2 R6, R124 ;  /* 0x0000007c00067308 */ /* 0x000fe20000000800 */
[----:B------:R-:W-:Y:S02]  /*19f00*/  FADD.FTZ R94, R94, R93 ;  /* 0x0000005d5e5e7221 */ /* 0x000fe40000010000 */
[----:B-1----:R-:W-:Y:S02]  /*19f10*/  FADD.FTZ R3, R47, R100 ;  /* 0x000000642f037221 */ /* 0x002fe40000010000 */
[----:B------:R-:W-:Y:S05]  /*19f20*/  FADD.FTZ R97, R97, R94 ;  /* 0x0000005e61617221 */ /* 0x000fea0000010000 */
[----:B------:R-:W1:Y:S01]  /*19f30*/  MUFU.EX2 R7, R7 ;  /* 0x0000000700077308 */ /* 0x000e620000000800 */
[----:B------:R-:W-:Y:S01]  /*19f40*/  FADD.FTZ R98, R98, R97 ;  /* 0x0000006162627221 */ /* 0x000fe20000010000 */
[C---:B--2---:R-:W-:Y:S03]  /*19f50*/  F2FP.BF16.PACK_AB R27, R46.reuse, R47 ;  /* 0x0000002f2e1b723e */ /* 0x044fe600000010ff */
[----:B------:R-:W-:Y:S02]  /*19f60*/  FADD.FTZ R55, R55, R98 ;  /* 0x0000006237377221 */ /* 0x000fe40000010000 */
[----:B------:R-:W-:Y:S02]  /*19f70*/  FADD.FTZ R3, R46, R3 ;  /* 0x000000032e037221 */ /* 0x000fe40000010000 */
[----:B------:R-:W-:Y:S01]  /*19f80*/  FADD.FTZ R55, R54, R55 ;  /* 0x0000003736377221 */ /* 0x000fe20000010000 */
[----:B------:R-:W-:Y:S01]  /*19f90*/  MUFU.EX2 R44, R44 ;  /* 0x0000002c002c7308 */ /* 0x000fe20000000800 */
[C---:B---3--:R-:W-:Y:S08]  /*19fa0*/  HMMA.16816.F32.BF16 R8, R24.reuse, R28, R8 ;  /* 0x0000001c1808723c */ /* 0x048ff00000041808 */
[C---:B------:R-:W-:Y:S01]  /*19fb0*/  HMMA.16816.F32.BF16 R12, R24.reuse, R30, R12 ;  /* 0x0000001e180c723c */ /* 0x040fe2000004180c */
[----:B------:R-:W2:Y:S01]  /*19fc0*/  MUFU.EX2 R45, R45 ;  /* 0x0000002d002d7308 */ /* 0x000ea20000000800 */
[----:B------:R-:W3:Y:S02]  /*19fd0*/  LDSM.16.MT88.4 R28, [R223+0x8c00] ;  /* 0x008c0000df1c783b */ /* 0x000ee40000004200 */
[C---:B-1----:R-:W-:Y:S01]  /*19fe0*/  F2FP.BF16.PACK_AB R132, R7.reuse, R6 ;  /* 0x000000060784723e */ /* 0x042fe200000010ff */
[----:B------:R-:W-:Y:S03]  /*19ff0*/  FADD.FTZ R6, R6, R55 ;  /* 0x0000003706067221 */ /* 0x000fe60000010000 */
[C---:B----4-:R-:W-:Y:S03]  /*1a000*/  HMMA.16816.F32.BF16 R16, R24.reuse, R32, R16 ;  /* 0x000000201810723c */ /* 0x050fe60000041810 */
[----:B------:R-:W-:Y:S01]  /*1a010*/  MUFU.EX2 R48, R48 ;  /* 0x0000003000307308 */ /* 0x000fe20000000800 */
[----:B------:R-:W-:Y:S04]  /*1a020*/  FADD.FTZ R7, R7, R6 ;  /* 0x0000000607077221 */ /* 0x000fe80000010000 */
[----:B------:R-:W-:Y:S05]  /*1a030*/  HMMA.16816.F32.BF16 R20, R24, R34, R20 ;  /* 0x000000221814723c */ /* 0x000fea0000041814 */
[----:B------:R-:W1:Y:S01]  /*1a040*/  MUFU.EX2 R153, R153 ;  /* 0x0000009900997308 */ /* 0x000e620000000800 */
[C---:B--2---:R-:W-:Y:S01]  /*1a050*/  F2FP.BF16.PACK_AB R133, R45.reuse, R44 ;  /* 0x0000002c2d85723e */ /* 0x044fe200000010ff */
[----:B------:R-:W-:Y:S01]  /*1a060*/  FADD.FTZ R44, R44, R3 ;  /* 0x000000032c2c7221 */ /* 0x000fe20000010000 */
[----:B------:R-:W-:Y:S07]  /*1a070*/  IADD3 R3, R236, -0x1, RZ ;  /* 0xffffffffec037810 */ /* 0x000fee0007ffe0ff */
[----:B------:R-:W-:Y:S01]  /*1a080*/  MUFU.EX2 R36, R36 ;  /* 0x0000002400247308 */ /* 0x000fe20000000800 */
[----:B------:R-:W-:Y:S01]  /*1a090*/  FADD.FTZ R45, R45, R44 ;  /* 0x0000002c2d2d7221 */ /* 0x000fe20000010000 */
[----:B------:R-:W-:Y:S02]  /*1a0a0*/  MOV R236, R3 ;  /* 0x0000000300ec7202 */ /* 0x000fe40000000f00 */
[----:B------:R-:W-:Y:S06]  /*1a0b0*/  MOV R3, R0 ;  /* 0x0000000000037202 */ /* 0x000fec0000000f00 */
[----:B------:R-:W2:Y:S01]  /*1a0c0*/  MUFU.EX2 R5, R5 ;  /* 0x0000000500057308 */ /* 0x000ea20000000800 */
[C---:B-1----:R-:W-:Y:S01]  /*1a0d0*/  F2FP.BF16.PACK_AB R134, R153.reuse, R48 ;  /* 0x000000309986723e */ /* 0x042fe200000010ff */
[----:B------:R-:W-:Y:S04]  /*1a0e0*/  FADD.FTZ R48, R48, R7 ;  /* 0x0000000730307221 */ /* 0x000fe80000010000 */
[----:B------:R-:W-:Y:S01]  /*1a0f0*/  FADD.FTZ R241, R153, R48 ;  /* 0x0000003099f17221 */ /* 0x000fe20000010000 */
[C---:B--2---:R-:W-:Y:S01]  /*1a100*/  F2FP.BF16.PACK_AB R135, R5.reuse, R36 ;  /* 0x000000240587723e */ /* 0x044fe200000010ff */
[----:B------:R-:W-:Y:S04]  /*1a110*/  FADD.FTZ R36, R36, R45 ;  /* 0x0000002d24247221 */ /* 0x000fe80000010000 */
[----:B------:R-:W-:Y:S02]  /*1a120*/  FADD.FTZ R242, R5, R36 ;  /* 0x0000002405f27221 */ /* 0x000fe40000010000 */
[C---:B------:R-:W-:Y:S08]  /*1a130*/  HMMA.16816.F32.BF16 R144, R132.reuse, R140, R8 ;  /* 0x0000008c8490723c */ /* 0x040ff00000041808 */
[C---:B------:R-:W-:Y:S08]  /*1a140*/  HMMA.16816.F32.BF16 R140, R132.reuse, R142, R12 ;  /* 0x0000008e848c723c */ /* 0x040ff0000004180c */
[C---:B---3--:R-:W-:Y:S08]  /*1a150*/  HMMA.16816.F32.BF16 R136, R132.reuse, R28, R16 ;  /* 0x0000001c8488723c */ /* 0x048ff00000041810 */
[----:B------:R-:W-:Y:S01]  /*1a160*/  HMMA.16816.F32.BF16 R132, R132, R30, R20 ;  /* 0x0000001e8484723c */ /* 0x000fe20000041814 */
[----:B------:R-:W-:-:S07]  /*1a170*/  @P0 BRA `(.L_x_940) ;  /* 0xffffb92000000947 */ /* 0x000fce000383ffff */
.L_x_936:
[----:B------:R-:W1:Y:S01]  /*1a180*/  SHFL.BFLY PT, R8, R241, 0x2, 0x1f ;  /* 0x0c401f00f1087f89 */ /* 0x000e6200000e0000 */
[----:B------:R-:W-:Y:S01]  /*1a190*/  IMAD.MOV.U32 R9, RZ, RZ, 0x3f800000 ;  /* 0x3f800000ff097424 */ /* 0x000fe200078e00ff */
[----:B------:R-:W-:Y:S01]  /*1a1a0*/  ULDC.U8 UR4, c[0x0][0x328] ;  /* 0x0000ca0000047ab9 */ /* 0x000fe20000000000 */
[----:B------:R-:W-:Y:S01]  /*1a1b0*/  IMAD.MOV.U32 R10, RZ, RZ, 0x3f800000 ;  /* 0x3f800000ff0a7424 */ /* 0x000fe200078e00ff */
[----:B------:R-:W2:Y:S04]  /*1a1c0*/  SHFL.BFLY PT, R11, R242, 0x2, 0x1f ;  /* 0x0c401f00f20b7f89 */ /* 0x000ea800000e0000 */
[----:B------:R-:W3:Y:S04]  /*1a1d0*/  S2R R4, SR_TID.X ;  /* 0x0000000000047919 */ /* 0x000ee80000002100 */
[----:B------:R-:W4:Y:S01]  /*1a1e0*/  S2R R5, SR_TID.X ;  /* 0x0000000000057919 */ /* 0x000f220000002100 */
[----:B-1----:R-:W-:-:S02]  /*1a1f0*/  FADD.FTZ R8, R8, R241 ;  /* 0x000000f108087221 */ /* 0x002fc40000010000 */
[----:B--2---:R-:W-:-:S03]  /*1a200*/  FADD.FTZ R11, R11, R242 ;  /* 0x000000f20b0b7221 */ /* 0x004fc60000010000 */
[----:B------:R-:W1:Y:S01]  /*1a210*/  SHFL.BFLY PT, R7, R8, 0x1, 0x1f ;  /* 0x0c201f0008077f89 */ /* 0x000e6200000e0000 */
[----:B---3--:R-:W-:-:S03]  /*1a220*/  SHF.R.S32.HI R3, RZ, 0x1f, R4 ;  /* 0x0000001fff037819 */ /* 0x008fc60000011404 */
[----:B------:R-:W2:Y:S01]  /*1a230*/  SHFL.BFLY PT, R6, R11, 0x1, 0x1f ;  /* 0x0c201f000b067f89 */ /* 0x000ea200000e0000 */
[----:B------:R-:W-:Y:S02]  /*1a240*/  LEA.HI R3, R3, R4, RZ, 0x2 ;  /* 0x0000000403037211 */ /* 0x000fe400078f10ff */
[----:B----4-:R-:W-:Y:S02]  /*1a250*/  SHF.R.S32.HI R14, RZ, 0x1f, R5 ;  /* 0x0000001fff0e7819 */ /* 0x010fe40000011405 */
[----:B------:R-:W-:Y:S02]  /*1a260*/  SHF.R.S32.HI R3, RZ, 0x2, R3 ;  /* 0x00000002ff037819 */ /* 0x000fe40000011403 */
[----:B------:R-:W-:Y:S01]  /*1a270*/  LEA.HI R12, R14, R5, RZ, 0x5 ;  /* 0x000000050e0c7211 */ /* 0x000fe200078f28ff */
[----:B-1----:R-:W-:Y:S01]  /*1a280*/  FADD.FTZ R7, R8, R7 ;  /* 0x0000000708077221 */ /* 0x002fe20000010000 */
[----:B------:R-:W-:Y:S01]  /*1a290*/  SHF.R.S32.HI R8, RZ, 0x1f, R3 ;  /* 0x0000001fff087819 */ /* 0x000fe20000011403 */
[----:B--2---:R-:W-:-:S03]  /*1a2a0*/  FADD.FTZ R6, R11, R6 ;  /* 0x000000060b067221 */ /* 0x004fc60000010000 */
[----:B------:R-:W-:Y:S02]  /*1a2b0*/  LEA.HI R8, R8, R3, RZ, 0x3 ;  /* 0x0000000308087211 */ /* 0x000fe400078f18ff */
[----:B------:R-:W-:Y:S02]  /*1a2c0*/  FSETP.NE.FTZ.AND P1, PT, R7, RZ, PT ;  /* 0x000000ff0700720b */ /* 0x000fe40003f35000 */
[----:B------:R-:W-:Y:S02]  /*1a2d0*/  LOP3.LUT R8, R8, 0xfffffff8, RZ, 0xc0, !PT ;  /* 0xfffffff808087812 */ /* 0x000fe400078ec0ff */
[----:B------:R-:W-:Y:S02]  /*1a2e0*/  LEA.HI R11, R14, R5, RZ, 0x2 ;  /* 0x000000050e0b7211 */ /* 0x000fe400078f10ff */
[----:B------:R-:W-:Y:S01]  /*1a2f0*/  FSETP.NE.FTZ.AND P0, PT, R6, RZ, PT ;  /* 0x000000ff0600720b */ /* 0x000fe20003f15000 */
[----:B------:R-:W-:Y:S01]  /*1a300*/  IMAD.IADD R8, R3, 0x1, -R8 ;  /* 0x0000000103087824 */ /* 0x000fe200078e0a08 */
[----:B------:R-:W-:-:S02]  /*1a310*/  LOP3.LUT R14, R11, 0xfffffffc, RZ, 0xc0, !PT ;  /* 0xfffffffc0b0e7812 */ /* 0x000fc400078ec0ff */
[----:B------:R-:W-:Y:S02]  /*1a320*/  SHF.R.S32.HI R11, RZ, 0x5, R12 ;  /* 0x00000005ff0b7819 */ /* 0x000fe4000001140c */
[----:B------:R-:W-:Y:S01]  /*1a330*/  LEA.HI R13, R8, R8, RZ, 0x1 ;  /* 0x00000008080d7211 */ /* 0x000fe200078f08ff */
[----:B------:R-:W1:Y:S01]  /*1a340*/  @P1 MUFU.RCP R9, R7 ;  /* 0x0000000700091308 */ /* 0x000e620000001000 */
[----:B------:R-:W-:Y:S02]  /*1a350*/  IADD3 R14, -R14, R5, RZ ;  /* 0x000000050e0e7210 */ /* 0x000fe40007ffe1ff */
[----:B------:R-:W-:Y:S02]  /*1a360*/  SHF.R.S32.HI R15, RZ, 0x1, R13 ;  /* 0x00000001ff0f7819 */ /* 0x000fe4000001140d */
[----:B------:R-:W-:Y:S01]  /*1a370*/  LOP3.LUT R13, R13, 0x3fffffe, RZ, 0xc0, !PT ;  /* 0x03fffffe0d0d7812 */ /* 0x000fe200078ec0ff */
[----:B------:R-:W-:Y:S01]  /*1a380*/  IMAD R14, R11, 0x100, R14 ;  /* 0x000001000b0e7824 */ /* 0x000fe200078e020e */
[C---:B------:R-:W-:Y:S01]  /*1a390*/  LOP3.LUT P2, RZ, R15.reuse, 0x2, RZ, 0xc0, !PT ;  /* 0x000000020fff7812 */ /* 0x040fe2000784c0ff */
[C---:B------:R-:W-:Y:S01]  /*1a3a0*/  IMAD.SHL.U32 R16, R15.reuse, 0x40, RZ ;  /* 0x000000400f107824 */ /* 0x040fe200078e00ff */
[----:B------:R-:W2:Y:S01]  /*1a3b0*/  @P0 MUFU.RCP R10, R6 ;  /* 0x00000006000a0308 */ /* 0x000ea20000001000 */
[----:B------:R-:W-:Y:S01]  /*1a3c0*/  IMAD.IADD R13, R8, 0x1, -R13 ;  /* 0x00000001080d7824 */ /* 0x000fe200078e0a0d */
[----:B------:R-:W-:-:S02]  /*1a3d0*/  LOP3.LUT R8, R15, 0x1, RZ, 0xc0, !PT ;  /* 0x000000010f087812 */ /* 0x000fc400078ec0ff */
[----:B------:R-:W-:Y:S02]  /*1a3e0*/  LOP3.LUT R16, R16, 0xc0, RZ, 0xc0, !PT ;  /* 0x000000c010107812 */ /* 0x000fe400078ec0ff */
[----:B------:R-:W-:Y:S01]  /*1a3f0*/  LEA R13, R13, R14, 0x4 ;  /* 0x0000000e0d0d7211 */ /* 0x000fe200078e20ff */
[C---:B-1----:R-:W-:Y:S01]  /*1a400*/  FMUL.FTZ R144, R9.reuse, R144 ;  /* 0x0000009009907220 */ /* 0x042fe20000410000 */
[----:B------:R-:W-:Y:S01]  /*1a410*/  LEA.HI R16, R16, R16, RZ, 0x1d ;  /* 0x0000001010107211 */ /* 0x000fe200078fe8ff */
[C---:B------:R-:W-:Y:S01]  /*1a420*/  FMUL.FTZ R145, R9.reuse, R145 ;  /* 0x0000009109917220 */ /* 0x040fe20000410000 */
[----:B------:R-:W-:Y:S01]  /*1a430*/  ISETP.NE.U32.AND P3, PT, R8, 0x1, PT ;  /* 0x000000010800780c */ /* 0x000fe20003f65070 */
[----:B------:R-:W-:Y:S01]  /*1a440*/  FMUL.FTZ R140, R9, R140 ;  /* 0x0000008c098c7220 */ /* 0x000fe20000410000 */
[----:B------:R-:W1:Y:S01]  /*1a450*/  @P1 MUFU.LG2 R7, R7 ;  /* 0x0000000700071308 */ /* 0x000e620000000c00 */
[----:B------:R-:W-:Y:S01]  /*1a460*/  IMAD.U32 R13, R13, 0x2, R16 ;  /* 0x000000020d0d7824 */ /* 0x000fe200078e0010 */
[----:B------:R-:W-:Y:S01]  /*1a470*/  F2FP.BF16.PACK_AB R144, R145, R144 ;  /* 0x000000909190723e */ /* 0x000fe200000010ff */
[----:B------:R-:W-:-:S02]  /*1a480*/  FMUL.FTZ R141, R9, R141 ;  /* 0x0000008d098d7220 */ /* 0x000fc40000410000 */
[----:B------:R-:W-:Y:S01]  /*1a490*/  FMUL.FTZ R136, R9, R136 ;  /* 0x0000008809887220 */ /* 0x000fe20000410000 */
[----:B------:R-:W-:Y:S01]  /*1a4a0*/  SHF.L.U32 R13, R13, 0x1, RZ ;  /* 0x000000010d0d7819 */ /* 0x000fe200000006ff */
[----:B------:R-:W-:Y:S01]  /*1a4b0*/  FMUL.FTZ R137, R9, R137 ;  /* 0x0000008909897220 */ /* 0x000fe20000410000 */
[----:B------:R-:W-:Y:S01]  /*1a4c0*/  F2FP.BF16.PACK_AB R140, R141, R140 ;  /* 0x0000008c8d8c723e */ /* 0x000fe200000010ff */
[C---:B------:R-:W-:Y:S01]  /*1a4d0*/  FMUL.FTZ R132, R9.reuse, R132 ;  /* 0x0000008409847220 */ /* 0x040fe20000410000 */
[----:B------:R-:W3:Y:S01]  /*1a4e0*/  @P0 MUFU.LG2 R6, R6 ;  /* 0x0000000600060308 */ /* 0x000ee20000000c00 */
[----:B------:R-:W-:Y:S01]  /*1a4f0*/  FMUL.FTZ R9, R9, R133 ;  /* 0x0000008509097220 */ /* 0x000fe20000410000 */
[----:B------:R-:W-:Y:S01]  /*1a500*/  F2FP.BF16.PACK_AB R136, R137, R136 ;  /* 0x000000888988723e */ /* 0x000fe200000010ff */
[----:B------:R-:W-:Y:S01]  /*1a510*/  IMAD.MOV.U32 R8, RZ, RZ, -0x10 ;  /* 0xfffffff0ff087424 */ /* 0x000fe200078e00ff */
[----:B------:R-:W-:Y:S01]  /*1a520*/  STS [R13], R144 ;  /* 0x000000900d007388 */ /* 0x000fe20000000800 */
[C---:B--2---:R-:W-:Y:S01]  /*1a530*/  FMUL.FTZ R147, R10.reuse, R147 ;  /* 0x000000930a937220 */ /* 0x044fe20000410000 */
[----:B------:R-:W-:Y:S01]  /*1a540*/  F2FP.BF16.PACK_AB R132, R9, R132 ;  /* 0x000000840984723e */ /* 0x000fe200000010ff */
[----:B------:R-:W-:Y:S01]  /*1a550*/  FMUL.FTZ R146, R10, R146 ;  /* 0x000000920a927220 */ /* 0x000fe20000410000 */
[----:B------:R-:W-:Y:S01]  /*1a560*/  SEL R8, R8, 0x10, !P3 ;  /* 0x0000001008087807 */ /* 0x000fe20005800000 */
[C---:B------:R-:W-:Y:S01]  /*1a570*/  FMUL.FTZ R143, R10.reuse, R143 ;  /* 0x0000008f0a8f7220 */ /* 0x040fe20000410000 */
[C---:B------:R-:W-:Y:S01]  /*1a580*/  IADD3 R9, R13.reuse, 0x20, RZ ;  /* 0x000000200d097810 */ /* 0x040fe20007ffe0ff */
[C---:B------:R-:W-:Y:S01]  /*1a590*/  FMUL.FTZ R142, R10.reuse, R142 ;  /* 0x0000008e0a8e7220 */ /* 0x040fe20000410000 */
[----:B------:R-:W-:Y:S01]  /*1a5a0*/  @P2 IADD3 R9, R13, -0x20, RZ ;  /* 0xffffffe00d092810 */ /* 0x000fe20007ffe0ff */
[C---:B------:R-:W-:Y:S01]  /*1a5b0*/  FMUL.FTZ R139, R10.reuse, R139 ;  /* 0x0000008b0a8b7220 */ /* 0x040fe20000410000 */
[----:B------:R-:W-:Y:S01]  /*1a5c0*/  F2FP.BF16.PACK_AB R146, R147, R146 ;  /* 0x000000929392723e */ /* 0x000fe200000010ff */
[C---:B------:R-:W-:Y:S01]  /*1a5d0*/  FMUL.FTZ R138, R10.reuse, R138 ;  /* 0x0000008a0a8a7220 */ /* 0x040fe20000410000 */
[----:B------:R-:W-:Y:S01]  /*1a5e0*/  F2FP.BF16.PACK_AB R142, R143, R142 ;  /* 0x0000008e8f8e723e */ /* 0x000fe200000010ff */
[C---:B------:R-:W-:Y:S01]  /*1a5f0*/  FMUL.FTZ R135, R10.reuse, R135 ;  /* 0x000000870a877220 */ /* 0x040fe20000410000 */
[----:B------:R-:W-:Y:S01]  /*1a600*/  ISETP.NE.AND P2, PT, RZ, UR4, PT ;  /* 0x00000004ff007c0c */ /* 0x000fe2000bf45270 */
[----:B------:R-:W-:Y:S01]  /*1a610*/  FMUL.FTZ R10, R10, R134 ;  /* 0x000000860a0a7220 */ /* 0x000fe20000410000 */
[----:B------:R-:W-:Y:S01]  /*1a620*/  F2FP.BF16.PACK_AB R138, R139, R138 ;  /* 0x0000008a8b8a723e */ /* 0x000fe200000010ff */
[----:B------:R-:W-:Y:S01]  /*1a630*/  IMAD.IADD R15, R13, 0x1, R8 ;  /* 0x000000010d0f7824 */ /* 0x000fe200078e0208 */
[----:B------:R2:W-:Y:S01]  /*1a640*/  STS [R13+0x200], R146 ;  /* 0x000200920d007388 */ /* 0x0005e20000000800 */
[----:B------:R-:W-:Y:S01]  /*1a650*/  IMAD.IADD R17, R8, 0x1, R9 ;  /* 0x0000000108117824 */ /* 0x000fe200078e0209 */
[----:B------:R-:W-:Y:S01]  /*1a660*/  F2FP.BF16.PACK_AB R10, R135, R10 ;  /* 0x0000000a870a723e */ /* 0x000fe200000010ff */
[----:B-1----:R-:W-:Y:S01]  /*1a670*/  @P1 FMUL.FTZ R7, R7, 0.69314718246459960938 ;  /* 0x3f31721807071820 */ /* 0x002fe20000410000 */
[----:B------:R-:W-:Y:S01]  /*1a680*/  STS [R15], R140 ;  /* 0x0000008c0f007388 */ /* 0x000fe20000000800 */
[----:B------:R-:W-:-:S02]  /*1a690*/  MOV R8, 0x7f800000 ;  /* 0x7f80000000087802 */ /* 0x000fc40000000f00 */
[----:B------:R-:W-:Y:S01]  /*1a6a0*/  @P1 FFMA.FTZ R8, R2, c[0x0][0x238], R7 ;  /* 0x00008e0002081a23 */ /* 0x000fe20000010007 */
[----:B------:R3:W-:Y:S04]  /*1a6b0*/  STS [R15+0x200], R142 ;  /* 0x0002008e0f007388 */ /* 0x0007e80000000800 */
[----:B------:R1:W-:Y:S04]  /*1a6c0*/  STS [R9], R136 ;  /* 0x0000008809007388 */ /* 0x0003e80000000800 */
[----:B------:R1:W-:Y:S04]  /*1a6d0*/  STS [R9+0x200], R138 ;  /* 0x0002008a09007388 */ /* 0x0003e80000000800 */
[----:B------:R1:W-:Y:S04]  /*1a6e0*/  STS [R17], R132 ;  /* 0x0000008411007388 */ /* 0x0003e80000000800 */
[----:B------:R1:W-:Y:S01]  /*1a6f0*/  STS [R17+0x200], R10 ;  /* 0x0002000a11007388 */ /* 0x0003e20000000800 */
[----:B--2---:R-:W-:-:S02]  /*1a700*/  IMAD.MOV.U32 R13, RZ, RZ, 0x7f800000 ;  /* 0x7f800000ff0d7424 */ /* 0x004fc400078e00ff */
[----:B---3--:R-:W-:-:S04]  /*1a710*/  @P0 FMUL.FTZ R15, R6, 0.69314718246459960938 ;  /* 0x3f317218060f0820 */ /* 0x008fc80000410000 */
[----:B------:R-:W-:Y:S01]  /*1a720*/  @P0 FFMA.FTZ R13, R0, c[0x0][0x238], R15 ;  /* 0x00008e00000d0a23 */ /* 0x000fe2000001000f */
[----:B------:R-:W-:Y:S05]  /*1a730*/  @!P2 BRA `(.L_x_941) ;  /* 0x000000700000a947 */ /* 0x000fea0003800000 */
[----:B------:R-:W2:Y:S01]  /*1a740*/  S2R R0, SR_CTAID.Y ;  /* 0x0000000000007919 */ /* 0x000ea20000002600 */
[----:B------:R-:W-:-:S03]  /*1a750*/  ISETP.NE.AND P0, PT, R230, -0x1, PT ;  /* 0xffffffffe600780c */ /* 0x000fc60003f05270 */
[----:B------:R-:W3:Y:S01]  /*1a760*/  S2R R7, SR_CTAID.Z ;  /* 0x0000000000077919 */ /* 0x000ee20000002700 */
[----:B-12---:R-:W-:-:S05]  /*1a770*/  IMAD R9, R0, c[0x0][0x214], RZ ;  /* 0x0000850000097a24 */ /* 0x006fca00078e02ff */
[----:B------:R-:W-:-:S05]  /*1a780*/  SEL R2, R9, R230, !P0 ;  /* 0x000000e609027207 */ /* 0x000fca0004000000 */
[----:B---3--:R-:W-:Y:S01]  /*1a790*/  IMAD R2, R7, c[0x0][0x234], R2 ;  /* 0x00008d0007027a24 */ /* 0x008fe200078e0202 */
[----:B------:R-:W-:Y:S05]  /*1a7a0*/  BRA `(.L_x_942) ;  /* 0x0000004000007947 */ /* 0x000fea0003800000 */
.L_x_941:
[----:B------:R-:W2:Y:S04]  /*1a7b0*/  S2R R7, SR_CTAID.Z ;  /* 0x0000000000077919 */ /* 0x000ea80000002700 */
[----:B------:R-:W2:Y:S02]  /*1a7c0*/  S2R R0, SR_CTAID.Y ;  /* 0x0000000000007919 */ /* 0x000ea40000002600 */
[----:B--2---:R-:W-:-:S04]  /*1a7d0*/  IMAD R2, R0, c[0x0][0x1c0], R7 ;  /* 0x0000700000027a24 */ /* 0x004fc800078e0207 */
[----:B------:R-:W-:Y:S02]  /*1a7e0*/  IMAD R2, R2, c[0x0][0x214], RZ ;  /* 0x0000850002027a24 */ /* 0x000fe400078e02ff */
.L_x_942:
[----:B------:R-:W-:Y:S01]  /*1a7f0*/  BAR.SYNC.DEFER_BLOCKING 0x0 ;  /* 0x0000000000007b1d */ /* 0x000fe20000010000 */
[----:B-1----:R-:W-:Y:S01]  /*1a800*/  SHF.R.S32.HI R9, RZ, 0x1f, R4 ;  /* 0x0000001fff097819 */ /* 0x002fe20000011404 */
[----:B------:R-:W-:Y:S01]  /*1a810*/  IMAD.WIDE.U32 R14, R230, c[0x0][0x1e8], RZ ;  /* 0x00007a00e60e7a25 */ /* 0x000fe200078e00ff */
[----:B------:R-:W-:Y:S02]  /*1a820*/  LOP3.LUT R12, R12, 0xffffffe0, RZ, 0xc0, !PT ;  /* 0xffffffe00c0c7812 */ /* 0x000fe400078ec0ff */
[----:B------:R-:W-:Y:S01]  /*1a830*/  LEA.HI R6, R9, R4, RZ, 0x5 ;  /* 0x0000000409067211 */ /* 0x000fe200078f28ff */
[----:B------:R-:W-:Y:S01]  /*1a840*/  IMAD.WIDE.U32 R24, R0, c[0x0][0x1e0], RZ ;  /* 0x0000780000187a25 */ /* 0x000fe200078e00ff */
[----:B------:R-:W-:Y:S01]  /*1a850*/  ISETP.NE.AND P0, PT, R230, -0x1, PT ;  /* 0xffffffffe600780c */ /* 0x000fe20003f05270 */
[----:B------:R-:W-:Y:S01]  /*1a860*/  ULDC.64 UR4, c[0x0][0x118] ;  /* 0x0000460000047ab9 */ /* 0x000fe20000000a00 */
[----:B------:R-:W-:Y:S01]  /*1a870*/  LOP3.LUT R9, R6, 0xffffffe0, RZ, 0xc0, !PT ;  /* 0xffffffe006097812 */ /* 0x000fe200078ec0ff */
[----:B------:R-:W-:Y:S01]  /*1a880*/  IMAD.IADD R12, R5, 0x1, -R12 ;  /* 0x00000001050c7824 */ /* 0x000fe200078e0a0c */
[----:B------:R-:W-:Y:S01]  /*1a890*/  SHF.R.S32.HI R6, RZ, 0x1f, R11 ;  /* 0x0000001fff067819 */ /* 0x000fe2000001140b */
[----:B------:R-:W-:Y:S01]  /*1a8a0*/  BSSY B0, `(.L_x_943) ;  /* 0x0000020000007945 */ /* 0x000fe20003800000 */
[----:B------:R-:W-:Y:S01]  /*1a8b0*/  IMAD R230, R230, c[0x0][0x1ec], R15 ;  /* 0x00007b00e6e67a24 */ /* 0x000fe200078e020f */
[----:B------:R-:W-:Y:S01]  /*1a8c0*/  SEL R14, R24, R14, !P0 ;  /* 0x0000000e180e7207 */ /* 0x000fe20004000000 */
[----:B------:R-:W-:Y:S01]  /*1a8d0*/  IMAD.IADD R9, R4, 0x1, -R9 ;  /* 0x0000000104097824 */ /* 0x000fe200078e0a09 */
[----:B------:R-:W-:-:S02]  /*1a8e0*/  LOP3.LUT P1, RZ, R12, 0x3, RZ, 0xc0, !PT ;  /* 0x000000030cff7812 */ /* 0x000fc4000782c0ff */
[----:B------:R-:W-:Y:S02]  /*1a8f0*/  SHF.R.S32.HI R4, RZ, 0x1f, R0 ;  /* 0x0000001fff047819 */ /* 0x000fe40000011400 */
[----:B------:R-:W-:Y:S02]  /*1a900*/  SHF.R.S32.HI R10, RZ, 0x1f, R9 ;  /* 0x0000001fff0a7819 */ /* 0x000fe40000011409 */
[----:B------:R-:W-:Y:S01]  /*1a910*/  LEA.HI R6, R6, R11, RZ, 0x2 ;  /* 0x0000000b06067211 */ /* 0x000fe200078f10ff */
[----:B------:R-:W-:Y:S01]  /*1a920*/  IMAD R5, R4, c[0x0][0x1e0], RZ ;  /* 0x0000780004057a24 */ /* 0x000fe200078e02ff */
[----:B------:R1:W2:Y:S01]  /*1a930*/  LDS.128 R16, [R237] ;  /* 0x00000000ed107984 */ /* 0x0002a20000000c00 */
[----:B------:R-:W-:Y:S02]  /*1a940*/  LEA.HI R10, R10, R9, RZ, 0x2 ;  /* 0x000000090a0a7211 */ /* 0x000fe400078f10ff */
[----:B------:R-:W-:Y:S01]  /*1a950*/  LOP3.LUT R6, R6, 0xffffffc, RZ, 0xc0, !PT ;  /* 0x0ffffffc06067812 */ /* 0x000fe200078ec0ff */
[----:B------:R1:W3:Y:S01]  /*1a960*/  LDS.128 R20, [R237+0x800] ;  /* 0x00080000ed147984 */ /* 0x0002e20000000c00 */
[----:B------:R-:W-:Y:S01]  /*1a970*/  SHF.R.S32.HI R9, RZ, 0x2, R10 ;  /* 0x00000002ff097819 */ /* 0x000fe2000001140a */
[----:B------:R-:W-:-:S02]  /*1a980*/  IMAD R5, R0, c[0x0][0x1e4], R5 ;  /* 0x0000790000057a24 */ /* 0x000fc400078e0205 */
[----:B------:R-:W-:Y:S02]  /*1a990*/  IMAD.IADD R6, R11, 0x1, -R6 ;  /* 0x000000010b067824 */ /* 0x000fe400078e0a06 */
[----:B------:R-:W-:Y:S02]  /*1a9a0*/  @!P0 IMAD.IADD R230, R25, 0x1, R5 ;  /* 0x0000000119e68824 */ /* 0x000fe400078e0205 */
[----:B------:R-:W-:Y:S01]  /*1a9b0*/  IMAD R6, R6, 0x10, R9 ;  /* 0x0000001006067824 */ /* 0x000fe200078e0209 */
[----:B------:R-:W-:Y:S05]  /*1a9c0*/  @P1 BRA `(.L_x_944) ;  /* 0x000000d000001947 */ /* 0x000fea0003800000 */
[----:B------:R-:W4:Y:S02]  /*1a9d0*/  S2R R5, SR_CTAID.X ;  /* 0x0000000000057919 */ /* 0x000f240000002500 */
[C---:B----4-:R-:W-:Y:S01]  /*1a9e0*/  IMAD R11, R5.reuse, 0x40, R2 ;  /* 0x00000040050b7824 */ /* 0x050fe200078e0202 */
[----:B------:R-:W-:Y:S01]  /*1a9f0*/  IADD3 R2, R6, 0x8, RZ ;  /* 0x0000000806027810 */ /* 0x000fe20007ffe0ff */
[----:B------:R-:W-:-:S03]  /*1aa00*/  IMAD R5, R5, -0x40, R229 ;  /* 0xffffffc005057824 */ /* 0x000fc600078e02e5 */
[----:B------:R-:W-:Y:S02]  /*1aa10*/  SHF.R.S32.HI R9, RZ, 0x1f, R11 ;  /* 0x0000001fff097819 */ /* 0x000fe4000001140b */
[C---:B------:R-:W-:Y:S02]  /*1aa20*/  IADD3 R0, P0, R6.reuse, R11, RZ ;  /* 0x0000000b06007210 */ /* 0x040fe40007f1e0ff */
[-C--:B------:R-:W-:Y:S02]  /*1aa30*/  ISETP.GE.AND P2, PT, R6, R5.reuse, PT ;  /* 0x000000050600720c */ /* 0x080fe40003f46270 */
[----:B------:R-:W-:Y:S02]  /*1aa40*/  ISETP.GE.AND P1, PT, R2, R5, PT ;  /* 0x000000050200720c */ /* 0x000fe40003f26270 */
[----:B------:R-:W-:Y:S02]  /*1aa50*/  LEA.HI.X.SX32 R9, R6, R9, 0x1, P0 ;  /* 0x0000000906097211 */ /* 0x000fe400000f0eff */
[----:B------:R-:W-:-:S04]  /*1aa60*/  LEA R4, P0, R0, c[0x0][0x200], 0x2 ;  /* 0x0000800000047a11 */ /* 0x000fc800078010ff */
[----:B------:R-:W-:-:S05]  /*1aa70*/  LEA.HI.X R5, R0, c[0x0][0x204], R9, 0x2, P0 ;  /* 0x0000810000057a11 */ /* 0x000fca00000f1409 */
[----:B------:R4:W-:Y:S04]  /*1aa80*/  @!P2 STG.E [R4.64], R8 ;  /* 0x000000080400a986 */ /* 0x0009e8000c101904 */
[----:B------:R4:W-:Y:S02]  /*1aa90*/  @!P1 STG.E [R4.64+0x20], R13 ;  /* 0x0000200d04009986 */ /* 0x0009e4000c101904 */
.L_x_944:
[----:B------:R-:W-:Y:S05]  /*1aaa0*/  BSYNC B0 ;  /* 0x0000000000007941 */ /* 0x000fea0003800000 */
.L_x_943:
[----:B------:R-:W5:Y:S01]  /*1aab0*/  S2R R0, SR_CTAID.X ;  /* 0x0000000000007919 */ /* 0x000f620000002500 */
[----:B------:R-:W-:Y:S01]  /*1aac0*/  SHF.R.S32.HI R149, RZ, 0x1f, R148 ;  /* 0x0000001fff957819 */ /* 0x000fe20000011494 */
[----:B------:R-:W-:Y:S01]  /*1aad0*/  BSSY B0, `(.L_x_945) ;  /* 0x000001a000007945 */ /* 0x000fe20003800000 */
[----:B------:R-:W-:Y:S02]  /*1aae0*/  ISETP.GE.AND P1, PT, R148, c[0x0][0x220], PT ;  /* 0x0000880094007a0c */ /* 0x000fe40003f26270 */
[----:B------:R-:W-:Y:S02]  /*1aaf0*/  SHF.R.S32.HI R2, RZ, 0x1f, R7 ;  /* 0x0000001fff027819 */ /* 0x000fe40000011407 */
[----:B----4-:R-:W-:-:S03]  /*1ab00*/  SHF.R.S32.HI R4, RZ, 0x1f, R3 ;  /* 0x0000001fff047819 */ /* 0x010fc60000011403 */
[----:B------:R-:W-:-:S04]  /*1ab10*/  IMAD R2, R2, c[0x0][0x1f0], RZ ;  /* 0x00007c0002027a24 */ /* 0x000fc800078e02ff */
[----:B------:R-:W-:Y:S02]  /*1ab20*/  IMAD R2, R7, c[0x0][0x1f4], R2 ;  /* 0x00007d0007027a24 */ /* 0x000fe400078e0202 */
[----:B-----5:R-:W-:-:S04]  /*1ab30*/  IMAD.SHL.U32 R0, R0, 0x40, RZ ;  /* 0x0000004000007824 */ /* 0x020fc800078e00ff */
[----:B------:R-:W-:Y:S01]  /*1ab40*/  IMAD.WIDE.U32 R8, R0, c[0x0][0x1e8], R148 ;  /* 0x00007a0000087a25 */ /* 0x000fe200078e0094 */
[----:B------:R-:W-:-:S04]  /*1ab50*/  SHF.R.S32.HI R5, RZ, 0x1f, R0 ;  /* 0x0000001fff057819 */ /* 0x000fc80000011400 */
[----:B------:R-:W-:Y:S01]  /*1ab60*/  IADD3 R14, P0, R14, R8, RZ ;  /* 0x000000080e0e7210 */ /* 0x000fe20007f1e0ff */
[----:B------:R-:W-:-:S04]  /*1ab70*/  IMAD R5, R5, c[0x0][0x1e8], RZ ;  /* 0x00007a0005057a24 */ /* 0x000fc800078e02ff */
[C---:B------:R-:W-:Y:S01]  /*1ab80*/  IMAD R5, R0.reuse, c[0x0][0x1ec], R5 ;  /* 0x00007b0000057a24 */ /* 0x040fe200078e0205 */
[----:B------:R-:W-:-:S04]  /*1ab90*/  IADD3 R0, -R0, R229, RZ ;  /* 0x000000e500007210 */ /* 0x000fc80007ffe1ff */
[----:B------:R-:W-:Y:S02]  /*1aba0*/  IADD3.X R15, R230, R9, R5, P0, !PT ;  /* 0x00000009e60f7210 */ /* 0x000fe400007fe405 */
[----:B------:R-:W-:-:S03]  /*1abb0*/  ISETP.GE.OR P0, PT, R3, R0, P1 ;  /* 0x000000000300720c */ /* 0x000fc60000f06670 */
[----:B------:R-:W-:-:S04]  /*1abc0*/  IMAD.WIDE.U32 R14, R7, c[0x0][0x1f0], R14 ;  /* 0x00007c00070e7a25 */ /* 0x000fc800078e000e */
[----:B------:R-:W-:-:S06]  /*1abd0*/  IMAD.IADD R7, R2, 0x1, R15 ;  /* 0x0000000102077824 */ /* 0x000fcc00078e020f */
        /* <DEDUP_REMOVED lines=9> */
.L_x_946:
[----:B------:R-:W-:Y:S05]  /*1ac70*/  BSYNC B0 ;  /* 0x0000000000007941 */ /* 0x000fea0003800000 */
.L_x_945:
[----:B------:R-:W-:-:S04]  /*1ac80*/  IADD3 R5, R3, 0x20, RZ ;  /* 0x0000002003057810 */ /* 0x000fc80007ffe0ff */
[----:B------:R-:W-:-:S13]  /*1ac90*/  ISETP.GE.OR P0, PT, R5, R0, P1 ;  /* 0x000000000500720c */ /* 0x000fda0000f06670 */
[----:B------:R-:W-:Y:S05]  /*1aca0*/  @P0 EXIT ;  /* 0x000000000000094d */ /* 0x000fea0003800000 */
[----:B------:R-:W-:Y:S02]  /*1acb0*/  IADD3 R3, P0, R3, 0x20, RZ ;  /* 0x0000002003037810 */ /* 0x000fe40007f1e0ff */
[----:B------:R-:W-:-:S03]  /*1acc0*/  MOV R5, R7 ;  /* 0x0000000700057202 */ /* 0x000fc60000000f00 */
[----:B------:R-:W-:Y:S02]  /*1acd0*/  IMAD.X R0, RZ, RZ, R4, P0 ;  /* 0x000000ffff007224 */ /* 0x000fe400000e0604 */
[----:B------:R-:W-:Y:S02]  /*1ace0*/  IMAD.MOV.U32 R4, RZ, RZ, R14 ;  /* 0x000000ffff047224 */ /* 0x000fe400078e000e */
[----:B------:R-:W-:Y:S02]  /*1acf0*/  IMAD R0, R0, c[0x0][0x1e8], RZ ;  /* 0x00007a0000007a24 */ /* 0x000fe400078e02ff */
[----:B------:R-:W-:-:S04]  /*1ad00*/  IMAD.WIDE.U32 R4, R3, c[0x0][0x1e8], R4 ;  /* 0x00007a0003047a25 */ /* 0x000fc800078e0004 */
[----:B------:R-:W-:Y:S01]  /*1ad10*/  IMAD R0, R3, c[0x0][0x1ec], R0 ;  /* 0x00007b0003007a24 */ /* 0x000fe200078e0200 */
[----:B------:R-:W-:-:S04]  /*1ad20*/  LEA R2, P0, R4, c[0x0][0x1d0], 0x1 ;  /* 0x0000740004027a11 */ /* 0x000fc800078008ff */
[----:B------:R-:W-:-:S04]  /*1ad30*/  IADD3 R3, R0, R5, RZ ;  /* 0x0000000500037210 */ /* 0x000fc80007ffe0ff */
[----:B------:R-:W-:-:S05]  /*1ad40*/  LEA.HI.X R3, R4, c[0x0][0x1d4], R3, 0x1, P0 ;  /* 0x0000750004037a11 */ /* 0x000fca00000f0c03 */
[----:B---3--:R-:W-:Y:S01]  /*1ad50*/  STG.E.128 [R2.64], R20 ;  /* 0x0000001402007986 */ /* 0x008fe2000c101d04 */
[----:B------:R-:W-:Y:S05]  /*1ad60*/  EXIT ;  /* 0x000000000000794d */ /* 0x000fea0003800000 */
.L_x_947:
        /* <DEDUP_REMOVED lines=9> */
.L_x_5192:


//--------------------- .text._ZN5flash24flash_fwd_splitkv_kernelI23Flash_fwd_kernel_traitsILi32ELi64ELi256ELi4ELb0ELb0EN7cutlass10bfloat16_tE19Flash_kernel_traitsILi32ELi64ELi256ELi4ES3_EELb1ELb0ELb0ELb0ELb0ELb1ELb0ELb1EEEvNS_16Flash_fwd_paramsE --------------------------
	.section	.text._ZN5flash24flash_fwd_splitkv_kernelI23Flash_fwd_kernel_traitsILi32ELi64ELi256ELi4ELb0ELb0EN7cutlass10bfloat16_tE19Flash_kernel_traitsILi32ELi64ELi256ELi4ES3_EELb1ELb0ELb0ELb0ELb0ELb1ELb0ELb1EEEvNS_16Flash_fwd_paramsE,"ax",@progbits
	.sectioninfo	@"SHI_REGISTERS=255"
	.align	128
        .global         _ZN5flash24flash_fwd_splitkv_kernelI23Flash_fwd_kernel_traitsILi32ELi64ELi256ELi4ELb0ELb0EN7cutlass10bfloat16_tE19Flash_kernel_traitsILi32ELi64ELi256ELi4ES3_EELb1ELb0ELb0ELb0ELb0ELb1ELb0ELb1EEEvNS_16Flash_fwd_paramsE
        .type           _ZN5flash24flash_fwd_splitkv_kernelI23Flash_fwd_kernel_traitsILi32ELi64ELi256ELi4ELb0ELb0EN7cutlass10bfloat16_tE19Flash_kernel_traitsILi32ELi64ELi256ELi4ES3_EELb1ELb0ELb0ELb0ELb0ELb1ELb0ELb1EEEvNS_16Flash_fwd_paramsE,@function
        .size           _ZN5flash24flash_fwd_splitkv_kernelI23Flash_fwd_kernel_traitsILi32ELi64ELi256ELi4ELb0ELb0EN7cutlass10bfloat16_tE19Flash_kernel_traitsILi32ELi64ELi256ELi4ES3_EELb1ELb0ELb0ELb0ELb0ELb1ELb0ELb1EEEvNS_16Flash_fwd_paramsE,(.L_x_5193 - _ZN5flash24flash_fwd_splitkv_kernelI23Flash_fwd_kernel_traitsILi32ELi64ELi256ELi4ELb0ELb0EN7cutlass10bfloat16_tE19Flash_kernel_traitsILi32ELi64ELi256ELi4ES3_EELb1ELb0ELb0ELb0ELb0ELb1ELb0ELb1EEEvNS_16Flash_fwd_paramsE)
        .other          _ZN5flash24flash_fwd_splitkv_kernelI23Flash_fwd_kernel_traitsILi32ELi64ELi256ELi4ELb0ELb0EN7cutlass10bfloat16_tE19Flash_kernel_traitsILi32ELi64ELi256ELi4ES3_EELb1ELb0ELb0ELb0ELb0ELb1ELb0ELb1EEEvNS_16Flash_fwd_paramsE,@"STO_CUDA_ENTRY STV_DEFAULT"
_ZN5flash24flash_fwd_splitkv_kernelI23Flash_fwd_kernel_traitsILi32ELi64ELi256ELi4ELb0ELb0EN7cutlass10bfloat16_tE19Flash_kernel_traitsILi32ELi64ELi256ELi4ES3_EELb1ELb0ELb0ELb0ELb0ELb1ELb0ELb1EEEvNS_16Flash_fwd_paramsE:
.text._ZN5flash24flash_fwd_splitkv_kernelI23Flash_fwd_kernel_traitsILi32ELi64ELi256ELi4ELb0ELb0EN7cutlass10bfloat16_tE19Flash_kernel_traitsILi32ELi64ELi256ELi4ES3_EELb1ELb0ELb0ELb0ELb0ELb1ELb0ELb1EEEvNS_16Flash_fwd_paramsE:
[----:B------:R-:W-:Y:S02]  /*0000*/  MOV R1, c[0x0][0x28] ;  /* 0x00000a0000017a02 */ /* 0x000fe40000000f00 */
[----:B------:R-:W1:Y:S01]  /*0010*/  S2R R5, SR_CTAID.Y ;  /* 0x0000000000057919 */ /* 0x000e620000002600 */
[----:B------:R-:W2:Y:S01]  /*0020*/  LDC.U8 R0, c[0x0][0x312] ;  /* 0x0000c480ff007b82 */ /* 0x000ea20000000000 */
[----:B------:R-:W-:Y:S01]  /*0030*/  ISETP.NE.U32.AND P0, PT, RZ, c[0x0][0x240], PT ;  /* 0x00009000ff007a0c */ /* 0x000fe20003f05070 */
[----:B------:R-:W-:Y:S01]  /*0040*/  IMAD.MOV.U32 R6, RZ, RZ, 0x4 ;  /* 0x00000004ff067424 */ /* 0x000fe200078e00ff */
[----:B------:R-:W-:Y:S01]  /*0050*/  ULDC.64 UR6, c[0x0][0x118] ;  /* 0x0000460000067ab9 */ /* 0x000fe20000000a00 */
[----:B------:R-:W-:Y:S01]  /*0060*/  IMAD.MOV.U32 R245, RZ, RZ, -0x1 ;  /* 0xfffffffffff57424 */ /* 0x000fe200078e00ff */
[----:B------:R-:W-:Y:S02]  /*0070*/  ISETP.NE.AND.EX P0, PT, RZ, c[0x0][0x244], PT, P0 ;  /* 0x00009100ff007a0c */ /* 0x000fe40003f05300 */
[----:B------:R-:W-:Y:S02]  /*0080*/  ISETP.NE.U32.AND P2, PT, RZ, c[0x0][0x250], PT ;  /* 0x00009400ff007a0c */ /* 0x000fe40003f45070 */
[----:B------:R-:W-:-:S02]  /*0090*/  ISETP.EQ.U32.AND P3, PT, RZ, c[0x0][0x248], PT ;  /* 0x00009200ff007a0c */ /* 0x000fc40003f62070 */
[----:B------:R-:W-:Y:S02]  /*00a0*/  ISETP.NE.AND.EX P4, PT, RZ, c[0x0][0x254], PT, P2 ;  /* 0x00009500ff007a0c */ /* 0x000fe40003f85320 */
[----:B------:R-:W-:Y:S01]  /*00b0*/  IADD3 R1, R1, -0x8, RZ ;  /* 0xfffffff801017810 */ /* 0x000fe20007ffe0ff */
[----:B-1----:R-:W-:Y:S01]  /*00c0*/  IMAD.WIDE R2, R5, R6, c[0x0][0x240] ;  /* 0x0000900005027625 */ /* 0x002fe200078e0206 */
[----:B--2---:R-:W-:-:S04]  /*00d0*/  ISETP.NE.AND P1, PT, R0, RZ, PT ;  /* 0x000000ff0000720c */ /* 0x004fc80003f25270 */
[----:B------:R1:W2:Y:S01]  /*00e0*/  @P0 LDG.E R245, [R2.64] ;  /* 0x0000000602f50981 */ /* 0x0002a2000c1e1900 */
[----:B------:R-:W-:Y:S01]  /*00f0*/  IMAD.MOV.U32 R8, RZ, RZ, RZ ;  /* 0x000000ffff087224 */ /* 0x000fe200078e00ff */
[----:B------:R-:W-:Y:S02]  /*0100*/  ISETP.EQ.OR.EX P2, PT, RZ, c[0x0][0x24c], !P1, P3 ;  /* 0x00009300ff007a0c */ /* 0x000fe40004f42730 */
[----:B------:R1:W2:Y:S01]  /*0110*/  @P0 LDG.E R0, [R2.64+0x4] ;  /* 0x0000040602000981 */ /* 0x0002a2000c1e1900 */
[----:B------:R-:W-:-:S05]  /*0120*/  IMAD.WIDE R146, R5, R6, c[0x0][0x250] ;  /* 0x0000940005927625 */ /* 0x000fca00078e0206 */
[----:B------:R3:W5:Y:S01]  /*0130*/  @P4 LDG.E R8, [R146.64] ;  /* 0x0000000692084981 */ /* 0x000762000c1e1900 */
[----:B------:R-:W-:-:S03]  /*0140*/  IMAD.MOV.U32 R7, RZ, RZ, -0x1 ;  /* 0xffffffffff077424 */ /* 0x000fc600078e00ff */
[----:B------:R-:W4:Y:S04]  /*0150*/  S2R R23, SR_CTAID.X ;  /* 0x0000000000177919 */ /* 0x000f280000002500 */
[----:B------:R-:W2:Y:S04]  /*0160*/  S2R R102, SR_CTAID.Z ;  /* 0x0000000000667919 */ /* 0x000ea80000002700 */
[----:B------:R-:W2:Y:S01]  /*0170*/  S2R R136, SR_TID.X ;  /* 0x0000000000887919 */ /* 0x000ea20000002100 */
[----:B-1----:R-:W-:-:S05]  /*0180*/  IMAD.WIDE R2, R5, R6, c[0x0][0x248] ;  /* 0x0000920005027625 */ /* 0x002fca00078e0206 */
[----:B------:R3:W5:Y:S01]  /*0190*/  @!P2 LDG.E R7, [R2.64] ;  /* 0x000000060207a981 */ /* 0x000762000c1e1900 */
[----:B------:R-:W-:-:S04]  /*01a0*/  ISETP.NE.U32.AND P2, PT, RZ, c[0x0][0x248], PT ;  /* 0x00009200ff007a0c */ /* 0x000fc80003f45070 */
[----:B------:R-:W-:Y:S01]  /*01b0*/  ISETP.NE.AND.EX P2, PT, RZ, c[0x0][0x24c], PT, P2 ;  /* 0x00009300ff007a0c */ /* 0x000fe20003f45320 */
[----:B------:R-:W-:-:S04]  /*01c0*/  IMAD.MOV.U32 R11, RZ, RZ, R5 ;  /* 0x000000ffff0b7224 */ /* 0x000fc800078e0005 */
[--C-:B------:R-:W-:Y:S01]  /*01d0*/  IMAD.MOV.U32 R18, RZ, RZ, R11.reuse ;  /* 0x000000ffff127224 */ /* 0x100fe200078e000b */
[----:B------:R-:W-:Y:S01]  /*01e0*/  SHF.R.S32.HI R22, RZ, 0x1f, R11 ;  /* 0x0000001fff167819 */ /* 0x000fe2000001140b */
[----:B--2---:R-:W-:Y:S02]  /*01f0*/  @P0 IMAD.IADD R14, R0, 0x1, -R245 ;  /* 0x00000001000e0824 */ /* 0x004fe400078e0af5 */
[----:B------:R-:W-:-:S05]  /*0200*/  @!P0 IMAD.MOV.U32 R14, RZ, RZ, c[0x0][0x214] ;  /* 0x00008500ff0e8624 */ /* 0x000fca00078e00ff */
[----:B------:R3:W-:Y:S01]  /*0210*/  STL [R1], R14 ;  /* 0x0000000e01007387 */ /* 0x0007e20000100800 */
[----:B------:R-:W-:Y:S05]  /*0220*/  @!P2 BRA `(.L_x_948) ;  /* 0x000000400000a947 */ /* 0x000fea0003800000 */
[----:B----4-:R-:W2:Y:S02]  /*0230*/  @P1 LDG.E R0, [R2.64+0x4] ;  /* 0x0000040602001981 */ /* 0x010ea4000c1e1900 */
[----:B--2--5:R-:W-:-:S06]  /*0240*/  @P1 IADD3 R0, R0, -R7, RZ ;  /* 0x8000000700001210 */ /* 0x024fcc0007ffe0ff */
[----:B------:R1:W5:Y:S01]  /*0250*/  @!P1 LDG.E R0, [R2.64] ;  /* 0x0000000602009981 */ /* 0x000362000c1e1900 */
[----:B------:R-:W-:Y:S05]  /*0260*/  BRA `(.L_x_949) ;  /* 0x0000001000007947 */ /* 0x000fea0003800000 */
.L_x_948:
[----:B----4-:R-:W-:Y:S02]  /*0270*/  MOV R0, c[0x0][0x218] ;  /* 0x0000860000007a02 */ /* 0x010fe40000000f00 */
.L_x_949:
[----:B------:R-:W-:-:S04]  /*0280*/  ISETP.NE.U32.AND P0, PT, RZ, c[0x0][0x258], PT ;  /* 0x00009600ff007a0c */ /* 0x000fc80003f05070 */
[----:B------:R-:W-:-:S13]  /*0290*/  ISETP.NE.AND.EX P1, PT, RZ, c[0x0][0x25c], PT, P0 ;  /* 0x00009700ff007a0c */ /* 0x000fda0003f25300 */
[----:B-1-3--:R-:W-:-:S06]  /*02a0*/  @P1 IMAD.WIDE R2, R5, R6, c[0x0][0x258] ;  /* 0x0000960005021625 */ /* 0x00afcc00078e0206 */
        /* <DEDUP_REMOVED lines=13> */
[----:B------:R-:W-:Y:S02]  /*0380*/  IADD3 R2, R91, 0xff, RZ ;  /* 0x000000ff5b027810 */ /* 0x000fe40007ffe0ff */
        /* <DEDUP_REMOVED lines=19> */
[----:B------:R-:W-:-:S03]  /*04c0*/  LOP3.LUT R0, R13, 0xfffffffc, RZ, 0xc0, !PT ;  /* 0xfffffffc0d007812 */ /* 0x000fc600078ec0ff */
[----:B------:R-:W-:Y:S01]  /*04d0*/  IMAD R10, R10, c[0x0][0x1e8], RZ ;  /* 0x00007a000a0a7a24 */ /* 0x000fe200078e02ff */
[----:B------:R-:W-:-:S03]  /*04e0*/  IADD3 R12, -R0, R136, RZ ;  /* 0x00000088000c7210 */ /* 0x000fc60007ffe1ff */
[----:B------:R-:W-:Y:S01]  /*04f0*/  @P0 IMAD.WIDE.U32 R2, R245, c[0x0][0x1e8], RZ ;  /* 0x00007a00f5020a25 */ /* 0x000fe200078e00ff */
[----:B------:R-:W-:-:S03]  /*0500*/  SHF.L.U32 R4, R12, 0x3, RZ ;  /* 0x000000030c047819 */ /* 0x000fc600000006ff */
[----:B------:R-:W-:Y:S01]  /*0510*/  @!P0 IMAD R8, R22, c[0x0][0x1e0], RZ ;  /* 0x0000780016088a24 */ /* 0x000fe200078e02ff */
[----:B------:R-:W-:Y:S01]  /*0520*/  SHF.R.S32.HI R5, RZ, 0x1f, R4 ;  /* 0x0000001fff057819 */ /* 0x000fe20000011404 */
[----:B------:R-:W-:Y:S01]  /*0530*/  @!P0 IMAD.WIDE.U32 R6, R11, c[0x0][0x1e0], RZ ;  /* 0x000078000b068a25 */ /* 0x000fe200078e00ff */
[----:B------:R-:W-:-:S03]  /*0540*/  ISETP.GE.AND P1, PT, R4, c[0x0][0x220], PT ;  /* 0x0000880004007a0c */ /* 0x000fc60003f26270 */
[----:B------:R-:W-:Y:S02]  /*0550*/  @P0 IMAD R9, R245, c[0x0][0x1ec], R3 ;  /* 0x00007b00f5090a24 */ /* 0x000fe400078e0203 */
[----:B------:R-:W-:Y:S01]  /*0560*/  @P0 IMAD.MOV.U32 R0, RZ, RZ, R2 ;  /* 0x000000ffff000224 */ /* 0x000fe200078e0002 */
[----:B------:R-:W-:Y:S01]  /*0570*/  @!P0 MOV R0, R6 ;  /* 0x0000000600008202 */ /* 0x000fe20000000f00 */
[----:B------:R-:W-:Y:S01]  /*0580*/  @!P0 IMAD R8, R11, c[0x0][0x1e4], R8 ;  /* 0x000079000b088a24 */ /* 0x000fe200078e0208 */
[----:B------:R-:W-:Y:S01]  /*0590*/  SHF.R.S32.HI R6, RZ, 0x1f, R102 ;  /* 0x0000001fff067819 */ /* 0x000fe20000011466 */
[----:B------:R-:W-:-:S04]  /*05a0*/  IMAD.WIDE.U32 R2, R156, c[0x0][0x1e8], R4 ;  /* 0x00007a009c027a25 */ /* 0x000fc800078e0004 */
[----:B------:R-:W-:Y:S01]  /*05b0*/  @!P0 IMAD.IADD R9, R7, 0x1, R8 ;  /* 0x0000000107098824 */ /* 0x000fe200078e0208 */
[----:B------:R-:W-:Y:S01]  /*05c0*/  IADD3 R2, P0, R0, R2, RZ ;  /* 0x0000000200027210 */ /* 0x000fe20007f1e0ff */
[C---:B------:R-:W-:Y:S01]  /*05d0*/  IMAD R5, R156.reuse, c[0x0][0x1ec], R10 ;  /* 0x00007b009c057a24 */ /* 0x040fe200078e020a */
[----:B------:R-:W-:Y:S01]  /*05e0*/  IADD3 R10, -R156, R14, RZ ;  /* 0x0000000e9c0a7210 */ /* 0x000fe20007ffe1ff */
[----:B------:R-:W-:Y:S01]  /*05f0*/  IMAD R6, R6, c[0x0][0x1f0], RZ ;  /* 0x00007c0006067a24 */ /* 0x000fe200078e02ff */
[----:B------:R-:W-:Y:S01]  /*0600*/  SHF.R.S32.HI R0, RZ, 0x2, R13 ;  /* 0x00000002ff007819 */ /* 0x000fe2000001140d */
[----:B------:R-:W-:Y:S01]  /*0610*/  IMAD R7, R11, c[0x0][0x1c0], R102 ;  /* 0x000070000b077a24 */ /* 0x000fe200078e0266 */
[----:B------:R-:W-:Y:S01]  /*0620*/  IADD3.X R3, R9, R3, R5, P0, !PT ;  /* 0x0000000309037210 */ /* 0x000fe200007fe405 */
[----:B------:R-:W-:Y:S01]  /*0630*/  IMAD R6, R102, c[0x0][0x1f4], R6 ;  /* 0x00007d0066067a24 */ /* 0x000fe200078e0206 */
[----:B------:R-:W-:Y:S01]  /*0640*/  ISETP.GE.OR P0, PT, R0, R10, P1 ;  /* 0x0000000a0000720c */ /* 0x000fe20000f06670 */
[----:B------:R-:W-:Y:S01]  /*0650*/  IMAD R11, R7, c[0x0][0x214], R156 ;  /* 0x00008500070b7a24 */ /* 0x000fe200078e029c */
[----:B------:R-:W-:Y:S01]  /*0660*/  SHF.R.S32.HI R13, RZ, 0x1f, R0 ;  /* 0x0000001fff0d7819 */ /* 0x000fe20000011400 */
[----:B------:R-:W-:-:S04]  /*0670*/  IMAD.WIDE.U32 R4, R102, c[0x0][0x1f0], R2 ;  /* 0x00007c0066047a25 */ /* 0x000fc800078e0002 */
[----:B------:R-:W-:-:S06]  /*0680*/  IMAD.IADD R3, R5, 0x1, R6 ;  /* 0x0000000105037824 */ /* 0x000fcc00078e0206 */
[----:B------:R-:W-:Y:S05]  /*0690*/  @P0 BRA `(.L_x_952) ;  /* 0x0000008000000947 */ /* 0x000fea0003800000 */
[----:B------:R-:W-:Y:S01]  /*06a0*/  MOV R2, R4 ;  /* 0x0000000400027202 */ /* 0x000fe20000000f00 */
[----:B------:R-:W-:-:S04]  /*06b0*/  IMAD R8, R13, c[0x0][0x1e8], RZ ;  /* 0x00007a000d087a24 */ /* 0x000fc800078e02ff */
[----:B------:R-:W-:-:S04]  /*06c0*/  IMAD.WIDE.U32 R6, R0, c[0x0][0x1e8], R2 ;  /* 0x00007a0000067a25 */ /* 0x000fc800078e0002 */
[----:B------:R-:W-:-:S05]  /*06d0*/  IMAD R8, R0, c[0x0][0x1ec], R8 ;  /* 0x00007b0000087a24 */ /* 0x000fca00078e0208 */
[----:B------:R-:W-:Y:S02]  /*06e0*/  IADD3 R7, R7, R8, RZ ;  /* 0x0000000807077210 */ /* 0x000fe40007ffe0ff */
[----:B------:R-:W-:-:S04]  /*06f0*/  LEA R8, P0, R6, c[0x0][0x1d0], 0x1 ;  /* 0x0000740006087a11 */ /* 0x000fc800078008ff */
[----:B------:R-:W-:-:S05]  /*0700*/  LEA.HI.X R9, R6, c[0x0][0x1d4], R7, 0x1, P0 ;  /* 0x0000750006097a11 */ /* 0x000fca00000f0c07 */
[----:B------:R1:W-:Y:S04]  /*0710*/  STG.E.128 [R8.64], RZ ;  /* 0x000000ff08007986 */ /* 0x0003e8000c101d06 */
.L_x_952:
[----:B------:R-:W-:Y:S05]  /*0720*/  BSYNC B0 ;  /* 0x0000000000007941 */ /* 0x000fea0003800000 */
.L_x_951:
[----:B------:R-:W-:Y:S01]  /*0730*/  IADD3 R6, R0, 0x20, RZ ;  /* 0x0000002000067810 */ /* 0x000fe20007ffe0ff */
[----:B------:R-:W-:Y:S03]  /*0740*/  BSSY B0, `(.L_x_953) ;  /* 0x000000e000007945 */ /* 0x000fe60003800000 */
[CC--:B------:R-:W-:Y:S02]  /*0750*/  ISETP.GE.OR P0, PT, R6.reuse, R10.reuse, P1 ;  /* 0x0000000a0600720c */ /* 0x0c0fe40000f06670 */
[----:B------:R-:W-:-:S11]  /*0760*/  ISETP.GE.AND P2, PT, R6, R10, PT ;  /* 0x0000000a0600720c */ /* 0x000fd60003f46270 */
[----:B------:R-:W-:Y:S05]  /*0770*/  @P0 BRA `(.L_x_954) ;  /* 0x000000a000000947 */ /* 0x000fea0003800000 */
[----:B------:R-:W-:-:S04]  /*0780*/  IADD3 R5, P0, R0, 0x20, RZ ;  /* 0x0000002000057810 */ /* 0x000fc80007f1e0ff */
[----:B------:R-:W-:-:S05]  /*0790*/  IADD3.X R2, RZ, R13, RZ, P0, !PT ;  /* 0x0000000dff027210 */ /* 0x000fca00007fe4ff */
[----:B-1----:R-:W-:Y:S01]  /*07a0*/  IMAD R8, R2, c[0x0][0x1e8], RZ ;  /* 0x00007a0002087a24 */ /* 0x002fe200078e02ff */
[----:B------:R-:W-:-:S05]  /*07b0*/  MOV R2, R4 ;  /* 0x0000000400027202 */ /* 0x000fca0000000f00 */
[----:B------:R-:W-:-:S04]  /*07c0*/  IMAD.WIDE.U32 R6, R5, c[0x0][0x1e8], R2 ;  /* 0x00007a0005067a25 */ /* 0x000fc800078e0002 */
[----:B------:R-:W-:Y:S01]  /*07d0*/  IMAD R3, R5, c[0x0][0x1ec], R8 ;  /* 0x00007b0005037a24 */ /* 0x000fe200078e0208 */
[----:B------:R-:W-:-:S04]  /*07e0*/  LEA R2, P0, R6, c[0x0][0x1d0], 0x1 ;  /* 0x0000740006027a11 */ /* 0x000fc800078008ff */
[----:B------:R-:W-:-:S04]  /*07f0*/  IADD3 R3, R7, R3, RZ ;  /* 0x0000000307037210 */ /* 0x000fc80007ffe0ff */
[----:B------:R-:W-:-:S05]  /*0800*/  LEA.HI.X R3, R6, c[0x0][0x1d4], R3, 0x1, P0 ;  /* 0x0000750006037a11 */ /* 0x000fca00000f0c03 */
[----:B------:R1:W-:Y:S02]  /*0810*/  STG.E.128 [R2.64], RZ ;  /* 0x000000ff02007986 */ /* 0x0003e4000c101d06 */
.L_x_954:
[----:B------:R-:W-:Y:S05]  /*0820*/  BSYNC B0 ;  /* 0x0000000000007941 */ /* 0x000fea0003800000 */
.L_x_953:
[----:B------:R-:W-:-:S04]  /*0830*/  ISETP.NE.AND P0, PT, R12, RZ, PT ;  /* 0x000000ff0c00720c */ /* 0x000fc80003f05270 */
[----:B------:R-:W-:Y:S02]  /*0840*/  ISETP.GE.OR P1, PT, R0, R10, P0 ;  /* 0x0000000a0000720c */ /* 0x000fe40000726670 */
[----:B------:R-:W-:-:S04]  /*0850*/  IADD3 R0, P0, R11, R0, RZ ;  /* 0x000000000b007210 */ /* 0x000fc80007f1e0ff */
[----:B-1----:R-:W-:Y:S02]  /*0860*/  LEA.HI.X.SX32 R3, R11, R13, 0x1, P0 ;  /* 0x0000000d0b037211 */ /* 0x002fe400000f0eff */
[----:B------:R-:W-:-:S04]  /*0870*/  LEA R2, P0, R0, c[0x0][0x200], 0x2 ;  /* 0x0000800000027a11 */ /* 0x000fc800078010ff */
[----:B------:R-:W-:Y:S01]  /*0880*/  LEA.HI.X R3, R0, c[0x0][0x204], R3, 0x2, P0 ;  /* 0x0000810000037a11 */ /* 0x000fe200000f1403 */
[----:B------:R-:W-:Y:S01]  /*0890*/  @!P1 IMAD.MOV.U32 R0, RZ, RZ, 0x7f800000 ;  /* 0x7f800000ff009424 */ /* 0x000fe200078e00ff */
[----:B------:R-:W-:-:S04]  /*08a0*/  ISETP.NE.OR P0, PT, R12, RZ, P2 ;  /* 0x000000ff0c00720c */ /* 0x000fc80001705670 */
[----:B------:R1:W-:Y:S09]  /*08b0*/  @!P1 STG.E [R2.64], R0 ;  /* 0x0000000002009986 */ /* 0x0003f2000c101906 */
[----:B------:R-:W-:Y:S05]  /*08c0*/  @P0 EXIT ;  /* 0x000000000000094d */ /* 0x000fea0003800000 */
[----:B-1----:R-:W-:-:S05]  /*08d0*/  MOV R0, 0x7f800000 ;  /* 0x7f80000000007802 */ /* 0x002fca0000000f00 */
[----:B------:R-:W-:Y:S01]  /*08e0*/  STG.E [R2.64+0x80], R0 ;  /* 0x0000800002007986 */ /* 0x000fe2000c101906 */
[----:B------:R-:W-:Y:S05]  /*08f0*/  EXIT ;  /* 0x000000000000794d */ /* 0x000fea0003800000 */
.L_x_950:
[----:B------:R-:W-:-:S04]  /*0900*/  ISETP.NE.U32.AND P0, PT, RZ, c[0x0][0x2b8], PT ;  /* 0x0000ae00ff007a0c */ /* 0x000fc80003f05070 */
[----:B------:R-:W-:-:S13]  /*0910*/  ISETP.NE.AND.EX P0, PT, RZ, c[0x0][0x2bc], PT, P0 ;  /* 0x0000af00ff007a0c */ /* 0x000fda0003f05300 */
[----:B------:R-:W-:-:S05]  /*0920*/  @P0 IMAD.WIDE R2, R5, R6, c[0x0][0x2b8] ;  /* 0x0000ae0005020625 */ /* 0x000fca00078e0206 */
[----:B------:R1:W5:Y:S01]  /*0930*/  @P0 LDG.E R11, [R2.64] ;  /* 0x00000006020b0981 */ /* 0x000362000c1e1900 */
[----:B------:R-:W-:Y:S01]  /*0940*/  ISETP.NE.U32.AND P0, PT, RZ, c[0x0][0x2c0], PT ;  /* 0x0000b000ff007a0c */ /* 0x000fe20003f05070 */
[----:B------:R-:W-:Y:S01]  /*0950*/  IMAD.MOV.U32 R4, RZ, RZ, RZ ;  /* 0x000000ffff047224 */ /* 0x000fe200078e00ff */
[----:B------:R-:W-:Y:S02]  /*0960*/  PLOP3.LUT P2, PT, PT, PT, PT, 0x8, 0x0 ;  /* 0x000000000000781c */ /* 0x000fe40003f4e170 */
[----:B------:R-:W-:Y:S02]  /*0970*/  ISETP.NE.AND.EX P1, PT, RZ, c[0x0][0x2c4], PT, P0 ;  /* 0x0000b100ff007a0c */ /* 0x000fe40003f25300 */
[----:B------:R-:W-:-:S11]  /*0980*/  LOP3.LUT R188, R188, 0xfffffff7, RZ, 0xc0, !PT ;  /* 0xfffffff7bcbc7812 */ /* 0x000fd600078ec0ff */
[----:B------:R-:W-:-:S04]  /*0990*/  @P1 IMAD R0, R22, c[0x0][0x2c8], RZ ;  /* 0x0000b20016001a24 */ /* 0x000fc800078e02ff */
[C---:B------:R-:W-:Y:S02]  /*09a0*/  @P1 IMAD R0, R18.reuse, c[0x0][0x2cc], R0 ;  /* 0x0000b30012001a24 */ /* 0x040fe400078e0200 */
[----:B-1----:R-:W-:-:S04]  /*09b0*/  @P1 IMAD.WIDE.U32 R2, R18, c[0x0][0x2c8], RZ ;  /* 0x0000b20012021a25 */ /* 0x002fc800078e00ff */
[----:B------:R-:W-:Y:S01]  /*09c0*/  @P1 IMAD.IADD R0, R3, 0x1, R0 ;  /* 0x0000000103001824 */ /* 0x000fe200078e0200 */
[----:B------:R-:W-:-:S04]  /*09d0*/  @P1 LEA R4, P0, R2, c[0x0][0x2c0], 0x2 ;  /* 0x0000b00002041a11 */ /* 0x000fc800078010ff */
[----:B------:R-:W-:Y:S01]  /*09e0*/  @P1 SHF.L.U64.HI R2, R2, 0x2, R0 ;  /* 0x0000000202021819 */ /* 0x000fe20000010200 */
[----:B------:R-:W-:Y:S02]  /*09f0*/  IMAD.MOV.U32 R0, RZ, RZ, RZ ;  /* 0x000000ffff007224 */ /* 0x000fe400078e00ff */
[----:B------:R-:W-:Y:S01]  /*0a00*/  IMAD.MOV.U32 R210, RZ, RZ, R4 ;  /* 0x000000ffffd27224 */ /* 0x000fe200078e0004 */
[----:B------:R-:W-:Y:S02]  /*0a10*/  @P1 IADD3.X R0, R2, c[0x0][0x2c4], RZ, P0, !PT ;  /* 0x0000b10002001a10 */ /* 0x000fe400007fe4ff */
[----:B------:R-:W-:-:S03]  /*0a20*/  @P1 ISETP.NE.U32.AND P0, PT, R4, RZ, PT ;  /* 0x000000ff0400120c */ /* 0x000fc60003f05070 */
[----:B------:R-:W-:Y:S01]  /*0a30*/  IMAD.MOV.U32 R211, RZ, RZ, R0 ;  /* 0x000000ffffd37224 */ /* 0x000fe200078e0000 */
[----:B------:R-:W-:-:S13]  /*0a40*/  @P1 ISETP.NE.AND.EX P2, PT, R0, RZ, PT, P0 ;  /* 0x000000ff0000120c */ /* 0x000fda0003f45300 */
[----:B------:R-:W-:Y:S01]  /*0a50*/  @P2 LOP3.LUT R188, R188, 0x8, RZ, 0xfc, !PT ;  /* 0x00000008bcbc2812 */ /* 0x000fe200078efcff */
[----:B------:R-:W-:Y:S05]  /*0a60*/  @!P2 BRA `(.L_x_955) ;  /* 0x000004e00000a947 */ /* 0x000fea0003800000 */
[----:B------:R-:W-:Y:S02]  /*0a70*/  IABS R5, c[0x0][0x2d0] ;  /* 0x0000b40000057a13 */ /* 0x000fe40000000000 */
[----:B------:R-:W-:Y:S02]  /*0a80*/  LEA R12, R216, 0xffffff00, 0x8 ;  /* 0xffffff00d80c7811 */ /* 0x000fe400078e40ff */
[----:B------:R-:W1:Y:S02]  /*0a90*/  I2F.RP R2, R5 ;  /* 0x0000000500027306 */ /* 0x000e640000209400 */
[----:B------:R-:W-:-:S06]  /*0aa0*/  IABS R4, R12 ;  /* 0x0000000c00047213 */ /* 0x000fcc0000000000 */
        /* <DEDUP_REMOVED lines=16> */
[----:B------:R-:W-:-:S04]  /*0bb0*/  LOP3.LUT R2, R12, c[0x0][0x2d0], RZ, 0x3c, !PT ;  /* 0x0000b4000c027a12 */ /* 0x000fc800078e3cff */
[----:B------:R-:W-:-:S07]  /*0bc0*/  ISETP.GE.AND P1, PT, R2, RZ, PT ;  /* 0x000000ff0200720c */ /* 0x000fce0003f26270 */
[----:B------:R-:W-:-:S04]  /*0bd0*/  @P2 IADD3 R0, R0, 0x1, RZ ;  /* 0x0000000100002810 */ /* 0x000fc80007ffe0ff */
[----:B------:R-:W-:-:S05]  /*0be0*/  MOV R4, R0 ;  /* 0x0000000000047202 */ /* 0x000fca0000000f00 */
[----:B------:R-:W-:Y:S01]  /*0bf0*/  @!P1 IMAD.MOV R4, RZ, RZ, -R4 ;  /* 0x000000ffff049224 */ /* 0x000fe200078e0a04 */
[----:B------:R-:W-:-:S05]  /*0c00*/  @!P0 LOP3.LUT R4, RZ, c[0x0][0x2d0], RZ, 0x33, !PT ;  /* 0x0000b400ff048a12 */ /* 0x000fca00078e33ff */
[----:B------:R-:W-:-:S05]  /*0c10*/  IMAD.WIDE R2, R4, 0x4, R210 ;  /* 0x0000000404027825 */ /* 0x000fca00078e02d2 */
[----:B------:R1:W2:Y:S01]  /*0c20*/  LDG.E R5, [R2.64] ;  /* 0x0000000602057981 */ /* 0x0002a2000c1e1900 */
[----:B------:R-:W-:Y:S02]  /*0c30*/  IABS R6, c[0x0][0x1c8] ;  /* 0x0000720000067a13 */ /* 0x000fe40000000000 */
[----:B------:R-:W-:Y:S02]  /*0c40*/  IABS R7, R102 ;  /* 0x0000006600077213 */ /* 0x000fe40000000000 */
[----:B-1----:R-:W1:Y:S08]  /*0c50*/  I2F.RP R2, R6 ;  /* 0x0000000600027306 */ /* 0x002e700000209400 */
[----:B-1----:R-:W1:Y:S02]  /*0c60*/  MUFU.RCP R2, R2 ;  /* 0x0000000200027308 */ /* 0x002e640000001000 */
[----:B-1----:R-:W-:-:S06]  /*0c70*/  IADD3 R2, R2, 0xffffffe, RZ ;  /* 0x0ffffffe02027810 */ /* 0x002fcc0007ffe0ff */
[----:B------:R-:W1:Y:S02]  /*0c80*/  F2I.FTZ.U32.TRUNC.NTZ R3, R2 ;  /* 0x0000000200037305 */ /* 0x000e64000021f000 */
[----:B-1----:R-:W-:Y:S01]  /*0c90*/  IADD3 R0, RZ, -R3, RZ ;  /* 0x80000003ff007210 */ /* 0x002fe20007ffe0ff */
[----:B------:R-:W-:-:S04]  /*0ca0*/  IMAD.MOV.U32 R2, RZ, RZ, RZ ;  /* 0x000000ffff027224 */ /* 0x000fc800078e00ff */
[----:B------:R-:W-:-:S04]  /*0cb0*/  IMAD R0, R0, R6, RZ ;  /* 0x0000000600007224 */ /* 0x000fc800078e02ff */
        /* <DEDUP_REMOVED lines=12> */
[----:B------:R-:W-:-:S05]  /*0d80*/  IMAD R10, R2, c[0x0][0x2d0], R12 ;  /* 0x0000b400020a7a24 */ /* 0x000fca00078e020c */
[----:B------:R-:W-:-:S03]  /*0d90*/  SHF.R.S32.HI R17, RZ, 0x1f, R10 ;  /* 0x0000001fff117819 */ /* 0x000fc6000001140a */
[----:B------:R-:W-:Y:S02]  /*0da0*/  @P1 IADD3 R0, R0, 0x1, RZ ;  /* 0x0000000100001810 */ /* 0x000fe40007ffe0ff */
[----:B------:R-:W-:Y:S01]  /*0db0*/  ISETP.NE.AND P1, PT, RZ, c[0x0][0x1c8], PT ;  /* 0x00007200ff007a0c */ /* 0x000fe20003f25270 */
[----:B------:R-:W-:Y:S01]  /*0dc0*/  IMAD R4, R17, c[0x0][0x198], RZ ;  /* 0x0000660011047a24 */ /* 0x000fe200078e02ff */
[----:B------:R-:W-:-:S03]  /*0dd0*/  @!P0 IADD3 R0, -R0, RZ, RZ ;  /* 0x000000ff00008210 */ /* 0x000fc60007ffe1ff */
[----:B------:R-:W-:-:S08]  /*0de0*/  IMAD R4, R10, c[0x0][0x19c], R4 ;  /* 0x000067000a047a24 */ /* 0x000fd000078e0204 */
[----:B------:R-:W-:-:S04]  /*0df0*/  @!P1 LOP3.LUT R0, RZ, c[0x0][0x1c8], RZ, 0x33, !PT ;  /* 0x00007200ff009a12 */ /* 0x000fc800078e33ff */
[----:B------:R-:W-:Y:S02]  /*0e00*/  SHF.R.S32.HI R16, RZ, 0x1f, R0 ;  /* 0x0000001fff107819 */ /* 0x000fe40000011400 */
[----:B------:R-:W-:Y:S02]  /*0e10*/  MOV R14, R0 ;  /* 0x00000000000e7202 */ /* 0x000fe40000000f00 */
[----:B--2---:R-:W-:Y:S01]  /*0e20*/  SHF.R.S32.HI R8, RZ, 0x1f, R5 ;  /* 0x0000001fff087819 */ /* 0x004fe20000011405 */
[----:B------:R-:W-:-:S04]  /*0e30*/  IMAD.WIDE.U32 R6, R5, c[0x0][0x180], RZ ;  /* 0x0000600005067a25 */ /* 0x000fc800078e00ff */
[----:B------:R-:W-:-:S04]  /*0e40*/  IMAD R2, R8, c[0x0][0x180], RZ ;  /* 0x0000600008027a24 */ /* 0x000fc800078e02ff */
[----:B------:R-:W-:-:S04]  /*0e50*/  IMAD R2, R5, c[0x0][0x184], R2 ;  /* 0x0000610005027a24 */ /* 0x000fc800078e0202 */
[----:B------:R-:W-:Y:S01]  /*0e60*/  IMAD.IADD R3, R7, 0x1, R2 ;  /* 0x0000000107037824 */ /* 0x000fe200078e0202 */
[----:B------:R-:W-:Y:S01]  /*0e70*/  MOV R2, R6 ;  /* 0x0000000600027202 */ /* 0x000fe20000000f00 */
[----:B------:R-:W-:-:S04]  /*0e80*/  IMAD R6, R8, c[0x0][0x188], RZ ;  /* 0x0000620008067a24 */ /* 0x000fc800078e02ff */
[----:B------:R-:W-:-:S04]  /*0e90*/  IMAD.WIDE.U32 R2, R10, c[0x0][0x198], R2 ;  /* 0x000066000a027a25 */ /* 0x000fc800078e0002 */
[----:B------:R-:W-:Y:S02]  /*0ea0*/  IMAD.IADD R3, R3, 0x1, R4 ;  /* 0x0000000103037824 */ /* 0x000fe400078e0204 */
[----:B------:R-:W-:Y:S02]  /*0eb0*/  IMAD R4, R16, c[0x0][0x1b0], RZ ;  /* 0x00006c0010047a24 */ /* 0x000fe400078e02ff */
[C---:B------:R-:W-:Y:S02]  /*0ec0*/  IMAD R8, R5.reuse, c[0x0][0x18c], R6 ;  /* 0x0000630005087a24 */ /* 0x040fe400078e0206 */
[----:B------:R-:W-:-:S04]  /*0ed0*/  IMAD.WIDE.U32 R6, R5, c[0x0][0x188], RZ ;  /* 0x0000620005067a25 */ /* 0x000fc800078e00ff */
[C---:B------:R-:W-:Y:S01]  /*0ee0*/  IMAD R4, R0.reuse, c[0x0][0x1b4], R4 ;  /* 0x00006d0000047a24 */ /* 0x040fe200078e0204 */
[----:B------:R-:W-:Y:S01]  /*0ef0*/  MOV R9, R6 ;  /* 0x0000000600097202 */ /* 0x000fe20000000f00 */
[----:B------:R-:W-:-:S04]  /*0f00*/  IMAD.WIDE.U32 R2, R0, c[0x0][0x1b0], R2 ;  /* 0x00006c0000027a25 */ /* 0x000fc800078e0002 */
[----:B------:R-:W-:Y:S01]  /*0f10*/  IMAD.IADD R13, R7, 0x1, R8 ;  /* 0x00000001070d7824 */ /* 0x000fe200078e0208 */
[----:B------:R-:W-:Y:S01]  /*0f20*/  IADD3 R21, R3, R4, RZ ;  /* 0x0000000403157210 */ /* 0x000fe20007ffe0ff */
[----:B------:R-:W-:Y:S01]  /*0f30*/  IMAD.MOV.U32 R20, RZ, RZ, R2 ;  /* 0x000000ffff147224 */ /* 0x000fe200078e0002 */
[----:B------:R-:W-:Y:S05]  /*0f40*/  BRA `(.L_x_956) ;  /* 0x0000049000007947 */ /* 0x000fea0003800000 */
.L_x_955:
        /* <DEDUP_REMOVED lines=17> */
.L_x_957:
[----:B------:R-:W-:Y:S01]  /*1060*/  IABS R4, c[0x0][0x1c8] ;  /* 0x0000720000047a13 */ /* 0x000fe20000000000 */
[----:B------:R-:W-:Y:S01]  /*1070*/  @P0 IMAD.IADD R7, R8, 0x1, R7 ;  /* 0x0000000108070824 */ /* 0x000fe200078e0207 */
[----:B------:R-:W-:Y:S02]  /*1080*/  IABS R9, R102 ;  /* 0x0000006600097213 */ /* 0x000fe40000000000 */
[----:B------:R-:W1:Y:S01]  /*1090*/  I2F.RP R2, R4 ;  /* 0x0000000400027306 */ /* 0x000e620000209400 */
[----:B------:R-:W-:-:S04]  /*10a0*/  LEA R12, R216, 0xffffff00, 0x8 ;  /* 0xffffff00d80c7811 */ /* 0x000fc800078e40ff */
[----:B------:R-:W-:Y:S02]  /*10b0*/  SHF.R.S32.HI R17, RZ, 0x1f, R12 ;  /* 0x0000001fff117819 */ /* 0x000fe4000001140c */
[----:B------:R-:W-:Y:S01]  /*10c0*/  MOV R10, R12 ;  /* 0x0000000c000a7202 */ /* 0x000fe20000000f00 */
[----:B-1----:R-:W1:Y:S02]  /*10d0*/  MUFU.RCP R2, R2 ;  /* 0x0000000200027308 */ /* 0x002e640000001000 */
[----:B-1----:R-:W-:-:S06]  /*10e0*/  IADD3 R2, R2, 0xffffffe, RZ ;  /* 0x0ffffffe02027810 */ /* 0x002fcc0007ffe0ff */
[----:B------:R-:W1:Y:S02]  /*10f0*/  F2I.FTZ.U32.TRUNC.NTZ R3, R2 ;  /* 0x0000000200037305 */ /* 0x000e64000021f000 */
[----:B-1----:R-:W-:Y:S01]  /*1100*/  IMAD.MOV R0, RZ, RZ, -R3 ;  /* 0x000000ffff007224 */ /* 0x002fe200078e0a03 */
[----:B------:R-:W-:-:S03]  /*1110*/  MOV R2, RZ ;  /* 0x000000ff00027202 */ /* 0x000fc60000000f00 */
[----:B------:R-:W-:-:S04]  /*1120*/  IMAD R0, R0, R4, RZ ;  /* 0x0000000400007224 */ /* 0x000fc800078e02ff */
[----:B------:R-:W-:-:S04]  /*1130*/  IMAD.HI.U32 R0, R3, R0, R2 ;  /* 0x0000000003007227 */ /* 0x000fc800078e0002 */
[----:B------:R-:W-:-:S04]  /*1140*/  IMAD.MOV.U32 R3, RZ, RZ, R9 ;  /* 0x000000ffff037224 */ /* 0x000fc800078e0009 */
[----:B------:R-:W-:-:S05]  /*1150*/  IMAD.HI.U32 R0, R0, R3, RZ ;  /* 0x0000000300007227 */ /* 0x000fca00078e00ff */
[----:B------:R-:W-:-:S05]  /*1160*/  IADD3 R2, -R0, RZ, RZ ;  /* 0x000000ff00027210 */ /* 0x000fca0007ffe1ff */
[----:B------:R-:W-:Y:S01]  /*1170*/  IMAD R2, R4, R2, R3 ;  /* 0x0000000204027224 */ /* 0x000fe200078e0203 */
[----:B------:R-:W-:-:S04]  /*1180*/  MOV R3, R6 ;  /* 0x0000000600037202 */ /* 0x000fc80000000f00 */
[----:B------:R-:W-:-:S13]  /*1190*/  ISETP.GT.U32.AND P1, PT, R4, R2, PT ;  /* 0x000000020400720c */ /* 0x000fda0003f24070 */
[----:B------:R-:W-:Y:S01]  /*11a0*/  @!P1 IMAD.IADD R2, R2, 0x1, -R4 ;  /* 0x0000000102029824 */ /* 0x000fe200078e0a04 */
[----:B------:R-:W-:Y:S02]  /*11b0*/  @!P1 IADD3 R0, R0, 0x1, RZ ;  /* 0x0000000100009810 */ /* 0x000fe40007ffe0ff */
[----:B------:R-:W-:Y:S02]  /*11c0*/  ISETP.NE.AND P1, PT, RZ, c[0x0][0x1c8], PT ;  /* 0x00007200ff007a0c */ /* 0x000fe40003f25270 */
[----:B------:R-:W-:Y:S01]  /*11d0*/  ISETP.GE.U32.AND P3, PT, R2, R4, PT ;  /* 0x000000040200720c */ /* 0x000fe20003f66070 */
[----:B------:R-:W-:Y:S01]  /*11e0*/  IMAD R4, R17, c[0x0][0x198], RZ ;  /* 0x0000660011047a24 */ /* 0x000fe200078e02ff */
[----:B------:R-:W-:-:S03]  /*11f0*/  LOP3.LUT R2, R102, c[0x0][0x1c8], RZ, 0x3c, !PT ;  /* 0x0000720066027a12 */ /* 0x000fc600078e3cff */
[----:B------:R-:W-:Y:S01]  /*1200*/  IMAD R4, R12, c[0x0][0x19c], R4 ;  /* 0x000067000c047a24 */ /* 0x000fe200078e0204 */
[----:B------:R-:W-:Y:S01]  /*1210*/  ISETP.GE.AND P2, PT, R2, RZ, PT ;  /* 0x000000ff0200720c */ /* 0x000fe20003f46270 */
[----:B------:R-:W-:-:S04]  /*1220*/  IMAD.MOV.U32 R2, RZ, RZ, R5 ;  /* 0x000000ffff027224 */ /* 0x000fc800078e0005 */
[----:B------:R-:W-:Y:S02]  /*1230*/  IMAD.WIDE.U32 R2, R12, c[0x0][0x198], R2 ;  /* 0x000066000c027a25 */ /* 0x000fe400078e0002 */
[----:B------:R-:W-:-:S03]  /*1240*/  @P3 IADD3 R0, R0, 0x1, RZ ;  /* 0x0000000100003810 */ /* 0x000fc60007ffe0ff */
[----:B------:R-:W-:Y:S01]  /*1250*/  IADD3 R3, R3, R4, RZ ;  /* 0x0000000403037210 */ /* 0x000fe20007ffe0ff */
[C---:B------:R-:W-:Y:S02]  /*1260*/  @P0 IMAD.WIDE.U32 R4, R7.reuse, c[0x0][0x1a0], RZ ;  /* 0x0000680007040a25 */ /* 0x040fe400078e00ff */
[----:B------:R-:W-:Y:S02]  /*1270*/  @!P2 IADD3 R0, -R0, RZ, RZ ;  /* 0x000000ff0000a210 */ /* 0x000fe40007ffe1ff */
[----:B------:R-:W-:Y:S01]  /*1280*/  @!P1 LOP3.LUT R0, RZ, c[0x0][0x1c8], RZ, 0x33, !PT ;  /* 0x00007200ff009a12 */ /* 0x000fe200078e33ff */
[----:B------:R-:W-:Y:S02]  /*1290*/  @P0 IMAD R13, R7, c[0x0][0x1a4], R5 ;  /* 0x00006900070d0a24 */ /* 0x000fe400078e0205 */
[----:B------:R-:W-:Y:S01]  /*12a0*/  @P0 IMAD.MOV.U32 R9, RZ, RZ, R4 ;  /* 0x000000ffff090224 */ /* 0x000fe200078e0004 */
[----:B------:R-:W-:Y:S01]  /*12b0*/  SHF.R.S32.HI R16, RZ, 0x1f, R0 ;  /* 0x0000001fff107819 */ /* 0x000fe20000011400 */
[----:B------:R-:W-:-:S04]  /*12c0*/  IMAD.WIDE.U32 R2, R0, c[0x0][0x1b0], R2 ;  /* 0x00006c0000027a25 */ /* 0x000fc800078e0002 */
[----:B------:R-:W-:Y:S01]  /*12d0*/  IMAD R6, R16, c[0x0][0x1b0], RZ ;  /* 0x00006c0010067a24 */ /* 0x000fe200078e02ff */
[----:B------:R-:W-:Y:S01]  /*12e0*/  MOV R20, R2 ;  /* 0x0000000200147202 */ /* 0x000fe20000000f00 */
[----:B------:R-:W-:Y:S02]  /*12f0*/  IMAD.MOV.U32 R14, RZ, RZ, R0 ;  /* 0x000000ffff0e7224 */ /* 0x000fe400078e0000 */
        /* <DEDUP_REMOVED lines=14> */
.L_x_956:
[----:B------:R1:W5:Y:S01]  /*13e0*/  @P4 LDG.E R19, [R146.64] ;  /* 0x0000000692134981 */ /* 0x000362000c1e1900 */
[----:B------:R-:W-:Y:S01]  /*13f0*/  ISETP.NE.AND P0, PT, R245, -0x1, PT ;  /* 0xfffffffff500780c */ /* 0x000fe20003f05270 */
[----:B-----5:R-:W-:Y:S01]  /*1400*/  IMAD.MOV.U32 R11, RZ, RZ, 0x2 ;  /* 0x00000002ff0b7424 */ /* 0x020fe200078e00ff */
[----:B------:R-:W-:Y:S01]  /*1410*/  SHF.R.S32.HI R7, RZ, 0x1f, R136 ;  /* 0x0000001fff077819 */ /* 0x000fe20000011488 */
[----:B------:R-:W-:Y:S01]  /*1420*/  IMAD.MOV.U32 R6, RZ, RZ, c[0x0][0x230] ;  /* 0x00008c00ff067624 */ /* 0x000fe200078e00ff */
[----:B------:R-:W-:Y:S01]  /*1430*/  MOV R106, c[0x0][0x198] ;  /* 0x00006600006a7a02 */ /* 0x000fe20000000f00 */
[----:B------:R-:W-:Y:S01]  /*1440*/  IMAD.MOV.U32 R110, RZ, RZ, RZ ;  /* 0x000000ffff6e7224 */ /* 0x000fe200078e00ff */
[CC--:B------:R-:W-:Y:S01]  /*1450*/  LEA.HI R148, R7.reuse, R136.reuse, RZ, 0x3 ;  /* 0x0000008807947211 */ /* 0x0c0fe200078f18ff */
[----:B------:R-:W-:Y:S01]  /*1460*/  IMAD.MOV.U32 R111, RZ, RZ, c[0x0][0x230] ;  /* 0x00008c00ff6f7624 */ /* 0x000fe200078e00ff */
[----:B------:R-:W-:Y:S01]  /*1470*/  LEA.HI R137, R7, R136, RZ, 0x4 ;  /* 0x0000008807897211 */ /* 0x000fe200078f20ff */
[----:B------:R-:W-:Y:S01]  /*1480*/  IMAD.MOV.U32 R118, RZ, RZ, 0x5 ;  /* 0x00000005ff767424 */ /* 0x000fe200078e00ff */
[----:B------:R-:W-:Y:S01]  /*1490*/  SHF.R.S32.HI R130, RZ, 0x3, R148 ;  /* 0x00000003ff827819 */ /* 0x000fe20000011494 */
[----:B------:R-:W-:Y:S01]  /*14a0*/  IMAD.HI.U32 R110, R11, R6, R110 ;  /* 0x000000060b6e7227 */ /* 0x000fe200078e006e */
[----:B------:R-:W-:-:S02]  /*14b0*/  LEA.HI R6, R7, R136, RZ, 0x2 ;  /* 0x0000008807067211 */ /* 0x000fc400078f10ff */
[----:B------:R-:W-:Y:S01]  /*14c0*/  SHF.L.U64.HI R165, R106, R118, c[0x0][0x19c] ;  /* 0x000067006aa57619 */ /* 0x000fe20000010276 */
[----:B------:R-:W-:Y:S01]  /*14d0*/  @!P0 IMAD R0, R22, c[0x0][0x178], RZ ;  /* 0x00005e0016008a24 */ /* 0x000fe200078e02ff */
[----:B------:R-:W-:Y:S01]  /*14e0*/  SHF.R.S32.HI R72, RZ, 0x2, R6 ;  /* 0x00000002ff487819 */ /* 0x000fe20000011406 */
[----:B------:R-:W-:Y:S01]  /*14f0*/  @P0 IMAD.WIDE.U32 R4, R245, c[0x0][0x190], RZ ;  /* 0x00006400f5040a25 */ /* 0x000fe200078e00ff */
[----:B------:R-:W-:Y:S02]  /*1500*/  SHF.R.S32.HI R101, RZ, 0x1, R110 ;  /* 0x00000001ff657819 */ /* 0x000fe4000001146e */
[----:B------:R-:W-:Y:S01]  /*1510*/  SHF.R.S32.HI R73, RZ, 0x1f, R72 ;  /* 0x0000001fff497819 */ /* 0x000fe20000011448 */
[----:B------:R-:W-:Y:S01]  /*1520*/  @!P0 IMAD.WIDE.U32 R2, R18, c[0x0][0x178], RZ ;  /* 0x00005e0012028a25 */ /* 0x000fe200078e00ff */
[----:B------:R-:W-:-:S03]  /*1530*/  SHF.L.U32 R154, R106, 0x5, RZ ;  /* 0x000000056a9a7819 */ /* 0x000fc600000006ff */
[----:B------:R-:W-:Y:S02]  /*1540*/  @!P0 IMAD R0, R18, c[0x0][0x17c], R0 ;  /* 0x00005f0012008a24 */ /* 0x000fe400078e0200 */
[----:B------:R-:W-:Y:S01]  /*1550*/  @P0 IMAD R8, R245, c[0x0][0x194], R5 ;  /* 0x00006500f5080a24 */ /* 0x000fe200078e0205 */
[----:B------:R-:W-:Y:S01]  /*1560*/  @P0 MOV R5, R4 ;  /* 0x0000000400050202 */ /* 0x000fe20000000f00 */
[----:B------:R-:W-:Y:S01]  /*1570*/  @!P0 IMAD.IADD R8, R3, 0x1, R0 ;  /* 0x0000000103088824 */ /* 0x000fe200078e0200 */
[----:B------:R-:W-:Y:S01]  /*1580*/  LOP3.LUT R3, R6, 0xfffffffc, RZ, 0xc0, !PT ;  /* 0xfffffffc06037812 */ /* 0x000fe200078ec0ff */
[----:B------:R-:W-:Y:S01]  /*1590*/  IMAD.SHL.U32 R0, R130, 0x40, RZ ;  /* 0x0000004082007824 */ /* 0x000fe200078e00ff */
[----:B------:R-:W-:Y:S01]  /*15a0*/  LOP3.LUT R4, R137, 0xfffffff0, RZ, 0xc0, !PT ;  /* 0xfffffff089047812 */ /* 0x000fe200078ec0ff */
[----:B------:R-:W-:Y:S01]  /*15b0*/  @!P0 IMAD.MOV.U32 R5, RZ, RZ, R2 ;  /* 0x000000ffff058224 */ /* 0x000fe200078e0002 */
[----:B------:R-:W-:Y:S01]  /*15c0*/  IADD3 R15, -R3, R136, RZ ;  /* 0x00000088030f7210 */ /* 0x000fe20007ffe1ff */
[----:B------:R-:W-:Y:S01]  /*15d0*/  IMAD.MOV.U32 R38, RZ, RZ, 0x10 ;  /* 0x00000010ff267424 */ /* 0x000fe200078e00ff */
[----:B------:R-:W-:-:S02]  /*15e0*/  LEA.HI R2, R6, R72, RZ, 0x1 ;  /* 0x0000004806027211 */ /* 0x000fc400078f08ff */
[----:B------:R-:W-:Y:S01]  /*15f0*/  LEA.HI R3, R7, R136, RZ, 0x5 ;  /* 0x0000008807037211 */ /* 0x000fe200078f28ff */
[----:B------:R-:W-:Y:S01]  /*1600*/  IMAD.SHL.U32 R132, R15, 0x8, RZ ;  /* 0x000000080f847824 */ /* 0x000fe200078e00ff */
[----:B------:R-:W-:Y:S01]  /*1610*/  LOP3.LUT R0, R0, 0xc0, RZ, 0xc0, !PT ;  /* 0x000000c000007812 */ /* 0x000fe200078ec0ff */
[----:B------:R-:W-:Y:S01]  /*1620*/  IMAD.WIDE R6, R23, 0x40, R72 ;  /* 0x0000004017067825 */ /* 0x000fe200078e0248 */
[----:B------:R-:W-:Y:S02]  /*1630*/  LOP3.LUT R2, R2, 0x7fffffe, RZ, 0xc0, !PT ;  /* 0x07fffffe02027812 */ /* 0x000fe400078ec0ff */
[----:B------:R-:W-:Y:S02]  /*1640*/  SHF.R.S32.HI R128, RZ, 0x5, R3 ;  /* 0x00000005ff807819 */ /* 0x000fe40000011403 */
[----:B------:R-:W-:Y:S01]  /*1650*/  LOP3.LUT R3, R0, 0x18, R132, 0xf8, !PT ;  /* 0x0000001800037812 */ /* 0x000fe200078ef884 */
[----:B------:R-:W-:Y:S01]  /*1660*/  IMAD.IADD R2, R72, 0x1, -R2 ;  /* 0x0000000148027824 */ /* 0x000fe200078e0a02 */
[----:B------:R-:W-:-:S02]  /*1670*/  SHF.R.U32.HI R0, RZ, 0x3, R0 ;  /* 0x00000003ff007819 */ /* 0x000fc40000011600 */
[----:B------:R-:W-:Y:S01]  /*1680*/  IADD3 R120, -R4, R136, RZ ;  /* 0x0000008804787210 */ /* 0x000fe20007ffe1ff */
[----:B------:R-:W-:Y:S01]  /*1690*/  IMAD R2, R128, 0x8, R2 ;  /* 0x0000000880027824 */ /* 0x000fe200078e0202 */
[----:B------:R-:W-:Y:S01]  /*16a0*/  LOP3.LUT R3, R3, R0, RZ, 0x3c, !PT ;  /* 0x0000000003037212 */ /* 0x000fe200078e3cff */
[----:B------:R-:W-:Y:S01]  /*16b0*/  IMAD R0, R16, c[0x0][0x1b8], RZ ;  /* 0x00006e0010007a24 */ /* 0x000fe200078e02ff */
[----:B------:R-:W-:Y:S02]  /*16c0*/  LEA.HI R122, R120, R120, RZ, 0x1 ;  /* 0x00000078787a7211 */ /* 0x000fe400078f08ff */
[----:B------:R-:W-:Y:S01]  /*16d0*/  IADD3 R4, P1, R132, R5, RZ ;  /* 0x0000000584047210 */ /* 0x000fe20007f3e0ff */
[----:B------:R-:W-:Y:S01]  /*16e0*/  IMAD.U32 R185, R2, 0x20, R3 ;  /* 0x0000002002b97824 */ /* 0x000fe200078e0003 */
[----:B------:R-:W-:Y:S01]  /*16f0*/  SHF.R.S32.HI R133, RZ, 0x1f, R132 ;  /* 0x0000001fff857819 */ /* 0x000fe20000011484 */
[----:B------:R-:W-:Y:S01]  /*1700*/  IMAD R11, R14, c[0x0][0x1bc], R0 ;  /* 0x00006f000e0b7a24 */ /* 0x000fe200078e0200 */
[----:B------:R-:W-:-:S02]  /*1710*/  IADD3 R2, P0, R132, R9, RZ ;  /* 0x0000000984027210 */ /* 0x000fc40007f1e0ff */
[----:B------:R-:W-:Y:S01]  /*1720*/  SHF.R.S32.HI R9, RZ, 0x1, R122 ;  /* 0x00000001ff097819 */ /* 0x000fe2000001147a */
[C---:B------:R-:W-:Y:S01]  /*1730*/  IMAD.X R5, R133.reuse, 0x1, R8, P1 ;  /* 0x0000000185057824 */ /* 0x040fe200008e0608 */
[----:B------:R-:W-:Y:S01]  /*1740*/  SHF.R.S32.HI R0, RZ, 0x1f, R122 ;  /* 0x0000001fff007819 */ /* 0x000fe2000001147a */
[----:B------:R-:W-:Y:S01]  /*1750*/  IMAD.X R3, R133, 0x1, R13, P0 ;  /* 0x0000000185037824 */ /* 0x000fe200000e060d */
[----:B------:R-:W-:Y:S01]  /*1760*/  IADD3 R8, P0, R72, R10, RZ ;  /* 0x0000000a48087210 */ /* 0x000fe20007f1e0ff */
[----:B------:R-:W-:Y:S01]  /*1770*/  IMAD.WIDE.U32 R4, R6, c[0x0][0x190], R4 ;  /* 0x0000640006047a25 */ /* 0x000fe200078e0004 */
[----:B------:R-:W-:-:S03]  /*1780*/  LEA.HI R10, R0, R9, RZ, 0x2 ;  /* 0x00000009000a7211 */ /* 0x000fc600078f10ff */
[----:B------:R-:W-:Y:S02]  /*1790*/  IMAD R0, R7, c[0x0][0x190], RZ ;  /* 0x0000640007007a24 */ /* 0x000fe400078e02ff */
[----:B------:R-:W-:-:S04]  /*17a0*/  IMAD.WIDE.U32 R2, R14, c[0x0][0x1b8], R2 ;  /* 0x00006e000e027a25 */ /* 0x000fc800078e0002 */
[----:B------:R-:W-:Y:S01]  /*17b0*/  IMAD R7, R6, c[0x0][0x194], R0 ;  /* 0x0000650006077a24 */ /* 0x000fe200078e0200 */
[----:B------:R-:W-:Y:S01]  /*17c0*/  IADD3.X R0, R73, R17, RZ, P0, !PT ;  /* 0x0000001149007210 */ /* 0x000fe200007fe4ff */
[----:B------:R-:W-:Y:S01]  /*17d0*/  IMAD.IADD R3, R3, 0x1, R11 ;  /* 0x0000000103037824 */ /* 0x000fe200078e020b */
[----:B------:R-:W-:Y:S01]  /*17e0*/  LOP3.LUT R6, R10, 0xfffffffc, RZ, 0xc0, !PT ;  /* 0xfffffffc0a067812 */ /* 0x000fe200078ec0ff */
[----:B------:R-:W-:Y:S01]  /*17f0*/  IMAD.IADD R5, R5, 0x1, R7 ;  /* 0x0000000105057824 */ /* 0x000fe200078e0207 */
[----:B------:R-:W-:Y:S01]  /*1800*/  SHF.R.S32.HI R10, RZ, 0x1f, R102 ;  /* 0x0000001fff0a7819 */ /* 0x000fe20000011466 */
[----:B------:R-:W-:Y:S02]  /*1810*/  IMAD R0, R0, c[0x0][0x1a0], RZ ;  /* 0x0000680000007a24 */ /* 0x000fe400078e02ff */
[----:B------:R-:W-:Y:S02]  /*1820*/  IMAD.IADD R127, R9, 0x1, -R6 ;  /* 0x00000001097f7824 */ /* 0x000fe400078e0a06 */
[----:B------:R-:W-:Y:S01]  /*1830*/  IMAD R7, R8, c[0x0][0x1a4], R0 ;  /* 0x0000690008077a24 */ /* 0x000fe200078e0200 */
[----:B------:R-:W-:Y:S01]  /*1840*/  SHF.R.S32.HI R0, RZ, 0x1f, R90 ;  /* 0x0000001fff007819 */ /* 0x000fe2000001145a */
[----:B------:R-:W-:Y:S01]  /*1850*/  IMAD R6, R10, c[0x0][0x1a8], RZ ;  /* 0x00006a000a067a24 */ /* 0x000fe200078e02ff */
[----:B------:R-:W-:Y:S01]  /*1860*/  LOP3.LUT P1, RZ, R127, 0x2, RZ, 0xc0, !PT ;  /* 0x000000027fff7812 */ /* 0x000fe2000782c0ff */
[----:B------:R-:W-:Y:S01]  /*1870*/  IMAD.WIDE.U32 R152, R8, c[0x0][0x1a0], R2 ;  /* 0x0000680008987a25 */ /* 0x000fe200078e0002 */
[----:B------:R-:W-:-:S02]  /*1880*/  LEA.HI R3, R0, R90, RZ, 0x8 ;  /* 0x0000005a00037211 */ /* 0x000fc400078f40ff */
[----:B------:R-:W-:Y:S01]  /*1890*/  SEL R38, R38, 0xfffffff0, !P1 ;  /* 0xfffffff026267807 */ /* 0x000fe20004800000 */
[----:B------:R-:W-:Y:S01]  /*18a0*/  IMAD.MOV.U32 R10, RZ, RZ, c[0x0][0x1a0] ;  /* 0x00006800ff0a7624 */ /* 0x000fe200078e00ff */
[----:B------:R-:W-:Y:S01]  /*18b0*/  IADD3 R155, R153, R7, RZ ;  /* 0x00000007999b7210 */ /* 0x000fe20007ffe0ff */
[C---:B------:R-:W-:Y:S02]  /*18c0*/  IMAD R6, R102.reuse, c[0x0][0x1ac], R6 ;  /* 0x00006b0066067a24 */ /* 0x040fe400078e0206 */
[----:B------:R-:W-:Y:S01]  /*18d0*/  IMAD.WIDE.U32 R102, R102, c[0x0][0x1a8], R4 ;  /* 0x00006a0066667a25 */ /* 0x000fe200078e0004 */
[----:B------:R-:W-:Y:S02]  /*18e0*/  SHF.R.S32.HI R5, RZ, 0x8, R3 ;  /* 0x00000008ff057819 */ /* 0x000fe40000011403 */
[----:B------:R-:W-:Y:S01]  /*18f0*/  SHF.L.U64.HI R2, R10, R118, c[0x0][0x1a4] ;  /* 0x000069000a027619 */ /* 0x000fe20000010276 */
[----:B------:R-:W-:Y:S01]  /*1900*/  IMAD.SHL.U32 R0, R15, 0x4, RZ ;  /* 0x000000040f007824 */ /* 0x000fe200078e00ff */
[----:B------:R-:W-:Y:S01]  /*1910*/  IADD3 R2, P0, R132, R20, RZ ;  /* 0x0000001484027210 */ /* 0x000fe20007f1e0ff */
[----:B------:R-:W-:Y:S01]  /*1920*/  IMAD R4, R73, c[0x0][0x198], RZ ;  /* 0x0000660049047a24 */ /* 0x000fe200078e02ff */
[----:B------:R-:W-:Y:S01]  /*1930*/  IMNMX R89, RZ, R5, !PT ;  /* 0x00000005ff597217 */ /* 0x000fe20007800200 */
[----:B------:R-:W-:-:S02]  /*1940*/  IMAD R112, R72, R101, R0 ;  /* 0x0000006548707224 */ /* 0x000fc400078e0200 */
[----:B------:R-:W-:Y:S01]  /*1950*/  IMAD.X R3, R133, 0x1, R21, P0 ;  /* 0x0000000185037824 */ /* 0x000fe200000e0615 */
[----:B------:R-:W-:Y:S01]  /*1960*/  ISETP.GT.AND P0, PT, R216, R89, PT ;  /* 0x00000059d800720c */ /* 0x000fe20003f04270 */
[--C-:B------:R-:W-:Y:S01]  /*1970*/  IMAD.IADD R121, R0, 0x1, R112.reuse ;  /* 0x0000000100797824 */ /* 0x100fe200078e0270 */
[----:B------:R-:W-:Y:S01]  /*1980*/  SHF.R.S32.HI R123, RZ, 0x1f, R112 ;  /* 0x0000001fff7b7819 */ /* 0x000fe20000011470 */
[C---:B------:R-:W-:Y:S02]  /*1990*/  IMAD R4, R72.reuse, c[0x0][0x19c], R4 ;  /* 0x0000670048047a24 */ /* 0x040fe400078e0204 */
[----:B------:R-:W-:Y:S01]  /*19a0*/  IMAD.WIDE.U32 R104, R72, c[0x0][0x198], R2 ;  /* 0x0000660048687a25 */ /* 0x000fe200078e0002 */
[----:B------:R-:W-:-:S03]  /*19b0*/  SHF.R.S32.HI R124, RZ, 0x1f, R121 ;  /* 0x0000001fff7c7819 */ /* 0x000fc60000011479 */
[----:B------:R-:W-:Y:S02]  /*19c0*/  IMAD.IADD R113, R105, 0x1, R4 ;  /* 0x0000000169717824 */ /* 0x000fe400078e0204 */
[----:B------:R-:W-:Y:S01]  /*19d0*/  IMAD.IADD R119, R103, 0x1, R6 ;  /* 0x0000000167777824 */ /* 0x000fe200078e0206 */
[----:B------:R-:W-:Y:S01]  /*19e0*/  @!P4 MOV R19, RZ ;  /* 0x000000ff0013c202 */ /* 0x000fe20000000f00 */
[----:B------:R-:W-:Y:S05]  /*19f0*/  @!P0 BRA `(.L_x_958) ;  /* 0x00006de000008947 */ /* 0x000fea0003800000 */
[C---:B-1----:R-:W-:Y:S01]  /*1a00*/  IMAD R6, R22.reuse, c[0x0][0x280], RZ ;  /* 0x0000a00016067a24 */ /* 0x042fe200078e02ff */
[----:B------:R-:W-:Y:S01]  /*1a10*/  SHF.R.S32.HI R8, RZ, 0x1f, R12 ;  /* 0x0000001fff087819 */ /* 0x000fe2000001140c */
[----:B------:R-:W-:Y:S01]  /*1a20*/  IMAD R0, R22, c[0x0][0x278], RZ ;  /* 0x00009e0016007a24 */ /* 0x000fe200078e02ff */
[----:B------:R-:W-:Y:S01]  /*1a30*/  SHF.R.S32.HI R9, RZ, 0x1f, R90 ;  /* 0x0000001fff097819 */ /* 0x000fe2000001145a */
[----:B------:R-:W-:Y:S01]  /*1a40*/  IMAD.WIDE.U32 R4, R18, c[0x0][0x280], R132 ;  /* 0x0000a00012047a25 */ /* 0x000fe200078e0084 */
[----:B------:R-:W-:Y:S01]  /*1a50*/  UMOV UR12, 0x40 ;  /* 0x00000040000c7882 */ /* 0x000fe20000000000 */
[----:B------:R-:W-:Y:S01]  /*1a60*/  LOP3.LUT R188, R188, 0xfffffffb, RZ, 0xc0, !PT ;  /* 0xfffffffbbcbc7812 */ /* 0x000fe200078ec0ff */
[----:B------:R-:W-:Y:S01]  /*1a70*/  ULDC.64 UR4, c[0x0][0x1a0] ;  /* 0x0000680000047ab9 */ /* 0x000fe20000000a00 */
[C---:B------:R-:W-:Y:S01]  /*1a80*/  IMAD R6, R18.reuse, c[0x0][0x284], R6 ;  /* 0x0000a10012067a24 */ /* 0x040fe200078e0206 */
[----:B------:R-:W-:Y:S01]  /*1a90*/  UIMAD UR19, UR12, UR5, URZ ;  /* 0x000000050c1372a4 */ /* 0x000fe2000f8e023f */
[----:B------:R-:W-:Y:S01]  /*1aa0*/  IMAD R7, R18, c[0x0][0x27c], R0 ;  /* 0x00009f0012077a24 */ /* 0x000fe200078e0200 */
[----:B------:R-:W-:Y:S01]  /*1ab0*/  IADD3 R0, P1, P0, R12, R72, -R90 ;  /* 0x000000480c007210 */ /* 0x000fe2000783e85a */
[----:B------:R-:W-:Y:S01]  /*1ac0*/  IMAD.IADD R5, R5, 0x1, R6 ;  /* 0x0000000105057824 */ /* 0x000fe200078e0206 */
[----:B------:R-:W-:Y:S01]  /*1ad0*/  UMOV UR13, 0x80 ;  /* 0x00000080000d7882 */ /* 0x000fe20000000000 */
[----:B------:R-:W-:Y:S01]  /*1ae0*/  IMAD.WIDE.U32 R2, R18, c[0x0][0x278], R132 ;  /* 0x00009e0012027a25 */ /* 0x000fe200078e0084 */
[----:B------:R-:W-:Y:S01]  /*1af0*/  IADD3.X R6, R8, R73, ~R9, P1, P0 ;  /* 0x0000004908067210 */ /* 0x000fe20000fe0c09 */
[----:B------:R-:W-:Y:S01]  /*1b00*/  UIMAD UR18, UR13, UR5, URZ ;  /* 0x000000050d1272a4 */ /* 0x000fe2000f8e023f */
[----:B------:R-:W-:Y:S01]  /*1b10*/  IADD3 R82, R72, 0x20, RZ ;  /* 0x0000002048527810 */ /* 0x000fe20007ffe0ff */
[----:B------:R-:W-:Y:S01]  /*1b20*/  IMAD.IADD R3, R3, 0x1, R7 ;  /* 0x0000000103037824 */ /* 0x000fe200078e0207 */
[----:B------:R-:W-:Y:S01]  /*1b30*/  UMOV UR11, 0xc0 ;  /* 0x000000c0000b7882 */ /* 0x000fe20000000000 */
[C---:B------:R-:W-:Y:S01]  /*1b40*/  IMAD R7, R6.reuse, c[0x0][0x290], RZ ;  /* 0x0000a40006077a24 */ /* 0x040fe200078e02ff */
[----:B------:R-:W-:Y:S01]  /*1b50*/  UMOV UR10, 0x140 ;  /* 0x00000140000a7882 */ /* 0x000fe20000000000 */
[----:B------:R-:W-:Y:S01]  /*1b60*/  IMAD R6, R6, c[0x0][0x288], RZ ;  /* 0x0000a20006067a24 */ /* 0x000fe200078e02ff */
[----:B------:R-:W-:Y:S01]  /*1b70*/  UMOV UR9, 0x180 ;  /* 0x0000018000097882 */ /* 0x000fe20000000000 */
[----:B------:R-:W-:Y:S01]  /*1b80*/  IMAD.WIDE.U32 R8, R10, 0x40, RZ ;  /* 0x000000400a087825 */ /* 0x000fe200078e00ff */
[----:B------:R-:W-:Y:S01]  /*1b90*/  UMOV UR8, 0x1c0 ;  /* 0x000001c000087882 */ /* 0x000fe20000000000 */
[----:B------:R-:W-:Y:S01]  /*1ba0*/  IADD3 R88, R72, 0x40, RZ ;  /* 0x0000004048587810 */ /* 0x000fe20007ffe0ff */
[----:B------:R-:W-:Y:S01]  /*1bb0*/  UIMAD UR16, UR11, UR5, URZ ;  /* 0x000000050b1072a4 */ /* 0x000fe2000f8e023f */
[C---:B------:R-:W-:Y:S01]  /*1bc0*/  IMAD R7, R0.reuse, c[0x0][0x294], R7 ;  /* 0x0000a50000077a24 */ /* 0x040fe200078e0207 */
[----:B------:R-:W-:Y:S01]  /*1bd0*/  UIMAD UR15, UR10, UR5, URZ ;  /* 0x000000050a0f72a4 */ /* 0x000fe2000f8e023f */
[----:B------:R-:W-:Y:S01]  /*1be0*/  IMAD.WIDE.U32 R4, R0, c[0x0][0x290], R4 ;  /* 0x0000a40000047a25 */ /* 0x000fe200078e0004 */
[----:B------:R-:W-:Y:S01]  /*1bf0*/  UIMAD UR14, UR9, UR5, URZ ;  /* 0x00000005090e72a4 */ /* 0x000fe2000f8e023f */
[----:B------:R-:W-:Y:S01]  /*1c00*/  IADD3 R87, R72, 0x60, RZ ;  /* 0x0000006048577810 */ /* 0x000fe20007ffe0ff */
[----:B------:R-:W-:Y:S01]  /*1c10*/  UIMAD UR26, UR8, UR5, URZ ;  /* 0x00000005081a72a4 */ /* 0x000fe2000f8e023f */
[C---:B------:R-:W-:Y:S01]  /*1c20*/  IMAD R6, R0.reuse, c[0x0][0x28c], R6 ;  /* 0x0000a30000067a24 */ /* 0x040fe200078e0206 */
[----:B------:R-:W-:Y:S01]  /*1c30*/  UIMAD.WIDE.U32 UR32, UR11, UR4, URZ ;  /* 0x000000040b2072a5 */ /* 0x000fe2000f8e003f */
[----:B------:R-:W-:Y:S01]  /*1c40*/  IMAD.WIDE.U32 R2, R0, c[0x0][0x288], R2 ;  /* 0x0000a20000027a25 */ /* 0x000fe200078e0002 */
[----:B------:R-:W-:Y:S01]  /*1c50*/  IADD3 R0, R9, UR19, RZ ;  /* 0x0000001309007c10 */ /* 0x000fe2000fffe0ff */
[----:B------:R-:W-:Y:S01]  /*1c60*/  ULDC UR5, c[0x0][0x294] ;  /* 0x0000a50000057ab9 */ /* 0x000fe20000000800 */
[----:B------:R-:W-:Y:S01]  /*1c70*/  IADD3 R86, R72, 0x80, RZ ;  /* 0x0000008048567810 */ /* 0x000fe20007ffe0ff */
[----:B------:R-:W-:Y:S01]  /*1c80*/  IMAD.IADD R3, R3, 0x1, R6 ;  /* 0x0000000103037824 */ /* 0x000fe200078e0206 */
[----:B------:R-:W-:Y:S01]  /*1c90*/  SHF.L.U64.HI R100, R8, 0x1, R0 ;  /* 0x0000000108647819 */ /* 0x000fe20000010200 */
[----:B------:R-:W-:Y:S01]  /*1ca0*/  IMAD R0, R16, c[0x0][0x298], RZ ;  /* 0x0000a60010007a24 */ /* 0x000fe200078e02ff */
[----:B------:R-:W-:Y:S01]  /*1cb0*/  UIMAD.WIDE.U32 UR30, UR10, UR4, URZ ;  /* 0x000000040a1e72a5 */ /* 0x000fe2000f8e003f */
[----:B------:R-:W-:Y:S01]  /*1cc0*/  IMAD.WIDE.U32 R2, R14, c[0x0][0x298], R2 ;  /* 0x0000a6000e027a25 */ /* 0x000fe200078e0002 */
[----:B------:R-:W-:Y:S01]  /*1cd0*/  UIMAD.WIDE.U32 UR28, UR9, UR4, URZ ;  /* 0x00000004091c72a5 */ /* 0x000fe2000f8e003f */
[----:B------:R-:W-:Y:S01]  /*1ce0*/  IADD3 R85, R72, 0xa0, RZ ;  /* 0x000000a048557810 */ /* 0x000fe20007ffe0ff */
[----:B------:R-:W-:Y:S01]  /*1cf0*/  ULDC UR17, c[0x0][0x19c] ;  /* 0x0000670000117ab9 */ /* 0x000fe20000000800 */
[----:B------:R-:W-:Y:S01]  /*1d00*/  IMAD R54, R14, c[0x0][0x29c], R0 ;  /* 0x0000a7000e367a24 */ /* 0x000fe200078e0200 */
[----:B------:R-:W-:Y:S01]  /*1d10*/  LEA R55, P0, R2, c[0x0][0x268], 0x1 ;  /* 0x00009a0002377a11 */ /* 0x000fe200078008ff */
[----:B------:R-:W-:Y:S01]  /*1d20*/  IMAD.SHL.U32 R126, R8, 0x2, RZ ;  /* 0x00000002087e7824 */ /* 0x000fe200078e00ff */
[----:B------:R-:W-:Y:S01]  /*1d30*/  UIMAD UR11, UR11, UR5, URZ ;  /* 0x000000050b0b72a4 */ /* 0x000fe2000f8e023f */
[----:B------:R-:W-:Y:S01]  /*1d40*/  IMAD.IADD R54, R3, 0x1, R54 ;  /* 0x0000000103367824 */ /* 0x000fe200078e0236 */
[----:B------:R-:W-:Y:S01]  /*1d50*/  UIMAD UR10, UR10, UR5, URZ ;  /* 0x000000050a0a72a4 */ /* 0x000fe2000f8e023f */
[----:B------:R-:W-:Y:S01]  /*1d60*/  IMAD.WIDE.U32 R8, R10, 0x80, RZ ;  /* 0x000000800a087825 */ /* 0x000fe200078e00ff */
[----:B------:R-:W-:Y:S01]  /*1d70*/  UIMAD UR9, UR9, UR5, URZ ;  /* 0x00000005090972a4 */ /* 0x000fe2000f8e023f */
[----:B------:R-:W-:Y:S01]  /*1d80*/  IADD3 R84, R72, 0xc0, RZ ;  /* 0x000000c048547810 */ /* 0x000fe20007ffe0ff */
[----:B------:R-:W-:Y:S01]  /*1d90*/  UIMAD UR13, UR13, UR17, URZ ;  /* 0x000000110d0d72a4 */ /* 0x000fe2000f8e023f */
[----:B------:R-:W-:Y:S01]  /*1da0*/  IMAD.IADD R5, R5, 0x1, R7 ;  /* 0x0000000105057824 */ /* 0x000fe200078e0207 */
[----:B------:R-:W-:Y:S01]  /*1db0*/  LEA.HI.X R54, R2, c[0x0][0x26c], R54, 0x1, P0 ;  /* 0x00009b0002367a11 */ /* 0x000fe200000f0c36 */
[----:B------:R-:W-:Y:S01]  /*1dc0*/  IMAD R6, R16, c[0x0][0x2a0], RZ ;  /* 0x0000a80010067a24 */ /* 0x000fe200078e02ff */
[----:B------:R-:W-:Y:S01]  /*1dd0*/  ISETP.GE.AND P0, PT, R132, c[0x0][0x220], PT ;  /* 0x0000880084007a0c */ /* 0x000fe20003f06270 */
[----:B------:R-:W-:Y:S01]  /*1de0*/  IMAD.WIDE.U32 R4, R14, c[0x0][0x2a0], R4 ;  /* 0x0000a8000e047a25 */ /* 0x000fe200078e0004 */
[----:B------:R-:W-:Y:S01]  /*1df0*/  IADD3 R0, R9, UR18, RZ ;  /* 0x0000001209007c10 */ /* 0x000fe2000fffe0ff */
[----:B------:R-:W-:Y:S01]  /*1e00*/  UIMAD UR12, UR12, UR17, URZ ;  /* 0x000000110c0c72a4 */ /* 0x000fe2000f8e023f */
[----:B------:R-:W-:Y:S01]  /*1e10*/  IADD3 R83, R72, 0xe0, RZ ;  /* 0x000000e048537810 */ /* 0x000fe20007ffe0ff */
[----:B------:R-:W-:Y:S01]  /*1e20*/  IMAD R6, R14, c[0x0][0x2a4], R6 ;  /* 0x0000a9000e067a24 */ /* 0x000fe200078e0206 */
[----:B------:R-:W-:Y:S01]  /*1e30*/  SHF.L.U64.HI R99, R8, 0x1, R0 ;  /* 0x0000000108637819 */ /* 0x000fe20000010200 */
[----:B------:R-:W-:Y:S01]  /*1e40*/  IMAD.IADD R19, R19, 0x1, R12 ;  /* 0x0000000113137824 */ /* 0x000fe200078e020c */
[C---:B------:R-:W-:Y:S01]  /*1e50*/  LEA R63, P1, R4.reuse, c[0x0][0x270], 0x1 ;  /* 0x00009c00043f7a11 */ /* 0x040fe200078208ff */
[----:B------:R-:W-:Y:S01]  /*1e60*/  IMAD.IADD R0, R5, 0x1, R6 ;  /* 0x0000000105007824 */ /* 0x000fe200078e0206 */
[----:B------:R-:W-:Y:S01]  /*1e70*/  UIMAD UR5, UR8, UR5, URZ ;  /* 0x00000005080572a4 */ /* 0x000fe2000f8e023f */
[----:B------:R-:W-:Y:S01]  /*1e80*/  IMAD.MOV.U32 R2, RZ, RZ, c[0x0][0x290] ;  /* 0x0000a400ff027624 */ /* 0x000fe200078e00ff */
[----:B------:R-:W-:Y:S01]  /*1e90*/  UIMAD.WIDE.U32 UR34, UR8, UR4, URZ ;  /* 0x00000004082272a5 */ /* 0x000fe2000f8e003f */
[----:B------:R-:W-:Y:S01]  /*1ea0*/  IMAD.MOV.U32 R116, RZ, RZ, 0x6 ;  /* 0x00000006ff747424 */ /* 0x000fe200078e00ff */
[----:B------:R-:W-:Y:S01]  /*1eb0*/  LEA.HI.X R62, R4, c[0x0][0x274], R0, 0x1, P1 ;  /* 0x00009d00043e7a11 */ /* 0x000fe200008f0c00 */
[----:B------:R-:W-:Y:S01]  /*1ec0*/  IMAD.MOV.U32 R117, RZ, RZ, 0x7 ;  /* 0x00000007ff757424 */ /* 0x000fe200078e00ff */
[----:B------:R-:W-:Y:S01]  /*1ed0*/  @P0 LOP3.LUT R188, R188, 0x4, RZ, 0xfc, !PT ;  /* 0x00000004bcbc0812 */ /* 0x000fe200078efcff */
[----:B------:R-:W-:Y:S01]  /*1ee0*/  IMAD R0, R101, R19, RZ ;  /* 0x0000001365007224 */ /* 0x000fe200078e02ff */
[----:B------:R-:W-:Y:S01]  /*1ef0*/  LEA R52, P1, R104, c[0x0][0x168], 0x1 ;  /* 0x00005a0068347a11 */ /* 0x000fe200078208ff */
[----:B------:R-:W-:Y:S01]  /*1f00*/  IMAD.SHL.U32 R125, R8, 0x2, RZ ;  /* 0x00000002087d7824 */ /* 0x000fe200078e00ff */
[----:B------:R-:W-:Y:S01]  /*1f10*/  LEA R57, P0, R152, c[0x0][0x170], 0x1 ;  /* 0x00005c0098397a11 */ /* 0x000fe200078008ff */
[C---:B------:R-:W-:Y:S01]  /*1f20*/  IMAD.SHL.U32 R7, R2.reuse, 0x40, RZ ;  /* 0x0000004002077824 */ /* 0x040fe200078e00ff */
[C---:B------:R-:W-:Y:S01]  /*1f30*/  SHF.L.U64.HI R4, R2.reuse, R116, c[0x0][0x294] ;  /* 0x0000a50002047619 */ /* 0x040fe20000010274 */
[C---:B------:R-:W-:Y:S01]  /*1f40*/  IMAD.SHL.U32 R8, R2.reuse, 0x80, RZ ;  /* 0x0000008002087824 */ /* 0x040fe200078e00ff */
[CC--:B------:R-:W-:Y:S01]  /*1f50*/  SHF.L.U64.HI R5, R2.reuse, R117.reuse, c[0x0][0x294] ;  /* 0x0000a50002057619 */ /* 0x0c0fe20000010275 */
[C---:B------:R-:W-:Y:S01]  /*1f60*/  IMAD.SHL.U32 R9, R2.reuse, 0x20, RZ ;  /* 0x0000002002097824 */ /* 0x040fe200078e00ff */
[C---:B------:R-:W-:Y:S01]  /*1f70*/  SHF.L.U64.HI R6, R2.reuse, R118, c[0x0][0x294] ;  /* 0x0000a50002067619 */ /* 0x040fe20000010276 */
[----:B------:R-:W-:Y:S01]  /*1f80*/  IMAD.WIDE.U32 R144, R2, 0xc0, RZ ;  /* 0x000000c002907825 */ /* 0x000fe200078e00ff */
[----:B------:R-:W-:Y:S01]  /*1f90*/  LEA.HI.X R53, R104, c[0x0][0x16c], R113, 0x1, P1 ;  /* 0x00005b0068357a11 */ /* 0x000fe200008f0c71 */
[----:B------:R-:W-:Y:S01]  /*1fa0*/  ULDC UR25, c[0x0][0x28c] ;  /* 0x0000a30000197ab9 */ /* 0x000fe20000000800 */
[----:B------:R-:W-:Y:S01]  /*1fb0*/  LEA.HI.X R56, R152, c[0x0][0x174], R155, 0x1, P0 ;  /* 0x00005d0098387a11 */ /* 0x000fe200000f0c9b */
[C---:B------:R-:W-:Y:S01]  /*1fc0*/  IMAD.WIDE.U32 R142, R2.reuse, 0x140, RZ ;  /* 0x00000140028e7825 */ /* 0x040fe200078e00ff */
[----:B------:R-:W-:Y:S01]  /*1fd0*/  SHF.R.S32.HI R3, RZ, 0x1f, R0 ;  /* 0x0000001fff037819 */ /* 0x000fe20000011400 */
[----:B------:R-:W-:Y:S01]  /*1fe0*/  ULDC UR24, c[0x0][0x28c] ;  /* 0x0000a30000187ab9 */ /* 0x000fe20000000800 */
[----:B------:R-:W-:Y:S01]  /*1ff0*/  SHF.L.U64.HI R98, R7, 0x1, R4 ;  /* 0x0000000107627819 */ /* 0x000fe20000010204 */
[----:B------:R-:W-:Y:S01]  /*2000*/  IMAD.WIDE.U32 R140, R2, 0x180, RZ ;  /* 0x00000180028c7825 */ /* 0x000fe200078e00ff */
[----:B------:R-:W-:Y:S01]  /*2010*/  MOV R21, R216 ;  /* 0x000000d800157202 */ /* 0x000fe20000000f00 */
[----:B------:R-:W-:Y:S01]  /*2020*/  ULDC UR23, c[0x0][0x28c] ;  /* 0x0000a30000177ab9 */ /* 0x000fe20000000800 */
[----:B------:R-:W-:Y:S01]  /*2030*/  SHF.L.U64.HI R97, R8, 0x1, R5 ;  /* 0x0000000108617819 */ /* 0x000fe20000010205 */
[----:B------:R-:W-:Y:S01]  /*2040*/  IMAD.WIDE.U32 R138, R2, 0x1c0, RZ ;  /* 0x000001c0028a7825 */ /* 0x000fe200078e00ff */
[-C--:B------:R-:W-:Y:S01]  /*2050*/  IADD3 R2, P1, R112, R0.reuse, RZ ;  /* 0x0000000070027210 */ /* 0x080fe20007f3e0ff */
[----:B------:R-:W-:Y:S01]  /*2060*/  ULDC UR22, c[0x0][0x28c] ;  /* 0x0000a30000167ab9 */ /* 0x000fe20000000800 */
[----:B------:R-:W-:Y:S01]  /*2070*/  IADD3 R0, P0, R121, R0, RZ ;  /* 0x0000000079007210 */ /* 0x000fe20007f1e0ff */
[----:B------:R-:W-:Y:S01]  /*2080*/  IMAD.MOV.U32 R115, RZ, RZ, c[0x0][0x288] ;  /* 0x0000a200ff737624 */ /* 0x000fe200078e00ff */
[C---:B------:R-:W-:Y:S01]  /*2090*/  SHF.L.U64.HI R96, R9.reuse, 0x1, R6 ;  /* 0x0000000109607819 */ /* 0x040fe20000010206 */
[----:B------:R-:W-:Y:S01]  /*20a0*/  IMAD.WIDE.U32 R108, R106, 0x80, RZ ;  /* 0x000000806a6c7825 */ /* 0x000fe200078e00ff */
[----:B------:R-:W-:Y:S01]  /*20b0*/  SHF.L.U32 R131, R9, 0x1, RZ ;  /* 0x0000000109837819 */ /* 0x000fe200000006ff */
[----:B------:R-:W-:Y:S01]  /*20c0*/  ULDC UR21, c[0x0][0x28c] ;  /* 0x0000a30000157ab9 */ /* 0x000fe20000000800 */
[C---:B------:R-:W-:Y:S01]  /*20d0*/  SHF.L.U64.HI R116, R115.reuse, R116, c[0x0][0x28c] ;  /* 0x0000a30073747619 */ /* 0x040fe20000010274 */
[--C-:B------:R-:W-:Y:S01]  /*20e0*/  IMAD.X R4, R124, 0x1, R3.reuse, P0 ;  /* 0x000000017c047824 */ /* 0x100fe200000e0603 */
[----:B------:R-:W-:Y:S01]  /*20f0*/  SHF.L.U64.HI R117, R115, R117, c[0x0][0x28c] ;  /* 0x0000a30073757619 */ /* 0x000fe20000010275 */
[----:B------:R-:W-:Y:S01]  /*2100*/  IMAD.X R3, R123, 0x1, R3, P1 ;  /* 0x000000017b037824 */ /* 0x000fe200008e0603 */
[----:B------:R-:W-:Y:S01]  /*2110*/  SHF.L.U64.HI R118, R115, R118, c[0x0][0x28c] ;  /* 0x0000a30073767619 */ /* 0x000fe20000010276 */
[----:B------:R-:W-:Y:S01]  /*2120*/  IMAD.WIDE.U32 R106, R106, 0x40, RZ ;  /* 0x000000406a6a7825 */ /* 0x000fe200078e00ff */
[----:B------:R-:W-:Y:S01]  /*2130*/  SHF.L.U64.HI R4, R0, 0x1, R4 ;  /* 0x0000000100047819 */ /* 0x000fe20000010204 */
[----:B------:R-:W-:Y:S01]  /*2140*/  ULDC UR20, c[0x0][0x28c] ;  /* 0x0000a30000147ab9 */ /* 0x000fe20000000800 */
[----:B------:R-:W-:Y:S01]  /*2150*/  SHF.L.U64.HI R3, R2, 0x1, R3 ;  /* 0x0000000102037819 */ /* 0x000fe20000010203 */
[----:B------:R-:W-:Y:S01]  /*2160*/  IMAD.SHL.U32 R0, R0, 0x2, RZ ;  /* 0x0000000200007824 */ /* 0x000fe200078e00ff */
[----:B------:R-:W-:Y:S01]  /*2170*/  IADD3 R81, R109, UR13, RZ ;  /* 0x0000000d6d517c10 */ /* 0x000fe2000fffe0ff */
[----:B------:R-:W-:Y:S01]  /*2180*/  IMAD.SHL.U32 R2, R2, 0x2, RZ ;  /* 0x0000000202027824 */ /* 0x000fe200078e00ff */
[----:B------:R-:W-:Y:S01]  /*2190*/  IADD3 R80, R107, UR12, RZ ;  /* 0x0000000c6b507c10 */ /* 0x000fe2000fffe0ff */
[C---:B------:R-:W-:Y:S01]  /*21a0*/  IMAD.SHL.U32 R70, R101.reuse, 0x20, RZ ;  /* 0x0000002065467824 */ /* 0x040fe200078e00ff */
[C---:B------:R-:W-:Y:S01]  /*21b0*/  IADD3 R60, P3, R0.reuse, c[0x0][0x2b0], RZ ;  /* 0x0000ac00003c7a10 */ /* 0x040fe20007f7e0ff */
[C---:B------:R-:W-:Y:S01]  /*21c0*/  IMAD.SHL.U32 R69, R101.reuse, 0x40, RZ ;  /* 0x0000004065457824 */ /* 0x040fe200078e00ff */
[----:B------:R-:W-:Y:S01]  /*21d0*/  IADD3 R61, P2, R0, c[0x0][0x2a8], RZ ;  /* 0x0000aa00003d7a10 */ /* 0x000fe20007f5e0ff */
[C---:B------:R-:W-:Y:S01]  /*21e0*/  IMAD R68, R101.reuse, 0x60, RZ ;  /* 0x0000006065447824 */ /* 0x040fe200078e02ff */
[C---:B------:R-:W-:Y:S01]  /*21f0*/  IADD3 R19, P1, R2.reuse, c[0x0][0x2b0], RZ ;  /* 0x0000ac0002137a10 */ /* 0x040fe20007f3e0ff */
[C---:B------:R-:W-:Y:S01]  /*2200*/  IMAD.SHL.U32 R67, R101.reuse, 0x80, RZ ;  /* 0x0000008065437824 */ /* 0x040fe200078e00ff */
[----:B------:R-:W-:Y:S01]  /*2210*/  IADD3 R37, P0, R2, c[0x0][0x2a8], RZ ;  /* 0x0000aa0002257a10 */ /* 0x000fe20007f1e0ff */
[C---:B------:R-:W-:Y:S01]  /*2220*/  IMAD R66, R101.reuse, 0xa0, RZ ;  /* 0x000000a065427824 */ /* 0x040fe200078e02ff */
[----:B------:R-:W-:Y:S01]  /*2230*/  SHF.R.S32.HI R79, RZ, 0x1f, R70 ;  /* 0x0000001fff4f7819 */ /* 0x000fe20000011446 */
[C---:B------:R-:W-:Y:S01]  /*2240*/  IMAD R65, R101.reuse, 0xc0, RZ ;  /* 0x000000c065417824 */ /* 0x040fe200078e02ff */
[----:B------:R-:W-:Y:S01]  /*2250*/  SHF.R.S32.HI R78, RZ, 0x1f, R69 ;  /* 0x0000001fff4e7819 */ /* 0x000fe20000011445 */
[----:B------:R-:W-:Y:S01]  /*2260*/  IMAD R64, R101, 0xe0, RZ ;  /* 0x000000e065407824 */ /* 0x000fe200078e02ff */
[----:B------:R-:W-:Y:S01]  /*2270*/  SHF.R.S32.HI R77, RZ, 0x1f, R68 ;  /* 0x0000001fff4d7819 */ /* 0x000fe20000011444 */
[----:B------:R-:W-:Y:S01]  /*2280*/  IMAD.MOV.U32 R129, RZ, RZ, c[0x0][0x290] ;  /* 0x0000a400ff817624 */ /* 0x000fe200078e00ff */
[----:B------:R-:W-:Y:S01]  /*2290*/  SHF.R.S32.HI R76, RZ, 0x1f, R67 ;  /* 0x0000001fff4c7819 */ /* 0x000fe20000011443 */
[C---:B------:R-:W-:Y:S01]  /*22a0*/  IMAD.SHL.U32 R111, R115.reuse, 0x40, RZ ;  /* 0x00000040736f7824 */ /* 0x040fe200078e00ff */
[----:B------:R-:W-:Y:S01]  /*22b0*/  SHF.R.S32.HI R75, RZ, 0x1f, R66 ;  /* 0x0000001fff4b7819 */ /* 0x000fe20000011442 */
[C---:B------:R-:W-:Y:S01]  /*22c0*/  IMAD.SHL.U32 R114, R115.reuse, 0x80, RZ ;  /* 0x0000008073727824 */ /* 0x040fe200078e00ff */
[----:B------:R-:W-:Y:S01]  /*22d0*/  SHF.R.S32.HI R74, RZ, 0x1f, R65 ;  /* 0x0000001fff4a7819 */ /* 0x000fe20000011441 */
[----:B------:R-:W-:Y:S01]  /*22e0*/  IMAD.SHL.U32 R115, R115, 0x20, RZ ;  /* 0x0000002073737824 */ /* 0x000fe200078e00ff */
[----:B------:R-:W-:Y:S01]  /*22f0*/  SHF.R.S32.HI R71, RZ, 0x1f, R64 ;  /* 0x0000001fff477819 */ /* 0x000fe20000011440 */
[----:B------:R-:W-:Y:S01]  /*2300*/  IMAD.SHL.U32 R135, R7, 0x2, RZ ;  /* 0x0000000207877824 */ /* 0x000fe200078e00ff */
[----:B------:R-:W-:Y:S01]  /*2310*/  IADD3 R95, R145, UR11, RZ ;  /* 0x0000000b915f7c10 */ /* 0x000fe2000fffe0ff */
[----:B------:R-:W-:Y:S01]  /*2320*/  IMAD.SHL.U32 R134, R8, 0x2, RZ ;  /* 0x0000000208867824 */ /* 0x000fe200078e00ff */
[----:B------:R-:W-:Y:S01]  /*2330*/  IADD3 R94, R143, UR10, RZ ;  /* 0x0000000a8f5e7c10 */ /* 0x000fe2000fffe0ff */
[----:B------:R-:W-:Y:S01]  /*2340*/  IMAD.U32 R129, R129, -0x100, RZ ;  /* 0xffffff0081817824 */ /* 0x000fe200078e00ff */
[----:B------:R-:W-:Y:S01]  /*2350*/  IADD3 R92, R141, UR9, RZ ;  /* 0x000000098d5c7c10 */ /* 0x000fe2000fffe0ff */
[----:B------:R-:W-:Y:S01]  /*2360*/  ULDC UR19, c[0x0][0x28c] ;  /* 0x0000a30000137ab9 */ /* 0x000fe20000000800 */
[----:B------:R-:W-:Y:S01]  /*2370*/  IADD3 R93, R139, UR5, RZ ;  /* 0x000000058b5d7c10 */ /* 0x000fe2000fffe0ff */
[----:B------:R-:W-:Y:S01]  /*2380*/  ULDC UR18, c[0x0][0x28c] ;  /* 0x0000a30000127ab9 */ /* 0x000fe20000000800 */
[C---:B------:R-:W-:Y:S01]  /*2390*/  IADD3.X R58, R4.reuse, c[0x0][0x2b4], RZ, P3, !PT ;  /* 0x0000ad00043a7a10 */ /* 0x040fe20001ffe4ff */
[----:B------:R-:W-:Y:S01]  /*23a0*/  ULDC UR4, c[0x0][0x230] ;  /* 0x00008c0000047ab9 */ /* 0x000fe20000000800 */
[----:B------:R-:W-:Y:S01]  /*23b0*/  IADD3.X R59, R4, c[0x0][0x2ac], RZ, P2, !PT ;  /* 0x0000ab00043b7a10 */ /* 0x000fe200017fe4ff */
[----:B------:R-:W-:Y:S01]  /*23c0*/  UIMAD UR25, UR25, 0xc0, URZ ;  /* 0x000000c0191978a4 */ /* 0x000fe2000f8e023f */
[C---:B------:R-:W-:Y:S01]  /*23d0*/  IADD3.X R18, R3.reuse, c[0x0][0x2b4], RZ, P1, !PT ;  /* 0x0000ad0003127a10 */ /* 0x040fe20000ffe4ff */
[----:B------:R-:W-:Y:S01]  /*23e0*/  UIMAD UR24, UR24, 0x140, URZ ;  /* 0x00000140181878a4 */ /* 0x000fe2000f8e023f */
[----:B------:R-:W-:Y:S01]  /*23f0*/  IADD3.X R36, R3, c[0x0][0x2ac], RZ, P0, !PT ;  /* 0x0000ab0003247a10 */ /* 0x000fe200007fe4ff */
[----:B------:R-:W-:-:S02]  /*2400*/  UIMAD UR23, UR23, 0x180, URZ ;  /* 0x00000180171778a4 */ /* 0x000fc4000f8e023f */
[----:B------:R-:W-:Y:S02]  /*2410*/  UIMAD UR22, UR22, 0x1c0, URZ ;  /* 0x000001c0161678a4 */ /* 0x000fe4000f8e023f */
[----:B------:R-:W-:Y:S02]  /*2420*/  UIMAD UR21, UR21, 0xc0, URZ ;  /* 0x000000c0151578a4 */ /* 0x000fe4000f8e023f */
[----:B------:R-:W-:Y:S02]  /*2430*/  UIMAD UR20, UR20, 0x140, URZ ;  /* 0x00000140141478a4 */ /* 0x000fe4000f8e023f */
[----:B------:R-:W-:Y:S02]  /*2440*/  UIMAD UR19, UR19, 0x180, URZ ;  /* 0x00000180131378a4 */ /* 0x000fe4000f8e023f */
[----:B------:R-:W-:Y:S02]  /*2450*/  UIMAD UR18, UR18, 0x1c0, URZ ;  /* 0x000001c0121278a4 */ /* 0x000fe4000f8e023f */
[----:B------:R-:W-:-:S02]  /*2460*/  UIADD3 UR16, UR33, UR16, URZ ;  /* 0x0000001021107290 */ /* 0x000fc4000fffe03f */
[----:B------:R-:W-:Y:S02]  /*2470*/  UIADD3 UR15, UR31, UR15, URZ ;  /* 0x0000000f1f0f7290 */ /* 0x000fe4000fffe03f */
[----:B------:R-:W-:Y:S02]  /*2480*/  UIADD3 UR14, UR29, UR14, URZ ;  /* 0x0000000e1d0e7290 */ /* 0x000fe4000fffe03f */
[----:B------:R-:W-:Y:S02]  /*2490*/  UIADD3 UR26, UR35, UR26, URZ ;  /* 0x0000001a231a7290 */ /* 0x000fe4000fffe03f */
[----:B------:R-:W-:Y:S02]  /*24a0*/  ULDC.U8 UR8, c[0x0][0x313] ;  /* 0x0000c4c000087ab9 */ /* 0x000fe40000000000 */
.L_x_1012:
[----:B------:R-:W-:Y:S01]  /*24b0*/  LOP3.LUT P4, RZ, R188, 0x4, RZ, 0xc0, !PT ;  /* 0x00000004bcff7812 */ /* 0x000fe2000788c0ff */
[----:B------:R-:W-:Y:S02]  /*24c0*/  IMAD.SHL.U32 R22, R21, 0x100, RZ ;  /* 0x0000010015167824 */ /* 0x000fe400078e00ff */
[----:B------:R-:W-:Y:S02]  /*24d0*/  IMAD.MOV.U32 R4, RZ, RZ, 0x5 ;  /* 0x00000005ff047424 */ /* 0x000fe400078e00ff */
[----:B------:R-:W-:Y:S01]  /*24e0*/  IMAD.MOV.U32 R2, RZ, RZ, c[0x0][0x1a0] ;  /* 0x00006800ff027624 */ /* 0x000fe200078e00ff */
[----:B------:R-:W-:Y:S01]  /*24f0*/  IADD3 R20, R22, -0x100, RZ ;  /* 0xffffff0016147810 */ /* 0x000fe20007ffe0ff */
[----:B------:R-:W-:Y:S02]  /*2500*/  IMAD.MOV.U32 R3, RZ, RZ, c[0x0][0x1a0] ;  /* 0x00006800ff037624 */ /* 0x000fe400078e00ff */
[----:B------:R-:W-:Y:S02]  /*2510*/  IMAD.SHL.U32 R2, R2, 0x20, RZ ;  /* 0x0000002002027824 */ /* 0x000fe400078e00ff */
[--C-:B------:R-:W-:Y:S01]  /*2520*/  IMAD.IADD R14, R91, 0x1, -R20.reuse ;  /* 0x000000015b0e7824 */ /* 0x100fe200078e0a14 */
[----:B------:R-:W-:Y:S01]  /*2530*/  SHF.L.U64.HI R3, R3, R4, c[0x0][0x1a4] ;  /* 0x0000690003037619 */ /* 0x000fe20000010204 */
[----:B------:R-:W-:Y:S03]  /*2540*/  IMAD.IADD R0, R90, 0x1, -R20 ;  /* 0x000000015a007824 */ /* 0x000fe600078e0a14 */
[C---:B------:R-:W-:Y:S04]  /*2550*/  ISETP.GE.OR P0, PT, R82.reuse, R14, P4 ;  /* 0x0000000e5200720c */ /* 0x040fe80002706670 */
[----:B------:R-:W-:Y:S02]  /*2560*/  ISETP.LT.OR P2, PT, R82, R0, P0 ;  /* 0x000000005200720c */ /* 0x000fe40000741670 */
[C---:B------:R-:W-:Y:S04]  /*2570*/  ISETP.GE.OR P0, PT, R88.reuse, R14, P4 ;  /* 0x0000000e5800720c */ /* 0x040fe80002706670 */
[----:B------:R-:W-:Y:S02]  /*2580*/  ISETP.LT.OR P6, PT, R88, R0, P0 ;  /* 0x000000005800720c */ /* 0x000fe400007c1670 */
[C---:B------:R-:W-:Y:S04]  /*2590*/  ISETP.GE.OR P0, PT, R87.reuse, R14, P4 ;  /* 0x0000000e5700720c */ /* 0x040fe80002706670 */
[----:B------:R-:W-:Y:S02]  /*25a0*/  ISETP.LT.OR P3, PT, R87, R0, P0 ;  /* 0x000000005700720c */ /* 0x000fe40000761670 */
[C---:B------:R-:W-:Y:S02]  /*25b0*/  @!P2 LEA R10, P0, R2.reuse, R57, 0x1 ;  /* 0x00000039020aa211 */ /* 0x040fe400078008ff */
[C---:B------:R-:W-:Y:S02]  /*25c0*/  @!P2 IADD3 R12, P1, R63.reuse, R131, RZ ;  /* 0x000000833f0ca210 */ /* 0x040fe40007f3e0ff */
[----:B------:R-:W-:Y:S01]  /*25d0*/  @!P2 LEA.HI.X R11, R2, R56, R3, 0x1, P0 ;  /* 0x00000038020ba211 */ /* 0x000fe200000f0c03 */
[----:B------:R-:W-:Y:S01]  /*25e0*/  IMAD.MOV.U32 R3, RZ, RZ, R62 ;  /* 0x000000ffff037224 */ /* 0x000fe200078e003e */
[----:B------:R-:W-:Y:S01]  /*25f0*/  ISETP.GE.OR P0, PT, R86, R14, P4 ;  /* 0x0000000e5600720c */ /* 0x000fe20002706670 */
[----:B------:R-:W-:Y:S01]  /*2600*/  @!P2 IMAD.X R13, R62, 0x1, R96, P1 ;  /* 0x000000013e0da824 */ /* 0x000fe200008e0660 */
[----:B------:R-:W-:Y:S02]  /*2610*/  P2R R2, PR, RZ, 0x4 ;  /* 0x00000004ff027803 */ /* 0x000fe40000000000 */
[----:B------:R-:W-:Y:S02]  /*2620*/  ISETP.LT.OR P2, PT, R86, R0, P0 ;  /* 0x000000005600720c */ /* 0x000fe40000741670 */
[C---:B------:R-:W-:Y:S02]  /*2630*/  @!P3 IADD3 R4, P0, R63.reuse, R144, RZ ;  /* 0x000000903f04b210 */ /* 0x040fe40007f1e0ff */
[----:B------:R-:W-:Y:S03]  /*2640*/  @!P6 IADD3 R8, P1, R63, R135, RZ ;  /* 0x000000873f08e210 */ /* 0x000fe60007f3e0ff */
[C---:B------:R-:W-:Y:S01]  /*2650*/  @!P3 IMAD.X R5, R62.reuse, 0x1, R95, P0 ;  /* 0x000000013e05b824 */ /* 0x040fe200000e065f */
[C---:B------:R-:W-:Y:S01]  /*2660*/  @!P3 IADD3 R24, P0, R57.reuse, UR32, RZ ;  /* 0x000000203918bc10 */ /* 0x040fe2000ff1e0ff */
[----:B------:R-:W-:Y:S01]  /*2670*/  @!P6 IMAD.X R9, R62, 0x1, R98, P1 ;  /* 0x000000013e09e824 */ /* 0x000fe200008e0662 */
[----:B------:R-:W-:Y:S02]  /*2680*/  @!P6 IADD3 R6, P1, R57, R126, RZ ;  /* 0x0000007e3906e210 */ /* 0x000fe40007f3e0ff */
[C---:B------:R-:W-:Y:S02]  /*2690*/  @!P3 IADD3.X R25, R56.reuse, UR16, RZ, P0, !PT ;  /* 0x000000103819bc10 */ /* 0x040fe400087fe4ff */
[----:B------:R-:W-:Y:S01]  /*26a0*/  @!P2 IADD3 R16, P0, R63, R134, RZ ;  /* 0x000000863f10a210 */ /* 0x000fe20007f1e0ff */
[----:B------:R-:W-:Y:S01]  /*26b0*/  @!P6 IMAD.X R7, R56, 0x1, R100, P1 ;  /* 0x000000013807e824 */ /* 0x000fe200008e0664 */
[C---:B------:R-:W-:Y:S02]  /*26c0*/  LOP3.LUT P1, RZ, R188.reuse, 0x4, RZ, 0xc0, !PT ;  /* 0x00000004bcff7812 */ /* 0x040fe4000782c0ff */
[----:B------:R-:W-:Y:S01]  /*26d0*/  LOP3.LUT R188, R188, 0xfffffffd, RZ, 0xc0, !PT ;  /* 0xfffffffdbcbc7812 */ /* 0x000fe200078ec0ff */
[----:B------:R-:W-:Y:S01]  /*26e0*/  @!P2 IMAD.X R17, R62, 0x1, R97, P0 ;  /* 0x000000013e11a824 */ /* 0x000fe200000e0661 */
[----:B------:R-:W-:Y:S02]  /*26f0*/  @!P2 IADD3 R40, P0, R57, R125, RZ ;  /* 0x0000007d3928a210 */ /* 0x000fe40007f1e0ff */
[----:B------:R-:W-:Y:S03]  /*2700*/  @P2 LOP3.LUT R188, R188, 0x2, RZ, 0xfc, !PT ;  /* 0x00000002bcbc2812 */ /* 0x000fe600078efcff */
[----:B------:R-:W-:Y:S01]  /*2710*/  @!P2 IMAD.X R41, R56, 0x1, R99, P0 ;  /* 0x000000013829a824 */ /* 0x000fe200000e0663 */
[C---:B------:R-:W-:Y:S04]  /*2720*/  ISETP.GE.OR P0, PT, R85.reuse, R14, P1 ;  /* 0x0000000e5500720c */ /* 0x040fe80000f06670 */
[----:B------:R-:W-:Y:S04]  /*2730*/  ISETP.LT.OR P4, PT, R85, R0, P0 ;  /* 0x000000005500720c */ /* 0x000fe80000781670 */
[----:B------:R-:W-:Y:S09]  /*2740*/  P2R R23, PR, RZ, 0x10 ;  /* 0x00000010ff177803 */ /* 0x000ff20000000000 */
[----:B------:R-:W-:Y:S05]  /*2750*/  @!P4 IADD3 R26, P0, R63, R142, RZ ;  /* 0x0000008e3f1ac210 */ /* 0x000fea0007f1e0ff */
[----:B------:R-:W-:Y:S01]  /*2760*/  @!P4 IMAD.X R27, R62, 0x1, R94, P0 ;  /* 0x000000013e1bc824 */ /* 0x000fe200000e065e */
[----:B------:R-:W-:Y:S04]  /*2770*/  @!P4 IADD3 R44, P0, R57, UR30, RZ ;  /* 0x0000001e392ccc10 */ /* 0x000fe8000ff1e0ff */
[----:B------:R-:W-:Y:S02]  /*2780*/  @!P4 IADD3.X R45, R56, UR15, RZ, P0, !PT ;  /* 0x0000000f382dcc10 */ /* 0x000fe400087fe4ff */
[----:B------:R-:W-:Y:S02]  /*2790*/  ISETP.GE.OR P0, PT, R84, R14, P1 ;  /* 0x0000000e5400720c */ /* 0x000fe40000f06670 */
[----:B------:R-:W-:Y:S02]  /*27a0*/  LOP3.LUT P4, RZ, R188, 0x2, RZ, 0xc0, !PT ;  /* 0x00000002bcff7812 */ /* 0x000fe4000788c0ff */
[----:B------:R-:W-:Y:S02]  /*27b0*/  ISETP.LT.OR P5, PT, R84, R0, P0 ;  /* 0x000000005400720c */ /* 0x000fe400007a1670 */
[----:B------:R-:W-:Y:S11]  /*27c0*/  LOP3.LUT R188, R188, 0xfffffffe, RZ, 0xc0, !PT ;  /* 0xfffffffebcbc7812 */ /* 0x000ff600078ec0ff */
[----:B------:R-:W-:Y:S05]  /*27d0*/  @!P5 IADD3 R42, P0, R63, R140, RZ ;  /* 0x0000008c3f2ad210 */ /* 0x000fea0007f1e0ff */
[----:B------:R-:W-:Y:S01]  /*27e0*/  @!P5 IMAD.X R43, R62, 0x1, R92, P0 ;  /* 0x000000013e2bd824 */ /* 0x000fe200000e065c */
[----:B------:R-:W-:Y:S04]  /*27f0*/  @!P5 IADD3 R48, P0, R57, UR28, RZ ;  /* 0x0000001c3930dc10 */ /* 0x000fe8000ff1e0ff */
[----:B------:R-:W-:Y:S02]  /*2800*/  @!P5 IADD3.X R49, R56, UR14, RZ, P0, !PT ;  /* 0x0000000e3831dc10 */ /* 0x000fe400087fe4ff */
[C---:B------:R-:W-:Y:S04]  /*2810*/  ISETP.GE.OR P0, PT, R83.reuse, R14, P1 ;  /* 0x0000000e5300720c */ /* 0x040fe80000f06670 */
[----:B------:R-:W-:Y:S11]  /*2820*/  ISETP.LT.OR P2, PT, R83, R0, P0 ;  /* 0x000000005300720c */ /* 0x000ff60000741670 */
[----:B------:R-:W-:Y:S02]  /*2830*/  @!UPT UIADD3 URZ, URZ, URZ, URZ ;  /* 0x0000003f3f3ff290 */ /* 0x000fe4000fffe03f */
[----:B------:R-:W-:Y:S02]  /*2840*/  @!P2 IADD3 R46, P0, R63, R138, RZ ;  /* 0x0000008a3f2ea210 */ /* 0x000fe40007f1e0ff */
[----:B------:R-:W-:Y:S03]  /*2850*/  @P2 LOP3.LUT R188, R188, 0x1, RZ, 0xfc, !PT ;  /* 0x00000001bcbc2812 */ /* 0x000fe600078efcff */
[----:B------:R-:W-:Y:S01]  /*2860*/  @!P2 IMAD.X R47, R62, 0x1, R93, P0 ;  /* 0x000000013e2fa824 */ /* 0x000fe200000e065d */
[----:B------:R-:W-:Y:S04]  /*2870*/  @!P2 IADD3 R50, P0, R57, UR34, RZ ;  /* 0x000000223932ac10 */ /* 0x000fe8000ff1e0ff */
[----:B------:R-:W-:Y:S02]  /*2880*/  @!P2 IADD3.X R51, R56, UR26, RZ, P0, !PT ;  /* 0x0000001a3833ac10 */ /* 0x000fe400087fe4ff */
[----:B------:R-:W-:Y:S01]  /*2890*/  ISETP.NE.AND P2, PT, R2, RZ, PT ;  /* 0x000000ff0200720c */ /* 0x000fe20003f45270 */
[----:B------:R-:W-:Y:S05]  /*28a0*/  IMAD.MOV.U32 R2, RZ, RZ, R63 ;  /* 0x000000ffff027224 */ /* 0x000fea00078e003f */
[C---:B------:R-:W-:Y:S04]  /*28b0*/  LEA R63, P0, R129.reuse, R2, 0x1 ;  /* 0x00000002813f7211 */ /* 0x040fe800078008ff */
[----:B------:R-:W-:Y:S02]  /*28c0*/  LEA.HI.X.SX32 R62, R129, R3, 0x1, P0 ;  /* 0x00000003813e7211 */ /* 0x000fe400000f0eff */
[C---:B------:R-:W-:Y:S04]  /*28d0*/  ISETP.GE.OR P0, PT, R72.reuse, R14, P1 ;  /* 0x0000000e4800720c */ /* 0x040fe80000f06670 */
[----:B------:R-:W-:Y:S02]  /*28e0*/  ISETP.LT.OR P1, PT, R72, R0, P0 ;  /* 0x000000004800720c */ /* 0x000fe40000721670 */
[----:B------:R-:W-:Y:S11]  /*28f0*/  LOP3.LUT P0, RZ, R188, 0x1, RZ, 0xc0, !PT ;  /* 0x00000001bcff7812 */ /* 0x000ff6000780c0ff */
[----:B------:R1:W2:Y:S02]  /*2900*/  @!P1 LDG.E.128 R28, [R2.64] ;  /* 0x00000006021c9981 */ /* 0x0002a4000c1e1d00 */
[----:B-1----:R-:W-:Y:S02]  /*2910*/  @!P1 IMAD.MOV.U32 R2, RZ, RZ, R57 ;  /* 0x000000ffff029224 */ /* 0x002fe400078e0039 */
[----:B------:R-:W-:Y:S05]  /*2920*/  @!P1 IMAD.MOV.U32 R3, RZ, RZ, R56 ;  /* 0x000000ffff039224 */ /* 0x000fea00078e0038 */
[----:B--2---:R-:W-:Y:S04]  /*2930*/  @!P1 STG.E.128 [R2.64], R28 ;  /* 0x0000001c02009986 */ /* 0x004fe8000c101d06 */
[----:B------:R-:W2:Y:S04]  /*2940*/  @!P2 LDG.E.128 R12, [R12.64] ;  /* 0x000000060c0ca981 */ /* 0x000ea8000c1e1d00 */
[----:B--2---:R1:W-:Y:S04]  /*2950*/  @!P2 STG.E.128 [R10.64], R12 ;  /* 0x0000000c0a00a986 */ /* 0x0043e8000c101d06 */
[----:B-1----:R-:W2:Y:S04]  /*2960*/  @!P6 LDG.E.128 R8, [R8.64] ;  /* 0x000000060808e981 */ /* 0x002ea8000c1e1d00 */
[----:B--2---:R-:W-:Y:S04]  /*2970*/  @!P6 STG.E.128 [R6.64], R8 ;  /* 0x000000080600e986 */ /* 0x004fe8000c101d06 */
[----:B------:R-:W2:Y:S04]  /*2980*/  @!P3 LDG.E.128 R32, [R4.64] ;  /* 0x000000060420b981 */ /* 0x000ea8000c1e1d00 */
[----:B--2---:R1:W-:Y:S04]  /*2990*/  @!P3 STG.E.128 [R24.64], R32 ;  /* 0x000000201800b986 */ /* 0x0043e8000c101d06 */
[----:B------:R-:W2:Y:S04]  /*29a0*/  @!P4 LDG.E.128 R28, [R16.64] ;  /* 0x00000006101cc981 */ /* 0x000ea8000c1e1d00 */
[----:B--2---:R-:W-:Y:S01]  /*29b0*/  @!P4 STG.E.128 [R40.64], R28 ;  /* 0x0000001c2800c986 */ /* 0x004fe2000c101d06 */
[----:B------:R-:W-:Y:S11]  /*29c0*/  ISETP.NE.AND P4, PT, R23, RZ, PT ;  /* 0x000000ff1700720c */ /* 0x000ff60003f85270 */
[----:B------:R-:W-:Y:S02]  /*29d0*/  @!UPT UIADD3 URZ, URZ, URZ, URZ ;  /* 0x0000003f3f3ff290 */ /* 0x000fe4000fffe03f */
[----:B-1----:R-:W2:Y:S04]  /*29e0*/  @!P4 LDG.E.128 R24, [R26.64] ;  /* 0x000000061a18c981 */ /* 0x002ea8000c1e1d00 */
[----:B--2---:R-:W-:Y:S04]  /*29f0*/  @!P4 STG.E.128 [R44.64], R24 ;  /* 0x000000182c00c986 */ /* 0x004fe8000c101d06 */
[----:B------:R-:W2:Y:S04]  /*2a00*/  @!P5 LDG.E.128 R4, [R42.64] ;  /* 0x000000062a04d981 */ /* 0x000ea8000c1e1d00 */
[----:B--2---:R1:W-:Y:S04]  /*2a10*/  @!P5 STG.E.128 [R48.64], R4 ;  /* 0x000000043000d986 */ /* 0x0043e8000c101d06 */
[----:B-1----:R-:W2:Y:S04]  /*2a20*/  @!P0 LDG.E.128 R4, [R46.64] ;  /* 0x000000062e048981 */ /* 0x002ea8000c1e1d00 */
        /* <DEDUP_REMOVED lines=9> */
[----:B------:R-:W-:Y:S01]  /*2ac0*/  MOV R2, R55 ;  /* 0x0000003700027202 */ /* 0x000fe20000000f00 */
[----:B------:R-:W-:Y:S01]  /*2ad0*/  IMAD.MOV.U32 R3, RZ, RZ, R54 ;  /* 0x000000ffff037224 */ /* 0x000fe200078e0036 */
[----:B------:R-:W-:Y:S04]  /*2ae0*/  ISETP.GE.AND P0, PT, R132, UR4, PT ;  /* 0x0000000484007c0c */ /* 0x000fe8000bf06270 */
[----:B------:R2:W3:Y:S09]  /*2af0*/  LDG.E.128 R8, [R2.64] ;  /* 0x0000000602087981 */ /* 0x0004f2000c1e1d00 */
[----:B-1----:R-:W-:Y:S01]  /*2b00*/  @!P0 MOV R4, R37 ;  /* 0x0000002500048202 */ /* 0x002fe20000000f00 */
[----:B------:R-:W-:Y:S05]  /*2b10*/  @!P0 IMAD.MOV.U32 R5, RZ, RZ, R36 ;  /* 0x000000ffff058224 */ /* 0x000fea00078e0024 */
[----:B------:R3:W4:Y:S01]  /*2b20*/  @!P0 LDG.E.64 R16, [R4.64] ;  /* 0x0000000604108981 */ /* 0x000722000c1e1b00 */
[----:B--2---:R-:W-:Y:S01]  /*2b30*/  @!P0 MOV R2, R19 ;  /* 0x0000001300028202 */ /* 0x004fe20000000f00 */
[----:B------:R-:W-:Y:S06]  /*2b40*/  @!P0 IMAD.MOV.U32 R3, RZ, RZ, R18 ;  /* 0x000000ffff038224 */ /* 0x000fec00078e0012 */
[----:B------:R-:W2:Y:S01]  /*2b50*/  @!P0 LDG.E.64 R2, [R2.64] ;  /* 0x0000000602028981 */ /* 0x000ea2000c1e1b00 */
[C---:B---3--:R-:W-:Y:S02]  /*2b60*/  @!P0 LOP3.LUT R5, R8.reuse, 0xffff0000, RZ, 0xc0, !PT ;  /* 0xffff000008058812 */ /* 0x048fe400078ec0ff */
[----:B------:R-:W-:Y:S01]  /*2b70*/  @!P0 SHF.L.U32 R4, R8, 0x10, RZ ;  /* 0x0000001008048819 */ /* 0x000fe200000006ff */
[C---:B----4-:R-:W-:Y:S01]  /*2b80*/  @!P0 IMAD.U32 R12, R16.reuse, 0x10000, RZ ;  /* 0x00010000100c8824 */ /* 0x050fe200078e00ff */
[----:B------:R-:W-:Y:S01]  /*2b90*/  @!P0 LOP3.LUT R13, R16, 0xffff0000, RZ, 0xc0, !PT ;  /* 0xffff0000100d8812 */ /* 0x000fe200078ec0ff */
[----:B------:R-:W-:Y:S01]  /*2ba0*/  @!P0 IMAD.U32 R15, R17, 0x10000, RZ ;  /* 0x00010000110f8824 */ /* 0x000fe200078e00ff */
[----:B------:R-:W-:Y:S02]  /*2bb0*/  @!P0 LOP3.LUT R16, R11, 0xffff0000, RZ, 0xc0, !PT ;  /* 0xffff00000b108812 */ /* 0x000fe400078ec0ff */
[----:B------:R-:W-:Y:S02]  /*2bc0*/  @!P0 LOP3.LUT R17, R17, 0xffff0000, RZ, 0xc0, !PT ;  /* 0xffff000011118812 */ /* 0x000fe400078ec0ff */
[C---:B--2---:R-:W-:Y:S02]  /*2bd0*/  @!P0 SHF.L.U32 R0, R2.reuse, 0x10, RZ ;  /* 0x0000001002008819 */ /* 0x044fe400000006ff */
[C---:B------:R-:W-:Y:S02]  /*2be0*/  @!P0 SHF.L.U32 R7, R3.reuse, 0x10, RZ ;  /* 0x0000001003078819 */ /* 0x040fe400000006ff */
[----:B------:R-:W-:Y:S01]  /*2bf0*/  @!P0 LOP3.LUT R6, R3, 0xffff0000, RZ, 0xc0, !PT ;  /* 0xffff000003068812 */ /* 0x000fe200078ec0ff */
[CC--:B------:R-:W-:Y:S01]  /*2c00*/  @!P0 FMUL.FTZ R14, R5.reuse, R0.reuse ;  /* 0x00000000050e8220 */ /* 0x0c0fe20000410000 */
[----:B------:R-:W-:Y:S01]  /*2c10*/  @!P0 LOP3.LUT R2, R2, 0xffff0000, RZ, 0xc0, !PT ;  /* 0xffff000002028812 */ /* 0x000fe200078ec0ff */
[C---:B------:R-:W-:Y:S02]  /*2c20*/  @!P0 FMUL.FTZ R0, R4.reuse, R0 ;  /* 0x0000000004008220 */ /* 0x040fe40000410000 */
[-C--:B------:R-:W-:Y:S01]  /*2c30*/  @!P0 FFMA.FTZ R26, R4, R12.reuse, -R14 ;  /* 0x0000000c041a8223 */ /* 0x080fe2000001080e */
[C---:B------:R-:W-:Y:S01]  /*2c40*/  @!P0 LOP3.LUT R14, R10.reuse, 0xffff0000, RZ, 0xc0, !PT ;  /* 0xffff00000a0e8812 */ /* 0x040fe200078ec0ff */
[----:B------:R-:W-:Y:S01]  /*2c50*/  @!P0 FFMA.FTZ R0, R5, R12, R0 ;  /* 0x0000000c05008223 */ /* 0x000fe20000010000 */
[C---:B------:R-:W-:Y:S01]  /*2c60*/  @!P0 LOP3.LUT R12, R9.reuse, 0xffff0000, RZ, 0xc0, !PT ;  /* 0xffff0000090c8812 */ /* 0x040fe200078ec0ff */
[----:B------:R-:W-:Y:S01]  /*2c70*/  @!P0 IMAD.U32 R3, R9, 0x10000, RZ ;  /* 0x0001000009038824 */ /* 0x000fe200078e00ff */
[----:B------:R-:W-:Y:S01]  /*2c80*/  @!P0 SHF.L.U32 R4, R10, 0x10, RZ ;  /* 0x000000100a048819 */ /* 0x000fe200000006ff */
[----:B------:R-:W-:Y:S01]  /*2c90*/  @!P0 FMUL.FTZ R24, R14, R7 ;  /* 0x000000070e188220 */ /* 0x000fe20000410000 */
[----:B------:R-:W-:Y:S01]  /*2ca0*/  @!P0 SHF.L.U32 R5, R11, 0x10, RZ ;  /* 0x000000100b058819 */ /* 0x000fe200000006ff */
[----:B------:R-:W-:Y:S01]  /*2cb0*/  @!P0 FMUL.FTZ R23, R12, R2 ;  /* 0x000000020c178220 */ /* 0x000fe20000410000 */
[----:B------:R-:W-:Y:S01]  /*2cc0*/  @!P0 F2FP.BF16.PACK_AB R0, R0, R26 ;  /* 0x0000001a0000823e */ /* 0x000fe200000010ff */
[C---:B------:R-:W-:Y:S02]  /*2cd0*/  @!P0 FMUL.FTZ R2, R3.reuse, R2 ;  /* 0x0000000203028220 */ /* 0x040fe40000410000 */
[----:B------:R-:W-:Y:S02]  /*2ce0*/  @!P0 FFMA.FTZ R25, R3, R13, -R23 ;  /* 0x0000000d03198223 */ /* 0x000fe40000010817 */
[----:B------:R-:W-:Y:S02]  /*2cf0*/  @!P0 FMUL.FTZ R3, R4, R7 ;  /* 0x0000000704038220 */ /* 0x000fe40000410000 */
[-C--:B------:R-:W-:Y:S02]  /*2d00*/  @!P0 FMUL.FTZ R23, R16, R6.reuse ;  /* 0x0000000610178220 */ /* 0x080fe40000410000 */
[----:B------:R-:W-:Y:S02]  /*2d10*/  @!P0 FFMA.FTZ R24, R4, R15, -R24 ;  /* 0x0000000f04188223 */ /* 0x000fe40000010818 */
[----:B------:R-:W-:Y:S02]  /*2d20*/  @!P0 FFMA.FTZ R2, R12, R13, R2 ;  /* 0x0000000d0c028223 */ /* 0x000fe40000010002 */
[C---:B------:R-:W-:Y:S02]  /*2d30*/  @!P0 FMUL.FTZ R4, R5.reuse, R6 ;  /* 0x0000000605048220 */ /* 0x040fe40000410000 */
[----:B------:R-:W-:Y:S01]  /*2d40*/  @!P0 FFMA.FTZ R3, R14, R15, R3 ;  /* 0x0000000f0e038223 */ /* 0x000fe20000010003 */
[----:B------:R-:W-:Y:S01]  /*2d50*/  @!P0 F2FP.BF16.PACK_AB R2, R2, R25 ;  /* 0x000000190202823e */ /* 0x000fe200000010ff */
[-C--:B------:R-:W-:Y:S02]  /*2d60*/  @!P0 FFMA.FTZ R23, R5, R17.reuse, -R23 ;  /* 0x0000001105178223 */ /* 0x080fe40000010817 */
[----:B------:R-:W-:Y:S01]  /*2d70*/  @!P0 FFMA.FTZ R4, R16, R17, R4 ;  /* 0x0000001110048223 */ /* 0x000fe20000010004 */
[----:B------:R-:W-:Y:S01]  /*2d80*/  @!P0 F2FP.BF16.PACK_AB R3, R3, R24 ;  /* 0x000000180303823e */ /* 0x000fe200000010ff */
[----:B------:R-:W-:Y:S01]  /*2d90*/  @!P0 IMAD.MOV.U32 R8, RZ, RZ, R0 ;  /* 0x000000ffff088224 */ /* 0x000fe200078e0000 */
[----:B------:R-:W-:Y:S02]  /*2da0*/  @!P0 MOV R9, R2 ;  /* 0x0000000200098202 */ /* 0x000fe40000000f00 */
[----:B------:R-:W-:Y:S02]  /*2db0*/  @!P0 F2FP.BF16.PACK_AB R4, R4, R23 ;  /* 0x000000170404823e */ /* 0x000fe400000010ff */
[----:B------:R-:W-:Y:S02]  /*2dc0*/  @!P0 MOV R10, R3 ;  /* 0x00000003000a8202 */ /* 0x000fe40000000f00 */
[----:B------:R-:W-:Y:S01]  /*2dd0*/  MOV R2, R52 ;  /* 0x0000003400027202 */ /* 0x000fe20000000f00 */
[----:B------:R-:W-:Y:S01]  /*2de0*/  @!P0 IMAD.MOV.U32 R11, RZ, RZ, R4 ;  /* 0x000000ffff0b8224 */ /* 0x000fe200078e0004 */
[----:B------:R-:W-:Y:S05]  /*2df0*/  MOV R3, R53 ;  /* 0x0000003500037202 */ /* 0x000fea0000000f00 */
[----:B------:R1:W-:Y:S02]  /*2e00*/  STG.E.128 [R2.64], R8 ;  /* 0x0000000802007986 */ /* 0x0003e4000c101d06 */
.L_x_962:
[----:B------:R-:W-:Y:S05]  /*2e10*/  BSYNC B0 ;  /* 0x0000000000007941 */ /* 0x000fea0003800000 */
.L_x_961:
[----:B------:R-:W-:Y:S01]  /*2e20*/  BSSY B0, `(.L_x_963) ;  /* 0x0000039000007945 */ /* 0x000fe20003800000 */
[----:B------:R-:W-:-:S05]  /*2e30*/  @P2 BRA `(.L_x_964) ;  /* 0x0000037000002947 */ /* 0x000fca0003800000 */
[C---:B-1----:R-:W-:Y:S04]  /*2e40*/  LEA R8, P0, R115.reuse, R55, 0x1 ;  /* 0x0000003773087211 */ /* 0x042fe800078008ff */
[----:B------:R-:W-:Y:S02]  /*2e50*/  LEA.HI.X R9, R115, R54, R118, 0x1, P0 ;  /* 0x0000003673097211 */ /* 0x000fe400000f0c76 */
[----:B------:R-:W-:Y:S04]  /*2e60*/  ISETP.GE.AND P0, PT, R132, UR4, PT ;  /* 0x0000000484007c0c */ /* 0x000fe8000bf06270 */
[----:B------:R-:W2:Y:S09]  /*2e70*/  LDG.E.128 R8, [R8.64] ;  /* 0x0000000608087981 */ /* 0x000eb2000c1e1d00 */
[C---:B------:R-:W-:Y:S01]  /*2e80*/  @!P0 SHF.L.U64.HI R0, R70.reuse, 0x1, R79 ;  /* 0x0000000146008819 */ /* 0x040fe2000001024f */
[----:B------:R-:W-:Y:S05]  /*2e90*/  @!P0 IMAD.SHL.U32 R2, R70, 0x2, RZ ;  /* 0x0000000246028824 */ /* 0x000fea00078e00ff */
[----:B------:R-:W-:Y:S05]  /*2ea0*/  @!P0 IADD3 R4, P1, R2, R37, RZ ;  /* 0x0000002502048210 */ /* 0x000fea0007f3e0ff */
[----:B------:R-:W-:Y:S01]  /*2eb0*/  @!P0 IMAD.X R5, R0, 0x1, R36, P1 ;  /* 0x0000000100058824 */ /* 0x000fe200008e0624 */
[----:B------:R-:W-:Y:S04]  /*2ec0*/  @!P0 IADD3 R2, P1, R2, R19, RZ ;  /* 0x0000001302028210 */ /* 0x000fe80007f3e0ff */
[----:B------:R-:W-:Y:S01]  /*2ed0*/  @!P0 IADD3.X R3, R0, R18, RZ, P1, !PT ;  /* 0x0000001200038210 */ /* 0x000fe20000ffe4ff */
[----:B------:R2:W3:Y:S01]  /*2ee0*/  @!P0 LDG.E.64 R16, [R4.64] ;  /* 0x0000000604108981 */ /* 0x0004e2000c1e1b00 */
[C---:B------:R-:W-:Y:S04]  /*2ef0*/  LEA R26, P1, R154.reuse, R52, 0x1 ;  /* 0x000000349a1a7211 */ /* 0x040fe800078208ff */
[----:B------:R-:W-:Y:S01]  /*2f00*/  LEA.HI.X R27, R154, R53, R165, 0x1, P1 ;  /* 0x000000359a1b7211 */ /* 0x000fe200008f0ca5 */
[----:B------:R-:W4:Y:S01]  /*2f10*/  @!P0 LDG.E.64 R2, [R2.64] ;  /* 0x0000000602028981 */ /* 0x000f22000c1e1b00 */
[C---:B--2---:R-:W-:Y:S01]  /*2f20*/  @!P0 IMAD.U32 R4, R8.reuse, 0x10000, RZ ;  /* 0x0001000008048824 */ /* 0x044fe200078e00ff */
[----:B------:R-:W-:Y:S02]  /*2f30*/  @!P0 LOP3.LUT R5, R8, 0xffff0000, RZ, 0xc0, !PT ;  /* 0xffff000008058812 */ /* 0x000fe400078ec0ff */
[C---:B---3--:R-:W-:Y:S02]  /*2f40*/  @!P0 SHF.L.U32 R12, R16.reuse, 0x10, RZ ;  /* 0x00000010100c8819 */ /* 0x048fe400000006ff */
[----:B------:R-:W-:Y:S02]  /*2f50*/  @!P0 LOP3.LUT R13, R16, 0xffff0000, RZ, 0xc0, !PT ;  /* 0xffff0000100d8812 */ /* 0x000fe400078ec0ff */
[----:B------:R-:W-:Y:S01]  /*2f60*/  @!P0 LOP3.LUT R16, R11, 0xffff0000, RZ, 0xc0, !PT ;  /* 0xffff00000b108812 */ /* 0x000fe200078ec0ff */
[----:B----4-:R-:W-:Y:S01]  /*2f70*/  @!P0 IMAD.U32 R0, R2, 0x10000, RZ ;  /* 0x0001000002008824 */ /* 0x010fe200078e00ff */
[C---:B------:R-:W-:Y:S01]  /*2f80*/  @!P0 LOP3.LUT R6, R3.reuse, 0xffff0000, RZ, 0xc0, !PT ;  /* 0xffff000003068812 */ /* 0x040fe200078ec0ff */
[----:B------:R-:W-:Y:S01]  /*2f90*/  @!P0 IMAD.U32 R7, R3, 0x10000, RZ ;  /* 0x0001000003078824 */ /* 0x000fe200078e00ff */
[----:B------:R-:W-:Y:S01]  /*2fa0*/  @!P0 SHF.L.U32 R3, R9, 0x10, RZ ;  /* 0x0000001009038819 */ /* 0x000fe200000006ff */
[-C--:B------:R-:W-:Y:S01]  /*2fb0*/  @!P0 FMUL.FTZ R14, R5, R0.reuse ;  /* 0x00000000050e8220 */ /* 0x080fe20000410000 */
[C---:B------:R-:W-:Y:S01]  /*2fc0*/  @!P0 SHF.L.U32 R15, R17.reuse, 0x10, RZ ;  /* 0x00000010110f8819 */ /* 0x040fe200000006ff */
[C---:B------:R-:W-:Y:S01]  /*2fd0*/  @!P0 FMUL.FTZ R0, R4.reuse, R0 ;  /* 0x0000000004008220 */ /* 0x040fe20000410000 */
[----:B------:R-:W-:Y:S01]  /*2fe0*/  @!P0 LOP3.LUT R17, R17, 0xffff0000, RZ, 0xc0, !PT ;  /* 0xffff000011118812 */ /* 0x000fe200078ec0ff */
[-C--:B------:R-:W-:Y:S01]  /*2ff0*/  @!P0 FFMA.FTZ R28, R4, R12.reuse, -R14 ;  /* 0x0000000c041c8223 */ /* 0x080fe2000001080e */
[C---:B------:R-:W-:Y:S01]  /*3000*/  @!P0 LOP3.LUT R14, R10.reuse, 0xffff0000, RZ, 0xc0, !PT ;  /* 0xffff00000a0e8812 */ /* 0x040fe200078ec0ff */
[----:B------:R-:W-:Y:S01]  /*3010*/  @!P0 FFMA.FTZ R0, R5, R12, R0 ;  /* 0x0000000c05008223 */ /* 0x000fe20000010000 */
[----:B------:R-:W-:Y:S01]  /*3020*/  @!P0 LOP3.LUT R12, R9, 0xffff0000, RZ, 0xc0, !PT ;  /* 0xffff0000090c8812 */ /* 0x000fe200078ec0ff */
[----:B------:R-:W-:Y:S01]  /*3030*/  @!P0 IMAD.U32 R4, R10, 0x10000, RZ ;  /* 0x000100000a048824 */ /* 0x000fe200078e00ff */
[----:B------:R-:W-:Y:S01]  /*3040*/  @!P0 LOP3.LUT R2, R2, 0xffff0000, RZ, 0xc0, !PT ;  /* 0xffff000002028812 */ /* 0x000fe200078ec0ff */
[----:B------:R-:W-:Y:S01]  /*3050*/  @!P0 FMUL.FTZ R24, R14, R7 ;  /* 0x000000070e188220 */ /* 0x000fe20000410000 */
[----:B------:R-:W-:Y:S02]  /*3060*/  @!P0 SHF.L.U32 R5, R11, 0x10, RZ ;  /* 0x000000100b058819 */ /* 0x000fe400000006ff */
[----:B------:R-:W-:Y:S01]  /*3070*/  @!P0 F2FP.BF16.PACK_AB R0, R0, R28 ;  /* 0x0000001c0000823e */ /* 0x000fe200000010ff */
[-C--:B------:R-:W-:Y:S02]  /*3080*/  @!P0 FMUL.FTZ R23, R12, R2.reuse ;  /* 0x000000020c178220 */ /* 0x080fe40000410000 */
[C---:B------:R-:W-:Y:S02]  /*3090*/  @!P0 FMUL.FTZ R2, R3.reuse, R2 ;  /* 0x0000000203028220 */ /* 0x040fe40000410000 */
[----:B------:R-:W-:Y:S02]  /*30a0*/  @!P0 FFMA.FTZ R25, R3, R13, -R23 ;  /* 0x0000000d03198223 */ /* 0x000fe40000010817 */
[----:B------:R-:W-:Y:S02]  /*30b0*/  @!P0 FMUL.FTZ R3, R4, R7 ;  /* 0x0000000704038220 */ /* 0x000fe40000410000 */
[-C--:B------:R-:W-:Y:S02]  /*30c0*/  @!P0 FMUL.FTZ R23, R16, R6.reuse ;  /* 0x0000000610178220 */ /* 0x080fe40000410000 */
[----:B------:R-:W-:Y:S02]  /*30d0*/  @!P0 FFMA.FTZ R24, R4, R15, -R24 ;  /* 0x0000000f04188223 */ /* 0x000fe40000010818 */
[C---:B------:R-:W-:Y:S02]  /*30e0*/  @!P0 FMUL.FTZ R4, R5.reuse, R6 ;  /* 0x0000000605048220 */ /* 0x040fe40000410000 */
[----:B------:R-:W-:Y:S02]  /*30f0*/  @!P0 FFMA.FTZ R2, R12, R13, R2 ;  /* 0x0000000d0c028223 */ /* 0x000fe40000010002 */
[----:B------:R-:W-:Y:S02]  /*3100*/  @!P0 FFMA.FTZ R3, R14, R15, R3 ;  /* 0x0000000f0e038223 */ /* 0x000fe40000010003 */
[----:B------:R-:W-:Y:S01]  /*3110*/  @!P0 FFMA.FTZ R23, R5, R17, -R23 ;  /* 0x0000001105178223 */ /* 0x000fe20000010817 */
[----:B------:R-:W-:Y:S01]  /*3120*/  @!P0 F2FP.BF16.PACK_AB R2, R2, R25 ;  /* 0x000000190202823e */ /* 0x000fe200000010ff */
[----:B------:R-:W-:Y:S01]  /*3130*/  @!P0 FFMA.FTZ R4, R16, R17, R4 ;  /* 0x0000001110048223 */ /* 0x000fe20000010004 */
[----:B------:R-:W-:Y:S01]  /*3140*/  @!P0 F2FP.BF16.PACK_AB R3, R3, R24 ;  /* 0x000000180303823e */ /* 0x000fe200000010ff */
[----:B------:R-:W-:Y:S01]  /*3150*/  @!P0 IMAD.MOV.U32 R8, RZ, RZ, R0 ;  /* 0x000000ffff088224 */ /* 0x000fe200078e0000 */
[----:B------:R-:W-:Y:S02]  /*3160*/  @!P0 MOV R9, R2 ;  /* 0x0000000200098202 */ /* 0x000fe40000000f00 */
[----:B------:R-:W-:Y:S01]  /*3170*/  @!P0 F2FP.BF16.PACK_AB R4, R4, R23 ;  /* 0x000000170404823e */ /* 0x000fe200000010ff */
[----:B------:R-:W-:Y:S03]  /*3180*/  @!P0 IMAD.MOV.U32 R10, RZ, RZ, R3 ;  /* 0x000000ffff0a8224 */ /* 0x000fe600078e0003 */
[----:B------:R-:W-:Y:S05]  /*3190*/  @!P0 MOV R11, R4 ;  /* 0x00000004000b8202 */ /* 0x000fea0000000f00 */
[----:B------:R1:W-:Y:S02]  /*31a0*/  STG.E.128 [R26.64], R8 ;  /* 0x000000081a007986 */ /* 0x0003e4000c101d06 */
.L_x_964:
[----:B------:R-:W-:Y:S05]  /*31b0*/  BSYNC B0 ;  /* 0x0000000000007941 */ /* 0x000fea0003800000 */
.L_x_963:
        /* <DEDUP_REMOVED lines=57> */
.L_x_966:
[----:B------:R-:W-:Y:S05]  /*3550*/  BSYNC B0 ;  /* 0x0000000000007941 */ /* 0x000fea0003800000 */
.L_x_965:
[----:B------:R-:W-:Y:S01]  /*3560*/  BSSY B0, `(.L_x_967) ;  /* 0x0000041000007945 */ /* 0x000fe20003800000 */
[----:B------:R-:W-:-:S05]  /*3570*/  @P3 BRA `(.L_x_968) ;  /* 0x000003f000003947 */ /* 0x000fca0003800000 */
[----:B-1----:R-:W-:Y:S01]  /*3580*/  IMAD.MOV.U32 R9, RZ, RZ, R54 ;  /* 0x000000ffff097224 */ /* 0x002fe200078e0036 */
[----:B------:R-:W-:Y:S01]  /*3590*/  ISETP.GE.AND P0, PT, R132, UR4, PT ;  /* 0x0000000484007c0c */ /* 0x000fe2000bf06270 */
[----:B------:R-:W-:Y:S01]  /*35a0*/  IMAD.MOV.U32 R24, RZ, RZ, R52 ;  /* 0x000000ffff187224 */ /* 0x000fe200078e0034 */
[----:B------:R-:W-:Y:S02]  /*35b0*/  MOV R8, R55 ;  /* 0x0000003700087202 */ /* 0x000fe40000000f00 */
[----:B------:R-:W-:Y:S02]  /*35c0*/  MOV R28, 0xc0 ;  /* 0x000000c0001c7802 */ /* 0x000fe40000000f00 */
[----:B------:R-:W-:Y:S05]  /*35d0*/  MOV R25, R53 ;  /* 0x0000003500197202 */ /* 0x000fea0000000f00 */
[----:B------:R-:W-:Y:S02]  /*35e0*/  IMAD.WIDE.U32 R24, R28, c[0x0][0x198], R24 ;  /* 0x000066001c187a25 */ /* 0x000fe400078e0018 */
[C---:B------:R-:W-:Y:S02]  /*35f0*/  @!P0 SHF.L.U32 R2, R68.reuse, 0x1, RZ ;  /* 0x0000000144028819 */ /* 0x040fe400000006ff */
[----:B------:R-:W-:Y:S02]  /*3600*/  @!P0 SHF.L.U64.HI R0, R68, 0x1, R77 ;  /* 0x0000000144008819 */ /* 0x000fe4000001024d */
[----:B------:R-:W-:Y:S05]  /*3610*/  @!P0 IADD3 R4, P1, R2, R37, RZ ;  /* 0x0000002502048210 */ /* 0x000fea0007f3e0ff */
[----:B------:R-:W-:Y:S01]  /*3620*/  @!P0 IMAD.X R5, R0, 0x1, R36, P1 ;  /* 0x0000000100058824 */ /* 0x000fe200008e0624 */
[----:B------:R-:W-:Y:S04]  /*3630*/  @!P0 IADD3 R2, P1, R2, R19, RZ ;  /* 0x0000001302028210 */ /* 0x000fe80007f3e0ff */
[----:B------:R-:W-:Y:S01]  /*3640*/  @!P0 IADD3.X R3, R0, R18, RZ, P1, !PT ;  /* 0x0000001200038210 */ /* 0x000fe20000ffe4ff */
[----:B------:R-:W-:Y:S01]  /*3650*/  IMAD.MOV.U32 R0, RZ, RZ, c[0x0][0x288] ;  /* 0x0000a200ff007624 */ /* 0x000fe200078e00ff */
[----:B------:R-:W2:Y:S03]  /*3660*/  @!P0 LDG.E.64 R16, [R4.64] ;  /* 0x0000000604108981 */ /* 0x000ea6000c1e1b00 */
[----:B------:R-:W-:Y:S03]  /*3670*/  IMAD.WIDE.U32 R8, R0, 0xc0, R8 ;  /* 0x000000c000087825 */ /* 0x000fe600078e0008 */
[----:B------:R-:W3:Y:S02]  /*3680*/  @!P0 LDG.E.64 R2, [R2.64] ;  /* 0x0000000602028981 */ /* 0x000ee4000c1e1b00 */
[----:B------:R-:W-:Y:S06]  /*3690*/  IADD3 R9, R9, UR25, RZ ;  /* 0x0000001909097c10 */ /* 0x000fec000fffe0ff */
[----:B------:R-:W4:Y:S01]  /*36a0*/  LDG.E.128 R8, [R8.64] ;  /* 0x0000000608087981 */ /* 0x000f22000c1e1d00 */
[C---:B--2---:R-:W-:Y:S01]  /*36b0*/  @!P0 IMAD.U32 R12, R16.reuse, 0x10000, RZ ;  /* 0x00010000100c8824 */ /* 0x044fe200078e00ff */
[----:B------:R-:W-:Y:S01]  /*36c0*/  @!P0 LOP3.LUT R14, R16, 0xffff0000, RZ, 0xc0, !PT ;  /* 0xffff0000100e8812 */ /* 0x000fe200078ec0ff */
[C---:B------:R-:W-:Y:S01]  /*36d0*/  @!P0 IMAD.U32 R15, R17.reuse, 0x10000, RZ ;  /* 0x00010000110f8824 */ /* 0x040fe200078e00ff */
[----:B------:R-:W-:Y:S02]  /*36e0*/  @!P0 LOP3.LUT R17, R17, 0xffff0000, RZ, 0xc0, !PT ;  /* 0xffff000011118812 */ /* 0x000fe400078ec0ff */
[C---:B---3--:R-:W-:Y:S02]  /*36f0*/  @!P0 SHF.L.U32 R0, R2.reuse, 0x10, RZ ;  /* 0x0000001002008819 */ /* 0x048fe400000006ff */
[----:B------:R-:W-:Y:S02]  /*3700*/  @!P0 LOP3.LUT R2, R2, 0xffff0000, RZ, 0xc0, !PT ;  /* 0xffff000002028812 */ /* 0x000fe400078ec0ff */
[C---:B------:R-:W-:Y:S02]  /*3710*/  @!P0 SHF.L.U32 R7, R3.reuse, 0x10, RZ ;  /* 0x0000001003078819 */ /* 0x040fe400000006ff */
[----:B------:R-:W-:Y:S01]  /*3720*/  @!P0 LOP3.LUT R6, R3, 0xffff0000, RZ, 0xc0, !PT ;  /* 0xffff000003068812 */ /* 0x000fe200078ec0ff */
[C---:B----4-:R-:W-:Y:S01]  /*3730*/  @!P0 IMAD.U32 R3, R9.reuse, 0x10000, RZ ;  /* 0x0001000009038824 */ /* 0x050fe200078e00ff */
[C---:B------:R-:W-:Y:S02]  /*3740*/  @!P0 LOP3.LUT R5, R8.reuse, 0xffff0000, RZ, 0xc0, !PT ;  /* 0xffff000008058812 */ /* 0x040fe400078ec0ff */
[----:B------:R-:W-:Y:S02]  /*3750*/  @!P0 SHF.L.U32 R4, R8, 0x10, RZ ;  /* 0x0000001008048819 */ /* 0x000fe400000006ff */
[----:B------:R-:W-:Y:S01]  /*3760*/  @!P0 LOP3.LUT R13, R9, 0xffff0000, RZ, 0xc0, !PT ;  /* 0xffff0000090d8812 */ /* 0x000fe200078ec0ff */
[CC--:B------:R-:W-:Y:S02]  /*3770*/  @!P0 FMUL.FTZ R16, R5.reuse, R0.reuse ;  /* 0x0000000005108220 */ /* 0x0c0fe40000410000 */
[C---:B------:R-:W-:Y:S02]  /*3780*/  @!P0 FMUL.FTZ R0, R4.reuse, R0 ;  /* 0x0000000004008220 */ /* 0x040fe40000410000 */
[-C--:B------:R-:W-:Y:S01]  /*3790*/  @!P0 FFMA.FTZ R27, R4, R12.reuse, -R16 ;  /* 0x0000000c041b8223 */ /* 0x080fe20000010810 */
[C---:B------:R-:W-:Y:S01]  /*37a0*/  @!P0 SHF.L.U32 R4, R10.reuse, 0x10, RZ ;  /* 0x000000100a048819 */ /* 0x040fe200000006ff */
[----:B------:R-:W-:Y:S01]  /*37b0*/  @!P0 FFMA.FTZ R0, R5, R12, R0 ;  /* 0x0000000c05008223 */ /* 0x000fe20000010000 */
[----:B------:R-:W-:Y:S01]  /*37c0*/  @!P0 LOP3.LUT R12, R10, 0xffff0000, RZ, 0xc0, !PT ;  /* 0xffff00000a0c8812 */ /* 0x000fe200078ec0ff */
[-C--:B------:R-:W-:Y:S01]  /*37d0*/  @!P0 FMUL.FTZ R5, R13, R2.reuse ;  /* 0x000000020d058220 */ /* 0x080fe20000410000 */
[----:B------:R-:W-:Y:S01]  /*37e0*/  @!P0 LOP3.LUT R16, R11, 0xffff0000, RZ, 0xc0, !PT ;  /* 0xffff00000b108812 */ /* 0x000fe200078ec0ff */
[C---:B------:R-:W-:Y:S02]  /*37f0*/  @!P0 FMUL.FTZ R2, R3.reuse, R2 ;  /* 0x0000000203028220 */ /* 0x040fe40000410000 */
[----:B------:R-:W-:Y:S02]  /*3800*/  @!P0 FFMA.FTZ R26, R3, R14, -R5 ;  /* 0x0000000e031a8223 */ /* 0x000fe40000010805 */
[-C--:B------:R-:W-:Y:S02]  /*3810*/  @!P0 FMUL.FTZ R23, R12, R7.reuse ;  /* 0x000000070c178220 */ /* 0x080fe40000410000 */
[----:B------:R-:W-:Y:S02]  /*3820*/  @!P0 IMAD.U32 R5, R11, 0x10000, RZ ;  /* 0x000100000b058824 */ /* 0x000fe400078e00ff */
[----:B------:R-:W-:Y:S02]  /*3830*/  @!P0 FMUL.FTZ R3, R4, R7 ;  /* 0x0000000704038220 */ /* 0x000fe40000410000 */
[-C--:B------:R-:W-:Y:S02]  /*3840*/  @!P0 FMUL.FTZ R7, R16, R6.reuse ;  /* 0x0000000610078220 */ /* 0x080fe40000410000 */
[----:B------:R-:W-:Y:S02]  /*3850*/  @!P0 FFMA.FTZ R23, R4, R15, -R23 ;  /* 0x0000000f04178223 */ /* 0x000fe40000010817 */
[----:B------:R-:W-:Y:S01]  /*3860*/  @!P0 FMUL.FTZ R4, R5, R6 ;  /* 0x0000000605048220 */ /* 0x000fe20000410000 */
[----:B------:R-:W-:Y:S01]  /*3870*/  @!P0 F2FP.BF16.PACK_AB R6, R0, R27 ;  /* 0x0000001b0006823e */ /* 0x000fe200000010ff */
[----:B------:R-:W-:Y:S02]  /*3880*/  @!P0 FFMA.FTZ R2, R13, R14, R2 ;  /* 0x0000000e0d028223 */ /* 0x000fe40000010002 */
[----:B------:R-:W-:Y:S01]  /*3890*/  @!P0 FFMA.FTZ R3, R12, R15, R3 ;  /* 0x0000000f0c038223 */ /* 0x000fe20000010003 */
[----:B------:R-:W-:Y:S01]  /*38a0*/  @!P0 MOV R8, R6 ;  /* 0x0000000600088202 */ /* 0x000fe20000000f00 */
[-C--:B------:R-:W-:Y:S01]  /*38b0*/  @!P0 FFMA.FTZ R4, R16, R17.reuse, R4 ;  /* 0x0000001110048223 */ /* 0x080fe20000010004 */
[----:B------:R-:W-:Y:S01]  /*38c0*/  @!P0 F2FP.BF16.PACK_AB R2, R2, R26 ;  /* 0x0000001a0202823e */ /* 0x000fe200000010ff */
[----:B------:R-:W-:Y:S01]  /*38d0*/  @!P0 FFMA.FTZ R7, R5, R17, -R7 ;  /* 0x0000001105078223 */ /* 0x000fe20000010807 */
[----:B------:R-:W-:Y:S01]  /*38e0*/  @!P0 F2FP.BF16.PACK_AB R3, R3, R23 ;  /* 0x000000170303823e */ /* 0x000fe200000010ff */
[----:B------:R-:W-:Y:S02]  /*38f0*/  IMAD R5, R28, c[0x0][0x19c], RZ ;  /* 0x000067001c057a24 */ /* 0x000fe400078e02ff */
[----:B------:R-:W-:Y:S01]  /*3900*/  @!P0 IMAD.MOV.U32 R9, RZ, RZ, R2 ;  /* 0x000000ffff098224 */ /* 0x000fe200078e0002 */
[----:B------:R-:W-:Y:S01]  /*3910*/  @!P0 F2FP.BF16.PACK_AB R0, R4, R7 ;  /* 0x000000070400823e */ /* 0x000fe200000010ff */
[----:B------:R-:W-:Y:S01]  /*3920*/  IMAD.IADD R5, R25, 0x1, R5 ;  /* 0x0000000119057824 */ /* 0x000fe200078e0205 */
[----:B------:R-:W-:Y:S02]  /*3930*/  MOV R4, R24 ;  /* 0x0000001800047202 */ /* 0x000fe40000000f00 */
[----:B------:R-:W-:Y:S02]  /*3940*/  @!P0 MOV R10, R3 ;  /* 0x00000003000a8202 */ /* 0x000fe40000000f00 */
[----:B------:R-:W-:Y:S05]  /*3950*/  @!P0 MOV R11, R0 ;  /* 0x00000000000b8202 */ /* 0x000fea0000000f00 */
[----:B------:R1:W-:Y:S02]  /*3960*/  STG.E.128 [R4.64], R8 ;  /* 0x0000000804007986 */ /* 0x0003e4000c101d06 */
.L_x_968:
[----:B------:R-:W-:Y:S05]  /*3970*/  BSYNC B0 ;  /* 0x0000000000007941 */ /* 0x000fea0003800000 */
.L_x_967:
[----:B------:R-:W-:Y:S01]  /*3980*/  LOP3.LUT P0, RZ, R188, 0x2, RZ, 0xc0, !PT ;  /* 0x00000002bcff7812 */ /* 0x000fe2000780c0ff */
[----:B------:R-:W-:Y:S01]  /*3990*/  @!UPT UIADD3 URZ, URZ, URZ, URZ ;  /* 0x0000003f3f3ff290 */ /* 0x000fe2000fffe03f */
[----:B------:R-:W-:Y:S11]  /*39a0*/  BSSY B0, `(.L_x_969) ;  /* 0x0000039000007945 */ /* 0x000ff60003800000 */
[----:B------:R-:W-:-:S05]  /*39b0*/  @P0 BRA `(.L_x_970) ;  /* 0x0000037000000947 */ /* 0x000fca0003800000 */
[----:B------:R-:W-:Y:S02]  /*39c0*/  ISETP.GE.AND P0, PT, R132, UR4, PT ;  /* 0x0000000484007c0c */ /* 0x000fe4000bf06270 */
[C---:B-1----:R-:W-:Y:S04]  /*39d0*/  LEA R8, P1, R114.reuse, R55, 0x1 ;  /* 0x0000003772087211 */ /* 0x042fe800078208ff */
[----:B------:R-:W-:Y:S06]  /*39e0*/  LEA.HI.X R9, R114, R54, R117, 0x1, P1 ;  /* 0x0000003672097211 */ /* 0x000fec00008f0c75 */
[----:B------:R-:W2:Y:S01]  /*39f0*/  LDG.E.128 R8, [R8.64] ;  /* 0x0000000608087981 */ /* 0x000ea2000c1e1d00 */
[C---:B------:R-:W-:Y:S01]  /*3a00*/  @!P0 SHF.L.U64.HI R0, R67.reuse, 0x1, R76 ;  /* 0x0000000143008819 */ /* 0x040fe2000001024c */
[----:B------:R-:W-:Y:S05]  /*3a10*/  @!P0 IMAD.SHL.U32 R2, R67, 0x2, RZ ;  /* 0x0000000243028824 */ /* 0x000fea00078e00ff */
[----:B------:R-:W-:Y:S05]  /*3a20*/  @!P0 IADD3 R4, P1, R2, R37, RZ ;  /* 0x0000002502048210 */ /* 0x000fea0007f3e0ff */
[----:B------:R-:W-:Y:S01]  /*3a30*/  @!P0 IMAD.X R5, R0, 0x1, R36, P1 ;  /* 0x0000000100058824 */ /* 0x000fe200008e0624 */
[----:B------:R-:W-:Y:S04]  /*3a40*/  @!P0 IADD3 R2, P1, R2, R19, RZ ;  /* 0x0000001302028210 */ /* 0x000fe80007f3e0ff */
[----:B------:R-:W-:Y:S01]  /*3a50*/  @!P0 IADD3.X R3, R0, R18, RZ, P1, !PT ;  /* 0x0000001200038210 */ /* 0x000fe20000ffe4ff */
[----:B------:R2:W3:Y:S06]  /*3a60*/  @!P0 LDG.E.64 R16, [R4.64] ;  /* 0x0000000604108981 */ /* 0x0004ec000c1e1b00 */
[----:B------:R-:W4:Y:S01]  /*3a70*/  @!P0 LDG.E.64 R2, [R2.64] ;  /* 0x0000000602028981 */ /* 0x000f22000c1e1b00 */
[C---:B--2---:R-:W-:Y:S01]  /*3a80*/  @!P0 IMAD.U32 R4, R8.reuse, 0x10000, RZ ;  /* 0x0001000008048824 */ /* 0x044fe200078e00ff */
[----:B------:R-:W-:Y:S02]  /*3a90*/  @!P0 LOP3.LUT R5, R8, 0xffff0000, RZ, 0xc0, !PT ;  /* 0xffff000008058812 */ /* 0x000fe400078ec0ff */
[C---:B---3--:R-:W-:Y:S02]  /*3aa0*/  @!P0 SHF.L.U32 R12, R16.reuse, 0x10, RZ ;  /* 0x00000010100c8819 */ /* 0x048fe400000006ff */
[----:B------:R-:W-:Y:S02]  /*3ab0*/  @!P0 LOP3.LUT R13, R16, 0xffff0000, RZ, 0xc0, !PT ;  /* 0xffff0000100d8812 */ /* 0x000fe400078ec0ff */
[----:B------:R-:W-:Y:S01]  /*3ac0*/  @!P0 LOP3.LUT R16, R11, 0xffff0000, RZ, 0xc0, !PT ;  /* 0xffff00000b108812 */ /* 0x000fe200078ec0ff */
[C---:B----4-:R-:W-:Y:S01]  /*3ad0*/  @!P0 IMAD.U32 R0, R2.reuse, 0x10000, RZ ;  /* 0x0001000002008824 */ /* 0x050fe200078e00ff */
[C---:B------:R-:W-:Y:S01]  /*3ae0*/  @!P0 LOP3.LUT R6, R3.reuse, 0xffff0000, RZ, 0xc0, !PT ;  /* 0xffff000003068812 */ /* 0x040fe200078ec0ff */
[----:B------:R-:W-:Y:S01]  /*3af0*/  @!P0 IMAD.U32 R7, R3, 0x10000, RZ ;  /* 0x0001000003078824 */ /* 0x000fe200078e00ff */
[----:B------:R-:W-:Y:S01]  /*3b00*/  @!P0 SHF.L.U32 R3, R9, 0x10, RZ ;  /* 0x0000001009038819 */ /* 0x000fe200000006ff */
[-C--:B------:R-:W-:Y:S01]  /*3b10*/  @!P0 FMUL.FTZ R14, R5, R0.reuse ;  /* 0x00000000050e8220 */ /* 0x080fe20000410000 */
[----:B------:R-:W-:Y:S01]  /*3b20*/  @!P0 LOP3.LUT R2, R2, 0xffff0000, RZ, 0xc0, !PT ;  /* 0xffff000002028812 */ /* 0x000fe200078ec0ff */
[C---:B------:R-:W-:Y:S01]  /*3b30*/  @!P0 FMUL.FTZ R0, R4.reuse, R0 ;  /* 0x0000000004008220 */ /* 0x040fe20000410000 */
[----:B------:R-:W-:Y:S01]  /*3b40*/  @!P0 SHF.L.U32 R15, R17, 0x10, RZ ;  /* 0x00000010110f8819 */ /* 0x000fe200000006ff */
[-C--:B------:R-:W-:Y:S01]  /*3b50*/  @!P0 FFMA.FTZ R26, R4, R12.reuse, -R14 ;  /* 0x0000000c041a8223 */ /* 0x080fe2000001080e */
[C---:B------:R-:W-:Y:S01]  /*3b60*/  @!P0 LOP3.LUT R14, R10.reuse, 0xffff0000, RZ, 0xc0, !PT ;  /* 0xffff00000a0e8812 */ /* 0x040fe200078ec0ff */
[----:B------:R-:W-:Y:S01]  /*3b70*/  @!P0 FFMA.FTZ R0, R5, R12, R0 ;  /* 0x0000000c05008223 */ /* 0x000fe20000010000 */
[----:B------:R-:W-:Y:S01]  /*3b80*/  @!P0 LOP3.LUT R12, R9, 0xffff0000, RZ, 0xc0, !PT ;  /* 0xffff0000090c8812 */ /* 0x000fe200078ec0ff */
[----:B------:R-:W-:Y:S01]  /*3b90*/  @!P0 IMAD.U32 R4, R10, 0x10000, RZ ;  /* 0x000100000a048824 */ /* 0x000fe200078e00ff */
[----:B------:R-:W-:Y:S01]  /*3ba0*/  @!P0 SHF.L.U32 R5, R11, 0x10, RZ ;  /* 0x000000100b058819 */ /* 0x000fe200000006ff */
[----:B------:R-:W-:Y:S01]  /*3bb0*/  @!P0 FMUL.FTZ R24, R14, R7 ;  /* 0x000000070e188220 */ /* 0x000fe20000410000 */
[----:B------:R-:W-:Y:S01]  /*3bc0*/  @!P0 F2FP.BF16.PACK_AB R0, R0, R26 ;  /* 0x0000001a0000823e */ /* 0x000fe200000010ff */
[-C--:B------:R-:W-:Y:S01]  /*3bd0*/  @!P0 FMUL.FTZ R23, R12, R2.reuse ;  /* 0x000000020c178220 */ /* 0x080fe20000410000 */
[----:B------:R-:W-:Y:S01]  /*3be0*/  @!P0 LOP3.LUT R17, R17, 0xffff0000, RZ, 0xc0, !PT ;  /* 0xffff000011118812 */ /* 0x000fe200078ec0ff */
[C---:B------:R-:W-:Y:S02]  /*3bf0*/  @!P0 FMUL.FTZ R2, R3.reuse, R2 ;  /* 0x0000000203028220 */ /* 0x040fe40000410000 */
[----:B------:R-:W-:Y:S02]  /*3c00*/  @!P0 FFMA.FTZ R25, R3, R13, -R23 ;  /* 0x0000000d03198223 */ /* 0x000fe40000010817 */
[----:B------:R-:W-:Y:S02]  /*3c10*/  @!P0 FMUL.FTZ R3, R4, R7 ;  /* 0x0000000704038220 */ /* 0x000fe40000410000 */
[-C--:B------:R-:W-:Y:S02]  /*3c20*/  @!P0 FMUL.FTZ R23, R16, R6.reuse ;  /* 0x0000000610178220 */ /* 0x080fe40000410000 */
[----:B------:R-:W-:Y:S02]  /*3c30*/  @!P0 FFMA.FTZ R24, R4, R15, -R24 ;  /* 0x0000000f04188223 */ /* 0x000fe40000010818 */
[C---:B------:R-:W-:Y:S01]  /*3c40*/  @!P0 FMUL.FTZ R4, R5.reuse, R6 ;  /* 0x0000000605048220 */ /* 0x040fe20000410000 */
[----:B------:R-:W-:Y:S01]  /*3c50*/  LEA R6, P1, R108, R52, 0x1 ;  /* 0x000000346c067211 */ /* 0x000fe200078208ff */
[----:B------:R-:W-:Y:S02]  /*3c60*/  @!P0 FFMA.FTZ R2, R12, R13, R2 ;  /* 0x0000000d0c028223 */ /* 0x000fe40000010002 */
[----:B------:R-:W-:Y:S01]  /*3c70*/  @!P0 FFMA.FTZ R3, R14, R15, R3 ;  /* 0x0000000f0e038223 */ /* 0x000fe20000010003 */
[----:B------:R-:W-:Y:S01]  /*3c80*/  LEA.HI.X R7, R108, R53, R81, 0x1, P1 ;  /* 0x000000356c077211 */ /* 0x000fe200008f0c51 */
        /* <DEDUP_REMOVED lines=10> */
.L_x_970:
[----:B------:R-:W-:Y:S05]  /*3d30*/  BSYNC B0 ;  /* 0x0000000000007941 */ /* 0x000fea0003800000 */
.L_x_969:
[----:B------:R-:W-:Y:S01]  /*3d40*/  BSSY B0, `(.L_x_971) ;  /* 0x0000041000007945 */ /* 0x000fe20003800000 */
[----:B------:R-:W-:-:S05]  /*3d50*/  @P4 BRA `(.L_x_972) ;  /* 0x000003f000004947 */ /* 0x000fca0003800000 */
[----:B-1----:R-:W-:Y:S01]  /*3d60*/  IMAD.MOV.U32 R8, RZ, RZ, R55 ;  /* 0x000000ffff087224 */ /* 0x002fe200078e0037 */
[----:B------:R-:W-:Y:S01]  /*3d70*/  ISETP.GE.AND P0, PT, R132, UR4, PT ;  /* 0x0000000484007c0c */ /* 0x000fe2000bf06270 */
[----:B------:R-:W-:Y:S01]  /*3d80*/  IMAD.MOV.U32 R24, RZ, RZ, R52 ;  /* 0x000000ffff187224 */ /* 0x000fe200078e0034 */
[----:B------:R-:W-:Y:S02]  /*3d90*/  MOV R0, c[0x0][0x288] ;  /* 0x0000a20000007a02 */ /* 0x000fe40000000f00 */
[----:B------:R-:W-:Y:S02]  /*3da0*/  MOV R9, R54 ;  /* 0x0000003600097202 */ /* 0x000fe40000000f00 */
[----:B------:R-:W-:Y:S02]  /*3db0*/  MOV R28, 0x140 ;  /* 0x00000140001c7802 */ /* 0x000fe40000000f00 */
[----:B------:R-:W-:Y:S01]  /*3dc0*/  MOV R25, R53 ;  /* 0x0000003500197202 */ /* 0x000fe20000000f00 */
[----:B------:R-:W-:Y:S04]  /*3dd0*/  IMAD.WIDE.U32 R8, R0, 0x140, R8 ;  /* 0x0000014000087825 */ /* 0x000fe800078e0008 */
[C---:B------:R-:W-:Y:S01]  /*3de0*/  @!P0 IMAD.SHL.U32 R2, R66.reuse, 0x2, RZ ;  /* 0x0000000242028824 */ /* 0x040fe200078e00ff */
[----:B------:R-:W-:Y:S01]  /*3df0*/  @!P0 SHF.L.U64.HI R0, R66, 0x1, R75 ;  /* 0x0000000142008819 */ /* 0x000fe2000001024b */
[----:B------:R-:W-:Y:S01]  /*3e00*/  IMAD.WIDE.U32 R24, R28, c[0x0][0x198], R24 ;  /* 0x000066001c187a25 */ /* 0x000fe200078e0018 */
[----:B------:R-:W-:Y:S02]  /*3e10*/  IADD3 R9, R9, UR24, RZ ;  /* 0x0000001809097c10 */ /* 0x000fe4000fffe0ff */
[C---:B------:R-:W-:Y:S02]  /*3e20*/  @!P0 IADD3 R4, P2, R2.reuse, R37, RZ ;  /* 0x0000002502048210 */ /* 0x040fe40007f5e0ff */
[----:B------:R-:W-:Y:S02]  /*3e30*/  @!P0 IADD3 R2, P1, R2, R19, RZ ;  /* 0x0000001302028210 */ /* 0x000fe40007f3e0ff */
[----:B------:R-:W2:Y:S01]  /*3e40*/  LDG.E.128 R8, [R8.64] ;  /* 0x0000000608087981 */ /* 0x000ea2000c1e1d00 */
[C---:B------:R-:W-:Y:S02]  /*3e50*/  @!P0 IADD3.X R5, R0.reuse, R36, RZ, P2, !PT ;  /* 0x0000002400058210 */ /* 0x040fe400017fe4ff */
[----:B------:R-:W-:Y:S05]  /*3e60*/  @!P0 IMAD.X R3, R0, 0x1, R18, P1 ;  /* 0x0000000100038824 */ /* 0x000fea00008e0612 */
[----:B------:R-:W3:Y:S06]  /*3e70*/  @!P0 LDG.E.64 R16, [R4.64] ;  /* 0x0000000604108981 */ /* 0x000eec000c1e1b00 */
[----:B------:R-:W4:Y:S01]  /*3e80*/  @!P0 LDG.E.64 R2, [R2.64] ;  /* 0x0000000602028981 */ /* 0x000f22000c1e1b00 */
[----:B---3--:R-:W-:Y:S01]  /*3e90*/  @!P0 IMAD.U32 R12, R16, 0x10000, RZ ;  /* 0x00010000100c8824 */ /* 0x008fe200078e00ff */
[C---:B--2---:R-:W-:Y:S01]  /*3ea0*/  @!P0 LOP3.LUT R5, R8.reuse, 0xffff0000, RZ, 0xc0, !PT ;  /* 0xffff000008058812 */ /* 0x044fe200078ec0ff */
[----:B------:R-:W-:Y:S01]  /*3eb0*/  @!P0 IMAD.U32 R15, R17, 0x10000, RZ ;  /* 0x00010000110f8824 */ /* 0x000fe200078e00ff */
[----:B------:R-:W-:Y:S02]  /*3ec0*/  @!P0 SHF.L.U32 R4, R8, 0x10, RZ ;  /* 0x0000001008048819 */ /* 0x000fe400000006ff */
[----:B------:R-:W-:Y:S02]  /*3ed0*/  @!P0 LOP3.LUT R13, R9, 0xffff0000, RZ, 0xc0, !PT ;  /* 0xffff0000090d8812 */ /* 0x000fe400078ec0ff */
[----:B----4-:R-:W-:Y:S02]  /*3ee0*/  @!P0 SHF.L.U32 R0, R2, 0x10, RZ ;  /* 0x0000001002008819 */ /* 0x010fe400000006ff */
[----:B------:R-:W-:Y:S02]  /*3ef0*/  @!P0 LOP3.LUT R14, R16, 0xffff0000, RZ, 0xc0, !PT ;  /* 0xffff0000100e8812 */ /* 0x000fe400078ec0ff */
[----:B------:R-:W-:Y:S01]  /*3f00*/  @!P0 SHF.L.U32 R7, R3, 0x10, RZ ;  /* 0x0000001003078819 */ /* 0x000fe200000006ff */
[-C--:B------:R-:W-:Y:S01]  /*3f10*/  @!P0 FMUL.FTZ R16, R5, R0.reuse ;  /* 0x0000000005108220 */ /* 0x080fe20000410000 */
[----:B------:R-:W-:Y:S01]  /*3f20*/  @!P0 LOP3.LUT R6, R3, 0xffff0000, RZ, 0xc0, !PT ;  /* 0xffff000003068812 */ /* 0x000fe200078ec0ff */
[----:B------:R-:W-:Y:S01]  /*3f30*/  @!P0 FMUL.FTZ R0, R4, R0 ;  /* 0x0000000004008220 */ /* 0x000fe20000410000 */
[----:B------:R-:W-:Y:S01]  /*3f40*/  @!P0 LOP3.LUT R2, R2, 0xffff0000, RZ, 0xc0, !PT ;  /* 0xffff000002028812 */ /* 0x000fe200078ec0ff */
[-C--:B------:R-:W-:Y:S01]  /*3f50*/  @!P0 FFMA.FTZ R27, R4, R12.reuse, -R16 ;  /* 0x0000000c041b8223 */ /* 0x080fe20000010810 */
[C---:B------:R-:W-:Y:S01]  /*3f60*/  @!P0 SHF.L.U32 R4, R10.reuse, 0x10, RZ ;  /* 0x000000100a048819 */ /* 0x040fe200000006ff */
[----:B------:R-:W-:Y:S01]  /*3f70*/  @!P0 FFMA.FTZ R0, R5, R12, R0 ;  /* 0x0000000c05008223 */ /* 0x000fe20000010000 */
[----:B------:R-:W-:Y:S01]  /*3f80*/  @!P0 LOP3.LUT R12, R10, 0xffff0000, RZ, 0xc0, !PT ;  /* 0xffff00000a0c8812 */ /* 0x000fe200078ec0ff */
[----:B------:R-:W-:Y:S01]  /*3f90*/  @!P0 IMAD.U32 R3, R9, 0x10000, RZ ;  /* 0x0001000009038824 */ /* 0x000fe200078e00ff */
        /* <DEDUP_REMOVED lines=27> */
.L_x_972:
[----:B------:R-:W-:Y:S05]  /*4150*/  BSYNC B0 ;  /* 0x0000000000007941 */ /* 0x000fea0003800000 */
.L_x_971:
        /* <DEDUP_REMOVED lines=65> */
.L_x_974:
[----:B------:R-:W-:Y:S05]  /*4570*/  BSYNC B0 ;  /* 0x0000000000007941 */ /* 0x000fea0003800000 */
.L_x_973:
[----:B------:R-:W-:Y:S01]  /*4580*/  LOP3.LUT P0, RZ, R188, 0x1, RZ, 0xc0, !PT ;  /* 0x00000001bcff7812 */ /* 0x000fe2000780c0ff */
[----:B------:R-:W-:Y:S01]  /*4590*/  @!UPT UIADD3 URZ, URZ, URZ, URZ ;  /* 0x0000003f3f3ff290 */ /* 0x000fe2000fffe03f */
[----:B------:R-:W-:Y:S11]  /*45a0*/  BSSY B0, `(.L_x_975) ;  /* 0x0000041000007945 */ /* 0x000ff60003800000 */
        /* <DEDUP_REMOVED lines=64> */
.L_x_976:
[----:B------:R-:W-:Y:S05]  /*49b0*/  BSYNC B0 ;  /* 0x0000000000007941 */ /* 0x000fea0003800000 */
.L_x_975:
[----:B-1----:R-:W-:Y:S01]  /*49c0*/  MOV R5, R36 ;  /* 0x0000002400057202 */ /* 0x002fe20000000f00 */
[----:B------:R-:W-:Y:S01]  /*49d0*/  IMAD.MOV.U32 R0, RZ, RZ, c[0x0][0x230] ;  /* 0x00008c00ff007624 */ /* 0x000fe200078e00ff */
[----:B------:R-:W-:Y:S01]  /*49e0*/  MOV R3, R18 ;  /* 0x0000001200037202 */ /* 0x000fe20000000f00 */
[----:B------:R-:W-:Y:S01]  /*49f0*/  IMAD.MOV.U32 R4, RZ, RZ, R37 ;  /* 0x000000ffff047224 */ /* 0x000fe200078e0025 */
[----:B------:R-:W-:Y:S01]  /*4a00*/  ULDC UR4, c[0x0][0x230] ;  /* 0x00008c0000047ab9 */ /* 0x000fe20000000800 */
[----:B------:R-:W-:Y:S02]  /*4a10*/  IMAD.U32 R0, R0, -0x80, RZ ;  /* 0xffffff8000007824 */ /* 0x000fe400078e00ff */
[----:B------:R-:W-:Y:S03]  /*4a20*/  IMAD.MOV.U32 R2, RZ, RZ, R19 ;  /* 0x000000ffff027224 */ /* 0x000fe600078e0013 */
[C---:B------:R-:W-:Y:S02]  /*4a30*/  LEA R37, P1, R0.reuse, R4, 0x1 ;  /* 0x0000000400257211 */ /* 0x040fe400078208ff */
[C---:B------:R-:W-:Y:S02]  /*4a40*/  LEA R19, P0, R0.reuse, R2, 0x1 ;  /* 0x0000000200137211 */ /* 0x040fe400078008ff */
[C---:B------:R-:W-:Y:S02]  /*4a50*/  LEA.HI.X.SX32 R36, R0.reuse, R5, 0x1, P1 ;  /* 0x0000000500247211 */ /* 0x040fe400008f0eff */
[----:B------:R-:W-:Y:S01]  /*4a60*/  LEA.HI.X.SX32 R18, R0, R3, 0x1, P0 ;  /* 0x0000000300127211 */ /* 0x000fe200000f0eff */
[----:B------:R-:W-:-:S05]  /*4a70*/  BRA `(.L_x_977) ;  /* 0x0000372000007947 */ /* 0x000fca0003800000 */
.L_x_960:
[----:B------:R-:W-:Y:S01]  /*4a80*/  ULEA.HI UR5, UR4, UR4, URZ, 0x1 ;  /* 0x0000000404057291 */ /* 0x000fe2000f8f083f */
[----:B------:R-:W-:Y:S03]  /*4a90*/  BSSY B1, `(.L_x_978) ;  /* 0x000005e000017945 */ /* 0x000fe60003800000 */
[----:B------:R-:W-:Y:S06]  /*4aa0*/  USHF.R.S32.HI UR5, URZ, 0x1, UR5 ;  /* 0x000000013f057899 */ /* 0x000fec0008011405 */
[----:B------:R-:W-:Y:S01]  /*4ab0*/  MOV R39, UR5 ;  /* 0x0000000500277c02 */ /* 0x000fe20008000f00 */
[----:B------:R-:W-:-:S05]  /*4ac0*/  @P1 BRA `(.L_x_979) ;  /* 0x000005a000001947 */ /* 0x000fca0003800000 */
[----:B------:R-:W-:Y:S01]  /*4ad0*/  IMAD.MOV.U32 R2, RZ, RZ, R55 ;  /* 0x000000ffff027224 */ /* 0x000fe200078e0037 */
[----:B------:R-:W-:Y:S01]  /*4ae0*/  MOV R3, R54 ;  /* 0x0000003600037202 */ /* 0x000fe20000000f00 */
[----:B------:R-:W-:Y:S01]  /*4af0*/  BSSY B0, `(.L_x_980) ;  /* 0x0000054000007945 */ /* 0x000fe20003800000 */
[----:B------:R-:W-:Y:S03]  /*4b00*/  ISETP.GE.AND P0, PT, R132, UR4, PT ;  /* 0x0000000484007c0c */ /* 0x000fe6000bf06270 */
[----:B------:R2:W5:Y:S10]  /*4b10*/  LDG.E.128 R28, [R2.64] ;  /* 0x00000006021c7981 */ /* 0x000574000c1e1d00 */
[----:B------:R-:W-:-:S05]  /*4b20*/  @P0 BRA `(.L_x_981) ;  /* 0x0000050000000947 */ /* 0x000fca0003800000 */
[----:B------:R-:W-:Y:S01]  /*4b30*/  ISETP.GE.AND P0, PT, R132, R39, PT ;  /* 0x000000278400720c */ /* 0x000fe20003f06270 */
[----:B------:R-:W-:Y:S01]  /*4b40*/  IMAD.MOV.U32 R0, RZ, RZ, RZ ;  /* 0x000000ffff007224 */ /* 0x000fe200078e00ff */
[----:B-1----:R-:W-:Y:S01]  /*4b50*/  MOV R4, R60 ;  /* 0x0000003c00047202 */ /* 0x002fe20000000f00 */
[----:B------:R-:W-:Y:S01]  /*4b60*/  IMAD.MOV.U32 R5, RZ, RZ, R58 ;  /* 0x000000ffff057224 */ /* 0x000fe200078e003a */
[C---:B-----5:R-:W-:Y:S01]  /*4b70*/  SHF.L.U32 R23, R28.reuse, 0x10, RZ ;  /* 0x000000101c177819 */ /* 0x060fe200000006ff */
[C---:B------:R-:W-:Y:S01]  /*4b80*/  IMAD.U32 R25, R29.reuse, 0x10000, RZ ;  /* 0x000100001d197824 */ /* 0x040fe200078e00ff */
[----:B------:R-:W-:Y:S02]  /*4b90*/  LOP3.LUT R24, R28, 0xffff0000, RZ, 0xc0, !PT ;  /* 0xffff00001c187812 */ /* 0x000fe400078ec0ff */
[----:B------:R-:W-:Y:S01]  /*4ba0*/  LOP3.LUT R26, R29, 0xffff0000, RZ, 0xc0, !PT ;  /* 0xffff00001d1a7812 */ /* 0x000fe200078ec0ff */
[C---:B------:R-:W-:Y:S01]  /*4bb0*/  IMAD.U32 R29, R31.reuse, 0x10000, RZ ;  /* 0x000100001f1d7824 */ /* 0x040fe200078e00ff */
[C---:B------:R-:W-:Y:S02]  /*4bc0*/  SHF.L.U32 R27, R30.reuse, 0x10, RZ ;  /* 0x000000101e1b7819 */ /* 0x040fe400000006ff */
[----:B------:R-:W-:Y:S01]  /*4bd0*/  LOP3.LUT R28, R30, 0xffff0000, RZ, 0xc0, !PT ;  /* 0xffff00001e1c7812 */ /* 0x000fe200078ec0ff */
[----:B------:R-:W-:Y:S01]  /*4be0*/  @P0 IMAD R0, RZ, RZ, -UR5 ;  /* 0x80000005ff000e24 */ /* 0x000fe2000f8e02ff */
[----:B------:R-:W-:Y:S04]  /*4bf0*/  LOP3.LUT R30, R31, 0xffff0000, RZ, 0xc0, !PT ;  /* 0xffff00001f1e7812 */ /* 0x000fe800078ec0ff */
[C---:B------:R-:W-:Y:S02]  /*4c00*/  LEA R12, P1, R0.reuse, R4, 0x1 ;  /* 0x00000004000c7211 */ /* 0x040fe400078208ff */
[----:B------:R-:W-:Y:S02]  /*4c10*/  MOV R4, R61 ;  /* 0x0000003d00047202 */ /* 0x000fe40000000f00 */
[----:B------:R-:W-:Y:S01]  /*4c20*/  LEA.HI.X.SX32 R13, R0, R5, 0x1, P1 ;  /* 0x00000005000d7211 */ /* 0x000fe200008f0eff */
[----:B------:R-:W-:Y:S01]  /*4c30*/  IMAD.MOV.U32 R5, RZ, RZ, R59 ;  /* 0x000000ffff057224 */ /* 0x000fe200078e003b */
[----:B------:R-:W-:Y:S01]  /*4c40*/  MOV R0, R39 ;  /* 0x0000002700007202 */ /* 0x000fe20000000f00 */
[----:B------:R-:W-:Y:S03]  /*4c50*/  @P0 IMAD R0, RZ, RZ, -UR5 ;  /* 0x80000005ff000e24 */ /* 0x000fe6000f8e02ff */
[----:B------:R-:W3:Y:S02]  /*4c60*/  LDG.E.128 R12, [R12.64] ;  /* 0x000000060c0c7981 */ /* 0x000ee4000c1e1d00 */
[C---:B--2---:R-:W-:Y:S04]  /*4c70*/  LEA R2, P1, R0.reuse, R2, 0x1 ;  /* 0x0000000200027211 */ /* 0x044fe800078208ff */
[----:B------:R-:W-:Y:S02]  /*4c80*/  LEA.HI.X.SX32 R3, R0, R3, 0x1, P1 ;  /* 0x0000000300037211 */ /* 0x000fe400008f0eff */
[----:B------:R-:W-:Y:S01]  /*4c90*/  MOV R0, RZ ;  /* 0x000000ff00007202 */ /* 0x000fe20000000f00 */
[----:B------:R-:W-:Y:S05]  /*4ca0*/  @P0 IMAD R0, RZ, RZ, -UR5 ;  /* 0x80000005ff000e24 */ /* 0x000fea000f8e02ff */
[C---:B------:R-:W-:Y:S04]  /*4cb0*/  LEA R16, P1, R0.reuse, R4, 0x1 ;  /* 0x0000000400107211 */ /* 0x040fe800078208ff */
[----:B------:R-:W-:Y:S02]  /*4cc0*/  LEA.HI.X.SX32 R17, R0, R5, 0x1, P1 ;  /* 0x0000000500117211 */ /* 0x000fe400008f0eff */
[----:B------:R-:W2:Y:S08]  /*4cd0*/  LDG.E.128 R4, [R2.64] ;  /* 0x0000000602047981 */ /* 0x000eb0000c1e1d00 */
[----:B------:R1:W4:Y:S01]  /*4ce0*/  LDG.E.128 R32, [R16.64] ;  /* 0x0000000610207981 */ /* 0x000322000c1e1d00 */
[----:B---3--:R-:W-:Y:S01]  /*4cf0*/  IMAD.U32 R9, R13, 0x10000, RZ ;  /* 0x000100000d097824 */ /* 0x008fe200078e00ff */
[C---:B------:R-:W-:Y:S02]  /*4d00*/  SHF.L.U32 R0, R12.reuse, 0x10, RZ ;  /* 0x000000100c007819 */ /* 0x040fe400000006ff */
[----:B------:R-:W-:Y:S01]  /*4d10*/  LOP3.LUT R8, R12, 0xffff0000, RZ, 0xc0, !PT ;  /* 0xffff00000c087812 */ /* 0x000fe200078ec0ff */
[----:B------:R-:W-:Y:S01]  /*4d20*/  @!P0 FADD.FTZ R9, -R9, -RZ ;  /* 0x800000ff09098221 */ /* 0x000fe20000010100 */
[----:B------:R-:W-:Y:S01]  /*4d30*/  LOP3.LUT R10, R13, 0xffff0000, RZ, 0xc0, !PT ;  /* 0xffff00000d0a7812 */ /* 0x000fe200078ec0ff */
[C---:B------:R-:W-:Y:S01]  /*4d40*/  IMAD.U32 R13, R15.reuse, 0x10000, RZ ;  /* 0x000100000f0d7824 */ /* 0x040fe200078e00ff */
[----:B------:R-:W-:Y:S01]  /*4d50*/  SHF.L.U32 R11, R14, 0x10, RZ ;  /* 0x000000100e0b7819 */ /* 0x000fe200000006ff */
[----:B------:R-:W-:Y:S01]  /*4d60*/  @!P0 FADD.FTZ R0, -R0, -RZ ;  /* 0x800000ff00008221 */ /* 0x000fe20000010100 */
[----:B------:R-:W-:Y:S01]  /*4d70*/  LOP3.LUT R12, R14, 0xffff0000, RZ, 0xc0, !PT ;  /* 0xffff00000e0c7812 */ /* 0x000fe200078ec0ff */
[----:B------:R-:W-:Y:S01]  /*4d80*/  @!P0 FADD.FTZ R8, -R8, -RZ ;  /* 0x800000ff08088221 */ /* 0x000fe20000010100 */
[----:B------:R-:W-:Y:S01]  /*4d90*/  LOP3.LUT R14, R15, 0xffff0000, RZ, 0xc0, !PT ;  /* 0xffff00000f0e7812 */ /* 0x000fe200078ec0ff */
[----:B------:R-:W-:Y:S02]  /*4da0*/  @!P0 FADD.FTZ R10, -R10, -RZ ;  /* 0x800000ff0a0a8221 */ /* 0x000fe40000010100 */
[----:B------:R-:W-:Y:S02]  /*4db0*/  @!P0 FADD.FTZ R11, -R11, -RZ ;  /* 0x800000ff0b0b8221 */ /* 0x000fe40000010100 */
[----:B------:R-:W-:Y:S02]  /*4dc0*/  @!P0 FADD.FTZ R12, -R12, -RZ ;  /* 0x800000ff0c0c8221 */ /* 0x000fe40000010100 */
[----:B------:R-:W-:Y:S02]  /*4dd0*/  @!P0 FADD.FTZ R13, -R13, -RZ ;  /* 0x800000ff0d0d8221 */ /* 0x000fe40000010100 */
[----:B--2---:R-:W-:Y:S01]  /*4de0*/  IMAD.U32 R15, R5, 0x10000, RZ ;  /* 0x00010000050f7824 */ /* 0x004fe200078e00ff */
[C---:B------:R-:W-:Y:S01]  /*4df0*/  SHF.L.U32 R2, R4.reuse, 0x10, RZ ;  /* 0x0000001004027819 */ /* 0x040fe200000006ff */
[----:B-1----:R-:W-:Y:S01]  /*4e00*/  IMAD.U32 R17, R7, 0x10000, RZ ;  /* 0x0001000007117824 */ /* 0x002fe200078e00ff */
[----:B------:R-:W-:Y:S01]  /*4e10*/  LOP3.LUT R3, R4, 0xffff0000, RZ, 0xc0, !PT ;  /* 0xffff000004037812 */ /* 0x000fe200078ec0ff */
[----:B------:R-:W-:Y:S01]  /*4e20*/  @!P0 FADD.FTZ R14, -R14, -RZ ;  /* 0x800000ff0e0e8221 */ /* 0x000fe20000010100 */
[----:B------:R-:W-:Y:S01]  /*4e30*/  LOP3.LUT R4, R5, 0xffff0000, RZ, 0xc0, !PT ;  /* 0xffff000005047812 */ /* 0x000fe200078ec0ff */
[----:B------:R-:W-:Y:S01]  /*4e40*/  FMUL.FTZ R0, R2, R0 ;  /* 0x0000000002007220 */ /* 0x000fe20000410000 */
[C---:B------:R-:W-:Y:S01]  /*4e50*/  SHF.L.U32 R5, R6.reuse, 0x10, RZ ;  /* 0x0000001006057819 */ /* 0x040fe200000006ff */
[----:B------:R-:W-:Y:S01]  /*4e60*/  FMUL.FTZ R2, R3, R8 ;  /* 0x0000000803027220 */ /* 0x000fe20000410000 */
[----:B------:R-:W-:Y:S01]  /*4e70*/  LOP3.LUT R6, R6, 0xffff0000, RZ, 0xc0, !PT ;  /* 0xffff000006067812 */ /* 0x000fe200078ec0ff */
[----:B------:R-:W-:Y:S01]  /*4e80*/  FMUL.FTZ R3, R15, R9 ;  /* 0x000000090f037220 */ /* 0x000fe20000410000 */
[----:B----4-:R-:W-:Y:S01]  /*4e90*/  SHF.L.U32 R9, R32, 0x10, RZ ;  /* 0x0000001020097819 */ /* 0x010fe200000006ff */
[----:B------:R-:W-:Y:S01]  /*4ea0*/  FMUL.FTZ R4, R4, R10 ;  /* 0x0000000a04047220 */ /* 0x000fe20000410000 */
[----:B------:R-:W-:Y:S01]  /*4eb0*/  LOP3.LUT R10, R32, 0xffff0000, RZ, 0xc0, !PT ;  /* 0xffff0000200a7812 */ /* 0x000fe200078ec0ff */
[----:B------:R-:W-:Y:S01]  /*4ec0*/  FMUL.FTZ R5, R5, R11 ;  /* 0x0000000b05057220 */ /* 0x000fe20000410000 */
[----:B------:R-:W-:Y:S01]  /*4ed0*/  LOP3.LUT R16, R7, 0xffff0000, RZ, 0xc0, !PT ;  /* 0xffff000007107812 */ /* 0x000fe200078ec0ff */
[----:B------:R-:W-:Y:S02]  /*4ee0*/  IMAD.U32 R11, R33, 0x10000, RZ ;  /* 0x00010000210b7824 */ /* 0x000fe400078e00ff */
[----:B------:R-:W-:Y:S02]  /*4ef0*/  FFMA.FTZ R0, R23, R9, R0 ;  /* 0x0000000917007223 */ /* 0x000fe40000010000 */
[----:B------:R-:W-:Y:S01]  /*4f00*/  FMUL.FTZ R6, R6, R12 ;  /* 0x0000000c06067220 */ /* 0x000fe20000410000 */
[----:B------:R-:W-:Y:S01]  /*4f10*/  LOP3.LUT R12, R33, 0xffff0000, RZ, 0xc0, !PT ;  /* 0xffff0000210c7812 */ /* 0x000fe200078ec0ff */
[----:B------:R-:W-:Y:S02]  /*4f20*/  FFMA.FTZ R2, R24, R10, R2 ;  /* 0x0000000a18027223 */ /* 0x000fe40000010002 */
[----:B------:R-:W-:Y:S01]  /*4f30*/  FMUL.FTZ R7, R17, R13 ;  /* 0x0000000d11077220 */ /* 0x000fe20000410000 */
[----:B------:R-:W-:Y:S01]  /*4f40*/  SHF.L.U32 R13, R34, 0x10, RZ ;  /* 0x00000010220d7819 */ /* 0x000fe200000006ff */
[----:B------:R-:W-:Y:S02]  /*4f50*/  FFMA.FTZ R3, R25, R11, R3 ;  /* 0x0000000b19037223 */ /* 0x000fe40000010003 */
[----:B------:R-:W-:Y:S01]  /*4f60*/  FMUL.FTZ R8, R16, R14 ;  /* 0x0000000e10087220 */ /* 0x000fe20000410000 */
[----:B------:R-:W-:Y:S01]  /*4f70*/  LOP3.LUT R14, R34, 0xffff0000, RZ, 0xc0, !PT ;  /* 0xffff0000220e7812 */ /* 0x000fe200078ec0ff */
[----:B------:R-:W-:Y:S01]  /*4f80*/  FFMA.FTZ R4, R26, R12, R4 ;  /* 0x0000000c1a047223 */ /* 0x000fe20000010004 */
[C---:B------:R-:W-:Y:S01]  /*4f90*/  LOP3.LUT R16, R35.reuse, 0xffff0000, RZ, 0xc0, !PT ;  /* 0xffff000023107812 */ /* 0x040fe200078ec0ff */
[----:B------:R-:W-:Y:S02]  /*4fa0*/  IMAD.U32 R15, R35, 0x10000, RZ ;  /* 0x00010000230f7824 */ /* 0x000fe400078e00ff */
[----:B------:R-:W-:Y:S02]  /*4fb0*/  FFMA.FTZ R5, R27, R13, R5 ;  /* 0x0000000d1b057223 */ /* 0x000fe40000010005 */
[----:B------:R-:W-:Y:S01]  /*4fc0*/  FFMA.FTZ R6, R28, R14, R6 ;  /* 0x0000000e1c067223 */ /* 0x000fe20000010006 */
[----:B------:R-:W-:Y:S01]  /*4fd0*/  F2FP.BF16.PACK_AB R28, R2, R0 ;  /* 0x00000000021c723e */ /* 0x000fe200000010ff */
[----:B------:R-:W-:Y:S01]  /*4fe0*/  FFMA.FTZ R7, R29, R15, R7 ;  /* 0x0000000f1d077223 */ /* 0x000fe20000010007 */
[----:B------:R-:W-:Y:S01]  /*4ff0*/  F2FP.BF16.PACK_AB R29, R4, R3 ;  /* 0x00000003041d723e */ /* 0x000fe200000010ff */
[----:B------:R-:W-:Y:S01]  /*5000*/  FFMA.FTZ R8, R30, R16, R8 ;  /* 0x000000101e087223 */ /* 0x000fe20000010008 */
[----:B------:R-:W-:Y:S04]  /*5010*/  F2FP.BF16.PACK_AB R30, R6, R5 ;  /* 0x00000005061e723e */ /* 0x000fe800000010ff */
[----:B------:R-:W-:Y:S02]  /*5020*/  F2FP.BF16.PACK_AB R31, R8, R7 ;  /* 0x00000007081f723e */ /* 0x000fe400000010ff */
.L_x_981:
[----:B------:R-:W-:Y:S05]  /*5030*/  BSYNC B0 ;  /* 0x0000000000007941 */ /* 0x000fea0003800000 */
.L_x_980:
[----:B--2---:R-:W-:Y:S02]  /*5040*/  MOV R2, R52 ;  /* 0x0000003400027202 */ /* 0x004fe40000000f00 */
[----:B------:R-:W-:Y:S05]  /*5050*/  MOV R3, R53 ;  /* 0x0000003500037202 */ /* 0x000fea0000000f00 */
[----:B-----5:R2:W-:Y:S02]  /*5060*/  STG.E.128 [R2.64], R28 ;  /* 0x0000001c02007986 */ /* 0x0205e4000c101d06 */
.L_x_979:
[----:B------:R-:W-:Y:S05]  /*5070*/  BSYNC B1 ;  /* 0x0000000000017941 */ /* 0x000fea0003800000 */
.L_x_978:
[----:B------:R-:W-:Y:S01]  /*5080*/  BSSY B1, `(.L_x_982) ;  /* 0x000005c000017945 */ /* 0x000fe20003800000 */
[----:B------:R-:W-:-:S05]  /*5090*/  @P2 BRA `(.L_x_983) ;  /* 0x000005a000002947 */ /* 0x000fca0003800000 */
[C---:B--2---:R-:W-:Y:S01]  /*50a0*/  LEA R2, P0, R115.reuse, R55, 0x1 ;  /* 0x0000003773027211 */ /* 0x044fe200078008ff */
[----:B------:R-:W-:Y:S03]  /*50b0*/  BSSY B0, `(.L_x_984) ;  /* 0x0000055000007945 */ /* 0x000fe60003800000 */
[----:B------:R-:W-:Y:S02]  /*50c0*/  LEA.HI.X R3, R115, R54, R118, 0x1, P0 ;  /* 0x0000003673037211 */ /* 0x000fe400000f0c76 */
[----:B------:R-:W-:Y:S03]  /*50d0*/  ISETP.GE.AND P0, PT, R132, UR4, PT ;  /* 0x0000000484007c0c */ /* 0x000fe6000bf06270 */
[----:B------:R2:W5:Y:S10]  /*50e0*/  LDG.E.128 R28, [R2.64] ;  /* 0x00000006021c7981 */ /* 0x000574000c1e1d00 */
        /* <DEDUP_REMOVED lines=12> */
[C---:B--2---:R-:W-:Y:S04]  /*51b0*/  LEA R2, P1, R0.reuse, R2, 0x1 ;  /* 0x0000000200027211 */ /* 0x044fe800078208ff */
[----:B------:R-:W-:Y:S02]  /*51c0*/  LEA.HI.X.SX32 R3, R0, R3, 0x1, P1 ;  /* 0x0000000300037211 */ /* 0x000fe400008f0eff */
[----:B------:R-:W-:Y:S01]  /*51d0*/  MOV R0, RZ ;  /* 0x000000ff00007202 */ /* 0x000fe20000000f00 */
[----:B------:R-:W-:Y:S05]  /*51e0*/  @P0 IMAD R0, RZ, RZ, -UR5 ;  /* 0x80000005ff000e24 */ /* 0x000fea000f8e02ff */
[----:B-1----:R-:W-:Y:S04]  /*51f0*/  IADD3 R4, P1, R70, R0, RZ ;  /* 0x0000000046047210 */ /* 0x002fe80007f3e0ff */
[-C--:B------:R-:W-:Y:S01]  /*5200*/  LEA.HI.X.SX32 R6, R0, R79.reuse, 0x1, P1 ;  /* 0x0000004f00067211 */ /* 0x080fe200008f0eff */
[----:B------:R-:W-:Y:S01]  /*5210*/  IMAD.MOV.U32 R0, RZ, RZ, RZ ;  /* 0x000000ffff007224 */ /* 0x000fe200078e00ff */
[----:B------:R-:W-:Y:S04]  /*5220*/  @P0 IADD3 R0, RZ, -UR5, RZ ;  /* 0x80000005ff000c10 */ /* 0x000fe8000fffe0ff */
[----:B------:R-:W-:Y:S04]  /*5230*/  IADD3 R5, P1, R70, R0, RZ ;  /* 0x0000000046057210 */ /* 0x000fe80007f3e0ff */
[----:B------:R-:W-:Y:S02]  /*5240*/  LEA.HI.X.SX32 R0, R0, R79, 0x1, P1 ;  /* 0x0000004f00007211 */ /* 0x000fe400008f0eff */
[C---:B------:R-:W-:Y:S04]  /*5250*/  LEA R12, P1, R4.reuse, R60, 0x1 ;  /* 0x0000003c040c7211 */ /* 0x040fe800078208ff */
[----:B------:R-:W-:Y:S02]  /*5260*/  LEA.HI.X R13, R4, R58, R6, 0x1, P1 ;  /* 0x0000003a040d7211 */ /* 0x000fe400008f0c06 */
[C---:B------:R-:W-:Y:S04]  /*5270*/  LEA R16, P1, R5.reuse, R61, 0x1 ;  /* 0x0000003d05107211 */ /* 0x040fe800078208ff */
[----:B------:R-:W2:Y:S01]  /*5280*/  LDG.E.128 R12, [R12.64] ;  /* 0x000000060c0c7981 */ /* 0x000ea2000c1e1d00 */
[----:B------:R-:W-:Y:S07]  /*5290*/  LEA.HI.X R17, R5, R59, R0, 0x1, P1 ;  /* 0x0000003b05117211 */ /* 0x000fee00008f0c00 */
[----:B------:R-:W3:Y:S08]  /*52a0*/  LDG.E.128 R4, [R2.64] ;  /* 0x0000000602047981 */ /* 0x000ef0000c1e1d00 */
[----:B------:R1:W4:Y:S01]  /*52b0*/  LDG.E.128 R32, [R16.64] ;  /* 0x0000000610207981 */ /* 0x000322000c1e1d00 */
[C---:B--2---:R-:W-:Y:S01]  /*52c0*/  IMAD.U32 R0, R12.reuse, 0x10000, RZ ;  /* 0x000100000c007824 */ /* 0x044fe200078e00ff */
[----:B------:R-:W-:Y:S01]  /*52d0*/  LOP3.LUT R8, R12, 0xffff0000, RZ, 0xc0, !PT ;  /* 0xffff00000c087812 */ /* 0x000fe200078ec0ff */
[C---:B------:R-:W-:Y:S01]  /*52e0*/  IMAD.U32 R9, R13.reuse, 0x10000, RZ ;  /* 0x000100000d097824 */ /* 0x040fe200078e00ff */
[----:B------:R-:W-:Y:S01]  /*52f0*/  LOP3.LUT R10, R13, 0xffff0000, RZ, 0xc0, !PT ;  /* 0xffff00000d0a7812 */ /* 0x000fe200078ec0ff */
[C---:B------:R-:W-:Y:S01]  /*5300*/  IMAD.U32 R13, R15.reuse, 0x10000, RZ ;  /* 0x000100000f0d7824 */ /* 0x040fe200078e00ff */
[----:B------:R-:W-:Y:S01]  /*5310*/  SHF.L.U32 R11, R14, 0x10, RZ ;  /* 0x000000100e0b7819 */ /* 0x000fe200000006ff */
[----:B------:R-:W-:Y:S01]  /*5320*/  @!P0 FADD.FTZ R0, -R0, -RZ ;  /* 0x800000ff00008221 */ /* 0x000fe20000010100 */
[----:B------:R-:W-:Y:S01]  /*5330*/  LOP3.LUT R12, R14, 0xffff0000, RZ, 0xc0, !PT ;  /* 0xffff00000e0c7812 */ /* 0x000fe200078ec0ff */
[----:B------:R-:W-:Y:S01]  /*5340*/  @!P0 FADD.FTZ R8, -R8, -RZ ;  /* 0x800000ff08088221 */ /* 0x000fe20000010100 */
[----:B------:R-:W-:Y:S01]  /*5350*/  LOP3.LUT R14, R15, 0xffff0000, RZ, 0xc0, !PT ;  /* 0xffff00000f0e7812 */ /* 0x000fe200078ec0ff */
[----:B------:R-:W-:Y:S01]  /*5360*/  @!P0 FADD.FTZ R9, -R9, -RZ ;  /* 0x800000ff09098221 */ /* 0x000fe20000010100 */
[C---:B---3--:R-:W-:Y:S01]  /*5370*/  LOP3.LUT R3, R4.reuse, 0xffff0000, RZ, 0xc0, !PT ;  /* 0xffff000004037812 */ /* 0x048fe200078ec0ff */
[----:B------:R-:W-:Y:S01]  /*5380*/  IMAD.U32 R2, R4, 0x10000, RZ ;  /* 0x0001000004027824 */ /* 0x000fe200078e00ff */
[C---:B------:R-:W-:Y:S01]  /*5390*/  SHF.L.U32 R15, R5.reuse, 0x10, RZ ;  /* 0x00000010050f7819 */ /* 0x040fe200000006ff */
[----:B------:R-:W-:Y:S01]  /*53a0*/  @!P0 FADD.FTZ R10, -R10, -RZ ;  /* 0x800000ff0a0a8221 */ /* 0x000fe20000010100 */
[----:B------:R-:W-:Y:S01]  /*53b0*/  LOP3.LUT R4, R5, 0xffff0000, RZ, 0xc0, !PT ;  /* 0xffff000005047812 */ /* 0x000fe200078ec0ff */
[----:B------:R-:W-:Y:S01]  /*53c0*/  @!P0 FADD.FTZ R11, -R11, -RZ ;  /* 0x800000ff0b0b8221 */ /* 0x000fe20000010100 */
[C---:B-1----:R-:W-:Y:S01]  /*53d0*/  SHF.L.U32 R17, R7.reuse, 0x10, RZ ;  /* 0x0000001007117819 */ /* 0x042fe200000006ff */
[C---:B------:R-:W-:Y:S01]  /*53e0*/  IMAD.U32 R5, R6.reuse, 0x10000, RZ ;  /* 0x0001000006057824 */ /* 0x040fe200078e00ff */
[----:B------:R-:W-:Y:S01]  /*53f0*/  LOP3.LUT R6, R6, 0xffff0000, RZ, 0xc0, !PT ;  /* 0xffff000006067812 */ /* 0x000fe200078ec0ff */
[----:B------:R-:W-:Y:S01]  /*5400*/  FMUL.FTZ R0, R2, R0 ;  /* 0x0000000002007220 */ /* 0x000fe20000410000 */
[----:B------:R-:W-:Y:S01]  /*5410*/  LOP3.LUT R16, R7, 0xffff0000, RZ, 0xc0, !PT ;  /* 0xffff000007107812 */ /* 0x000fe200078ec0ff */
[----:B------:R-:W-:Y:S02]  /*5420*/  FMUL.FTZ R2, R3, R8 ;  /* 0x0000000803027220 */ /* 0x000fe40000410000 */
[----:B------:R-:W-:Y:S01]  /*5430*/  FMUL.FTZ R3, R15, R9 ;  /* 0x000000090f037220 */ /* 0x000fe20000410000 */
[----:B----4-:R-:W-:Y:S01]  /*5440*/  SHF.L.U32 R15, R35, 0x10, RZ ;  /* 0x00000010230f7819 */ /* 0x010fe200000006ff */
[----:B------:R-:W-:Y:S02]  /*5450*/  IMAD.U32 R9, R32, 0x10000, RZ ;  /* 0x0001000020097824 */ /* 0x000fe400078e00ff */
[----:B------:R-:W-:Y:S02]  /*5460*/  @!P0 FADD.FTZ R12, -R12, -RZ ;  /* 0x800000ff0c0c8221 */ /* 0x000fe40000010100 */
[----:B------:R-:W-:Y:S01]  /*5470*/  FMUL.FTZ R4, R4, R10 ;  /* 0x0000000a04047220 */ /* 0x000fe20000410000 */
[----:B------:R-:W-:Y:S01]  /*5480*/  LOP3.LUT R10, R32, 0xffff0000, RZ, 0xc0, !PT ;  /* 0xffff0000200a7812 */ /* 0x000fe200078ec0ff */
[----:B------:R-:W-:Y:S01]  /*5490*/  FMUL.FTZ R5, R5, R11 ;  /* 0x0000000b05057220 */ /* 0x000fe20000410000 */
[----:B------:R-:W-:Y:S01]  /*54a0*/  SHF.L.U32 R11, R33, 0x10, RZ ;  /* 0x00000010210b7819 */ /* 0x000fe200000006ff */
[----:B------:R-:W-:Y:S02]  /*54b0*/  @!P0 FADD.FTZ R13, -R13, -RZ ;  /* 0x800000ff0d0d8221 */ /* 0x000fe40000010100 */
[----:B------:R-:W-:Y:S02]  /*54c0*/  FFMA.FTZ R0, R23, R9, R0 ;  /* 0x0000000917007223 */ /* 0x000fe40000010000 */
[----:B------:R-:W-:Y:S02]  /*54d0*/  @!P0 FADD.FTZ R14, -R14, -RZ ;  /* 0x800000ff0e0e8221 */ /* 0x000fe40000010100 */
[----:B------:R-:W-:Y:S01]  /*54e0*/  FMUL.FTZ R6, R6, R12 ;  /* 0x0000000c06067220 */ /* 0x000fe20000410000 */
[----:B------:R-:W-:Y:S01]  /*54f0*/  LOP3.LUT R12, R33, 0xffff0000, RZ, 0xc0, !PT ;  /* 0xffff0000210c7812 */ /* 0x000fe200078ec0ff */
[----:B------:R-:W-:Y:S02]  /*5500*/  FFMA.FTZ R2, R24, R10, R2 ;  /* 0x0000000a18027223 */ /* 0x000fe40000010002 */
[----:B------:R-:W-:Y:S02]  /*5510*/  FMUL.FTZ R7, R17, R13 ;  /* 0x0000000d11077220 */ /* 0x000fe40000410000 */
[----:B------:R-:W-:Y:S02]  /*5520*/  IMAD.U32 R13, R34, 0x10000, RZ ;  /* 0x00010000220d7824 */ /* 0x000fe400078e00ff */
[----:B------:R-:W-:Y:S02]  /*5530*/  FFMA.FTZ R3, R25, R11, R3 ;  /* 0x0000000b19037223 */ /* 0x000fe40000010003 */
[----:B------:R-:W-:Y:S01]  /*5540*/  FMUL.FTZ R8, R16, R14 ;  /* 0x0000000e10087220 */ /* 0x000fe20000410000 */
[----:B------:R-:W-:Y:S01]  /*5550*/  LOP3.LUT R14, R34, 0xffff0000, RZ, 0xc0, !PT ;  /* 0xffff0000220e7812 */ /* 0x000fe200078ec0ff */
[----:B------:R-:W-:Y:S01]  /*5560*/  FFMA.FTZ R4, R26, R12, R4 ;  /* 0x0000000c1a047223 */ /* 0x000fe20000010004 */
[----:B------:R-:W-:Y:S01]  /*5570*/  LOP3.LUT R16, R35, 0xffff0000, RZ, 0xc0, !PT ;  /* 0xffff000023107812 */ /* 0x000fe200078ec0ff */
        /* <DEDUP_REMOVED lines=8> */
.L_x_985:
[----:B------:R-:W-:Y:S05]  /*5600*/  BSYNC B0 ;  /* 0x0000000000007941 */ /* 0x000fea0003800000 */
.L_x_984:
[C---:B--2---:R-:W-:Y:S04]  /*5610*/  LEA R2, P0, R154.reuse, R52, 0x1 ;  /* 0x000000349a027211 */ /* 0x044fe800078008ff */
[----:B------:R-:W-:Y:S05]  /*5620*/  LEA.HI.X R3, R154, R53, R165, 0x1, P0 ;  /* 0x000000359a037211 */ /* 0x000fea00000f0ca5 */
[----:B-----5:R2:W-:Y:S04]  /*5630*/  STG.E.128 [R2.64], R28 ;  /* 0x0000001c02007986 */ /* 0x0205e8000c101d06 */
.L_x_983:
[----:B------:R-:W-:Y:S05]  /*5640*/  BSYNC B1 ;  /* 0x0000000000017941 */ /* 0x000fea0003800000 */
.L_x_982:
        /* <DEDUP_REMOVED lines=23> */
[C---:B-1----:R-:W-:Y:S04]  /*57c0*/  IADD3 R4, P1, R69.reuse, R0, RZ ;  /* 0x0000000045047210 */ /* 0x042fe80007f3e0ff */
[----:B------:R-:W-:Y:S01]  /*57d0*/  LEA.HI.X.SX32 R6, R0, R78, 0x1, P1 ;  /* 0x0000004e00067211 */ /* 0x000fe200008f0eff */
        /* <DEDUP_REMOVED lines=63> */
.L_x_989:
[----:B------:R-:W-:Y:S05]  /*5bd0*/  BSYNC B0 ;  /* 0x0000000000007941 */ /* 0x000fea0003800000 */
.L_x_988:
[C---:B--2---:R-:W-:Y:S04]  /*5be0*/  LEA R2, P0, R106.reuse, R52, 0x1 ;  /* 0x000000346a027211 */ /* 0x044fe800078008ff */
[----:B------:R-:W-:Y:S05]  /*5bf0*/  LEA.HI.X R3, R106, R53, R80, 0x1, P0 ;  /* 0x000000356a037211 */ /* 0x000fea00000f0c50 */
[----:B-----5:R2:W-:Y:S04]  /*5c00*/  STG.E.128 [R2.64], R28 ;  /* 0x0000001c02007986 */ /* 0x0205e8000c101d06 */
.L_x_987:
[----:B------:R-:W-:Y:S05]  /*5c10*/  BSYNC B1 ;  /* 0x0000000000017941 */ /* 0x000fea0003800000 */
.L_x_986:
[----:B------:R-:W-:Y:S01]  /*5c20*/  BSSY B1, `(.L_x_990) ;  /* 0x0000064000017945 */ /* 0x000fe20003800000 */
[----:B------:R-:W-:-:S05]  /*5c30*/  @P3 BRA `(.L_x_991) ;  /* 0x0000062000003947 */ /* 0x000fca0003800000 */
[----:B------:R-:W-:Y:S01]  /*5c40*/  IMAD.MOV.U32 R0, RZ, RZ, c[0x0][0x288] ;  /* 0x0000a200ff007624 */ /* 0x000fe200078e00ff */
[----:B--2---:R-:W-:Y:S01]  /*5c50*/  MOV R2, R55 ;  /* 0x0000003700027202 */ /* 0x004fe20000000f00 */
[----:B------:R-:W-:Y:S01]  /*5c60*/  IMAD.MOV.U32 R3, RZ, RZ, R54 ;  /* 0x000000ffff037224 */ /* 0x000fe200078e0036 */
[----:B------:R-:W-:Y:S01]  /*5c70*/  ISETP.GE.AND P0, PT, R132, UR4, PT ;  /* 0x0000000484007c0c */ /* 0x000fe2000bf06270 */
[----:B------:R-:W-:Y:S02]  /*5c80*/  BSSY B0, `(.L_x_992) ;  /* 0x0000056000007945 */ /* 0x000fe40003800000 */
[----:B------:R-:W-:Y:S05]  /*5c90*/  IMAD.WIDE.U32 R2, R0, 0xc0, R2 ;  /* 0x000000c000027825 */ /* 0x000fea00078e0002 */
        /* <DEDUP_REMOVED lines=9> */
[----:B------:R-:W-:Y:S01]  /*5d30*/  SHF.L.U32 R26, R10, 0x10, RZ ;  /* 0x000000100a1a7819 */ /* 0x000fe200000006ff */
[----:B------:R-:W-:Y:S01]  /*5d40*/  IMAD.U32 R17, R8, 0x10000, RZ ;  /* 0x0001000008117824 */ /* 0x000fe200078e00ff */
[----:B------:R-:W-:Y:S02]  /*5d50*/  LOP3.LUT R27, R10, 0xffff0000, RZ, 0xc0, !PT ;  /* 0xffff00000a1b7812 */ /* 0x000fe400078ec0ff */
[----:B------:R-:W-:Y:S03]  /*5d60*/  LOP3.LUT R23, R8, 0xffff0000, RZ, 0xc0, !PT ;  /* 0xffff000008177812 */ /* 0x000fe600078ec0ff */
        /* <DEDUP_REMOVED lines=13> */
[C---:B------:R-:W-:Y:S03]  /*5e40*/  LEA R12, P1, R5.reuse, R61, 0x1 ;  /* 0x0000003d050c7211 */ /* 0x040fe600078208ff */
[----:B------:R-:W2:Y:S01]  /*5e50*/  LDG.E.128 R40, [R14.64] ;  /* 0x000000060e287981 */ /* 0x000ea2000c1e1d00 */
[----:B------:R-:W-:Y:S07]  /*5e60*/  LEA.HI.X R13, R5, R59, R0, 0x1, P1 ;  /* 0x0000003b050d7211 */ /* 0x000fee00008f0c00 */
[----:B------:R2:W3:Y:S08]  /*5e70*/  LDG.E.128 R4, [R2.64] ;  /* 0x0000000602047981 */ /* 0x0004f0000c1e1d00 */
[----:B------:R1:W4:Y:S01]  /*5e80*/  LDG.E.128 R32, [R12.64] ;  /* 0x000000060c207981 */ /* 0x000322000c1e1d00 */
[----:B--2---:R-:W-:Y:S01]  /*5e90*/  IMAD.U32 R3, R41, 0x10000, RZ ;  /* 0x0001000029037824 */ /* 0x004fe200078e00ff */
[C---:B------:R-:W-:Y:S02]  /*5ea0*/  SHF.L.U32 R0, R40.reuse, 0x10, RZ ;  /* 0x0000001028007819 */ /* 0x040fe400000006ff */
[----:B------:R-:W-:Y:S01]  /*5eb0*/  LOP3.LUT R2, R40, 0xffff0000, RZ, 0xc0, !PT ;  /* 0xffff000028027812 */ /* 0x000fe200078ec0ff */
[----:B------:R-:W-:Y:S01]  /*5ec0*/  @!P0 FADD.FTZ R3, -R3, -RZ ;  /* 0x800000ff03038221 */ /* 0x000fe20000010100 */
[----:B------:R-:W-:Y:S01]  /*5ed0*/  LOP3.LUT R8, R43, 0xffff0000, RZ, 0xc0, !PT ;  /* 0xffff00002b087812 */ /* 0x000fe200078ec0ff */
[----:B------:R-:W-:Y:S02]  /*5ee0*/  @!P0 FADD.FTZ R0, -R0, -RZ ;  /* 0x800000ff00008221 */ /* 0x000fe40000010100 */
[C---:B---3--:R-:W-:Y:S01]  /*5ef0*/  IMAD.U32 R9, R4.reuse, 0x10000, RZ ;  /* 0x0001000004097824 */ /* 0x048fe200078e00ff */
[----:B------:R-:W-:Y:S01]  /*5f00*/  LOP3.LUT R11, R4, 0xffff0000, RZ, 0xc0, !PT ;  /* 0xffff0000040b7812 */ /* 0x000fe200078ec0ff */
[----:B------:R-:W-:Y:S01]  /*5f10*/  @!P0 FADD.FTZ R2, -R2, -RZ ;  /* 0x800000ff02028221 */ /* 0x000fe20000010100 */
[----:B------:R-:W-:Y:S01]  /*5f20*/  LOP3.LUT R4, R41, 0xffff0000, RZ, 0xc0, !PT ;  /* 0xffff000029047812 */ /* 0x000fe200078ec0ff */
[----:B------:R-:W-:Y:S01]  /*5f30*/  FMUL.FTZ R0, R9, R0 ;  /* 0x0000000009007220 */ /* 0x000fe20000410000 */
[C---:B-1----:R-:W-:Y:S01]  /*5f40*/  SHF.L.U32 R13, R5.reuse, 0x10, RZ ;  /* 0x00000010050d7819 */ /* 0x042fe200000006ff */
[----:B------:R-:W-:Y:S01]  /*5f50*/  IMAD.U32 R12, R6, 0x10000, RZ ;  /* 0x00010000060c7824 */ /* 0x000fe200078e00ff */
[----:B------:R-:W-:Y:S01]  /*5f60*/  LOP3.LUT R10, R5, 0xffff0000, RZ, 0xc0, !PT ;  /* 0xffff0000050a7812 */ /* 0x000fe200078ec0ff */
[----:B------:R-:W-:Y:S01]  /*5f70*/  @!P0 FADD.FTZ R4, -R4, -RZ ;  /* 0x800000ff04048221 */ /* 0x000fe20000010100 */
[----:B------:R-:W-:Y:S01]  /*5f80*/  SHF.L.U32 R5, R42, 0x10, RZ ;  /* 0x000000102a057819 */ /* 0x000fe200000006ff */
[----:B------:R-:W-:Y:S01]  /*5f90*/  FMUL.FTZ R2, R11, R2 ;  /* 0x000000020b027220 */ /* 0x000fe20000410000 */
[----:B----4-:R-:W-:Y:S01]  /*5fa0*/  SHF.L.U32 R9, R32, 0x10, RZ ;  /* 0x0000001020097819 */ /* 0x010fe200000006ff */
[----:B------:R-:W-:Y:S01]  /*5fb0*/  FMUL.FTZ R4, R10, R4 ;  /* 0x000000040a047220 */ /* 0x000fe20000410000 */
[----:B------:R-:W-:Y:S01]  /*5fc0*/  LOP3.LUT R15, R6, 0xffff0000, RZ, 0xc0, !PT ;  /* 0xffff0000060f7812 */ /* 0x000fe200078ec0ff */
[----:B------:R-:W-:Y:S01]  /*5fd0*/  @!P0 FADD.FTZ R5, -R5, -RZ ;  /* 0x800000ff05058221 */ /* 0x000fe20000010100 */
[----:B------:R-:W-:Y:S01]  /*5fe0*/  LOP3.LUT R6, R42, 0xffff0000, RZ, 0xc0, !PT ;  /* 0xffff00002a067812 */ /* 0x000fe200078ec0ff */
[----:B------:R-:W-:Y:S01]  /*5ff0*/  IMAD.U32 R16, R7, 0x10000, RZ ;  /* 0x0001000007107824 */ /* 0x000fe200078e00ff */
[----:B------:R-:W-:Y:S01]  /*6000*/  LOP3.LUT R10, R32, 0xffff0000, RZ, 0xc0, !PT ;  /* 0xffff0000200a7812 */ /* 0x000fe200078ec0ff */
[----:B------:R-:W-:Y:S01]  /*6010*/  FMUL.FTZ R3, R13, R3 ;  /* 0x000000030d037220 */ /* 0x000fe20000410000 */
[----:B------:R-:W-:Y:S01]  /*6020*/  LOP3.LUT R14, R7, 0xffff0000, RZ, 0xc0, !PT ;  /* 0xffff0000070e7812 */ /* 0x000fe200078ec0ff */
[----:B------:R-:W-:Y:S01]  /*6030*/  IMAD.U32 R7, R43, 0x10000, RZ ;  /* 0x000100002b077824 */ /* 0x000fe200078e00ff */
[----:B------:R-:W-:Y:S01]  /*6040*/  SHF.L.U32 R13, R34, 0x10, RZ ;  /* 0x00000010220d7819 */ /* 0x000fe200000006ff */
[----:B------:R-:W-:Y:S02]  /*6050*/  IMAD.U32 R11, R33, 0x10000, RZ ;  /* 0x00010000210b7824 */ /* 0x000fe400078e00ff */
[----:B------:R-:W-:Y:S02]  /*6060*/  FFMA.FTZ R0, R17, R9, R0 ;  /* 0x0000000911007223 */ /* 0x000fe40000010000 */
[----:B------:R-:W-:Y:S02]  /*6070*/  @!P0 FADD.FTZ R8, -R8, -RZ ;  /* 0x800000ff08088221 */ /* 0x000fe40000010100 */
[----:B------:R-:W-:Y:S01]  /*6080*/  FMUL.FTZ R5, R12, R5 ;  /* 0x000000050c057220 */ /* 0x000fe20000410000 */
[----:B------:R-:W-:Y:S01]  /*6090*/  LOP3.LUT R12, R33, 0xffff0000, RZ, 0xc0, !PT ;  /* 0xffff0000210c7812 */ /* 0x000fe200078ec0ff */
[----:B------:R-:W-:Y:S02]  /*60a0*/  @!P0 FADD.FTZ R6, -R6, -RZ ;  /* 0x800000ff06068221 */ /* 0x000fe40000010100 */
[----:B------:R-:W-:Y:S02]  /*60b0*/  FFMA.FTZ R2, R23, R10, R2 ;  /* 0x0000000a17027223 */ /* 0x000fe40000010002 */
[----:B------:R-:W-:Y:S02]  /*60c0*/  @!P0 FADD.FTZ R7, -R7, -RZ ;  /* 0x800000ff07078221 */ /* 0x000fe40000010100 */
[----:B------:R-:W-:Y:S01]  /*60d0*/  FFMA.FTZ R3, R24, R11, R3 ;  /* 0x0000000b18037223 */ /* 0x000fe20000010003 */
[----:B------:R-:W-:Y:S01]  /*60e0*/  F2FP.BF16.PACK_AB R0, R2, R0 ;  /* 0x000000000200723e */ /* 0x000fe200000010ff */
[----:B------:R-:W-:Y:S01]  /*60f0*/  FMUL.FTZ R8, R14, R8 ;  /* 0x000000080e087220 */ /* 0x000fe20000410000 */
[----:B------:R-:W-:Y:S01]  /*6100*/  LOP3.LUT R14, R34, 0xffff0000, RZ, 0xc0, !PT ;  /* 0xffff0000220e7812 */ /* 0x000fe200078ec0ff */
[----:B------:R-:W-:Y:S02]  /*6110*/  FMUL.FTZ R6, R15, R6 ;  /* 0x000000060f067220 */ /* 0x000fe40000410000 */
[----:B------:R-:W-:Y:S02]  /*6120*/  FFMA.FTZ R4, R25, R12, R4 ;  /* 0x0000000c19047223 */ /* 0x000fe40000010004 */
[----:B------:R-:W-:Y:S01]  /*6130*/  FMUL.FTZ R7, R16, R7 ;  /* 0x0000000710077220 */ /* 0x000fe20000410000 */
[C---:B------:R-:W-:Y:S01]  /*6140*/  LOP3.LUT R16, R35.reuse, 0xffff0000, RZ, 0xc0, !PT ;  /* 0xffff000023107812 */ /* 0x040fe200078ec0ff */
[----:B------:R-:W-:Y:S01]  /*6150*/  IMAD.U32 R15, R35, 0x10000, RZ ;  /* 0x00010000230f7824 */ /* 0x000fe200078e00ff */
[----:B------:R-:W-:Y:S01]  /*6160*/  F2FP.BF16.PACK_AB R9, R4, R3 ;  /* 0x000000030409723e */ /* 0x000fe200000010ff */
[----:B------:R-:W-:Y:S02]  /*6170*/  FFMA.FTZ R5, R26, R13, R5 ;  /* 0x0000000d1a057223 */ /* 0x000fe40000010005 */
[----:B------:R-:W-:Y:S02]  /*6180*/  FFMA.FTZ R6, R27, R14, R6 ;  /* 0x0000000e1b067223 */ /* 0x000fe40000010006 */
[----:B------:R-:W-:Y:S02]  /*6190*/  FFMA.FTZ R7, R28, R15, R7 ;  /* 0x0000000f1c077223 */ /* 0x000fe40000010007 */
[----:B------:R-:W-:Y:S01]  /*61a0*/  FFMA.FTZ R8, R29, R16, R8 ;  /* 0x000000101d087223 */ /* 0x000fe20000010008 */
[----:B------:R-:W-:Y:S04]  /*61b0*/  F2FP.BF16.PACK_AB R10, R6, R5 ;  /* 0x00000005060a723e */ /* 0x000fe800000010ff */
[----:B------:R-:W-:Y:S02]  /*61c0*/  F2FP.BF16.PACK_AB R11, R8, R7 ;  /* 0x00000007080b723e */ /* 0x000fe400000010ff */
[----:B------:R-:W-:Y:S02]  /*61d0*/  MOV R8, R0 ;  /* 0x0000000000087202 */ /* 0x000fe40000000f00 */
.L_x_993:
[----:B------:R-:W-:Y:S05]  /*61e0*/  BSYNC B0 ;  /* 0x0000000000007941 */ /* 0x000fea0003800000 */
.L_x_992:
[----:B------:R-:W-:Y:S02]  /*61f0*/  MOV R0, 0xc0 ;  /* 0x000000c000007802 */ /* 0x000fe40000000f00 */
[----:B--2---:R-:W-:Y:S02]  /*6200*/  MOV R2, R52 ;  /* 0x0000003400027202 */ /* 0x004fe40000000f00 */
[----:B------:R-:W-:Y:S05]  /*6210*/  MOV R3, R53 ;  /* 0x0000003500037202 */ /* 0x000fea0000000f00 */
[C---:B------:R-:W-:Y:S04]  /*6220*/  IMAD.WIDE.U32 R2, R0.reuse, c[0x0][0x198], R2 ;  /* 0x0000660000027a25 */ /* 0x040fe800078e0002 */
[----:B------:R-:W-:Y:S05]  /*6230*/  IMAD R0, R0, c[0x0][0x19c], RZ ;  /* 0x0000670000007a24 */ /* 0x000fea00078e02ff */
[----:B------:R-:W-:Y:S05]  /*6240*/  IADD3 R3, R3, R0, RZ ;  /* 0x0000000003037210 */ /* 0x000fea0007ffe0ff */
[----:B-----5:R2:W-:Y:S02]  /*6250*/  STG.E.128 [R2.64], R8 ;  /* 0x0000000802007986 */ /* 0x0205e4000c101d06 */
.L_x_991:
[----:B------:R-:W-:Y:S05]  /*6260*/  BSYNC B1 ;  /* 0x0000000000017941 */ /* 0x000fea0003800000 */
.L_x_990:
[----:B------:R-:W-:Y:S01]  /*6270*/  LOP3.LUT P0, RZ, R188, 0x2, RZ, 0xc0, !PT ;  /* 0x00000002bcff7812 */ /* 0x000fe2000780c0ff */
[----:B------:R-:W-:Y:S01]  /*6280*/  @!UPT UIADD3 URZ, URZ, URZ, URZ ;  /* 0x0000003f3f3ff290 */ /* 0x000fe2000fffe03f */
[----:B------:R-:W-:Y:S11]  /*6290*/  BSSY B1, `(.L_x_994) ;  /* 0x000005d000017945 */ /* 0x000ff60003800000 */
        /* <DEDUP_REMOVED lines=8> */
[----:B-1----:R-:W-:Y:S01]  /*6320*/  IMAD.MOV.U32 R4, RZ, RZ, R39 ;  /* 0x000000ffff047224 */ /* 0x002fe200078e0027 */
[----:B------:R-:W-:Y:S01]  /*6330*/  MOV R0, RZ ;  /* 0x000000ff00007202 */ /* 0x000fe20000000f00 */
[C---:B-----5:R-:W-:Y:S01]  /*6340*/  IMAD.U32 R24, R9.reuse, 0x10000, RZ ;  /* 0x0001000009187824 */ /* 0x060fe200078e00ff */
[----:B------:R-:W-:Y:S01]  /*6350*/  LOP3.LUT R25, R9, 0xffff0000, RZ, 0xc0, !PT ;  /* 0xffff000009197812 */ /* 0x000fe200078ec0ff */
[C---:B------:R-:W-:Y:S01]  /*6360*/  IMAD.U32 R28, R11.reuse, 0x10000, RZ ;  /* 0x000100000b1c7824 */ /* 0x040fe200078e00ff */
[----:B------:R-:W-:Y:S01]  /*6370*/  LOP3.LUT R29, R11, 0xffff0000, RZ, 0xc0, !PT ;  /* 0xffff00000b1d7812 */ /* 0x000fe200078ec0ff */
[----:B------:R-:W-:Y:S01]  /*6380*/  IMAD.U32 R17, R8, 0x10000, RZ ;  /* 0x0001000008117824 */ /* 0x000fe200078e00ff */
[C---:B------:R-:W-:Y:S02]  /*6390*/  SHF.L.U32 R26, R10.reuse, 0x10, RZ ;  /* 0x000000100a1a7819 */ /* 0x040fe400000006ff */
[----:B------:R-:W-:Y:S02]  /*63a0*/  LOP3.LUT R27, R10, 0xffff0000, RZ, 0xc0, !PT ;  /* 0xffff00000a1b7812 */ /* 0x000fe400078ec0ff */
[----:B------:R-:W-:Y:S01]  /*63b0*/  LOP3.LUT R23, R8, 0xffff0000, RZ, 0xc0, !PT ;  /* 0xffff000008177812 */ /* 0x000fe200078ec0ff */
[----:B------:R-:W-:Y:S02]  /*63c0*/  @P0 IMAD R4, RZ, RZ, -UR5 ;  /* 0x80000005ff040e24 */ /* 0x000fe4000f8e02ff */
[----:B------:R-:W-:Y:S03]  /*63d0*/  @P0 IMAD R0, RZ, RZ, -UR5 ;  /* 0x80000005ff000e24 */ /* 0x000fe6000f8e02ff */
[C---:B--2---:R-:W-:Y:S04]  /*63e0*/  LEA R2, P1, R4.reuse, R2, 0x1 ;  /* 0x0000000204027211 */ /* 0x044fe800078208ff */
[----:B------:R-:W-:Y:S02]  /*63f0*/  LEA.HI.X.SX32 R3, R4, R3, 0x1, P1 ;  /* 0x0000000304037211 */ /* 0x000fe400008f0eff */
[----:B------:R-:W-:Y:S03]  /*6400*/  IADD3 R13, P1, R67, R0, RZ ;  /* 0x00000000430d7210 */ /* 0x000fe60007f3e0ff */
[----:B------:R1:W2:Y:S01]  /*6410*/  LDG.E.128 R4, [R2.64] ;  /* 0x0000000602047981 */ /* 0x0002a2000c1e1d00 */
[----:B------:R-:W-:Y:S02]  /*6420*/  LEA.HI.X.SX32 R0, R0, R76, 0x1, P1 ;  /* 0x0000004c00007211 */ /* 0x000fe400008f0eff */
[C---:B------:R-:W-:Y:S04]  /*6430*/  LEA R12, P1, R13.reuse, R60, 0x1 ;  /* 0x0000003c0d0c7211 */ /* 0x040fe800078208ff */
[----:B------:R-:W-:Y:S01]  /*6440*/  LEA.HI.X R13, R13, R58, R0, 0x1, P1 ;  /* 0x0000003a0d0d7211 */ /* 0x000fe200008f0c00 */
[----:B------:R-:W-:Y:S01]  /*6450*/  IMAD.MOV.U32 R0, RZ, RZ, RZ ;  /* 0x000000ffff007224 */ /* 0x000fe200078e00ff */
[----:B------:R-:W-:Y:S03]  /*6460*/  @P0 IADD3 R0, RZ, -UR5, RZ ;  /* 0x80000005ff000c10 */ /* 0x000fe6000fffe0ff */
[----:B------:R3:W4:Y:S01]  /*6470*/  LDG.E.128 R40, [R12.64] ;  /* 0x000000060c287981 */ /* 0x000722000c1e1d00 */
[----:B-1----:R-:W-:Y:S04]  /*6480*/  IADD3 R3, P1, R67, R0, RZ ;  /* 0x0000000043037210 */ /* 0x002fe80007f3e0ff */
[----:B------:R-:W-:Y:S02]  /*6490*/  LEA.HI.X.SX32 R0, R0, R76, 0x1, P1 ;  /* 0x0000004c00007211 */ /* 0x000fe400008f0eff */
[C---:B------:R-:W-:Y:S04]  /*64a0*/  LEA R2, P1, R3.reuse, R61, 0x1 ;  /* 0x0000003d03027211 */ /* 0x040fe800078208ff */
[----:B------:R-:W-:Y:S05]  /*64b0*/  LEA.HI.X R3, R3, R59, R0, 0x1, P1 ;  /* 0x0000003b03037211 */ /* 0x000fea00008f0c00 */
[----:B------:R4:W4:Y:S01]  /*64c0*/  LDG.E.128 R32, [R2.64] ;  /* 0x0000000602207981 */ /* 0x000922000c1e1d00 */
[C---:B--2---:R-:W-:Y:S01]  /*64d0*/  IMAD.U32 R9, R4.reuse, 0x10000, RZ ;  /* 0x0001000004097824 */ /* 0x044fe200078e00ff */
[----:B------:R-:W-:Y:S01]  /*64e0*/  LOP3.LUT R11, R4, 0xffff0000, RZ, 0xc0, !PT ;  /* 0xffff0000040b7812 */ /* 0x000fe200078ec0ff */
[C---:B---3--:R-:W-:Y:S01]  /*64f0*/  IMAD.U32 R12, R6.reuse, 0x10000, RZ ;  /* 0x00010000060c7824 */ /* 0x048fe200078e00ff */
[----:B------:R-:W-:Y:S01]  /*6500*/  SHF.L.U32 R13, R5, 0x10, RZ ;  /* 0x00000010050d7819 */ /* 0x000fe200000006ff */
[----:B------:R-:W-:Y:S01]  /*6510*/  IMAD.U32 R16, R7, 0x10000, RZ ;  /* 0x0001000007107824 */ /* 0x000fe200078e00ff */
[----:B------:R-:W-:Y:S02]  /*6520*/  LOP3.LUT R10, R5, 0xffff0000, RZ, 0xc0, !PT ;  /* 0xffff0000050a7812 */ /* 0x000fe400078ec0ff */
[----:B------:R-:W-:Y:S02]  /*6530*/  LOP3.LUT R15, R6, 0xffff0000, RZ, 0xc0, !PT ;  /* 0xffff0000060f7812 */ /* 0x000fe400078ec0ff */
[----:B------:R-:W-:Y:S01]  /*6540*/  LOP3.LUT R14, R7, 0xffff0000, RZ, 0xc0, !PT ;  /* 0xffff0000070e7812 */ /* 0x000fe200078ec0ff */
[----:B----4-:R-:W-:Y:S01]  /*6550*/  IMAD.U32 R3, R41, 0x10000, RZ ;  /* 0x0001000029037824 */ /* 0x010fe200078e00ff */
[C---:B------:R-:W-:Y:S01]  /*6560*/  SHF.L.U32 R0, R40.reuse, 0x10, RZ ;  /* 0x0000001028007819 */ /* 0x040fe200000006ff */
[----:B------:R-:W-:Y:S01]  /*6570*/  IMAD.U32 R7, R43, 0x10000, RZ ;  /* 0x000100002b077824 */ /* 0x000fe200078e00ff */
        /* <DEDUP_REMOVED lines=9> */
[----:B------:R-:W-:Y:S02]  /*6610*/  FMUL.FTZ R0, R9, R0 ;  /* 0x0000000009007220 */ /* 0x000fe40000410000 */
[----:B------:R-:W-:Y:S02]  /*6620*/  FMUL.FTZ R4, R10, R4 ;  /* 0x000000040a047220 */ /* 0x000fe40000410000 */
[----:B------:R-:W-:Y:S02]  /*6630*/  @!P0 FADD.FTZ R5, -R5, -RZ ;  /* 0x800000ff05058221 */ /* 0x000fe40000010100 */
[----:B------:R-:W-:Y:S02]  /*6640*/  FMUL.FTZ R2, R11, R2 ;  /* 0x000000020b027220 */ /* 0x000fe40000410000 */
[----:B------:R-:W-:Y:S02]  /*6650*/  FMUL.FTZ R3, R13, R3 ;  /* 0x000000030d037220 */ /* 0x000fe40000410000 */
[----:B------:R-:W-:Y:S02]  /*6660*/  @!P0 FADD.FTZ R8, -R8, -RZ ;  /* 0x800000ff08088221 */ /* 0x000fe40000010100 */
[----:B------:R-:W-:Y:S02]  /*6670*/  FMUL.FTZ R5, R12, R5 ;  /* 0x000000050c057220 */ /* 0x000fe40000410000 */
[----:B------:R-:W-:Y:S02]  /*6680*/  @!P0 FADD.FTZ R6, -R6, -RZ ;  /* 0x800000ff06068221 */ /* 0x000fe40000010100 */
[----:B------:R-:W-:Y:S01]  /*6690*/  IMAD.U32 R11, R33, 0x10000, RZ ;  /* 0x00010000210b7824 */ /* 0x000fe200078e00ff */
[C---:B------:R-:W-:Y:S01]  /*66a0*/  SHF.L.U32 R9, R32.reuse, 0x10, RZ ;  /* 0x0000001020097819 */ /* 0x040fe200000006ff */
[----:B------:R-:W-:Y:S01]  /*66b0*/  @!P0 FADD.FTZ R7, -R7, -RZ ;  /* 0x800000ff07078221 */ /* 0x000fe20000010100 */
[----:B------:R-:W-:Y:S01]  /*66c0*/  LOP3.LUT R10, R32, 0xffff0000, RZ, 0xc0, !PT ;  /* 0xffff0000200a7812 */ /* 0x000fe200078ec0ff */
[----:B------:R-:W-:Y:S01]  /*66d0*/  FMUL.FTZ R8, R14, R8 ;  /* 0x000000080e087220 */ /* 0x000fe20000410000 */
[----:B------:R-:W-:Y:S01]  /*66e0*/  LOP3.LUT R12, R33, 0xffff0000, RZ, 0xc0, !PT ;  /* 0xffff0000210c7812 */ /* 0x000fe200078ec0ff */
[----:B------:R-:W-:Y:S01]  /*66f0*/  FFMA.FTZ R0, R17, R9, R0 ;  /* 0x0000000911007223 */ /* 0x000fe20000010000 */
[C---:B------:R-:W-:Y:S01]  /*6700*/  SHF.L.U32 R13, R34.reuse, 0x10, RZ ;  /* 0x00000010220d7819 */ /* 0x040fe200000006ff */
[----:B------:R-:W-:Y:S01]  /*6710*/  FFMA.FTZ R2, R23, R10, R2 ;  /* 0x0000000a17027223 */ /* 0x000fe20000010002 */
[----:B------:R-:W-:Y:S01]  /*6720*/  LOP3.LUT R14, R34, 0xffff0000, RZ, 0xc0, !PT ;  /* 0xffff0000220e7812 */ /* 0x000fe200078ec0ff */
[----:B------:R-:W-:Y:S02]  /*6730*/  FFMA.FTZ R3, R24, R11, R3 ;  /* 0x0000000b18037223 */ /* 0x000fe40000010003 */
[----:B------:R-:W-:Y:S01]  /*6740*/  FMUL.FTZ R6, R15, R6 ;  /* 0x000000060f067220 */ /* 0x000fe20000410000 */
[----:B------:R-:W-:Y:S01]  /*6750*/  F2FP.BF16.PACK_AB R0, R2, R0 ;  /* 0x000000000200723e */ /* 0x000fe200000010ff */
        /* <DEDUP_REMOVED lines=12> */
.L_x_997:
[----:B------:R-:W-:Y:S05]  /*6820*/  BSYNC B0 ;  /* 0x0000000000007941 */ /* 0x000fea0003800000 */
.L_x_996:
[C---:B--2---:R-:W-:Y:S04]  /*6830*/  LEA R2, P0, R108.reuse, R52, 0x1 ;  /* 0x000000346c027211 */ /* 0x044fe800078008ff */
[----:B------:R-:W-:Y:S05]  /*6840*/  LEA.HI.X R3, R108, R53, R81, 0x1, P0 ;  /* 0x000000356c037211 */ /* 0x000fea00000f0c51 */
[----:B-----5:R2:W-:Y:S04]  /*6850*/  STG.E.128 [R2.64], R8 ;  /* 0x0000000802007986 */ /* 0x0205e8000c101d06 */
.L_x_995:
[----:B------:R-:W-:Y:S05]  /*6860*/  BSYNC B1 ;  /* 0x0000000000017941 */ /* 0x000fea0003800000 */
.L_x_994:
        /* <DEDUP_REMOVED lines=12> */
[----:B-1----:R-:W-:Y:S01]  /*6930*/  IMAD.MOV.U32 R4, RZ, RZ, R39 ;  /* 0x000000ffff047224 */ /* 0x002fe200078e0027 */
[----:B-----5:R-:W-:Y:S01]  /*6940*/  LOP3.LUT R25, R9, 0xffff0000, RZ, 0xc0, !PT ;  /* 0xffff000009197812 */ /* 0x020fe200078ec0ff */
[----:B------:R-:W-:Y:S01]  /*6950*/  IMAD.MOV.U32 R0, RZ, RZ, RZ ;  /* 0x000000ffff007224 */ /* 0x000fe200078e00ff */
[----:B------:R-:W-:Y:S01]  /*6960*/  LOP3.LUT R29, R11, 0xffff0000, RZ, 0xc0, !PT ;  /* 0xffff00000b1d7812 */ /* 0x000fe200078ec0ff */
        /* <DEDUP_REMOVED lines=8> */
[----:B--2---:R-:W-:Y:S02]  /*69f0*/  LEA R2, P1, R4, R2, 0x1 ;  /* 0x0000000204027211 */ /* 0x004fe400078208ff */
[----:B------:R-:W-:Y:S02]  /*6a00*/  IADD3 R13, P2, R66, R0, RZ ;  /* 0x00000000420d7210 */ /* 0x000fe40007f5e0ff */
[----:B------:R-:W-:Y:S02]  /*6a10*/  LEA.HI.X.SX32 R3, R4, R3, 0x1, P1 ;  /* 0x0000000304037211 */ /* 0x000fe400008f0eff */
[C---:B------:R-:W-:Y:S02]  /*6a20*/  LEA R12, P1, R13.reuse, R60, 0x1 ;  /* 0x0000003c0d0c7211 */ /* 0x040fe400078208ff */
[-C--:B------:R-:W-:Y:S01]  /*6a30*/  LEA.HI.X.SX32 R0, R0, R75.reuse, 0x1, P2 ;  /* 0x0000004b00007211 */ /* 0x080fe200010f0eff */
[----:B------:R1:W2:Y:S03]  /*6a40*/  LDG.E.128 R4, [R2.64] ;  /* 0x0000000602047981 */ /* 0x0002a6000c1e1d00 */
        /* <DEDUP_REMOVED lines=15> */
[----:B------:R-:W-:Y:S01]  /*6b40*/  LOP3.LUT R15, R6, 0xffff0000, RZ, 0xc0, !PT ;  /* 0xffff0000060f7812 */ /* 0x000fe200078ec0ff */
[C---:B----4-:R-:W-:Y:S01]  /*6b50*/  IMAD.U32 R3, R41.reuse, 0x10000, RZ ;  /* 0x0001000029037824 */ /* 0x050fe200078e00ff */
[C---:B------:R-:W-:Y:S02]  /*6b60*/  SHF.L.U32 R0, R40.reuse, 0x10, RZ ;  /* 0x0000001028007819 */ /* 0x040fe400000006ff */
        /* <DEDUP_REMOVED lines=9> */
[----:B------:R-:W-:Y:S01]  /*6c00*/  FMUL.FTZ R0, R9, R0 ;  /* 0x0000000009007220 */ /* 0x000fe20000410000 */
[----:B------:R-:W-:Y:S01]  /*6c10*/  LOP3.LUT R14, R7, 0xffff0000, RZ, 0xc0, !PT ;  /* 0xffff0000070e7812 */ /* 0x000fe200078ec0ff */
[----:B------:R-:W-:Y:S02]  /*6c20*/  FMUL.FTZ R4, R10, R4 ;  /* 0x000000040a047220 */ /* 0x000fe40000410000 */
[----:B------:R-:W-:Y:S02]  /*6c30*/  @!P0 FADD.FTZ R5, -R5, -RZ ;  /* 0x800000ff05058221 */ /* 0x000fe40000010100 */
[----:B------:R-:W-:Y:S02]  /*6c40*/  FMUL.FTZ R2, R11, R2 ;  /* 0x000000020b027220 */ /* 0x000fe40000410000 */
[----:B------:R-:W-:Y:S02]  /*6c50*/  IMAD.U32 R7, R43, 0x10000, RZ ;  /* 0x000100002b077824 */ /* 0x000fe400078e00ff */
[----:B------:R-:W-:Y:S02]  /*6c60*/  FMUL.FTZ R3, R13, R3 ;  /* 0x000000030d037220 */ /* 0x000fe40000410000 */
[----:B------:R-:W-:Y:S02]  /*6c70*/  @!P0 FADD.FTZ R8, -R8, -RZ ;  /* 0x800000ff08088221 */ /* 0x000fe40000010100 */
[----:B------:R-:W-:Y:S02]  /*6c80*/  FMUL.FTZ R5, R12, R5 ;  /* 0x000000050c057220 */ /* 0x000fe40000410000 */
[----:B------:R-:W-:Y:S02]  /*6c90*/  @!P0 FADD.FTZ R6, -R6, -RZ ;  /* 0x800000ff06068221 */ /* 0x000fe40000010100 */
[----:B------:R-:W-:Y:S02]  /*6ca0*/  @!P0 FADD.FTZ R7, -R7, -RZ ;  /* 0x800000ff07078221 */ /* 0x000fe40000010100 */
[----:B------:R-:W-:Y:S01]  /*6cb0*/  IMAD.U32 R11, R33, 0x10000, RZ ;  /* 0x00010000210b7824 */ /* 0x000fe200078e00ff */
[----:B------:R-:W-:Y:S01]  /*6cc0*/  SHF.L.U32 R9, R32, 0x10, RZ ;  /* 0x0000001020097819 */ /* 0x000fe200000006ff */
[----:B------:R-:W-:Y:S01]  /*6cd0*/  FMUL.FTZ R8, R14, R8 ;  /* 0x000000080e087220 */ /* 0x000fe20000410000 */
        /* <DEDUP_REMOVED lines=8> */
[----:B------:R-:W-:Y:S01]  /*6d60*/  FFMA.FTZ R4, R25, R12, R4 ;  /* 0x0000000c19047223 */ /* 0x000fe20000010004 */
[----:B------:R-:W-:Y:S01]  /*6d70*/  F2FP.BF16.PACK_AB R0, R2, R0 ;  /* 0x000000000200723e */ /* 0x000fe200000010ff */
        /* <DEDUP_REMOVED lines=11> */
.L_x_1001:
[----:B------:R-:W-:Y:S05]  /*6e30*/  BSYNC B0 ;  /* 0x0000000000007941 */ /* 0x000fea0003800000 */
.L_x_1000:
[----:B------:R-:W-:Y:S02]  /*6e40*/  MOV R0, 0x140 ;  /* 0x0000014000007802 */ /* 0x000fe40000000f00 */
[----:B--2---:R-:W-:Y:S02]  /*6e50*/  MOV R2, R52 ;  /* 0x0000003400027202 */ /* 0x004fe40000000f00 */
[----:B------:R-:W-:Y:S05]  /*6e60*/  MOV R3, R53 ;  /* 0x0000003500037202 */ /* 0x000fea0000000f00 */
[C---:B------:R-:W-:Y:S04]  /*6e70*/  IMAD.WIDE.U32 R2, R0.reuse, c[0x0][0x198], R2 ;  /* 0x0000660000027a25 */ /* 0x040fe800078e0002 */
[----:B------:R-:W-:Y:S05]  /*6e80*/  IMAD R0, R0, c[0x0][0x19c], RZ ;  /* 0x0000670000007a24 */ /* 0x000fea00078e02ff */
[----:B------:R-:W-:Y:S05]  /*6e90*/  IADD3 R3, R3, R0, RZ ;  /* 0x0000000003037210 */ /* 0x000fea0007ffe0ff */
[----:B-----5:R2:W-:Y:S02]  /*6ea0*/  STG.E.128 [R2.64], R8 ;  /* 0x0000000802007986 */ /* 0x0205e4000c101d06 */
.L_x_999:
[----:B------:R-:W-:Y:S05]  /*6eb0*/  BSYNC B1 ;  /* 0x0000000000017941 */ /* 0x000fea0003800000 */
.L_x_998:
        /* <DEDUP_REMOVED lines=24> */
[C---:B--2---:R-:W-:Y:S02]  /*7040*/  LEA R2, P1, R4.reuse, R2, 0x1 ;  /* 0x0000000204027211 */ /* 0x044fe400078208ff */
[----:B------:R-:W-:Y:S02]  /*7050*/  IADD3 R13, P2, R65, R0, RZ ;  /* 0x00000000410d7210 */ /* 0x000fe40007f5e0ff */
[----:B------:R-:W-:Y:S02]  /*7060*/  LEA.HI.X.SX32 R3, R4, R3, 0x1, P1 ;  /* 0x0000000304037211 */ /* 0x000fe400008f0eff */
[C---:B------:R-:W-:Y:S02]  /*7070*/  LEA R12, P1, R13.reuse, R60, 0x1 ;  /* 0x0000003c0d0c7211 */ /* 0x040fe400078208ff */
[----:B------:R-:W-:Y:S01]  /*7080*/  LEA.HI.X.SX32 R0, R0, R74, 0x1, P2 ;  /* 0x0000004a00007211 */ /* 0x000fe200010f0eff */
        /* <DEDUP_REMOVED lines=63> */
.L_x_1005:
[----:B------:R-:W-:Y:S05]  /*7480*/  BSYNC B0 ;  /* 0x0000000000007941 */ /* 0x000fea0003800000 */
.L_x_1004:
[----:B------:R-:W-:Y:S02]  /*7490*/  MOV R0, 0x180 ;  /* 0x0000018000007802 */ /* 0x000fe40000000f00 */
[----:B--2---:R-:W-:Y:S02]  /*74a0*/  MOV R2, R52 ;  /* 0x0000003400027202 */ /* 0x004fe40000000f00 */
[----:B------:R-:W-:Y:S05]  /*74b0*/  MOV R3, R53 ;  /* 0x0000003500037202 */ /* 0x000fea0000000f00 */
[C---:B------:R-:W-:Y:S04]  /*74c0*/  IMAD.WIDE.U32 R2, R0.reuse, c[0x0][0x198], R2 ;  /* 0x0000660000027a25 */ /* 0x040fe800078e0002 */
[----:B------:R-:W-:Y:S05]  /*74d0*/  IMAD R0, R0, c[0x0][0x19c], RZ ;  /* 0x0000670000007a24 */ /* 0x000fea00078e02ff */
[----:B------:R-:W-:Y:S05]  /*74e0*/  IADD3 R3, R3, R0, RZ ;  /* 0x0000000003037210 */ /* 0x000fea0007ffe0ff */
[----:B-----5:R2:W-:Y:S02]  /*74f0*/  STG.E.128 [R2.64], R8 ;  /* 0x0000000802007986 */ /* 0x0205e4000c101d06 */
.L_x_1003:
[----:B------:R-:W-:Y:S05]  /*7500*/  BSYNC B1 ;  /* 0x0000000000017941 */ /* 0x000fea0003800000 */
.L_x_1002:
[----:B------:R-:W-:Y:S01]  /*7510*/  LOP3.LUT P0, RZ, R188, 0x1, RZ, 0xc0, !PT ;  /* 0x00000001bcff7812 */ /* 0x000fe2000780c0ff */
[----:B------:R-:W-:Y:S01]  /*7520*/  @!UPT UIADD3 URZ, URZ, URZ, URZ ;  /* 0x0000003f3f3ff290 */ /* 0x000fe2000fffe03f */
[----:B------:R-:W-:Y:S11]  /*7530*/  BSSY B1, `(.L_x_1006) ;  /* 0x0000063000017945 */ /* 0x000ff60003800000 */
        /* <DEDUP_REMOVED lines=11> */
[----:B------:R-:W-:Y:S01]  /*75f0*/  IMAD.MOV.U32 R0, RZ, RZ, RZ ;  /* 0x000000ffff007224 */ /* 0x000fe200078e00ff */
        /* <DEDUP_REMOVED lines=8> */
[----:B------:R-:W-:Y:S01]  /*7680*/  @P0 IMAD R39, RZ, RZ, -UR5 ;  /* 0x80000005ff270e24 */ /* 0x000fe2000f8e02ff */
[----:B------:R-:W-:Y:S04]  /*7690*/  @P0 IADD3 R0, RZ, -UR5, RZ ;  /* 0x80000005ff000c10 */ /* 0x000fe8000fffe0ff */
[C---:B--2---:R-:W-:Y:S02]  /*76a0*/  LEA R2, P1, R39.reuse, R2, 0x1 ;  /* 0x0000000227027211 */ /* 0x044fe400078208ff */
[----:B------:R-:W-:Y:S02]  /*76b0*/  IADD3 R13, P2, R64, R0, RZ ;  /* 0x00000000400d7210 */ /* 0x000fe40007f5e0ff */
[----:B------:R-:W-:Y:S02]  /*76c0*/  LEA.HI.X.SX32 R3, R39, R3, 0x1, P1 ;  /* 0x0000000327037211 */ /* 0x000fe400008f0eff */
[C---:B------:R-:W-:Y:S02]  /*76d0*/  LEA R12, P1, R13.reuse, R60, 0x1 ;  /* 0x0000003c0d0c7211 */ /* 0x040fe400078208ff */
[-C--:B------:R-:W-:Y:S01]  /*76e0*/  LEA.HI.X.SX32 R0, R0, R71.reuse, 0x1, P2 ;  /* 0x0000004700007211 */ /* 0x080fe200010f0eff */
[----:B-1----:R1:W2:Y:S03]  /*76f0*/  LDG.E.128 R4, [R2.64] ;  /* 0x0000000602047981 */ /* 0x0022a6000c1e1d00 */
[----:B------:R-:W-:Y:S01]  /*7700*/  LEA.HI.X R13, R13, R58, R0, 0x1, P1 ;  /* 0x0000003a0d0d7211 */ /* 0x000fe200008f0c00 */
[----:B------:R-:W-:Y:S02]  /*7710*/  IMAD.MOV.U32 R0, RZ, RZ, RZ ;  /* 0x000000ffff007224 */ /* 0x000fe400078e00ff */
[----:B------:R-:W-:Y:S02]  /*7720*/  @P0 IMAD R0, RZ, RZ, -UR5 ;  /* 0x80000005ff000e24 */ /* 0x000fe4000f8e02ff */
[----:B------:R3:W4:Y:S03]  /*7730*/  LDG.E.128 R40, [R12.64] ;  /* 0x000000060c287981 */ /* 0x000726000c1e1d00 */
        /* <DEDUP_REMOVED lines=8> */
[----:B------:R-:W-:Y:S01]  /*77c0*/  LOP3.LUT R10, R5, 0xffff0000, RZ, 0xc0, !PT ;  /* 0xffff0000050a7812 */ /* 0x000fe200078ec0ff */
[----:B------:R-:W-:Y:S01]  /*77d0*/  IMAD.U32 R16, R7, 0x10000, RZ ;  /* 0x0001000007107824 */ /* 0x000fe200078e00ff */
[C---:B------:R-:W-:Y:S02]  /*77e0*/  SHF.L.U32 R12, R6.reuse, 0x10, RZ ;  /* 0x00000010060c7819 */ /* 0x040fe400000006ff */
        /* <DEDUP_REMOVED lines=47> */
.L_x_1009:
[----:B------:R-:W-:Y:S05]  /*7ae0*/  BSYNC B0 ;  /* 0x0000000000007941 */ /* 0x000fea0003800000 */
.L_x_1008:
[----:B------:R-:W-:Y:S02]  /*7af0*/  MOV R0, 0x1c0 ;  /* 0x000001c000007802 */ /* 0x000fe40000000f00 */
[----:B--2---:R-:W-:Y:S02]  /*7b00*/  MOV R2, R52 ;  /* 0x0000003400027202 */ /* 0x004fe40000000f00 */
[----:B------:R-:W-:Y:S05]  /*7b10*/  MOV R3, R53 ;  /* 0x0000003500037202 */ /* 0x000fea0000000f00 */
[C---:B------:R-:W-:Y:S04]  /*7b20*/  IMAD.WIDE.U32 R2, R0.reuse, c[0x0][0x198], R2 ;  /* 0x0000660000027a25 */ /* 0x040fe800078e0002 */
[----:B------:R-:W-:Y:S05]  /*7b30*/  IMAD R0, R0, c[0x0][0x19c], RZ ;  /* 0x0000670000007a24 */ /* 0x000fea00078e02ff */
[----:B------:R-:W-:Y:S05]  /*7b40*/  IADD3 R3, R3, R0, RZ ;  /* 0x0000000003037210 */ /* 0x000fea0007ffe0ff */
[----:B-----5:R2:W-:Y:S02]  /*7b50*/  STG.E.128 [R2.64], R8 ;  /* 0x0000000802007986 */ /* 0x0205e4000c101d06 */
.L_x_1007:
[----:B------:R-:W-:Y:S05]  /*7b60*/  BSYNC B1 ;  /* 0x0000000000017941 */ /* 0x000fea0003800000 */
.L_x_1006:
[----:B-1----:R-:W-:Y:S01]  /*7b70*/  MOV R5, R59 ;  /* 0x0000003b00057202 */ /* 0x002fe20000000f00 */
[----:B------:R-:W-:Y:S01]  /*7b80*/  IMAD.MOV.U32 R0, RZ, RZ, c[0x0][0x230] ;  /* 0x00008c00ff007624 */ /* 0x000fe200078e00ff */
[----:B--2---:R-:W-:Y:S01]  /*7b90*/  MOV R3, R58 ;  /* 0x0000003a00037202 */ /* 0x004fe20000000f00 */
        /* <DEDUP_REMOVED lines=9> */
.L_x_959:
[----:B------:R-:W-:Y:S01]  /*7c30*/  @!P1 IMAD.MOV.U32 R3, RZ, RZ, R54 ;  /* 0x000000ffff039224 */ /* 0x000fe200078e0036 */
[-C--:B------:R-:W-:Y:S01]  /*7c40*/  @!P1 MOV R2, R55.reuse ;  /* 0x0000003700029202 */ /* 0x080fe20000000f00 */
[----:B------:R-:W-:Y:S01]  /*7c50*/  UMOV UR4, URZ ;  /* 0x0000003f00047c82 */ /* 0x000fe20008000000 */
[C---:B------:R-:W-:Y:S02]  /*7c60*/  @!P2 LEA R8, P0, R115.reuse, R55, 0x1 ;  /* 0x000000377308a211 */ /* 0x040fe400078008ff */
[----:B------:R-:W-:Y:S01]  /*7c70*/  @!P3 MOV R0, c[0x0][0x288] ;  /* 0x0000a2000000ba02 */ /* 0x000fe20000000f00 */
[----:B------:R2:W3:Y:S01]  /*7c80*/  @!P1 LDG.E.128 R12, [R2.64] ;  /* 0x00000006020c9981 */ /* 0x0004e2000c1e1d00 */
[----:B------:R-:W-:Y:S02]  /*7c90*/  @!P2 LEA.HI.X R9, R115, R54, R118, 0x1, P0 ;  /* 0x000000367309a211 */ /* 0x000fe400000f0c76 */
[C---:B-1----:R-:W-:Y:S04]  /*7ca0*/  @!P2 LEA R6, P0, R154.reuse, R52, 0x1 ;  /* 0x000000349a06a211 */ /* 0x042fe800078008ff */
[----:B------:R-:W-:Y:S02]  /*7cb0*/  @!P2 LEA.HI.X R7, R154, R53, R165, 0x1, P0 ;  /* 0x000000359a07a211 */ /* 0x000fe400000f0ca5 */
[C---:B------:R-:W-:Y:S04]  /*7cc0*/  @!P6 LEA R4, P0, R111.reuse, R55, 0x1 ;  /* 0x000000376f04e211 */ /* 0x040fe800078008ff */
[----:B------:R-:W-:Y:S01]  /*7cd0*/  @!P6 LEA.HI.X R5, R111, R54, R116, 0x1, P0 ;  /* 0x000000366f05e211 */ /* 0x000fe200000f0c74 */
[----:B--2---:R-:W-:Y:S01]  /*7ce0*/  @!P1 IMAD.MOV.U32 R3, RZ, RZ, R53 ;  /* 0x000000ffff039224 */ /* 0x004fe200078e0035 */
[-C--:B------:R-:W-:Y:S05]  /*7cf0*/  @!P1 MOV R2, R52.reuse ;  /* 0x0000003400029202 */ /* 0x080fea0000000f00 */
[----:B---3--:R1:W-:Y:S01]  /*7d00*/  @!P1 STG.E.128 [R2.64], R12 ;  /* 0x0000000c02009986 */ /* 0x0083e2000c101d06 */
[----:B------:R-:W-:Y:S03]  /*7d10*/  LOP3.LUT P1, RZ, R188, 0x1, RZ, 0xc0, !PT ;  /* 0x00000001bcff7812 */ /* 0x000fe6000782c0ff */
[----:B------:R-:W2:Y:S01]  /*7d20*/  @!P2 LDG.E.128 R8, [R8.64] ;  /* 0x000000060808a981 */ /* 0x000ea2000c1e1d00 */
[C---:B-1----:R-:W-:Y:S04]  /*7d30*/  @!P6 LEA R2, P0, R106.reuse, R52, 0x1 ;  /* 0x000000346a02e211 */ /* 0x042fe800078008ff */
[----:B------:R-:W-:Y:S01]  /*7d40*/  @!P6 LEA.HI.X R3, R106, R53, R80, 0x1, P0 ;  /* 0x000000356a03e211 */ /* 0x000fe200000f0c50 */
[----:B--2---:R1:W-:Y:S01]  /*7d50*/  @!P2 STG.E.128 [R6.64], R8 ;  /* 0x000000080600a986 */ /* 0x0043e2000c101d06 */
[----:B------:R-:W-:Y:S03]  /*7d60*/  LOP3.LUT P2, RZ, R188, 0x2, RZ, 0xc0, !PT ;  /* 0x00000002bcff7812 */ /* 0x000fe6000784c0ff */
[----:B-1----:R-:W2:Y:S10]  /*7d70*/  @!P6 LDG.E.128 R4, [R4.64] ;  /* 0x000000060404e981 */ /* 0x002eb4000c1e1d00 */
[CC--:B------:R-:W-:Y:S04]  /*7d80*/  @!P2 LEA R8, P0, R114.reuse, R55.reuse, 0x1 ;  /* 0x000000377208a211 */ /* 0x0c0fe800078008ff */
[----:B------:R-:W-:Y:S01]  /*7d90*/  @!P2 LEA.HI.X R9, R114, R54, R117, 0x1, P0 ;  /* 0x000000367209a211 */ /* 0x000fe200000f0c75 */
[----:B--2---:R1:W-:Y:S02]  /*7da0*/  @!P6 STG.E.128 [R2.64], R4 ;  /* 0x000000040200e986 */ /* 0x0043e4000c101d06 */
[----:B-1----:R-:W-:Y:S01]  /*7db0*/  @!P3 IMAD.MOV.U32 R4, RZ, RZ, c[0x0][0x28c] ;  /* 0x0000a300ff04b624 */ /* 0x002fe200078e00ff */
[----:B------:R-:W-:Y:S01]  /*7dc0*/  @!P3 MOV R2, R55 ;  /* 0x000000370002b202 */ /* 0x000fe20000000f00 */
[----:B------:R-:W-:Y:S04]  /*7dd0*/  @!P3 IMAD.MOV.U32 R3, RZ, RZ, R54 ;  /* 0x000000ffff03b224 */ /* 0x000fe800078e0036 */
[----:B------:R-:W-:Y:S04]  /*7de0*/  @!P3 IMAD.WIDE.U32 R2, R0, 0xc0, R2 ;  /* 0x000000c00002b825 */ /* 0x000fe800078e0002 */
[----:B------:R-:W-:Y:S05]  /*7df0*/  @!P3 IMAD R0, R4, 0xc0, RZ ;  /* 0x000000c00400b824 */ /* 0x000fea00078e02ff */
[----:B------:R-:W-:Y:S01]  /*7e00*/  @!P3 IADD3 R3, R3, R0, RZ ;  /* 0x000000000303b210 */ /* 0x000fe20007ffe0ff */
[----:B------:R-:W-:Y:S04]  /*7e10*/  @!P3 IMAD.MOV.U32 R0, RZ, RZ, 0xc0 ;  /* 0x000000c0ff00b424 */ /* 0x000fe800078e00ff */
[----:B------:R1:W2:Y:S02]  /*7e20*/  @!P3 LDG.E.128 R4, [R2.64] ;  /* 0x000000060204b981 */ /* 0x0002a4000c1e1d00 */
[----:B-1----:R-:W-:Y:S01]  /*7e30*/  @!P3 IMAD.MOV.U32 R3, RZ, RZ, R53 ;  /* 0x000000ffff03b224 */ /* 0x002fe200078e0035 */
[----:B------:R-:W-:Y:S05]  /*7e40*/  @!P3 MOV R2, R52 ;  /* 0x000000340002b202 */ /* 0x000fea0000000f00 */
[C---:B------:R-:W-:Y:S04]  /*7e50*/  @!P3 IMAD.WIDE.U32 R2, R0.reuse, c[0x0][0x198], R2 ;  /* 0x000066000002ba25 */ /* 0x040fe800078e0002 */
[----:B------:R-:W-:Y:S05]  /*7e60*/  @!P3 IMAD R0, R0, c[0x0][0x19c], RZ ;  /* 0x000067000000ba24 */ /* 0x000fea00078e02ff */
[----:B------:R-:W-:Y:S01]  /*7e70*/  @!P3 IADD3 R3, R3, R0, RZ ;  /* 0x000000000303b210 */ /* 0x000fe20007ffe0ff */
[----:B------:R-:W-:Y:S04]  /*7e80*/  @!P4 IMAD.MOV.U32 R0, RZ, RZ, c[0x0][0x288] ;  /* 0x0000a200ff00c624 */ /* 0x000fe800078e00ff */
[----:B--2---:R1:W-:Y:S04]  /*7e90*/  @!P3 STG.E.128 [R2.64], R4 ;  /* 0x000000040200b986 */ /* 0x0043e8000c101d06 */
[----:B------:R-:W2:Y:S01]  /*7ea0*/  @!P2 LDG.E.128 R8, [R8.64] ;  /* 0x000000060808a981 */ /* 0x000ea2000c1e1d00 */
[----:B-1----:R-:W-:Y:S01]  /*7eb0*/  @!P4 IMAD.MOV.U32 R2, RZ, RZ, R55 ;  /* 0x000000ffff02c224 */ /* 0x002fe200078e0037 */
[----:B------:R-:W-:Y:S02]  /*7ec0*/  @!P4 MOV R5, c[0x0][0x28c] ;  /* 0x0000a3000005ca02 */ /* 0x000fe40000000f00 */
[----:B------:R-:W-:Y:S02]  /*7ed0*/  @!P4 MOV R3, R54 ;  /* 0x000000360003c202 */ /* 0x000fe40000000f00 */
[----:B------:R-:W-:Y:S02]  /*7ee0*/  @!P2 LEA R4, P0, R108, R52, 0x1 ;  /* 0x000000346c04a211 */ /* 0x000fe400078008ff */
[----:B------:R-:W-:Y:S01]  /*7ef0*/  @!P5 MOV R6, c[0x0][0x28c] ;  /* 0x0000a3000006da02 */ /* 0x000fe20000000f00 */
[----:B------:R-:W-:Y:S04]  /*7f00*/  @!P4 IMAD.WIDE.U32 R2, R0, 0x140, R2 ;  /* 0x000001400002c825 */ /* 0x000fe800078e0002 */
[----:B------:R-:W-:Y:S01]  /*7f10*/  @!P4 IMAD R0, R5, 0x140, RZ ;  /* 0x000001400500c824 */ /* 0x000fe200078e02ff */
[-C--:B------:R-:W-:Y:S01]  /*7f20*/  @!P2 LEA.HI.X R5, R108, R53.reuse, R81, 0x1, P0 ;  /* 0x000000356c05a211 */ /* 0x080fe200000f0c51 */
[----:B------:R-:W-:Y:S02]  /*7f30*/  @!P5 IMAD R6, R6, 0x180, RZ ;  /* 0x000001800606d824 */ /* 0x000fe400078e02ff */
[----:B------:R-:W-:Y:S02]  /*7f40*/  @!P4 IMAD.IADD R3, R3, 0x1, R0 ;  /* 0x000000010303c824 */ /* 0x000fe400078e0200 */
[----:B------:R-:W-:Y:S01]  /*7f50*/  @!P4 IMAD.MOV.U32 R0, RZ, RZ, 0x140 ;  /* 0x00000140ff00c424 */ /* 0x000fe200078e00ff */
[----:B--2---:R1:W-:Y:S04]  /*7f60*/  @!P2 STG.E.128 [R4.64], R8 ;  /* 0x000000080400a986 */ /* 0x0043e8000c101d06 */
[----:B-1----:R1:W2:Y:S01]  /*7f70*/  @!P4 LDG.E.128 R8, [R2.64] ;  /* 0x000000060208c981 */ /* 0x0022a2000c1e1d00 */
[----:B------:R-:W-:Y:S02]  /*7f80*/  @!P5 MOV R4, c[0x0][0x288] ;  /* 0x0000a2000004da02 */ /* 0x000fe40000000f00 */
[----:B------:R-:W-:Y:S01]  /*7f90*/  @!P4 MOV R5, R53 ;  /* 0x000000350005c202 */ /* 0x000fe20000000f00 */
[----:B-1----:R-:W-:Y:S01]  /*7fa0*/  @!P5 IMAD.MOV.U32 R2, RZ, RZ, R55 ;  /* 0x000000ffff02d224 */ /* 0x002fe200078e0037 */
[----:B------:R-:W-:Y:S05]  /*7fb0*/  @!P5 MOV R3, R54 ;  /* 0x000000360003d202 */ /* 0x000fea0000000f00 */
[----:B------:R-:W-:Y:S04]  /*7fc0*/  @!P5 IMAD.WIDE.U32 R2, R4, 0x180, R2 ;  /* 0x000001800402d825 */ /* 0x000fe800078e0002 */
[----:B------:R-:W-:Y:S01]  /*7fd0*/  @!P4 IMAD.MOV.U32 R4, RZ, RZ, R52 ;  /* 0x000000ffff04c224 */ /* 0x000fe200078e0034 */
[----:B------:R-:W-:Y:S01]  /*7fe0*/  @!P5 IADD3 R3, R3, R6, RZ ;  /* 0x000000060303d210 */ /* 0x000fe20007ffe0ff */
[----:B------:R-:W-:Y:S02]  /*7ff0*/  @!P1 IMAD.MOV.U32 R6, RZ, RZ, c[0x0][0x28c] ;  /* 0x0000a300ff069624 */ /* 0x000fe400078e00ff */
[C---:B------:R-:W-:Y:S04]  /*8000*/  @!P4 IMAD.WIDE.U32 R4, R0.reuse, c[0x0][0x198], R4 ;  /* 0x000066000004ca25 */ /* 0x040fe800078e0004 */
[----:B------:R-:W-:Y:S02]  /*8010*/  @!P4 IMAD R0, R0, c[0x0][0x19c], RZ ;  /* 0x000067000000ca24 */ /* 0x000fe400078e02ff */
[----:B------:R-:W-:Y:S02]  /*8020*/  @!P1 IMAD R6, R6, 0x1c0, RZ ;  /* 0x000001c006069824 */ /* 0x000fe400078e02ff */
[----:B------:R-:W-:Y:S01]  /*8030*/  @!P4 IMAD.IADD R5, R5, 0x1, R0 ;  /* 0x000000010505c824 */ /* 0x000fe200078e0200 */
[----:B------:R-:W-:Y:S04]  /*8040*/  @!P5 MOV R0, 0x180 ;  /* 0x000001800000d802 */ /* 0x000fe80000000f00 */
[----:B--2---:R1:W-:Y:S02]  /*8050*/  @!P4 STG.E.128 [R4.64], R8 ;  /* 0x000000080400c986 */ /* 0x0043e4000c101d06 */
[----:B-1----:R-:W-:Y:S02]  /*8060*/  @!P1 IMAD.MOV.U32 R4, RZ, RZ, c[0x0][0x288] ;  /* 0x0000a200ff049624 */ /* 0x002fe400078e00ff */
[----:B------:R1:W2:Y:S01]  /*8070*/  @!P5 LDG.E.128 R8, [R2.64] ;  /* 0x000000060208d981 */ /* 0x0002a2000c1e1d00 */
[----:B------:R-:W-:Y:S02]  /*8080*/  @!P5 IMAD.MOV.U32 R5, RZ, RZ, R53 ;  /* 0x000000ffff05d224 */ /* 0x000fe400078e0035 */
[----:B-1----:R-:W-:Y:S01]  /*8090*/  @!P1 IMAD.MOV.U32 R3, RZ, RZ, R54 ;  /* 0x000000ffff039224 */ /* 0x002fe200078e0036 */
[----:B------:R-:W-:Y:S05]  /*80a0*/  @!P1 MOV R2, R55 ;  /* 0x0000003700029202 */ /* 0x000fea0000000f00 */
[----:B------:R-:W-:Y:S01]  /*80b0*/  @!P1 IMAD.WIDE.U32 R2, R4, 0x1c0, R2 ;  /* 0x000001c004029825 */ /* 0x000fe200078e0002 */
[----:B------:R-:W-:Y:S03]  /*80c0*/  @!P5 MOV R4, R52 ;  /* 0x000000340004d202 */ /* 0x000fe60000000f00 */
[----:B------:R-:W-:Y:S02]  /*80d0*/  @!P1 IMAD.IADD R3, R3, 0x1, R6 ;  /* 0x0000000103039824 */ /* 0x000fe400078e0206 */
[C---:B------:R-:W-:Y:S04]  /*80e0*/  @!P5 IMAD.WIDE.U32 R4, R0.reuse, c[0x0][0x198], R4 ;  /* 0x000066000004da25 */ /* 0x040fe800078e0004 */
[----:B------:R-:W-:Y:S05]  /*80f0*/  @!P5 IMAD R0, R0, c[0x0][0x19c], RZ ;  /* 0x000067000000da24 */ /* 0x000fea00078e02ff */
[----:B------:R-:W-:Y:S02]  /*8100*/  @!P5 IADD3 R5, R5, R0, RZ ;  /* 0x000000000505d210 */ /* 0x000fe40007ffe0ff */
[----:B------:R-:W-:Y:S03]  /*8110*/  @!P1 MOV R0, 0x1c0 ;  /* 0x000001c000009802 */ /* 0x000fe60000000f00 */
[----:B--2---:R1:W-:Y:S04]  /*8120*/  @!P5 STG.E.128 [R4.64], R8 ;  /* 0x000000080400d986 */ /* 0x0043e8000c101d06 */
[----:B-1----:R1:W2:Y:S02]  /*8130*/  @!P1 LDG.E.128 R4, [R2.64] ;  /* 0x0000000602049981 */ /* 0x0022a4000c1e1d00 */
[----:B-1----:R-:W-:Y:S01]  /*8140*/  @!P1 IMAD.MOV.U32 R2, RZ, RZ, R52 ;  /* 0x000000ffff029224 */ /* 0x002fe200078e0034 */
[----:B------:R-:W-:Y:S05]  /*8150*/  @!P1 MOV R3, R53 ;  /* 0x0000003500039202 */ /* 0x000fea0000000f00 */
[C---:B------:R-:W-:Y:S04]  /*8160*/  @!P1 IMAD.WIDE.U32 R2, R0.reuse, c[0x0][0x198], R2 ;  /* 0x0000660000029a25 */ /* 0x040fe800078e0002 */
[----:B------:R-:W-:Y:S05]  /*8170*/  @!P1 IMAD R0, R0, c[0x0][0x19c], RZ ;  /* 0x0000670000009a24 */ /* 0x000fea00078e02ff */
[----:B------:R-:W-:Y:S05]  /*8180*/  @!P1 IADD3 R3, R3, R0, RZ ;  /* 0x0000000003039210 */ /* 0x000fea0007ffe0ff */
[----:B--2---:R1:W-:Y:S02]  /*8190*/  @!P1 STG.E.128 [R2.64], R4 ;  /* 0x0000000402009986 */ /* 0x0043e4000c101d06 */
.L_x_977:
[----:B------:R-:W-:Y:S01]  /*81a0*/  LOP3.LUT P1, RZ, R188, 0x8, RZ, 0xc0, !PT ;  /* 0x00000008bcff7812 */ /* 0x000fe2000782c0ff */
[----:B------:R-:W-:Y:S01]  /*81b0*/  IMAD.MOV.U32 R0, RZ, RZ, c[0x0][0x288] ;  /* 0x0000a200ff007624 */ /* 0x000fe200078e00ff */
[----:B-1----:R-:W-:Y:S01]  /*81c0*/  MOV R2, R55 ;  /* 0x0000003700027202 */ /* 0x002fe20000000f00 */
[----:B------:R-:W-:Y:S02]  /*81d0*/  IMAD.MOV.U32 R3, RZ, RZ, R54 ;  /* 0x000000ffff037224 */ /* 0x000fe400078e0036 */
[----:B------:R-:W-:Y:S05]  /*81e0*/  IMAD.U32 R0, R0, -0x100, RZ ;  /* 0xffffff0000007824 */ /* 0x000fea00078e00ff */
[C---:B------:R-:W-:Y:S04]  /*81f0*/  LEA R55, P0, R0.reuse, R2, 0x1 ;  /* 0x0000000200377211 */ /* 0x040fe800078008ff */
[----:B------:R-:W-:Y:S01]  /*8200*/  LEA.HI.X.SX32 R54, R0, R3, 0x1, P0 ;  /* 0x0000000300367211 */ /* 0x000fe200000f0eff */
[----:B------:R-:W-:-:S05]  /*8210*/  @!P1 BRA `(.L_x_1010) ;  /* 0x000004c000009947 */ /* 0x000fca0003800000 */
[----:B------:R-:W-:Y:S04]  /*8220*/  IADD3 R0, R21, -0x1, RZ ;  /* 0xffffffff15007810 */ /* 0x000fe80007ffe0ff */
[----:B------:R-:W-:Y:S11]  /*8230*/  ISETP.GT.AND P0, PT, R0, R89, PT ;  /* 0x000000590000720c */ /* 0x000ff60003f04270 */
[----:B------:R-:W-:Y:S02]  /*8240*/  @!UPT UIADD3 URZ, URZ, URZ, URZ ;  /* 0x0000003f3f3ff290 */ /* 0x000fe4000fffe03f */
[----:B------:R-:W-:-:S05]  /*8250*/  @!P0 BRA `(.L_x_1011) ;  /* 0x0000054000008947 */ /* 0x000fca0003800000 */
[----:B------:R-:W-:Y:S02]  /*8260*/  IABS R8, c[0x0][0x2d0] ;  /* 0x0000b40000087a13 */ /* 0x000fe40000000000 */
[----:B------:R-:W-:Y:S02]  /*8270*/  IABS R5, R20 ;  /* 0x0000001400057213 */ /* 0x000fe40000000000 */
[----:B------:R-:W1:Y:S10]  /*8280*/  I2F.RP R2, R8 ;  /* 0x0000000800027306 */ /* 0x000e740000209400 */
[----:B-1----:R-:W1:Y:S02]  /*8290*/  MUFU.RCP R2, R2 ;  /* 0x0000000200027308 */ /* 0x002e640000001000 */
[----:B-1----:R-:W-:Y:S08]  /*82a0*/  IADD3 R2, R2, 0xffffffe, RZ ;  /* 0x0ffffffe02027810 */ /* 0x002ff00007ffe0ff */
[----:B------:R-:W1:Y:S02]  /*82b0*/  F2I.FTZ.U32.TRUNC.NTZ R3, R2 ;  /* 0x0000000200037305 */ /* 0x000e64000021f000 */
[--C-:B-1----:R-:W-:Y:S02]  /*82c0*/  IMAD.MOV R0, RZ, RZ, -R3.reuse ;  /* 0x000000ffff007224 */ /* 0x102fe400078e0a03 */
[----:B------:R-:W-:Y:S02]  /*82d0*/  IMAD.MOV.U32 R2, RZ, RZ, RZ ;  /* 0x000000ffff027224 */ /* 0x000fe400078e00ff */
[----:B------:R-:W-:Y:S01]  /*82e0*/  IMAD.MOV.U32 R6, RZ, RZ, R0 ;  /* 0x000000ffff067224 */ /* 0x000fe200078e0000 */
[----:B------:R-:W-:Y:S03]  /*82f0*/  IADD3 R0, R22, -0x200, RZ ;  /* 0xfffffe0016007810 */ /* 0x000fe60007ffe0ff */
[----:B------:R-:W-:Y:S01]  /*8300*/  IMAD R6, R6, R8, RZ ;  /* 0x0000000806067224 */ /* 0x000fe200078e02ff */
[----:B------:R-:W-:Y:S03]  /*8310*/  IABS R4, R0 ;  /* 0x0000000000047213 */ /* 0x000fe60000000000 */
        /* <DEDUP_REMOVED lines=9> */
[----:B------:R-:W-:Y:S01]  /*83b0*/  @!P1 IADD3 R3, R3, 0x1, RZ ;  /* 0x0000000103039810 */ /* 0x000fe20007ffe0ff */
[----:B------:R-:W-:Y:S01]  /*83c0*/  @!P1 IMAD.IADD R5, R5, 0x1, -R8 ;  /* 0x0000000105059824 */ /* 0x000fe200078e0a08 */
[-C--:B------:R-:W-:Y:S02]  /*83d0*/  @!P0 IADD3 R4, R4, -R8.reuse, RZ ;  /* 0x8000000804048210 */ /* 0x080fe40007ffe0ff */
[----:B------:R-:W-:Y:S02]  /*83e0*/  @!P0 IADD3 R2, R2, 0x1, RZ ;  /* 0x0000000102028810 */ /* 0x000fe40007ffe0ff */
[-C--:B------:R-:W-:Y:S02]  /*83f0*/  ISETP.GE.U32.AND P3, PT, R4, R8.reuse, PT ;  /* 0x000000080400720c */ /* 0x080fe40003f66070 */
[----:B------:R-:W-:Y:S02]  /*8400*/  ISETP.GE.U32.AND P4, PT, R5, R8, PT ;  /* 0x000000080500720c */ /* 0x000fe40003f86070 */
[----:B------:R-:W-:Y:S02]  /*8410*/  LOP3.LUT R4, R20, c[0x0][0x2d0], RZ, 0x3c, !PT ;  /* 0x0000b40014047a12 */ /* 0x000fe400078e3cff */
[----:B------:R-:W-:Y:S02]  /*8420*/  LOP3.LUT R5, R0, c[0x0][0x2d0], RZ, 0x3c, !PT ;  /* 0x0000b40000057a12 */ /* 0x000fe400078e3cff */
[----:B------:R-:W-:Y:S02]  /*8430*/  ISETP.GE.AND P2, PT, R4, RZ, PT ;  /* 0x000000ff0400720c */ /* 0x000fe40003f46270 */
[----:B------:R-:W-:Y:S02]  /*8440*/  ISETP.GE.AND P5, PT, R5, RZ, PT ;  /* 0x000000ff0500720c */ /* 0x000fe40003fa6270 */
[----:B------:R-:W-:Y:S02]  /*8450*/  ISETP.NE.AND P0, PT, RZ, c[0x0][0x2d0], PT ;  /* 0x0000b400ff007a0c */ /* 0x000fe40003f05270 */
[----:B------:R-:W-:Y:S02]  /*8460*/  @P3 IADD3 R2, R2, 0x1, RZ ;  /* 0x0000000102023810 */ /* 0x000fe40007ffe0ff */
[----:B------:R-:W-:Y:S02]  /*8470*/  @P4 IADD3 R3, R3, 0x1, RZ ;  /* 0x0000000103034810 */ /* 0x000fe40007ffe0ff */
[----:B------:R-:W-:Y:S02]  /*8480*/  LOP3.LUT R5, RZ, c[0x0][0x2d0], RZ, 0x33, !PT ;  /* 0x0000b400ff057a12 */ /* 0x000fe400078e33ff */
[----:B------:R-:W-:Y:S01]  /*8490*/  IADD3 R0, -R20, R0, RZ ;  /* 0x0000000014007210 */ /* 0x000fe20007ffe1ff */
[----:B------:R-:W-:Y:S02]  /*84a0*/  @!P2 IMAD.MOV R3, RZ, RZ, -R3 ;  /* 0x000000ffff03a224 */ /* 0x000fe400078e0a03 */
[----:B------:R-:W-:Y:S05]  /*84b0*/  @!P5 IMAD.MOV R2, RZ, RZ, -R2 ;  /* 0x000000ffff02d224 */ /* 0x000fea00078e0a02 */
        /* <DEDUP_REMOVED lines=8> */
[----:B------:R-:W-:Y:S02]  /*8540*/  IMAD R0, R2, c[0x0][0x2d0], R0 ;  /* 0x0000b40002007a24 */ /* 0x000fe400078e0200 */
[----:B------:R-:W2:Y:S02]  /*8550*/  LDG.E R6, [R6.64] ;  /* 0x0000000606067981 */ /* 0x000ea4000c1e1900 */
[----:B------:R-:W-:Y:S04]  /*8560*/  IMAD.WIDE.U32 R4, R0, c[0x0][0x1a0], RZ ;  /* 0x0000680000047a25 */ /* 0x000fe800078e00ff */
[----:B--2---:R-:W-:Y:S01]  /*8570*/  IMAD.IADD R9, R8, 0x1, -R6 ;  /* 0x0000000108097824 */ /* 0x004fe200078e0a06 */
[----:B------:R-:W-:Y:S03]  /*8580*/  SHF.R.S32.HI R6, RZ, 0x1f, R0 ;  /* 0x0000001fff067819 */ /* 0x000fe60000011400 */
[C---:B------:R-:W-:Y:S01]  /*8590*/  IMAD.WIDE.U32 R2, R9.reuse, c[0x0][0x180], RZ ;  /* 0x0000600009027a25 */ /* 0x040fe200078e00ff */
[----:B------:R-:W-:Y:S03]  /*85a0*/  SHF.R.S32.HI R10, RZ, 0x1f, R9 ;  /* 0x0000001fff0a7819 */ /* 0x000fe60000011409 */
[----:B------:R-:W-:Y:S02]  /*85b0*/  IMAD R7, R6, c[0x0][0x1a0], RZ ;  /* 0x0000680006077a24 */ /* 0x000fe400078e02ff */
[----:B------:R-:W-:Y:S02]  /*85c0*/  IMAD R8, R10, c[0x0][0x180], RZ ;  /* 0x000060000a087a24 */ /* 0x000fe400078e02ff */
[----:B------:R-:W-:Y:S02]  /*85d0*/  IMAD R7, R0, c[0x0][0x1a4], R7 ;  /* 0x0000690000077a24 */ /* 0x000fe400078e0207 */
[----:B------:R-:W-:Y:S02]  /*85e0*/  IMAD R8, R9, c[0x0][0x184], R8 ;  /* 0x0000610009087a24 */ /* 0x000fe400078e0208 */
[----:B------:R-:W-:Y:S02]  /*85f0*/  IMAD.IADD R5, R5, 0x1, R7 ;  /* 0x0000000105057824 */ /* 0x000fe400078e0207 */
[----:B------:R-:W-:Y:S01]  /*8600*/  IMAD R7, R10, c[0x0][0x188], RZ ;  /* 0x000062000a077a24 */ /* 0x000fe200078e02ff */
[----:B------:R-:W-:Y:S01]  /*8610*/  IADD3 R3, R3, R8, RZ ;  /* 0x0000000803037210 */ /* 0x000fe20007ffe0ff */
[----:B------:R-:W-:Y:S02]  /*8620*/  IMAD R6, R6, c[0x0][0x198], RZ ;  /* 0x0000660006067a24 */ /* 0x000fe400078e02ff */
[C---:B------:R-:W-:Y:S04]  /*8630*/  IMAD.WIDE.U32 R4, R9.reuse, c[0x0][0x188], R4 ;  /* 0x0000620009047a25 */ /* 0x040fe800078e0004 */
[----:B------:R-:W-:Y:S01]  /*8640*/  IMAD.WIDE.U32 R2, R0, c[0x0][0x198], R2 ;  /* 0x0000660000027a25 */ /* 0x000fe200078e0002 */
[----:B------:R-:W-:Y:S03]  /*8650*/  LEA R57, P1, R4, R57, 0x1 ;  /* 0x0000003904397211 */ /* 0x000fe600078208ff */
[----:B------:R-:W-:Y:S01]  /*8660*/  IMAD R7, R9, c[0x0][0x18c], R7 ;  /* 0x0000630009077a24 */ /* 0x000fe200078e0207 */
[----:B------:R-:W-:Y:S01]  /*8670*/  LEA R52, P0, R2, R52, 0x1 ;  /* 0x0000003402347211 */ /* 0x000fe200078008ff */
[----:B------:R-:W-:Y:S02]  /*8680*/  IMAD R0, R0, c[0x0][0x19c], R6 ;  /* 0x0000670000007a24 */ /* 0x000fe400078e0206 */
[----:B------:R-:W-:Y:S02]  /*8690*/  IMAD.IADD R5, R5, 0x1, R7 ;  /* 0x0000000105057824 */ /* 0x000fe400078e0207 */
[----:B------:R-:W-:Y:S03]  /*86a0*/  IMAD.IADD R0, R3, 0x1, R0 ;  /* 0x0000000103007824 */ /* 0x000fe600078e0200 */
[----:B------:R-:W-:Y:S02]  /*86b0*/  LEA.HI.X R56, R4, R56, R5, 0x1, P1 ;  /* 0x0000003804387211 */ /* 0x000fe400008f0c05 */
[----:B------:R-:W-:Y:S01]  /*86c0*/  LEA.HI.X R53, R2, R53, R0, 0x1, P0 ;  /* 0x0000003502357211 */ /* 0x000fe200000f0c00 */
[----:B------:R-:W-:-:S05]  /*86d0*/  BRA `(.L_x_1011) ;  /* 0x000000c000007947 */ /* 0x000fca0003800000 */
.L_x_1010:
[----:B------:R-:W-:Y:S01]  /*86e0*/  MOV R5, R56 ;  /* 0x0000003800057202 */ /* 0x000fe20000000f00 */
[----:B------:R-:W-:Y:S01]  /*86f0*/  IMAD.MOV.U32 R6, RZ, RZ, c[0x0][0x1a0] ;  /* 0x00006800ff067624 */ /* 0x000fe200078e00ff */
[----:B------:R-:W-:Y:S01]  /*8700*/  MOV R3, R53 ;  /* 0x0000003500037202 */ /* 0x000fe20000000f00 */
[----:B------:R-:W-:Y:S02]  /*8710*/  IMAD.MOV.U32 R0, RZ, RZ, c[0x0][0x198] ;  /* 0x00006600ff007624 */ /* 0x000fe400078e00ff */
[----:B------:R-:W-:Y:S01]  /*8720*/  IMAD.MOV.U32 R4, RZ, RZ, R57 ;  /* 0x000000ffff047224 */ /* 0x000fe200078e0039 */
[----:B------:R-:W-:Y:S01]  /*8730*/  LEA R6, -R6, RZ, 0x8 ;  /* 0x000000ff06067211 */ /* 0x000fe200078e41ff */
[----:B------:R-:W-:Y:S02]  /*8740*/  IMAD.U32 R0, R0, -0x100, RZ ;  /* 0xffffff0000007824 */ /* 0x000fe400078e00ff */
[----:B------:R-:W-:Y:S01]  /*8750*/  IMAD.MOV.U32 R2, RZ, RZ, R52 ;  /* 0x000000ffff027224 */ /* 0x000fe200078e0034 */
[----:B------:R-:W-:Y:S04]  /*8760*/  LEA R57, P1, R6, R4, 0x1 ;  /* 0x0000000406397211 */ /* 0x000fe800078208ff */
[----:B------:R-:W-:Y:S02]  /*8770*/  LEA R52, P0, R0, R2, 0x1 ;  /* 0x0000000200347211 */ /* 0x000fe400078008ff */
[----:B------:R-:W-:Y:S02]  /*8780*/  LEA.HI.X.SX32 R56, R6, R5, 0x1, P1 ;  /* 0x0000000506387211 */ /* 0x000fe400008f0eff */
[----:B------:R-:W-:Y:S02]  /*8790*/  LEA.HI.X.SX32 R53, R0, R3, 0x1, P0 ;  /* 0x0000000300357211 */ /* 0x000fe400000f0eff */
.L_x_1011:
[----:B------:R-:W-:Y:S04]  /*87a0*/  IADD3 R21, R21, -0x1, RZ ;  /* 0xffffffff15157810 */ /* 0x000fe80007ffe0ff */
[----:B------:R-:W-:Y:S11]  /*87b0*/  ISETP.GT.AND P0, PT, R21, R89, PT ;  /* 0x000000591500720c */ /* 0x000ff60003f04270 */
[----:B------:R-:W-:Y:S02]  /*87c0*/  @!UPT UIADD3 URZ, URZ, URZ, URZ ;  /* 0x0000003f3f3ff290 */ /* 0x000fe4000fffe03f */
[----:B------:R-:W-:-:S05]  /*87d0*/  @P0 BRA `(.L_x_1012) ;  /* 0xffff9cd000000947 */ /* 0x000fca000383ffff */
.L_x_958:
[----:B-1----:R1:W5:Y:S04]  /*87e0*/  LDL R47, [R1] ;  /* 0x00000000012f7983 */ /* 0x0023680000100800 */
[----:B------:R-:W-:Y:S01]  /*87f0*/  BAR.SYNC.DEFER_BLOCKING 0x0 ;  /* 0x0000000000007b1d */ /* 0x000fe20000010000 */
        /* <DEDUP_REMOVED lines=11> */
[----:B------:R-:W2:Y:S01]  /*88b0*/  @P0 LDG.E R0, [R146.64] ;  /* 0x0000000692000981 */ /* 0x000ea2000c1e1900 */
[----:B------:R-:W-:Y:S01]  /*88c0*/  LEA R2, P3, R102, c[0x0][0x160], 0x1 ;  /* 0x0000580066027a11 */ /* 0x000fe200078608ff */
[----:B------:R-:W-:Y:S02]  /*88d0*/  IMAD.SHL.U32 R32, R101, 0x20, RZ ;  /* 0x0000002065207824 */ /* 0x000fe400078e00ff */
[--C-:B-----5:R-:W-:Y:S01]  /*88e0*/  IMAD.IADD R26, R47, 0x1, -R156.reuse ;  /* 0x000000012f1a7824 */ /* 0x120fe200078e0a9c */
[----:B--2---:R-:W-:Y:S02]  /*88f0*/  IADD3 R3, R0, R90, R156 ;  /* 0x0000005a00037210 */ /* 0x004fe40007ffe09c */
[----:B------:R-:W-:Y:S01]  /*8900*/  IADD3 R0, P0, R102, UR4, RZ ;  /* 0x0000000466007c10 */ /* 0x000fe2000ff1e0ff */
[----:B------:R-:W-:Y:S02]  /*8910*/  ULDC.U8 UR4, c[0x0][0x313] ;  /* 0x0000c4c000047ab9 */ /* 0x000fe40000000000 */
[----:B------:R-:W-:Y:S01]  /*8920*/  ISETP.NE.AND P4, PT, RZ, UR4, PT ;  /* 0x00000004ff007c0c */ /* 0x000fe2000bf85270 */
[----:B------:R-:W-:Y:S01]  /*8930*/  IMAD R3, R101, R3, RZ ;  /* 0x0000000365037224 */ /* 0x000fe200078e02ff */
[----:B------:R-:W-:-:S02]  /*8940*/  IADD3.X R5, R119, UR5, RZ, P0, !PT ;  /* 0x0000000577057c10 */ /* 0x000fc400087fe4ff */
[----:B------:R-:W-:Y:S02]  /*8950*/  LEA R24, P0, R0, c[0x0][0x160], 0x1 ;  /* 0x0000580000187a11 */ /* 0x000fe400078008ff */
[-C--:B------:R-:W-:Y:S02]  /*8960*/  IADD3 R16, P2, R112, R3.reuse, RZ ;  /* 0x0000000370107210 */ /* 0x080fe40007f5e0ff */
[----:B------:R-:W-:Y:S02]  /*8970*/  IADD3 R22, P1, R121, R3, RZ ;  /* 0x0000000379167210 */ /* 0x000fe40007f3e0ff */
[----:B------:R-:W-:Y:S02]  /*8980*/  SHF.R.S32.HI R4, RZ, 0x1f, R3 ;  /* 0x0000001fff047819 */ /* 0x000fe40000011403 */
[----:B------:R-:W-:Y:S02]  /*8990*/  LEA.HI.X R3, R102, c[0x0][0x164], R119, 0x1, P3 ;  /* 0x0000590066037a11 */ /* 0x000fe400018f0c77 */
[----:B------:R-:W-:Y:S01]  /*89a0*/  LEA.HI.X R25, R0, c[0x0][0x164], R5, 0x1, P0 ;  /* 0x0000590000197a11 */ /* 0x000fe200000f0c05 */
[----:B------:R-:W-:-:S02]  /*89b0*/  IMAD.X R18, R123, 0x1, R4, P2 ;  /* 0x000000017b127824 */ /* 0x000fc400010e0604 */
[----:B------:R-:W-:Y:S01]  /*89c0*/  IMAD.X R21, R124, 0x1, R4, P1 ;  /* 0x000000017c157824 */ /* 0x000fe200008e0604 */
        /* <DEDUP_REMOVED lines=14> */
[C---:B------:R-:W-:Y:S01]  /*8ab0*/  IMAD.SHL.U32 R8, R16.reuse, 0x2, RZ ;  /* 0x0000000210087824 */ /* 0x040fe200078e00ff */
[----:B------:R-:W-:-:S04]  /*8ac0*/  SHF.L.U64.HI R0, R16, 0x1, R18 ;  /* 0x0000000110007819 */ /* 0x000fc80000010212 */
[C---:B---3--:R-:W-:Y:S02]  /*8ad0*/  IADD3 R2, P0, R8.reuse, c[0x0][0x2b0], RZ ;  /* 0x0000ac0008027a10 */ /* 0x048fe40007f1e0ff */
[----:B------:R-:W-:Y:S02]  /*8ae0*/  IADD3 R8, P1, R8, c[0x0][0x2a8], RZ ;  /* 0x0000aa0008087a10 */ /* 0x000fe40007f3e0ff */
[C---:B------:R-:W-:Y:S02]  /*8af0*/  IADD3.X R3, R0.reuse, c[0x0][0x2b4], RZ, P0, !PT ;  /* 0x0000ad0000037a10 */ /* 0x040fe400007fe4ff */
[----:B------:R-:W-:-:S03]  /*8b00*/  IADD3.X R9, R0, c[0x0][0x2ac], RZ, P1, !PT ;  /* 0x0000ab0000097a10 */ /* 0x000fc60000ffe4ff */
[----:B------:R3:W4:Y:S04]  /*8b10*/  LDG.E.64 R10, [R2.64] ;  /* 0x00000006020a7981 */ /* 0x000728000c1e1b00 */
[----:B--2---:R-:W2:Y:S01]  /*8b20*/  LDG.E.64 R8, [R8.64] ;  /* 0x0000000608087981 */ /* 0x004ea2000c1e1b00 */
[----:B-----5:R-:W-:Y:S01]  /*8b30*/  LOP3.LUT R0, R7, 0xffff0000, RZ, 0xc0, !PT ;  /* 0xffff000007007812 */ /* 0x020fe200078ec0ff */
[C---:B------:R-:W-:Y:S01]  /*8b40*/  IMAD.U32 R13, R4.reuse, 0x10000, RZ ;  /* 0x00010000040d7824 */ /* 0x040fe200078e00ff */
[----:B------:R-:W-:Y:S02]  /*8b50*/  LOP3.LUT R12, R4, 0xffff0000, RZ, 0xc0, !PT ;  /* 0xffff0000040c7812 */ /* 0x000fe400078ec0ff */
[C---:B---3--:R-:W-:Y:S02]  /*8b60*/  SHF.L.U32 R3, R5.reuse, 0x10, RZ ;  /* 0x0000001005037819 */ /* 0x048fe400000006ff */
[----:B------:R-:W-:-:S02]  /*8b70*/  LOP3.LUT R5, R5, 0xffff0000, RZ, 0xc0, !PT ;  /* 0xffff000005057812 */ /* 0x000fc400078ec0ff */
[----:B------:R-:W-:Y:S01]  /*8b80*/  SHF.L.U32 R2, R7, 0x10, RZ ;  /* 0x0000001007027819 */ /* 0x000fe200000006ff */
[C---:B------:R-:W-:Y:S01]  /*8b90*/  IMAD.U32 R7, R6.reuse, 0x10000, RZ ;  /* 0x0001000006077824 */ /* 0x040fe200078e00ff */
[----:B------:R-:W-:Y:S02]  /*8ba0*/  LOP3.LUT R6, R6, 0xffff0000, RZ, 0xc0, !PT ;  /* 0xffff000006067812 */ /* 0x000fe400078ec0ff */
[----:B----4-:R-:W-:Y:S02]  /*8bb0*/  LOP3.LUT R15, R10, 0xffff0000, RZ, 0xc0, !PT ;  /* 0xffff00000a0f7812 */ /* 0x010fe400078ec0ff */
[----:B------:R-:W-:Y:S02]  /*8bc0*/  LOP3.LUT R19, R11, 0xffff0000, RZ, 0xc0, !PT ;  /* 0xffff00000b137812 */ /* 0x000fe400078ec0ff */
[----:B--2---:R-:W-:Y:S01]  /*8bd0*/  LOP3.LUT R20, R8, 0xffff0000, RZ, 0xc0, !PT ;  /* 0xffff000008147812 */ /* 0x004fe200078ec0ff */
[----:B------:R-:W-:Y:S01]  /*8be0*/  FMUL.FTZ R4, R5, R15 ;  /* 0x0000000f05047220 */ /* 0x000fe20000410000 */
[----:B------:R-:W-:Y:S01]  /*8bf0*/  LOP3.LUT R21, R9, 0xffff0000, RZ, 0xc0, !PT ;  /* 0xffff000009157812 */ /* 0x000fe200078ec0ff */
[----:B------:R-:W-:Y:S01]  /*8c00*/  FMUL.FTZ R14, R0, R19 ;  /* 0x00000013000e7220 */ /* 0x000fe20000410000 */
[----:B------:R-:W-:Y:S01]  /*8c10*/  SHF.L.U32 R8, R8, 0x10, RZ ;  /* 0x0000001008087819 */ /* 0x000fe200000006ff */
[----:B------:R-:W-:-:S02]  /*8c20*/  FMUL.FTZ R15, R3, R15 ;  /* 0x0000000f030f7220 */ /* 0x000fc40000410000 */
[----:B------:R-:W-:Y:S02]  /*8c30*/  FFMA.FTZ R17, R3, R20, -R4 ;  /* 0x0000001403117223 */ /* 0x000fe40000010804 */
[C---:B------:R-:W-:Y:S02]  /*8c40*/  FMUL.FTZ R3, R2.reuse, R19 ;  /* 0x0000001302037220 */ /* 0x040fe40000410000 */
[-C--:B------:R-:W-:Y:S01]  /*8c50*/  FFMA.FTZ R14, R2, R21.reuse, -R14 ;  /* 0x00000015020e7223 */ /* 0x080fe2000001080e */
[----:B------:R-:W-:Y:S01]  /*8c60*/  SHF.L.U32 R2, R10, 0x10, RZ ;  /* 0x000000100a027819 */ /* 0x000fe200000006ff */
[----:B------:R-:W-:Y:S02]  /*8c70*/  FFMA.FTZ R10, R0, R21, R3 ;  /* 0x00000015000a7223 */ /* 0x000fe40000010003 */
[----:B------:R-:W-:Y:S02]  /*8c80*/  IMAD.U32 R0, R11, 0x10000, RZ ;  /* 0x000100000b007824 */ /* 0x000fe400078e00ff */
[----:B------:R-:W-:-:S02]  /*8c90*/  FMUL.FTZ R4, R12, R2 ;  /* 0x000000020c047220 */ /* 0x000fc40000410000 */
[----:B------:R-:W-:Y:S02]  /*8ca0*/  FMUL.FTZ R3, R13, R2 ;  /* 0x000000020d037220 */ /* 0x000fe40000410000 */
[-C--:B------:R-:W-:Y:S02]  /*8cb0*/  FMUL.FTZ R2, R6, R0.reuse ;  /* 0x0000000006027220 */ /* 0x080fe40000410000 */
[----:B------:R-:W-:Y:S02]  /*8cc0*/  IMAD.U32 R9, R9, 0x10000, RZ ;  /* 0x0001000009097824 */ /* 0x000fe400078e00ff */
[----:B------:R-:W-:Y:S02]  /*8cd0*/  FMUL.FTZ R0, R7, R0 ;  /* 0x0000000007007220 */ /* 0x000fe40000410000 */
[----:B------:R-:W-:Y:S02]  /*8ce0*/  FFMA.FTZ R5, R5, R20, R15 ;  /* 0x0000001405057223 */ /* 0x000fe4000001000f */
[----:B------:R-:W-:-:S02]  /*8cf0*/  FFMA.FTZ R4, R13, R8, -R4 ;  /* 0x000000080d047223 */ /* 0x000fc40000010804 */
[----:B------:R-:W-:Y:S01]  /*8d00*/  FFMA.FTZ R3, R12, R8, R3 ;  /* 0x000000080c037223 */ /* 0x000fe20000010003 */
[----:B------:R-:W-:Y:S01]  /*8d10*/  F2FP.BF16.PACK_AB R5, R5, R17 ;  /* 0x000000110505723e */ /* 0x000fe200000010ff */
[-C--:B------:R-:W-:Y:S01]  /*8d20*/  FFMA.FTZ R2, R7, R9.reuse, -R2 ;  /* 0x0000000907027223 */ /* 0x080fe20000010802 */
[----:B------:R-:W-:Y:S01]  /*8d30*/  F2FP.BF16.PACK_AB R7, R10, R14 ;  /* 0x0000000e0a07723e */ /* 0x000fe200000010ff */
[----:B------:R-:W-:Y:S01]  /*8d40*/  FFMA.FTZ R0, R6, R9, R0 ;  /* 0x0000000906007223 */ /* 0x000fe20000010000 */
[----:B------:R-:W-:-:S04]  /*8d50*/  F2FP.BF16.PACK_AB R4, R3, R4 ;  /* 0x000000040304723e */ /* 0x000fc800000010ff */
[----:B------:R-:W-:Y:S02]  /*8d60*/  F2FP.BF16.PACK_AB R6, R0, R2 ;  /* 0x000000020006723e */ /* 0x000fe400000010ff */
.L_x_1019:
[----:B------:R-:W-:Y:S05]  /*8d70*/  BSYNC B0 ;  /* 0x0000000000007941 */ /* 0x000fea0003800000 */
.L_x_1018:
[----:B-----5:R4:W-:Y:S02]  /*8d80*/  STS.128 [R185], R4 ;  /* 0x00000004b9007388 */ /* 0x0209e40000000c00 */
.L_x_1017:
[----:B------:R-:W-:Y:S05]  /*8d90*/  BSYNC B1 ;  /* 0x0000000000017941 */ /* 0x000fea0003800000 */
.L_x_1016:
[----:B------:R-:W-:-:S04]  /*8da0*/  IADD3 R23, R72, 0x20, RZ ;  /* 0x0000002048177810 */ /* 0x000fc80007ffe0ff */
[----:B------:R-:W-:-:S04]  /*8db0*/  ISETP.GE.AND P0, PT, R23, R26, PT ;  /* 0x0000001a1700720c */ /* 0x000fc80003f06270 */
[----:B------:R-:W-:-:S13]  /*8dc0*/  ISETP.LT.OR P0, PT, R136, -0x83, P0 ;  /* 0xffffff7d8800780c */ /* 0x000fda0000701670 */
[----:B------:R-:W-:Y:S05]  /*8dd0*/  @P0 BRA `(.L_x_1020) ;  /* 0x0000119000000947 */ /* 0x000fea0003800000 */
[----:B------:R-:W-:-:S13]  /*8de0*/  ISETP.GE.AND P0, PT, R132, c[0x0][0x220], PT ;  /* 0x0000880084007a0c */ /* 0x000fda0003f06270 */
[----:B------:R1:W-:Y:S01]  /*8df0*/  @P0 STS.128 [R185+0x800], RZ ;  /* 0x000800ffb9000388 */ /* 0x0003e20000000c00 */
[----:B------:R-:W-:Y:S05]  /*8e00*/  @P0 BRA `(.L_x_1020) ;  /* 0x0000116000000947 */ /* 0x000fea0003800000 */
[----:B----4-:R4:W5:Y:S01]  /*8e10*/  LDG.E.128 R4, [R24.64] ;  /* 0x0000000618047981 */ /* 0x010962000c1e1d00 */
[----:B------:R-:W-:Y:S01]  /*8e20*/  ISETP.GE.AND P0, PT, R132, c[0x0][0x230], PT ;  /* 0x00008c0084007a0c */ /* 0x000fe20003f06270 */
[----:B------:R-:W-:-:S12]  /*8e30*/  BSSY B0, `(.L_x_1021) ;  /* 0x0000030000007945 */ /* 0x000fd80003800000 */
[----:B------:R-:W-:Y:S05]  /*8e40*/  @P0 BRA `(.L_x_1022) ;  /* 0x000002e000000947 */ /* 0x000fea0003800000 */
[----:B------:R-:W-:-:S04]  /*8e50*/  IADD3 R0, P0, R32, R16, RZ ;  /* 0x0000001020007210 */ /* 0x000fc80007f1e0ff */
[----:B---3--:R-:W-:Y:S01]  /*8e60*/  LEA.HI.X.SX32 R2, R32, R18, 0x1, P0 ;  /* 0x0000001220027211 */ /* 0x008fe200000f0eff */
[----:B------:R-:W-:-:S03]  /*8e70*/  IMAD.SHL.U32 R8, R0, 0x2, RZ ;  /* 0x0000000200087824 */ /* 0x000fc600078e00ff */
[----:B------:R-:W-:Y:S02]  /*8e80*/  SHF.L.U64.HI R0, R0, 0x1, R2 ;  /* 0x0000000100007819 */ /* 0x000fe40000010202 */
[C---:B------:R-:W-:Y:S02]  /*8e90*/  IADD3 R2, P0, R8.reuse, c[0x0][0x2b0], RZ ;  /* 0x0000ac0008027a10 */ /* 0x040fe40007f1e0ff */
[----:B------:R-:W-:Y:S02]  /*8ea0*/  IADD3 R8, P1, R8, c[0x0][0x2a8], RZ ;  /* 0x0000aa0008087a10 */ /* 0x000fe40007f3e0ff */
[C---:B------:R-:W-:Y:S02]  /*8eb0*/  IADD3.X R3, R0.reuse, c[0x0][0x2b4], RZ, P0, !PT ;  /* 0x0000ad0000037a10 */ /* 0x040fe400007fe4ff */
[----:B------:R-:W-:-:S03]  /*8ec0*/  IADD3.X R9, R0, c[0x0][0x2ac], RZ, P1, !PT ;  /* 0x0000ab0000097a10 */ /* 0x000fc60000ffe4ff */
[----:B--2---:R3:W2:Y:S04]  /*8ed0*/  LDG.E.64 R10, [R2.64] ;  /* 0x00000006020a7981 */ /* 0x0046a8000c1e1b00 */
[----:B----4-:R-:W4:Y:S01]  /*8ee0*/  LDG.E.64 R8, [R8.64] ;  /* 0x0000000608087981 */ /* 0x010f22000c1e1b00 */
[----:B-----5:R-:W-:Y:S02]  /*8ef0*/  LOP3.LUT R0, R7, 0xffff0000, RZ, 0xc0, !PT ;  /* 0xffff000007007812 */ /* 0x020fe400078ec0ff */
[C---:B------:R-:W-:Y:S02]  /*8f00*/  SHF.L.U32 R13, R4.reuse, 0x10, RZ ;  /* 0x00000010040d7819 */ /* 0x040fe400000006ff */
[----:B------:R-:W-:Y:S01]  /*8f10*/  LOP3.LUT R12, R4, 0xffff0000, RZ, 0xc0, !PT ;  /* 0xffff0000040c7812 */ /* 0x000fe200078ec0ff */
[C---:B---3--:R-:W-:Y:S01]  /*8f20*/  IMAD.U32 R3, R5.reuse, 0x10000, RZ ;  /* 0x0001000005037824 */ /* 0x048fe200078e00ff */
[----:B------:R-:W-:Y:S01]  /*8f30*/  LOP3.LUT R5, R5, 0xffff0000, RZ, 0xc0, !PT ;  /* 0xffff000005057812 */ /* 0x000fe200078ec0ff */
[----:B------:R-:W-:Y:S01]  /*8f40*/  IMAD.U32 R2, R7, 0x10000, RZ ;  /* 0x0001000007027824 */ /* 0x000fe200078e00ff */
[----:B------:R-:W-:-:S02]  /*8f50*/  SHF.L.U32 R7, R6, 0x10, RZ ;  /* 0x0000001006077819 */ /* 0x000fc400000006ff */
[----:B------:R-:W-:Y:S02]  /*8f60*/  LOP3.LUT R6, R6, 0xffff0000, RZ, 0xc0, !PT ;  /* 0xffff000006067812 */ /* 0x000fe400078ec0ff */
[----:B--2---:R-:W-:Y:S02]  /*8f70*/  LOP3.LUT R15, R10, 0xffff0000, RZ, 0xc0, !PT ;  /* 0xffff00000a0f7812 */ /* 0x004fe400078ec0ff */
[----:B------:R-:W-:Y:S02]  /*8f80*/  LOP3.LUT R17, R11, 0xffff0000, RZ, 0xc0, !PT ;  /* 0xffff00000b117812 */ /* 0x000fe400078ec0ff */
[----:B----4-:R-:W-:Y:S01]  /*8f90*/  LOP3.LUT R18, R8, 0xffff0000, RZ, 0xc0, !PT ;  /* 0xffff000008127812 */ /* 0x010fe200078ec0ff */
[----:B------:R-:W-:Y:S01]  /*8fa0*/  FMUL.FTZ R4, R5, R15 ;  /* 0x0000000f05047220 */ /* 0x000fe20000410000 */
[C---:B------:R-:W-:Y:S01]  /*8fb0*/  LOP3.LUT R19, R9.reuse, 0xffff0000, RZ, 0xc0, !PT ;  /* 0xffff000009137812 */ /* 0x040fe200078ec0ff */
[----:B------:R-:W-:Y:S01]  /*8fc0*/  FMUL.FTZ R14, R0, R17 ;  /* 0x00000011000e7220 */ /* 0x000fe20000410000 */
[----:B------:R-:W-:Y:S01]  /*8fd0*/  SHF.L.U32 R9, R9, 0x10, RZ ;  /* 0x0000001009097819 */ /* 0x000fe200000006ff */
[----:B------:R-:W-:-:S02]  /*8fe0*/  FMUL.FTZ R15, R3, R15 ;  /* 0x0000000f030f7220 */ /* 0x000fc40000410000 */
[----:B------:R-:W-:Y:S02]  /*8ff0*/  FFMA.FTZ R16, R3, R18, -R4 ;  /* 0x0000001203107223 */ /* 0x000fe40000010804 */
[C---:B------:R-:W-:Y:S02]  /*9000*/  FMUL.FTZ R3, R2.reuse, R17 ;  /* 0x0000001102037220 */ /* 0x040fe40000410000 */
[-C--:B------:R-:W-:Y:S02]  /*9010*/  FFMA.FTZ R14, R2, R19.reuse, -R14 ;  /* 0x00000013020e7223 */ /* 0x080fe4000001080e */
[----:B------:R-:W-:Y:S02]  /*9020*/  IMAD.U32 R2, R10, 0x10000, RZ ;  /* 0x000100000a027824 */ /* 0x000fe400078e00ff */
[----:B------:R-:W-:Y:S01]  /*9030*/  FFMA.FTZ R10, R0, R19, R3 ;  /* 0x00000013000a7223 */ /* 0x000fe20000010003 */
[----:B------:R-:W-:Y:S01]  /*9040*/  SHF.L.U32 R0, R11, 0x10, RZ ;  /* 0x000000100b007819 */ /* 0x000fe200000006ff */
        /* <DEDUP_REMOVED lines=14> */
.L_x_1022:
[----:B------:R-:W-:Y:S05]  /*9130*/  BSYNC B0 ;  /* 0x0000000000007941 */ /* 0x000fea0003800000 */
.L_x_1021:
[----:B-----5:R1:W-:Y:S01]  /*9140*/  STS.128 [R185+0x800], R4 ;  /* 0x00080004b9007388 */ /* 0x0203e20000000c00 */
[----:B------:R-:W-:Y:S05]  /*9150*/  BRA `(.L_x_1020) ;  /* 0x00000e1000007947 */ /* 0x000fea0003800000 */
.L_x_1015:
        /* <DEDUP_REMOVED lines=20> */
[----:B------:R-:W-:-:S03]  /*92a0*/  IADD3 R13, P1, R0, R22, RZ ;  /* 0x00000016000d7210 */ /* 0x000fc60007f3e0ff */
[----:B------:R-:W-:Y:S01]  /*92b0*/  IMAD.WIDE R8, R8, 0x2, R2 ;  /* 0x0000000208087825 */ /* 0x000fe200078e0202 */
[----:B------:R-:W-:Y:S02]  /*92c0*/  LEA.HI.X.SX32 R0, R0, R21, 0x1, P1 ;  /* 0x0000001500007211 */ /* 0x000fe400008f0eff */
[C---:B------:R-:W-:Y:S02]  /*92d0*/  LEA R12, P1, R13.reuse, c[0x0][0x2b0], 0x1 ;  /* 0x0000ac000d0c7a11 */ /* 0x040fe400078208ff */
[----:B---3--:R-:W-:Y:S01]  /*92e0*/  @P0 SHF.R.S32.HI R2, RZ, 0x1, R110 ;  /* 0x00000001ff020819 */ /* 0x008fe2000001146e */
[----:B------:R-:W3:Y:S01]  /*92f0*/  LDG.E.128 R8, [R8.64] ;  /* 0x0000000608087981 */ /* 0x000ee2000c1e1d00 */
[----:B------:R-:W-:Y:S01]  /*9300*/  LEA.HI.X R13, R13, c[0x0][0x2b4], R0, 0x1, P1 ;  /* 0x0000ad000d0d7a11 */ /* 0x000fe200008f0c00 */
[----:B------:R-:W-:Y:S01]  /*9310*/  IMAD.MOV.U32 R0, RZ, RZ, RZ ;  /* 0x000000ffff007224 */ /* 0x000fe200078e00ff */
[----:B------:R-:W-:-:S04]  /*9320*/  @P0 IADD3 R0, -R2, RZ, RZ ;  /* 0x000000ff02000210 */ /* 0x000fc80007ffe1ff */
[C---:B------:R-:W-:Y:S01]  /*9330*/  IADD3 R2, P1, R0.reuse, R22, RZ ;  /* 0x0000001600027210 */ /* 0x040fe20007f3e0ff */
[----:B------:R-:W4:Y:S03]  /*9340*/  LDG.E.128 R12, [R12.64] ;  /* 0x000000060c0c7981 */ /* 0x000f26000c1e1d00 */
[----:B------:R-:W-:Y:S02]  /*9350*/  LEA.HI.X.SX32 R0, R0, R21, 0x1, P1 ;  /* 0x0000001500007211 */ /* 0x000fe400008f0eff */
[----:B------:R-:W-:-:S04]  /*9360*/  LEA R16, P1, R2, c[0x0][0x2a8], 0x1 ;  /* 0x0000aa0002107a11 */ /* 0x000fc800078208ff */
[----:B------:R-:W-:-:S06]  /*9370*/  LEA.HI.X R17, R2, c[0x0][0x2ac], R0, 0x1, P1 ;  /* 0x0000ab0002117a11 */ /* 0x000fcc00008f0c00 */
[----:B--2---:R-:W2:Y:S01]  /*9380*/  LDG.E.128 R16, [R16.64] ;  /* 0x0000000610107981 */ /* 0x004ea2000c1e1d00 */
[C---:B-----5:R-:W-:Y:S01]  /*9390*/  SHF.L.U32 R29, R6.reuse, 0x10, RZ ;  /* 0x00000010061d7819 */ /* 0x060fe200000006ff */
[----:B------:R-:W-:Y:S01]  /*93a0*/  IMAD.U32 R20, R5, 0x10000, RZ ;  /* 0x0001000005147824 */ /* 0x000fe200078e00ff */
[----:B------:R-:W-:Y:S01]  /*93b0*/  LOP3.LUT R33, R6, 0xffff0000, RZ, 0xc0, !PT ;  /* 0xffff000006217812 */ /* 0x000fe200078ec0ff */
[----:B------:R-:W-:Y:S01]  /*93c0*/  IMAD.U32 R27, R7, 0x10000, RZ ;  /* 0x00010000071b7824 */ /* 0x000fe200078e00ff */
[----:B------:R-:W-:Y:S01]  /*93d0*/  LOP3.LUT R30, R5, 0xffff0000, RZ, 0xc0, !PT ;  /* 0xffff0000051e7812 */ /* 0x000fe200078ec0ff */
[C---:B------:R-:W-:Y:S01]  /*93e0*/  IMAD.U32 R23, R4.reuse, 0x10000, RZ ;  /* 0x0001000004177824 */ /* 0x040fe200078e00ff */
[----:B------:R-:W-:Y:S02]  /*93f0*/  LOP3.LUT R31, R7, 0xffff0000, RZ, 0xc0, !PT ;  /* 0xffff0000071f7812 */ /* 0x000fe400078ec0ff */
[----:B------:R-:W-:Y:S01]  /*9400*/  LOP3.LUT R28, R4, 0xffff0000, RZ, 0xc0, !PT ;  /* 0xffff0000041c7812 */ /* 0x000fe200078ec0ff */
[C---:B---3--:R-:W-:Y:S01]  /*9410*/  IMAD.U32 R34, R8.reuse, 0x10000, RZ ;  /* 0x0001000008227824 */ /* 0x048fe200078e00ff */
[----:B------:R-:W-:Y:S01]  /*9420*/  LOP3.LUT R8, R8, 0xffff0000, RZ, 0xc0, !PT ;  /* 0xffff000008087812 */ /* 0x000fe200078ec0ff */
[C---:B------:R-:W-:Y:S01]  /*9430*/  IMAD.U32 R36, R10.reuse, 0x10000, RZ ;  /* 0x000100000a247824 */ /* 0x040fe200078e00ff */
[----:B------:R-:W-:-:S02]  /*9440*/  LOP3.LUT R39, R10, 0xffff0000, RZ, 0xc0, !PT ;  /* 0xffff00000a277812 */ /* 0x000fc400078ec0ff */
[----:B------:R-:W-:Y:S02]  /*9450*/  SHF.L.U32 R37, R9, 0x10, RZ ;  /* 0x0000001009257819 */ /* 0x000fe400000006ff */
[----:B------:R-:W-:Y:S01]  /*9460*/  LOP3.LUT R10, R11, 0xffff0000, RZ, 0xc0, !PT ;  /* 0xffff00000b0a7812 */ /* 0x000fe200078ec0ff */
[C---:B----4-:R-:W-:Y:S01]  /*9470*/  IMAD.U32 R7, R12.reuse, 0x10000, RZ ;  /* 0x000100000c077824 */ /* 0x050fe200078e00ff */
        /* <DEDUP_REMOVED lines=14> */
[----:B------:R-:W-:Y:S01]  /*9560*/  SHF.L.U32 R40, R11, 0x10, RZ ;  /* 0x000000100b287819 */ /* 0x000fe200000006ff */
[----:B------:R-:W-:Y:S01]  /*9570*/  FMUL.FTZ R9, R34, R7 ;  /* 0x0000000722097220 */ /* 0x000fe20000410000 */
[----:B--2---:R-:W-:Y:S01]  /*9580*/  LOP3.LUT R14, R18, 0xffff0000, RZ, 0xc0, !PT ;  /* 0xffff0000120e7812 */ /* 0x004fe200078ec0ff */
[----:B------:R-:W-:Y:S01]  /*9590*/  FMUL.FTZ R8, R8, R6 ;  /* 0x0000000608087220 */ /* 0x000fe20000410000 */
[----:B------:R-:W-:Y:S01]  /*95a0*/  SHF.L.U32 R13, R19, 0x10, RZ ;  /* 0x00000010130d7819 */ /* 0x000fe200000006ff */
[----:B------:R-:W-:-:S02]  /*95b0*/  FMUL.FTZ R6, R37, R5 ;  /* 0x0000000525067220 */ /* 0x000fc40000410000 */
[----:B------:R-:W-:Y:S02]  /*95c0*/  @!P0 FADD.FTZ R4, -R4, -RZ ;  /* 0x800000ff04048221 */ /* 0x000fe40000010100 */
[----:B------:R-:W-:Y:S02]  /*95d0*/  @!P0 FADD.FTZ R2, -R2, -RZ ;  /* 0x800000ff02028221 */ /* 0x000fe40000010100 */
[----:B------:R-:W-:Y:S01]  /*95e0*/  FMUL.FTZ R7, R39, R3 ;  /* 0x0000000327077220 */ /* 0x000fe20000410000 */
[----:B------:R-:W-:Y:S01]  /*95f0*/  LOP3.LUT R3, R16, 0xffff0000, RZ, 0xc0, !PT ;  /* 0xffff000010037812 */ /* 0x000fe200078ec0ff */
[----:B------:R-:W-:Y:S02]  /*9600*/  FMUL.FTZ R0, R10, R0 ;  /* 0x000000000a007220 */ /* 0x000fe40000410000 */
[----:B------:R-:W-:Y:S01]  /*9610*/  FMUL.FTZ R5, R35, R12 ;  /* 0x0000000c23057220 */ /* 0x000fe20000410000 */
[C---:B------:R-:W-:Y:S01]  /*9620*/  SHF.L.U32 R12, R17.reuse, 0x10, RZ ;  /* 0x00000010110c7819 */ /* 0x040fe200000006ff */
[----:B------:R-:W-:Y:S01]  /*9630*/  IMAD.U32 R10, R16, 0x10000, RZ ;  /* 0x00010000100a7824 */ /* 0x000fe200078e00ff */
[----:B------:R-:W-:Y:S01]  /*9640*/  LOP3.LUT R16, R17, 0xffff0000, RZ, 0xc0, !PT ;  /* 0xffff000011107812 */ /* 0x000fe200078ec0ff */
[----:B------:R-:W-:Y:S01]  /*9650*/  IMAD.U32 R11, R18, 0x10000, RZ ;  /* 0x00010000120b7824 */ /* 0x000fe200078e00ff */
[----:B------:R-:W-:Y:S01]  /*9660*/  LOP3.LUT R18, R19, 0xffff0000, RZ, 0xc0, !PT ;  /* 0xffff000013127812 */ /* 0x000fe200078ec0ff */
[----:B------:R-:W-:-:S02]  /*9670*/  FMUL.FTZ R4, R36, R4 ;  /* 0x0000000424047220 */ /* 0x000fc40000410000 */
[----:B------:R-:W-:Y:S02]  /*9680*/  FMUL.FTZ R2, R40, R2 ;  /* 0x0000000228027220 */ /* 0x000fe40000410000 */
[----:B------:R-:W-:Y:S02]  /*9690*/  FFMA.FTZ R10, R23, R10, R9 ;  /* 0x0000000a170a7223 */ /* 0x000fe40000010009 */
[----:B------:R-:W-:Y:S02]  /*96a0*/  FFMA.FTZ R9, R28, R3, R8 ;  /* 0x000000031c097223 */ /* 0x000fe40000010008 */
[----:B------:R-:W-:Y:S02]  /*96b0*/  FFMA.FTZ R3, R20, R12, R6 ;  /* 0x0000000c14037223 */ /* 0x000fe40000010006 */
[----:B------:R-:W-:Y:S02]  /*96c0*/  FFMA.FTZ R5, R30, R16, R5 ;  /* 0x000000101e057223 */ /* 0x000fe40000010005 */
[----:B------:R-:W-:Y:S01]  /*96d0*/  FFMA.FTZ R8, R29, R11, R4 ;  /* 0x0000000b1d087223 */ /* 0x000fe20000010004 */
[----:B------:R-:W-:Y:S01]  /*96e0*/  F2FP.BF16.PACK_AB R4, R9, R10 ;  /* 0x0000000a0904723e */ /* 0x000fe200000010ff */
[----:B------:R-:W-:Y:S01]  /*96f0*/  FFMA.FTZ R2, R27, R13, R2 ;  /* 0x0000000d1b027223 */ /* 0x000fe20000010002 */
[----:B------:R-:W-:Y:S01]  /*9700*/  F2FP.BF16.PACK_AB R5, R5, R3 ;  /* 0x000000030505723e */ /* 0x000fe200000010ff */
[----:B------:R-:W-:-:S02]  /*9710*/  FFMA.FTZ R0, R31, R18, R0 ;  /* 0x000000121f007223 */ /* 0x000fc40000010000 */
[----:B------:R-:W-:-:S03]  /*9720*/  FFMA.FTZ R6, R33, R14, R7 ;  /* 0x0000000e21067223 */ /* 0x000fc60000010007 */
[----:B------:R-:W-:Y:S02]  /*9730*/  F2FP.BF16.PACK_AB R7, R0, R2 ;  /* 0x000000020007723e */ /* 0x000fe400000010ff */
[----:B------:R-:W-:Y:S02]  /*9740*/  F2FP.BF16.PACK_AB R6, R6, R8 ;  /* 0x000000080606723e */ /* 0x000fe400000010ff */
.L_x_1026:
[----:B------:R-:W-:Y:S05]  /*9750*/  BSYNC B0 ;  /* 0x0000000000007941 */ /* 0x000fea0003800000 */
.L_x_1025:
[----:B-----5:R4:W-:Y:S02]  /*9760*/  STS.128 [R185], R4 ;  /* 0x00000004b9007388 */ /* 0x0209e40000000c00 */
.L_x_1024:
[----:B------:R-:W-:Y:S05]  /*9770*/  BSYNC B1 ;  /* 0x0000000000017941 */ /* 0x000fea0003800000 */
.L_x_1023:
        /* <DEDUP_REMOVED lines=11> */
[----:B------:R-:W-:Y:S01]  /*9830*/  ISETP.GE.AND P0, PT, R132, R101, PT ;  /* 0x000000658400720c */ /* 0x000fe20003f06270 */
[----:B------:R-:W-:Y:S01]  /*9840*/  IMAD.MOV.U32 R0, RZ, RZ, RZ ;  /* 0x000000ffff007224 */ /* 0x000fe200078e00ff */
[----:B------:R-:W-:-:S11]  /*9850*/  IADD3 R16, P1, R32, R22, RZ ;  /* 0x0000001620107210 */ /* 0x000fd60007f3e0ff */
[--C-:B---3--:R-:W-:Y:S02]  /*9860*/  @P0 SHF.R.S32.HI R2, RZ, 0x1, R110.reuse ;  /* 0x00000001ff020819 */ /* 0x108fe4000001146e */
[----:B------:R-:W-:-:S03]  /*9870*/  @P0 SHF.R.S32.HI R3, RZ, 0x1, R110 ;  /* 0x00000001ff030819 */ /* 0x000fc6000001146e */
[----:B------:R-:W-:Y:S02]  /*9880*/  @P0 IMAD.MOV R0, RZ, RZ, -R2 ;  /* 0x000000ffff000224 */ /* 0x000fe400078e0a02 */
[----:B------:R-:W-:Y:S01]  /*9890*/  @P0 IMAD.MOV R101, RZ, RZ, -R3 ;  /* 0x000000ffff650224 */ /* 0x000fe200078e0a03 */
[----:B------:R-:W-:Y:S02]  /*98a0*/  LEA.HI.X.SX32 R3, R32, R21, 0x1, P1 ;  /* 0x0000001520037211 */ /* 0x000fe400008f0eff */
[----:B------:R-:W-:Y:S01]  /*98b0*/  IADD3 R2, P1, R0, R16, RZ ;  /* 0x0000001000027210 */ /* 0x000fe20007f3e0ff */
[----:B------:R-:W-:-:S03]  /*98c0*/  IMAD.WIDE R8, R101, 0x2, R24 ;  /* 0x0000000265087825 */ /* 0x000fc600078e0218 */
[----:B------:R-:W-:Y:S02]  /*98d0*/  LEA.HI.X.SX32 R0, R0, R3, 0x1, P1 ;  /* 0x0000000300007211 */ /* 0x000fe400008f0eff */
[C---:B------:R-:W-:Y:S01]  /*98e0*/  LEA R12, P1, R2.reuse, c[0x0][0x2b0], 0x1 ;  /* 0x0000ac00020c7a11 */ /* 0x040fe200078208ff */
[----:B------:R-:W3:Y:S03]  /*98f0*/  LDG.E.128 R8, [R8.64] ;  /* 0x0000000608087981 */ /* 0x000ee6000c1e1d00 */
[----:B------:R-:W-:Y:S02]  /*9900*/  LEA.HI.X R13, R2, c[0x0][0x2b4], R0, 0x1, P1 ;  /* 0x0000ad00020d7a11 */ /* 0x000fe400008f0c00 */
[----:B------:R-:W-:Y:S02]  /*9910*/  @P0 SHF.R.S32.HI R2, RZ, 0x1, R110 ;  /* 0x00000001ff020819 */ /* 0x000fe4000001146e */
[----:B------:R-:W-:-:S02]  /*9920*/  MOV R0, RZ ;  /* 0x000000ff00007202 */ /* 0x000fc40000000f00 */
[----:B--2---:R-:W2:Y:S01]  /*9930*/  LDG.E.128 R12, [R12.64] ;  /* 0x000000060c0c7981 */ /* 0x004ea2000c1e1d00 */
[----:B------:R-:W-:-:S05]  /*9940*/  @P0 IMAD.MOV R0, RZ, RZ, -R2 ;  /* 0x000000ffff000224 */ /* 0x000fca00078e0a02 */
[----:B------:R-:W-:-:S04]  /*9950*/  IADD3 R2, P1, R0, R16, RZ ;  /* 0x0000001000027210 */ /* 0x000fc80007f3e0ff */
[----:B------:R-:W-:Y:S02]  /*9960*/  LEA.HI.X.SX32 R0, R0, R3, 0x1, P1 ;  /* 0x0000000300007211 */ /* 0x000fe400008f0eff */
[----:B------:R-:W-:-:S04]  /*9970*/  LEA R16, P1, R2, c[0x0][0x2a8], 0x1 ;  /* 0x0000aa0002107a11 */ /* 0x000fc800078208ff */
[----:B------:R-:W-:-:S06]  /*9980*/  LEA.HI.X R17, R2, c[0x0][0x2ac], R0, 0x1, P1 ;  /* 0x0000ab0002117a11 */ /* 0x000fcc00008f0c00 */
[----:B----4-:R-:W4:Y:S01]  /*9990*/  LDG.E.128 R16, [R16.64] ;  /* 0x0000000610107981 */ /* 0x010f22000c1e1d00 */
[C---:B-----5:R-:W-:Y:S01]  /*99a0*/  IMAD.U32 R25, R6.reuse, 0x10000, RZ ;  /* 0x0001000006197824 */ /* 0x060fe200078e00ff */
[----:B------:R-:W-:Y:S01]  /*99b0*/  LOP3.LUT R28, R6, 0xffff0000, RZ, 0xc0, !PT ;  /* 0xffff0000061c7812 */ /* 0x000fe200078ec0ff */
[C---:B------:R-:W-:Y:S01]  /*99c0*/  IMAD.U32 R22, R7.reuse, 0x10000, RZ ;  /* 0x0001000007167824 */ /* 0x040fe200078e00ff */
[----:B------:R-:W-:Y:S01]  /*99d0*/  LOP3.LUT R27, R7, 0xffff0000, RZ, 0xc0, !PT ;  /* 0xffff0000071b7812 */ /* 0x000fe200078ec0ff */
[C---:B------:R-:W-:Y:S01]  /*99e0*/  IMAD.U32 R21, R4.reuse, 0x10000, RZ ;  /* 0x0001000004157824 */ /* 0x040fe200078e00ff */
[C---:B------:R-:W-:Y:S02]  /*99f0*/  LOP3.LUT R26, R5.reuse, 0xffff0000, RZ, 0xc0, !PT ;  /* 0xffff0000051a7812 */ /* 0x040fe400078ec0ff */
[----:B------:R-:W-:Y:S02]  /*9a00*/  SHF.L.U32 R20, R5, 0x10, RZ ;  /* 0x0000001005147819 */ /* 0x000fe400000006ff */
[----:B------:R-:W-:-:S02]  /*9a10*/  LOP3.LUT R24, R4, 0xffff0000, RZ, 0xc0, !PT ;  /* 0xffff000004187812 */ /* 0x000fc400078ec0ff */
[----:B---3--:R-:W-:Y:S01]  /*9a20*/  SHF.L.U32 R29, R8, 0x10, RZ ;  /* 0x00000010081d7819 */ /* 0x008fe200000006ff */
[----:B------:R-:W-:Y:S01]  /*9a30*/  IMAD.U32 R31, R10, 0x10000, RZ ;  /* 0x000100000a1f7824 */ /* 0x000fe200078e00ff */
[----:B------:R-:W-:Y:S01]  /*9a40*/  LOP3.LUT R8, R8, 0xffff0000, RZ, 0xc0, !PT ;  /* 0xffff000008087812 */ /* 0x000fe200078ec0ff */
[----:B------:R-:W-:Y:S01]  /*9a50*/  IMAD.U32 R32, R9, 0x10000, RZ ;  /* 0x0001000009207824 */ /* 0x000fe200078e00ff */
[----:B------:R-:W-:Y:S02]  /*9a60*/  LOP3.LUT R33, R10, 0xffff0000, RZ, 0xc0, !PT ;  /* 0xffff00000a217812 */ /* 0x000fe400078ec0ff */
[----:B------:R-:W-:Y:S02]  /*9a70*/  LOP3.LUT R10, R11, 0xffff0000, RZ, 0xc0, !PT ;  /* 0xffff00000b0a7812 */ /* 0x000fe400078ec0ff */
[----:B------:R-:W-:Y:S01]  /*9a80*/  LOP3.LUT R30, R9, 0xffff0000, RZ, 0xc0, !PT ;  /* 0xffff0000091e7812 */ /* 0x000fe200078ec0ff */
[C---:B--2---:R-:W-:Y:S01]  /*9a90*/  IMAD.U32 R7, R12.reuse, 0x10000, RZ ;  /* 0x000100000c077824 */ /* 0x044fe200078e00ff */
[----:B------:R-:W-:Y:S01]  /*9aa0*/  LOP3.LUT R6, R12, 0xffff0000, RZ, 0xc0, !PT ;  /* 0xffff00000c067812 */ /* 0x000fe200078ec0ff */
[----:B------:R-:W-:Y:S01]  /*9ab0*/  IMAD.U32 R5, R13, 0x10000, RZ ;  /* 0x000100000d057824 */ /* 0x000fe200078e00ff */
[----:B------:R-:W-:Y:S01]  /*9ac0*/  LOP3.LUT R3, R14, 0xffff0000, RZ, 0xc0, !PT ;  /* 0xffff00000e037812 */ /* 0x000fe200078ec0ff */
[----:B------:R-:W-:Y:S01]  /*9ad0*/  @!P0 FADD.FTZ R7, -R7, -RZ ;  /* 0x800000ff07078221 */ /* 0x000fe20000010100 */
[----:B------:R-:W-:Y:S01]  /*9ae0*/  LOP3.LUT R0, R15, 0xffff0000, RZ, 0xc0, !PT ;  /* 0xffff00000f007812 */ /* 0x000fe200078ec0ff */
[----:B------:R-:W-:Y:S01]  /*9af0*/  @!P0 FADD.FTZ R6, -R6, -RZ ;  /* 0x800000ff06068221 */ /* 0x000fe20000010100 */
[----:B------:R-:W-:Y:S01]  /*9b00*/  LOP3.LUT R12, R13, 0xffff0000, RZ, 0xc0, !PT ;  /* 0xffff00000d0c7812 */ /* 0x000fe200078ec0ff */
[----:B------:R-:W-:Y:S01]  /*9b10*/  IMAD.U32 R2, R15, 0x10000, RZ ;  /* 0x000100000f027824 */ /* 0x000fe200078e00ff */
[----:B------:R-:W-:Y:S01]  /*9b20*/  SHF.L.U32 R4, R14, 0x10, RZ ;  /* 0x000000100e047819 */ /* 0x000fe200000006ff */
[----:B------:R-:W-:Y:S01]  /*9b30*/  @!P0 FADD.FTZ R5, -R5, -RZ ;  /* 0x800000ff05058221 */ /* 0x000fe20000010100 */
[----:B------:R-:W-:Y:S01]  /*9b40*/  SHF.L.U32 R34, R11, 0x10, RZ ;  /* 0x000000100b227819 */ /* 0x000fe200000006ff */
[----:B------:R-:W-:-:S02]  /*9b50*/  @!P0 FADD.FTZ R3, -R3, -RZ ;  /* 0x800000ff03038221 */ /* 0x000fc40000010100 */
[----:B------:R-:W-:Y:S02]  /*9b60*/  @!P0 FADD.FTZ R0, -R0, -RZ ;  /* 0x800000ff00008221 */ /* 0x000fe40000010100 */
[----:B------:R-:W-:Y:S02]  /*9b70*/  @!P0 FADD.FTZ R12, -R12, -RZ ;  /* 0x800000ff0c0c8221 */ /* 0x000fe40000010100 */
[----:B------:R-:W-:Y:S02]  /*9b80*/  FMUL.FTZ R9, R29, R7 ;  /* 0x000000071d097220 */ /* 0x000fe40000410000 */
[----:B------:R-:W-:Y:S02]  /*9b90*/  FMUL.FTZ R8, R8, R6 ;  /* 0x0000000608087220 */ /* 0x000fe40000410000 */
[----:B------:R-:W-:Y:S01]  /*9ba0*/  FMUL.FTZ R6, R32, R5 ;  /* 0x0000000520067220 */ /* 0x000fe20000410000 */
[----:B----4-:R-:W-:Y:S01]  /*9bb0*/  LOP3.LUT R14, R18, 0xffff0000, RZ, 0xc0, !PT ;  /* 0xffff0000120e7812 */ /* 0x010fe200078ec0ff */
[----:B------:R-:W-:Y:S01]  /*9bc0*/  @!P0 FADD.FTZ R4, -R4, -RZ ;  /* 0x800000ff04048221 */ /* 0x000fe20000010100 */
[----:B------:R-:W-:Y:S01]  /*9bd0*/  SHF.L.U32 R13, R19, 0x10, RZ ;  /* 0x00000010130d7819 */ /* 0x000fe200000006ff */
[----:B------:R-:W-:-:S02]  /*9be0*/  @!P0 FADD.FTZ R2, -R2, -RZ ;  /* 0x800000ff02028221 */ /* 0x000fc40000010100 */
        /* <DEDUP_REMOVED lines=23> */
.L_x_1028:
[----:B------:R-:W-:Y:S05]  /*9d60*/  BSYNC B0 ;  /* 0x0000000000007941 */ /* 0x000fea0003800000 */
.L_x_1027:
[----:B-----5:R1:W-:Y:S01]  /*9d70*/  STS.128 [R185+0x800], R4 ;  /* 0x00080004b9007388 */ /* 0x0203e20000000c00 */
[----:B------:R-:W-:Y:S05]  /*9d80*/  BRA `(.L_x_1020) ;  /* 0x000001e000007947 */ /* 0x000fea0003800000 */
.L_x_1014:
[----:B-----5:R-:W-:Y:S01]  /*9d90*/  IADD3 R0, -R156, R47, RZ ;  /* 0x0000002f9c007210 */ /* 0x020fe20007ffe1ff */
        /* <DEDUP_REMOVED lines=13> */
[----:B------:R3:W-:Y:S04]  /*9e70*/  LDGSTS.E.BYPASS.LTC128B.128 [R185], [R2.64] ;  /* 0x0000000002b97fae */ /* 0x0007e8000b901d46 */
.L_x_1030:
[----:B------:R-:W-:Y:S05]  /*9e80*/  BSYNC B0 ;  /* 0x0000000000007941 */ /* 0x000fea0003800000 */
.L_x_1029:
[----:B------:R-:W-:-:S04]  /*9e90*/  IADD3 R23, R72, 0x20, RZ ;  /* 0x0000002048177810 */ /* 0x000fc80007ffe0ff */
[----:B------:R-:W-:-:S13]  /*9ea0*/  ISETP.GE.AND P0, PT, R23, R0, PT ;  /* 0x000000001700720c */ /* 0x000fda0003f06270 */
[----:B------:R-:W-:Y:S05]  /*9eb0*/  @P0 BRA `(.L_x_1020) ;  /* 0x000000b000000947 */ /* 0x000fea0003800000 */
[----:B------:R-:W-:-:S13]  /*9ec0*/  ISETP.GE.AND P0, PT, R132, c[0x0][0x220], PT ;  /* 0x0000880084007a0c */ /* 0x000fda0003f06270 */
[----:B------:R4:W-:Y:S01]  /*9ed0*/  @P0 STS.128 [R185+0x800], RZ ;  /* 0x000800ffb9000388 */ /* 0x0009e20000000c00 */
[----:B------:R-:W-:Y:S05]  /*9ee0*/  @P0 BRA `(.L_x_1020) ;  /* 0x0000008000000947 */ /* 0x000fea0003800000 */
[----:B------:R-:W-:-:S04]  /*9ef0*/  IADD3 R0, P0, R102, UR4, RZ ;  /* 0x0000000466007c10 */ /* 0x000fc8000ff1e0ff */
[----:B---3--:R-:W-:Y:S02]  /*9f00*/  IADD3.X R3, R119, UR5, RZ, P0, !PT ;  /* 0x0000000577037c10 */ /* 0x008fe400087fe4ff */
[----:B------:R-:W-:-:S04]  /*9f10*/  LEA R2, P0, R0, c[0x0][0x160], 0x1 ;  /* 0x0000580000027a11 */ /* 0x000fc800078008ff */
[----:B------:R-:W-:-:S05]  /*9f20*/  LEA.HI.X R3, R0, c[0x0][0x164], R3, 0x1, P0 ;  /* 0x0000590000037a11 */ /* 0x000fca00000f0c03 */
[----:B------:R-:W-:Y:S01]  /*9f30*/  @!PT LDS RZ, [RZ] ;  /* 0x00000000fffff984 */ /* 0x000fe20000000800 */
[----:B------:R-:W-:Y:S01]  /*9f40*/  @!PT LDS RZ, [RZ] ;  /* 0x00000000fffff984 */ /* 0x000fe20000000800 */
[----:B------:R-:W-:Y:S01]  /*9f50*/  @!PT LDS RZ, [RZ] ;  /* 0x00000000fffff984 */ /* 0x000fe20000000800 */
[----:B------:R3:W-:Y:S04]  /*9f60*/  LDGSTS.E.BYPASS.LTC128B.128 [R185+0x800], [R2.64] ;  /* 0x0080000002b97fae */ /* 0x0007e8000b901d46 */
.L_x_1020:
[----:B------:R-:W-:Y:S05]  /*9f70*/  BSYNC B2 ;  /* 0x0000000000027941 */ /* 0x000fea0003800000 */
.L_x_1013:
[----:B------:R-:W-:Y:S01]  /*9f80*/  IADD3 R241, R216, -0x1, RZ ;  /* 0xffffffffd8f17810 */ /* 0x000fe20007ffe0ff */
[----:B------:R-:W-:Y:S01]  /*9f90*/  BSSY B0, `(.L_x_1031) ;  /* 0x0000012000007945 */ /* 0x000fe20003800000 */
[----:B------:R-:W-:-:S03]  /*9fa0*/  LEA R189, P0, R104, c[0x0][0x168], 0x1 ;  /* 0x00005a0068bd7a11 */ /* 0x000fc600078008ff */
[----:B------:R-:W-:Y:S01]  /*9fb0*/  IMAD.SHL.U32 R60, R241, 0x100, RZ ;  /* 0x00000100f13c7824 */ /* 0x000fe200078e00ff */
[----:B------:R-:W-:-:S03]  /*9fc0*/  LEA.HI.X R190, R104, c[0x0][0x16c], R113, 0x1, P0 ;  /* 0x00005b0068be7a11 */ /* 0x000fc600000f0c71 */
[----:B-1--4-:R-:W-:-:S05]  /*9fd0*/  IMAD.IADD R4, R91, 0x1, -R60 ;  /* 0x000000015b047824 */ /* 0x012fca00078e0a3c */
[----:B------:R-:W-:-:S13]  /*9fe0*/  ISETP.GE.AND P1, PT, R72, R4, PT ;  /* 0x000000044800720c */ /* 0x000fda0003f26270 */
[----:B------:R-:W-:Y:S05]  /*9ff0*/  @P1 BRA `(.L_x_1032) ;  /* 0x000000b000001947 */ /* 0x000fea0003800000 */
[----:B------:R-:W-:-:S13]  /*a000*/  ISETP.GE.AND P0, PT, R132, c[0x0][0x220], PT ;  /* 0x0000880084007a0c */ /* 0x000fda0003f06270 */
[----:B------:R1:W-:Y:S04]  /*a010*/  @P0 STS [R185+0x1000], RZ ;  /* 0x001000ffb9000388 */ /* 0x0003e80000000800 */
[----:B------:R1:W-:Y:S04]  /*a020*/  @P0 STS [R185+0x1004], RZ ;  /* 0x001004ffb9000388 */ /* 0x0003e80000000800 */
[----:B------:R1:W-:Y:S01]  /*a030*/  @P0 STS.64 [R185+0x1008], RZ ;  /* 0x001008ffb9000388 */ /* 0x0003e20000000a00 */
[----:B------:R-:W-:Y:S05]  /*a040*/  @P0 BRA `(.L_x_1032) ;  /* 0x0000006000000947 */ /* 0x000fea0003800000 */
[----:B---3--:R-:W-:Y:S02]  /*a050*/  MOV R2, R189 ;  /* 0x000000bd00027202 */ /* 0x008fe40000000f00 */
[----:B------:R-:W-:-:S05]  /*a060*/  MOV R3, R190 ;  /* 0x000000be00037202 */ /* 0x000fca0000000f00 */
[----:B------:R-:W-:Y:S01]  /*a070*/  @!PT LDS RZ, [RZ] ;  /* 0x00000000fffff984 */ /* 0x000fe20000000800 */
[----:B------:R-:W-:Y:S01]  /*a080*/  @!PT LDS RZ, [RZ] ;  /* 0x00000000fffff984 */ /* 0x000fe20000000800 */
[----:B------:R-:W-:Y:S01]  /*a090*/  @!PT LDS RZ, [RZ] ;  /* 0x00000000fffff984 */ /* 0x000fe20000000800 */
[----:B------:R3:W-:Y:S02]  /*a0a0*/  LDGSTS.E.BYPASS.LTC128B.128 [R185+0x1000], [R2.64] ;  /* 0x0100000002b97fae */ /* 0x0007e4000b901d46 */
.L_x_1032:
[----:B------:R-:W-:Y:S05]  /*a0b0*/  BSYNC B0 ;  /* 0x0000000000007941 */ /* 0x000fea0003800000 */
.L_x_1031:
[----:B------:R-:W-:Y:S01]  /*a0c0*/  ISETP.GE.AND P0, PT, R23, R4, PT ;  /* 0x000000041700720c */ /* 0x000fe20003f06270 */
[----:B------:R-:W-:-:S12]  /*a0d0*/  BSSY B0, `(.L_x_1033) ;  /* 0x000000b000007945 */ /* 0x000fd80003800000 */
[----:B------:R-:W-:Y:S05]  /*a0e0*/  @P0 BRA `(.L_x_1034) ;  /* 0x0000009000000947 */ /* 0x000fea0003800000 */
[----:B------:R-:W-:-:S13]  /*a0f0*/  ISETP.GE.AND P0, PT, R132, c[0x0][0x220], PT ;  /* 0x0000880084007a0c */ /* 0x000fda0003f06270 */
[----:B------:R4:W-:Y:S01]  /*a100*/  @P0 STS.128 [R185+0x1800], RZ ;  /* 0x001800ffb9000388 */ /* 0x0009e20000000c00 */
[----:B------:R-:W-:Y:S05]  /*a110*/  @P0 BRA `(.L_x_1034) ;  /* 0x0000006000000947 */ /* 0x000fea0003800000 */
[----:B---3--:R-:W-:-:S04]  /*a120*/  LEA R2, P0, R154, R189, 0x1 ;  /* 0x000000bd9a027211 */ /* 0x008fc800078008ff */
[----:B------:R-:W-:-:S05]  /*a130*/  LEA.HI.X R3, R154, R190, R165, 0x1, P0 ;  /* 0x000000be9a037211 */ /* 0x000fca00000f0ca5 */
[----:B------:R-:W-:Y:S01]  /*a140*/  @!PT LDS RZ, [RZ] ;  /* 0x00000000fffff984 */ /* 0x000fe20000000800 */
[----:B------:R-:W-:Y:S01]  /*a150*/  @!PT LDS RZ, [RZ] ;  /* 0x00000000fffff984 */ /* 0x000fe20000000800 */
[----:B------:R-:W-:Y:S01]  /*a160*/  @!PT LDS RZ, [RZ] ;  /* 0x00000000fffff984 */ /* 0x000fe20000000800 */
[----:B------:R3:W-:Y:S04]  /*a170*/  LDGSTS.E.BYPASS.LTC128B.128 [R185+0x1800], [R2.64] ;  /* 0x0180000002b97fae */ /* 0x0007e8000b901d46 */
.L_x_1034:
[----:B------:R-:W-:Y:S05]  /*a180*/  BSYNC B0 ;  /* 0x0000000000007941 */ /* 0x000fea0003800000 */
.L_x_1033:
[----:B------:R-:W-:Y:S01]  /*a190*/  IADD3 R10, R72, 0x40, RZ ;  /* 0x00000040480a7810 */ /* 0x000fe20007ffe0ff */
[----:B------:R-:W-:Y:S03]  /*a1a0*/  BSSY B0, `(.L_x_1035) ;  /* 0x000000e000007945 */ /* 0x000fe60003800000 */
[----:B------:R-:W-:-:S13]  /*a1b0*/  ISETP.GE.AND P0, PT, R10, R4, PT ;  /* 0x000000040a00720c */ /* 0x000fda0003f06270 */
[----:B------:R-:W-:Y:S05]  /*a1c0*/  @P0 BRA `(.L_x_1036) ;  /* 0x000000b000000947 */ /* 0x000fea0003800000 */
[----:B------:R-:W-:-:S13]  /*a1d0*/  ISETP.GE.AND P0, PT, R132, c[0x0][0x220], PT ;  /* 0x0000880084007a0c */ /* 0x000fda0003f06270 */
[----:B------:R1:W-:Y:S01]  /*a1e0*/  @P0 STS.128 [R185+0x2000], RZ ;  /* 0x002000ffb9000388 */ /* 0x0003e20000000c00 */
[----:B------:R-:W-:Y:S05]  /*a1f0*/  @P0 BRA `(.L_x_1036) ;  /* 0x0000008000000947 */ /* 0x000fea0003800000 */
[----:B------:R-:W-:Y:S02]  /*a200*/  IMAD.MOV.U32 R0, RZ, RZ, c[0x0][0x198] ;  /* 0x00006600ff007624 */ /* 0x000fe400078e00ff */
[----:B---3--:R-:W-:-:S03]  /*a210*/  IMAD.MOV.U32 R3, RZ, RZ, c[0x0][0x19c] ;  /* 0x00006700ff037624 */ /* 0x008fc600078e00ff */
[----:B------:R-:W-:-:S04]  /*a220*/  LEA R2, P0, R0, R189, 0x7 ;  /* 0x000000bd00027211 */ /* 0x000fc800078038ff */
[----:B------:R-:W-:-:S05]  /*a230*/  LEA.HI.X R3, R0, R190, R3, 0x7, P0 ;  /* 0x000000be00037211 */ /* 0x000fca00000f3c03 */
[----:B------:R-:W-:Y:S01]  /*a240*/  @!PT LDS RZ, [RZ] ;  /* 0x00000000fffff984 */ /* 0x000fe20000000800 */
[----:B------:R-:W-:Y:S01]  /*a250*/  @!PT LDS RZ, [RZ] ;  /* 0x00000000fffff984 */ /* 0x000fe20000000800 */
[----:B------:R-:W-:Y:S01]  /*a260*/  @!PT LDS RZ, [RZ] ;  /* 0x00000000fffff984 */ /* 0x000fe20000000800 */
[----:B------:R3:W-:Y:S04]  /*a270*/  LDGSTS.E.BYPASS.LTC128B.128 [R185+0x2000], [R2.64] ;  /* 0x0200000002b97fae */ /* 0x0007e8000b901d46 */
.L_x_1036:
[----:B------:R-:W-:Y:S05]  /*a280*/  BSYNC B0 ;  /* 0x0000000000007941 */ /* 0x000fea0003800000 */
.L_x_1035:
[----:B------:R-:W-:Y:S01]  /*a290*/  IADD3 R9, R72, 0x60, RZ ;  /* 0x0000006048097810 */ /* 0x000fe20007ffe0ff */
[----:B------:R-:W-:Y:S03]  /*a2a0*/  BSSY B0, `(.L_x_1037) ;  /* 0x0000011000007945 */ /* 0x000fe60003800000 */
[----:B------:R-:W-:-:S13]  /*a2b0*/  ISETP.GE.AND P0, PT, R9, R4, PT ;  /* 0x000000040900720c */ /* 0x000fda0003f06270 */
[----:B------:R-:W-:Y:S05]  /*a2c0*/  @P0 BRA `(.L_x_1038) ;  /* 0x000000e000000947 */ /* 0x000fea0003800000 */
[----:B------:R-:W-:-:S13]  /*a2d0*/  ISETP.GE.AND P0, PT, R132, c[0x0][0x220], PT ;  /* 0x0000880084007a0c */ /* 0x000fda0003f06270 */
[----:B------:R1:W-:Y:S01]  /*a2e0*/  @P0 STS.128 [R185+0x2800], RZ ;  /* 0x002800ffb9000388 */ /* 0x0003e20000000c00 */
[----:B------:R-:W-:Y:S05]  /*a2f0*/  @P0 BRA `(.L_x_1038) ;  /* 0x000000b000000947 */ /* 0x000fea0003800000 */
[----:B------:R-:W-:Y:S01]  /*a300*/  MOV R0, c[0x0][0x198] ;  /* 0x0000660000007a02 */ /* 0x000fe20000000f00 */
[----:B------:R-:W-:Y:S01]  /*a310*/  ULDC UR4, c[0x0][0x19c] ;  /* 0x0000670000047ab9 */ /* 0x000fe20000000800 */
[----:B---3--:R-:W-:Y:S01]  /*a320*/  MOV R2, R189 ;  /* 0x000000bd00027202 */ /* 0x008fe20000000f00 */
        /* <DEDUP_REMOVED lines=8> */
.L_x_1038:
[----:B------:R-:W-:Y:S05]  /*a3b0*/  BSYNC B0 ;  /* 0x0000000000007941 */ /* 0x000fea0003800000 */
.L_x_1037:
        /* <DEDUP_REMOVED lines=15> */
.L_x_1040:
[----:B------:R-:W-:Y:S05]  /*a4b0*/  BSYNC B0 ;  /* 0x0000000000007941 */ /* 0x000fea0003800000 */
.L_x_1039:
        /* <DEDUP_REMOVED lines=18> */
.L_x_1042:
[----:B------:R-:W-:Y:S05]  /*a5e0*/  BSYNC B0 ;  /* 0x0000000000007941 */ /* 0x000fea0003800000 */
.L_x_1041:
        /* <DEDUP_REMOVED lines=18> */
.L_x_1044:
[----:B------:R-:W-:Y:S05]  /*a710*/  BSYNC B0 ;  /* 0x0000000000007941 */ /* 0x000fea0003800000 */
.L_x_1043:
[----:B------:R-:W-:Y:S01]  /*a720*/  IADD3 R5, R72, 0xe0, RZ ;  /* 0x000000e048057810 */ /* 0x000fe20007ffe0ff */
        /* <DEDUP_REMOVED lines=21> */
.L_x_1046:
[----:B------:R-:W-:Y:S05]  /*a880*/  BSYNC B0 ;  /* 0x0000000000007941 */ /* 0x000fea0003800000 */
.L_x_1045:
[----:B------:R-:W0:Y:S01]  /*a890*/  LDGDEPBAR ;  /* 0x00000000000079af */ /* 0x000e220000000000 */
[----:B------:R-:W-:Y:S01]  /*a8a0*/  ISETP.GE.AND P0, PT, R72, R4, PT ;  /* 0x000000044800720c */ /* 0x000fe20003f06270 */
[----:B---3--:R-:W-:Y:S01]  /*a8b0*/  IMAD.SHL.U32 R3, R136, 0x2, RZ ;  /* 0x0000000288037824 */ /* 0x008fe200078e00ff */
[----:B------:R-:W-:Y:S01]  /*a8c0*/  SHF.R.S32.HI R2, RZ, 0x1f, R0 ;  /* 0x0000001fff027819 */ /* 0x000fe20000011400 */
[----:B------:R-:W-:Y:S01]  /*a8d0*/  BSSY B0, `(.L_x_1047) ;  /* 0x0000017000007945 */ /* 0x000fe20003800000 */
[----:B------:R-:W-:Y:S02]  /*a8e0*/  LEA R46, P1, R152, c[0x0][0x170], 0x1 ;  /* 0x00005c00982e7a11 */ /* 0x000fe400078208ff */
        /* <DEDUP_REMOVED lines=21> */
.L_x_1048:
[----:B------:R-:W-:Y:S05]  /*aa40*/  BSYNC B0 ;  /* 0x0000000000007941 */ /* 0x000fea0003800000 */
.L_x_1047:
        /* <DEDUP_REMOVED lines=8> */
[----:B------:R-:W-:Y:S02]  /*aad0*/  IMAD.MOV.U32 R12, RZ, RZ, 0x5 ;  /* 0x00000005ff0c7424 */ /* 0x000fe400078e00ff */
[----:B------:R-:W-:Y:S02]  /*aae0*/  IMAD.MOV.U32 R11, RZ, RZ, c[0x0][0x1a0] ;  /* 0x00006800ff0b7624 */ /* 0x000fe400078e00ff */
[----:B------:R-:W-:-:S03]  /*aaf0*/  IMAD.SHL.U32 R0, R0, 0x20, RZ ;  /* 0x0000002000007824 */ /* 0x000fc600078e00ff */
[----:B------:R-:W-:Y:S02]  /*ab00*/  SHF.L.U64.HI R11, R11, R12, c[0x0][0x1a4] ;  /* 0x000069000b0b7619 */ /* 0x000fe4000001020c */
[----:B-1----:R-:W-:-:S04]  /*ab10*/  LEA R2, P0, R0, R46, 0x1 ;  /* 0x0000002e00027211 */ /* 0x002fc800078008ff */
[----:B------:R-:W-:-:S05]  /*ab20*/  LEA.HI.X R3, R0, R45, R11, 0x1, P0 ;  /* 0x0000002d00037211 */ /* 0x000fca00000f0c0b */
[----:B------:R-:W-:Y:S01]  /*ab30*/  @!PT LDS RZ, [RZ] ;  /* 0x00000000fffff984 */ /* 0x000fe20000000800 */
[----:B------:R-:W-:Y:S01]  /*ab40*/  @!PT LDS RZ, [RZ] ;  /* 0x00000000fffff984 */ /* 0x000fe20000000800 */
[----:B------:R-:W-:Y:S01]  /*ab50*/  @!PT LDS RZ, [RZ] ;  /* 0x00000000fffff984 */ /* 0x000fe20000000800 */
[----:B------:R1:W-:Y:S04]  /*ab60*/  LDGSTS.E.BYPASS.LTC128B.128 [R185+0x5800], [R2.64] ;  /* 0x0580000002b97fae */ /* 0x0003e8000b901d46 */
.L_x_1050:
[----:B------:R-:W-:Y:S05]  /*ab70*/  BSYNC B0 ;  /* 0x0000000000007941 */ /* 0x000fea0003800000 */
.L_x_1049:
        /* <DEDUP_REMOVED lines=15> */
.L_x_1052:
[----:B------:R-:W-:Y:S05]  /*ac70*/  BSYNC B0 ;  /* 0x0000000000007941 */ /* 0x000fea0003800000 */
.L_x_1051:
        /* <DEDUP_REMOVED lines=18> */
.L_x_1054:
[----:B------:R-:W-:Y:S05]  /*ada0*/  BSYNC B0 ;  /* 0x0000000000007941 */ /* 0x000fea0003800000 */
.L_x_1053:
        /* <DEDUP_REMOVED lines=15> */
.L_x_1056:
[----:B------:R-:W-:Y:S05]  /*aea0*/  BSYNC B0 ;  /* 0x0000000000007941 */ /* 0x000fea0003800000 */
.L_x_1055:
        /* <DEDUP_REMOVED lines=18> */
.L_x_1058:
[----:B------:R-:W-:Y:S05]  /*afd0*/  BSYNC B0 ;  /* 0x0000000000007941 */ /* 0x000fea0003800000 */
.L_x_1057:
        /* <DEDUP_REMOVED lines=18> */
.L_x_1060:
[----:B------:R-:W-:Y:S05]  /*b100*/  BSYNC B0 ;  /* 0x0000000000007941 */ /* 0x000fea0003800000 */
.L_x_1059:
        /* <DEDUP_REMOVED lines=18> */
.L_x_1062:
[----:B------:R-:W-:Y:S05]  /*b230*/  BSYNC B0 ;  /* 0x0000000000007941 */ /* 0x000fea0003800000 */
.L_x_1061:
[----:B-1----:R-:W-:Y:S01]  /*b240*/  LOP3.LUT R2, R148, 0xfffffff8, RZ, 0xc0, !PT ;  /* 0xfffffff894027812 */ /* 0x002fe200078ec0ff */
[----:B------:R-:W-:Y:S01]  /*b250*/  IMAD.SHL.U32 R4, R127, 0x40, RZ ;  /* 0x000000407f047824 */ /* 0x000fe200078e00ff */
        /* <DEDUP_REMOVED lines=13> */
[----:B------:R-:W-:Y:S01]  /*b330*/  IMAD.IADD R8, R2, 0x1, -R3 ;  /* 0x0000000102087824 */ /* 0x000fe200078e0a03 */
[----:B------:R-:W-:Y:S01]  /*b340*/  LOP3.LUT R2, R4, 0xc0, RZ, 0xc0, !PT ;  /* 0x000000c004027812 */ /* 0x000fe200078ec0ff */
[C---:B------:R-:W-:Y:S01]  /*b350*/  IMAD.SHL.U32 R0, R9.reuse, 0x40, RZ ;  /* 0x0000004009007824 */ /* 0x040fe200078e00ff */
[----:B------:R-:W-:Y:S01]  /*b360*/  LOP3.LUT P0, RZ, R9, 0x2, RZ, 0xc0, !PT ;  /* 0x0000000209ff7812 */ /* 0x000fe2000780c0ff */
[----:B------:R-:W-:Y:S01]  /*b370*/  IMAD.SHL.U32 R3, R6, 0x20, RZ ;  /* 0x0000002006037824 */ /* 0x000fe200078e00ff */
[----:B------:R-:W-:Y:S01]  /*b380*/  LOP3.LUT R188, R188, 0xfffffffe, RZ, 0xc0, !PT ;  /* 0xfffffffebcbc7812 */ /* 0x000fe200078ec0ff */
[----:B------:R-:W-:Y:S01]  /*b390*/  IMAD.SHL.U32 R4, R7, 0x8, RZ ;  /* 0x0000000807047824 */ /* 0x000fe200078e00ff */
[----:B------:R-:W-:Y:S01]  /*b3a0*/  LOP3.LUT R0, R0, 0xc0, RZ, 0xc0, !PT ;  /* 0x000000c000007812 */ /* 0x000fe200078ec0ff */
[----:B------:R-:W-:Y:S01]  /*b3b0*/  IMAD.SHL.U32 R6, R130, 0x8, RZ ;  /* 0x0000000882067824 */ /* 0x000fe200078e00ff */
[----:B------:R-:W-:-:S02]  /*b3c0*/  LOP3.LUT R36, R3, 0xffffff00, RZ, 0xc0, !PT ;  /* 0xffffff0003247812 */ /* 0x000fc400078ec0ff */
[----:B------:R-:W-:Y:S02]  /*b3d0*/  LOP3.LUT R5, R2, 0x8, R4, 0xf8, !PT ;  /* 0x0000000802057812 */ /* 0x000fe400078ef804 */
[----:B------:R-:W-:Y:S01]  /*b3e0*/  LOP3.LUT R4, R0, 0x8, R6, 0xf8, !PT ;  /* 0x0000000800047812 */ /* 0x000fe200078ef806 */
[----:B------:R-:W-:Y:S01]  /*b3f0*/  IMAD R6, R7, 0x8, R8 ;  /* 0x0000000807067824 */ /* 0x000fe200078e0208 */
[----:B------:R-:W-:Y:S01]  /*b400*/  SHF.R.U32.HI R3, RZ, 0x3, R2 ;  /* 0x00000003ff037819 */ /* 0x000fe20000011602 */
[----:B------:R-:W-:Y:S01]  /*b410*/  IMAD R2, R128, 0x200, R36 ;  /* 0x0000020080027824 */ /* 0x000fe200078e0224 */
[----:B------:R-:W-:Y:S01]  /*b420*/  SHF.R.U32.HI R0, RZ, 0x3, R0 ;  /* 0x00000003ff007819 */ /* 0x000fe20000011600 */
[----:B------:R-:W-:Y:S01]  /*b430*/  IMAD R114, R37, 0x20, R36 ;  /* 0x0000002025727824 */ /* 0x000fe200078e0224 */
[----:B------:R-:W-:Y:S01]  /*b440*/  LOP3.LUT R127, R5, R3, RZ, 0x3c, !PT ;  /* 0x00000003057f7212 */ /* 0x000fe200078e3cff */
[----:B------:R-:W-:Y:S01]  /*b450*/  IMAD R2, R37, 0x20, R2 ;  /* 0x0000002025027824 */ /* 0x000fe200078e0202 */
[----:B------:R-:W-:-:S03]  /*b460*/  LOP3.LUT R0, R4, R0, RZ, 0x3c, !PT ;  /* 0x0000000004007212 */ /* 0x000fc600078e3cff */
[----:B------:R-:W-:Y:S02]  /*b470*/  IMAD.IADD R2, R127, 0x1, R2 ;  /* 0x000000017f027824 */ /* 0x000fe400078e0202 */
[----:B------:R-:W-:Y:S02]  /*b480*/  IMAD.U32 R0, R6, 0x20, R0 ;  /* 0x0000002006007824 */ /* 0x000fe400078e0000 */
[----:B------:R-:W-:Y:S02]  /*b490*/  IMAD.SHL.U32 R168, R2, 0x2, RZ ;  /* 0x0000000202a87824 */ /* 0x000fe400078e00ff */
[----:B------:R-:W-:Y:S02]  /*b4a0*/  IMAD.SHL.U32 R164, R0, 0x2, RZ ;  /* 0x0000000200a47824 */ /* 0x000fe400078e00ff */
[----:B------:R-:W-:Y:S01]  /*b4b0*/  IMAD R169, R38, 0x2, R168 ;  /* 0x0000000226a97824 */ /* 0x000fe200078e02a8 */
[----:B------:R-:W-:Y:S01]  /*b4c0*/  LDSM.16.M88.4 R12, [R168] ;  /* 0x00000000a80c783b */ /* 0x000fe20000000200 */
[----:B------:R-:W-:Y:S01]  /*b4d0*/  IMAD R2, R128, 0x10, R156 ;  /* 0x0000001080027824 */ /* 0x000fe200078e029c */
[----:B------:R-:W-:-:S02]  /*b4e0*/  IADD3 R0, R164, 0x1000, RZ ;  /* 0x00001000a4007810 */ /* 0x000fc40007ffe0ff */
[----:B------:R-:W1:Y:S01]  /*b4f0*/  LDSM.16.M88.4 R4, [R164+0x1000] ;  /* 0x00100000a404783b */ /* 0x000e620000000200 */
[----:B------:R-:W-:Y:S02]  /*b500*/  IADD3 R167, R164, 0x1020, RZ ;  /* 0x00001020a4a77810 */ /* 0x000fe40007ffe0ff */
[----:B------:R-:W-:Y:S01]  /*b510*/  @P0 IADD3 R167, R0, -0x20, RZ ;  /* 0xffffffe000a70810 */ /* 0x000fe20007ffe0ff */
[----:B------:R-:W-:Y:S03]  /*b520*/  LDSM.16.M88.4 R8, [R169] ;  /* 0x00000000a908783b */ /* 0x000fe60000000200 */
[C---:B------:R-:W-:Y:S01]  /*b530*/  IADD3 R184, R167.reuse, 0x400, RZ ;  /* 0x00000400a7b87810 */ /* 0x040fe20007ffe0ff */
[----:B------:R-:W-:Y:S01]  /*b540*/  LDSM.16.M88.4 R24, [R167] ;  /* 0x00000000a718783b */ /* 0x000fe20000000200 */
[C---:B------:R-:W-:Y:S02]  /*b550*/  IADD3 R183, R167.reuse, 0x800, RZ ;  /* 0x00000800a7b77810 */ /* 0x040fe40007ffe0ff */
[C---:B------:R-:W-:Y:S01]  /*b560*/  IADD3 R182, R167.reuse, 0xc00, RZ ;  /* 0x00000c00a7b67810 */ /* 0x040fe20007ffe0ff */
[----:B------:R-:W5:Y:S01]  /*b570*/  LDSM.16.M88.4 R28, [R164+0x1400] ;  /* 0x00140000a41c783b */ /* 0x000f620000000200 */
[----:B------:R-:W-:-:S02]  /*b580*/  IADD3 R181, R167, 0x1000, RZ ;  /* 0x00001000a7b57810 */ /* 0x000fc40007ffe0ff */
[C---:B------:R-:W-:Y:S01]  /*b590*/  IADD3 R180, R167.reuse, 0x1400, RZ ;  /* 0x00001400a7b47810 */ /* 0x040fe20007ffe0ff */
[----:B------:R-:W2:Y:S01]  /*b5a0*/  LDSM.16.M88.4 R32, [R167+0x400] ;  /* 0x00040000a720783b */ /* 0x000ea20000000200 */
[C---:B------:R-:W-:Y:S02]  /*b5b0*/  IADD3 R179, R167.reuse, 0x1800, RZ ;  /* 0x00001800a7b37810 */ /* 0x040fe40007ffe0ff */
[C---:B------:R-:W-:Y:S01]  /*b5c0*/  IADD3 R178, R167.reuse, 0x1c00, RZ ;  /* 0x00001c00a7b27810 */ /* 0x040fe20007ffe0ff */
[----:B------:R-:W-:Y:S01]  /*b5d0*/  LDSM.16.M88.4 R40, [R167+0x800] ;  /* 0x00080000a728783b */ /* 0x000fe20000000200 */
[C---:B------:R-:W-:Y:S02]  /*b5e0*/  IADD3 R177, R167.reuse, 0x2000, RZ ;  /* 0x00002000a7b17810 */ /* 0x040fe40007ffe0ff */
[C---:B------:R-:W-:Y:S01]  /*b5f0*/  IADD3 R176, R167.reuse, 0x2400, RZ ;  /* 0x00002400a7b07810 */ /* 0x040fe20007ffe0ff */
[----:B------:R-:W-:Y:S01]  /*b600*/  LDSM.16.M88.4 R48, [R164+0x1c00] ;  /* 0x001c0000a430783b */ /* 0x000fe20000000200 */
[----:B------:R-:W-:-:S02]  /*b610*/  IADD3 R175, R167, 0x2800, RZ ;  /* 0x00002800a7af7810 */ /* 0x000fc40007ffe0ff */
[C---:B------:R-:W-:Y:S01]  /*b620*/  IADD3 R174, R167.reuse, 0x2c00, RZ ;  /* 0x00002c00a7ae7810 */ /* 0x040fe20007ffe0ff */
[----:B------:R-:W-:Y:S01]  /*b630*/  LDSM.16.M88.4 R52, [R164+0x2c00] ;  /* 0x002c0000a434783b */ /* 0x000fe20000000200 */
[C---:B------:R-:W-:Y:S02]  /*b640*/  IADD3 R173, R167.reuse, 0x3000, RZ ;  /* 0x00003000a7ad7810 */ /* 0x040fe40007ffe0ff */
[C---:B------:R-:W-:Y:S02]  /*b650*/  IADD3 R172, R167.reuse, 0x3400, RZ ;  /* 0x00003400a7ac7810 */ /* 0x040fe40007ffe0ff */
[C---:B------:R-:W-:Y:S02]  /*b660*/  IADD3 R171, R167.reuse, 0x3800, RZ ;  /* 0x00003800a7ab7810 */ /* 0x040fe40007ffe0ff */
[----:B------:R-:W-:Y:S01]  /*b670*/  IADD3 R170, R167, 0x3c00, RZ ;  /* 0x00003c00a7aa7810 */ /* 0x000fe20007ffe0ff */
[C---:B-1----:R-:W-:Y:S08]  /*b680*/  HMMA.16816.F32.BF16 R16, R12.reuse, R4, RZ ;  /* 0x000000040c10723c */ /* 0x042ff000000418ff */
[C---:B------:R-:W-:Y:S08]  /*b690*/  HMMA.16816.F32.BF16 R4, R12.reuse, R6, RZ ;  /* 0x000000060c04723c */ /* 0x040ff000000418ff */
[----:B-----5:R-:W-:Y:S08]  /*b6a0*/  HMMA.16816.F32.BF16 R20, R12, R28, RZ ;  /* 0x0000001c0c14723c */ /* 0x020ff000000418ff */
[C---:B------:R-:W-:Y:S08]  /*b6b0*/  HMMA.16816.F32.BF16 R56, R8.reuse, R24, R16 ;  /* 0x000000180838723c */ /* 0x040ff00000041810 */
[----:B------:R-:W-:Y:S01]  /*b6c0*/  HMMA.16816.F32.BF16 R4, R8, R26, R4 ;  /* 0x0000001a0804723c */ /* 0x000fe20000041804 */
[----:B------:R-:W1:Y:S07]  /*b6d0*/  LDSM.16.M88.4 R24, [R164+0x1800] ;  /* 0x00180000a418783b */ /* 0x000e6e0000000200 */
[----:B------:R-:W-:Y:S08]  /*b6e0*/  HMMA.16816.F32.BF16 R16, R12, R30, RZ ;  /* 0x0000001e0c10723c */ /* 0x000ff000000418ff */
[----:B------:R-:W-:Y:S01]  /*b6f0*/  FMUL.FTZ R0, R58, c[0x0][0x2ec] ;  /* 0x0000bb003a007a20 */ /* 0x000fe20000410000 */
[C---:B--2---:R-:W-:Y:S03]  /*b700*/  HMMA.16816.F32.BF16 R20, R8.reuse, R32, R20 ;  /* 0x000000200814723c */ /* 0x044fe60000041814 */
[----:B------:R2:W5:Y:S11]  /*b710*/  MUFU.TANH R117, R0 ;  /* 0x0000000000757308 */ /* 0x0005760000002400 */
[----:B------:R-:W-:Y:S01]  /*b720*/  @!UPT UIADD3 URZ, URZ, URZ, URZ ;  /* 0x0000003f3f3ff290 */ /* 0x000fe2000fffe03f */
[----:B------:R-:W-:Y:S01]  /*b730*/  HMMA.16816.F32.BF16 R28, R8, R34, R16 ;  /* 0x00000022081c723c */ /* 0x000fe20000041810 */
[----:B------:R-:W3:Y:S01]  /*b740*/  LDSM.16.M88.4 R32, [R167+0xc00] ;  /* 0x000c0000a720783b */ /* 0x000ee20000000200 */
[----:B--2---:R-:W-:-:S04]  /*b750*/  FMUL.FTZ R0, R57, c[0x0][0x2ec] ;  /* 0x0000bb0039007a20 */ /* 0x004fc80000410000 */
[----:B------:R2:W-:Y:S02]  /*b760*/  MUFU.TANH R107, R0 ;  /* 0x00000000006b7308 */ /* 0x0005e40000002400 */
[----:B-1----:R-:W-:Y:S01]  /*b770*/  HMMA.16816.F32.BF16 R16, R12, R26, RZ ;  /* 0x0000001a0c10723c */ /* 0x002fe200000418ff */
[----:B--2---:R-:W-:-:S05]  /*b780*/  FMUL.FTZ R0, R59, c[0x0][0x2ec] ;  /* 0x0000bb003b007a20 */ /* 0x004fca0000410000 */
[----:B------:R1:W-:Y:S02]  /*b790*/  MUFU.TANH R118, R0 ;  /* 0x0000000000767308 */ /* 0x0003e40000002400 */
[----:B-1----:R-:W-:-:S06]  /*b7a0*/  FMUL.FTZ R0, R4, c[0x0][0x2ec] ;  /* 0x0000bb0004007a20 */ /* 0x002fcc0000410000 */
[----:B------:R1:W2:Y:S02]  /*b7b0*/  MUFU.TANH R110, R0 ;  /* 0x00000000006e7308 */ /* 0x0002a40000002400 */
[----:B-1----:R-:W-:-:S06]  /*b7c0*/  FMUL.FTZ R0, R5, c[0x0][0x2ec] ;  /* 0x0000bb0005007a20 */ /* 0x002fcc0000410000 */
[----:B------:R1:W-:Y:S02]  /*b7d0*/  MUFU.TANH R109, R0 ;  /* 0x00000000006d7308 */ /* 0x0003e40000002400 */
[----:B-1----:R-:W-:-:S06]  /*b7e0*/  FMUL.FTZ R0, R6, c[0x0][0x2ec] ;  /* 0x0000bb0006007a20 */ /* 0x002fcc0000410000 */
[----:B------:R1:W-:Y:S02]  /*b7f0*/  MUFU.TANH R123, R0 ;  /* 0x00000000007b7308 */ /* 0x0003e40000002400 */
[----:B-1----:R-:W-:Y:S02]  /*b800*/  FMUL.FTZ R0, R7, c[0x0][0x2ec] ;  /* 0x0000bb0007007a20 */ /* 0x002fe40000410000 */
[----:B------:R-:W-:Y:S04]  /*b810*/  HMMA.16816.F32.BF16 R4, R12, R24, RZ ;  /* 0x000000180c04723c */ /* 0x000fe800000418ff */
[----:B------:R1:W-:Y:S04]  /*b820*/  MUFU.TANH R125, R0 ;  /* 0x00000000007d7308 */ /* 0x0003e80000002400 */
[----:B------:R-:W-:Y:S08]  /*b830*/  HMMA.16816.F32.BF16 R24, R8, R42, R16 ;  /* 0x0000002a0818723c */ /* 0x000ff00000041810 */
[----:B------:R-:W-:Y:S01]  /*b840*/  HMMA.16816.F32.BF16 R16, R12, R48, RZ ;  /* 0x000000300c10723c */ /* 0x000fe200000418ff */
[----:B-1----:R-:W-:-:S04]  /*b850*/  FMUL.FTZ R0, R20, c[0x0][0x2ec] ;  /* 0x0000bb0014007a20 */ /* 0x002fc80000410000 */
[----:B------:R1:W-:Y:S03]  /*b860*/  MUFU.TANH R108, R0 ;  /* 0x00000000006c7308 */ /* 0x0003e60000002400 */
[----:B------:R-:W-:Y:S01]  /*b870*/  HMMA.16816.F32.BF16 R4, R8, R40, R4 ;  /* 0x000000280804723c */ /* 0x000fe20000041804 */
[----:B------:R-:W4:Y:S01]  /*b880*/  LDSM.16.M88.4 R40, [R164+0x2000] ;  /* 0x00200000a428783b */ /* 0x000f220000000200 */
[----:B-1----:R-:W-:-:S04]  /*b890*/  FMUL.FTZ R0, R21, c[0x0][0x2ec] ;  /* 0x0000bb0015007a20 */ /* 0x002fc80000410000 */
[----:B------:R1:W-:Y:S02]  /*b8a0*/  MUFU.TANH R103, R0 ;  /* 0x0000000000677308 */ /* 0x0003e40000002400 */
[----:B-1----:R-:W-:-:S06]  /*b8b0*/  FMUL.FTZ R0, R22, c[0x0][0x2ec] ;  /* 0x0000bb0016007a20 */ /* 0x002fcc0000410000 */
[----:B------:R1:W1:Y:S02]  /*b8c0*/  MUFU.TANH R120, R0 ;  /* 0x0000000000787308 */ /* 0x0002640000002400 */
[----:B-1----:R-:W-:Y:S02]  /*b8d0*/  FMUL.FTZ R0, R23, c[0x0][0x2ec] ;  /* 0x0000bb0017007a20 */ /* 0x002fe40000410000 */
[----:B------:R-:W-:Y:S01]  /*b8e0*/  HMMA.16816.F32.BF16 R20, R12, R50, RZ ;  /* 0x000000320c14723c */ /* 0x000fe200000418ff */
[----:B------:R-:W1:Y:S03]  /*b8f0*/  LDSM.16.M88.4 R48, [R167+0x1000] ;  /* 0x00100000a730783b */ /* 0x000e660000000200 */
[----:B------:R2:W1:Y:S02]  /*b900*/  MUFU.TANH R119, R0 ;  /* 0x0000000000777308 */ /* 0x0004640000002400 */
[----:B--2---:R-:W-:-:S06]  /*b910*/  FMUL.FTZ R0, R28, c[0x0][0x2ec] ;  /* 0x0000bb001c007a20 */ /* 0x004fcc0000410000 */
[----:B------:R2:W1:Y:S02]  /*b920*/  MUFU.TANH R102, R0 ;  /* 0x0000000000667308 */ /* 0x0004640000002400 */
[----:B--2---:R-:W-:-:S06]  /*b930*/  FMUL.FTZ R0, R29, c[0x0][0x2ec] ;  /* 0x0000bb001d007a20 */ /* 0x004fcc0000410000 */
[----:B------:R2:W-:Y:S02]  /*b940*/  MUFU.TANH R106, R0 ;  /* 0x00000000006a7308 */ /* 0x0005e40000002400 */
[----:B--2---:R-:W-:-:S06]  /*b950*/  FMUL.FTZ R0, R30, c[0x0][0x2ec] ;  /* 0x0000bb001e007a20 */ /* 0x004fcc0000410000 */
[----:B------:R2:W1:Y:S02]  /*b960*/  MUFU.TANH R121, R0 ;  /* 0x0000000000797308 */ /* 0x0004640000002400 */
[----:B--2---:R-:W-:Y:S02]  /*b970*/  FMUL.FTZ R0, R31, c[0x0][0x2ec] ;  /* 0x0000bb001f007a20 */ /* 0x004fe40000410000 */
[----:B---3--:R-:W-:Y:S04]  /*b980*/  HMMA.16816.F32.BF16 R28, R8, R34, R20 ;  /* 0x00000022081c723c */ /* 0x008fe80000041814 */
[----:B------:R2:W-:Y:S04]  /*b990*/  MUFU.TANH R122, R0 ;  /* 0x00000000007a7308 */ /* 0x0005e80000002400 */
[----:B----4-:R-:W-:Y:S01]  /*b9a0*/  HMMA.16816.F32.BF16 R20, R12, R42, RZ ;  /* 0x0000002a0c14723c */ /* 0x010fe200000418ff */
[----:B--2---:R-:W-:-:S04]  /*b9b0*/  FMUL.FTZ R0, R4, c[0x0][0x2ec] ;  /* 0x0000bb0004007a20 */ /* 0x004fc80000410000 */
[----:B------:R2:W3:Y:S02]  /*b9c0*/  MUFU.TANH R101, R0 ;  /* 0x0000000000657308 */ /* 0x0004e40000002400 */
[----:B--2---:R-:W-:-:S06]  /*b9d0*/  FMUL.FTZ R0, R5, c[0x0][0x2ec] ;  /* 0x0000bb0005007a20 */ /* 0x004fcc0000410000 */
[----:B------:R2:W-:Y:S02]  /*b9e0*/  MUFU.TANH R99, R0 ;  /* 0x0000000000637308 */ /* 0x0005e40000002400 */
[----:B--2---:R-:W-:-:S06]  /*b9f0*/  FMUL.FTZ R0, R6, c[0x0][0x2ec] ;  /* 0x0000bb0006007a20 */ /* 0x004fcc0000410000 */
[----:B------:R2:W-:Y:S02]  /*ba00*/  MUFU.TANH R124, R0 ;  /* 0x00000000007c7308 */ /* 0x0005e40000002400 */
[----:B--2---:R-:W-:Y:S02]  /*ba10*/  FMUL.FTZ R0, R7, c[0x0][0x2ec] ;  /* 0x0000bb0007007a20 */ /* 0x004fe40000410000 */
[----:B------:R-:W-:Y:S01]  /*ba20*/  HMMA.16816.F32.BF16 R4, R8, R32, R16 ;  /* 0x000000200804723c */ /* 0x000fe20000041810 */
[----:B------:R-:W2:Y:S03]  /*ba30*/  LDSM.16.M88.4 R32, [R164+0x2400] ;  /* 0x00240000a420783b */ /* 0x000ea60000000200 */
[----:B------:R4:W1:Y:S04]  /*ba40*/  MUFU.TANH R126, R0 ;  /* 0x00000000007e7308 */ /* 0x0008680000002400 */
[----:B------:R-:W-:Y:S01]  /*ba50*/  HMMA.16816.F32.BF16 R16, R12, R40, RZ ;  /* 0x000000280c10723c */ /* 0x000fe200000418ff */
[----:B------:R-:W1:Y:S01]  /*ba60*/  LDSM.16.M88.4 R40, [R167+0x1400] ;  /* 0x00140000a728783b */ /* 0x000e620000000200 */
[----:B----4-:R-:W-:-:S04]  /*ba70*/  FMUL.FTZ R0, R24, c[0x0][0x2ec] ;  /* 0x0000bb0018007a20 */ /* 0x010fc80000410000 */
[----:B------:R4:W1:Y:S02]  /*ba80*/  MUFU.TANH R98, R0 ;  /* 0x0000000000627308 */ /* 0x0008640000002400 */
[----:B----4-:R-:W-:-:S06]  /*ba90*/  FMUL.FTZ R0, R25, c[0x0][0x2ec] ;  /* 0x0000bb0019007a20 */ /* 0x010fcc0000410000 */
[----:B------:R4:W-:Y:S02]  /*baa0*/  MUFU.TANH R97, R0 ;  /* 0x0000000000617308 */ /* 0x0009e40000002400 */
[----:B----4-:R-:W-:-:S06]  /*bab0*/  FMUL.FTZ R0, R26, c[0x0][0x2ec] ;  /* 0x0000bb001a007a20 */ /* 0x010fcc0000410000 */
[----:B------:R4:W1:Y:S02]  /*bac0*/  MUFU.TANH R129, R0 ;  /* 0x0000000000817308 */ /* 0x0008640000002400 */
[----:B----4-:R-:W-:Y:S02]  /*bad0*/  FMUL.FTZ R0, R27, c[0x0][0x2ec] ;  /* 0x0000bb001b007a20 */ /* 0x010fe40000410000 */
[----:B-1----:R-:W-:Y:S04]  /*bae0*/  HMMA.16816.F32.BF16 R24, R8, R50, R20 ;  /* 0x000000320818723c */ /* 0x002fe80000041814 */
[----:B------:R1:W4:Y:S04]  /*baf0*/  MUFU.TANH R130, R0 ;  /* 0x0000000000827308 */ /* 0x0003280000002400 */
[----:B--2---:R-:W-:Y:S01]  /*bb00*/  HMMA.16816.F32.BF16 R20, R12, R34, RZ ;  /* 0x000000220c14723c */ /* 0x004fe200000418ff */
[----:B-1----:R-:W-:-:S04]  /*bb10*/  FMUL.FTZ R0, R4, c[0x0][0x2ec] ;  /* 0x0000bb0004007a20 */ /* 0x002fc80000410000 */
[----:B------:R1:W2:Y:S02]  /*bb20*/  MUFU.TANH R100, R0 ;  /* 0x0000000000647308 */ /* 0x0002a40000002400 */
[----:B-1----:R-:W-:-:S06]  /*bb30*/  FMUL.FTZ R0, R5, c[0x0][0x2ec] ;  /* 0x0000bb0005007a20 */ /* 0x002fcc0000410000 */
[----:B------:R1:W-:Y:S02]  /*bb40*/  MUFU.TANH R96, R0 ;  /* 0x0000000000607308 */ /* 0x0003e40000002400 */
[----:B-1----:R-:W-:-:S06]  /*bb50*/  FMUL.FTZ R0, R6, c[0x0][0x2ec] ;  /* 0x0000bb0006007a20 */ /* 0x002fcc0000410000 */
[----:B------:R1:W1:Y:S02]  /*bb60*/  MUFU.TANH R131, R0 ;  /* 0x0000000000837308 */ /* 0x0002640000002400 */
[----:B-1----:R-:W-:Y:S02]  /*bb70*/  FMUL.FTZ R0, R7, c[0x0][0x2ec] ;  /* 0x0000bb0007007a20 */ /* 0x002fe40000410000 */
[----:B------:R-:W-:Y:S01]  /*bb80*/  HMMA.16816.F32.BF16 R4, R8, R48, R16 ;  /* 0x000000300804723c */ /* 0x000fe20000041810 */
[----:B------:R-:W1:Y:S03]  /*bb90*/  LDSM.16.M88.4 R48, [R164+0x2800] ;  /* 0x00280000a430783b */ /* 0x000e660000000200 */
[----:B------:R2:W1:Y:S04]  /*bba0*/  MUFU.TANH R134, R0 ;  /* 0x0000000000867308 */ /* 0x0004680000002400 */
[----:B------:R-:W-:Y:S01]  /*bbb0*/  HMMA.16816.F32.BF16 R16, R12, R32, RZ ;  /* 0x000000200c10723c */ /* 0x000fe200000418ff */
[----:B------:R-:W1:Y:S01]  /*bbc0*/  LDSM.16.M88.4 R32, [R167+0x1800] ;  /* 0x00180000a720783b */ /* 0x000e620000000200 */
[----:B--2---:R-:W-:-:S04]  /*bbd0*/  FMUL.FTZ R0, R28, c[0x0][0x2ec] ;  /* 0x0000bb001c007a20 */ /* 0x004fc80000410000 */
[----:B------:R2:W-:Y:S02]  /*bbe0*/  MUFU.TANH R94, R0 ;  /* 0x00000000005e7308 */ /* 0x0005e40000002400 */
[----:B--2---:R-:W-:-:S06]  /*bbf0*/  FMUL.FTZ R0, R29, c[0x0][0x2ec] ;  /* 0x0000bb001d007a20 */ /* 0x004fcc0000410000 */
[----:B------:R2:W1:Y:S02]  /*bc00*/  MUFU.TANH R93, R0 ;  /* 0x00000000005d7308 */ /* 0x0004640000002400 */
[----:B--2---:R-:W-:-:S06]  /*bc10*/  FMUL.FTZ R0, R30, c[0x0][0x2ec] ;  /* 0x0000bb001e007a20 */ /* 0x004fcc0000410000 */
[----:B------:R2:W-:Y:S02]  /*bc20*/  MUFU.TANH R135, R0 ;  /* 0x0000000000877308 */ /* 0x0005e40000002400 */
[----:B--2---:R-:W-:Y:S02]  /*bc30*/  FMUL.FTZ R0, R31, c[0x0][0x2ec] ;  /* 0x0000bb001f007a20 */ /* 0x004fe40000410000 */
[----:B------:R-:W-:Y:S04]  /*bc40*/  HMMA.16816.F32.BF16 R28, R8, R42, R20 ;  /* 0x0000002a081c723c */ /* 0x000fe80000041814 */
[----:B------:R2:W2:Y:S04]  /*bc50*/  MUFU.TANH R136, R0 ;  /* 0x0000000000887308 */ /* 0x0004a80000002400 */
[----:B-1----:R-:W-:Y:S01]  /*bc60*/  HMMA.16816.F32.BF16 R20, R12, R50, RZ ;  /* 0x000000320c14723c */ /* 0x002fe200000418ff */
[----:B--2---:R-:W-:-:S04]  /*bc70*/  FMUL.FTZ R0, R4, c[0x0][0x2ec] ;  /* 0x0000bb0004007a20 */ /* 0x004fc80000410000 */
[----:B------:R1:W-:Y:S02]  /*bc80*/  MUFU.TANH R95, R0 ;  /* 0x00000000005f7308 */ /* 0x0003e40000002400 */
[----:B-1----:R-:W-:-:S06]  /*bc90*/  FMUL.FTZ R0, R5, c[0x0][0x2ec] ;  /* 0x0000bb0005007a20 */ /* 0x002fcc0000410000 */
[----:B------:R1:W-:Y:S02]  /*bca0*/  MUFU.TANH R92, R0 ;  /* 0x00000000005c7308 */ /* 0x0003e40000002400 */
[----:B-1----:R-:W-:-:S06]  /*bcb0*/  FMUL.FTZ R0, R6, c[0x0][0x2ec] ;  /* 0x0000bb0006007a20 */ /* 0x002fcc0000410000 */
[----:B------:R1:W-:Y:S02]  /*bcc0*/  MUFU.TANH R137, R0 ;  /* 0x0000000000897308 */ /* 0x0003e40000002400 */
[----:B-1----:R-:W-:Y:S02]  /*bcd0*/  FMUL.FTZ R0, R7, c[0x0][0x2ec] ;  /* 0x0000bb0007007a20 */ /* 0x002fe40000410000 */
[----:B------:R-:W-:Y:S01]  /*bce0*/  HMMA.16816.F32.BF16 R4, R8, R40, R16 ;  /* 0x000000280804723c */ /* 0x000fe20000041810 */
[----:B------:R-:W1:Y:S03]  /*bcf0*/  LDSM.16.M88.4 R40, [R167+0x1c00] ;  /* 0x001c0000a728783b */ /* 0x000e660000000200 */
[----:B------:R2:W-:Y:S04]  /*bd00*/  MUFU.TANH R139, R0 ;  /* 0x00000000008b7308 */ /* 0x0005e80000002400 */
[----:B------:R-:W-:Y:S01]  /*bd10*/  HMMA.16816.F32.BF16 R16, R12, R48, RZ ;  /* 0x000000300c10723c */ /* 0x000fe200000418ff */
[----:B------:R-:W-:Y:S01]  /*bd20*/  LDSM.16.M88.4 R48, [R167+0x2800] ;  /* 0x00280000a730783b */ /* 0x000fe20000000200 */
[----:B--2---:R-:W-:-:S04]  /*bd30*/  FMUL.FTZ R0, R24, c[0x0][0x2ec] ;  /* 0x0000bb0018007a20 */ /* 0x004fc80000410000 */
[----:B------:R2:W1:Y:S02]  /*bd40*/  MUFU.TANH R90, R0 ;  /* 0x00000000005a7308 */ /* 0x0004640000002400 */
[----:B--2---:R-:W-:-:S06]  /*bd50*/  FMUL.FTZ R0, R25, c[0x0][0x2ec] ;  /* 0x0000bb0019007a20 */ /* 0x004fcc0000410000 */
[----:B------:R2:W-:Y:S02]  /*bd60*/  MUFU.TANH R89, R0 ;  /* 0x0000000000597308 */ /* 0x0005e40000002400 */
[----:B--2---:R-:W-:-:S06]  /*bd70*/  FMUL.FTZ R0, R26, c[0x0][0x2ec] ;  /* 0x0000bb001a007a20 */ /* 0x004fcc0000410000 */
[----:B------:R2:W1:Y:S02]  /*bd80*/  MUFU.TANH R138, R0 ;  /* 0x00000000008a7308 */ /* 0x0004640000002400 */
[----:B--2---:R-:W-:Y:S02]  /*bd90*/  FMUL.FTZ R0, R27, c[0x0][0x2ec] ;  /* 0x0000bb001b007a20 */ /* 0x004fe40000410000 */
[----:B------:R-:W-:Y:S04]  /*bda0*/  HMMA.16816.F32.BF16 R24, R8, R34, R20 ;  /* 0x000000220818723c */ /* 0x000fe80000041814 */
[----:B------:R2:W1:Y:S04]  /*bdb0*/  MUFU.TANH R140, R0 ;  /* 0x00000000008c7308 */ /* 0x0004680000002400 */
[----:B------:R-:W-:Y:S01]  /*bdc0*/  HMMA.16816.F32.BF16 R20, R12, R52, RZ ;  /* 0x000000340c14723c */ /* 0x000fe200000418ff */
[----:B--2---:R-:W-:-:S04]  /*bdd0*/  FMUL.FTZ R0, R4, c[0x0][0x2ec] ;  /* 0x0000bb0004007a20 */ /* 0x004fc80000410000 */
[----:B------:R2:W2:Y:S11]  /*bde0*/  MUFU.TANH R88, R0 ;  /* 0x0000000000587308 */ /* 0x0004b60000002400 */
[----:B------:R-:W-:Y:S08]  /*bdf0*/  @!UPT UIADD3 URZ, URZ, URZ, URZ ;  /* 0x0000003f3f3ff290 */ /* 0x000ff0000fffe03f */
[----:B-1----:R-:W-:Y:S01]  /*be00*/  HMMA.16816.F32.BF16 R20, R8, R40, R20 ;  /* 0x000000280814723c */ /* 0x002fe20000041814 */
[----:B--2---:R-:W-:-:S04]  /*be10*/  FMUL.FTZ R0, R5, c[0x0][0x2ec] ;  /* 0x0000bb0005007a20 */ /* 0x004fc80000410000 */
[----:B------:R1:W-:Y:S02]  /*be20*/  MUFU.TANH R57, R0 ;  /* 0x0000000000397308 */ /* 0x0003e40000002400 */
[----:B-1----:R-:W-:-:S06]  /*be30*/  FMUL.FTZ R0, R6, c[0x0][0x2ec] ;  /* 0x0000bb0006007a20 */ /* 0x002fcc0000410000 */
[----:B------:R1:W2:Y:S02]  /*be40*/  MUFU.TANH R142, R0 ;  /* 0x00000000008e7308 */ /* 0x0002a40000002400 */
[----:B-1----:R-:W-:Y:S02]  /*be50*/  FMUL.FTZ R0, R7, c[0x0][0x2ec] ;  /* 0x0000bb0007007a20 */ /* 0x002fe40000410000 */
[----:B------:R-:W-:Y:S01]  /*be60*/  HMMA.16816.F32.BF16 R4, R8, R32, R16 ;  /* 0x000000200804723c */ /* 0x000fe20000041810 */
[----:B------:R-:W-:Y:S03]  /*be70*/  LDSM.16.M88.4 R32, [R167+0x2000] ;  /* 0x00200000a720783b */ /* 0x000fe60000000200 */
[----:B------:R1:W1:Y:S04]  /*be80*/  MUFU.TANH R145, R0 ;  /* 0x0000000000917308 */ /* 0x0002680000002400 */
[----:B------:R-:W-:Y:S01]  /*be90*/  HMMA.16816.F32.BF16 R16, R12, R54, RZ ;  /* 0x000000360c10723c */ /* 0x000fe200000418ff */
[----:B-1----:R-:W-:-:S04]  /*bea0*/  FMUL.FTZ R0, R28, c[0x0][0x2ec] ;  /* 0x0000bb001c007a20 */ /* 0x002fc80000410000 */
[----:B------:R1:W1:Y:S02]  /*beb0*/  MUFU.TANH R87, R0 ;  /* 0x0000000000577308 */ /* 0x0002640000002400 */
[----:B-1----:R-:W-:-:S06]  /*bec0*/  FMUL.FTZ R0, R29, c[0x0][0x2ec] ;  /* 0x0000bb001d007a20 */ /* 0x002fcc0000410000 */
[----:B------:R1:W-:Y:S02]  /*bed0*/  MUFU.TANH R85, R0 ;  /* 0x0000000000557308 */ /* 0x0003e40000002400 */
[----:B-1----:R-:W-:-:S06]  /*bee0*/  FMUL.FTZ R0, R30, c[0x0][0x2ec] ;  /* 0x0000bb001e007a20 */ /* 0x002fcc0000410000 */
[----:B------:R1:W1:Y:S02]  /*bef0*/  MUFU.TANH R143, R0 ;  /* 0x00000000008f7308 */ /* 0x0002640000002400 */
[----:B-1----:R-:W-:Y:S02]  /*bf00*/  FMUL.FTZ R0, R31, c[0x0][0x2ec] ;  /* 0x0000bb001f007a20 */ /* 0x002fe40000410000 */
[----:B------:R-:W1:Y:S04]  /*bf10*/  LDSM.16.M88.4 R28, [R164+0x3000] ;  /* 0x00300000a41c783b */ /* 0x000e680000000200 */
[----:B------:R2:W-:Y:S02]  /*bf20*/  MUFU.TANH R144, R0 ;  /* 0x0000000000907308 */ /* 0x0005e40000002400 */
[----:B--2---:R-:W-:-:S06]  /*bf30*/  FMUL.FTZ R0, R4, c[0x0][0x2ec] ;  /* 0x0000bb0004007a20 */ /* 0x004fcc0000410000 */
[----:B------:R2:W1:Y:S02]  /*bf40*/  MUFU.TANH R84, R0 ;  /* 0x0000000000547308 */ /* 0x0004640000002400 */
[----:B--2---:R-:W-:-:S06]  /*bf50*/  FMUL.FTZ R0, R5, c[0x0][0x2ec] ;  /* 0x0000bb0005007a20 */ /* 0x004fcc0000410000 */
[----:B------:R2:W-:Y:S02]  /*bf60*/  MUFU.TANH R86, R0 ;  /* 0x0000000000567308 */ /* 0x0005e40000002400 */
[----:B--2---:R-:W-:-:S06]  /*bf70*/  FMUL.FTZ R0, R6, c[0x0][0x2ec] ;  /* 0x0000bb0006007a20 */ /* 0x004fcc0000410000 */
[----:B------:R2:W1:Y:S02]  /*bf80*/  MUFU.TANH R146, R0 ;  /* 0x0000000000927308 */ /* 0x0004640000002400 */
[----:B--2---:R-:W-:Y:S02]  /*bf90*/  FMUL.FTZ R0, R7, c[0x0][0x2ec] ;  /* 0x0000bb0007007a20 */ /* 0x004fe40000410000 */
[----:B------:R-:W-:Y:S01]  /*bfa0*/  HMMA.16816.F32.BF16 R4, R8, R42, R16 ;  /* 0x0000002a0804723c */ /* 0x000fe20000041810 */
[----:B------:R-:W2:Y:S03]  /*bfb0*/  LDSM.16.M88.4 R40, [R164+0x3400] ;  /* 0x00340000a428783b */ /* 0x000ea60000000200 */
[----:B------:R3:W-:Y:S04]  /*bfc0*/  MUFU.TANH R149, R0 ;  /* 0x0000000000957308 */ /* 0x0007e80000002400 */
[----:B-1----:R-:W-:Y:S01]  /*bfd0*/  HMMA.16816.F32.BF16 R16, R12, R28, RZ ;  /* 0x0000001c0c10723c */ /* 0x002fe200000418ff */
[----:B---3--:R-:W-:-:S04]  /*bfe0*/  FMUL.FTZ R0, R24, c[0x0][0x2ec] ;  /* 0x0000bb0018007a20 */ /* 0x008fc80000410000 */
[----:B------:R1:W-:Y:S02]  /*bff0*/  MUFU.TANH R83, R0 ;  /* 0x0000000000537308 */ /* 0x0003e40000002400 */
[----:B-1----:R-:W-:-:S06]  /*c000*/  FMUL.FTZ R0, R25, c[0x0][0x2ec] ;  /* 0x0000bb0019007a20 */ /* 0x002fcc0000410000 */
[----:B------:R1:W3:Y:S02]  /*c010*/  MUFU.TANH R81, R0 ;  /* 0x0000000000517308 */ /* 0x0002e40000002400 */
[----:B-1----:R-:W-:-:S06]  /*c020*/  FMUL.FTZ R0, R26, c[0x0][0x2ec] ;  /* 0x0000bb001a007a20 */ /* 0x002fcc0000410000 */
[----:B------:R1:W-:Y:S02]  /*c030*/  MUFU.TANH R147, R0 ;  /* 0x0000000000937308 */ /* 0x0003e40000002400 */
        /* <DEDUP_REMOVED lines=23> */
[----:B------:R1:W1:Y:S02]  /*c1b0*/  MUFU.TANH R151, R0 ;  /* 0x0000000000977308 */ /* 0x0002640000002400 */
[----:B-1----:R-:W-:-:S06]  /*c1c0*/  FMUL.FTZ R0, R20, c[0x0][0x2ec] ;  /* 0x0000bb0014007a20 */ /* 0x002fcc0000410000 */
[----:B------:R1:W-:Y:S11]  /*c1d0*/  MUFU.TANH R76, R0 ;  /* 0x00000000004c7308 */ /* 0x0003f60000002400 */
[----:B------:R-:W-:Y:S01]  /*c1e0*/  @!UPT UIADD3 URZ, URZ, URZ, URZ ;  /* 0x0000003f3f3ff290 */ /* 0x000fe2000fffe03f */
[----:B------:R-:W-:Y:S02]  /*c1f0*/  FMUL.FTZ R3, R6, c[0x0][0x2ec] ;  /* 0x0000bb0006037a20 */ /* 0x000fe40000410000 */
[----:B------:R-:W-:Y:S02]  /*c200*/  FMUL.FTZ R7, R7, c[0x0][0x2ec] ;  /* 0x0000bb0007077a20 */ /* 0x000fe40000410000 */
[----:B------:R-:W-:Y:S01]  /*c210*/  MUFU.TANH R74, R3 ;  /* 0x00000003004a7308 */ /* 0x000fe20000002400 */
[----:B-1----:R-:W-:-:S07]  /*c220*/  FMUL.FTZ R0, R21, c[0x0][0x2ec] ;  /* 0x0000bb0015007a20 */ /* 0x002fce0000410000 */
[----:B------:R-:W-:Y:S08]  /*c230*/  MUFU.TANH R141, R7 ;  /* 0x00000007008d7308 */ /* 0x000ff00000002400 */
[----:B------:R1:W-:Y:S02]  /*c240*/  MUFU.TANH R161, R0 ;  /* 0x0000000000a17308 */ /* 0x0003e40000002400 */
[----:B-1----:R-:W-:-:S06]  /*c250*/  FMUL.FTZ R0, R22, c[0x0][0x2ec] ;  /* 0x0000bb0016007a20 */ /* 0x002fcc0000410000 */
[----:B------:R1:W1:Y:S02]  /*c260*/  MUFU.TANH R75, R0 ;  /* 0x00000000004b7308 */ /* 0x0002640000002400 */
[----:B-1----:R-:W-:Y:S02]  /*c270*/  FMUL.FTZ R0, R23, c[0x0][0x2ec] ;  /* 0x0000bb0017007a20 */ /* 0x002fe40000410000 */
[----:B------:R-:W-:Y:S04]  /*c280*/  HMMA.16816.F32.BF16 R20, R8, R28, R16 ;  /* 0x0000001c0814723c */ /* 0x000fe80000041810 */
[----:B------:R1:W1:Y:S04]  /*c290*/  MUFU.TANH R159, R0 ;  /* 0x00000000009f7308 */ /* 0x0002680000002400 */
[----:B------:R-:W-:Y:S01]  /*c2a0*/  HMMA.16816.F32.BF16 R16, R12, R42, RZ ;  /* 0x0000002a0c10723c */ /* 0x000fe200000418ff */
[----:B------:R-:W3:Y:S01]  /*c2b0*/  LDSM.16.M88.4 R40, [R164+0x3c00] ;  /* 0x003c0000a428783b */ /* 0x000ee20000000200 */
[----:B-1----:R-:W-:-:S04]  /*c2c0*/  FMUL.FTZ R0, R4, c[0x0][0x2ec] ;  /* 0x0000bb0004007a20 */ /* 0x002fc80000410000 */
[----:B------:R1:W-:Y:S10]  /*c2d0*/  MUFU.TANH R77, R0 ;  /* 0x00000000004d7308 */ /* 0x0003f40000002400 */
[----:B------:R-:W-:-:S02]  /*c2e0*/  FMUL.FTZ R6, R20, c[0x0][0x2ec] ;  /* 0x0000bb0014067a20 */ /* 0x000fc40000410000 */
[----:B------:R-:W-:Y:S02]  /*c2f0*/  FMUL.FTZ R7, R23, c[0x0][0x2ec] ;  /* 0x0000bb0017077a20 */ /* 0x000fe40000410000 */
[----:B------:R-:W3:Y:S04]  /*c300*/  MUFU.TANH R73, R6 ;  /* 0x0000000600497308 */ /* 0x000ee80000002400 */
[----:B------:R-:W-:Y:S01]  /*c310*/  HMMA.16816.F32.BF16 R24, R8, R30, R16 ;  /* 0x0000001e0818723c */ /* 0x000fe20000041810 */
[----:B------:R-:W-:Y:S01]  /*c320*/  LDSM.16.M88.4 R28, [R164+0x4000] ;  /* 0x00400000a41c783b */ /* 0x000fe20000000200 */
[----:B-1----:R-:W-:-:S06]  /*c330*/  FMUL.FTZ R0, R5, c[0x0][0x2ec] ;  /* 0x0000bb0005007a20 */ /* 0x002fcc0000410000 */
[----:B--2---:R-:W-:Y:S01]  /*c340*/  HMMA.16816.F32.BF16 R16, R12, R32, RZ ;  /* 0x000000200c10723c */ /* 0x004fe200000418ff */
[----:B------:R1:W2:Y:S02]  /*c350*/  MUFU.TANH R160, R0 ;  /* 0x0000000000a07308 */ /* 0x0002a40000002400 */
[----:B-1----:R-:W-:-:S04]  /*c360*/  IADD3 R0, R2, 0x1, R39 ;  /* 0x0000000102007810 */ /* 0x002fc80007ffe027 */
[----:B------:R-:W-:Y:S01]  /*c370*/  IADD3 R2, R91, R0, -R47 ;  /* 0x000000005b027210 */ /* 0x000fe20007ffe82f */
[----:B------:R-:W-:Y:S02]  /*c380*/  IMAD.IADD R0, R60, 0x1, R44 ;  /* 0x000000013c007824 */ /* 0x000fe400078e022c */
[----:B------:R1:W-:Y:S01]  /*c390*/  MUFU.TANH R44, R7 ;  /* 0x00000007002c7308 */ /* 0x0003e20000002400 */
[----:B------:R-:W-:Y:S02]  /*c3a0*/  IADD3 R2, R2, c[0x0][0x2e8], RZ ;  /* 0x0000ba0002027a10 */ /* 0x000fe40007ffe0ff */
[----:B------:R-:W-:Y:S02]  /*c3b0*/  IADD3 R6, R0, 0x9, RZ ;  /* 0x0000000900067810 */ /* 0x000fe40007ffe0ff */
[C---:B------:R-:W-:Y:S02]  /*c3c0*/  IADD3 R3, R2.reuse, 0x8, RZ ;  /* 0x0000000802037810 */ /* 0x040fe40007ffe0ff */
[----:B------:R-:W-:-:S02]  /*c3d0*/  IMNMX R4, R2, R91, PT ;  /* 0x0000005b02047217 */ /* 0x000fc40003800200 */
[----:B------:R-:W-:Y:S02]  /*c3e0*/  IMNMX R2, R3, R91, PT ;  /* 0x0000005b03027217 */ /* 0x000fe40003800200 */
[----:B------:R-:W-:Y:S02]  /*c3f0*/  IADD3 R3, R0, 0x8, RZ ;  /* 0x0000000800037810 */ /* 0x000fe40007ffe0ff */
[-C--:B------:R-:W-:Y:S02]  /*c400*/  ISETP.GE.AND P4, PT, R6, R4.reuse, PT ;  /* 0x000000040600720c */ /* 0x080fe40003f86270 */
[----:B------:R-:W-:Y:S01]  /*c410*/  ISETP.GE.AND P3, PT, R3, R4, PT ;  /* 0x000000040300720c */ /* 0x000fe20003f66270 */
[----:B-1----:R-:W-:Y:S01]  /*c420*/  FMUL.FTZ R7, R25, c[0x0][0x2ec] ;  /* 0x0000bb0019077a20 */ /* 0x002fe20000410000 */
[-C--:B------:R-:W-:Y:S01]  /*c430*/  ISETP.GE.AND P5, PT, R3, R2.reuse, PT ;  /* 0x000000020300720c */ /* 0x080fe20003fa6270 */
[----:B------:R-:W-:Y:S01]  /*c440*/  FMUL.FTZ R3, R21, c[0x0][0x2ec] ;  /* 0x0000bb0015037a20 */ /* 0x000fe20000410000 */
[C---:B------:R-:W-:Y:S01]  /*c450*/  IADD3 R5, R0.reuse, 0x1, RZ ;  /* 0x0000000100057810 */ /* 0x040fe20007ffe0ff */
[----:B------:R-:W-:Y:S01]  /*c460*/  MUFU.TANH R70, R7 ;  /* 0x0000000700467308 */ /* 0x000fe20000002400 */
[----:B------:R-:W-:-:S02]  /*c470*/  ISETP.GE.AND P1, PT, R0, R2, PT ;  /* 0x000000020000720c */ /* 0x000fc40003f26270 */
[C---:B------:R-:W-:Y:S02]  /*c480*/  ISETP.GE.AND P2, PT, R5.reuse, R4, PT ;  /* 0x000000040500720c */ /* 0x040fe40003f46270 */
[----:B------:R-:W-:Y:S02]  /*c490*/  ISETP.GE.AND P0, PT, R5, R2, PT ;  /* 0x000000020500720c */ /* 0x000fe40003f06270 */
[----:B------:R-:W-:Y:S01]  /*c4a0*/  IADD3 R5, R0, 0x10, RZ ;  /* 0x0000001000057810 */ /* 0x000fe20007ffe0ff */
[----:B------:R1:W-:Y:S01]  /*c4b0*/  MUFU.TANH R128, R3 ;  /* 0x0000000300807308 */ /* 0x0003e20000002400 */
[----:B-----5:R-:W-:Y:S02]  /*c4c0*/  FSEL R117, R117, -INF , !P1 ;  /* 0xff80000075757808 */ /* 0x020fe40004800000 */
[----:B------:R-:W-:Y:S02]  /*c4d0*/  FSEL R110, R110, -INF , !P3 ;  /* 0xff8000006e6e7808 */ /* 0x000fe40005800000 */
[----:B------:R-:W-:-:S02]  /*c4e0*/  ISETP.GE.AND P6, PT, R5, R4, PT ;  /* 0x000000040500720c */ /* 0x000fc40003fc6270 */
[----:B------:R-:W-:Y:S02]  /*c4f0*/  ISETP.GE.AND P1, PT, R5, R2, PT ;  /* 0x000000020500720c */ /* 0x000fe40003f26270 */
[----:B------:R-:W-:Y:S02]  /*c500*/  IADD3 R5, R0, 0x18, RZ ;  /* 0x0000001800057810 */ /* 0x000fe40007ffe0ff */
[----:B------:R-:W-:Y:S02]  /*c510*/  FSEL R107, R107, -INF , !P2 ;  /* 0xff8000006b6b7808 */ /* 0x000fe40005000000 */
[----:B------:R-:W-:Y:S02]  /*c520*/  FSEL R118, R118, -INF , !P0 ;  /* 0xff80000076767808 */ /* 0x000fe40004000000 */
[----:B------:R-:W-:Y:S02]  /*c530*/  FSEL R120, R120, -INF , !P1 ;  /* 0xff80000078787808 */ /* 0x000fe40004800000 */
[----:B-1----:R-:W-:-:S02]  /*c540*/  P2R R3, PR, RZ, 0x10 ;  /* 0x00000010ff037803 */ /* 0x002fc40000000000 */
[----:B------:R-:W-:Y:S01]  /*c550*/  ISETP.GE.AND P4, PT, R6, R2, PT ;  /* 0x000000020600720c */ /* 0x000fe20003f86270 */
[----:B------:R-:W-:Y:S01]  /*c560*/  FMUL.FTZ R6, R22, c[0x0][0x2ec] ;  /* 0x0000bb0016067a20 */ /* 0x000fe20000410000 */
[----:B------:R-:W-:Y:S01]  /*c570*/  ISETP.NE.AND P3, PT, R3, RZ, PT ;  /* 0x000000ff0300720c */ /* 0x000fe20003f65270 */
[----:B------:R-:W-:Y:S01]  /*c580*/  HMMA.16816.F32.BF16 R20, R8, R48, R16 ;  /* 0x000000300814723c */ /* 0x000fe20000041810 */
[----:B------:R-:W-:Y:S01]  /*c590*/  FMUL.FTZ R3, R24, c[0x0][0x2ec] ;  /* 0x0000bb0018037a20 */ /* 0x000fe20000410000 */
[----:B------:R1:W5:Y:S01]  /*c5a0*/  MUFU.TANH R72, R6 ;  /* 0x0000000600487308 */ /* 0x0003620000002400 */
[----:B------:R-:W-:Y:S02]  /*c5b0*/  FSEL R109, R109, -INF , !P3 ;  /* 0xff8000006d6d7808 */ /* 0x000fe40005800000 */
[----:B------:R-:W-:Y:S02]  /*c5c0*/  ISETP.GE.AND P3, PT, R5, R4, PT ;  /* 0x000000040500720c */ /* 0x000fe40003f66270 */
[----:B------:R-:W-:Y:S01]  /*c5d0*/  FSEL R123, R123, -INF , !P5 ;  /* 0xff8000007b7b7808 */ /* 0x000fe20006800000 */
[----:B------:R-:W-:Y:S01]  /*c5e0*/  HMMA.16816.F32.BF16 R16, R12, R34, RZ ;  /* 0x000000220c10723c */ /* 0x000fe200000418ff */
[----:B------:R-:W2:Y:S01]  /*c5f0*/  LDSM.16.M88.4 R32, [R167+0x2c00] ;  /* 0x002c0000a720783b */ /* 0x000ea20000000200 */
[----:B------:R3:W2:Y:S01]  /*c600*/  MUFU.TANH R71, R3 ;  /* 0x0000000300477308 */ /* 0x0006a20000002400 */
[----:B------:R-:W-:-:S02]  /*c610*/  FSEL R125, R125, -INF , !P4 ;  /* 0xff8000007d7d7808 */ /* 0x000fc40006000000 */
[----:B------:R-:W-:Y:S02]  /*c620*/  ISETP.GE.AND P4, PT, R5, R2, PT ;  /* 0x000000020500720c */ /* 0x000fe40003f86270 */
[----:B------:R-:W-:Y:S02]  /*c630*/  IADD3 R5, R0, 0x19, RZ ;  /* 0x0000001900057810 */ /* 0x000fe40007ffe0ff */
[----:B------:R-:W-:Y:S02]  /*c640*/  FSEL R108, R108, -INF , !P6 ;  /* 0xff8000006c6c7808 */ /* 0x000fe40007000000 */
[----:B-1----:R-:W-:Y:S02]  /*c650*/  IADD3 R6, R0, 0x11, RZ ;  /* 0x0000001100067810 */ /* 0x002fe40007ffe0ff */
[-C--:B------:R-:W-:Y:S02]  /*c660*/  ISETP.GE.AND P6, PT, R5, R4.reuse, PT ;  /* 0x000000040500720c */ /* 0x080fe40003fc6270 */
[----:B------:R-:W-:-:S02]  /*c670*/  ISETP.GE.AND P2, PT, R6, R4, PT ;  /* 0x000000040600720c */ /* 0x000fc40003f46270 */
[----:B------:R-:W-:Y:S02]  /*c680*/  ISETP.GE.AND P0, PT, R6, R2, PT ;  /* 0x000000020600720c */ /* 0x000fe40003f06270 */
[----:B------:R-:W-:Y:S02]  /*c690*/  P2R R6, PR, RZ, 0x8 ;  /* 0x00000008ff067803 */ /* 0x000fe40000000000 */
[----:B---3--:R-:W-:Y:S02]  /*c6a0*/  IADD3 R3, R0, 0x20, RZ ;  /* 0x0000002000037810 */ /* 0x008fe40007ffe0ff */
[----:B------:R-:W-:Y:S01]  /*c6b0*/  ISETP.NE.AND P1, PT, R6, RZ, PT ;  /* 0x000000ff0600720c */ /* 0x000fe20003f25270 */
[----:B------:R-:W-:Y:S01]  /*c6c0*/  FMUL.FTZ R6, R26, c[0x0][0x2ec] ;  /* 0x0000bb001a067a20 */ /* 0x000fe20000410000 */
[----:B------:R-:W-:Y:S02]  /*c6d0*/  FSEL R119, R119, -INF , !P0 ;  /* 0xff80000077777808 */ /* 0x000fe40004000000 */
[C---:B------:R-:W-:Y:S01]  /*c6e0*/  ISETP.GE.AND P5, PT, R3.reuse, R4, PT ;  /* 0x000000040300720c */ /* 0x040fe20003fa6270 */
[----:B------:R1:W3:Y:S01]  /*c6f0*/  MUFU.TANH R47, R6 ;  /* 0x00000006002f7308 */ /* 0x0002e20000002400 */
[----:B------:R-:W-:-:S02]  /*c700*/  ISETP.GE.AND P0, PT, R3, R2, PT ;  /* 0x000000020300720c */ /* 0x000fc40003f06270 */
[C---:B------:R-:W-:Y:S02]  /*c710*/  IADD3 R3, R0.reuse, 0x21, RZ ;  /* 0x0000002100037810 */ /* 0x040fe40007ffe0ff */
[----:B------:R-:W-:Y:S02]  /*c720*/  FSEL R103, R103, -INF , !P2 ;  /* 0xff80000067677808 */ /* 0x000fe40005000000 */
[----:B------:R-:W-:Y:S02]  /*c730*/  ISETP.GE.AND P3, PT, R5, R2, PT ;  /* 0x000000020500720c */ /* 0x000fe40003f66270 */
[----:B------:R-:W-:Y:S02]  /*c740*/  ISETP.GE.AND P2, PT, R3, R4, PT ;  /* 0x000000040300720c */ /* 0x000fe40003f46270 */
[----:B------:R-:W-:Y:S02]  /*c750*/  IADD3 R5, R0, 0x28, RZ ;  /* 0x0000002800057810 */ /* 0x000fe40007ffe0ff */
[----:B------:R-:W-:-:S02]  /*c760*/  FSEL R102, R102, -INF , !P1 ;  /* 0xff80000066667808 */ /* 0x000fc40004800000 */
[----:B------:R-:W-:Y:S01]  /*c770*/  ISETP.GE.AND P1, PT, R3, R2, PT ;  /* 0x000000020300720c */ /* 0x000fe20003f26270 */
[----:B-1----:R-:W-:Y:S01]  /*c780*/  FMUL.FTZ R6, R27, c[0x0][0x2ec] ;  /* 0x0000bb001b067a20 */ /* 0x002fe20000410000 */
[----:B------:R-:W-:Y:S01]  /*c790*/  FSEL R121, R121, -INF , !P4 ;  /* 0xff80000079797808 */ /* 0x000fe20006000000 */
[----:B------:R-:W-:Y:S01]  /*c7a0*/  HMMA.16816.F32.BF16 R24, R8, R50, R16 ;  /* 0x000000320818723c */ /* 0x000fe20000041810 */
[----:B------:R-:W-:Y:S01]  /*c7b0*/  P2R R3, PR, RZ, 0x4 ;  /* 0x00000004ff037803 */ /* 0x000fe20000000000 */
[----:B------:R1:W1:Y:S01]  /*c7c0*/  MUFU.TANH R67, R6 ;  /* 0x0000000600437308 */ /* 0x0002620000002400 */
[C---:B------:R-:W-:Y:S01]  /*c7d0*/  ISETP.GE.AND P4, PT, R5.reuse, R4, PT ;  /* 0x000000040500720c */ /* 0x040fe20003f86270 */
[----:B------:R-:W3:Y:S01]  /*c7e0*/  LDSM.16.M88.4 R48, [R167+0x3000] ;  /* 0x00300000a730783b */ /* 0x000ee20000000200 */
[----:B------:R-:W-:Y:S01]  /*c7f0*/  ISETP.GE.AND P2, PT, R5, R2, PT ;  /* 0x000000020500720c */ /* 0x000fe20003f46270 */
[----:B------:R-:W-:Y:S01]  /*c800*/  FMUL.FTZ R5, R20, c[0x0][0x2ec] ;  /* 0x0000bb0014057a20 */ /* 0x000fe20000410000 */
[----:B------:R-:W-:Y:S01]  /*c810*/  FSEL R101, R101, -INF , !P5 ;  /* 0xff80000065657808 */ /* 0x000fe20006800000 */
[----:B------:R-:W-:Y:S01]  /*c820*/  HMMA.16816.F32.BF16 R16, R12, R40, RZ ;  /* 0x000000280c10723c */ /* 0x000fe200000418ff */
[----:B------:R-:W-:Y:S01]  /*c830*/  FSEL R126, R126, -INF , !P1 ;  /* 0xff8000007e7e7808 */ /* 0x000fe20004800000 */
[----:B------:R2:W2:Y:S01]  /*c840*/  MUFU.TANH R69, R5 ;  /* 0x0000000500457308 */ /* 0x0004a20000002400 */
[----:B------:R-:W-:-:S02]  /*c850*/  FSEL R106, R106, -INF , !P6 ;  /* 0xff8000006a6a7808 */ /* 0x000fc40007000000 */
[----:B------:R-:W-:Y:S02]  /*c860*/  ISETP.NE.AND P6, PT, R3, RZ, PT ;  /* 0x000000ff0300720c */ /* 0x000fe40003fc5270 */
[----:B------:R-:W-:Y:S02]  /*c870*/  IADD3 R3, R0, 0x29, RZ ;  /* 0x0000002900037810 */ /* 0x000fe40007ffe0ff */
[----:B------:R-:W-:Y:S01]  /*c880*/  FSEL R122, R122, -INF , !P3 ;  /* 0xff8000007a7a7808 */ /* 0x000fe20005800000 */
[----:B-1----:R-:W-:Y:S01]  /*c890*/  FMUL.FTZ R6, R21, c[0x0][0x2ec] ;  /* 0x0000bb0015067a20 */ /* 0x002fe20000410000 */
[----:B------:R-:W-:Y:S02]  /*c8a0*/  FSEL R124, R124, -INF , !P0 ;  /* 0xff8000007c7c7808 */ /* 0x000fe40004000000 */
[C---:B------:R-:W-:Y:S01]  /*c8b0*/  ISETP.GE.AND P3, PT, R3.reuse, R4, PT ;  /* 0x000000040300720c */ /* 0x040fe20003f66270 */
[----:B------:R1:W-:Y:S01]  /*c8c0*/  MUFU.TANH R116, R6 ;  /* 0x0000000600747308 */ /* 0x0003e20000002400 */
[----:B------:R-:W-:-:S02]  /*c8d0*/  ISETP.GE.AND P0, PT, R3, R2, PT ;  /* 0x000000020300720c */ /* 0x000fc40003f06270 */
[C---:B------:R-:W-:Y:S02]  /*c8e0*/  IADD3 R3, R0.reuse, 0x31, RZ ;  /* 0x0000003100037810 */ /* 0x040fe40007ffe0ff */
[----:B--2---:R-:W-:Y:S02]  /*c8f0*/  IADD3 R5, R0, 0x30, RZ ;  /* 0x0000003000057810 */ /* 0x004fe40007ffe0ff */
[----:B------:R-:W-:Y:S02]  /*c900*/  FSEL R98, R98, -INF , !P4 ;  /* 0xff80000062627808 */ /* 0x000fe40006000000 */
[C---:B------:R-:W-:Y:S02]  /*c910*/  ISETP.GE.AND P5, PT, R5.reuse, R4, PT ;  /* 0x000000040500720c */ /* 0x040fe40003fa6270 */
[----:B------:R-:W-:Y:S01]  /*c920*/  ISETP.GE.AND P1, PT, R5, R2, PT ;  /* 0x000000020500720c */ /* 0x000fe20003f26270 */
[----:B------:R-:W-:Y:S01]  /*c930*/  FMUL.FTZ R5, R22, c[0x0][0x2ec] ;  /* 0x0000bb0016057a20 */ /* 0x000fe20000410000 */
[----:B------:R-:W-:-:S02]  /*c940*/  FSEL R129, R129, -INF , !P2 ;  /* 0xff80000081817808 */ /* 0x000fc40005000000 */
[----:B------:R-:W-:Y:S01]  /*c950*/  FSEL R97, R97, -INF , !P3 ;  /* 0xff80000061617808 */ /* 0x000fe20005800000 */
[----:B-1----:R-:W-:Y:S01]  /*c960*/  FMUL.FTZ R6, R23, c[0x0][0x2ec] ;  /* 0x0000bb0017067a20 */ /* 0x002fe20000410000 */
[----:B------:R1:W2:Y:S01]  /*c970*/  MUFU.TANH R39, R5 ;  /* 0x0000000500277308 */ /* 0x0002a20000002400 */
[----:B------:R-:W-:Y:S01]  /*c980*/  HMMA.16816.F32.BF16 R20, R8, R32, R16 ;  /* 0x000000200814723c */ /* 0x000fe20000041810 */
[----:B----4-:R-:W-:Y:S02]  /*c990*/  FSEL R130, R130, -INF , !P0 ;  /* 0xff80000082827808 */ /* 0x010fe40004000000 */
[C---:B------:R-:W-:Y:S02]  /*c9a0*/  ISETP.GE.AND P4, PT, R3.reuse, R4, PT ;  /* 0x000000040300720c */ /* 0x040fe40003f86270 */
[----:B------:R-:W-:Y:S02]  /*c9b0*/  ISETP.GE.AND P2, PT, R3, R2, PT ;  /* 0x000000020300720c */ /* 0x000fe40003f46270 */
[----:B------:R-:W-:Y:S01]  /*c9c0*/  IADD3 R3, R0, 0x39, RZ ;  /* 0x0000003900037810 */ /* 0x000fe20007ffe0ff */
[----:B------:R-:W-:Y:S01]  /*c9d0*/  HMMA.16816.F32.BF16 R16, R12, R42, RZ ;  /* 0x0000002a0c10723c */ /* 0x000fe200000418ff */
[----:B------:R-:W-:Y:S01]  /*c9e0*/  FSEL R100, R100, -INF , !P5 ;  /* 0xff80000064647808 */ /* 0x000fe20006800000 */
[----:B------:R4:W-:Y:S01]  /*c9f0*/  MUFU.TANH R37, R6 ;  /* 0x0000000600257308 */ /* 0x0009e20000002400 */
[----:B------:R-:W-:Y:S01]  /*ca00*/  FSEL R131, R131, -INF , !P1 ;  /* 0xff80000083837808 */ /* 0x000fe20004800000 */
[----:B------:R-:W2:Y:S01]  /*ca10*/  LDSM.16.M88.4 R40, [R164+0x4400] ;  /* 0x00440000a428783b */ /* 0x000ea20000000200 */
[----:B------:R-:W-:-:S02]  /*ca20*/  FSEL R96, R96, -INF , !P4 ;  /* 0xff80000060607808 */ /* 0x000fc40006000000 */
[----:B-1----:R-:W-:Y:S02]  /*ca30*/  IADD3 R5, R0, 0x38, RZ ;  /* 0x0000003800057810 */ /* 0x002fe40007ffe0ff */
[----:B------:R-:W-:Y:S02]  /*ca40*/  FSEL R134, R134, -INF , !P2 ;  /* 0xff80000086867808 */ /* 0x000fe40005000000 */
[C---:B------:R-:W-:Y:S02]  /*ca50*/  ISETP.GE.AND P3, PT, R5.reuse, R4, PT ;  /* 0x000000040500720c */ /* 0x040fe40003f66270 */
[----:B------:R-:W-:Y:S02]  /*ca60*/  ISETP.GE.AND P0, PT, R5, R2, PT ;  /* 0x000000020500720c */ /* 0x000fe40003f06270 */
[----:B------:R-:W-:Y:S02]  /*ca70*/  IADD3 R5, R0, 0x40, RZ ;  /* 0x0000004000057810 */ /* 0x000fe40007ffe0ff */
[----:B------:R-:W-:Y:S01]  /*ca80*/  ISETP.GE.AND P5, PT, R3, R4, PT ;  /* 0x000000040300720c */ /* 0x000fe20003fa6270 */
[----:B----4-:R-:W-:Y:S01]  /*ca90*/  FMUL.FTZ R6, R25, c[0x0][0x2ec] ;  /* 0x0000bb0019067a20 */ /* 0x010fe20000410000 */
[----:B------:R-:W-:Y:S01]  /*caa0*/  ISETP.GE.AND P1, PT, R3, R2, PT ;  /* 0x000000020300720c */ /* 0x000fe20003f26270 */
[----:B------:R-:W-:Y:S01]  /*cab0*/  FMUL.FTZ R3, R24, c[0x0][0x2ec] ;  /* 0x0000bb0018037a20 */ /* 0x000fe20000410000 */
[C---:B------:R-:W-:Y:S01]  /*cac0*/  ISETP.GE.AND P4, PT, R5.reuse, R4, PT ;  /* 0x000000040500720c */ /* 0x040fe20003f86270 */
[----:B------:R1:W-:Y:S01]  /*cad0*/  MUFU.TANH R65, R6 ;  /* 0x0000000600417308 */ /* 0x0003e20000002400 */
[----:B------:R-:W-:-:S02]  /*cae0*/  ISETP.GE.AND P2, PT, R5, R2, PT ;  /* 0x000000020500720c */ /* 0x000fc40003f46270 */
[----:B------:R-:W-:Y:S02]  /*caf0*/  IADD3 R5, R0, 0x48, RZ ;  /* 0x0000004800057810 */ /* 0x000fe40007ffe0ff */
[----:B------:R-:W-:Y:S02]  /*cb00*/  FSEL R93, R93, -INF , !P5 ;  /* 0xff8000005d5d7808 */ /* 0x000fe40006800000 */
[----:B------:R-:W-:Y:S01]  /*cb10*/  FSEL R136, R136, -INF , !P1 ;  /* 0xff80000088887808 */ /* 0x000fe20004800000 */
[----:B------:R4:W2:Y:S01]  /*cb20*/  MUFU.TANH R66, R3 ;  /* 0x0000000300427308 */ /* 0x0008a20000002400 */
[C---:B------:R-:W-:Y:S02]  /*cb30*/  ISETP.GE.AND P5, PT, R5.reuse, R4, PT ;  /* 0x000000040500720c */ /* 0x040fe40003fa6270 */
[----:B------:R-:W-:Y:S01]  /*cb40*/  ISETP.GE.AND P1, PT, R5, R2, PT ;  /* 0x000000020500720c */ /* 0x000fe20003f26270 */
[----:B------:R-:W-:Y:S01]  /*cb50*/  FMUL.FTZ R5, R27, c[0x0][0x2ec] ;  /* 0x0000bb001b057a20 */ /* 0x000fe20000410000 */
[----:B------:R-:W-:-:S02]  /*cb60*/  FSEL R94, R94, -INF , !P3 ;  /* 0xff8000005e5e7808 */ /* 0x000fc40005800000 */
[----:B------:R-:W-:Y:S01]  /*cb70*/  FSEL R135, R135, -INF , !P0 ;  /* 0xff80000087877808 */ /* 0x000fe20004000000 */
[----:B-1----:R-:W-:Y:S01]  /*cb80*/  FMUL.FTZ R6, R26, c[0x0][0x2ec] ;  /* 0x0000bb001a067a20 */ /* 0x002fe20000410000 */
[----:B------:R1:W-:Y:S01]  /*cb90*/  MUFU.TANH R62, R5 ;  /* 0x00000005003e7308 */ /* 0x0003e20000002400 */
[----:B------:R-:W-:Y:S01]  /*cba0*/  HMMA.16816.F32.BF16 R24, R8, R34, R16 ;  /* 0x000000220818723c */ /* 0x000fe20000041810 */
[----:B------:R-:W-:Y:S01]  /*cbb0*/  FSEL R90, R90, -INF , !P5 ;  /* 0xff8000005a5a7808 */ /* 0x000fe20006800000 */
[----:B------:R-:W-:Y:S01]  /*cbc0*/  LDSM.16.M88.4 R32, [R164+0x4800] ;  /* 0x00480000a420783b */ /* 0x000fe20000000200 */
[----:B------:R-:W-:Y:S02]  /*cbd0*/  FSEL R138, R138, -INF , !P1 ;  /* 0xff8000008a8a7808 */ /* 0x000fe40004800000 */
[----:B------:R-:W-:Y:S02]  /*cbe0*/  FSEL R95, R95, -INF , !P4 ;  /* 0xff8000005f5f7808 */ /* 0x000fe40006000000 */
[----:B------:R2:W2:Y:S01]  /*cbf0*/  MUFU.TANH R7, R6 ;  /* 0x0000000600077308 */ /* 0x0004a20000002400 */
[----:B------:R-:W-:Y:S01]  /*cc00*/  HMMA.16816.F32.BF16 R16, R12, R28, RZ ;  /* 0x0000001c0c10723c */ /* 0x000fe200000418ff */
[----:B----4-:R-:W-:-:S02]  /*cc10*/  IADD3 R3, R0, 0x41, RZ ;  /* 0x0000004100037810 */ /* 0x010fc40007ffe0ff */
[----:B------:R-:W-:Y:S02]  /*cc20*/  FSEL R137, R137, -INF , !P2 ;  /* 0xff80000089897808 */ /* 0x000fe40005000000 */
[C---:B------:R-:W-:Y:S01]  /*cc30*/  ISETP.GE.AND P3, PT, R3.reuse, R4, PT ;  /* 0x000000040300720c */ /* 0x040fe20003f66270 */
[----:B-1----:R-:W-:Y:S01]  /*cc40*/  FMUL.FTZ R5, R20, c[0x0][0x2ec] ;  /* 0x0000bb0014057a20 */ /* 0x002fe20000410000 */
[----:B------:R-:W-:Y:S02]  /*cc50*/  ISETP.GE.AND P0, PT, R3, R2, PT ;  /* 0x000000020300720c */ /* 0x000fe40003f06270 */
[----:B------:R-:W-:Y:S01]  /*cc60*/  IADD3 R3, R0, 0x49, RZ ;  /* 0x0000004900037810 */ /* 0x000fe20007ffe0ff */
[----:B------:R1:W-:Y:S01]  /*cc70*/  MUFU.TANH R63, R5 ;  /* 0x00000005003f7308 */ /* 0x0003e20000002400 */
[----:B------:R-:W-:Y:S02]  /*cc80*/  FSEL R92, R92, -INF , !P3 ;  /* 0xff8000005c5c7808 */ /* 0x000fe40005800000 */
[----:B------:R-:W-:Y:S01]  /*cc90*/  ISETP.GE.AND P4, PT, R3, R4, PT ;  /* 0x000000040300720c */ /* 0x000fe20003f86270 */
[----:B--2---:R-:W-:Y:S01]  /*cca0*/  FMUL.FTZ R6, R21, c[0x0][0x2ec] ;  /* 0x0000bb0015067a20 */ /* 0x004fe20000410000 */
[----:B------:R-:W-:-:S02]  /*ccb0*/  ISETP.GE.AND P2, PT, R3, R2, PT ;  /* 0x000000020300720c */ /* 0x000fc40003f46270 */
[C---:B------:R-:W-:Y:S01]  /*ccc0*/  IADD3 R3, R0.reuse, 0x50, RZ ;  /* 0x0000005000037810 */ /* 0x040fe20007ffe0ff */
[----:B------:R2:W4:Y:S01]  /*ccd0*/  MUFU.TANH R115, R6 ;  /* 0x0000000600737308 */ /* 0x0005220000002400 */
[----:B------:R-:W-:Y:S02]  /*cce0*/  FSEL R139, R139, -INF , !P0 ;  /* 0xff8000008b8b7808 */ /* 0x000fe40004000000 */
[C---:B------:R-:W-:Y:S02]  /*ccf0*/  ISETP.GE.AND P3, PT, R3.reuse, R4, PT ;  /* 0x000000040300720c */ /* 0x040fe40003f66270 */
[----:B------:R-:W-:Y:S02]  /*cd00*/  ISETP.GE.AND P0, PT, R3, R2, PT ;  /* 0x000000020300720c */ /* 0x000fe40003f06270 */
[C---:B------:R-:W-:Y:S02]  /*cd10*/  IADD3 R3, R0.reuse, 0x58, RZ ;  /* 0x0000005800037810 */ /* 0x040fe40007ffe0ff */
[----:B-1----:R-:W-:-:S02]  /*cd20*/  IADD3 R5, R0, 0x51, RZ ;  /* 0x0000005100057810 */ /* 0x002fc40007ffe0ff */
[----:B------:R-:W-:Y:S02]  /*cd30*/  FSEL R89, R89, -INF , !P4 ;  /* 0xff80000059597808 */ /* 0x000fe40006000000 */
[C---:B------:R-:W-:Y:S02]  /*cd40*/  ISETP.GE.AND P5, PT, R5.reuse, R4, PT ;  /* 0x000000040500720c */ /* 0x040fe40003fa6270 */
[----:B------:R-:W-:Y:S01]  /*cd50*/  ISETP.GE.AND P1, PT, R5, R2, PT ;  /* 0x000000020500720c */ /* 0x000fe20003f26270 */
[----:B------:R-:W-:Y:S01]  /*cd60*/  FMUL.FTZ R5, R22, c[0x0][0x2ec] ;  /* 0x0000bb0016057a20 */ /* 0x000fe20000410000 */
[----:B------:R-:W-:Y:S01]  /*cd70*/  FSEL R140, R140, -INF , !P2 ;  /* 0xff8000008c8c7808 */ /* 0x000fe20005000000 */
[----:B--2---:R-:W-:Y:S01]  /*cd80*/  FMUL.FTZ R6, R23, c[0x0][0x2ec] ;  /* 0x0000bb0017067a20 */ /* 0x004fe20000410000 */
[----:B------:R-:W-:Y:S01]  /*cd90*/  FSEL R88, R88, -INF , !P3 ;  /* 0xff80000058587808 */ /* 0x000fe20005800000 */
[----:B---3--:R-:W-:Y:S01]  /*cda0*/  HMMA.16816.F32.BF16 R20, R8, R48, R16 ;  /* 0x000000300814723c */ /* 0x008fe20000041810 */
[----:B------:R1:W-:Y:S01]  /*cdb0*/  MUFU.TANH R36, R5 ;  /* 0x0000000500247308 */ /* 0x0003e20000002400 */
[----:B------:R-:W-:-:S02]  /*cdc0*/  FSEL R142, R142, -INF , !P0 ;  /* 0xff8000008e8e7808 */ /* 0x000fc40004000000 */
[C---:B------:R-:W-:Y:S02]  /*cdd0*/  ISETP.GE.AND P4, PT, R3.reuse, R4, PT ;  /* 0x000000040300720c */ /* 0x040fe40003f86270 */
[----:B------:R-:W-:Y:S02]  /*cde0*/  ISETP.GE.AND P2, PT, R3, R2, PT ;  /* 0x000000020300720c */ /* 0x000fe40003f46270 */
[----:B------:R-:W-:Y:S01]  /*cdf0*/  HMMA.16816.F32.BF16 R16, R12, R30, RZ ;  /* 0x0000001e0c10723c */ /* 0x000fe200000418ff */
[----:B------:R-:W2:Y:S01]  /*ce00*/  LDSM.16.M88.4 R28, [R167+0x3400] ;  /* 0x00340000a71c783b */ /* 0x000ea20000000200 */
[----:B------:R-:W-:Y:S01]  /*ce10*/  IADD3 R3, R0, 0x60, RZ ;  /* 0x0000006000037810 */ /* 0x000fe20007ffe0ff */
[----:B------:R3:W2:Y:S01]  /*ce20*/  MUFU.TANH R111, R6 ;  /* 0x00000006006f7308 */ /* 0x0006a20000002400 */
[----:B------:R-:W-:Y:S02]  /*ce30*/  FSEL R91, R57, -INF , !P5 ;  /* 0xff800000395b7808 */ /* 0x000fe40006800000 */
[----:B------:R-:W-:-:S02]  /*ce40*/  FSEL R145, R145, -INF , !P1 ;  /* 0xff80000091917808 */ /* 0x000fc40004800000 */
[----:B------:R-:W-:Y:S02]  /*ce50*/  FSEL R87, R87, -INF , !P4 ;  /* 0xff80000057577808 */ /* 0x000fe40006000000 */
[C---:B-1----:R-:W-:Y:S02]  /*ce60*/  IADD3 R5, R0.reuse, 0x59, RZ ;  /* 0x0000005900057810 */ /* 0x042fe40007ffe0ff */
[----:B------:R-:W-:Y:S02]  /*ce70*/  FSEL R143, R143, -INF , !P2 ;  /* 0xff8000008f8f7808 */ /* 0x000fe40005000000 */
[C---:B------:R-:W-:Y:S02]  /*ce80*/  ISETP.GE.AND P3, PT, R5.reuse, R4, PT ;  /* 0x000000040500720c */ /* 0x040fe40003f66270 */
[----:B------:R-:W-:Y:S02]  /*ce90*/  ISETP.GE.AND P0, PT, R5, R2, PT ;  /* 0x000000020500720c */ /* 0x000fe40003f06270 */
[----:B------:R-:W-:Y:S01]  /*cea0*/  IADD3 R5, R0, 0x61, RZ ;  /* 0x0000006100057810 */ /* 0x000fe20007ffe0ff */
[----:B---3--:R-:W-:Y:S01]  /*ceb0*/  FMUL.FTZ R6, R25, c[0x0][0x2ec] ;  /* 0x0000bb0019067a20 */ /* 0x008fe20000410000 */
[----:B------:R-:W-:-:S02]  /*cec0*/  ISETP.GE.AND P5, PT, R3, R4, PT ;  /* 0x000000040300720c */ /* 0x000fc40003fa6270 */
[----:B------:R-:W-:Y:S01]  /*ced0*/  ISETP.GE.AND P1, PT, R3, R2, PT ;  /* 0x000000020300720c */ /* 0x000fe20003f26270 */
[----:B------:R1:W-:Y:S01]  /*cee0*/  MUFU.TANH R64, R6 ;  /* 0x0000000600407308 */ /* 0x0003e20000002400 */
[C---:B------:R-:W-:Y:S01]  /*cef0*/  ISETP.GE.AND P4, PT, R5.reuse, R4, PT ;  /* 0x000000040500720c */ /* 0x040fe20003f86270 */
[----:B------:R-:W-:Y:S01]  /*cf00*/  FMUL.FTZ R3, R24, c[0x0][0x2ec] ;  /* 0x0000bb0018037a20 */ /* 0x000fe20000410000 */
[----:B------:R-:W-:Y:S02]  /*cf10*/  ISETP.GE.AND P2, PT, R5, R2, PT ;  /* 0x000000020500720c */ /* 0x000fe40003f46270 */
[----:B------:R-:W-:Y:S02]  /*cf20*/  IADD3 R5, R0, 0x69, RZ ;  /* 0x0000006900057810 */ /* 0x000fe40007ffe0ff */
[----:B------:R-:W-:Y:S01]  /*cf30*/  FSEL R84, R84, -INF , !P5 ;  /* 0xff80000054547808 */ /* 0x000fe20006800000 */
[----:B------:R3:W2:Y:S01]  /*cf40*/  MUFU.TANH R68, R3 ;  /* 0x0000000300447308 */ /* 0x0006a20000002400 */
[----:B------:R-:W-:-:S02]  /*cf50*/  FSEL R146, R146, -INF , !P1 ;  /* 0xff80000092927808 */ /* 0x000fc40004800000 */
[C---:B------:R-:W-:Y:S02]  /*cf60*/  ISETP.GE.AND P5, PT, R5.reuse, R4, PT ;  /* 0x000000040500720c */ /* 0x040fe40003fa6270 */
[----:B------:R-:W-:Y:S01]  /*cf70*/  ISETP.GE.AND P1, PT, R5, R2, PT ;  /* 0x000000020500720c */ /* 0x000fe20003f26270 */
[----:B------:R-:W-:Y:S01]  /*cf80*/  FMUL.FTZ R5, R27, c[0x0][0x2ec] ;  /* 0x0000bb001b057a20 */ /* 0x000fe20000410000 */
[----:B------:R-:W-:Y:S01]  /*cf90*/  FSEL R85, R85, -INF , !P3 ;  /* 0xff80000055557808 */ /* 0x000fe20005800000 */
[----:B-1----:R-:W-:Y:S01]  /*cfa0*/  FMUL.FTZ R6, R26, c[0x0][0x2ec] ;  /* 0x0000bb001a067a20 */ /* 0x002fe20000410000 */
[----:B------:R-:W-:Y:S01]  /*cfb0*/  FSEL R144, R144, -INF , !P0 ;  /* 0xff80000090907808 */ /* 0x000fe20004000000 */
[----:B------:R-:W-:Y:S01]  /*cfc0*/  HMMA.16816.F32.BF16 R24, R8, R50, R16 ;  /* 0x000000320818723c */ /* 0x000fe20000041810 */
[----:B------:R1:W-:Y:S01]  /*cfd0*/  MUFU.TANH R61, R5 ;  /* 0x00000005003d7308 */ /* 0x0003e20000002400 */
[----:B------:R-:W-:Y:S02]  /*cfe0*/  FSEL R81, R81, -INF , !P5 ;  /* 0xff80000051517808 */ /* 0x000fe40006800000 */
[----:B------:R-:W-:-:S02]  /*cff0*/  FSEL R148, R148, -INF , !P1 ;  /* 0xff80000094947808 */ /* 0x000fc40004800000 */
[C---:B---3--:R-:W-:Y:S02]  /*d000*/  IADD3 R3, R0.reuse, 0x68, RZ ;  /* 0x0000006800037810 */ /* 0x048fe40007ffe0ff */
[----:B------:R-:W-:Y:S01]  /*d010*/  HMMA.16816.F32.BF16 R16, R12, R40, RZ ;  /* 0x000000280c10723c */ /* 0x000fe200000418ff */
[----:B------:R3:W2:Y:S01]  /*d020*/  MUFU.TANH R59, R6 ;  /* 0x00000006003b7308 */ /* 0x0006a20000002400 */
[C---:B------:R-:W-:Y:S02]  /*d030*/  ISETP.GE.AND P3, PT, R3.reuse, R4, PT ;  /* 0x000000040300720c */ /* 0x040fe40003f66270 */
[----:B------:R-:W-:Y:S02]  /*d040*/  ISETP.GE.AND P0, PT, R3, R2, PT ;  /* 0x000000020300720c */ /* 0x000fe40003f06270 */
[----:B------:R-:W-:Y:S02]  /*d050*/  IADD3 R3, R0, 0x70, RZ ;  /* 0x0000007000037810 */ /* 0x000fe40007ffe0ff */
[----:B------:R-:W-:Y:S01]  /*d060*/  FSEL R86, R86, -INF , !P4 ;  /* 0xff80000056567808 */ /* 0x000fe20006000000 */
[----:B-1----:R-:W-:Y:S01]  /*d070*/  FMUL.FTZ R5, R20, c[0x0][0x2ec] ;  /* 0x0000bb0014057a20 */ /* 0x002fe20000410000 */
[----:B------:R-:W-:-:S02]  /*d080*/  FSEL R149, R149, -INF , !P2 ;  /* 0xff80000095957808 */ /* 0x000fc40005000000 */
[C---:B------:R-:W-:Y:S01]  /*d090*/  ISETP.GE.AND P4, PT, R3.reuse, R4, PT ;  /* 0x000000040300720c */ /* 0x040fe20003f86270 */
[----:B------:R1:W1:Y:S01]  /*d0a0*/  MUFU.TANH R57, R5 ;  /* 0x0000000500397308 */ /* 0x0002620000002400 */
[----:B------:R-:W-:Y:S02]  /*d0b0*/  ISETP.GE.AND P2, PT, R3, R2, PT ;  /* 0x000000020300720c */ /* 0x000fe40003f46270 */
[----:B------:R-:W-:Y:S01]  /*d0c0*/  IADD3 R3, R0, 0x71, RZ ;  /* 0x0000007100037810 */ /* 0x000fe20007ffe0ff */
[----:B---3--:R-:W-:Y:S01]  /*d0d0*/  FMUL.FTZ R6, R21, c[0x0][0x2ec] ;  /* 0x0000bb0015067a20 */ /* 0x008fe20000410000 */
[----:B------:R-:W-:Y:S02]  /*d0e0*/  FSEL R83, R83, -INF , !P3 ;  /* 0xff80000053537808 */ /* 0x000fe40005800000 */
[----:B------:R-:W-:Y:S01]  /*d0f0*/  FSEL R147, R147, -INF , !P0 ;  /* 0xff80000093937808 */ /* 0x000fe20004000000 */
[----:B------:R3:W-:Y:S01]  /*d100*/  MUFU.TANH R58, R6 ;  /* 0x00000006003a7308 */ /* 0x0007e20000002400 */
[----:B------:R-:W-:-:S02]  /*d110*/  ISETP.GE.AND P3, PT, R3, R4, PT ;  /* 0x000000040300720c */ /* 0x000fc40003f66270 */
[----:B------:R-:W-:Y:S02]  /*d120*/  ISETP.GE.AND P0, PT, R3, R2, PT ;  /* 0x000000020300720c */ /* 0x000fe40003f06270 */
[----:B------:R-:W-:Y:S02]  /*d130*/  IADD3 R3, R0, 0x79, RZ ;  /* 0x0000007900037810 */ /* 0x000fe40007ffe0ff */
[----:B------:R-:W-:Y:S02]  /*d140*/  FSEL R80, R80, -INF , !P4 ;  /* 0xff80000050507808 */ /* 0x000fe40006000000 */
[----:B-1----:R-:W-:Y:S02]  /*d150*/  IADD3 R5, R0, 0x78, RZ ;  /* 0x0000007800057810 */ /* 0x002fe40007ffe0ff */
[----:B------:R-:W-:Y:S02]  /*d160*/  FSEL R150, R150, -INF , !P2 ;  /* 0xff80000096967808 */ /* 0x000fe40005000000 */
[----:B------:R-:W-:-:S02]  /*d170*/  ISETP.GE.AND P5, PT, R5, R4, PT ;  /* 0x000000040500720c */ /* 0x000fc40003fa6270 */
[----:B------:R-:W-:Y:S01]  /*d180*/  ISETP.GE.AND P1, PT, R5, R2, PT ;  /* 0x000000020500720c */ /* 0x000fe20003f26270 */
[----:B------:R-:W-:Y:S01]  /*d190*/  FMUL.FTZ R5, R22, c[0x0][0x2ec] ;  /* 0x0000bb0016057a20 */ /* 0x000fe20000410000 */
[----:B------:R-:W-:Y:S01]  /*d1a0*/  FSEL R79, R79, -INF , !P3 ;  /* 0xff8000004f4f7808 */ /* 0x000fe20005800000 */
[----:B---3--:R-:W-:Y:S01]  /*d1b0*/  FMUL.FTZ R6, R23, c[0x0][0x2ec] ;  /* 0x0000bb0017067a20 */ /* 0x008fe20000410000 */
[----:B------:R-:W-:Y:S01]  /*d1c0*/  FSEL R157, R157, -INF , !P0 ;  /* 0xff8000009d9d7808 */ /* 0x000fe20004000000 */
[----:B--2---:R-:W-:Y:S01]  /*d1d0*/  HMMA.16816.F32.BF16 R20, R8, R28, R16 ;  /* 0x0000001c0814723c */ /* 0x004fe20000041810 */
[----:B------:R1:W2:Y:S01]  /*d1e0*/  MUFU.TANH R54, R5 ;  /* 0x0000000500367308 */ /* 0x0002a20000002400 */
[C---:B------:R-:W-:Y:S02]  /*d1f0*/  ISETP.GE.AND P4, PT, R3.reuse, R4, PT ;  /* 0x000000040300720c */ /* 0x040fe40003f86270 */
[----:B------:R-:W-:Y:S02]  /*d200*/  ISETP.GE.AND P2, PT, R3, R2, PT ;  /* 0x000000020300720c */ /* 0x000fe40003f46270 */
[----:B------:R-:W-:-:S02]  /*d210*/  IADD3 R3, R0, 0x81, RZ ;  /* 0x0000008100037810 */ /* 0x000fc40007ffe0ff */
[----:B------:R-:W-:Y:S01]  /*d220*/  HMMA.16816.F32.BF16 R16, R12, R42, RZ ;  /* 0x0000002a0c10723c */ /* 0x000fe200000418ff */
[----:B------:R-:W3:Y:S01]  /*d230*/  LDSM.16.M88.4 R40, [R167+0x3800] ;  /* 0x00380000a728783b */ /* 0x000ee20000000200 */
[----:B------:R-:W-:Y:S01]  /*d240*/  FSEL R82, R82, -INF , !P5 ;  /* 0xff80000052527808 */ /* 0x000fe20006800000 */
[----:B------:R2:W2:Y:S01]  /*d250*/  MUFU.TANH R55, R6 ;  /* 0x0000000600377308 */ /* 0x0004a20000002400 */
[----:B------:R-:W-:Y:S02]  /*d260*/  FSEL R158, R52, -INF , !P1 ;  /* 0xff800000349e7808 */ /* 0x000fe40004800000 */
[----:B------:R-:W-:Y:S02]  /*d270*/  FSEL R78, R78, -INF , !P4 ;  /* 0xff8000004e4e7808 */ /* 0x000fe40006000000 */
[----:B------:R-:W-:Y:S02]  /*d280*/  FSEL R151, R151, -INF , !P2 ;  /* 0xff80000097977808 */ /* 0x000fe40005000000 */
[----:B-1----:R-:W-:-:S02]  /*d290*/  IADD3 R5, R0, 0x80, RZ ;  /* 0x0000008000057810 */ /* 0x002fc40007ffe0ff */
[-C--:B------:R-:W-:Y:S02]  /*d2a0*/  ISETP.GE.AND P5, PT, R3, R4.reuse, PT ;  /* 0x000000040300720c */ /* 0x080fe40003fa6270 */
[C---:B------:R-:W-:Y:S02]  /*d2b0*/  ISETP.GE.AND P3, PT, R5.reuse, R4, PT ;  /* 0x000000040500720c */ /* 0x040fe40003f66270 */
[-C--:B------:R-:W-:Y:S02]  /*d2c0*/  ISETP.GE.AND P0, PT, R5, R2.reuse, PT ;  /* 0x000000020500720c */ /* 0x080fe40003f06270 */
[----:B------:R-:W-:Y:S01]  /*d2d0*/  IADD3 R5, R0, 0x88, RZ ;  /* 0x0000008800057810 */ /* 0x000fe20007ffe0ff */
[----:B--2---:R-:W-:Y:S01]  /*d2e0*/  FMUL.FTZ R6, R25, c[0x0][0x2ec] ;  /* 0x0000bb0019067a20 */ /* 0x004fe20000410000 */
[----:B------:R-:W-:Y:S01]  /*d2f0*/  ISETP.GE.AND P1, PT, R3, R2, PT ;  /* 0x000000020300720c */ /* 0x000fe20003f26270 */
[----:B------:R-:W-:Y:S01]  /*d300*/  FMUL.FTZ R3, R24, c[0x0][0x2ec] ;  /* 0x0000bb0018037a20 */ /* 0x000fe20000410000 */
[C---:B------:R-:W-:Y:S01]  /*d310*/  ISETP.GE.AND P4, PT, R5.reuse, R4, PT ;  /* 0x000000040500720c */ /* 0x040fe20003f86270 */
[----:B------:R1:W2:Y:S01]  /*d320*/  MUFU.TANH R53, R6 ;  /* 0x0000000600357308 */ /* 0x0002a20000002400 */
[----:B------:R-:W-:-:S02]  /*d330*/  ISETP.GE.AND P2, PT, R5, R2, PT ;  /* 0x000000020500720c */ /* 0x000fc40003f46270 */
[----:B------:R-:W-:Y:S02]  /*d340*/  IADD3 R5, R0, 0x90, RZ ;  /* 0x0000009000057810 */ /* 0x000fe40007ffe0ff */
[----:B------:R-:W-:Y:S02]  /*d350*/  FSEL R156, R75, -INF , !P0 ;  /* 0xff8000004b9c7808 */ /* 0x000fe40004000000 */
[----:B------:R-:W-:Y:S01]  /*d360*/  FSEL R75, R161, -INF , !P5 ;  /* 0xff800000a14b7808 */ /* 0x000fe20006800000 */
[----:B------:R2:W-:Y:S01]  /*d370*/  MUFU.TANH R52, R3 ;  /* 0x0000000300347308 */ /* 0x0005e20000002400 */
[----:B------:R-:W-:Y:S02]  /*d380*/  FSEL R159, R159, -INF , !P1 ;  /* 0xff8000009f9f7808 */ /* 0x000fe40004800000 */
[C---:B------:R-:W-:Y:S02]  /*d390*/  ISETP.GE.AND P5, PT, R5.reuse, R4, PT ;  /* 0x000000040500720c */ /* 0x040fe40003fa6270 */
[----:B------:R-:W-:Y:S01]  /*d3a0*/  ISETP.GE.AND P1, PT, R5, R2, PT ;  /* 0x000000020500720c */ /* 0x000fe20003f26270 */
[----:B------:R-:W-:Y:S01]  /*d3b0*/  FMUL.FTZ R5, R27, c[0x0][0x2ec] ;  /* 0x0000bb001b057a20 */ /* 0x000fe20000410000 */
[----:B------:R-:W-:Y:S01]  /*d3c0*/  FSEL R76, R76, -INF , !P3 ;  /* 0xff8000004c4c7808 */ /* 0x000fe20005800000 */
[----:B-1----:R-:W-:Y:S01]  /*d3d0*/  FMUL.FTZ R6, R26, c[0x0][0x2ec] ;  /* 0x0000bb001a067a20 */ /* 0x002fe20000410000 */
[----:B------:R-:W-:Y:S01]  /*d3e0*/  FSEL R161, R74, -INF , !P2 ;  /* 0xff8000004aa17808 */ /* 0x000fe20005000000 */
[----:B------:R-:W-:Y:S01]  /*d3f0*/  HMMA.16816.F32.BF16 R24, R8, R30, R16 ;  /* 0x0000001e0818723c */ /* 0x000fe20000041810 */
[----:B------:R-:W1:Y:S01]  /*d400*/  LDSM.16.M88.4 R28, [R164+0x4c00] ;  /* 0x004c0000a41c783b */ /* 0x000e620000000200 */
[----:B------:R3:W1:Y:S01]  /*d410*/  MUFU.TANH R51, R5 ;  /* 0x0000000500337308 */ /* 0x0006620000002400 */
[----:B------:R-:W-:-:S02]  /*d420*/  FSEL R73, R73, -INF , !P5 ;  /* 0xff80000049497808 */ /* 0x000fc40006800000 */
[----:B------:R-:W-:Y:S02]  /*d430*/  FSEL R77, R77, -INF , !P4 ;  /* 0xff8000004d4d7808 */ /* 0x000fe40006000000 */
[----:B--2---:R-:W-:Y:S01]  /*d440*/  IADD3 R3, R0, 0x89, RZ ;  /* 0x0000008900037810 */ /* 0x004fe20007ffe0ff */
[----:B------:R-:W-:Y:S01]  /*d450*/  HMMA.16816.F32.BF16 R16, R12, R32, RZ ;  /* 0x000000200c10723c */ /* 0x000fe200000418ff */
[----:B------:R-:W-:Y:S01]  /*d460*/  FSEL R99, R99, -INF , !P6 ;  /* 0xff80000063637808 */ /* 0x000fe20007000000 */
[----:B------:R2:W1:Y:S01]  /*d470*/  MUFU.TANH R50, R6 ;  /* 0x0000000600327308 */ /* 0x0004620000002400 */
[C---:B------:R-:W-:Y:S02]  /*d480*/  ISETP.GE.AND P3, PT, R3.reuse, R4, PT ;  /* 0x000000040300720c */ /* 0x040fe40003f66270 */
[----:B------:R-:W-:Y:S02]  /*d490*/  ISETP.GE.AND P0, PT, R3, R2, PT ;  /* 0x000000020300720c */ /* 0x000fe40003f06270 */
[----:B------:R-:W-:-:S02]  /*d4a0*/  FSEL R74, R160, -INF , !P3 ;  /* 0xff800000a04a7808 */ /* 0x000fc40005800000 */
[----:B------:R-:W-:Y:S01]  /*d4b0*/  FSEL R160, R141, -INF , !P0 ;  /* 0xff8000008da07808 */ /* 0x000fe20004000000 */
[----:B---3--:R-:W-:Y:S01]  /*d4c0*/  FMUL.FTZ R5, R20, c[0x0][0x2ec] ;  /* 0x0000bb0014057a20 */ /* 0x008fe20000410000 */
[----:B-----5:R-:W-:Y:S02]  /*d4d0*/  FSEL R141, R72, -INF , !P1 ;  /* 0xff800000488d7808 */ /* 0x020fe40004800000 */
[----:B------:R-:W-:Y:S01]  /*d4e0*/  IADD3 R3, R0, 0x91, RZ ;  /* 0x0000009100037810 */ /* 0x000fe20007ffe0ff */
[----:B------:R3:W-:Y:S03]  /*d4f0*/  MUFU.TANH R49, R5 ;  /* 0x0000000500317308 */ /* 0x0007e60000002400 */
[----:B------:R-:W-:Y:S01]  /*d500*/  ISETP.GE.AND P4, PT, R3, R4, PT ;  /* 0x000000040300720c */ /* 0x000fe20003f86270 */
[----:B--2---:R-:W-:Y:S01]  /*d510*/  FMUL.FTZ R6, R21, c[0x0][0x2ec] ;  /* 0x0000bb0015067a20 */ /* 0x004fe20000410000 */
[----:B------:R-:W-:-:S02]  /*d520*/  ISETP.GE.AND P2, PT, R3, R2, PT ;  /* 0x000000020300720c */ /* 0x000fc40003f46270 */
[----:B------:R-:W-:Y:S01]  /*d530*/  IADD3 R3, R0, 0x98, RZ ;  /* 0x0000009800037810 */ /* 0x000fe20007ffe0ff */
[----:B------:R2:W-:Y:S01]  /*d540*/  MUFU.TANH R48, R6 ;  /* 0x0000000600307308 */ /* 0x0005e20000002400 */
[----:B------:R-:W-:Y:S02]  /*d550*/  FSEL R162, R44, -INF , !P2 ;  /* 0xff8000002ca27808 */ /* 0x000fe40005000000 */
[C---:B------:R-:W-:Y:S02]  /*d560*/  ISETP.GE.AND P3, PT, R3.reuse, R4, PT ;  /* 0x000000040300720c */ /* 0x040fe40003f66270 */
[----:B------:R-:W-:Y:S02]  /*d570*/  ISETP.GE.AND P0, PT, R3, R2, PT ;  /* 0x000000020300720c */ /* 0x000fe40003f06270 */
[C---:B------:R-:W-:Y:S02]  /*d580*/  IADD3 R3, R0.reuse, 0xa0, RZ ;  /* 0x000000a000037810 */ /* 0x040fe40007ffe0ff */
[----:B---3--:R-:W-:-:S02]  /*d590*/  IADD3 R5, R0, 0x99, RZ ;  /* 0x0000009900057810 */ /* 0x008fc40007ffe0ff */
[----:B------:R-:W-:Y:S02]  /*d5a0*/  FSEL R72, R128, -INF , !P4 ;  /* 0xff80000080487808 */ /* 0x000fe40006000000 */
[C---:B------:R-:W-:Y:S02]  /*d5b0*/  ISETP.GE.AND P5, PT, R5.reuse, R4, PT ;  /* 0x000000040500720c */ /* 0x040fe40003fa6270 */
[----:B------:R-:W-:Y:S01]  /*d5c0*/  ISETP.GE.AND P1, PT, R5, R2, PT ;  /* 0x000000020500720c */ /* 0x000fe20003f26270 */
[----:B------:R-:W-:Y:S01]  /*d5d0*/  FMUL.FTZ R5, R22, c[0x0][0x2ec] ;  /* 0x0000bb0016057a20 */ /* 0x000fe20000410000 */
[----:B------:R-:W-:Y:S01]  /*d5e0*/  FSEL R71, R71, -INF , !P3 ;  /* 0xff80000047477808 */ /* 0x000fe20005800000 */
[----:B--2---:R-:W-:Y:S01]  /*d5f0*/  FMUL.FTZ R6, R23, c[0x0][0x2ec] ;  /* 0x0000bb0017067a20 */ /* 0x004fe20000410000 */
[----:B------:R-:W-:Y:S01]  /*d600*/  FSEL R163, R47, -INF , !P0 ;  /* 0xff8000002fa37808 */ /* 0x000fe20004000000 */
[----:B------:R-:W-:Y:S01]  /*d610*/  HMMA.16816.F32.BF16 R20, R8, R40, R16 ;  /* 0x000000280814723c */ /* 0x000fe20000041810 */
[----:B------:R2:W3:Y:S01]  /*d620*/  MUFU.TANH R44, R5 ;  /* 0x00000005002c7308 */ /* 0x0004e20000002400 */
[----:B------:R-:W-:-:S02]  /*d630*/  ISETP.GE.AND P4, PT, R3, R4, PT ;  /* 0x000000040300720c */ /* 0x000fc40003f86270 */
[----:B------:R-:W-:Y:S02]  /*d640*/  ISETP.GE.AND P2, PT, R3, R2, PT ;  /* 0x000000020300720c */ /* 0x000fe40003f46270 */
[----:B------:R-:W-:Y:S02]  /*d650*/  IADD3 R3, R0, 0xa8, RZ ;  /* 0x000000a800037810 */ /* 0x000fe40007ffe0ff */
[----:B------:R-:W-:Y:S01]  /*d660*/  HMMA.16816.F32.BF16 R16, R12, R34, RZ ;  /* 0x000000220c10723c */ /* 0x000fe200000418ff */
[----:B------:R-:W5:Y:S01]  /*d670*/  LDSM.16.M88.4 R32, [R167+0x3c00] ;  /* 0x003c0000a720783b */ /* 0x000f620000000200 */
[----:B------:R-:W-:Y:S01]  /*d680*/  FSEL R70, R70, -INF , !P5 ;  /* 0xff80000046467808 */ /* 0x000fe20006800000 */
[----:B------:R1:W1:Y:S01]  /*d690*/  MUFU.TANH R47, R6 ;  /* 0x00000006002f7308 */ /* 0x0002620000002400 */
[----:B------:R-:W-:Y:S01]  /*d6a0*/  FSEL R186, R67, -INF , !P1 ;  /* 0xff80000043ba7808 */ /* 0x000fe20004800000 */
[----:B------:R-:W-:-:S04]  /*d6b0*/  DEPBAR.LE SB0, 0x0 ;  /* 0x000080000000791a */ /* 0x000fc80000000000 */
[C---:B--2---:R-:W-:Y:S02]  /*d6c0*/  IADD3 R5, R0.reuse, 0xa1, RZ ;  /* 0x000000a100057810 */ /* 0x044fe40007ffe0ff */
[----:B------:R-:W-:Y:S01]  /*d6d0*/  FSEL R69, R69, -INF , !P4 ;  /* 0xff80000045457808 */ /* 0x000fe20006000000 */
[----:B------:R-:W-:Y:S01]  /*d6e0*/  BAR.SYNC.DEFER_BLOCKING 0x0 ;  /* 0x0000000000007b1d */ /* 0x000fe20000010000 */
[C---:B------:R-:W-:Y:S02]  /*d6f0*/  ISETP.GE.AND P3, PT, R5.reuse, R4, PT ;  /* 0x000000040500720c */ /* 0x040fe40003f66270 */
[----:B------:R-:W-:Y:S02]  /*d700*/  ISETP.GE.AND P0, PT, R5, R2, PT ;  /* 0x000000020500720c */ /* 0x000fe40003f06270 */
[----:B------:R-:W-:Y:S02]  /*d710*/  IADD3 R5, R0, 0xa9, RZ ;  /* 0x000000a900057810 */ /* 0x000fe40007ffe0ff */
[----:B------:R-:W-:Y:S01]  /*d720*/  FSEL R128, R39, -INF , !P2 ;  /* 0xff80000027807808 */ /* 0x000fe20005000000 */
[----:B-1----:R-:W-:Y:S01]  /*d730*/  FMUL.FTZ R6, R25, c[0x0][0x2ec] ;  /* 0x0000bb0019067a20 */ /* 0x002fe20000410000 */
[----:B------:R-:W-:-:S02]  /*d740*/  ISETP.GE.AND P5, PT, R3, R4, PT ;  /* 0x000000040300720c */ /* 0x000fc40003fa6270 */
[----:B------:R-:W-:Y:S01]  /*d750*/  ISETP.GE.AND P1, PT, R3, R2, PT ;  /* 0x000000020300720c */ /* 0x000fe20003f26270 */
[----:B------:R-:W-:Y:S01]  /*d760*/  FMUL.FTZ R3, R24, c[0x0][0x2ec] ;  /* 0x0000bb0018037a20 */ /* 0x000fe20000410000 */
[C---:B------:R-:W-:Y:S01]  /*d770*/  ISETP.GE.AND P4, PT, R5.reuse, R4, PT ;  /* 0x000000040500720c */ /* 0x040fe20003f86270 */
[----:B------:R1:W2:Y:S01]  /*d780*/  MUFU.TANH R41, R6 ;  /* 0x0000000600297308 */ /* 0x0002a20000002400 */
[----:B------:R-:W-:Y:S02]  /*d790*/  ISETP.GE.AND P2, PT, R5, R2, PT ;  /* 0x000000020500720c */ /* 0x000fe40003f46270 */
[----:B------:R-:W-:Y:S02]  /*d7a0*/  IADD3 R5, R0, 0xb1, RZ ;  /* 0x000000b100057810 */ /* 0x000fe40007ffe0ff */
[----:B------:R-:W-:Y:S02]  /*d7b0*/  FSEL R66, R66, -INF , !P5 ;  /* 0xff80000042427808 */ /* 0x000fe40006800000 */
[----:B------:R-:W-:Y:S01]  /*d7c0*/  FSEL R191, R7, -INF , !P1 ;  /* 0xff80000007bf7808 */ /* 0x000fe20004800000 */
[----:B------:R2:W-:Y:S01]  /*d7d0*/  MUFU.TANH R40, R3 ;  /* 0x0000000300287308 */ /* 0x0005e20000002400 */
[----:B------:R-:W-:-:S02]  /*d7e0*/  ISETP.GE.AND P5, PT, R5, R4, PT ;  /* 0x000000040500720c */ /* 0x000fc40003fa6270 */
[----:B------:R-:W-:Y:S01]  /*d7f0*/  ISETP.GE.AND P1, PT, R5, R2, PT ;  /* 0x000000020500720c */ /* 0x000fe20003f26270 */
[----:B------:R-:W-:Y:S01]  /*d800*/  FMUL.FTZ R5, R27, c[0x0][0x2ec] ;  /* 0x0000bb001b057a20 */ /* 0x000fe20000410000 */
[----:B------:R-:W-:Y:S02]  /*d810*/  FSEL R67, R116, -INF , !P3 ;  /* 0xff80000074437808 */ /* 0x000fe40005800000 */
[----:B------:R-:W-:Y:S01]  /*d820*/  FSEL R116, R37, -INF , !P0 ;  /* 0xff80000025747808 */ /* 0x000fe20004000000 */
[----:B-1----:R-:W-:Y:S01]  /*d830*/  FMUL.FTZ R6, R26, c[0x0][0x2ec] ;  /* 0x0000bb001a067a20 */ /* 0x002fe20000410000 */
[----:B------:R1:W1:Y:S01]  /*d840*/  MUFU.TANH R39, R5 ;  /* 0x0000000500277308 */ /* 0x0002620000002400 */
[----:B------:R-:W-:Y:S01]  /*d850*/  HMMA.16816.F32.BF16 R24, R8, R42, R16 ;  /* 0x0000002a0818723c */ /* 0x000fe20000041810 */
[----:B------:R-:W-:Y:S02]  /*d860*/  FSEL R187, R62, -INF , !P2 ;  /* 0xff8000003ebb7808 */ /* 0x000fe40005000000 */
[----:B----4-:R-:W-:-:S02]  /*d870*/  FSEL R62, R115, -INF , !P5 ;  /* 0xff800000733e7808 */ /* 0x010fc40006800000 */
[----:B------:R-:W-:Y:S02]  /*d880*/  FSEL R65, R65, -INF , !P4 ;  /* 0xff80000041417808 */ /* 0x000fe40006000000 */
[----:B--2---:R-:W-:Y:S01]  /*d890*/  IADD3 R3, R0, 0xb0, RZ ;  /* 0x000000b000037810 */ /* 0x004fe20007ffe0ff */
[C---:B------:R-:W-:Y:S01]  /*d8a0*/  HMMA.16816.F32.BF16 R16, R12.reuse, R28, RZ ;  /* 0x0000001c0c10723c */ /* 0x040fe200000418ff */
[----:B------:R-:W-:Y:S01]  /*d8b0*/  FSEL R115, R111, -INF , !P1 ;  /* 0xff8000006f737808 */ /* 0x000fe20004800000 */
[----:B------:R2:W-:Y:S01]  /*d8c0*/  MUFU.TANH R37, R6 ;  /* 0x0000000600257308 */ /* 0x0005e20000002400 */
[C---:B------:R-:W-:Y:S02]  /*d8d0*/  ISETP.GE.AND P3, PT, R3.reuse, R4, PT ;  /* 0x000000040300720c */ /* 0x040fe40003f66270 */
[----:B------:R-:W-:Y:S01]  /*d8e0*/  ISETP.GE.AND P0, PT, R3, R2, PT ;  /* 0x000000020300720c */ /* 0x000fe20003f06270 */
[----:B-1----:R-:W-:Y:S01]  /*d8f0*/  FMUL.FTZ R5, R20, c[0x0][0x2ec] ;  /* 0x0000bb0014057a20 */ /* 0x002fe20000410000 */
[----:B------:R-:W-:Y:S01]  /*d900*/  IADD3 R3, R0, 0xb8, RZ ;  /* 0x000000b800037810 */ /* 0x000fe20007ffe0ff */
[----:B------:R-:W-:Y:S01]  /*d910*/  HMMA.16816.F32.BF16 R12, R12, R30, RZ ;  /* 0x0000001e0c0c723c */ /* 0x000fe200000418ff */
[----:B------:R-:W-:Y:S01]  /*d920*/  FSEL R63, R63, -INF , !P3 ;  /* 0xff8000003f3f7808 */ /* 0x000fe20005800000 */
[----:B------:R1:W-:Y:S01]  /*d930*/  MUFU.TANH R7, R5 ;  /* 0x0000000500077308 */ /* 0x0003e20000002400 */
[----:B------:R-:W-:-:S02]  /*d940*/  ISETP.GE.AND P4, PT, R3, R4, PT ;  /* 0x000000040300720c */ /* 0x000fc40003f86270 */
[----:B------:R-:W-:Y:S02]  /*d950*/  ISETP.GE.AND P2, PT, R3, R2, PT ;  /* 0x000000020300720c */ /* 0x000fe40003f46270 */
[----:B------:R-:W-:Y:S02]  /*d960*/  IADD3 R3, R0, 0xb9, RZ ;  /* 0x000000b900037810 */ /* 0x000fe40007ffe0ff */
[----:B------:R-:W-:Y:S01]  /*d970*/  FSEL R192, R36, -INF , !P0 ;  /* 0xff80000024c07808 */ /* 0x000fe20004000000 */
[----:B--2---:R-:W-:Y:S01]  /*d980*/  FMUL.FTZ R6, R21, c[0x0][0x2ec] ;  /* 0x0000bb0015067a20 */ /* 0x004fe20000410000 */
[C---:B------:R-:W-:Y:S02]  /*d990*/  ISETP.GE.AND P3, PT, R3.reuse, R4, PT ;  /* 0x000000040300720c */ /* 0x040fe40003f66270 */
[----:B------:R-:W-:Y:S01]  /*d9a0*/  ISETP.GE.AND P0, PT, R3, R2, PT ;  /* 0x000000020300720c */ /* 0x000fe20003f06270 */
[----:B------:R2:W-:Y:S01]  /*d9b0*/  MUFU.TANH R36, R6 ;  /* 0x0000000600247308 */ /* 0x0005e20000002400 */
[----:B------:R-:W-:Y:S01]  /*d9c0*/  IADD3 R3, R0, 0xc1, RZ ;  /* 0x000000c100037810 */ /* 0x000fe20007ffe0ff */
[----:B-----5:R-:W-:Y:S01]  /*d9d0*/  HMMA.16816.F32.BF16 R16, R8, R32, R16 ;  /* 0x000000200810723c */ /* 0x020fe20000041810 */
[----:B------:R-:W-:-:S02]  /*d9e0*/  FSEL R43, R68, -INF , !P4 ;  /* 0xff800000442b7808 */ /* 0x000fc40006000000 */
[----:B-1----:R-:W-:Y:S02]  /*d9f0*/  IADD3 R5, R0, 0xc0, RZ ;  /* 0x000000c000057810 */ /* 0x002fe40007ffe0ff */
[----:B------:R-:W-:Y:S02]  /*da00*/  FSEL R195, R59, -INF , !P2 ;  /* 0xff8000003bc37808 */ /* 0x000fe40005000000 */
[C---:B------:R-:W-:Y:S01]  /*da10*/  ISETP.GE.AND P5, PT, R5.reuse, R4, PT ;  /* 0x000000040500720c */ /* 0x040fe20003fa6270 */
[----:B------:R-:W-:Y:S01]  /*da20*/  HMMA.16816.F32.BF16 R12, R8, R34, R12 ;  /* 0x00000022080c723c */ /* 0x000fe2000004180c */
[----:B------:R-:W-:Y:S01]  /*da30*/  ISETP.GE.AND P1, PT, R5, R2, PT ;  /* 0x000000020500720c */ /* 0x000fe20003f26270 */
[----:B------:R-:W-:Y:S01]  /*da40*/  FMUL.FTZ R5, R22, c[0x0][0x2ec] ;  /* 0x0000bb0016057a20 */ /* 0x000fe20000410000 */
[----:B------:R-:W-:Y:S02]  /*da50*/  FSEL R42, R64, -INF , !P3 ;  /* 0xff800000402a7808 */ /* 0x000fe40005800000 */
[----:B------:R-:W-:Y:S01]  /*da60*/  FSEL R196, R61, -INF , !P0 ;  /* 0xff8000003dc47808 */ /* 0x000fe20004000000 */
[----:B------:R1:W4:Y:S01]  /*da70*/  MUFU.TANH R28, R5 ;  /* 0x00000005001c7308 */ /* 0x0003220000002400 */
[----:B------:R-:W-:Y:S01]  /*da80*/  ISETP.GE.AND P4, PT, R3, R4, PT ;  /* 0x000000040300720c */ /* 0x000fe20003f86270 */
[----:B--2---:R-:W-:Y:S01]  /*da90*/  FMUL.FTZ R6, R23, c[0x0][0x2ec] ;  /* 0x0000bb0017067a20 */ /* 0x004fe20000410000 */
[----:B------:R-:W-:-:S02]  /*daa0*/  ISETP.GE.AND P2, PT, R3, R2, PT ;  /* 0x000000020300720c */ /* 0x000fc40003f46270 */
[----:B------:R-:W-:Y:S02]  /*dab0*/  IADD3 R3, R0, 0xc9, RZ ;  /* 0x000000c900037810 */ /* 0x000fe40007ffe0ff */
[----:B------:R-:W-:Y:S01]  /*dac0*/  FSEL R57, R57, -INF , !P5 ;  /* 0xff80000039397808 */ /* 0x000fe20006800000 */
[----:B------:R2:W5:Y:S01]  /*dad0*/  MUFU.TANH R29, R6 ;  /* 0x00000006001d7308 */ /* 0x0005620000002400 */
[----:B------:R-:W-:Y:S02]  /*dae0*/  FSEL R197, R54, -INF , !P1 ;  /* 0xff80000036c57808 */ /* 0x000fe40004800000 */
[----:B------:R-:W-:Y:S02]  /*daf0*/  FSEL R198, R55, -INF , !P2 ;  /* 0xff80000037c67808 */ /* 0x000fe40005000000 */
[C---:B------:R-:W-:Y:S02]  /*db00*/  ISETP.GE.AND P6, PT, R3.reuse, R4, PT ;  /* 0x000000040300720c */ /* 0x040fe40003fc6270 */
[----:B------:R-:W-:-:S02]  /*db10*/  ISETP.GE.AND P1, PT, R3, R2, PT ;  /* 0x000000020300720c */ /* 0x000fc40003f26270 */
[----:B-1----:R-:W-:Y:S01]  /*db20*/  IADD3 R5, R0, 0xc8, RZ ;  /* 0x000000c800057810 */ /* 0x002fe20007ffe0ff */
[----:B------:R-:W-:Y:S01]  /*db30*/  FMUL.FTZ R15, R15, c[0x0][0x2ec] ;  /* 0x0000bb000f0f7a20 */ /* 0x000fe20000410000 */
[----:B------:R-:W-:Y:S02]  /*db40*/  FSEL R53, R53, -INF , !P6 ;  /* 0xff80000035357808 */ /* 0x000fe40007000000 */
[C---:B------:R-:W-:Y:S02]  /*db50*/  ISETP.GE.AND P3, PT, R5.reuse, R4, PT ;  /* 0x000000040500720c */ /* 0x040fe40003f66270 */
[----:B------:R-:W-:Y:S01]  /*db60*/  ISETP.GE.AND P0, PT, R5, R2, PT ;  /* 0x000000020500720c */ /* 0x000fe20003f06270 */
[----:B--2---:R-:W-:Y:S01]  /*db70*/  FMUL.FTZ R6, R24, c[0x0][0x2ec] ;  /* 0x0000bb0018067a20 */ /* 0x004fe20000410000 */
[----:B------:R-:W-:Y:S01]  /*db80*/  IADD3 R5, R0, 0xd0, RZ ;  /* 0x000000d000057810 */ /* 0x000fe20007ffe0ff */
[----:B------:R-:W-:Y:S01]  /*db90*/  MUFU.TANH R15, R15 ;  /* 0x0000000f000f7308 */ /* 0x000fe20000002400 */
[----:B------:R-:W-:-:S02]  /*dba0*/  FSEL R200, R51, -INF , !P1 ;  /* 0xff80000033c87808 */ /* 0x000fc40004800000 */
[C---:B------:R-:W-:Y:S02]  /*dbb0*/  ISETP.GE.AND P5, PT, R5.reuse, R4, PT ;  /* 0x000000040500720c */ /* 0x040fe40003fa6270 */
[----:B------:R-:W-:Y:S02]  /*dbc0*/  ISETP.GE.AND P2, PT, R5, R2, PT ;  /* 0x000000020500720c */ /* 0x000fe40003f46270 */
[C---:B------:R-:W-:Y:S01]  /*dbd0*/  IADD3 R5, R0.reuse, 0xd8, RZ ;  /* 0x000000d800057810 */ /* 0x040fe20007ffe0ff */
[----:B------:R1:W2:Y:S01]  /*dbe0*/  MUFU.TANH R23, R6 ;  /* 0x0000000600177308 */ /* 0x0002a20000002400 */
[----:B------:R-:W-:Y:S02]  /*dbf0*/  IADD3 R3, R0, 0xd1, RZ ;  /* 0x000000d100037810 */ /* 0x000fe40007ffe0ff */
[C---:B------:R-:W-:Y:S02]  /*dc00*/  ISETP.GE.AND P6, PT, R5.reuse, R4, PT ;  /* 0x000000040500720c */ /* 0x040fe40003fc6270 */
[----:B------:R-:W-:Y:S01]  /*dc10*/  ISETP.GE.AND P1, PT, R5, R2, PT ;  /* 0x000000020500720c */ /* 0x000fe20003f26270 */
[----:B------:R-:W-:Y:S01]  /*dc20*/  FMUL.FTZ R5, R27, c[0x0][0x2ec] ;  /* 0x0000bb001b057a20 */ /* 0x000fe20000410000 */
[----:B------:R-:W-:-:S02]  /*dc30*/  FSEL R58, R58, -INF , !P4 ;  /* 0xff8000003a3a7808 */ /* 0x000fc40006000000 */
[----:B------:R-:W-:Y:S01]  /*dc40*/  FSEL R199, R50, -INF , !P0 ;  /* 0xff80000032c77808 */ /* 0x000fe20004000000 */
[----:B------:R2:W-:Y:S01]  /*dc50*/  MUFU.TANH R20, R5 ;  /* 0x0000000500147308 */ /* 0x0005e20000002400 */
[C---:B------:R-:W-:Y:S02]  /*dc60*/  ISETP.GE.AND P4, PT, R3.reuse, R4, PT ;  /* 0x000000040300720c */ /* 0x040fe40003f86270 */
[----:B------:R-:W-:Y:S02]  /*dc70*/  ISETP.GE.AND P0, PT, R3, R2, PT ;  /* 0x000000020300720c */ /* 0x000fe40003f06270 */
[----:B------:R-:W-:Y:S01]  /*dc80*/  IADD3 R3, R0, 0xd9, RZ ;  /* 0x000000d900037810 */ /* 0x000fe20007ffe0ff */
[----:B-1----:R-:W-:Y:S01]  /*dc90*/  FMUL.FTZ R6, R25, c[0x0][0x2ec] ;  /* 0x0000bb0019067a20 */ /* 0x002fe20000410000 */
[----:B---3--:R-:W-:Y:S02]  /*dca0*/  FSEL R202, R44, -INF , !P2 ;  /* 0xff8000002cca7808 */ /* 0x008fe40005000000 */
[----:B------:R-:W-:Y:S01]  /*dcb0*/  FSEL R52, R52, -INF , !P3 ;  /* 0xff80000034347808 */ /* 0x000fe20005800000 */
[----:B------:R1:W-:Y:S01]  /*dcc0*/  MUFU.TANH R22, R6 ;  /* 0x0000000600167308 */ /* 0x0003e20000002400 */
[----:B------:R-:W-:-:S02]  /*dcd0*/  FSEL R54, R49, -INF , !P5 ;  /* 0xff80000031367808 */ /* 0x000fc40006800000 */
[----:B------:R-:W-:Y:S02]  /*dce0*/  FSEL R44, R48, -INF , !P4 ;  /* 0xff800000302c7808 */ /* 0x000fe40006000000 */
[----:B------:R-:W-:Y:S02]  /*dcf0*/  FSEL R203, R47, -INF , !P0 ;  /* 0xff8000002fcb7808 */ /* 0x000fe40004000000 */
[----:B--2---:R-:W-:Y:S02]  /*dd00*/  IADD3 R5, R0, 0xe0, RZ ;  /* 0x000000e000057810 */ /* 0x004fe40007ffe0ff */
[C---:B------:R-:W-:Y:S02]  /*dd10*/  ISETP.GE.AND P5, PT, R3.reuse, R4, PT ;  /* 0x000000040300720c */ /* 0x040fe40003fa6270 */
[----:B------:R-:W-:Y:S02]  /*dd20*/  ISETP.GE.AND P3, PT, R3, R2, PT ;  /* 0x000000020300720c */ /* 0x000fe40003f66270 */
[----:B------:R-:W-:-:S02]  /*dd30*/  ISETP.GE.AND P4, PT, R5, R4, PT ;  /* 0x000000040500720c */ /* 0x000fc40003f86270 */
[----:B------:R-:W-:Y:S01]  /*dd40*/  ISETP.GE.AND P0, PT, R5, R2, PT ;  /* 0x000000020500720c */ /* 0x000fe20003f06270 */
[----:B-1----:R-:W-:Y:S01]  /*dd50*/  FMUL.FTZ R6, R26, c[0x0][0x2ec] ;  /* 0x0000bb001a067a20 */ /* 0x002fe20000410000 */
[----:B------:R-:W-:Y:S02]  /*dd60*/  IADD3 R5, R0, 0xe8, RZ ;  /* 0x000000e800057810 */ /* 0x000fe40007ffe0ff */
[----:B------:R-:W-:Y:S01]  /*dd70*/  FSEL R55, R41, -INF , !P5 ;  /* 0xff80000029377808 */ /* 0x000fe20006800000 */
[----:B------:R1:W2:Y:S01]  /*dd80*/  MUFU.TANH R21, R6 ;  /* 0x0000000600157308 */ /* 0x0002a20000002400 */
[----:B------:R-:W-:Y:S02]  /*dd90*/  FSEL R204, R39, -INF , !P3 ;  /* 0xff80000027cc7808 */ /* 0x000fe40005800000 */
[C---:B------:R-:W-:Y:S02]  /*dda0*/  ISETP.GE.AND P5, PT, R5.reuse, R4, PT ;  /* 0x000000040500720c */ /* 0x040fe40003fa6270 */
[----:B------:R-:W-:-:S02]  /*ddb0*/  ISETP.GE.AND P3, PT, R5, R2, PT ;  /* 0x000000020500720c */ /* 0x000fc40003f66270 */
[----:B------:R-:W-:Y:S02]  /*ddc0*/  IADD3 R5, R0, 0xf0, RZ ;  /* 0x000000f000057810 */ /* 0x000fe40007ffe0ff */
[----:B----4-:R-:W-:Y:S02]  /*ddd0*/  FSEL R206, R28, -INF , !P0 ;  /* 0xff8000001cce7808 */ /* 0x010fe40004000000 */
[-C--:B------:R-:W-:Y:S02]  /*dde0*/  ISETP.GE.AND P0, PT, R5, R4.reuse, PT ;  /* 0x000000040500720c */ /* 0x080fe40003f06270 */
[----:B------:R-:W-:Y:S02]  /*ddf0*/  IADD3 R3, R0, 0xe1, RZ ;  /* 0x000000e100037810 */ /* 0x000fe40007ffe0ff */
[----:B------:R-:W-:Y:S01]  /*de00*/  FSEL R47, R40, -INF , !P6 ;  /* 0xff800000282f7808 */ /* 0x000fe20007000000 */
[----:B-1----:R-:W-:Y:S01]  /*de10*/  FMUL.FTZ R6, R16, c[0x0][0x2ec] ;  /* 0x0000bb0010067a20 */ /* 0x002fe20000410000 */
[----:B------:R-:W-:-:S02]  /*de20*/  ISETP.GE.AND P6, PT, R3, R4, PT ;  /* 0x000000040300720c */ /* 0x000fc40003fc6270 */
[----:B------:R-:W-:Y:S01]  /*de30*/  ISETP.GE.AND P2, PT, R3, R2, PT ;  /* 0x000000020300720c */ /* 0x000fe20003f46270 */
[----:B------:R1:W3:Y:S01]  /*de40*/  MUFU.TANH R16, R6 ;  /* 0x0000000600107308 */ /* 0x0002e20000002400 */
[----:B------:R-:W-:Y:S02]  /*de50*/  IADD3 R3, R0, 0xe9, RZ ;  /* 0x000000e900037810 */ /* 0x000fe40007ffe0ff */
[----:B------:R-:W-:Y:S02]  /*de60*/  FSEL R59, R7, -INF , !P4 ;  /* 0xff800000073b7808 */ /* 0x000fe40006000000 */
[----:B------:R-:W-:Y:S02]  /*de70*/  FSEL R205, R37, -INF , !P1 ;  /* 0xff80000025cd7808 */ /* 0x000fe40004800000 */
[C---:B------:R-:W-:Y:S02]  /*de80*/  ISETP.GE.AND P4, PT, R3.reuse, R4, PT ;  /* 0x000000040300720c */ /* 0x040fe40003f86270 */
[----:B------:R-:W-:-:S02]  /*de90*/  ISETP.GE.AND P1, PT, R3, R2, PT ;  /* 0x000000020300720c */ /* 0x000fc40003f26270 */
[----:B------:R-:W-:Y:S02]  /*dea0*/  IADD3 R3, R0, 0xf1, RZ ;  /* 0x000000f100037810 */ /* 0x000fe40007ffe0ff */
[----:B------:R-:W-:Y:S02]  /*deb0*/  @P0 LOP3.LUT R188, R188, 0x1, RZ, 0xfc, !PT ;  /* 0x00000001bcbc0812 */ /* 0x000fe400078efcff */
[----:B------:R-:W-:Y:S01]  /*dec0*/  ISETP.GE.AND P0, PT, R5, R2, PT ;  /* 0x000000020500720c */ /* 0x000fe20003f06270 */
[----:B-1----:R-:W-:Y:S01]  /*ded0*/  FMUL.FTZ R6, R17, c[0x0][0x2ec] ;  /* 0x0000bb0011067a20 */ /* 0x002fe20000410000 */
[----:B------:R-:W-:Y:S01]  /*dee0*/  FSEL R61, R36, -INF , !P6 ;  /* 0xff800000243d7808 */ /* 0x000fe20007000000 */
[----:B------:R-:W-:Y:S01]  /*def0*/  FMUL.FTZ R5, R12, c[0x0][0x2ec] ;  /* 0x0000bb000c057a20 */ /* 0x000fe20000410000 */
[----:B-----5:R-:W-:Y:S01]  /*df00*/  FSEL R207, R29, -INF , !P2 ;  /* 0xff8000001dcf7808 */ /* 0x020fe20005000000 */
[----:B------:R1:W4:Y:S01]  /*df10*/  MUFU.TANH R8, R6 ;  /* 0x0000000600087308 */ /* 0x0003220000002400 */
[----:B------:R-:W-:-:S02]  /*df20*/  FSEL R111, R23, -INF , !P5 ;  /* 0xff800000176f7808 */ /* 0x000fc40006800000 */
[----:B------:R-:W-:Y:S02]  /*df30*/  LOP3.LUT P2, RZ, R188, 0x1, RZ, 0xc0, !PT ;  /* 0x00000001bcff7812 */ /* 0x000fe4000784c0ff */
[C---:B------:R-:W-:Y:S02]  /*df40*/  ISETP.GE.AND P6, PT, R3.reuse, R4, PT ;  /* 0x000000040300720c */ /* 0x040fe40003fc6270 */
[----:B------:R-:W-:Y:S01]  /*df50*/  ISETP.GE.AND P5, PT, R3, R2, PT ;  /* 0x000000020300720c */ /* 0x000fe20003fa6270 */
[----:B------:R5:W-:Y:S01]  /*df60*/  MUFU.TANH R10, R5 ;  /* 0x00000005000a7308 */ /* 0x000be20000002400 */
[----:B------:R-:W-:Y:S02]  /*df70*/  IADD3 R3, R0, 0xf8, RZ ;  /* 0x000000f800037810 */ /* 0x000fe40007ffe0ff */
[----:B--2---:R-:W-:Y:S02]  /*df80*/  FSEL R208, R21, -INF , !P3 ;  /* 0xff80000015d07808 */ /* 0x004fe40005800000 */
[----:B---3--:R-:W-:-:S02]  /*df90*/  FSEL R194, R16, -INF , !P2 ;  /* 0xff80000010c27808 */ /* 0x008fc40005000000 */
[C---:B------:R-:W-:Y:S01]  /*dfa0*/  ISETP.GE.AND P3, PT, R3.reuse, R4, PT ;  /* 0x000000040300720c */ /* 0x040fe20003f66270 */
[----:B-1----:R-:W-:Y:S01]  /*dfb0*/  FMUL.FTZ R6, R18, c[0x0][0x2ec] ;  /* 0x0000bb0012067a20 */ /* 0x002fe20000410000 */
[----:B------:R-:W-:Y:S01]  /*dfc0*/  ISETP.GE.AND P2, PT, R3, R2, PT ;  /* 0x000000020300720c */ /* 0x000fe20003f46270 */
[----:B------:R-:W-:Y:S01]  /*dfd0*/  FMUL.FTZ R3, R14, c[0x0][0x2ec] ;  /* 0x0000bb000e037a20 */ /* 0x000fe20000410000 */
[----:B------:R-:W-:Y:S01]  /*dfe0*/  FSEL R193, R22, -INF , !P4 ;  /* 0xff80000016c17808 */ /* 0x000fe20006000000 */
[----:B------:R1:W2:Y:S01]  /*dff0*/  MUFU.TANH R7, R6 ;  /* 0x0000000600077308 */ /* 0x0002a20000002400 */
[C---:B------:R-:W-:Y:S02]  /*e000*/  ISETP.GE.AND P4, PT, R0.reuse, R4, PT ;  /* 0x000000040000720c */ /* 0x040fe40003f86270 */
[----:B------:R-:W-:Y:S01]  /*e010*/  IADD3 R0, R0, 0xf9, RZ ;  /* 0x000000f900007810 */ /* 0x000fe20007ffe0ff */
[----:B-----5:R-:W-:Y:S01]  /*e020*/  FMUL.FTZ R5, R13, c[0x0][0x2ec] ;  /* 0x0000bb000d057a20 */ /* 0x020fe20000410000 */
[----:B------:R-:W-:-:S02]  /*e030*/  FSEL R209, R20, -INF , !P1 ;  /* 0xff80000014d17808 */ /* 0x000fc40004800000 */
[----:B------:R-:W-:Y:S01]  /*e040*/  ISETP.GE.AND P1, PT, R0, R4, PT ;  /* 0x000000040000720c */ /* 0x000fe20003f26270 */
[----:B------:R-:W3:Y:S01]  /*e050*/  MUFU.TANH R9, R5 ;  /* 0x0000000500097308 */ /* 0x000ee20000002400 */
[----:B----4-:R-:W-:Y:S01]  /*e060*/  FSEL R201, R8, -INF , !P6 ;  /* 0xff80000008c97808 */ /* 0x010fe20007000000 */
[----:B-1----:R-:W-:-:S06]  /*e070*/  FMUL.FTZ R6, R19, c[0x0][0x2ec] ;  /* 0x0000bb0013067a20 */ /* 0x002fcc0000410000 */
[----:B------:R1:W4:Y:S01]  /*e080*/  MUFU.TANH R5, R3 ;  /* 0x0000000300057308 */ /* 0x0003220000002400 */
[----:B--2---:R-:W-:Y:S02]  /*e090*/  FSEL R212, R7, -INF , !P0 ;  /* 0xff80000007d47808 */ /* 0x004fe40004000000 */
[----:B------:R-:W-:Y:S01]  /*e0a0*/  ISETP.GE.AND P0, PT, R0, R2, PT ;  /* 0x000000020000720c */ /* 0x000fe20003f06270 */
[----:B------:R-:W-:Y:S01]  /*e0b0*/  IMAD.IADD R0, R127, 0x1, R114 ;  /* 0x000000017f007824 */ /* 0x000fe200078e0272 */
[----:B------:R-:W-:Y:S02]  /*e0c0*/  FSEL R114, R10, -INF , !P3 ;  /* 0xff8000000a727808 */ /* 0x000fe40005800000 */
[----:B---3--:R-:W-:Y:S01]  /*e0d0*/  FSEL R127, R9, -INF , !P1 ;  /* 0xff800000097f7808 */ /* 0x008fe20004800000 */
[----:B------:R-:W2:Y:S01]  /*e0e0*/  MUFU.TANH R6, R6 ;  /* 0x0000000600067308 */ /* 0x000ea20000002400 */
[----:B------:R-:W-:Y:S01]  /*e0f0*/  FSEL R215, R15, -INF , !P0 ;  /* 0xff8000000fd77808 */ /* 0x000fe20004000000 */
[----:B-1----:R-:W-:Y:S01]  /*e100*/  FMUL.FTZ R3, R56, c[0x0][0x2ec] ;  /* 0x0000bb0038037a20 */ /* 0x002fe20000410000 */
[----:B----4-:R-:W-:-:S05]  /*e110*/  FSEL R214, R5, -INF , !P2 ;  /* 0xff80000005d67808 */ /* 0x010fca0005000000 */
[----:B------:R-:W1:Y:S01]  /*e120*/  MUFU.TANH R3, R3 ;  /* 0x0000000300037308 */ /* 0x000e620000002400 */
[----:B--2---:R-:W-:Y:S02]  /*e130*/  FSEL R213, R6, -INF , !P5 ;  /* 0xff80000006d57808 */ /* 0x004fe40006800000 */
[----:B------:R-:W-:Y:S02]  /*e140*/  ISETP.GE.AND P5, PT, R216, 0x2, PT ;  /* 0x00000002d800780c */ /* 0x000fe40003fa6270 */
[----:B-1----:R-:W-:-:S11]  /*e150*/  FSEL R26, R3, -INF , !P4 ;  /* 0xff800000031a7808 */ /* 0x002fd60006000000 */
[----:B------:R-:W-:Y:S05]  /*e160*/  @!P5 BRA `(.L_x_1063) ;  /* 0x00000af00000d947 */ /* 0x000fea0003800000 */
[----:B------:R-:W-:-:S13]  /*e170*/  LOP3.LUT P6, RZ, R188, 0x8, RZ, 0xc0, !PT ;  /* 0x00000008bcff7812 */ /* 0x000fda00078cc0ff */
[----:B------:R-:W-:Y:S05]  /*e180*/  @!P6 BRA `(.L_x_1064) ;  /* 0x000003c00000e947 */ /* 0x000fea0003800000 */
[----:B------:R-:W-:Y:S02]  /*e190*/  IABS R11, c[0x0][0x2d0] ;  /* 0x0000b400000b7a13 */ /* 0x000fe40000000000 */
[----:B------:R-:W-:Y:S02]  /*e1a0*/  IADD3 R8, R60, -0x100, RZ ;  /* 0xffffff003c087810 */ /* 0x000fe40007ffe0ff */
[----:B------:R-:W1:Y:S01]  /*e1b0*/  I2F.RP R6, R11 ;  /* 0x0000000b00067306 */ /* 0x000e620000209400 */
[----:B------:R-:W-:Y:S02]  /*e1c0*/  IABS R5, R60 ;  /* 0x0000003c00057213 */ /* 0x000fe40000000000 */
[----:B------:R-:W-:Y:S02]  /*e1d0*/  IABS R9, R8 ;  /* 0x0000000800097213 */ /* 0x000fe40000000000 */
[----:B------:R-:W-:-:S03]  /*e1e0*/  LOP3.LUT R8, R8, c[0x0][0x2d0], RZ, 0x3c, !PT ;  /* 0x0000b40008087a12 */ /* 0x000fc600078e3cff */
[----:B-1----:R-:W1:Y:S02]  /*e1f0*/  MUFU.RCP R6, R6 ;  /* 0x0000000600067308 */ /* 0x002e640000001000 */
[----:B-1----:R-:W-:-:S06]  /*e200*/  IADD3 R6, R6, 0xffffffe, RZ ;  /* 0x0ffffffe06067810 */ /* 0x002fcc0007ffe0ff */
[----:B------:R-:W1:Y:S02]  /*e210*/  F2I.FTZ.U32.TRUNC.NTZ R7, R6 ;  /* 0x0000000600077305 */ /* 0x000e64000021f000 */
[----:B-1----:R-:W-:Y:S02]  /*e220*/  IMAD.MOV R3, RZ, RZ, -R7 ;  /* 0x000000ffff037224 */ /* 0x002fe400078e0a07 */
[----:B------:R-:W-:Y:S02]  /*e230*/  IMAD.MOV.U32 R6, RZ, RZ, RZ ;  /* 0x000000ffff067224 */ /* 0x000fe400078e00ff */
[----:B------:R-:W-:-:S04]  /*e240*/  IMAD R3, R3, R11, RZ ;  /* 0x0000000b03037224 */ /* 0x000fc800078e02ff */
[----:B------:R-:W-:Y:S01]  /*e250*/  IMAD.HI.U32 R3, R7, R3, R6 ;  /* 0x0000000307037227 */ /* 0x000fe200078e0006 */
[----:B------:R-:W-:-:S03]  /*e260*/  MOV R6, R9 ;  /* 0x0000000900067202 */ /* 0x000fc60000000f00 */
[----:B------:R-:W-:-:S04]  /*e270*/  IMAD.MOV.U32 R7, RZ, RZ, R5 ;  /* 0x000000ffff077224 */ /* 0x000fc800078e0005 */
        /* <DEDUP_REMOVED lines=13> */
[----:B------:R-:W-:Y:S02]  /*e350*/  LOP3.LUT R6, R60, c[0x0][0x2d0], RZ, 0x3c, !PT ;  /* 0x0000b4003c067a12 */ /* 0x000fe400078e3cff */
[----:B------:R-:W-:-:S02]  /*e360*/  @!P0 IADD3 R5, R5, 0x1, RZ ;  /* 0x0000000105058810 */ /* 0x000fc40007ffe0ff */
[----:B------:R-:W-:Y:S02]  /*e370*/  ISETP.GE.AND P4, PT, R6, RZ, PT ;  /* 0x000000ff0600720c */ /* 0x000fe40003f86270 */
[----:B------:R-:W-:Y:S02]  /*e380*/  ISETP.GE.AND P0, PT, R8, RZ, PT ;  /* 0x000000ff0800720c */ /* 0x000fe40003f06270 */
[----:B------:R-:W-:Y:S02]  /*e390*/  ISETP.NE.AND P1, PT, RZ, c[0x0][0x2d0], PT ;  /* 0x0000b400ff007a0c */ /* 0x000fe40003f25270 */
[----:B------:R-:W-:Y:S02]  /*e3a0*/  @P2 IADD3 R3, R3, 0x1, RZ ;  /* 0x0000000103032810 */ /* 0x000fe40007ffe0ff */
[----:B------:R-:W-:Y:S02]  /*e3b0*/  @P3 IADD3 R5, R5, 0x1, RZ ;  /* 0x0000000105053810 */ /* 0x000fe40007ffe0ff */
[----:B------:R-:W-:-:S03]  /*e3c0*/  LOP3.LUT R6, RZ, c[0x0][0x2d0], RZ, 0x33, !PT ;  /* 0x0000b400ff067a12 */ /* 0x000fc600078e33ff */
[----:B------:R-:W-:Y:S02]  /*e3d0*/  @!P4 IMAD.MOV R5, RZ, RZ, -R5 ;  /* 0x000000ffff05c224 */ /* 0x000fe400078e0a05 */
[----:B------:R-:W-:-:S03]  /*e3e0*/  @!P0 IADD3 R3, -R3, RZ, RZ ;  /* 0x000000ff03038210 */ /* 0x000fc60007ffe1ff */
[C---:B------:R-:W-:Y:S02]  /*e3f0*/  SEL R5, R6.reuse, R5, !P1 ;  /* 0x0000000506057207 */ /* 0x040fe40004800000 */
[----:B------:R-:W-:-:S03]  /*e400*/  SEL R3, R6, R3, !P1 ;  /* 0x0000000306037207 */ /* 0x000fc60004800000 */
[----:B------:R-:W-:-:S04]  /*e410*/  IMAD.WIDE R6, R5, 0x4, R210 ;  /* 0x0000000405067825 */ /* 0x000fc800078e02d2 */
[----:B------:R-:W-:Y:S02]  /*e420*/  IMAD.WIDE R8, R3, 0x4, R210 ;  /* 0x0000000403087825 */ /* 0x000fe400078e02d2 */
[----:B------:R-:W2:Y:S04]  /*e430*/  LDG.E R6, [R6.64] ;  /* 0x0000000606067981 */ /* 0x000ea8000c1e1900 */
[----:B------:R-:W2:Y:S01]  /*e440*/  LDG.E R8, [R8.64] ;  /* 0x0000000608087981 */ /* 0x000ea2000c1e1900 */
[----:B------:R-:W-:Y:S02]  /*e450*/  IMAD.IADD R3, R5, 0x1, -R3 ;  /* 0x0000000105037824 */ /* 0x000fe400078e0a03 */
[----:B------:R-:W-:-:S04]  /*e460*/  IMAD.MOV.U32 R5, RZ, RZ, c[0x0][0x2d0] ;  /* 0x0000b400ff057624 */ /* 0x000fc800078e00ff */
[----:B------:R-:W-:-:S05]  /*e470*/  IMAD R3, R3, R5, -0x100 ;  /* 0xffffff0003037424 */ /* 0x000fca00078e0205 */
[----:B------:R-:W-:-:S05]  /*e480*/  SHF.R.S32.HI R5, RZ, 0x1f, R3 ;  /* 0x0000001fff057819 */ /* 0x000fca0000011403 */
[----:B------:R-:W-:Y:S01]  /*e490*/  IMAD R5, R5, c[0x0][0x198], RZ ;  /* 0x0000660005057a24 */ /* 0x000fe200078e02ff */
[----:B--2---:R-:W-:Y:S01]  /*e4a0*/  IADD3 R8, -R6, R8, RZ ;  /* 0x0000000806087210 */ /* 0x004fe20007ffe1ff */
[----:B------:R-:W-:-:S03]  /*e4b0*/  IMAD.WIDE.U32 R6, R3, c[0x0][0x198], RZ ;  /* 0x0000660003067a25 */ /* 0x000fc600078e00ff */
[----:B------:R-:W-:Y:S01]  /*e4c0*/  SHF.R.S32.HI R9, RZ, 0x1f, R8 ;  /* 0x0000001fff097819 */ /* 0x000fe20000011408 */
[----:B------:R-:W-:-:S04]  /*e4d0*/  IMAD R3, R3, c[0x0][0x19c], R5 ;  /* 0x0000670003037a24 */ /* 0x000fc800078e0205 */
[----:B------:R-:W-:Y:S02]  /*e4e0*/  IMAD.IADD R7, R7, 0x1, R3 ;  /* 0x0000000107077824 */ /* 0x000fe400078e0203 */
[----:B------:R-:W-:Y:S02]  /*e4f0*/  IMAD R5, R9, c[0x0][0x180], RZ ;  /* 0x0000600009057a24 */ /* 0x000fe400078e02ff */
[----:B------:R-:W-:-:S04]  /*e500*/  IMAD.WIDE.U32 R6, R8, c[0x0][0x180], R6 ;  /* 0x0000600008067a25 */ /* 0x000fc800078e0006 */
[----:B------:R-:W-:Y:S01]  /*e510*/  IMAD R5, R8, c[0x0][0x184], R5 ;  /* 0x0000610008057a24 */ /* 0x000fe200078e0205 */
[----:B------:R-:W-:-:S03]  /*e520*/  MOV R3, R6 ;  /* 0x0000000600037202 */ /* 0x000fc60000000f00 */
[----:B------:R-:W-:Y:S01]  /*e530*/  IMAD.IADD R5, R7, 0x1, R5 ;  /* 0x0000000107057824 */ /* 0x000fe200078e0205 */
[----:B------:R-:W-:Y:S05]  /*e540*/  BRA `(.L_x_1065) ;  /* 0x0000003000007947 */ /* 0x000fea0003800000 */
.L_x_1064:
[----:B------:R-:W-:-:S05]  /*e550*/  IMAD.MOV.U32 R3, RZ, RZ, c[0x0][0x198] ;  /* 0x00006600ff037624 */ /* 0x000fca00078e00ff */
[----:B------:R-:W-:-:S04]  /*e560*/  LEA R3, -R3, RZ, 0x8 ;  /* 0x000000ff03037211 */ /* 0x000fc800078e41ff */
[----:B------:R-:W-:Y:S02]  /*e570*/  SHF.R.S32.HI R5, RZ, 0x1f, R3 ;  /* 0x0000001fff057819 */ /* 0x000fe40000011403 */
.L_x_1065:
[----:B------:R-:W-:Y:S01]  /*e580*/  ISETP.GE.AND P0, PT, R132, c[0x0][0x220], PT ;  /* 0x0000880084007a0c */ /* 0x000fe20003f06270 */
[----:B------:R-:W-:-:S12]  /*e590*/  BSSY B0, `(.L_x_1066) ;  /* 0x0000069000007945 */ /* 0x000fd80003800000 */
[-C--:B------:R-:W-:Y:S01]  /*e5a0*/  @!P0 IADD3 R12, P2, P1, R3, R104.reuse, R154 ;  /* 0x00000068030c8210 */ /* 0x080fe2000795e09a */
[----:B------:R-:W-:Y:S01]  /*e5b0*/  @!P0 IMAD.MOV.U32 R15, RZ, RZ, c[0x0][0x198] ;  /* 0x00006600ff0f8624 */ /* 0x000fe200078e00ff */
[----:B------:R1:W-:Y:S01]  /*e5c0*/  @P0 STS [R185+0x1000], RZ ;  /* 0x001000ffb9000388 */ /* 0x0003e20000000800 */
[----:B------:R-:W-:Y:S01]  /*e5d0*/  @!P0 IMAD.MOV.U32 R17, RZ, RZ, c[0x0][0x19c] ;  /* 0x00006700ff118624 */ /* 0x000fe200078e00ff */
[-C--:B------:R-:W-:Y:S01]  /*e5e0*/  @!P0 IADD3.X R13, R5, R113.reuse, R165, P2, P1 ;  /* 0x00000071050d8210 */ /* 0x080fe200017e24a5 */
[----:B------:R-:W-:Y:S01]  /*e5f0*/  @!P0 IMAD.MOV.U32 R6, RZ, RZ, c[0x0][0x198] ;  /* 0x00006600ff068624 */ /* 0x000fe200078e00ff */
[C---:B------:R-:W-:Y:S01]  /*e600*/  @!P0 LEA R18, P2, R12.reuse, c[0x0][0x168], 0x1 ;  /* 0x00005a000c128a11 */ /* 0x040fe200078408ff */
[--C-:B------:R-:W-:Y:S01]  /*e610*/  @!P0 IMAD.MOV.U32 R8, RZ, RZ, R104.reuse ;  /* 0x000000ffff088224 */ /* 0x100fe200078e0068 */
[CC--:B------:R-:W-:Y:S01]  /*e620*/  @!P0 LEA R14, P1, R15.reuse, R104.reuse, 0x6 ;  /* 0x000000680f0e8211 */ /* 0x0c0fe200078230ff */
[----:B------:R-:W-:Y:S01]  /*e630*/  @!P0 IMAD.MOV.U32 R9, RZ, RZ, R113 ;  /* 0x000000ffff098224 */ /* 0x000fe200078e0071 */
[----:B------:R-:W-:Y:S01]  /*e640*/  @!P0 LEA.HI.X R19, R12, c[0x0][0x16c], R13, 0x1, P2 ;  /* 0x00005b000c138a11 */ /* 0x000fe200010f0c0d */
[----:B------:R-:W-:Y:S01]  /*e650*/  @!P0 IMAD.MOV.U32 R24, RZ, RZ, c[0x0][0x198] ;  /* 0x00006600ff188624 */ /* 0x000fe200078e00ff */
[----:B------:R-:W-:Y:S01]  /*e660*/  @!P0 LEA.HI.X R12, R15, R113, R17, 0x6, P1 ;  /* 0x000000710f0c8211 */ /* 0x000fe200008f3411 */
[----:B------:R-:W-:Y:S01]  /*e670*/  @!P0 IMAD.MOV.U32 R10, RZ, RZ, c[0x0][0x198] ;  /* 0x00006600ff0a8624 */ /* 0x000fe200078e00ff */
[----:B------:R1:W-:Y:S01]  /*e680*/  @P0 STS [R185+0x1004], RZ ;  /* 0x001004ffb9000388 */ /* 0x0003e20000000800 */
[----:B------:R-:W-:Y:S01]  /*e690*/  @!P0 IMAD.MOV.U32 R112, RZ, RZ, R104 ;  /* 0x000000ffff708224 */ /* 0x000fe200078e0068 */
[----:B------:R-:W-:Y:S01]  /*e6a0*/  @!P0 LEA R22, P1, R24, R104, 0x7 ;  /* 0x0000006818168211 */ /* 0x000fe200078238ff */
[----:B------:R-:W-:Y:S01]  /*e6b0*/  @!P0 IMAD.WIDE.U32 R8, R6, 0xa0, R8 ;  /* 0x000000a006088825 */ /* 0x000fe200078e0008 */
[----:B------:R1:W-:Y:S03]  /*e6c0*/  @P0 STS.64 [R185+0x1008], RZ ;  /* 0x001008ffb9000388 */ /* 0x0003e60000000a00 */
[----:B------:R-:W-:Y:S01]  /*e6d0*/  @!P0 IMAD.MOV.U32 R15, RZ, RZ, c[0x0][0x19c] ;  /* 0x00006700ff0f8624 */ /* 0x000fe200078e00ff */
[----:B------:R-:W-:Y:S01]  /*e6e0*/  @!P0 IADD3 R21, P3, R3, R8, RZ ;  /* 0x0000000803158210 */ /* 0x000fe20007f7e0ff */
[----:B------:R-:W-:-:S02]  /*e6f0*/  @!P0 IMAD.MOV.U32 R16, RZ, RZ, c[0x0][0x198] ;  /* 0x00006600ff108624 */ /* 0x000fc400078e00ff */
[----:B------:R-:W-:Y:S01]  /*e700*/  @!P0 IMAD.MOV.U32 R6, RZ, RZ, R104 ;  /* 0x000000ffff068224 */ /* 0x000fe200078e0068 */
[----:B------:R-:W-:Y:S01]  /*e710*/  @!P0 LEA.HI.X R24, R24, R113, R15, 0x7, P1 ;  /* 0x0000007118188211 */ /* 0x000fe200008f3c0f */
[--C-:B------:R-:W-:Y:S01]  /*e720*/  @!P0 IMAD.MOV.U32 R7, RZ, RZ, R113.reuse ;  /* 0x000000ffff078224 */ /* 0x100fe200078e0071 */
[----:B------:R-:W-:Y:S01]  /*e730*/  @!P0 IADD3 R8, P1, R3, R14, RZ ;  /* 0x0000000e03088210 */ /* 0x000fe20007f3e0ff */
[----:B------:R-:W-:-:S04]  /*e740*/  @!P0 IMAD.WIDE.U32 R10, R10, 0x60, R112 ;  /* 0x000000600a0a8825 */ /* 0x000fc800078e0070 */
[----:B------:R-:W-:Y:S01]  /*e750*/  @!P0 IMAD.MOV.U32 R13, RZ, RZ, c[0x0][0x19c] ;  /* 0x00006700ff0d8624 */ /* 0x000fe200078e00ff */
[----:B------:R-:W-:Y:S01]  /*e760*/  @!P0 IADD3 R10, P2, R3, R10, RZ ;  /* 0x0000000a030a8210 */ /* 0x000fe20007f5e0ff */
[----:B------:R-:W-:-:S04]  /*e770*/  @!P0 IMAD.WIDE.U32 R6, R16, 0xc0, R6 ;  /* 0x000000c010068825 */ /* 0x000fc800078e0006 */
[----:B------:R-:W-:Y:S01]  /*e780*/  @!P0 IMAD.MOV.U32 R25, RZ, RZ, c[0x0][0x19c] ;  /* 0x00006700ff198624 */ /* 0x000fe200078e00ff */
[----:B------:R-:W-:Y:S01]  /*e790*/  @!P0 IADD3 R20, P4, R3, R6, RZ ;  /* 0x0000000603148210 */ /* 0x000fe20007f9e0ff */
[----:B------:R-:W-:Y:S02]  /*e7a0*/  @!P0 IMAD.MOV.U32 R23, RZ, RZ, c[0x0][0x19c] ;  /* 0x00006700ff178624 */ /* 0x000fe400078e00ff */
[----:B------:R-:W-:Y:S02]  /*e7b0*/  @!P0 IMAD R13, R13, 0x60, RZ ;  /* 0x000000600d0d8824 */ /* 0x000fe400078e02ff */
[----:B------:R-:W-:Y:S02]  /*e7c0*/  @!P0 IMAD R25, R25, 0xa0, RZ ;  /* 0x000000a019198824 */ /* 0x000fe400078e02ff */
[----:B------:R-:W-:Y:S01]  /*e7d0*/  @!P0 IMAD R23, R23, 0xc0, RZ ;  /* 0x000000c017178824 */ /* 0x000fe200078e02ff */
[C---:B------:R-:W-:Y:S01]  /*e7e0*/  @!P0 IADD3.X R11, R5.reuse, R11, R13, P2, !PT ;  /* 0x0000000b050b8210 */ /* 0x040fe200017fe40d */
[----:B------:R-:W-:Y:S01]  /*e7f0*/  @!P0 IMAD.X R6, R5, 0x1, R12, P1 ;  /* 0x0000000105068824 */ /* 0x000fe200008e060c */
[----:B------:R-:W-:-:S02]  /*e800*/  @!P0 LEA R12, P1, R10, c[0x0][0x168], 0x1 ;  /* 0x00005a000a0c8a11 */ /* 0x000fc400078208ff */
[----:B------:R-:W-:Y:S02]  /*e810*/  @!P0 IADD3.X R25, R5, R9, R25, P3, !PT ;  /* 0x0000000905198210 */ /* 0x000fe40001ffe419 */
[----:B------:R-:W-:Y:S02]  /*e820*/  @!P0 LEA R16, P3, R3, R189, 0x1 ;  /* 0x000000bd03108211 */ /* 0x000fe400078608ff */
[----:B------:R-:W-:Y:S02]  /*e830*/  @!P0 IADD3.X R23, R5, R23, R7, P4, !PT ;  /* 0x0000001705178210 */ /* 0x000fe400027fe407 */
[----:B------:R-:W-:Y:S02]  /*e840*/  @!P0 LEA.HI.X R13, R10, c[0x0][0x16c], R11, 0x1, P1 ;  /* 0x00005b000a0d8a11 */ /* 0x000fe400008f0c0b */
[----:B------:R-:W-:Y:S02]  /*e850*/  @!P0 IADD3 R7, P1, R3, R22, RZ ;  /* 0x0000001603078210 */ /* 0x000fe40007f3e0ff */
[----:B------:R-:W-:-:S02]  /*e860*/  @!P0 LEA R14, P2, R8, c[0x0][0x168], 0x1 ;  /* 0x00005a00080e8a11 */ /* 0x000fc400078408ff */
        /* <DEDUP_REMOVED lines=45> */
[----:B-1----:R-:W-:Y:S01]  /*eb40*/  IMAD.MOV.U32 R8, RZ, RZ, c[0x0][0x198] ;  /* 0x00006600ff087624 */ /* 0x002fe200078e00ff */
[----:B------:R-:W-:Y:S01]  /*eb50*/  ULDC UR4, c[0x0][0x19c] ;  /* 0x0000670000047ab9 */ /* 0x000fe20000000800 */
[----:B------:R-:W-:Y:S01]  /*eb60*/  IMAD.MOV.U32 R6, RZ, RZ, R104 ;  /* 0x000000ffff067224 */ /* 0x000fe200078e0068 */
        /* <DEDUP_REMOVED lines=11> */
.L_x_1067:
[----:B------:R-:W-:Y:S05]  /*ec20*/  BSYNC B0 ;  /* 0x0000000000007941 */ /* 0x000fea0003800000 */
.L_x_1066:
[----:B------:R-:W0:Y:S01]  /*ec30*/  LDGDEPBAR ;  /* 0x00000000000079af */ /* 0x000e220000000000 */
[----:B------:R-:W-:-:S04]  /*ec40*/  LEA R189, P0, R3, R189, 0x1 ;  /* 0x000000bd03bd7211 */ /* 0x000fc800078008ff */
[----:B------:R-:W-:Y:S02]  /*ec50*/  LEA.HI.X R190, R3, R190, R5, 0x1, P0 ;  /* 0x000000be03be7211 */ /* 0x000fe400000f0c05 */
.L_x_1063:
[----:B------:R-:W-:Y:S02]  /*ec60*/  FMNMX.FTZ R20, R26, R107, !PT ;  /* 0x0000006b1a147209 */ /* 0x000fe40007810000 */
[----:B------:R-:W-:Y:S02]  /*ec70*/  SHF.L.U32 R165, R0, 0x1, RZ ;  /* 0x0000000100a57819 */ /* 0x000fe400000006ff */
[----:B------:R-:W-:Y:S02]  /*ec80*/  FMNMX.FTZ R20, R110, R20, !PT ;  /* 0x000000146e147209 */ /* 0x000fe40007810000 */
[----:B------:R-:W-:Y:S01]  /*ec90*/  LEA R166, R38, R165, 0x1 ;  /* 0x000000a526a67211 */ /* 0x000fe200078e08ff */
[----:B-1----:R-:W-:Y:S01]  /*eca0*/  LDSM.16.MT88.4 R16, [R165+0x5000] ;  /* 0x00500000a510783b */ /* 0x002fe20000004200 */
[----:B------:R-:W-:-:S03]  /*ecb0*/  FMNMX.FTZ R20, R109, R20, !PT ;  /* 0x000000146d147209 */ /* 0x000fc60007810000 */
[----:B------:R-:W-:Y:S01]  /*ecc0*/  LDSM.16.MT88.4 R12, [R166+0x5000] ;  /* 0x00500000a60c783b */ /* 0x000fe20000004200 */
[----:B------:R-:W-:-:S03]  /*ecd0*/  FMNMX.FTZ R20, R108, R20, !PT ;  /* 0x000000146c147209 */ /* 0x000fc60007810000 */
[----:B------:R-:W-:Y:S01]  /*ece0*/  LDSM.16.MT88.4 R32, [R165+0x5400] ;  /* 0x00540000a520783b */ /* 0x000fe20000004200 */
[----:B------:R-:W-:-:S03]  /*ecf0*/  FMNMX.FTZ R20, R103, R20, !PT ;  /* 0x0000001467147209 */ /* 0x000fc60007810000 */
[----:B------:R-:W-:Y:S01]  /*ed00*/  LDSM.16.MT88.4 R36, [R166+0x5400] ;  /* 0x00540000a624783b */ /* 0x000fe20000004200 */
        /* <DEDUP_REMOVED lines=65> */
[--C-:B------:R-:W-:Y:S02]  /*f120*/  FFMA.FTZ R3, R26, c[0x0][0x23c], -R6.reuse ;  /* 0x00008f001a037a23 */ /* 0x100fe40000010806 */
[--C-:B------:R-:W-:Y:S02]  /*f130*/  FFMA.FTZ R5, R108, c[0x0][0x23c], -R6.reuse ;  /* 0x00008f006c057a23 */ /* 0x100fe40000010806 */
[----:B------:R1:W-:Y:S01]  /*f140*/  MUFU.EX2 R112, R3 ;  /* 0x0000000300707308 */ /* 0x0003e20000000800 */
[----:B------:R-:W-:-:S07]  /*f150*/  FFMA.FTZ R7, R69, c[0x0][0x23c], -R6 ;  /* 0x00008f0045077a23 */ /* 0x000fce0000010806 */
[----:B------:R2:W-:Y:S01]  /*f160*/  MUFU.EX2 R108, R5 ;  /* 0x00000005006c7308 */ /* 0x0005e20000000800 */
[----:B-1----:R-:W-:-:S07]  /*f170*/  FFMA.FTZ R3, R107, c[0x0][0x23c], -R6 ;  /* 0x00008f006b037a23 */ /* 0x002fce0000010806 */
[----:B------:R-:W-:Y:S01]  /*f180*/  MUFU.EX2 R23, R7 ;  /* 0x0000000700177308 */ /* 0x000fe20000000800 */
[----:B--2---:R-:W-:-:S07]  /*f190*/  FFMA.FTZ R5, R103, c[0x0][0x23c], -R6 ;  /* 0x00008f0067057a23 */ /* 0x004fce0000010806 */
[----:B------:R1:W2:Y:S08]  /*f1a0*/  MUFU.EX2 R107, R3 ;  /* 0x00000003006b7308 */ /* 0x0002b00000000800 */
[----:B------:R3:W-:Y:S01]  /*f1b0*/  MUFU.EX2 R218, R5 ;  /* 0x0000000500da7308 */ /* 0x0007e20000000800 */
[----:B-1----:R-:W-:-:S07]  /*f1c0*/  FFMA.FTZ R3, R110, c[0x0][0x23c], -R6 ;  /* 0x00008f006e037a23 */ /* 0x002fce0000010806 */
[----:B------:R1:W4:Y:S01]  /*f1d0*/  MUFU.EX2 R110, R3 ;  /* 0x00000003006e7308 */ /* 0x0003220000000800 */
[----:B---3--:R-:W-:-:S07]  /*f1e0*/  FFMA.FTZ R5, R102, c[0x0][0x23c], -R6 ;  /* 0x00008f0066057a23 */ /* 0x008fce0000010806 */
[----:B------:R3:W-:Y:S01]  /*f1f0*/  MUFU.EX2 R217, R5 ;  /* 0x0000000500d97308 */ /* 0x0007e20000000800 */
[----:B-1----:R-:W-:-:S07]  /*f200*/  FFMA.FTZ R3, R109, c[0x0][0x23c], -R6 ;  /* 0x00008f006d037a23 */ /* 0x002fce0000010806 */
[----:B------:R1:W5:Y:S01]  /*f210*/  MUFU.EX2 R109, R3 ;  /* 0x00000003006d7308 */ /* 0x0003620000000800 */
[----:B---3--:R-:W-:-:S07]  /*f220*/  FFMA.FTZ R5, R106, c[0x0][0x23c], -R6 ;  /* 0x00008f006a057a23 */ /* 0x008fce0000010806 */
[----:B------:R3:W2:Y:S01]  /*f230*/  MUFU.EX2 R220, R5 ;  /* 0x0000000500dc7308 */ /* 0x0006a20000000800 */
[----:B-1----:R-:W-:-:S04]  /*f240*/  FMNMX.FTZ R3, R117, R118, !PT ;  /* 0x0000007675037209 */ /* 0x002fc80007810000 */
[----:B------:R-:W-:-:S04]  /*f250*/  FMNMX.FTZ R3, R123, R3, !PT ;  /* 0x000000037b037209 */ /* 0x000fc80007810000 */
[----:B------:R-:W-:Y:S01]  /*f260*/  FMNMX.FTZ R3, R125, R3, !PT ;  /* 0x000000037d037209 */ /* 0x000fe20007810000 */
[----:B---3--:R-:W-:-:S03]  /*f270*/  FFMA.FTZ R5, R101, c[0x0][0x23c], -R6 ;  /* 0x00008f0065057a23 */ /* 0x008fc60000010806 */
[----:B------:R-:W-:Y:S01]  /*f280*/  FMNMX.FTZ R3, R120, R3, !PT ;  /* 0x0000000378037209 */ /* 0x000fe20007810000 */
[----:B------:R1:W3:Y:S03]  /*f290*/  MUFU.EX2 R219, R5 ;  /* 0x0000000500db7308 */ /* 0x0002e60000000800 */
[----:B------:R-:W-:-:S04]  /*f2a0*/  FMNMX.FTZ R3, R119, R3, !PT ;  /* 0x0000000377037209 */ /* 0x000fc80007810000 */
[----:B------:R-:W-:-:S04]  /*f2b0*/  FMNMX.FTZ R3, R121, R3, !PT ;  /* 0x0000000379037209 */ /* 0x000fc80007810000 */
[----:B------:R-:W-:-:S04]  /*f2c0*/  FMNMX.FTZ R3, R122, R3, !PT ;  /* 0x000000037a037209 */ /* 0x000fc80007810000 */
[----:B------:R-:W-:Y:S01]  /*f2d0*/  FMNMX.FTZ R3, R124, R3, !PT ;  /* 0x000000037c037209 */ /* 0x000fe20007810000 */
[----:B-1----:R-:W-:-:S03]  /*f2e0*/  FFMA.FTZ R5, R99, c[0x0][0x23c], -R6 ;  /* 0x00008f0063057a23 */ /* 0x002fc60000010806 */
[----:B------:R-:W-:Y:S01]  /*f2f0*/  FMNMX.FTZ R3, R126, R3, !PT ;  /* 0x000000037e037209 */ /* 0x000fe20007810000 */
[----:B------:R1:W1:Y:S03]  /*f300*/  MUFU.EX2 R222, R5 ;  /* 0x0000000500de7308 */ /* 0x0002660000000800 */
        /* <DEDUP_REMOVED lines=74> */
[----:B-1----:R-:W-:-:S04]  /*f7b0*/  FFMA.FTZ R5, R88, c[0x0][0x23c], -R6 ;  /* 0x00008f0058057a23 */ /* 0x002fc80000010806 */
[----:B------:R1:W1:Y:S01]  /*f7c0*/  MUFU.EX2 R233, R5 ;  /* 0x0000000500e97308 */ /* 0x0002620000000800 */
[----:B------:R-:W2:Y:S01]  /*f7d0*/  SHFL.BFLY PT, R8, R3, 0x2, 0x1f ;  /* 0x0c401f0003087f89 */ /* 0x000ea200000e0000 */
[----:B-1----:R-:W-:-:S06]  /*f7e0*/  FFMA.FTZ R5, R91, c[0x0][0x23c], -R6 ;  /* 0x00008f005b057a23 */ /* 0x002fcc0000010806 */
[----:B------:R1:W1:Y:S01]  /*f7f0*/  MUFU.EX2 R232, R5 ;  /* 0x0000000500e87308 */ /* 0x0002620000000800 */
[----:B--2---:R-:W-:Y:S02]  /*f800*/  FMNMX.FTZ R3, R3, R8, !PT ;  /* 0x0000000803037209 */ /* 0x004fe40007810000 */
[----:B------:R-:W-:-:S03]  /*f810*/  F2FP.BF16.PACK_AB R8, R107, R112 ;  /* 0x000000706b08723e */ /* 0x000fc600000010ff */
[----:B------:R-:W2:Y:S01]  /*f820*/  SHFL.BFLY PT, R7, R3, 0x1, 0x1f ;  /* 0x0c201f0003077f89 */ /* 0x000ea200000e0000 */
[----:B-1----:R-:W-:-:S04]  /*f830*/  FFMA.FTZ R5, R87, c[0x0][0x23c], -R6 ;  /* 0x00008f0057057a23 */ /* 0x002fc80000010806 */
[----:B------:R1:W-:Y:S01]  /*f840*/  MUFU.EX2 R234, R5 ;  /* 0x0000000500ea7308 */ /* 0x0003e20000000800 */
[----:B--2---:R-:W-:Y:S01]  /*f850*/  FMNMX.FTZ R3, R3, R7, !PT ;  /* 0x0000000703037209 */ /* 0x004fe20007810000 */
[--C-:B------:R-:W-:Y:S02]  /*f860*/  FFMA.FTZ R7, R43, c[0x0][0x23c], -R6.reuse ;  /* 0x00008f002b077a23 */ /* 0x100fe40000010806 */
[----:B-1----:R-:W-:Y:S01]  /*f870*/  FFMA.FTZ R5, R85, c[0x0][0x23c], -R6 ;  /* 0x00008f0055057a23 */ /* 0x002fe20000010806 */
[----:B------:R-:W-:-:S03]  /*f880*/  FSETP.NEU.FTZ.AND P0, PT, R3, -INF , PT ;  /* 0xff8000000300780b */ /* 0x000fc60003f1d000 */
[----:B------:R1:W-:Y:S08]  /*f890*/  MUFU.EX2 R10, R7 ;  /* 0x00000007000a7308 */ /* 0x0003f00000000800 */
[----:B------:R2:W-:Y:S01]  /*f8a0*/  MUFU.EX2 R235, R5 ;  /* 0x0000000500eb7308 */ /* 0x0005e20000000800 */
[----:B-1----:R-:W-:-:S07]  /*f8b0*/  FFMA.FTZ R7, R42, c[0x0][0x23c], -R6 ;  /* 0x00008f002a077a23 */ /* 0x002fce0000010806 */
[----:B------:R1:W1:Y:S01]  /*f8c0*/  MUFU.EX2 R11, R7 ;  /* 0x00000007000b7308 */ /* 0x0002620000000800 */
[----:B--2---:R-:W-:-:S07]  /*f8d0*/  FFMA.FTZ R5, R84, c[0x0][0x23c], -R6 ;  /* 0x00008f0054057a23 */ /* 0x004fce0000010806 */
[----:B------:R2:W-:Y:S01]  /*f8e0*/  MUFU.EX2 R236, R5 ;  /* 0x0000000500ec7308 */ /* 0x0005e20000000800 */
[----:B-1----:R-:W-:-:S04]  /*f8f0*/  FADD.FTZ R7, R112, R107 ;  /* 0x0000006b70077221 */ /* 0x002fc80000010000 */
[----:B----4-:R-:W-:Y:S02]  /*f900*/  FADD.FTZ R7, R110, R7 ;  /* 0x000000076e077221 */ /* 0x010fe40000010000 */
[----:B--2---:R-:W-:Y:S02]  /*f910*/  FFMA.FTZ R5, R86, c[0x0][0x23c], -R6 ;  /* 0x00008f0056057a23 */ /* 0x004fe40000010806 */
[----:B-----5:R-:W-:Y:S02]  /*f920*/  FADD.FTZ R7, R109, R7 ;  /* 0x000000076d077221 */ /* 0x020fe40000010000 */
[----:B------:R1:W-:Y:S02]  /*f930*/  MUFU.EX2 R238, R5 ;  /* 0x0000000500ee7308 */ /* 0x0003e40000000800 */
[----:B------:R-:W-:-:S04]  /*f940*/  FADD.FTZ R7, R108, R7 ;  /* 0x000000076c077221 */ /* 0x000fc80000010000 */
[----:B------:R-:W-:-:S04]  /*f950*/  FADD.FTZ R7, R218, R7 ;  /* 0x00000007da077221 */ /* 0x000fc80000010000 */
[----:B------:R-:W-:-:S04]  /*f960*/  FADD.FTZ R7, R217, R7 ;  /* 0x00000007d9077221 */ /* 0x000fc80000010000 */
[----:B------:R-:W-:Y:S02]  /*f970*/  FADD.FTZ R7, R220, R7 ;  /* 0x00000007dc077221 */ /* 0x000fe40000010000 */
[----:B-1----:R-:W-:Y:S02]  /*f980*/  FFMA.FTZ R5, R83, c[0x0][0x23c], -R6 ;  /* 0x00008f0053057a23 */ /* 0x002fe40000010806 */
[----:B---3--:R-:W-:Y:S02]  /*f990*/  FADD.FTZ R7, R219, R7 ;  /* 0x00000007db077221 */ /* 0x008fe40000010000 */
[----:B------:R1:W-:Y:S02]  /*f9a0*/  MUFU.EX2 R237, R5 ;  /* 0x0000000500ed7308 */ /* 0x0003e40000000800 */
[----:B------:R-:W-:-:S04]  /*f9b0*/  FADD.FTZ R7, R222, R7 ;  /* 0x00000007de077221 */ /* 0x000fc80000010000 */
[----:B------:R-:W-:-:S04]  /*f9c0*/  FADD.FTZ R7, R221, R7 ;  /* 0x00000007dd077221 */ /* 0x000fc80000010000 */
[----:B------:R-:W-:-:S04]  /*f9d0*/  FADD.FTZ R7, R223, R7 ;  /* 0x00000007df077221 */ /* 0x000fc80000010000 */
[----:B------:R-:W-:Y:S02]  /*f9e0*/  FADD.FTZ R7, R224, R7 ;  /* 0x00000007e0077221 */ /* 0x000fe40000010000 */
[----:B-1----:R-:W-:Y:S02]  /*f9f0*/  FFMA.FTZ R5, R81, c[0x0][0x23c], -R6 ;  /* 0x00008f0051057a23 */ /* 0x002fe40000010806 */
[----:B------:R-:W-:Y:S02]  /*fa00*/  FADD.FTZ R7, R226, R7 ;  /* 0x00000007e2077221 */ /* 0x000fe40000010000 */
        /* <DEDUP_REMOVED lines=10> */
[----:B------:R-:W-:Y:S02]  /*fab0*/  FADD.FTZ R7, R232, R7 ;  /* 0x00000007e8077221 */ /* 0x000fe40000010000 */
[----:B-1----:R-:W-:-:S04]  /*fac0*/  FFMA.FTZ R5, R79, c[0x0][0x23c], -R6 ;  /* 0x00008f004f057a23 */ /* 0x002fc80000010806 */
[----:B------:R1:W-:Y:S02]  /*fad0*/  MUFU.EX2 R242, R5 ;  /* 0x0000000500f27308 */ /* 0x0003e40000000800 */
[----:B-1----:R-:W-:-:S06]  /*fae0*/  FFMA.FTZ R5, R82, c[0x0][0x23c], -R6 ;  /* 0x00008f0052057a23 */ /* 0x002fcc0000010806 */
        /* <DEDUP_REMOVED lines=28> */
[----:B------:R1:W2:Y:S02]  /*fcb0*/  MUFU.EX2 R9, R5 ;  /* 0x0000000500097308 */ /* 0x0002a40000000800 */
[----:B-1----:R-:W-:-:S05]  /*fcc0*/  FMUL.FTZ R5, R3, c[0x0][0x23c] ;  /* 0x00008f0003057a20 */ /* 0x002fca0000410000 */
[----:B------:R-:W-:-:S05]  /*fcd0*/  FSEL R5, R5, RZ, P0 ;  /* 0x000000ff05057208 */ /* 0x000fca0000000000 */
[----:B------:R-:W-:-:S04]  /*fce0*/  FFMA.FTZ R0, R117, c[0x0][0x23c], -R5 ;  /* 0x00008f0075007a23 */ /* 0x000fc80000010805 */
[----:B------:R1:W-:Y:S02]  /*fcf0*/  MUFU.EX2 R56, R0 ;  /* 0x0000000000387308 */ /* 0x0003e40000000800 */
[----:B-1----:R-:W-:-:S06]  /*fd00*/  FFMA.FTZ R0, R118, c[0x0][0x23c], -R5 ;  /* 0x00008f0076007a23 */ /* 0x002fcc0000010805 */
[----:B------:R1:W3:Y:S02]  /*fd10*/  MUFU.EX2 R21, R0 ;  /* 0x0000000000157308 */ /* 0x0002e40000000800 */
[----:B-1----:R-:W-:Y:S01]  /*fd20*/  FFMA.FTZ R0, R123, c[0x0][0x23c], -R5 ;  /* 0x00008f007b007a23 */ /* 0x002fe20000010805 */
[----:B------:R-:W-:-:S05]  /*fd30*/  MOV R123, R11 ;  /* 0x0000000b007b7202 */ /* 0x000fca0000000f00 */
[----:B------:R1:W-:Y:S02]  /*fd40*/  MUFU.EX2 R60, R0 ;  /* 0x00000000003c7308 */ /* 0x0003e40000000800 */
[----:B-1----:R-:W-:Y:S01]  /*fd50*/  FFMA.FTZ R0, R125, c[0x0][0x23c], -R5 ;  /* 0x00008f007d007a23 */ /* 0x002fe20000010805 */
[----:B------:R-:W-:Y:S02]  /*fd60*/  MOV R125, R10 ;  /* 0x0000000a007d7202 */ /* 0x000fe40000000f00 */
[----:B------:R-:W-:-:S03]  /*fd70*/  F2FP.BF16.PACK_AB R10, R109, R110 ;  /* 0x0000006e6d0a723e */ /* 0x000fc600000010ff */
[----:B------:R1:W4:Y:S02]  /*fd80*/  MUFU.EX2 R63, R0 ;  /* 0x00000000003f7308 */ /* 0x0003240000000800 */
[----:B-1----:R-:W-:Y:S01]  /*fd90*/  FFMA.FTZ R0, R120, c[0x0][0x23c], -R5 ;  /* 0x00008f0078007a23 */ /* 0x002fe20000010805 */
[----:B--2---:R-:W-:Y:S02]  /*fda0*/  MOV R120, R9 ;  /* 0x0000000900787202 */ /* 0x004fe40000000f00 */
[----:B---3--:R-:W-:-:S03]  /*fdb0*/  F2FP.BF16.PACK_AB R9, R21, R56 ;  /* 0x000000381509723e */ /* 0x008fc600000010ff */
[----:B------:R1:W-:Y:S01]  /*fdc0*/  MUFU.EX2 R64, R0 ;  /* 0x0000000000407308 */ /* 0x0003e20000000800 */
[----:B----4-:R-:W-:Y:S01]  /*fdd0*/  F2FP.BF16.PACK_AB R11, R63, R60 ;  /* 0x0000003c3f0b723e */ /* 0x010fe200000010ff */
[----:B------:R-:W-:-:S04]  /*fde0*/  FADD.FTZ R21, R56, R21 ;  /* 0x0000001538157221 */ /* 0x000fc80000010000 */
[----:B------:R-:W-:Y:S02]  /*fdf0*/  FADD.FTZ R21, R60, R21 ;  /* 0x000000153c157221 */ /* 0x000fe40000010000 */
[----:B------:R-:W-:Y:S01]  /*fe00*/  HMMA.16816.F32.BF16 R28, R8, R16, RZ ;  /* 0x00000010081c723c */ /* 0x000fe200000418ff */
[----:B-1----:R-:W-:-:S04]  /*fe10*/  FFMA.FTZ R0, R119, c[0x0][0x23c], -R5 ;  /* 0x00008f0077007a23 */ /* 0x002fc80000010805 */
[----:B------:R1:W2:Y:S02]  /*fe20*/  MUFU.EX2 R72, R0 ;  /* 0x0000000000487308 */ /* 0x0002a40000000800 */
[----:B-1----:R-:W-:Y:S01]  /*fe30*/  FFMA.FTZ R0, R121, c[0x0][0x23c], -R5 ;  /* 0x00008f0079007a23 */ /* 0x002fe20000010805 */
[----:B------:R-:W-:-:S05]  /*fe40*/  MOV R121, R25 ;  /* 0x0000001900797202 */ /* 0x000fca0000000f00 */
[----:B------:R1:W-:Y:S02]  /*fe50*/  MUFU.EX2 R102, R0 ;  /* 0x0000000000667308 */ /* 0x0003e40000000800 */
[----:B-1----:R-:W-:Y:S01]  /*fe60*/  FFMA.FTZ R0, R122, c[0x0][0x23c], -R5 ;  /* 0x00008f007a007a23 */ /* 0x002fe20000010805 */
[----:B------:R-:W-:Y:S02]  /*fe70*/  MOV R122, R24 ;  /* 0x00000018007a7202 */ /* 0x000fe40000000f00 */
[C---:B------:R-:W-:Y:S03]  /*fe80*/  HMMA.16816.F32.BF16 R24, R8.reuse, R18, RZ ;  /* 0x000000120818723c */ /* 0x040fe600000418ff */
[----:B------:R1:W3:Y:S05]  /*fe90*/  MUFU.EX2 R101, R0 ;  /* 0x0000000000657308 */ /* 0x0002ea0000000800 */
[C---:B------:R-:W-:Y:S08]  /*fea0*/  HMMA.16816.F32.BF16 R16, R8.reuse, R12, RZ ;  /* 0x0000000c0810723c */ /* 0x040ff000000418ff */
[----:B------:R-:W-:Y:S01]  /*feb0*/  HMMA.16816.F32.BF16 R12, R8, R14, RZ ;  /* 0x0000000e080c723c */ /* 0x000fe200000418ff */
[----:B-1----:R-:W-:-:S04]  /*fec0*/  FFMA.FTZ R0, R57, c[0x0][0x23c], -R6 ;  /* 0x00008f0039007a23 */ /* 0x002fc80000010806 */
[----:B------:R1:W-:Y:S02]  /*fed0*/  MUFU.EX2 R119, R0 ;  /* 0x0000000000777308 */ /* 0x0003e40000000800 */
[----:B------:R-:W-:Y:S02]  /*fee0*/  F2FP.BF16.PACK_AB R8, R218, R108 ;  /* 0x0000006cda08723e */ /* 0x000fe400000010ff */
[----:B--2---:R-:W-:Y:S02]  /*fef0*/  F2FP.BF16.PACK_AB R9, R72, R64 ;  /* 0x000000404809723e */ /* 0x004fe400000010ff */
[----:B------:R-:W-:Y:S02]  /*ff00*/  F2FP.BF16.PACK_AB R10, R220, R217 ;  /* 0x000000d9dc0a723e */ /* 0x000fe400000010ff */
[----:B---3--:R-:W-:-:S07]  /*ff10*/  F2FP.BF16.PACK_AB R11, R101, R102 ;  /* 0x00000066650b723e */ /* 0x008fce00000010ff */
[C---:B------:R-:W-:Y:S01]  /*ff20*/  HMMA.16816.F32.BF16 R28, R8.reuse, R32, R28 ;  /* 0x00000020081c723c */ /* 0x040fe2000004181c */
[--C-:B-1----:R-:W-:Y:S01]  /*ff30*/  FFMA.FTZ R0, R124, c[0x0][0x23c], -R5.reuse ;  /* 0x00008f007c007a23 */ /* 0x102fe20000010805 */
[----:B------:R-:W-:Y:S02]  /*ff40*/  MOV R124, R40 ;  /* 0x00000028007c7202 */ /* 0x000fe40000000f00 */
[----:B------:R-:W1:Y:S01]  /*ff50*/  LDSM.16.MT88.4 R40, [R165+0x5800] ;  /* 0x00580000a528783b */ /* 0x000e620000004200 */
[----:B------:R2:W-:Y:S03]  /*ff60*/  MUFU.EX2 R98, R0 ;  /* 0x0000000000627308 */ /* 0x0005e60000000800 */
[C---:B------:R-:W-:Y:S01]  /*ff70*/  HMMA.16816.F32.BF16 R24, R8.reuse, R34, R24 ;  /* 0x000000220818723c */ /* 0x040fe20000041818 */
[----:B------:R-:W-:Y:S07]  /*ff80*/  LDSM.16.MT88.4 R32, [R165+0x5c00] ;  /* 0x005c0000a520783b */ /* 0x000fee0000004200 */
[----:B------:R-:W-:Y:S01]  /*ff90*/  HMMA.16816.F32.BF16 R16, R8, R36, R16 ;  /* 0x000000240810723c */ /* 0x000fe20000041810 */
[----:B--2---:R-:W-:Y:S01]  /*ffa0*/  FFMA.FTZ R0, R126, c[0x0][0x23c], -R5 ;  /* 0x00008f007e007a23 */ /* 0x004fe20000010805 */
[----:B------:R-:W-:-:S02]  /*ffb0*/  MOV R126, R48 ;  /* 0x00000030007e7202 */ /* 0x000fc40000000f00 */
[----:B------:R-:W2:Y:S01]  /*ffc0*/  LDSM.16.MT88.4 R48, [R166+0x5800] ;  /* 0x00580000a630783b */ /* 0x000ea20000004200 */
[----:B------:R3:W4:Y:S03]  /*ffd0*/  MUFU.EX2 R99, R0 ;  /* 0x0000000000637308 */ /* 0x0007260000000800 */
[----:B------:R-:W-:Y:S01]  /*ffe0*/  HMMA.16816.F32.BF16 R12, R8, R38, R12 ;  /* 0x00000026080c723c */ /* 0x000fe2000004180c */
[----:B------:R-:W5:Y:S06]  /*fff0*/  LDSM.16.MT88.4 R36, [R166+0x5c00] ;  /* 0x005c0000a624783b */ /* 0x000f6c0000004200 */
[----:B------:R-:W-:-:S02]  /*10000*/  F2FP.BF16.PACK_AB R8, R222, R219 ;  /* 0x000000dbde08723e */ /* 0x000fc400000010ff */
[----:B------:R-:W-:Y:S01]  /*10010*/  F2FP.BF16.PACK_AB R10, R223, R221 ;  /* 0x000000dddf0a723e */ /* 0x000fe200000010ff */
[--C-:B---3--:R-:W-:Y:S01]  /*10020*/  FFMA.FTZ R0, R129, c[0x0][0x23c], -R5.reuse ;  /* 0x00008f0081007a23 */ /* 0x108fe20000010805 */
[----:B----4-:R-:W-:Y:S02]  /*10030*/  F2FP.BF16.PACK_AB R9, R99, R98 ;  /* 0x000000626309723e */ /* 0x010fe400000010ff */
[----:B------:R-:W-:Y:S01]  /*10040*/  MOV R129, R23 ;  /* 0x0000001700817202 */ /* 0x000fe20000000f00 */
[----:B------:R3:W-:Y:S02]  /*10050*/  MUFU.EX2 R100, R0 ;  /* 0x0000000000647308 */ /* 0x0007e40000000800 */
[----:B---3--:R-:W-:Y:S01]  /*10060*/  FFMA.FTZ R0, R130, c[0x0][0x23c], -R5 ;  /* 0x00008f0082007a23 */ /* 0x008fe20000010805 */
[----:B------:R-:W-:-:S05]  /*10070*/  MOV R130, R22 ;  /* 0x0000001600827202 */ /* 0x000fca0000000f00 */
[----:B------:R3:W4:Y:S02]  /*10080*/  MUFU.EX2 R97, R0 ;  /* 0x0000000000617308 */ /* 0x0007240000000800 */
[----:B---3--:R-:W-:Y:S01]  /*10090*/  FFMA.FTZ R0, R58, c[0x0][0x23c], -R6 ;  /* 0x00008f003a007a23 */ /* 0x008fe20000010806 */
[----:B----4-:R-:W-:-:S05]  /*100a0*/  F2FP.BF16.PACK_AB R11, R97, R100 ;  /* 0x00000064610b723e */ /* 0x010fca00000010ff */
[----:B------:R3:W-:Y:S02]  /*100b0*/  MUFU.EX2 R118, R0 ;  /* 0x0000000000767308 */ /* 0x0007e40000000800 */
[C---:B-1----:R-:W-:Y:S08]  /*100c0*/  HMMA.16816.F32.BF16 R28, R8.reuse, R40, R28 ;  /* 0x00000028081c723c */ /* 0x042ff0000004181c */
[----:B------:R-:W-:Y:S01]  /*100d0*/  HMMA.16816.F32.BF16 R24, R8, R42, R24 ;  /* 0x0000002a0818723c */ /* 0x000fe20000041818 */
[----:B------:R-:W1:Y:S01]  /*100e0*/  LDSM.16.MT88.4 R40, [R165+0x6000] ;  /* 0x00600000a528783b */ /* 0x000e620000004200 */
[----:B---3--:R-:W-:-:S04]  /*100f0*/  FFMA.FTZ R0, R131, c[0x0][0x23c], -R5 ;  /* 0x00008f0083007a23 */ /* 0x008fc80000010805 */
[----:B------:R3:W-:Y:S02]  /*10100*/  MUFU.EX2 R62, R0 ;  /* 0x00000000003e7308 */ /* 0x0007e40000000800 */
[C---:B--2---:R-:W-:Y:S08]  /*10110*/  HMMA.16816.F32.BF16 R16, R8.reuse, R48, R16 ;  /* 0x000000300810723c */ /* 0x044ff00000041810 */
[----:B------:R-:W-:Y:S01]  /*10120*/  HMMA.16816.F32.BF16 R12, R8, R50, R12 ;  /* 0x00000032080c723c */ /* 0x000fe2000004180c */
[----:B------:R-:W2:Y:S01]  /*10130*/  LDSM.16.MT88.4 R48, [R166+0x6000] ;  /* 0x00600000a630783b */ /* 0x000ea20000004200 */
[----:B---3--:R-:W-:-:S05]  /*10140*/  FFMA.FTZ R0, R134, c[0x0][0x23c], -R5 ;  /* 0x00008f0086007a23 */ /* 0x008fca0000010805 */
[----:B------:R-:W-:Y:S02]  /*10150*/  F2FP.BF16.PACK_AB R8, R226, R224 ;  /* 0x000000e0e208723e */ /* 0x000fe400000010ff */
[----:B------:R-:W-:Y:S01]  /*10160*/  F2FP.BF16.PACK_AB R10, R227, R225 ;  /* 0x000000e1e30a723e */ /* 0x000fe200000010ff */
[----:B------:R3:W4:Y:S02]  /*10170*/  MUFU.EX2 R96, R0 ;  /* 0x0000000000607308 */ /* 0x0007240000000800 */
[----:B---3--:R-:W-:Y:S01]  /*10180*/  FFMA.FTZ R0, R135, c[0x0][0x23c], -R5 ;  /* 0x00008f0087007a23 */ /* 0x008fe20000010805 */
[----:B----4-:R-:W-:-:S05]  /*10190*/  F2FP.BF16.PACK_AB R9, R96, R62 ;  /* 0x0000003e6009723e */ /* 0x010fca00000010ff */
[----:B------:R3:W-:Y:S02]  /*101a0*/  MUFU.EX2 R95, R0 ;  /* 0x00000000005f7308 */ /* 0x0007e40000000800 */
[----:B---3--:R-:W-:-:S06]  /*101b0*/  FFMA.FTZ R0, R136, c[0x0][0x23c], -R5 ;  /* 0x00008f0088007a23 */ /* 0x008fcc0000010805 */
[----:B------:R3:W4:Y:S02]  /*101c0*/  MUFU.EX2 R94, R0 ;  /* 0x00000000005e7308 */ /* 0x0007240000000800 */
[----:B---3--:R-:W-:Y:S01]  /*101d0*/  FFMA.FTZ R0, R52, c[0x0][0x23c], -R6 ;  /* 0x00008f0034007a23 */ /* 0x008fe20000010806 */
[----:B----4-:R-:W-:-:S05]  /*101e0*/  F2FP.BF16.PACK_AB R11, R94, R95 ;  /* 0x0000005f5e0b723e */ /* 0x010fca00000010ff */
[----:B------:R3:W-:Y:S02]  /*101f0*/  MUFU.EX2 R117, R0 ;  /* 0x0000000000757308 */ /* 0x0007e40000000800 */
[C---:B------:R-:W-:Y:S08]  /*10200*/  HMMA.16816.F32.BF16 R28, R8.reuse, R32, R28 ;  /* 0x00000020081c723c */ /* 0x040ff0000004181c */
[----:B------:R-:W-:Y:S01]  /*10210*/  HMMA.16816.F32.BF16 R24, R8, R34, R24 ;  /* 0x000000220818723c */ /* 0x000fe20000041818 */
[----:B------:R-:W4:Y:S01]  /*10220*/  LDSM.16.MT88.4 R32, [R165+0x6400] ;  /* 0x00640000a520783b */ /* 0x000f220000004200 */
[----:B---3--:R-:W-:-:S04]  /*10230*/  FFMA.FTZ R0, R137, c[0x0][0x23c], -R5 ;  /* 0x00008f0089007a23 */ /* 0x008fc80000010805 */
[----:B------:R3:W-:Y:S02]  /*10240*/  MUFU.EX2 R91, R0 ;  /* 0x00000000005b7308 */ /* 0x0007e40000000800 */
[C---:B-----5:R-:W-:Y:S08]  /*10250*/  HMMA.16816.F32.BF16 R16, R8.reuse, R36, R16 ;  /* 0x000000240810723c */ /* 0x060ff00000041810 */
[----:B------:R-:W-:Y:S01]  /*10260*/  HMMA.16816.F32.BF16 R12, R8, R38, R12 ;  /* 0x00000026080c723c */ /* 0x000fe2000004180c */
[----:B------:R-:W5:Y:S01]  /*10270*/  LDSM.16.MT88.4 R36, [R166+0x6400] ;  /* 0x00640000a624783b */ /* 0x000f620000004200 */
[----:B---3--:R-:W-:-:S05]  /*10280*/  FFMA.FTZ R0, R139, c[0x0][0x23c], -R5 ;  /* 0x00008f008b007a23 */ /* 0x008fca0000010805 */
[----:B------:R-:W-:Y:S02]  /*10290*/  F2FP.BF16.PACK_AB R8, R230, R228 ;  /* 0x000000e4e608723e */ /* 0x000fe400000010ff */
[----:B------:R-:W-:Y:S01]  /*102a0*/  F2FP.BF16.PACK_AB R10, R231, R229 ;  /* 0x000000e5e70a723e */ /* 0x000fe200000010ff */
[----:B------:R3:W1:Y:S02]  /*102b0*/  MUFU.EX2 R92, R0 ;  /* 0x00000000005c7308 */ /* 0x0006640000000800 */
[----:B---3--:R-:W-:Y:S01]  /*102c0*/  FFMA.FTZ R0, R138, c[0x0][0x23c], -R5 ;  /* 0x00008f008a007a23 */ /* 0x008fe20000010805 */
[----:B-1----:R-:W-:-:S05]  /*102d0*/  F2FP.BF16.PACK_AB R9, R92, R91 ;  /* 0x0000005b5c09723e */ /* 0x002fca00000010ff */
[----:B------:R1:W-:Y:S02]  /*102e0*/  MUFU.EX2 R90, R0 ;  /* 0x00000000005a7308 */ /* 0x0003e40000000800 */
[----:B-1----:R-:W-:-:S06]  /*102f0*/  FFMA.FTZ R0, R140, c[0x0][0x23c], -R5 ;  /* 0x00008f008c007a23 */ /* 0x002fcc0000010805 */
[----:B------:R1:W3:Y:S02]  /*10300*/  MUFU.EX2 R89, R0 ;  /* 0x0000000000597308 */ /* 0x0002e40000000800 */
[----:B-1----:R-:W-:Y:S01]  /*10310*/  FFMA.FTZ R0, R53, c[0x0][0x23c], -R6 ;  /* 0x00008f0035007a23 */ /* 0x002fe20000010806 */
[----:B---3--:R-:W-:-:S05]  /*10320*/  F2FP.BF16.PACK_AB R11, R89, R90 ;  /* 0x0000005a590b723e */ /* 0x008fca00000010ff */
[----:B------:R1:W-:Y:S02]  /*10330*/  MUFU.EX2 R113, R0 ;  /* 0x0000000000717308 */ /* 0x0003e40000000800 */
[C---:B------:R-:W-:Y:S08]  /*10340*/  HMMA.16816.F32.BF16 R28, R8.reuse, R40, R28 ;  /* 0x00000028081c723c */ /* 0x040ff0000004181c */
[----:B------:R-:W-:Y:S01]  /*10350*/  HMMA.16816.F32.BF16 R24, R8, R42, R24 ;  /* 0x0000002a0818723c */ /* 0x000fe20000041818 */
[----:B------:R-:W3:Y:S01]  /*10360*/  LDSM.16.MT88.4 R40, [R165+0x6800] ;  /* 0x00680000a528783b */ /* 0x000ee20000004200 */
[----:B-1----:R-:W-:-:S04]  /*10370*/  FFMA.FTZ R0, R142, c[0x0][0x23c], -R5 ;  /* 0x00008f008e007a23 */ /* 0x002fc80000010805 */
[----:B------:R1:W-:Y:S02]  /*10380*/  MUFU.EX2 R86, R0 ;  /* 0x0000000000567308 */ /* 0x0003e40000000800 */
[C---:B--2---:R-:W-:Y:S08]  /*10390*/  HMMA.16816.F32.BF16 R16, R8.reuse, R48, R16 ;  /* 0x000000300810723c */ /* 0x044ff00000041810 */
[----:B------:R-:W-:Y:S01]  /*103a0*/  HMMA.16816.F32.BF16 R12, R8, R50, R12 ;  /* 0x00000032080c723c */ /* 0x000fe2000004180c */
[----:B------:R-:W2:Y:S01]  /*103b0*/  LDSM.16.MT88.4 R48, [R166+0x6800] ;  /* 0x00680000a630783b */ /* 0x000ea20000004200 */
[----:B-1----:R-:W-:-:S05]  /*103c0*/  FFMA.FTZ R0, R145, c[0x0][0x23c], -R5 ;  /* 0x00008f0091007a23 */ /* 0x002fca0000010805 */
[----:B------:R-:W-:Y:S02]  /*103d0*/  F2FP.BF16.PACK_AB R8, R232, R233 ;  /* 0x000000e9e808723e */ /* 0x000fe400000010ff */
[----:B------:R-:W-:Y:S01]  /*103e0*/  F2FP.BF16.PACK_AB R10, R235, R234 ;  /* 0x000000eaeb0a723e */ /* 0x000fe200000010ff */
[----:B------:R1:W1:Y:S02]  /*103f0*/  MUFU.EX2 R88, R0 ;  /* 0x0000000000587308 */ /* 0x0002640000000800 */
[----:B-1----:R-:W-:Y:S01]  /*10400*/  FFMA.FTZ R0, R143, c[0x0][0x23c], -R5 ;  /* 0x00008f008f007a23 */ /* 0x002fe20000010805 */
[----:B------:R-:W-:-:S05]  /*10410*/  F2FP.BF16.PACK_AB R9, R88, R86 ;  /* 0x000000565809723e */ /* 0x000fca00000010ff */
[----:B------:R1:W-:Y:S02]  /*10420*/  MUFU.EX2 R87, R0 ;  /* 0x0000000000577308 */ /* 0x0003e40000000800 */
[----:B-1----:R-:W-:-:S06]  /*10430*/  FFMA.FTZ R0, R144, c[0x0][0x23c], -R5 ;  /* 0x00008f0090007a23 */ /* 0x002fcc0000010805 */
[----:B------:R1:W1:Y:S02]  /*10440*/  MUFU.EX2 R85, R0 ;  /* 0x0000000000557308 */ /* 0x0002640000000800 */
[----:B-1----:R-:W-:Y:S01]  /*10450*/  FFMA.FTZ R0, R54, c[0x0][0x23c], -R6 ;  /* 0x00008f0036007a23 */ /* 0x002fe20000010806 */
[----:B------:R-:W-:-:S05]  /*10460*/  F2FP.BF16.PACK_AB R11, R85, R87 ;  /* 0x00000057550b723e */ /* 0x000fca00000010ff */
[----:B------:R1:W-:Y:S02]  /*10470*/  MUFU.EX2 R106, R0 ;  /* 0x00000000006a7308 */ /* 0x0003e40000000800 */
[C---:B----4-:R-:W-:Y:S08]  /*10480*/  HMMA.16816.F32.BF16 R28, R8.reuse, R32, R28 ;  /* 0x00000020081c723c */ /* 0x050ff0000004181c */
[----:B------:R-:W-:Y:S01]  /*10490*/  HMMA.16816.F32.BF16 R24, R8, R34, R24 ;  /* 0x000000220818723c */ /* 0x000fe20000041818 */
[----:B------:R-:W4:Y:S01]  /*104a0*/  LDSM.16.MT88.4 R32, [R165+0x6c00] ;  /* 0x006c0000a520783b */ /* 0x000f220000004200 */
[----:B-1----:R-:W-:-:S04]  /*104b0*/  FFMA.FTZ R0, R146, c[0x0][0x23c], -R5 ;  /* 0x00008f0092007a23 */ /* 0x002fc80000010805 */
[----:B------:R1:W-:Y:S02]  /*104c0*/  MUFU.EX2 R81, R0 ;  /* 0x0000000000517308 */ /* 0x0003e40000000800 */
[C---:B-----5:R-:W-:Y:S08]  /*104d0*/  HMMA.16816.F32.BF16 R16, R8.reuse, R36, R16 ;  /* 0x000000240810723c */ /* 0x060ff00000041810 */
[----:B------:R-:W-:Y:S01]  /*104e0*/  HMMA.16816.F32.BF16 R12, R8, R38, R12 ;  /* 0x00000026080c723c */ /* 0x000fe2000004180c */
[----:B------:R-:W5:Y:S01]  /*104f0*/  LDSM.16.MT88.4 R36, [R166+0x6c00] ;  /* 0x006c0000a624783b */ /* 0x000f620000004200 */
        /* <DEDUP_REMOVED lines=12> */
[C---:B---3--:R-:W-:Y:S08]  /*105c0*/  HMMA.16816.F32.BF16 R28, R8.reuse, R40, R28 ;  /* 0x00000028081c723c */ /* 0x048ff0000004181c */
[----:B------:R-:W-:Y:S01]  /*105d0*/  HMMA.16816.F32.BF16 R24, R8, R42, R24 ;  /* 0x0000002a0818723c */ /* 0x000fe20000041818 */
[----:B------:R-:W3:Y:S01]  /*105e0*/  LDSM.16.MT88.4 R40, [R165+0x7000] ;  /* 0x00700000a528783b */ /* 0x000ee20000004200 */
[----:B-1----:R-:W-:-:S04]  /*105f0*/  FFMA.FTZ R0, R150, c[0x0][0x23c], -R5 ;  /* 0x00008f0096007a23 */ /* 0x002fc80000010805 */
[----:B------:R1:W-:Y:S02]  /*10600*/  MUFU.EX2 R78, R0 ;  /* 0x00000000004e7308 */ /* 0x0003e40000000800 */
[C---:B--2---:R-:W-:Y:S08]  /*10610*/  HMMA.16816.F32.BF16 R16, R8.reuse, R48, R16 ;  /* 0x000000300810723c */ /* 0x044ff00000041810 */
[----:B------:R-:W-:Y:S01]  /*10620*/  HMMA.16816.F32.BF16 R12, R8, R50, R12 ;  /* 0x00000032080c723c */ /* 0x000fe2000004180c */
[----:B------:R-:W-:Y:S01]  /*10630*/  LDSM.16.MT88.4 R48, [R165+0x7800] ;  /* 0x00780000a530783b */ /* 0x000fe20000004200 */
[----:B-1----:R-:W-:-:S05]  /*10640*/  FFMA.FTZ R0, R157, c[0x0][0x23c], -R5 ;  /* 0x00008f009d007a23 */ /* 0x002fca0000010805 */
[----:B------:R-:W-:Y:S02]  /*10650*/  F2FP.BF16.PACK_AB R8, R242, R239 ;  /* 0x000000eff208723e */ /* 0x000fe400000010ff */
[----:B------:R-:W-:Y:S01]  /*10660*/  F2FP.BF16.PACK_AB R10, R244, R243 ;  /* 0x000000f3f40a723e */ /* 0x000fe200000010ff */
[----:B------:R1:W2:Y:S02]  /*10670*/  MUFU.EX2 R79, R0 ;  /* 0x00000000004f7308 */ /* 0x0002a40000000800 */
[----:B-1----:R-:W-:Y:S01]  /*10680*/  FFMA.FTZ R0, R158, c[0x0][0x23c], -R5 ;  /* 0x00008f009e007a23 */ /* 0x002fe20000010805 */
[----:B--2---:R-:W-:-:S05]  /*10690*/  F2FP.BF16.PACK_AB R9, R79, R78 ;  /* 0x0000004e4f09723e */ /* 0x004fca00000010ff */
[----:B------:R1:W-:Y:S02]  /*106a0*/  MUFU.EX2 R77, R0 ;  /* 0x00000000004d7308 */ /* 0x0003e40000000800 */
[----:B-1----:R-:W-:-:S06]  /*106b0*/  FFMA.FTZ R0, R151, c[0x0][0x23c], -R5 ;  /* 0x00008f0097007a23 */ /* 0x002fcc0000010805 */
[----:B------:R1:W2:Y:S02]  /*106c0*/  MUFU.EX2 R44, R0 ;  /* 0x00000000002c7308 */ /* 0x0002a40000000800 */
[----:B-1----:R-:W-:Y:S01]  /*106d0*/  FFMA.FTZ R0, R47, c[0x0][0x23c], -R6 ;  /* 0x00008f002f007a23 */ /* 0x002fe20000010806 */
[----:B--2---:R-:W-:-:S05]  /*106e0*/  F2FP.BF16.PACK_AB R11, R44, R77 ;  /* 0x0000004d2c0b723e */ /* 0x004fca00000010ff */
[----:B------:R1:W-:Y:S02]  /*106f0*/  MUFU.EX2 R104, R0 ;  /* 0x0000000000687308 */ /* 0x0003e40000000800 */
[C---:B----4-:R-:W-:Y:S08]  /*10700*/  HMMA.16816.F32.BF16 R28, R8.reuse, R32, R28 ;  /* 0x00000020081c723c */ /* 0x050ff0000004181c */
[----:B------:R-:W-:Y:S01]  /*10710*/  HMMA.16816.F32.BF16 R24, R8, R34, R24 ;  /* 0x000000220818723c */ /* 0x000fe20000041818 */
[----:B------:R-:W2:Y:S01]  /*10720*/  LDSM.16.MT88.4 R32, [R166+0x7000] ;  /* 0x00700000a620783b */ /* 0x000ea20000004200 */
[----:B-1----:R-:W-:-:S04]  /*10730*/  FFMA.FTZ R0, R156, c[0x0][0x23c], -R5 ;  /* 0x00008f009c007a23 */ /* 0x002fc80000010805 */
[----:B------:R1:W-:Y:S02]  /*10740*/  MUFU.EX2 R73, R0 ;  /* 0x0000000000497308 */ /* 0x0003e40000000800 */
[C---:B-----5:R-:W-:Y:S08]  /*10750*/  HMMA.16816.F32.BF16 R16, R8.reuse, R36, R16 ;  /* 0x000000240810723c */ /* 0x060ff00000041810 */
[----:B------:R-:W-:Y:S01]  /*10760*/  HMMA.16816.F32.BF16 R12, R8, R38, R12 ;  /* 0x00000026080c723c */ /* 0x000fe2000004180c */
[----:B------:R-:W4:Y:S01]  /*10770*/  LDSM.16.MT88.4 R36, [R165+0x7400] ;  /* 0x00740000a524783b */ /* 0x000f220000004200 */
[----:B-1----:R-:W-:-:S05]  /*10780*/  FFMA.FTZ R0, R159, c[0x0][0x23c], -R5 ;  /* 0x00008f009f007a23 */ /* 0x002fca0000010805 */
[----:B------:R-:W-:Y:S02]  /*10790*/  F2FP.BF16.PACK_AB R8, R246, R247 ;  /* 0x000000f7f608723e */ /* 0x000fe400000010ff */
[----:B------:R-:W-:Y:S01]  /*107a0*/  F2FP.BF16.PACK_AB R10, R249, R248 ;  /* 0x000000f8f90a723e */ /* 0x000fe200000010ff */
[----:B------:R1:W5:Y:S02]  /*107b0*/  MUFU.EX2 R76, R0 ;  /* 0x00000000004c7308 */ /* 0x0003640000000800 */
[----:B-1----:R-:W-:Y:S01]  /*107c0*/  FFMA.FTZ R0, R161, c[0x0][0x23c], -R5 ;  /* 0x00008f00a1007a23 */ /* 0x002fe20000010805 */
[----:B-----5:R-:W-:-:S05]  /*107d0*/  F2FP.BF16.PACK_AB R9, R76, R73 ;  /* 0x000000494c09723e */ /* 0x020fca00000010ff */
[----:B------:R1:W-:Y:S02]  /*107e0*/  MUFU.EX2 R75, R0 ;  /* 0x00000000004b7308 */ /* 0x0003e40000000800 */
[----:B-1----:R-:W-:-:S06]  /*107f0*/  FFMA.FTZ R0, R160, c[0x0][0x23c], -R5 ;  /* 0x00008f00a0007a23 */ /* 0x002fcc0000010805 */
[----:B------:R1:W5:Y:S02]  /*10800*/  MUFU.EX2 R74, R0 ;  /* 0x00000000004a7308 */ /* 0x0003640000000800 */
[----:B-1----:R-:W-:Y:S01]  /*10810*/  FFMA.FTZ R0, R55, c[0x0][0x23c], -R6 ;  /* 0x00008f0037007a23 */ /* 0x002fe20000010806 */
[----:B-----5:R-:W-:Y:S01]  /*10820*/  F2FP.BF16.PACK_AB R11, R74, R75 ;  /* 0x0000004b4a0b723e */ /* 0x020fe200000010ff */
[----:B------:R-:W-:Y:S04]  /*10830*/  LDSM.16.MT88.4 R52, [R166+0x7800] ;  /* 0x00780000a634783b */ /* 0x000fe80000004200 */
[----:B------:R1:W-:Y:S02]  /*10840*/  MUFU.EX2 R103, R0 ;  /* 0x0000000000677308 */ /* 0x0003e40000000800 */
[C---:B---3--:R-:W-:Y:S08]  /*10850*/  HMMA.16816.F32.BF16 R28, R8.reuse, R40, R28 ;  /* 0x00000028081c723c */ /* 0x048ff0000004181c */
[----:B------:R-:W-:Y:S01]  /*10860*/  HMMA.16816.F32.BF16 R24, R8, R42, R24 ;  /* 0x0000002a0818723c */ /* 0x000fe20000041818 */
[----:B------:R-:W3:Y:S01]  /*10870*/  LDSM.16.MT88.4 R40, [R166+0x7400] ;  /* 0x00740000a628783b */ /* 0x000ee20000004200 */
[----:B-1----:R-:W-:-:S03]  /*10880*/  FFMA.FTZ R0, R141, c[0x0][0x23c], -R5 ;  /* 0x00008f008d007a23 */ /* 0x002fc60000010805 */
[----:B------:R-:W-:Y:S01]  /*10890*/  LDSM.16.MT88.4 R140, [R165+0x8800] ;  /* 0x00880000a58c783b */ /* 0x000fe20000004200 */
[----:B------:R1:W-:Y:S02]  /*108a0*/  MUFU.EX2 R69, R0 ;  /* 0x0000000000457308 */ /* 0x0003e40000000800 */
[C---:B--2---:R-:W-:Y:S08]  /*108b0*/  HMMA.16816.F32.BF16 R16, R8.reuse, R32, R16 ;  /* 0x000000200810723c */ /* 0x044ff00000041810 */
[----:B------:R-:W-:Y:S01]  /*108c0*/  HMMA.16816.F32.BF16 R12, R8, R34, R12 ;  /* 0x00000022080c723c */ /* 0x000fe2000004180c */
[----:B-1----:R-:W-:-:S06]  /*108d0*/  FFMA.FTZ R0, R162, c[0x0][0x23c], -R5 ;  /* 0x00008f00a2007a23 */ /* 0x002fcc0000010805 */
        /* <DEDUP_REMOVED lines=9> */
[----:B--2---:R-:W-:Y:S01]  /*10970*/  F2FP.BF16.PACK_AB R11, R68, R70 ;  /* 0x00000046440b723e */ /* 0x004fe200000010ff */
[----:B------:R-:W1:Y:S04]  /*10980*/  LDSM.16.MT88.4 R56, [R165+0x7c00] ;  /* 0x007c0000a538783b */ /* 0x000e680000004200 */
[----:B------:R2:W-:Y:S02]  /*10990*/  MUFU.EX2 R93, R0 ;  /* 0x00000000005d7308 */ /* 0x0005e40000000800 */
[C---:B----4-:R-:W-:Y:S08]  /*109a0*/  HMMA.16816.F32.BF16 R32, R8.reuse, R36, R28 ;  /* 0x000000240820723c */ /* 0x050ff0000004181c */
[----:B------:R-:W-:Y:S01]  /*109b0*/  HMMA.16816.F32.BF16 R28, R8, R38, R24 ;  /* 0x00000026081c723c */ /* 0x000fe20000041818 */
[----:B--2---:R-:W-:-:S04]  /*109c0*/  FFMA.FTZ R0, R128, c[0x0][0x23c], -R5 ;  /* 0x00008f0080007a23 */ /* 0x004fc80000010805 */
[----:B------:R2:W-:Y:S03]  /*109d0*/  MUFU.EX2 R22, R0 ;  /* 0x0000000000167308 */ /* 0x0005e60000000800 */
[C---:B---3--:R-:W-:Y:S07]  /*109e0*/  HMMA.16816.F32.BF16 R36, R8.reuse, R40, R16 ;  /* 0x000000280824723c */ /* 0x048fee0000041810 */
[----:B------:R-:W-:Y:S01]  /*109f0*/  FADD.FTZ R16, R63, R21 ;  /* 0x000000153f107221 */ /* 0x000fe20000010000 */
[----:B------:R-:W-:Y:S03]  /*10a00*/  HMMA.16816.F32.BF16 R24, R8, R42, R12 ;  /* 0x0000002a0818723c */ /* 0x000fe6000004180c */
[----:B------:R-:W-:-:S02]  /*10a10*/  FADD.FTZ R16, R64, R16 ;  /* 0x0000001040107221 */ /* 0x000fc40000010000 */
[--C-:B--2---:R-:W-:Y:S02]  /*10a20*/  FFMA.FTZ R0, R116, c[0x0][0x23c], -R5.reuse ;  /* 0x00008f0074007a23 */ /* 0x104fe40000010805 */
[----:B------:R-:W-:Y:S01]  /*10a30*/  F2FP.BF16.PACK_AB R8, R126, R129 ;  /* 0x000000817e08723e */ /* 0x000fe200000010ff */
[--C-:B------:R-:W-:Y:S01]  /*10a40*/  FFMA.FTZ R12, R115, c[0x0][0x23c], -R5.reuse ;  /* 0x00008f00730c7a23 */ /* 0x100fe20000010805 */
[----:B------:R-:W-:Y:S01]  /*10a50*/  F2FP.BF16.PACK_AB R10, R122, R124 ;  /* 0x0000007c7a0a723e */ /* 0x000fe200000010ff */
[----:B------:R2:W3:Y:S08]  /*10a60*/  MUFU.EX2 R23, R0 ;  /* 0x0000000000177308 */ /* 0x0004f00000000800 */
[----:B------:R4:W-:Y:S01]  /*10a70*/  MUFU.EX2 R21, R12 ;  /* 0x0000000c00157308 */ /* 0x0009e20000000800 */
[----:B--2---:R-:W-:Y:S01]  /*10a80*/  FFMA.FTZ R0, R191, c[0x0][0x23c], -R5 ;  /* 0x00008f00bf007a23 */ /* 0x004fe20000010805 */
[----:B---3--:R-:W-:-:S06]  /*10a90*/  F2FP.BF16.PACK_AB R9, R23, R22 ;  /* 0x000000161709723e */ /* 0x008fcc00000010ff */
[----:B------:R2:W-:Y:S01]  /*10aa0*/  MUFU.EX2 R67, R0 ;  /* 0x0000000000437308 */ /* 0x0005e20000000800 */
[----:B----4-:R-:W-:-:S07]  /*10ab0*/  FFMA.FTZ R12, R195, c[0x0][0x23c], -R5 ;  /* 0x00008f00c30c7a23 */ /* 0x010fce0000010805 */
[----:B------:R3:W-:Y:S01]  /*10ac0*/  MUFU.EX2 R64, R12 ;  /* 0x0000000c00407308 */ /* 0x0007e20000000800 */
[----:B--2---:R-:W-:-:S07]  /*10ad0*/  FFMA.FTZ R0, R187, c[0x0][0x23c], -R5 ;  /* 0x00008f00bb007a23 */ /* 0x004fce0000010805 */
[----:B------:R2:W4:Y:S01]  /*10ae0*/  MUFU.EX2 R66, R0 ;  /* 0x0000000000427308 */ /* 0x0005220000000800 */
[----:B---3--:R-:W-:-:S07]  /*10af0*/  FFMA.FTZ R12, R196, c[0x0][0x23c], -R5 ;  /* 0x00008f00c40c7a23 */ /* 0x008fce0000010805 */
[----:B------:R3:W-:Y:S01]  /*10b00*/  MUFU.EX2 R63, R12 ;  /* 0x0000000c003f7308 */ /* 0x0007e20000000800 */
[----:B--2---:R-:W-:Y:S01]  /*10b10*/  FFMA.FTZ R0, R61, c[0x0][0x23c], -R6 ;  /* 0x00008f003d007a23 */ /* 0x004fe20000010806 */
[----:B----4-:R-:W-:-:S06]  /*10b20*/  F2FP.BF16.PACK_AB R11, R66, R67 ;  /* 0x00000043420b723e */ /* 0x010fcc00000010ff */
[----:B------:R2:W-:Y:S01]  /*10b30*/  MUFU.EX2 R82, R0 ;  /* 0x0000000000527308 */ /* 0x0005e20000000800 */
[----:B------:R-:W-:Y:S01]  /*10b40*/  HMMA.16816.F32.BF16 R32, R8, R48, R32 ;  /* 0x000000300820723c */ /* 0x000fe20000041820 */
[----:B---3--:R-:W-:-:S07]  /*10b50*/  FFMA.FTZ R12, R111, c[0x0][0x23c], -R6 ;  /* 0x00008f006f0c7a23 */ /* 0x008fce0000010806 */
[----:B------:R-:W-:Y:S01]  /*10b60*/  HMMA.16816.F32.BF16 R28, R8, R50, R28 ;  /* 0x00000032081c723c */ /* 0x000fe2000004181c */
[----:B------:R-:W3:Y:S01]  /*10b70*/  LDSM.16.MT88.4 R48, [R166+0x7c00] ;  /* 0x007c0000a630783b */ /* 0x000ee20000004200 */
[----:B--2---:R-:W-:-:S04]  /*10b80*/  FFMA.FTZ R0, R192, c[0x0][0x23c], -R5 ;  /* 0x00008f00c0007a23 */ /* 0x004fc80000010805 */
[----:B------:R2:W4:Y:S02]  /*10b90*/  MUFU.EX2 R65, R0 ;  /* 0x0000000000417308 */ /* 0x0005240000000800 */
[----:B------:R-:W-:Y:S01]  /*10ba0*/  HMMA.16816.F32.BF16 R24, R8, R54, R24 ;  /* 0x000000360818723c */ /* 0x000fe20000041818 */
[----:B--2---:R-:W-:-:S05]  /*10bb0*/  FADD.FTZ R0, R72, R16 ;  /* 0x0000001048007221 */ /* 0x004fca0000010000 */
[----:B------:R2:W-:Y:S02]  /*10bc0*/  MUFU.EX2 R72, R12 ;  /* 0x0000000c00487308 */ /* 0x0005e40000000800 */
[----:B------:R-:W-:Y:S01]  /*10bd0*/  HMMA.16816.F32.BF16 R16, R8, R52, R36 ;  /* 0x000000340810723c */ /* 0x000fe20000041824 */
[----:B------:R-:W-:Y:S01]  /*10be0*/  FADD.FTZ R0, R102, R0 ;  /* 0x0000000066007221 */ /* 0x000fe20000010000 */
[----:B------:R-:W5:Y:S03]  /*10bf0*/  LDSM.16.MT88.4 R52, [R165+0x8000] ;  /* 0x00800000a534783b */ /* 0x000f660000004200 */
[----:B------:R-:W-:Y:S01]  /*10c00*/  FADD.FTZ R0, R101, R0 ;  /* 0x0000000065007221 */ /* 0x000fe20000010000 */
[----:B------:R-:W5:Y:S01]  /*10c10*/  LDSM.16.MT88.4 R36, [R166+0x8000] ;  /* 0x00800000a624783b */ /* 0x000f620000004200 */
[----:B------:R-:W-:Y:S02]  /*10c20*/  F2FP.BF16.PACK_AB R8, R120, R121 ;  /* 0x000000797808723e */ /* 0x000fe400000010ff */
[----:B------:R-:W-:Y:S01]  /*10c30*/  FADD.FTZ R0, R98, R0 ;  /* 0x0000000062007221 */ /* 0x000fe20000010000 */
[----:B----4-:R-:W-:-:S02]  /*10c40*/  F2FP.BF16.PACK_AB R9, R21, R65 ;  /* 0x000000411509723e */ /* 0x010fc400000010ff */
[----:B------:R-:W-:Y:S01]  /*10c50*/  F2FP.BF16.PACK_AB R10, R123, R125 ;  /* 0x0000007d7b0a723e */ /* 0x000fe200000010ff */
[----:B------:R-:W-:Y:S01]  /*10c60*/  FADD.FTZ R0, R99, R0 ;  /* 0x0000000063007221 */ /* 0x000fe20000010000 */
[----:B------:R-:W-:Y:S01]  /*10c70*/  F2FP.BF16.PACK_AB R11, R63, R64 ;  /* 0x000000403f0b723e */ /* 0x000fe200000010ff */
[----:B--2---:R-:W-:Y:S02]  /*10c80*/  FFMA.FTZ R12, R197, c[0x0][0x23c], -R5 ;  /* 0x00008f00c50c7a23 */ /* 0x004fe40000010805 */
[----:B------:R-:W-:-:S04]  /*10c90*/  FADD.FTZ R0, R100, R0 ;  /* 0x0000000064007221 */ /* 0x000fc80000010000 */
[----:B------:R-:W-:Y:S01]  /*10ca0*/  FADD.FTZ R0, R97, R0 ;  /* 0x0000000061007221 */ /* 0x000fe20000010000 */
[C---:B-1----:R-:W-:Y:S03]  /*10cb0*/  HMMA.16816.F32.BF16 R40, R8.reuse, R56, R32 ;  /* 0x000000380828723c */ /* 0x042fe60000041820 */
[----:B------:R-:W-:Y:S02]  /*10cc0*/  FADD.FTZ R0, R62, R0 ;  /* 0x000000003e007221 */ /* 0x000fe40000010000 */
[----:B------:R1:W-:Y:S02]  /*10cd0*/  MUFU.EX2 R62, R12 ;  /* 0x0000000c003e7308 */ /* 0x0003e40000000800 */
[----:B------:R-:W-:Y:S01]  /*10ce0*/  FADD.FTZ R0, R96, R0 ;  /* 0x0000000060007221 */ /* 0x000fe20000010000 */
[----:B------:R-:W-:Y:S03]  /*10cf0*/  HMMA.16816.F32.BF16 R32, R8, R58, R28 ;  /* 0x0000003a0820723c */ /* 0x000fe6000004181c */
[----:B------:R-:W-:-:S04]  /*10d00*/  FADD.FTZ R0, R95, R0 ;  /* 0x000000005f007221 */ /* 0x000fc80000010000 */
[----:B------:R-:W-:Y:S01]  /*10d10*/  FADD.FTZ R0, R94, R0 ;  /* 0x000000005e007221 */ /* 0x000fe20000010000 */
[C---:B---3--:R-:W-:Y:S03]  /*10d20*/  HMMA.16816.F32.BF16 R28, R8.reuse, R48, R16 ;  /* 0x00000030081c723c */ /* 0x048fe60000041810 */
[----:B------:R-:W-:Y:S02]  /*10d30*/  FADD.FTZ R0, R91, R0 ;  /* 0x000000005b007221 */ /* 0x000fe40000010000 */
[----:B-1----:R-:W-:Y:S02]  /*10d40*/  FFMA.FTZ R12, R198, c[0x0][0x23c], -R5 ;  /* 0x00008f00c60c7a23 */ /* 0x002fe40000010805 */
[----:B------:R-:W-:Y:S01]  /*10d50*/  FADD.FTZ R0, R92, R0 ;  /* 0x000000005c007221 */ /* 0x000fe20000010000 */
[----:B------:R-:W-:Y:S01]  /*10d60*/  HMMA.16816.F32.BF16 R16, R8, R50, R24 ;  /* 0x000000320810723c */ /* 0x000fe20000041818 */
[----:B------:R1:W2:Y:S01]  /*10d70*/  MUFU.EX2 R61, R12 ;  /* 0x0000000c003d7308 */ /* 0x0002a20000000800 */
[----:B------:R-:W3:Y:S01]  /*10d80*/  LDSM.16.MT88.4 R24, [R166+0x8400] ;  /* 0x00840000a618783b */ /* 0x000ee20000004200 */
[----:B------:R-:W-:-:S03]  /*10d90*/  FADD.FTZ R0, R90, R0 ;  /* 0x000000005a007221 */ /* 0x000fc60000010000 */
[----:B------:R-:W4:Y:S01]  /*10da0*/  LDSM.16.MT88.4 R48, [R165+0x8400] ;  /* 0x00840000a530783b */ /* 0x000f220000004200 */
[----:B------:R-:W-:Y:S01]  /*10db0*/  FADD.FTZ R0, R89, R0 ;  /* 0x0000000059007221 */ /* 0x000fe20000010000 */
[----:B------:R-:W-:Y:S02]  /*10dc0*/  F2FP.BF16.PACK_AB R8, R118, R119 ;  /* 0x000000777608723e */ /* 0x000fe400000010ff */
[----:B------:R-:W-:Y:S01]  /*10dd0*/  F2FP.BF16.PACK_AB R10, R113, R117 ;  /* 0x00000075710a723e */ /* 0x000fe200000010ff */
[----:B------:R-:W-:-:S04]  /*10de0*/  FADD.FTZ R0, R86, R0 ;  /* 0x0000000056007221 */ /* 0x000fc80000010000 */
[----:B------:R-:W-:Y:S02]  /*10df0*/  FADD.FTZ R0, R88, R0 ;  /* 0x0000000058007221 */ /* 0x000fe40000010000 */
[----:B-1----:R-:W-:Y:S01]  /*10e00*/  FFMA.FTZ R12, R199, c[0x0][0x23c], -R5 ;  /* 0x00008f00c70c7a23 */ /* 0x002fe20000010805 */
[----:B--2---:R-:W-:Y:S01]  /*10e10*/  F2FP.BF16.PACK_AB R9, R61, R62 ;  /* 0x0000003e3d09723e */ /* 0x004fe200000010ff */
        /* <DEDUP_REMOVED lines=8> */
[----:B------:R1:W2:Y:S02]  /*10ea0*/  MUFU.EX2 R57, R12 ;  /* 0x0000000c00397308 */ /* 0x0002a40000000800 */
[----:B------:R-:W-:-:S04]  /*10eb0*/  FADD.FTZ R0, R78, R0 ;  /* 0x000000004e007221 */ /* 0x000fc80000010000 */
[----:B------:R-:W-:-:S04]  /*10ec0*/  FADD.FTZ R0, R79, R0 ;  /* 0x000000004f007221 */ /* 0x000fc80000010000 */
[----:B------:R-:W-:-:S04]  /*10ed0*/  FADD.FTZ R0, R77, R0 ;  /* 0x000000004d007221 */ /* 0x000fc80000010000 */
[----:B------:R-:W-:Y:S02]  /*10ee0*/  FADD.FTZ R0, R44, R0 ;  /* 0x000000002c007221 */ /* 0x000fe40000010000 */
[----:B-1----:R-:W-:Y:S01]  /*10ef0*/  FFMA.FTZ R12, R193, c[0x0][0x23c], -R6 ;  /* 0x00008f00c10c7a23 */ /* 0x002fe20000010806 */
[----:B--2---:R-:W-:Y:S01]  /*10f00*/  F2FP.BF16.PACK_AB R11, R57, R60 ;  /* 0x0000003c390b723e */ /* 0x004fe200000010ff */
[----:B------:R-:W-:Y:S02]  /*10f10*/  FADD.FTZ R0, R73, R0 ;  /* 0x0000000049007221 */ /* 0x000fe40000010000 */
[----:B------:R1:W-:Y:S02]  /*10f20*/  MUFU.EX2 R59, R12 ;  /* 0x0000000c003b7308 */ /* 0x0003e40000000800 */
[----:B------:R-:W-:Y:S02]  /*10f30*/  FADD.FTZ R0, R76, R0 ;  /* 0x000000004c007221 */ /* 0x000fe40000010000 */
[----:B-----5:R-:W-:Y:S02]  /*10f40*/  HMMA.16816.F32.BF16 R40, R8, R52, R40 ;  /* 0x000000340828723c */ /* 0x020fe40000041828 */
[----:B------:R-:W-:-:S04]  /*10f50*/  FADD.FTZ R0, R75, R0 ;  /* 0x000000004b007221 */ /* 0x000fc80000010000 */
[----:B------:R-:W-:Y:S02]  /*10f60*/  FADD.FTZ R0, R74, R0 ;  /* 0x000000004a007221 */ /* 0x000fe40000010000 */
[C---:B------:R-:W-:Y:S02]  /*10f70*/  HMMA.16816.F32.BF16 R32, R8.reuse, R54, R32 ;  /* 0x000000360820723c */ /* 0x040fe40000041820 */
[----:B------:R-:W-:Y:S02]  /*10f80*/  FADD.FTZ R0, R69, R0 ;  /* 0x0000000045007221 */ /* 0x000fe40000010000 */
[----:B-1----:R-:W-:Y:S02]  /*10f90*/  FFMA.FTZ R12, R194, c[0x0][0x23c], -R6 ;  /* 0x00008f00c20c7a23 */ /* 0x002fe40000010806 */
[----:B------:R-:W-:Y:S02]  /*10fa0*/  FADD.FTZ R0, R71, R0 ;  /* 0x0000000047007221 */ /* 0x000fe40000010000 */
[----:B------:R1:W-:Y:S01]  /*10fb0*/  MUFU.EX2 R58, R12 ;  /* 0x0000000c003a7308 */ /* 0x0003e20000000800 */
[----:B------:R-:W-:Y:S01]  /*10fc0*/  HMMA.16816.F32.BF16 R16, R8, R38, R16 ;  /* 0x000000260810723c */ /* 0x000fe20000041810 */
[----:B------:R-:W-:-:S04]  /*10fd0*/  FADD.FTZ R0, R70, R0 ;  /* 0x0000000046007221 */ /* 0x000fc80000010000 */
[----:B------:R-:W-:-:S03]  /*10fe0*/  FADD.FTZ R0, R68, R0 ;  /* 0x0000000044007221 */ /* 0x000fc60000010000 */
[----:B------:R-:W-:Y:S01]  /*10ff0*/  HMMA.16816.F32.BF16 R28, R8, R36, R28 ;  /* 0x00000024081c723c */ /* 0x000fe2000004181c */
[----:B------:R-:W-:-:S04]  /*11000*/  FADD.FTZ R0, R22, R0 ;  /* 0x0000000016007221 */ /* 0x000fc80000010000 */
[----:B------:R-:W-:Y:S02]  /*11010*/  FADD.FTZ R0, R23, R0 ;  /* 0x0000000017007221 */ /* 0x000fe40000010000 */
[----:B-1----:R-:W-:Y:S01]  /*11020*/  FADD.FTZ R12, R234, R7 ;  /* 0x00000007ea0c7221 */ /* 0x002fe20000010000 */
[----:B------:R-:W-:Y:S01]  /*11030*/  F2FP.BF16.PACK_AB R8, R105, R106 ;  /* 0x0000006a6908723e */ /* 0x000fe200000010ff */
[----:B------:R-:W-:Y:S01]  /*11040*/  FFMA.FTZ R7, R202, c[0x0][0x23c], -R5 ;  /* 0x00008f00ca077a23 */ /* 0x000fe20000010805 */
[----:B------:R-:W-:Y:S01]  /*11050*/  F2FP.BF16.PACK_AB R10, R103, R104 ;  /* 0x00000068670a723e */ /* 0x000fe200000010ff */
[----:B------:R-:W-:Y:S02]  /*11060*/  FADD.FTZ R0, R67, R0 ;  /* 0x0000000043007221 */ /* 0x000fe40000010000 */
[----:B------:R1:W-:Y:S02]  /*11070*/  MUFU.EX2 R56, R7 ;  /* 0x0000000700387308 */ /* 0x0003e40000000800 */
[----:B------:R-:W-:-:S04]  /*11080*/  FADD.FTZ R0, R66, R0 ;  /* 0x0000000042007221 */ /* 0x000fc80000010000 */
[----:B------:R-:W-:-:S04]  /*11090*/  FADD.FTZ R0, R65, R0 ;  /* 0x0000000041007221 */ /* 0x000fc80000010000 */
[----:B------:R-:W-:-:S04]  /*110a0*/  FADD.FTZ R0, R21, R0 ;  /* 0x0000000015007221 */ /* 0x000fc80000010000 */
[----:B------:R-:W-:Y:S02]  /*110b0*/  FADD.FTZ R0, R64, R0 ;  /* 0x0000000040007221 */ /* 0x000fe40000010000 */
[----:B-1----:R-:W-:Y:S02]  /*110c0*/  FADD.FTZ R7, R235, R12 ;  /* 0x0000000ceb077221 */ /* 0x002fe40000010000 */
[----:B------:R-:W-:Y:S02]  /*110d0*/  FFMA.FTZ R12, R203, c[0x0][0x23c], -R5 ;  /* 0x00008f00cb0c7a23 */ /* 0x000fe40000010805 */
[----:B------:R-:W-:Y:S02]  /*110e0*/  FADD.FTZ R7, R236, R7 ;  /* 0x00000007ec077221 */ /* 0x000fe40000010000 */
[----:B------:R-:W1:Y:S01]  /*110f0*/  MUFU.EX2 R53, R12 ;  /* 0x0000000c00357308 */ /* 0x000e620000000800 */
[----:B------:R-:W-:Y:S02]  /*11100*/  FADD.FTZ R0, R63, R0 ;  /* 0x000000003f007221 */ /* 0x000fe40000010000 */
[----:B------:R-:W-:-:S02]  /*11110*/  FADD.FTZ R7, R238, R7 ;  /* 0x00000007ee077221 */ /* 0x000fc40000010000 */
[----:B------:R-:W-:Y:S02]  /*11120*/  FADD.FTZ R0, R62, R0 ;  /* 0x000000003e007221 */ /* 0x000fe40000010000 */
[----:B------:R-:W-:Y:S02]  /*11130*/  FADD.FTZ R7, R237, R7 ;  /* 0x00000007ed077221 */ /* 0x000fe40000010000 */
[----:B------:R-:W-:Y:S02]  /*11140*/  FADD.FTZ R0, R61, R0 ;  /* 0x000000003d007221 */ /* 0x000fe40000010000 */
[----:B------:R-:W-:Y:S02]  /*11150*/  FADD.FTZ R7, R240, R7 ;  /* 0x00000007f0077221 */ /* 0x000fe40000010000 */
[----:B------:R-:W-:Y:S02]  /*11160*/  FADD.FTZ R0, R60, R0 ;  /* 0x000000003c007221 */ /* 0x000fe40000010000 */
[----:B------:R-:W-:Y:S01]  /*11170*/  FADD.FTZ R7, R239, R7 ;  /* 0x00000007ef077221 */ /* 0x000fe20000010000 */
[----:B-1----:R-:W-:Y:S01]  /*11180*/  F2FP.BF16.PACK_AB R9, R53, R56 ;  /* 0x000000383509723e */ /* 0x002fe200000010ff */
[----:B------:R-:W-:-:S02]  /*11190*/  FFMA.FTZ R12, R205, c[0x0][0x23c], -R5 ;  /* 0x00008f00cd0c7a23 */ /* 0x000fc40000010805 */
[----:B------:R-:W-:Y:S02]  /*111a0*/  FADD.FTZ R7, R242, R7 ;  /* 0x00000007f2077221 */ /* 0x000fe40000010000 */
[----:B------:R1:W2:Y:S01]  /*111b0*/  MUFU.EX2 R52, R12 ;  /* 0x0000000c00347308 */ /* 0x0002a20000000800 */
[----:B------:R-:W-:Y:S02]  /*111c0*/  FADD.FTZ R0, R57, R0 ;  /* 0x0000000039007221 */ /* 0x000fe40000010000 */
[----:B------:R-:W-:Y:S02]  /*111d0*/  FADD.FTZ R7, R243, R7 ;  /* 0x00000007f3077221 */ /* 0x000fe40000010000 */
[----:B------:R-:W-:Y:S02]  /*111e0*/  FADD.FTZ R0, R56, R0 ;  /* 0x0000000038007221 */ /* 0x000fe40000010000 */
[----:B------:R-:W-:Y:S02]  /*111f0*/  FADD.FTZ R7, R244, R7 ;  /* 0x00000007f4077221 */ /* 0x000fe40000010000 */
[----:B------:R-:W-:-:S02]  /*11200*/  FADD.FTZ R0, R53, R0 ;  /* 0x0000000035007221 */ /* 0x000fc40000010000 */
[----:B------:R-:W-:-:S04]  /*11210*/  FADD.FTZ R7, R247, R7 ;  /* 0x00000007f7077221 */ /* 0x000fc80000010000 */
[----:B------:R-:W-:Y:S02]  /*11220*/  FADD.FTZ R7, R246, R7 ;  /* 0x00000007f6077221 */ /* 0x000fe40000010000 */
[----:B-1----:R-:W-:Y:S02]  /*11230*/  FFMA.FTZ R12, R204, c[0x0][0x23c], -R5 ;  /* 0x00008f00cc0c7a23 */ /* 0x002fe40000010805 */
[----:B------:R-:W-:Y:S02]  /*11240*/  FADD.FTZ R7, R248, R7 ;  /* 0x00000007f8077221 */ /* 0x000fe40000010000 */
[----:B------:R-:W1:Y:S01]  /*11250*/  MUFU.EX2 R47, R12 ;  /* 0x0000000c002f7308 */ /* 0x000e620000000800 */
[----:B--2---:R-:W-:Y:S02]  /*11260*/  FADD.FTZ R0, R52, R0 ;  /* 0x0000000034007221 */ /* 0x004fe40000010000 */
[----:B------:R-:W-:-:S04]  /*11270*/  FADD.FTZ R7, R249, R7 ;  /* 0x00000007f9077221 */ /* 0x000fc80000010000 */
[----:B------:R-:W-:-:S04]  /*11280*/  FADD.FTZ R7, R250, R7 ;  /* 0x00000007fa077221 */ /* 0x000fc80000010000 */
[----:B------:R-:W-:-:S04]  /*11290*/  FADD.FTZ R7, R251, R7 ;  /* 0x00000007fb077221 */ /* 0x000fc80000010000 */
[----:B------:R-:W-:Y:S01]  /*112a0*/  FADD.FTZ R7, R252, R7 ;  /* 0x00000007fc077221 */ /* 0x000fe20000010000 */
[----:B-1----:R-:W-:Y:S01]  /*112b0*/  F2FP.BF16.PACK_AB R11, R47, R52 ;  /* 0x000000342f0b723e */ /* 0x002fe200000010ff */
[----:B------:R-:W-:Y:S02]  /*112c0*/  FFMA.FTZ R12, R201, c[0x0][0x23c], -R6 ;  /* 0x00008f00c90c7a23 */ /* 0x000fe40000010806 */
[----:B------:R-:W-:Y:S02]  /*112d0*/  FADD.FTZ R7, R130, R7 ;  /* 0x0000000782077221 */ /* 0x000fe40000010000 */
[----:B------:R1:W2:Y:S01]  /*112e0*/  MUFU.EX2 R54, R12 ;  /* 0x0000000c00367308 */ /* 0x0002a20000000800 */
[----:B------:R-:W-:Y:S01]  /*112f0*/  FADD.FTZ R0, R47, R0 ;  /* 0x000000002f007221 */ /* 0x000fe20000010000 */
[C---:B---3--:R-:W-:Y:S01]  /*11300*/  HMMA.16816.F32.BF16 R144, R8.reuse, R24, R28 ;  /* 0x000000180890723c */ /* 0x048fe2000004181c */
[----:B------:R-:W-:Y:S01]  /*11310*/  FADD.FTZ R7, R129, R7 ;  /* 0x0000000781077221 */ /* 0x000fe20000010000 */
[----:B------:R-:W3:Y:S06]  /*11320*/  LDSM.16.MT88.4 R28, [R166+0x8800] ;  /* 0x00880000a61c783b */ /* 0x000eec0000004200 */
[----:B----4-:R-:W-:Y:S01]  /*11330*/  HMMA.16816.F32.BF16 R136, R8, R48, R40 ;  /* 0x000000300888723c */ /* 0x010fe20000041828 */
[----:B-1----:R-:W-:Y:S01]  /*11340*/  FFMA.FTZ R12, R206, c[0x0][0x23c], -R5 ;  /* 0x00008f00ce0c7a23 */ /* 0x002fe20000010805 */
[----:B--2---:R-:W-:-:S06]  /*11350*/  F2FP.BF16.PACK_AB R148, R54, R58 ;  /* 0x0000003a3694723e */ /* 0x004fcc00000010ff */
[C---:B------:R-:W-:Y:S01]  /*11360*/  HMMA.16816.F32.BF16 R32, R8.reuse, R50, R32 ;  /* 0x000000320820723c */ /* 0x040fe20000041820 */
[----:B------:R1:W2:Y:S07]  /*11370*/  MUFU.EX2 R44, R12 ;  /* 0x0000000c002c7308 */ /* 0x0002ae0000000800 */
[----:B------:R-:W-:Y:S01]  /*11380*/  HMMA.16816.F32.BF16 R16, R8, R26, R16 ;  /* 0x0000001a0810723c */ /* 0x000fe20000041810 */
[----:B------:R-:W-:Y:S06]  /*11390*/  LDSM.16.MT88.4 R24, [R166+0x8c00] ;  /* 0x008c0000a618783b */ /* 0x000fec0000004200 */
[----:B------:R-:W-:-:S02]  /*113a0*/  F2FP.BF16.PACK_AB R8, R82, R93 ;  /* 0x0000005d5208723e */ /* 0x000fc400000010ff */
[----:B------:R-:W-:Y:S01]  /*113b0*/  F2FP.BF16.PACK_AB R10, R59, R72 ;  /* 0x000000483b0a723e */ /* 0x000fe200000010ff */
[--C-:B-1----:R-:W-:Y:S02]  /*113c0*/  FFMA.FTZ R12, R207, c[0x0][0x23c], -R5.reuse ;  /* 0x00008f00cf0c7a23 */ /* 0x102fe40000010805 */
[----:B--2---:R-:W-:Y:S02]  /*113d0*/  FADD.FTZ R0, R44, R0 ;  /* 0x000000002c007221 */ /* 0x004fe40000010000 */
[----:B------:R1:W2:Y:S02]  /*113e0*/  MUFU.EX2 R39, R12 ;  /* 0x0000000c00277308 */ /* 0x0002a40000000800 */
[----:B-1----:R-:W-:Y:S01]  /*113f0*/  FFMA.FTZ R12, R208, c[0x0][0x23c], -R5 ;  /* 0x00008f00d00c7a23 */ /* 0x002fe20000010805 */
[C---:B--2---:R-:W-:Y:S01]  /*11400*/  F2FP.BF16.PACK_AB R9, R39.reuse, R44 ;  /* 0x0000002c2709723e */ /* 0x044fe200000010ff */
[----:B------:R-:W-:-:S04]  /*11410*/  FADD.FTZ R0, R39, R0 ;  /* 0x0000000027007221 */ /* 0x000fc80000010000 */
[----:B------:R1:W2:Y:S02]  /*11420*/  MUFU.EX2 R38, R12 ;  /* 0x0000000c00267308 */ /* 0x0002a40000000800 */
[----:B-1----:R-:W-:Y:S02]  /*11430*/  FFMA.FTZ R12, R209, c[0x0][0x23c], -R5 ;  /* 0x00008f00d10c7a23 */ /* 0x002fe40000010805 */
[----:B--2---:R-:W-:-:S04]  /*11440*/  FADD.FTZ R0, R38, R0 ;  /* 0x0000000026007221 */ /* 0x004fc80000010000 */
[----:B------:R1:W2:Y:S02]  /*11450*/  MUFU.EX2 R37, R12 ;  /* 0x0000000c00257308 */ /* 0x0002a40000000800 */
[----:B-1----:R-:W-:Y:S01]  /*11460*/  FFMA.FTZ R12, R114, c[0x0][0x23c], -R6 ;  /* 0x00008f00720c7a23 */ /* 0x002fe20000010806 */
[C---:B--2---:R-:W-:Y:S01]  /*11470*/  F2FP.BF16.PACK_AB R11, R37.reuse, R38 ;  /* 0x00000026250b723e */ /* 0x044fe200000010ff */
[----:B------:R-:W-:-:S04]  /*11480*/  FADD.FTZ R0, R37, R0 ;  /* 0x0000000025007221 */ /* 0x000fc80000010000 */
[----:B------:R1:W-:Y:S02]  /*11490*/  MUFU.EX2 R36, R12 ;  /* 0x0000000c00247308 */ /* 0x0003e40000000800 */
[C---:B------:R-:W-:Y:S08]  /*114a0*/  HMMA.16816.F32.BF16 R136, R8.reuse, R140, R136 ;  /* 0x0000008c0888723c */ /* 0x040ff00000041888 */
[----:B------:R-:W-:Y:S01]  /*114b0*/  HMMA.16816.F32.BF16 R140, R8, R142, R32 ;  /* 0x0000008e088c723c */ /* 0x000fe20000041820 */
[----:B-1----:R-:W-:-:S02]  /*114c0*/  FFMA.FTZ R12, R127, c[0x0][0x23c], -R6 ;  /* 0x00008f007f0c7a23 */ /* 0x002fc40000010806 */
[----:B------:R-:W-:Y:S02]  /*114d0*/  FADD.FTZ R6, R126, R7 ;  /* 0x000000077e067221 */ /* 0x000fe40000010000 */
[----:B------:R-:W-:Y:S01]  /*114e0*/  FFMA.FTZ R7, R212, c[0x0][0x23c], -R5 ;  /* 0x00008f00d4077a23 */ /* 0x000fe20000010805 */
[----:B------:R1:W2:Y:S01]  /*114f0*/  MUFU.EX2 R242, R12 ;  /* 0x0000000c00f27308 */ /* 0x0002a20000000800 */
[----:B------:R-:W-:Y:S01]  /*11500*/  FADD.FTZ R6, R124, R6 ;  /* 0x000000067c067221 */ /* 0x000fe20000010000 */
[----:B---3--:R-:W-:Y:S03]  /*11510*/  HMMA.16816.F32.BF16 R144, R8, R28, R144 ;  /* 0x0000001c0890723c */ /* 0x008fe60000041890 */
[----:B------:R-:W-:-:S03]  /*11520*/  FADD.FTZ R6, R122, R6 ;  /* 0x000000067a067221 */ /* 0x000fc60000010000 */
[----:B------:R3:W4:Y:S01]  /*11530*/  MUFU.EX2 R23, R7 ;  /* 0x0000000700177308 */ /* 0x0007220000000800 */
[----:B------:R-:W-:Y:S01]  /*11540*/  FADD.FTZ R6, R121, R6 ;  /* 0x0000000679067221 */ /* 0x000fe20000010000 */
[----:B------:R-:W-:Y:S03]  /*11550*/  HMMA.16816.F32.BF16 R16, R8, R30, R16 ;  /* 0x0000001e0810723c */ /* 0x000fe60000041810 */
[----:B------:R-:W-:Y:S01]  /*11560*/  FADD.FTZ R6, R120, R6 ;  /* 0x0000000678067221 */ /* 0x000fe20000010000 */
[----:B-1----:R-:W1:Y:S03]  /*11570*/  LDSM.16.MT88.4 R12, [R165+0x8c00] ;  /* 0x008c0000a50c783b */ /* 0x002e660000004200 */
[----:B------:R-:W-:Y:S01]  /*11580*/  FADD.FTZ R6, R125, R6 ;  /* 0x000000067d067221 */ /* 0x000fe20000010000 */
[----:B--2---:R-:W-:-:S03]  /*11590*/  F2FP.BF16.PACK_AB R150, R242, R36 ;  /* 0x00000024f296723e */ /* 0x004fc600000010ff */
[----:B------:R-:W-:Y:S02]  /*115a0*/  FADD.FTZ R6, R123, R6 ;  /* 0x000000067b067221 */ /* 0x000fe40000010000 */
[--C-:B---3--:R-:W-:Y:S02]  /*115b0*/  FFMA.FTZ R7, R213, c[0x0][0x23c], -R5.reuse ;  /* 0x00008f00d5077a23 */ /* 0x108fe40000010805 */
[----:B----4-:R-:W-:Y:S02]  /*115c0*/  FADD.FTZ R0, R23, R0 ;  /* 0x0000000017007221 */ /* 0x010fe40000010000 */
[----:B------:R2:W3:Y:S02]  /*115d0*/  MUFU.EX2 R22, R7 ;  /* 0x0000000700167308 */ /* 0x0004e40000000800 */
[----:B--2---:R-:W-:Y:S01]  /*115e0*/  FFMA.FTZ R7, R214, c[0x0][0x23c], -R5 ;  /* 0x00008f00d6077a23 */ /* 0x004fe20000010805 */
[C---:B---3--:R-:W-:Y:S01]  /*115f0*/  F2FP.BF16.PACK_AB R149, R22.reuse, R23 ;  /* 0x000000171695723e */ /* 0x048fe200000010ff */
[----:B------:R-:W-:-:S04]  /*11600*/  FADD.FTZ R0, R22, R0 ;  /* 0x0000000016007221 */ /* 0x000fc80000010000 */
[----:B------:R2:W3:Y:S02]  /*11610*/  MUFU.EX2 R21, R7 ;  /* 0x0000000700157308 */ /* 0x0004e40000000800 */
[----:B--2---:R-:W-:Y:S02]  /*11620*/  FFMA.FTZ R7, R215, c[0x0][0x23c], -R5 ;  /* 0x00008f00d7077a23 */ /* 0x004fe40000010805 */
[----:B------:R-:W-:Y:S02]  /*11630*/  FADD.FTZ R5, R119, R6 ;  /* 0x0000000677057221 */ /* 0x000fe40000010000 */
[----:B---3--:R-:W-:Y:S02]  /*11640*/  FADD.FTZ R0, R21, R0 ;  /* 0x0000000015007221 */ /* 0x008fe40000010000 */
[----:B------:R-:W-:Y:S01]  /*11650*/  FADD.FTZ R5, R118, R5 ;  /* 0x0000000576057221 */ /* 0x000fe20000010000 */
[----:B------:R-:W2:Y:S03]  /*11660*/  MUFU.EX2 R7, R7 ;  /* 0x0000000700077308 */ /* 0x000ea60000000800 */
[----:B------:R-:W-:-:S04]  /*11670*/  FADD.FTZ R5, R117, R5 ;  /* 0x0000000575057221 */ /* 0x000fc80000010000 */
[----:B------:R-:W-:-:S04]  /*11680*/  FADD.FTZ R5, R113, R5 ;  /* 0x0000000571057221 */ /* 0x000fc80000010000 */
[----:B------:R-:W-:-:S04]  /*11690*/  FADD.FTZ R5, R106, R5 ;  /* 0x000000056a057221 */ /* 0x000fc80000010000 */
[----:B------:R-:W-:Y:S01]  /*116a0*/  FADD.FTZ R5, R105, R5 ;  /* 0x0000000569057221 */ /* 0x000fe20000010000 */
[C---:B--2---:R-:W-:Y:S01]  /*116b0*/  F2FP.BF16.PACK_AB R151, R7.reuse, R21 ;  /* 0x000000150797723e */ /* 0x044fe200000010ff */
[----:B------:R-:W-:Y:S02]  /*116c0*/  FADD.FTZ R243, R7, R0 ;  /* 0x0000000007f37221 */ /* 0x000fe40000010000 */
[----:B------:R-:W-:-:S04]  /*116d0*/  FADD.FTZ R5, R104, R5 ;  /* 0x0000000568057221 */ /* 0x000fc80000010000 */
[----:B------:R-:W-:Y:S01]  /*116e0*/  FADD.FTZ R5, R103, R5 ;  /* 0x0000000567057221 */ /* 0x000fe20000010000 */
[----:B-1----:R-:W-:Y:S03]  /*116f0*/  HMMA.16816.F32.BF16 R136, R148, R12, R136 ;  /* 0x0000000c9488723c */ /* 0x002fe60000041888 */
[----:B------:R-:W-:-:S04]  /*11700*/  FADD.FTZ R5, R93, R5 ;  /* 0x000000055d057221 */ /* 0x000fc80000010000 */
[----:B------:R-:W-:Y:S01]  /*11710*/  FADD.FTZ R5, R82, R5 ;  /* 0x0000000552057221 */ /* 0x000fe20000010000 */
[----:B------:R-:W-:Y:S03]  /*11720*/  HMMA.16816.F32.BF16 R140, R148, R14, R140 ;  /* 0x0000000e948c723c */ /* 0x000fe6000004188c */
        /* <DEDUP_REMOVED lines=8> */
[----:B------:R-:W-:Y:S05]  /*117b0*/  @!P5 BRA `(.L_x_1068) ;  /* 0x00006db00000d947 */ /* 0x000fea0003800000 */
        /* <DEDUP_REMOVED lines=18> */
[----:B-1----:R-:W-:Y:S01]  /*118e0*/  IMAD.MOV R0, RZ, RZ, -R7 ;  /* 0x000000ffff007224 */ /* 0x002fe200078e0a07 */
[----:B------:R-:W-:-:S03]  /*118f0*/  MOV R6, RZ ;  /* 0x000000ff00067202 */ /* 0x000fc60000000f00 */
[----:B------:R-:W-:-:S04]  /*11900*/  IMAD R0, R0, R12, RZ ;  /* 0x0000000c00007224 */ /* 0x000fc800078e02ff */
[----:B------:R-:W-:-:S04]  /*11910*/  IMAD.HI.U32 R0, R7, R0, R6 ;  /* 0x0000000007007227 */ /* 0x000fc800078e0006 */
[----:B------:R-:W-:Y:S02]  /*11920*/  IMAD.MOV.U32 R7, RZ, RZ, R5 ;  /* 0x000000ffff077224 */ /* 0x000fe400078e0005 */
[----:B------:R-:W-:Y:S02]  /*11930*/  IMAD.MOV.U32 R6, RZ, RZ, R9 ;  /* 0x000000ffff067224 */ /* 0x000fe400078e0009 */
        /* <DEDUP_REMOVED lines=23> */
[----:B------:R-:W-:Y:S02]  /*11ab0*/  IMAD.WIDE R8, R0, 0x4, R210 ;  /* 0x0000000400087825 */ /* 0x000fe400078e02d2 */
[----:B------:R-:W2:Y:S04]  /*11ac0*/  LDG.E R6, [R6.64] ;  /* 0x0000000606067981 */ /* 0x000ea8000c1e1900 */
[----:B------:R-:W2:Y:S01]  /*11ad0*/  LDG.E R8, [R8.64] ;  /* 0x0000000608087981 */ /* 0x000ea2000c1e1900 */
[----:B------:R-:W-:Y:S01]  /*11ae0*/  IADD3 R0, R5, -R0, RZ ;  /* 0x8000000005007210 */ /* 0x000fe20007ffe0ff */
[----:B------:R-:W-:-:S04]  /*11af0*/  IMAD.MOV.U32 R5, RZ, RZ, c[0x0][0x2d0] ;  /* 0x0000b400ff057624 */ /* 0x000fc800078e00ff */
[----:B------:R-:W-:-:S05]  /*11b00*/  IMAD R0, R0, R5, -0x100 ;  /* 0xffffff0000007424 */ /* 0x000fca00078e0205 */
[----:B------:R-:W-:-:S05]  /*11b10*/  SHF.R.S32.HI R5, RZ, 0x1f, R0 ;  /* 0x0000001fff057819 */ /* 0x000fca0000011400 */
[----:B------:R-:W-:Y:S02]  /*11b20*/  IMAD R5, R5, c[0x0][0x1a0], RZ ;  /* 0x0000680005057a24 */ /* 0x000fe400078e02ff */
[----:B--2---:R-:W-:Y:S02]  /*11b30*/  IMAD.IADD R8, R8, 0x1, -R6 ;  /* 0x0000000108087824 */ /* 0x004fe400078e0a06 */
[----:B------:R-:W-:-:S03]  /*11b40*/  IMAD.WIDE.U32 R6, R0, c[0x0][0x1a0], RZ ;  /* 0x0000680000067a25 */ /* 0x000fc600078e00ff */
[----:B------:R-:W-:Y:S01]  /*11b50*/  SHF.R.S32.HI R9, RZ, 0x1f, R8 ;  /* 0x0000001fff097819 */ /* 0x000fe20000011408 */
[----:B------:R-:W-:-:S04]  /*11b60*/  IMAD R0, R0, c[0x0][0x1a4], R5 ;  /* 0x0000690000007a24 */ /* 0x000fc800078e0205 */
[----:B------:R-:W-:Y:S01]  /*11b70*/  IMAD R5, R9, c[0x0][0x188], RZ ;  /* 0x0000620009057a24 */ /* 0x000fe200078e02ff */
[----:B------:R-:W-:-:S03]  /*11b80*/  IADD3 R7, R7, R0, RZ ;  /* 0x0000000007077210 */ /* 0x000fc60007ffe0ff */
[C---:B------:R-:W-:Y:S02]  /*11b90*/  IMAD R5, R8.reuse, c[0x0][0x18c], R5 ;  /* 0x0000630008057a24 */ /* 0x040fe400078e0205 */
[----:B------:R-:W-:-:S04]  /*11ba0*/  IMAD.WIDE.U32 R6, R8, c[0x0][0x188], R6 ;  /* 0x0000620008067a25 */ /* 0x000fc800078e0006 */
[----:B------:R-:W-:Y:S01]  /*11bb0*/  IMAD.IADD R5, R7, 0x1, R5 ;  /* 0x0000000107057824 */ /* 0x000fe200078e0205 */
[----:B------:R-:W-:Y:S01]  /*11bc0*/  MOV R0, R6 ;  /* 0x0000000600007202 */ /* 0x000fe20000000f00 */
[----:B------:R-:W-:Y:S05]  /*11bd0*/  BRA `(.L_x_1070) ;  /* 0x0000003000007947 */ /* 0x000fea0003800000 */
.L_x_1069:
[----:B------:R-:W-:-:S05]  /*11be0*/  IMAD.MOV.U32 R0, RZ, RZ, c[0x0][0x1a0] ;  /* 0x00006800ff007624 */ /* 0x000fca00078e00ff */
[----:B------:R-:W-:-:S04]  /*11bf0*/  LEA R0, -R0, RZ, 0x8 ;  /* 0x000000ff00007211 */ /* 0x000fc800078e41ff */
[----:B------:R-:W-:Y:S02]  /*11c00*/  SHF.R.S32.HI R5, RZ, 0x1f, R0 ;  /* 0x0000001fff057819 */ /* 0x000fe40000011400 */
.L_x_1070:
[----:B------:R-:W-:Y:S01]  /*11c10*/  ISETP.GE.AND P0, PT, R132, c[0x0][0x220], PT ;  /* 0x0000880084007a0c */ /* 0x000fe20003f06270 */
[----:B------:R-:W-:Y:S01]  /*11c20*/  IMAD.MOV.U32 R16, RZ, RZ, c[0x0][0x1a0] ;  /* 0x00006800ff107624 */ /* 0x000fe200078e00ff */
[----:B------:R-:W-:Y:S01]  /*11c30*/  LEA R46, P5, R0, R46, 0x1 ;  /* 0x0000002e002e7211 */ /* 0x000fe200078a08ff */
[----:B------:R-:W-:Y:S01]  /*11c40*/  IMAD.MOV.U32 R24, RZ, RZ, 0x5 ;  /* 0x00000005ff187424 */ /* 0x000fe200078e00ff */
[----:B------:R-:W1:Y:S01]  /*11c50*/  S2R R44, SR_TID.X ;  /* 0x00000000002c7919 */ /* 0x000e620000002100 */
[----:B------:R-:W-:Y:S01]  /*11c60*/  IMAD.SHL.U32 R16, R16, 0x20, RZ ;  /* 0x0000002010107824 */ /* 0x000fe200078e00ff */
[----:B------:R-:W-:Y:S01]  /*11c70*/  LEA.HI.X R45, R0, R45, R5, 0x1, P5 ;  /* 0x0000002d002d7211 */ /* 0x000fe200028f0c05 */
[----:B------:R-:W-:Y:S01]  /*11c80*/  IMAD.MOV.U32 R23, RZ, RZ, c[0x0][0x1a0] ;  /* 0x00006800ff177624 */ /* 0x000fe200078e00ff */
[----:B------:R-:W-:-:S04]  /*11c90*/  LOP3.LUT R188, R188, 0xfffffffe, RZ, 0xc0, !PT ;  /* 0xfffffffebcbc7812 */ /* 0x000fc800078ec0ff */
[----:B------:R-:W-:Y:S01]  /*11ca0*/  SHF.L.U64.HI R23, R23, R24, c[0x0][0x1a4] ;  /* 0x0000690017177619 */ /* 0x000fe20000010218 */
[----:B------:R-:W-:Y:S01]  /*11cb0*/  @!P0 IMAD.MOV.U32 R6, RZ, RZ, c[0x0][0x1a0] ;  /* 0x00006800ff068624 */ /* 0x000fe200078e00ff */
[----:B------:R-:W-:Y:S01]  /*11cc0*/  @P0 STS [R185+0x5000], RZ ;  /* 0x005000ffb9000388 */ /* 0x000fe20000000800 */
[----:B------:R-:W-:Y:S01]  /*11cd0*/  @!P0 IMAD.MOV.U32 R7, RZ, RZ, c[0x0][0x1a0] ;  /* 0x00006800ff078624 */ /* 0x000fe200078e00ff */
[----:B------:R-:W-:Y:S01]  /*11ce0*/  @!P0 IADD3 R16, P4, P3, R0, R152, R16 ;  /* 0x0000009800108210 */ /* 0x000fe20007b9e010 */
[--C-:B------:R-:W-:Y:S01]  /*11cf0*/  @!P0 IMAD.MOV.U32 R10, RZ, RZ, R152.reuse ;  /* 0x000000ffff0a8224 */ /* 0x100fe200078e0098 */
[----:B------:R-:W-:Y:S01]  /*11d00*/  @P0 STS [R185+0x5004], RZ ;  /* 0x005004ffb9000388 */ /* 0x000fe20000000800 */
[--C-:B------:R-:W-:Y:S02]  /*11d10*/  @!P0 IMAD.MOV.U32 R11, RZ, RZ, R155.reuse ;  /* 0x000000ffff0b8224 */ /* 0x100fe400078e009b */
[----:B------:R-:W-:Y:S01]  /*11d20*/  @!P0 IMAD.MOV.U32 R8, RZ, RZ, R152 ;  /* 0x000000ffff088224 */ /* 0x000fe200078e0098 */
[----:B------:R-:W-:Y:S01]  /*11d30*/  @P0 STS.64 [R185+0x5008], RZ ;  /* 0x005008ffb9000388 */ /* 0x000fe20000000a00 */
[----:B------:R-:W-:-:S02]  /*11d40*/  @!P0 IMAD.MOV.U32 R9, RZ, RZ, R155 ;  /* 0x000000ffff098224 */ /* 0x000fc400078e009b */
[----:B------:R-:W-:-:S04]  /*11d50*/  @!P0 IMAD.WIDE.U32 R10, R6, 0xa0, R10 ;  /* 0x000000a0060a8825 */ /* 0x000fc800078e000a */
[----:B------:R-:W-:-:S04]  /*11d60*/  @!P0 IMAD.WIDE.U32 R8, R7, 0xc0, R8 ;  /* 0x000000c007088825 */ /* 0x000fc800078e0008 */
[----:B------:R-:W-:Y:S02]  /*11d70*/  @!P0 IMAD.MOV.U32 R17, RZ, RZ, c[0x0][0x1a0] ;  /* 0x00006800ff118624 */ /* 0x000fe400078e00ff */
[----:B------:R-:W-:Y:S02]  /*11d80*/  @!P0 IMAD.MOV.U32 R6, RZ, RZ, R152 ;  /* 0x000000ffff068224 */ /* 0x000fe400078e0098 */
[----:B------:R-:W-:Y:S02]  /*11d90*/  @!P0 IMAD.MOV.U32 R7, RZ, RZ, R155 ;  /* 0x000000ffff078224 */ /* 0x000fe400078e009b */
[----:B------:R-:W-:Y:S02]  /*11da0*/  @!P0 IMAD.MOV.U32 R14, RZ, RZ, c[0x0][0x1a0] ;  /* 0x00006800ff0e8624 */ /* 0x000fe400078e00ff */
[----:B------:R-:W-:Y:S02]  /*11db0*/  @!P0 IMAD.MOV.U32 R18, RZ, RZ, R46 ;  /* 0x000000ffff128224 */ /* 0x000fe400078e002e */
[----:B------:R-:W-:Y:S01]  /*11dc0*/  @!P0 IMAD.MOV.U32 R19, RZ, RZ, R45 ;  /* 0x000000ffff138224 */ /* 0x000fe200078e002d */
[----:B------:R-:W-:Y:S01]  /*11dd0*/  @!P0 LEA R27, P1, R14, R152, 0x7 ;  /* 0x000000980e1b8211 */ /* 0x000fe200078238ff */
[----:B------:R-:W-:-:S02]  /*11de0*/  @!P0 IMAD.MOV.U32 R15, RZ, RZ, c[0x0][0x1a0] ;  /* 0x00006800ff0f8624 */ /* 0x000fc400078e00ff */
[----:B------:R-:W-:Y:S01]  /*11df0*/  @!P0 IMAD.MOV.U32 R12, RZ, RZ, c[0x0][0x1a0] ;  /* 0x00006800ff0c8624 */ /* 0x000fe200078e00ff */
[----:B------:R-:W-:Y:S01]  /*11e00*/  @!PT LDS RZ, [RZ] ;  /* 0x00000000fffff984 */ /* 0x000fe20000000800 */
[----:B------:R-:W-:Y:S01]  /*11e10*/  @!PT LDS RZ, [RZ] ;  /* 0x00000000fffff984 */ /* 0x000fe20000000800 */
[----:B------:R-:W-:Y:S01]  /*11e20*/  @!PT LDS RZ, [RZ] ;  /* 0x00000000fffff984 */ /* 0x000fe20000000800 */
[----:B------:R2:W-:Y:S01]  /*11e30*/  @!P0 LDGSTS.E.BYPASS.LTC128B.128 [R185+0x5000], [R18.64] ;  /* 0x0500000012b98fae */ /* 0x0005e2000b901d46 */
[----:B------:R-:W-:Y:S01]  /*11e40*/  @!P0 IMAD.MOV.U32 R154, RZ, RZ, R152 ;  /* 0x000000ffff9a8224 */ /* 0x000fe200078e0098 */
[----:B------:R-:W-:Y:S01]  /*11e50*/  @!P0 LEA R22, P2, R15, R152, 0x6 ;  /* 0x000000980f168211 */ /* 0x000fe200078430ff */
[----:B------:R-:W-:Y:S01]  /*11e60*/  @!P0 IMAD.WIDE.U32 R6, R17, 0xe0, R6 ;  /* 0x000000e011068825 */ /* 0x000fe200078e0006 */
[----:B------:R-:W-:Y:S03]  /*11e70*/  @P0 STS.128 [R185+0x5800], RZ ;  /* 0x005800ffb9000388 */ /* 0x000fe60000000c00 */
[----:B------:R-:W-:Y:S02]  /*11e80*/  @!P0 IMAD.MOV.U32 R17, RZ, RZ, c[0x0][0x1a4] ;  /* 0x00006900ff118624 */ /* 0x000fe400078e00ff */
[----:B------:R-:W-:-:S02]  /*11e90*/  @!P0 IMAD.MOV.U32 R21, RZ, RZ, c[0x0][0x1a4] ;  /* 0x00006900ff158624 */ /* 0x000fc400078e00ff */
[----:B------:R-:W-:Y:S01]  /*11ea0*/  @!P0 IMAD.WIDE.U32 R12, R12, 0x60, R154 ;  /* 0x000000600c0c8825 */ /* 0x000fe200078e009a */
[-C--:B------:R-:W-:Y:S02]  /*11eb0*/  @!P0 LEA.HI.X R25, R14, R155.reuse, R17, 0x7, P1 ;  /* 0x0000009b0e198211 */ /* 0x080fe400008f3c11 */
[----:B------:R-:W-:Y:S01]  /*11ec0*/  @!P0 LEA.HI.X R26, R15, R155, R21, 0x6, P2 ;  /* 0x0000009b0f1a8211 */ /* 0x000fe200010f3415 */
[----:B------:R-:W-:Y:S01]  /*11ed0*/  @!P0 IMAD.MOV.U32 R14, RZ, RZ, c[0x0][0x1a4] ;  /* 0x00006900ff0e8624 */ /* 0x000fe200078e00ff */
[----:B------:R-:W-:Y:S01]  /*11ee0*/  @!P0 IADD3 R15, P1, R0, R12, RZ ;  /* 0x0000000c000f8210 */ /* 0x000fe20007f3e0ff */
[----:B------:R-:W-:Y:S02]  /*11ef0*/  @!P0 IMAD.MOV.U32 R12, RZ, RZ, c[0x0][0x1a4] ;  /* 0x00006900ff0c8624 */ /* 0x000fe400078e00ff */
[----:B------:R-:W-:Y:S02]  /*11f00*/  @!P0 IMAD R14, R14, 0xc0, RZ ;  /* 0x000000c00e0e8824 */ /* 0x000fe400078e02ff */
[----:B-1----:R-:W-:-:S05]  /*11f10*/  IMAD.SHL.U32 R44, R44, 0x2, RZ ;  /* 0x000000022c2c7824 */ /* 0x002fca00078e00ff */
[----:B------:R-:W-:Y:S01]  /*11f20*/  LOP3.LUT R44, R44, 0x6, RZ, 0xc0, !PT ;  /* 0x000000062c2c7812 */ /* 0x000fe200078ec0ff */
[----:B--2---:R-:W-:Y:S01]  /*11f30*/  @!P0 IMAD.MOV.U32 R18, RZ, RZ, c[0x0][0x1a4] ;  /* 0x00006900ff128624 */ /* 0x004fe200078e00ff */
[----:B------:R-:W-:-:S03]  /*11f40*/  @!P0 IADD3.X R19, R5, R155, R23, P4, P3 ;  /* 0x0000009b05138210 */ /* 0x000fc600027e6417 */
[----:B------:R-:W-:Y:S01]  /*11f50*/  @!P0 IMAD R17, R18, 0x60, RZ ;  /* 0x0000006012118824 */ /* 0x000fe200078e02ff */
[----:B------:R-:W-:-:S04]  /*11f60*/  @!P0 LEA R18, P2, R16, c[0x0][0x170], 0x1 ;  /* 0x00005c0010128a11 */ /* 0x000fc800078408ff */
[----:B------:R-:W-:Y:S01]  /*11f70*/  @!P0 IADD3.X R24, R5, R13, R17, P1, !PT ;  /* 0x0000000d05188210 */ /* 0x000fe20000ffe411 */
[----:B------:R-:W-:Y:S01]  /*11f80*/  @!P0 IMAD R13, R12, 0xe0, RZ ;  /* 0x000000e00c0d8824 */ /* 0x000fe200078e02ff */
[----:B------:R-:W-:Y:S01]  /*11f90*/  @!P0 LEA.HI.X R19, R16, c[0x0][0x174], R19, 0x1, P2 ;  /* 0x00005d0010138a11 */ /* 0x000fe200010f0c13 */
[----:B------:R-:W-:Y:S01]  /*11fa0*/  @!P0 IMAD R16, R21, 0xa0, RZ ;  /* 0x000000a015108824 */ /* 0x000fe200078e02ff */
[C---:B------:R-:W-:Y:S02]  /*11fb0*/  @!P0 IADD3 R12, P5, R0.reuse, R22, RZ ;  /* 0x00000016000c8210 */ /* 0x040fe40007fbe0ff */
[C---:B------:R-:W-:Y:S01]  /*11fc0*/  @!P0 IADD3 R21, P3, R0.reuse, R10, RZ ;  /* 0x0000000a00158210 */ /* 0x040fe20007f7e0ff */
[----:B------:R-:W-:Y:S01]  /*11fd0*/  @!PT LDS RZ, [RZ] ;  /* 0x00000000fffff984 */ /* 0x000fe20000000800 */
[----:B------:R-:W-:Y:S01]  /*11fe0*/  @!PT LDS RZ, [RZ] ;  /* 0x00000000fffff984 */ /* 0x000fe20000000800 */
[----:B------:R-:W-:Y:S01]  /*11ff0*/  @!PT LDS RZ, [RZ] ;  /* 0x00000000fffff984 */ /* 0x000fe20000000800 */
[----:B------:R1:W-:Y:S01]  /*12000*/  @!P0 LDGSTS.E.BYPASS.LTC128B.128 [R185+0x5800], [R18.64] ;  /* 0x0580000012b98fae */ /* 0x0003e2000b901d46 */
[C---:B------:R-:W-:Y:S02]  /*12010*/  @!P0 IADD3 R22, P2, R0.reuse, R8, RZ ;  /* 0x0000000800168210 */ /* 0x040fe40007f5e0ff */
[C---:B------:R-:W-:Y:S01]  /*12020*/  @!P0 IADD3 R23, P1, R0.reuse, R6, RZ ;  /* 0x0000000600178210 */ /* 0x040fe20007f3e0ff */
[C---:B------:R-:W-:Y:S01]  /*12030*/  @!P0 IMAD.X R6, R5.reuse, 0x1, R26, P5 ;  /* 0x0000000105068824 */ /* 0x040fe200028e061a */
[----:B------:R-:W-:Y:S01]  /*12040*/  @!P0 IADD3 R0, P4, R0, R27, RZ ;  /* 0x0000001b00008210 */ /* 0x000fe20007f9e0ff */
[----:B------:R-:W-:Y:S01]  /*12050*/  @P0 STS.128 [R185+0x6000], RZ ;  /* 0x006000ffb9000388 */ /* 0x000fe20000000c00 */
[----:B------:R-:W-:-:S02]  /*12060*/  @!P0 IADD3.X R11, R5, R11, R16, P3, !PT ;  /* 0x0000000b050b8210 */ /* 0x000fc40001ffe410 */
[C---:B------:R-:W-:Y:S02]  /*12070*/  @!P0 IADD3.X R9, R5.reuse, R14, R9, P2, !PT ;  /* 0x0000000e05098210 */ /* 0x040fe400017fe409 */
[C---:B------:R-:W-:Y:S02]  /*12080*/  @!P0 LEA R16, P2, R12.reuse, c[0x0][0x170], 0x1 ;  /* 0x00005c000c108a11 */ /* 0x040fe400078408ff */
[C---:B------:R-:W-:Y:S01]  /*12090*/  @!P0 IADD3.X R7, R5.reuse, R7, R13, P1, !PT ;  /* 0x0000000705078210 */ /* 0x040fe20000ffe40d */
[----:B------:R-:W-:Y:S01]  /*120a0*/  @!P0 IMAD.X R5, R5, 0x1, R25, P4 ;  /* 0x0000000105058824 */ /* 0x000fe200020e0619 */
[----:B------:R-:W-:Y:S02]  /*120b0*/  @!P0 LEA R14, P1, R15, c[0x0][0x170], 0x1 ;  /* 0x00005c000f0e8a11 */ /* 0x000fe400078208ff */
[----:B------:R-:W-:Y:S02]  /*120c0*/  @!P0 LEA.HI.X R17, R12, c[0x0][0x174], R6, 0x1, P2 ;  /* 0x00005d000c118a11 */ /* 0x000fe400010f0c06 */
[----:B------:R-:W-:-:S02]  /*120d0*/  @!P0 LEA R12, P4, R0, c[0x0][0x170], 0x1 ;  /* 0x00005c00000c8a11 */ /* 0x000fc400078808ff */
        /* <DEDUP_REMOVED lines=8> */
[----:B------:R-:W-:Y:S02]  /*12160*/  @!P0 LEA.HI.X R13, R0, c[0x0][0x174], R5, 0x1, P4 ;  /* 0x00005d00000d8a11 */ /* 0x000fe400020f0c05 */
[----:B------:R-:W-:Y:S01]  /*12170*/  @!P0 LEA R6, P1, R23, c[0x0][0x170], 0x1 ;  /* 0x00005c0017068a11 */ /* 0x000fe200078208ff */
[----:B------:R-:W-:Y:S01]  /*12180*/  @!PT LDS RZ, [RZ] ;  /* 0x00000000fffff984 */ /* 0x000fe20000000800 */
[----:B------:R-:W-:Y:S01]  /*12190*/  @!PT LDS RZ, [RZ] ;  /* 0x00000000fffff984 */ /* 0x000fe20000000800 */
[----:B------:R-:W-:Y:S01]  /*121a0*/  @!PT LDS RZ, [RZ] ;  /* 0x00000000fffff984 */ /* 0x000fe20000000800 */
[----:B------:R2:W-:Y:S01]  /*121b0*/  @!P0 LDGSTS.E.BYPASS.LTC128B.128 [R185+0x6800], [R14.64] ;  /* 0x068000000eb98fae */ /* 0x0005e2000b901d46 */
[----:B------:R-:W-:-:S02]  /*121c0*/  @!P0 LEA.HI.X R11, R21, c[0x0][0x174], R11, 0x1, P3 ;  /* 0x00005d00150b8a11 */ /* 0x000fc400018f0c0b */
[----:B------:R-:W-:Y:S01]  /*121d0*/  @!P0 LEA.HI.X R9, R22, c[0x0][0x174], R9, 0x1, P2 ;  /* 0x00005d0016098a11 */ /* 0x000fe200010f0c09 */
[----:B------:R-:W-:Y:S01]  /*121e0*/  @P0 STS.128 [R185+0x7000], RZ ;  /* 0x007000ffb9000388 */ /* 0x000fe20000000c00 */
[----:B------:R-:W-:Y:S02]  /*121f0*/  @!P0 LEA.HI.X R7, R23, c[0x0][0x174], R7, 0x1, P1 ;  /* 0x00005d0017078a11 */ /* 0x000fe400008f0c07 */
[----:B------:R-:W-:Y:S01]  /*12200*/  ISETP.GE.AND P1, PT, R216, 0x3, PT ;  /* 0x00000003d800780c */ /* 0x000fe20003f26270 */
        /* <DEDUP_REMOVED lines=9> */
[----:B------:R-:W-:Y:S01]  /*122a0*/  @P0 STS.128 [R185+0x8000], RZ ;  /* 0x008000ffb9000388 */ /* 0x000fe20000000c00 */
[----:B------:R-:W-:-:S03]  /*122b0*/  @P1 LOP3.LUT R188, R188, 0x1, RZ, 0xfc, !PT ;  /* 0x00000001bcbc1812 */ /* 0x000fc600078efcff */
        /* <DEDUP_REMOVED lines=9> */
[----:B--2---:R-:W-:Y:S04]  /*12350*/  LDSM.16.M88.4 R12, [R168] ;  /* 0x00000000a80c783b */ /* 0x004fe80000000200 */
[----:B-1----:R-:W1:Y:S04]  /*12360*/  LDSM.16.M88.4 R16, [R164+0x1000] ;  /* 0x00100000a410783b */ /* 0x002e680000000200 */
[----:B------:R-:W-:Y:S04]  /*12370*/  LDSM.16.M88.4 R32, [R167] ;  /* 0x00000000a720783b */ /* 0x000fe80000000200 */
[----:B------:R-:W-:Y:S04]  /*12380*/  LDSM.16.M88.4 R40, [R164+0x1400] ;  /* 0x00140000a428783b */ /* 0x000fe80000000200 */
[----:B---3--:R-:W2:Y:S04]  /*12390*/  LDSM.16.M88.4 R8, [R169] ;  /* 0x00000000a908783b */ /* 0x008ea80000000200 */
[----:B------:R-:W3:Y:S01]  /*123a0*/  LDSM.16.M88.4 R48, [R184] ;  /* 0x00000000b830783b */ /* 0x000ee20000000200 */
[----:B----4-:R-:W-:-:S03]  /*123b0*/  IMAD.SHL.U32 R6, R241, 0x100, RZ ;  /* 0x00000100f1067824 */ /* 0x010fc600078e00ff */
[----:B------:R-:W4:Y:S04]  /*123c0*/  LDSM.16.M88.4 R52, [R164+0x1800] ;  /* 0x00180000a434783b */ /* 0x000f280000000200 */
[----:B------:R-:W-:Y:S04]  /*123d0*/  LDSM.16.M88.4 R56, [R164+0x1c00] ;  /* 0x001c0000a438783b */ /* 0x000fe80000000200 */
[----:B------:R-:W0:Y:S01]  /*123e0*/  LDGDEPBAR ;  /* 0x00000000000079af */ /* 0x000e220000000000 */
[C---:B-1----:R-:W-:Y:S08]  /*123f0*/  HMMA.16816.F32.BF16 R24, R12.reuse, R16, RZ ;  /* 0x000000100c18723c */ /* 0x042ff000000418ff */
[----:B------:R-:W-:Y:S11]  /*12400*/  HMMA.16816.F32.BF16 R16, R12, R18, RZ ;  /* 0x000000120c10723c */ /* 0x000ff600000418ff */
[----:B------:R-:W-:Y:S05]  /*12410*/  @!UPT UIADD3 URZ, URZ, URZ, URZ ;  /* 0x0000003f3f3ff290 */ /* 0x000fea000fffe03f */
[----:B--2---:R-:W-:Y:S08]  /*12420*/  HMMA.16816.F32.BF16 R28, R8, R32, R24 ;  /* 0x00000020081c723c */ /* 0x004ff00000041818 */
[----:B------:R-:W-:Y:S08]  /*12430*/  HMMA.16816.F32.BF16 R24, R12, R40, RZ ;  /* 0x000000280c18723c */ /* 0x000ff000000418ff */
[----:B------:R-:W-:Y:S08]  /*12440*/  HMMA.16816.F32.BF16 R36, R8, R34, R16 ;  /* 0x000000220824723c */ /* 0x000ff00000041810 */
[----:B------:R-:W-:Y:S01]  /*12450*/  HMMA.16816.F32.BF16 R16, R12, R42, RZ ;  /* 0x0000002a0c10723c */ /* 0x000fe200000418ff */
[----:B------:R-:W1:Y:S01]  /*12460*/  LDSM.16.M88.4 R40, [R183] ;  /* 0x00000000b728783b */ /* 0x000e620000000200 */
[----:B------:R-:W-:-:S02]  /*12470*/  FMUL.FTZ R28, R28, c[0x0][0x2ec] ;  /* 0x0000bb001c1c7a20 */ /* 0x000fc40000410000 */
[----:B------:R-:W-:Y:S02]  /*12480*/  FMUL.FTZ R29, R29, c[0x0][0x2ec] ;  /* 0x0000bb001d1d7a20 */ /* 0x000fe40000410000 */
[----:B------:R-:W-:Y:S01]  /*12490*/  FMUL.FTZ R30, R30, c[0x0][0x2ec] ;  /* 0x0000bb001e1e7a20 */ /* 0x000fe20000410000 */
[----:B------:R-:W-:Y:S01]  /*124a0*/  MUFU.TANH R201, R28 ;  /* 0x0000001c00c97308 */ /* 0x000fe20000002400 */
[----:B------:R-:W-:Y:S01]  /*124b0*/  FMUL.FTZ R31, R31, c[0x0][0x2ec] ;  /* 0x0000bb001f1f7a20 */ /* 0x000fe20000410000 */
[----:B---3--:R-:W-:Y:S06]  /*124c0*/  HMMA.16816.F32.BF16 R32, R8, R48, R24 ;  /* 0x000000300820723c */ /* 0x008fec0000041818 */
[----:B------:R-:W-:Y:S01]  /*124d0*/  MUFU.TANH R101, R29 ;  /* 0x0000001d00657308 */ /* 0x000fe20000002400 */
[----:B------:R-:W-:Y:S01]  /*124e0*/  FMUL.FTZ R36, R36, c[0x0][0x2ec] ;  /* 0x0000bb0024247a20 */ /* 0x000fe20000410000 */
[----:B----4-:R-:W-:Y:S01]  /*124f0*/  HMMA.16816.F32.BF16 R24, R12, R54, RZ ;  /* 0x000000360c18723c */ /* 0x010fe200000418ff */
[----:B------:R-:W-:-:S02]  /*12500*/  FMUL.FTZ R37, R37, c[0x0][0x2ec] ;  /* 0x0000bb0025257a20 */ /* 0x000fc40000410000 */
[----:B------:R-:W-:Y:S02]  /*12510*/  FMUL.FTZ R38, R38, c[0x0][0x2ec] ;  /* 0x0000bb0026267a20 */ /* 0x000fe40000410000 */
[----:B------:R-:W-:Y:S01]  /*12520*/  FMUL.FTZ R39, R39, c[0x0][0x2ec] ;  /* 0x0000bb0027277a20 */ /* 0x000fe20000410000 */
[----:B------:R-:W-:Y:S02]  /*12530*/  MUFU.TANH R222, R30 ;  /* 0x0000001e00de7308 */ /* 0x000fe40000002400 */
[----:B------:R-:W-:Y:S01]  /*12540*/  HMMA.16816.F32.BF16 R16, R8, R50, R16 ;  /* 0x000000320810723c */ /* 0x000fe20000041810 */
[----:B------:R-:W2:Y:S05]  /*12550*/  LDSM.16.M88.4 R48, [R182] ;  /* 0x00000000b630783b */ /* 0x000eaa0000000200 */
[----:B------:R3:W4:Y:S02]  /*12560*/  MUFU.TANH R105, R31 ;  /* 0x0000001f00697308 */ /* 0x0007240000002400 */
[----:B------:R-:W-:-:S02]  /*12570*/  FMUL.FTZ R32, R32, c[0x0][0x2ec] ;  /* 0x0000bb0020207a20 */ /* 0x000fc40000410000 */
[----:B------:R-:W-:Y:S02]  /*12580*/  FMUL.FTZ R33, R33, c[0x0][0x2ec] ;  /* 0x0000bb0021217a20 */ /* 0x000fe40000410000 */
[----:B------:R-:W-:Y:S02]  /*12590*/  FMUL.FTZ R34, R34, c[0x0][0x2ec] ;  /* 0x0000bb0022227a20 */ /* 0x000fe40000410000 */
[----:B------:R-:W-:Y:S01]  /*125a0*/  FMUL.FTZ R35, R35, c[0x0][0x2ec] ;  /* 0x0000bb0023237a20 */ /* 0x000fe20000410000 */
[----:B------:R-:W-:Y:S01]  /*125b0*/  MUFU.TANH R221, R36 ;  /* 0x0000002400dd7308 */ /* 0x000fe20000002400 */
[----:B---3--:R-:W-:Y:S07]  /*125c0*/  HMMA.16816.F32.BF16 R28, R12, R52, RZ ;  /* 0x000000340c1c723c */ /* 0x008fee00000418ff */
[----:B------:R-:W3:Y:S01]  /*125d0*/  MUFU.TANH R100, R37 ;  /* 0x0000002500647308 */ /* 0x000ee20000002400 */
[----:B------:R-:W-:Y:S01]  /*125e0*/  FMUL.FTZ R16, R16, c[0x0][0x2ec] ;  /* 0x0000bb0010107a20 */ /* 0x000fe20000410000 */
[----:B------:R-:W-:Y:S01]  /*125f0*/  LDSM.16.M88.4 R52, [R178] ;  /* 0x00000000b234783b */ /* 0x000fe20000000200 */
[----:B------:R-:W-:-:S02]  /*12600*/  FMUL.FTZ R17, R17, c[0x0][0x2ec] ;  /* 0x0000bb0011117a20 */ /* 0x000fc40000410000 */
[----:B------:R-:W-:Y:S02]  /*12610*/  FMUL.FTZ R18, R18, c[0x0][0x2ec] ;  /* 0x0000bb0012127a20 */ /* 0x000fe40000410000 */
[----:B------:R-:W-:Y:S01]  /*12620*/  FMUL.FTZ R19, R19, c[0x0][0x2ec] ;  /* 0x0000bb0013137a20 */ /* 0x000fe20000410000 */
[----:B------:R-:W-:Y:S08]  /*12630*/  MUFU.TANH R220, R38 ;  /* 0x0000002600dc7308 */ /* 0x000ff00000002400 */
[----:B------:R5:W1:Y:S08]  /*12640*/  MUFU.TANH R106, R39 ;  /* 0x00000027006a7308 */ /* 0x000a700000002400 */
[----:B------:R-:W-:Y:S01]  /*12650*/  MUFU.TANH R219, R32 ;  /* 0x0000002000db7308 */ /* 0x000fe20000002400 */
[----:B-----5:R-:W5:Y:S07]  /*12660*/  LDSM.16.M88.4 R36, [R164+0x2000] ;  /* 0x00200000a424783b */ /* 0x020f6e0000000200 */
[----:B------:R-:W-:Y:S08]  /*12670*/  MUFU.TANH R91, R33 ;  /* 0x00000021005b7308 */ /* 0x000ff00000002400 */
[----:B------:R-:W-:Y:S08]  /*12680*/  MUFU.TANH R218, R34 ;  /* 0x0000002200da7308 */ /* 0x000ff00000002400 */
[----:B------:R1:W-:Y:S08]  /*12690*/  MUFU.TANH R107, R35 ;  /* 0x00000023006b7308 */ /* 0x0003f00000002400 */
[----:B------:R-:W-:Y:S01]  /*126a0*/  MUFU.TANH R217, R16 ;  /* 0x0000001000d97308 */ /* 0x000fe20000002400 */
[C---:B-1----:R-:W-:Y:S07]  /*126b0*/  HMMA.16816.F32.BF16 R32, R8.reuse, R40, R28 ;  /* 0x000000280820723c */ /* 0x042fee000004181c */
[----:B------:R-:W1:Y:S01]  /*126c0*/  MUFU.TANH R99, R17 ;  /* 0x0000001100637308 */ /* 0x000e620000002400 */
[----:B------:R-:W-:Y:S07]  /*126d0*/  HMMA.16816.F32.BF16 R28, R8, R42, R24 ;  /* 0x0000002a081c723c */ /* 0x000fee0000041818 */
[----:B------:R-:W-:Y:S01]  /*126e0*/  MUFU.TANH R215, R18 ;  /* 0x0000001200d77308 */ /* 0x000fe20000002400 */
[----:B------:R-:W1:Y:S01]  /*126f0*/  LDSM.16.M88.4 R40, [R181] ;  /* 0x00000000b528783b */ /* 0x000e620000000200 */
[----:B------:R-:W-:Y:S06]  /*12700*/  HMMA.16816.F32.BF16 R24, R12, R56, RZ ;  /* 0x000000380c18723c */ /* 0x000fec00000418ff */
[----:B------:R2:W1:Y:S01]  /*12710*/  MUFU.TANH R109, R19 ;  /* 0x00000013006d7308 */ /* 0x0004620000002400 */
[----:B------:R-:W-:-:S02]  /*12720*/  FMUL.FTZ R32, R32, c[0x0][0x2ec] ;  /* 0x0000bb0020207a20 */ /* 0x000fc40000410000 */
[----:B------:R-:W-:Y:S02]  /*12730*/  FMUL.FTZ R33, R33, c[0x0][0x2ec] ;  /* 0x0000bb0021217a20 */ /* 0x000fe40000410000 */
[----:B------:R-:W-:-:S03]  /*12740*/  FMUL.FTZ R34, R34, c[0x0][0x2ec] ;  /* 0x0000bb0022227a20 */ /* 0x000fc60000410000 */
[----:B------:R-:W-:Y:S01]  /*12750*/  MUFU.TANH R226, R32 ;  /* 0x0000002000e27308 */ /* 0x000fe20000002400 */
[----:B------:R-:W-:Y:S02]  /*12760*/  FMUL.FTZ R35, R35, c[0x0][0x2ec] ;  /* 0x0000bb0023237a20 */ /* 0x000fe40000410000 */
[----:B------:R-:W-:Y:S01]  /*12770*/  FMUL.FTZ R0, R28, c[0x0][0x2ec] ;  /* 0x0000bb001c007a20 */ /* 0x000fe20000410000 */
[----:B--2---:R-:W-:Y:S01]  /*12780*/  HMMA.16816.F32.BF16 R16, R12, R58, RZ ;  /* 0x0000003a0c10723c */ /* 0x004fe200000418ff */
[----:B------:R-:W-:Y:S03]  /*12790*/  LDSM.16.M88.4 R56, [R164+0x3c00] ;  /* 0x003c0000a438783b */ /* 0x000fe60000000200 */
[----:B------:R2:W-:Y:S04]  /*127a0*/  MUFU.TANH R224, R0 ;  /* 0x0000000000e07308 */ /* 0x0005e80000002400 */
[----:B------:R-:W-:Y:S04]  /*127b0*/  HMMA.16816.F32.BF16 R84, R8, R48, R24 ;  /* 0x000000300854723c */ /* 0x000fe80000041818 */
[----:B------:R-:W-:Y:S04]  /*127c0*/  MUFU.TANH R95, R33 ;  /* 0x00000021005f7308 */ /* 0x000fe80000002400 */
[----:B-----5:R-:W-:Y:S01]  /*127d0*/  HMMA.16816.F32.BF16 R24, R12, R38, RZ ;  /* 0x000000260c18723c */ /* 0x020fe200000418ff */
[----:B--2---:R-:W-:-:S03]  /*127e0*/  FMUL.FTZ R0, R29, c[0x0][0x2ec] ;  /* 0x0000bb001d007a20 */ /* 0x004fc60000410000 */
[----:B------:R-:W-:Y:S08]  /*127f0*/  MUFU.TANH R225, R34 ;  /* 0x0000002200e17308 */ /* 0x000ff00000002400 */
[----:B------:R2:W5:Y:S08]  /*12800*/  MUFU.TANH R96, R0 ;  /* 0x0000000000607308 */ /* 0x0005700000002400 */
[----:B------:R1:W-:Y:S01]  /*12810*/  MUFU.TANH R111, R35 ;  /* 0x00000023006f7308 */ /* 0x0003e20000002400 */
[----:B--2---:R-:W-:-:S07]  /*12820*/  FMUL.FTZ R0, R30, c[0x0][0x2ec] ;  /* 0x0000bb001e007a20 */ /* 0x004fce0000410000 */
[----:B------:R2:W-:Y:S01]  /*12830*/  MUFU.TANH R223, R0 ;  /* 0x0000000000df7308 */ /* 0x0005e20000002400 */
[----:B-1----:R-:W-:Y:S01]  /*12840*/  HMMA.16816.F32.BF16 R32, R8, R50, R16 ;  /* 0x000000320820723c */ /* 0x002fe20000041810 */
[----:B------:R-:W-:Y:S07]  /*12850*/  LDSM.16.M88.4 R48, [R179] ;  /* 0x00000000b330783b */ /* 0x000fee0000000200 */
[----:B------:R-:W-:Y:S01]  /*12860*/  HMMA.16816.F32.BF16 R16, R12, R36, RZ ;  /* 0x000000240c10723c */ /* 0x000fe200000418ff */
[----:B------:R-:W-:Y:S01]  /*12870*/  LDSM.16.M88.4 R36, [R180] ;  /* 0x00000000b424783b */ /* 0x000fe20000000200 */
[----:B--2---:R-:W-:-:S03]  /*12880*/  FMUL.FTZ R0, R31, c[0x0][0x2ec] ;  /* 0x0000bb001f007a20 */ /* 0x004fc60000410000 */
[----:B------:R-:W1:Y:S01]  /*12890*/  LDSM.16.M88.4 R28, [R164+0x2400] ;  /* 0x00240000a41c783b */ /* 0x000e620000000200 */
[----:B------:R2:W1:Y:S02]  /*128a0*/  MUFU.TANH R113, R0 ;  /* 0x0000000000717308 */ /* 0x0004640000002400 */
[----:B--2---:R-:W-:Y:S11]  /*128b0*/  FMUL.FTZ R0, R85, c[0x0][0x2ec] ;  /* 0x0000bb0055007a20 */ /* 0x004ff60000410000 */
[----:B------:R-:W-:Y:S05]  /*128c0*/  @!UPT UIADD3 URZ, URZ, URZ, URZ ;  /* 0x0000003f3f3ff290 */ /* 0x000fea000fffe03f */
[C---:B------:R-:W-:Y:S01]  /*128d0*/  HMMA.16816.F32.BF16 R16, R8.reuse, R40, R16 ;  /* 0x000000280810723c */ /* 0x040fe20000041810 */
[----:B------:R2:W1:Y:S07]  /*128e0*/  MUFU.TANH R97, R0 ;  /* 0x0000000000617308 */ /* 0x00046e0000002400 */
[----:B------:R-:W-:Y:S01]  /*128f0*/  HMMA.16816.F32.BF16 R40, R8, R42, R24 ;  /* 0x0000002a0828723c */ /* 0x000fe20000041818 */
[----:B--2---:R-:W-:-:S07]  /*12900*/  FMUL.FTZ R0, R87, c[0x0][0x2ec] ;  /* 0x0000bb0057007a20 */ /* 0x004fce0000410000 */
[C---:B-1----:R-:W-:Y:S01]  /*12910*/  HMMA.16816.F32.BF16 R24, R12.reuse, R28, RZ ;  /* 0x0000001c0c18723c */ /* 0x042fe200000418ff */
[----:B------:R1:W2:Y:S07]  /*12920*/  MUFU.TANH R115, R0 ;  /* 0x0000000000737308 */ /* 0x0002ae0000002400 */
[----:B------:R-:W-:Y:S01]  /*12930*/  HMMA.16816.F32.BF16 R28, R12, R30, RZ ;  /* 0x0000001e0c1c723c */ /* 0x000fe200000418ff */
[----:B-1----:R-:W-:-:S04]  /*12940*/  FMUL.FTZ R0, R32, c[0x0][0x2ec] ;  /* 0x0000bb0020007a20 */ /* 0x002fc80000410000 */
[----:B------:R1:W-:Y:S02]  /*12950*/  MUFU.TANH R214, R0 ;  /* 0x0000000000d67308 */ /* 0x0003e40000002400 */
[----:B-1----:R-:W-:-:S06]  /*12960*/  FMUL.FTZ R0, R33, c[0x0][0x2ec] ;  /* 0x0000bb0021007a20 */ /* 0x002fcc0000410000 */
[----:B------:R1:W1:Y:S02]  /*12970*/  MUFU.TANH R98, R0 ;  /* 0x0000000000627308 */ /* 0x0002640000002400 */
[----:B-1----:R-:W-:-:S06]  /*12980*/  FMUL.FTZ R0, R34, c[0x0][0x2ec] ;  /* 0x0000bb0022007a20 */ /* 0x002fcc0000410000 */
[----:B------:R1:W-:Y:S02]  /*12990*/  MUFU.TANH R213, R0 ;  /* 0x0000000000d57308 */ /* 0x0003e40000002400 */
[----:B-1----:R-:W-:Y:S02]  /*129a0*/  FMUL.FTZ R0, R35, c[0x0][0x2ec] ;  /* 0x0000bb0023007a20 */ /* 0x002fe40000410000 */
[----:B------:R-:W1:Y:S04]  /*129b0*/  LDSM.16.M88.4 R32, [R164+0x2800] ;  /* 0x00280000a420783b */ /* 0x000e680000000200 */
[----:B------:R2:W1:Y:S02]  /*129c0*/  MUFU.TANH R116, R0 ;  /* 0x0000000000747308 */ /* 0x0004640000002400 */
[----:B--2---:R-:W-:-:S06]  /*129d0*/  FMUL.FTZ R0, R16, c[0x0][0x2ec] ;  /* 0x0000bb0010007a20 */ /* 0x004fcc0000410000 */
[----:B------:R2:W-:Y:S02]  /*129e0*/  MUFU.TANH R212, R0 ;  /* 0x0000000000d47308 */ /* 0x0005e40000002400 */
[----:B--2---:R-:W-:-:S06]  /*129f0*/  FMUL.FTZ R0, R17, c[0x0][0x2ec] ;  /* 0x0000bb0011007a20 */ /* 0x004fcc0000410000 */
[----:B------:R2:W1:Y:S02]  /*12a00*/  MUFU.TANH R94, R0 ;  /* 0x00000000005e7308 */ /* 0x0004640000002400 */
[----:B--2---:R-:W-:-:S06]  /*12a10*/  FMUL.FTZ R0, R18, c[0x0][0x2ec] ;  /* 0x0000bb0012007a20 */ /* 0x004fcc0000410000 */
[----:B------:R2:W-:Y:S02]  /*12a20*/  MUFU.TANH R209, R0 ;  /* 0x0000000000d17308 */ /* 0x0005e40000002400 */
[----:B--2---:R-:W-:Y:S02]  /*12a30*/  FMUL.FTZ R0, R19, c[0x0][0x2ec] ;  /* 0x0000bb0013007a20 */ /* 0x004fe40000410000 */
[C---:B------:R-:W-:Y:S04]  /*12a40*/  HMMA.16816.F32.BF16 R16, R8.reuse, R36, R24 ;  /* 0x000000240810723c */ /* 0x040fe80000041818 */
[----:B------:R2:W2:Y:S04]  /*12a50*/  MUFU.TANH R119, R0 ;  /* 0x0000000000777308 */ /* 0x0004a80000002400 */
[----:B------:R-:W-:Y:S08]  /*12a60*/  HMMA.16816.F32.BF16 R36, R8, R38, R28 ;  /* 0x000000260824723c */ /* 0x000ff0000004181c */
[----:B-1----:R-:W-:Y:S01]  /*12a70*/  HMMA.16816.F32.BF16 R28, R12, R32, RZ ;  /* 0x000000200c1c723c */ /* 0x002fe200000418ff */
[----:B--2---:R-:W-:-:S04]  /*12a80*/  FMUL.FTZ R0, R40, c[0x0][0x2ec] ;  /* 0x0000bb0028007a20 */ /* 0x004fc80000410000 */
[----:B------:R1:W-:Y:S03]  /*12a90*/  MUFU.TANH R208, R0 ;  /* 0x0000000000d07308 */ /* 0x0003e60000002400 */
[----:B------:R-:W-:Y:S01]  /*12aa0*/  HMMA.16816.F32.BF16 R24, R12, R34, RZ ;  /* 0x000000220c18723c */ /* 0x000fe200000418ff */
[----:B-1----:R-:W-:Y:S11]  /*12ab0*/  FMUL.FTZ R0, R41, c[0x0][0x2ec] ;  /* 0x0000bb0029007a20 */ /* 0x002ff60000410000 */
[----:B------:R-:W-:Y:S04]  /*12ac0*/  @!UPT UIADD3 URZ, URZ, URZ, URZ ;  /* 0x0000003f3f3ff290 */ /* 0x000fe8000fffe03f */
[C---:B------:R-:W-:Y:S01]  /*12ad0*/  HMMA.16816.F32.BF16 R32, R8.reuse, R48, R28 ;  /* 0x000000300820723c */ /* 0x040fe2000004181c */
[----:B------:R1:W2:Y:S07]  /*12ae0*/  MUFU.TANH R87, R0 ;  /* 0x0000000000577308 */ /* 0x0002ae0000002400 */
[----:B------:R-:W-:Y:S01]  /*12af0*/  HMMA.16816.F32.BF16 R28, R8, R50, R24 ;  /* 0x00000032081c723c */ /* 0x000fe20000041818 */
[----:B------:R-:W2:Y:S01]  /*12b00*/  LDSM.16.M88.4 R48, [R164+0x3000] ;  /* 0x00300000a430783b */ /* 0x000ea20000000200 */
[----:B-1----:R-:W-:-:S04]  /*12b10*/  FMUL.FTZ R0, R42, c[0x0][0x2ec] ;  /* 0x0000bb002a007a20 */ /* 0x002fc80000410000 */
[----:B------:R1:W-:Y:S02]  /*12b20*/  MUFU.TANH R207, R0 ;  /* 0x0000000000cf7308 */ /* 0x0003e40000002400 */
[----:B-1----:R-:W-:Y:S02]  /*12b30*/  FMUL.FTZ R0, R43, c[0x0][0x2ec] ;  /* 0x0000bb002b007a20 */ /* 0x002fe40000410000 */
[----:B------:R-:W1:Y:S04]  /*12b40*/  LDSM.16.M88.4 R40, [R164+0x2c00] ;  /* 0x002c0000a428783b */ /* 0x000e680000000200 */
[----:B------:R3:W1:Y:S01]  /*12b50*/  MUFU.TANH R121, R0 ;  /* 0x0000000000797308 */ /* 0x0006620000002400 */
[----:B--2---:R-:W-:Y:S01]  /*12b60*/  HMMA.16816.F32.BF16 R24, R12, R48, RZ ;  /* 0x000000300c18723c */ /* 0x004fe200000418ff */
[----:B---3--:R-:W-:-:S06]  /*12b70*/  FMUL.FTZ R0, R16, c[0x0][0x2ec] ;  /* 0x0000bb0010007a20 */ /* 0x008fcc0000410000 */
[----:B------:R2:W-:Y:S02]  /*12b80*/  MUFU.TANH R206, R0 ;  /* 0x0000000000ce7308 */ /* 0x0005e40000002400 */
[----:B--2---:R-:W-:-:S06]  /*12b90*/  FMUL.FTZ R0, R17, c[0x0][0x2ec] ;  /* 0x0000bb0011007a20 */ /* 0x004fcc0000410000 */
[----:B------:R2:W-:Y:S02]  /*12ba0*/  MUFU.TANH R81, R0 ;  /* 0x0000000000517308 */ /* 0x0005e40000002400 */
[----:B--2---:R-:W-:-:S06]  /*12bb0*/  FMUL.FTZ R0, R18, c[0x0][0x2ec] ;  /* 0x0000bb0012007a20 */ /* 0x004fcc0000410000 */
[----:B------:R2:W-:Y:S02]  /*12bc0*/  MUFU.TANH R205, R0 ;  /* 0x0000000000cd7308 */ /* 0x0005e40000002400 */
[----:B--2---:R-:W-:Y:S02]  /*12bd0*/  FMUL.FTZ R0, R19, c[0x0][0x2ec] ;  /* 0x0000bb0013007a20 */ /* 0x004fe40000410000 */
[----:B-1----:R-:W-:Y:S04]  /*12be0*/  HMMA.16816.F32.BF16 R16, R12, R40, RZ ;  /* 0x000000280c10723c */ /* 0x002fe800000418ff */
[----:B------:R1:W-:Y:S02]  /*12bf0*/  MUFU.TANH R122, R0 ;  /* 0x00000000007a7308 */ /* 0x0003e40000002400 */
[----:B-1----:R-:W-:-:S06]  /*12c00*/  FMUL.FTZ R0, R36, c[0x0][0x2ec] ;  /* 0x0000bb0024007a20 */ /* 0x002fcc0000410000 */
[----:B------:R1:W-:Y:S11]  /*12c10*/  MUFU.TANH R204, R0 ;  /* 0x0000000000cc7308 */ /* 0x0003f60000002400 */
[----:B------:R-:W-:Y:S01]  /*12c20*/  @!UPT UIADD3 URZ, URZ, URZ, URZ ;  /* 0x0000003f3f3ff290 */ /* 0x000fe2000fffe03f */
[----:B------:R-:W-:Y:S01]  /*12c30*/  HMMA.16816.F32.BF16 R16, R8, R52, R16 ;  /* 0x000000340810723c */ /* 0x000fe20000041810 */
[----:B-1----:R-:W-:-:S04]  /*12c40*/  FMUL.FTZ R0, R37, c[0x0][0x2ec] ;  /* 0x0000bb0025007a20 */ /* 0x002fc80000410000 */
[----:B------:R1:W2:Y:S02]  /*12c50*/  MUFU.TANH R85, R0 ;  /* 0x0000000000557308 */ /* 0x0002a40000002400 */
[----:B-1----:R-:W-:-:S06]  /*12c60*/  FMUL.FTZ R0, R38, c[0x0][0x2ec] ;  /* 0x0000bb0026007a20 */ /* 0x002fcc0000410000 */
[----:B------:R1:W-:Y:S02]  /*12c70*/  MUFU.TANH R203, R0 ;  /* 0x0000000000cb7308 */ /* 0x0003e40000002400 */
[----:B-1----:R-:W-:Y:S02]  /*12c80*/  FMUL.FTZ R0, R39, c[0x0][0x2ec] ;  /* 0x0000bb0027007a20 */ /* 0x002fe40000410000 */
[----:B------:R-:W-:Y:S01]  /*12c90*/  HMMA.16816.F32.BF16 R36, R12, R42, RZ ;  /* 0x0000002a0c24723c */ /* 0x000fe200000418ff */
[----:B------:R-:W-:Y:S03]  /*12ca0*/  LDSM.16.M88.4 R40, [R176] ;  /* 0x00000000b028783b */ /* 0x000fe60000000200 */
[----:B------:R1:W3:Y:S02]  /*12cb0*/  MUFU.TANH R123, R0 ;  /* 0x00000000007b7308 */ /* 0x0002e40000002400 */
[----:B-1----:R-:W-:-:S06]  /*12cc0*/  FMUL.FTZ R0, R32, c[0x0][0x2ec] ;  /* 0x0000bb0020007a20 */ /* 0x002fcc0000410000 */
[----:B------:R1:W-:Y:S11]  /*12cd0*/  MUFU.TANH R196, R0 ;  /* 0x0000000000c47308 */ /* 0x0003f60000002400 */
[----:B------:R-:W-:Y:S01]  /*12ce0*/  @!UPT UIADD3 URZ, URZ, URZ, URZ ;  /* 0x0000003f3f3ff290 */ /* 0x000fe2000fffe03f */
[----:B------:R-:W-:Y:S01]  /*12cf0*/  HMMA.16816.F32.BF16 R36, R8, R54, R36 ;  /* 0x000000360824723c */ /* 0x000fe20000041824 */
[----:B------:R-:W-:Y:S01]  /*12d00*/  LDSM.16.M88.4 R52, [R175] ;  /* 0x00000000af34783b */ /* 0x000fe20000000200 */
[----:B-1----:R-:W-:-:S04]  /*12d10*/  FMUL.FTZ R0, R33, c[0x0][0x2ec] ;  /* 0x0000bb0021007a20 */ /* 0x002fc80000410000 */
[----:B------:R1:W1:Y:S02]  /*12d20*/  MUFU.TANH R89, R0 ;  /* 0x0000000000597308 */ /* 0x0002640000002400 */
[----:B-1----:R-:W-:-:S06]  /*12d30*/  FMUL.FTZ R0, R34, c[0x0][0x2ec] ;  /* 0x0000bb0022007a20 */ /* 0x002fcc0000410000 */
[----:B------:R1:W-:Y:S02]  /*12d40*/  MUFU.TANH R195, R0 ;  /* 0x0000000000c37308 */ /* 0x0003e40000002400 */
[----:B-1----:R-:W-:Y:S02]  /*12d50*/  FMUL.FTZ R0, R35, c[0x0][0x2ec] ;  /* 0x0000bb0023007a20 */ /* 0x002fe40000410000 */
[----:B------:R-:W1:Y:S04]  /*12d60*/  LDSM.16.M88.4 R32, [R177] ;  /* 0x00000000b120783b */ /* 0x000e680000000200 */
[----:B------:R2:W1:Y:S02]  /*12d70*/  MUFU.TANH R125, R0 ;  /* 0x00000000007d7308 */ /* 0x0004640000002400 */
[----:B--2---:R-:W-:-:S06]  /*12d80*/  FMUL.FTZ R0, R28, c[0x0][0x2ec] ;  /* 0x0000bb001c007a20 */ /* 0x004fcc0000410000 */
[----:B------:R2:W-:Y:S02]  /*12d90*/  MUFU.TANH R193, R0 ;  /* 0x0000000000c17308 */ /* 0x0005e40000002400 */
[----:B--2---:R-:W-:Y:S01]  /*12da0*/  FMUL.FTZ R0, R29, c[0x0][0x2ec] ;  /* 0x0000bb001d007a20 */ /* 0x004fe20000410000 */
[----:B-1----:R-:W-:Y:S05]  /*12db0*/  HMMA.16816.F32.BF16 R24, R8, R32, R24 ;  /* 0x000000200818723c */ /* 0x002fea0000041818 */
[----:B------:R1:W-:Y:S02]  /*12dc0*/  MUFU.TANH R90, R0 ;  /* 0x00000000005a7308 */ /* 0x0003e40000002400 */
[----:B-1----:R-:W-:-:S06]  /*12dd0*/  FMUL.FTZ R0, R30, c[0x0][0x2ec] ;  /* 0x0000bb001e007a20 */ /* 0x002fcc0000410000 */
[----:B------:R1:W-:Y:S02]  /*12de0*/  MUFU.TANH R192, R0 ;  /* 0x0000000000c07308 */ /* 0x0003e40000002400 */
[----:B-1----:R-:W-:Y:S02]  /*12df0*/  FMUL.FTZ R0, R31, c[0x0][0x2ec] ;  /* 0x0000bb001f007a20 */ /* 0x002fe40000410000 */
[----:B------:R-:W1:Y:S04]  /*12e00*/  LDSM.16.M88.4 R28, [R164+0x3400] ;  /* 0x00340000a41c783b */ /* 0x000e680000000200 */
[----:B------:R2:W-:Y:S02]  /*12e10*/  MUFU.TANH R112, R0 ;  /* 0x0000000000707308 */ /* 0x0005e40000002400 */
[----:B--2---:R-:W-:-:S06]  /*12e20*/  FMUL.FTZ R0, R16, c[0x0][0x2ec] ;  /* 0x0000bb0010007a20 */ /* 0x004fcc0000410000 */
[----:B------:R2:W-:Y:S02]  /*12e30*/  MUFU.TANH R187, R0 ;  /* 0x0000000000bb7308 */ /* 0x0005e40000002400 */
[----:B--2---:R-:W-:-:S06]  /*12e40*/  FMUL.FTZ R0, R17, c[0x0][0x2ec] ;  /* 0x0000bb0011007a20 */ /* 0x004fcc0000410000 */
[----:B------:R2:W1:Y:S02]  /*12e50*/  MUFU.TANH R93, R0 ;  /* 0x00000000005d7308 */ /* 0x0004640000002400 */
[----:B--2---:R-:W-:-:S06]  /*12e60*/  FMUL.FTZ R0, R18, c[0x0][0x2ec] ;  /* 0x0000bb0012007a20 */ /* 0x004fcc0000410000 */
[----:B------:R2:W-:Y:S02]  /*12e70*/  MUFU.TANH R162, R0 ;  /* 0x0000000000a27308 */ /* 0x0005e40000002400 */
[----:B--2---:R-:W-:Y:S02]  /*12e80*/  FMUL.FTZ R0, R19, c[0x0][0x2ec] ;  /* 0x0000bb0013007a20 */ /* 0x004fe40000410000 */
[----:B------:R-:W-:Y:S01]  /*12e90*/  HMMA.16816.F32.BF16 R16, R12, R50, RZ ;  /* 0x000000320c10723c */ /* 0x000fe200000418ff */
[----:B------:R-:W2:Y:S03]  /*12ea0*/  LDSM.16.M88.4 R48, [R164+0x3800] ;  /* 0x00380000a430783b */ /* 0x000ea60000000200 */
[----:B------:R1:W1:Y:S02]  /*12eb0*/  MUFU.TANH R110, R0 ;  /* 0x00000000006e7308 */ /* 0x0002640000002400 */
[----:B-1----:R-:W-:-:S06]  /*12ec0*/  FMUL.FTZ R0, R36, c[0x0][0x2ec] ;  /* 0x0000bb0024007a20 */ /* 0x002fcc0000410000 */
[----:B------:R1:W-:Y:S02]  /*12ed0*/  MUFU.TANH R159, R0 ;  /* 0x00000000009f7308 */ /* 0x0003e40000002400 */
[----:B-1----:R-:W-:-:S06]  /*12ee0*/  FMUL.FTZ R0, R37, c[0x0][0x2ec] ;  /* 0x0000bb0025007a20 */ /* 0x002fcc0000410000 */
[----:B------:R1:W-:Y:S02]  /*12ef0*/  MUFU.TANH R82, R0 ;  /* 0x0000000000527308 */ /* 0x0003e40000002400 */
[----:B-1----:R-:W-:-:S06]  /*12f00*/  FMUL.FTZ R0, R38, c[0x0][0x2ec] ;  /* 0x0000bb0026007a20 */ /* 0x002fcc0000410000 */
[----:B------:R1:W-:Y:S02]  /*12f10*/  MUFU.TANH R158, R0 ;  /* 0x00000000009e7308 */ /* 0x0003e40000002400 */
[----:B-1----:R-:W-:Y:S02]  /*12f20*/  FMUL.FTZ R0, R39, c[0x0][0x2ec] ;  /* 0x0000bb0027007a20 */ /* 0x002fe40000410000 */
[----:B------:R-:W-:Y:S04]  /*12f30*/  HMMA.16816.F32.BF16 R36, R8, R34, R16 ;  /* 0x000000220824723c */ /* 0x000fe80000041810 */
[----:B------:R1:W-:Y:S04]  /*12f40*/  MUFU.TANH R47, R0 ;  /* 0x00000000002f7308 */ /* 0x0003e80000002400 */
[C---:B------:R-:W-:Y:S08]  /*12f50*/  HMMA.16816.F32.BF16 R16, R12.reuse, R28, RZ ;  /* 0x0000001c0c10723c */ /* 0x040ff000000418ff */
[----:B------:R-:W-:Y:S01]  /*12f60*/  HMMA.16816.F32.BF16 R28, R12, R30, RZ ;  /* 0x0000001e0c1c723c */ /* 0x000fe200000418ff */
[----:B-1----:R-:W-:-:S04]  /*12f70*/  FMUL.FTZ R0, R24, c[0x0][0x2ec] ;  /* 0x0000bb0018007a20 */ /* 0x002fc80000410000 */
[----:B------:R1:W-:Y:S03]  /*12f80*/  MUFU.TANH R155, R0 ;  /* 0x00000000009b7308 */ /* 0x0003e60000002400 */
[----:B--2---:R-:W-:Y:S08]  /*12f90*/  HMMA.16816.F32.BF16 R32, R12, R48, RZ ;  /* 0x000000300c20723c */ /* 0x004ff000000418ff */
[----:B------:R-:W-:Y:S01]  /*12fa0*/  HMMA.16816.F32.BF16 R16, R8, R40, R16 ;  /* 0x000000280810723c */ /* 0x000fe20000041810 */
[----:B-1----:R-:W-:-:S07]  /*12fb0*/  FMUL.FTZ R0, R25, c[0x0][0x2ec] ;  /* 0x0000bb0019007a20 */ /* 0x002fce0000410000 */
[C---:B------:R-:W-:Y:S01]  /*12fc0*/  HMMA.16816.F32.BF16 R60, R8.reuse, R42, R28 ;  /* 0x0000002a083c723c */ /* 0x040fe2000004181c */
[----:B------:R-:W1:Y:S01]  /*12fd0*/  LDSM.16.M88.4 R40, [R174] ;  /* 0x00000000ae28783b */ /* 0x000e620000000200 */
[----:B------:R2:W1:Y:S06]  /*12fe0*/  MUFU.TANH R92, R0 ;  /* 0x00000000005c7308 */ /* 0x00046c0000002400 */
[----:B------:R-:W-:Y:S01]  /*12ff0*/  HMMA.16816.F32.BF16 R76, R8, R52, R32 ;  /* 0x00000034084c723c */ /* 0x000fe20000041820 */
[----:B------:R-:W-:Y:S07]  /*13000*/  LDSM.16.M88.4 R32, [R172] ;  /* 0x00000000ac20783b */ /* 0x000fee0000000200 */
[----:B------:R-:W-:Y:S01]  /*13010*/  HMMA.16816.F32.BF16 R28, R12, R56, RZ ;  /* 0x000000380c1c723c */ /* 0x000fe200000418ff */
[----:B------:R-:W-:-:S02]  /*13020*/  FMUL.FTZ R5, R19, c[0x0][0x2ec] ;  /* 0x0000bb0013057a20 */ /* 0x000fc40000410000 */
[----:B--2---:R-:W-:Y:S02]  /*13030*/  FMUL.FTZ R0, R26, c[0x0][0x2ec] ;  /* 0x0000bb001a007a20 */ /* 0x004fe40000410000 */
[----:B------:R-:W-:Y:S03]  /*13040*/  MUFU.TANH R103, R5 ;  /* 0x0000000500677308 */ /* 0x000fe60000002400 */
[----:B------:R-:W-:-:S05]  /*13050*/  FMUL.FTZ R21, R61, c[0x0][0x2ec] ;  /* 0x0000bb003d157a20 */ /* 0x000fca0000410000 */
[----:B------:R2:W-:Y:S08]  /*13060*/  MUFU.TANH R152, R0 ;  /* 0x0000000000987308 */ /* 0x0005f00000002400 */
[----:B------:R3:W-:Y:S03]  /*13070*/  MUFU.TANH R23, R21 ;  /* 0x0000001500177308 */ /* 0x0007e60000002400 */
[----:B-1----:R-:W-:Y:S01]  /*13080*/  HMMA.16816.F32.BF16 R68, R8, R40, R28 ;  /* 0x000000280844723c */ /* 0x002fe2000004181c */
[----:B--2---:R-:W-:-:S04]  /*13090*/  FMUL.FTZ R0, R27, c[0x0][0x2ec] ;  /* 0x0000bb001b007a20 */ /* 0x004fc80000410000 */
[----:B------:R1:W2:Y:S03]  /*130a0*/  MUFU.TANH R108, R0 ;  /* 0x00000000006c7308 */ /* 0x0002a60000002400 */
[----:B------:R-:W-:Y:S01]  /*130b0*/  HMMA.16816.F32.BF16 R24, R12, R50, RZ ;  /* 0x000000320c18723c */ /* 0x000fe200000418ff */
[----:B------:R-:W2:Y:S01]  /*130c0*/  LDSM.16.M88.4 R48, [R164+0x4400] ;  /* 0x00440000a430783b */ /* 0x000ea20000000200 */
[----:B---3--:R-:W-:-:S04]  /*130d0*/  FMUL.FTZ R21, R63, c[0x0][0x2ec] ;  /* 0x0000bb003f157a20 */ /* 0x008fc80000410000 */
[----:B------:R-:W-:Y:S01]  /*130e0*/  MUFU.TANH R102, R21 ;  /* 0x0000001500667308 */ /* 0x000fe20000002400 */
[----:B-1----:R-:W-:-:S07]  /*130f0*/  FMUL.FTZ R0, R36, c[0x0][0x2ec] ;  /* 0x0000bb0024007a20 */ /* 0x002fce0000410000 */
[----:B------:R1:W-:Y:S10]  /*13100*/  MUFU.TANH R130, R0 ;  /* 0x0000000000827308 */ /* 0x0003f40000002400 */
[----:B------:R-:W-:Y:S01]  /*13110*/  HMMA.16816.F32.BF16 R72, R8, R54, R24 ;  /* 0x000000360848723c */ /* 0x000fe20000041818 */
[----:B------:R-:W-:Y:S07]  /*13120*/  LDSM.16.M88.4 R52, [R173] ;  /* 0x00000000ad34783b */ /* 0x000fee0000000200 */
[----:B------:R-:W-:Y:S01]  /*13130*/  HMMA.16816.F32.BF16 R24, R12, R58, RZ ;  /* 0x0000003a0c18723c */ /* 0x000fe200000418ff */
[----:B-1----:R-:W-:-:S04]  /*13140*/  FMUL.FTZ R0, R37, c[0x0][0x2ec] ;  /* 0x0000bb0025007a20 */ /* 0x002fc80000410000 */
[----:B------:R1:W-:Y:S02]  /*13150*/  MUFU.TANH R83, R0 ;  /* 0x0000000000537308 */ /* 0x0003e40000002400 */
[----:B-1----:R-:W-:Y:S11]  /*13160*/  FMUL.FTZ R0, R38, c[0x0][0x2ec] ;  /* 0x0000bb0026007a20 */ /* 0x002ff60000410000 */
[----:B------:R-:W-:Y:S06]  /*13170*/  @!UPT UIADD3 URZ, URZ, URZ, URZ ;  /* 0x0000003f3f3ff290 */ /* 0x000fec000fffe03f */
[----:B------:R-:W-:Y:S01]  /*13180*/  HMMA.16816.F32.BF16 R64, R8, R42, R24 ;  /* 0x0000002a0840723c */ /* 0x000fe20000041818 */
[----:B------:R-:W-:Y:S01]  /*13190*/  LDSM.16.M88.4 R40, [R164+0x4c00] ;  /* 0x004c0000a428783b */ /* 0x000fe20000000200 */
[----:B------:R1:W-:Y:S06]  /*131a0*/  MUFU.TANH R127, R0 ;  /* 0x00000000007f7308 */ /* 0x0003ec0000002400 */
[----:B--2---:R-:W-:Y:S01]  /*131b0*/  HMMA.16816.F32.BF16 R24, R12, R48, RZ ;  /* 0x000000300c18723c */ /* 0x004fe200000418ff */
[----:B-1----:R-:W-:Y:S02]  /*131c0*/  FMUL.FTZ R0, R39, c[0x0][0x2ec] ;  /* 0x0000bb0027007a20 */ /* 0x002fe40000410000 */
[----:B------:R-:W1:Y:S02]  /*131d0*/  LDSM.16.M88.4 R36, [R164+0x4000] ;  /* 0x00400000a424783b */ /* 0x000e640000000200 */
[----:B------:R2:W-:Y:S02]  /*131e0*/  MUFU.TANH R104, R0 ;  /* 0x0000000000687308 */ /* 0x0005e40000002400 */
[----:B--2---:R-:W-:-:S06]  /*131f0*/  FMUL.FTZ R0, R16, c[0x0][0x2ec] ;  /* 0x0000bb0010007a20 */ /* 0x004fcc0000410000 */
[----:B------:R2:W-:Y:S02]  /*13200*/  MUFU.TANH R124, R0 ;  /* 0x00000000007c7308 */ /* 0x0005e40000002400 */
[----:B--2---:R-:W-:Y:S01]  /*13210*/  FMUL.FTZ R0, R17, c[0x0][0x2ec] ;  /* 0x0000bb0011007a20 */ /* 0x004fe20000410000 */
[----:B-1----:R-:W-:Y:S05]  /*13220*/  HMMA.16816.F32.BF16 R28, R12, R38, RZ ;  /* 0x000000260c1c723c */ /* 0x002fea00000418ff */
[----:B------:R1:W2:Y:S02]  /*13230*/  MUFU.TANH R88, R0 ;  /* 0x0000000000587308 */ /* 0x0002a40000002400 */
[----:B-1----:R-:W-:-:S02]  /*13240*/  FMUL.FTZ R0, R18, c[0x0][0x2ec] ;  /* 0x0000bb0012007a20 */ /* 0x002fc40000410000 */
[----:B------:R-:W-:Y:S01]  /*13250*/  HMMA.16816.F32.BF16 R16, R12, R36, RZ ;  /* 0x000000240c10723c */ /* 0x000fe200000418ff */
[----:B------:R-:W1:Y:S03]  /*13260*/  LDSM.16.M88.4 R36, [R164+0x4800] ;  /* 0x00480000a424783b */ /* 0x000e660000000200 */
[----:B------:R3:W-:Y:S02]  /*13270*/  MUFU.TANH R120, R0 ;  /* 0x0000000000787308 */ /* 0x0007e40000002400 */
[----:B---3--:R-:W-:-:S04]  /*13280*/  LOP3.LUT R0, R6, R44, RZ, 0xfc, !PT ;  /* 0x0000002c06007212 */ /* 0x008fc800078efcff */
[C---:B------:R-:W-:Y:S02]  /*13290*/  IADD3 R7, R0.reuse, 0x1, RZ ;  /* 0x0000000100077810 */ /* 0x040fe40007ffe0ff */
[----:B------:R-:W-:Y:S02]  /*132a0*/  IADD3 R5, R0, 0x9, RZ ;  /* 0x0000000900057810 */ /* 0x000fe40007ffe0ff */
[C---:B------:R-:W-:Y:S02]  /*132b0*/  ISETP.GE.AND P2, PT, R7.reuse, R4, PT ;  /* 0x000000040700720c */ /* 0x040fe40003f46270 */
[----:B------:R-:W-:Y:S01]  /*132c0*/  ISETP.GE.AND P1, PT, R7, R2, PT ;  /* 0x000000020700720c */ /* 0x000fe20003f26270 */
[----:B------:R-:W-:Y:S01]  /*132d0*/  FMUL.FTZ R7, R60, c[0x0][0x2ec] ;  /* 0x0000bb003c077a20 */ /* 0x000fe20000410000 */
[----:B------:R-:W-:Y:S02]  /*132e0*/  ISETP.GE.AND P3, PT, R5, R4, PT ;  /* 0x000000040500720c */ /* 0x000fe40003f66270 */
[----:B----4-:R-:W-:Y:S01]  /*132f0*/  FSEL R105, R105, -INF , !P1 ;  /* 0xff80000069697808 */ /* 0x010fe20004800000 */
[----:B------:R3:W-:Y:S01]  /*13300*/  MUFU.TANH R118, R7 ;  /* 0x0000000700767308 */ /* 0x0007e20000002400 */
[----:B------:R-:W-:-:S02]  /*13310*/  ISETP.GE.AND P4, PT, R5, R2, PT ;  /* 0x000000020500720c */ /* 0x000fc40003f86270 */
[----:B------:R-:W-:Y:S02]  /*13320*/  IADD3 R5, R0, 0x19, RZ ;  /* 0x0000001900057810 */ /* 0x000fe40007ffe0ff */
[----:B------:R-:W-:Y:S02]  /*13330*/  FSEL R101, R101, -INF , !P2 ;  /* 0xff80000065657808 */ /* 0x000fe40005000000 */
[----:B------:R-:W-:Y:S02]  /*13340*/  FSEL R100, R100, -INF , !P3 ;  /* 0xff80000064647808 */ /* 0x000fe40005800000 */
[----:B------:R-:W-:Y:S02]  /*13350*/  FSEL R106, R106, -INF , !P4 ;  /* 0xff8000006a6a7808 */ /* 0x000fe40006000000 */
[C---:B------:R-:W-:Y:S02]  /*13360*/  ISETP.GE.AND P3, PT, R5.reuse, R4, PT ;  /* 0x000000040500720c */ /* 0x040fe40003f66270 */
[----:B------:R-:W-:-:S02]  /*13370*/  ISETP.GE.AND P2, PT, R5, R2, PT ;  /* 0x000000020500720c */ /* 0x000fc40003f46270 */
[C---:B------:R-:W-:Y:S02]  /*13380*/  IADD3 R5, R0.reuse, 0x29, RZ ;  /* 0x0000002900057810 */ /* 0x040fe40007ffe0ff */
[----:B---3--:R-:W-:Y:S02]  /*13390*/  IADD3 R7, R0, 0x11, RZ ;  /* 0x0000001100077810 */ /* 0x008fe40007ffe0ff */
[----:B------:R-:W-:Y:S02]  /*133a0*/  FSEL R99, R99, -INF , !P3 ;  /* 0xff80000063637808 */ /* 0x000fe40005800000 */
[C---:B------:R-:W-:Y:S02]  /*133b0*/  ISETP.GE.AND P5, PT, R7.reuse, R4, PT ;  /* 0x000000040700720c */ /* 0x040fe40003fa6270 */
[----:B------:R-:W-:Y:S01]  /*133c0*/  ISETP.GE.AND P1, PT, R7, R2, PT ;  /* 0x000000020700720c */ /* 0x000fe20003f26270 */
[----:B------:R-:W-:Y:S01]  /*133d0*/  FMUL.FTZ R7, R62, c[0x0][0x2ec] ;  /* 0x0000bb003e077a20 */ /* 0x000fe20000410000 */
[----:B------:R-:W-:Y:S01]  /*133e0*/  FSEL R109, R109, -INF , !P2 ;  /* 0xff8000006d6d7808 */ /* 0x000fe20005000000 */
[----:B------:R-:W-:Y:S01]  /*133f0*/  HMMA.16816.F32.BF16 R60, R8, R52, R16 ;  /* 0x00000034083c723c */ /* 0x000fe20000041810 */
[----:B------:R-:W-:Y:S01]  /*13400*/  FSEL R107, R107, -INF , !P1 ;  /* 0xff8000006b6b7808 */ /* 0x000fe20004800000 */
[----:B------:R3:W-:Y:S01]  /*13410*/  MUFU.TANH R114, R7 ;  /* 0x0000000700727308 */ /* 0x0007e20000002400 */
[----:B------:R-:W-:-:S02]  /*13420*/  ISETP.GE.AND P3, PT, R5, R4, PT ;  /* 0x000000040500720c */ /* 0x000fc40003f66270 */
[----:B------:R-:W-:Y:S02]  /*13430*/  ISETP.GE.AND P2, PT, R5, R2, PT ;  /* 0x000000020500720c */ /* 0x000fe40003f46270 */
[----:B------:R-:W-:Y:S01]  /*13440*/  IADD3 R5, R0, 0x31, RZ ;  /* 0x0000003100057810 */ /* 0x000fe20007ffe0ff */
[----:B------:R-:W-:Y:S01]  /*13450*/  HMMA.16816.F32.BF16 R16, R12, R50, RZ ;  /* 0x000000320c10723c */ /* 0x000fe200000418ff */
[----:B-----5:R-:W-:Y:S02]  /*13460*/  FSEL R96, R96, -INF , !P3 ;  /* 0xff80000060607808 */ /* 0x020fe40005800000 */
[----:B------:R-:W-:Y:S02]  /*13470*/  FSEL R113, R113, -INF , !P2 ;  /* 0xff80000071717808 */ /* 0x000fe40005000000 */
[----:B------:R-:W-:-:S03]  /*13480*/  FSEL R91, R91, -INF , !P5 ;  /* 0xff8000005b5b7808 */ /* 0x000fc60006800000 */
[----:B------:R-:W-:Y:S01]  /*13490*/  HMMA.16816.F32.BF16 R52, R8, R54, R28 ;  /* 0x000000360834723c */ /* 0x000fe2000004181c */
[----:B------:R-:W4:Y:S01]  /*134a0*/  LDSM.16.M88.4 R28, [R171] ;  /* 0x00000000ab1c783b */ /* 0x000f220000000200 */
[----:B---3--:R-:W-:-:S04]  /*134b0*/  IADD3 R7, R0, 0x21, RZ ;  /* 0x0000002100077810 */ /* 0x008fc80007ffe0ff */
[C---:B------:R-:W-:Y:S02]  /*134c0*/  ISETP.GE.AND P4, PT, R7.reuse, R4, PT ;  /* 0x000000040700720c */ /* 0x040fe40003f86270 */
[----:B------:R-:W-:Y:S01]  /*134d0*/  ISETP.GE.AND P1, PT, R7, R2, PT ;  /* 0x000000020700720c */ /* 0x000fe20003f26270 */
[----:B------:R-:W-:Y:S01]  /*134e0*/  FMUL.FTZ R7, R77, c[0x0][0x2ec] ;  /* 0x0000bb004d077a20 */ /* 0x000fe20000410000 */
[----:B------:R-:W-:Y:S01]  /*134f0*/  FSEL R95, R95, -INF , !P4 ;  /* 0xff8000005f5f7808 */ /* 0x000fe20006000000 */
[----:B------:R-:W-:Y:S01]  /*13500*/  HMMA.16816.F32.BF16 R48, R8, R32, R24 ;  /* 0x000000200830723c */ /* 0x000fe20000041818 */
[----:B------:R-:W-:Y:S01]  /*13510*/  FSEL R111, R111, -INF , !P1 ;  /* 0xff8000006f6f7808 */ /* 0x000fe20004800000 */
[----:B------:R3:W-:Y:S01]  /*13520*/  MUFU.TANH R80, R7 ;  /* 0x0000000700507308 */ /* 0x0007e20000002400 */
[----:B------:R-:W-:Y:S01]  /*13530*/  ISETP.GE.AND P4, PT, R5, R4, PT ;  /* 0x000000040500720c */ /* 0x000fe20003f86270 */
[----:B------:R-:W-:Y:S01]  /*13540*/  FMUL.FTZ R21, R61, c[0x0][0x2ec] ;  /* 0x0000bb003d157a20 */ /* 0x000fe20000410000 */
[----:B------:R-:W-:-:S02]  /*13550*/  ISETP.GE.AND P1, PT, R5, R2, PT ;  /* 0x000000020500720c */ /* 0x000fc40003f26270 */
[C---:B------:R-:W-:Y:S01]  /*13560*/  IADD3 R5, R0.reuse, 0x39, RZ ;  /* 0x0000003900057810 */ /* 0x040fe20007ffe0ff */
[----:B------:R-:W-:Y:S01]  /*13570*/  HMMA.16816.F32.BF16 R56, R8, R34, R16 ;  /* 0x000000220838723c */ /* 0x000fe20000041810 */
[----:B------:R-:W-:Y:S02]  /*13580*/  FSEL R97, R97, -INF , !P4 ;  /* 0xff80000061617808 */ /* 0x000fe40006000000 */
[C---:B------:R-:W-:Y:S02]  /*13590*/  ISETP.GE.AND P3, PT, R5.reuse, R4, PT ;  /* 0x000000040500720c */ /* 0x040fe40003f66270 */
[----:B------:R-:W-:Y:S02]  /*135a0*/  ISETP.GE.AND P2, PT, R5, R2, PT ;  /* 0x000000020500720c */ /* 0x000fe40003f46270 */
[----:B------:R-:W-:Y:S01]  /*135b0*/  FMUL.FTZ R16, R67, c[0x0][0x2ec] ;  /* 0x0000bb0043107a20 */ /* 0x000fe20000410000 */
[----:B------:R-:W-:Y:S01]  /*135c0*/  IADD3 R5, R0, 0x41, RZ ;  /* 0x0000004100057810 */ /* 0x000fe20007ffe0ff */
[----:B-1----:R-:W-:Y:S01]  /*135d0*/  HMMA.16816.F32.BF16 R24, R12, R38, RZ ;  /* 0x000000260c18723c */ /* 0x002fe200000418ff */
[----:B---3--:R-:W-:Y:S01]  /*135e0*/  FMUL.FTZ R7, R79, c[0x0][0x2ec] ;  /* 0x0000bb004f077a20 */ /* 0x008fe20000410000 */
[----:B------:R1:W-:Y:S01]  /*135f0*/  MUFU.TANH R67, R16 ;  /* 0x0000001000437308 */ /* 0x0003e20000002400 */
[----:B------:R-:W-:-:S02]  /*13600*/  FSEL R115, R115, -INF , !P1 ;  /* 0xff80000073737808 */ /* 0x000fc40004800000 */
[C---:B------:R-:W-:Y:S02]  /*13610*/  ISETP.GE.AND P4, PT, R5.reuse, R4, PT ;  /* 0x000000040500720c */ /* 0x040fe40003f86270 */
[----:B------:R-:W-:Y:S01]  /*13620*/  ISETP.GE.AND P1, PT, R5, R2, PT ;  /* 0x000000020500720c */ /* 0x000fe20003f26270 */
[----:B------:R-:W-:Y:S01]  /*13630*/  HMMA.16816.F32.BF16 R32, R12, R42, RZ ;  /* 0x0000002a0c20723c */ /* 0x000fe200000418ff */
[----:B------:R-:W-:Y:S01]  /*13640*/  IADD3 R5, R0, 0x49, RZ ;  /* 0x0000004900057810 */ /* 0x000fe20007ffe0ff */
[----:B------:R3:W5:Y:S01]  /*13650*/  MUFU.TANH R22, R7 ;  /* 0x0000000700167308 */ /* 0x0007620000002400 */
[----:B------:R-:W-:Y:S02]  /*13660*/  FSEL R98, R98, -INF , !P3 ;  /* 0xff80000062627808 */ /* 0x000fe40005800000 */
[----:B------:R-:W-:Y:S02]  /*13670*/  FSEL R116, R116, -INF , !P2 ;  /* 0xff80000074747808 */ /* 0x000fe40005000000 */
[----:B------:R-:W-:-:S02]  /*13680*/  ISETP.GE.AND P3, PT, R5, R4, PT ;  /* 0x000000040500720c */ /* 0x000fc40003f66270 */
[----:B------:R-:W-:Y:S01]  /*13690*/  ISETP.GE.AND P2, PT, R5, R2, PT ;  /* 0x000000020500720c */ /* 0x000fe20003f46270 */
[C---:B-1----:R-:W-:Y:S01]  /*136a0*/  HMMA.16816.F32.BF16 R16, R12.reuse, R36, RZ ;  /* 0x000000240c10723c */ /* 0x042fe200000418ff */
[----:B------:R-:W-:Y:S02]  /*136b0*/  IADD3 R5, R0, 0x51, RZ ;  /* 0x0000005100057810 */ /* 0x000fe40007ffe0ff */
[----:B------:R-:W-:Y:S02]  /*136c0*/  FSEL R94, R94, -INF , !P4 ;  /* 0xff8000005e5e7808 */ /* 0x000fe40006000000 */
[----:B------:R-:W-:Y:S02]  /*136d0*/  FSEL R119, R119, -INF , !P1 ;  /* 0xff80000077777808 */ /* 0x000fe40004800000 */
[----:B------:R-:W-:Y:S01]  /*136e0*/  ISETP.GE.AND P4, PT, R5, R4, PT ;  /* 0x000000040500720c */ /* 0x000fe20003f86270 */
[----:B---3--:R-:W-:Y:S01]  /*136f0*/  FMUL.FTZ R7, R73, c[0x0][0x2ec] ;  /* 0x0000bb0049077a20 */ /* 0x008fe20000410000 */
[----:B------:R-:W-:Y:S01]  /*13700*/  HMMA.16816.F32.BF16 R36, R12, R40, RZ ;  /* 0x000000280c24723c */ /* 0x000fe200000418ff */
[----:B------:R-:W1:Y:S01]  /*13710*/  LDSM.16.M88.4 R12, [R170] ;  /* 0x00000000aa0c783b */ /* 0x000e620000000200 */
[----:B------:R-:W-:Y:S01]  /*13720*/  ISETP.GE.AND P1, PT, R5, R2, PT ;  /* 0x000000020500720c */ /* 0x000fe20003f26270 */
[----:B------:R3:W-:Y:S01]  /*13730*/  MUFU.TANH R77, R7 ;  /* 0x00000007004d7308 */ /* 0x0007e20000002400 */
[----:B------:R-:W-:Y:S01]  /*13740*/  IADD3 R5, R0, 0x59, RZ ;  /* 0x0000005900057810 */ /* 0x000fe20007ffe0ff */
[----:B------:R-:W-:-:S04]  /*13750*/  DEPBAR.LE SB0, 0x0 ;  /* 0x000080000000791a */ /* 0x000fc80000000000 */
[----:B------:R-:W-:Y:S01]  /*13760*/  FSEL R87, R87, -INF , !P3 ;  /* 0xff80000057577808 */ /* 0x000fe20005800000 */
[C---:B----4-:R-:W-:Y:S01]  /*13770*/  HMMA.16816.F32.BF16 R24, R8.reuse, R30, R24 ;  /* 0x0000001e0818723c */ /* 0x050fe20000041818 */
[----:B------:R-:W-:Y:S01]  /*13780*/  FSEL R121, R121, -INF , !P2 ;  /* 0xff80000079797808 */ /* 0x000fe20005000000 */
[----:B------:R-:W-:Y:S01]  /*13790*/  BAR.SYNC.DEFER_BLOCKING 0x0 ;  /* 0x0000000000007b1d */ /* 0x000fe20000010000 */
[C---:B------:R-:W-:Y:S02]  /*137a0*/  ISETP.GE.AND P3, PT, R5.reuse, R4, PT ;  /* 0x000000040500720c */ /* 0x040fe40003f66270 */
[----:B------:R-:W-:Y:S02]  /*137b0*/  ISETP.GE.AND P2, PT, R5, R2, PT ;  /* 0x000000020500720c */ /* 0x000fe40003f46270 */
[----:B------:R-:W-:Y:S01]  /*137c0*/  FSEL R85, R85, -INF , !P3 ;  /* 0xff80000055557808 */ /* 0x000fe20005800000 */
[----:B------:R-:W-:Y:S01]  /*137d0*/  HMMA.16816.F32.BF16 R40, R8, R28, R16 ;  /* 0x0000001c0828723c */ /* 0x000fe20000041810 */
[----:B---3--:R-:W-:Y:S01]  /*137e0*/  FMUL.FTZ R7, R75, c[0x0][0x2ec] ;  /* 0x0000bb004b077a20 */ /* 0x008fe20000410000 */
[----:B------:R-:W-:-:S02]  /*137f0*/  FSEL R123, R123, -INF , !P2 ;  /* 0xff8000007b7b7808 */ /* 0x000fc40005000000 */
[----:B------:R-:W-:Y:S01]  /*13800*/  IADD3 R5, R0, 0x61, RZ ;  /* 0x0000006100057810 */ /* 0x000fe20007ffe0ff */
[----:B------:R3:W-:Y:S01]  /*13810*/  MUFU.TANH R75, R7 ;  /* 0x00000007004b7308 */ /* 0x0007e20000002400 */
[----:B------:R-:W-:Y:S01]  /*13820*/  FSEL R81, R81, -INF , !P4 ;  /* 0xff80000051517808 */ /* 0x000fe20006000000 */
[----:B------:R-:W-:Y:S01]  /*13830*/  FMUL.FTZ R16, R57, c[0x0][0x2ec] ;  /* 0x0000bb0039107a20 */ /* 0x000fe20000410000 */
[----:B------:R-:W-:Y:S02]  /*13840*/  FSEL R122, R122, -INF , !P1 ;  /* 0xff8000007a7a7808 */ /* 0x000fe40004800000 */
[C---:B------:R-:W-:Y:S02]  /*13850*/  ISETP.GE.AND P4, PT, R5.reuse, R4, PT ;  /* 0x000000040500720c */ /* 0x040fe40003f86270 */
[----:B------:R-:W-:Y:S01]  /*13860*/  ISETP.GE.AND P1, PT, R5, R2, PT ;  /* 0x000000020500720c */ /* 0x000fe20003f26270 */
[----:B------:R4:W-:Y:S01]  /*13870*/  MUFU.TANH R29, R16 ;  /* 0x00000010001d7308 */ /* 0x0009e20000002400 */
[----:B------:R-:W-:-:S02]  /*13880*/  IADD3 R5, R0, 0x71, RZ ;  /* 0x0000007100057810 */ /* 0x000fc40007ffe0ff */
[----:B------:R-:W-:Y:S02]  /*13890*/  FSEL R89, R89, -INF , !P4 ;  /* 0xff80000059597808 */ /* 0x000fe40006000000 */
[----:B------:R-:W-:Y:S02]  /*138a0*/  FSEL R125, R125, -INF , !P1 ;  /* 0xff8000007d7d7808 */ /* 0x000fe40004800000 */
[----:B------:R-:W-:Y:S01]  /*138b0*/  ISETP.GE.AND P4, PT, R5, R4, PT ;  /* 0x000000040500720c */ /* 0x000fe20003f86270 */
[----:B---3--:R-:W-:Y:S01]  /*138c0*/  FMUL.FTZ R7, R69, c[0x0][0x2ec] ;  /* 0x0000bb0045077a20 */ /* 0x008fe20000410000 */
[----:B------:R-:W-:Y:S01]  /*138d0*/  ISETP.GE.AND P1, PT, R5, R2, PT ;  /* 0x000000020500720c */ /* 0x000fe20003f26270 */
[----:B-1----:R-:W-:Y:S01]  /*138e0*/  HMMA.16816.F32.BF16 R32, R8, R14, R32 ;  /* 0x0000000e0820723c */ /* 0x002fe20000041820 */
[----:B------:R-:W-:Y:S01]  /*138f0*/  IADD3 R5, R0, 0x81, RZ ;  /* 0x0000008100057810 */ /* 0x000fe20007ffe0ff */
[----:B------:R1:W3:Y:S01]  /*13900*/  MUFU.TANH R73, R7 ;  /* 0x0000000700497308 */ /* 0x0002e20000002400 */
[----:B------:R-:W-:-:S02]  /*13910*/  FSEL R93, R93, -INF , !P4 ;  /* 0xff8000005d5d7808 */ /* 0x000fc40006000000 */
[----:B------:R-:W-:Y:S01]  /*13920*/  FSEL R129, R110, -INF , !P1 ;  /* 0xff8000006e817808 */ /* 0x000fe20004800000 */
[----:B----4-:R-:W-:Y:S01]  /*13930*/  FMUL.FTZ R16, R59, c[0x0][0x2ec] ;  /* 0x0000bb003b107a20 */ /* 0x010fe20000410000 */
[C---:B------:R-:W-:Y:S02]  /*13940*/  ISETP.GE.AND P4, PT, R5.reuse, R4, PT ;  /* 0x000000040500720c */ /* 0x040fe40003f86270 */
[----:B------:R-:W-:Y:S02]  /*13950*/  ISETP.GE.AND P1, PT, R5, R2, PT ;  /* 0x000000020500720c */ /* 0x000fe40003f26270 */
[----:B------:R-:W-:Y:S02]  /*13960*/  IADD3 R5, R0, 0x91, RZ ;  /* 0x0000009100057810 */ /* 0x000fe40007ffe0ff */
[----:B------:R-:W-:Y:S02]  /*13970*/  FSEL R92, R92, -INF , !P4 ;  /* 0xff8000005c5c7808 */ /* 0x000fe40006000000 */
[----:B------:R-:W-:-:S02]  /*13980*/  FSEL R131, R108, -INF , !P1 ;  /* 0xff8000006c837808 */ /* 0x000fc40004800000 */
[----:B------:R-:W-:Y:S01]  /*13990*/  ISETP.GE.AND P4, PT, R5, R4, PT ;  /* 0x000000040500720c */ /* 0x000fe20003f86270 */
[----:B-1----:R-:W-:Y:S01]  /*139a0*/  FMUL.FTZ R7, R71, c[0x0][0x2ec] ;  /* 0x0000bb0047077a20 */ /* 0x002fe20000410000 */
[-C--:B------:R-:W-:Y:S02]  /*139b0*/  ISETP.GE.AND P1, PT, R5, R2.reuse, PT ;  /* 0x000000020500720c */ /* 0x080fe40003f26270 */
[----:B------:R-:W-:Y:S01]  /*139c0*/  IADD3 R5, R0, 0xa1, RZ ;  /* 0x000000a100057810 */ /* 0x000fe20007ffe0ff */
[----:B------:R1:W4:Y:S01]  /*139d0*/  MUFU.TANH R71, R7 ;  /* 0x0000000700477308 */ /* 0x0003220000002400 */
[----:B------:R-:W-:Y:S02]  /*139e0*/  FSEL R153, R103, -INF , !P1 ;  /* 0xff80000067997808 */ /* 0x000fe40004800000 */
[----:B------:R-:W-:Y:S02]  /*139f0*/  ISETP.GE.AND P1, PT, R5, R2, PT ;  /* 0x000000020500720c */ /* 0x000fe40003f26270 */
[----:B--2---:R-:W-:-:S02]  /*13a00*/  FSEL R88, R88, -INF , !P4 ;  /* 0xff80000058587808 */ /* 0x004fc40006000000 */
[----:B-----5:R-:W-:Y:S02]  /*13a10*/  FSEL R156, R22, -INF , !P1 ;  /* 0xff800000169c7808 */ /* 0x020fe40004800000 */
[-C--:B------:R-:W-:Y:S02]  /*13a20*/  ISETP.GE.AND P4, PT, R5, R4.reuse, PT ;  /* 0x000000040500720c */ /* 0x080fe40003f86270 */
[----:B------:R-:W-:Y:S02]  /*13a30*/  IADD3 R5, R0, 0xb1, RZ ;  /* 0x000000b100057810 */ /* 0x000fe40007ffe0ff */
[----:B------:R-:W-:Y:S02]  /*13a40*/  FSEL R80, R80, -INF , !P4 ;  /* 0xff80000050507808 */ /* 0x000fe40006000000 */
[----:B------:R-:W-:Y:S01]  /*13a50*/  ISETP.GE.AND P4, PT, R5, R4, PT ;  /* 0x000000040500720c */ /* 0x000fe20003f86270 */
[----:B-1----:R-:W-:Y:S01]  /*13a60*/  FMUL.FTZ R7, R65, c[0x0][0x2ec] ;  /* 0x0000bb0041077a20 */ /* 0x002fe20000410000 */
[----:B------:R-:W-:Y:S01]  /*13a70*/  ISETP.GE.AND P1, PT, R5, R2, PT ;  /* 0x000000020500720c */ /* 0x000fe20003f26270 */
[----:B------:R1:W-:Y:S01]  /*13a80*/  MUFU.TANH R65, R21 ;  /* 0x0000001500417308 */ /* 0x0003e20000002400 */
[----:B------:R-:W-:-:S02]  /*13a90*/  IADD3 R5, R0, 0xc1, RZ ;  /* 0x000000c100057810 */ /* 0x000fc40007ffe0ff */
[----:B---3--:R-:W-:Y:S02]  /*13aa0*/  FSEL R73, R73, -INF , !P4 ;  /* 0xff80000049497808 */ /* 0x008fe40006000000 */
[----:B----4-:R-:W-:Y:S02]  /*13ab0*/  FSEL R160, R71, -INF , !P1 ;  /* 0xff80000047a07808 */ /* 0x010fe40004800000 */
[C---:B------:R-:W-:Y:S01]  /*13ac0*/  ISETP.GE.AND P4, PT, R5.reuse, R4, PT ;  /* 0x000000040500720c */ /* 0x040fe20003f86270 */
[----:B------:R2:W-:Y:S01]  /*13ad0*/  MUFU.TANH R69, R7 ;  /* 0x0000000700457308 */ /* 0x0005e20000002400 */
[----:B------:R-:W-:Y:S02]  /*13ae0*/  ISETP.GE.AND P1, PT, R5, R2, PT ;  /* 0x000000020500720c */ /* 0x000fe40003f26270 */
[C---:B------:R-:W-:Y:S02]  /*13af0*/  IADD3 R5, R0.reuse, 0xd1, RZ ;  /* 0x000000d100057810 */ /* 0x040fe40007ffe0ff */
[----:B------:R-:W-:Y:S01]  /*13b00*/  IADD3 R15, R0, 0xf9, RZ ;  /* 0x000000f9000f7810 */ /* 0x000fe20007ffe0ff */
[----:B-1----:R-:W-:-:S04]  /*13b10*/  FMUL.FTZ R21, R63, c[0x0][0x2ec] ;  /* 0x0000bb003f157a20 */ /* 0x002fc80000410000 */
[----:B------:R1:W3:Y:S01]  /*13b20*/  MUFU.TANH R63, R21 ;  /* 0x00000015003f7308 */ /* 0x0002e20000002400 */
[----:B--2---:R-:W-:-:S04]  /*13b30*/  IADD3 R7, R0, 0x69, RZ ;  /* 0x0000006900077810 */ /* 0x004fc80007ffe0ff */
[C---:B------:R-:W-:Y:S02]  /*13b40*/  ISETP.GE.AND P3, PT, R7.reuse, R4, PT ;  /* 0x000000040700720c */ /* 0x040fe40003f66270 */
[----:B------:R-:W-:Y:S02]  /*13b50*/  ISETP.GE.AND P2, PT, R7, R2, PT ;  /* 0x000000020700720c */ /* 0x000fe40003f46270 */
[----:B------:R-:W-:Y:S02]  /*13b60*/  IADD3 R7, R0, 0x79, RZ ;  /* 0x0000007900077810 */ /* 0x000fe40007ffe0ff */
[----:B------:R-:W-:Y:S02]  /*13b70*/  FSEL R90, R90, -INF , !P3 ;  /* 0xff8000005a5a7808 */ /* 0x000fe40005800000 */
[----:B------:R-:W-:Y:S01]  /*13b80*/  FSEL R126, R112, -INF , !P2 ;  /* 0xff800000707e7808 */ /* 0x000fe20005000000 */
[----:B-1----:R-:W-:Y:S01]  /*13b90*/  FMUL.FTZ R21, R53, c[0x0][0x2ec] ;  /* 0x0000bb0035157a20 */ /* 0x002fe20000410000 */
[----:B------:R-:W-:-:S02]  /*13ba0*/  ISETP.GE.AND P3, PT, R7, R4, PT ;  /* 0x000000040700720c */ /* 0x000fc40003f66270 */
[----:B------:R-:W-:Y:S01]  /*13bb0*/  ISETP.GE.AND P2, PT, R7, R2, PT ;  /* 0x000000020700720c */ /* 0x000fe20003f46270 */
[----:B------:R1:W2:Y:S01]  /*13bc0*/  MUFU.TANH R61, R21 ;  /* 0x00000015003d7308 */ /* 0x0002a20000002400 */
[----:B------:R-:W-:Y:S02]  /*13bd0*/  IADD3 R7, R0, 0x89, RZ ;  /* 0x0000008900077810 */ /* 0x000fe40007ffe0ff */
[----:B------:R-:W-:Y:S02]  /*13be0*/  FSEL R82, R82, -INF , !P3 ;  /* 0xff80000052527808 */ /* 0x000fe40005800000 */
[----:B------:R-:W-:Y:S02]  /*13bf0*/  FSEL R128, R47, -INF , !P2 ;  /* 0xff8000002f807808 */ /* 0x000fe40005000000 */
[C---:B------:R-:W-:Y:S02]  /*13c00*/  ISETP.GE.AND P3, PT, R7.reuse, R4, PT ;  /* 0x000000040700720c */ /* 0x040fe40003f66270 */
[----:B------:R-:W-:-:S02]  /*13c10*/  ISETP.GE.AND P2, PT, R7, R2, PT ;  /* 0x000000020700720c */ /* 0x000fc40003f46270 */
[----:B------:R-:W-:Y:S02]  /*13c20*/  IADD3 R7, R0, 0x99, RZ ;  /* 0x0000009900077810 */ /* 0x000fe40007ffe0ff */
[----:B------:R-:W-:Y:S02]  /*13c30*/  FSEL R83, R83, -INF , !P3 ;  /* 0xff80000053537808 */ /* 0x000fe40005800000 */
[----:B------:R-:W-:Y:S01]  /*13c40*/  ISETP.GE.AND P3, PT, R7, R4, PT ;  /* 0x000000040700720c */ /* 0x000fe20003f66270 */
[----:B-1----:R-:W-:Y:S01]  /*13c50*/  FMUL.FTZ R21, R55, c[0x0][0x2ec] ;  /* 0x0000bb0037157a20 */ /* 0x002fe20000410000 */
[----:B------:R-:W-:Y:S02]  /*13c60*/  FSEL R134, R104, -INF , !P2 ;  /* 0xff80000068867808 */ /* 0x000fe40005000000 */
[----:B------:R-:W-:Y:S01]  /*13c70*/  FSEL R79, R23, -INF , !P3 ;  /* 0xff800000174f7808 */ /* 0x000fe20005800000 */
[----:B------:R1:W4:Y:S01]  /*13c80*/  MUFU.TANH R53, R21 ;  /* 0x0000001500357308 */ /* 0x0003220000002400 */
[----:B------:R-:W-:-:S02]  /*13c90*/  ISETP.GE.AND P2, PT, R7, R2, PT ;  /* 0x000000020700720c */ /* 0x000fc40003f46270 */
[----:B------:R-:W-:Y:S02]  /*13ca0*/  IADD3 R7, R0, 0xa9, RZ ;  /* 0x000000a900077810 */ /* 0x000fe40007ffe0ff */
[----:B------:R-:W-:Y:S02]  /*13cb0*/  FSEL R154, R102, -INF , !P2 ;  /* 0xff800000669a7808 */ /* 0x000fe40005000000 */
[C---:B------:R-:W-:Y:S01]  /*13cc0*/  ISETP.GE.AND P3, PT, R7.reuse, R4, PT ;  /* 0x000000040700720c */ /* 0x040fe20003f66270 */
[----:B------:R5:W-:Y:S01]  /*13cd0*/  MUFU.TANH R23, R16 ;  /* 0x0000001000177308 */ /* 0x000be20000002400 */
[----:B------:R-:W-:Y:S01]  /*13ce0*/  ISETP.GE.AND P2, PT, R7, R2, PT ;  /* 0x000000020700720c */ /* 0x000fe20003f46270 */
[----:B------:R-:W-:Y:S01]  /*13cf0*/  FMUL.FTZ R7, R41, c[0x0][0x2ec] ;  /* 0x0000bb0029077a20 */ /* 0x000fe20000410000 */
[----:B------:R-:W-:Y:S02]  /*13d00*/  FSEL R77, R77, -INF , !P3 ;  /* 0xff8000004d4d7808 */ /* 0x000fe40005800000 */
[----:B------:R-:W-:-:S02]  /*13d10*/  FSEL R157, R75, -INF , !P2 ;  /* 0xff8000004b9d7808 */ /* 0x000fc40005000000 */
[----:B---3--:R-:W-:Y:S01]  /*13d20*/  FSEL R163, R63, -INF , !P1 ;  /* 0xff8000003fa37808 */ /* 0x008fe20004800000 */
[----:B-1----:R-:W-:Y:S01]  /*13d30*/  FMUL.FTZ R21, R49, c[0x0][0x2ec] ;  /* 0x0000bb0031157a20 */ /* 0x002fe20000410000 */
[----:B------:R1:W-:Y:S01]  /*13d40*/  MUFU.TANH R22, R7 ;  /* 0x0000000700167308 */ /* 0x0003e20000002400 */
[----:B------:R-:W-:Y:S01]  /*13d50*/  ISETP.GE.AND P1, PT, R5, R2, PT ;  /* 0x000000020500720c */ /* 0x000fe20003f26270 */
[----:B-----5:R-:W-:Y:S06]  /*13d60*/  HMMA.16816.F32.BF16 R16, R8, R12, R36 ;  /* 0x0000000c0810723c */ /* 0x020fec0000041824 */
[----:B------:R3:W5:Y:S01]  /*13d70*/  MUFU.TANH R47, R21 ;  /* 0x00000015002f7308 */ /* 0x0007620000002400 */
[----:B------:R-:W-:Y:S01]  /*13d80*/  FMUL.FTZ R12, R43, c[0x0][0x2ec] ;  /* 0x0000bb002b0c7a20 */ /* 0x000fe20000410000 */
[----:B-1----:R-:W-:Y:S01]  /*13d90*/  IADD3 R7, R0, 0xb9, RZ ;  /* 0x000000b900077810 */ /* 0x002fe20007ffe0ff */
[----:B------:R-:W-:-:S02]  /*13da0*/  FMUL.FTZ R8, R27, c[0x0][0x2ec] ;  /* 0x0000bb001b087a20 */ /* 0x000fc40000410000 */
[----:B------:R-:W-:Y:S01]  /*13db0*/  FMUL.FTZ R11, R76, c[0x0][0x2ec] ;  /* 0x0000bb004c0b7a20 */ /* 0x000fe20000410000 */
[C---:B------:R-:W-:Y:S02]  /*13dc0*/  ISETP.GE.AND P3, PT, R7.reuse, R4, PT ;  /* 0x000000040700720c */ /* 0x040fe40003f66270 */
[----:B------:R1:W-:Y:S01]  /*13dd0*/  MUFU.TANH R13, R8 ;  /* 0x00000008000d7308 */ /* 0x0003e20000002400 */
[----:B------:R-:W-:Y:S01]  /*13de0*/  ISETP.GE.AND P2, PT, R7, R2, PT ;  /* 0x000000020700720c */ /* 0x000fe20003f46270 */
[----:B------:R-:W-:Y:S01]  /*13df0*/  FMUL.FTZ R9, R78, c[0x0][0x2ec] ;  /* 0x0000bb004e097a20 */ /* 0x000fe20000410000 */
[----:B------:R-:W-:Y:S01]  /*13e00*/  IADD3 R7, R0, 0xc9, RZ ;  /* 0x000000c900077810 */ /* 0x000fe20007ffe0ff */
[----:B---3--:R-:W-:Y:S01]  /*13e10*/  FMUL.FTZ R21, R51, c[0x0][0x2ec] ;  /* 0x0000bb0033157a20 */ /* 0x008fe20000410000 */
[----:B------:R-:W-:Y:S02]  /*13e20*/  FSEL R69, R69, -INF , !P3 ;  /* 0xff80000045457808 */ /* 0x000fe40005800000 */
[----:B------:R-:W-:Y:S01]  /*13e30*/  FSEL R161, R67, -INF , !P2 ;  /* 0xff80000043a17808 */ /* 0x000fe20005000000 */
[----:B------:R-:W3:Y:S01]  /*13e40*/  MUFU.TANH R28, R21 ;  /* 0x00000015001c7308 */ /* 0x000ee20000002400 */
[----:B------:R-:W-:-:S02]  /*13e50*/  ISETP.GE.AND P3, PT, R7, R4, PT ;  /* 0x000000040700720c */ /* 0x000fc40003f66270 */
[----:B------:R-:W-:Y:S02]  /*13e60*/  ISETP.GE.AND P2, PT, R7, R2, PT ;  /* 0x000000020700720c */ /* 0x000fe40003f46270 */
[----:B------:R-:W-:Y:S02]  /*13e70*/  IADD3 R7, R0, 0xd9, RZ ;  /* 0x000000d900077810 */ /* 0x000fe40007ffe0ff */
[----:B--2---:R-:W-:Y:S01]  /*13e80*/  FSEL R75, R61, -INF , !P3 ;  /* 0xff8000003d4b7808 */ /* 0x004fe20005800000 */
[----:B------:R2:W2:Y:S01]  /*13e90*/  MUFU.TANH R21, R12 ;  /* 0x0000000c00157308 */ /* 0x0004a20000002400 */
[----:B-1----:R-:W-:Y:S01]  /*13ea0*/  FMUL.FTZ R8, R17, c[0x0][0x2ec] ;  /* 0x0000bb0011087a20 */ /* 0x002fe20000410000 */
[----:B----4-:R-:W-:Y:S02]  /*13eb0*/  FSEL R191, R53, -INF , !P2 ;  /* 0xff80000035bf7808 */ /* 0x010fe40005000000 */
[C---:B------:R-:W-:Y:S02]  /*13ec0*/  ISETP.GE.AND P3, PT, R7.reuse, R4, PT ;  /* 0x000000040700720c */ /* 0x040fe40003f66270 */
[----:B------:R-:W-:Y:S01]  /*13ed0*/  ISETP.GE.AND P2, PT, R7, R2, PT ;  /* 0x000000020700720c */ /* 0x000fe20003f46270 */
[----:B------:R-:W-:Y:S01]  /*13ee0*/  FMUL.FTZ R7, R19, c[0x0][0x2ec] ;  /* 0x0000bb0013077a20 */ /* 0x000fe20000410000 */
[----:B------:R-:W-:Y:S01]  /*13ef0*/  FSEL R67, R65, -INF , !P4 ;  /* 0xff80000041437808 */ /* 0x000fe20006000000 */
[----:B------:R-:W-:Y:S01]  /*13f00*/  MUFU.TANH R36, R11 ;  /* 0x0000000b00247308 */ /* 0x000fe20000002400 */
[----:B------:R-:W-:-:S02]  /*13f10*/  ISETP.GE.AND P4, PT, R5, R4, PT ;  /* 0x000000040500720c */ /* 0x000fc40003f86270 */
[----:B------:R-:W-:Y:S02]  /*13f20*/  IADD3 R5, R0, 0xe1, RZ ;  /* 0x000000e100057810 */ /* 0x000fe40007ffe0ff */
[----:B-----5:R-:W-:Y:S01]  /*13f30*/  FSEL R104, R47, -INF , !P4 ;  /* 0xff8000002f687808 */ /* 0x020fe20006000000 */
[----:B--2---:R-:W-:Y:S02]  /*13f40*/  FMUL.FTZ R12, R25, c[0x0][0x2ec] ;  /* 0x0000bb00190c7a20 */ /* 0x004fe40000410000 */
[----:B------:R1:W2:Y:S01]  /*13f50*/  MUFU.TANH R10, R7 ;  /* 0x00000007000a7308 */ /* 0x0002a20000002400 */
[----:B---3--:R-:W-:Y:S02]  /*13f60*/  FSEL R194, R28, -INF , !P1 ;  /* 0xff8000001cc27808 */ /* 0x008fe40004800000 */
[C---:B------:R-:W-:Y:S02]  /*13f70*/  ISETP.GE.AND P4, PT, R5.reuse, R4, PT ;  /* 0x000000040500720c */ /* 0x040fe40003f86270 */
[----:B------:R-:W-:-:S02]  /*13f80*/  ISETP.GE.AND P1, PT, R5, R2, PT ;  /* 0x000000020500720c */ /* 0x000fc40003f26270 */
[C---:B------:R-:W-:Y:S01]  /*13f90*/  IADD3 R5, R0.reuse, 0xf1, RZ ;  /* 0x000000f100057810 */ /* 0x040fe20007ffe0ff */
[----:B------:R-:W3:Y:S01]  /*13fa0*/  MUFU.TANH R14, R12 ;  /* 0x0000000c000e7308 */ /* 0x000ee20000002400 */
[----:B------:R-:W-:Y:S02]  /*13fb0*/  FSEL R117, R29, -INF , !P3 ;  /* 0xff8000001d757808 */ /* 0x000fe40005800000 */
[----:B------:R-:W-:Y:S02]  /*13fc0*/  FSEL R199, R21, -INF , !P1 ;  /* 0xff80000015c77808 */ /* 0x000fe40004800000 */
[----:B------:R-:W-:Y:S02]  /*13fd0*/  ISETP.GE.AND P1, PT, R5, R2, PT ;  /* 0x000000020500720c */ /* 0x000fe40003f26270 */
[----:B------:R-:W-:Y:S01]  /*13fe0*/  FSEL R198, R23, -INF , !P2 ;  /* 0xff80000017c67808 */ /* 0x000fe20005000000 */
[----:B------:R4:W5:Y:S01]  /*13ff0*/  MUFU.TANH R12, R8 ;  /* 0x00000008000c7308 */ /* 0x0009620000002400 */
[----:B-1----:R-:W-:-:S02]  /*14000*/  IADD3 R7, R0, 0xe9, RZ ;  /* 0x000000e900077810 */ /* 0x002fc40007ffe0ff */
[----:B--2---:R-:W-:Y:S02]  /*14010*/  FSEL R202, R10, -INF , !P1 ;  /* 0xff8000000aca7808 */ /* 0x004fe40004800000 */
[C---:B------:R-:W-:Y:S02]  /*14020*/  ISETP.GE.AND P3, PT, R7.reuse, R4, PT ;  /* 0x000000040700720c */ /* 0x040fe40003f66270 */
[----:B------:R-:W-:Y:S02]  /*14030*/  ISETP.GE.AND P2, PT, R7, R2, PT ;  /* 0x000000020700720c */ /* 0x000fe40003f46270 */
[----:B---3--:R-:W-:Y:S02]  /*14040*/  FSEL R186, R14, -INF , !P3 ;  /* 0xff8000000eba7808 */ /* 0x008fe40005800000 */
[-C--:B------:R-:W-:Y:S01]  /*14050*/  ISETP.GE.AND P3, PT, R0, R4.reuse, PT ;  /* 0x000000040000720c */ /* 0x080fe20003f66270 */
[----:B------:R-:W-:Y:S01]  /*14060*/  MUFU.TANH R14, R9 ;  /* 0x00000009000e7308 */ /* 0x000fe20000002400 */
[----:B------:R-:W-:-:S02]  /*14070*/  ISETP.GE.AND P5, PT, R5, R4, PT ;  /* 0x000000040500720c */ /* 0x000fc40003fa6270 */
[----:B------:R-:W-:Y:S01]  /*14080*/  ISETP.GE.AND P1, PT, R15, R4, PT ;  /* 0x000000040f00720c */ /* 0x000fe20003f26270 */
[----:B----4-:R-:W-:Y:S01]  /*14090*/  FMUL.FTZ R8, R33, c[0x0][0x2ec] ;  /* 0x0000bb0021087a20 */ /* 0x010fe20000410000 */
[C-C-:B------:R-:W-:Y:S02]  /*140a0*/  LOP3.LUT R7, R6.reuse, 0x8, R44.reuse, 0xfe, !PT ;  /* 0x0000000806077812 */ /* 0x140fe400078efe2c */
[----:B------:R-:W-:Y:S02]  /*140b0*/  LOP3.LUT R5, R6, 0x10, R44, 0xfe, !PT ;  /* 0x0000001006057812 */ /* 0x000fe400078efe2c */
[----:B------:R-:W-:Y:S01]  /*140c0*/  FSEL R29, R201, -INF , !P3 ;  /* 0xff800000c91d7808 */ /* 0x000fe20005800000 */
[----:B------:R-:W1:Y:S01]  /*140d0*/  MUFU.TANH R8, R8 ;  /* 0x0000000800087308 */ /* 0x000e620000002400 */
[----:B------:R-:W-:Y:S02]  /*140e0*/  FSEL R135, R22, -INF , !P4 ;  /* 0xff80000016877808 */ /* 0x000fe40006000000 */
[----:B------:R-:W-:-:S02]  /*140f0*/  FSEL R200, R13, -INF , !P2 ;  /* 0xff8000000dc87808 */ /* 0x000fc40005000000 */
[-C--:B------:R-:W-:Y:S01]  /*14100*/  ISETP.GE.AND P4, PT, R0, R2.reuse, PT ;  /* 0x000000020000720c */ /* 0x080fe20003f86270 */
[----:B------:R-:W-:Y:S01]  /*14110*/  FMUL.FTZ R0, R72, c[0x0][0x2ec] ;  /* 0x0000bb0048007a20 */ /* 0x000fe20000410000 */
[----:B------:R-:W-:Y:S02]  /*14120*/  ISETP.GE.AND P2, PT, R7, R2, PT ;  /* 0x000000020700720c */ /* 0x000fe40003f46270 */
[-C--:B------:R-:W-:Y:S01]  /*14130*/  ISETP.GE.AND P3, PT, R5, R4.reuse, PT ;  /* 0x000000040500720c */ /* 0x080fe20003f66270 */
[----:B------:R2:W3:Y:S01]  /*14140*/  MUFU.TANH R28, R0 ;  /* 0x00000000001c7308 */ /* 0x0004e20000002400 */
[----:B-----5:R-:W-:Y:S02]  /*14150*/  FSEL R197, R12, -INF , !P5 ;  /* 0xff8000000cc57808 */ /* 0x020fe40006800000 */
[----:B------:R-:W-:Y:S01]  /*14160*/  ISETP.GE.AND P5, PT, R7, R4, PT ;  /* 0x000000040700720c */ /* 0x000fe20003fa6270 */
[----:B------:R-:W-:Y:S01]  /*14170*/  FMUL.FTZ R7, R74, c[0x0][0x2ec] ;  /* 0x0000bb004a077a20 */ /* 0x000fe20000410000 */
[----:B------:R-:W-:-:S02]  /*14180*/  FSEL R59, R222, -INF , !P4 ;  /* 0xff800000de3b7808 */ /* 0x000fc40006000000 */
[----:B-1----:R-:W-:Y:S01]  /*14190*/  FSEL R201, R8, -INF , !P1 ;  /* 0xff80000008c97808 */ /* 0x002fe20004800000 */
[----:B------:R1:W4:Y:S01]  /*141a0*/  MUFU.TANH R11, R7 ;  /* 0x00000007000b7308 */ /* 0x0003220000002400 */
[----:B------:R-:W-:Y:S02]  /*141b0*/  ISETP.GE.AND P1, PT, R5, R2, PT ;  /* 0x000000020500720c */ /* 0x000fe40003f26270 */
[--C-:B------:R-:W-:Y:S02]  /*141c0*/  LOP3.LUT R5, R6, 0x18, R44.reuse, 0xfe, !PT ;  /* 0x0000001806057812 */ /* 0x100fe400078efe2c */
[----:B------:R-:W-:Y:S02]  /*141d0*/  FSEL R61, R220, -INF , !P2 ;  /* 0xff800000dc3d7808 */ /* 0x000fe40005000000 */
[C---:B------:R-:W-:Y:S02]  /*141e0*/  ISETP.GE.AND P4, PT, R5.reuse, R4, PT ;  /* 0x000000040500720c */ /* 0x040fe40003f86270 */
[----:B------:R-:W-:Y:S01]  /*141f0*/  ISETP.GE.AND P2, PT, R5, R2, PT ;  /* 0x000000020500720c */ /* 0x000fe20003f46270 */
[----:B------:R-:W-:Y:S01]  /*14200*/  FMUL.FTZ R5, R68, c[0x0][0x2ec] ;  /* 0x0000bb0044057a20 */ /* 0x000fe20000410000 */
[----:B--2---:R-:W-:-:S02]  /*14210*/  LOP3.LUT R0, R6, 0x38, R44, 0xfe, !PT ;  /* 0x0000003806007812 */ /* 0x004fc400078efe2c */
[----:B------:R-:W-:Y:S01]  /*14220*/  FSEL R31, R219, -INF , !P3 ;  /* 0xff800000db1f7808 */ /* 0x000fe20005800000 */
[----:B------:R2:W5:Y:S01]  /*14230*/  MUFU.TANH R8, R5 ;  /* 0x0000000500087308 */ /* 0x0005620000002400 */
[----:B------:R-:W-:Y:S01]  /*14240*/  FSEL R63, R218, -INF , !P1 ;  /* 0xff800000da3f7808 */ /* 0x000fe20004800000 */
[----:B-1----:R-:W-:Y:S01]  /*14250*/  FMUL.FTZ R7, R70, c[0x0][0x2ec] ;  /* 0x0000bb0046077a20 */ /* 0x002fe20000410000 */
[C---:B------:R-:W-:Y:S02]  /*14260*/  ISETP.GE.AND P3, PT, R0.reuse, R4, PT ;  /* 0x000000040000720c */ /* 0x040fe40003f66270 */
[----:B------:R-:W-:Y:S02]  /*14270*/  ISETP.GE.AND P1, PT, R0, R2, PT ;  /* 0x000000020000720c */ /* 0x000fe40003f26270 */
[----:B------:R-:W-:Y:S01]  /*14280*/  LOP3.LUT R0, R6, 0x40, R44, 0xfe, !PT ;  /* 0x0000004006007812 */ /* 0x000fe200078efe2c */
[----:B------:R1:W1:Y:S01]  /*14290*/  MUFU.TANH R13, R7 ;  /* 0x00000007000d7308 */ /* 0x0002620000002400 */
[----:B------:R-:W-:-:S02]  /*142a0*/  FSEL R33, R217, -INF , !P4 ;  /* 0xff800000d9217808 */ /* 0x000fc40006000000 */
[----:B------:R-:W-:Y:S02]  /*142b0*/  FSEL R65, R215, -INF , !P2 ;  /* 0xff800000d7417808 */ /* 0x000fe40005000000 */
[----:B------:R-:W-:Y:S02]  /*142c0*/  FSEL R37, R214, -INF , !P3 ;  /* 0xff800000d6257808 */ /* 0x000fe40005800000 */
[----:B------:R-:W-:Y:S02]  /*142d0*/  ISETP.GE.AND P4, PT, R0, R4, PT ;  /* 0x000000040000720c */ /* 0x000fe40003f86270 */
[----:B--2---:R-:W-:Y:S02]  /*142e0*/  LOP3.LUT R5, R6, 0x48, R44, 0xfe, !PT ;  /* 0x0000004806057812 */ /* 0x004fe400078efe2c */
[----:B------:R-:W-:Y:S02]  /*142f0*/  ISETP.GE.AND P2, PT, R0, R2, PT ;  /* 0x000000020000720c */ /* 0x000fe40003f46270 */
[----:B------:R-:W-:-:S02]  /*14300*/  ISETP.GE.AND P3, PT, R5, R4, PT ;  /* 0x000000040500720c */ /* 0x000fc40003f66270 */
[--C-:B------:R-:W-:Y:S01]  /*14310*/  LOP3.LUT R0, R6, 0x50, R44.reuse, 0xfe, !PT ;  /* 0x0000005006007812 */ /* 0x100fe200078efe2c */
[----:B-1----:R-:W-:Y:S01]  /*14320*/  FMUL.FTZ R7, R64, c[0x0][0x2ec] ;  /* 0x0000bb0040077a20 */ /* 0x002fe20000410000 */
[----:B------:R-:W-:Y:S02]  /*14330*/  FSEL R64, R213, -INF , !P1 ;  /* 0xff800000d5407808 */ /* 0x000fe40004800000 */
[----:B------:R-:W-:Y:S01]  /*14340*/  ISETP.GE.AND P1, PT, R5, R2, PT ;  /* 0x000000020500720c */ /* 0x000fe20003f26270 */
[----:B------:R1:W-:Y:S01]  /*14350*/  MUFU.TANH R27, R7 ;  /* 0x00000007001b7308 */ /* 0x0003e20000002400 */
[----:B------:R-:W-:Y:S02]  /*14360*/  LOP3.LUT R5, R6, 0x58, R44, 0xfe, !PT ;  /* 0x0000005806057812 */ /* 0x000fe400078efe2c */
[----:B------:R-:W-:Y:S02]  /*14370*/  FSEL R38, R212, -INF , !P4 ;  /* 0xff800000d4267808 */ /* 0x000fe40006000000 */
[----:B------:R-:W-:-:S02]  /*14380*/  FSEL R68, R209, -INF , !P2 ;  /* 0xff800000d1447808 */ /* 0x000fc40005000000 */
[----:B------:R-:W-:Y:S02]  /*14390*/  FSEL R39, R208, -INF , !P3 ;  /* 0xff800000d0277808 */ /* 0x000fe40005800000 */
[C---:B------:R-:W-:Y:S02]  /*143a0*/  ISETP.GE.AND P4, PT, R0.reuse, R4, PT ;  /* 0x000000040000720c */ /* 0x040fe40003f86270 */
[----:B------:R-:W-:Y:S02]  /*143b0*/  ISETP.GE.AND P2, PT, R0, R2, PT ;  /* 0x000000020000720c */ /* 0x000fe40003f46270 */
[----:B------:R-:W-:Y:S02]  /*143c0*/  ISETP.GE.AND P3, PT, R5, R4, PT ;  /* 0x000000040500720c */ /* 0x000fe40003f66270 */
[----:B------:R-:W-:Y:S01]  /*143d0*/  LOP3.LUT R0, R6, 0x60, R44, 0xfe, !PT ;  /* 0x0000006006007812 */ /* 0x000fe200078efe2c */
[----:B-1----:R-:W-:Y:S01]  /*143e0*/  FMUL.FTZ R7, R66, c[0x0][0x2ec] ;  /* 0x0000bb0042077a20 */ /* 0x002fe20000410000 */
[----:B------:R-:W-:-:S02]  /*143f0*/  FSEL R66, R207, -INF , !P1 ;  /* 0xff800000cf427808 */ /* 0x000fc40004800000 */
[----:B------:R-:W-:Y:S01]  /*14400*/  ISETP.GE.AND P1, PT, R5, R2, PT ;  /* 0x000000020500720c */ /* 0x000fe20003f26270 */
[----:B------:R-:W-:Y:S01]  /*14410*/  FMUL.FTZ R5, R60, c[0x0][0x2ec] ;  /* 0x0000bb003c057a20 */ /* 0x000fe20000410000 */
[----:B------:R-:W-:Y:S01]  /*14420*/  FSEL R41, R206, -INF , !P4 ;  /* 0xff800000ce297808 */ /* 0x000fe20006000000 */
[----:B------:R1:W-:Y:S01]  /*14430*/  MUFU.TANH R25, R7 ;  /* 0x0000000700197308 */ /* 0x0003e20000002400 */
[----:B------:R-:W-:Y:S02]  /*14440*/  FSEL R70, R205, -INF , !P2 ;  /* 0xff800000cd467808 */ /* 0x000fe40005000000 */
[C---:B------:R-:W-:Y:S02]  /*14450*/  ISETP.GE.AND P4, PT, R0.reuse, R4, PT ;  /* 0x000000040000720c */ /* 0x040fe40003f86270 */
[----:B------:R-:W-:Y:S02]  /*14460*/  ISETP.GE.AND P2, PT, R0, R2, PT ;  /* 0x000000020000720c */ /* 0x000fe40003f46270 */
[----:B------:R-:W-:Y:S01]  /*14470*/  LOP3.LUT R0, R6, 0x68, R44, 0xfe, !PT ;  /* 0x0000006806007812 */ /* 0x000fe200078efe2c */
[----:B------:R2:W-:Y:S01]  /*14480*/  MUFU.TANH R23, R5 ;  /* 0x0000000500177308 */ /* 0x0005e20000002400 */
[----:B------:R-:W-:-:S02]  /*14490*/  FSEL R43, R204, -INF , !P3 ;  /* 0xff800000cc2b7808 */ /* 0x000fc40005800000 */
[----:B------:R-:W-:Y:S02]  /*144a0*/  FSEL R72, R203, -INF , !P1 ;  /* 0xff800000cb487808 */ /* 0x000fe40004800000 */
[----:B------:R-:W-:Y:S02]  /*144b0*/  FSEL R47, R196, -INF , !P4 ;  /* 0xff800000c42f7808 */ /* 0x000fe40006000000 */
[----:B------:R-:W-:Y:S01]  /*144c0*/  FSEL R74, R195, -INF , !P2 ;  /* 0xff800000c34a7808 */ /* 0x000fe20005000000 */
[----:B-1----:R-:W-:Y:S01]  /*144d0*/  FMUL.FTZ R7, R62, c[0x0][0x2ec] ;  /* 0x0000bb003e077a20 */ /* 0x002fe20000410000 */
[C---:B------:R-:W-:Y:S02]  /*144e0*/  ISETP.GE.AND P3, PT, R0.reuse, R4, PT ;  /* 0x000000040000720c */ /* 0x040fe40003f66270 */
[----:B------:R-:W-:Y:S01]  /*144f0*/  ISETP.GE.AND P1, PT, R0, R2, PT ;  /* 0x000000020000720c */ /* 0x000fe20003f26270 */
[----:B------:R1:W1:Y:S01]  /*14500*/  MUFU.TANH R22, R7 ;  /* 0x0000000700167308 */ /* 0x0002620000002400 */
[----:B------:R-:W-:-:S02]  /*14510*/  LOP3.LUT R0, R6, 0x78, R44, 0xfe, !PT ;  /* 0x0000007806007812 */ /* 0x000fc400078efe2c */
[----:B------:R-:W-:Y:S02]  /*14520*/  FSEL R49, R193, -INF , !P3 ;  /* 0xff800000c1317808 */ /* 0x000fe40005800000 */
[--C-:B--2---:R-:W-:Y:S02]  /*14530*/  LOP3.LUT R5, R6, 0x70, R44.reuse, 0xfe, !PT ;  /* 0x0000007006057812 */ /* 0x104fe400078efe2c */
[----:B------:R-:W-:Y:S02]  /*14540*/  FSEL R76, R192, -INF , !P1 ;  /* 0xff800000c04c7808 */ /* 0x000fe40004800000 */
[C---:B------:R-:W-:Y:S02]  /*14550*/  ISETP.GE.AND P4, PT, R5.reuse, R4, PT ;  /* 0x000000040500720c */ /* 0x040fe40003f86270 */
[----:B------:R-:W-:Y:S02]  /*14560*/  ISETP.GE.AND P2, PT, R5, R2, PT ;  /* 0x000000020500720c */ /* 0x000fe40003f46270 */
[----:B------:R-:W-:-:S02]  /*14570*/  LOP3.LUT R5, R6, 0x80, R44, 0xfe, !PT ;  /* 0x0000008006057812 */ /* 0x000fc400078efe2c */
[----:B------:R-:W-:Y:S01]  /*14580*/  FSEL R51, R187, -INF , !P4 ;  /* 0xff800000bb337808 */ /* 0x000fe20006000000 */
[----:B-1----:R-:W-:Y:S01]  /*14590*/  FMUL.FTZ R7, R52, c[0x0][0x2ec] ;  /* 0x0000bb0034077a20 */ /* 0x002fe20000410000 */
[----:B------:R-:W-:Y:S02]  /*145a0*/  FSEL R78, R162, -INF , !P2 ;  /* 0xff800000a24e7808 */ /* 0x000fe40005000000 */
[C---:B------:R-:W-:Y:S01]  /*145b0*/  ISETP.GE.AND P3, PT, R0.reuse, R4, PT ;  /* 0x000000040000720c */ /* 0x040fe20003f66270 */
[----:B------:R1:W2:Y:S01]  /*145c0*/  MUFU.TANH R12, R7 ;  /* 0x00000007000c7308 */ /* 0x0002a20000002400 */
[----:B------:R-:W-:Y:S02]  /*145d0*/  ISETP.GE.AND P1, PT, R0, R2, PT ;  /* 0x000000020000720c */ /* 0x000fe40003f26270 */
[C---:B------:R-:W-:Y:S02]  /*145e0*/  ISETP.GE.AND P4, PT, R5.reuse, R4, PT ;  /* 0x000000040500720c */ /* 0x040fe40003f86270 */
[----:B------:R-:W-:Y:S01]  /*145f0*/  ISETP.GE.AND P2, PT, R5, R2, PT ;  /* 0x000000020500720c */ /* 0x000fe20003f46270 */
[----:B------:R-:W-:Y:S01]  /*14600*/  FMUL.FTZ R5, R48, c[0x0][0x2ec] ;  /* 0x0000bb0030057a20 */ /* 0x000fe20000410000 */
[----:B------:R-:W-:-:S02]  /*14610*/  LOP3.LUT R0, R6, 0x88, R44, 0xfe, !PT ;  /* 0x0000008806007812 */ /* 0x000fc400078efe2c */
[----:B------:R-:W-:Y:S01]  /*14620*/  FSEL R52, R159, -INF , !P3 ;  /* 0xff8000009f347808 */ /* 0x000fe20005800000 */
[----:B------:R2:W-:Y:S01]  /*14630*/  MUFU.TANH R19, R5 ;  /* 0x0000000500137308 */ /* 0x0005e20000002400 */
[----:B------:R-:W-:Y:S02]  /*14640*/  FSEL R103, R158, -INF , !P1 ;  /* 0xff8000009e677808 */ /* 0x000fe40004800000 */
[C---:B------:R-:W-:Y:S02]  /*14650*/  ISETP.GE.AND P3, PT, R0.reuse, R4, PT ;  /* 0x000000040000720c */ /* 0x040fe40003f66270 */
[----:B------:R-:W-:Y:S01]  /*14660*/  ISETP.GE.AND P1, PT, R0, R2, PT ;  /* 0x000000020000720c */ /* 0x000fe20003f26270 */
[----:B-1----:R-:W-:Y:S01]  /*14670*/  FMUL.FTZ R7, R54, c[0x0][0x2ec] ;  /* 0x0000bb0036077a20 */ /* 0x002fe20000410000 */
[----:B------:R-:W-:Y:S02]  /*14680*/  LOP3.LUT R0, R6, 0x90, R44, 0xfe, !PT ;  /* 0x0000009006007812 */ /* 0x000fe400078efe2c */
[----:B------:R-:W-:Y:S01]  /*14690*/  FSEL R48, R155, -INF , !P4 ;  /* 0xff8000009b307808 */ /* 0x000fe20006000000 */
[----:B------:R1:W1:Y:S01]  /*146a0*/  MUFU.TANH R21, R7 ;  /* 0x0000000700157308 */ /* 0x0002620000002400 */
[----:B------:R-:W-:-:S02]  /*146b0*/  FSEL R108, R152, -INF , !P2 ;  /* 0xff800000986c7808 */ /* 0x000fc40005000000 */
[----:B------:R-:W-:Y:S02]  /*146c0*/  FSEL R53, R130, -INF , !P3 ;  /* 0xff80000082357808 */ /* 0x000fe40005800000 */
[----:B------:R-:W-:Y:S02]  /*146d0*/  FSEL R110, R127, -INF , !P1 ;  /* 0xff8000007f6e7808 */ /* 0x000fe40004800000 */
[----:B--2---:R-:W-:Y:S02]  /*146e0*/  LOP3.LUT R5, R6, 0x98, R44, 0xfe, !PT ;  /* 0x0000009806057812 */ /* 0x004fe400078efe2c */
[C---:B------:R-:W-:Y:S02]  /*146f0*/  ISETP.GE.AND P4, PT, R0.reuse, R4, PT ;  /* 0x000000040000720c */ /* 0x040fe40003f86270 */
[----:B------:R-:W-:Y:S02]  /*14700*/  ISETP.GE.AND P2, PT, R0, R2, PT ;  /* 0x000000020000720c */ /* 0x000fe40003f46270 */
[----:B------:R-:W-:-:S02]  /*14710*/  ISETP.GE.AND P3, PT, R5, R4, PT ;  /* 0x000000040500720c */ /* 0x000fc40003f66270 */
[----:B------:R-:W-:Y:S01]  /*14720*/  ISETP.GE.AND P1, PT, R5, R2, PT ;  /* 0x000000020500720c */ /* 0x000fe20003f26270 */
[----:B-1----:R-:W-:Y:S01]  /*14730*/  FMUL.FTZ R7, R50, c[0x0][0x2ec] ;  /* 0x0000bb0032077a20 */ /* 0x002fe20000410000 */
[C-C-:B------:R-:W-:Y:S02]  /*14740*/  LOP3.LUT R0, R6.reuse, 0xa0, R44.reuse, 0xfe, !PT ;  /* 0x000000a006007812 */ /* 0x140fe400078efe2c */
[----:B------:R-:W-:Y:S01]  /*14750*/  LOP3.LUT R5, R6, 0xa8, R44, 0xfe, !PT ;  /* 0x000000a806057812 */ /* 0x000fe200078efe2c */
[----:B------:R1:W2:Y:S01]  /*14760*/  MUFU.TANH R10, R7 ;  /* 0x00000007000a7308 */ /* 0x0002a20000002400 */
[----:B------:R-:W-:Y:S02]  /*14770*/  FSEL R112, R120, -INF , !P2 ;  /* 0xff80000078707808 */ /* 0x000fe40005000000 */
[----:B------:R-:W-:Y:S02]  /*14780*/  FSEL R54, R118, -INF , !P3 ;  /* 0xff80000076367808 */ /* 0x000fe40005800000 */
[----:B------:R-:W-:-:S02]  /*14790*/  FSEL R114, R114, -INF , !P1 ;  /* 0xff80000072727808 */ /* 0x000fc40004800000 */
[----:B------:R-:W-:Y:S02]  /*147a0*/  ISETP.GE.AND P2, PT, R0, R2, PT ;  /* 0x000000020000720c */ /* 0x000fe40003f46270 */
[C---:B------:R-:W-:Y:S02]  /*147b0*/  ISETP.GE.AND P3, PT, R5.reuse, R4, PT ;  /* 0x000000040500720c */ /* 0x040fe40003f66270 */
[----:B------:R-:W-:Y:S01]  /*147c0*/  ISETP.GE.AND P1, PT, R5, R2, PT ;  /* 0x000000020500720c */ /* 0x000fe20003f26270 */
[----:B------:R-:W-:Y:S01]  /*147d0*/  FMUL.FTZ R5, R40, c[0x0][0x2ec] ;  /* 0x0000bb0028057a20 */ /* 0x000fe20000410000 */
[----:B------:R-:W-:Y:S02]  /*147e0*/  FSEL R55, R124, -INF , !P4 ;  /* 0xff8000007c377808 */ /* 0x000fe40006000000 */
[----:B------:R-:W-:Y:S01]  /*147f0*/  ISETP.GE.AND P4, PT, R0, R4, PT ;  /* 0x000000040000720c */ /* 0x000fe20003f86270 */
[----:B-1----:R-:W-:Y:S01]  /*14800*/  FMUL.FTZ R7, R56, c[0x0][0x2ec] ;  /* 0x0000bb0038077a20 */ /* 0x002fe20000410000 */
[----:B------:R-:W-:-:S02]  /*14810*/  FSEL R118, R14, -INF , !P2 ;  /* 0xff8000000e767808 */ /* 0x000fc40005000000 */
[----:B------:R-:W-:Y:S01]  /*14820*/  LOP3.LUT R0, R6, 0xb0, R44, 0xfe, !PT ;  /* 0x000000b006007812 */ /* 0x000fe200078efe2c */
[----:B------:R1:W-:Y:S01]  /*14830*/  MUFU.TANH R17, R7 ;  /* 0x0000000700117308 */ /* 0x0003e20000002400 */
[----:B------:R-:W-:Y:S02]  /*14840*/  FSEL R50, R36, -INF , !P4 ;  /* 0xff80000024327808 */ /* 0x000fe40006000000 */
[----:B------:R-:W-:Y:S02]  /*14850*/  ISETP.GE.AND P4, PT, R0, R4, PT ;  /* 0x000000040000720c */ /* 0x000fe40003f86270 */
[----:B---3--:R-:W-:Y:S02]  /*14860*/  FSEL R40, R28, -INF , !P3 ;  /* 0xff8000001c287808 */ /* 0x008fe40005800000 */
[----:B----4-:R-:W-:Y:S01]  /*14870*/  FSEL R120, R11, -INF , !P1 ;  /* 0xff8000000b787808 */ /* 0x010fe20004800000 */
[----:B------:R3:W-:Y:S01]  /*14880*/  MUFU.TANH R14, R5 ;  /* 0x00000005000e7308 */ /* 0x0007e20000002400 */
[----:B------:R-:W-:-:S02]  /*14890*/  ISETP.GE.AND P2, PT, R0, R2, PT ;  /* 0x000000020000720c */ /* 0x000fc40003f46270 */
[--C-:B------:R-:W-:Y:S02]  /*148a0*/  LOP3.LUT R0, R6, 0xc0, R44.reuse, 0xfe, !PT ;  /* 0x000000c006007812 */ /* 0x100fe400078efe2c */
[----:B-----5:R-:W-:Y:S01]  /*148b0*/  FSEL R36, R8, -INF , !P4 ;  /* 0xff80000008247808 */ /* 0x020fe20006000000 */
[----:B------:R-:W-:Y:S01]  /*148c0*/  FMUL.FTZ R8, R24, c[0x0][0x2ec] ;  /* 0x0000bb0018087a20 */ /* 0x000fe20000410000 */
[----:B------:R-:W-:Y:S01]  /*148d0*/  FSEL R124, R13, -INF , !P2 ;  /* 0xff8000000d7c7808 */ /* 0x000fe20005000000 */
[----:B-1----:R-:W-:Y:S01]  /*148e0*/  FMUL.FTZ R7, R58, c[0x0][0x2ec] ;  /* 0x0000bb003a077a20 */ /* 0x002fe20000410000 */
[C---:B------:R-:W-:Y:S01]  /*148f0*/  ISETP.GE.AND P4, PT, R0.reuse, R4, PT ;  /* 0x000000040000720c */ /* 0x040fe20003f86270 */
[----:B------:R-:W-:Y:S01]  /*14900*/  MUFU.TANH R13, R8 ;  /* 0x00000008000d7308 */ /* 0x000fe20000002400 */
[----:B------:R-:W-:Y:S02]  /*14910*/  ISETP.GE.AND P2, PT, R0, R2, PT ;  /* 0x000000020000720c */ /* 0x000fe40003f46270 */
[----:B------:R-:W-:-:S02]  /*14920*/  LOP3.LUT R0, R6, 0xd0, R44, 0xfe, !PT ;  /* 0x000000d006007812 */ /* 0x000fc400078efe2c */
[----:B------:R-:W-:Y:S02]  /*14930*/  FSEL R130, R22, -INF , !P2 ;  /* 0xff80000016827808 */ /* 0x000fe40005000000 */
[--C-:B---3--:R-:W-:Y:S01]  /*14940*/  LOP3.LUT R5, R6, 0xb8, R44.reuse, 0xfe, !PT ;  /* 0x000000b806057812 */ /* 0x108fe200078efe2c */
[----:B------:R1:W3:Y:S01]  /*14950*/  MUFU.TANH R9, R7 ;  /* 0x0000000700097308 */ /* 0x0002e20000002400 */
[----:B------:R-:W-:Y:S02]  /*14960*/  ISETP.GE.AND P2, PT, R0, R2, PT ;  /* 0x000000020000720c */ /* 0x000fe40003f46270 */
[C---:B------:R-:W-:Y:S02]  /*14970*/  ISETP.GE.AND P3, PT, R5.reuse, R4, PT ;  /* 0x000000040500720c */ /* 0x040fe40003f66270 */
[----:B------:R-:W-:Y:S02]  /*14980*/  ISETP.GE.AND P1, PT, R5, R2, PT ;  /* 0x000000020500720c */ /* 0x000fe40003f26270 */
[----:B------:R-:W-:-:S02]  /*14990*/  LOP3.LUT R5, R6, 0xc8, R44, 0xfe, !PT ;  /* 0x000000c806057812 */ /* 0x000fc400078efe2c */
[----:B------:R-:W-:Y:S02]  /*149a0*/  FSEL R27, R27, -INF , !P3 ;  /* 0xff8000001b1b7808 */ /* 0x000fe40005800000 */
[----:B------:R-:W-:Y:S02]  /*149b0*/  FSEL R127, R25, -INF , !P1 ;  /* 0xff800000197f7808 */ /* 0x000fe40004800000 */
[C---:B------:R-:W-:Y:S02]  /*149c0*/  ISETP.GE.AND P3, PT, R5.reuse, R4, PT ;  /* 0x000000040500720c */ /* 0x040fe40003f66270 */
[----:B------:R-:W-:Y:S01]  /*149d0*/  ISETP.GE.AND P1, PT, R5, R2, PT ;  /* 0x000000020500720c */ /* 0x000fe20003f26270 */
[----:B-1----:R-:W-:Y:S01]  /*149e0*/  FMUL.FTZ R7, R42, c[0x0][0x2ec] ;  /* 0x0000bb002a077a20 */ /* 0x002fe20000410000 */
[----:B------:R-:W-:Y:S02]  /*149f0*/  LOP3.LUT R5, R6, 0xd8, R44, 0xfe, !PT ;  /* 0x000000d806057812 */ /* 0x000fe400078efe2c */
[----:B------:R-:W-:Y:S01]  /*14a00*/  FSEL R58, R12, -INF , !P3 ;  /* 0xff8000000c3a7808 */ /* 0x000fe20005800000 */
[----:B------:R1:W4:Y:S01]  /*14a10*/  MUFU.TANH R11, R7 ;  /* 0x00000007000b7308 */ /* 0x0003220000002400 */
[----:B------:R-:W-:-:S02]  /*14a20*/  FSEL R152, R21, -INF , !P1 ;  /* 0xff80000015987808 */ /* 0x000fc40004800000 */
[C---:B------:R-:W-:Y:S02]  /*14a30*/  ISETP.GE.AND P3, PT, R5.reuse, R4, PT ;  /* 0x000000040500720c */ /* 0x040fe40003f66270 */
[----:B------:R-:W-:Y:S01]  /*14a40*/  ISETP.GE.AND P1, PT, R5, R2, PT ;  /* 0x000000020500720c */ /* 0x000fe20003f26270 */
[----:B------:R-:W-:Y:S01]  /*14a50*/  FMUL.FTZ R5, R18, c[0x0][0x2ec] ;  /* 0x0000bb0012057a20 */ /* 0x000fe20000410000 */
[----:B------:R-:W-:Y:S02]  /*14a60*/  FSEL R28, R23, -INF , !P4 ;  /* 0xff800000171c7808 */ /* 0x000fe40006000000 */
[----:B------:R-:W-:Y:S02]  /*14a70*/  ISETP.GE.AND P4, PT, R0, R4, PT ;  /* 0x000000040000720c */ /* 0x000fe40003f86270 */
[----:B--2---:R-:W-:Y:S02]  /*14a80*/  FSEL R158, R10, -INF , !P2 ;  /* 0xff8000000a9e7808 */ /* 0x004fe40005000000 */
[----:B------:R-:W-:Y:S01]  /*14a90*/  LOP3.LUT R0, R6, 0xe0, R44, 0xfe, !PT ;  /* 0x000000e006007812 */ /* 0x000fe200078efe2c */
[----:B------:R2:W-:Y:S01]  /*14aa0*/  MUFU.TANH R10, R5 ;  /* 0x00000005000a7308 */ /* 0x0005e20000002400 */
[----:B------:R-:W-:Y:S01]  /*14ab0*/  FSEL R30, R221, -INF , !P5 ;  /* 0xff800000dd1e7808 */ /* 0x000fe20006800000 */
[----:B-1----:R-:W-:Y:S01]  /*14ac0*/  FMUL.FTZ R7, R26, c[0x0][0x2ec] ;  /* 0x0000bb001a077a20 */ /* 0x002fe20000410000 */
[----:B------:R-:W-:-:S02]  /*14ad0*/  FSEL R62, R19, -INF , !P4 ;  /* 0xff800000133e7808 */ /* 0x000fc40006000000 */
[C---:B------:R-:W-:Y:S02]  /*14ae0*/  ISETP.GE.AND P5, PT, R0.reuse, R4, PT ;  /* 0x000000040000720c */ /* 0x040fe40003fa6270 */
[----:B------:R-:W-:Y:S01]  /*14af0*/  ISETP.GE.AND P2, PT, R0, R2, PT ;  /* 0x000000020000720c */ /* 0x000fe20003f46270 */
[----:B------:R1:W5:Y:S01]  /*14b00*/  MUFU.TANH R8, R7 ;  /* 0x0000000700087308 */ /* 0x0003620000002400 */
[----:B---3--:R-:W-:Y:S02]  /*14b10*/  FSEL R159, R9, -INF , !P1 ;  /* 0xff800000099f7808 */ /* 0x008fe40004800000 */
[----:B------:R-:W-:Y:S02]  /*14b20*/  LOP3.LUT R0, R6, 0xf0, R44, 0xfe, !PT ;  /* 0x000000f006007812 */ /* 0x000fe400078efe2c */
[----:B------:R-:W-:Y:S02]  /*14b30*/  FSEL R71, R17, -INF , !P3 ;  /* 0xff80000011477808 */ /* 0x000fe40005800000 */
[----:B----4-:R-:W-:-:S02]  /*14b40*/  FSEL R162, R11, -INF , !P2 ;  /* 0xff8000000ba27808 */ /* 0x010fc40005000000 */
[--C-:B--2---:R-:W-:Y:S02]  /*14b50*/  LOP3.LUT R5, R6, 0xe8, R44.reuse, 0xfe, !PT ;  /* 0x000000e806057812 */ /* 0x104fe400078efe2c */
[-C--:B------:R-:W-:Y:S02]  /*14b60*/  ISETP.GE.AND P3, PT, R0, R4.reuse, PT ;  /* 0x000000040000720c */ /* 0x080fe40003f66270 */
[C---:B------:R-:W-:Y:S02]  /*14b70*/  ISETP.GE.AND P4, PT, R5.reuse, R4, PT ;  /* 0x000000040500720c */ /* 0x040fe40003f86270 */
[-C--:B------:R-:W-:Y:S01]  /*14b80*/  ISETP.GE.AND P1, PT, R5, R2.reuse, PT ;  /* 0x000000020500720c */ /* 0x080fe20003f26270 */
[----:B-1----:R-:W-:Y:S01]  /*14b90*/  FMUL.FTZ R7, R16, c[0x0][0x2ec] ;  /* 0x0000bb0010077a20 */ /* 0x002fe20000410000 */
[--C-:B------:R-:W-:Y:S02]  /*14ba0*/  LOP3.LUT R5, R6, 0x20, R44.reuse, 0xfe, !PT ;  /* 0x0000002006057812 */ /* 0x100fe400078efe2c */
[----:B------:R-:W-:Y:S01]  /*14bb0*/  ISETP.GE.AND P2, PT, R0, R2, PT ;  /* 0x000000020000720c */ /* 0x000fe20003f46270 */
[----:B------:R1:W2:Y:S01]  /*14bc0*/  MUFU.TANH R12, R7 ;  /* 0x00000007000c7308 */ /* 0x0002a20000002400 */
[----:B------:R-:W-:-:S02]  /*14bd0*/  LOP3.LUT R0, R6, 0x28, R44, 0xfe, !PT ;  /* 0x0000002806007812 */ /* 0x000fc400078efe2c */
[----:B------:R-:W-:Y:S02]  /*14be0*/  FSEL R102, R14, -INF , !P5 ;  /* 0xff8000000e667808 */ /* 0x000fe40006800000 */
[----:B-----5:R-:W-:Y:S02]  /*14bf0*/  FSEL R187, R8, -INF , !P1 ;  /* 0xff80000008bb7808 */ /* 0x020fe40004800000 */
[-C--:B------:R-:W-:Y:S02]  /*14c00*/  ISETP.GE.AND P6, PT, R0, R4.reuse, PT ;  /* 0x000000040000720c */ /* 0x080fe40003fc6270 */
[----:B------:R-:W-:Y:S02]  /*14c10*/  LOP3.LUT R0, R6, 0xf8, R44, 0xfe, !PT ;  /* 0x000000f806007812 */ /* 0x000fe400078efe2c */
[----:B------:R-:W-:Y:S02]  /*14c20*/  FSEL R25, R224, -INF , !P6 ;  /* 0xff800000e0197808 */ /* 0x000fe40007000000 */
[----:B------:R-:W-:-:S02]  /*14c30*/  ISETP.GE.AND P1, PT, R0, R4, PT ;  /* 0x000000040000720c */ /* 0x000fc40003f26270 */
[----:B------:R-:W-:Y:S01]  /*14c40*/  LOP3.LUT P6, RZ, R188, 0x1, RZ, 0xc0, !PT ;  /* 0x00000001bcff7812 */ /* 0x000fe200078cc0ff */
[----:B-1----:R-:W-:Y:S01]  /*14c50*/  FMUL.FTZ R7, R32, c[0x0][0x2ec] ;  /* 0x0000bb0020077a20 */ /* 0x002fe20000410000 */
[----:B--2---:R-:W-:Y:S02]  /*14c60*/  FSEL R155, R12, -INF , !P3 ;  /* 0xff8000000c9b7808 */ /* 0x004fe40005800000 */
[----:B------:R-:W-:Y:S01]  /*14c70*/  FSEL R193, R10, -INF , !P2 ;  /* 0xff8000000ac17808 */ /* 0x000fe20005000000 */
[----:B------:R1:W2:Y:S02]  /*14c80*/  MUFU.TANH R9, R7 ;  /* 0x0000000700097308 */ /* 0x0002a40000002400 */
[----:B-1----:R-:W-:Y:S01]  /*14c90*/  FMUL.FTZ R7, R84, c[0x0][0x2ec] ;  /* 0x0000bb0054077a20 */ /* 0x002fe20000410000 */
[----:B------:R-:W-:Y:S02]  /*14ca0*/  FSEL R84, R13, -INF , !P4 ;  /* 0xff8000000d547808 */ /* 0x000fe40006000000 */
[----:B------:R-:W-:-:S03]  /*14cb0*/  ISETP.GE.AND P4, PT, R5, R4, PT ;  /* 0x000000040500720c */ /* 0x000fc60003f86270 */
[----:B------:R1:W3:Y:S01]  /*14cc0*/  MUFU.TANH R11, R7 ;  /* 0x00000007000b7308 */ /* 0x0002e20000002400 */
[--C-:B------:R-:W-:Y:S02]  /*14cd0*/  LOP3.LUT R5, R6, 0x30, R44.reuse, 0xfe, !PT ;  /* 0x0000003006057812 */ /* 0x100fe400078efe2c */
[----:B--2---:R-:W-:Y:S02]  /*14ce0*/  FSEL R192, R9, -INF , !P1 ;  /* 0xff80000009c07808 */ /* 0x004fe40004800000 */
[----:B------:R-:W-:Y:S01]  /*14cf0*/  ISETP.GE.AND P5, PT, R5, R4, PT ;  /* 0x000000040500720c */ /* 0x000fe20003fa6270 */
[----:B------:R-:W-:Y:S01]  /*14d00*/  FMUL.FTZ R5, R35, c[0x0][0x2ec] ;  /* 0x0000bb0023057a20 */ /* 0x000fe20000410000 */
[-C--:B------:R-:W-:Y:S02]  /*14d10*/  ISETP.GE.AND P1, PT, R0, R2.reuse, PT ;  /* 0x000000020000720c */ /* 0x080fe40003f26270 */
[C-C-:B------:R-:W-:Y:S02]  /*14d20*/  LOP3.LUT R0, R6.reuse, 0x28, R44.reuse, 0xfe, !PT ;  /* 0x0000002806007812 */ /* 0x140fe400078efe2c */
[----:B------:R-:W-:Y:S01]  /*14d30*/  LOP3.LUT R4, R6, 0x20, R44, 0xfe, !PT ;  /* 0x0000002006047812 */ /* 0x000fe200078efe2c */
[----:B------:R-:W-:Y:S01]  /*14d40*/  MUFU.TANH R5, R5 ;  /* 0x0000000500057308 */ /* 0x000fe20000002400 */
[----:B------:R-:W-:-:S02]  /*14d50*/  ISETP.GE.AND P3, PT, R0, R2, PT ;  /* 0x000000020000720c */ /* 0x000fc40003f66270 */
[----:B------:R-:W-:Y:S01]  /*14d60*/  LOP3.LUT R0, R6, 0x30, R44, 0xfe, !PT ;  /* 0x0000003006007812 */ /* 0x000fe200078efe2c */
[----:B-1----:R-:W-:Y:S01]  /*14d70*/  FMUL.FTZ R7, R34, c[0x0][0x2ec] ;  /* 0x0000bb0022077a20 */ /* 0x002fe20000410000 */
[----:B------:R-:W-:Y:S02]  /*14d80*/  FSEL R24, R226, -INF , !P4 ;  /* 0xff800000e2187808 */ /* 0x000fe40006000000 */
[-C--:B------:R-:W-:Y:S01]  /*14d90*/  ISETP.GE.AND P4, PT, R4, R2.reuse, PT ;  /* 0x000000020400720c */ /* 0x080fe20003f86270 */
[----:B------:R1:W2:Y:S01]  /*14da0*/  MUFU.TANH R8, R7 ;  /* 0x0000000700087308 */ /* 0x0002a20000002400 */
[----:B------:R-:W-:Y:S02]  /*14db0*/  ISETP.GE.AND P2, PT, R0, R2, PT ;  /* 0x000000020000720c */ /* 0x000fe40003f46270 */
[----:B---3--:R-:W-:Y:S02]  /*14dc0*/  FSEL R26, R11, -INF , !P5 ;  /* 0xff8000000b1a7808 */ /* 0x008fe40006800000 */
[----:B------:R-:W-:-:S02]  /*14dd0*/  FSEL R56, R223, -INF , !P3 ;  /* 0xff800000df387808 */ /* 0x000fc40005800000 */
[----:B------:R-:W-:Y:S01]  /*14de0*/  FSEL R42, R225, -INF , !P4 ;  /* 0xff800000e12a7808 */ /* 0x000fe20006000000 */
[----:B-1----:R-:W-:Y:S01]  /*14df0*/  FMUL.FTZ R7, R86, c[0x0][0x2ec] ;  /* 0x0000bb0056077a20 */ /* 0x002fe20000410000 */
[----:B--2---:R-:W-:Y:S02]  /*14e00*/  FSEL R195, R8, -INF , !P1 ;  /* 0xff80000008c37808 */ /* 0x004fe40004800000 */
[----:B------:R-:W-:-:S03]  /*14e10*/  ISETP.GE.AND P1, PT, R15, R2, PT ;  /* 0x000000020f00720c */ /* 0x000fc60003f26270 */
[----:B------:R-:W1:Y:S01]  /*14e20*/  MUFU.TANH R7, R7 ;  /* 0x0000000700077308 */ /* 0x000e620000002400 */
[----:B------:R-:W-:Y:S02]  /*14e30*/  FSEL R196, R5, -INF , !P1 ;  /* 0xff80000005c47808 */ /* 0x000fe40004800000 */
[----:B-1----:R-:W-:Y:S01]  /*14e40*/  FSEL R57, R7, -INF , !P2 ;  /* 0xff80000007397808 */ /* 0x002fe20005000000 */
        /* <DEDUP_REMOVED lines=9> */
[----:B------:R-:W-:-:S04]  /*14ee0*/  LOP3.LUT R6, R6, c[0x0][0x2d0], RZ, 0x3c, !PT ;  /* 0x0000b40006067a12 */ /* 0x000fc800078e3cff */
        /* <DEDUP_REMOVED lines=22> */
[----:B------:R-:W-:Y:S02]  /*15050*/  LOP3.LUT R4, R9, c[0x0][0x2d0], RZ, 0x3c, !PT ;  /* 0x0000b40009047a12 */ /* 0x000fe400078e3cff */
[----:B------:R-:W-:-:S02]  /*15060*/  ISETP.NE.AND P2, PT, RZ, c[0x0][0x2d0], PT ;  /* 0x0000b400ff007a0c */ /* 0x000fc40003f45270 */
[----:B------:R-:W-:Y:S02]  /*15070*/  ISETP.GE.AND P1, PT, R4, RZ, PT ;  /* 0x000000ff0400720c */ /* 0x000fe40003f26270 */
[----:B------:R-:W-:-:S03]  /*15080*/  LOP3.LUT R4, RZ, c[0x0][0x2d0], RZ, 0x33, !PT ;  /* 0x0000b400ff047a12 */ /* 0x000fc600078e33ff */
[----:B------:R-:W-:Y:S02]  /*15090*/  @P5 IADD3 R2, R2, 0x1, RZ ;  /* 0x0000000102025810 */ /* 0x000fe40007ffe0ff */
[----:B------:R-:W-:Y:S02]  /*150a0*/  @P4 IADD3 R0, R0, 0x1, RZ ;  /* 0x0000000100004810 */ /* 0x000fe40007ffe0ff */
[----:B------:R-:W-:-:S04]  /*150b0*/  @!P3 IADD3 R2, -R2, RZ, RZ ;  /* 0x000000ff0202b210 */ /* 0x000fc80007ffe1ff */
[----:B------:R-:W-:Y:S01]  /*150c0*/  @!P1 IMAD.MOV R0, RZ, RZ, -R0 ;  /* 0x000000ffff009224 */ /* 0x000fe200078e0a00 */
[----:B------:R-:W-:-:S04]  /*150d0*/  SEL R2, R4, R2, !P2 ;  /* 0x0000000204027207 */ /* 0x000fc80005000000 */
[----:B------:R-:W-:Y:S01]  /*150e0*/  SEL R0, R4, R0, !P2 ;  /* 0x0000000004007207 */ /* 0x000fe20005000000 */
[----:B------:R-:W-:-:S04]  /*150f0*/  IMAD.WIDE R4, R2, 0x4, R210 ;  /* 0x0000000402047825 */ /* 0x000fc800078e02d2 */
[----:B------:R-:W-:Y:S02]  /*15100*/  IMAD.WIDE R6, R0, 0x4, R210 ;  /* 0x0000000400067825 */ /* 0x000fe400078e02d2 */
[----:B------:R-:W2:Y:S04]  /*15110*/  LDG.E R4, [R4.64] ;  /* 0x0000000804047981 */ /* 0x000ea8000c1e1900 */
[----:B------:R-:W2:Y:S01]  /*15120*/  LDG.E R6, [R6.64] ;  /* 0x0000000806067981 */ /* 0x000ea2000c1e1900 */
[----:B------:R-:W-:Y:S01]  /*15130*/  IMAD.IADD R0, R2, 0x1, -R0 ;  /* 0x0000000102007824 */ /* 0x000fe200078e0a00 */
[----:B------:R-:W-:-:S05]  /*15140*/  MOV R2, c[0x0][0x2d0] ;  /* 0x0000b40000027a02 */ /* 0x000fca0000000f00 */
[----:B------:R-:W-:-:S05]  /*15150*/  IMAD R0, R0, R2, -0x100 ;  /* 0xffffff0000007424 */ /* 0x000fca00078e0202 */
[----:B------:R-:W-:-:S05]  /*15160*/  SHF.R.S32.HI R2, RZ, 0x1f, R0 ;  /* 0x0000001fff027819 */ /* 0x000fca0000011400 */
[----:B------:R-:W-:Y:S02]  /*15170*/  IMAD R2, R2, c[0x0][0x198], RZ ;  /* 0x0000660002027a24 */ /* 0x000fe400078e02ff */
[----:B--2---:R-:W-:Y:S02]  /*15180*/  IMAD.IADD R6, R6, 0x1, -R4 ;  /* 0x0000000106067824 */ /* 0x004fe400078e0a04 */
[----:B------:R-:W-:-:S03]  /*15190*/  IMAD.WIDE.U32 R4, R0, c[0x0][0x198], RZ ;  /* 0x0000660000047a25 */ /* 0x000fc600078e00ff */
[----:B------:R-:W-:Y:S01]  /*151a0*/  SHF.R.S32.HI R7, RZ, 0x1f, R6 ;  /* 0x0000001fff077819 */ /* 0x000fe20000011406 */
[----:B------:R-:W-:-:S04]  /*151b0*/  IMAD R0, R0, c[0x0][0x19c], R2 ;  /* 0x0000670000007a24 */ /* 0x000fc800078e0202 */
[----:B------:R-:W-:Y:S02]  /*151c0*/  IMAD R2, R7, c[0x0][0x180], RZ ;  /* 0x0000600007027a24 */ /* 0x000fe400078e02ff */
[----:B------:R-:W-:Y:S02]  /*151d0*/  IMAD.IADD R5, R5, 0x1, R0 ;  /* 0x0000000105057824 */ /* 0x000fe400078e0200 */
[C---:B------:R-:W-:Y:S02]  /*151e0*/  IMAD R2, R6.reuse, c[0x0][0x184], R2 ;  /* 0x0000610006027a24 */ /* 0x040fe400078e0202 */
[----:B------:R-:W-:-:S04]  /*151f0*/  IMAD.WIDE.U32 R4, R6, c[0x0][0x180], R4 ;  /* 0x0000600006047a25 */ /* 0x000fc800078e0004 */
[----:B------:R-:W-:Y:S01]  /*15200*/  IMAD.MOV.U32 R0, RZ, RZ, R4 ;  /* 0x000000ffff007224 */ /* 0x000fe200078e0004 */
[----:B------:R-:W-:Y:S01]  /*15210*/  IADD3 R2, R5, R2, RZ ;  /* 0x0000000205027210 */ /* 0x000fe20007ffe0ff */
[----:B------:R-:W-:Y:S05]  /*15220*/  BRA `(.L_x_1073) ;  /* 0x0000003000007947 */ /* 0x000fea0003800000 */
.L_x_1072:
[----:B------:R-:W-:-:S05]  /*15230*/  IMAD.MOV.U32 R0, RZ, RZ, c[0x0][0x198] ;  /* 0x00006600ff007624 */ /* 0x000fca00078e00ff */
[----:B------:R-:W-:-:S04]  /*15240*/  LEA R0, -R0, RZ, 0x8 ;  /* 0x000000ff00007211 */ /* 0x000fc800078e41ff */
[----:B------:R-:W-:Y:S02]  /*15250*/  SHF.R.S32.HI R2, RZ, 0x1f, R0 ;  /* 0x0000001fff027819 */ /* 0x000fe40000011400 */
.L_x_1073:
[----:B------:R-:W-:Y:S01]  /*15260*/  @!P0 IMAD.MOV.U32 R10, RZ, RZ, c[0x0][0x198] ;  /* 0x00006600ff0a8624 */ /* 0x000fe200078e00ff */
[----:B------:R-:W-:Y:S01]  /*15270*/  UMOV UR6, 0x5 ;  /* 0x0000000500067882 */ /* 0x000fe20000000000 */
[----:B------:R-:W-:Y:S01]  /*15280*/  @!P0 IMAD.MOV.U32 R8, RZ, RZ, c[0x0][0x198] ;  /* 0x00006600ff088624 */ /* 0x000fe200078e00ff */
[----:B------:R-:W-:Y:S01]  /*15290*/  ULDC.64 UR4, c[0x0][0x198] ;  /* 0x0000660000047ab9 */ /* 0x000fe20000000a00 */
[----:B------:R-:W-:Y:S01]  /*152a0*/  @!P0 IMAD.MOV.U32 R6, RZ, RZ, c[0x0][0x198] ;  /* 0x00006600ff068624 */ /* 0x000fe200078e00ff */
[-C--:B------:R-:W-:Y:S01]  /*152b0*/  @!P0 LEA R19, P1, R10, R0.reuse, 0x7 ;  /* 0x000000000a138211 */ /* 0x080fe200078238ff */
[----:B------:R-:W-:Y:S01]  /*152c0*/  @!P0 IMAD.MOV.U32 R4, RZ, RZ, R0 ;  /* 0x000000ffff048224 */ /* 0x000fe200078e0000 */
[----:B------:R-:W-:Y:S01]  /*152d0*/  USHF.L.U64.HI UR5, UR4, UR6, UR5 ;  /* 0x0000000604057299 */ /* 0x000fe20008010205 */
[----:B------:R-:W-:Y:S01]  /*152e0*/  @!P0 IMAD.MOV.U32 R5, RZ, RZ, R2 ;  /* 0x000000ffff058224 */ /* 0x000fe200078e0002 */
[----:B------:R-:W-:Y:S01]  /*152f0*/  USHF.L.U32 UR4, UR4, 0x5, URZ ;  /* 0x0000000504047899 */ /* 0x000fe2000800063f */
[----:B------:R-:W-:Y:S01]  /*15300*/  @!P0 IMAD.MOV.U32 R11, RZ, RZ, c[0x0][0x198] ;  /* 0x00006600ff0b8624 */ /* 0x000fe200078e00ff */
[----:B------:R1:W-:Y:S01]  /*15310*/  @P0 STS [R185+0x1000], RZ ;  /* 0x001000ffb9000388 */ /* 0x0003e20000000800 */
[----:B------:R-:W-:Y:S01]  /*15320*/  @!P0 IMAD.MOV.U32 R12, RZ, RZ, c[0x0][0x19c] ;  /* 0x00006700ff0c8624 */ /* 0x000fe200078e00ff */
[----:B------:R-:W-:Y:S01]  /*15330*/  BSSY B0, `(.L_x_1074) ;  /* 0x0000052000007945 */ /* 0x000fe20003800000 */
[----:B------:R-:W-:Y:S01]  /*15340*/  @!P0 IMAD.WIDE.U32 R8, R8, 0x60, R4 ;  /* 0x0000006008088825 */ /* 0x000fe200078e0004 */
[----:B------:R-:W-:Y:S01]  /*15350*/  @!P0 LEA R18, P2, R11, R0, 0x6 ;  /* 0x000000000b128211 */ /* 0x000fe200078430ff */
[----:B------:R1:W-:Y:S01]  /*15360*/  @P0 STS [R185+0x1004], RZ ;  /* 0x001004ffb9000388 */ /* 0x0003e20000000800 */
[----:B------:R-:W-:Y:S01]  /*15370*/  @!P0 LEA.HI.X R22, R10, R2, R12, 0x7, P1 ;  /* 0x000000020a168211 */ /* 0x000fe200008f3c0c */
[----:B------:R-:W-:-:S02]  /*15380*/  @!P0 IMAD.WIDE.U32 R6, R6, 0xa0, R4 ;  /* 0x000000a006068825 */ /* 0x000fc400078e0004 */
[----:B------:R1:W-:Y:S02]  /*15390*/  @P0 STS.64 [R185+0x1008], RZ ;  /* 0x001008ffb9000388 */ /* 0x0003e40000000a00 */
[----:B------:R-:W-:Y:S02]  /*153a0*/  @!P0 IMAD.MOV.U32 R13, RZ, RZ, c[0x0][0x19c] ;  /* 0x00006700ff0d8624 */ /* 0x000fe400078e00ff */
[----:B------:R-:W-:Y:S01]  /*153b0*/  @!P0 IMAD.WIDE.U32 R4, R10, 0xc0, R4 ;  /* 0x000000c00a048825 */ /* 0x000fe200078e0004 */
[CC--:B------:R-:W-:Y:S02]  /*153c0*/  @!P0 LEA R10, P1, R0.reuse, R189.reuse, 0x1 ;  /* 0x000000bd000a8211 */ /* 0x0c0fe400078208ff */
[----:B------:R-:W-:Y:S01]  /*153d0*/  @!P0 LEA.HI.X R23, R11, R2, R13, 0x6, P2 ;  /* 0x000000020b178211 */ /* 0x000fe200010f340d */
[----:B------:R-:W-:Y:S01]  /*153e0*/  @!P0 IMAD.MOV.U32 R14, RZ, RZ, c[0x0][0x19c] ;  /* 0x00006700ff0e8624 */ /* 0x000fe200078e00ff */
[----:B------:R-:W-:Y:S01]  /*153f0*/  @!P0 LEA.HI.X R11, R0, R190, R2, 0x1, P1 ;  /* 0x000000be000b8211 */ /* 0x000fe200008f0c02 */
[----:B------:R-:W-:Y:S01]  /*15400*/  @!P0 IMAD R12, R12, 0xa0, RZ ;  /* 0x000000a00c0c8824 */ /* 0x000fe200078e02ff */
[----:B------:R-:W-:Y:S01]  /*15410*/  @!P0 LEA R16, P2, R8, R189, 0x1 ;  /* 0x000000bd08108211 */ /* 0x000fe200078408ff */
[----:B------:R-:W-:-:S02]  /*15420*/  @!P0 IMAD R13, R13, 0x60, RZ ;  /* 0x000000600d0d8824 */ /* 0x000fc400078e02ff */
[----:B------:R-:W-:Y:S01]  /*15430*/  @!P0 IMAD R21, R14, 0xc0, RZ ;  /* 0x000000c00e158824 */ /* 0x000fe200078e02ff */
[-C--:B------:R-:W-:Y:S01]  /*15440*/  @!P0 LEA R14, P1, R6, R189.reuse, 0x1 ;  /* 0x000000bd060e8211 */ /* 0x080fe200078208ff */
[----:B------:R-:W-:Y:S01]  /*15450*/  @!P0 IMAD.IADD R12, R12, 0x1, R7 ;  /* 0x000000010c0c8824 */ /* 0x000fe200078e0207 */
[----:B------:R-:W-:Y:S01]  /*15460*/  @!P0 IADD3 R7, P3, R0, UR4, RZ ;  /* 0x0000000400078c10 */ /* 0x000fe2000ff7e0ff */
[----:B------:R-:W-:Y:S01]  /*15470*/  @!P0 IMAD.IADD R13, R13, 0x1, R9 ;  /* 0x000000010d0d8824 */ /* 0x000fe200078e0209 */
[----:B------:R-:W-:Y:S01]  /*15480*/  @!PT LDS RZ, [RZ] ;  /* 0x00000000fffff984 */ /* 0x000fe20000000800 */
[----:B------:R-:W-:Y:S01]  /*15490*/  @!PT LDS RZ, [RZ] ;  /* 0x00000000fffff984 */ /* 0x000fe20000000800 */
[----:B------:R-:W-:Y:S01]  /*154a0*/  @!PT LDS RZ, [RZ] ;  /* 0x00000000fffff984 */ /* 0x000fe20000000800 */
[----:B------:R2:W-:Y:S01]  /*154b0*/  @!P0 LDGSTS.E.BYPASS.LTC128B.128 [R185+0x1000], [R10.64] ;  /* 0x010000000ab98fae */ /* 0x0005e2000b901d48 */
[----:B------:R-:W-:Y:S01]  /*154c0*/  @!P0 IMAD.IADD R9, R21, 0x1, R5 ;  /* 0x0000000115098824 */ /* 0x000fe200078e0205 */
[----:B------:R-:W-:Y:S02]  /*154d0*/  @!P0 LEA.HI.X R15, R6, R190, R12, 0x1, P1 ;  /* 0x000000be060f8211 */ /* 0x000fe400008f0c0c */
[----:B------:R-:W-:Y:S01]  /*154e0*/  @!P0 IADD3.X R5, R2, UR5, RZ, P3, !PT ;  /* 0x0000000502058c10 */ /* 0x000fe20009ffe4ff */
[----:B------:R1:W-:Y:S01]  /*154f0*/  @P0 STS.128 [R185+0x1800], RZ ;  /* 0x001800ffb9000388 */ /* 0x0003e20000000c00 */
[----:B------:R-:W-:-:S02]  /*15500*/  @!P0 LEA R12, P4, R7, R189, 0x1 ;  /* 0x000000bd070c8211 */ /* 0x000fc400078808ff */
[-C--:B------:R-:W-:Y:S02]  /*15510*/  @!P0 LEA.HI.X R17, R8, R190.reuse, R13, 0x1, P2 ;  /* 0x000000be08118211 */ /* 0x080fe400010f0c0d */
[-C--:B------:R-:W-:Y:S02]  /*15520*/  @!P0 LEA.HI.X R13, R7, R190.reuse, R5, 0x1, P4 ;  /* 0x000000be070d8211 */ /* 0x080fe400020f0c05 */
[CC--:B------:R-:W-:Y:S02]  /*15530*/  @!P0 LEA R6, P1, R4.reuse, R189.reuse, 0x1 ;  /* 0x000000bd04068211 */ /* 0x0c0fe400078208ff */
[CC--:B------:R-:W-:Y:S01]  /*15540*/  @!P0 LEA R8, P2, R19.reuse, R189.reuse, 0x1 ;  /* 0x000000bd13088211 */ /* 0x0c0fe200078408ff */
[----:B------:R-:W-:Y:S01]  /*15550*/  @!PT LDS RZ, [RZ] ;  /* 0x00000000fffff984 */ /* 0x000fe20000000800 */
[----:B------:R-:W-:Y:S01]  /*15560*/  @!PT LDS RZ, [RZ] ;  /* 0x00000000fffff984 */ /* 0x000fe20000000800 */
[----:B------:R-:W-:Y:S01]  /*15570*/  @!PT LDS RZ, [RZ] ;  /* 0x00000000fffff984 */ /* 0x000fe20000000800 */
[----:B------:R1:W-:Y:S01]  /*15580*/  @!P0 LDGSTS.E.BYPASS.LTC128B.128 [R185+0x1800], [R12.64] ;  /* 0x018000000cb98fae */ /* 0x0003e2000b901d48 */
[-C--:B------:R-:W-:Y:S02]  /*15590*/  @!P0 LEA.HI.X R7, R4, R190.reuse, R9, 0x1, P1 ;  /* 0x000000be04078211 */ /* 0x080fe400008f0c09 */
[----:B------:R-:W-:Y:S01]  /*155a0*/  @!P0 LEA.HI.X R9, R19, R190, R22, 0x1, P2 ;  /* 0x000000be13098211 */ /* 0x000fe200010f0c16 */
[----:B------:R1:W-:Y:S01]  /*155b0*/  @P0 STS.128 [R185+0x2000], RZ ;  /* 0x002000ffb9000388 */ /* 0x0003e20000000c00 */
        /* <DEDUP_REMOVED lines=28> */
[----:B------:R-:W-:Y:S01]  /*15780*/  MOV R4, R0 ;  /* 0x0000000000047202 */ /* 0x000fe20000000f00 */
[----:B-1----:R-:W-:Y:S01]  /*15790*/  IMAD.MOV.U32 R6, RZ, RZ, c[0x0][0x198] ;  /* 0x00006600ff067624 */ /* 0x002fe200078e00ff */
[----:B------:R-:W-:Y:S01]  /*157a0*/  ULDC UR4, c[0x0][0x19c] ;  /* 0x0000670000047ab9 */ /* 0x000fe20000000800 */
[----:B------:R-:W-:Y:S01]  /*157b0*/  IMAD.MOV.U32 R5, RZ, RZ, R2 ;  /* 0x000000ffff057224 */ /* 0x000fe200078e0002 */
[----:B------:R-:W-:-:S03]  /*157c0*/  UIMAD UR4, UR4, 0xe0, URZ ;  /* 0x000000e0040478a4 */ /* 0x000fc6000f8e023f */
[----:B------:R-:W-:-:S05]  /*157d0*/  IMAD.WIDE.U32 R4, R6, 0xe0, R4 ;  /* 0x000000e006047825 */ /* 0x000fca00078e0004 */
[----:B------:R-:W-:Y:S02]  /*157e0*/  IADD3 R5, R5, UR4, RZ ;  /* 0x0000000405057c10 */ /* 0x000fe4000fffe0ff */
[----:B------:R-:W-:-:S04]  /*157f0*/  LEA R6, P0, R4, R189, 0x1 ;  /* 0x000000bd04067211 */ /* 0x000fc800078008ff */
[----:B------:R-:W-:-:S05]  /*15800*/  LEA.HI.X R7, R4, R190, R5, 0x1, P0 ;  /* 0x000000be04077211 */ /* 0x000fca00000f0c05 */
[----:B------:R-:W-:Y:S01]  /*15810*/  @!PT LDS RZ, [RZ] ;  /* 0x00000000fffff984 */ /* 0x000fe20000000800 */
[----:B------:R-:W-:Y:S01]  /*15820*/  @!PT LDS RZ, [RZ] ;  /* 0x00000000fffff984 */ /* 0x000fe20000000800 */
[----:B------:R-:W-:Y:S01]  /*15830*/  @!PT LDS RZ, [RZ] ;  /* 0x00000000fffff984 */ /* 0x000fe20000000800 */
[----:B------:R1:W-:Y:S04]  /*15840*/  LDGSTS.E.BYPASS.LTC128B.128 [R185+0x4800], [R6.64] ;  /* 0x0480000006b97fae */ /* 0x0003e8000b901d48 */
.L_x_1075:
[----:B------:R-:W-:Y:S05]  /*15850*/  BSYNC B0 ;  /* 0x0000000000007941 */ /* 0x000fea0003800000 */
.L_x_1074:
[----:B------:R-:W0:Y:S01]  /*15860*/  LDGDEPBAR ;  /* 0x00000000000079af */ /* 0x000e220000000000 */
[----:B------:R-:W-:-:S04]  /*15870*/  LEA R189, P0, R0, R189, 0x1 ;  /* 0x000000bd00bd7211 */ /* 0x000fc800078008ff */
[----:B------:R-:W-:Y:S02]  /*15880*/  LEA.HI.X R190, R0, R190, R2, 0x1, P0 ;  /* 0x000000be00be7211 */ /* 0x000fe400000f0c02 */
.L_x_1071:
[----:B------:R-:W-:Y:S01]  /*15890*/  FMNMX.FTZ R0, R20, R29, !PT ;  /* 0x0000001d14007209 */ /* 0x000fe20007810000 */
[----:B-1----:R-:W-:Y:S01]  /*158a0*/  LDSM.16.MT88.4 R8, [R165+0x5000] ;  /* 0x00500000a508783b */ /* 0x002fe20000004200 */
[----:B------:R-:W-:Y:S02]  /*158b0*/  FMNMX.FTZ R4, R3, R59, !PT ;  /* 0x0000003b03047209 */ /* 0x000fe40007810000 */
[----:B------:R-:W-:Y:S01]  /*158c0*/  FMNMX.FTZ R0, R101, R0, !PT ;  /* 0x0000000065007209 */ /* 0x000fe20007810000 */
[----:B------:R-:W-:Y:S03]  /*158d0*/  LDSM.16.MT88.4 R12, [R166+0x5000] ;  /* 0x00500000a60c783b */ /* 0x000fe60000004200 */
        /* <DEDUP_REMOVED lines=71> */
[----:B------:R1:W-:Y:S08]  /*15d50*/  MUFU.EX2 R203, R0 ;  /* 0x0000000000cb7308 */ /* 0x0003f00000000800 */
[----:B------:R-:W-:Y:S01]  /*15d60*/  MUFU.EX2 R249, R5 ;  /* 0x0000000500f97308 */ /* 0x000fe20000000800 */
[----:B-1----:R-:W-:-:S07]  /*15d70*/  FFMA.FTZ R0, R101, c[0x0][0x23c], -R2 ;  /* 0x00008f0065007a23 */ /* 0x002fce0000010802 */
[----:B------:R1:W-:Y:S02]  /*15d80*/  MUFU.EX2 R204, R0 ;  /* 0x0000000000cc7308 */ /* 0x0003e40000000800 */
[----:B-1----:R-:W-:-:S06]  /*15d90*/  FFMA.FTZ R0, R30, c[0x0][0x23c], -R2 ;  /* 0x00008f001e007a23 */ /* 0x002fcc0000010802 */
[----:B------:R1:W-:Y:S02]  /*15da0*/  MUFU.EX2 R205, R0 ;  /* 0x0000000000cd7308 */ /* 0x0003e40000000800 */
[----:B-1----:R-:W-:-:S06]  /*15db0*/  FFMA.FTZ R0, R100, c[0x0][0x23c], -R2 ;  /* 0x00008f0064007a23 */ /* 0x002fcc0000010802 */
[----:B------:R1:W2:Y:S02]  /*15dc0*/  MUFU.EX2 R206, R0 ;  /* 0x0000000000ce7308 */ /* 0x0002a40000000800 */
[----:B-1----:R-:W-:Y:S01]  /*15dd0*/  FMNMX.FTZ R0, R105, R4, !PT ;  /* 0x0000000469007209 */ /* 0x002fe20007810000 */
[----:B------:R-:W-:-:S03]  /*15de0*/  FFMA.FTZ R4, R31, c[0x0][0x23c], -R2 ;  /* 0x00008f001f047a23 */ /* 0x000fc60000010802 */
[----:B------:R-:W-:Y:S02]  /*15df0*/  FMNMX.FTZ R0, R61, R0, !PT ;  /* 0x000000003d007209 */ /* 0x000fe40007810000 */
[----:B------:R1:W-:Y:S02]  /*15e00*/  MUFU.EX2 R208, R4 ;  /* 0x0000000400d07308 */ /* 0x0003e40000000800 */
[----:B------:R-:W-:-:S04]  /*15e10*/  FMNMX.FTZ R0, R106, R0, !PT ;  /* 0x000000006a007209 */ /* 0x000fc80007810000 */
[----:B------:R-:W-:-:S04]  /*15e20*/  FMNMX.FTZ R0, R63, R0, !PT ;  /* 0x000000003f007209 */ /* 0x000fc80007810000 */
[----:B------:R-:W-:-:S04]  /*15e30*/  FMNMX.FTZ R0, R107, R0, !PT ;  /* 0x000000006b007209 */ /* 0x000fc80007810000 */
[----:B------:R-:W-:Y:S01]  /*15e40*/  FMNMX.FTZ R0, R65, R0, !PT ;  /* 0x0000000041007209 */ /* 0x000fe20007810000 */
[----:B-1----:R-:W-:-:S03]  /*15e50*/  FFMA.FTZ R4, R91, c[0x0][0x23c], -R2 ;  /* 0x00008f005b047a23 */ /* 0x002fc60000010802 */
[----:B------:R-:W-:Y:S01]  /*15e60*/  FMNMX.FTZ R0, R109, R0, !PT ;  /* 0x000000006d007209 */ /* 0x000fe20007810000 */
[----:B------:R1:W-:Y:S03]  /*15e70*/  MUFU.EX2 R207, R4 ;  /* 0x0000000400cf7308 */ /* 0x0003e60000000800 */
        /* <DEDUP_REMOVED lines=77> */
[----:B------:R-:W-:-:S05]  /*16350*/  FMNMX.FTZ R0, R196, R0, !PT ;  /* 0x00000000c4007209 */ /* 0x000fca0007810000 */
[----:B------:R-:W3:Y:S01]  /*16360*/  SHFL.BFLY PT, R6, R0, 0x2, 0x1f ;  /* 0x0c401f0000067f89 */ /* 0x000ee200000e0000 */
[----:B-1----:R-:W-:-:S04]  /*16370*/  FFMA.FTZ R4, R94, c[0x0][0x23c], -R2 ;  /* 0x00008f005e047a23 */ /* 0x002fc80000010802 */
[----:B------:R1:W-:Y:S01]  /*16380*/  MUFU.EX2 R222, R4 ;  /* 0x0000000400de7308 */ /* 0x0003e20000000800 */
[----:B---3--:R-:W-:Y:S02]  /*16390*/  FMNMX.FTZ R0, R0, R6, !PT ;  /* 0x0000000600007209 */ /* 0x008fe40007810000 */
[----:B------:R-:W-:Y:S01]  /*163a0*/  FSEL R6, R60, RZ, P1 ;  /* 0x000000ff3c067208 */ /* 0x000fe20000800000 */
[----:B-1----:R-:W-:Y:S02]  /*163b0*/  FFMA.FTZ R4, R39, c[0x0][0x23c], -R2 ;  /* 0x00008f0027047a23 */ /* 0x002fe40000010802 */
[----:B------:R-:W1:Y:S02]  /*163c0*/  SHFL.BFLY PT, R5, R0, 0x1, 0x1f ;  /* 0x0c201f0000057f89 */ /* 0x000e6400000e0000 */
[----:B------:R-:W-:Y:S01]  /*163d0*/  FADD.FTZ R6, R20, -R6 ;  /* 0x8000000614067221 */ /* 0x000fe20000010000 */
[----:B------:R3:W-:Y:S03]  /*163e0*/  MUFU.EX2 R224, R4 ;  /* 0x0000000400e07308 */ /* 0x0007e60000000800 */
[----:B------:R-:W-:-:S02]  /*163f0*/  FMUL.FTZ R6, R6, c[0x0][0x23c] ;  /* 0x00008f0006067a20 */ /* 0x000fc40000410000 */
[----:B---3--:R-:W-:-:S04]  /*16400*/  FFMA.FTZ R4, R87, c[0x0][0x23c], -R2 ;  /* 0x00008f0057047a23 */ /* 0x008fc80000010802 */
[----:B------:R3:W-:Y:S02]  /*16410*/  MUFU.EX2 R223, R4 ;  /* 0x0000000400df7308 */ /* 0x0007e40000000800 */
[----:B---3--:R-:W-:-:S06]  /*16420*/  FFMA.FTZ R4, R41, c[0x0][0x23c], -R2 ;  /* 0x00008f0029047a23 */ /* 0x008fcc0000010802 */
        /* <DEDUP_REMOVED lines=8> */
[----:B------:R2:W3:Y:S08]  /*164b0*/  MUFU.EX2 R47, R6 ;  /* 0x00000006002f7308 */ /* 0x0004f00000000800 */
[----:B------:R4:W-:Y:S01]  /*164c0*/  MUFU.EX2 R229, R4 ;  /* 0x0000000400e57308 */ /* 0x0009e20000000800 */
[----:B--2---:R-:W-:Y:S01]  /*164d0*/  F2FP.BF16.PACK_AB R6, R206, R205 ;  /* 0x000000cdce06723e */ /* 0x004fe200000010ff */
[----:B---3--:R-:W-:-:S02]  /*164e0*/  FMUL.FTZ R136, R136, R47 ;  /* 0x0000002f88887220 */ /* 0x008fc40000410000 */
[-C--:B------:R-:W-:Y:S02]  /*164f0*/  FMUL.FTZ R137, R137, R47.reuse ;  /* 0x0000002f89897220 */ /* 0x080fe40000410000 */
[-C--:B------:R-:W-:Y:S02]  /*16500*/  FMUL.FTZ R140, R140, R47.reuse ;  /* 0x0000002f8c8c7220 */ /* 0x080fe40000410000 */
[-C--:B------:R-:W-:Y:S02]  /*16510*/  FMUL.FTZ R141, R141, R47.reuse ;  /* 0x0000002f8d8d7220 */ /* 0x080fe40000410000 */
[----:B----4-:R-:W-:Y:S02]  /*16520*/  FFMA.FTZ R4, R89, c[0x0][0x23c], -R2 ;  /* 0x00008f0059047a23 */ /* 0x010fe40000010802 */
[-C--:B------:R-:W-:Y:S02]  /*16530*/  FMUL.FTZ R148, R148, R47.reuse ;  /* 0x0000002f94947220 */ /* 0x080fe40000410000 */
[----:B------:R2:W-:Y:S01]  /*16540*/  MUFU.EX2 R230, R4 ;  /* 0x0000000400e67308 */ /* 0x0005e20000000800 */
[----:B------:R-:W-:-:S02]  /*16550*/  FMUL.FTZ R149, R149, R47 ;  /* 0x0000002f95957220 */ /* 0x000fc40000410000 */
[-C--:B------:R-:W-:Y:S02]  /*16560*/  FMUL.FTZ R144, R144, R47.reuse ;  /* 0x0000002f90907220 */ /* 0x080fe40000410000 */
[----:B------:R-:W-:Y:S02]  /*16570*/  FMUL.FTZ R145, R145, R47 ;  /* 0x0000002f91917220 */ /* 0x000fe40000410000 */
[----:B--2---:R-:W-:-:S04]  /*16580*/  FFMA.FTZ R4, R49, c[0x0][0x23c], -R2 ;  /* 0x00008f0031047a23 */ /* 0x004fc80000010802 */
[----:B------:R2:W-:Y:S02]  /*16590*/  MUFU.EX2 R232, R4 ;  /* 0x0000000400e87308 */ /* 0x0005e40000000800 */
[----:B--2---:R-:W-:-:S06]  /*165a0*/  FFMA.FTZ R4, R90, c[0x0][0x23c], -R2 ;  /* 0x00008f005a047a23 */ /* 0x004fcc0000010802 */
[----:B------:R2:W-:Y:S02]  /*165b0*/  MUFU.EX2 R231, R4 ;  /* 0x0000000400e77308 */ /* 0x0005e40000000800 */
[----:B--2---:R-:W-:-:S06]  /*165c0*/  FFMA.FTZ R4, R51, c[0x0][0x23c], -R2 ;  /* 0x00008f0033047a23 */ /* 0x004fcc0000010802 */
[----:B------:R2:W-:Y:S02]  /*165d0*/  MUFU.EX2 R234, R4 ;  /* 0x0000000400ea7308 */ /* 0x0005e40000000800 */
[----:B--2---:R-:W-:-:S06]  /*165e0*/  FFMA.FTZ R4, R93, c[0x0][0x23c], -R2 ;  /* 0x00008f005d047a23 */ /* 0x004fcc0000010802 */
[----:B------:R2:W-:Y:S02]  /*165f0*/  MUFU.EX2 R233, R4 ;  /* 0x0000000400e97308 */ /* 0x0005e40000000800 */
[--C-:B--2---:R-:W-:Y:S01]  /*16600*/  FFMA.FTZ R4, R52, c[0x0][0x23c], -R2.reuse ;  /* 0x00008f0034047a23 */ /* 0x104fe20000010802 */
[----:B-1----:R-:W-:Y:S01]  /*16610*/  FMNMX.FTZ R52, R0, R5, !PT ;  /* 0x0000000500347209 */ /* 0x002fe20007810000 */
[----:B------:R-:W-:-:S04]  /*16620*/  FFMA.FTZ R0, R27, c[0x0][0x23c], -R2 ;  /* 0x00008f001b007a23 */ /* 0x000fc80000010802 */
[----:B------:R1:W-:Y:S01]  /*16630*/  MUFU.EX2 R235, R4 ;  /* 0x0000000400eb7308 */ /* 0x0003e20000000800 */
[C---:B------:R-:W-:Y:S01]  /*16640*/  FSETP.NEU.FTZ.AND P0, PT, R52.reuse, -INF , PT ;  /* 0xff8000003400780b */ /* 0x040fe20003f1d000 */
[----:B------:R-:W2:Y:S03]  /*16650*/  LDSM.16.MT88.4 R24, [R165+0x5400] ;  /* 0x00540000a518783b */ /* 0x000ea60000004200 */
[----:B------:R-:W-:-:S03]  /*16660*/  FSEL R5, R52, RZ, P0 ;  /* 0x000000ff34057208 */ /* 0x000fc60000000000 */
[----:B------:R3:W-:Y:S02]  /*16670*/  MUFU.EX2 R30, R0 ;  /* 0x00000000001e7308 */ /* 0x0007e40000000800 */
[----:B------:R-:W-:-:S04]  /*16680*/  FADD.FTZ R3, R3, -R5 ;  /* 0x8000000503037221 */ /* 0x000fc80000010000 */
[----:B------:R-:W-:Y:S02]  /*16690*/  FMUL.FTZ R3, R3, c[0x0][0x23c] ;  /* 0x00008f0003037a20 */ /* 0x000fe40000410000 */
[----:B-1----:R-:W-:Y:S02]  /*166a0*/  FFMA.FTZ R4, R82, c[0x0][0x23c], -R2 ;  /* 0x00008f0052047a23 */ /* 0x002fe40000010802 */
[----:B------:R1:W4:Y:S01]  /*166b0*/  MUFU.EX2 R44, R3 ;  /* 0x00000003002c7308 */ /* 0x0003220000000800 */
[----:B---3--:R-:W-:-:S07]  /*166c0*/  FMUL.FTZ R0, R52, c[0x0][0x23c] ;  /* 0x00008f0034007a20 */ /* 0x008fce0000410000 */
[----:B------:R3:W-:Y:S01]  /*166d0*/  MUFU.EX2 R236, R4 ;  /* 0x0000000400ec7308 */ /* 0x0007e20000000800 */
[----:B------:R-:W-:Y:S01]  /*166e0*/  FSEL R0, R0, RZ, P0 ;  /* 0x000000ff00007208 */ /* 0x000fe20000000000 */
[----:B-1----:R-:W-:Y:S02]  /*166f0*/  FFMA.FTZ R3, R67, c[0x0][0x23c], -R2 ;  /* 0x00008f0043037a23 */ /* 0x002fe40000010802 */
[----:B----4-:R-:W-:-:S04]  /*16700*/  FMUL.FTZ R138, R138, R44 ;  /* 0x0000002c8a8a7220 */ /* 0x010fc80000410000 */
[----:B------:R1:W-:Y:S01]  /*16710*/  MUFU.EX2 R252, R3 ;  /* 0x0000000300fc7308 */ /* 0x0003e20000000800 */
[-C--:B------:R-:W-:Y:S02]  /*16720*/  FMUL.FTZ R139, R139, R44.reuse ;  /* 0x0000002c8b8b7220 */ /* 0x080fe40000410000 */
[-C--:B------:R-:W-:Y:S02]  /*16730*/  FMUL.FTZ R142, R142, R44.reuse ;  /* 0x0000002c8e8e7220 */ /* 0x080fe40000410000 */
[----:B---3--:R-:W-:Y:S02]  /*16740*/  FFMA.FTZ R4, R48, c[0x0][0x23c], -R2 ;  /* 0x00008f0030047a23 */ /* 0x008fe40000010802 */
[-C--:B------:R-:W-:Y:S02]  /*16750*/  FMUL.FTZ R143, R143, R44.reuse ;  /* 0x0000002c8f8f7220 */ /* 0x080fe40000410000 */
[----:B------:R3:W-:Y:S01]  /*16760*/  MUFU.EX2 R237, R4 ;  /* 0x0000000400ed7308 */ /* 0x0007e20000000800 */
[----:B------:R-:W-:-:S02]  /*16770*/  FMUL.FTZ R150, R150, R44 ;  /* 0x0000002c96967220 */ /* 0x000fc40000410000 */
[-C--:B------:R-:W-:Y:S02]  /*16780*/  FMUL.FTZ R151, R151, R44.reuse ;  /* 0x0000002c97977220 */ /* 0x080fe40000410000 */
[-C--:B------:R-:W-:Y:S02]  /*16790*/  FMUL.FTZ R146, R146, R44.reuse ;  /* 0x0000002c92927220 */ /* 0x080fe40000410000 */
[----:B-1----:R-:W-:Y:S02]  /*167a0*/  FFMA.FTZ R3, R63, c[0x0][0x23c], -R0 ;  /* 0x00008f003f037a23 */ /* 0x002fe40000010800 */
[----:B------:R-:W-:Y:S02]  /*167b0*/  FMUL.FTZ R147, R147, R44 ;  /* 0x0000002c93937220 */ /* 0x000fe40000410000 */
[----:B------:R1:W-:Y:S01]  /*167c0*/  MUFU.EX2 R97, R3 ;  /* 0x0000000300617308 */ /* 0x0003e20000000800 */
[----:B---3--:R-:W-:-:S07]  /*167d0*/  FFMA.FTZ R4, R92, c[0x0][0x23c], -R2 ;  /* 0x00008f005c047a23 */ /* 0x008fce0000010802 */
[----:B------:R3:W-:Y:S01]  /*167e0*/  MUFU.EX2 R239, R4 ;  /* 0x0000000400ef7308 */ /* 0x0007e20000000800 */
[----:B-1----:R-:W-:-:S07]  /*167f0*/  FFMA.FTZ R3, R107, c[0x0][0x23c], -R0 ;  /* 0x00008f006b037a23 */ /* 0x002fce0000010800 */
[----:B------:R1:W-:Y:S01]  /*16800*/  MUFU.EX2 R96, R3 ;  /* 0x0000000300607308 */ /* 0x0003e20000000800 */
[----:B---3--:R-:W-:-:S07]  /*16810*/  FFMA.FTZ R4, R53, c[0x0][0x23c], -R2 ;  /* 0x00008f0035047a23 */ /* 0x008fce0000010802 */
[----:B------:R3:W-:Y:S01]  /*16820*/  MUFU.EX2 R238, R4 ;  /* 0x0000000400ee7308 */ /* 0x0007e20000000800 */
[----:B-1----:R-:W-:-:S07]  /*16830*/  FFMA.FTZ R3, R65, c[0x0][0x23c], -R0 ;  /* 0x00008f0041037a23 */ /* 0x002fce0000010800 */
[----:B------:R1:W-:Y:S01]  /*16840*/  MUFU.EX2 R95, R3 ;  /* 0x00000003005f7308 */ /* 0x0003e20000000800 */
[----:B---3--:R-:W-:-:S07]  /*16850*/  FFMA.FTZ R4, R83, c[0x0][0x23c], -R2 ;  /* 0x00008f0053047a23 */ /* 0x008fce0000010802 */
[----:B------:R3:W-:Y:S01]  /*16860*/  MUFU.EX2 R240, R4 ;  /* 0x0000000400f07308 */ /* 0x0007e20000000800 */
[----:B-1----:R-:W-:Y:S02]  /*16870*/  FFMA.FTZ R3, R109, c[0x0][0x23c], -R0 ;  /* 0x00008f006d037a23 */ /* 0x002fe40000010800 */
[----:B---3--:R-:W-:-:S05]  /*16880*/  FFMA.FTZ R4, R55, c[0x0][0x23c], -R2 ;  /* 0x00008f0037047a23 */ /* 0x008fca0000010802 */
[----:B------:R1:W-:Y:S08]  /*16890*/  MUFU.EX2 R55, R3 ;  /* 0x0000000300377308 */ /* 0x0003f00000000800 */
[----:B------:R3:W-:Y:S01]  /*168a0*/  MUFU.EX2 R244, R4 ;  /* 0x0000000400f47308 */ /* 0x0007e20000000800 */
[----:B-1----:R-:W-:Y:S02]  /*168b0*/  FFMA.FTZ R3, R42, c[0x0][0x23c], -R0 ;  /* 0x00008f002a037a23 */ /* 0x002fe40000010800 */
[----:B---3--:R-:W-:-:S05]  /*168c0*/  FFMA.FTZ R4, R88, c[0x0][0x23c], -R2 ;  /* 0x00008f0058047a23 */ /* 0x008fca0000010802 */
[----:B------:R1:W-:Y:S02]  /*168d0*/  MUFU.EX2 R246, R4 ;  /* 0x0000000400f67308 */ /* 0x0003e40000000800 */
[----:B-1----:R-:W-:-:S06]  /*168e0*/  FFMA.FTZ R4, R54, c[0x0][0x23c], -R2 ;  /* 0x00008f0036047a23 */ /* 0x002fcc0000010802 */
[----:B------:R1:W-:Y:S08]  /*168f0*/  MUFU.EX2 R54, R3 ;  /* 0x0000000300367308 */ /* 0x0003f00000000800 */
        /* <DEDUP_REMOVED lines=11> */
[--C-:B---3--:R-:W-:Y:S02]  /*169b0*/  FFMA.FTZ R4, R40, c[0x0][0x23c], -R2.reuse ;  /* 0x00008f0028047a23 */ /* 0x108fe40000010802 */
[----:B------:R-:W-:Y:S05]  /*169c0*/  LDSM.16.MT88.4 R40, [R165+0x7800] ;  /* 0x00780000a528783b */ /* 0x000fea0000004200 */
[----:B------:R3:W-:Y:S01]  /*169d0*/  MUFU.EX2 R251, R4 ;  /* 0x0000000400fb7308 */ /* 0x0007e20000000800 */
[----:B-1----:R-:W-:-:S07]  /*169e0*/  FFMA.FTZ R3, R58, c[0x0][0x23c], -R2 ;  /* 0x00008f003a037a23 */ /* 0x002fce0000010802 */
[----:B------:R1:W-:Y:S01]  /*169f0*/  MUFU.EX2 R107, R3 ;  /* 0x00000003006b7308 */ /* 0x0003e20000000800 */
[----:B---3--:R-:W-:-:S07]  /*16a00*/  FFMA.FTZ R4, R77, c[0x0][0x23c], -R2 ;  /* 0x00008f004d047a23 */ /* 0x008fce0000010802 */
[----:B------:R3:W4:Y:S01]  /*16a10*/  MUFU.EX2 R86, R4 ;  /* 0x0000000400567308 */ /* 0x0007220000000800 */
[----:B-1----:R-:W-:-:S07]  /*16a20*/  FFMA.FTZ R3, R57, c[0x0][0x23c], -R0 ;  /* 0x00008f0039037a23 */ /* 0x002fce0000010800 */
[----:B------:R1:W-:Y:S01]  /*16a30*/  MUFU.EX2 R88, R3 ;  /* 0x0000000300587308 */ /* 0x0003e20000000800 */
[----:B---3--:R-:W-:Y:S01]  /*16a40*/  FFMA.FTZ R4, R36, c[0x0][0x23c], -R2 ;  /* 0x00008f0024047a23 */ /* 0x008fe20000010802 */
[----:B----4-:R-:W-:Y:S01]  /*16a50*/  MOV R111, R86 ;  /* 0x00000056006f7202 */ /* 0x010fe20000000f00 */
[----:B------:R-:W-:Y:S05]  /*16a60*/  LDSM.16.MT88.4 R36, [R166+0x5c00] ;  /* 0x005c0000a624783b */ /* 0x000fea0000004200 */
        /* <DEDUP_REMOVED lines=12> */
[----:B------:R3:W4:Y:S01]  /*16b30*/  MUFU.EX2 R32, R4 ;  /* 0x0000000400207308 */ /* 0x0007220000000800 */
[----:B-1----:R-:W-:Y:S02]  /*16b40*/  FFMA.FTZ R3, R75, c[0x0][0x23c], -R2 ;  /* 0x00008f004b037a23 */ /* 0x002fe40000010802 */
[--C-:B---3--:R-:W-:Y:S01]  /*16b50*/  FFMA.FTZ R4, R59, c[0x0][0x23c], -R0.reuse ;  /* 0x00008f003b047a23 */ /* 0x108fe20000010800 */
[----:B----4-:R-:W-:Y:S02]  /*16b60*/  MOV R109, R32 ;  /* 0x00000020006d7202 */ /* 0x010fe40000000f00 */
[----:B------:R-:W1:Y:S02]  /*16b70*/  LDSM.16.MT88.4 R32, [R166+0x5400] ;  /* 0x00540000a620783b */ /* 0x000e640000004200 */
[----:B------:R3:W-:Y:S02]  /*16b80*/  MUFU.EX2 R48, R4 ;  /* 0x0000000400307308 */ /* 0x0007e40000000800 */
[----:B---3--:R-:W-:-:S06]  /*16b90*/  FFMA.FTZ R4, R105, c[0x0][0x23c], -R0 ;  /* 0x00008f0069047a23 */ /* 0x008fcc0000010800 */
[----:B------:R3:W4:Y:S02]  /*16ba0*/  MUFU.EX2 R49, R4 ;  /* 0x0000000400317308 */ /* 0x0007240000000800 */
[----:B---3--:R-:W-:Y:S01]  /*16bb0*/  FFMA.FTZ R4, R61, c[0x0][0x23c], -R0 ;  /* 0x00008f003d047a23 */ /* 0x008fe20000010800 */
[----:B----4-:R-:W-:-:S05]  /*16bc0*/  F2FP.BF16.PACK_AB R5, R49, R48 ;  /* 0x000000303105723e */ /* 0x010fca00000010ff */
[----:B------:R3:W-:Y:S02]  /*16bd0*/  MUFU.EX2 R98, R4 ;  /* 0x0000000400627308 */ /* 0x0007e40000000800 */
[----:B---3--:R-:W-:-:S06]  /*16be0*/  FFMA.FTZ R4, R106, c[0x0][0x23c], -R0 ;  /* 0x00008f006a047a23 */ /* 0x008fcc0000010800 */
[----:B------:R3:W-:Y:S08]  /*16bf0*/  MUFU.EX2 R106, R3 ;  /* 0x00000003006a7308 */ /* 0x0007f00000000800 */
[----:B------:R4:W5:Y:S01]  /*16c00*/  MUFU.EX2 R99, R4 ;  /* 0x0000000400637308 */ /* 0x0009620000000800 */
[----:B---3--:R-:W-:-:S07]  /*16c10*/  FFMA.FTZ R3, R68, c[0x0][0x23c], -R0 ;  /* 0x00008f0044037a23 */ /* 0x008fce0000010800 */
[----:B------:R3:W-:Y:S01]  /*16c20*/  MUFU.EX2 R86, R3 ;  /* 0x0000000300567308 */ /* 0x0007e20000000800 */
[----:B----4-:R-:W-:Y:S02]  /*16c30*/  F2FP.BF16.PACK_AB R4, R204, R203 ;  /* 0x000000cbcc04723e */ /* 0x010fe400000010ff */
[----:B-----5:R-:W-:-:S07]  /*16c40*/  F2FP.BF16.PACK_AB R7, R99, R98 ;  /* 0x000000626307723e */ /* 0x020fce00000010ff */
[----:B------:R-:W-:Y:S01]  /*16c50*/  HMMA.16816.F32.BF16 R16, R4, R8, R136 ;  /* 0x000000080410723c */ /* 0x000fe20000041888 */
[----:B---3--:R-:W-:-:S04]  /*16c60*/  FFMA.FTZ R3, R119, c[0x0][0x23c], -R0 ;  /* 0x00008f0077037a23 */ /* 0x008fc80000010800 */
[----:B------:R3:W4:Y:S03]  /*16c70*/  MUFU.EX2 R87, R3 ;  /* 0x0000000300577308 */ /* 0x0007260000000800 */
[C---:B------:R-:W-:Y:S01]  /*16c80*/  HMMA.16816.F32.BF16 R20, R4.reuse, R10, R140 ;  /* 0x0000000a0414723c */ /* 0x040fe2000004188c */
[----:B------:R-:W-:Y:S07]  /*16c90*/  LDSM.16.MT88.4 R140, [R165+0x8800] ;  /* 0x00880000a58c783b */ /* 0x000fee0000004200 */
[C---:B------:R-:W-:Y:S07]  /*16ca0*/  HMMA.16816.F32.BF16 R8, R4.reuse, R14, R148 ;  /* 0x0000000e0408723c */ /* 0x040fee0000041894 */
[----:B------:R-:W-:Y:S01]  /*16cb0*/  MOV R150, R30 ;  /* 0x0000001e00967202 */ /* 0x000fe20000000f00 */
[----:B------:R-:W-:Y:S01]  /*16cc0*/  HMMA.16816.F32.BF16 R144, R4, R12, R144 ;  /* 0x0000000c0490723c */ /* 0x000fe20000041890 */
[----:B------:R-:W-:Y:S01]  /*16cd0*/  MOV R148, R29 ;  /* 0x0000001d00947202 */ /* 0x000fe20000000f00 */
[----:B------:R-:W5:Y:S01]  /*16ce0*/  LDSM.16.MT88.4 R12, [R165+0x5800] ;  /* 0x00580000a50c783b */ /* 0x000f620000004200 */
[----:B---3--:R-:W-:Y:S01]  /*16cf0*/  FFMA.FTZ R3, R66, c[0x0][0x23c], -R0 ;  /* 0x00008f0042037a23 */ /* 0x008fe20000010800 */
[----:B------:R-:W-:-:S02]  /*16d00*/  MOV R149, R101 ;  /* 0x0000006500957202 */ /* 0x000fc40000000f00 */
[----:B------:R-:W3:Y:S01]  /*16d10*/  LDSM.16.MT88.4 R28, [R166+0x5800] ;  /* 0x00580000a61c783b */ /* 0x000ee20000004200 */
[----:B------:R-:W-:Y:S01]  /*16d20*/  F2FP.BF16.PACK_AB R4, R207, R208 ;  /* 0x000000d0cf04723e */ /* 0x000fe200000010ff */
[----:B------:R1:W-:Y:S01]  /*16d30*/  MUFU.EX2 R85, R3 ;  /* 0x0000000300557308 */ /* 0x0003e20000000800 */
[----:B------:R-:W-:Y:S02]  /*16d40*/  F2FP.BF16.PACK_AB R5, R96, R97 ;  /* 0x000000616005723e */ /* 0x000fe400000010ff */
[----:B------:R-:W-:Y:S02]  /*16d50*/  F2FP.BF16.PACK_AB R6, R213, R209 ;  /* 0x000000d1d506723e */ /* 0x000fe400000010ff */
[----:B------:R-:W-:Y:S02]  /*16d60*/  F2FP.BF16.PACK_AB R7, R55, R95 ;  /* 0x0000005f3707723e */ /* 0x000fe400000010ff */
[----:B------:R-:W-:-:S05]  /*16d70*/  MOV R151, R100 ;  /* 0x0000006400977202 */ /* 0x000fca0000000f00 */
[----:B--2---:R-:W-:Y:S01]  /*16d80*/  HMMA.16816.F32.BF16 R16, R4, R24, R16 ;  /* 0x000000180410723c */ /* 0x004fe20000041810 */
[----:B-1----:R-:W-:-:S07]  /*16d90*/  FFMA.FTZ R3, R121, c[0x0][0x23c], -R0 ;  /* 0x00008f0079037a23 */ /* 0x002fce0000010800 */
[C---:B------:R-:W-:Y:S01]  /*16da0*/  HMMA.16816.F32.BF16 R20, R4.reuse, R26, R20 ;  /* 0x0000001a0414723c */ /* 0x040fe20000041814 */
[----:B------:R1:W2:Y:S07]  /*16db0*/  MUFU.EX2 R83, R3 ;  /* 0x0000000300537308 */ /* 0x0002ae0000000800 */
[C---:B------:R-:W-:Y:S08]  /*16dc0*/  HMMA.16816.F32.BF16 R8, R4.reuse, R34, R8 ;  /* 0x000000220408723c */ /* 0x040ff00000041808 */
[----:B------:R-:W-:Y:S01]  /*16dd0*/  HMMA.16816.F32.BF16 R24, R4, R32, R144 ;  /* 0x000000200418723c */ /* 0x000fe20000041890 */
[----:B------:R-:W2:Y:S01]  /*16de0*/  LDSM.16.MT88.4 R32, [R165+0x5c00] ;  /* 0x005c0000a520783b */ /* 0x000ea20000004200 */
[----:B-1----:R-:W-:-:S04]  /*16df0*/  FFMA.FTZ R3, R62, c[0x0][0x23c], -R2 ;  /* 0x00008f003e037a23 */ /* 0x002fc80000010802 */
[----:B------:R1:W-:Y:S01]  /*16e00*/  MUFU.EX2 R105, R3 ;  /* 0x0000000300697308 */ /* 0x0003e20000000800 */
[----:B------:R-:W-:Y:S02]  /*16e10*/  F2FP.BF16.PACK_AB R4, R215, R212 ;  /* 0x000000d4d704723e */ /* 0x000fe400000010ff */
[----:B------:R-:W-:Y:S02]  /*16e20*/  F2FP.BF16.PACK_AB R5, R94, R54 ;  /* 0x000000365e05723e */ /* 0x000fe400000010ff */
[----:B------:R-:W-:Y:S02]  /*16e30*/  F2FP.BF16.PACK_AB R6, R216, R214 ;  /* 0x000000d6d806723e */ /* 0x000fe400000010ff */
[----:B------:R-:W-:-:S07]  /*16e40*/  F2FP.BF16.PACK_AB R7, R93, R92 ;  /* 0x0000005c5d07723e */ /* 0x000fce00000010ff */
[----:B-----5:R-:W-:Y:S01]  /*16e50*/  HMMA.16816.F32.BF16 R16, R4, R12, R16 ;  /* 0x0000000c0410723c */ /* 0x020fe20000041810 */
[----:B-1----:R-:W-:-:S04]  /*16e60*/  FFMA.FTZ R3, R70, c[0x0][0x23c], -R0 ;  /* 0x00008f0046037a23 */ /* 0x002fc80000010800 */
[----:B------:R1:W-:Y:S03]  /*16e70*/  MUFU.EX2 R53, R3 ;  /* 0x0000000300357308 */ /* 0x0003e60000000800 */
[C---:B------:R-:W-:Y:S01]  /*16e80*/  HMMA.16816.F32.BF16 R20, R4.reuse, R14, R20 ;  /* 0x0000000e0414723c */ /* 0x040fe20000041814 */
[----:B------:R-:W5:Y:S07]  /*16e90*/  LDSM.16.MT88.4 R12, [R165+0x6000] ;  /* 0x00600000a50c783b */ /* 0x000f6e0000004200 */
[----:B---3--:R-:W-:Y:S01]  /*16ea0*/  HMMA.16816.F32.BF16 R8, R4, R30, R8 ;  /* 0x0000001e0408723c */ /* 0x008fe20000041808 */
[----:B-1----:R-:W-:-:S07]  /*16eb0*/  FFMA.FTZ R3, R122, c[0x0][0x23c], -R0 ;  /* 0x00008f007a037a23 */ /* 0x002fce0000010800 */
[----:B------:R-:W-:Y:S01]  /*16ec0*/  HMMA.16816.F32.BF16 R24, R4, R28, R24 ;  /* 0x0000001c0418723c */ /* 0x000fe20000041818 */
[----:B------:R-:W1:Y:S01]  /*16ed0*/  LDSM.16.MT88.4 R28, [R166+0x6000] ;  /* 0x00600000a61c783b */ /* 0x000e620000004200 */
[----:B------:R3:W1:Y:S05]  /*16ee0*/  MUFU.EX2 R82, R3 ;  /* 0x0000000300527308 */ /* 0x00066a0000000800 */
[----:B------:R-:W-:Y:S02]  /*16ef0*/  F2FP.BF16.PACK_AB R4, R218, R217 ;  /* 0x000000d9da04723e */ /* 0x000fe400000010ff */
[----:B------:R-:W-:Y:S02]  /*16f00*/  F2FP.BF16.PACK_AB R5, R91, R88 ;  /* 0x000000585b05723e */ /* 0x000fe400000010ff */
[----:B------:R-:W-:-:S02]  /*16f10*/  F2FP.BF16.PACK_AB R6, R219, R220 ;  /* 0x000000dcdb06723e */ /* 0x000fc400000010ff */
[----:B------:R-:W-:Y:S01]  /*16f20*/  F2FP.BF16.PACK_AB R7, R89, R90 ;  /* 0x0000005a5907723e */ /* 0x000fe200000010ff */
[----:B---3--:R-:W-:-:S06]  /*16f30*/  FFMA.FTZ R3, R72, c[0x0][0x23c], -R0 ;  /* 0x00008f0048037a23 */ /* 0x008fcc0000010800 */
[C---:B--2---:R-:W-:Y:S01]  /*16f40*/  HMMA.16816.F32.BF16 R16, R4.reuse, R32, R16 ;  /* 0x000000200410723c */ /* 0x044fe20000041810 */
[----:B------:R2:W-:Y:S07]  /*16f50*/  MUFU.EX2 R81, R3 ;  /* 0x0000000300517308 */ /* 0x0005ee0000000800 */
[C---:B------:R-:W-:Y:S01]  /*16f60*/  HMMA.16816.F32.BF16 R20, R4.reuse, R34, R20 ;  /* 0x000000220414723c */ /* 0x040fe20000041814 */
[----:B------:R-:W3:Y:S07]  /*16f70*/  LDSM.16.MT88.4 R32, [R165+0x6400] ;  /* 0x00640000a520783b */ /* 0x000eee0000004200 */
[----:B------:R-:W-:Y:S01]  /*16f80*/  HMMA.16816.F32.BF16 R8, R4, R38, R8 ;  /* 0x000000260408723c */ /* 0x000fe20000041808 */
[----:B--2---:R-:W-:-:S04]  /*16f90*/  FFMA.FTZ R3, R123, c[0x0][0x23c], -R0 ;  /* 0x00008f007b037a23 */ /* 0x004fc80000010800 */
[----:B------:R2:W1:Y:S03]  /*16fa0*/  MUFU.EX2 R80, R3 ;  /* 0x0000000300507308 */ /* 0x0004660000000800 */
[----:B------:R-:W-:Y:S01]  /*16fb0*/  HMMA.16816.F32.BF16 R24, R4, R36, R24 ;  /* 0x000000240418723c */ /* 0x000fe20000041818 */
[----:B------:R-:W3:Y:S06]  /*16fc0*/  LDSM.16.MT88.4 R36, [R166+0x6400] ;  /* 0x00640000a624783b */ /* 0x000eec0000004200 */
[----:B------:R-:W-:-:S02]  /*16fd0*/  F2FP.BF16.PACK_AB R4, R222, R221 ;  /* 0x000000ddde04723e */ /* 0x000fc400000010ff */
[----:B----4-:R-:W-:Y:S02]  /*16fe0*/  F2FP.BF16.PACK_AB R5, R87, R86 ;  /* 0x000000565705723e */ /* 0x010fe400000010ff */
[----:B------:R-:W-:Y:S02]  /*16ff0*/  F2FP.BF16.PACK_AB R6, R223, R224 ;  /* 0x000000e0df06723e */ /* 0x000fe400000010ff */
[----:B------:R-:W-:Y:S01]  /*17000*/  F2FP.BF16.PACK_AB R7, R83, R85 ;  /* 0x000000555307723e */ /* 0x000fe200000010ff */
[----:B--2---:R-:W-:-:S04]  /*17010*/  FFMA.FTZ R3, R104, c[0x0][0x23c], -R2 ;  /* 0x00008f0068037a23 */ /* 0x004fc80000010802 */
[----:B------:R2:W-:Y:S02]  /*17020*/  MUFU.EX2 R104, R3 ;  /* 0x0000000300687308 */ /* 0x0005e40000000800 */
[C---:B-----5:R-:W-:Y:S08]  /*17030*/  HMMA.16816.F32.BF16 R16, R4.reuse, R12, R16 ;  /* 0x0000000c0410723c */ /* 0x060ff00000041810 */
[----:B------:R-:W-:Y:S01]  /*17040*/  HMMA.16816.F32.BF16 R20, R4, R14, R20 ;  /* 0x0000000e0414723c */ /* 0x000fe20000041814 */
[----:B------:R-:W4:Y:S01]  /*17050*/  LDSM.16.MT88.4 R12, [R165+0x6800] ;  /* 0x00680000a50c783b */ /* 0x000f220000004200 */
[----:B--2---:R-:W-:-:S06]  /*17060*/  FFMA.FTZ R3, R74, c[0x0][0x23c], -R0 ;  /* 0x00008f004a037a23 */ /* 0x004fcc0000010800 */
[C---:B-1----:R-:W-:Y:S01]  /*17070*/  HMMA.16816.F32.BF16 R8, R4.reuse, R30, R8 ;  /* 0x0000001e0408723c */ /* 0x042fe20000041808 */
[----:B------:R1:W-:Y:S07]  /*17080*/  MUFU.EX2 R74, R3 ;  /* 0x00000003004a7308 */ /* 0x0003ee0000000800 */
[----:B------:R-:W-:Y:S01]  /*17090*/  HMMA.16816.F32.BF16 R24, R4, R28, R24 ;  /* 0x0000001c0418723c */ /* 0x000fe20000041818 */
[----:B------:R-:W2:Y:S06]  /*170a0*/  LDSM.16.MT88.4 R28, [R166+0x6800] ;  /* 0x00680000a61c783b */ /* 0x000eac0000004200 */
[----:B------:R-:W-:-:S02]  /*170b0*/  F2FP.BF16.PACK_AB R4, R227, R225 ;  /* 0x000000e1e304723e */ /* 0x000fc400000010ff */
[----:B------:R-:W-:Y:S01]  /*170c0*/  F2FP.BF16.PACK_AB R5, R82, R53 ;  /* 0x000000355205723e */ /* 0x000fe200000010ff */
[--C-:B-1----:R-:W-:Y:S01]  /*170d0*/  FFMA.FTZ R3, R125, c[0x0][0x23c], -R0.reuse ;  /* 0x00008f007d037a23 */ /* 0x102fe20000010800 */
[----:B------:R-:W-:Y:S02]  /*170e0*/  F2FP.BF16.PACK_AB R6, R228, R226 ;  /* 0x000000e2e406723e */ /* 0x000fe400000010ff */
[----:B------:R-:W-:Y:S01]  /*170f0*/  F2FP.BF16.PACK_AB R7, R80, R81 ;  /* 0x000000515007723e */ /* 0x000fe200000010ff */
[----:B------:R1:W5:Y:S06]  /*17100*/  MUFU.EX2 R79, R3 ;  /* 0x00000003004f7308 */ /* 0x00036c0000000800 */
[C---:B---3--:R-:W-:Y:S08]  /*17110*/  HMMA.16816.F32.BF16 R16, R4.reuse, R32, R16 ;  /* 0x000000200410723c */ /* 0x048ff00000041810 */
[----:B------:R-:W-:Y:S01]  /*17120*/  HMMA.16816.F32.BF16 R20, R4, R34, R20 ;  /* 0x000000220414723c */ /* 0x000fe20000041814 */
[----:B------:R-:W3:Y:S01]  /*17130*/  LDSM.16.MT88.4 R32, [R165+0x6c00] ;  /* 0x006c0000a520783b */ /* 0x000ee20000004200 */
[----:B-1----:R-:W-:-:S04]  /*17140*/  FFMA.FTZ R3, R76, c[0x0][0x23c], -R0 ;  /* 0x00008f004c037a23 */ /* 0x002fc80000010800 */
[----:B------:R1:W-:Y:S02]  /*17150*/  MUFU.EX2 R77, R3 ;  /* 0x00000003004d7308 */ /* 0x0003e40000000800 */
[C---:B------:R-:W-:Y:S08]  /*17160*/  HMMA.16816.F32.BF16 R8, R4.reuse, R38, R8 ;  /* 0x000000260408723c */ /* 0x040ff00000041808 */
[----:B------:R-:W-:Y:S01]  /*17170*/  HMMA.16816.F32.BF16 R24, R4, R36, R24 ;  /* 0x000000240418723c */ /* 0x000fe20000041818 */
[----:B------:R-:W2:Y:S01]  /*17180*/  LDSM.16.MT88.4 R36, [R166+0x6c00] ;  /* 0x006c0000a624783b */ /* 0x000ea20000004200 */
[----:B-1----:R-:W-:-:S05]  /*17190*/  FFMA.FTZ R3, R126, c[0x0][0x23c], -R0 ;  /* 0x00008f007e037a23 */ /* 0x002fca0000010800 */
[----:B------:R-:W-:Y:S02]  /*171a0*/  F2FP.BF16.PACK_AB R4, R230, R229 ;  /* 0x000000e5e604723e */ /* 0x000fe400000010ff */
[----:B-----5:R-:W-:Y:S01]  /*171b0*/  F2FP.BF16.PACK_AB R5, R79, R74 ;  /* 0x0000004a4f05723e */ /* 0x020fe200000010ff */
[----:B------:R1:W5:Y:S01]  /*171c0*/  MUFU.EX2 R76, R3 ;  /* 0x00000003004c7308 */ /* 0x0003620000000800 */
[----:B------:R-:W-:Y:S01]  /*171d0*/  F2FP.BF16.PACK_AB R6, R231, R232 ;  /* 0x000000e8e706723e */ /* 0x000fe200000010ff */
[----:B-1----:R-:W-:Y:S01]  /*171e0*/  FFMA.FTZ R3, R71, c[0x0][0x23c], -R2 ;  /* 0x00008f0047037a23 */ /* 0x002fe20000010802 */
[----:B-----5:R-:W-:-:S05]  /*171f0*/  F2FP.BF16.PACK_AB R7, R76, R77 ;  /* 0x0000004d4c07723e */ /* 0x020fca00000010ff */
[----:B------:R1:W-:Y:S02]  /*17200*/  MUFU.EX2 R101, R3 ;  /* 0x0000000300657308 */ /* 0x0003e40000000800 */
[C---:B----4-:R-:W-:Y:S08]  /*17210*/  HMMA.16816.F32.BF16 R16, R4.reuse, R12, R16 ;  /* 0x0000000c0410723c */ /* 0x050ff00000041810 */
[----:B------:R-:W-:Y:S01]  /*17220*/  HMMA.16816.F32.BF16 R20, R4, R14, R20 ;  /* 0x0000000e0414723c */ /* 0x000fe20000041814 */
[----:B------:R-:W4:Y:S01]  /*17230*/  LDSM.16.MT88.4 R12, [R165+0x7000] ;  /* 0x00700000a50c783b */ /* 0x000f220000004200 */
        /* <DEDUP_REMOVED lines=15> */
[----:B-----5:R-:W-:-:S05]  /*17330*/  F2FP.BF16.PACK_AB R7, R71, R72 ;  /* 0x000000484707723e */ /* 0x020fca00000010ff */
[----:B------:R1:W-:Y:S02]  /*17340*/  MUFU.EX2 R100, R3 ;  /* 0x0000000300647308 */ /* 0x0003e40000000800 */
[C---:B---3--:R-:W-:Y:S08]  /*17350*/  HMMA.16816.F32.BF16 R16, R4.reuse, R32, R16 ;  /* 0x000000200410723c */ /* 0x048ff00000041810 */
[----:B------:R-:W-:Y:S01]  /*17360*/  HMMA.16816.F32.BF16 R20, R4, R34, R20 ;  /* 0x000000220414723c */ /* 0x000fe20000041814 */
[----:B------:R-:W3:Y:S01]  /*17370*/  LDSM.16.MT88.4 R32, [R165+0x7400] ;  /* 0x00740000a520783b */ /* 0x000ee20000004200 */
[----:B-1----:R-:W-:-:S04]  /*17380*/  FFMA.FTZ R3, R108, c[0x0][0x23c], -R0 ;  /* 0x00008f006c037a23 */ /* 0x002fc80000010800 */
[----:B------:R1:W-:Y:S02]  /*17390*/  MUFU.EX2 R66, R3 ;  /* 0x0000000300427308 */ /* 0x0003e40000000800 */
[C---:B------:R-:W-:Y:S08]  /*173a0*/  HMMA.16816.F32.BF16 R8, R4.reuse, R38, R8 ;  /* 0x000000260408723c */ /* 0x040ff00000041808 */
        /* <DEDUP_REMOVED lines=16> */
[----:B-1----:R-:W-:-:S04]  /*174b0*/  FFMA.FTZ R3, R112, c[0x0][0x23c], -R0 ;  /* 0x00008f0070037a23 */ /* 0x002fc80000010800 */
[----:B------:R1:W-:Y:S03]  /*174c0*/  MUFU.EX2 R61, R3 ;  /* 0x00000003003d7308 */ /* 0x0003e60000000800 */
[C---:B--2---:R-:W-:Y:S07]  /*174d0*/  HMMA.16816.F32.BF16 R12, R4.reuse, R30, R8 ;  /* 0x0000001e040c723c */ /* 0x044fee0000041808 */
[----:B------:R-:W-:Y:S01]  /*174e0*/  FFMA.FTZ R8, R242, R47, R203 ;  /* 0x0000002ff2087223 */ /* 0x000fe200000100cb */
[----:B------:R-:W-:Y:S01]  /*174f0*/  HMMA.16816.F32.BF16 R24, R4, R28, R24 ;  /* 0x0000001c0418723c */ /* 0x000fe20000041818 */
[----:B------:R-:W-:-:S02]  /*17500*/  FFMA.FTZ R9, R157, c[0x0][0x23c], -R0 ;  /* 0x00008f009d097a23 */ /* 0x000fc40000010800 */
[----:B------:R-:W-:Y:S02]  /*17510*/  FADD.FTZ R8, R204, R8 ;  /* 0x00000008cc087221 */ /* 0x000fe40000010000 */
[----:B------:R-:W-:Y:S01]  /*17520*/  MUFU.EX2 R57, R9 ;  /* 0x0000000900397308 */ /* 0x000fe20000000800 */
[----:B-1----:R-:W-:Y:S01]  /*17530*/  FFMA.FTZ R3, R153, c[0x0][0x23c], -R0 ;  /* 0x00008f0099037a23 */ /* 0x002fe20000010800 */
[----:B------:R-:W-:Y:S01]  /*17540*/  F2FP.BF16.PACK_AB R4, R246, R244 ;  /* 0x000000f4f604723e */ /* 0x000fe200000010ff */
[----:B------:R-:W-:Y:S01]  /*17550*/  FADD.FTZ R8, R205, R8 ;  /* 0x00000008cd087221 */ /* 0x000fe20000010000 */
[----:B------:R-:W-:-:S04]  /*17560*/  F2FP.BF16.PACK_AB R6, R248, R247 ;  /* 0x000000f7f806723e */ /* 0x000fc800000010ff */
[----:B------:R1:W2:Y:S01]  /*17570*/  MUFU.EX2 R65, R3 ;  /* 0x0000000300417308 */ /* 0x0002a20000000800 */
        /* <DEDUP_REMOVED lines=24> */
[----:B---3--:R-:W-:Y:S02]  /*17700*/  HMMA.16816.F32.BF16 R16, R4, R32, R16 ;  /* 0x000000200410723c */ /* 0x008fe40000041810 */
[----:B------:R-:W-:-:S04]  /*17710*/  FADD.FTZ R8, R223, R8 ;  /* 0x00000008df087221 */ /* 0x000fc80000010000 */
[----:B------:R-:W-:Y:S02]  /*17720*/  FADD.FTZ R8, R225, R8 ;  /* 0x00000008e1087221 */ /* 0x000fe40000010000 */
[C---:B-----5:R-:W-:Y:S02]  /*17730*/  HMMA.16816.F32.BF16 R24, R4.reuse, R36, R24 ;  /* 0x000000240418723c */ /* 0x060fe40000041818 */
[----:B------:R-:W-:Y:S02]  /*17740*/  FADD.FTZ R8, R227, R8 ;  /* 0x00000008e3087221 */ /* 0x000fe40000010000 */
[----:B-1----:R-:W-:Y:S02]  /*17750*/  FFMA.FTZ R3, R156, c[0x0][0x23c], -R0 ;  /* 0x00008f009c037a23 */ /* 0x002fe40000010800 */
[----:B------:R-:W-:Y:S02]  /*17760*/  FADD.FTZ R8, R226, R8 ;  /* 0x00000008e2087221 */ /* 0x000fe40000010000 */
[----:B------:R1:W2:Y:S01]  /*17770*/  MUFU.EX2 R11, R3 ;  /* 0x00000003000b7308 */ /* 0x0002a20000000800 */
[C---:B------:R-:W-:Y:S01]  /*17780*/  HMMA.16816.F32.BF16 R12, R4.reuse, R38, R12 ;  /* 0x00000026040c723c */ /* 0x040fe2000004180c */
[----:B------:R-:W-:Y:S07]  /*17790*/  LDSM.16.MT88.4 R36, [R166+0x7c00] ;  /* 0x007c0000a624783b */ /* 0x000fee0000004200 */
[----:B------:R-:W-:Y:S01]  /*177a0*/  HMMA.16816.F32.BF16 R20, R4, R34, R20 ;  /* 0x000000220414723c */ /* 0x000fe20000041814 */
[----:B------:R-:W-:Y:S01]  /*177b0*/  LDSM.16.MT88.4 R32, [R165+0x7c00] ;  /* 0x007c0000a520783b */ /* 0x000fe20000004200 */
[----:B-1----:R-:W-:-:S05]  /*177c0*/  FFMA.FTZ R3, R120, c[0x0][0x23c], -R0 ;  /* 0x00008f0078037a23 */ /* 0x002fca0000010800 */
[----:B------:R-:W-:Y:S02]  /*177d0*/  F2FP.BF16.PACK_AB R4, R250, R249 ;  /* 0x000000f9fa04723e */ /* 0x000fe400000010ff */
[----:B--2---:R-:W-:Y:S01]  /*177e0*/  F2FP.BF16.PACK_AB R5, R11, R58 ;  /* 0x0000003a0b05723e */ /* 0x004fe200000010ff */
[----:B------:R1:W2:Y:S01]  /*177f0*/  MUFU.EX2 R59, R3 ;  /* 0x00000003003b7308 */ /* 0x0002a20000000800 */
[----:B------:R-:W-:Y:S01]  /*17800*/  F2FP.BF16.PACK_AB R6, R111, R251 ;  /* 0x000000fb6f06723e */ /* 0x000fe200000010ff */
[----:B-1----:R-:W-:Y:S01]  /*17810*/  FFMA.FTZ R3, R243, R44, R48 ;  /* 0x0000002cf3037223 */ /* 0x002fe20000010030 */
[----:B--2---:R-:W-:-:S03]  /*17820*/  F2FP.BF16.PACK_AB R7, R57, R59 ;  /* 0x0000003b3907723e */ /* 0x004fc600000010ff */
[----:B------:R-:W-:Y:S02]  /*17830*/  FADD.FTZ R9, R49, R3 ;  /* 0x0000000331097221 */ /* 0x000fe40000010000 */
[----:B------:R-:W-:Y:S01]  /*17840*/  FFMA.FTZ R3, R135, c[0x0][0x23c], -R2 ;  /* 0x00008f0087037a23 */ /* 0x000fe20000010802 */
[----:B------:R-:W1:Y:S01]  /*17850*/  LDSM.16.MT88.4 R48, [R166+0x7800] ;  /* 0x00780000a630783b */ /* 0x000e620000004200 */
[----:B------:R-:W-:Y:S01]  /*17860*/  FADD.FTZ R9, R98, R9 ;  /* 0x0000000962097221 */ /* 0x000fe20000010000 */
[----:B------:R-:W-:Y:S01]  /*17870*/  HMMA.16816.F32.BF16 R28, R4, R40, R16 ;  /* 0x00000028041c723c */ /* 0x000fe20000041810 */
[----:B------:R2:W-:Y:S02]  /*17880*/  MUFU.EX2 R75, R3 ;  /* 0x00000003004b7308 */ /* 0x0005e40000000800 */
[----:B------:R-:W-:-:S04]  /*17890*/  FADD.FTZ R9, R99, R9 ;  /* 0x0000000963097221 */ /* 0x000fc80000010000 */
[----:B------:R-:W-:Y:S01]  /*178a0*/  FADD.FTZ R9, R97, R9 ;  /* 0x0000000961097221 */ /* 0x000fe20000010000 */
[----:B------:R-:W-:Y:S01]  /*178b0*/  HMMA.16816.F32.BF16 R20, R4, R42, R20 ;  /* 0x0000002a0414723c */ /* 0x000fe20000041814 */
[----:B------:R-:W3:Y:S01]  /*178c0*/  LDSM.16.MT88.4 R40, [R165+0x8000] ;  /* 0x00800000a528783b */ /* 0x000ee20000004200 */
[----:B--2---:R-:W-:-:S04]  /*178d0*/  FFMA.FTZ R3, R124, c[0x0][0x23c], -R0 ;  /* 0x00008f007c037a23 */ /* 0x004fc80000010800 */
[----:B------:R2:W-:Y:S02]  /*178e0*/  MUFU.EX2 R10, R3 ;  /* 0x00000003000a7308 */ /* 0x0005e40000000800 */
[----:B--2---:R-:W-:Y:S01]  /*178f0*/  FADD.FTZ R3, R96, R9 ;  /* 0x0000000960037221 */ /* 0x004fe20000010000 */
[C---:B-1----:R-:W-:Y:S01]  /*17900*/  HMMA.16816.F32.BF16 R16, R4.reuse, R48, R24 ;  /* 0x000000300410723c */ /* 0x042fe20000041818 */
[----:B------:R-:W-:Y:S02]  /*17910*/  FFMA.FTZ R9, R160, c[0x0][0x23c], -R0 ;  /* 0x00008f00a0097a23 */ /* 0x000fe40000010800 */
[----:B------:R-:W-:Y:S02]  /*17920*/  FADD.FTZ R3, R95, R3 ;  /* 0x000000035f037221 */ /* 0x000fe40000010000 */
[----:B------:R1:W2:Y:S02]  /*17930*/  MUFU.EX2 R56, R9 ;  /* 0x0000000900387308 */ /* 0x0002a40000000800 */
[----:B------:R-:W-:Y:S01]  /*17940*/  FADD.FTZ R3, R55, R3 ;  /* 0x0000000337037221 */ /* 0x000fe20000010000 */
[----:B------:R-:W-:Y:S03]  /*17950*/  HMMA.16816.F32.BF16 R12, R4, R50, R12 ;  /* 0x00000032040c723c */ /* 0x000fe6000004180c */
[----:B------:R-:W-:-:S04]  /*17960*/  FADD.FTZ R3, R54, R3 ;  /* 0x0000000336037221 */ /* 0x000fc80000010000 */
[----:B------:R-:W-:Y:S01]  /*17970*/  FADD.FTZ R3, R94, R3 ;  /* 0x000000035e037221 */ /* 0x000fe20000010000 */
[----:B------:R-:W-:Y:S02]  /*17980*/  F2FP.BF16.PACK_AB R4, R149, R148 ;  /* 0x000000949504723e */ /* 0x000fe400000010ff */
[----:B------:R-:W-:Y:S01]  /*17990*/  F2FP.BF16.PACK_AB R6, R151, R150 ;  /* 0x000000969706723e */ /* 0x000fe200000010ff */
        /* <DEDUP_REMOVED lines=21> */
[----:B------:R-:W-:Y:S02]  /*17af0*/  HMMA.16816.F32.BF16 R28, R4, R32, R28 ;  /* 0x00000020041c723c */ /* 0x000fe4000004181c */
[----:B------:R-:W-:-:S04]  /*17b00*/  FADD.FTZ R3, R80, R3 ;  /* 0x0000000350037221 */ /* 0x000fc80000010000 */
[----:B------:R-:W-:Y:S02]  /*17b10*/  FADD.FTZ R3, R74, R3 ;  /* 0x000000034a037221 */ /* 0x000fe40000010000 */
[C---:B------:R-:W-:Y:S01]  /*17b20*/  HMMA.16816.F32.BF16 R24, R4.reuse, R34, R20 ;  /* 0x000000220418723c */ /* 0x040fe20000041814 */
[----:B------:R-:W2:Y:S01]  /*17b30*/  LDSM.16.MT88.4 R20, [R166+0x8000] ;  /* 0x00800000a614783b */ /* 0x000ea20000004200 */
[----:B------:R-:W-:Y:S02]  /*17b40*/  FADD.FTZ R3, R79, R3 ;  /* 0x000000034f037221 */ /* 0x000fe40000010000 */
[----:B-1----:R-:W-:Y:S01]  /*17b50*/  FFMA.FTZ R9, R130, c[0x0][0x23c], -R0 ;  /* 0x00008f0082097a23 */ /* 0x002fe20000010800 */
[----:B------:R-:W-:Y:S01]  /*17b60*/  LDSM.16.MT88.4 R32, [R166+0x8400] ;  /* 0x00840000a620783b */ /* 0x000fe20000004200 */
        /* <DEDUP_REMOVED lines=8> */
[----:B-1----:R-:W-:Y:S01]  /*17bf0*/  FFMA.FTZ R9, R163, c[0x0][0x23c], -R0 ;  /* 0x00008f00a3097a23 */ /* 0x002fe20000010800 */
[----:B------:R-:W-:Y:S01]  /*17c00*/  F2FP.BF16.PACK_AB R4, R252, R109 ;  /* 0x0000006dfc04723e */ /* 0x000fe200000010ff */
[----:B------:R-:W-:Y:S01]  /*17c10*/  FADD.FTZ R3, R71, R3 ;  /* 0x0000000347037221 */ /* 0x000fe20000010000 */
[----:B------:R-:W-:Y:S01]  /*17c20*/  F2FP.BF16.PACK_AB R6, R106, R107 ;  /* 0x0000006b6a06723e */ /* 0x000fe200000010ff */
[----:B------:R1:W4:Y:S02]  /*17c30*/  MUFU.EX2 R51, R9 ;  /* 0x0000000900337308 */ /* 0x0003240000000800 */
[----:B------:R-:W-:-:S04]  /*17c40*/  FADD.FTZ R3, R66, R3 ;  /* 0x0000000342037221 */ /* 0x000fc80000010000 */
[----:B------:R-:W-:-:S04]  /*17c50*/  FADD.FTZ R3, R69, R3 ;  /* 0x0000000345037221 */ /* 0x000fc80000010000 */
[----:B------:R-:W-:-:S04]  /*17c60*/  FADD.FTZ R3, R68, R3 ;  /* 0x0000000344037221 */ /* 0x000fc80000010000 */
[----:B------:R-:W-:Y:S02]  /*17c70*/  FADD.FTZ R3, R67, R3 ;  /* 0x0000000343037221 */ /* 0x000fe40000010000 */
[----:B-1----:R-:W-:Y:S01]  /*17c80*/  FFMA.FTZ R9, R152, c[0x0][0x23c], -R0 ;  /* 0x00008f0098097a23 */ /* 0x002fe20000010800 */
[----:B----4-:R-:W-:Y:S01]  /*17c90*/  F2FP.BF16.PACK_AB R5, R51, R49 ;  /* 0x000000313305723e */ /* 0x010fe200000010ff */
[----:B------:R-:W-:Y:S02]  /*17ca0*/  FADD.FTZ R3, R61, R3 ;  /* 0x000000033d037221 */ /* 0x000fe40000010000 */
[----:B------:R1:W-:Y:S02]  /*17cb0*/  MUFU.EX2 R48, R9 ;  /* 0x0000000900307308 */ /* 0x0003e40000000800 */
[----:B------:R-:W-:-:S04]  /*17cc0*/  FADD.FTZ R3, R65, R3 ;  /* 0x0000000341037221 */ /* 0x000fc80000010000 */
[----:B------:R-:W-:-:S04]  /*17cd0*/  FADD.FTZ R3, R63, R3 ;  /* 0x000000033f037221 */ /* 0x000fc80000010000 */
[----:B------:R-:W-:-:S04]  /*17ce0*/  FADD.FTZ R3, R62, R3 ;  /* 0x000000033e037221 */ /* 0x000fc80000010000 */
[----:B------:R-:W-:Y:S02]  /*17cf0*/  FADD.FTZ R3, R58, R3 ;  /* 0x000000033a037221 */ /* 0x000fe40000010000 */
[----:B-1----:R-:W-:-:S04]  /*17d00*/  FFMA.FTZ R9, R191, c[0x0][0x23c], -R0 ;  /* 0x00008f00bf097a23 */ /* 0x002fc80000010800 */
[----:B------:R1:W4:Y:S02]  /*17d10*/  MUFU.EX2 R47, R9 ;  /* 0x00000009002f7308 */ /* 0x0003240000000800 */
[----:B-1----:R-:W-:Y:S01]  /*17d20*/  FFMA.FTZ R9, R186, c[0x0][0x23c], -R2 ;  /* 0x00008f00ba097a23 */ /* 0x002fe20000010802 */
[----:B----4-:R-:W-:-:S05]  /*17d30*/  F2FP.BF16.PACK_AB R7, R47, R48 ;  /* 0x000000302f07723e */ /* 0x010fca00000010ff */
[----:B------:R1:W-:Y:S02]  /*17d40*/  MUFU.EX2 R53, R9 ;  /* 0x0000000900357308 */ /* 0x0003e40000000800 */
[C---:B---3--:R-:W-:Y:S01]  /*17d50*/  HMMA.16816.F32.BF16 R136, R4.reuse, R40, R28 ;  /* 0x000000280488723c */ /* 0x048fe2000004181c */
[----:B------:R-:W3:Y:S07]  /*17d60*/  LDSM.16.MT88.4 R28, [R165+0x8400] ;  /* 0x00840000a51c783b */ /* 0x000eee0000004200 */
[----:B------:R-:W-:Y:S01]  /*17d70*/  HMMA.16816.F32.BF16 R24, R4, R42, R24 ;  /* 0x0000002a0418723c */ /* 0x000fe20000041818 */
[----:B-1----:R-:W-:-:S04]  /*17d80*/  FFMA.FTZ R9, R155, c[0x0][0x23c], -R2 ;  /* 0x00008f009b097a23 */ /* 0x002fc80000010802 */
[----:B------:R1:W-:Y:S03]  /*17d90*/  MUFU.EX2 R50, R9 ;  /* 0x0000000900327308 */ /* 0x0003e60000000800 */
[C---:B--2---:R-:W-:Y:S08]  /*17da0*/  HMMA.16816.F32.BF16 R16, R4.reuse, R20, R16 ;  /* 0x000000140410723c */ /* 0x044ff00000041810 */
[----:B------:R-:W-:Y:S01]  /*17db0*/  HMMA.16816.F32.BF16 R12, R4, R22, R12 ;  /* 0x00000016040c723c */ /* 0x000fe2000004180c */
[----:B-1----:R-:W-:-:S06]  /*17dc0*/  FADD.FTZ R9, R228, R8 ;  /* 0x00000008e4097221 */ /* 0x002fcc0000010000 */
[----:B------:R-:W-:Y:S01]  /*17dd0*/  F2FP.BF16.PACK_AB R4, R104, R105 ;  /* 0x000000696804723e */ /* 0x000fe200000010ff */
[----:B------:R-:W-:Y:S01]  /*17de0*/  FFMA.FTZ R8, R158, c[0x0][0x23c], -R0 ;  /* 0x00008f009e087a23 */ /* 0x000fe20000010800 */
[----:B------:R-:W-:-:S03]  /*17df0*/  F2FP.BF16.PACK_AB R6, R100, R101 ;  /* 0x000000656406723e */ /* 0x000fc600000010ff */
[----:B------:R1:W-:Y:S02]  /*17e00*/  MUFU.EX2 R44, R8 ;  /* 0x00000008002c7308 */ /* 0x0003e40000000800 */
[----:B-1----:R-:W-:Y:S02]  /*17e10*/  FADD.FTZ R8, R229, R9 ;  /* 0x00000009e5087221 */ /* 0x002fe40000010000 */
[----:B------:R-:W-:Y:S02]  /*17e20*/  FFMA.FTZ R9, R194, c[0x0][0x23c], -R0 ;  /* 0x00008f00c2097a23 */ /* 0x000fe40000010800 */
        /* <DEDUP_REMOVED lines=26> */
[C---:B---3--:R-:W-:Y:S08]  /*17fd0*/  HMMA.16816.F32.BF16 R136, R4.reuse, R28, R136 ;  /* 0x0000001c0488723c */ /* 0x048ff00000041888 */
[----:B------:R-:W-:Y:S01]  /*17fe0*/  HMMA.16816.F32.BF16 R20, R4, R30, R24 ;  /* 0x0000001e0414723c */ /* 0x000fe20000041818 */
[----:B------:R-:W2:Y:S01]  /*17ff0*/  LDSM.16.MT88.4 R24, [R166+0x8800] ;  /* 0x00880000a618783b */ /* 0x000ea20000004200 */
[----:B-1----:R-:W-:-:S04]  /*18000*/  FFMA.FTZ R9, R162, c[0x0][0x23c], -R0 ;  /* 0x00008f00a2097a23 */ /* 0x002fc80000010800 */
[----:B------:R1:W-:Y:S02]  /*18010*/  MUFU.EX2 R38, R9 ;  /* 0x0000000900267308 */ /* 0x0003e40000000800 */
[C---:B------:R-:W-:Y:S01]  /*18020*/  HMMA.16816.F32.BF16 R144, R4.reuse, R32, R16 ;  /* 0x000000200490723c */ /* 0x040fe20000041810 */
[----:B------:R-:W3:Y:S07]  /*18030*/  LDSM.16.MT88.4 R16, [R165+0x8c00] ;  /* 0x008c0000a510783b */ /* 0x000eee0000004200 */
[----:B------:R-:W-:Y:S01]  /*18040*/  HMMA.16816.F32.BF16 R12, R4, R34, R12 ;  /* 0x00000022040c723c */ /* 0x000fe2000004180c */
[----:B-1----:R-:W-:-:S06]  /*18050*/  FFMA.FTZ R9, R199, c[0x0][0x23c], -R0 ;  /* 0x00008f00c7097a23 */ /* 0x002fcc0000010800 */
[----:B------:R-:W-:Y:S02]  /*18060*/  F2FP.BF16.PACK_AB R4, R75, R78 ;  /* 0x0000004e4b04723e */ /* 0x000fe400000010ff */
[----:B------:R-:W-:Y:S01]  /*18070*/  F2FP.BF16.PACK_AB R6, R53, R64 ;  /* 0x000000403506723e */ /* 0x000fe200000010ff */
[----:B------:R1:W4:Y:S02]  /*18080*/  MUFU.EX2 R36, R9 ;  /* 0x0000000900247308 */ /* 0x0003240000000800 */
[----:B-1----:R-:W-:Y:S01]  /*18090*/  FFMA.FTZ R9, R187, c[0x0][0x23c], -R0 ;  /* 0x00008f00bb097a23 */ /* 0x002fe20000010800 */
[----:B----4-:R-:W-:-:S05]  /*180a0*/  F2FP.BF16.PACK_AB R5, R36, R38 ;  /* 0x000000262405723e */ /* 0x010fca00000010ff */
[----:B------:R1:W-:Y:S02]  /*180b0*/  MUFU.EX2 R37, R9 ;  /* 0x0000000900257308 */ /* 0x0003e40000000800 */
[----:B-1----:R-:W-:-:S06]  /*180c0*/  FFMA.FTZ R9, R200, c[0x0][0x23c], -R0 ;  /* 0x00008f00c8097a23 */ /* 0x002fcc0000010800 */
[----:B------:R1:W4:Y:S02]  /*180d0*/  MUFU.EX2 R29, R9 ;  /* 0x00000009001d7308 */ /* 0x0003240000000800 */
[----:B-1----:R-:W-:Y:S01]  /*180e0*/  FFMA.FTZ R9, R192, c[0x0][0x23c], -R2 ;  /* 0x00008f00c0097a23 */ /* 0x002fe20000010802 */
[----:B----4-:R-:W-:-:S05]  /*180f0*/  F2FP.BF16.PACK_AB R7, R29, R37 ;  /* 0x000000251d07723e */ /* 0x010fca00000010ff */
[----:B------:R1:W-:Y:S02]  /*18100*/  MUFU.EX2 R28, R9 ;  /* 0x00000009001c7308 */ /* 0x0003e40000000800 */
[C---:B------:R-:W-:Y:S08]  /*18110*/  HMMA.16816.F32.BF16 R136, R4.reuse, R140, R136 ;  /* 0x0000008c0488723c */ /* 0x040ff00000041888 */
[----:B------:R-:W-:Y:S01]  /*18120*/  HMMA.16816.F32.BF16 R140, R4, R142, R20 ;  /* 0x0000008e048c723c */ /* 0x000fe20000041814 */
[----:B------:R-:W4:Y:S01]  /*18130*/  LDSM.16.MT88.4 R20, [R166+0x8c00] ;  /* 0x008c0000a614783b */ /* 0x000f220000004200 */
[----:B-1----:R-:W-:-:S02]  /*18140*/  FFMA.FTZ R9, R201, c[0x0][0x23c], -R2 ;  /* 0x00008f00c9097a23 */ /* 0x002fc40000010802 */
[----:B------:R-:W-:Y:S02]  /*18150*/  FADD.FTZ R2, R11, R3 ;  /* 0x000000030b027221 */ /* 0x000fe40000010000 */
[----:B------:R-:W-:Y:S01]  /*18160*/  FADD.FTZ R3, R251, R8 ;  /* 0x00000008fb037221 */ /* 0x000fe20000010000 */
[----:B------:R-:W1:Y:S01]  /*18170*/  MUFU.EX2 R242, R9 ;  /* 0x0000000900f27308 */ /* 0x000e620000000800 */
[----:B------:R-:W-:Y:S01]  /*18180*/  FADD.FTZ R2, R59, R2 ;  /* 0x000000023b027221 */ /* 0x000fe20000010000 */
[----:B--2---:R-:W-:Y:S01]  /*18190*/  HMMA.16816.F32.BF16 R144, R4, R24, R144 ;  /* 0x000000180490723c */ /* 0x004fe20000041890 */
[----:B------:R-:W-:Y:S02]  /*181a0*/  FADD.FTZ R3, R111, R3 ;  /* 0x000000036f037221 */ /* 0x000fe40000010000 */
[----:B------:R-:W-:Y:S02]  /*181b0*/  FADD.FTZ R2, R57, R2 ;  /* 0x0000000239027221 */ /* 0x000fe40000010000 */
[----:B------:R-:W-:-:S02]  /*181c0*/  FFMA.FTZ R8, R193, c[0x0][0x23c], -R0 ;  /* 0x00008f00c1087a23 */ /* 0x000fc40000010800 */
[----:B------:R-:W-:Y:S01]  /*181d0*/  FADD.FTZ R3, R148, R3 ;  /* 0x0000000394037221 */ /* 0x000fe20000010000 */
[----:B------:R-:W-:Y:S01]  /*181e0*/  HMMA.16816.F32.BF16 R12, R4, R26, R12 ;  /* 0x0000001a040c723c */ /* 0x000fe2000004180c */
[----:B------:R-:W-:Y:S01]  /*181f0*/  FADD.FTZ R2, R10, R2 ;  /* 0x000000020a027221 */ /* 0x000fe20000010000 */
[----:B------:R2:W-:Y:S01]  /*18200*/  MUFU.EX2 R11, R8 ;  /* 0x00000008000b7308 */ /* 0x0005e20000000800 */
[----:B------:R-:W-:Y:S01]  /*18210*/  FADD.FTZ R3, R149, R3 ;  /* 0x0000000395037221 */ /* 0x000fe20000010000 */
[----:B------:R-:W-:Y:S01]  /*18220*/  F2FP.BF16.PACK_AB R148, R42, R50 ;  /* 0x000000322a94723e */ /* 0x000fe200000010ff */
[----:B------:R-:W-:Y:S02]  /*18230*/  FADD.FTZ R2, R56, R2 ;  /* 0x0000000238027221 */ /* 0x000fe40000010000 */
[----:B------:R-:W-:Y:S01]  /*18240*/  FADD.FTZ R3, R150, R3 ;  /* 0x0000000396037221 */ /* 0x000fe20000010000 */
[----:B-1----:R-:W-:Y:S01]  /*18250*/  F2FP.BF16.PACK_AB R150, R242, R28 ;  /* 0x0000001cf296723e */ /* 0x002fe200000010ff */
[----:B------:R-:W-:-:S02]  /*18260*/  FADD.FTZ R2, R55, R2 ;  /* 0x0000000237027221 */ /* 0x000fc40000010000 */
[----:B------:R-:W-:Y:S02]  /*18270*/  FADD.FTZ R3, R151, R3 ;  /* 0x0000000397037221 */ /* 0x000fe40000010000 */
[----:B------:R-:W-:Y:S02]  /*18280*/  FADD.FTZ R2, R54, R2 ;  /* 0x0000000236027221 */ /* 0x000fe40000010000 */
[----:B------:R-:W-:Y:S02]  /*18290*/  FADD.FTZ R3, R109, R3 ;  /* 0x000000036d037221 */ /* 0x000fe40000010000 */
[----:B--2---:R-:W-:-:S04]  /*182a0*/  FFMA.FTZ R8, R202, c[0x0][0x23c], -R0 ;  /* 0x00008f00ca087a23 */ /* 0x004fc80000010800 */
[----:B------:R1:W2:Y:S02]  /*182b0*/  MUFU.EX2 R10, R8 ;  /* 0x00000008000a7308 */ /* 0x0002a40000000800 */
[----:B-1----:R-:W-:Y:S01]  /*182c0*/  FFMA.FTZ R8, R195, c[0x0][0x23c], -R0 ;  /* 0x00008f00c3087a23 */ /* 0x002fe20000010800 */
[----:B--2---:R-:W-:-:S05]  /*182d0*/  F2FP.BF16.PACK_AB R149, R10, R11 ;  /* 0x0000000b0a95723e */ /* 0x004fca00000010ff */
[----:B------:R1:W-:Y:S02]  /*182e0*/  MUFU.EX2 R9, R8 ;  /* 0x0000000800097308 */ /* 0x0003e40000000800 */
[----:B-1----:R-:W-:Y:S02]  /*182f0*/  FFMA.FTZ R8, R196, c[0x0][0x23c], -R0 ;  /* 0x00008f00c4087a23 */ /* 0x002fe40000010800 */
[----:B------:R-:W-:Y:S02]  /*18300*/  FADD.FTZ R0, R49, R2 ;  /* 0x0000000231007221 */ /* 0x000fe40000010000 */
[----:B------:R-:W-:Y:S01]  /*18310*/  FADD.FTZ R2, R252, R3 ;  /* 0x00000003fc027221 */ /* 0x000fe20000010000 */
[----:B------:R-:W-:Y:S01]  /*18320*/  MOV R3, R52 ;  /* 0x0000003400037202 */ /* 0x000fe20000000f00 */
[----:B------:R-:W-:Y:S01]  /*18330*/  FADD.FTZ R0, R51, R0 ;  /* 0x0000000033007221 */ /* 0x000fe20000010000 */
[----:B------:R-:W1:Y:S01]  /*18340*/  MUFU.EX2 R8, R8 ;  /* 0x0000000800087308 */ /* 0x000e620000000800 */
[----:B------:R-:W-:-:S02]  /*18350*/  FADD.FTZ R2, R107, R2 ;  /* 0x000000026b027221 */ /* 0x000fc40000010000 */
[----:B------:R-:W-:Y:S02]  /*18360*/  FADD.FTZ R0, R48, R0 ;  /* 0x0000000030007221 */ /* 0x000fe40000010000 */
[----:B------:R-:W-:Y:S02]  /*18370*/  FADD.FTZ R2, R106, R2 ;  /* 0x000000026a027221 */ /* 0x000fe40000010000 */
[----:B------:R-:W-:Y:S02]  /*18380*/  FADD.FTZ R0, R47, R0 ;  /* 0x000000002f007221 */ /* 0x000fe40000010000 */
[----:B------:R-:W-:Y:S02]  /*18390*/  FADD.FTZ R2, R105, R2 ;  /* 0x0000000269027221 */ /* 0x000fe40000010000 */
[----:B------:R-:W-:Y:S02]  /*183a0*/  FADD.FTZ R0, R44, R0 ;  /* 0x000000002c007221 */ /* 0x000fe40000010000 */
[----:B------:R-:W-:-:S02]  /*183b0*/  FADD.FTZ R2, R104, R2 ;  /* 0x0000000268027221 */ /* 0x000fc40000010000 */
[----:B------:R-:W-:Y:S01]  /*183c0*/  FADD.FTZ R0, R40, R0 ;  /* 0x0000000028007221 */ /* 0x000fe20000010000 */
[----:B-1----:R-:W-:Y:S01]  /*183d0*/  F2FP.BF16.PACK_AB R151, R8, R9 ;  /* 0x000000090897723e */ /* 0x002fe200000010ff */
[----:B------:R-:W-:Y:S02]  /*183e0*/  FADD.FTZ R2, R101, R2 ;  /* 0x0000000265027221 */ /* 0x000fe40000010000 */
[----:B------:R-:W-:Y:S02]  /*183f0*/  FADD.FTZ R0, R41, R0 ;  /* 0x0000000029007221 */ /* 0x000fe40000010000 */
[----:B------:R-:W-:Y:S02]  /*18400*/  FADD.FTZ R2, R100, R2 ;  /* 0x0000000264027221 */ /* 0x000fe40000010000 */
[----:B------:R-:W-:Y:S01]  /*18410*/  FADD.FTZ R0, R39, R0 ;  /* 0x0000000027007221 */ /* 0x000fe20000010000 */
[----:B---3--:R-:W-:Y:S01]  /*18420*/  HMMA.16816.F32.BF16 R136, R148, R16, R136 ;  /* 0x000000109488723c */ /* 0x008fe20000041888 */
[----:B------:R-:W-:-:S02]  /*18430*/  FADD.FTZ R2, R78, R2 ;  /* 0x000000024e027221 */ /* 0x000fc40000010000 */
[----:B------:R-:W-:Y:S02]  /*18440*/  FADD.FTZ R0, R38, R0 ;  /* 0x0000000026007221 */ /* 0x000fe40000010000 */
[----:B------:R-:W-:Y:S02]  /*18450*/  FADD.FTZ R2, R75, R2 ;  /* 0x000000024b027221 */ /* 0x000fe40000010000 */
[----:B------:R-:W-:Y:S01]  /*18460*/  FADD.FTZ R0, R36, R0 ;  /* 0x0000000024007221 */ /* 0x000fe20000010000 */
[----:B------:R-:W-:Y:S01]  /*18470*/  HMMA.16816.F32.BF16 R140, R148, R18, R140 ;  /* 0x00000012948c723c */ /* 0x000fe2000004188c */
[----:B------:R-:W-:Y:S02]  /*18480*/  FADD.FTZ R2, R64, R2 ;  /* 0x0000000240027221 */ /* 0x000fe40000010000 */
[----:B------:R-:W-:Y:S02]  /*18490*/  FADD.FTZ R0, R37, R0 ;  /* 0x0000000025007221 */ /* 0x000fe40000010000 */
[----:B------:R-:W-:-:S02]  /*184a0*/  FADD.FTZ R2, R53, R2 ;  /* 0x0000000235027221 */ /* 0x000fc40000010000 */
[----:B------:R-:W-:Y:S01]  /*184b0*/  FADD.FTZ R0, R29, R0 ;  /* 0x000000001d007221 */ /* 0x000fe20000010000 */
[C---:B----4-:R-:W-:Y:S01]  /*184c0*/  HMMA.16816.F32.BF16 R144, R148.reuse, R20, R144 ;  /* 0x000000149490723c */ /* 0x050fe20000041890 */
[----:B------:R-:W-:Y:S02]  /*184d0*/  FADD.FTZ R2, R50, R2 ;  /* 0x0000000232027221 */ /* 0x000fe40000010000 */
[----:B------:R-:W-:Y:S02]  /*184e0*/  FADD.FTZ R0, R11, R0 ;  /* 0x000000000b007221 */ /* 0x000fe40000010000 */
[----:B------:R-:W-:Y:S02]  /*184f0*/  FADD.FTZ R2, R42, R2 ;  /* 0x000000022a027221 */ /* 0x000fe40000010000 */
[----:B------:R-:W-:Y:S01]  /*18500*/  FADD.FTZ R0, R10, R0 ;  /* 0x000000000a007221 */ /* 0x000fe20000010000 */
[----:B------:R-:W-:Y:S01]  /*18510*/  HMMA.16816.F32.BF16 R148, R148, R22, R12 ;  /* 0x000000169494723c */ /* 0x000fe2000004180c */
[----:B------:R-:W-:Y:S01]  /*18520*/  FADD.FTZ R2, R28, R2 ;  /* 0x000000021c027221 */ /* 0x000fe20000010000 */
[----:B------:R-:W-:Y:S01]  /*18530*/  MOV R20, R60 ;  /* 0x0000003c00147202 */ /* 0x000fe20000000f00 */
[----:B------:R-:W-:-:S02]  /*18540*/  FADD.FTZ R0, R9, R0 ;  /* 0x0000000009007221 */ /* 0x000fc40000010000 */
[----:B------:R-:W-:Y:S02]  /*18550*/  FADD.FTZ R242, R242, R2 ;  /* 0x00000002f2f27221 */ /* 0x000fe40000010000 */
[----:B------:R-:W-:Y:S02]  /*18560*/  FADD.FTZ R243, R8, R0 ;  /* 0x0000000008f37221 */ /* 0x000fe40000010000 */
.L_x_1068:
        /* <DEDUP_REMOVED lines=9> */
.L_x_1080:
        /* <DEDUP_REMOVED lines=32> */
[--C-:B------:R-:W-:Y:S01]  /*18800*/  @!P0 IMAD.IADD R3, R3, 0x1, -R9.reuse ;  /* 0x0000000103038824 */ /* 0x100fe200078e0a09 */
[----:B------:R-:W-:Y:S01]  /*18810*/  ISETP.NE.AND P0, PT, RZ, c[0x0][0x2d0], PT ;  /* 0x0000b400ff007a0c */ /* 0x000fe20003f05270 */
[----:B------:R-:W-:Y:S01]  /*18820*/  @!P1 IMAD.IADD R4, R4, 0x1, -R9 ;  /* 0x0000000104049824 */ /* 0x000fe200078e0a09 */
[----:B------:R-:W-:Y:S02]  /*18830*/  @!P1 IADD3 R2, R2, 0x1, RZ ;  /* 0x0000000102029810 */ /* 0x000fe40007ffe0ff */
[-C--:B------:R-:W-:Y:S02]  /*18840*/  ISETP.GE.U32.AND P4, PT, R3, R9.reuse, PT ;  /* 0x000000090300720c */ /* 0x080fe40003f86070 */
[----:B------:R-:W-:Y:S02]  /*18850*/  LOP3.LUT R3, RZ, c[0x0][0x2d0], RZ, 0x33, !PT ;  /* 0x0000b400ff037a12 */ /* 0x000fe400078e33ff */
[----:B------:R-:W-:Y:S09]  /*18860*/  ISETP.GE.U32.AND P5, PT, R4, R9, PT ;  /* 0x000000090400720c */ /* 0x000ff20003fa6070 */
[----:B------:R-:W-:Y:S04]  /*18870*/  @P4 IADD3 R0, R0, 0x1, RZ ;  /* 0x0000000100004810 */ /* 0x000fe80007ffe0ff */
[----:B------:R-:W-:Y:S02]  /*18880*/  @!P2 IADD3 R0, -R0, RZ, RZ ;  /* 0x000000ff0000a210 */ /* 0x000fe40007ffe1ff */
[----:B------:R-:W-:Y:S02]  /*18890*/  @P5 IADD3 R2, R2, 0x1, RZ ;  /* 0x0000000102025810 */ /* 0x000fe40007ffe0ff */
[C---:B------:R-:W-:Y:S03]  /*188a0*/  SEL R6, R3.reuse, R0, !P0 ;  /* 0x0000000003067207 */ /* 0x040fe60004000000 */
[----:B------:R-:W-:Y:S01]  /*188b0*/  @!P3 IMAD.MOV R2, RZ, RZ, -R2 ;  /* 0x000000ffff02b224 */ /* 0x000fe200078e0a02 */
[C---:B------:R-:W-:Y:S04]  /*188c0*/  LEA R4, P1, R6.reuse, R210, 0x2 ;  /* 0x000000d206047211 */ /* 0x040fe800078210ff */
[-C--:B------:R-:W-:Y:S02]  /*188d0*/  LEA.HI.X.SX32 R5, R6, R211.reuse, 0x2, P1 ;  /* 0x000000d306057211 */ /* 0x080fe400008f16ff */
[----:B------:R-:W-:Y:S03]  /*188e0*/  SEL R0, R3, R2, !P0 ;  /* 0x0000000203007207 */ /* 0x000fe60004000000 */
[----:B------:R1:W2:Y:S01]  /*188f0*/  LDG.E R7, [R4.64] ;  /* 0x0000000804077981 */ /* 0x0002a2000c1e1900 */
[C---:B------:R-:W-:Y:S04]  /*18900*/  LEA R2, P0, R0.reuse, R210, 0x2 ;  /* 0x000000d200027211 */ /* 0x040fe800078010ff */
[C---:B------:R-:W-:Y:S01]  /*18910*/  LEA.HI.X.SX32 R3, R0.reuse, R211, 0x2, P0 ;  /* 0x000000d300037211 */ /* 0x040fe200000f16ff */
[----:B------:R-:W-:Y:S04]  /*18920*/  IMAD.IADD R0, R0, 0x1, -R6 ;  /* 0x0000000100007824 */ /* 0x000fe800078e0a06 */
[----:B-1----:R1:W2:Y:S02]  /*18930*/  LDG.E R5, [R2.64] ;  /* 0x0000000802057981 */ /* 0x0022a4000c1e1900 */
[----:B-1----:R-:W-:Y:S04]  /*18940*/  IMAD.MOV.U32 R2, RZ, RZ, c[0x0][0x2d0] ;  /* 0x0000b400ff027624 */ /* 0x002fe800078e00ff */
[----:B------:R-:W-:Y:S05]  /*18950*/  IMAD R0, R0, R2, -0x100 ;  /* 0xffffff0000007424 */ /* 0x000fea00078e0202 */
[----:B------:R-:W-:Y:S05]  /*18960*/  SHF.R.S32.HI R2, RZ, 0x1f, R0 ;  /* 0x0000001fff027819 */ /* 0x000fea0000011400 */
[----:B------:R-:W-:Y:S02]  /*18970*/  IMAD R4, R2, c[0x0][0x1a0], RZ ;  /* 0x0000680002047a24 */ /* 0x000fe400078e02ff */
[C---:B------:R-:W-:Y:S04]  /*18980*/  IMAD.WIDE.U32 R2, R0.reuse, c[0x0][0x1a0], RZ ;  /* 0x0000680000027a25 */ /* 0x040fe800078e00ff */
[----:B------:R-:W-:Y:S05]  /*18990*/  IMAD R0, R0, c[0x0][0x1a4], R4 ;  /* 0x0000690000007a24 */ /* 0x000fea00078e0204 */
[----:B------:R-:W-:Y:S01]  /*189a0*/  IADD3 R3, R3, R0, RZ ;  /* 0x0000000003037210 */ /* 0x000fe20007ffe0ff */
[----:B--2---:R-:W-:Y:S05]  /*189b0*/  IMAD.IADD R7, R7, 0x1, -R5 ;  /* 0x0000000107077824 */ /* 0x004fea00078e0a05 */
[----:B------:R-:W-:Y:S05]  /*189c0*/  SHF.R.S32.HI R4, RZ, 0x1f, R7 ;  /* 0x0000001fff047819 */ /* 0x000fea0000011407 */
[----:B------:R-:W-:Y:S02]  /*189d0*/  IMAD R0, R4, c[0x0][0x188], RZ ;  /* 0x0000620004007a24 */ /* 0x000fe400078e02ff */
[C---:B------:R-:W-:Y:S04]  /*189e0*/  IMAD.WIDE.U32 R4, R7.reuse, c[0x0][0x188], R2 ;  /* 0x0000620007047a25 */ /* 0x040fe800078e0002 */
[----:B------:R-:W-:Y:S02]  /*189f0*/  IMAD R2, R7, c[0x0][0x18c], R0 ;  /* 0x0000630007027a24 */ /* 0x000fe400078e0200 */
[----:B------:R-:W-:Y:S02]  /*18a00*/  IMAD.MOV.U32 R0, RZ, RZ, R4 ;  /* 0x000000ffff007224 */ /* 0x000fe400078e0004 */
[----:B------:R-:W-:Y:S02]  /*18a10*/  IMAD.IADD R2, R5, 0x1, R2 ;  /* 0x0000000105027824 */ /* 0x000fe400078e0202 */
.L_x_1077:
[----:B------:R-:W-:Y:S01]  /*18a20*/  ULDC.64 UR4, c[0x0][0x1a0] ;  /* 0x0000680000047ab9 */ /* 0x000fe20000000a00 */
[----:B------:R-:W-:Y:S02]  /*18a30*/  ISETP.GE.AND P0, PT, R132, c[0x0][0x220], PT ;  /* 0x0000880084007a0c */ /* 0x000fe40003f06270 */
[C---:B------:R-:W-:Y:S03]  /*18a40*/  LEA R186, P3, R0.reuse, R46, 0x1 ;  /* 0x0000002e00ba7211 */ /* 0x040fe600078608ff */
[----:B------:R-:W-:Y:S01]  /*18a50*/  USHF.L.U32 UR7, UR4, 0x5, URZ ;  /* 0x0000000504077899 */ /* 0x000fe2000800063f */
[-C--:B------:R-:W-:Y:S01]  /*18a60*/  LEA.HI.X R187, R0, R45.reuse, R2, 0x1, P3 ;  /* 0x0000002d00bb7211 */ /* 0x080fe200018f0c02 */
[----:B------:R-:W-:Y:S06]  /*18a70*/  USHF.L.U64.HI UR5, UR4, UR6, UR5 ;  /* 0x0000000604057299 */ /* 0x000fec0008010205 */
[----:B------:R-:W-:Y:S01]  /*18a80*/  @P0 STS.64 [R185+0x5008], RZ ;  /* 0x005008ffb9000388 */ /* 0x000fe20000000a00 */
[-C--:B------:R-:W-:Y:S02]  /*18a90*/  @!P0 MOV R10, R0.reuse ;  /* 0x00000000000a8202 */ /* 0x080fe40000000f00 */
[CC--:B------:R-:W-:Y:S02]  /*18aa0*/  @!P0 LEA R3, P2, R244.reuse, R0.reuse, 0x6 ;  /* 0x00000000f4038211 */ /* 0x0c0fe400078430ff */
[C---:B------:R-:W-:Y:S01]  /*18ab0*/  @!P0 LEA R4, P1, R244.reuse, R0, 0x7 ;  /* 0x00000000f4048211 */ /* 0x040fe200078238ff */
[----:B------:R-:W-:Y:S01]  /*18ac0*/  @P0 STS [R185+0x5000], RZ ;  /* 0x005000ffb9000388 */ /* 0x000fe20000000800 */
[----:B------:R-:W-:Y:S02]  /*18ad0*/  @!P0 MOV R8, c[0x0][0x1a4] ;  /* 0x0000690000088a02 */ /* 0x000fe40000000f00 */
[-C--:B------:R-:W-:Y:S01]  /*18ae0*/  @!P0 MOV R15, R2.reuse ;  /* 0x00000002000f8202 */ /* 0x080fe20000000f00 */
[----:B------:R-:W-:Y:S01]  /*18af0*/  @P0 STS [R185+0x5004], RZ ;  /* 0x005004ffb9000388 */ /* 0x000fe20000000800 */
[-C--:B------:R-:W-:Y:S02]  /*18b00*/  @!P0 MOV R13, R2.reuse ;  /* 0x00000002000d8202 */ /* 0x080fe40000000f00 */
[-C--:B------:R-:W-:Y:S01]  /*18b10*/  @!P0 MOV R11, R2.reuse ;  /* 0x00000002000b8202 */ /* 0x080fe20000000f00 */
[----:B------:R-:W-:Y:S01]  /*18b20*/  @!PT LDS RZ, [RZ] ;  /* 0x00000000fffff984 */ /* 0x000fe20000000800 */
[----:B------:R-:W-:Y:S01]  /*18b30*/  @!PT LDS RZ, [RZ] ;  /* 0x00000000fffff984 */ /* 0x000fe20000000800 */
[----:B------:R-:W-:Y:S01]  /*18b40*/  @!PT LDS RZ, [RZ] ;  /* 0x00000000fffff984 */ /* 0x000fe20000000800 */
[----:B------:R1:W-:Y:S01]  /*18b50*/  @!P0 LDGSTS.E.BYPASS.LTC128B.128 [R185+0x5000], [R186.64] ;  /* 0x05000000bab98fae */ /* 0x0003e2000b901d48 */
[----:B------:R-:W-:Y:S02]  /*18b60*/  @!P0 MOV R6, c[0x0][0x1a4] ;  /* 0x0000690000068a02 */ /* 0x000fe40000000f00 */
[----:B------:R-:W-:Y:S01]  /*18b70*/  @!P0 MOV R5, c[0x0][0x1a4] ;  /* 0x0000690000058a02 */ /* 0x000fe20000000f00 */
[C---:B------:R-:W-:Y:S01]  /*18b80*/  @!P0 IMAD.WIDE.U32 R10, R244.reuse, 0xe0, R10 ;  /* 0x000000e0f40a8825 */ /* 0x040fe200078e000a */
[C---:B------:R-:W-:Y:S02]  /*18b90*/  @!P0 LEA.HI.X R6, R244.reuse, R2, R6, 0x6, P2 ;  /* 0x00000002f4068211 */ /* 0x040fe400010f3406 */
[C---:B------:R-:W-:Y:S01]  /*18ba0*/  @!P0 LEA R20, P2, R3.reuse, R46, 0x1 ;  /* 0x0000002e03148211 */ /* 0x040fe200078408ff */
[----:B------:R-:W-:Y:S01]  /*18bb0*/  @P0 STS.128 [R185+0x5800], RZ ;  /* 0x005800ffb9000388 */ /* 0x000fe20000000c00 */
[----:B------:R-:W-:Y:S02]  /*18bc0*/  @!P0 LEA.HI.X R5, R244, R2, R5, 0x7, P1 ;  /* 0x00000002f4058211 */ /* 0x000fe400008f3c05 */
[C---:B------:R-:W-:Y:S02]  /*18bd0*/  @!P0 LEA R18, P1, R4.reuse, R46, 0x1 ;  /* 0x0000002e04128211 */ /* 0x040fe400078208ff */
[-C--:B------:R-:W-:Y:S02]  /*18be0*/  @!P0 LEA.HI.X R21, R3, R45.reuse, R6, 0x1, P2 ;  /* 0x0000002d03158211 */ /* 0x080fe400010f0c06 */
[----:B------:R-:W-:Y:S02]  /*18bf0*/  @!P0 LEA.HI.X R19, R4, R45, R5, 0x1, P1 ;  /* 0x0000002d04138211 */ /* 0x000fe400008f0c05 */
[----:B------:R-:W-:Y:S02]  /*18c00*/  @!P0 MOV R5, R2 ;  /* 0x0000000200058202 */ /* 0x000fe40000000f00 */
[-C--:B------:R-:W-:Y:S02]  /*18c10*/  @!P0 MOV R4, R0.reuse ;  /* 0x0000000000048202 */ /* 0x080fe40000000f00 */
[----:B------:R-:W-:Y:S02]  /*18c20*/  @!P0 MOV R6, c[0x0][0x1a4] ;  /* 0x0000690000068a02 */ /* 0x000fe40000000f00 */
[----:B------:R-:W-:Y:S01]  /*18c30*/  @!P0 MOV R9, c[0x0][0x1a4] ;  /* 0x0000690000098a02 */ /* 0x000fe20000000f00 */
[----:B------:R-:W-:Y:S01]  /*18c40*/  @!P0 IMAD.WIDE.U32 R4, R244, 0x60, R4 ;  /* 0x00000060f4048825 */ /* 0x000fe200078e0004 */
[-C--:B------:R-:W-:Y:S02]  /*18c50*/  @!P0 MOV R14, R0.reuse ;  /* 0x00000000000e8202 */ /* 0x080fe40000000f00 */
[----:B------:R-:W-:Y:S01]  /*18c60*/  @!P0 MOV R12, R0 ;  /* 0x00000000000c8202 */ /* 0x000fe20000000f00 */
[----:B------:R-:W-:Y:S01]  /*18c70*/  @!P0 IMAD R7, R6, 0xa0, RZ ;  /* 0x000000a006078824 */ /* 0x000fe200078e02ff */
[-C--:B------:R-:W-:Y:S01]  /*18c80*/  @!P0 LEA R16, P1, R4, R46.reuse, 0x1 ;  /* 0x0000002e04108211 */ /* 0x080fe200078208ff */
[----:B------:R-:W-:Y:S01]  /*18c90*/  @!P0 IMAD.WIDE.U32 R14, R244, 0xa0, R14 ;  /* 0x000000a0f40e8825 */ /* 0x000fe200078e000e */
[----:B------:R-:W-:Y:S02]  /*18ca0*/  @!P0 IADD3 R0, P2, R0, UR7, RZ ;  /* 0x0000000700008c10 */ /* 0x000fe4000ff5e0ff */
[----:B------:R-:W-:Y:S01]  /*18cb0*/  @!P0 MOV R3, c[0x0][0x1a4] ;  /* 0x0000690000038a02 */ /* 0x000fe20000000f00 */
[----:B------:R-:W-:Y:S01]  /*18cc0*/  @!P0 IMAD.WIDE.U32 R12, R244, 0xc0, R12 ;  /* 0x000000c0f40c8825 */ /* 0x000fe200078e000c */
[----:B------:R-:W-:Y:S03]  /*18cd0*/  @!P0 IADD3 R7, R7, R15, RZ ;  /* 0x0000000f07078210 */ /* 0x000fe60007ffe0ff */
[----:B------:R-:W-:Y:S05]  /*18ce0*/  @!P0 IMAD R3, R3, 0x60, RZ ;  /* 0x0000006003038824 */ /* 0x000fea00078e02ff */
[----:B------:R-:W-:Y:S01]  /*18cf0*/  @!P0 IADD3 R6, R3, R5, RZ ;  /* 0x0000000503068210 */ /* 0x000fe20007ffe0ff */
[----:B------:R-:W-:Y:S01]  /*18d00*/  @!P0 IMAD R3, R9, 0xe0, RZ ;  /* 0x000000e009038824 */ /* 0x000fe200078e02ff */
[----:B------:R-:W-:Y:S01]  /*18d10*/  @!P0 IADD3.X R9, R2, UR5, RZ, P2, !PT ;  /* 0x0000000502098c10 */ /* 0x000fe200097fe4ff */
[----:B------:R-:W-:Y:S01]  /*18d20*/  @!P0 IMAD R5, R8, 0xc0, RZ ;  /* 0x000000c008058824 */ /* 0x000fe200078e02ff */
[CC--:B------:R-:W-:Y:S02]  /*18d30*/  @!P0 LEA R8, P4, R0.reuse, R46.reuse, 0x1 ;  /* 0x0000002e00088211 */ /* 0x0c0fe400078808ff */
[----:B------:R-:W-:Y:S02]  /*18d40*/  @!P0 IADD3 R3, R3, R11, RZ ;  /* 0x0000000b03038210 */ /* 0x000fe40007ffe0ff */
[-C--:B------:R-:W-:Y:S02]  /*18d50*/  @!P0 LEA.HI.X R9, R0, R45.reuse, R9, 0x1, P4 ;  /* 0x0000002d00098211 */ /* 0x080fe400020f0c09 */
[-C--:B------:R-:W-:Y:S02]  /*18d60*/  @!P0 LEA.HI.X R17, R4, R45.reuse, R6, 0x1, P1 ;  /* 0x0000002d04118211 */ /* 0x080fe400008f0c06 */
[-C--:B------:R-:W-:Y:S01]  /*18d70*/  @!P0 LEA R6, P3, R14, R46.reuse, 0x1 ;  /* 0x0000002e0e068211 */ /* 0x080fe200078608ff */
[----:B------:R-:W-:Y:S01]  /*18d80*/  @!PT LDS RZ, [RZ] ;  /* 0x00000000fffff984 */ /* 0x000fe20000000800 */
[----:B------:R-:W-:Y:S01]  /*18d90*/  @!PT LDS RZ, [RZ] ;  /* 0x00000000fffff984 */ /* 0x000fe20000000800 */
[----:B------:R-:W-:Y:S01]  /*18da0*/  @!PT LDS RZ, [RZ] ;  /* 0x00000000fffff984 */ /* 0x000fe20000000800 */
[----:B------:R2:W-:Y:S01]  /*18db0*/  @!P0 LDGSTS.E.BYPASS.LTC128B.128 [R185+0x5800], [R8.64] ;  /* 0x0580000008b98fae */ /* 0x0005e2000b901d48 */
[-C--:B------:R-:W-:Y:S02]  /*18dc0*/  @!P0 LEA R4, P2, R12, R46.reuse, 0x1 ;  /* 0x0000002e0c048211 */ /* 0x080fe400078408ff */
[----:B------:R-:W-:Y:S02]  /*18dd0*/  @!P0 LEA.HI.X R7, R14, R45, R7, 0x1, P3 ;  /* 0x0000002d0e078211 */ /* 0x000fe400018f0c07 */
[C---:B------:R-:W-:Y:S02]  /*18de0*/  @!P0 LEA R2, P1, R10.reuse, R46, 0x1 ;  /* 0x0000002e0a028211 */ /* 0x040fe400078208ff */
[----:B------:R-:W-:Y:S01]  /*18df0*/  @!P0 IADD3 R5, R5, R13, RZ ;  /* 0x0000000d05058210 */ /* 0x000fe20007ffe0ff */
[----:B------:R-:W-:Y:S01]  /*18e00*/  @P0 STS.128 [R185+0x6000], RZ ;  /* 0x006000ffb9000388 */ /* 0x000fe20000000c00 */
[-C--:B------:R-:W-:Y:S02]  /*18e10*/  @!P0 LEA.HI.X R3, R10, R45.reuse, R3, 0x1, P1 ;  /* 0x0000002d0a038211 */ /* 0x080fe400008f0c03 */
[----:B------:R-:W-:Y:S02]  /*18e20*/  @!P0 LEA.HI.X R5, R12, R45, R5, 0x1, P2 ;  /* 0x0000002d0c058211 */ /* 0x000fe400010f0c05 */
[----:B------:R-:W-:Y:S03]  /*18e30*/  ISETP.GE.AND P1, PT, R241, 0x2, PT ;  /* 0x00000002f100780c */ /* 0x000fe60003f26270 */
        /* <DEDUP_REMOVED lines=31> */
[----:B--2---:R-:W5:Y:S08]  /*19030*/  LDSM.16.M88.4 R8, [R164+0x1000] ;  /* 0x00100000a408783b */ /* 0x004f700000000200 */
[----:B----4-:R-:W2:Y:S08]  /*19040*/  LDSM.16.M88.4 R16, [R164+0x1400] ;  /* 0x00140000a410783b */ /* 0x010eb00000000200 */
        /* <DEDUP_REMOVED lines=14> */
[----:B------:R-:W-:Y:S08]  /*19130*/  LDSM.16.M88.4 R156, [R169] ;  /* 0x00000000a99c783b */ /* 0x000ff00000000200 */
[----:B------:R-:W1:Y:S01]  /*19140*/  LDSM.16.M88.4 R160, [R167] ;  /* 0x00000000a7a0783b */ /* 0x000e620000000200 */
[C---:B-----5:R-:W-:Y:S08]  /*19150*/  HMMA.16816.F32.BF16 R4, R128.reuse, R8, RZ ;  /* 0x000000088004723c */ /* 0x060ff000000418ff */
[C---:B------:R-:W-:Y:S08]  /*19160*/  HMMA.16816.F32.BF16 R8, R128.reuse, R10, RZ ;  /* 0x0000000a8008723c */ /* 0x040ff000000418ff */
[C---:B--2---:R-:W-:Y:S08]  /*19170*/  HMMA.16816.F32.BF16 R12, R128.reuse, R16, RZ ;  /* 0x00000010800c723c */ /* 0x044ff000000418ff */
[C---:B------:R-:W-:Y:S08]  /*19180*/  HMMA.16816.F32.BF16 R16, R128.reuse, R18, RZ ;  /* 0x000000128010723c */ /* 0x040ff000000418ff */
[C---:B---3--:R-:W-:Y:S08]  /*19190*/  HMMA.16816.F32.BF16 R20, R128.reuse, R24, RZ ;  /* 0x000000188014723c */ /* 0x048ff000000418ff */
[C---:B------:R-:W-:Y:S08]  /*191a0*/  HMMA.16816.F32.BF16 R24, R128.reuse, R26, RZ ;  /* 0x0000001a8018723c */ /* 0x040ff000000418ff */
[C---:B----4-:R-:W-:Y:S08]  /*191b0*/  HMMA.16816.F32.BF16 R28, R128.reuse, R32, RZ ;  /* 0x00000020801c723c */ /* 0x050ff000000418ff */
        /* <DEDUP_REMOVED lines=25> */
[----:B------:R-:W1:Y:S07]  /*19350*/  LDSM.16.M88.4 R152, [R184] ;  /* 0x00000000b898783b */ /* 0x000e6e0000000200 */
        /* <DEDUP_REMOVED lines=19> */
[----:B------:R-:W-:Y:S02]  /*19490*/  FMUL.FTZ R14, R14, c[0x0][0x2ec] ;  /* 0x0000bb000e0e7a20 */ /* 0x000fe40000410000 */
[----:B------:R-:W-:Y:S02]  /*194a0*/  FMUL.FTZ R15, R15, c[0x0][0x2ec] ;  /* 0x0000bb000f0f7a20 */ /* 0x000fe40000410000 */
[----:B------:R-:W-:Y:S01]  /*194b0*/  FMUL.FTZ R16, R16, c[0x0][0x2ec] ;  /* 0x0000bb0010107a20 */ /* 0x000fe20000410000 */
[----:B------:R-:W1:Y:S01]  /*194c0*/  MUFU.TANH R207, R8 ;  /* 0x0000000800cf7308 */ /* 0x000e620000002400 */
[----:B------:R-:W-:Y:S02]  /*194d0*/  FMUL.FTZ R17, R17, c[0x0][0x2ec] ;  /* 0x0000bb0011117a20 */ /* 0x000fe40000410000 */
[----:B------:R-:W-:Y:S02]  /*194e0*/  FMUL.FTZ R18, R18, c[0x0][0x2ec] ;  /* 0x0000bb0012127a20 */ /* 0x000fe40000410000 */
[----:B------:R-:W-:Y:S05]  /*194f0*/  FMUL.FTZ R19, R19, c[0x0][0x2ec] ;  /* 0x0000bb0013137a20 */ /* 0x000fea0000410000 */
[----:B------:R-:W1:Y:S01]  /*19500*/  MUFU.TANH R206, R9 ;  /* 0x0000000900ce7308 */ /* 0x000e620000002400 */
[----:B----4-:R-:W4:Y:S09]  /*19510*/  LDSM.16.M88.4 R4, [R183] ;  /* 0x00000000b704783b */ /* 0x010f320000000200 */
[----:B------:R-:W1:Y:S10]  /*19520*/  MUFU.TANH R205, R10 ;  /* 0x0000000a00cd7308 */ /* 0x000e740000002400 */
[----:B------:R5:W1:Y:S10]  /*19530*/  MUFU.TANH R204, R11 ;  /* 0x0000000b00cc7308 */ /* 0x000a740000002400 */
[----:B------:R-:W1:Y:S10]  /*19540*/  MUFU.TANH R203, R12 ;  /* 0x0000000c00cb7308 */ /* 0x000e740000002400 */
[----:B------:R-:W1:Y:S01]  /*19550*/  MUFU.TANH R200, R13 ;  /* 0x0000000d00c87308 */ /* 0x000e620000002400 */
[----:B-----5:R-:W5:Y:S01]  /*19560*/  LDSM.16.M88.4 R8, [R182] ;  /* 0x00000000b608783b */ /* 0x020f620000000200 */
[C---:B----4-:R-:W-:Y:S08]  /*19570*/  HMMA.16816.F32.BF16 R20, R156.reuse, R4, R20 ;  /* 0x000000049c14723c */ /* 0x050ff00000041814 */
[----:B------:R-:W4:Y:S01]  /*19580*/  MUFU.TANH R199, R14 ;  /* 0x0000000e00c77308 */ /* 0x000f220000002400 */
[C---:B------:R-:W-:Y:S01]  /*19590*/  HMMA.16816.F32.BF16 R24, R156.reuse, R6, R24 ;  /* 0x000000069c18723c */ /* 0x040fe20000041818 */
[----:B------:R-:W1:Y:S08]  /*195a0*/  LDSM.16.M88.4 R4, [R181] ;  /* 0x00000000b504783b */ /* 0x000e700000000200 */
[----:B------:R-:W1:Y:S06]  /*195b0*/  MUFU.TANH R198, R15 ;  /* 0x0000000f00c67308 */ /* 0x000e6c0000002400 */
[----:B------:R-:W-:Y:S04]  /*195c0*/  FMUL.FTZ R21, R21, c[0x0][0x2ec] ;  /* 0x0000bb0015157a20 */ /* 0x000fe80000410000 */
[----:B------:R-:W1:Y:S01]  /*195d0*/  MUFU.TANH R197, R16 ;  /* 0x0000001000c57308 */ /* 0x000e620000002400 */
[----:B------:R-:W-:Y:S02]  /*195e0*/  FMUL.FTZ R22, R22, c[0x0][0x2ec] ;  /* 0x0000bb0016167a20 */ /* 0x000fe40000410000 */
[----:B------:R-:W-:Y:S02]  /*195f0*/  FMUL.FTZ R20, R20, c[0x0][0x2ec] ;  /* 0x0000bb0014147a20 */ /* 0x000fe40000410000 */
[----:B------:R-:W-:Y:S02]  /*19600*/  FMUL.FTZ R23, R23, c[0x0][0x2ec] ;  /* 0x0000bb0017177a20 */ /* 0x000fe40000410000 */
[----:B------:R-:W-:Y:S02]  /*19610*/  FMUL.FTZ R24, R24, c[0x0][0x2ec] ;  /* 0x0000bb0018187a20 */ /* 0x000fe40000410000 */
[----:B------:R-:W-:Y:S01]  /*19620*/  FMUL.FTZ R25, R25, c[0x0][0x2ec] ;  /* 0x0000bb0019197a20 */ /* 0x000fe20000410000 */
[----:B------:R-:W2:Y:S01]  /*19630*/  MUFU.TANH R192, R21 ;  /* 0x0000001500c07308 */ /* 0x000ea20000002400 */
[----:B------:R-:W-:Y:S02]  /*19640*/  FMUL.FTZ R26, R26, c[0x0][0x2ec] ;  /* 0x0000bb001a1a7a20 */ /* 0x000fe40000410000 */
[----:B------:R-:W-:Y:S01]  /*19650*/  FMUL.FTZ R27, R27, c[0x0][0x2ec] ;  /* 0x0000bb001b1b7a20 */ /* 0x000fe20000410000 */
[C---:B-----5:R-:W-:Y:S06]  /*19660*/  HMMA.16816.F32.BF16 R28, R156.reuse, R8, R28 ;  /* 0x000000089c1c723c */ /* 0x060fec000004181c */
[----:B------:R-:W2:Y:S02]  /*19670*/  MUFU.TANH R196, R17 ;  /* 0x0000001100c47308 */ /* 0x000ea40000002400 */
[C---:B------:R-:W-:Y:S01]  /*19680*/  HMMA.16816.F32.BF16 R32, R156.reuse, R10, R32 ;  /* 0x0000000a9c20723c */ /* 0x040fe20000041820 */
[----:B------:R-:W5:Y:S07]  /*19690*/  LDSM.16.M88.4 R8, [R180] ;  /* 0x00000000b408783b */ /* 0x000f6e0000000200 */
[----:B------:R-:W2:Y:S01]  /*196a0*/  MUFU.TANH R195, R18 ;  /* 0x0000001200c37308 */ /* 0x000ea20000002400 */
[C---:B-1----:R-:W-:Y:S07]  /*196b0*/  HMMA.16816.F32.BF16 R36, R156.reuse, R4, R36 ;  /* 0x000000049c24723c */ /* 0x042fee0000041824 */
[----:B------:R-:W-:Y:S01]  /*196c0*/  FMUL.FTZ R28, R28, c[0x0][0x2ec] ;  /* 0x0000bb001c1c7a20 */ /* 0x000fe20000410000 */
[C---:B------:R-:W-:Y:S01]  /*196d0*/  HMMA.16816.F32.BF16 R40, R156.reuse, R6, R40 ;  /* 0x000000069c28723c */ /* 0x040fe20000041828 */
[----:B------:R-:W1:Y:S01]  /*196e0*/  MUFU.TANH R194, R19 ;  /* 0x0000001300c27308 */ /* 0x000e620000002400 */
[----:B------:R-:W1:Y:S02]  /*196f0*/  LDSM.16.M88.4 R4, [R179] ;  /* 0x00000000b304783b */ /* 0x000e640000000200 */
[----:B------:R-:W-:Y:S02]  /*19700*/  FMUL.FTZ R29, R29, c[0x0][0x2ec] ;  /* 0x0000bb001d1d7a20 */ /* 0x000fe40000410000 */
[----:B------:R-:W-:Y:S02]  /*19710*/  FMUL.FTZ R30, R30, c[0x0][0x2ec] ;  /* 0x0000bb001e1e7a20 */ /* 0x000fe40000410000 */
[----:B------:R-:W-:Y:S03]  /*19720*/  FMUL.FTZ R31, R31, c[0x0][0x2ec] ;  /* 0x0000bb001f1f7a20 */ /* 0x000fe60000410000 */
[----:B------:R-:W1:Y:S01]  /*19730*/  MUFU.TANH R154, R28 ;  /* 0x0000001c009a7308 */ /* 0x000e620000002400 */
[----:B------:R-:W-:Y:S02]  /*19740*/  FMUL.FTZ R32, R32, c[0x0][0x2ec] ;  /* 0x0000bb0020207a20 */ /* 0x000fe40000410000 */
[----:B------:R-:W-:Y:S02]  /*19750*/  FMUL.FTZ R33, R33, c[0x0][0x2ec] ;  /* 0x0000bb0021217a20 */ /* 0x000fe40000410000 */
[----:B------:R-:W-:Y:S02]  /*19760*/  FMUL.FTZ R34, R34, c[0x0][0x2ec] ;  /* 0x0000bb0022227a20 */ /* 0x000fe40000410000 */
[----:B------:R-:W-:Y:S02]  /*19770*/  FMUL.FTZ R35, R35, c[0x0][0x2ec] ;  /* 0x0000bb0023237a20 */ /* 0x000fe40000410000 */
[----:B------:R-:W-:Y:S01]  /*19780*/  FMUL.FTZ R36, R36, c[0x0][0x2ec] ;  /* 0x0000bb0024247a20 */ /* 0x000fe20000410000 */
[----:B------:R-:W2:Y:S01]  /*19790*/  MUFU.TANH R153, R29 ;  /* 0x0000001d00997308 */ /* 0x000ea20000002400 */
[----:B------:R-:W-:Y:S01]  /*197a0*/  FMUL.FTZ R37, R37, c[0x0][0x2ec] ;  /* 0x0000bb0025257a20 */ /* 0x000fe20000410000 */
[C---:B-----5:R-:W-:Y:S03]  /*197b0*/  HMMA.16816.F32.BF16 R44, R156.reuse, R8, R44 ;  /* 0x000000089c2c723c */ /* 0x060fe6000004182c */
[----:B------:R-:W-:Y:S02]  /*197c0*/  FMUL.FTZ R38, R38, c[0x0][0x2ec] ;  /* 0x0000bb0026267a20 */ /* 0x000fe40000410000 */
[----:B------:R-:W-:Y:S03]  /*197d0*/  FMUL.FTZ R39, R39, c[0x0][0x2ec] ;  /* 0x0000bb0027277a20 */ /* 0x000fe60000410000 */
[----:B------:R-:W2:Y:S01]  /*197e0*/  MUFU.TANH R193, R20 ;  /* 0x0000001400c17308 */ /* 0x000ea20000002400 */
[C---:B------:R-:W-:Y:S01]  /*197f0*/  HMMA.16816.F32.BF16 R48, R156.reuse, R10, R48 ;  /* 0x0000000a9c30723c */ /* 0x040fe20000041830 */
[----:B------:R-:W5:Y:S02]  /*19800*/  LDSM.16.M88.4 R8, [R178] ;  /* 0x00000000b208783b */ /* 0x000f640000000200 */
[----:B------:R-:W-:Y:S02]  /*19810*/  FMUL.FTZ R40, R40, c[0x0][0x2ec] ;  /* 0x0000bb0028287a20 */ /* 0x000fe40000410000 */
[----:B------:R-:W-:Y:S02]  /*19820*/  FMUL.FTZ R41, R41, c[0x0][0x2ec] ;  /* 0x0000bb0029297a20 */ /* 0x000fe40000410000 */
[----:B------:R-:W-:Y:S02]  /*19830*/  FMUL.FTZ R42, R42, c[0x0][0x2ec] ;  /* 0x0000bb002a2a7a20 */ /* 0x000fe40000410000 */
[----:B------:R-:W2:Y:S01]  /*19840*/  MUFU.TANH R191, R22 ;  /* 0x0000001600bf7308 */ /* 0x000ea20000002400 */
[C---:B-1----:R-:W-:Y:S03]  /*19850*/  HMMA.16816.F32.BF16 R52, R156.reuse, R4, R52 ;  /* 0x000000049c34723c */ /* 0x042fe60000041834 */
[----:B------:R-:W-:Y:S02]  /*19860*/  FMUL.FTZ R43, R43, c[0x0][0x2ec] ;  /* 0x0000bb002b2b7a20 */ /* 0x000fe40000410000 */
[----:B------:R-:W-:Y:S03]  /*19870*/  FMUL.FTZ R45, R45, c[0x0][0x2ec] ;  /* 0x0000bb002d2d7a20 */ /* 0x000fe60000410000 */
[C---:B------:R-:W-:Y:S01]  /*19880*/  HMMA.16816.F32.BF16 R56, R156.reuse, R6, R56 ;  /* 0x000000069c38723c */ /* 0x040fe20000041838 */
[----:B------:R-:W1:Y:S01]  /*19890*/  MUFU.TANH R163, R23 ;  /* 0x0000001700a37308 */ /* 0x000e620000002400 */
[----:B------:R-:W1:Y:S02]  /*198a0*/  LDSM.16.M88.4 R4, [R177] ;  /* 0x00000000b104783b */ /* 0x000e640000000200 */
[----:B------:R-:W-:Y:S02]  /*198b0*/  FMUL.FTZ R46, R46, c[0x0][0x2ec] ;  /* 0x0000bb002e2e7a20 */ /* 0x000fe40000410000 */
[----:B------:R-:W-:Y:S02]  /*198c0*/  FMUL.FTZ R47, R47, c[0x0][0x2ec] ;  /* 0x0000bb002f2f7a20 */ /* 0x000fe40000410000 */
[----:B------:R-:W-:Y:S03]  /*198d0*/  FMUL.FTZ R48, R48, c[0x0][0x2ec] ;  /* 0x0000bb0030307a20 */ /* 0x000fe60000410000 */
[----:B------:R2:W1:Y:S01]  /*198e0*/  MUFU.TANH R29, R45 ;  /* 0x0000002d001d7308 */ /* 0x0004620000002400 */
[----:B------:R-:W-:Y:S02]  /*198f0*/  FMUL.FTZ R49, R49, c[0x0][0x2ec] ;  /* 0x0000bb0031317a20 */ /* 0x000fe40000410000 */
[----:B------:R-:W-:Y:S02]  /*19900*/  FMUL.FTZ R50, R50, c[0x0][0x2ec] ;  /* 0x0000bb0032327a20 */ /* 0x000fe40000410000 */
[----:B------:R-:W-:Y:S02]  /*19910*/  FMUL.FTZ R51, R51, c[0x0][0x2ec] ;  /* 0x0000bb0033337a20 */ /* 0x000fe40000410000 */
[----:B------:R-:W-:Y:S02]  /*19920*/  FMUL.FTZ R52, R52, c[0x0][0x2ec] ;  /* 0x0000bb0034347a20 */ /* 0x000fe40000410000 */
[----:B------:R-:W-:Y:S01]  /*19930*/  FMUL.FTZ R53, R53, c[0x0][0x2ec] ;  /* 0x0000bb0035357a20 */ /* 0x000fe20000410000 */
[----:B------:R3:W3:Y:S01]  /*19940*/  MUFU.TANH R28, R46 ;  /* 0x0000002e001c7308 */ /* 0x0006e20000002400 */
[----:B------:R-:W-:Y:S01]  /*19950*/  FMUL.FTZ R54, R54, c[0x0][0x2ec] ;  /* 0x0000bb0036367a20 */ /* 0x000fe20000410000 */
[C---:B-----5:R-:W-:Y:S03]  /*19960*/  HMMA.16816.F32.BF16 R60, R156.reuse, R8, R60 ;  /* 0x000000089c3c723c */ /* 0x060fe6000004183c */
[----:B------:R-:W-:Y:S02]  /*19970*/  FMUL.FTZ R55, R55, c[0x0][0x2ec] ;  /* 0x0000bb0037377a20 */ /* 0x000fe40000410000 */
[----:B------:R-:W-:Y:S02]  /*19980*/  FMUL.FTZ R56, R56, c[0x0][0x2ec] ;  /* 0x0000bb0038387a20 */ /* 0x000fe40000410000 */
[----:B------:R-:W-:Y:S01]  /*19990*/  FMUL.FTZ R57, R57, c[0x0][0x2ec] ;  /* 0x0000bb0039397a20 */ /* 0x000fe20000410000 */
[----:B------:R4:W4:Y:S01]  /*199a0*/  MUFU.TANH R162, R24 ;  /* 0x0000001800a27308 */ /* 0x0009220000002400 */
[C---:B------:R-:W-:Y:S01]  /*199b0*/  HMMA.16816.F32.BF16 R64, R156.reuse, R10, R64 ;  /* 0x0000000a9c40723c */ /* 0x040fe20000041840 */
[----:B------:R-:W5:Y:S02]  /*199c0*/  LDSM.16.M88.4 R8, [R176] ;  /* 0x00000000b008783b */ /* 0x000f640000000200 */
[----:B------:R-:W-:Y:S01]  /*199d0*/  FMUL.FTZ R58, R58, c[0x0][0x2ec] ;  /* 0x0000bb003a3a7a20 */ /* 0x000fe20000410000 */
[----:B--2---:R-:W-:Y:S01]  /*199e0*/  MOV R45, R187 ;  /* 0x000000bb002d7202 */ /* 0x004fe20000000f00 */
[----:B------:R-:W-:Y:S02]  /*199f0*/  FMUL.FTZ R59, R59, c[0x0][0x2ec] ;  /* 0x0000bb003b3b7a20 */ /* 0x000fe40000410000 */
[----:B------:R-:W-:Y:S02]  /*19a00*/  FMUL.FTZ R44, R44, c[0x0][0x2ec] ;  /* 0x0000bb002c2c7a20 */ /* 0x000fe40000410000 */
[----:B------:R2:W2:Y:S01]  /*19a10*/  MUFU.TANH R161, R25 ;  /* 0x0000001900a17308 */ /* 0x0004a20000002400 */
[C---:B-1----:R-:W-:Y:S03]  /*19a20*/  HMMA.16816.F32.BF16 R68, R156.reuse, R4, R68 ;  /* 0x000000049c44723c */ /* 0x042fe60000041844 */
[----:B---3--:R-:W-:Y:S02]  /*19a30*/  MOV R46, R186 ;  /* 0x000000ba002e7202 */ /* 0x008fe40000000f00 */
[----:B------:R-:W-:Y:S02]  /*19a40*/  FMUL.FTZ R60, R60, c[0x0][0x2ec] ;  /* 0x0000bb003c3c7a20 */ /* 0x000fe40000410000 */
[----:B------:R-:W-:Y:S01]  /*19a50*/  FMUL.FTZ R61, R61, c[0x0][0x2ec] ;  /* 0x0000bb003d3d7a20 */ /* 0x000fe20000410000 */
[C---:B------:R-:W-:Y:S01]  /*19a60*/  HMMA.16816.F32.BF16 R72, R156.reuse, R6, R72 ;  /* 0x000000069c48723c */ /* 0x040fe20000041848 */
[----:B------:R1:W3:Y:S01]  /*19a70*/  MUFU.TANH R160, R26 ;  /* 0x0000001a00a07308 */ /* 0x0002e20000002400 */
        /* <DEDUP_REMOVED lines=10> */
[----:B------:R2:W2:Y:S01]  /*19b20*/  MUFU.TANH R152, R30 ;  /* 0x0000001e00987308 */ /* 0x0004a20000002400 */
[----:B------:R-:W-:Y:S01]  /*19b30*/  FMUL.FTZ R70, R70, c[0x0][0x2ec] ;  /* 0x0000bb0046467a20 */ /* 0x000fe20000410000 */
[C---:B-----5:R-:W-:Y:S03]  /*19b40*/  HMMA.16816.F32.BF16 R76, R156.reuse, R8, R76 ;  /* 0x000000089c4c723c */ /* 0x060fe6000004184c */
[----:B------:R-:W-:Y:S02]  /*19b50*/  FMUL.FTZ R71, R71, c[0x0][0x2ec] ;  /* 0x0000bb0047477a20 */ /* 0x000fe40000410000 */
[----:B------:R-:W-:Y:S02]  /*19b60*/  FMUL.FTZ R72, R72, c[0x0][0x2ec] ;  /* 0x0000bb0048487a20 */ /* 0x000fe40000410000 */
[----:B------:R-:W-:Y:S01]  /*19b70*/  FMUL.FTZ R73, R73, c[0x0][0x2ec] ;  /* 0x0000bb0049497a20 */ /* 0x000fe20000410000 */
[----:B------:R-:W2:Y:S01]  /*19b80*/  MUFU.TANH R31, R31 ;  /* 0x0000001f001f7308 */ /* 0x000ea20000002400 */
[C---:B------:R-:W-:Y:S01]  /*19b90*/  HMMA.16816.F32.BF16 R80, R156.reuse, R10, R80 ;  /* 0x0000000a9c50723c */ /* 0x040fe20000041850 */
[----:B------:R-:W5:Y:S02]  /*19ba0*/  LDSM.16.M88.4 R8, [R174] ;  /* 0x00000000ae08783b */ /* 0x000f640000000200 */
[----:B------:R-:W-:Y:S02]  /*19bb0*/  FMUL.FTZ R74, R74, c[0x0][0x2ec] ;  /* 0x0000bb004a4a7a20 */ /* 0x000fe40000410000 */
[----:B------:R-:W-:Y:S04]  /*19bc0*/  FMUL.FTZ R75, R75, c[0x0][0x2ec] ;  /* 0x0000bb004b4b7a20 */ /* 0x000fe80000410000 */
[----:B------:R-:W2:Y:S01]  /*19bd0*/  MUFU.TANH R32, R32 ;  /* 0x0000002000207308 */ /* 0x000ea20000002400 */
[C---:B-1----:R-:W-:Y:S05]  /*19be0*/  HMMA.16816.F32.BF16 R84, R156.reuse, R4, R84 ;  /* 0x000000049c54723c */ /* 0x042fea0000041854 */
[----:B------:R-:W-:Y:S02]  /*19bf0*/  FMUL.FTZ R76, R76, c[0x0][0x2ec] ;  /* 0x0000bb004c4c7a20 */ /* 0x000fe40000410000 */
        /* <DEDUP_REMOVED lines=48> */
[----:B------:R-:W5:Y:S01]  /*19f00*/  LDSM.16.M88.4 R8, [R170] ;  /* 0x00000000aa08783b */ /* 0x000f620000000200 */
[----:B------:R-:W-:Y:S04]  /*19f10*/  DEPBAR.LE SB0, 0x0 ;  /* 0x000080000000791a */ /* 0x000fe80000000000 */
[----:B------:R-:W-:Y:S02]  /*19f20*/  FMUL.FTZ R106, R106, c[0x0][0x2ec] ;  /* 0x0000bb006a6a7a20 */ /* 0x000fe40000410000 */
[----:B------:R-:W-:Y:S01]  /*19f30*/  FMUL.FTZ R107, R107, c[0x0][0x2ec] ;  /* 0x0000bb006b6b7a20 */ /* 0x000fe20000410000 */
[----:B------:R-:W2:Y:S01]  /*19f40*/  MUFU.TANH R42, R42 ;  /* 0x0000002a002a7308 */ /* 0x000ea20000002400 */
[----:B------:R-:W-:Y:S01]  /*19f50*/  BAR.SYNC.DEFER_BLOCKING 0x0 ;  /* 0x0000000000007b1d */ /* 0x000fe20000010000 */
[C---:B-1----:R-:W-:Y:S05]  /*19f60*/  HMMA.16816.F32.BF16 R116, R156.reuse, R4, R116 ;  /* 0x000000049c74723c */ /* 0x042fea0000041874 */
[----:B------:R-:W-:Y:S02]  /*19f70*/  FMUL.FTZ R108, R108, c[0x0][0x2ec] ;  /* 0x0000bb006c6c7a20 */ /* 0x000fe40000410000 */
[----:B------:R-:W-:Y:S01]  /*19f80*/  FMUL.FTZ R109, R109, c[0x0][0x2ec] ;  /* 0x0000bb006d6d7a20 */ /* 0x000fe20000410000 */
[----:B------:R-:W1:Y:S01]  /*19f90*/  MUFU.TANH R43, R43 ;  /* 0x0000002b002b7308 */ /* 0x000e620000002400 */
[C---:B------:R-:W-:Y:S03]  /*19fa0*/  HMMA.16816.F32.BF16 R120, R156.reuse, R6, R120 ;  /* 0x000000069c78723c */ /* 0x040fe60000041878 */
[----:B------:R-:W-:Y:S02]  /*19fb0*/  FMUL.FTZ R110, R110, c[0x0][0x2ec] ;  /* 0x0000bb006e6e7a20 */ /* 0x000fe40000410000 */
[----:B------:R-:W-:Y:S02]  /*19fc0*/  FMUL.FTZ R111, R111, c[0x0][0x2ec] ;  /* 0x0000bb006f6f7a20 */ /* 0x000fe40000410000 */
[----:B------:R-:W-:Y:S02]  /*19fd0*/  FMUL.FTZ R112, R112, c[0x0][0x2ec] ;  /* 0x0000bb0070707a20 */ /* 0x000fe40000410000 */
[----:B------:R1:W1:Y:S03]  /*19fe0*/  MUFU.TANH R30, R44 ;  /* 0x0000002c001e7308 */ /* 0x0002660000002400 */
        /* <DEDUP_REMOVED lines=10> */
[----:B------:R-:W1:Y:S01]  /*1a090*/  MUFU.TANH R48, R48 ;  /* 0x0000003000307308 */ /* 0x000e620000002400 */
[----:B------:R-:W-:Y:S03]  /*1a0a0*/  HMMA.16816.F32.BF16 R128, R156, R10, R128 ;  /* 0x0000000a9c80723c */ /* 0x000fe60000041880 */
[----:B------:R-:W-:Y:S02]  /*1a0b0*/  FMUL.FTZ R121, R121, c[0x0][0x2ec] ;  /* 0x0000bb0079797a20 */ /* 0x000fe40000410000 */
[----:B------:R-:W-:Y:S02]  /*1a0c0*/  FMUL.FTZ R122, R122, c[0x0][0x2ec] ;  /* 0x0000bb007a7a7a20 */ /* 0x000fe40000410000 */
[----:B------:R-:W-:Y:S02]  /*1a0d0*/  FMUL.FTZ R123, R123, c[0x0][0x2ec] ;  /* 0x0000bb007b7b7a20 */ /* 0x000fe40000410000 */
[----:B------:R-:W1:Y:S06]  /*1a0e0*/  MUFU.TANH R49, R49 ;  /* 0x0000003100317308 */ /* 0x000e6c0000002400 */
[----:B------:R-:W-:Y:S02]  /*1a0f0*/  FMUL.FTZ R124, R124, c[0x0][0x2ec] ;  /* 0x0000bb007c7c7a20 */ /* 0x000fe40000410000 */
[----:B------:R-:W-:Y:S02]  /*1a100*/  FMUL.FTZ R125, R125, c[0x0][0x2ec] ;  /* 0x0000bb007d7d7a20 */ /* 0x000fe40000410000 */
[----:B------:R-:W1:Y:S01]  /*1a110*/  MUFU.TANH R50, R50 ;  /* 0x0000003200327308 */ /* 0x000e620000002400 */
[----:B------:R-:W-:Y:S02]  /*1a120*/  FMUL.FTZ R126, R126, c[0x0][0x2ec] ;  /* 0x0000bb007e7e7a20 */ /* 0x000fe40000410000 */
[----:B------:R-:W-:Y:S02]  /*1a130*/  FMUL.FTZ R127, R127, c[0x0][0x2ec] ;  /* 0x0000bb007f7f7a20 */ /* 0x000fe40000410000 */
[----:B------:R-:W-:Y:S02]  /*1a140*/  FMUL.FTZ R128, R128, c[0x0][0x2ec] ;  /* 0x0000bb0080807a20 */ /* 0x000fe40000410000 */
[----:B------:R-:W-:Y:S02]  /*1a150*/  FMUL.FTZ R129, R129, c[0x0][0x2ec] ;  /* 0x0000bb0081817a20 */ /* 0x000fe40000410000 */
[----:B------:R-:W-:Y:S01]  /*1a160*/  FMUL.FTZ R21, R130, c[0x0][0x2ec] ;  /* 0x0000bb0082157a20 */ /* 0x000fe20000410000 */
[----:B------:R-:W1:Y:S01]  /*1a170*/  MUFU.TANH R51, R51 ;  /* 0x0000003300337308 */ /* 0x000e620000002400 */
[----:B------:R-:W-:Y:S09]  /*1a180*/  FMUL.FTZ R0, R131, c[0x0][0x2ec] ;  /* 0x0000bb0083007a20 */ /* 0x000ff20000410000 */
        /* <DEDUP_REMOVED lines=79> */
[----:B------:R1:W1:Y:S01]  /*1a680*/  MUFU.TANH R22, R0 ;  /* 0x0000000000167308 */ /* 0x0002620000002400 */
[----:B------:R-:W-:-:S05]  /*1a690*/  @!P1 BRA `(.L_x_1078) ;  /* 0x00000a1000009947 */ /* 0x000fca0003800000 */
[----:B--234-:R-:W-:Y:S05]  /*1a6a0*/  IMAD.MOV.U32 R16, RZ, RZ, c[0x0][0x198] ;  /* 0x00006600ff107624 */ /* 0x01cfea00078e00ff */
[----:B-1----:R-:W-:Y:S04]  /*1a6b0*/  LEA R0, -R16, RZ, 0x8 ;  /* 0x000000ff10007211 */ /* 0x002fe800078e41ff */
[----:B------:R-:W-:Y:S01]  /*1a6c0*/  SHF.R.S32.HI R2, RZ, 0x1f, R0 ;  /* 0x0000001fff027819 */ /* 0x000fe20000011400 */
[----:B------:R-:W-:-:S05]  /*1a6d0*/  @!P6 BRA `(.L_x_1079) ;  /* 0x000003d00000e947 */ /* 0x000fca0003800000 */
        /* <DEDUP_REMOVED lines=13> */
[--C-:B-1----:R-:W-:Y:S04]  /*1a7b0*/  IMAD.MOV R2, RZ, RZ, -R3.reuse ;  /* 0x000000ffff027224 */ /* 0x102fe800078e0a03 */
[----:B------:R-:W-:Y:S02]  /*1a7c0*/  IMAD R0, R2, R9, RZ ;  /* 0x0000000902007224 */ /* 0x000fe400078e02ff */
[----:B------:R-:W-:Y:S04]  /*1a7d0*/  IMAD.MOV.U32 R2, RZ, RZ, RZ ;  /* 0x000000ffff027224 */ /* 0x000fe800078e00ff */
        /* <DEDUP_REMOVED lines=29> */
[----:B------:R1:W2:Y:S04]  /*1a9b0*/  LDG.E R7, [R4.64] ;  /* 0x0000000804077981 */ /* 0x0002a8000c1e1900 */
[----:B-1----:R1:W2:Y:S02]  /*1a9c0*/  LDG.E R5, [R2.64] ;  /* 0x0000000802057981 */ /* 0x0022a4000c1e1900 */
[----:B-1----:R-:W-:Y:S04]  /*1a9d0*/  IMAD.MOV.U32 R2, RZ, RZ, c[0x0][0x2d0] ;  /* 0x0000b400ff027624 */ /* 0x002fe800078e00ff */
[----:B------:R-:W-:Y:S05]  /*1a9e0*/  IMAD R0, R0, R2, -0x100 ;  /* 0xffffff0000007424 */ /* 0x000fea00078e0202 */
[----:B------:R-:W-:Y:S05]  /*1a9f0*/  SHF.R.S32.HI R2, RZ, 0x1f, R0 ;  /* 0x0000001fff027819 */ /* 0x000fea0000011400 */
[----:B------:R-:W-:Y:S02]  /*1aa00*/  IMAD R4, R2, c[0x0][0x198], RZ ;  /* 0x0000660002047a24 */ /* 0x000fe400078e02ff */
[C---:B------:R-:W-:Y:S04]  /*1aa10*/  IMAD.WIDE.U32 R2, R0.reuse, c[0x0][0x198], RZ ;  /* 0x0000660000027a25 */ /* 0x040fe800078e00ff */
[----:B------:R-:W-:Y:S04]  /*1aa20*/  IMAD R0, R0, c[0x0][0x19c], R4 ;  /* 0x0000670000007a24 */ /* 0x000fe800078e0204 */
[----:B------:R-:W-:Y:S02]  /*1aa30*/  IMAD.IADD R3, R3, 0x1, R0 ;  /* 0x0000000103037824 */ /* 0x000fe400078e0200 */
[----:B--2---:R-:W-:Y:S05]  /*1aa40*/  IMAD.IADD R7, R7, 0x1, -R5 ;  /* 0x0000000107077824 */ /* 0x004fea00078e0a05 */
[----:B------:R-:W-:Y:S05]  /*1aa50*/  SHF.R.S32.HI R4, RZ, 0x1f, R7 ;  /* 0x0000001fff047819 */ /* 0x000fea0000011407 */
[----:B------:R-:W-:Y:S02]  /*1aa60*/  IMAD R0, R4, c[0x0][0x180], RZ ;  /* 0x0000600004007a24 */ /* 0x000fe400078e02ff */
[C---:B------:R-:W-:Y:S04]  /*1aa70*/  IMAD.WIDE.U32 R4, R7.reuse, c[0x0][0x180], R2 ;  /* 0x0000600007047a25 */ /* 0x040fe800078e0002 */
[----:B------:R-:W-:Y:S02]  /*1aa80*/  IMAD R2, R7, c[0x0][0x184], R0 ;  /* 0x0000610007027a24 */ /* 0x000fe400078e0200 */
[----:B------:R-:W-:Y:S02]  /*1aa90*/  IMAD.MOV.U32 R0, RZ, RZ, R4 ;  /* 0x000000ffff007224 */ /* 0x000fe400078e0004 */
[----:B------:R-:W-:Y:S02]  /*1aaa0*/  IMAD.IADD R2, R5, 0x1, R2 ;  /* 0x0000000105027824 */ /* 0x000fe400078e0202 */
.L_x_1079:
[----:B------:R1:W-:Y:S01]  /*1aab0*/  @P0 STS [R185+0x1000], RZ ;  /* 0x001000ffb9000388 */ /* 0x0003e20000000800 */
[----:B------:R-:W-:Y:S01]  /*1aac0*/  @!P0 IMAD.MOV.U32 R14, RZ, RZ, c[0x0][0x19c] ;  /* 0x00006700ff0e8624 */ /* 0x000fe200078e00ff */
[CC--:B------:R-:W-:Y:S01]  /*1aad0*/  @!P0 LEA R3, P2, R16.reuse, R0.reuse, 0x6 ;  /* 0x0000000010038211 */ /* 0x0c0fe200078430ff */
[----:B------:R-:W-:Y:S01]  /*1aae0*/  @!P0 IMAD.MOV.U32 R5, RZ, RZ, R2 ;  /* 0x000000ffff058224 */ /* 0x000fe200078e0002 */
[----:B------:R1:W-:Y:S01]  /*1aaf0*/  @P0 STS [R185+0x1004], RZ ;  /* 0x001004ffb9000388 */ /* 0x0003e20000000800 */
[----:B------:R-:W-:Y:S01]  /*1ab00*/  @!P0 IMAD.MOV.U32 R13, RZ, RZ, c[0x0][0x19c] ;  /* 0x00006700ff0d8624 */ /* 0x000fe200078e00ff */
[C---:B------:R-:W-:Y:S01]  /*1ab10*/  @!P0 LEA R12, P1, R16.reuse, R0, 0x7 ;  /* 0x00000000100c8211 */ /* 0x040fe200078238ff */
[----:B------:R-:W-:Y:S01]  /*1ab20*/  @!P0 IMAD.MOV.U32 R15, RZ, RZ, c[0x0][0x19c] ;  /* 0x00006700ff0f8624 */ /* 0x000fe200078e00ff */
[----:B------:R1:W-:Y:S01]  /*1ab30*/  @P0 STS.64 [R185+0x1008], RZ ;  /* 0x001008ffb9000388 */ /* 0x0003e20000000a00 */
[----:B------:R-:W-:Y:S01]  /*1ab40*/  @!P0 IMAD.MOV.U32 R4, RZ, RZ, R0 ;  /* 0x000000ffff048224 */ /* 0x000fe200078e0000 */
[CC--:B------:R-:W-:Y:S01]  /*1ab50*/  @!P0 LEA.HI.X R14, R16.reuse, R2.reuse, R14, 0x6, P2 ;  /* 0x00000002100e8211 */ /* 0x0c0fe200010f340e */
[----:B------:R-:W-:Y:S01]  /*1ab60*/  @!P0 IMAD R15, R15, 0x60, RZ ;  /* 0x000000600f0f8824 */ /* 0x000fe200078e02ff */
[CC--:B------:R-:W-:Y:S01]  /*1ab70*/  @!P0 LEA R26, P2, R3.reuse, R189.reuse, 0x1 ;  /* 0x000000bd031a8211 */ /* 0x0c0fe200078408ff */
[C---:B------:R-:W-:Y:S01]  /*1ab80*/  @!P0 IMAD.WIDE.U32 R4, R16.reuse, 0x60, R4 ;  /* 0x0000006010048825 */ /* 0x040fe200078e0004 */
[----:B------:R-:W-:Y:S01]  /*1ab90*/  @!P0 LEA.HI.X R13, R16, R2, R13, 0x7, P1 ;  /* 0x00000002100d8211 */ /* 0x000fe200008f3c0d */
[----:B------:R-:W-:Y:S01]  /*1aba0*/  ULDC.64 UR4, c[0x0][0x198] ;  /* 0x0000660000047ab9 */ /* 0x000fe20000000a00 */
[CC--:B------:R-:W-:Y:S01]  /*1abb0*/  @!P0 LEA R18, P1, R12.reuse, R189.reuse, 0x1 ;  /* 0x000000bd0c128211 */ /* 0x0c0fe200078208ff */
[----:B------:R-:W-:Y:S01]  /*1abc0*/  USHF.L.U32 UR7, UR4, 0x5, URZ ;  /* 0x0000000504077899 */ /* 0x000fe2000800063f */
[-C--:B------:R-:W-:Y:S01]  /*1abd0*/  @!P0 LEA.HI.X R27, R3, R190.reuse, R14, 0x1, P2 ;  /* 0x000000be031b8211 */ /* 0x080fe200010f0c0e */
[----:B------:R-:W-:Y:S01]  /*1abe0*/  @!P0 IMAD.IADD R3, R15, 0x1, R5 ;  /* 0x000000010f038824 */ /* 0x000fe200078e0205 */
[----:B------:R-:W-:Y:S01]  /*1abf0*/  @!P0 LEA.HI.X R19, R12, R190, R13, 0x1, P1 ;  /* 0x000000be0c138211 */ /* 0x000fe200008f0c0d */
[----:B------:R-:W-:Y:S01]  /*1ac00*/  @!P0 IMAD.MOV.U32 R7, RZ, RZ, R2 ;  /* 0x000000ffff078224 */ /* 0x000fe200078e0002 */
[CC--:B------:R-:W-:Y:S01]  /*1ac10*/  @!P0 LEA R24, P1, R4.reuse, R189.reuse, 0x1 ;  /* 0x000000bd04188211 */ /* 0x0c0fe200078208ff */
[----:B------:R-:W-:Y:S01]  /*1ac20*/  @!P0 IMAD.MOV.U32 R5, RZ, RZ, c[0x0][0x19c] ;  /* 0x00006700ff058624 */ /* 0x000fe200078e00ff */
[----:B------:R-:W-:Y:S01]  /*1ac30*/  @!P0 MOV R6, R0 ;  /* 0x0000000000068202 */ /* 0x000fe20000000f00 */
[----:B------:R-:W-:Y:S01]  /*1ac40*/  USHF.L.U64.HI UR5, UR4, UR6, UR5 ;  /* 0x0000000604057299 */ /* 0x000fe20008010205 */
[----:B------:R-:W-:Y:S01]  /*1ac50*/  @!P0 LEA.HI.X R25, R4, R190, R3, 0x1, P1 ;  /* 0x000000be04198211 */ /* 0x000fe200008f0c03 */
[----:B------:R-:W-:Y:S01]  /*1ac60*/  @!P0 IMAD R3, R5, 0xe0, RZ ;  /* 0x000000e005038824 */ /* 0x000fe200078e02ff */
[----:B------:R-:W-:Y:S01]  /*1ac70*/  LEA R4, P1, R0, R189, 0x1 ;  /* 0x000000bd00047211 */ /* 0x000fe200078208ff */
[----:B------:R-:W-:Y:S01]  /*1ac80*/  @!P0 IMAD.WIDE.U32 R6, R16, 0xe0, R6 ;  /* 0x000000e010068825 */ /* 0x000fe200078e0006 */
[----:B------:R-:W-:Y:S02]  /*1ac90*/  @!P0 MOV R10, R0 ;  /* 0x00000000000a8202 */ /* 0x000fe40000000f00 */
[CC--:B------:R-:W-:Y:S01]  /*1aca0*/  LEA.HI.X R5, R0.reuse, R190.reuse, R2, 0x1, P1 ;  /* 0x000000be00057211 */ /* 0x0c0fe200008f0c02 */
[----:B------:R-:W-:Y:S01]  /*1acb0*/  @!P0 IMAD.MOV.U32 R8, RZ, RZ, R0 ;  /* 0x000000ffff088224 */ /* 0x000fe200078e0000 */
[----:B------:R-:W-:Y:S01]  /*1acc0*/  @!P0 IADD3 R0, P1, R0, UR7, RZ ;  /* 0x0000000700008c10 */ /* 0x000fe2000ff3e0ff */
[--C-:B------:R-:W-:Y:S01]  /*1acd0*/  @!P0 IMAD.MOV.U32 R11, RZ, RZ, R2.reuse ;  /* 0x000000ffff0b8224 */ /* 0x100fe200078e0002 */
[----:B------:R-:W-:Y:S01]  /*1ace0*/  @!P0 IADD3 R7, R3, R7, RZ ;  /* 0x0000000703078210 */ /* 0x000fe20007ffe0ff */
[----:B------:R-:W-:Y:S01]  /*1acf0*/  @!PT LDS RZ, [RZ] ;  /* 0x00000000fffff984 */ /* 0x000fe20000000800 */
[----:B------:R-:W-:Y:S01]  /*1ad00*/  @!PT LDS RZ, [RZ] ;  /* 0x00000000fffff984 */ /* 0x000fe20000000800 */
[----:B------:R-:W-:Y:S01]  /*1ad10*/  @!PT LDS RZ, [RZ] ;  /* 0x00000000fffff984 */ /* 0x000fe20000000800 */
[----:B------:R1:W-:Y:S01]  /*1ad20*/  @!P0 LDGSTS.E.BYPASS.LTC128B.128 [R185+0x1000], [R4.64] ;  /* 0x0100000004b98fae */ /* 0x0003e2000b901d48 */
[----:B------:R-:W-:Y:S01]  /*1ad30*/  @!P0 IMAD.MOV.U32 R9, RZ, RZ, R2 ;  /* 0x000000ffff098224 */ /* 0x000fe200078e0002 */
[----:B------:R-:W-:Y:S01]  /*1ad40*/  @!P0 IADD3.X R3, R2, UR5, RZ, P1, !PT ;  /* 0x0000000502038c10 */ /* 0x000fe20008ffe4ff */
[----:B------:R-:W-:Y:S01]  /*1ad50*/  @!P0 IMAD.WIDE.U32 R10, R16, 0xa0, R10 ;  /* 0x000000a0100a8825 */ /* 0x000fe200078e000a */
[----:B------:R1:W-:Y:S01]  /*1ad60*/  @P0 STS.128 [R185+0x1800], RZ ;  /* 0x001800ffb9000388 */ /* 0x0003e20000000c00 */
[-C--:B------:R-:W-:Y:S02]  /*1ad70*/  @!P0 LEA R2, P1, R0, R189.reuse, 0x1 ;  /* 0x000000bd00028211 */ /* 0x080fe400078208ff */
[----:B------:R-:W-:Y:S01]  /*1ad80*/  @!P0 IMAD.MOV.U32 R13, RZ, RZ, c[0x0][0x19c] ;  /* 0x00006700ff0d8624 */ /* 0x000fe200078e00ff */
[----:B------:R-:W-:Y:S01]  /*1ad90*/  @!P0 MOV R12, c[0x0][0x19c] ;  /* 0x00006700000c8a02 */ /* 0x000fe20000000f00 */
[----:B------:R-:W-:Y:S01]  /*1ada0*/  @!P0 IMAD.WIDE.U32 R8, R16, 0xc0, R8 ;  /* 0x000000c010088825 */ /* 0x000fe200078e0008 */
[-C--:B------:R-:W-:Y:S02]  /*1adb0*/  @!P0 LEA.HI.X R3, R0, R190.reuse, R3, 0x1, P1 ;  /* 0x000000be00038211 */ /* 0x080fe400008f0c03 */
[-C--:B------:R-:W-:Y:S01]  /*1adc0*/  @!P0 LEA R16, P4, R10, R189.reuse, 0x1 ;  /* 0x000000bd0a108211 */ /* 0x080fe200078808ff */
[----:B------:R-:W-:Y:S01]  /*1add0*/  @!P0 IMAD R12, R12, 0xc0, RZ ;  /* 0x000000c00c0c8824 */ /* 0x000fe200078e02ff */
[-C--:B------:R-:W-:Y:S01]  /*1ade0*/  @!P0 LEA R14, P3, R8, R189.reuse, 0x1 ;  /* 0x000000bd080e8211 */ /* 0x080fe200078608ff */
[----:B------:R-:W-:Y:S01]  /*1adf0*/  @!PT LDS RZ, [RZ] ;  /* 0x00000000fffff984 */ /* 0x000fe20000000800 */
[----:B------:R-:W-:Y:S01]  /*1ae00*/  @!PT LDS RZ, [RZ] ;  /* 0x00000000fffff984 */ /* 0x000fe20000000800 */
[----:B------:R-:W-:Y:S01]  /*1ae10*/  @!PT LDS RZ, [RZ] ;  /* 0x00000000fffff984 */ /* 0x000fe20000000800 */
[----:B------:R1:W-:Y:S01]  /*1ae20*/  @!P0 LDGSTS.E.BYPASS.LTC128B.128 [R185+0x1800], [R2.64] ;  /* 0x0180000002b98fae */ /* 0x0003e2000b901d48 */
[----:B------:R-:W-:Y:S02]  /*1ae30*/  @!P0 IMAD R13, R13, 0xa0, RZ ;  /* 0x000000a00d0d8824 */ /* 0x000fe400078e02ff */
[----:B------:R-:W-:Y:S01]  /*1ae40*/  @!P0 IMAD.IADD R9, R12, 0x1, R9 ;  /* 0x000000010c098824 */ /* 0x000fe200078e0209 */
[----:B------:R1:W-:Y:S01]  /*1ae50*/  @P0 STS.128 [R185+0x2000], RZ ;  /* 0x002000ffb9000388 */ /* 0x0003e20000000c00 */
[----:B------:R-:W-:Y:S01]  /*1ae60*/  @!P0 LEA R12, P2, R6, R189, 0x1 ;  /* 0x000000bd060c8211 */ /* 0x000fe200078408ff */
[----:B------:R-:W-:Y:S02]  /*1ae70*/  @!P0 IMAD.IADD R13, R13, 0x1, R11 ;  /* 0x000000010d0d8824 */ /* 0x000fe400078e020b */
[----:B------:R-:W-:Y:S01]  /*1ae80*/  @!PT LDS RZ, [RZ] ;  /* 0x00000000fffff984 */ /* 0x000fe20000000800 */
[----:B------:R-:W-:Y:S01]  /*1ae90*/  @!PT LDS RZ, [RZ] ;  /* 0x00000000fffff984 */ /* 0x000fe20000000800 */
[----:B------:R-:W-:Y:S01]  /*1aea0*/  @!PT LDS RZ, [RZ] ;  /* 0x00000000fffff984 */ /* 0x000fe20000000800 */
[----:B------:R1:W-:Y:S01]  /*1aeb0*/  @!P0 LDGSTS.E.BYPASS.LTC128B.128 [R185+0x2000], [R26.64] ;  /* 0x020000001ab98fae */ /* 0x0003e2000b901d48 */
[-C--:B------:R-:W-:Y:S01]  /*1aec0*/  @!P0 LEA.HI.X R15, R8, R190.reuse, R9, 0x1, P3 ;  /* 0x000000be080f8211 */ /* 0x080fe200018f0c09 */
[----:B------:R-:W-:Y:S01]  /*1aed0*/  IMAD.MOV.U32 R189, RZ, RZ, R4 ;  /* 0x000000ffffbd7224 */ /* 0x000fe200078e0004 */
[-C--:B------:R-:W-:Y:S01]  /*1aee0*/  @!P0 LEA.HI.X R17, R10, R190.reuse, R13, 0x1, P4 ;  /* 0x000000be0a118211 */ /* 0x080fe200020f0c0d */
[----:B------:R1:W-:Y:S01]  /*1aef0*/  @P0 STS.128 [R185+0x2800], RZ ;  /* 0x002800ffb9000388 */ /* 0x0003e20000000c00 */
        /* <DEDUP_REMOVED lines=27> */
.L_x_1078:
[----:B-1234-:R-:W-:Y:S01]  /*1b0b0*/  FMNMX.FTZ R0, R202, R134, !PT ;  /* 0x00000086ca007209 */ /* 0x01efe20007810000 */
[----:B------:R-:W-:Y:S03]  /*1b0c0*/  LDSM.16.MT88.4 R12, [R165+0x5000] ;  /* 0x00500000a50c783b */ /* 0x000fe60000004200 */
        /* <DEDUP_REMOVED lines=126> */
[----:B------:R-:W-:Y:S01]  /*1b8b0*/  SHFL.BFLY PT, R3, R20, 0x2, 0x1f ;  /* 0x0c401f0014037f89 */ /* 0x000fe200000e0000 */
[----:B------:R-:W-:Y:S07]  /*1b8c0*/  FMNMX.FTZ R0, R22, R0, !PT ;  /* 0x0000000016007209 */ /* 0x000fee0007810000 */
[----:B------:R-:W1:Y:S02]  /*1b8d0*/  SHFL.BFLY PT, R2, R0, 0x2, 0x1f ;  /* 0x0c401f0000027f89 */ /* 0x000e6400000e0000 */
[----:B-1----:R-:W-:Y:S02]  /*1b8e0*/  FMNMX.FTZ R0, R0, R2, !PT ;  /* 0x0000000200007209 */ /* 0x002fe40007810000 */
[----:B------:R-:W-:Y:S04]  /*1b8f0*/  FMNMX.FTZ R20, R20, R3, !PT ;  /* 0x0000000314147209 */ /* 0x000fe80007810000 */
[----:B------:R-:W1:Y:S08]  /*1b900*/  SHFL.BFLY PT, R3, R0, 0x1, 0x1f ;  /* 0x0c201f0000037f89 */ /* 0x000e7000000e0000 */
[----:B------:R-:W2:Y:S01]  /*1b910*/  SHFL.BFLY PT, R4, R20, 0x1, 0x1f ;  /* 0x0c201f0014047f89 */ /* 0x000ea200000e0000 */
[----:B-1----:R-:W-:Y:S05]  /*1b920*/  FMNMX.FTZ R3, R0, R3, !PT ;  /* 0x0000000300037209 */ /* 0x002fea0007810000 */
[----:B------:R-:W-:Y:S01]  /*1b930*/  FMUL.FTZ R44, R3, c[0x0][0x23c] ;  /* 0x00008f00032c7a20 */ /* 0x000fe20000410000 */
[----:B--2---:R-:W-:Y:S04]  /*1b940*/  FMNMX.FTZ R20, R20, R4, !PT ;  /* 0x0000000414147209 */ /* 0x004fe80007810000 */
[C---:B------:R-:W-:Y:S01]  /*1b950*/  FSETP.NEU.FTZ.AND P0, PT, R20.reuse, -INF , PT ;  /* 0xff8000001400780b */ /* 0x040fe20003f1d000 */
[C---:B------:R-:W-:Y:S02]  /*1b960*/  FMUL.FTZ R23, R20.reuse, c[0x0][0x23c] ;  /* 0x00008f0014177a20 */ /* 0x040fe40000410000 */
[----:B------:R-:W-:Y:S03]  /*1b970*/  FADD.FTZ R2, -R20, R134 ;  /* 0x0000008614027221 */ /* 0x000fe60000010100 */
[----:B------:R-:W-:Y:S01]  /*1b980*/  FSEL R23, R23, RZ, P0 ;  /* 0x000000ff17177208 */ /* 0x000fe20000000000 */
[----:B------:R-:W-:Y:S01]  /*1b990*/  FMUL.FTZ R0, R2, c[0x0][0x23c] ;  /* 0x00008f0002007a20 */ /* 0x000fe20000410000 */
[----:B------:R-:W-:Y:S03]  /*1b9a0*/  FSETP.NEU.FTZ.AND P0, PT, R3, -INF , PT ;  /* 0xff8000000300780b */ /* 0x000fe60003f1d000 */
[----:B------:R-:W1:Y:S01]  /*1b9b0*/  MUFU.EX2 R2, R0 ;  /* 0x0000000000027308 */ /* 0x000e620000000800 */
[--C-:B------:R-:W-:Y:S01]  /*1b9c0*/  FFMA.FTZ R4, R202, c[0x0][0x23c], -R23.reuse ;  /* 0x00008f00ca047a23 */ /* 0x100fe20000010817 */
[----:B------:R-:W-:Y:S01]  /*1b9d0*/  FSEL R44, R44, RZ, P0 ;  /* 0x000000ff2c2c7208 */ /* 0x000fe20000000000 */
[--C-:B------:R-:W-:Y:S01]  /*1b9e0*/  FFMA.FTZ R7, R203, c[0x0][0x23c], -R23.reuse ;  /* 0x00008f00cb077a23 */ /* 0x100fe20000010817 */
[----:B------:R-:W-:Y:S01]  /*1b9f0*/  ISETP.GT.AND P0, PT, R241, 0x1, PT ;  /* 0x00000001f100780c */ /* 0x000fe20003f04270 */
[--C-:B------:R-:W-:Y:S02]  /*1ba00*/  FFMA.FTZ R5, R207, c[0x0][0x23c], -R23.reuse ;  /* 0x00008f00cf057a23 */ /* 0x100fe40000010817 */
[--C-:B------:R-:W-:Y:S02]  /*1ba10*/  FFMA.FTZ R8, R69, c[0x0][0x23c], -R23.reuse ;  /* 0x00008f0045087a23 */ /* 0x100fe40000010817 */
[--C-:B------:R-:W-:Y:S01]  /*1ba20*/  FFMA.FTZ R16, R75, c[0x0][0x23c], -R44.reuse ;  /* 0x00008f004b107a23 */ /* 0x100fe2000001082c */
[----:B------:R2:W-:Y:S01]  /*1ba30*/  MUFU.EX2 R131, R4 ;  /* 0x0000000400837308 */ /* 0x0005e20000000800 */
[--C-:B------:R-:W-:Y:S02]  /*1ba40*/  FFMA.FTZ R6, R200, c[0x0][0x23c], -R23.reuse ;  /* 0x00008f00c8067a23 */ /* 0x100fe40000010817 */
[----:B------:R-:W-:Y:S02]  /*1ba50*/  FFMA.FTZ R19, R76, c[0x0][0x23c], -R23 ;  /* 0x00008f004c137a23 */ /* 0x000fe40000010817 */
[--C-:B------:R-:W-:Y:S05]  /*1ba60*/  FFMA.FTZ R21, R21, c[0x0][0x23c], -R44.reuse ;  /* 0x00008f0015157a23 */ /* 0x100fea000001082c */
[----:B------:R3:W-:Y:S01]  /*1ba70*/  MUFU.EX2 R200, R6 ;  /* 0x0000000600c87308 */ /* 0x0007e20000000800 */
[C---:B-1----:R-:W-:Y:S02]  /*1ba80*/  FMUL.FTZ R9, R2.reuse, R141 ;  /* 0x0000008d02097220 */ /* 0x042fe40000410000 */
[----:B------:R-:W-:Y:S02]  /*1ba90*/  FMUL.FTZ R17, R2, R149 ;  /* 0x0000009502117220 */ /* 0x000fe40000410000 */
[----:B------:R-:W-:Y:S05]  /*1baa0*/  FADD.FTZ R0, -R3, R135 ;  /* 0x0000008703007221 */ /* 0x000fea0000010100 */
[----:B------:R1:W-:Y:S01]  /*1bab0*/  MUFU.EX2 R159, R7 ;  /* 0x00000007009f7308 */ /* 0x0003e20000000800 */
[----:B------:R-:W-:Y:S02]  /*1bac0*/  FMUL.FTZ R0, R0, c[0x0][0x23c] ;  /* 0x00008f0000007a20 */ /* 0x000fe40000410000 */
[--C-:B--2---:R-:W-:Y:S07]  /*1bad0*/  FFMA.FTZ R4, R209, c[0x0][0x23c], -R23.reuse ;  /* 0x00008f00d1047a23 */ /* 0x104fee0000010817 */
[----:B------:R2:W4:Y:S01]  /*1bae0*/  MUFU.EX2 R156, R4 ;  /* 0x00000004009c7308 */ /* 0x0005220000000800 */
[--C-:B---3--:R-:W-:Y:S09]  /*1baf0*/  FFMA.FTZ R6, R192, c[0x0][0x23c], -R23.reuse ;  /* 0x00008f00c0067a23 */ /* 0x108ff20000010817 */
[----:B------:R3:W-:Y:S01]  /*1bb00*/  MUFU.EX2 R192, R6 ;  /* 0x0000000600c07308 */ /* 0x0007e20000000800 */
[--C-:B-1----:R-:W-:Y:S09]  /*1bb10*/  FFMA.FTZ R7, R193, c[0x0][0x23c], -R23.reuse ;  /* 0x00008f00c1077a23 */ /* 0x102ff20000010817 */
[----:B------:R1:W-:Y:S01]  /*1bb20*/  MUFU.EX2 R193, R7 ;  /* 0x0000000700c17308 */ /* 0x0003e20000000800 */
[--C-:B--2---:R-:W-:Y:S01]  /*1bb30*/  FFMA.FTZ R4, R201, c[0x0][0x23c], -R44.reuse ;  /* 0x00008f00c9047a23 */ /* 0x104fe2000001082c */
[----:B----4-:R-:W-:Y:S08]  /*1bb40*/  F2FP.BF16.PACK_AB R24, R156, R131 ;  /* 0x000000839c18723e */ /* 0x010ff000000010ff */
[----:B------:R2:W-:Y:S01]  /*1bb50*/  MUFU.EX2 R130, R4 ;  /* 0x0000000400827308 */ /* 0x0005e20000000800 */
[--C-:B---3--:R-:W-:Y:S09]  /*1bb60*/  FFMA.FTZ R6, R153, c[0x0][0x23c], -R23.reuse ;  /* 0x00008f0099067a23 */ /* 0x108ff20000010817 */
[----:B------:R3:W-:Y:S01]  /*1bb70*/  MUFU.EX2 R135, R5 ;  /* 0x0000000500877308 */ /* 0x0007e20000000800 */
[--C-:B-1----:R-:W-:Y:S09]  /*1bb80*/  FFMA.FTZ R7, R154, c[0x0][0x23c], -R23.reuse ;  /* 0x00008f009a077a23 */ /* 0x102ff20000010817 */
[----:B------:R1:W-:Y:S01]  /*1bb90*/  MUFU.EX2 R201, R6 ;  /* 0x0000000600c97308 */ /* 0x0003e20000000800 */
[--C-:B--2---:R-:W-:Y:S09]  /*1bba0*/  FFMA.FTZ R4, R208, c[0x0][0x23c], -R44.reuse ;  /* 0x00008f00d0047a23 */ /* 0x104ff2000001082c */
[----:B------:R2:W4:Y:S01]  /*1bbb0*/  MUFU.EX2 R134, R4 ;  /* 0x0000000400867308 */ /* 0x0005220000000800 */
[--C-:B---3--:R-:W-:Y:S09]  /*1bbc0*/  FFMA.FTZ R5, R197, c[0x0][0x23c], -R23.reuse ;  /* 0x00008f00c5057a23 */ /* 0x108ff20000010817 */
[----:B------:R3:W-:Y:S01]  /*1bbd0*/  MUFU.EX2 R197, R5 ;  /* 0x0000000500c57308 */ /* 0x0007e20000000800 */
[--C-:B-1----:R-:W-:Y:S09]  /*1bbe0*/  FFMA.FTZ R6, R37, c[0x0][0x23c], -R23.reuse ;  /* 0x00008f0025067a23 */ /* 0x102ff20000010817 */
[----:B------:R1:W-:Y:S01]  /*1bbf0*/  MUFU.EX2 R208, R6 ;  /* 0x0000000600d07308 */ /* 0x0003e20000000800 */
[--C-:B--2---:R-:W-:Y:S01]  /*1bc00*/  FFMA.FTZ R4, R206, c[0x0][0x23c], -R23.reuse ;  /* 0x00008f00ce047a23 */ /* 0x104fe20000010817 */
[----:B----4-:R-:W-:Y:S08]  /*1bc10*/  F2FP.BF16.PACK_AB R25, R134, R130 ;  /* 0x000000828619723e */ /* 0x010ff000000010ff */
        /* <DEDUP_REMOVED lines=14> */
[--C-:B---3--:R-:W-:Y:S02]  /*1bd00*/  FFMA.FTZ R5, R40, c[0x0][0x23c], -R23.reuse ;  /* 0x00008f0028057a23 */ /* 0x108fe40000010817 */
[--C-:B------:R-:W-:Y:S07]  /*1bd10*/  FFMA.FTZ R40, R77, c[0x0][0x23c], -R23.reuse ;  /* 0x00008f004d287a23 */ /* 0x100fee0000010817 */
        /* <DEDUP_REMOVED lines=25> */
[----:B------:R-:W3:Y:S01]  /*1beb0*/  MUFU.EX2 R0, R0 ;  /* 0x0000000000007308 */ /* 0x000ee20000000800 */
[--C-:B-1----:R-:W-:Y:S09]  /*1bec0*/  FFMA.FTZ R8, R72, c[0x0][0x23c], -R23.reuse ;  /* 0x00008f0048087a23 */ /* 0x102ff20000010817 */
[----:B------:R1:W-:Y:S01]  /*1bed0*/  MUFU.EX2 R230, R5 ;  /* 0x0000000500e67308 */ /* 0x0003e20000000800 */
[--C-:B--2---:R-:W-:Y:S09]  /*1bee0*/  FFMA.FTZ R4, R194, c[0x0][0x23c], -R44.reuse ;  /* 0x00008f00c2047a23 */ /* 0x104ff2000001082c */
[----:B------:R2:W4:Y:S01]  /*1bef0*/  MUFU.EX2 R194, R4 ;  /* 0x0000000400c27308 */ /* 0x0005220000000800 */
[C---:B---3--:R-:W-:Y:S02]  /*1bf00*/  FMUL.FTZ R10, R0.reuse, R142 ;  /* 0x0000008e000a7220 */ /* 0x048fe40000410000 */
[C---:B------:R-:W-:Y:S02]  /*1bf10*/  FMUL.FTZ R11, R0.reuse, R143 ;  /* 0x0000008f000b7220 */ /* 0x040fe40000410000 */
[----:B------:R-:W-:Y:S05]  /*1bf20*/  FMUL.FTZ R18, R0, R150 ;  /* 0x0000009600127220 */ /* 0x000fea0000410000 */
[----:B------:R3:W-:Y:S01]  /*1bf30*/  MUFU.EX2 R233, R6 ;  /* 0x0000000600e97308 */ /* 0x0007e20000000800 */
[----:B-1----:R-:W-:Y:S09]  /*1bf40*/  FMUL.FTZ R5, R2, R137 ;  /* 0x0000008902057220 */ /* 0x002ff20000410000 */
[----:B------:R1:W-:Y:S01]  /*1bf50*/  MUFU.EX2 R239, R8 ;  /* 0x0000000800ef7308 */ /* 0x0003e20000000800 */
[--C-:B--2---:R-:W-:Y:S09]  /*1bf60*/  FFMA.FTZ R4, R191, c[0x0][0x23c], -R44.reuse ;  /* 0x00008f00bf047a23 */ /* 0x104ff2000001082c */
[----:B------:R2:W-:Y:S01]  /*1bf70*/  MUFU.EX2 R191, R4 ;  /* 0x0000000400bf7308 */ /* 0x0005e20000000800 */
[----:B---3--:R-:W-:Y:S09]  /*1bf80*/  FMUL.FTZ R6, R0, R138 ;  /* 0x0000008a00067220 */ /* 0x008ff20000410000 */
[----:B------:R3:W-:Y:S01]  /*1bf90*/  MUFU.EX2 R143, R40 ;  /* 0x00000028008f7308 */ /* 0x0007e20000000800 */
[--C-:B-1----:R-:W-:Y:S09]  /*1bfa0*/  FFMA.FTZ R8, R73, c[0x0][0x23c], -R23.reuse ;  /* 0x00008f0049087a23 */ /* 0x102ff20000010817 */
[----:B------:R1:W-:Y:S01]  /*1bfb0*/  MUFU.EX2 R237, R8 ;  /* 0x0000000800ed7308 */ /* 0x0003e20000000800 */
[--C-:B--2---:R-:W-:Y:S09]  /*1bfc0*/  FFMA.FTZ R4, R163, c[0x0][0x23c], -R44.reuse ;  /* 0x00008f00a3047a23 */ /* 0x104ff2000001082c */
[----:B------:R2:W5:Y:S01]  /*1bfd0*/  MUFU.EX2 R163, R4 ;  /* 0x0000000400a37308 */ /* 0x0005620000000800 */
[--C-:B---3--:R-:W-:Y:S02]  /*1bfe0*/  FFMA.FTZ R40, R78, c[0x0][0x23c], -R44.reuse ;  /* 0x00008f004e287a23 */ /* 0x108fe4000001082c */
[----:B-1----:R-:W-:Y:S02]  /*1bff0*/  FMUL.FTZ R8, R2, R140 ;  /* 0x0000008c02087220 */ /* 0x002fe40000410000 */
[--C-:B--2---:R-:W-:Y:S05]  /*1c000*/  FFMA.FTZ R4, R161, c[0x0][0x23c], -R23.reuse ;  /* 0x00008f00a1047a23 */ /* 0x104fea0000010817 */
[----:B------:R1:W2:Y:S02]  /*1c010*/  MUFU.EX2 R161, R4 ;  /* 0x0000000400a17308 */ /* 0x0002a40000000800 */
[--C-:B-1----:R-:W-:Y:S08]  /*1c020*/  FFMA.FTZ R4, R160, c[0x0][0x23c], -R44.reuse ;  /* 0x00008f00a0047a23 */ /* 0x102ff0000001082c */
[----:B------:R1:W-:Y:S02]  /*1c030*/  MUFU.EX2 R160, R4 ;  /* 0x0000000400a07308 */ /* 0x0003e40000000800 */
[--C-:B-1----:R-:W-:Y:S08]  /*1c040*/  FFMA.FTZ R4, R155, c[0x0][0x23c], -R44.reuse ;  /* 0x00008f009b047a23 */ /* 0x102ff0000001082c */
[----:B------:R1:W3:Y:S02]  /*1c050*/  MUFU.EX2 R155, R4 ;  /* 0x00000004009b7308 */ /* 0x0002e40000000800 */
[--C-:B-1----:R-:W-:Y:S08]  /*1c060*/  FFMA.FTZ R4, R152, c[0x0][0x23c], -R44.reuse ;  /* 0x00008f0098047a23 */ /* 0x102ff0000001082c */
[----:B------:R1:W-:Y:S02]  /*1c070*/  MUFU.EX2 R152, R4 ;  /* 0x0000000400987308 */ /* 0x0003e40000000800 */
[--C-:B-1----:R-:W-:Y:S08]  /*1c080*/  FFMA.FTZ R4, R31, c[0x0][0x23c], -R44.reuse ;  /* 0x00008f001f047a23 */ /* 0x102ff0000001082c */
[----:B------:R1:W1:Y:S02]  /*1c090*/  MUFU.EX2 R153, R4 ;  /* 0x0000000400997308 */ /* 0x0002640000000800 */
[--C-:B-1----:R-:W-:Y:S08]  /*1c0a0*/  FFMA.FTZ R4, R33, c[0x0][0x23c], -R23.reuse ;  /* 0x00008f0021047a23 */ /* 0x102ff00000010817 */
[----:B------:R1:W1:Y:S02]  /*1c0b0*/  MUFU.EX2 R207, R4 ;  /* 0x0000000400cf7308 */ /* 0x0002640000000800 */
[--C-:B-1----:R-:W-:Y:S08]  /*1c0c0*/  FFMA.FTZ R4, R34, c[0x0][0x23c], -R44.reuse ;  /* 0x00008f0022047a23 */ /* 0x102ff0000001082c */
[----:B------:R1:W-:Y:S02]  /*1c0d0*/  MUFU.EX2 R154, R4 ;  /* 0x00000004009a7308 */ /* 0x0003e40000000800 */
[--C-:B-1----:R-:W-:Y:S02]  /*1c0e0*/  FFMA.FTZ R4, R35, c[0x0][0x23c], -R44.reuse ;  /* 0x00008f0023047a23 */ /* 0x102fe4000001082c */
[----:B------:R-:W-:Y:S06]  /*1c0f0*/  LDSM.16.MT88.4 R32, [R165+0x5400] ;  /* 0x00540000a520783b */ /* 0x000fec0000004200 */
[----:B------:R1:W1:Y:S02]  /*1c100*/  MUFU.EX2 R203, R4 ;  /* 0x0000000400cb7308 */ /* 0x0002640000000800 */
[--C-:B-1----:R-:W-:Y:S08]  /*1c110*/  FFMA.FTZ R4, R38, c[0x0][0x23c], -R44.reuse ;  /* 0x00008f0026047a23 */ /* 0x102ff0000001082c */
[----:B------:R1:W-:Y:S02]  /*1c120*/  MUFU.EX2 R204, R4 ;  /* 0x0000000400cc7308 */ /* 0x0003e40000000800 */
[--C-:B-1----:R-:W-:Y:S02]  /*1c130*/  FFMA.FTZ R4, R39, c[0x0][0x23c], -R44.reuse ;  /* 0x00008f0027047a23 */ /* 0x102fe4000001082c */
[----:B------:R-:W-:Y:S06]  /*1c140*/  LDSM.16.MT88.4 R36, [R166+0x5400] ;  /* 0x00540000a624783b */ /* 0x000fec0000004200 */
[----:B------:R1:W1:Y:S02]  /*1c150*/  MUFU.EX2 R205, R4 ;  /* 0x0000000400cd7308 */ /* 0x0002640000000800 */
[--C-:B-1----:R-:W-:Y:S08]  /*1c160*/  FFMA.FTZ R4, R41, c[0x0][0x23c], -R23.reuse ;  /* 0x00008f0029047a23 */ /* 0x102ff00000010817 */
[----:B------:R1:W1:Y:S02]  /*1c170*/  MUFU.EX2 R214, R4 ;  /* 0x0000000400d67308 */ /* 0x0002640000000800 */
[--C-:B-1----:R-:W-:Y:S08]  /*1c180*/  FFMA.FTZ R4, R42, c[0x0][0x23c], -R44.reuse ;  /* 0x00008f002a047a23 */ /* 0x102ff0000001082c */
[----:B------:R1:W-:Y:S02]  /*1c190*/  MUFU.EX2 R212, R4 ;  /* 0x0000000400d47308 */ /* 0x0003e40000000800 */
[--C-:B-1----:R-:W-:Y:S08]  /*1c1a0*/  FFMA.FTZ R4, R43, c[0x0][0x23c], -R44.reuse ;  /* 0x00008f002b047a23 */ /* 0x102ff0000001082c */
[----:B------:R1:W1:Y:S02]  /*1c1b0*/  MUFU.EX2 R215, R4 ;  /* 0x0000000400d77308 */ /* 0x0002640000000800 */
[--C-:B-1----:R-:W-:Y:S02]  /*1c1c0*/  FFMA.FTZ R4, R28, c[0x0][0x23c], -R44.reuse ;  /* 0x00008f001c047a23 */ /* 0x102fe4000001082c */
[----:B------:R-:W1:Y:S06]  /*1c1d0*/  LDSM.16.MT88.4 R28, [R166+0x5000] ;  /* 0x00500000a61c783b */ /* 0x000e6c0000004200 */
[----:B------:R2:W-:Y:S02]  /*1c1e0*/  MUFU.EX2 R213, R4 ;  /* 0x0000000400d57308 */ /* 0x0005e40000000800 */
[--C-:B--2---:R-:W-:Y:S08]  /*1c1f0*/  FFMA.FTZ R4, R47, c[0x0][0x23c], -R44.reuse ;  /* 0x00008f002f047a23 */ /* 0x104ff0000001082c */
[----:B------:R2:W-:Y:S10]  /*1c200*/  MUFU.EX2 R47, R40 ;  /* 0x00000028002f7308 */ /* 0x0005f40000000800 */
[----:B------:R1:W1:Y:S01]  /*1c210*/  MUFU.EX2 R218, R4 ;  /* 0x0000000400da7308 */ /* 0x0002620000000800 */
[----:B--2---:R-:W-:Y:S01]  /*1c220*/  LDSM.16.MT88.4 R40, [R166+0x5800] ;  /* 0x00580000a628783b */ /* 0x004fe20000004200 */
[--C-:B-1----:R-:W-:Y:S08]  /*1c230*/  FFMA.FTZ R4, R49, c[0x0][0x23c], -R23.reuse ;  /* 0x00008f0031047a23 */ /* 0x102ff00000010817 */
[----:B------:R1:W2:Y:S02]  /*1c240*/  MUFU.EX2 R220, R4 ;  /* 0x0000000400dc7308 */ /* 0x0002a40000000800 */
[--C-:B-1----:R-:W-:Y:S08]  /*1c250*/  FFMA.FTZ R4, R50, c[0x0][0x23c], -R44.reuse ;  /* 0x00008f0032047a23 */ /* 0x102ff0000001082c */
[----:B------:R1:W-:Y:S02]  /*1c260*/  MUFU.EX2 R48, R4 ;  /* 0x0000000400307308 */ /* 0x0003e40000000800 */
[--C-:B-1----:R-:W-:Y:S08]  /*1c270*/  FFMA.FTZ R4, R51, c[0x0][0x23c], -R44.reuse ;  /* 0x00008f0033047a23 */ /* 0x102ff0000001082c */
[----:B------:R1:W-:Y:S10]  /*1c280*/  MUFU.EX2 R51, R7 ;  /* 0x0000000700337308 */ /* 0x0003f40000000800 */
[----:B------:R2:W2:Y:S01]  /*1c290*/  MUFU.EX2 R50, R4 ;  /* 0x0000000400327308 */ /* 0x0004a20000000800 */
[--C-:B-1----:R-:W-:Y:S09]  /*1c2a0*/  FFMA.FTZ R7, R60, c[0x0][0x23c], -R23.reuse ;  /* 0x00008f003c077a23 */ /* 0x102ff20000010817 */
[----:B------:R1:W-:Y:S01]  /*1c2b0*/  MUFU.EX2 R224, R7 ;  /* 0x0000000700e07308 */ /* 0x0003e20000000800 */
[--C-:B--2---:R-:W-:Y:S09]  /*1c2c0*/  FFMA.FTZ R4, R54, c[0x0][0x23c], -R44.reuse ;  /* 0x00008f0036047a23 */ /* 0x104ff2000001082c */
[----:B------:R2:W-:Y:S01]  /*1c2d0*/  MUFU.EX2 R49, R4 ;  /* 0x0000000400317308 */ /* 0x0005e20000000800 */
[----:B-1----:R-:W-:Y:S02]  /*1c2e0*/  FMUL.FTZ R7, R0, R139 ;  /* 0x0000008b00077220 */ /* 0x002fe40000410000 */
[--C-:B--2---:R-:W-:Y:S07]  /*1c2f0*/  FFMA.FTZ R4, R55, c[0x0][0x23c], -R44.reuse ;  /* 0x00008f0037047a23 */ /* 0x104fee000001082c */
[----:B------:R1:W2:Y:S02]  /*1c300*/  MUFU.EX2 R52, R4 ;  /* 0x0000000400347308 */ /* 0x0002a40000000800 */
[--C-:B-1----:R-:W-:Y:S08]  /*1c310*/  FFMA.FTZ R4, R57, c[0x0][0x23c], -R23.reuse ;  /* 0x00008f0039047a23 */ /* 0x102ff00000010817 */
[----:B------:R1:W1:Y:S02]  /*1c320*/  MUFU.EX2 R227, R4 ;  /* 0x0000000400e37308 */ /* 0x0002640000000800 */
[--C-:B-1----:R-:W-:Y:S08]  /*1c330*/  FFMA.FTZ R4, R58, c[0x0][0x23c], -R44.reuse ;  /* 0x00008f003a047a23 */ /* 0x102ff0000001082c */
[----:B------:R1:W-:Y:S02]  /*1c340*/  MUFU.EX2 R221, R4 ;  /* 0x0000000400dd7308 */ /* 0x0003e40000000800 */
[--C-:B-1----:R-:W-:Y:S08]  /*1c350*/  FFMA.FTZ R4, R59, c[0x0][0x23c], -R44.reuse ;  /* 0x00008f003b047a23 */ /* 0x102ff0000001082c */
[----:B------:R1:W1:Y:S02]  /*1c360*/  MUFU.EX2 R225, R4 ;  /* 0x0000000400e17308 */ /* 0x0002640000000800 */
        /* <DEDUP_REMOVED lines=14> */
[----:B-1----:R-:W-:Y:S07]  /*1c450*/  FMUL.FTZ R4, R2, R136 ;  /* 0x0000008802047220 */ /* 0x002fee0000410000 */
[C---:B------:R-:W-:Y:S07]  /*1c460*/  HMMA.16816.F32.BF16 R4, R24.reuse, R12, R4 ;  /* 0x0000000c1804723c */ /* 0x040fee0000041804 */
[----:B------:R-:W-:Y:S01]  /*1c470*/  FFMA.FTZ R12, R74, c[0x0][0x23c], -R44 ;  /* 0x00008f004a0c7a23 */ /* 0x000fe2000001082c */
[C---:B------:R-:W-:Y:S03]  /*1c480*/  HMMA.16816.F32.BF16 R8, R24.reuse, R14, R8 ;  /* 0x0000000e1808723c */ /* 0x040fe60000041808 */
[----:B------:R1:W-:Y:S01]  /*1c490*/  MUFU.EX2 R229, R12 ;  /* 0x0000000c00e57308 */ /* 0x0003e20000000800 */
[----:B------:R-:W-:Y:S03]  /*1c4a0*/  FMUL.FTZ R13, R2, R145 ;  /* 0x00000091020d7220 */ /* 0x000fe60000410000 */
[C---:B------:R-:W-:Y:S02]  /*1c4b0*/  FMUL.FTZ R14, R0.reuse, R146 ;  /* 0x00000092000e7220 */ /* 0x040fe40000410000 */
[----:B------:R-:W-:Y:S04]  /*1c4c0*/  FMUL.FTZ R15, R0, R147 ;  /* 0x00000093000f7220 */ /* 0x000fe80000410000 */
[----:B------:R2:W2:Y:S01]  /*1c4d0*/  MUFU.EX2 R145, R16 ;  /* 0x0000001000917308 */ /* 0x0004a20000000800 */
[C---:B-1----:R-:W-:Y:S09]  /*1c4e0*/  FMUL.FTZ R12, R2.reuse, R144 ;  /* 0x00000090020c7220 */ /* 0x042ff20000410000 */
[----:B------:R1:W1:Y:S01]  /*1c4f0*/  MUFU.EX2 R144, R19 ;  /* 0x0000001300907308 */ /* 0x0002620000000800 */
[C---:B------:R-:W-:Y:S03]  /*1c500*/  HMMA.16816.F32.BF16 R12, R24.reuse, R28, R12 ;  /* 0x0000001c180c723c */ /* 0x040fe6000004180c */
[----:B--2---:R-:W-:Y:S02]  /*1c510*/  FMUL.FTZ R16, R2, R148 ;  /* 0x0000009402107220 */ /* 0x004fe40000410000 */
[C---:B-1----:R-:W-:Y:S02]  /*1c520*/  FMUL.FTZ R19, R0.reuse, R151 ;  /* 0x0000009700137220 */ /* 0x042fe40000410000 */
[----:B------:R-:W-:Y:S05]  /*1c530*/  FFMA.FTZ R0, R0, R243, R130 ;  /* 0x000000f300007223 */ /* 0x000fea0000010082 */
[----:B------:R-:W-:Y:S01]  /*1c540*/  HMMA.16816.F32.BF16 R16, R24, R30, R16 ;  /* 0x0000001e1810723c */ /* 0x000fe20000041810 */
[----:B------:R-:W1:Y:S06]  /*1c550*/  LDSM.16.MT88.4 R28, [R165+0x5800] ;  /* 0x00580000a51c783b */ /* 0x000e6c0000004200 */
[----:B------:R-:W-:Y:S02]  /*1c560*/  F2FP.BF16.PACK_AB R24, R200, R159 ;  /* 0x0000009fc818723e */ /* 0x000fe400000010ff */
[----:B------:R-:W-:Y:S03]  /*1c570*/  F2FP.BF16.PACK_AB R25, R198, R187 ;  /* 0x000000bbc619723e */ /* 0x000fe600000010ff */
[----:B------:R-:W-:Y:S02]  /*1c580*/  F2FP.BF16.PACK_AB R26, R196, R197 ;  /* 0x000000c5c41a723e */ /* 0x000fe400000010ff */
[----:B----4-:R-:W-:Y:S07]  /*1c590*/  F2FP.BF16.PACK_AB R27, R194, R195 ;  /* 0x000000c3c21b723e */ /* 0x010fee00000010ff */
[C---:B------:R-:W-:Y:S07]  /*1c5a0*/  HMMA.16816.F32.BF16 R4, R24.reuse, R32, R4 ;  /* 0x000000201804723c */ /* 0x040fee0000041804 */
[--C-:B------:R-:W-:Y:S01]  /*1c5b0*/  FFMA.FTZ R32, R79, c[0x0][0x23c], -R44.reuse ;  /* 0x00008f004f207a23 */ /* 0x100fe2000001082c */
[C---:B------:R-:W-:Y:S03]  /*1c5c0*/  HMMA.16816.F32.BF16 R8, R24.reuse, R34, R8 ;  /* 0x000000221808723c */ /* 0x040fe60000041808 */
[----:B------:R2:W4:Y:S05]  /*1c5d0*/  MUFU.EX2 R142, R32 ;  /* 0x00000020008e7308 */ /* 0x00052a0000000800 */
[C---:B------:R-:W-:Y:S07]  /*1c5e0*/  HMMA.16816.F32.BF16 R12, R24.reuse, R36, R12 ;  /* 0x00000024180c723c */ /* 0x040fee000004180c */
[--C-:B------:R-:W-:Y:S01]  /*1c5f0*/  FFMA.FTZ R36, R82, c[0x0][0x23c], -R44.reuse ;  /* 0x00008f0052247a23 */ /* 0x100fe2000001082c */
[----:B------:R-:W-:Y:S03]  /*1c600*/  HMMA.16816.F32.BF16 R16, R24, R38, R16 ;  /* 0x000000261810723c */ /* 0x000fe60000041810 */
[----:B------:R4:W-:Y:S04]  /*1c610*/  MUFU.EX2 R136, R36 ;  /* 0x0000002400887308 */ /* 0x0009e80000000800 */
[----:B------:R-:W-:Y:S02]  /*1c620*/  F2FP.BF16.PACK_AB R24, R192, R193 ;  /* 0x000000c1c018723e */ /* 0x000fe400000010ff */
[----:B-----5:R-:W-:Y:S03]  /*1c630*/  F2FP.BF16.PACK_AB R25, R163, R191 ;  /* 0x000000bfa319723e */ /* 0x020fe600000010ff */
[--C-:B--2---:R-:W-:Y:S01]  /*1c640*/  FFMA.FTZ R32, R80, c[0x0][0x23c], -R23.reuse ;  /* 0x00008f0050207a23 */ /* 0x104fe20000010817 */
[----:B------:R-:W-:Y:S02]  /*1c650*/  F2FP.BF16.PACK_AB R26, R161, R162 ;  /* 0x000000a2a11a723e */ /* 0x000fe400000010ff */
[----:B---3--:R-:W-:Y:S01]  /*1c660*/  F2FP.BF16.PACK_AB R27, R155, R160 ;  /* 0x000000a09b1b723e */ /* 0x008fe200000010ff */
[----:B------:R2:W-:Y:S06]  /*1c670*/  MUFU.EX2 R141, R32 ;  /* 0x00000020008d7308 */ /* 0x0005ec0000000800 */
[C---:B-1----:R-:W-:Y:S03]  /*1c680*/  HMMA.16816.F32.BF16 R4, R24.reuse, R28, R4 ;  /* 0x0000001c1804723c */ /* 0x042fe60000041804 */
[--C-:B----4-:R-:W-:Y:S04]  /*1c690*/  FFMA.FTZ R36, R84, c[0x0][0x23c], -R23.reuse ;  /* 0x00008f0054247a23 */ /* 0x110fe80000010817 */
[--C-:B------:R-:W-:Y:S01]  /*1c6a0*/  FFMA.FTZ R28, R83, c[0x0][0x23c], -R44.reuse ;  /* 0x00008f00531c7a23 */ /* 0x100fe2000001082c */
[C---:B------:R-:W-:Y:S01]  /*1c6b0*/  HMMA.16816.F32.BF16 R8, R24.reuse, R30, R8 ;  /* 0x0000001e1808723c */ /* 0x040fe20000041808 */
[----:B------:R1:W-:Y:S07]  /*1c6c0*/  MUFU.EX2 R138, R36 ;  /* 0x00000024008a7308 */ /* 0x0003ee0000000800 */
[C---:B------:R-:W-:Y:S03]  /*1c6d0*/  HMMA.16816.F32.BF16 R12, R24.reuse, R40, R12 ;  /* 0x00000028180c723c */ /* 0x040fe6000004180c */
[----:B------:R3:W-:Y:S01]  /*1c6e0*/  MUFU.EX2 R140, R28 ;  /* 0x0000001c008c7308 */ /* 0x0007e20000000800 */
[--C-:B--2---:R-:W-:Y:S03]  /*1c6f0*/  FFMA.FTZ R32, R81, c[0x0][0x23c], -R23.reuse ;  /* 0x00008f0051207a23 */ /* 0x104fe60000010817 */
[--C-:B------:R-:W-:Y:S01]  /*1c700*/  FFMA.FTZ R40, R86, c[0x0][0x23c], -R44.reuse ;  /* 0x00008f0056287a23 */ /* 0x100fe2000001082c */
[----:B------:R-:W-:Y:S05]  /*1c710*/  HMMA.16816.F32.BF16 R16, R24, R42, R16 ;  /* 0x0000002a1810723c */ /* 0x000fea0000041810 */
[----:B------:R2:W4:Y:S02]  /*1c720*/  MUFU.EX2 R139, R32 ;  /* 0x00000020008b7308 */ /* 0x0005240000000800 */
[----:B------:R-:W-:Y:S02]  /*1c730*/  F2FP.BF16.PACK_AB R24, R201, R199 ;  /* 0x000000c7c918723e */ /* 0x000fe400000010ff */
[----:B------:R-:W-:Y:S03]  /*1c740*/  F2FP.BF16.PACK_AB R25, R153, R152 ;  /* 0x000000989919723e */ /* 0x000fe600000010ff */
[----:B------:R-:W-:Y:S01]  /*1c750*/  F2FP.BF16.PACK_AB R26, R207, R202 ;  /* 0x000000cacf1a723e */ /* 0x000fe200000010ff */
[--C-:B-1----:R-:W-:Y:S01]  /*1c760*/  FFMA.FTZ R36, R85, c[0x0][0x23c], -R23.reuse ;  /* 0x00008f0055247a23 */ /* 0x102fe20000010817 */
[----:B------:R-:W-:Y:S01]  /*1c770*/  F2FP.BF16.PACK_AB R27, R203, R154 ;  /* 0x0000009acb1b723e */ /* 0x000fe200000010ff */
[----:B------:R1:W-:Y:S01]  /*1c780*/  MUFU.EX2 R85, R40 ;  /* 0x0000002800557308 */ /* 0x0003e20000000800 */
[----:B---3--:R-:W-:Y:S09]  /*1c790*/  LDSM.16.MT88.4 R28, [R166+0x5c00] ;  /* 0x005c0000a61c783b */ /* 0x008ff20000004200 */
[----:B------:R3:W5:Y:S01]  /*1c7a0*/  MUFU.EX2 R137, R36 ;  /* 0x0000002400897308 */ /* 0x0007620000000800 */
[----:B--2---:R-:W2:Y:S01]  /*1c7b0*/  LDSM.16.MT88.4 R32, [R165+0x5c00] ;  /* 0x005c0000a520783b */ /* 0x004ea20000004200 */
[--C-:B-1----:R-:W-:Y:S08]  /*1c7c0*/  FFMA.FTZ R40, R87, c[0x0][0x23c], -R44.reuse ;  /* 0x00008f0057287a23 */ /* 0x102ff0000001082c */
[----:B------:R1:W1:Y:S01]  /*1c7d0*/  MUFU.EX2 R86, R40 ;  /* 0x0000002800567308 */ /* 0x0002620000000800 */
[----:B---3--:R-:W3:Y:S01]  /*1c7e0*/  LDSM.16.MT88.4 R36, [R165+0x6000] ;  /* 0x00600000a524783b */ /* 0x008ee20000004200 */
[--C-:B-1----:R-:W-:Y:S01]  /*1c7f0*/  FFMA.FTZ R40, R89, c[0x0][0x23c], -R23.reuse ;  /* 0x00008f0059287a23 */ /* 0x102fe20000010817 */
[C---:B--2---:R-:W-:Y:S07]  /*1c800*/  HMMA.16816.F32.BF16 R4, R24.reuse, R32, R4 ;  /* 0x000000201804723c */ /* 0x044fee0000041804 */
[----:B------:R1:W-:Y:S01]  /*1c810*/  MUFU.EX2 R83, R40 ;  /* 0x0000002800537308 */ /* 0x0003e20000000800 */
[--C-:B------:R-:W-:Y:S01]  /*1c820*/  FFMA.FTZ R32, R88, c[0x0][0x23c], -R23.reuse ;  /* 0x00008f0058207a23 */ /* 0x100fe20000010817 */
[C---:B------:R-:W-:Y:S08]  /*1c830*/  HMMA.16816.F32.BF16 R8, R24.reuse, R34, R8 ;  /* 0x000000221808723c */ /* 0x040ff00000041808 */
[----:B------:R2:W2:Y:S01]  /*1c840*/  MUFU.EX2 R84, R32 ;  /* 0x0000002000547308 */ /* 0x0004a20000000800 */
[C---:B------:R-:W-:Y:S07]  /*1c850*/  HMMA.16816.F32.BF16 R12, R24.reuse, R28, R12 ;  /* 0x0000001c180c723c */ /* 0x040fee000004180c */
[--C-:B------:R-:W-:Y:S01]  /*1c860*/  FFMA.FTZ R28, R90, c[0x0][0x23c], -R44.reuse ;  /* 0x00008f005a1c7a23 */ /* 0x100fe2000001082c */
[----:B------:R-:W-:Y:S01]  /*1c870*/  HMMA.16816.F32.BF16 R16, R24, R30, R16 ;  /* 0x0000001e1810723c */ /* 0x000fe20000041810 */
[----:B-1----:R-:W-:Y:S02]  /*1c880*/  LDSM.16.MT88.4 R40, [R166+0x6400] ;  /* 0x00640000a628783b */ /* 0x002fe40000004200 */
[----:B------:R1:W-:Y:S04]  /*1c890*/  MUFU.EX2 R82, R28 ;  /* 0x0000001c00527308 */ /* 0x0003e80000000800 */
[----:B------:R-:W-:Y:S02]  /*1c8a0*/  F2FP.BF16.PACK_AB R24, R208, R206 ;  /* 0x000000ced018723e */ /* 0x000fe400000010ff */
[----:B------:R-:W-:Y:S01]  /*1c8b0*/  F2FP.BF16.PACK_AB R25, R205, R204 ;  /* 0x000000cccd19723e */ /* 0x000fe200000010ff */
[----:B--2---:R-:W2:Y:S02]  /*1c8c0*/  LDSM.16.MT88.4 R32, [R166+0x6000] ;  /* 0x00600000a620783b */ /* 0x004ea40000004200 */
[----:B------:R-:W-:Y:S02]  /*1c8d0*/  F2FP.BF16.PACK_AB R26, R214, R209 ;  /* 0x000000d1d61a723e */ /* 0x000fe400000010ff */
[----:B------:R-:W-:Y:S07]  /*1c8e0*/  F2FP.BF16.PACK_AB R27, R215, R212 ;  /* 0x000000d4d71b723e */ /* 0x000fee00000010ff */
[C---:B---3--:R-:W-:Y:S03]  /*1c8f0*/  HMMA.16816.F32.BF16 R4, R24.reuse, R36, R4 ;  /* 0x000000241804723c */ /* 0x048fe60000041804 */
[--C-:B-1----:R-:W-:Y:S04]  /*1c900*/  FFMA.FTZ R28, R91, c[0x0][0x23c], -R44.reuse ;  /* 0x00008f005b1c7a23 */ /* 0x102fe8000001082c */
[--C-:B------:R-:W-:Y:S01]  /*1c910*/  FFMA.FTZ R36, R92, c[0x0][0x23c], -R23.reuse ;  /* 0x00008f005c247a23 */ /* 0x100fe20000010817 */
[C---:B------:R-:W-:Y:S01]  /*1c920*/  HMMA.16816.F32.BF16 R8, R24.reuse, R38, R8 ;  /* 0x000000261808723c */ /* 0x040fe20000041808 */
[----:B------:R1:W3:Y:S10]  /*1c930*/  MUFU.EX2 R81, R28 ;  /* 0x0000001c00517308 */ /* 0x0002f40000000800 */
[----:B------:R3:W-:Y:S01]  /*1c940*/  MUFU.EX2 R80, R36 ;  /* 0x0000002400507308 */ /* 0x0007e20000000800 */
[C---:B--2---:R-:W-:Y:S01]  /*1c950*/  HMMA.16816.F32.BF16 R12, R24.reuse, R32, R12 ;  /* 0x00000020180c723c */ /* 0x044fe2000004180c */
[----:B-1----:R-:W1:Y:S06]  /*1c960*/  LDSM.16.MT88.4 R28, [R165+0x6400] ;  /* 0x00640000a51c783b */ /* 0x002e6c0000004200 */
[--C-:B------:R-:W-:Y:S01]  /*1c970*/  FFMA.FTZ R32, R94, c[0x0][0x23c], -R44.reuse ;  /* 0x00008f005e207a23 */ /* 0x100fe2000001082c */
[----:B------:R-:W-:Y:S03]  /*1c980*/  HMMA.16816.F32.BF16 R16, R24, R34, R16 ;  /* 0x000000221810723c */ /* 0x000fe60000041810 */
[----:B------:R2:W-:Y:S01]  /*1c990*/  MUFU.EX2 R78, R32 ;  /* 0x00000020004e7308 */ /* 0x0005e20000000800 */
[--C-:B---3--:R-:W-:Y:S03]  /*1c9a0*/  FFMA.FTZ R36, R93, c[0x0][0x23c], -R23.reuse ;  /* 0x00008f005d247a23 */ /* 0x108fe60000010817 */
[----:B------:R-:W-:Y:S02]  /*1c9b0*/  F2FP.BF16.PACK_AB R24, R217, R216 ;  /* 0x000000d8d918723e */ /* 0x000fe400000010ff */
[----:B------:R-:W-:Y:S03]  /*1c9c0*/  F2FP.BF16.PACK_AB R25, R218, R213 ;  /* 0x000000d5da19723e */ /* 0x000fe600000010ff */
[----:B------:R-:W-:Y:S01]  /*1c9d0*/  F2FP.BF16.PACK_AB R26, R220, R219 ;  /* 0x000000dbdc1a723e */ /* 0x000fe200000010ff */
[----:B------:R3:W3:Y:S01]  /*1c9e0*/  MUFU.EX2 R79, R36 ;  /* 0x00000024004f7308 */ /* 0x0006e20000000800 */
[----:B------:R-:W-:Y:S01]  /*1c9f0*/  F2FP.BF16.PACK_AB R27, R50, R48 ;  /* 0x00000030321b723e */ /* 0x000fe200000010ff */
[----:B--2---:R-:W2:Y:S06]  /*1ca00*/  LDSM.16.MT88.4 R32, [R165+0x6800] ;  /* 0x00680000a520783b */ /* 0x004eac0000004200 */
[C---:B-1----:R-:W-:Y:S03]  /*1ca10*/  HMMA.16816.F32.BF16 R4, R24.reuse, R28, R4 ;  /* 0x0000001c1804723c */ /* 0x042fe60000041804 */
[--C-:B---3--:R-:W-:Y:S04]  /*1ca20*/  FFMA.FTZ R36, R95, c[0x0][0x23c], -R44.reuse ;  /* 0x00008f005f247a23 */ /* 0x108fe8000001082c */
[----:B------:R1:W3:Y:S01]  /*1ca30*/  MUFU.EX2 R76, R36 ;  /* 0x00000024004c7308 */ /* 0x0002e20000000800 */
[C---:B------:R-:W-:Y:S04]  /*1ca40*/  HMMA.16816.F32.BF16 R8, R24.reuse, R30, R8 ;  /* 0x0000001e1808723c */ /* 0x040fe80000041808 */
[--C-:B------:R-:W-:Y:S04]  /*1ca50*/  FFMA.FTZ R28, R97, c[0x0][0x23c], -R23.reuse ;  /* 0x00008f00611c7a23 */ /* 0x100fe80000010817 */
[C---:B------:R-:W-:Y:S01]  /*1ca60*/  HMMA.16816.F32.BF16 R12, R24.reuse, R40, R12 ;  /* 0x00000028180c723c */ /* 0x040fe2000004180c */
[----:B------:R2:W-:Y:S06]  /*1ca70*/  MUFU.EX2 R77, R28 ;  /* 0x0000001c004d7308 */ /* 0x0005ec0000000800 */
[--C-:B------:R-:W-:Y:S01]  /*1ca80*/  FFMA.FTZ R40, R99, c[0x0][0x23c], -R44.reuse ;  /* 0x00008f0063287a23 */ /* 0x100fe2000001082c */
[----:B------:R-:W-:Y:S03]  /*1ca90*/  HMMA.16816.F32.BF16 R16, R24, R42, R16 ;  /* 0x0000002a1810723c */ /* 0x000fe60000041810 */
[----:B------:R3:W-:Y:S04]  /*1caa0*/  MUFU.EX2 R73, R40 ;  /* 0x0000002800497308 */ /* 0x0007e80000000800 */
[----:B------:R-:W-:Y:S01]  /*1cab0*/  F2FP.BF16.PACK_AB R24, R222, R51 ;  /* 0x00000033de18723e */ /* 0x000fe200000010ff */
[--C-:B-1----:R-:W-:Y:S01]  /*1cac0*/  FFMA.FTZ R36, R96, c[0x0][0x23c], -R23.reuse ;  /* 0x00008f0060247a23 */ /* 0x102fe20000010817 */
[----:B------:R-:W-:Y:S03]  /*1cad0*/  F2FP.BF16.PACK_AB R25, R52, R49 ;  /* 0x000000313419723e */ /* 0x000fe600000010ff */
[----:B------:R-:W-:Y:S01]  /*1cae0*/  F2FP.BF16.PACK_AB R26, R227, R223 ;  /* 0x000000dfe31a723e */ /* 0x000fe200000010ff */
[----:B------:R1:W1:Y:S01]  /*1caf0*/  MUFU.EX2 R75, R36 ;  /* 0x00000024004b7308 */ /* 0x0002620000000800 */
[----:B------:R-:W-:Y:S01]  /*1cb00*/  F2FP.BF16.PACK_AB R27, R225, R221 ;  /* 0x000000dde11b723e */ /* 0x000fe200000010ff */
[----:B--2---:R-:W2:Y:S06]  /*1cb10*/  LDSM.16.MT88.4 R28, [R166+0x6800] ;  /* 0x00680000a61c783b */ /* 0x004eac0000004200 */
[C---:B------:R-:W-:Y:S03]  /*1cb20*/  HMMA.16816.F32.BF16 R4, R24.reuse, R32, R4 ;  /* 0x000000201804723c */ /* 0x040fe60000041804 */
[--C-:B---3--:R-:W-:Y:S04]  /*1cb30*/  FFMA.FTZ R40, R100, c[0x0][0x23c], -R23.reuse ;  /* 0x00008f0064287a23 */ /* 0x108fe80000010817 */
[--C-:B------:R-:W-:Y:S01]  /*1cb40*/  FFMA.FTZ R32, R101, c[0x0][0x23c], -R23.reuse ;  /* 0x00008f0065207a23 */ /* 0x100fe20000010817 */
[C---:B------:R-:W-:Y:S01]  /*1cb50*/  HMMA.16816.F32.BF16 R8, R24.reuse, R34, R8 ;  /* 0x000000221808723c */ /* 0x040fe20000041808 */
[----:B------:R3:W-:Y:S03]  /*1cb60*/  MUFU.EX2 R72, R40 ;  /* 0x0000002800487308 */ /* 0x0007e60000000800 */
[--C-:B-1----:R-:W-:Y:S07]  /*1cb70*/  FFMA.FTZ R36, R98, c[0x0][0x23c], -R44.reuse ;  /* 0x00008f0062247a23 */ /* 0x102fee000001082c */
[----:B------:R1:W-:Y:S10]  /*1cb80*/  MUFU.EX2 R71, R32 ;  /* 0x0000002000477308 */ /* 0x0003f40000000800 */
[----:B------:R4:W4:Y:S01]  /*1cb90*/  MUFU.EX2 R74, R36 ;  /* 0x00000024004a7308 */ /* 0x0009220000000800 */
[----:B---3--:R-:W-:Y:S01]  /*1cba0*/  LDSM.16.MT88.4 R40, [R166+0x6c00] ;  /* 0x006c0000a628783b */ /* 0x008fe20000004200 */
[C---:B--2---:R-:W-:Y:S07]  /*1cbb0*/  HMMA.16816.F32.BF16 R12, R24.reuse, R28, R12 ;  /* 0x0000001c180c723c */ /* 0x044fee000004180c */
[--C-:B------:R-:W-:Y:S01]  /*1cbc0*/  FFMA.FTZ R28, R103, c[0x0][0x23c], -R44.reuse ;  /* 0x00008f00671c7a23 */ /* 0x100fe2000001082c */
[----:B------:R-:W-:Y:S03]  /*1cbd0*/  HMMA.16816.F32.BF16 R16, R24, R30, R16 ;  /* 0x0000001e1810723c */ /* 0x000fe60000041810 */
[----:B------:R2:W-:Y:S01]  /*1cbe0*/  MUFU.EX2 R67, R28 ;  /* 0x0000001c00437308 */ /* 0x0005e20000000800 */
[--C-:B-1----:R-:W-:Y:S03]  /*1cbf0*/  FFMA.FTZ R32, R102, c[0x0][0x23c], -R44.reuse ;  /* 0x00008f0066207a23 */ /* 0x102fe6000001082c */
[----:B------:R-:W-:Y:S02]  /*1cc00*/  F2FP.BF16.PACK_AB R24, R228, R224 ;  /* 0x000000e0e418723e */ /* 0x000fe400000010ff */
[----:B------:R-:W-:Y:S01]  /*1cc10*/  F2FP.BF16.PACK_AB R25, R231, R226 ;  /* 0x000000e2e719723e */ /* 0x000fe200000010ff */
[----:B----4-:R-:W1:Y:S02]  /*1cc20*/  LDSM.16.MT88.4 R36, [R165+0x6c00] ;  /* 0x006c0000a524783b */ /* 0x010e640000004200 */
[----:B------:R-:W-:Y:S01]  /*1cc30*/  F2FP.BF16.PACK_AB R26, R235, R230 ;  /* 0x000000e6eb1a723e */ /* 0x000fe200000010ff */
[----:B------:R3:W4:Y:S01]  /*1cc40*/  MUFU.EX2 R70, R32 ;  /* 0x0000002000467308 */ /* 0x0007220000000800 */
[----:B------:R-:W-:Y:S04]  /*1cc50*/  F2FP.BF16.PACK_AB R27, R234, R232 ;  /* 0x000000e8ea1b723e */ /* 0x000fe800000010ff */
[----:B--2---:R-:W2:Y:S01]  /*1cc60*/  LDSM.16.MT88.4 R28, [R165+0x7000] ;  /* 0x00700000a51c783b */ /* 0x004ea20000004200 */
[----:B---3--:R-:W-:Y:S04]  /*1cc70*/  FFMA.FTZ R32, R104, c[0x0][0x23c], -R23 ;  /* 0x00008f0068207a23 */ /* 0x008fe80000010817 */
[----:B------:R3:W-:Y:S01]  /*1cc80*/  MUFU.EX2 R69, R32 ;  /* 0x0000002000457308 */ /* 0x0007e20000000800 */
[C---:B-1----:R-:W-:Y:S07]  /*1cc90*/  HMMA.16816.F32.BF16 R4, R24.reuse, R36, R4 ;  /* 0x000000241804723c */ /* 0x042fee0000041804 */
[----:B------:R-:W-:Y:S01]  /*1cca0*/  FFMA.FTZ R36, R2, R242, R131 ;  /* 0x000000f202247223 */ /* 0x000fe20000010083 */
[C---:B------:R-:W-:Y:S04]  /*1ccb0*/  HMMA.16816.F32.BF16 R8, R24.reuse, R38, R8 ;  /* 0x000000261808723c */ /* 0x040fe80000041808 */
[----:B------:R-:W-:Y:S02]  /*1ccc0*/  FFMA.FTZ R2, R107, c[0x0][0x23c], -R44 ;  /* 0x00008f006b027a23 */ /* 0x000fe4000001082c */
[--C-:B---3--:R-:W-:Y:S02]  /*1ccd0*/  FFMA.FTZ R32, R105, c[0x0][0x23c], -R23.reuse ;  /* 0x00008f0069207a23 */ /* 0x108fe40000010817 */
[C---:B------:R-:W-:Y:S01]  /*1cce0*/  HMMA.16816.F32.BF16 R12, R24.reuse, R40, R12 ;  /* 0x00000028180c723c */ /* 0x040fe2000004180c */
[----:B------:R1:W-:Y:S06]  /*1ccf0*/  MUFU.EX2 R65, R2 ;  /* 0x0000000200417308 */ /* 0x0003ec0000000800 */
[----:B------:R-:W-:Y:S01]  /*1cd00*/  FADD.FTZ R40, R156, R36 ;  /* 0x000000249c287221 */ /* 0x000fe20000010000 */
[----:B------:R-:W-:Y:S03]  /*1cd10*/  HMMA.16816.F32.BF16 R16, R24, R42, R16 ;  /* 0x0000002a1810723c */ /* 0x000fe60000041810 */
[----:B------:R3:W3:Y:S01]  /*1cd20*/  MUFU.EX2 R68, R32 ;  /* 0x0000002000447308 */ /* 0x0006e20000000800 */
[----:B------:R-:W-:Y:S01]  /*1cd30*/  FADD.FTZ R36, R134, R0 ;  /* 0x0000000086247221 */ /* 0x000fe20000010000 */
[----:B------:R-:W-:Y:S01]  /*1cd40*/  MOV R134, R20 ;  /* 0x0000001400867202 */ /* 0x000fe20000000f00 */
[--C-:B------:R-:W-:Y:S01]  /*1cd50*/  FFMA.FTZ R0, R108, c[0x0][0x23c], -R23.reuse ;  /* 0x00008f006c007a23 */ /* 0x100fe20000010817 */
[----:B------:R-:W-:Y:S01]  /*1cd60*/  F2FP.BF16.PACK_AB R24, R240, R233 ;  /* 0x000000e9f018723e */ /* 0x000fe200000010ff */
[----:B------:R-:W-:Y:S01]  /*1cd70*/  FADD.FTZ R40, R135, R40 ;  /* 0x0000002887287221 */ /* 0x000fe20000010000 */
[----:B------:R-:W-:Y:S03]  /*1cd80*/  F2FP.BF16.PACK_AB R25, R238, R236 ;  /* 0x000000ecee19723e */ /* 0x000fe600000010ff */
[----:B------:R-:W-:Y:S01]  /*1cd90*/  FADD.FTZ R40, R158, R40 ;  /* 0x000000289e287221 */ /* 0x000fe20000010000 */
[----:B------:R-:W-:Y:S01]  /*1cda0*/  F2FP.BF16.PACK_AB R26, R237, R239 ;  /* 0x000000efed1a723e */ /* 0x000fe200000010ff */
[--C-:B------:R-:W-:Y:S01]  /*1cdb0*/  FFMA.FTZ R41, R120, c[0x0][0x23c], -R23.reuse ;  /* 0x00008f0078297a23 */ /* 0x100fe20000010817 */
[----:B------:R-:W-:Y:S01]  /*1cdc0*/  F2FP.BF16.PACK_AB R27, R145, R229 ;  /* 0x000000e5911b723e */ /* 0x000fe200000010ff */
[----:B------:R4:W-:Y:S01]  /*1cdd0*/  MUFU.EX2 R64, R0 ;  /* 0x0000000000407308 */ /* 0x0009e20000000800 */
[----:B-1----:R-:W-:Y:S01]  /*1cde0*/  FADD.FTZ R2, R157, R36 ;  /* 0x000000249d027221 */ /* 0x002fe20000010000 */
[----:B------:R-:W-:Y:S01]  /*1cdf0*/  MOV R135, R3 ;  /* 0x0000000300877202 */ /* 0x000fe20000000f00 */
[----:B------:R-:W-:Y:S03]  /*1ce00*/  LDSM.16.MT88.4 R36, [R165+0x7400] ;  /* 0x00740000a524783b */ /* 0x000fe60000004200 */
[C---:B--2---:R-:W-:Y:S03]  /*1ce10*/  HMMA.16816.F32.BF16 R4, R24.reuse, R28, R4 ;  /* 0x0000001c1804723c */ /* 0x044fe60000041804 */
[----:B---3--:R-:W-:Y:S04]  /*1ce20*/  FFMA.FTZ R32, R106, c[0x0][0x23c], -R44 ;  /* 0x00008f006a207a23 */ /* 0x008fe8000001082c */
[----:B------:R-:W-:Y:S01]  /*1ce30*/  FFMA.FTZ R28, R109, c[0x0][0x23c], -R23 ;  /* 0x00008f006d1c7a23 */ /* 0x000fe20000010817 */
[C---:B------:R-:W-:Y:S01]  /*1ce40*/  HMMA.16816.F32.BF16 R8, R24.reuse, R30, R8 ;  /* 0x0000001e1808723c */ /* 0x040fe20000041808 */
[----:B------:R1:W2:Y:S10]  /*1ce50*/  MUFU.EX2 R66, R32 ;  /* 0x0000002000427308 */ /* 0x0002b40000000800 */
[----:B------:R3:W2:Y:S01]  /*1ce60*/  MUFU.EX2 R63, R28 ;  /* 0x0000001c003f7308 */ /* 0x0006a20000000800 */
[----:B----4-:R-:W-:Y:S02]  /*1ce70*/  FADD.FTZ R0, R186, R2 ;  /* 0x00000002ba007221 */ /* 0x010fe40000010000 */
[----:B------:R-:W-:Y:S02]  /*1ce80*/  FADD.FTZ R2, R159, R40 ;  /* 0x000000289f027221 */ /* 0x000fe40000010000 */
[----:B------:R-:W-:Y:S02]  /*1ce90*/  FADD.FTZ R0, R187, R0 ;  /* 0x00000000bb007221 */ /* 0x000fe40000010000 */
[----:B------:R-:W-:Y:S04]  /*1cea0*/  FADD.FTZ R2, R200, R2 ;  /* 0x00000002c8027221 */ /* 0x000fe80000010000 */
[----:B------:R-:W-:Y:S01]  /*1ceb0*/  FADD.FTZ R29, R197, R2 ;  /* 0x00000002c51d7221 */ /* 0x000fe20000010000 */
[----:B-1----:R-:W1:Y:S03]  /*1cec0*/  LDSM.16.MT88.4 R32, [R166+0x7000] ;  /* 0x00700000a620783b */ /* 0x002e660000004200 */
[----:B------:R-:W-:Y:S02]  /*1ced0*/  FADD.FTZ R40, R196, R29 ;  /* 0x0000001dc4287221 */ /* 0x000fe40000010000 */
[----:B---3--:R-:W-:Y:S02]  /*1cee0*/  FADD.FTZ R28, R198, R0 ;  /* 0x00000000c61c7221 */ /* 0x008fe40000010000 */
[----:B------:R-:W-:Y:S02]  /*1cef0*/  FFMA.FTZ R0, R110, c[0x0][0x23c], -R44 ;  /* 0x00008f006e007a23 */ /* 0x000fe4000001082c */
[----:B------:R-:W-:Y:S02]  /*1cf00*/  FADD.FTZ R2, R195, R28 ;  /* 0x0000001cc3027221 */ /* 0x000fe40000010000 */
[----:B------:R3:W-:Y:S01]  /*1cf10*/  MUFU.EX2 R62, R0 ;  /* 0x00000000003e7308 */ /* 0x0007e20000000800 */
[----:B------:R-:W4:Y:S01]  /*1cf20*/  LDSM.16.MT88.4 R28, [R166+0x7400] ;  /* 0x00740000a61c783b */ /* 0x000f220000004200 */
[----:B---3--:R-:W-:Y:S01]  /*1cf30*/  FADD.FTZ R0, R194, R2 ;  /* 0x00000002c2007221 */ /* 0x008fe20000010000 */
[C---:B-1----:R-:W-:Y:S03]  /*1cf40*/  HMMA.16816.F32.BF16 R12, R24.reuse, R32, R12 ;  /* 0x00000020180c723c */ /* 0x042fe6000004180c */
[----:B------:R-:W-:Y:S02]  /*1cf50*/  FADD.FTZ R2, R193, R40 ;  /* 0x00000028c1027221 */ /* 0x000fe40000010000 */
[----:B------:R-:W-:Y:S02]  /*1cf60*/  FADD.FTZ R0, R191, R0 ;  /* 0x00000000bf007221 */ /* 0x000fe40000010000 */
[----:B------:R-:W-:Y:S01]  /*1cf70*/  FFMA.FTZ R32, R111, c[0x0][0x23c], -R44 ;  /* 0x00008f006f207a23 */ /* 0x000fe2000001082c */
[----:B------:R-:W-:Y:S03]  /*1cf80*/  HMMA.16816.F32.BF16 R16, R24, R34, R16 ;  /* 0x000000221810723c */ /* 0x000fe60000041810 */
[----:B------:R1:W3:Y:S01]  /*1cf90*/  MUFU.EX2 R61, R32 ;  /* 0x00000020003d7308 */ /* 0x0002e20000000800 */
[----:B------:R-:W-:Y:S02]  /*1cfa0*/  FADD.FTZ R40, R192, R2 ;  /* 0x00000002c0287221 */ /* 0x000fe40000010000 */
[----:B------:R-:W-:Y:S01]  /*1cfb0*/  FADD.FTZ R2, R163, R0 ;  /* 0x00000000a3027221 */ /* 0x000fe20000010000 */
[----:B------:R-:W-:Y:S01]  /*1cfc0*/  F2FP.BF16.PACK_AB R24, R143, R144 ;  /* 0x000000908f18723e */ /* 0x000fe200000010ff */
[--C-:B------:R-:W-:Y:S01]  /*1cfd0*/  FFMA.FTZ R0, R112, c[0x0][0x23c], -R23.reuse ;  /* 0x00008f0070007a23 */ /* 0x100fe20000010817 */
[----:B------:R-:W-:Y:S03]  /*1cfe0*/  F2FP.BF16.PACK_AB R25, R142, R47 ;  /* 0x0000002f8e19723e */ /* 0x000fe600000010ff */
[----:B------:R-:W-:Y:S01]  /*1cff0*/  FADD.FTZ R40, R162, R40 ;  /* 0x00000028a2287221 */ /* 0x000fe20000010000 */
[----:B------:R-:W-:Y:S01]  /*1d000*/  F2FP.BF16.PACK_AB R26, R139, R141 ;  /* 0x0000008d8b1a723e */ /* 0x000fe200000010ff */
[----:B------:R-:W-:Y:S01]  /*1d010*/  FADD.FTZ R2, R160, R2 ;  /* 0x00000002a0027221 */ /* 0x000fe20000010000 */
[----:B------:R-:W-:Y:S01]  /*1d020*/  F2FP.BF16.PACK_AB R27, R140, R136 ;  /* 0x000000888c1b723e */ /* 0x000fe200000010ff */
[----:B------:R-:W-:Y:S01]  /*1d030*/  FADD.FTZ R40, R161, R40 ;  /* 0x00000028a1287221 */ /* 0x000fe20000010000 */
[----:B------:R2:W-:Y:S05]  /*1d040*/  MUFU.EX2 R60, R0 ;  /* 0x00000000003c7308 */ /* 0x0005ea0000000800 */
[C---:B------:R-:W-:Y:S01]  /*1d050*/  HMMA.16816.F32.BF16 R4, R24.reuse, R36, R4 ;  /* 0x000000241804723c */ /* 0x040fe20000041804 */
[----:B-1----:R-:W1:Y:S06]  /*1d060*/  LDSM.16.MT88.4 R32, [R165+0x7800] ;  /* 0x00780000a520783b */ /* 0x002e6c0000004200 */
[--C-:B------:R-:W-:Y:S01]  /*1d070*/  FFMA.FTZ R36, R113, c[0x0][0x23c], -R23.reuse ;  /* 0x00008f0071247a23 */ /* 0x100fe20000010817 */
[C---:B------:R-:W-:Y:S03]  /*1d080*/  HMMA.16816.F32.BF16 R8, R24.reuse, R38, R8 ;  /* 0x000000261808723c */ /* 0x040fe60000041808 */
[----:B------:R3:W1:Y:S05]  /*1d090*/  MUFU.EX2 R59, R36 ;  /* 0x00000024003b7308 */ /* 0x00066a0000000800 */
[C---:B----4-:R-:W-:Y:S04]  /*1d0a0*/  HMMA.16816.F32.BF16 R12, R24.reuse, R28, R12 ;  /* 0x0000001c180c723c */ /* 0x050fe8000004180c */
[----:B--2---:R-:W-:Y:S02]  /*1d0b0*/  FADD.FTZ R0, R155, R2 ;  /* 0x000000029b007221 */ /* 0x004fe40000010000 */
[----:B------:R-:W-:Y:S02]  /*1d0c0*/  FADD.FTZ R2, R199, R40 ;  /* 0x00000028c7027221 */ /* 0x000fe40000010000 */
[--C-:B------:R-:W-:Y:S01]  /*1d0d0*/  FFMA.FTZ R40, R114, c[0x0][0x23c], -R44.reuse ;  /* 0x00008f0072287a23 */ /* 0x100fe2000001082c */
[----:B------:R-:W-:Y:S03]  /*1d0e0*/  HMMA.16816.F32.BF16 R16, R24, R30, R16 ;  /* 0x0000001e1810723c */ /* 0x000fe60000041810 */
[----:B------:R-:W-:Y:S01]  /*1d0f0*/  FFMA.FTZ R28, R115, c[0x0][0x23c], -R44 ;  /* 0x00008f00731c7a23 */ /* 0x000fe2000001082c */
[----:B------:R2:W-:Y:S01]  /*1d100*/  MUFU.EX2 R58, R40 ;  /* 0x00000028003a7308 */ /* 0x0005e20000000800 */
[----:B------:R-:W-:Y:S02]  /*1d110*/  FADD.FTZ R0, R152, R0 ;  /* 0x0000000098007221 */ /* 0x000fe40000010000 */
[----:B------:R-:W-:Y:S01]  /*1d120*/  FADD.FTZ R2, R201, R2 ;  /* 0x00000002c9027221 */ /* 0x000fe20000010000 */
[----:B-----5:R-:W-:Y:S01]  /*1d130*/  F2FP.BF16.PACK_AB R24, R137, R138 ;  /* 0x0000008a8918723e */ /* 0x020fe200000010ff */
[----:B------:R-:W-:Y:S01]  /*1d140*/  FADD.FTZ R0, R153, R0 ;  /* 0x0000000099007221 */ /* 0x000fe20000010000 */
[----:B---3--:R-:W3:Y:S02]  /*1d150*/  LDSM.16.MT88.4 R36, [R166+0x7800] ;  /* 0x00780000a624783b */ /* 0x008ee40000004200 */
[----:B------:R-:W-:Y:S01]  /*1d160*/  FADD.FTZ R2, R202, R2 ;  /* 0x00000002ca027221 */ /* 0x000fe20000010000 */
[----:B------:R-:W-:Y:S01]  /*1d170*/  F2FP.BF16.PACK_AB R25, R86, R85 ;  /* 0x000000555619723e */ /* 0x000fe200000010ff */
[----:B------:R-:W-:Y:S01]  /*1d180*/  FADD.FTZ R0, R154, R0 ;  /* 0x000000009a007221 */ /* 0x000fe20000010000 */
[----:B------:R-:W-:Y:S01]  /*1d190*/  F2FP.BF16.PACK_AB R26, R83, R84 ;  /* 0x00000054531a723e */ /* 0x000fe200000010ff */
[----:B------:R-:W-:Y:S01]  /*1d1a0*/  FADD.FTZ R2, R207, R2 ;  /* 0x00000002cf027221 */ /* 0x000fe20000010000 */
[----:B------:R-:W-:Y:S01]  /*1d1b0*/  F2FP.BF16.PACK_AB R27, R81, R82 ;  /* 0x00000052511b723e */ /* 0x000fe200000010ff */
[----:B------:R-:W-:Y:S01]  /*1d1c0*/  FADD.FTZ R0, R203, R0 ;  /* 0x00000000cb007221 */ /* 0x000fe20000010000 */
[----:B------:R4:W5:Y:S01]  /*1d1d0*/  MUFU.EX2 R57, R28 ;  /* 0x0000001c00397308 */ /* 0x0009620000000800 */
[----:B------:R-:W-:Y:S02]  /*1d1e0*/  FADD.FTZ R2, R206, R2 ;  /* 0x00000002ce027221 */ /* 0x000fe40000010000 */
[----:B------:R-:W-:Y:S02]  /*1d1f0*/  FADD.FTZ R0, R204, R0 ;  /* 0x00000000cc007221 */ /* 0x000fe40000010000 */
[----:B------:R-:W-:Y:S01]  /*1d200*/  FADD.FTZ R29, R208, R2 ;  /* 0x00000002d01d7221 */ /* 0x000fe20000010000 */
[C---:B-1----:R-:W-:Y:S03]  /*1d210*/  HMMA.16816.F32.BF16 R4, R24.reuse, R32, R4 ;  /* 0x000000201804723c */ /* 0x042fe60000041804 */
[--C-:B------:R-:W-:Y:S02]  /*1d220*/  FFMA.FTZ R2, R116, c[0x0][0x23c], -R23.reuse ;  /* 0x00008f0074027a23 */ /* 0x100fe40000010817 */
[----:B--2---:R-:W-:Y:S02]  /*1d230*/  FADD.FTZ R40, R205, R0 ;  /* 0x00000000cd287221 */ /* 0x004fe40000010000 */
[----:B------:R-:W-:Y:S01]  /*1d240*/  FFMA.FTZ R32, R117, c[0x0][0x23c], -R23 ;  /* 0x00008f0075207a23 */ /* 0x000fe20000010817 */
[C---:B------:R-:W-:Y:S01]  /*1d250*/  HMMA.16816.F32.BF16 R8, R24.reuse, R34, R8 ;  /* 0x000000221808723c */ /* 0x040fe20000041808 */
[----:B------:R1:W-:Y:S03]  /*1d260*/  MUFU.EX2 R56, R2 ;  /* 0x0000000200387308 */ /* 0x0003e60000000800 */
[----:B------:R-:W-:Y:S02]  /*1d270*/  FADD.FTZ R0, R209, R29 ;  /* 0x0000001dd1007221 */ /* 0x000fe40000010000 */
[----:B----4-:R-:W2:Y:S05]  /*1d280*/  LDSM.16.MT88.4 R28, [R165+0x7c00] ;  /* 0x007c0000a51c783b */ /* 0x010eaa0000004200 */
[----:B------:R4:W-:Y:S01]  /*1d290*/  MUFU.EX2 R55, R32 ;  /* 0x0000002000377308 */ /* 0x0009e20000000800 */
[C---:B---3--:R-:W-:Y:S07]  /*1d2a0*/  HMMA.16816.F32.BF16 R12, R24.reuse, R36, R12 ;  /* 0x00000024180c723c */ /* 0x048fee000004180c */
[----:B------:R-:W-:Y:S01]  /*1d2b0*/  FFMA.FTZ R36, R119, c[0x0][0x23c], -R44 ;  /* 0x00008f0077247a23 */ /* 0x000fe2000001082c */
[----:B------:R-:W-:Y:S03]  /*1d2c0*/  HMMA.16816.F32.BF16 R16, R24, R38, R16 ;  /* 0x000000261810723c */ /* 0x000fe60000041810 */
[----:B------:R3:W-:Y:S01]  /*1d2d0*/  MUFU.EX2 R53, R36 ;  /* 0x0000002400357308 */ /* 0x0007e20000000800 */
[----:B-1----:R-:W-:Y:S02]  /*1d2e0*/  FADD.FTZ R2, R212, R40 ;  /* 0x00000028d4027221 */ /* 0x002fe40000010000 */
[----:B------:R-:W-:Y:S01]  /*1d2f0*/  FADD.FTZ R40, R214, R0 ;  /* 0x00000000d6287221 */ /* 0x000fe20000010000 */
[----:B------:R-:W-:Y:S01]  /*1d300*/  F2FP.BF16.PACK_AB R24, R79, R80 ;  /* 0x000000504f18723e */ /* 0x000fe200000010ff */
[----:B------:R-:W-:Y:S01]  /*1d310*/  FADD.FTZ R0, R215, R2 ;  /* 0x00000002d7007221 */ /* 0x000fe20000010000 */
[----:B------:R-:W-:Y:S01]  /*1d320*/  F2FP.BF16.PACK_AB R25, R76, R78 ;  /* 0x0000004e4c19723e */ /* 0x000fe200000010ff */
[----:B----4-:R-:W1:Y:S02]  /*1d330*/  LDSM.16.MT88.4 R32, [R166+0x7c00] ;  /* 0x007c0000a620783b */ /* 0x010e640000004200 */
[----:B------:R-:W-:Y:S01]  /*1d340*/  FADD.FTZ R2, R216, R40 ;  /* 0x00000028d8027221 */ /* 0x000fe20000010000 */
[----:B------:R-:W-:Y:S01]  /*1d350*/  F2FP.BF16.PACK_AB R26, R77, R75 ;  /* 0x0000004b4d1a723e */ /* 0x000fe200000010ff */
[----:B------:R-:W-:Y:S01]  /*1d360*/  FADD.FTZ R0, R213, R0 ;  /* 0x00000000d5007221 */ /* 0x000fe20000010000 */
[----:B------:R-:W-:Y:S01]  /*1d370*/  F2FP.BF16.PACK_AB R27, R73, R74 ;  /* 0x0000004a491b723e */ /* 0x000fe200000010ff */
[----:B------:R-:W-:Y:S02]  /*1d380*/  FADD.FTZ R40, R217, R2 ;  /* 0x00000002d9287221 */ /* 0x000fe40000010000 */
[----:B------:R-:W-:Y:S02]  /*1d390*/  FFMA.FTZ R2, R118, c[0x0][0x23c], -R44 ;  /* 0x00008f0076027a23 */ /* 0x000fe4000001082c */
[----:B------:R-:W-:Y:S02]  /*1d3a0*/  FADD.FTZ R0, R218, R0 ;  /* 0x00000000da007221 */ /* 0x000fe40000010000 */
[----:B------:R-:W-:Y:S01]  /*1d3b0*/  FADD.FTZ R40, R219, R40 ;  /* 0x00000028db287221 */ /* 0x000fe20000010000 */
[----:B------:R4:W-:Y:S01]  /*1d3c0*/  MUFU.EX2 R54, R2 ;  /* 0x0000000200367308 */ /* 0x0009e20000000800 */
[----:B------:R-:W-:Y:S01]  /*1d3d0*/  FADD.FTZ R0, R48, R0 ;  /* 0x0000000030007221 */ /* 0x000fe20000010000 */
[C---:B--2---:R-:W-:Y:S01]  /*1d3e0*/  HMMA.16816.F32.BF16 R4, R24.reuse, R28, R4 ;  /* 0x0000001c1804723c */ /* 0x044fe20000041804 */
[----:B---3--:R-:W2:Y:S02]  /*1d3f0*/  LDSM.16.MT88.4 R36, [R165+0x8000] ;  /* 0x00800000a524783b */ /* 0x008ea40000004200 */
[----:B------:R-:W-:Y:S04]  /*1d400*/  FADD.FTZ R0, R50, R0 ;  /* 0x0000000032007221 */ /* 0x000fe80000010000 */
[----:B------:R-:W-:Y:S01]  /*1d410*/  FADD.FTZ R0, R49, R0 ;  /* 0x0000000031007221 */ /* 0x000fe20000010000 */
[C---:B------:R-:W-:Y:S04]  /*1d420*/  HMMA.16816.F32.BF16 R8, R24.reuse, R30, R8 ;  /* 0x0000001e1808723c */ /* 0x040fe80000041808 */
[----:B------:R-:W-:Y:S02]  /*1d430*/  FADD.FTZ R0, R52, R0 ;  /* 0x0000000034007221 */ /* 0x000fe40000010000 */
[--C-:B------:R-:W-:Y:S01]  /*1d440*/  FFMA.FTZ R29, R121, c[0x0][0x23c], -R23.reuse ;  /* 0x00008f00791d7a23 */ /* 0x100fe20000010817 */
[----:B------:R-:W-:Y:S01]  /*1d450*/  MUFU.EX2 R52, R41 ;  /* 0x0000002900347308 */ /* 0x000fe20000000800 */
[----:B----4-:R-:W-:Y:S01]  /*1d460*/  FADD.FTZ R2, R220, R40 ;  /* 0x00000028dc027221 */ /* 0x010fe20000010000 */
[C---:B-1----:R-:W-:Y:S03]  /*1d470*/  HMMA.16816.F32.BF16 R12, R24.reuse, R32, R12 ;  /* 0x00000020180c723c */ /* 0x042fe6000004180c */
[----:B------:R-:W-:Y:S05]  /*1d480*/  FADD.FTZ R2, R51, R2 ;  /* 0x0000000233027221 */ /* 0x000fea0000010000 */
[----:B------:R1:W-:Y:S01]  /*1d490*/  MUFU.EX2 R51, R29 ;  /* 0x0000001d00337308 */ /* 0x0003e20000000800 */
[----:B------:R-:W-:Y:S01]  /*1d4a0*/  FFMA.FTZ R32, R122, c[0x0][0x23c], -R44 ;  /* 0x00008f007a207a23 */ /* 0x000fe2000001082c */
[----:B------:R-:W-:Y:S03]  /*1d4b0*/  HMMA.16816.F32.BF16 R16, R24, R34, R16 ;  /* 0x000000221810723c */ /* 0x000fe60000041810 */
[----:B------:R-:W-:Y:S05]  /*1d4c0*/  FADD.FTZ R2, R222, R2 ;  /* 0x00000002de027221 */ /* 0x000fea0000010000 */
[----:B------:R3:W-:Y:S01]  /*1d4d0*/  MUFU.EX2 R50, R32 ;  /* 0x0000002000327308 */ /* 0x0007e20000000800 */
[----:B------:R-:W-:Y:S03]  /*1d4e0*/  FADD.FTZ R40, R223, R2 ;  /* 0x00000002df287221 */ /* 0x000fe60000010000 */
[----:B------:R-:W-:Y:S01]  /*1d4f0*/  F2FP.BF16.PACK_AB R24, R71, R72 ;  /* 0x000000484718723e */ /* 0x000fe200000010ff */
[----:B------:R-:W-:Y:S01]  /*1d500*/  FADD.FTZ R2, R221, R0 ;  /* 0x00000000dd027221 */ /* 0x000fe20000010000 */
[----:B------:R-:W-:Y:S01]  /*1d510*/  F2FP.BF16.PACK_AB R25, R67, R70 ;  /* 0x000000464319723e */ /* 0x000fe200000010ff */
[----:B------:R-:W-:Y:S01]  /*1d520*/  FADD.FTZ R0, R227, R40 ;  /* 0x00000028e3007221 */ /* 0x000fe20000010000 */
[----:B------:R-:W-:Y:S01]  /*1d530*/  F2FP.BF16.PACK_AB R26, R68, R69 ;  /* 0x00000045441a723e */ /* 0x000fe200000010ff */
[----:B------:R-:W-:Y:S01]  /*1d540*/  FADD.FTZ R2, R225, R2 ;  /* 0x00000002e1027221 */ /* 0x000fe20000010000 */
[----:B------:R-:W-:Y:S01]  /*1d550*/  F2FP.BF16.PACK_AB R27, R65, R66 ;  /* 0x00000042411b723e */ /* 0x000fe200000010ff */
[----:B------:R-:W-:Y:S02]  /*1d560*/  FADD.FTZ R28, R224, R0 ;  /* 0x00000000e01c7221 */ /* 0x000fe40000010000 */
[----:B------:R-:W-:Y:S02]  /*1d570*/  FADD.FTZ R0, R226, R2 ;  /* 0x00000002e2007221 */ /* 0x000fe40000010000 */
[----:B------:R-:W-:Y:S02]  /*1d580*/  FADD.FTZ R2, R228, R28 ;  /* 0x0000001ce4027221 */ /* 0x000fe40000010000 */
[----:B------:R-:W-:Y:S01]  /*1d590*/  FADD.FTZ R0, R231, R0 ;  /* 0x00000000e7007221 */ /* 0x000fe20000010000 */
[----:B-1----:R-:W1:Y:S01]  /*1d5a0*/  LDSM.16.MT88.4 R28, [R166+0x8000] ;  /* 0x00800000a61c783b */ /* 0x002e620000004200 */
[----:B------:R-:W-:Y:S01]  /*1d5b0*/  FADD.FTZ R2, R230, R2 ;  /* 0x00000002e6027221 */ /* 0x000fe20000010000 */
[C---:B--2---:R-:W-:Y:S03]  /*1d5c0*/  HMMA.16816.F32.BF16 R4, R24.reuse, R36, R4 ;  /* 0x000000241804723c */ /* 0x044fe60000041804 */
[----:B------:R-:W-:Y:S02]  /*1d5d0*/  FADD.FTZ R0, R232, R0 ;  /* 0x00000000e8007221 */ /* 0x000fe40000010000 */
[----:B------:R-:W-:Y:S02]  /*1d5e0*/  FADD.FTZ R2, R235, R2 ;  /* 0x00000002eb027221 */ /* 0x000fe40000010000 */
[----:B---3--:R-:W-:Y:S01]  /*1d5f0*/  FADD.FTZ R32, R234, R0 ;  /* 0x00000000ea207221 */ /* 0x008fe20000010000 */
[C---:B------:R-:W-:Y:S04]  /*1d600*/  HMMA.16816.F32.BF16 R8, R24.reuse, R38, R8 ;  /* 0x000000261808723c */ /* 0x040fe80000041808 */
[----:B------:R-:W-:Y:S02]  /*1d610*/  FFMA.FTZ R0, R123, c[0x0][0x23c], -R44 ;  /* 0x00008f007b007a23 */ /* 0x000fe4000001082c */
[--C-:B------:R-:W-:Y:S02]  /*1d620*/  FFMA.FTZ R36, R124, c[0x0][0x23c], -R23.reuse ;  /* 0x00008f007c247a23 */ /* 0x100fe40000010817 */
[----:B------:R-:W-:Y:S01]  /*1d630*/  FADD.FTZ R40, R233, R2 ;  /* 0x00000002e9287221 */ /* 0x000fe20000010000 */
[----:B------:R2:W-:Y:S03]  /*1d640*/  MUFU.EX2 R49, R0 ;  /* 0x0000000000317308 */ /* 0x0005e60000000800 */
[----:B------:R-:W-:Y:S02]  /*1d650*/  FADD.FTZ R2, R236, R32 ;  /* 0x00000020ec027221 */ /* 0x000fe40000010000 */
[----:B------:R-:W-:Y:S01]  /*1d660*/  FADD.FTZ R40, R240, R40 ;  /* 0x00000028f0287221 */ /* 0x000fe20000010000 */
[----:B------:R-:W3:Y:S04]  /*1d670*/  LDSM.16.MT88.4 R32, [R165+0x8400] ;  /* 0x00840000a520783b */ /* 0x000ee80000004200 */
[----:B------:R4:W-:Y:S01]  /*1d680*/  MUFU.EX2 R48, R36 ;  /* 0x0000002400307308 */ /* 0x0009e20000000800 */
[C---:B-1----:R-:W-:Y:S03]  /*1d690*/  HMMA.16816.F32.BF16 R12, R24.reuse, R28, R12 ;  /* 0x0000001c180c723c */ /* 0x042fe6000004180c */
[----:B--2---:R-:W-:Y:S02]  /*1d6a0*/  FADD.FTZ R0, R238, R2 ;  /* 0x00000002ee007221 */ /* 0x004fe40000010000 */
[----:B------:R-:W-:Y:S02]  /*1d6b0*/  FADD.FTZ R2, R239, R40 ;  /* 0x00000028ef027221 */ /* 0x000fe40000010000 */
[----:B------:R-:W-:Y:S01]  /*1d6c0*/  FADD.FTZ R0, R229, R0 ;  /* 0x00000000e5007221 */ /* 0x000fe20000010000 */
[----:B------:R-:W-:Y:S04]  /*1d6d0*/  HMMA.16816.F32.BF16 R16, R24, R30, R16 ;  /* 0x0000001e1810723c */ /* 0x000fe80000041810 */
[----:B------:R-:W-:Y:S02]  /*1d6e0*/  FADD.FTZ R37, R237, R2 ;  /* 0x00000002ed257221 */ /* 0x000fe40000010000 */
[----:B----4-:R-:W-:Y:S01]  /*1d6f0*/  FADD.FTZ R36, R145, R0 ;  /* 0x0000000091247221 */ /* 0x010fe20000010000 */
[----:B------:R-:W-:Y:S01]  /*1d700*/  F2FP.BF16.PACK_AB R24, R63, R64 ;  /* 0x000000403f18723e */ /* 0x000fe200000010ff */
[----:B------:R-:W-:Y:S01]  /*1d710*/  FFMA.FTZ R2, R125, c[0x0][0x23c], -R23 ;  /* 0x00008f007d027a23 */ /* 0x000fe20000010817 */
[----:B------:R-:W-:Y:S03]  /*1d720*/  F2FP.BF16.PACK_AB R25, R61, R62 ;  /* 0x0000003e3d19723e */ /* 0x000fe600000010ff */
[----:B------:R-:W-:Y:S01]  /*1d730*/  FADD.FTZ R40, R47, R36 ;  /* 0x000000242f287221 */ /* 0x000fe20000010000 */
[----:B------:R-:W-:Y:S01]  /*1d740*/  F2FP.BF16.PACK_AB R26, R59, R60 ;  /* 0x0000003c3b1a723e */ /* 0x000fe200000010ff */
[----:B------:R-:W-:Y:S01]  /*1d750*/  FADD.FTZ R0, R144, R37 ;  /* 0x0000002590007221 */ /* 0x000fe20000010000 */
[----:B------:R1:W2:Y:S01]  /*1d760*/  MUFU.EX2 R47, R2 ;  /* 0x00000002002f7308 */ /* 0x0002a20000000800 */
[----:B------:R-:W-:Y:S01]  /*1d770*/  FFMA.FTZ R28, R126, c[0x0][0x23c], -R44 ;  /* 0x00008f007e1c7a23 */ /* 0x000fe2000001082c */
[----:B------:R-:W4:Y:S01]  /*1d780*/  LDSM.16.MT88.4 R36, [R166+0x8400] ;  /* 0x00840000a624783b */ /* 0x000f220000004200 */
[----:B-----5:R-:W-:Y:S07]  /*1d790*/  F2FP.BF16.PACK_AB R27, R57, R58 ;  /* 0x0000003a391b723e */ /* 0x020fee00000010ff */
[----:B------:R5:W-:Y:S01]  /*1d7a0*/  MUFU.EX2 R43, R28 ;  /* 0x0000001c002b7308 */ /* 0x000be20000000800 */
[C---:B---3--:R-:W-:Y:S08]  /*1d7b0*/  HMMA.16816.F32.BF16 R4, R24.reuse, R32, R4 ;  /* 0x000000201804723c */ /* 0x048ff00000041804 */
[C---:B------:R-:W-:Y:S04]  /*1d7c0*/  HMMA.16816.F32.BF16 R8, R24.reuse, R34, R8 ;  /* 0x000000221808723c */ /* 0x040fe80000041808 */
[----:B-1----:R-:W-:Y:S01]  /*1d7d0*/  FADD.FTZ R2, R143, R0 ;  /* 0x000000008f027221 */ /* 0x002fe20000010000 */
[----:B--2---:R-:W-:Y:S01]  /*1d7e0*/  F2FP.BF16.PACK_AB R148, R47, R48 ;  /* 0x000000302f94723e */ /* 0x004fe200000010ff */
[----:B------:R-:W-:Y:S02]  /*1d7f0*/  FADD.FTZ R0, R142, R40 ;  /* 0x000000288e007221 */ /* 0x000fe40000010000 */
[----:B------:R-:W-:Y:S04]  /*1d800*/  FADD.FTZ R2, R141, R2 ;  /* 0x000000028d027221 */ /* 0x000fe80000010000 */
[----:B------:R-:W-:Y:S02]  /*1d810*/  FADD.FTZ R0, R136, R0 ;  /* 0x0000000088007221 */ /* 0x000fe40000010000 */
[----:B------:R-:W-:Y:S01]  /*1d820*/  FADD.FTZ R41, R139, R2 ;  /* 0x000000028b297221 */ /* 0x000fe20000010000 */
[----:B-----5:R-:W1:Y:S01]  /*1d830*/  LDSM.16.MT88.4 R28, [R165+0x8800] ;  /* 0x00880000a51c783b */ /* 0x020e620000004200 */
[----:B------:R-:W-:Y:S02]  /*1d840*/  FFMA.FTZ R2, R127, c[0x0][0x23c], -R44 ;  /* 0x00008f007f027a23 */ /* 0x000fe4000001082c */
[----:B------:R-:W-:Y:S02]  /*1d850*/  FADD.FTZ R0, R140, R0 ;  /* 0x000000008c007221 */ /* 0x000fe40000010000 */
[----:B------:R-:W-:Y:S01]  /*1d860*/  FADD.FTZ R41, R138, R41 ;  /* 0x000000298a297221 */ /* 0x000fe20000010000 */
[----:B------:R2:W3:Y:S01]  /*1d870*/  MUFU.EX2 R42, R2 ;  /* 0x00000002002a7308 */ /* 0x0004e20000000800 */
[----:B------:R-:W-:Y:S01]  /*1d880*/  FADD.FTZ R40, R85, R0 ;  /* 0x0000000055287221 */ /* 0x000fe20000010000 */
[----:B------:R-:W-:Y:S01]  /*1d890*/  LDSM.16.MT88.4 R140, [R165+0x8c00] ;  /* 0x008c0000a58c783b */ /* 0x000fe20000004200 */
[----:B------:R-:W-:Y:S01]  /*1d8a0*/  FADD.FTZ R0, R137, R41 ;  /* 0x0000002989007221 */ /* 0x000fe20000010000 */
[C---:B----4-:R-:W-:Y:S03]  /*1d8b0*/  HMMA.16816.F32.BF16 R12, R24.reuse, R36, R12 ;  /* 0x00000024180c723c */ /* 0x050fe6000004180c */
[----:B------:R-:W-:Y:S02]  /*1d8c0*/  FADD.FTZ R32, R86, R40 ;  /* 0x0000002856207221 */ /* 0x000fe40000010000 */
[----:B------:R-:W-:Y:S03]  /*1d8d0*/  FFMA.FTZ R44, R22, c[0x0][0x23c], -R44 ;  /* 0x00008f00162c7a23 */ /* 0x000fe6000001082c */
[----:B------:R-:W-:Y:S03]  /*1d8e0*/  HMMA.16816.F32.BF16 R16, R24, R38, R16 ;  /* 0x000000261810723c */ /* 0x000fe60000041810 */
[----:B------:R-:W-:Y:S04]  /*1d8f0*/  MUFU.EX2 R44, R44 ;  /* 0x0000002c002c7308 */ /* 0x000fe80000000800 */
[----:B------:R-:W-:Y:S02]  /*1d900*/  F2FP.BF16.PACK_AB R24, R55, R56 ;  /* 0x000000383718723e */ /* 0x000fe400000010ff */
[----:B------:R-:W-:Y:S03]  /*1d910*/  F2FP.BF16.PACK_AB R25, R53, R54 ;  /* 0x000000363519723e */ /* 0x000fe600000010ff */
[--C-:B--2---:R-:W-:Y:S01]  /*1d920*/  FFMA.FTZ R2, R128, c[0x0][0x23c], -R23.reuse ;  /* 0x00008f0080027a23 */ /* 0x104fe20000010817 */
[----:B------:R-:W-:Y:S01]  /*1d930*/  F2FP.BF16.PACK_AB R26, R51, R52 ;  /* 0x00000034331a723e */ /* 0x000fe200000010ff */
[----:B------:R-:W-:Y:S01]  /*1d940*/  FFMA.FTZ R23, R129, c[0x0][0x23c], -R23 ;  /* 0x00008f0081177a23 */ /* 0x000fe20000010817 */
[----:B------:R-:W-:Y:S01]  /*1d950*/  F2FP.BF16.PACK_AB R27, R49, R50 ;  /* 0x00000032311b723e */ /* 0x000fe200000010ff */
[----:B------:R2:W-:Y:S01]  /*1d960*/  MUFU.EX2 R41, R2 ;  /* 0x0000000200297308 */ /* 0x0005e20000000800 */
[----:B---3--:R-:W-:Y:S05]  /*1d970*/  F2FP.BF16.PACK_AB R149, R42, R43 ;  /* 0x0000002b2a95723e */ /* 0x008fea00000010ff */
[C---:B-1----:R-:W-:Y:S04]  /*1d980*/  HMMA.16816.F32.BF16 R4, R24.reuse, R28, R4 ;  /* 0x0000001c1804723c */ /* 0x042fe80000041804 */
[----:B------:R-:W1:Y:S04]  /*1d990*/  MUFU.EX2 R40, R23 ;  /* 0x0000001700287308 */ /* 0x000e680000000800 */
[C---:B------:R-:W-:Y:S01]  /*1d9a0*/  HMMA.16816.F32.BF16 R8, R24.reuse, R30, R8 ;  /* 0x0000001e1808723c */ /* 0x040fe20000041808 */
[----:B------:R-:W-:Y:S05]  /*1d9b0*/  LDSM.16.MT88.4 R28, [R166+0x8c00] ;  /* 0x008c0000a61c783b */ /* 0x000fea0000004200 */
[----:B------:R-:W3:Y:S01]  /*1d9c0*/  MUFU.EX2 R23, R21 ;  /* 0x0000001500177308 */ /* 0x000ee20000000800 */
[----:B--2---:R-:W-:Y:S02]  /*1d9d0*/  FADD.FTZ R2, R84, R0 ;  /* 0x0000000054027221 */ /* 0x004fe40000010000 */
[----:B------:R-:W-:Y:S03]  /*1d9e0*/  FADD.FTZ R0, R82, R32 ;  /* 0x0000002052007221 */ /* 0x000fe60000010000 */
[----:B------:R-:W-:Y:S01]  /*1d9f0*/  FADD.FTZ R2, R83, R2 ;  /* 0x0000000253027221 */ /* 0x000fe20000010000 */
[----:B------:R-:W2:Y:S01]  /*1da00*/  LDSM.16.MT88.4 R32, [R166+0x8800] ;  /* 0x00880000a620783b */ /* 0x000ea20000004200 */
[----:B------:R-:W-:Y:S02]  /*1da10*/  FADD.FTZ R0, R81, R0 ;  /* 0x0000000051007221 */ /* 0x000fe40000010000 */
[----:B------:R-:W-:Y:S01]  /*1da20*/  FADD.FTZ R2, R80, R2 ;  /* 0x0000000250027221 */ /* 0x000fe20000010000 */
[----:B-1----:R-:W-:Y:S01]  /*1da30*/  F2FP.BF16.PACK_AB R150, R40, R41 ;  /* 0x000000292896723e */ /* 0x002fe200000010ff */
[----:B------:R-:W-:Y:S02]  /*1da40*/  FADD.FTZ R0, R78, R0 ;  /* 0x000000004e007221 */ /* 0x000fe40000010000 */
[----:B------:R-:W-:Y:S02]  /*1da50*/  FADD.FTZ R2, R79, R2 ;  /* 0x000000024f027221 */ /* 0x000fe40000010000 */
[----:B------:R-:W-:Y:S02]  /*1da60*/  FADD.FTZ R0, R76, R0 ;  /* 0x000000004c007221 */ /* 0x000fe40000010000 */
[----:B------:R-:W-:Y:S02]  /*1da70*/  FADD.FTZ R2, R75, R2 ;  /* 0x000000024b027221 */ /* 0x000fe40000010000 */
[----:B------:R-:W-:Y:S01]  /*1da80*/  FADD.FTZ R0, R74, R0 ;  /* 0x000000004a007221 */ /* 0x000fe20000010000 */
[----:B---3--:R-:W-:Y:S01]  /*1da90*/  F2FP.BF16.PACK_AB R151, R44, R23 ;  /* 0x000000172c97723e */ /* 0x008fe200000010ff */
[----:B------:R-:W-:Y:S02]  /*1daa0*/  FADD.FTZ R2, R77, R2 ;  /* 0x000000024d027221 */ /* 0x000fe40000010000 */
        /* <DEDUP_REMOVED lines=11> */
[----:B------:R-:W-:Y:S01]  /*1db60*/  FADD.FTZ R0, R63, R21 ;  /* 0x000000153f007221 */ /* 0x000fe20000010000 */
[C---:B--2---:R-:W-:Y:S03]  /*1db70*/  HMMA.16816.F32.BF16 R12, R24.reuse, R32, R12 ;  /* 0x00000020180c723c */ /* 0x044fe6000004180c */
[----:B------:R-:W-:Y:S02]  /*1db80*/  FADD.FTZ R2, R61, R2 ;  /* 0x000000023d027221 */ /* 0x000fe40000010000 */
[----:B------:R-:W-:Y:S02]  /*1db90*/  FADD.FTZ R21, R60, R0 ;  /* 0x000000003c157221 */ /* 0x000fe40000010000 */
[----:B------:R-:W-:Y:S01]  /*1dba0*/  FADD.FTZ R0, R58, R2 ;  /* 0x000000023a007221 */ /* 0x000fe20000010000 */
[----:B------:R-:W-:Y:S04]  /*1dbb0*/  HMMA.16816.F32.BF16 R16, R24, R34, R16 ;  /* 0x000000221810723c */ /* 0x000fe80000041810 */
[----:B------:R-:W-:Y:S02]  /*1dbc0*/  FADD.FTZ R2, R59, R21 ;  /* 0x000000153b027221 */ /* 0x000fe40000010000 */
[----:B------:R-:W-:Y:S02]  /*1dbd0*/  FADD.FTZ R0, R57, R0 ;  /* 0x0000000039007221 */ /* 0x000fe40000010000 */
[C---:B------:R-:W-:Y:S05]  /*1dbe0*/  HMMA.16816.F32.BF16 R136, R148.reuse, R140, R4 ;  /* 0x0000008c9488723c */ /* 0x040fea0000041804 */
[----:B------:R-:W-:Y:S02]  /*1dbf0*/  FADD.FTZ R2, R56, R2 ;  /* 0x0000000238027221 */ /* 0x000fe40000010000 */
[----:B------:R-:W-:Y:S01]  /*1dc00*/  FADD.FTZ R0, R54, R0 ;  /* 0x0000000036007221 */ /* 0x000fe20000010000 */
[C---:B------:R-:W-:Y:S04]  /*1dc10*/  HMMA.16816.F32.BF16 R140, R148.reuse, R142, R8 ;  /* 0x0000008e948c723c */ /* 0x040fe80000041808 */
[----:B------:R-:W-:Y:S02]  /*1dc20*/  FADD.FTZ R2, R55, R2 ;  /* 0x0000000237027221 */ /* 0x000fe40000010000 */
[----:B------:R-:W-:Y:S02]  /*1dc30*/  FADD.FTZ R0, R53, R0 ;  /* 0x0000000035007221 */ /* 0x000fe40000010000 */
[----:B------:R-:W-:Y:S01]  /*1dc40*/  FADD.FTZ R2, R52, R2 ;  /* 0x0000000234027221 */ /* 0x000fe20000010000 */
[C---:B------:R-:W-:Y:S03]  /*1dc50*/  HMMA.16816.F32.BF16 R144, R148.reuse, R28, R12 ;  /* 0x0000001c9490723c */ /* 0x040fe6000004180c */
[----:B------:R-:W-:Y:S02]  /*1dc60*/  FADD.FTZ R0, R50, R0 ;  /* 0x0000000032007221 */ /* 0x000fe40000010000 */
[----:B------:R-:W-:Y:S02]  /*1dc70*/  FADD.FTZ R2, R51, R2 ;  /* 0x0000000233027221 */ /* 0x000fe40000010000 */
[----:B------:R-:W-:Y:S01]  /*1dc80*/  FADD.FTZ R0, R49, R0 ;  /* 0x0000000031007221 */ /* 0x000fe20000010000 */
[----:B------:R-:W-:Y:S04]  /*1dc90*/  HMMA.16816.F32.BF16 R148, R148, R30, R16 ;  /* 0x0000001e9494723c */ /* 0x000fe80000041810 */
[----:B------:R-:W-:Y:S02]  /*1dca0*/  FADD.FTZ R2, R48, R2 ;  /* 0x0000000230027221 */ /* 0x000fe40000010000 */
[----:B------:R-:W-:Y:S02]  /*1dcb0*/  FADD.FTZ R0, R43, R0 ;  /* 0x000000002b007221 */ /* 0x000fe40000010000 */
[----:B------:R-:W-:Y:S04]  /*1dcc0*/  FADD.FTZ R2, R47, R2 ;  /* 0x000000022f027221 */ /* 0x000fe80000010000 */
[----:B------:R-:W-:Y:S02]  /*1dcd0*/  FADD.FTZ R0, R42, R0 ;  /* 0x000000002a007221 */ /* 0x000fe40000010000 */
[----:B------:R-:W-:Y:S02]  /*1dce0*/  FADD.FTZ R4, R41, R2 ;  /* 0x0000000229047221 */ /* 0x000fe40000010000 */
[----:B------:R-:W-:Y:S01]  /*1dcf0*/  FADD.FTZ R2, R23, R0 ;  /* 0x0000000017027221 */ /* 0x000fe20000010000 */
[----:B------:R-:W-:Y:S01]  /*1dd00*/  IADD3 R0, R241, -0x1, RZ ;  /* 0xfffffffff1007810 */ /* 0x000fe20007ffe0ff */
[----:B------:R-:W-:Y:S02]  /*1dd10*/  FADD.FTZ R242, R40, R4 ;  /* 0x0000000428f27221 */ /* 0x000fe40000010000 */
[----:B------:R-:W-:Y:S01]  /*1dd20*/  FADD.FTZ R243, R44, R2 ;  /* 0x000000022cf37221 */ /* 0x000fe20000010000 */
[----:B------:R-:W-:Y:S01]  /*1dd30*/  MOV R241, R0 ;  /* 0x0000000000f17202 */ /* 0x000fe20000000f00 */
[----:B------:R-:W-:-:S05]  /*1dd40*/  @P0 BRA `(.L_x_1080) ;  /* 0xffffa8b000000947 */ /* 0x000fca000383ffff */
.L_x_1076:
[----:B------:R-:W1:Y:S01]  /*1dd50*/  SHFL.BFLY PT, R2, R242, 0x2, 0x1f ;  /* 0x0c401f00f2027f89 */ /* 0x000e6200000e0000 */
[----:B------:R-:W-:-:S03]  /*1dd60*/  ULDC.U8 UR4, c[0x0][0x328] ;  /* 0x0000ca0000047ab9 */ /* 0x000fc60000000000 */
[----:B------:R-:W2:Y:S04]  /*1dd70*/  SHFL.BFLY PT, R0, R243, 0x2, 0x1f ;  /* 0x0c401f00f3007f89 */ /* 0x000ea800000e0000 */
[----:B------:R-:W3:Y:S04]  /*1dd80*/  S2R R27, SR_TID.X ;  /* 0x00000000001b7919 */ /* 0x000ee80000002100 */
[----:B------:R-:W4:Y:S01]  /*1dd90*/  S2R R26, SR_TID.X ;  /* 0x00000000001a7919 */ /* 0x000f220000002100 */
[----:B-1----:R-:W-:Y:S02]  /*1dda0*/  FADD.FTZ R2, R2, R242 ;  /* 0x000000f202027221 */ /* 0x002fe40000010000 */
[----:B--2---:R-:W-:-:S03]  /*1ddb0*/  FADD.FTZ R0, R0, R243 ;  /* 0x000000f300007221 */ /* 0x004fc60000010000 */
[----:B------:R-:W1:Y:S01]  /*1ddc0*/  SHFL.BFLY PT, R5, R2, 0x1, 0x1f ;  /* 0x0c201f0002057f89 */ /* 0x000e6200000e0000 */
[----:B---3--:R-:W-:-:S03]  /*1ddd0*/  SHF.R.S32.HI R15, RZ, 0x1f, R27 ;  /* 0x0000001fff0f7819 */ /* 0x008fc6000001141b */
[----:B------:R-:W2:Y:S01]  /*1dde0*/  SHFL.BFLY PT, R4, R0, 0x1, 0x1f ;  /* 0x0c201f0000047f89 */ /* 0x000ea200000e0000 */
[----:B------:R-:W-:-:S04]  /*1ddf0*/  LEA.HI R15, R15, R27, RZ, 0x2 ;  /* 0x0000001b0f0f7211 */ /* 0x000fc800078f10ff */
[----:B------:R-:W-:Y:S01]  /*1de00*/  SHF.R.S32.HI R15, RZ, 0x2, R15 ;  /* 0x00000002ff0f7819 */ /* 0x000fe2000001140f */
[----:B-1----:R-:W-:-:S03]  /*1de10*/  FADD.FTZ R13, R2, R5 ;  /* 0x00000005020d7221 */ /* 0x002fc60000010000 */
[----:B------:R-:W-:Y:S01]  /*1de20*/  SHF.R.S32.HI R5, RZ, 0x1f, R15 ;  /* 0x0000001fff057819 */ /* 0x000fe2000001140f */
[----:B------:R-:W-:Y:S02]  /*1de30*/  IMAD.MOV.U32 R2, RZ, RZ, 0x3f800000 ;  /* 0x3f800000ff027424 */ /* 0x000fe400078e00ff */
[----:B--2---:R-:W-:Y:S01]  /*1de40*/  FADD.FTZ R16, R0, R4 ;  /* 0x0000000400107221 */ /* 0x004fe20000010000 */
[----:B------:R-:W-:Y:S01]  /*1de50*/  FSETP.NE.FTZ.AND P1, PT, R13, RZ, PT ;  /* 0x000000ff0d00720b */ /* 0x000fe20003f35000 */
[----:B------:R-:W-:Y:S01]  /*1de60*/  IMAD.MOV.U32 R0, RZ, RZ, 0x3f800000 ;  /* 0x3f800000ff007424 */ /* 0x000fe200078e00ff */
[----:B------:R-:W-:Y:S02]  /*1de70*/  LEA.HI R5, R5, R15, RZ, 0x3 ;  /* 0x0000000f05057211 */ /* 0x000fe400078f18ff */
[----:B------:R-:W-:Y:S02]  /*1de80*/  FSETP.NE.FTZ.AND P0, PT, R16, RZ, PT ;  /* 0x000000ff1000720b */ /* 0x000fe40003f15000 */
[----:B------:R-:W-:-:S05]  /*1de90*/  LOP3.LUT R5, R5, 0xfffffff8, RZ, 0xc0, !PT ;  /* 0xfffffff805057812 */ /* 0x000fca00078ec0ff */
[----:B------:R-:W-:Y:S02]  /*1dea0*/  IMAD.IADD R5, R15, 0x1, -R5 ;  /* 0x000000010f057824 */ /* 0x000fe400078e0a05 */
[----:B------:R-:W1:Y:S03]  /*1deb0*/  @P1 MUFU.RCP R0, R13 ;  /* 0x0000000d00001308 */ /* 0x000e660000001000 */
[----:B------:R-:W-:-:S05]  /*1dec0*/  LEA.HI R4, R5, R5, RZ, 0x1 ;  /* 0x0000000505047211 */ /* 0x000fca00078f08ff */
[----:B------:R-:W2:Y:S01]  /*1ded0*/  @P0 MUFU.RCP R2, R16 ;  /* 0x0000001000020308 */ /* 0x000ea20000001000 */
[----:B-1----:R-:W-:-:S07]  /*1dee0*/  FMUL.FTZ R136, R0, R136 ;  /* 0x0000008800887220 */ /* 0x002fce0000410000 */
[----:B------:R-:W1:Y:S01]  /*1def0*/  @P1 MUFU.LG2 R13, R13 ;  /* 0x0000000d000d1308 */ /* 0x000e620000000c00 */
[C---:B------:R-:W-:Y:S02]  /*1df00*/  FMUL.FTZ R14, R0.reuse, R137 ;  /* 0x00000089000e7220 */ /* 0x040fe40000410000 */
[C---:B------:R-:W-:Y:S02]  /*1df10*/  FMUL.FTZ R140, R0.reuse, R140 ;  /* 0x0000008c008c7220 */ /* 0x040fe40000410000 */
[----:B------:R-:W-:Y:S01]  /*1df20*/  FMUL.FTZ R11, R0, R141 ;  /* 0x0000008d000b7220 */ /* 0x000fe20000410000 */
[----:B------:R-:W-:Y:S01]  /*1df30*/  F2FP.BF16.PACK_AB R14, R14, R136 ;  /* 0x000000880e0e723e */ /* 0x000fe200000010ff */
[C---:B------:R-:W-:Y:S02]  /*1df40*/  FMUL.FTZ R144, R0.reuse, R144 ;  /* 0x0000009000907220 */ /* 0x040fe40000410000 */
[C---:B------:R-:W-:Y:S01]  /*1df50*/  FMUL.FTZ R9, R0.reuse, R145 ;  /* 0x0000009100097220 */ /* 0x040fe20000410000 */
[----:B------:R-:W-:Y:S01]  /*1df60*/  F2FP.BF16.PACK_AB R11, R11, R140 ;  /* 0x0000008c0b0b723e */ /* 0x000fe200000010ff */
[----:B------:R-:W-:-:S02]  /*1df70*/  FMUL.FTZ R148, R0, R148 ;  /* 0x0000009400947220 */ /* 0x000fc40000410000 */
[----:B------:R-:W-:Y:S01]  /*1df80*/  FMUL.FTZ R7, R0, R149 ;  /* 0x0000009500077220 */ /* 0x000fe20000410000 */
[----:B----4-:R-:W-:Y:S01]  /*1df90*/  SHF.R.S32.HI R0, RZ, 0x1f, R26 ;  /* 0x0000001fff007819 */ /* 0x010fe2000001141a */
[C---:B--2---:R-:W-:Y:S01]  /*1dfa0*/  FMUL.FTZ R139, R2.reuse, R139 ;  /* 0x0000008b028b7220 */ /* 0x044fe20000410000 */
[----:B------:R-:W-:Y:S01]  /*1dfb0*/  F2FP.BF16.PACK_AB R9, R9, R144 ;  /* 0x000000900909723e */ /* 0x000fe200000010ff */
[----:B------:R-:W-:Y:S01]  /*1dfc0*/  FMUL.FTZ R12, R2, R138 ;  /* 0x0000008a020c7220 */ /* 0x000fe20000410000 */
[-C--:B------:R-:W-:Y:S01]  /*1dfd0*/  LEA.HI R25, R0, R26.reuse, RZ, 0x5 ;  /* 0x0000001a00197211 */ /* 0x080fe200078f28ff */
[----:B------:R-:W-:Y:S01]  /*1dfe0*/  FMUL.FTZ R143, R2, R143 ;  /* 0x0000008f028f7220 */ /* 0x000fe20000410000 */
[----:B------:R-:W-:Y:S01]  /*1dff0*/  LEA.HI R0, R0, R26, RZ, 0x2 ;  /* 0x0000001a00007211 */ /* 0x000fe200078f10ff */
[C---:B------:R-:W-:Y:S01]  /*1e000*/  FMUL.FTZ R10, R2.reuse, R142 ;  /* 0x0000008e020a7220 */ /* 0x040fe20000410000 */
[----:B------:R-:W-:Y:S01]  /*1e010*/  SHF.R.S32.HI R24, RZ, 0x5, R25 ;  /* 0x00000005ff187819 */ /* 0x000fe20000011419 */
[C---:B------:R-:W-:Y:S01]  /*1e020*/  FMUL.FTZ R147, R2.reuse, R147 ;  /* 0x0000009302937220 */ /* 0x040fe20000410000 */
[----:B------:R-:W-:Y:S01]  /*1e030*/  F2FP.BF16.PACK_AB R12, R139, R12 ;  /* 0x0000000c8b0c723e */ /* 0x000fe200000010ff */
[C---:B------:R-:W-:Y:S01]  /*1e040*/  FMUL.FTZ R8, R2.reuse, R146 ;  /* 0x0000009202087220 */ /* 0x040fe20000410000 */
[----:B------:R-:W-:Y:S01]  /*1e050*/  F2FP.BF16.PACK_AB R10, R143, R10 ;  /* 0x0000000a8f0a723e */ /* 0x000fe200000010ff */
[C---:B------:R-:W-:Y:S01]  /*1e060*/  FMUL.FTZ R151, R2.reuse, R151 ;  /* 0x0000009702977220 */ /* 0x040fe20000410000 */
[----:B------:R-:W-:Y:S01]  /*1e070*/  F2FP.BF16.PACK_AB R7, R7, R148 ;  /* 0x000000940707723e */ /* 0x000fe200000010ff */
[----:B------:R-:W-:Y:S01]  /*1e080*/  FMUL.FTZ R150, R2, R150 ;  /* 0x0000009602967220 */ /* 0x000fe20000410000 */
[----:B------:R-:W-:-:S02]  /*1e090*/  LOP3.LUT R2, R0, 0xfffffffc, RZ, 0xc0, !PT ;  /* 0xfffffffc00027812 */ /* 0x000fc400078ec0ff */
[----:B------:R-:W-:Y:S02]  /*1e0a0*/  SHF.R.S32.HI R0, RZ, 0x1, R4 ;  /* 0x00000001ff007819 */ /* 0x000fe40000011404 */
[----:B------:R-:W-:Y:S02]  /*1e0b0*/  LOP3.LUT R4, R4, 0x3fffffe, RZ, 0xc0, !PT ;  /* 0x03fffffe04047812 */ /* 0x000fe400078ec0ff */
[----:B------:R-:W-:Y:S01]  /*1e0c0*/  IADD3 R2, -R2, R26, RZ ;  /* 0x0000001a02027210 */ /* 0x000fe20007ffe1ff */
[C---:B------:R-:W-:Y:S01]  /*1e0d0*/  IMAD.SHL.U32 R6, R0.reuse, 0x40, RZ ;  /* 0x0000004000067824 */ /* 0x040fe200078e00ff */
[----:B------:R-:W-:Y:S01]  /*1e0e0*/  LOP3.LUT P2, RZ, R0, 0x2, RZ, 0xc0, !PT ;  /* 0x0000000200ff7812 */ /* 0x000fe2000784c0ff */
[----:B------:R-:W-:Y:S01]  /*1e0f0*/  IMAD.IADD R4, R5, 0x1, -R4 ;  /* 0x0000000105047824 */ /* 0x000fe200078e0a04 */
[----:B------:R-:W-:Y:S01]  /*1e100*/  F2FP.BF16.PACK_AB R8, R147, R8 ;  /* 0x000000089308723e */ /* 0x000fe200000010ff */
[----:B------:R-:W-:Y:S01]  /*1e110*/  IMAD R2, R24, 0x100, R2 ;  /* 0x0000010018027824 */ /* 0x000fe200078e0202 */
[----:B------:R-:W-:-:S02]  /*1e120*/  LOP3.LUT R5, R6, 0xc0, RZ, 0xc0, !PT ;  /* 0x000000c006057812 */ /* 0x000fc400078ec0ff */
[----:B------:R-:W-:Y:S02]  /*1e130*/  F2FP.BF16.PACK_AB R6, R151, R150 ;  /* 0x000000969706723e */ /* 0x000fe400000010ff */
[----:B------:R-:W-:Y:S02]  /*1e140*/  LEA R2, R4, R2, 0x4 ;  /* 0x0000000204027211 */ /* 0x000fe400078e20ff */
[----:B------:R-:W-:Y:S02]  /*1e150*/  LEA.HI R4, R5, R5, RZ, 0x1d ;  /* 0x0000000505047211 */ /* 0x000fe400078fe8ff */
[----:B------:R-:W-:-:S03]  /*1e160*/  LOP3.LUT R5, R0, 0x1, RZ, 0xc0, !PT ;  /* 0x0000000100057812 */ /* 0x000fc600078ec0ff */
[----:B------:R-:W-:Y:S01]  /*1e170*/  IMAD.U32 R0, R2, 0x2, R4 ;  /* 0x0000000202007824 */ /* 0x000fe200078e0004 */
[----:B------:R-:W-:Y:S01]  /*1e180*/  ISETP.NE.U32.AND P3, PT, R5, 0x1, PT ;  /* 0x000000010500780c */ /* 0x000fe20003f65070 */
[----:B------:R-:W-:-:S03]  /*1e190*/  IMAD.MOV.U32 R4, RZ, RZ, -0x10 ;  /* 0xfffffff0ff047424 */ /* 0x000fc600078e00ff */
[----:B------:R-:W-:Y:S02]  /*1e1a0*/  SHF.L.U32 R0, R0, 0x1, RZ ;  /* 0x0000000100007819 */ /* 0x000fe400000006ff */
[----:B------:R-:W-:Y:S02]  /*1e1b0*/  SEL R4, R4, 0x10, !P3 ;  /* 0x0000001004047807 */ /* 0x000fe40005800000 */
[C---:B------:R-:W-:Y:S01]  /*1e1c0*/  IADD3 R2, R0.reuse, 0x20, RZ ;  /* 0x0000002000027810 */ /* 0x040fe20007ffe0ff */
[----:B------:R2:W-:Y:S01]  /*1e1d0*/  STS [R0], R14 ;  /* 0x0000000e00007388 */ /* 0x0005e20000000800 */
[C---:B------:R-:W-:Y:S01]  /*1e1e0*/  @P2 IADD3 R2, R0.reuse, -0x20, RZ ;  /* 0xffffffe000022810 */ /* 0x040fe20007ffe0ff */
[----:B------:R-:W-:Y:S01]  /*1e1f0*/  IMAD.IADD R5, R0, 0x1, R4 ;  /* 0x0000000100057824 */ /* 0x000fe200078e0204 */
[----:B------:R-:W-:Y:S01]  /*1e200*/  ISETP.NE.AND P2, PT, RZ, UR4, PT ;  /* 0x00000004ff007c0c */ /* 0x000fe2000bf45270 */
[----:B------:R3:W-:Y:S04]  /*1e210*/  STS [R0+0x200], R12 ;  /* 0x0002000c00007388 */ /* 0x0007e80000000800 */
[----:B------:R-:W-:Y:S04]  /*1e220*/  STS [R5], R11 ;  /* 0x0000000b05007388 */ /* 0x000fe80000000800 */
[----:B------:R-:W-:Y:S04]  /*1e230*/  STS [R5+0x200], R10 ;  /* 0x0002000a05007388 */ /* 0x000fe80000000800 */
[----:B------:R-:W-:Y:S04]  /*1e240*/  STS [R2], R9 ;  /* 0x0000000902007388 */ /* 0x000fe80000000800 */
[----:B------:R1:W-:Y:S01]  /*1e250*/  STS [R2+0x200], R8 ;  /* 0x0002000802007388 */ /* 0x0003e20000000800 */
[----:B--2---:R-:W-:-:S02]  /*1e260*/  IMAD.MOV.U32 R14, RZ, RZ, 0x7f800000 ;  /* 0x7f800000ff0e7424 */ /* 0x004fc400078e00ff */
[----:B---3--:R-:W-:Y:S01]  /*1e270*/  IMAD.IADD R0, R4, 0x1, R2 ;  /* 0x0000000104007824 */ /* 0x008fe200078e0202 */
[----:B------:R-:W-:Y:S01]  /*1e280*/  MOV R12, 0x7f800000 ;  /* 0x7f800000000c7802 */ /* 0x000fe20000000f00 */
[----:B------:R-:W2:Y:S03]  /*1e290*/  @P0 MUFU.LG2 R4, R16 ;  /* 0x0000001000040308 */ /* 0x000ea60000000c00 */
[----:B------:R-:W-:Y:S04]  /*1e2a0*/  STS [R0], R7 ;  /* 0x0000000700007388 */ /* 0x000fe80000000800 */
[----:B------:R2:W-:Y:S01]  /*1e2b0*/  STS [R0+0x200], R6 ;  /* 0x0002000600007388 */ /* 0x0005e20000000800 */
[----:B-1----:R-:W-:-:S04]  /*1e2c0*/  @P1 FMUL.FTZ R2, R13, 0.69314718246459960938 ;  /* 0x3f3172180d021820 */ /* 0x002fc80000410000 */
[----:B------:R-:W-:Y:S02]  /*1e2d0*/  @P1 FFMA.FTZ R12, R20, c[0x0][0x238], R2 ;  /* 0x00008e00140c1a23 */ /* 0x000fe40000010002 */
[----:B--2---:R-:W-:-:S04]  /*1e2e0*/  @P0 FMUL.FTZ R0, R4, 0.69314718246459960938 ;  /* 0x3f31721804000820 */ /* 0x004fc80000410000 */
[----:B------:R-:W-:Y:S01]  /*1e2f0*/  @P0 FFMA.FTZ R14, R3, c[0x0][0x238], R0 ;  /* 0x00008e00030e0a23 */ /* 0x000fe20000010000 */
[----:B------:R-:W-:Y:S05]  /*1e300*/  @!P2 BRA `(.L_x_1081) ;  /* 0x000000700000a947 */ /* 0x000fea0003800000 */
[----:B------:R-:W1:Y:S01]  /*1e310*/  S2R R0, SR_CTAID.Y ;  /* 0x0000000000007919 */ /* 0x000e620000002600 */
[----:B------:R-:W-:-:S03]  /*1e320*/  ISETP.NE.AND P0, PT, R245, -0x1, PT ;  /* 0xfffffffff500780c */ /* 0x000fc60003f05270 */
[----:B------:R-:W2:Y:S01]  /*1e330*/  S2R R7, SR_CTAID.Z ;  /* 0x0000000000077919 */ /* 0x000ea20000002700 */
[----:B-1----:R-:W-:-:S05]  /*1e340*/  IMAD R2, R0, c[0x0][0x214], RZ ;  /* 0x0000850000027a24 */ /* 0x002fca00078e02ff */
[----:B------:R-:W-:-:S05]  /*1e350*/  SEL R2, R2, R245, !P0 ;  /* 0x000000f502027207 */ /* 0x000fca0004000000 */
[----:B--2---:R-:W-:Y:S01]  /*1e360*/  IMAD R10, R7, c[0x0][0x234], R2 ;  /* 0x00008d00070a7a24 */ /* 0x004fe200078e0202 */
[----:B------:R-:W-:Y:S05]  /*1e370*/  BRA `(.L_x_1082) ;  /* 0x0000004000007947 */ /* 0x000fea0003800000 */
.L_x_1081:
[----:B------:R-:W1:Y:S04]  /*1e380*/  S2R R7, SR_CTAID.Z ;  /* 0x0000000000077919 */ /* 0x000e680000002700 */
[----:B------:R-:W1:Y:S02]  /*1e390*/  S2R R0, SR_CTAID.Y ;  /* 0x0000000000007919 */ /* 0x000e640000002600 */
[----:B-1----:R-:W-:-:S04]  /*1e3a0*/  IMAD R2, R0, c[0x0][0x1c0], R7 ;  /* 0x0000700000027a24 */ /* 0x002fc800078e0207 */
[----:B------:R-:W-:Y:S02]  /*1e3b0*/  IMAD R10, R2, c[0x0][0x214], RZ ;  /* 0x00008500020a7a24 */ /* 0x000fe400078e02ff */
.L_x_1082:
[----:B------:R1:W5:Y:S01]  /*1e3c0*/  LDL R13, [R1] ;  /* 0x00000000010d7983 */ /* 0x0003620000100800 */
[----:B------:R-:W-:Y:S01]  /*1e3d0*/  SHF.R.S32.HI R2, RZ, 0x1f, R27 ;  /* 0x0000001fff027819 */ /* 0x000fe2000001141b */
[----:B------:R-:W-:Y:S01]  /*1e3e0*/  ULDC.64 UR4, c[0x0][0x118] ;  /* 0x0000460000047ab9 */ /* 0x000fe20000000a00 */
[----:B------:R-:W-:Y:S01]  /*1e3f0*/  LOP3.LUT R3, R25, 0xffffffe0, RZ, 0xc0, !PT ;  /* 0xffffffe019037812 */ /* 0x000fe200078ec0ff */
[----:B------:R-:W-:Y:S01]  /*1e400*/  BAR.SYNC.DEFER_BLOCKING 0x0 ;  /* 0x0000000000007b1d */ /* 0x000fe20000010000 */
[----:B------:R-:W-:Y:S02]  /*1e410*/  LEA.HI R2, R2, R27, RZ, 0x5 ;  /* 0x0000001b02027211 */ /* 0x000fe400078f28ff */
[----:B------:R-:W-:Y:S01]  /*1e420*/  SHF.R.S32.HI R6, RZ, 0x1f, R24 ;  /* 0x0000001fff067819 */ /* 0x000fe20000011418 */
[----:B------:R-:W-:Y:S01]  /*1e430*/  IMAD.IADD R4, R26, 0x1, -R3 ;  /* 0x000000011a047824 */ /* 0x000fe200078e0a03 */
[----:B------:R-:W-:Y:S01]  /*1e440*/  LOP3.LUT R2, R2, 0xffffffe0, RZ, 0xc0, !PT ;  /* 0xffffffe002027812 */ /* 0x000fe200078ec0ff */
[----:B------:R-:W-:Y:S01]  /*1e450*/  BSSY B0, `(.L_x_1083) ;  /* 0x0000023000007945 */ /* 0x000fe20003800000 */
[----:B------:R-:W-:-:S02]  /*1e460*/  SHF.R.S32.HI R3, RZ, 0x1f, R0 ;  /* 0x0000001fff037819 */ /* 0x000fc40000011400 */
[----:B------:R-:W-:Y:S01]  /*1e470*/  LOP3.LUT P1, RZ, R4, 0x3, RZ, 0xc0, !PT ;  /* 0x0000000304ff7812 */ /* 0x000fe2000782c0ff */
[----:B------:R-:W-:Y:S01]  /*1e480*/  IMAD.IADD R2, R27, 0x1, -R2 ;  /* 0x000000011b027824 */ /* 0x000fe200078e0a02 */
[----:B------:R-:W-:Y:S01]  /*1e490*/  ISETP.NE.AND P0, PT, R245, -0x1, PT ;  /* 0xfffffffff500780c */ /* 0x000fe20003f05270 */
[----:B------:R-:W-:Y:S01]  /*1e4a0*/  IMAD R3, R3, c[0x0][0x1e0], RZ ;  /* 0x0000780003037a24 */ /* 0x000fe200078e02ff */
[----:B------:R-:W-:Y:S02]  /*1e4b0*/  LEA.HI R6, R6, R24, RZ, 0x2 ;  /* 0x0000001806067211 */ /* 0x000fe400078f10ff */
[----:B------:R-:W-:Y:S01]  /*1e4c0*/  SHF.R.S32.HI R4, RZ, 0x1f, R2 ;  /* 0x0000001fff047819 */ /* 0x000fe20000011402 */
[----:B------:R-:W-:Y:S01]  /*1e4d0*/  IMAD R8, R0, c[0x0][0x1e4], R3 ;  /* 0x0000790000087a24 */ /* 0x000fe200078e0203 */
[----:B------:R-:W-:Y:S02]  /*1e4e0*/  LOP3.LUT R6, R6, 0xffffffc, RZ, 0xc0, !PT ;  /* 0x0ffffffc06067812 */ /* 0x000fe400078ec0ff */
[----:B------:R-:W-:Y:S01]  /*1e4f0*/  LEA.HI R9, R4, R2, RZ, 0x2 ;  /* 0x0000000204097211 */ /* 0x000fe200078f10ff */
[C---:B------:R-:W-:Y:S01]  /*1e500*/  IMAD.WIDE.U32 R4, R245.reuse, c[0x0][0x1e8], RZ ;  /* 0x00007a00f5047a25 */ /* 0x040fe200078e00ff */
[----:B------:R1:W2:Y:S03]  /*1e510*/  LDS.128 R16, [R185] ;  /* 0x00000000b9107984 */ /* 0x0002a60000000c00 */
[----:B------:R-:W-:Y:S01]  /*1e520*/  IMAD.WIDE.U32 R2, R0, c[0x0][0x1e0], RZ ;  /* 0x0000780000027a25 */ /* 0x000fe200078e00ff */
[----:B------:R-:W-:Y:S01]  /*1e530*/  SHF.R.S32.HI R0, RZ, 0x2, R9 ;  /* 0x00000002ff007819 */ /* 0x000fe20000011409 */
[----:B------:R1:W3:Y:S02]  /*1e540*/  LDS.128 R20, [R185+0x800] ;  /* 0x00080000b9147984 */ /* 0x0002e40000000c00 */
[----:B------:R-:W-:-:S02]  /*1e550*/  IMAD R11, R245, c[0x0][0x1ec], R5 ;  /* 0x00007b00f50b7a24 */ /* 0x000fc400078e0205 */
[----:B------:R-:W-:Y:S01]  /*1e560*/  IMAD.IADD R5, R24, 0x1, -R6 ;  /* 0x0000000118057824 */ /* 0x000fe200078e0a06 */
[----:B------:R-:W-:Y:S01]  /*1e570*/  SEL R6, R2, R4, !P0 ;  /* 0x0000000402067207 */ /* 0x000fe20004000000 */
[----:B------:R-:W-:Y:S02]  /*1e580*/  @!P0 IMAD.IADD R11, R3, 0x1, R8 ;  /* 0x00000001030b8824 */ /* 0x000fe400078e0208 */
[----:B------:R-:W-:Y:S01]  /*1e590*/  IMAD R0, R5, 0x10, R0 ;  /* 0x0000001005007824 */ /* 0x000fe200078e0200 */
[----:B------:R-:W-:Y:S05]  /*1e5a0*/  @P1 BRA `(.L_x_1084) ;  /* 0x000000d000001947 */ /* 0x000fea0003800000 */
[----:B------:R-:W4:Y:S01]  /*1e5b0*/  S2R R2, SR_CTAID.X ;  /* 0x0000000000027919 */ /* 0x000f220000002500 */
[----:B------:R-:W-:Y:S01]  /*1e5c0*/  IADD3 R4, R0, 0x8, RZ ;  /* 0x0000000800047810 */ /* 0x000fe20007ffe0ff */
[C---:B----4-:R-:W-:Y:S02]  /*1e5d0*/  IMAD R3, R2.reuse, 0x40, R10 ;  /* 0x0000004002037824 */ /* 0x050fe400078e020a */
[----:B-----5:R-:W-:-:S03]  /*1e5e0*/  IMAD R2, R2, -0x40, R13 ;  /* 0xffffffc002027824 */ /* 0x020fc600078e020d */
        /* <DEDUP_REMOVED lines=9> */
.L_x_1084:
[----:B------:R-:W-:Y:S05]  /*1e680*/  BSYNC B0 ;  /* 0x0000000000007941 */ /* 0x000fea0003800000 */
.L_x_1083:
[----:B------:R-:W1:Y:S01]  /*1e690*/  S2R R10, SR_CTAID.X ;  /* 0x00000000000a7919 */ /* 0x000e620000002500 */
[--C-:B----4-:R-:W-:Y:S01]  /*1e6a0*/  SHF.R.S32.HI R3, RZ, 0x1f, R132.reuse ;  /* 0x0000001fff037819 */ /* 0x110fe20000011484 */
[----:B------:R-:W-:Y:S01]  /*1e6b0*/  IMAD.MOV.U32 R2, RZ, RZ, R132 ;  /* 0x000000ffff027224 */ /* 0x000fe200078e0084 */
[----:B------:R-:W-:Y:S01]  /*1e6c0*/  ISETP.GE.AND P1, PT, R132, c[0x0][0x220], PT ;  /* 0x0000880084007a0c */ /* 0x000fe20003f26270 */
[----:B------:R-:W-:Y:S01]  /*1e6d0*/  BSSY B0, `(.L_x_1085) ;  /* 0x0000019000007945 */ /* 0x000fe20003800000 */
[----:B------:R-:W-:Y:S01]  /*1e6e0*/  SHF.R.S32.HI R5, RZ, 0x1f, R7 ;  /* 0x0000001fff057819 */ /* 0x000fe20000011407 */
[----:B-1----:R-:W-:-:S04]  /*1e6f0*/  IMAD.SHL.U32 R10, R10, 0x40, RZ ;  /* 0x000000400a0a7824 */ /* 0x002fc800078e00ff */
[----:B------:R-:W-:Y:S01]  /*1e700*/  IMAD.WIDE.U32 R2, R10, c[0x0][0x1e8], R2 ;  /* 0x00007a000a027a25 */ /* 0x000fe200078e0002 */
[----:B------:R-:W-:-:S04]  /*1e710*/  SHF.R.S32.HI R0, RZ, 0x1f, R10 ;  /* 0x0000001fff007819 */ /* 0x000fc8000001140a */
[----:B------:R-:W-:Y:S01]  /*1e720*/  IADD3 R2, P0, R6, R2, RZ ;  /* 0x0000000206027210 */ /* 0x000fe20007f1e0ff */
[----:B------:R-:W-:-:S04]  /*1e730*/  IMAD R0, R0, c[0x0][0x1e8], RZ ;  /* 0x00007a0000007a24 */ /* 0x000fc800078e02ff */
[C---:B------:R-:W-:Y:S01]  /*1e740*/  IMAD R4, R10.reuse, c[0x0][0x1ec], R0 ;  /* 0x00007b000a047a24 */ /* 0x040fe200078e0200 */
[----:B-----5:R-:W-:Y:S01]  /*1e750*/  IADD3 R10, -R10, R13, RZ ;  /* 0x0000000d0a0a7210 */ /* 0x020fe20007ffe1ff */
[----:B------:R-:W-:-:S03]  /*1e760*/  IMAD R0, R5, c[0x0][0x1f0], RZ ;  /* 0x00007c0005007a24 */ /* 0x000fc600078e02ff */
[----:B------:R-:W-:Y:S01]  /*1e770*/  IADD3.X R3, R11, R3, R4, P0, !PT ;  /* 0x000000030b037210 */ /* 0x000fe200007fe404 */
[----:B------:R-:W-:Y:S01]  /*1e780*/  IMAD R0, R7, c[0x0][0x1f4], R0 ;  /* 0x00007d0007007a24 */ /* 0x000fe200078e0200 */
[----:B------:R-:W-:Y:S02]  /*1e790*/  ISETP.GE.OR P0, PT, R15, R10, P1 ;  /* 0x0000000a0f00720c */ /* 0x000fe40000f06670 */
[----:B------:R-:W-:Y:S01]  /*1e7a0*/  SHF.R.S32.HI R11, RZ, 0x1f, R15 ;  /* 0x0000001fff0b7819 */ /* 0x000fe2000001140f */
        /* <DEDUP_REMOVED lines=11> */
.L_x_1086:
[----:B------:R-:W-:Y:S05]  /*1e860*/  BSYNC B0 ;  /* 0x0000000000007941 */ /* 0x000fea0003800000 */
.L_x_1085:
[----:B------:R-:W-:-:S04]  /*1e870*/  IADD3 R0, R15, 0x20, RZ ;  /* 0x000000200f007810 */ /* 0x000fc80007ffe0ff */
[----:B------:R-:W-:-:S13]  /*1e880*/  ISETP.GE.OR P0, PT, R0, R10, P1 ;  /* 0x0000000a0000720c */ /* 0x000fda0000f06670 */
[----:B------:R-:W-:Y:S05]  /*1e890*/  @P0 EXIT ;  /* 0x000000000000094d */ /* 0x000fea0003800000 */
        /* <DEDUP_REMOVED lines=11> */
.L_x_1087:
        /* <DEDUP_REMOVED lines=11> */
.L_x_5193:


//--------------------- .text._ZN5flash24flash_fwd_splitkv_kernelI23Flash_fwd_kernel_traitsILi32ELi64ELi256ELi4ELb0ELb0EN7cutlass10bfloat16_tE19Flash_kernel_traitsILi32ELi64ELi256ELi4ES3_EELb1ELb0ELb0ELb0ELb0ELb0ELb1ELb0EEEvNS_16Flash_fwd_paramsE --------------------------
	.section	.text._ZN5flash24flash_fwd_splitkv_kernelI23Flash_fwd_kernel_traitsILi32ELi64ELi256ELi4ELb0ELb0EN7cutlass10bfloat16_tE19Flash_kernel_traitsILi32ELi64ELi256ELi4ES3_EELb1ELb0ELb0ELb0ELb0ELb0ELb1ELb0EEEvNS_16Flash_fwd_paramsE,"ax",@progbits
	.sectioninfo	@"SHI_REGISTERS=255"
	.align	128
        .global         _ZN5flash24flash_fwd_splitkv_kernelI23Flash_fwd_kernel_traitsILi32ELi64ELi256ELi4ELb0ELb0EN7cutlass10bfloat16_tE19Flash_kernel_traitsILi32ELi64ELi256ELi4ES3_EELb1ELb0ELb0ELb0ELb0ELb0ELb1ELb0EEEvNS_16Flash_fwd_paramsE
        .type           _ZN5flash24flash_fwd_splitkv_kernelI23Flash_fwd_kernel_traitsILi32ELi64ELi256ELi4ELb0ELb0EN7cutlass10bfloat16_tE19Flash_kernel_traitsILi32ELi64ELi256ELi4ES3_EELb1ELb0ELb0ELb0ELb0ELb0ELb1ELb0EEEvNS_16Flash_fwd_paramsE,@function
        .size           _ZN5flash24flash_fwd_splitkv_kernelI23Flash_fwd_kernel_traitsILi32ELi64ELi256ELi4ELb0ELb0EN7cutlass10bfloat16_tE19Flash_kernel_traitsILi32ELi64ELi256ELi4ES3_EELb1ELb0ELb0ELb0ELb0ELb0ELb1ELb0EEEvNS_16Flash_fwd_paramsE,(.L_x_5194 - _ZN5flash24flash_fwd_splitkv_kernelI23Flash_fwd_kernel_traitsILi32ELi64ELi256ELi4ELb0ELb0EN7cutlass10bfloat16_tE19Flash_kernel_traitsILi32ELi64ELi256ELi4ES3_EELb1ELb0ELb0ELb0ELb0ELb0ELb1ELb0EEEvNS_16Flash_fwd_paramsE)
        .other          _ZN5flash24flash_fwd_splitkv_kernelI23Flash_fwd_kernel_traitsILi32ELi64ELi256ELi4ELb0ELb0EN7cutlass10bfloat16_tE19Flash_kernel_traitsILi32ELi64ELi256ELi4ES3_EELb1ELb0ELb0ELb0ELb0ELb0ELb1ELb0EEEvNS_16Flash_fwd_paramsE,@"STO_CUDA_ENTRY STV_DEFAULT"
_ZN5flash24flash_fwd_splitkv_kernelI23Flash_fwd_kernel_traitsILi32ELi64ELi256ELi4ELb0ELb0EN7cutlass10bfloat16_tE19Flash_kernel_traitsILi32ELi64ELi256ELi4ES3_EELb1ELb0ELb0ELb0ELb0ELb0ELb1ELb0EEEvNS_16Flash_fwd_paramsE:
.text._ZN5flash24flash_fwd_splitkv_kernelI23Flash_fwd_kernel_traitsILi32ELi64ELi256ELi4ELb0ELb0EN7cutlass10bfloat16_tE19Flash_kernel_traitsILi32ELi64ELi256ELi4ES3_EELb1ELb0ELb0ELb0ELb0ELb0ELb1ELb0EEEvNS_16Flash_fwd_paramsE:
[----:B------:R-:W-:Y:S02]  /*0000*/  MOV R1, c[0x0][0x28] ;  /* 0x00000a0000017a02 */ /* 0x000fe40000000f00 */
[----:B------:R-:W1:Y:S01]  /*0010*/  I2F.U32.RP R4, c[0x0][0x1c0] ;  /* 0x0000700000047b06 */ /* 0x000e620000209000 */
[----:B------:R-:W2:Y:S01]  /*0020*/  S2R R9, SR_CTAID.Z ;  /* 0x0000000000097919 */ /* 0x000ea20000002700 */
[----:B------:R-:W-:Y:S01]  /*0030*/  IMAD.MOV.U32 R2, RZ, RZ, RZ ;  /* 0x000000ffff027224 */ /* 0x000fe200078e00ff */
[----:B------:R-:W-:Y:S01]  /*0040*/  ISETP.NE.U32.AND P1, PT, RZ, c[0x0][0x1c0], PT ;  /* 0x00007000ff007a0c */ /* 0x000fe20003f25070 */
[----:B------:R-:W-:Y:S01]  /*0050*/  IMAD.MOV.U32 R8, RZ, RZ, -0x1 ;  /* 0xffffffffff087424 */ /* 0x000fe200078e00ff */
[----:B------:R-:W-:-:S03]  /*0060*/  ULDC.64 UR6, c[0x0][0x118] ;  /* 0x0000460000067ab9 */ /* 0x000fc60000000a00 */
[----:B-1----:R-:W1:Y:S02]  /*0070*/  MUFU.RCP R3, R4 ;  /* 0x0000000400037308 */ /* 0x002e640000001000 */
[----:B-1----:R-:W-:-:S06]  /*0080*/  IADD3 R3, R3, 0xffffffe, RZ ;  /* 0x0ffffffe03037810 */ /* 0x002fcc0007ffe0ff */
[----:B------:R-:W1:Y:S02]  /*0090*/  F2I.FTZ.U32.TRUNC.NTZ R3, R3 ;  /* 0x0000000300037305 */ /* 0x000e64000021f000 */
[----:B-1----:R-:W-:-:S04]  /*00a0*/  IMAD.MOV R0, RZ, RZ, -R3 ;  /* 0x000000ffff007224 */ /* 0x002fc800078e0a03 */
[----:B------:R-:W-:Y:S02]  /*00b0*/  IMAD R5, R0, c[0x0][0x1c0], RZ ;  /* 0x0000700000057a24 */ /* 0x000fe400078e02ff */
[----:B------:R-:W1:Y:S02]  /*00c0*/  LDC.U8 R0, c[0x0][0x312] ;  /* 0x0000c480ff007b82 */ /* 0x000e640000000000 */
[----:B------:R-:W-:-:S04]  /*00d0*/  IMAD.HI.U32 R2, R3, R5, R2 ;  /* 0x0000000503027227 */ /* 0x000fc800078e0002 */
[----:B------:R-:W-:Y:S02]  /*00e0*/  IMAD.MOV.U32 R3, RZ, RZ, 0x4 ;  /* 0x00000004ff037424 */ /* 0x000fe400078e00ff */
[----:B--2---:R-:W-:-:S04]  /*00f0*/  IMAD.HI.U32 R234, R2, R9, RZ ;  /* 0x0000000902ea7227 */ /* 0x004fc800078e00ff */
[----:B------:R-:W-:-:S04]  /*0100*/  IMAD.MOV R2, RZ, RZ, -R234 ;  /* 0x000000ffff027224 */ /* 0x000fc800078e0aea */
[----:B------:R-:W-:-:S05]  /*0110*/  IMAD R2, R2, c[0x0][0x1c0], R9 ;  /* 0x0000700002027a24 */ /* 0x000fca00078e0209 */
[----:B------:R-:W-:Y:S02]  /*0120*/  ISETP.GE.U32.AND P2, PT, R2, c[0x0][0x1c0], PT ;  /* 0x0000700002007a0c */ /* 0x000fe40003f46070 */
[----:B-1----:R-:W-:-:S11]  /*0130*/  ISETP.NE.AND P3, PT, R0, RZ, PT ;  /* 0x000000ff0000720c */ /* 0x002fd60003f65270 */
[----:B------:R-:W-:Y:S02]  /*0140*/  @P2 IADD3 R2, R2, -c[0x0][0x1c0], RZ ;  /* 0x8000700002022a10 */ /* 0x000fe40007ffe0ff */
[----:B------:R-:W-:Y:S02]  /*0150*/  @P2 IADD3 R234, R234, 0x1, RZ ;  /* 0x00000001eaea2810 */ /* 0x000fe40007ffe0ff */
[----:B------:R-:W-:Y:S02]  /*0160*/  ISETP.GE.U32.AND P0, PT, R2, c[0x0][0x1c0], PT ;  /* 0x0000700002007a0c */ /* 0x000fe40003f06070 */
[----:B------:R-:W-:-:S04]  /*0170*/  ISETP.NE.U32.AND P2, PT, RZ, c[0x0][0x240], PT ;  /* 0x00009000ff007a0c */ /* 0x000fc80003f45070 */
[----:B------:R-:W-:-:S07]  /*0180*/  ISETP.NE.AND.EX P2, PT, RZ, c[0x0][0x244], PT, P2 ;  /* 0x00009100ff007a0c */ /* 0x000fce0003f45320 */
[----:B------:R-:W-:Y:S02]  /*0190*/  @P0 IADD3 R234, R234, 0x1, RZ ;  /* 0x00000001eaea0810 */ /* 0x000fe40007ffe0ff */
[----:B------:R-:W-:Y:S02]  /*01a0*/  @!P1 LOP3.LUT R234, RZ, c[0x0][0x1c0], RZ, 0x33, !PT ;  /* 0x00007000ffea9a12 */ /* 0x000fe400078e33ff */
[----:B------:R-:W-:Y:S01]  /*01b0*/  ISETP.EQ.U32.AND P1, PT, RZ, c[0x0][0x248], PT ;  /* 0x00009200ff007a0c */ /* 0x000fe20003f22070 */
[----:B------:R-:W-:Y:S01]  /*01c0*/  IMAD.MOV.U32 R6, RZ, RZ, -0x1 ;  /* 0xffffffffff067424 */ /* 0x000fe200078e00ff */
[----:B------:R-:W-:Y:S01]  /*01d0*/  ISETP.NE.U32.AND P0, PT, RZ, c[0x0][0x250], PT ;  /* 0x00009400ff007a0c */ /* 0x000fe20003f05070 */
[CC--:B------:R-:W-:Y:S01]  /*01e0*/  IMAD.WIDE R16, R234.reuse, R3.reuse, c[0x0][0x240] ;  /* 0x00009000ea107625 */ /* 0x0c0fe200078e0203 */
[----:B------:R-:W-:Y:S02]  /*01f0*/  ISETP.EQ.OR.EX P1, PT, RZ, c[0x0][0x24c], !P3, P1 ;  /* 0x00009300ff007a0c */ /* 0x000fe40005f22710 */
[----:B------:R-:W-:Y:S01]  /*0200*/  ISETP.NE.AND.EX P0, PT, RZ, c[0x0][0x254], PT, P0 ;  /* 0x00009500ff007a0c */ /* 0x000fe20003f05300 */
[----:B------:R-:W-:Y:S01]  /*0210*/  IMAD.WIDE R10, R234, R3, c[0x0][0x248] ;  /* 0x00009200ea0a7625 */ /* 0x000fe200078e0203 */
[----:B------:R-:W2:Y:S04]  /*0220*/  @P2 LDG.E R8, [R16.64] ;  /* 0x0000000610082981 */ /* 0x000ea8000c1e1900 */
[----:B------:R-:W2:Y:S01]  /*0230*/  @P2 LDG.E R13, [R16.64+0x4] ;  /* 0x00000406100d2981 */ /* 0x000ea2000c1e1900 */
[----:B------:R-:W-:-:S04]  /*0240*/  MOV R5, RZ ;  /* 0x000000ff00057202 */ /* 0x000fc80000000f00 */
[----:B------:R1:W5:Y:S02]  /*0250*/  @!P1 LDG.E R6, [R10.64] ;  /* 0x000000060a069981 */ /* 0x000364000c1e1900 */
[----:B------:R-:W-:Y:S02]  /*0260*/  @P0 IMAD.WIDE R14, R234, R3, c[0x0][0x250] ;  /* 0x00009400ea0e0625 */ /* 0x000fe400078e0203 */
[----:B------:R-:W3:Y:S04]  /*0270*/  S2R R21, SR_CTAID.X ;  /* 0x0000000000157919 */ /* 0x000ee80000002500 */
[----:B------:R1:W5:Y:S01]  /*0280*/  @P0 LDG.E R5, [R14.64] ;  /* 0x000000060e050981 */ /* 0x000362000c1e1900 */
[----:B------:R-:W-:-:S03]  /*0290*/  ISETP.NE.U32.AND P0, PT, RZ, c[0x0][0x248], PT ;  /* 0x00009200ff007a0c */ /* 0x000fc60003f05070 */
[----:B------:R-:W4:Y:S04]  /*02a0*/  S2R R7, SR_CTAID.Y ;  /* 0x0000000000077919 */ /* 0x000f280000002600 */
[----:B------:R-:W1:Y:S01]  /*02b0*/  S2R R25, SR_TID.X ;  /* 0x0000000000197919 */ /* 0x000e620000002100 */
[----:B------:R-:W-:Y:S01]  /*02c0*/  ISETP.NE.AND.EX P0, PT, RZ, c[0x0][0x24c], PT, P0 ;  /* 0x00009300ff007a0c */ /* 0x000fe20003f05300 */
[----:B------:R-:W-:-:S04]  /*02d0*/  IMAD.MOV R12, RZ, RZ, -R234 ;  /* 0x000000ffff0c7224 */ /* 0x000fc800078e0aea */
[----:B------:R-:W-:Y:S01]  /*02e0*/  IMAD R12, R12, c[0x0][0x1c0], R9 ;  /* 0x000070000c0c7a24 */ /* 0x000fe200078e0209 */
[----:B--2---:R-:W-:Y:S01]  /*02f0*/  @P2 IADD3 R2, R13, -R8, RZ ;  /* 0x800000080d022210 */ /* 0x004fe20007ffe0ff */
[----:B------:R-:W-:-:S06]  /*0300*/  @!P2 IMAD.MOV.U32 R2, RZ, RZ, c[0x0][0x214] ;  /* 0x00008500ff02a624 */ /* 0x000fcc00078e00ff */
[----:B------:R-:W-:Y:S05]  /*0310*/  @!P0 BRA `(.L_x_1088) ;  /* 0x0000004000008947 */ /* 0x000fea0003800000 */
[----:B-1-34-:R-:W2:Y:S02]  /*0320*/  @P3 LDG.E R9, [R10.64+0x4] ;  /* 0x000004060a093981 */ /* 0x01aea4000c1e1900 */
[----:B--2--5:R-:W-:-:S06]  /*0330*/  @P3 IADD3 R4, R9, -R6, RZ ;  /* 0x8000000609043210 */ /* 0x024fcc0007ffe0ff */
[----:B------:R1:W5:Y:S01]  /*0340*/  @!P3 LDG.E R4, [R10.64] ;  /* 0x000000060a04b981 */ /* 0x000362000c1e1900 */
[----:B------:R-:W-:Y:S05]  /*0350*/  BRA `(.L_x_1089) ;  /* 0x0000001000007947 */ /* 0x000fea0003800000 */
.L_x_1088:
[----:B-1-34-:R-:W-:Y:S02]  /*0360*/  MOV R4, c[0x0][0x218] ;  /* 0x0000860000047a02 */ /* 0x01afe40000000f00 */
.L_x_1089:
[----:B------:R-:W-:-:S04]  /*0370*/  ISETP.NE.U32.AND P2, PT, RZ, c[0x0][0x258], PT ;  /* 0x00009600ff007a0c */ /* 0x000fc80003f45070 */
[----:B------:R-:W-:-:S13]  /*0380*/  ISETP.NE.AND.EX P2, PT, RZ, c[0x0][0x25c], PT, P2 ;  /* 0x00009700ff007a0c */ /* 0x000fda0003f45320 */
[----:B-1----:R-:W-:-:S06]  /*0390*/  @P2 IMAD.WIDE R10, R234, R3, c[0x0][0x258] ;  /* 0x00009600ea0a2625 */ /* 0x002fcc00078e0203 */
        /* <DEDUP_REMOVED lines=9> */
[----:B------:R-:W-:Y:S01]  /*0430*/  IABS R9, c[0x0][0x10] ;  /* 0x0000040000097a13 */ /* 0x000fe20000000000 */
[----:B------:R-:W-:-:S03]  /*0440*/  IMAD.MOV.U32 R11, RZ, RZ, c[0x0][0x218] ;  /* 0x00008600ff0b7624 */ /* 0x000fc600078e00ff */
[----:B------:R-:W1:Y:S02]  /*0450*/  I2F.RP R0, R9 ;  /* 0x0000000900007306 */ /* 0x000e640000209400 */
[----:B------:R-:W-:-:S04]  /*0460*/  IADD3 R11, R11, 0xff, RZ ;  /* 0x000000ff0b0b7810 */ /* 0x000fc80007ffe0ff */
[----:B------:R-:W-:-:S04]  /*0470*/  SHF.R.S32.HI R10, RZ, 0x1f, R11 ;  /* 0x0000001fff0a7819 */ /* 0x000fc8000001140b */
[----:B------:R-:W-:-:S04]  /*0480*/  LEA.HI R10, R10, R11, RZ, 0x8 ;  /* 0x0000000b0a0a7211 */ /* 0x000fc800078f40ff */
[----:B------:R-:W-:Y:S01]  /*0490*/  LEA.HI.SX32 R10, R10, c[0x0][0x10], 0x18 ;  /* 0x000004000a0a7a11 */ /* 0x000fe200078fc2ff */
[----:B-1----:R-:W1:Y:S03]  /*04a0*/  MUFU.RCP R14, R0 ;  /* 0x00000000000e7308 */ /* 0x002e660000001000 */
[----:B------:R-:W-:Y:S02]  /*04b0*/  IADD3 R10, R10, -0x1, RZ ;  /* 0xffffffff0a0a7810 */ /* 0x000fe40007ffe0ff */
[----:B-1----:R-:W-:Y:S02]  /*04c0*/  IADD3 R14, R14, 0xffffffe, RZ ;  /* 0x0ffffffe0e0e7810 */ /* 0x002fe40007ffe0ff */
[----:B------:R-:W-:Y:S02]  /*04d0*/  IABS R0, R10 ;  /* 0x0000000a00007213 */ /* 0x000fe40000000000 */
[----:B------:R-:W1:Y:S01]  /*04e0*/  F2I.FTZ.U32.TRUNC.NTZ R15, R14 ;  /* 0x0000000e000f7305 */ /* 0x000e62000021f000 */
[----:B------:R-:W-:-:S04]  /*04f0*/  LOP3.LUT R10, R10, c[0x0][0x10], RZ, 0x3c, !PT ;  /* 0x000004000a0a7a12 */ /* 0x000fc800078e3cff */
[----:B------:R-:W-:Y:S01]  /*0500*/  ISETP.GE.AND P0, PT, R10, RZ, PT ;  /* 0x000000ff0a00720c */ /* 0x000fe20003f06270 */
[----:B-1----:R-:W-:Y:S02]  /*0510*/  IMAD.MOV R4, RZ, RZ, -R15 ;  /* 0x000000ffff047224 */ /* 0x002fe400078e0a0f */
        /* <DEDUP_REMOVED lines=12> */
[----:B------:R-:W-:-:S04]  /*05e0*/  IADD3 R0, -R2, 0x13f, R141 ;  /* 0x0000013f02007810 */ /* 0x000fc80007ffe18d */
[----:B------:R-:W-:-:S04]  /*05f0*/  IADD3 R9, R0, c[0x0][0x2e8], R137 ;  /* 0x0000ba0000097a10 */ /* 0x000fc80007ffe089 */
[----:B------:R-:W-:-:S03]  /*0600*/  SHF.R.S32.HI R0, RZ, 0x1f, R9 ;  /* 0x0000001fff007819 */ /* 0x000fc60000011409 */
[----:B------:R-:W-:Y:S02]  /*0610*/  @P2 IADD3 R11, R11, 0x1, RZ ;  /* 0x000000010b0b2810 */ /* 0x000fe40007ffe0ff */
[----:B------:R-:W-:-:S03]  /*0620*/  LEA.HI R0, R0, R9, RZ, 0x8 ;  /* 0x0000000900007211 */ /* 0x000fc600078f40ff */
[----:B------:R-:W-:Y:S01]  /*0630*/  IMAD.MOV.U32 R10, RZ, RZ, R11 ;  /* 0x000000ffff0a7224 */ /* 0x000fe200078e000b */
[----:B------:R-:W-:Y:S02]  /*0640*/  IADD3 R11, R137, 0xff, RZ ;  /* 0x000000ff890b7810 */ /* 0x000fe40007ffe0ff */
[----:B------:R-:W-:Y:S01]  /*0650*/  SHF.R.S32.HI R0, RZ, 0x8, R0 ;  /* 0x00000008ff007819 */ /* 0x000fe20000011400 */
[----:B------:R-:W-:Y:S01]  /*0660*/  @!P0 IMAD.MOV R10, RZ, RZ, -R10 ;  /* 0x000000ffff0a8224 */ /* 0x000fe200078e0a0a */
[----:B------:R-:W-:Y:S02]  /*0670*/  @!P1 LOP3.LUT R10, RZ, c[0x0][0x10], RZ, 0x33, !PT ;  /* 0x00000400ff0a9a12 */ /* 0x000fe400078e33ff */
[----:B------:R-:W-:-:S03]  /*0680*/  SHF.R.S32.HI R4, RZ, 0x1f, R11 ;  /* 0x0000001fff047819 */ /* 0x000fc6000001140b */
[----:B------:R-:W-:Y:S01]  /*0690*/  IMAD R230, R10, R7, RZ ;  /* 0x000000070ae67224 */ /* 0x000fe200078e02ff */
[----:B------:R-:W-:-:S03]  /*06a0*/  LEA.HI R4, R4, R11, RZ, 0x8 ;  /* 0x0000000b04047211 */ /* 0x000fc600078f40ff */
[----:B------:R-:W-:Y:S01]  /*06b0*/  IMAD.IADD R9, R10, 0x1, R230 ;  /* 0x000000010a097824 */ /* 0x000fe200078e02e6 */
[----:B------:R-:W-:-:S04]  /*06c0*/  SHF.R.S32.HI R4, RZ, 0x8, R4 ;  /* 0x00000008ff047819 */ /* 0x000fc80000011404 */
[----:B------:R-:W-:-:S04]  /*06d0*/  IMNMX R9, R4, R9, PT ;  /* 0x0000000904097217 */ /* 0x000fc80003800200 */
[----:B------:R-:W-:-:S04]  /*06e0*/  IMNMX R153, R9, R0, PT ;  /* 0x0000000009997217 */ /* 0x000fc80003800200 */
[----:B------:R-:W-:-:S13]  /*06f0*/  ISETP.GE.AND P0, PT, R230, R153, PT ;  /* 0x00000099e600720c */ /* 0x000fda0003f06270 */
[----:B------:R-:W-:Y:S05]  /*0700*/  @!P0 BRA `(.L_x_1090) ;  /* 0x0000034000008947 */ /* 0x000fea0003800000 */
[----:B------:R-:W-:Y:S01]  /*0710*/  SHF.R.S32.HI R0, RZ, 0x1f, R25 ;  /* 0x0000001fff007819 */ /* 0x000fe20000011419 */
[----:B------:R-:W-:-:S03]  /*0720*/  IMAD R7, R7, c[0x0][0x210], R234 ;  /* 0x0000840007077a24 */ /* 0x000fc600078e02ea */
[----:B------:R-:W-:Y:S01]  /*0730*/  LEA.HI R0, R0, R25, RZ, 0x3 ;  /* 0x0000001900007211 */ /* 0x000fe200078f18ff */
[----:B------:R-:W-:-:S03]  /*0740*/  IMAD R12, R7, c[0x0][0x1c0], R12 ;  /* 0x00007000070c7a24 */ /* 0x000fc600078e020c */
[----:B------:R-:W-:Y:S01]  /*0750*/  LOP3.LUT R4, R0, 0xfffffff8, RZ, 0xc0, !PT ;  /* 0xfffffff800047812 */ /* 0x000fe200078ec0ff */
[--C-:B------:R-:W-:Y:S01]  /*0760*/  IMAD R5, R12, c[0x0][0x214], R141.reuse ;  /* 0x000085000c057a24 */ /* 0x100fe200078e028d */
[----:B------:R-:W-:Y:S01]  /*0770*/  SHF.R.S32.HI R0, RZ, 0x3, R0 ;  /* 0x00000003ff007819 */ /* 0x000fe20000011400 */
[----:B------:R-:W-:Y:S02]  /*0780*/  IMAD.IADD R141, R2, 0x1, -R141 ;  /* 0x00000001028d7824 */ /* 0x000fe400078e0a8d */
[----:B------:R-:W-:Y:S01]  /*0790*/  IMAD.IADD R25, R25, 0x1, -R4 ;  /* 0x0000000119197824 */ /* 0x000fe200078e0a04 */
[----:B------:R-:W-:Y:S01]  /*07a0*/  IADD3 R4, R0, 0x10, RZ ;  /* 0x0000001000047810 */ /* 0x000fe20007ffe0ff */
[----:B------:R-:W-:Y:S02]  /*07b0*/  IMAD R3, R5, c[0x0][0x22c], RZ ;  /* 0x00008b0005037a24 */ /* 0x000fe400078e02ff */
[----:B------:R-:W-:Y:S01]  /*07c0*/  IMAD.SHL.U32 R8, R25, 0x4, RZ ;  /* 0x0000000419087824 */ /* 0x000fe200078e00ff */
[----:B------:R-:W-:-:S02]  /*07d0*/  ISETP.GE.AND P1, PT, R4, R141, PT ;  /* 0x0000008d0400720c */ /* 0x000fc40003f26270 */
[----:B------:R-:W-:Y:S02]  /*07e0*/  ISETP.NE.AND P3, PT, R25, RZ, PT ;  /* 0x000000ff1900720c */ /* 0x000fe40003f65270 */
[--C-:B------:R-:W-:Y:S02]  /*07f0*/  SHF.R.S32.HI R9, RZ, 0x1f, R8.reuse ;  /* 0x0000001fff097819 */ /* 0x100fe40000011408 */
[----:B------:R-:W-:Y:S02]  /*0800*/  ISETP.GE.AND P6, PT, R8, c[0x0][0x220], PT ;  /* 0x0000880008007a0c */ /* 0x000fe40003fc6270 */
[CC--:B------:R-:W-:Y:S01]  /*0810*/  ISETP.GE.OR P3, PT, R0.reuse, R141.reuse, P3 ;  /* 0x0000008d0000720c */ /* 0x0c0fe20001f66670 */
[C---:B------:R-:W-:Y:S01]  /*0820*/  IMAD.WIDE R6, R0.reuse, 0x20, R8 ;  /* 0x0000002000067825 */ /* 0x040fe200078e0208 */
[-C--:B------:R-:W-:Y:S02]  /*0830*/  ISETP.GE.OR P5, PT, R0, R141.reuse, P6 ;  /* 0x0000008d0000720c */ /* 0x080fe400037a6670 */
[----:B------:R-:W-:-:S02]  /*0840*/  ISETP.GE.OR P4, PT, R4, R141, P6 ;  /* 0x0000008d0400720c */ /* 0x000fc40003786670 */
[C---:B------:R-:W-:Y:S02]  /*0850*/  IADD3 R2, P0, R3.reuse, R6, RZ ;  /* 0x0000000603027210 */ /* 0x040fe40007f1e0ff */
[----:B------:R-:W-:Y:S02]  /*0860*/  IADD3 R4, R0, 0x20, RZ ;  /* 0x0000002000047810 */ /* 0x000fe40007ffe0ff */
[----:B------:R-:W-:Y:S02]  /*0870*/  LEA.HI.X.SX32 R3, R3, R7, 0x1, P0 ;  /* 0x0000000703037211 */ /* 0x000fe400000f0eff */
[C---:B------:R-:W-:Y:S02]  /*0880*/  LEA R6, P0, R2.reuse, c[0x0][0x1d8], 0x2 ;  /* 0x0000760002067a11 */ /* 0x040fe400078010ff */
[----:B------:R-:W-:Y:S02]  /*0890*/  ISETP.NE.OR P1, PT, R25, RZ, P1 ;  /* 0x000000ff1900720c */ /* 0x000fe40000f25670 */
[----:B------:R-:W-:-:S02]  /*08a0*/  LEA.HI.X R7, R2, c[0x0][0x1dc], R3, 0x2, P0 ;  /* 0x0000770002077a11 */ /* 0x000fc400000f1403 */
[-C--:B------:R-:W-:Y:S02]  /*08b0*/  ISETP.GE.AND P0, PT, R4, R141.reuse, PT ;  /* 0x0000008d0400720c */ /* 0x080fe40003f06270 */
[----:B------:R-:W-:Y:S01]  /*08c0*/  IADD3 R2, R0, 0x30, RZ ;  /* 0x0000003000027810 */ /* 0x000fe20007ffe0ff */
[----:B------:R1:W-:Y:S01]  /*08d0*/  @!P5 STG.E.128 [R6.64], RZ ;  /* 0x000000ff0600d986 */ /* 0x0003e2000c101d06 */
[----:B------:R-:W-:Y:S02]  /*08e0*/  ISETP.NE.OR P0, PT, R25, RZ, P0 ;  /* 0x000000ff1900720c */ /* 0x000fe40000705670 */
[----:B------:R-:W-:Y:S01]  /*08f0*/  SHF.R.S32.HI R3, RZ, 0x1f, R5 ;  /* 0x0000001fff037819 */ /* 0x000fe20000011405 */
[----:B------:R1:W-:Y:S01]  /*0900*/  @!P4 STG.E.128 [R6.64+0x800], RZ ;  /* 0x000800ff0600c986 */ /* 0x0003e2000c101d06 */
[----:B------:R-:W-:Y:S02]  /*0910*/  IADD3 R5, P2, R5, R0, RZ ;  /* 0x0000000005057210 */ /* 0x000fe40007f5e0ff */
[-C--:B------:R-:W-:Y:S01]  /*0920*/  ISETP.GE.OR P5, PT, R4, R141.reuse, P6 ;  /* 0x0000008d0400720c */ /* 0x080fe200037a6670 */
[----:B------:R-:W-:Y:S01]  /*0930*/  @!P3 IMAD.MOV.U32 R4, RZ, RZ, -0x800000 ;  /* 0xff800000ff04b424 */ /* 0x000fe200078e00ff */
[----:B------:R-:W-:-:S02]  /*0940*/  ISETP.GE.OR P6, PT, R2, R141, P6 ;  /* 0x0000008d0200720c */ /* 0x000fc400037c6670 */
[----:B------:R-:W-:Y:S01]  /*0950*/  LEA.HI.X.SX32 R0, R0, R3, 0x1, P2 ;  /* 0x0000000300007211 */ /* 0x000fe200010f0eff */
[----:B------:R-:W-:Y:S01]  /*0960*/  @!P1 IMAD.MOV.U32 R3, RZ, RZ, -0x800000 ;  /* 0xff800000ff039424 */ /* 0x000fe200078e00ff */
[----:B------:R-:W-:-:S04]  /*0970*/  LEA R8, P2, R5, c[0x0][0x208], 0x2 ;  /* 0x0000820005087a11 */ /* 0x000fc800078410ff */
[----:B------:R-:W-:Y:S01]  /*0980*/  LEA.HI.X R9, R5, c[0x0][0x20c], R0, 0x2, P2 ;  /* 0x0000830005097a11 */ /* 0x000fe200010f1400 */
[----:B------:R-:W-:Y:S02]  /*0990*/  @!P0 IMAD.MOV.U32 R0, RZ, RZ, -0x800000 ;  /* 0xff800000ff008424 */ /* 0x000fe400078e00ff */
[----:B------:R1:W-:Y:S04]  /*09a0*/  @!P5 STG.E.128 [R6.64+0x1000], RZ ;  /* 0x001000ff0600d986 */ /* 0x0003e8000c101d06 */
[----:B------:R1:W-:Y:S04]  /*09b0*/  @!P6 STG.E.128 [R6.64+0x1800], RZ ;  /* 0x001800ff0600e986 */ /* 0x0003e8000c101d06 */
[----:B------:R1:W-:Y:S01]  /*09c0*/  @!P0 STG.E [R8.64+0x80], R0 ;  /* 0x0000800008008986 */ /* 0x0003e2000c101906 */
[----:B------:R-:W-:-:S03]  /*09d0*/  ISETP.GE.AND P0, PT, R2, R141, PT ;  /* 0x0000008d0200720c */ /* 0x000fc60003f06270 */
[----:B------:R1:W-:Y:S01]  /*09e0*/  @!P1 STG.E [R8.64+0x40], R3 ;  /* 0x0000400308009986 */ /* 0x0003e2000c101906 */
[----:B------:R-:W-:-:S03]  /*09f0*/  ISETP.NE.OR P0, PT, R25, RZ, P0 ;  /* 0x000000ff1900720c */ /* 0x000fc60000705670 */
[----:B------:R1:W-:Y:S10]  /*0a00*/  @!P3 STG.E [R8.64], R4 ;  /* 0x000000040800b986 */ /* 0x0003f4000c101906 */
[----:B------:R-:W-:Y:S05]  /*0a10*/  @P0 EXIT ;  /* 0x000000000000094d */ /* 0x000fea0003800000 */
[----:B-1----:R-:W-:-:S05]  /*0a20*/  MOV R3, 0xff800000 ;  /* 0xff80000000037802 */ /* 0x002fca0000000f00 */
[----:B------:R-:W-:Y:S01]  /*0a30*/  STG.E [R8.64+0xc0], R3 ;  /* 0x0000c00308007986 */ /* 0x000fe2000c101906 */
[----:B------:R-:W-:Y:S05]  /*0a40*/  EXIT ;  /* 0x000000000000794d */ /* 0x000fea0003800000 */
.L_x_1090:
[----:B------:R-:W-:Y:S01]  /*0a50*/  ISETP.NE.U32.AND P0, PT, RZ, c[0x0][0x2b8], PT ;  /* 0x0000ae00ff007a0c */ /* 0x000fe20003f05070 */
[----:B------:R-:W-:Y:S01]  /*0a60*/  IMAD.MOV.U32 R0, RZ, RZ, R234 ;  /* 0x000000ffff007224 */ /* 0x000fe200078e00ea */
[----:B------:R-:W-:Y:S02]  /*0a70*/  ISETP.NE.U32.AND P1, PT, RZ, c[0x0][0x2c0], PT ;  /* 0x0000b000ff007a0c */ /* 0x000fe40003f25070 */
[----:B------:R-:W-:Y:S02]  /*0a80*/  ISETP.NE.AND.EX P0, PT, RZ, c[0x0][0x2bc], PT, P0 ;  /* 0x0000af00ff007a0c */ /* 0x000fe40003f05300 */
[----:B------:R-:W-:-:S11]  /*0a90*/  ISETP.NE.AND.EX P1, PT, RZ, c[0x0][0x2c4], PT, P1 ;  /* 0x0000b100ff007a0c */ /* 0x000fd60003f25310 */
[C---:B------:R-:W-:Y:S02]  /*0aa0*/  @P0 IMAD.WIDE R14, R234.reuse, R3, c[0x0][0x2b8] ;  /* 0x0000ae00ea0e0625 */ /* 0x040fe400078e0203 */
[----:B------:R-:W-:Y:S02]  /*0ab0*/  @P1 SHF.R.S32.HI R3, RZ, 0x1f, R234 ;  /* 0x0000001fff031819 */ /* 0x000fe400000114ea */
[----:B------:R-:W-:Y:S01]  /*0ac0*/  @P1 IMAD.WIDE.U32 R10, R234, c[0x0][0x2c8], RZ ;  /* 0x0000b200ea0a1a25 */ /* 0x000fe200078e00ff */
[----:B------:R-:W-:Y:S01]  /*0ad0*/  CS2R R236, SRZ ;  /* 0x0000000000ec7805 */ /* 0x000fe2000001ff00 */
[----:B------:R1:W5:Y:S01]  /*0ae0*/  @P0 LDG.E R0, [R14.64] ;  /* 0x000000060e000981 */ /* 0x000362000c1e1900 */
[----:B------:R-:W-:Y:S01]  /*0af0*/  PLOP3.LUT P6, PT, PT, PT, PT, 0x8, 0x0 ;  /* 0x000000000000781c */ /* 0x000fe20003fce170 */
[----:B------:R-:W-:Y:S01]  /*0b00*/  @P1 IMAD R3, R3, c[0x0][0x2c8], RZ ;  /* 0x0000b20003031a24 */ /* 0x000fe200078e02ff */
[----:B------:R-:W-:Y:S02]  /*0b10*/  @P1 LEA R236, P0, R10, c[0x0][0x2c0], 0x2 ;  /* 0x0000b0000aec1a11 */ /* 0x000fe400078010ff */
[----:B------:R-:W-:Y:S01]  /*0b20*/  IABS R152, c[0x0][0x2d0] ;  /* 0x0000b40000987a13 */ /* 0x000fe20000000000 */
[----:B------:R-:W-:-:S04]  /*0b30*/  @P1 IMAD R3, R234, c[0x0][0x2cc], R3 ;  /* 0x0000b300ea031a24 */ /* 0x000fc800078e0203 */
[----:B------:R-:W-:-:S05]  /*0b40*/  @P1 IMAD.IADD R3, R11, 0x1, R3 ;  /* 0x000000010b031824 */ /* 0x000fca00078e0203 */
[----:B------:R-:W-:-:S04]  /*0b50*/  @P1 SHF.L.U64.HI R3, R10, 0x2, R3 ;  /* 0x000000020a031819 */ /* 0x000fc80000010203 */
[----:B------:R-:W-:Y:S02]  /*0b60*/  @P1 IADD3.X R237, R3, c[0x0][0x2c4], RZ, P0, !PT ;  /* 0x0000b10003ed1a10 */ /* 0x000fe400007fe4ff */
[----:B------:R-:W-:-:S04]  /*0b70*/  @P1 ISETP.NE.U32.AND P0, PT, R236, RZ, PT ;  /* 0x000000ffec00120c */ /* 0x000fc80003f05070 */
[----:B------:R-:W-:-:S13]  /*0b80*/  @P1 ISETP.NE.AND.EX P6, PT, R237, RZ, PT, P0 ;  /* 0x000000ffed00120c */ /* 0x000fda0003fc5300 */
[----:B------:R-:W-:Y:S05]  /*0b90*/  @!P6 BRA `(.L_x_1091) ;  /* 0x000004700000e947 */ /* 0x000fea0003800000 */
[----:B-1----:R-:W1:Y:S01]  /*0ba0*/  I2F.RP R6, R152 ;  /* 0x0000009800067306 */ /* 0x002e620000209400 */
[----:B------:R-:W-:Y:S01]  /*0bb0*/  IMAD.MOV.U32 R4, RZ, RZ, RZ ;  /* 0x000000ffff047224 */ /* 0x000fe200078e00ff */
[----:B------:R-:W-:-:S04]  /*0bc0*/  LEA R9, R153, 0xffffff00, 0x8 ;  /* 0xffffff0099097811 */ /* 0x000fc800078e40ff */
[----:B-----5:R-:W-:Y:S02]  /*0bd0*/  IABS R0, R9 ;  /* 0x0000000900007213 */ /* 0x020fe40000000000 */
[----:B-1----:R-:W1:Y:S02]  /*0be0*/  MUFU.RCP R5, R6 ;  /* 0x0000000600057308 */ /* 0x002e640000001000 */
[----:B-1----:R-:W-:-:S06]  /*0bf0*/  IADD3 R5, R5, 0xffffffe, RZ ;  /* 0x0ffffffe05057810 */ /* 0x002fcc0007ffe0ff */
[----:B------:R-:W1:Y:S02]  /*0c00*/  F2I.FTZ.U32.TRUNC.NTZ R5, R5 ;  /* 0x0000000500057305 */ /* 0x000e64000021f000 */
[----:B-1----:R-:W-:-:S04]  /*0c10*/  IMAD.MOV R3, RZ, RZ, -R5 ;  /* 0x000000ffff037224 */ /* 0x002fc800078e0a05 */
[----:B------:R-:W-:-:S04]  /*0c20*/  IMAD R3, R3, R152, RZ ;  /* 0x0000009803037224 */ /* 0x000fc800078e02ff */
        /* <DEDUP_REMOVED lines=11> */
[----:B------:R-:W-:-:S04]  /*0ce0*/  @P2 IADD3 R4, R4, 0x1, RZ ;  /* 0x0000000104042810 */ /* 0x000fc80007ffe0ff */
[----:B------:R-:W-:-:S05]  /*0cf0*/  MOV R3, R4 ;  /* 0x0000000400037202 */ /* 0x000fca0000000f00 */
[----:B------:R-:W-:Y:S01]  /*0d00*/  @!P0 IMAD.MOV R3, RZ, RZ, -R3 ;  /* 0x000000ffff038224 */ /* 0x000fe200078e0a03 */
[----:B------:R-:W-:-:S05]  /*0d10*/  @!P1 LOP3.LUT R3, RZ, c[0x0][0x2d0], RZ, 0x33, !PT ;  /* 0x0000b400ff039a12 */ /* 0x000fca00078e33ff */
[----:B------:R-:W-:-:S06]  /*0d20*/  IMAD.WIDE R32, R3, 0x4, R236 ;  /* 0x0000000403207825 */ /* 0x000fcc00078e02ec */
[----:B------:R-:W2:Y:S01]  /*0d30*/  LDG.E R32, [R32.64] ;  /* 0x0000000620207981 */ /* 0x000ea2000c1e1900 */
[----:B------:R-:W-:-:S04]  /*0d40*/  IABS R0, c[0x0][0x1c8] ;  /* 0x0000720000007a13 */ /* 0x000fc80000000000 */
[----:B------:R-:W1:Y:S08]  /*0d50*/  I2F.RP R10, R0 ;  /* 0x00000000000a7306 */ /* 0x000e700000209400 */
[----:B-1----:R-:W1:Y:S02]  /*0d60*/  MUFU.RCP R6, R10 ;  /* 0x0000000a00067308 */ /* 0x002e640000001000 */
[----:B-1----:R-:W-:-:S06]  /*0d70*/  IADD3 R6, R6, 0xffffffe, RZ ;  /* 0x0ffffffe06067810 */ /* 0x002fcc0007ffe0ff */
[----:B------:R-:W1:Y:S02]  /*0d80*/  F2I.FTZ.U32.TRUNC.NTZ R7, R6 ;  /* 0x0000000600077305 */ /* 0x000e64000021f000 */
[----:B-1----:R-:W-:Y:S01]  /*0d90*/  IADD3 R4, RZ, -R7, RZ ;  /* 0x80000007ff047210 */ /* 0x002fe20007ffe0ff */
[----:B------:R-:W-:-:S04]  /*0da0*/  IMAD.MOV.U32 R6, RZ, RZ, RZ ;  /* 0x000000ffff067224 */ /* 0x000fc800078e00ff */
[----:B------:R-:W-:Y:S01]  /*0db0*/  IMAD R5, R4, R0, RZ ;  /* 0x0000000004057224 */ /* 0x000fe200078e02ff */
[----:B------:R-:W-:-:S03]  /*0dc0*/  IABS R4, R12 ;  /* 0x0000000c00047213 */ /* 0x000fc60000000000 */
[----:B------:R-:W-:-:S06]  /*0dd0*/  IMAD.HI.U32 R5, R7, R5, R6 ;  /* 0x0000000507057227 */ /* 0x000fcc00078e0006 */
[----:B------:R-:W-:-:S05]  /*0de0*/  IMAD.HI.U32 R16, R5, R4, RZ ;  /* 0x0000000405107227 */ /* 0x000fca00078e00ff */
[----:B------:R-:W-:-:S05]  /*0df0*/  IADD3 R5, -R16, RZ, RZ ;  /* 0x000000ff10057210 */ /* 0x000fca0007ffe1ff */
[----:B------:R-:W-:Y:S01]  /*0e00*/  IMAD R5, R0, R5, R4 ;  /* 0x0000000500057224 */ /* 0x000fe200078e0204 */
[----:B------:R-:W-:-:S04]  /*0e10*/  LOP3.LUT R4, R12, c[0x0][0x1c8], RZ, 0x3c, !PT ;  /* 0x000072000c047a12 */ /* 0x000fc800078e3cff */
[----:B------:R-:W-:-:S13]  /*0e20*/  ISETP.GT.U32.AND P0, PT, R0, R5, PT ;  /* 0x000000050000720c */ /* 0x000fda0003f04070 */
[----:B------:R-:W-:Y:S01]  /*0e30*/  @!P0 IMAD.IADD R5, R5, 0x1, -R0 ;  /* 0x0000000105058824 */ /* 0x000fe200078e0a00 */
[----:B------:R-:W-:Y:S02]  /*0e40*/  @!P0 IADD3 R16, R16, 0x1, RZ ;  /* 0x0000000110108810 */ /* 0x000fe40007ffe0ff */
[----:B------:R-:W-:Y:S02]  /*0e50*/  ISETP.GE.AND P0, PT, R4, RZ, PT ;  /* 0x000000ff0400720c */ /* 0x000fe40003f06270 */
[----:B------:R-:W-:Y:S02]  /*0e60*/  ISETP.GE.U32.AND P1, PT, R5, R0, PT ;  /* 0x000000000500720c */ /* 0x000fe40003f26070 */
[----:B------:R-:W-:-:S05]  /*0e70*/  IADD3 R0, -R3, RZ, RZ ;  /* 0x000000ff03007210 */ /* 0x000fca0007ffe1ff */
[----:B------:R-:W-:-:S05]  /*0e80*/  IMAD R9, R0, c[0x0][0x2d0], R9 ;  /* 0x0000b40000097a24 */ /* 0x000fca00078e0209 */
[----:B------:R-:W-:Y:S02]  /*0e90*/  SHF.R.S32.HI R3, RZ, 0x1f, R9 ;  /* 0x0000001fff037819 */ /* 0x000fe40000011409 */
[----:B------:R-:W-:Y:S02]  /*0ea0*/  @P1 IADD3 R16, R16, 0x1, RZ ;  /* 0x0000000110101810 */ /* 0x000fe40007ffe0ff */
[----:B------:R-:W-:Y:S01]  /*0eb0*/  ISETP.NE.AND P1, PT, RZ, c[0x0][0x1c8], PT ;  /* 0x00007200ff007a0c */ /* 0x000fe20003f25270 */
[----:B------:R-:W-:Y:S02]  /*0ec0*/  IMAD R0, R3, c[0x0][0x198], RZ ;  /* 0x0000660003007a24 */ /* 0x000fe400078e02ff */
[----:B------:R-:W-:-:S10]  /*0ed0*/  @!P0 IMAD.MOV R16, RZ, RZ, -R16 ;  /* 0x000000ffff108224 */ /* 0x000fd400078e0a10 */
[----:B------:R-:W-:Y:S02]  /*0ee0*/  @!P1 LOP3.LUT R16, RZ, c[0x0][0x1c8], RZ, 0x33, !PT ;  /* 0x00007200ff109a12 */ /* 0x000fe400078e33ff */
[----:B--2---:R-:W-:Y:S01]  /*0ef0*/  SHF.R.S32.HI R11, RZ, 0x1f, R32 ;  /* 0x0000001fff0b7819 */ /* 0x004fe20000011420 */
[----:B------:R-:W-:-:S04]  /*0f00*/  IMAD.WIDE.U32 R6, R32, c[0x0][0x180], RZ ;  /* 0x0000600020067a25 */ /* 0x000fc800078e00ff */
[C---:B------:R-:W-:Y:S02]  /*0f10*/  IMAD R5, R11.reuse, c[0x0][0x180], RZ ;  /* 0x000060000b057a24 */ /* 0x040fe400078e02ff */
[----:B------:R-:W-:Y:S02]  /*0f20*/  IMAD R11, R11, c[0x0][0x188], RZ ;  /* 0x000062000b0b7a24 */ /* 0x000fe400078e02ff */
[----:B------:R-:W-:Y:S02]  /*0f30*/  IMAD R4, R32, c[0x0][0x184], R5 ;  /* 0x0000610020047a24 */ /* 0x000fe400078e0205 */
[----:B------:R-:W-:-:S03]  /*0f40*/  IMAD R5, R9, c[0x0][0x19c], R0 ;  /* 0x0000670009057a24 */ /* 0x000fc600078e0200 */
[----:B------:R-:W-:-:S05]  /*0f50*/  IADD3 R7, R7, R4, RZ ;  /* 0x0000000407077210 */ /* 0x000fca0007ffe0ff */
[----:B------:R-:W-:Y:S01]  /*0f60*/  IMAD.WIDE.U32 R30, R9, c[0x0][0x198], R6 ;  /* 0x00006600091e7a25 */ /* 0x000fe200078e0006 */
[----:B------:R-:W-:-:S03]  /*0f70*/  SHF.R.S32.HI R7, RZ, 0x1f, R16 ;  /* 0x0000001fff077819 */ /* 0x000fc60000011410 */
[----:B------:R-:W-:Y:S02]  /*0f80*/  IMAD.IADD R31, R31, 0x1, R5 ;  /* 0x000000011f1f7824 */ /* 0x000fe400078e0205 */
[----:B------:R-:W-:Y:S02]  /*0f90*/  IMAD R5, R7, c[0x0][0x1b0], RZ ;  /* 0x00006c0007057a24 */ /* 0x000fe400078e02ff */
[C---:B------:R-:W-:Y:S02]  /*0fa0*/  IMAD R6, R32.reuse, c[0x0][0x18c], R11 ;  /* 0x0000630020067a24 */ /* 0x040fe400078e020b */
[----:B------:R-:W-:-:S04]  /*0fb0*/  IMAD.WIDE.U32 R32, R32, c[0x0][0x188], RZ ;  /* 0x0000620020207a25 */ /* 0x000fc800078e00ff */
[C---:B------:R-:W-:Y:S01]  /*0fc0*/  IMAD R4, R16.reuse, c[0x0][0x1b4], R5 ;  /* 0x00006d0010047a24 */ /* 0x040fe200078e0205 */
[----:B------:R-:W-:Y:S01]  /*0fd0*/  IADD3 R6, R33, R6, RZ ;  /* 0x0000000621067210 */ /* 0x000fe20007ffe0ff */
[----:B------:R-:W-:-:S04]  /*0fe0*/  IMAD.WIDE.U32 R30, R16, c[0x0][0x1b0], R30 ;  /* 0x00006c00101e7a25 */ /* 0x000fc800078e001e */
[----:B------:R-:W-:Y:S01]  /*0ff0*/  IMAD.IADD R4, R31, 0x1, R4 ;  /* 0x000000011f047824 */ /* 0x000fe200078e0204 */
[----:B------:R-:W-:Y:S05]  /*1000*/  BRA `(.L_x_1092) ;  /* 0x0000041000007947 */ /* 0x000fea0003800000 */
.L_x_1091:
[----:B-1----:R-:W-:-:S13]  /*1010*/  ISETP.NE.AND P3, PT, R6, -0x1, PT ;  /* 0xffffffff0600780c */ /* 0x002fda0003f65270 */
        /* <DEDUP_REMOVED lines=14> */
.L_x_1093:
[----:B------:R-:W-:Y:S02]  /*1100*/  IABS R9, c[0x0][0x1c8] ;  /* 0x0000720000097a13 */ /* 0x000fe40000000000 */
[----:B------:R-:W-:Y:S02]  /*1110*/  @P3 IADD3 R6, R5, R6, RZ ;  /* 0x0000000605063210 */ /* 0x000fe40007ffe0ff */
[----:B------:R-:W1:Y:S03]  /*1120*/  I2F.RP R11, R9 ;  /* 0x00000009000b7306 */ /* 0x000e660000209400 */
[----:B------:R-:W-:-:S04]  /*1130*/  @P3 IMAD.WIDE.U32 R32, R6, c[0x0][0x1a0], RZ ;  /* 0x0000680006203a25 */ /* 0x000fc800078e00ff */
[----:B------:R-:W-:Y:S01]  /*1140*/  @P3 IMAD R6, R6, c[0x0][0x1a4], R33 ;  /* 0x0000690006063a24 */ /* 0x000fe200078e0221 */
[----:B-1----:R-:W1:Y:S02]  /*1150*/  MUFU.RCP R14, R11 ;  /* 0x0000000b000e7308 */ /* 0x002e640000001000 */
[----:B-1----:R-:W-:Y:S01]  /*1160*/  IADD3 R14, R14, 0xffffffe, RZ ;  /* 0x0ffffffe0e0e7810 */ /* 0x002fe20007ffe0ff */
[----:B------:R-:W-:-:S05]  /*1170*/  IMAD.MOV.U32 R11, RZ, RZ, R7 ;  /* 0x000000ffff0b7224 */ /* 0x000fca00078e0007 */
        /* <DEDUP_REMOVED lines=15> */
[----:B------:R-:W-:Y:S02]  /*1270*/  ISETP.GE.U32.AND P2, PT, R4, R9, PT ;  /* 0x000000090400720c */ /* 0x000fe40003f46070 */
[----:B------:R-:W-:-:S04]  /*1280*/  LEA R9, R153, 0xffffff00, 0x8 ;  /* 0xffffff0099097811 */ /* 0x000fc800078e40ff */
[----:B------:R-:W-:Y:S01]  /*1290*/  SHF.R.S32.HI R3, RZ, 0x1f, R9 ;  /* 0x0000001fff037819 */ /* 0x000fe20000011409 */
[----:B------:R-:W-:-:S04]  /*12a0*/  IMAD.WIDE.U32 R10, R9, c[0x0][0x198], R10 ;  /* 0x00006600090a7a25 */ /* 0x000fc800078e000a */
[----:B------:R-:W-:Y:S01]  /*12b0*/  IMAD R4, R3, c[0x0][0x198], RZ ;  /* 0x0000660003047a24 */ /* 0x000fe200078e02ff */
[----:B------:R-:W-:Y:S02]  /*12c0*/  MOV R30, R10 ;  /* 0x0000000a001e7202 */ /* 0x000fe40000000f00 */
[----:B------:R-:W-:Y:S01]  /*12d0*/  @P2 IADD3 R16, R16, 0x1, RZ ;  /* 0x0000000110102810 */ /* 0x000fe20007ffe0ff */
[----:B------:R-:W-:-:S03]  /*12e0*/  IMAD R13, R9, c[0x0][0x19c], R4 ;  /* 0x00006700090d7a24 */ /* 0x000fc600078e0204 */
[----:B------:R-:W-:Y:S01]  /*12f0*/  @!P1 IADD3 R16, -R16, RZ, RZ ;  /* 0x000000ff10109210 */ /* 0x000fe20007ffe1ff */
[----:B------:R-:W-:Y:S01]  /*1300*/  IMAD.IADD R31, R11, 0x1, R13 ;  /* 0x000000010b1f7824 */ /* 0x000fe200078e020d */
[----:B------:R-:W-:-:S04]  /*1310*/  @!P0 LOP3.LUT R16, RZ, c[0x0][0x1c8], RZ, 0x33, !PT ;  /* 0x00007200ff108a12 */ /* 0x000fc800078e33ff */
[----:B------:R-:W-:Y:S01]  /*1320*/  SHF.R.S32.HI R7, RZ, 0x1f, R16 ;  /* 0x0000001fff077819 */ /* 0x000fe20000011410 */
[----:B------:R-:W-:-:S04]  /*1330*/  IMAD.WIDE.U32 R30, R16, c[0x0][0x1b0], R30 ;  /* 0x00006c00101e7a25 */ /* 0x000fc800078e001e */
[----:B------:R-:W-:-:S04]  /*1340*/  IMAD R11, R7, c[0x0][0x1b0], RZ ;  /* 0x00006c00070b7a24 */ /* 0x000fc800078e02ff */
[----:B------:R-:W-:-:S04]  /*1350*/  IMAD R4, R16, c[0x0][0x1b4], R11 ;  /* 0x00006d0010047a24 */ /* 0x000fc800078e020b */
[----:B------:R-:W-:Y:S01]  /*1360*/  IMAD.IADD R4, R31, 0x1, R4 ;  /* 0x000000011f047824 */ /* 0x000fe200078e0204 */
[----:B------:R-:W-:Y:S05]  /*1370*/  @P3 BRA `(.L_x_1092) ;  /* 0x000000a000003947 */ /* 0x000fea0003800000 */
[----:B------:R-:W-:Y:S01]  /*1380*/  SHF.R.S32.HI R10, RZ, 0x1f, R5 ;  /* 0x0000001fff0a7819 */ /* 0x000fe20000011405 */
[----:B------:R-:W-:Y:S01]  /*1390*/  IMAD.WIDE.U32 R14, R5, c[0x0][0x1a0], RZ ;  /* 0x00006800050e7a25 */ /* 0x000fe200078e00ff */
[----:B-----5:R-:W-:-:S03]  /*13a0*/  SHF.R.S32.HI R6, RZ, 0x1f, R0 ;  /* 0x0000001fff067819 */ /* 0x020fc60000011400 */
[----:B------:R-:W-:-:S04]  /*13b0*/  IMAD R10, R10, c[0x0][0x1a0], RZ ;  /* 0x000068000a0a7a24 */ /* 0x000fc800078e02ff */
[----:B------:R-:W-:Y:S02]  /*13c0*/  IMAD R10, R5, c[0x0][0x1a4], R10 ;  /* 0x00006900050a7a24 */ /* 0x000fe400078e020a */
[----:B------:R-:W-:-:S03]  /*13d0*/  IMAD R5, R6, c[0x0][0x188], RZ ;  /* 0x0000620006057a24 */ /* 0x000fc600078e02ff */
[----:B------:R-:W-:Y:S01]  /*13e0*/  IADD3 R15, R15, R10, RZ ;  /* 0x0000000a0f0f7210 */ /* 0x000fe20007ffe0ff */
[----:B------:R-:W-:-:S04]  /*13f0*/  IMAD R5, R0, c[0x0][0x18c], R5 ;  /* 0x0000630000057a24 */ /* 0x000fc800078e0205 */
[----:B------:R-:W-:-:S05]  /*1400*/  IMAD.WIDE.U32 R32, R0, c[0x0][0x188], R14 ;  /* 0x0000620000207a25 */ /* 0x000fca00078e000e */
[----:B------:R-:W-:Y:S02]  /*1410*/  IADD3 R6, R33, R5, RZ ;  /* 0x0000000521067210 */ /* 0x000fe40007ffe0ff */
.L_x_1092:
[----:B------:R-:W-:Y:S01]  /*1420*/  ISETP.NE.AND P0, PT, R8, -0x1, PT ;  /* 0xffffffff0800780c */ /* 0x000fe20003f05270 */
[----:B------:R-:W-:Y:S01]  /*1430*/  IMAD.IADD R229, R2, 0x1, -R141 ;  /* 0x0000000102e57824 */ /* 0x000fe200078e0a8d */
[----:B------:R-:W-:Y:S01]  /*1440*/  SHF.R.S32.HI R14, RZ, 0x1f, R25 ;  /* 0x0000001fff0e7819 */ /* 0x000fe20000011419 */
[----:B------:R-:W-:Y:S01]  /*1450*/  IMAD R7, R7, c[0x0][0x1b8], RZ ;  /* 0x00006e0007077a24 */ /* 0x000fe200078e02ff */
[----:B------:R-:W-:Y:S02]  /*1460*/  BSSY B0, `(.L_x_1094) ;  /* 0x0000062000007945 */ /* 0x000fe40003800000 */
[----:B------:R-:W-:Y:S01]  /*1470*/  LEA.HI R11, R14, R25, RZ, 0x2 ;  /* 0x000000190e0b7211 */ /* 0x000fe200078f10ff */
[----:B------:R-:W-:-:S03]  /*1480*/  IMAD R7, R16, c[0x0][0x1bc], R7 ;  /* 0x00006f0010077a24 */ /* 0x000fc600078e0207 */
[----:B------:R-:W-:Y:S02]  /*1490*/  LOP3.LUT R10, R11, 0xfffffffc, RZ, 0xc0, !PT ;  /* 0xfffffffc0b0a7812 */ /* 0x000fe400078ec0ff */
[----:B------:R-:W-:Y:S01]  /*14a0*/  SHF.R.S32.HI R28, RZ, 0x2, R11 ;  /* 0x00000002ff1c7819 */ /* 0x000fe2000001140b */
[----:B------:R-:W-:Y:S01]  /*14b0*/  @!P0 IMAD.WIDE.U32 R18, R234, c[0x0][0x178], RZ ;  /* 0x00005e00ea128a25 */ /* 0x000fe200078e00ff */
[----:B------:R-:W-:Y:S02]  /*14c0*/  @!P0 SHF.R.S32.HI R5, RZ, 0x1f, R234 ;  /* 0x0000001fff058819 */ /* 0x000fe400000114ea */
[----:B------:R-:W-:Y:S01]  /*14d0*/  SHF.R.S32.HI R29, RZ, 0x1f, R28 ;  /* 0x0000001fff1d7819 */ /* 0x000fe2000001141c */
[----:B------:R-:W-:Y:S02]  /*14e0*/  IMAD.IADD R233, R25, 0x1, -R10 ;  /* 0x0000000119e97824 */ /* 0x000fe400078e0a0a */
[----:B------:R-:W-:Y:S02]  /*14f0*/  @!P0 IMAD R5, R5, c[0x0][0x178], RZ ;  /* 0x00005e0005058a24 */ /* 0x000fe400078e02ff */
[----:B------:R-:W-:-:S02]  /*1500*/  IMAD.SHL.U32 R233, R233, 0x8, RZ ;  /* 0x00000008e9e97824 */ /* 0x000fc400078e00ff */
[----:B------:R-:W-:-:S03]  /*1510*/  @P0 IMAD.WIDE.U32 R22, R8, c[0x0][0x190], RZ ;  /* 0x0000640008160a25 */ /* 0x000fc600078e00ff */
[----:B------:R-:W-:Y:S01]  /*1520*/  SHF.R.S32.HI R13, RZ, 0x1f, R233 ;  /* 0x0000001fff0d7819 */ /* 0x000fe200000114e9 */
[----:B-----5:R-:W-:Y:S01]  /*1530*/  @!P0 IMAD R0, R234, c[0x0][0x17c], R5 ;  /* 0x00005f00ea008a24 */ /* 0x020fe200078e0205 */
[C---:B------:R-:W-:Y:S01]  /*1540*/  IADD3 R30, P2, R233.reuse, R30, RZ ;  /* 0x0000001ee91e7210 */ /* 0x040fe20007f5e0ff */
[----:B------:R-:W-:Y:S01]  /*1550*/  @!P0 IMAD.MOV.U32 R22, RZ, RZ, R18 ;  /* 0x000000ffff168224 */ /* 0x000fe200078e0012 */
[----:B------:R-:W-:Y:S01]  /*1560*/  LEA.HI R5, R14, R25, RZ, 0x3 ;  /* 0x000000190e057211 */ /* 0x000fe200078f18ff */
[----:B------:R-:W-:Y:S01]  /*1570*/  @P0 IMAD R8, R8, c[0x0][0x194], R23 ;  /* 0x0000650008080a24 */ /* 0x000fe200078e0217 */
[----:B------:R-:W-:Y:S01]  /*1580*/  IADD3 R32, P1, R233, R32, RZ ;  /* 0x00000020e9207210 */ /* 0x000fe20007f3e0ff */
[----:B------:R-:W-:Y:S01]  /*1590*/  @!P0 IMAD.IADD R8, R19, 0x1, R0 ;  /* 0x0000000113088824 */ /* 0x000fe200078e0200 */
[----:B------:R-:W-:Y:S01]  /*15a0*/  IADD3 R22, P0, R233, R22, RZ ;  /* 0x00000016e9167210 */ /* 0x000fe20007f1e0ff */
[C---:B------:R-:W-:Y:S01]  /*15b0*/  IMAD.X R31, R13.reuse, 0x1, R4, P2 ;  /* 0x000000010d1f7824 */ /* 0x040fe200010e0604 */
[----:B------:R-:W-:Y:S01]  /*15c0*/  SHF.R.S32.HI R0, RZ, 0x3, R5 ;  /* 0x00000003ff007819 */ /* 0x000fe20000011405 */
[----:B------:R-:W-:Y:S01]  /*15d0*/  IMAD.X R33, R13, 0x1, R6, P1 ;  /* 0x000000010d217824 */ /* 0x000fe200008e0606 */
[----:B------:R-:W-:Y:S01]  /*15e0*/  LOP3.LUT R4, R5, 0xfffffff8, RZ, 0xc0, !PT ;  /* 0xfffffff805047812 */ /* 0x000fe200078ec0ff */
[----:B------:R-:W-:Y:S01]  /*15f0*/  IMAD.X R23, R13, 0x1, R8, P0 ;  /* 0x000000010d177824 */ /* 0x000fe200000e0608 */
[----:B------:R-:W-:Y:S01]  /*1600*/  LEA.HI R15, R5, R0, RZ, 0x1 ;  /* 0x00000000050f7211 */ /* 0x000fe200078f08ff */
[----:B------:R-:W-:Y:S01]  /*1610*/  IMAD.WIDE.U32 R16, R16, c[0x0][0x1b8], R32 ;  /* 0x00006e0010107a25 */ /* 0x000fe200078e0020 */
[----:B------:R-:W-:-:S02]  /*1620*/  SHF.L.U32 R8, R0, 0x6, RZ ;  /* 0x0000000600087819 */ /* 0x000fc400000006ff */
[----:B------:R-:W-:Y:S01]  /*1630*/  LOP3.LUT R15, R15, 0xfffffffe, RZ, 0xc0, !PT ;  /* 0xfffffffe0f0f7812 */ /* 0x000fe200078ec0ff */
[----:B------:R-:W-:Y:S01]  /*1640*/  IMAD.IADD R5, R25, 0x1, -R4 ;  /* 0x0000000119057824 */ /* 0x000fe200078e0a04 */
[----:B------:R-:W-:Y:S01]  /*1650*/  LOP3.LUT R8, R8, 0xc0, RZ, 0xc0, !PT ;  /* 0x000000c008087812 */ /* 0x000fe200078ec0ff */
[----:B------:R-:W-:Y:S01]  /*1660*/  IMAD.IADD R17, R17, 0x1, R7 ;  /* 0x0000000111117824 */ /* 0x000fe200078e0207 */
[----:B------:R-:W-:Y:S01]  /*1670*/  LEA.HI R13, R11, R28, RZ, 0x1 ;  /* 0x0000001c0b0d7211 */ /* 0x000fe200078f08ff */
[----:B------:R-:W-:Y:S01]  /*1680*/  IMAD.IADD R6, R0, 0x1, -R15 ;  /* 0x0000000100067824 */ /* 0x000fe200078e0a0f */
[----:B------:R-:W-:Y:S01]  /*1690*/  LEA.HI R4, R5, R5, RZ, 0x1 ;  /* 0x0000000505047211 */ /* 0x000fe200078f08ff */
[----:B------:R-:W-:Y:S01]  /*16a0*/  IMAD R165, R29, c[0x0][0x198], RZ ;  /* 0x000066001da57a24 */ /* 0x000fe200078e02ff */
[----:B------:R-:W-:Y:S01]  /*16b0*/  LOP3.LUT R10, R8, 0x18, R233, 0xf8, !PT ;  /* 0x00000018080a7812 */ /* 0x000fe200078ef8e9 */
[----:B------:R-:W-:Y:S01]  /*16c0*/  IMAD.WIDE.U32 R30, R28, c[0x0][0x198], R30 ;  /* 0x000066001c1e7a25 */ /* 0x000fe200078e001e */
[----:B------:R-:W-:-:S02]  /*16d0*/  SHF.R.U32.HI R11, RZ, 0x3, R8 ;  /* 0x00000003ff0b7819 */ /* 0x000fc40000011608 */
[----:B------:R-:W-:Y:S01]  /*16e0*/  LOP3.LUT R8, R4, 0xfffffffe, RZ, 0xc0, !PT ;  /* 0xfffffffe04087812 */ /* 0x000fe200078ec0ff */
[----:B------:R-:W-:Y:S01]  /*16f0*/  IMAD R165, R28, c[0x0][0x19c], R165 ;  /* 0x000067001ca57a24 */ /* 0x000fe200078e02a5 */
[CC--:B------:R-:W-:Y:S01]  /*1700*/  LEA.HI R0, R14.reuse, R25.reuse, RZ, 0x5 ;  /* 0x000000190e007211 */ /* 0x0c0fe200078f28ff */
[----:B------:R-:W-:Y:S01]  /*1710*/  IMAD.WIDE R20, R21, 0x40, R28 ;  /* 0x0000004015147825 */ /* 0x000fe200078e021c */
[----:B------:R-:W-:Y:S02]  /*1720*/  LEA.HI R14, R14, R25, RZ, 0x4 ;  /* 0x000000190e0e7211 */ /* 0x000fe400078f20ff */
[----:B------:R-:W-:Y:S01]  /*1730*/  LOP3.LUT R13, R13, 0x7fffffe, RZ, 0xc0, !PT ;  /* 0x07fffffe0d0d7812 */ /* 0x000fe200078ec0ff */
[----:B------:R-:W-:Y:S01]  /*1740*/  IMAD.IADD R5, R5, 0x1, -R8 ;  /* 0x0000000105057824 */ /* 0x000fe200078e0a08 */
[----:B------:R-:W-:Y:S01]  /*1750*/  LOP3.LUT R8, R14, 0xfffffff0, RZ, 0xc0, !PT ;  /* 0xfffffff00e087812 */ /* 0x000fe200078ec0ff */
[----:B------:R-:W-:Y:S01]  /*1760*/  IMAD.IADD R165, R31, 0x1, R165 ;  /* 0x000000011fa57824 */ /* 0x000fe200078e02a5 */
[----:B------:R-:W-:Y:S01]  /*1770*/  SHF.R.S32.HI R27, RZ, 0x5, R0 ;  /* 0x00000005ff1b7819 */ /* 0x000fe20000011400 */
[----:B------:R-:W-:Y:S01]  /*1780*/  IMAD.IADD R232, R28, 0x1, -R13 ;  /* 0x000000011ce87824 */ /* 0x000fe200078e0a0d */
[----:B------:R-:W-:Y:S01]  /*1790*/  LOP3.LUT R11, R10, R11, RZ, 0x3c, !PT ;  /* 0x0000000b0a0b7212 */ /* 0x000fe200078e3cff */
[----:B------:R-:W-:Y:S01]  /*17a0*/  IMAD.IADD R8, R25, 0x1, -R8 ;  /* 0x0000000119087824 */ /* 0x000fe200078e0a08 */
[----:B------:R-:W-:Y:S01]  /*17b0*/  IADD3 R154, P0, R28, R9, RZ ;  /* 0x000000091c9a7210 */ /* 0x000fe20007f1e0ff */
[----:B------:R-:W-:Y:S01]  /*17c0*/  IMAD R232, R27, 0x8, R232 ;  /* 0x000000081be87824 */ /* 0x000fe200078e02e8 */
[----:B------:R-:W-:Y:S01]  /*17d0*/  SHF.R.S32.HI R19, RZ, 0x1f, R12 ;  /* 0x0000001fff137819 */ /* 0x000fe2000001140c */
[----:B------:R-:W-:Y:S01]  /*17e0*/  IMAD.MOV.U32 R164, RZ, RZ, R30 ;  /* 0x000000ffffa47224 */ /* 0x000fe200078e001e */
[----:B------:R-:W-:Y:S01]  /*17f0*/  LEA.HI R9, R8, R8, RZ, 0x1 ;  /* 0x0000000808097211 */ /* 0x000fe200078f08ff */
[----:B------:R-:W-:Y:S01]  /*1800*/  IMAD.U32 R232, R232, 0x20, R11 ;  /* 0x00000020e8e87824 */ /* 0x000fe200078e000b */
[----:B------:R-:W-:Y:S01]  /*1810*/  IADD3.X R3, R29, R3, RZ, P0, !PT ;  /* 0x000000031d037210 */ /* 0x000fe200007fe4ff */
[----:B------:R-:W-:Y:S01]  /*1820*/  IMAD R19, R19, c[0x0][0x1a8], RZ ;  /* 0x00006a0013137a24 */ /* 0x000fe200078e02ff */
[--C-:B------:R-:W-:Y:S01]  /*1830*/  SHF.R.S32.HI R11, RZ, 0x1, R9.reuse ;  /* 0x00000001ff0b7819 */ /* 0x100fe20000011409 */
[----:B------:R-:W-:Y:S01]  /*1840*/  IMAD.SHL.U32 R232, R232, 0x2, RZ ;  /* 0x00000002e8e87824 */ /* 0x000fe200078e00ff */
[----:B------:R-:W-:Y:S01]  /*1850*/  SHF.R.S32.HI R10, RZ, 0x1f, R9 ;  /* 0x0000001fff0a7819 */ /* 0x000fe20000011409 */
[----:B------:R-:W-:Y:S01]  /*1860*/  IMAD R3, R3, c[0x0][0x1a0], RZ ;  /* 0x0000680003037a24 */ /* 0x000fe200078e02ff */
[----:B------:R-:W-:Y:S01]  /*1870*/  ISETP.GE.AND P0, PT, R28, R229, PT ;  /* 0x000000e51c00720c */ /* 0x000fe20003f06270 */
[----:B------:R-:W-:Y:S01]  /*1880*/  IMAD R19, R12, c[0x0][0x1ac], R19 ;  /* 0x00006b000c137a24 */ /* 0x000fe200078e0213 */
[----:B------:R-:W-:Y:S01]  /*1890*/  LEA.HI R10, R10, R11, RZ, 0x2 ;  /* 0x0000000b0a0a7211 */ /* 0x000fe200078f10ff */
[C---:B------:R-:W-:Y:S01]  /*18a0*/  IMAD R157, R154.reuse, c[0x0][0x1a4], R3 ;  /* 0x000069009a9d7a24 */ /* 0x040fe200078e0203 */
[----:B------:R-:W-:Y:S01]  /*18b0*/  MOV R3, 0x10 ;  /* 0x0000001000037802 */ /* 0x000fe20000000f00 */
[----:B------:R-:W-:Y:S01]  /*18c0*/  IMAD.WIDE.U32 R154, R154, c[0x0][0x1a0], R16 ;  /* 0x000068009a9a7a25 */ /* 0x000fe200078e0010 */
[----:B------:R-:W-:-:S02]  /*18d0*/  LOP3.LUT R10, R10, 0xfffffffc, RZ, 0xc0, !PT ;  /* 0xfffffffc0a0a7812 */ /* 0x000fc400078ec0ff */
[----:B------:R-:W-:Y:S01]  /*18e0*/  LOP3.LUT R16, R0, 0xffffffe0, RZ, 0xc0, !PT ;  /* 0xffffffe000107812 */ /* 0x000fe200078ec0ff */
[----:B------:R-:W-:Y:S01]  /*18f0*/  IMAD.WIDE.U32 R12, R12, c[0x0][0x1a8], R22 ;  /* 0x00006a000c0c7a25 */ /* 0x000fe200078e0016 */
[----:B------:R-:W-:-:S03]  /*1900*/  SHF.R.S32.HI R4, RZ, 0x1, R4 ;  /* 0x00000001ff047819 */ /* 0x000fc60000011404 */
[----:B------:R-:W-:Y:S02]  /*1910*/  IMAD.IADD R7, R11, 0x1, -R10 ;  /* 0x000000010b077824 */ /* 0x000fe400078e0a0a */
[----:B------:R-:W-:Y:S02]  /*1920*/  IMAD.IADD R16, R25, 0x1, -R16 ;  /* 0x0000000119107824 */ /* 0x000fe400078e0a10 */
[----:B------:R-:W-:Y:S01]  /*1930*/  IMAD.IADD R19, R13, 0x1, R19 ;  /* 0x000000010d137824 */ /* 0x000fe200078e0213 */
[----:B------:R-:W-:Y:S01]  /*1940*/  LOP3.LUT P1, RZ, R7, 0x2, RZ, 0xc0, !PT ;  /* 0x0000000207ff7812 */ /* 0x000fe2000782c0ff */
[----:B------:R-:W-:-:S03]  /*1950*/  IMAD.IADD R157, R155, 0x1, R157 ;  /* 0x000000019b9d7824 */ /* 0x000fc600078e029d */
[----:B------:R-:W-:Y:S01]  /*1960*/  SEL R3, R3, 0xfffffff0, !P1 ;  /* 0xfffffff003037807 */ /* 0x000fe20004800000 */
        /* <DEDUP_REMOVED lines=17> */
.L_x_1095:
[----:B------:R-:W-:Y:S05]  /*1a80*/  BSYNC B0 ;  /* 0x0000000000007941 */ /* 0x000fea0003800000 */
.L_x_1094:
        /* <DEDUP_REMOVED lines=20> */
.L_x_1097:
[----:B------:R-:W-:Y:S05]  /*1bd0*/  BSYNC B0 ;  /* 0x0000000000007941 */ /* 0x000fea0003800000 */
.L_x_1096:
        /* <DEDUP_REMOVED lines=17> */
.L_x_1099:
[----:B------:R-:W-:Y:S05]  /*1cf0*/  BSYNC B0 ;  /* 0x0000000000007941 */ /* 0x000fea0003800000 */
.L_x_1098:
[----:B------:R-:W-:Y:S01]  /*1d00*/  ISETP.GE.AND P0, PT, R11, R10, PT ;  /* 0x0000000a0b00720c */ /* 0x000fe20003f06270 */
[----:B------:R-:W-:-:S12]  /*1d10*/  BSSY B0, `(.L_x_1100) ;  /* 0x000000f000007945 */ /* 0x000fd80003800000 */
[----:B------:R-:W-:Y:S05]  /*1d20*/  @P0 BRA `(.L_x_1101) ;  /* 0x000000d000000947 */ /* 0x000fea0003800000 */
[----:B------:R-:W-:-:S13]  /*1d30*/  ISETP.GE.AND P0, PT, R233, c[0x0][0x220], PT ;  /* 0x00008800e9007a0c */ /* 0x000fda0003f06270 */
[----:B------:R1:W-:Y:S01]  /*1d40*/  @P0 STS.128 [R232+0x1800], RZ ;  /* 0x001800ffe8000388 */ /* 0x0003e20000000c00 */
[----:B------:R-:W-:Y:S05]  /*1d50*/  @P0 BRA `(.L_x_1101) ;  /* 0x000000a000000947 */ /* 0x000fea0003800000 */
[----:B----4-:R-:W-:Y:S02]  /*1d60*/  IMAD.MOV.U32 R13, RZ, RZ, c[0x0][0x198] ;  /* 0x00006600ff0d7624 */ /* 0x010fe400078e00ff */
[----:B------:R-:W-:-:S03]  /*1d70*/  IMAD.MOV.U32 R12, RZ, RZ, c[0x0][0x19c] ;  /* 0x00006700ff0c7624 */ /* 0x000fc600078e00ff */
        /* <DEDUP_REMOVED lines=8> */
.L_x_1101:
[----:B------:R-:W-:Y:S05]  /*1e00*/  BSYNC B0 ;  /* 0x0000000000007941 */ /* 0x000fea0003800000 */
.L_x_1100:
[----:B--2---:R-:W-:Y:S01]  /*1e10*/  IADD3 R23, R28, 0x40, RZ ;  /* 0x000000401c177810 */ /* 0x004fe20007ffe0ff */
[----:B------:R-:W-:Y:S03]  /*1e20*/  BSSY B0, `(.L_x_1102) ;  /* 0x0000010000007945 */ /* 0x000fe60003800000 */
[----:B------:R-:W-:-:S13]  /*1e30*/  ISETP.GE.AND P0, PT, R23, R10, PT ;  /* 0x0000000a1700720c */ /* 0x000fda0003f06270 */
        /* <DEDUP_REMOVED lines=14> */
.L_x_1103:
[----:B------:R-:W-:Y:S05]  /*1f20*/  BSYNC B0 ;  /* 0x0000000000007941 */ /* 0x000fea0003800000 */
.L_x_1102:
[----:B------:R-:W-:Y:S01]  /*1f30*/  IADD3 R21, R28, 0x60, RZ ;  /* 0x000000601c157810 */ /* 0x000fe20007ffe0ff */
[----:B------:R-:W-:Y:S03]  /*1f40*/  BSSY B0, `(.L_x_1104) ;  /* 0x0000011000007945 */ /* 0x000fe60003800000 */
[----:B------:R-:W-:-:S13]  /*1f50*/  ISETP.GE.AND P0, PT, R21, R10, PT ;  /* 0x0000000a1500720c */ /* 0x000fda0003f06270 */
[----:B------:R-:W-:Y:S05]  /*1f60*/  @P0 BRA `(.L_x_1105) ;  /* 0x000000e000000947 */ /* 0x000fea0003800000 */
[----:B------:R-:W-:-:S13]  /*1f70*/  ISETP.GE.AND P0, PT, R233, c[0x0][0x220], PT ;  /* 0x00008800e9007a0c */ /* 0x000fda0003f06270 */
[----:B------:R1:W-:Y:S01]  /*1f80*/  @P0 STS.128 [R232+0x2800], RZ ;  /* 0x002800ffe8000388 */ /* 0x0003e20000000c00 */
[----:B------:R-:W-:Y:S05]  /*1f90*/  @P0 BRA `(.L_x_1105) ;  /* 0x000000b000000947 */ /* 0x000fea0003800000 */
[----:B----4-:R-:W-:Y:S01]  /*1fa0*/  IMAD.MOV.U32 R12, RZ, RZ, c[0x0][0x198] ;  /* 0x00006600ff0c7624 */ /* 0x010fe200078e00ff */
[----:B------:R-:W-:Y:S02]  /*1fb0*/  ULDC UR4, c[0x0][0x19c] ;  /* 0x0000670000047ab9 */ /* 0x000fe40000000800 */
[----:B------:R-:W-:Y:S01]  /*1fc0*/  UIMAD UR4, UR4, 0x60, URZ ;  /* 0x00000060040478a4 */ /* 0x000fe2000f8e023f */
        /* <DEDUP_REMOVED lines=8> */
.L_x_1105:
[----:B------:R-:W-:Y:S05]  /*2050*/  BSYNC B0 ;  /* 0x0000000000007941 */ /* 0x000fea0003800000 */
.L_x_1104:
[----:B----4-:R-:W-:Y:S01]  /*2060*/  IADD3 R19, R28, 0x80, RZ ;  /* 0x000000801c137810 */ /* 0x010fe20007ffe0ff */
[----:B------:R-:W-:Y:S03]  /*2070*/  BSSY B0, `(.L_x_1106) ;  /* 0x0000010000007945 */ /* 0x000fe60003800000 */
[----:B------:R-:W-:-:S13]  /*2080*/  ISETP.GE.AND P0, PT, R19, R10, PT ;  /* 0x0000000a1300720c */ /* 0x000fda0003f06270 */
[----:B------:R-:W-:Y:S05]  /*2090*/  @P0 BRA `(.L_x_1107) ;  /* 0x000000d000000947 */ /* 0x000fea0003800000 */
[----:B------:R-:W-:-:S13]  /*20a0*/  ISETP.GE.AND P0, PT, R233, c[0x0][0x220], PT ;  /* 0x00008800e9007a0c */ /* 0x000fda0003f06270 */
[----:B------:R4:W-:Y:S01]  /*20b0*/  @P0 STS.128 [R232+0x3000], RZ ;  /* 0x003000ffe8000388 */ /* 0x0009e20000000c00 */
[----:B------:R-:W-:Y:S05]  /*20c0*/  @P0 BRA `(.L_x_1107) ;  /* 0x000000a000000947 */ /* 0x000fea0003800000 */
[----:B------:R-:W-:Y:S02]  /*20d0*/  IMAD.MOV.U32 R13, RZ, RZ, c[0x0][0x198] ;  /* 0x00006600ff0d7624 */ /* 0x000fe400078e00ff */
        /* <DEDUP_REMOVED lines=9> */
.L_x_1107:
[----:B------:R-:W-:Y:S05]  /*2170*/  BSYNC B0 ;  /* 0x0000000000007941 */ /* 0x000fea0003800000 */
.L_x_1106:
[----:B------:R-:W-:Y:S01]  /*2180*/  IADD3 R17, R28, 0xa0, RZ ;  /* 0x000000a01c117810 */ /* 0x000fe20007ffe0ff */
[----:B------:R-:W-:Y:S03]  /*2190*/  BSSY B0, `(.L_x_1108) ;  /* 0x0000011000007945 */ /* 0x000fe60003800000 */
[----:B------:R-:W-:-:S13]  /*21a0*/  ISETP.GE.AND P0, PT, R17, R10, PT ;  /* 0x0000000a1100720c */ /* 0x000fda0003f06270 */
[----:B------:R-:W-:Y:S05]  /*21b0*/  @P0 BRA `(.L_x_1109) ;  /* 0x000000e000000947 */ /* 0x000fea0003800000 */
[----:B------:R-:W-:-:S13]  /*21c0*/  ISETP.GE.AND P0, PT, R233, c[0x0][0x220], PT ;  /* 0x00008800e9007a0c */ /* 0x000fda0003f06270 */
[----:B------:R1:W-:Y:S01]  /*21d0*/  @P0 STS.128 [R232+0x3800], RZ ;  /* 0x003800ffe8000388 */ /* 0x0003e20000000c00 */
[----:B------:R-:W-:Y:S05]  /*21e0*/  @P0 BRA `(.L_x_1109) ;  /* 0x000000b000000947 */ /* 0x000fea0003800000 */
[----:B------:R-:W-:Y:S01]  /*21f0*/  IMAD.MOV.U32 R12, RZ, RZ, c[0x0][0x198] ;  /* 0x00006600ff0c7624 */ /* 0x000fe200078e00ff */
[----:B------:R-:W-:Y:S02]  /*2200*/  ULDC UR4, c[0x0][0x19c] ;  /* 0x0000670000047ab9 */ /* 0x000fe40000000800 */
[----:B------:R-:W-:Y:S01]  /*2210*/  UIMAD UR4, UR4, 0xa0, URZ ;  /* 0x000000a0040478a4 */ /* 0x000fe2000f8e023f */
[----:B------:R-:W-:-:S05]  /*2220*/  IMAD.WIDE.U32 R32, R12, 0xa0, R164 ;  /* 0x000000a00c207825 */ /* 0x000fca00078e00a4 */
[----:B------:R-:W-:Y:S02]  /*2230*/  IADD3 R12, R33, UR4, RZ ;  /* 0x00000004210c7c10 */ /* 0x000fe4000fffe0ff */
[----:B-1----:R-:W-:-:S04]  /*2240*/  LEA R30, P0, R32, c[0x0][0x168], 0x1 ;  /* 0x00005a00201e7a11 */ /* 0x002fc800078008ff */
[----:B------:R-:W-:-:S05]  /*2250*/  LEA.HI.X R31, R32, c[0x0][0x16c], R12, 0x1, P0 ;  /* 0x00005b00201f7a11 */ /* 0x000fca00000f0c0c */
[----:B------:R-:W-:Y:S01]  /*2260*/  @!PT LDS RZ, [RZ] ;  /* 0x00000000fffff984 */ /* 0x000fe20000000800 */
[----:B------:R-:W-:Y:S01]  /*2270*/  @!PT LDS RZ, [RZ] ;  /* 0x00000000fffff984 */ /* 0x000fe20000000800 */
[----:B------:R-:W-:Y:S01]  /*2280*/  @!PT LDS RZ, [RZ] ;  /* 0x00000000fffff984 */ /* 0x000fe20000000800 */
[----:B------:R1:W-:Y:S04]  /*2290*/  LDGSTS.E.BYPASS.LTC128B.128 [R232+0x3800], [R30.64] ;  /* 0x038000001ee87fae */ /* 0x0003e8000b901d46 */
.L_x_1109:
[----:B------:R-:W-:Y:S05]  /*22a0*/  BSYNC B0 ;  /* 0x0000000000007941 */ /* 0x000fea0003800000 */
.L_x_1108:
        /* <DEDUP_REMOVED lines=18> */
.L_x_1111:
[----:B------:R-:W-:Y:S05]  /*23d0*/  BSYNC B0 ;  /* 0x0000000000007941 */ /* 0x000fea0003800000 */
.L_x_1110:
        /* <DEDUP_REMOVED lines=18> */
.L_x_1113:
[----:B------:R-:W-:Y:S05]  /*2500*/  BSYNC B0 ;  /* 0x0000000000007941 */ /* 0x000fea0003800000 */
.L_x_1112:
[----:B------:R-:W0:Y:S01]  /*2510*/  LDGDEPBAR ;  /* 0x00000000000079af */ /* 0x000e220000000000 */
[----:B------:R-:W-:Y:S01]  /*2520*/  ISETP.GE.AND P1, PT, R28, R10, PT ;  /* 0x0000000a1c00720c */ /* 0x000fe20003f26270 */
[----:B------:R-:W-:Y:S01]  /*2530*/  BSSY B0, `(.L_x_1114) ;  /* 0x0000012000007945 */ /* 0x000fe20003800000 */
[----:B------:R-:W-:-:S04]  /*2540*/  LEA R242, P0, R154, c[0x0][0x170], 0x1 ;  /* 0x00005c009af27a11 */ /* 0x000fc800078008ff */
[----:B------:R-:W-:Y:S01]  /*2550*/  LEA.HI.X R243, R154, c[0x0][0x174], R157, 0x1, P0 ;  /* 0x00005d009af37a11 */ /* 0x000fe200000f0c9d */
        /* <DEDUP_REMOVED lines=15> */
.L_x_1115:
[----:B------:R-:W-:Y:S05]  /*2650*/  BSYNC B0 ;  /* 0x0000000000007941 */ /* 0x000fea0003800000 */
.L_x_1114:
        /* <DEDUP_REMOVED lines=9> */
[----:B------:R-:W-:-:S04]  /*26f0*/  LEA R28, P0, R11, R242, 0x6 ;  /* 0x000000f20b1c7211 */ /* 0x000fc800078030ff */
[----:B------:R-:W-:-:S05]  /*2700*/  LEA.HI.X R29, R11, R243, R12, 0x6, P0 ;  /* 0x000000f30b1d7211 */ /* 0x000fca00000f340c */
[----:B------:R-:W-:Y:S01]  /*2710*/  @!PT LDS RZ, [RZ] ;  /* 0x00000000fffff984 */ /* 0x000fe20000000800 */
[----:B------:R-:W-:Y:S01]  /*2720*/  @!PT LDS RZ, [RZ] ;  /* 0x00000000fffff984 */ /* 0x000fe20000000800 */
[----:B------:R-:W-:Y:S01]  /*2730*/  @!PT LDS RZ, [RZ] ;  /* 0x00000000fffff984 */ /* 0x000fe20000000800 */
[----:B------:R1:W-:Y:S04]  /*2740*/  LDGSTS.E.BYPASS.LTC128B.128 [R232+0x5800], [R28.64] ;  /* 0x058000001ce87fae */ /* 0x0003e8000b901d46 */
.L_x_1117:
[----:B------:R-:W-:Y:S05]  /*2750*/  BSYNC B0 ;  /* 0x0000000000007941 */ /* 0x000fea0003800000 */
.L_x_1116:
        /* <DEDUP_REMOVED lines=15> */
.L_x_1119:
[----:B------:R-:W-:Y:S05]  /*2850*/  BSYNC B0 ;  /* 0x0000000000007941 */ /* 0x000fea0003800000 */
.L_x_1118:
        /* <DEDUP_REMOVED lines=16> */
.L_x_1121:
[----:B------:R-:W-:Y:S05]  /*2960*/  BSYNC B0 ;  /* 0x0000000000007941 */ /* 0x000fea0003800000 */
.L_x_1120:
        /* <DEDUP_REMOVED lines=15> */
.L_x_1123:
[----:B------:R-:W-:Y:S05]  /*2a60*/  BSYNC B0 ;  /* 0x0000000000007941 */ /* 0x000fea0003800000 */
.L_x_1122:
        /* <DEDUP_REMOVED lines=16> */
.L_x_1125:
[----:B------:R-:W-:Y:S05]  /*2b70*/  BSYNC B0 ;  /* 0x0000000000007941 */ /* 0x000fea0003800000 */
.L_x_1124:
        /* <DEDUP_REMOVED lines=16> */
.L_x_1127:
[----:B------:R-:W-:Y:S05]  /*2c80*/  BSYNC B0 ;  /* 0x0000000000007941 */ /* 0x000fea0003800000 */
.L_x_1126:
[----:B------:R-:W-:Y:S01]  /*2c90*/  ISETP.GE.AND P0, PT, R13, R10, PT ;  /* 0x0000000a0d00720c */ /* 0x000fe20003f06270 */
[----:B------:R-:W-:Y:S01]  /*2ca0*/  BSSY B0, `(.L_x_1128) ;  /* 0x0000013000007945 */ /* 0x000fe20003800000 */
[----:B------:R-:W-:Y:S02]  /*2cb0*/  SHF.R.S32.HI R11, RZ, 0x1f, R16 ;  /* 0x0000001fff0b7819 */ /* 0x000fe40000011410 */
[----:B------:R-:W-:Y:S02]  /*2cc0*/  SHF.R.S32.HI R14, RZ, 0x4, R14 ;  /* 0x00000004ff0e7819 */ /* 0x000fe4000001140e */
[----:B------:R-:W-:-:S04]  /*2cd0*/  LEA.HI R24, R11, R16, RZ, 0x2 ;  /* 0x000000100b187211 */ /* 0x000fc800078f10ff */
[----:B------:R-:W-:-:S03]  /*2ce0*/  SHF.R.S32.HI R24, RZ, 0x2, R24 ;  /* 0x00000002ff187819 */ /* 0x000fc60000011418 */
        /* <DEDUP_REMOVED lines=14> */
.L_x_1129:
[----:B------:R-:W-:Y:S05]  /*2dd0*/  BSYNC B0 ;  /* 0x0000000000007941 */ /* 0x000fea0003800000 */
.L_x_1128:
[----:B-1----:R-:W-:Y:S01]  /*2de0*/  LEA.HI R11, R14, R14, RZ, 0x1 ;  /* 0x0000000e0e0b7211 */ /* 0x002fe200078f08ff */
[----:B------:R-:W-:Y:S01]  /*2df0*/  IMAD.SHL.U32 R136, R7, 0x40, RZ ;  /* 0x0000004007887824 */ /* 0x000fe200078e00ff */
[----:B------:R-:W-:Y:S01]  /*2e00*/  LOP3.LUT R139, R9, 0x7fffffe, RZ, 0xc0, !PT ;  /* 0x07fffffe098b7812 */ /* 0x000fe200078ec0ff */
[----:B------:R-:W-:Y:S01]  /*2e10*/  IMAD.SHL.U32 R6, R6, 0x8, RZ ;  /* 0x0000000806067824 */ /* 0x000fe200078e00ff */
[----:B------:R-:W-:Y:S01]  /*2e20*/  SHF.R.S32.HI R9, RZ, 0x1f, R8 ;  /* 0x0000001fff097819 */ /* 0x000fe20000011408 */
[----:B------:R-:W-:Y:S01]  /*2e30*/  IMAD.SHL.U32 R158, R25, 0x2, RZ ;  /* 0x00000002199e7824 */ /* 0x000fe200078e00ff */
[----:B------:R-:W-:Y:S01]  /*2e40*/  LOP3.LUT R11, R11, 0xfffffffe, RZ, 0xc0, !PT ;  /* 0xfffffffe0b0b7812 */ /* 0x000fe200078ec0ff */
[----:B------:R-:W-:Y:S01]  /*2e50*/  IMAD.IADD R139, R8, 0x1, -R139 ;  /* 0x00000001088b7824 */ /* 0x000fe200078e0a8b */
[----:B------:R-:W-:Y:S01]  /*2e60*/  LEA.HI R138, R9, R8, RZ, 0x3 ;  /* 0x00000008098a7211 */ /* 0x000fe200078f18ff */
[----:B------:R-:W-:Y:S01]  /*2e70*/  IMAD.SHL.U32 R9, R4, 0x40, RZ ;  /* 0x0000004004097824 */ /* 0x000fe200078e00ff */
[----:B------:R-:W-:Y:S01]  /*2e80*/  LOP3.LUT R136, R136, 0xc0, RZ, 0xc0, !PT ;  /* 0x000000c088887812 */ /* 0x000fe200078ec0ff */
[----:B------:R-:W-:Y:S01]  /*2e90*/  IMAD.IADD R8, R14, 0x1, -R11 ;  /* 0x000000010e087824 */ /* 0x000fe200078e0a0b */
[----:B------:R-:W-:Y:S01]  /*2ea0*/  LOP3.LUT P0, RZ, R4, 0x2, RZ, 0xc0, !PT ;  /* 0x0000000204ff7812 */ /* 0x000fe2000780c0ff */
[----:B------:R-:W-:Y:S01]  /*2eb0*/  IMAD.SHL.U32 R138, R138, 0x20, RZ ;  /* 0x000000208a8a7824 */ /* 0x000fe200078e00ff */
[----:B------:R-:W-:Y:S01]  /*2ec0*/  LOP3.LUT R7, R9, 0xc0, RZ, 0xc0, !PT ;  /* 0x000000c009077812 */ /* 0x000fe200078ec0ff */
[C---:B------:R-:W-:Y:S01]  /*2ed0*/  IMAD.SHL.U32 R9, R8.reuse, 0x8, RZ ;  /* 0x0000000808097824 */ /* 0x040fe200078e00ff */
[----:B------:R-:W0:Y:S01]  /*2ee0*/  LDGDEPBAR ;  /* 0x00000000000079af */ /* 0x000e220000000000 */
[----:B------:R-:W-:Y:S01]  /*2ef0*/  IMAD R5, R8, 0x8, R5 ;  /* 0x0000000808057824 */ /* 0x000fe200078e0205 */
[----:B------:R-:W-:-:S02]  /*2f00*/  LOP3.LUT R138, R138, 0xffffff00, RZ, 0xc0, !PT ;  /* 0xffffff008a8a7812 */ /* 0x000fc400078ec0ff */
[----:B------:R-:W-:Y:S02]  /*2f10*/  LOP3.LUT R10, R7, 0x8, R6, 0xf8, !PT ;  /* 0x00000008070a7812 */ /* 0x000fe400078ef806 */
[----:B------:R-:W-:Y:S01]  /*2f20*/  LOP3.LUT R9, R136, 0x8, R9, 0xf8, !PT ;  /* 0x0000000888097812 */ /* 0x000fe200078ef809 */
[C---:B------:R-:W-:Y:S01]  /*2f30*/  IMAD R6, R27.reuse, 0x200, R138 ;  /* 0x000002001b067824 */ /* 0x040fe200078e028a */
[----:B------:R-:W-:Y:S01]  /*2f40*/  SHF.R.U32.HI R7, RZ, 0x3, R7 ;  /* 0x00000003ff077819 */ /* 0x000fe20000011607 */
[----:B------:R-:W-:Y:S01]  /*2f50*/  IMAD R27, R27, 0x10, R141 ;  /* 0x000000101b1b7824 */ /* 0x000fe200078e028d */
[----:B------:R-:W-:Y:S02]  /*2f60*/  SHF.R.U32.HI R136, RZ, 0x3, R136 ;  /* 0x00000003ff887819 */ /* 0x000fe40000011688 */
[----:B------:R-:W-:Y:S01]  /*2f70*/  LOP3.LUT R10, R10, R7, RZ, 0x3c, !PT ;  /* 0x000000070a0a7212 */ /* 0x000fe200078e3cff */
[----:B------:R-:W-:Y:S01]  /*2f80*/  IMAD R7, R139, 0x20, R6 ;  /* 0x000000208b077824 */ /* 0x000fe200078e0206 */
[----:B------:R-:W-:Y:S01]  /*2f90*/  LOP3.LUT R136, R9, R136, RZ, 0x3c, !PT ;  /* 0x0000008809887212 */ /* 0x000fe200078e3cff */
[----:B------:R-:W-:Y:S01]  /*2fa0*/  IMAD R139, R139, 0x20, R138 ;  /* 0x000000208b8b7824 */ /* 0x000fe200078e028a */
[----:B------:R-:W-:Y:S01]  /*2fb0*/  IADD3 R24, R27, 0x1, R24 ;  /* 0x000000011b187810 */ /* 0x000fe20007ffe018 */
[----:B------:R-:W-:-:S02]  /*2fc0*/  IMAD.U32 R226, R5, 0x20, R10 ;  /* 0x0000002005e27824 */ /* 0x000fc400078e000a */
[----:B------:R-:W-:Y:S01]  /*2fd0*/  IMAD.IADD R228, R136, 0x1, R7 ;  /* 0x0000000188e47824 */ /* 0x000fe200078e0207 */
[----:B------:R-:W-:Y:S01]  /*2fe0*/  IADD3 R2, R137, R24, -R2 ;  /* 0x0000001889027210 */ /* 0x000fe20007ffe802 */
[----:B------:R-:W-:Y:S02]  /*2ff0*/  IMAD.SHL.U32 R226, R226, 0x2, RZ ;  /* 0x00000002e2e27824 */ /* 0x000fe400078e00ff */
[----:B------:R-:W-:-:S03]  /*3000*/  IMAD.SHL.U32 R228, R228, 0x2, RZ ;  /* 0x00000002e4e47824 */ /* 0x000fc600078e00ff */
[----:B------:R-:W-:Y:S01]  /*3010*/  LDSM.16.M88.4 R12, [R226+0x1000] ;  /* 0x00100000e20c783b */ /* 0x000fe20000000200 */
[C---:B------:R-:W-:Y:S01]  /*3020*/  IADD3 R4, R226.reuse, 0x1000, RZ ;  /* 0x00001000e2047810 */ /* 0x040fe20007ffe0ff */
[----:B------:R-:W-:Y:S01]  /*3030*/  IMAD R227, R3, 0x2, R228 ;  /* 0x0000000203e37824 */ /* 0x000fe200078e02e4 */
[----:B------:R-:W-:Y:S01]  /*3040*/  IADD3 R225, R226, 0x1020, RZ ;  /* 0x00001020e2e17810 */ /* 0x000fe20007ffe0ff */
[----:B------:R-:W1:Y:S01]  /*3050*/  LDSM.16.M88.4 R20, [R228] ;  /* 0x00000000e414783b */ /* 0x000e620000000200 */
[----:B------:R-:W-:-:S03]  /*3060*/  @P0 IADD3 R225, R4, -0x20, RZ ;  /* 0xffffffe004e10810 */ /* 0x000fc60007ffe0ff */
[----:B------:R-:W-:Y:S01]  /*3070*/  LDSM.16.M88.4 R144, [R227] ;  /* 0x00000000e390783b */ /* 0x000fe20000000200 */
[C---:B------:R-:W-:Y:S02]  /*3080*/  IADD3 R222, R225.reuse, 0x400, RZ ;  /* 0x00000400e1de7810 */ /* 0x040fe40007ffe0ff */
[C---:B------:R-:W-:Y:S01]  /*3090*/  IADD3 R221, R225.reuse, 0x800, RZ ;  /* 0x00000800e1dd7810 */ /* 0x040fe20007ffe0ff */
[----:B------:R-:W-:Y:S01]  /*30a0*/  LDSM.16.M88.4 R4, [R225] ;  /* 0x00000000e104783b */ /* 0x000fe20000000200 */
[C---:B------:R-:W-:Y:S02]  /*30b0*/  IADD3 R220, R225.reuse, 0xc00, RZ ;  /* 0x00000c00e1dc7810 */ /* 0x040fe40007ffe0ff */
[C---:B------:R-:W-:Y:S01]  /*30c0*/  IADD3 R219, R225.reuse, 0x1000, RZ ;  /* 0x00001000e1db7810 */ /* 0x040fe20007ffe0ff */
[----:B------:R-:W5:Y:S01]  /*30d0*/  LDSM.16.M88.4 R132, [R226+0x1400] ;  /* 0x00140000e284783b */ /* 0x000f620000000200 */
[C---:B------:R-:W-:Y:S02]  /*30e0*/  IADD3 R218, R225.reuse, 0x1400, RZ ;  /* 0x00001400e1da7810 */ /* 0x040fe40007ffe0ff */
[C---:B------:R-:W-:Y:S01]  /*30f0*/  IADD3 R217, R225.reuse, 0x1800, RZ ;  /* 0x00001800e1d97810 */ /* 0x040fe20007ffe0ff */
[----:B------:R-:W2:Y:S01]  /*3100*/  LDSM.16.M88.4 R148, [R225+0x400] ;  /* 0x00040000e194783b */ /* 0x000ea20000000200 */
[----:B------:R-:W-:-:S02]  /*3110*/  IADD3 R216, R225, 0x1c00, RZ ;  /* 0x00001c00e1d87810 */ /* 0x000fc40007ffe0ff */
[C---:B------:R-:W-:Y:S01]  /*3120*/  IADD3 R215, R225.reuse, 0x2000, RZ ;  /* 0x00002000e1d77810 */ /* 0x040fe20007ffe0ff */
[----:B------:R-:W3:Y:S01]  /*3130*/  LDSM.16.M88.4 R124, [R226+0x1800] ;  /* 0x00180000e27c783b */ /* 0x000ee20000000200 */
[C---:B------:R-:W-:Y:S02]  /*3140*/  IADD3 R214, R225.reuse, 0x2400, RZ ;  /* 0x00002400e1d67810 */ /* 0x040fe40007ffe0ff */
[C---:B------:R-:W-:Y:S01]  /*3150*/  IADD3 R213, R225.reuse, 0x2800, RZ ;  /* 0x00002800e1d57810 */ /* 0x040fe20007ffe0ff */
[----:B------:R-:W4:Y:S01]  /*3160*/  LDSM.16.M88.4 R116, [R226+0x1c00] ;  /* 0x001c0000e274783b */ /* 0x000f220000000200 */
[C---:B------:R-:W-:Y:S02]  /*3170*/  IADD3 R212, R225.reuse, 0x2c00, RZ ;  /* 0x00002c00e1d47810 */ /* 0x040fe40007ffe0ff */
[C---:B------:R-:W-:Y:S01]  /*3180*/  IADD3 R211, R225.reuse, 0x3000, RZ ;  /* 0x00003000e1d37810 */ /* 0x040fe20007ffe0ff */
[----:B------:R-:W2:Y:S01]  /*3190*/  LDSM.16.M88.4 R108, [R226+0x2000] ;  /* 0x00200000e26c783b */ /* 0x000ea20000000200 */
[----:B------:R-:W-:-:S02]  /*31a0*/  IADD3 R210, R225, 0x3400, RZ ;  /* 0x00003400e1d27810 */ /* 0x000fc40007ffe0ff */
[C---:B------:R-:W-:Y:S01]  /*31b0*/  IADD3 R209, R225.reuse, 0x3800, RZ ;  /* 0x00003800e1d17810 */ /* 0x040fe20007ffe0ff */
[----:B------:R-:W-:Y:S01]  /*31c0*/  LDSM.16.M88.4 R100, [R226+0x2400] ;  /* 0x00240000e264783b */ /* 0x000fe20000000200 */
[----:B------:R-:W-:-:S03]  /*31d0*/  IADD3 R208, R225, 0x3c00, RZ ;  /* 0x00003c00e1d07810 */ /* 0x000fc60007ffe0ff */
[----:B------:R-:W-:Y:S01]  /*31e0*/  LDSM.16.M88.4 R92, [R226+0x2800] ;  /* 0x00280000e25c783b */ /* 0x000fe20000000200 */
[C---:B-1----:R-:W-:Y:S03]  /*31f0*/  HMMA.16816.F32.BF16 R16, R20.reuse, R12, RZ ;  /* 0x0000000c1410723c */ /* 0x042fe600000418ff */
[----:B------:R-:W-:Y:S04]  /*3200*/  LDSM.16.M88.4 R84, [R226+0x2c00] ;  /* 0x002c0000e254783b */ /* 0x000fe80000000200 */
[----:B------:R-:W-:Y:S01]  /*3210*/  LDSM.16.M88.4 R76, [R226+0x3000] ;  /* 0x00300000e24c783b */ /* 0x000fe20000000200 */
[C---:B------:R-:W-:Y:S03]  /*3220*/  HMMA.16816.F32.BF16 R12, R20.reuse, R14, RZ ;  /* 0x0000000e140c723c */ /* 0x040fe600000418ff */
[----:B------:R-:W-:Y:S04]  /*3230*/  LDSM.16.M88.4 R68, [R226+0x3400] ;  /* 0x00340000e244783b */ /* 0x000fe80000000200 */
[----:B------:R-:W-:Y:S01]  /*3240*/  LDSM.16.M88.4 R60, [R226+0x3800] ;  /* 0x00380000e23c783b */ /* 0x000fe20000000200 */
[----:B-----5:R-:W-:Y:S03]  /*3250*/  HMMA.16816.F32.BF16 R8, R20, R132, RZ ;  /* 0x000000841408723c */ /* 0x020fe600000418ff */
[----:B------:R-:W-:Y:S04]  /*3260*/  LDSM.16.M88.4 R52, [R226+0x3c00] ;  /* 0x003c0000e234783b */ /* 0x000fe80000000200 */
[----:B------:R-:W-:Y:S01]  /*3270*/  LDSM.16.M88.4 R44, [R226+0x4000] ;  /* 0x00400000e22c783b */ /* 0x000fe20000000200 */
[C---:B------:R-:W-:Y:S03]  /*3280*/  HMMA.16816.F32.BF16 R16, R144.reuse, R4, R16 ;  /* 0x000000049010723c */ /* 0x040fe60000041810 */
[----:B------:R-:W-:Y:S04]  /*3290*/  LDSM.16.M88.4 R36, [R226+0x4400] ;  /* 0x00440000e224783b */ /* 0x000fe80000000200 */
[----:B------:R-:W-:Y:S01]  /*32a0*/  LDSM.16.M88.4 R28, [R226+0x4800] ;  /* 0x00480000e21c783b */ /* 0x000fe20000000200 */
[C---:B------:R-:W-:Y:S03]  /*32b0*/  HMMA.16816.F32.BF16 R12, R144.reuse, R6, R12 ;  /* 0x00000006900c723c */ /* 0x040fe6000004180c */
[----:B------:R-:W1:Y:S04]  /*32c0*/  LDSM.16.M88.4 R4, [R226+0x4c00] ;  /* 0x004c0000e204783b */ /* 0x000e680000000200 */
[----:B------:R-:W5:Y:S01]  /*32d0*/  LDSM.16.M88.4 R140, [R225+0x800] ;  /* 0x00080000e18c783b */ /* 0x000f620000000200 */
[----:B--2---:R-:W-:Y:S08]  /*32e0*/  HMMA.16816.F32.BF16 R8, R144, R148, R8 ;  /* 0x000000949008723c */ /* 0x004ff00000041808 */
[C---:B------:R-:W-:Y:S08]  /*32f0*/  HMMA.16816.F32.BF16 R132, R20.reuse, R134, RZ ;  /* 0x000000861484723c */ /* 0x040ff000000418ff */
[C---:B---3--:R-:W-:Y:S08]  /*3300*/  HMMA.16816.F32.BF16 R128, R20.reuse, R124, RZ ;  /* 0x0000007c1480723c */ /* 0x048ff000000418ff */
[C---:B----4-:R-:W-:Y:S08]  /*3310*/  HMMA.16816.F32.BF16 R120, R20.reuse, R116, RZ ;  /* 0x000000741478723c */ /* 0x050ff000000418ff */
[C---:B------:R-:W-:Y:S08]  /*3320*/  HMMA.16816.F32.BF16 R112, R20.reuse, R108, RZ ;  /* 0x0000006c1470723c */ /* 0x040ff000000418ff */
[C---:B-1----:R-:W-:Y:S07]  /*3330*/  HMMA.16816.F32.BF16 R24, R20.reuse, R4, RZ ;  /* 0x000000041418723c */ /* 0x042fee00000418ff */
[----:B------:R-:W-:Y:S01]  /*3340*/  IADD3 R4, R2, c[0x0][0x2e8], RZ ;  /* 0x0000ba0002047a10 */ /* 0x000fe20007ffe0ff */
[----:B------:R-:W-:Y:S01]  /*3350*/  HMMA.16816.F32.BF16 R104, R20, R100, RZ ;  /* 0x000000641468723c */ /* 0x000fe200000418ff */
[----:B------:R-:W-:-:S02]  /*3360*/  LOP3.LUT R5, R158, 0x6, RZ, 0xc0, !PT ;  /* 0x000000069e057812 */ /* 0x000fc400078ec0ff */
[C---:B------:R-:W-:Y:S02]  /*3370*/  IADD3 R166, R4.reuse, 0x8, RZ ;  /* 0x0000000804a67810 */ /* 0x040fe40007ffe0ff */
[-C--:B------:R-:W-:Y:S01]  /*3380*/  IMNMX R167, R4, R137.reuse, PT ;  /* 0x0000008904a77217 */ /* 0x080fe20003800200 */
[----:B------:R-:W-:Y:S01]  /*3390*/  IMAD.IADD R2, R0, 0x1, R5 ;  /* 0x0000000100027824 */ /* 0x000fe200078e0205 */
[----:B------:R-:W-:Y:S01]  /*33a0*/  IMNMX R166, R166, R137, PT ;  /* 0x00000089a6a67217 */ /* 0x000fe20003800200 */
[----:B------:R-:W-:Y:S01]  /*33b0*/  HMMA.16816.F32.BF16 R96, R20, R92, RZ ;  /* 0x0000005c1460723c */ /* 0x000fe200000418ff */
[----:B------:R-:W-:Y:S02]  /*33c0*/  IMAD.IADD R4, R136, 0x1, R139 ;  /* 0x0000000188047824 */ /* 0x000fe400078e028b */
[C---:B------:R-:W-:Y:S01]  /*33d0*/  ISETP.GE.AND P0, PT, R2.reuse, R166, PT ;  /* 0x000000a60200720c */ /* 0x040fe20003f06270 */
[----:B------:R-:W1:Y:S01]  /*33e0*/  LDSM.16.M88.4 R136, [R225+0xc00] ;  /* 0x000c0000e188783b */ /* 0x000e620000000200 */
[----:B------:R-:W-:-:S02]  /*33f0*/  IADD3 R5, R2, 0x8, RZ ;  /* 0x0000000802057810 */ /* 0x000fc40007ffe0ff */
[----:B------:R-:W-:Y:S01]  /*3400*/  IADD3 R148, R2, 0x11, RZ ;  /* 0x0000001102947810 */ /* 0x000fe20007ffe0ff */
[C---:B------:R-:W-:Y:S01]  /*3410*/  HMMA.16816.F32.BF16 R88, R20.reuse, R84, RZ ;  /* 0x000000541458723c */ /* 0x040fe200000418ff */
[C---:B------:R-:W-:Y:S02]  /*3420*/  ISETP.GE.AND P4, PT, R5.reuse, R167, PT ;  /* 0x000000a70500720c */ /* 0x040fe40003f86270 */
[----:B------:R-:W-:Y:S02]  /*3430*/  ISETP.GE.AND P1, PT, R5, R166, PT ;  /* 0x000000a60500720c */ /* 0x000fe40003f26270 */
[----:B------:R-:W-:Y:S02]  /*3440*/  FSEL R5, R12, -INF , !P4 ;  /* 0xff8000000c057808 */ /* 0x000fe40006000000 */
[C---:B------:R-:W-:Y:S01]  /*3450*/  IADD3 R12, R2.reuse, 0x18, RZ ;  /* 0x00000018020c7810 */ /* 0x040fe20007ffe0ff */
        /* <DEDUP_REMOVED lines=20> */
[----:B------:R-:W-:Y:S07]  /*35a0*/  HMMA.16816.F32.BF16 R20, R20, R6, RZ ;  /* 0x000000061414723c */ /* 0x000fee00000418ff */
[C---:B------:R-:W-:Y:S01]  /*35b0*/  IADD3 R6, R2.reuse, 0x1, RZ ;  /* 0x0000000102067810 */ /* 0x040fe20007ffe0ff */
[----:B------:R-:W-:Y:S01]  /*35c0*/  HMMA.16816.F32.BF16 R132, R144, R150, R132 ;  /* 0x000000969084723c */ /* 0x000fe20000041884 */
[----:B------:R-:W-:-:S02]  /*35d0*/  IADD3 R7, R2, 0x9, RZ ;  /* 0x0000000902077810 */ /* 0x000fc40007ffe0ff */
[CC--:B------:R-:W-:Y:S02]  /*35e0*/  ISETP.GE.AND P2, PT, R6.reuse, R167.reuse, PT ;  /* 0x000000a70600720c */ /* 0x0c0fe40003f46270 */
[-C--:B------:R-:W-:Y:S02]  /*35f0*/  ISETP.GE.AND P5, PT, R6, R166.reuse, PT ;  /* 0x000000a60600720c */ /* 0x080fe40003fa6270 */
[----:B------:R-:W-:Y:S01]  /*3600*/  FSEL R6, R18, -INF , !P0 ;  /* 0xff80000012067808 */ /* 0x000fe20004000000 */
[----:B-----5:R-:W-:Y:S01]  /*3610*/  HMMA.16816.F32.BF16 R128, R144, R140, R128 ;  /* 0x0000008c9080723c */ /* 0x020fe20000041880 */
[C---:B------:R-:W-:Y:S02]  /*3620*/  ISETP.GE.AND P3, PT, R7.reuse, R167, PT ;  /* 0x000000a70700720c */ /* 0x040fe40003f66270 */
[----:B------:R-:W-:Y:S02]  /*3630*/  ISETP.GE.AND P0, PT, R7, R166, PT ;  /* 0x000000a60700720c */ /* 0x000fe40003f06270 */
[----:B------:R-:W-:-:S02]  /*3640*/  IADD3 R7, R2, 0x10, RZ ;  /* 0x0000001002077810 */ /* 0x000fc40007ffe0ff */
[----:B------:R-:W-:Y:S01]  /*3650*/  FSEL R17, R17, -INF , !P2 ;  /* 0xff80000011117808 */ /* 0x000fe20005000000 */
[C---:B------:R-:W-:Y:S01]  /*3660*/  HMMA.16816.F32.BF16 R124, R144.reuse, R142, R124 ;  /* 0x0000008e907c723c */ /* 0x040fe2000004187c */
[C---:B------:R-:W-:Y:S02]  /*3670*/  ISETP.GE.AND P2, PT, R7.reuse, R167, PT ;  /* 0x000000a70700720c */ /* 0x040fe40003f46270 */
[----:B------:R-:W-:Y:S02]  /*3680*/  ISETP.GE.AND P4, PT, R7, R166, PT ;  /* 0x000000a60700720c */ /* 0x000fe40003f86270 */
[----:B------:R-:W-:Y:S02]  /*3690*/  FSEL R198, R15, -INF , !P0 ;  /* 0xff8000000fc67808 */ /* 0x000fe40004000000 */
[----:B------:R-:W-:Y:S01]  /*36a0*/  FSEL R149, R8, -INF , !P2 ;  /* 0xff80000008957808 */ /* 0x000fe20005000000 */
[----:B-1----:R-:W-:Y:S01]  /*36b0*/  HMMA.16816.F32.BF16 R120, R144, R136, R120 ;  /* 0x000000889078723c */ /* 0x002fe20000041878 */
[----:B------:R-:W-:-:S02]  /*36c0*/  FSEL R18, R14, -INF , !P1 ;  /* 0xff8000000e127808 */ /* 0x000fc40004800000 */
[----:B------:R-:W-:Y:S02]  /*36d0*/  FSEL R7, R13, -INF , !P3 ;  /* 0xff8000000d077808 */ /* 0x000fe40005800000 */
[CC--:B------:R-:W-:Y:S02]  /*36e0*/  ISETP.GE.AND P0, PT, R12.reuse, R167.reuse, PT ;  /* 0x000000a70c00720c */ /* 0x0c0fe40003f06270 */
[-C--:B------:R-:W-:Y:S01]  /*36f0*/  ISETP.GE.AND P2, PT, R12, R166.reuse, PT ;  /* 0x000000a60c00720c */ /* 0x080fe20003f46270 */
[----:B------:R-:W-:Y:S01]  /*3700*/  HMMA.16816.F32.BF16 R116, R144, R138, R116 ;  /* 0x0000008a9074723c */ /* 0x000fe20000041874 */
[----:B------:R-:W1:Y:S01]  /*3710*/  LDSM.16.M88.4 R12, [R225+0x1000] ;  /* 0x00100000e10c783b */ /* 0x000e620000000200 */
[C---:B------:R-:W-:Y:S02]  /*3720*/  ISETP.GE.AND P1, PT, R148.reuse, R167, PT ;  /* 0x000000a79400720c */ /* 0x040fe40003f26270 */
[----:B------:R-:W-:Y:S02]  /*3730*/  ISETP.GE.AND P3, PT, R148, R166, PT ;  /* 0x000000a69400720c */ /* 0x000fe40003f66270 */
[----:B------:R-:W-:-:S02]  /*3740*/  IADD3 R140, R2, 0x19, RZ ;  /* 0x00000019028c7810 */ /* 0x000fc40007ffe0ff */
[----:B------:R-:W-:Y:S02]  /*3750*/  IADD3 R8, R2, 0x20, RZ ;  /* 0x0000002002087810 */ /* 0x000fe40007ffe0ff */
[----:B------:R-:W-:Y:S02]  /*3760*/  FSEL R151, R9, -INF , !P1 ;  /* 0xff80000009977808 */ /* 0x000fe40004800000 */
[----:B------:R-:W-:Y:S02]  /*3770*/  FSEL R238, R11, -INF , !P3 ;  /* 0xff8000000bee7808 */ /* 0x000fe40005800000 */
[----:B------:R-:W-:Y:S02]  /*3780*/  FSEL R143, R132, -INF , !P0 ;  /* 0xff800000848f7808 */ /* 0x000fe40004000000 */
[----:B------:R-:W-:Y:S02]  /*3790*/  FSEL R200, R10, -INF , !P4 ;  /* 0xff8000000ac87808 */ /* 0x000fe40006000000 */
[----:B------:R-:W-:-:S02]  /*37a0*/  ISETP.GE.AND P1, PT, R140, R166, PT ;  /* 0x000000a68c00720c */ /* 0x000fc40003f26270 */
[CC--:B------:R-:W-:Y:S02]  /*37b0*/  ISETP.GE.AND P3, PT, R8.reuse, R167.reuse, PT ;  /* 0x000000a70800720c */ /* 0x0c0fe40003f66270 */
[----:B------:R-:W-:Y:S02]  /*37c0*/  ISETP.GE.AND P0, PT, R8, R166, PT ;  /* 0x000000a60800720c */ /* 0x000fe40003f06270 */
        /* <DEDUP_REMOVED lines=8> */
[----:B------:R-:W-:Y:S01]  /*3850*/  ISETP.GE.AND P4, PT, R9, R166, PT ;  /* 0x000000a60900720c */ /* 0x000fe20003f86270 */
[----:B-1----:R-:W-:Y:S01]  /*3860*/  HMMA.16816.F32.BF16 R112, R144, R12, R112 ;  /* 0x0000000c9070723c */ /* 0x002fe20000041870 */
[----:B------:R-:W-:-:S02]  /*3870*/  ISETP.GE.AND P1, PT, R8, R167, PT ;  /* 0x000000a70800720c */ /* 0x000fc40003f26270 */
[----:B------:R-:W-:Y:S02]  /*3880*/  ISETP.GE.AND P3, PT, R8, R166, PT ;  /* 0x000000a60800720c */ /* 0x000fe40003f66270 */
[----:B------:R-:W1:Y:S01]  /*3890*/  LDSM.16.M88.4 R8, [R225+0x1400] ;  /* 0x00140000e108783b */ /* 0x000e620000000200 */
[----:B------:R-:W-:Y:S02]  /*38a0*/  IADD3 R132, R2, 0x29, RZ ;  /* 0x0000002902847810 */ /* 0x000fe40007ffe0ff */
[----:B------:R-:W-:Y:S01]  /*38b0*/  FSEL R196, R130, -INF , !P0 ;  /* 0xff80000082c47808 */ /* 0x000fe20004000000 */
[----:B------:R-:W-:Y:S01]  /*38c0*/  HMMA.16816.F32.BF16 R108, R144, R14, R108 ;  /* 0x0000000e906c723c */ /* 0x000fe2000004186c */
[C---:B------:R-:W-:Y:S02]  /*38d0*/  IADD3 R128, R2.reuse, 0x30, RZ ;  /* 0x0000003002807810 */ /* 0x040fe40007ffe0ff */
[----:B------:R-:W-:Y:S02]  /*38e0*/  IADD3 R130, R2, 0x31, RZ ;  /* 0x0000003102827810 */ /* 0x000fe40007ffe0ff */
[----:B------:R-:W-:-:S02]  /*38f0*/  FSEL R194, R131, -INF , !P4 ;  /* 0xff80000083c27808 */ /* 0x000fc40006000000 */
[----:B------:R-:W-:Y:S02]  /*3900*/  FSEL R129, R129, -INF , !P2 ;  /* 0xff80000081817808 */ /* 0x000fe40005000000 */
[----:B------:R-:W-:Y:S02]  /*3910*/  FSEL R131, R124, -INF , !P1 ;  /* 0xff8000007c837808 */ /* 0x000fe40004800000 */
[CC--:B------:R-:W-:Y:S02]  /*3920*/  ISETP.GE.AND P0, PT, R132.reuse, R167.reuse, PT ;  /* 0x000000a78400720c */ /* 0x0c0fe40003f06270 */
[----:B------:R-:W-:Y:S02]  /*3930*/  ISETP.GE.AND P2, PT, R132, R166, PT ;  /* 0x000000a68400720c */ /* 0x000fe40003f46270 */
[----:B------:R-:W-:Y:S02]  /*3940*/  ISETP.GE.AND P4, PT, R128, R167, PT ;  /* 0x000000a78000720c */ /* 0x000fe40003f86270 */
[----:B------:R-:W-:-:S02]  /*3950*/  FSEL R192, R126, -INF , !P3 ;  /* 0xff8000007ec07808 */ /* 0x000fc40005800000 */
[----:B------:R-:W-:Y:S02]  /*3960*/  IADD3 R124, R2, 0x38, RZ ;  /* 0x00000038027c7810 */ /* 0x000fe40007ffe0ff */
[----:B------:R-:W-:Y:S02]  /*3970*/  ISETP.GE.AND P1, PT, R128, R166, PT ;  /* 0x000000a68000720c */ /* 0x000fe40003f26270 */
[----:B------:R-:W-:Y:S02]  /*3980*/  ISETP.GE.AND P3, PT, R130, R167, PT ;  /* 0x000000a78200720c */ /* 0x000fe40003f66270 */
[----:B------:R-:W-:Y:S02]  /*3990*/  IADD3 R12, R2, 0x39, RZ ;  /* 0x00000039020c7810 */ /* 0x000fe40007ffe0ff */
[----:B------:R-:W-:Y:S02]  /*39a0*/  FSEL R139, R125, -INF , !P0 ;  /* 0xff8000007d8b7808 */ /* 0x000fe40004000000 */
[----:B------:R-:W-:-:S02]  /*39b0*/  FSEL R190, R127, -INF , !P2 ;  /* 0xff8000007fbe7808 */ /* 0x000fc40005000000 */
[----:B------:R-:W-:Y:S02]  /*39c0*/  FSEL R161, R120, -INF , !P4 ;  /* 0xff80000078a17808 */ /* 0x000fe40006000000 */
[-C--:B------:R-:W-:Y:S02]  /*39d0*/  ISETP.GE.AND P0, PT, R130, R166.reuse, PT ;  /* 0x000000a68200720c */ /* 0x080fe40003f06270 */
[C---:B------:R-:W-:Y:S01]  /*39e0*/  ISETP.GE.AND P2, PT, R124.reuse, R167, PT ;  /* 0x000000a77c00720c */ /* 0x040fe20003f46270 */
[----:B-1----:R-:W-:Y:S01]  /*39f0*/  HMMA.16816.F32.BF16 R104, R144, R8, R104 ;  /* 0x000000089068723c */ /* 0x002fe20000041868 */
[----:B------:R-:W-:Y:S02]  /*3a00*/  ISETP.GE.AND P4, PT, R124, R166, PT ;  /* 0x000000a67c00720c */ /* 0x000fe40003f86270 */
[----:B------:R-:W-:Y:S01]  /*3a10*/  FSEL R188, R122, -INF , !P1 ;  /* 0xff8000007abc7808 */ /* 0x000fe20004800000 */
[----:B------:R-:W1:Y:S01]  /*3a20*/  LDSM.16.M88.4 R124, [R225+0x1800] ;  /* 0x00180000e17c783b */ /* 0x000e620000000200 */
[----:B------:R-:W-:-:S02]  /*3a30*/  FSEL R163, R121, -INF , !P3 ;  /* 0xff80000079a37808 */ /* 0x000fc40005800000 */
[CC--:B------:R-:W-:Y:S01]  /*3a40*/  ISETP.GE.AND P1, PT, R12.reuse, R167.reuse, PT ;  /* 0x000000a70c00720c */ /* 0x0c0fe20003f26270 */
[----:B------:R-:W-:Y:S01]  /*3a50*/  HMMA.16816.F32.BF16 R100, R144, R10, R100 ;  /* 0x0000000a9064723c */ /* 0x000fe20000041864 */
[----:B------:R-:W-:Y:S02]  /*3a60*/  ISETP.GE.AND P3, PT, R12, R166, PT ;  /* 0x000000a60c00720c */ /* 0x000fe40003f66270 */
[----:B------:R-:W-:Y:S02]  /*3a70*/  IADD3 R12, R2, 0x40, RZ ;  /* 0x00000040020c7810 */ /* 0x000fe40007ffe0ff */
[----:B------:R-:W-:Y:S02]  /*3a80*/  FSEL R184, R123, -INF , !P0 ;  /* 0xff8000007bb87808 */ /* 0x000fe40004000000 */
[----:B------:R-:W-:Y:S02]  /*3a90*/  FSEL R123, R116, -INF , !P2 ;  /* 0xff800000747b7808 */ /* 0x000fe40005000000 */
        /* <DEDUP_REMOVED lines=12> */
[----:B------:R-:W2:Y:S01]  /*3b60*/  LDSM.16.M88.4 R12, [R225+0x1c00] ;  /* 0x001c0000e10c783b */ /* 0x000ea20000000200 */
[----:B------:R-:W-:-:S02]  /*3b70*/  IADD3 R8, R2, 0x49, RZ ;  /* 0x0000004902087810 */ /* 0x000fc40007ffe0ff */
[----:B------:R-:W-:Y:S01]  /*3b80*/  FSEL R180, R114, -INF , !P2 ;  /* 0xff80000072b47808 */ /* 0x000fe20005000000 */
[C---:B-1----:R-:W-:Y:S01]  /*3b90*/  HMMA.16816.F32.BF16 R96, R144.reuse, R124, R96 ;  /* 0x0000007c9060723c */ /* 0x042fe20000041860 */
[----:B------:R-:W-:Y:S02]  /*3ba0*/  FSEL R171, R113, -INF , !P4 ;  /* 0xff80000071ab7808 */ /* 0x000fe40006000000 */
[C---:B------:R-:W-:Y:S02]  /*3bb0*/  ISETP.GE.AND P2, PT, R8.reuse, R167, PT ;  /* 0x000000a70800720c */ /* 0x040fe40003f46270 */
[----:B------:R-:W-:Y:S02]  /*3bc0*/  ISETP.GE.AND P4, PT, R8, R166, PT ;  /* 0x000000a60800720c */ /* 0x000fe40003f86270 */
[----:B------:R-:W-:Y:S01]  /*3bd0*/  IADD3 R8, R2, 0x50, RZ ;  /* 0x0000005002087810 */ /* 0x000fe20007ffe0ff */
[----:B------:R-:W-:Y:S01]  /*3be0*/  HMMA.16816.F32.BF16 R92, R144, R126, R92 ;  /* 0x0000007e905c723c */ /* 0x000fe2000004185c */
[----:B------:R-:W-:-:S02]  /*3bf0*/  FSEL R178, R115, -INF , !P1 ;  /* 0xff80000073b27808 */ /* 0x000fc40004800000 */
[----:B------:R-:W-:Y:S02]  /*3c00*/  FSEL R173, R108, -INF , !P3 ;  /* 0xff8000006cad7808 */ /* 0x000fe40005800000 */
        /* <DEDUP_REMOVED lines=11> */
[----:B------:R-:W-:Y:S01]  /*3cc0*/  ISETP.GE.AND P1, PT, R8, R166, PT ;  /* 0x000000a60800720c */ /* 0x000fe20003f26270 */
[C---:B--2---:R-:W-:Y:S01]  /*3cd0*/  HMMA.16816.F32.BF16 R88, R144.reuse, R12, R88 ;  /* 0x0000000c9058723c */ /* 0x044fe20000041858 */
[----:B------:R-:W1:Y:S01]  /*3ce0*/  LDSM.16.M88.4 R8, [R225+0x2000] ;  /* 0x00200000e108783b */ /* 0x000e620000000200 */
[----:B------:R-:W-:Y:S02]  /*3cf0*/  IADD3 R108, R2, 0x59, RZ ;  /* 0x00000059026c7810 */ /* 0x000fe40007ffe0ff */
[----:B------:R-:W-:Y:S02]  /*3d00*/  FSEL R172, R106, -INF , !P3 ;  /* 0xff8000006aac7808 */ /* 0x000fe40005800000 */
[C---:B------:R-:W-:Y:S02]  /*3d10*/  IADD3 R104, R2.reuse, 0x60, RZ ;  /* 0x0000006002687810 */ /* 0x040fe40007ffe0ff */
[----:B------:R-:W-:Y:S01]  /*3d20*/  IADD3 R106, R2, 0x61, RZ ;  /* 0x00000061026a7810 */ /* 0x000fe20007ffe0ff */
[----:B------:R-:W-:Y:S01]  /*3d30*/  HMMA.16816.F32.BF16 R84, R144, R14, R84 ;  /* 0x0000000e9054723c */ /* 0x000fe20000041854 */
[----:B------:R-:W-:-:S02]  /*3d40*/  FSEL R105, R105, -INF , !P0 ;  /* 0xff80000069697808 */ /* 0x000fc40004000000 */
[----:B------:R-:W-:Y:S02]  /*3d50*/  FSEL R168, R107, -INF , !P2 ;  /* 0xff8000006ba87808 */ /* 0x000fe40005000000 */
[----:B------:R-:W-:Y:S02]  /*3d60*/  FSEL R125, R100, -INF , !P4 ;  /* 0xff800000647d7808 */ /* 0x000fe40006000000 */
[----:B------:R-:W-:Y:S02]  /*3d70*/  ISETP.GE.AND P0, PT, R108, R166, PT ;  /* 0x000000a66c00720c */ /* 0x000fe40003f06270 */
[----:B------:R-:W-:Y:S02]  /*3d80*/  ISETP.GE.AND P2, PT, R104, R167, PT ;  /* 0x000000a76800720c */ /* 0x000fe40003f46270 */
[----:B------:R-:W-:Y:S02]  /*3d90*/  FSEL R162, R102, -INF , !P1 ;  /* 0xff80000066a27808 */ /* 0x000fe40004800000 */
[----:B------:R-:W-:-:S02]  /*3da0*/  IADD3 R100, R2, 0x68, RZ ;  /* 0x0000006802647810 */ /* 0x000fc40007ffe0ff */
[-C--:B------:R-:W-:Y:S02]  /*3db0*/  ISETP.GE.AND P3, PT, R108, R167.reuse, PT ;  /* 0x000000a76c00720c */ /* 0x080fe40003f66270 */
[----:B------:R-:W-:Y:S02]  /*3dc0*/  ISETP.GE.AND P4, PT, R104, R166, PT ;  /* 0x000000a66800720c */ /* 0x000fe40003f86270 */
[----:B------:R-:W-:Y:S02]  /*3dd0*/  ISETP.GE.AND P1, PT, R106, R167, PT ;  /* 0x000000a76a00720c */ /* 0x000fe40003f26270 */
[----:B------:R-:W-:Y:S02]  /*3de0*/  IADD3 R12, R2, 0x69, RZ ;  /* 0x00000069020c7810 */ /* 0x000fe40007ffe0ff */
[----:B------:R-:W-:Y:S02]  /*3df0*/  FSEL R170, R103, -INF , !P0 ;  /* 0xff80000067aa7808 */ /* 0x000fe40004000000 */
[----:B------:R-:W-:-:S02]  /*3e00*/  FSEL R179, R96, -INF , !P2 ;  /* 0xff80000060b37808 */ /* 0x000fc40005000000 */
[----:B------:R-:W-:Y:S02]  /*3e10*/  FSEL R175, R101, -INF , !P3 ;  /* 0xff80000065af7808 */ /* 0x000fe40005800000 */
[C---:B------:R-:W-:Y:S02]  /*3e20*/  ISETP.GE.AND P0, PT, R100.reuse, R167, PT ;  /* 0x000000a76400720c */ /* 0x040fe40003f06270 */
[-C--:B------:R-:W-:Y:S01]  /*3e30*/  ISETP.GE.AND P2, PT, R100, R166.reuse, PT ;  /* 0x000000a66400720c */ /* 0x080fe20003f46270 */
[----:B-1----:R-:W-:Y:S01]  /*3e40*/  HMMA.16816.F32.BF16 R80, R144, R8, R80 ;  /* 0x000000089050723c */ /* 0x002fe20000041850 */
[----:B------:R-:W-:Y:S01]  /*3e50*/  FSEL R160, R98, -INF , !P4 ;  /* 0xff80000062a07808 */ /* 0x000fe20006000000 */
[----:B------:R-:W1:Y:S01]  /*3e60*/  LDSM.16.M88.4 R100, [R225+0x2400] ;  /* 0x00240000e164783b */ /* 0x000e620000000200 */
[----:B------:R-:W-:Y:S02]  /*3e70*/  FSEL R181, R97, -INF , !P1 ;  /* 0xff80000061b57808 */ /* 0x000fe40004800000 */
[----:B------:R-:W-:-:S02]  /*3e80*/  ISETP.GE.AND P3, PT, R106, R166, PT ;  /* 0x000000a66a00720c */ /* 0x000fc40003f66270 */
        /* <DEDUP_REMOVED lines=19> */
[----:B------:R-:W-:Y:S01]  /*3fc0*/  IADD3 R8, R2, 0x79, RZ ;  /* 0x0000007902087810 */ /* 0x000fe20007ffe0ff */
[----:B-1----:R-:W-:Y:S01]  /*3fd0*/  HMMA.16816.F32.BF16 R72, R144, R100, R72 ;  /* 0x000000649048723c */ /* 0x002fe20000041848 */
[----:B------:R-:W-:-:S02]  /*3fe0*/  FSEL R142, R90, -INF , !P0 ;  /* 0xff8000005a8e7808 */ /* 0x000fc40004000000 */
[----:B------:R-:W-:Y:S02]  /*3ff0*/  FSEL R189, R89, -INF , !P2 ;  /* 0xff80000059bd7808 */ /* 0x000fe40005000000 */
[C---:B------:R-:W-:Y:S02]  /*4000*/  ISETP.GE.AND P0, PT, R8.reuse, R167, PT ;  /* 0x000000a70800720c */ /* 0x040fe40003f06270 */
[----:B------:R-:W-:Y:S01]  /*4010*/  ISETP.GE.AND P2, PT, R8, R166, PT ;  /* 0x000000a60800720c */ /* 0x000fe20003f46270 */
[----:B------:R-:W-:Y:S01]  /*4020*/  HMMA.16816.F32.BF16 R68, R144, R102, R68 ;  /* 0x000000669044723c */ /* 0x000fe20000041844 */
[----:B------:R-:W-:Y:S02]  /*4030*/  IADD3 R8, R2, 0x80, RZ ;  /* 0x0000008002087810 */ /* 0x000fe40007ffe0ff */
        /* <DEDUP_REMOVED lines=8> */
[----:B------:R-:W-:Y:S02]  /*40c0*/  FSEL R140, R87, -INF , !P2 ;  /* 0xff800000578c7808 */ /* 0x000fe40005000000 */
[----:B------:R-:W-:Y:S02]  /*40d0*/  FSEL R101, R80, -INF , !P4 ;  /* 0xff80000050657808 */ /* 0x000fe40006000000 */
[CC--:B------:R-:W-:Y:S02]  /*40e0*/  ISETP.GE.AND P3, PT, R9.reuse, R167.reuse, PT ;  /* 0x000000a70900720c */ /* 0x0c0fe40003f66270 */
[-C--:B------:R-:W-:Y:S02]  /*40f0*/  ISETP.GE.AND P0, PT, R9, R166.reuse, PT ;  /* 0x000000a60900720c */ /* 0x080fe40003f06270 */
[----:B------:R-:W-:Y:S02]  /*4100*/  IADD3 R84, R2, 0x89, RZ ;  /* 0x0000008902547810 */ /* 0x000fe40007ffe0ff */
[C---:B------:R-:W-:Y:S01]  /*4110*/  ISETP.GE.AND P2, PT, R8.reuse, R167, PT ;  /* 0x000000a70800720c */ /* 0x040fe20003f46270 */
[----:B--2---:R-:W-:Y:S01]  /*4120*/  HMMA.16816.F32.BF16 R60, R144, R14, R60 ;  /* 0x0000000e903c723c */ /* 0x004fe2000004183c */
[----:B------:R-:W-:-:S02]  /*4130*/  ISETP.GE.AND P4, PT, R8, R166, PT ;  /* 0x000000a60800720c */ /* 0x000fc40003f86270 */
[----:B------:R-:W1:Y:S01]  /*4140*/  LDSM.16.M88.4 R8, [R225+0x2c00] ;  /* 0x002c0000e108783b */ /* 0x000e620000000200 */
[----:B------:R-:W-:Y:S02]  /*4150*/  FSEL R134, R82, -INF , !P1 ;  /* 0xff80000052867808 */ /* 0x000fe40004800000 */
[----:B------:R-:W-:Y:S02]  /*4160*/  ISETP.GE.AND P1, PT, R84, R167, PT ;  /* 0x000000a75400720c */ /* 0x000fe40003f26270 */
[----:B------:R-:W-:Y:S02]  /*4170*/  FSEL R197, R81, -INF , !P3 ;  /* 0xff80000051c57808 */ /* 0x000fe40005800000 */
        /* <DEDUP_REMOVED lines=9> */
[-C--:B------:R-:W-:Y:S02]  /*4210*/  ISETP.GE.AND P1, PT, R81, R166.reuse, PT ;  /* 0x000000a65100720c */ /* 0x080fe40003f26270 */
[----:B------:R-:W-:Y:S01]  /*4220*/  HMMA.16816.F32.BF16 R80, R144, R12, R64 ;  /* 0x0000000c9050723c */ /* 0x000fe20000041840 */
[----:B------:R-:W-:Y:S01]  /*4230*/  ISETP.GE.AND P3, PT, R84, R166, PT ;  /* 0x000000a65400720c */ /* 0x000fe20003f66270 */
[----:B------:R-:W2:Y:S01]  /*4240*/  LDSM.16.M88.4 R64, [R225+0x3000] ;  /* 0x00300000e140783b */ /* 0x000ea20000000200 */
[C---:B------:R-:W-:Y:S02]  /*4250*/  IADD3 R76, R2.reuse, 0x98, RZ ;  /* 0x00000098024c7810 */ /* 0x040fe40007ffe0ff */
[----:B------:R-:W-:Y:S02]  /*4260*/  FSEL R128, R79, -INF , !P3 ;  /* 0xff8000004f807808 */ /* 0x000fe40005800000 */
[----:B------:R-:W-:Y:S02]  /*4270*/  IADD3 R12, R2, 0x99, RZ ;  /* 0x00000099020c7810 */ /* 0x000fe40007ffe0ff */
[----:B------:R-:W-:-:S02]  /*4280*/  FSEL R126, R74, -INF , !P2 ;  /* 0xff8000004a7e7808 */ /* 0x000fc40005000000 */
[----:B------:R-:W-:Y:S02]  /*4290*/  FSEL R205, R73, -INF , !P4 ;  /* 0xff80000049cd7808 */ /* 0x000fe40006000000 */
[-C--:B------:R-:W-:Y:S01]  /*42a0*/  ISETP.GE.AND P3, PT, R76, R167.reuse, PT ;  /* 0x000000a74c00720c */ /* 0x080fe20003f66270 */
[C---:B-1----:R-:W-:Y:S01]  /*42b0*/  HMMA.16816.F32.BF16 R56, R144.reuse, R8, R56 ;  /* 0x000000089038723c */ /* 0x042fe20000041838 */
[C---:B------:R-:W-:Y:S02]  /*42c0*/  ISETP.GE.AND P2, PT, R12.reuse, R167, PT ;  /* 0x000000a70c00720c */ /* 0x040fe40003f46270 */
[----:B------:R-:W-:Y:S02]  /*42d0*/  ISETP.GE.AND P4, PT, R12, R166, PT ;  /* 0x000000a60c00720c */ /* 0x000fe40003f86270 */
[----:B------:R-:W-:Y:S02]  /*42e0*/  IADD3 R12, R2, 0xa0, RZ ;  /* 0x000000a0020c7810 */ /* 0x000fe40007ffe0ff */
[----:B------:R-:W-:Y:S01]  /*42f0*/  FSEL R124, R75, -INF , !P1 ;  /* 0xff8000004b7c7808 */ /* 0x000fe20004800000 */
[----:B------:R-:W-:Y:S01]  /*4300*/  HMMA.16816.F32.BF16 R52, R144, R10, R52 ;  /* 0x0000000a9034723c */ /* 0x000fe20000041834 */
[----:B------:R-:W-:-:S02]  /*4310*/  FSEL R223, R68, -INF , !P3 ;  /* 0xff80000044df7808 */ /* 0x000fc40005800000 */
[----:B------:R-:W-:Y:S02]  /*4320*/  FSEL R203, R72, -INF , !P0 ;  /* 0xff80000048cb7808 */ /* 0x000fe40004000000 */
[C---:B------:R-:W-:Y:S02]  /*4330*/  ISETP.GE.AND P1, PT, R12.reuse, R167, PT ;  /* 0x000000a70c00720c */ /* 0x040fe40003f26270 */
[-C--:B------:R-:W-:Y:S02]  /*4340*/  ISETP.GE.AND P3, PT, R12, R166.reuse, PT ;  /* 0x000000a60c00720c */ /* 0x080fe40003f66270 */
[----:B------:R-:W-:Y:S02]  /*4350*/  ISETP.GE.AND P0, PT, R76, R166, PT ;  /* 0x000000a64c00720c */ /* 0x000fe40003f06270 */
[C---:B------:R-:W-:Y:S02]  /*4360*/  IADD3 R13, R2.reuse, 0xa1, RZ ;  /* 0x000000a1020d7810 */ /* 0x040fe40007ffe0ff */
[----:B------:R-:W-:-:S02]  /*4370*/  IADD3 R12, R2, 0xa8, RZ ;  /* 0x000000a8020c7810 */ /* 0x000fc40007ffe0ff */
[----:B------:R-:W-:Y:S02]  /*4380*/  FSEL R120, R70, -INF , !P0 ;  /* 0xff80000046787808 */ /* 0x000fe40004000000 */
[----:B------:R-:W-:Y:S02]  /*4390*/  FSEL R235, R69, -INF , !P2 ;  /* 0xff80000045eb7808 */ /* 0x000fe40005000000 */
[----:B------:R-:W-:Y:S01]  /*43a0*/  FSEL R122, R71, -INF , !P4 ;  /* 0xff800000477a7808 */ /* 0x000fe20006000000 */
[----:B--2---:R-:W-:Y:S01]  /*43b0*/  HMMA.16816.F32.BF16 R48, R144, R64, R48 ;  /* 0x000000409030723c */ /* 0x004fe20000041830 */
[----:B------:R-:W-:Y:S02]  /*43c0*/  FSEL R239, R80, -INF , !P1 ;  /* 0xff80000050ef7808 */ /* 0x000fe40004800000 */
[C---:B------:R-:W-:Y:S02]  /*43d0*/  ISETP.GE.AND P0, PT, R13.reuse, R167, PT ;  /* 0x000000a70d00720c */ /* 0x040fe40003f06270 */
[----:B------:R-:W-:-:S02]  /*43e0*/  ISETP.GE.AND P2, PT, R13, R166, PT ;  /* 0x000000a60d00720c */ /* 0x000fc40003f46270 */
[CC--:B------:R-:W-:Y:S01]  /*43f0*/  ISETP.GE.AND P4, PT, R12.reuse, R167.reuse, PT ;  /* 0x000000a70c00720c */ /* 0x0c0fe20003f86270 */
[----:B------:R-:W-:Y:S01]  /*4400*/  HMMA.16816.F32.BF16 R44, R144, R66, R44 ;  /* 0x00000042902c723c */ /* 0x000fe2000004182c */
[----:B------:R-:W-:Y:S02]  /*4410*/  ISETP.GE.AND P1, PT, R12, R166, PT ;  /* 0x000000a60c00720c */ /* 0x000fe40003f26270 */
[----:B------:R-:W1:Y:S01]  /*4420*/  LDSM.16.M88.4 R12, [R225+0x3400] ;  /* 0x00340000e10c783b */ /* 0x000e620000000200 */
[----:B------:R-:W-:Y:S02]  /*4430*/  IADD3 R8, R2, 0xa9, RZ ;  /* 0x000000a902087810 */ /* 0x000fe40007ffe0ff */
[----:B------:R-:W-:Y:S02]  /*4440*/  FSEL R116, R82, -INF , !P3 ;  /* 0xff80000052747808 */ /* 0x000fe40005800000 */
[----:B------:R-:W-:Y:S02]  /*4450*/  FSEL R241, R81, -INF , !P0 ;  /* 0xff80000051f17808 */ /* 0x000fe40004000000 */
[----:B------:R-:W-:-:S02]  /*4460*/  ISETP.GE.AND P3, PT, R8, R167, PT ;  /* 0x000000a70800720c */ /* 0x000fc40003f66270 */
[-C--:B------:R-:W-:Y:S02]  /*4470*/  ISETP.GE.AND P0, PT, R8, R166.reuse, PT ;  /* 0x000000a60800720c */ /* 0x080fe40003f06270 */
[----:B------:R-:W-:Y:S02]  /*4480*/  IADD3 R8, R2, 0xb0, RZ ;  /* 0x000000b002087810 */ /* 0x000fe40007ffe0ff */
[----:B------:R-:W-:Y:S02]  /*4490*/  FSEL R114, R83, -INF , !P2 ;  /* 0xff80000053727808 */ /* 0x000fe40005000000 */
[----:B------:R-:W-:Y:S02]  /*44a0*/  FSEL R245, R60, -INF , !P4 ;  /* 0xff8000003cf57808 */ /* 0x000fe40006000000 */
[C---:B------:R-:W-:Y:S02]  /*44b0*/  ISETP.GE.AND P2, PT, R8.reuse, R167, PT ;  /* 0x000000a70800720c */ /* 0x040fe40003f46270 */
[----:B------:R-:W-:-:S02]  /*44c0*/  ISETP.GE.AND P4, PT, R8, R166, PT ;  /* 0x000000a60800720c */ /* 0x000fc40003f86270 */
        /* <DEDUP_REMOVED lines=8> */
[----:B------:R-:W-:Y:S02]  /*4550*/  IADD3 R60, R2, 0xb9, RZ ;  /* 0x000000b9023c7810 */ /* 0x000fe40007ffe0ff */
[C---:B------:R-:W-:Y:S02]  /*4560*/  ISETP.GE.AND P0, PT, R8.reuse, R167, PT ;  /* 0x000000a70800720c */ /* 0x040fe40003f06270 */
[----:B------:R-:W-:Y:S02]  /*4570*/  ISETP.GE.AND P2, PT, R8, R166, PT ;  /* 0x000000a60800720c */ /* 0x000fe40003f46270 */
[----:B------:R-:W2:Y:S01]  /*4580*/  LDSM.16.M88.4 R8, [R225+0x3800] ;  /* 0x00380000e108783b */ /* 0x000ea20000000200 */
[----:B------:R-:W-:-:S02]  /*4590*/  FSEL R104, R58, -INF , !P4 ;  /* 0xff8000003a687808 */ /* 0x000fc40006000000 */
[----:B------:R-:W-:Y:S02]  /*45a0*/  ISETP.GE.AND P4, PT, R60, R167, PT ;  /* 0x000000a73c00720c */ /* 0x000fe40003f86270 */
[----:B------:R-:W-:Y:S02]  /*45b0*/  FSEL R251, R57, -INF , !P1 ;  /* 0xff80000039fb7808 */ /* 0x000fe40004800000 */
        /* <DEDUP_REMOVED lines=8> */
[C---:B------:R-:W-:Y:S02]  /*4640*/  ISETP.GE.AND P2, PT, R57.reuse, R167, PT ;  /* 0x000000a73900720c */ /* 0x040fe40003f46270 */
[----:B------:R-:W-:-:S02]  /*4650*/  ISETP.GE.AND P4, PT, R57, R166, PT ;  /* 0x000000a63900720c */ /* 0x000fc40003f86270 */
[----:B-1----:R-:W-:Y:S01]  /*4660*/  HMMA.16816.F32.BF16 R56, R144, R12, R40 ;  /* 0x0000000c9038723c */ /* 0x002fe20000041828 */
[----:B------:R-:W1:Y:S01]  /*4670*/  LDSM.16.M88.4 R40, [R225+0x3c00] ;  /* 0x003c0000e128783b */ /* 0x000e620000000200 */
[----:B------:R-:W-:Y:S01]  /*4680*/  FSEL R86, R50, -INF , !P0 ;  /* 0xff80000032567808 */ /* 0x000fe20004000000 */
[----:B------:R-:W-:-:S04]  /*4690*/  DEPBAR.LE SB0, 0x0 ;  /* 0x000080000000791a */ /* 0x000fc80000000000 */
[----:B------:R-:W-:Y:S02]  /*46a0*/  IADD3 R12, R2, 0xc9, RZ ;  /* 0x000000c9020c7810 */ /* 0x000fe40007ffe0ff */
[----:B------:R-:W-:Y:S02]  /*46b0*/  FSEL R191, R49, -INF , !P2 ;  /* 0xff80000031bf7808 */ /* 0x000fe40005000000 */
[C---:B------:R-:W-:Y:S02]  /*46c0*/  ISETP.GE.AND P0, PT, R12.reuse, R167, PT ;  /* 0x000000a70c00720c */ /* 0x040fe40003f06270 */
[-C--:B------:R-:W-:Y:S01]  /*46d0*/  ISETP.GE.AND P2, PT, R12, R166.reuse, PT ;  /* 0x000000a60c00720c */ /* 0x080fe20003f46270 */
[----:B--2---:R-:W-:Y:S01]  /*46e0*/  HMMA.16816.F32.BF16 R32, R144, R8, R32 ;  /* 0x000000089020723c */ /* 0x004fe20000041820 */
[----:B------:R-:W-:Y:S02]  /*46f0*/  IADD3 R53, R2, 0xc8, RZ ;  /* 0x000000c802357810 */ /* 0x000fe40007ffe0ff */
[----:B------:R-:W-:-:S02]  /*4700*/  ISETP.GE.AND P1, PT, R60, R166, PT ;  /* 0x000000a63c00720c */ /* 0x000fc40003f26270 */
[----:B------:R-:W-:Y:S02]  /*4710*/  FSEL R207, R48, -INF , !P3 ;  /* 0xff80000030cf7808 */ /* 0x000fe40005800000 */
[----:B------:R-:W-:Y:S01]  /*4720*/  ISETP.GE.AND P3, PT, R53, R166, PT ;  /* 0x000000a63500720c */ /* 0x000fe20003f66270 */
[C---:B------:R-:W-:Y:S01]  /*4730*/  HMMA.16816.F32.BF16 R12, R144.reuse, R14, R36 ;  /* 0x0000000e900c723c */ /* 0x040fe20000041824 */
[----:B------:R-:W-:Y:S02]  /*4740*/  FSEL R92, R55, -INF , !P1 ;  /* 0xff800000375c7808 */ /* 0x000fe40004800000 */
[C---:B------:R-:W-:Y:S02]  /*4750*/  IADD3 R48, R2.reuse, 0xd0, RZ ;  /* 0x000000d002307810 */ /* 0x040fe40007ffe0ff */
[----:B------:R-:W-:Y:S02]  /*4760*/  ISETP.GE.AND P1, PT, R53, R167, PT ;  /* 0x000000a73500720c */ /* 0x000fe40003f26270 */
[----:B------:R-:W-:Y:S01]  /*4770*/  IADD3 R36, R2, 0xd1, RZ ;  /* 0x000000d102247810 */ /* 0x000fe20007ffe0ff */
[----:B------:R-:W-:Y:S01]  /*4780*/  HMMA.16816.F32.BF16 R28, R144, R10, R28 ;  /* 0x0000000a901c723c */ /* 0x000fe2000004181c */
[----:B------:R-:W-:-:S02]  /*4790*/  FSEL R84, R51, -INF , !P4 ;  /* 0xff80000033547808 */ /* 0x000fc40006000000 */
[----:B------:R-:W-:Y:S02]  /*47a0*/  FSEL R80, R46, -INF , !P3 ;  /* 0xff8000002e507808 */ /* 0x000fe40005800000 */
[----:B------:R-:W-:Y:S02]  /*47b0*/  FSEL R169, R45, -INF , !P0 ;  /* 0xff8000002da97808 */ /* 0x000fe40004000000 */
[-C--:B------:R-:W-:Y:S02]  /*47c0*/  ISETP.GE.AND P4, PT, R48, R167.reuse, PT ;  /* 0x000000a73000720c */ /* 0x080fe40003f86270 */
[C---:B------:R-:W-:Y:S02]  /*47d0*/  ISETP.GE.AND P3, PT, R36.reuse, R167, PT ;  /* 0x000000a72400720c */ /* 0x040fe40003f66270 */
[----:B------:R-:W-:Y:S01]  /*47e0*/  ISETP.GE.AND P0, PT, R36, R166, PT ;  /* 0x000000a62400720c */ /* 0x000fe20003f06270 */
[----:B-1----:R-:W-:Y:S01]  /*47f0*/  HMMA.16816.F32.BF16 R24, R144, R40, R24 ;  /* 0x000000289018723c */ /* 0x002fe20000041818 */
[----:B------:R-:W-:-:S02]  /*4800*/  FSEL R177, R44, -INF , !P1 ;  /* 0xff8000002cb17808 */ /* 0x000fc40004800000 */
[----:B------:R-:W-:Y:S02]  /*4810*/  IADD3 R36, R2, 0xd8, RZ ;  /* 0x000000d802247810 */ /* 0x000fe40007ffe0ff */
[----:B------:R-:W-:Y:S02]  /*4820*/  ISETP.GE.AND P1, PT, R48, R166, PT ;  /* 0x000000a63000720c */ /* 0x000fe40003f26270 */
[----:B------:R-:W-:Y:S01]  /*4830*/  IADD3 R8, R2, 0xd9, RZ ;  /* 0x000000d902087810 */ /* 0x000fe20007ffe0ff */
[----:B------:R-:W-:Y:S01]  /*4840*/  HMMA.16816.F32.BF16 R20, R144, R42, R20 ;  /* 0x0000002a9014723c */ /* 0x000fe20000041814 */
[----:B------:R-:W-:Y:S02]  /*4850*/  FSEL R76, R47, -INF , !P2 ;  /* 0xff8000002f4c7808 */ /* 0x000fe40005000000 */
[----:B------:R-:W-:Y:S01]  /*4860*/  FSEL R137, R56, -INF , !P4 ;  /* 0xff80000038897808 */ /* 0x000fe20006000000 */
[----:B------:R-:W-:Y:S01]  /*4870*/  BAR.SYNC.DEFER_BLOCKING 0x0 ;  /* 0x0000000000007b1d */ /* 0x000fe20000010000 */
[----:B------:R-:W-:-:S02]  /*4880*/  ISETP.GE.AND P2, PT, R36, R167, PT ;  /* 0x000000a72400720c */ /* 0x000fc40003f46270 */
[-C--:B------:R-:W-:Y:S02]  /*4890*/  ISETP.GE.AND P4, PT, R36, R166.reuse, PT ;  /* 0x000000a62400720c */ /* 0x080fe40003f86270 */
[----:B------:R-:W-:Y:S02]  /*48a0*/  FSEL R36, R58, -INF , !P1 ;  /* 0xff8000003a247808 */ /* 0x000fe40004800000 */
[----:B------:R-:W-:Y:S02]  /*48b0*/  FSEL R141, R57, -INF , !P3 ;  /* 0xff800000398d7808 */ /* 0x000fe40005800000 */
        /* <DEDUP_REMOVED lines=27> */
[-C--:B------:R-:W-:Y:S02]  /*4a70*/  ISETP.GE.AND P1, PT, R9, R167.reuse, PT ;  /* 0x000000a70900720c */ /* 0x080fe40003f26270 */
[C---:B------:R-:W-:Y:S02]  /*4a80*/  ISETP.GE.AND P0, PT, R8.reuse, R167, PT ;  /* 0x000000a70800720c */ /* 0x040fe40003f06270 */
[-C--:B------:R-:W-:Y:S02]  /*4a90*/  ISETP.GE.AND P2, PT, R8, R166.reuse, PT ;  /* 0x000000a60800720c */ /* 0x080fe40003f46270 */
[----:B------:R-:W-:Y:S02]  /*4aa0*/  IADD3 R8, R2, 0xf8, RZ ;  /* 0x000000f802087810 */ /* 0x000fe40007ffe0ff */
[----:B------:R-:W-:Y:S02]  /*4ab0*/  FSEL R79, R24, -INF , !P1 ;  /* 0xff800000184f7808 */ /* 0x000fe40004800000 */
[----:B------:R-:W-:-:S02]  /*4ac0*/  ISETP.GE.AND P1, PT, R8, R166, PT ;  /* 0x000000a60800720c */ /* 0x000fc40003f26270 */
[----:B------:R-:W-:Y:S02]  /*4ad0*/  FSEL R95, R28, -INF , !P3 ;  /* 0xff8000001c5f7808 */ /* 0x000fe40005800000 */
[----:B------:R-:W-:Y:S02]  /*4ae0*/  FSEL R47, R22, -INF , !P1 ;  /* 0xff800000162f7808 */ /* 0x000fe40004800000 */
[----:B------:R-:W-:Y:S02]  /*4af0*/  ISETP.GT.AND P1, PT, R231, R230, PT ;  /* 0x000000e6e700720c */ /* 0x000fe40003f24270 */
[----:B------:R-:W-:Y:S02]  /*4b00*/  FSEL R19, R19, -INF , !P5 ;  /* 0xff80000013137808 */ /* 0x000fe40006800000 */
[----:B------:R-:W-:Y:S02]  /*4b10*/  ISETP.GE.AND P3, PT, R9, R166, PT ;  /* 0x000000a60900720c */ /* 0x000fe40003f66270 */
[----:B------:R-:W-:-:S02]  /*4b20*/  ISETP.GE.AND P5, PT, R2, R167, PT ;  /* 0x000000a70200720c */ /* 0x000fc40003fa6270 */
[----:B------:R-:W-:Y:S02]  /*4b30*/  IADD3 R2, R2, 0xf9, RZ ;  /* 0x000000f902027810 */ /* 0x000fe40007ffe0ff */
[----:B------:R-:W-:Y:S02]  /*4b40*/  FSEL R41, R31, -INF , !P4 ;  /* 0xff8000001f297808 */ /* 0x000fe40006000000 */
[----:B------:R-:W-:Y:S02]  /*4b50*/  FSEL R44, R26, -INF , !P3 ;  /* 0xff8000001a2c7808 */ /* 0x000fe40005800000 */
[----:B------:R-:W-:Y:S02]  /*4b60*/  FSEL R45, R25, -INF , !P0 ;  /* 0xff800000192d7808 */ /* 0x000fe40004000000 */
[-C--:B------:R-:W-:Y:S02]  /*4b70*/  ISETP.GE.AND P4, PT, R8, R167.reuse, PT ;  /* 0x000000a70800720c */ /* 0x080fe40003f86270 */
[----:B------:R-:W-:-:S02]  /*4b80*/  ISETP.GE.AND P3, PT, R2, R167, PT ;  /* 0x000000a70200720c */ /* 0x000fc40003f66270 */
[----:B------:R-:W-:Y:S02]  /*4b90*/  ISETP.GE.AND P0, PT, R2, R166, PT ;  /* 0x000000a60200720c */ /* 0x000fe40003f06270 */
[----:B------:R-:W-:Y:S02]  /*4ba0*/  FSEL R16, R16, -INF , !P5 ;  /* 0xff80000010107808 */ /* 0x000fe40006800000 */
[----:B------:R-:W-:Y:S02]  /*4bb0*/  FSEL R48, R27, -INF , !P2 ;  /* 0xff8000001b307808 */ /* 0x000fe40005000000 */
[----:B------:R-:W-:Y:S02]  /*4bc0*/  FSEL R50, R20, -INF , !P4 ;  /* 0xff80000014327808 */ /* 0x000fe40006000000 */
[----:B------:R-:W-:Y:S02]  /*4bd0*/  FSEL R49, R21, -INF , !P3 ;  /* 0xff80000015317808 */ /* 0x000fe40005800000 */
[----:B------:R-:W-:Y:S01]  /*4be0*/  FSEL R46, R23, -INF , !P0 ;  /* 0xff800000172e7808 */ /* 0x000fe20004000000 */
[----:B------:R-:W-:Y:S05]  /*4bf0*/  @!P1 BRA `(.L_x_1130) ;  /* 0x00000a8000009947 */ /* 0x000fea0003800000 */
[----:B------:R-:W-:Y:S05]  /*4c00*/  @!P6 BRA `(.L_x_1131) ;  /* 0x000003900000e947 */ /* 0x000fea0003800000 */
[----:B------:R-:W1:Y:S01]  /*4c10*/  I2F.RP R13, R152 ;  /* 0x00000098000d7306 */ /* 0x000e620000209400 */
[----:B------:R-:W-:-:S02]  /*4c20*/  IADD3 R12, R0, -0x100, RZ ;  /* 0xffffff00000c7810 */ /* 0x000fc40007ffe0ff */
[----:B------:R-:W-:Y:S02]  /*4c30*/  IABS R8, R0 ;  /* 0x0000000000087213 */ /* 0x000fe40000000000 */
[----:B------:R-:W-:Y:S02]  /*4c40*/  IABS R2, R12 ;  /* 0x0000000c00027213 */ /* 0x000fe40000000000 */
[----:B------:R-:W-:Y:S02]  /*4c50*/  LOP3.LUT R0, R0, c[0x0][0x2d0], RZ, 0x3c, !PT ;  /* 0x0000b40000007a12 */ /* 0x000fe400078e3cff */
[----:B------:R-:W-:Y:S02]  /*4c60*/  LOP3.LUT R12, R12, c[0x0][0x2d0], RZ, 0x3c, !PT ;  /* 0x0000b4000c0c7a12 */ /* 0x000fe400078e3cff */
        /* <DEDUP_REMOVED lines=22> */
[----:B------:R-:W-:Y:S02]  /*4dd0*/  ISETP.GE.AND P0, PT, R12, RZ, PT ;  /* 0x000000ff0c00720c */ /* 0x000fe40003f06270 */
[----:B------:R-:W-:-:S02]  /*4de0*/  @!P2 IADD3 R10, R10, 0x1, RZ ;  /* 0x000000010a0aa810 */ /* 0x000fc40007ffe0ff */
[----:B------:R-:W-:-:S05]  /*4df0*/  ISETP.NE.AND P2, PT, RZ, c[0x0][0x2d0], PT ;  /* 0x0000b400ff007a0c */ /* 0x000fca0003f45270 */
        /* <DEDUP_REMOVED lines=12> */
[----:B------:R-:W-:-:S05]  /*4ec0*/  IMAD R9, R0, R9, -0x100 ;  /* 0xffffff0000097424 */ /* 0x000fca00078e0209 */
[----:B------:R-:W-:-:S05]  /*4ed0*/  SHF.R.S32.HI R0, RZ, 0x1f, R9 ;  /* 0x0000001fff007819 */ /* 0x000fca0000011409 */
[----:B------:R-:W-:-:S04]  /*4ee0*/  IMAD R0, R0, c[0x0][0x198], RZ ;  /* 0x0000660000007a24 */ /* 0x000fc800078e02ff */
[C---:B------:R-:W-:Y:S02]  /*4ef0*/  IMAD R0, R9.reuse, c[0x0][0x19c], R0 ;  /* 0x0000670009007a24 */ /* 0x040fe400078e0200 */
[----:B--2---:R-:W-:Y:S02]  /*4f00*/  IMAD.IADD R8, R8, 0x1, -R11 ;  /* 0x0000000108087824 */ /* 0x004fe400078e0a0b */
[----:B------:R-:W-:-:S03]  /*4f10*/  IMAD.WIDE.U32 R10, R9, c[0x0][0x198], RZ ;  /* 0x00006600090a7a25 */ /* 0x000fc600078e00ff */
[----:B------:R-:W-:Y:S02]  /*4f20*/  SHF.R.S32.HI R2, RZ, 0x1f, R8 ;  /* 0x0000001fff027819 */ /* 0x000fe40000011408 */
[----:B------:R-:W-:-:S03]  /*4f30*/  IADD3 R11, R11, R0, RZ ;  /* 0x000000000b0b7210 */ /* 0x000fc60007ffe0ff */
[----:B------:R-:W-:Y:S02]  /*4f40*/  IMAD R9, R2, c[0x0][0x180], RZ ;  /* 0x0000600002097a24 */ /* 0x000fe400078e02ff */
[----:B------:R-:W-:-:S04]  /*4f50*/  IMAD.WIDE.U32 R10, R8, c[0x0][0x180], R10 ;  /* 0x00006000080a7a25 */ /* 0x000fc800078e000a */
[----:B------:R-:W-:Y:S01]  /*4f60*/  IMAD R9, R8, c[0x0][0x184], R9 ;  /* 0x0000610008097a24 */ /* 0x000fe200078e0209 */
[----:B------:R-:W-:-:S03]  /*4f70*/  MOV R15, R10 ;  /* 0x0000000a000f7202 */ /* 0x000fc60000000f00 */
[----:B------:R-:W-:Y:S01]  /*4f80*/  IMAD.IADD R20, R11, 0x1, R9 ;  /* 0x000000010b147824 */ /* 0x000fe200078e0209 */
[----:B------:R-:W-:Y:S05]  /*4f90*/  BRA `(.L_x_1132) ;  /* 0x0000003000007947 */ /* 0x000fea0003800000 */
.L_x_1131:
[----:B------:R-:W-:-:S05]  /*4fa0*/  IMAD.MOV.U32 R15, RZ, RZ, c[0x0][0x198] ;  /* 0x00006600ff0f7624 */ /* 0x000fca00078e00ff */
[----:B------:R-:W-:-:S04]  /*4fb0*/  LEA R15, -R15, RZ, 0x8 ;  /* 0x000000ff0f0f7211 */ /* 0x000fc800078e41ff */
[----:B------:R-:W-:Y:S02]  /*4fc0*/  SHF.R.S32.HI R20, RZ, 0x1f, R15 ;  /* 0x0000001fff147819 */ /* 0x000fe4000001140f */
.L_x_1132:
[----:B------:R-:W-:Y:S01]  /*4fd0*/  ISETP.GE.AND P0, PT, R233, c[0x0][0x220], PT ;  /* 0x00008800e9007a0c */ /* 0x000fe20003f06270 */
[----:B------:R-:W-:-:S12]  /*4fe0*/  BSSY B0, `(.L_x_1133) ;  /* 0x0000066000007945 */ /* 0x000fd80003800000 */
[-C--:B------:R-:W-:Y:S01]  /*4ff0*/  @!P0 IADD3 R9, P2, R15, R164.reuse, RZ ;  /* 0x000000a40f098210 */ /* 0x080fe20007f5e0ff */
[----:B------:R-:W-:Y:S01]  /*5000*/  @!P0 IMAD.MOV.U32 R13, RZ, RZ, c[0x0][0x198] ;  /* 0x00006600ff0d8624 */ /* 0x000fe200078e00ff */
[----:B------:R1:W-:Y:S01]  /*5010*/  @P0 STS [R232+0x1000], RZ ;  /* 0x001000ffe8000388 */ /* 0x0003e20000000800 */
[----:B------:R-:W-:Y:S01]  /*5020*/  @!P0 IMAD.MOV.U32 R0, RZ, RZ, c[0x0][0x19c] ;  /* 0x00006700ff008624 */ /* 0x000fe200078e00ff */
[----:B------:R-:W-:Y:S01]  /*5030*/  @!P0 LEA R28, P3, R9, c[0x0][0x168], 0x1 ;  /* 0x00005a00091c8a11 */ /* 0x000fe200078608ff */
[--C-:B------:R-:W-:Y:S01]  /*5040*/  @!P0 IMAD.X R2, R20, 0x1, R165.reuse, P2 ;  /* 0x0000000114028824 */ /* 0x100fe200010e06a5 */
[CC--:B------:R-:W-:Y:S01]  /*5050*/  @!P0 LEA R14, P2, R13.reuse, R164.reuse, 0x5 ;  /* 0x000000a40d0e8211 */ /* 0x0c0fe200078428ff */
[----:B------:R-:W-:Y:S01]  /*5060*/  @!P0 IMAD.MOV.U32 R11, RZ, RZ, c[0x0][0x198] ;  /* 0x00006600ff0b8624 */ /* 0x000fe200078e00ff */
[----:B------:R1:W-:Y:S01]  /*5070*/  @P0 STS [R232+0x1004], RZ ;  /* 0x001004ffe8000388 */ /* 0x0003e20000000800 */
[----:B------:R-:W-:Y:S01]  /*5080*/  @!P0 IMAD.MOV.U32 R30, RZ, RZ, c[0x0][0x198] ;  /* 0x00006600ff1e8624 */ /* 0x000fe200078e00ff */
[-C--:B------:R-:W-:Y:S01]  /*5090*/  @!P0 LEA.HI.X R13, R13, R165.reuse, R0, 0x5, P2 ;  /* 0x000000a50d0d8211 */ /* 0x080fe200010f2c00 */
[----:B------:R-:W-:Y:S01]  /*50a0*/  @!P0 IMAD.MOV.U32 R26, RZ, RZ, c[0x0][0x198] ;  /* 0x00006600ff1a8624 */ /* 0x000fe200078e00ff */
[----:B------:R-:W-:Y:S01]  /*50b0*/  @!P0 LEA.HI.X R29, R9, c[0x0][0x16c], R2, 0x1, P3 ;  /* 0x00005b00091d8a11 */ /* 0x000fe200018f0c02 */
[----:B------:R-:W-:Y:S01]  /*50c0*/  @!P0 IMAD.WIDE.U32 R30, R30, 0x60, R164 ;  /* 0x000000601e1e8825 */ /* 0x000fe200078e00a4 */
[C---:B------:R-:W-:Y:S01]  /*50d0*/  @!P0 LEA R12, P2, R11.reuse, R164, 0x6 ;  /* 0x000000a40b0c8211 */ /* 0x040fe200078430ff */
[----:B------:R1:W-:Y:S02]  /*50e0*/  @P0 STS.64 [R232+0x1008], RZ ;  /* 0x001008ffe8000388 */ /* 0x0003e40000000a00 */
[----:B------:R-:W-:Y:S01]  /*50f0*/  @!P0 IMAD.MOV.U32 R10, RZ, RZ, c[0x0][0x19c] ;  /* 0x00006700ff0a8624 */ /* 0x000fe200078e00ff */
[----:B------:R-:W-:Y:S01]  /*5100*/  @!P0 LEA.HI.X R11, R11, R165, R0, 0x6, P2 ;  /* 0x000000a50b0b8211 */ /* 0x000fe200010f3400 */
[----:B------:R-:W-:Y:S01]  /*5110*/  @!P0 IMAD.MOV.U32 R23, RZ, RZ, c[0x0][0x198] ;  /* 0x00006600ff178624 */ /* 0x000fe200078e00ff */
[----:B------:R-:W-:Y:S01]  /*5120*/  @!P0 IADD3 R21, P4, R15, R30, RZ ;  /* 0x0000001e0f158210 */ /* 0x000fe20007f9e0ff */
[----:B------:R-:W-:Y:S01]  /*5130*/  @!P0 IMAD.WIDE.U32 R26, R26, 0xa0, R164 ;  /* 0x000000a01a1a8825 */ /* 0x000fe200078e00a4 */
[----:B------:R-:W-:Y:S01]  /*5140*/  @!PT LDS RZ, [RZ] ;  /* 0x00000000fffff984 */ /* 0x000fe20000000800 */
[----:B------:R-:W-:Y:S01]  /*5150*/  @!PT LDS RZ, [RZ] ;  /* 0x00000000fffff984 */ /* 0x000fe20000000800 */
[----:B------:R-:W-:Y:S01]  /*5160*/  @!PT LDS RZ, [RZ] ;  /* 0x00000000fffff984 */ /* 0x000fe20000000800 */
[----:B------:R1:W-:Y:S02]  /*5170*/  @!P0 LDGSTS.E.BYPASS.LTC128B.128 [R232+0x1000], [R28.64] ;  /* 0x010000001ce88fae */ /* 0x0003e4000b901d46 */
[----:B------:R-:W-:Y:S01]  /*5180*/  @!P0 LEA R9, P2, R23, R164, 0x7 ;  /* 0x000000a417098211 */ /* 0x000fe200078438ff */
[----:B------:R-:W-:Y:S01]  /*5190*/  @!P0 IMAD.MOV.U32 R2, RZ, RZ, c[0x0][0x19c] ;  /* 0x00006700ff028624 */ /* 0x000fe200078e00ff */
[----:B------:R-:W-:Y:S01]  /*51a0*/  @!P0 IADD3 R22, P3, R15, R26, RZ ;  /* 0x0000001a0f168210 */ /* 0x000fe20007f7e0ff */
[----:B------:R-:W-:Y:S01]  /*51b0*/  @!P0 IMAD.MOV.U32 R24, RZ, RZ, c[0x0][0x198] ;  /* 0x00006600ff188624 */ /* 0x000fe200078e00ff */
[----:B------:R1:W-:Y:S01]  /*51c0*/  @P0 STS.128 [R232+0x1800], RZ ;  /* 0x001800ffe8000388 */ /* 0x0003e20000000c00 */
[----:B------:R-:W-:-:S02]  /*51d0*/  @!P0 IMAD.MOV.U32 R8, RZ, RZ, c[0x0][0x19c] ;  /* 0x00006700ff088624 */ /* 0x000fc400078e00ff */
[----:B------:R-:W-:Y:S02]  /*51e0*/  @!P0 IMAD R10, R10, 0x60, RZ ;  /* 0x000000600a0a8824 */ /* 0x000fe400078e02ff */
[----:B------:R-:W-:Y:S01]  /*51f0*/  @!P0 IMAD R2, R2, 0xa0, RZ ;  /* 0x000000a002028824 */ /* 0x000fe200078e02ff */
[----:B------:R-:W-:Y:S01]  /*5200*/  @!P0 LEA.HI.X R8, R23, R165, R8, 0x7, P2 ;  /* 0x000000a517088211 */ /* 0x000fe200010f3c08 */
[----:B------:R-:W-:Y:S01]  /*5210*/  @!P0 IMAD.WIDE.U32 R24, R24, 0xc0, R164 ;  /* 0x000000c018188825 */ /* 0x000fe200078e00a4 */
[C---:B------:R-:W-:Y:S02]  /*5220*/  @!P0 IADD3.X R10, R20.reuse, R31, R10, P4, !PT ;  /* 0x0000001f140a8210 */ /* 0x040fe400027fe40a */
[----:B------:R-:W-:Y:S01]  /*5230*/  @!P0 IADD3.X R27, R20, R27, R2, P3, !PT ;  /* 0x0000001b141b8210 */ /* 0x000fe20001ffe402 */
[----:B------:R-:W-:Y:S01]  /*5240*/  @!P0 IMAD R23, R0, 0xc0, RZ ;  /* 0x000000c000178824 */ /* 0x000fe200078e02ff */
[C---:B------:R-:W-:Y:S02]  /*5250*/  @!P0 IADD3 R14, P4, R15.reuse, R14, RZ ;  /* 0x0000000e0f0e8210 */ /* 0x040fe40007f9e0ff */
[----:B------:R-:W-:-:S02]  /*5260*/  @!P0 IADD3 R12, P3, R15, R12, RZ ;  /* 0x0000000c0f0c8210 */ /* 0x000fc40007f7e0ff */
[C---:B------:R-:W-:Y:S01]  /*5270*/  @!P0 IADD3 R0, P2, R15.reuse, R24, RZ ;  /* 0x000000180f008210 */ /* 0x040fe20007f5e0ff */
[----:B------:R-:W-:Y:S01]  /*5280*/  @!P0 IMAD.X R13, R20, 0x1, R13, P4 ;  /* 0x00000001140d8824 */ /* 0x000fe200020e060d */
[----:B------:R-:W-:Y:S01]  /*5290*/  @!P0 LEA R32, P5, R14, c[0x0][0x168], 0x1 ;  /* 0x00005a000e208a11 */ /* 0x000fe200078a08ff */
[C---:B------:R-:W-:Y:S01]  /*52a0*/  @!P0 IMAD.X R11, R20.reuse, 0x1, R11, P3 ;  /* 0x00000001140b8824 */ /* 0x040fe200018e060b */
[----:B------:R-:W-:Y:S02]  /*52b0*/  @!P0 IADD3.X R23, R20, R25, R23, P2, !PT ;  /* 0x0000001914178210 */ /* 0x000fe400017fe417 */
[----:B------:R-:W-:Y:S02]  /*52c0*/  @!P0 IADD3 R9, P2, R15, R9, RZ ;  /* 0x000000090f098210 */ /* 0x000fe40007f5e0ff */
[----:B------:R-:W-:Y:S02]  /*52d0*/  @!P0 LEA R30, P4, R12, c[0x0][0x168], 0x1 ;  /* 0x00005a000c1e8a11 */ /* 0x000fe400078808ff */
[----:B------:R-:W-:Y:S01]  /*52e0*/  @!P0 LEA R24, P3, R21, c[0x0][0x168], 0x1 ;  /* 0x00005a0015188a11 */ /* 0x000fe200078608ff */
[----:B------:R-:W-:Y:S01]  /*52f0*/  @!P0 IMAD.X R8, R20, 0x1, R8, P2 ;  /* 0x0000000114088824 */ /* 0x000fe200010e0608 */
[----:B------:R-:W-:-:S02]  /*5300*/  @!P0 LEA.HI.X R33, R14, c[0x0][0x16c], R13, 0x1, P5 ;  /* 0x00005b000e218a11 */ /* 0x000fc400028f0c0d */
[----:B------:R-:W-:Y:S02]  /*5310*/  @!P0 LEA.HI.X R31, R12, c[0x0][0x16c], R11, 0x1, P4 ;  /* 0x00005b000c1f8a11 */ /* 0x000fe400020f0c0b */
[----:B------:R-:W-:Y:S01]  /*5320*/  @!P0 LEA R34, P4, R9, c[0x0][0x168], 0x1 ;  /* 0x00005a0009228a11 */ /* 0x000fe200078808ff */
[----:B------:R-:W-:Y:S01]  /*5330*/  @!PT LDS RZ, [RZ] ;  /* 0x00000000fffff984 */ /* 0x000fe20000000800 */
[----:B------:R-:W-:Y:S01]  /*5340*/  @!PT LDS RZ, [RZ] ;  /* 0x00000000fffff984 */ /* 0x000fe20000000800 */
[----:B------:R-:W-:Y:S01]  /*5350*/  @!PT LDS RZ, [RZ] ;  /* 0x00000000fffff984 */ /* 0x000fe20000000800 */
[----:B------:R1:W-:Y:S01]  /*5360*/  @!P0 LDGSTS.E.BYPASS.LTC128B.128 [R232+0x1800], [R32.64] ;  /* 0x0180000020e88fae */ /* 0x0003e2000b901d46 */
[----:B------:R-:W-:Y:S02]  /*5370*/  @!P0 LEA.HI.X R25, R21, c[0x0][0x16c], R10, 0x1, P3 ;  /* 0x00005b0015198a11 */ /* 0x000fe400018f0c0a */
[----:B------:R-:W-:Y:S01]  /*5380*/  @!P0 LEA R12, P3, R22, c[0x0][0x168], 0x1 ;  /* 0x00005a00160c8a11 */ /* 0x000fe200078608ff */
[----:B------:R1:W-:Y:S01]  /*5390*/  @P0 STS.128 [R232+0x2000], RZ ;  /* 0x002000ffe8000388 */ /* 0x0003e20000000c00 */
[----:B------:R-:W-:Y:S02]  /*53a0*/  @!P0 LEA R10, P2, R0, c[0x0][0x168], 0x1 ;  /* 0x00005a00000a8a11 */ /* 0x000fe400078408ff */
[----:B------:R-:W-:Y:S01]  /*53b0*/  @!P0 LEA.HI.X R35, R9, c[0x0][0x16c], R8, 0x1, P4 ;  /* 0x00005b0009238a11 */ /* 0x000fe200020f0c08 */
        /* <DEDUP_REMOVED lines=40> */
.L_x_1134:
[----:B------:R-:W-:Y:S05]  /*5640*/  BSYNC B0 ;  /* 0x0000000000007941 */ /* 0x000fea0003800000 */
.L_x_1133:
[----:B------:R-:W0:Y:S01]  /*5650*/  LDGDEPBAR ;  /* 0x00000000000079af */ /* 0x000e220000000000 */
[----:B------:R-:W-:-:S04]  /*5660*/  IADD3 R164, P0, R15, R164, RZ ;  /* 0x000000a40fa47210 */ /* 0x000fc80007f1e0ff */
[----:B------:R-:W-:Y:S02]  /*5670*/  IADD3.X R165, R20, R165, RZ, P0, !PT ;  /* 0x000000a514a57210 */ /* 0x000fe400007fe4ff */
.L_x_1130:
[----:B------:R-:W-:Y:S02]  /*5680*/  FMNMX.FTZ R0, R16, R17, !PT ;  /* 0x0000001110007209 */ /* 0x000fe40007810000 */
[----:B------:R-:W-:Y:S02]  /*5690*/  SHF.L.U32 R224, R4, 0x1, RZ ;  /* 0x0000000104e07819 */ /* 0x000fe400000006ff */
[----:B------:R-:W-:-:S03]  /*56a0*/  FMNMX.FTZ R0, R5, R0, !PT ;  /* 0x0000000005007209 */ /* 0x000fc60007810000 */
[----:B-1----:R-:W-:Y:S01]  /*56b0*/  LDSM.16.MT88.4 R32, [R224+0x5400] ;  /* 0x00540000e020783b */ /* 0x002fe20000004200 */
        /* <DEDUP_REMOVED lines=236> */
[C---:B------:R-:W-:Y:S01]  /*6580*/  FSETP.NEU.FTZ.AND P0, PT, R0.reuse, -INF , PT ;  /* 0xff8000000000780b */ /* 0x040fe20003f1d000 */
[----:B------:R-:W-:-:S06]  /*6590*/  FMUL.FTZ R51, R0, c[0x0][0x23c] ;  /* 0x00008f0000337a20 */ /* 0x000fcc0000410000 */
[----:B------:R-:W-:Y:S01]  /*65a0*/  MUFU.EX2 R61, R61 ;  /* 0x0000003d003d7308 */ /* 0x000fe20000000800 */
[----:B------:R-:W-:-:S05]  /*65b0*/  FSEL R51, R51, RZ, P0 ;  /* 0x000000ff33337208 */ /* 0x000fca0000000000 */
[--C-:B------:R-:W-:Y:S02]  /*65c0*/  FFMA.FTZ R246, R6, c[0x0][0x23c], -R51.reuse ;  /* 0x00008f0006f67a23 */ /* 0x100fe40000010833 */
[----:B------:R-:W1:Y:S01]  /*65d0*/  LDSM.16.MT88.4 R4, [R224+0x5000] ;  /* 0x00500000e004783b */ /* 0x000e620000004200 */
[--C-:B------:R-:W-:Y:S01]  /*65e0*/  FFMA.FTZ R123, R19, c[0x0][0x23c], -R51.reuse ;  /* 0x00008f00137b7a23 */ /* 0x100fe20000010833 */
[----:B------:R-:W-:Y:S01]  /*65f0*/  MUFU.EX2 R60, R60 ;  /* 0x0000003c003c7308 */ /* 0x000fe20000000800 */
[--C-:B------:R-:W-:Y:S02]  /*6600*/  FFMA.FTZ R240, R18, c[0x0][0x23c], -R51.reuse ;  /* 0x00008f0012f07a23 */ /* 0x100fe40000010833 */
[--C-:B------:R-:W-:Y:S01]  /*6610*/  FFMA.FTZ R117, R198, c[0x0][0x23c], -R51.reuse ;  /* 0x00008f00c6757a23 */ /* 0x100fe20000010833 */
[----:B------:R-:W2:Y:S01]  /*6620*/  LDSM.16.MT88.4 R16, [R223+0x5400] ;  /* 0x00540000df10783b */ /* 0x000ea20000004200 */
[--C-:B------:R-:W-:Y:S02]  /*6630*/  FFMA.FTZ R200, R200, c[0x0][0x23c], -R51.reuse ;  /* 0x00008f00c8c87a23 */ /* 0x100fe40000010833 */
[--C-:B------:R-:W-:Y:S01]  /*6640*/  FFMA.FTZ R105, R238, c[0x0][0x23c], -R51.reuse ;  /* 0x00008f00ee697a23 */ /* 0x100fe20000010833 */
[----:B------:R-:W-:Y:S01]  /*6650*/  MUFU.EX2 R246, R246 ;  /* 0x000000f600f67308 */ /* 0x000fe20000000800 */
[--C-:B------:R-:W-:Y:S01]  /*6660*/  FFMA.FTZ R198, R202, c[0x0][0x23c], -R51.reuse ;  /* 0x00008f00cac67a23 */ /* 0x100fe20000010833 */
[----:B------:R-:W-:Y:S01]  /*6670*/  LEA R238, P0, R164, c[0x0][0x168], 0x1 ;  /* 0x00005a00a4ee7a11 */ /* 0x000fe200078008ff */
[----:B------:R-:W-:-:S02]  /*6680*/  FFMA.FTZ R101, R204, c[0x0][0x23c], -R51 ;  /* 0x00008f00cc657a23 */ /* 0x000fc40000010833 */
[----:B------:R-:W-:Y:S01]  /*6690*/  FFMA.FTZ R196, R196, c[0x0][0x23c], -R51 ;  /* 0x00008f00c4c47a23 */ /* 0x000fe20000010833 */
[----:B------:R-:W-:Y:S01]  /*66a0*/  LEA.HI.X R239, R164, c[0x0][0x16c], R165, 0x1, P0 ;  /* 0x00005b00a4ef7a11 */ /* 0x000fe200000f0ca5 */
[--C-:B------:R-:W-:Y:S01]  /*66b0*/  FFMA.FTZ R109, R194, c[0x0][0x23c], -R51.reuse ;  /* 0x00008f00c26d7a23 */ /* 0x100fe20000010833 */
[----:B------:R-:W3:Y:S01]  /*66c0*/  MUFU.EX2 R123, R123 ;  /* 0x0000007b007b7308 */ /* 0x000ee20000000800 */
[--C-:B------:R-:W-:Y:S02]  /*66d0*/  FFMA.FTZ R192, R192, c[0x0][0x23c], -R51.reuse ;  /* 0x00008f00c0c07a23 */ /* 0x100fe40000010833 */
[--C-:B------:R-:W-:Y:S02]  /*66e0*/  FFMA.FTZ R119, R190, c[0x0][0x23c], -R51.reuse ;  /* 0x00008f00be777a23 */ /* 0x100fe40000010833 */
[--C-:B------:R-:W-:Y:S02]  /*66f0*/  FFMA.FTZ R129, R182, c[0x0][0x23c], -R51.reuse ;  /* 0x00008f00b6817a23 */ /* 0x100fe40000010833 */
[--C-:B------:R-:W-:Y:S01]  /*6700*/  FFMA.FTZ R188, R188, c[0x0][0x23c], -R51.reuse ;  /* 0x00008f00bcbc7a23 */ /* 0x100fe20000010833 */
[----:B------:R-:W-:Y:S01]  /*6710*/  MUFU.EX2 R240, R240 ;  /* 0x000000f000f07308 */ /* 0x000fe20000000800 */
[----:B------:R-:W-:-:S02]  /*6720*/  FFMA.FTZ R125, R184, c[0x0][0x23c], -R51 ;  /* 0x00008f00b87d7a23 */ /* 0x000fc40000010833 */
[--C-:B------:R-:W-:Y:S02]  /*6730*/  FFMA.FTZ R182, R186, c[0x0][0x23c], -R51.reuse ;  /* 0x00008f00bab67a23 */ /* 0x100fe40000010833 */
[--C-:B------:R-:W-:Y:S02]  /*6740*/  FFMA.FTZ R135, R176, c[0x0][0x23c], -R51.reuse ;  /* 0x00008f00b0877a23 */ /* 0x100fe40000010833 */
[--C-:B------:R-:W-:Y:S01]  /*6750*/  FFMA.FTZ R180, R180, c[0x0][0x23c], -R51.reuse ;  /* 0x00008f00b4b47a23 */ /* 0x100fe20000010833 */
[----:B------:R-:W4:Y:S01]  /*6760*/  MUFU.EX2 R117, R117 ;  /* 0x0000007500757308 */ /* 0x000f220000000800 */
        /* <DEDUP_REMOVED lines=15> */
[----:B------:R-:W-:Y:S01]  /*6860*/  FFMA.FTZ R148, R141, c[0x0][0x23c], -R74 ;  /* 0x00008f008d947a23 */ /* 0x000fe2000001084a */
        /* <DEDUP_REMOVED lines=13> */
[----:B------:R-:W-:Y:S02]  /*6940*/  FFMA.FTZ R128, R127, c[0x0][0x23c], -R74 ;  /* 0x00008f007f807a23 */ /* 0x000fe4000001084a */
        /* <DEDUP_REMOVED lines=8> */
[----:B------:R-:W-:Y:S01]  /*69d0*/  FFMA.FTZ R161, R122, c[0x0][0x23c], -R51 ;  /* 0x00008f007aa17a23 */ /* 0x000fe20000010833 */
[----:B-1----:R-:W-:Y:S01]  /*69e0*/  F2FP.BF16.PACK_AB R15, R101, R198 ;  /* 0x000000c6650f723e */ /* 0x002fe200000010ff */
[----:B------:R-:W-:Y:S01]  /*69f0*/  MUFU.EX2 R192, R192 ;  /* 0x000000c000c07308 */ /* 0x000fe20000000800 */
[----:B------:R-:W-:Y:S02]  /*6a00*/  FADD.FTZ R123, R246, R123 ;  /* 0x0000007bf67b7221 */ /* 0x000fe40000010000 */
[--C-:B------:R-:W-:Y:S02]  /*6a10*/  FFMA.FTZ R163, R116, c[0x0][0x23c], -R51.reuse ;  /* 0x00008f0074a37a23 */ /* 0x100fe40000010833 */
[--C-:B------:R-:W-:Y:S01]  /*6a20*/  FFMA.FTZ R114, R114, c[0x0][0x23c], -R51.reuse ;  /* 0x00008f0072727a23 */ /* 0x100fe20000010833 */
[----:B------:R-:W-:Y:S01]  /*6a30*/  HMMA.16816.F32.BF16 R8, R12, R32, R8 ;  /* 0x000000200c08723c */ /* 0x000fe20000041808 */
[--C-:B------:R-:W-:Y:S01]  /*6a40*/  FFMA.FTZ R116, R108, c[0x0][0x23c], -R51.reuse ;  /* 0x00008f006c747a23 */ /* 0x100fe20000010833 */
[----:B------:R-:W1:Y:S01]  /*6a50*/  MUFU.EX2 R119, R119 ;  /* 0x0000007700777308 */ /* 0x000e620000000800 */
[----:B------:R-:W-:-:S02]  /*6a60*/  FFMA.FTZ R110, R110, c[0x0][0x23c], -R51 ;  /* 0x00008f006e6e7a23 */ /* 0x000fc40000010833 */
[----:B------:R-:W-:Y:S02]  /*6a70*/  FADD.FTZ R240, R240, R123 ;  /* 0x0000007bf0f07221 */ /* 0x000fe40000010000 */
[----:B------:R-:W-:Y:S01]  /*6a80*/  FFMA.FTZ R108, R103, c[0x0][0x23c], -R74 ;  /* 0x00008f00676c7a23 */ /* 0x000fe2000001084a */
[C---:B------:R-:W-:Y:S01]  /*6a90*/  HMMA.16816.F32.BF16 R4, R12.reuse, R34, R4 ;  /* 0x000000220c04723c */ /* 0x040fe20000041804 */
[----:B------:R-:W4:Y:S01]  /*6aa0*/  LDSM.16.MT88.4 R32, [R223+0x5800] ;  /* 0x00580000df20783b */ /* 0x000f220000004200 */
[----:B------:R-:W-:Y:S01]  /*6ab0*/  MUFU.EX2 R188, R188 ;  /* 0x000000bc00bc7308 */ /* 0x000fe20000000800 */
[----:B------:R-:W-:Y:S02]  /*6ac0*/  FADD.FTZ R117, R117, R240 ;  /* 0x000000f075757221 */ /* 0x000fe40000010000 */
[----:B------:R-:W-:Y:S02]  /*6ad0*/  FFMA.FTZ R103, R104, c[0x0][0x23c], -R51 ;  /* 0x00008f0068677a23 */ /* 0x000fe40000010833 */
[----:B------:R-:W-:Y:S01]  /*6ae0*/  FADD.FTZ R200, R200, R117 ;  /* 0x00000075c8c87221 */ /* 0x000fe20000010000 */
[----:B--2---:R-:W-:Y:S01]  /*6af0*/  HMMA.16816.F32.BF16 R24, R12, R16, R24 ;  /* 0x000000100c18723c */ /* 0x004fe20000041818 */
[----:B------:R-:W-:Y:S01]  /*6b00*/  FFMA.FTZ R102, R102, c[0x0][0x23c], -R51 ;  /* 0x00008f0066667a23 */ /* 0x000fe20000010833 */
[----:B------:R-:W2:Y:S01]  /*6b10*/  MUFU.EX2 R125, R125 ;  /* 0x0000007d007d7308 */ /* 0x000ea20000000800 */
[----:B------:R-:W-:-:S02]  /*6b20*/  FADD.FTZ R105, R105, R200 ;  /* 0x000000c869697221 */ /* 0x000fc40000010000 */
[----:B------:R-:W-:Y:S02]  /*6b30*/  FFMA.FTZ R94, R94, c[0x0][0x23c], -R51 ;  /* 0x00008f005e5e7a23 */ /* 0x000fe40000010833 */
[----:B------:R-:W-:Y:S01]  /*6b40*/  FADD.FTZ R198, R198, R105 ;  /* 0x00000069c6c67221 */ /* 0x000fe20000010000 */
[----:B------:R-:W-:Y:S01]  /*6b50*/  HMMA.16816.F32.BF16 R20, R12, R18, R20 ;  /* 0x000000120c14723c */ /* 0x000fe20000041814 */
[----:B------:R-:W5:Y:S01]  /*6b60*/  LDSM.16.MT88.4 R16, [R224+0x5c00] ;  /* 0x005c0000e010783b */ /* 0x000f620000004200 */
[----:B------:R-:W-:Y:S01]  /*6b70*/  MUFU.EX2 R129, R129 ;  /* 0x0000008100817308 */ /* 0x000fe20000000800 */
[----:B------:R-:W-:Y:S02]  /*6b80*/  FADD.FTZ R101, R101, R198 ;  /* 0x000000c665657221 */ /* 0x000fe40000010000 */
[----:B------:R-:W-:Y:S02]  /*6b90*/  FFMA.FTZ R174, R169, c[0x0][0x23c], -R74 ;  /* 0x00008f00a9ae7a23 */ /* 0x000fe4000001084a */
[----:B------:R-:W-:Y:S01]  /*6ba0*/  F2FP.BF16.PACK_AB R12, R97, R118 ;  /* 0x00000076610c723e */ /* 0x000fe200000010ff */
[----:B------:R-:W-:Y:S01]  /*6bb0*/  FFMA.FTZ R84, R84, c[0x0][0x23c], -R51 ;  /* 0x00008f0054547a23 */ /* 0x000fe20000010833 */
[----:B---3--:R-:W-:Y:S01]  /*6bc0*/  F2FP.BF16.PACK_AB R13, R109, R196 ;  /* 0x000000c46d0d723e */ /* 0x008fe200000010ff */
[----:B------:R-:W3:Y:S01]  /*6bd0*/  MUFU.EX2 R182, R182 ;  /* 0x000000b600b67308 */ /* 0x000ee20000000800 */
[----:B------:R-:W-:Y:S01]  /*6be0*/  F2FP.BF16.PACK_AB R14, R93, R112 ;  /* 0x000000705d0e723e */ /* 0x000fe200000010ff */
[----:B------:R-:W-:Y:S01]  /*6bf0*/  FADD.FTZ R196, R196, R101 ;  /* 0x00000065c4c47221 */ /* 0x000fe20000010000 */
[----:B-1----:R-:W-:Y:S01]  /*6c00*/  F2FP.BF16.PACK_AB R15, R119, R192 ;  /* 0x000000c0770f723e */ /* 0x002fe200000010ff */
[----:B------:R-:W-:-:S02]  /*6c10*/  FFMA.FTZ R80, R80, c[0x0][0x23c], -R51 ;  /* 0x00008f0050507a23 */ /* 0x000fc40000010833 */
[----:B------:R-:W-:Y:S02]  /*6c20*/  FADD.FTZ R109, R109, R196 ;  /* 0x000000c46d6d7221 */ /* 0x000fe40000010000 */
[----:B------:R-:W-:Y:S01]  /*6c30*/  MUFU.EX2 R180, R180 ;  /* 0x000000b400b47308 */ /* 0x000fe20000000800 */
[----:B------:R-:W-:Y:S01]  /*6c40*/  FFMA.FTZ R86, R86, c[0x0][0x23c], -R51 ;  /* 0x00008f0056567a23 */ /* 0x000fe20000010833 */
[C---:B------:R-:W-:Y:S01]  /*6c50*/  HMMA.16816.F32.BF16 R8, R12.reuse, R28, R8 ;  /* 0x0000001c0c08723c */ /* 0x040fe20000041808 */
[----:B------:R-:W-:Y:S02]  /*6c60*/  FADD.FTZ R192, R192, R109 ;  /* 0x0000006dc0c07221 */ /* 0x000fe40000010000 */
[--C-:B------:R-:W-:Y:S02]  /*6c70*/  FFMA.FTZ R76, R76, c[0x0][0x23c], -R51.reuse ;  /* 0x00008f004c4c7a23 */ /* 0x100fe40000010833 */
[----:B------:R-:W-:Y:S01]  /*6c80*/  FADD.FTZ R119, R119, R192 ;  /* 0x000000c077777221 */ /* 0x000fe20000010000 */
[----:B------:R-:W1:Y:S01]  /*6c90*/  MUFU.EX2 R131, R131 ;  /* 0x0000008300837308 */ /* 0x000e620000000800 */
[--C-:B------:R-:W-:Y:S01]  /*6ca0*/  FFMA.FTZ R36, R36, c[0x0][0x23c], -R51.reuse ;  /* 0x00008f0024247a23 */ /* 0x100fe20000010833 */
[----:B------:R-:W-:Y:S01]  /*6cb0*/  HMMA.16816.F32.BF16 R4, R12, R30, R4 ;  /* 0x0000001e0c04723c */ /* 0x000fe20000041804 */
[----:B------:R-:W1:Y:S01]  /*6cc0*/  LDSM.16.MT88.4 R28, [R223+0x5c00] ;  /* 0x005c0000df1c783b */ /* 0x000e620000004200 */
[----:B------:R-:W-:-:S02]  /*6cd0*/  FFMA.FTZ R37, R37, c[0x0][0x23c], -R51 ;  /* 0x00008f0025257a23 */ /* 0x000fc40000010833 */
[--C-:B------:R-:W-:Y:S02]  /*6ce0*/  FFMA.FTZ R39, R39, c[0x0][0x23c], -R51.reuse ;  /* 0x00008f0027277a23 */ /* 0x100fe40000010833 */
[----:B------:R-:W-:Y:S01]  /*6cf0*/  MUFU.EX2 R135, R135 ;  /* 0x0000008700877308 */ /* 0x000fe20000000800 */
[--C-:B------:R-:W-:Y:S01]  /*6d00*/  FFMA.FTZ R42, R42, c[0x0][0x23c], -R51.reuse ;  /* 0x00008f002a2a7a23 */ /* 0x100fe20000010833 */
[C---:B----4-:R-:W-:Y:S01]  /*6d10*/  HMMA.16816.F32.BF16 R24, R12.reuse, R32, R24 ;  /* 0x000000200c18723c */ /* 0x050fe20000041818 */
[--C-:B------:R-:W-:Y:S02]  /*6d20*/  FFMA.FTZ R41, R41, c[0x0][0x23c], -R51.reuse ;  /* 0x00008f0029297a23 */ /* 0x100fe40000010833 */
[--C-:B------:R-:W-:Y:S02]  /*6d30*/  FFMA.FTZ R48, R48, c[0x0][0x23c], -R51.reuse ;  /* 0x00008f0030307a23 */ /* 0x100fe40000010833 */
[----:B------:R-:W-:Y:S01]  /*6d40*/  FFMA.FTZ R240, R46, c[0x0][0x23c], -R51 ;  /* 0x00008f002ef07a23 */ /* 0x000fe20000010833 */
[----:B------:R-:W4:Y:S02]  /*6d50*/  MUFU.EX2 R176, R176 ;  /* 0x000000b000b07308 */ /* 0x000f240000000800 */
[----:B------:R-:W-:Y:S01]  /*6d60*/  HMMA.16816.F32.BF16 R20, R12, R34, R20 ;  /* 0x000000220c14723c */ /* 0x000fe20000041814 */
[----:B------:R-:W4:Y:S05]  /*6d70*/  LDSM.16.MT88.4 R32, [R224+0x6000] ;  /* 0x00600000e020783b */ /* 0x000f2a0000004200 */
[----:B------:R-:W-:Y:S01]  /*6d80*/  MUFU.EX2 R139, R139 ;  /* 0x0000008b008b7308 */ /* 0x000fe20000000800 */
[----:B------:R-:W-:-:S02]  /*6d90*/  F2FP.BF16.PACK_AB R12, R91, R106 ;  /* 0x0000006a5b0c723e */ /* 0x000fc400000010ff */
[----:B--2---:R-:W-:Y:S01]  /*6da0*/  F2FP.BF16.PACK_AB R13, R125, R188 ;  /* 0x000000bc7d0d723e */ /* 0x004fe200000010ff */
[----:B------:R-:W-:Y:S01]  /*6db0*/  FADD.FTZ R188, R188, R119 ;  /* 0x00000077bcbc7221 */ /* 0x000fe20000010000 */
[----:B------:R-:W-:Y:S02]  /*6dc0*/  F2FP.BF16.PACK_AB R14, R89, R100 ;  /* 0x00000064590e723e */ /* 0x000fe400000010ff */
[----:B---3--:R-:W-:Y:S01]  /*6dd0*/  F2FP.BF16.PACK_AB R15, R182, R129 ;  /* 0x00000081b60f723e */ /* 0x008fe200000010ff */
[----:B------:R-:W2:Y:S01]  /*6de0*/  MUFU.EX2 R168, R168 ;  /* 0x000000a800a87308 */ /* 0x000ea20000000800 */
[----:B------:R-:W-:-:S04]  /*6df0*/  FADD.FTZ R188, R125, R188 ;  /* 0x000000bc7dbc7221 */ /* 0x000fc80000010000 */
[----:B------:R-:W-:Y:S01]  /*6e00*/  FADD.FTZ R129, R129, R188 ;  /* 0x000000bc81817221 */ /* 0x000fe20000010000 */
[----:B-----5:R-:W-:Y:S02]  /*6e10*/  HMMA.16816.F32.BF16 R8, R12, R16, R8 ;  /* 0x000000100c08723c */ /* 0x020fe40000041808 */
[----:B------:R-:W-:Y:S01]  /*6e20*/  MUFU.EX2 R143, R143 ;  /* 0x0000008f008f7308 */ /* 0x000fe20000000800 */
[----:B------:R-:W-:-:S05]  /*6e30*/  FADD.FTZ R129, R182, R129 ;  /* 0x00000081b6817221 */ /* 0x000fca0000010000 */
[C---:B------:R-:W-:Y:S01]  /*6e40*/  HMMA.16816.F32.BF16 R4, R12.reuse, R18, R4 ;  /* 0x000000120c04723c */ /* 0x040fe20000041804 */
[----:B------:R-:W3:Y:S01]  /*6e50*/  LDSM.16.MT88.4 R16, [R223+0x6000] ;  /* 0x00600000df10783b */ /* 0x000ee20000004200 */
        /* <DEDUP_REMOVED lines=9> */
[----:B------:R-:W-:Y:S01]  /*6ef0*/  F2FP.BF16.PACK_AB R14, R85, R90 ;  /* 0x0000005a550e723e */ /* 0x000fe200000010ff */
[----:B------:R-:W-:Y:S01]  /*6f00*/  FADD.FTZ R180, R180, R129 ;  /* 0x00000081b4b47221 */ /* 0x000fe20000010000 */
[----:B----4-:R-:W-:-:S03]  /*6f10*/  F2FP.BF16.PACK_AB R15, R176, R135 ;  /* 0x00000087b00f723e */ /* 0x010fc600000010ff */
[----:B------:R-:W-:Y:S02]  /*6f20*/  FADD.FTZ R180, R131, R180 ;  /* 0x000000b483b47221 */ /* 0x000fe40000010000 */
[----:B------:R-:W4:Y:S02]  /*6f30*/  MUFU.EX2 R150, R150 ;  /* 0x0000009600967308 */ /* 0x000f240000000800 */
[----:B------:R-:W-:Y:S01]  /*6f40*/  HMMA.16816.F32.BF16 R8, R12, R32, R8 ;  /* 0x000000200c08723c */ /* 0x000fe20000041808 */
[----:B------:R-:W-:-:S04]  /*6f50*/  FADD.FTZ R135, R135, R180 ;  /* 0x000000b487877221 */ /* 0x000fc80000010000 */
[----:B------:R-:W-:Y:S01]  /*6f60*/  FADD.FTZ R176, R176, R135 ;  /* 0x00000087b0b07221 */ /* 0x000fe20000010000 */
[----:B------:R-:W-:Y:S02]  /*6f70*/  MUFU.EX2 R141, R141 ;  /* 0x0000008d008d7308 */ /* 0x000fe40000000800 */
[C---:B------:R-:W-:Y:S01]  /*6f80*/  HMMA.16816.F32.BF16 R4, R12.reuse, R34, R4 ;  /* 0x000000220c04723c */ /* 0x040fe20000041804 */
[----:B------:R-:W4:Y:S05]  /*6f90*/  LDSM.16.MT88.4 R32, [R223+0x6400] ;  /* 0x00640000df20783b */ /* 0x000f2a0000004200 */
[----:B------:R-:W1:Y:S02]  /*6fa0*/  MUFU.EX2 R138, R138 ;  /* 0x0000008a008a7308 */ /* 0x000e640000000800 */
[C---:B---3--:R-:W-:Y:S06]  /*6fb0*/  HMMA.16816.F32.BF16 R24, R12.reuse, R16, R24 ;  /* 0x000000100c18723c */ /* 0x048fec0000041818 */
[----:B------:R-:W-:Y:S02]  /*6fc0*/  MUFU.EX2 R136, R136 ;  /* 0x0000008800887308 */ /* 0x000fe40000000800 */
[----:B------:R-:W-:Y:S01]  /*6fd0*/  HMMA.16816.F32.BF16 R20, R12, R18, R20 ;  /* 0x000000120c14723c */ /* 0x000fe20000041814 */
[----:B------:R-:W3:Y:S05]  /*6fe0*/  LDSM.16.MT88.4 R16, [R224+0x6800] ;  /* 0x00680000e010783b */ /* 0x000eea0000004200 */
[----:B------:R-:W3:Y:S01]  /*6ff0*/  MUFU.EX2 R149, R149 ;  /* 0x0000009500957308 */ /* 0x000ee20000000800 */
[----:B------:R-:W-:-:S02]  /*7000*/  F2FP.BF16.PACK_AB R12, R81, R88 ;  /* 0x00000058510c723e */ /* 0x000fc400000010ff */
[----:B--2---:R-:W-:Y:S01]  /*7010*/  F2FP.BF16.PACK_AB R13, R168, R139 ;  /* 0x0000008ba80d723e */ /* 0x004fe200000010ff */
[----:B------:R-:W-:Y:S01]  /*7020*/  FADD.FTZ R139, R139, R176 ;  /* 0x000000b08b8b7221 */ /* 0x000fe20000010000 */
[----:B------:R-:W-:Y:S02]  /*7030*/  F2FP.BF16.PACK_AB R14, R77, R82 ;  /* 0x000000524d0e723e */ /* 0x000fe400000010ff */
[----:B-----5:R-:W-:Y:S01]  /*7040*/  F2FP.BF16.PACK_AB R15, R162, R143 ;  /* 0x0000008fa20f723e */ /* 0x020fe200000010ff */
[----:B------:R-:W-:Y:S01]  /*7050*/  MUFU.EX2 R134, R134 ;  /* 0x0000008600867308 */ /* 0x000fe20000000800 */
[----:B------:R-:W-:-:S05]  /*7060*/  FADD.FTZ R168, R168, R139 ;  /* 0x0000008ba8a87221 */ /* 0x000fca0000010000 */
[C---:B-1----:R-:W-:Y:S02]  /*7070*/  HMMA.16816.F32.BF16 R8, R12.reuse, R28, R8 ;  /* 0x0000001c0c08723c */ /* 0x042fe40000041808 */
[----:B------:R-:W1:Y:S06]  /*7080*/  MUFU.EX2 R151, R151 ;  /* 0x0000009700977308 */ /* 0x000e6c0000000800 */
[C---:B------:R-:W-:Y:S01]  /*7090*/  HMMA.16816.F32.BF16 R4, R12.reuse, R30, R4 ;  /* 0x0000001e0c04723c */ /* 0x040fe20000041804 */
[----:B------:R-:W2:Y:S01]  /*70a0*/  LDSM.16.MT88.4 R28, [R223+0x6800] ;  /* 0x00680000df1c783b */ /* 0x000ea20000004200 */
[----:B------:R-:W-:Y:S06]  /*70b0*/  MUFU.EX2 R130, R130 ;  /* 0x0000008200827308 */ /* 0x000fec0000000800 */
[C---:B----4-:R-:W-:Y:S02]  /*70c0*/  HMMA.16816.F32.BF16 R24, R12.reuse, R32, R24 ;  /* 0x000000200c18723c */ /* 0x050fe40000041818 */
[----:B------:R-:W4:Y:S06]  /*70d0*/  MUFU.EX2 R159, R159 ;  /* 0x0000009f009f7308 */ /* 0x000f2c0000000800 */
[----:B------:R-:W-:Y:S01]  /*70e0*/  HMMA.16816.F32.BF16 R20, R12, R34, R20 ;  /* 0x000000220c14723c */ /* 0x000fe20000041814 */
[----:B------:R-:W5:Y:S01]  /*70f0*/  LDSM.16.MT88.4 R32, [R224+0x6c00] ;  /* 0x006c0000e020783b */ /* 0x000f620000004200 */
[----:B------:R-:W-:Y:S05]  /*7100*/  MUFU.EX2 R127, R127 ;  /* 0x0000007f007f7308 */ /* 0x000fea0000000800 */
[----:B------:R-:W-:-:S02]  /*7110*/  F2FP.BF16.PACK_AB R12, R75, R78 ;  /* 0x0000004e4b0c723e */ /* 0x000fc400000010ff */
[----:B------:R-:W-:Y:S01]  /*7120*/  F2FP.BF16.PACK_AB R13, R145, R160 ;  /* 0x000000a0910d723e */ /* 0x000fe200000010ff */
[----:B------:R-:W1:Y:S01]  /*7130*/  MUFU.EX2 R124, R124 ;  /* 0x0000007c007c7308 */ /* 0x000e620000000800 */
[----:B------:R-:W-:Y:S02]  /*7140*/  F2FP.BF16.PACK_AB R14, R72, R73 ;  /* 0x00000049480e723e */ /* 0x000fe400000010ff */
[----:B------:R-:W-:-:S05]  /*7150*/  F2FP.BF16.PACK_AB R15, R150, R147 ;  /* 0x00000093960f723e */ /* 0x000fca00000010ff */
[----:B------:R-:W-:Y:S02]  /*7160*/  MUFU.EX2 R120, R120 ;  /* 0x0000007800787308 */ /* 0x000fe40000000800 */
[C---:B---3--:R-:W-:Y:S06]  /*7170*/  HMMA.16816.F32.BF16 R8, R12.reuse, R16, R8 ;  /* 0x000000100c08723c */ /* 0x048fec0000041808 */
[----:B------:R-:W3:Y:S02]  /*7180*/  MUFU.EX2 R161, R161 ;  /* 0x000000a100a17308 */ /* 0x000ee40000000800 */
[C---:B------:R-:W-:Y:S01]  /*7190*/  HMMA.16816.F32.BF16 R4, R12.reuse, R18, R4 ;  /* 0x000000120c04723c */ /* 0x040fe20000041804 */
[----:B------:R-:W1:Y:S05]  /*71a0*/  LDSM.16.MT88.4 R16, [R223+0x6c00] ;  /* 0x006c0000df10783b */ /* 0x000e6a0000004200 */
[----:B------:R-:W-:Y:S02]  /*71b0*/  MUFU.EX2 R59, R59 ;  /* 0x0000003b003b7308 */ /* 0x000fe40000000800 */
[C---:B--2---:R-:W-:Y:S06]  /*71c0*/  HMMA.16816.F32.BF16 R24, R12.reuse, R28, R24 ;  /* 0x0000001c0c18723c */ /* 0x044fec0000041818 */
[----:B------:R-:W2:Y:S02]  /*71d0*/  MUFU.EX2 R58, R58 ;  /* 0x0000003a003a7308 */ /* 0x000ea40000000800 */
[----:B------:R-:W-:Y:S01]  /*71e0*/  HMMA.16816.F32.BF16 R20, R12, R30, R20 ;  /* 0x0000001e0c14723c */ /* 0x000fe20000041814 */
[----:B------:R-:W2:Y:S05]  /*71f0*/  LDSM.16.MT88.4 R28, [R224+0x7000] ;  /* 0x00700000e01c783b */ /* 0x000eaa0000004200 */
[----:B------:R-:W-:Y:S01]  /*7200*/  MUFU.EX2 R57, R57 ;  /* 0x0000003900397308 */ /* 0x000fe20000000800 */
        /* <DEDUP_REMOVED lines=9> */
[----:B------:R-:W2:Y:S06]  /*72a0*/  MUFU.EX2 R114, R114 ;  /* 0x0000007200727308 */ /* 0x000eac0000000800 */
[C---:B-1----:R-:W-:Y:S02]  /*72b0*/  HMMA.16816.F32.BF16 R24, R12.reuse, R16, R24 ;  /* 0x000000100c18723c */ /* 0x042fe40000041818 */
[----:B------:R-:W-:Y:S05]  /*72c0*/  MUFU.EX2 R116, R116 ;  /* 0x0000007400747308 */ /* 0x000fea0000000800 */
[----:B------:R-:W-:Y:S01]  /*72d0*/  F2FP.BF16.PACK_AB R16, R66, R67 ;  /* 0x000000434210723e */ /* 0x000fe200000010ff */
[----:B------:R-:W-:Y:S01]  /*72e0*/  HMMA.16816.F32.BF16 R20, R12, R18, R20 ;  /* 0x000000120c14723c */ /* 0x000fe20000041814 */
[----:B------:R-:W1:Y:S01]  /*72f0*/  LDSM.16.MT88.4 R12, [R224+0x7400] ;  /* 0x00740000e00c783b */ /* 0x000e620000004200 */
[----:B------:R-:W-:Y:S01]  /*7300*/  F2FP.BF16.PACK_AB R17, R151, R134 ;  /* 0x000000869711723e */ /* 0x000fe200000010ff */
[----:B------:R-:W-:Y:S04]  /*7310*/  MUFU.EX2 R55, R55 ;  /* 0x0000003700377308 */ /* 0x000fe80000000800 */
[----:B------:R-:W-:-:S02]  /*7320*/  F2FP.BF16.PACK_AB R18, R64, R65 ;  /* 0x000000414012723e */ /* 0x000fc400000010ff */
[----:B----4-:R-:W-:Y:S02]  /*7330*/  F2FP.BF16.PACK_AB R19, R159, R130 ;  /* 0x000000829f13723e */ /* 0x010fe400000010ff */
[----:B------:R-:W-:Y:S05]  /*7340*/  MUFU.EX2 R54, R54 ;  /* 0x0000003600367308 */ /* 0x000fea0000000800 */
[C---:B--2---:R-:W-:Y:S03]  /*7350*/  HMMA.16816.F32.BF16 R8, R16.reuse, R28, R8 ;  /* 0x0000001c1008723c */ /* 0x044fe60000041808 */
[----:B------:R-:W-:Y:S05]  /*7360*/  MUFU.EX2 R53, R53 ;  /* 0x0000003500357308 */ /* 0x000fea0000000800 */
[C---:B------:R-:W-:Y:S01]  /*7370*/  HMMA.16816.F32.BF16 R4, R16.reuse, R30, R4 ;  /* 0x0000001e1004723c */ /* 0x040fe20000041804 */
[----:B------:R-:W2:Y:S02]  /*7380*/  LDSM.16.MT88.4 R28, [R223+0x7400] ;  /* 0x00740000df1c783b */ /* 0x000ea40000004200 */
[----:B------:R-:W-:Y:S05]  /*7390*/  MUFU.EX2 R52, R52 ;  /* 0x0000003400347308 */ /* 0x000fea0000000800 */
[C---:B-----5:R-:W-:Y:S03]  /*73a0*/  HMMA.16816.F32.BF16 R24, R16.reuse, R32, R24 ;  /* 0x000000201018723c */ /* 0x060fe60000041818 */
[----:B------:R-:W-:Y:S04]  /*73b0*/  MUFU.EX2 R103, R103 ;  /* 0x0000006700677308 */ /* 0x000fe80000000800 */
[----:B------:R-:W-:Y:S01]  /*73c0*/  F2FP.BF16.PACK_AB R32, R62, R63 ;  /* 0x0000003f3e20723e */ /* 0x000fe200000010ff */
[----:B------:R-:W-:Y:S01]  /*73d0*/  HMMA.16816.F32.BF16 R20, R16, R34, R20 ;  /* 0x000000221014723c */ /* 0x000fe20000041814 */
[----:B------:R-:W4:Y:S01]  /*73e0*/  LDSM.16.MT88.4 R16, [R224+0x7800] ;  /* 0x00780000e010783b */ /* 0x000f220000004200 */
[----:B------:R-:W-:Y:S01]  /*73f0*/  F2FP.BF16.PACK_AB R33, R124, R127 ;  /* 0x0000007f7c21723e */ /* 0x000fe200000010ff */
[----:B------:R-:W-:Y:S04]  /*7400*/  MUFU.EX2 R102, R102 ;  /* 0x0000006600667308 */ /* 0x000fe80000000800 */
[----:B------:R-:W-:-:S02]  /*7410*/  F2FP.BF16.PACK_AB R34, R60, R61 ;  /* 0x0000003d3c22723e */ /* 0x000fc400000010ff */
[----:B---3--:R-:W-:Y:S02]  /*7420*/  F2FP.BF16.PACK_AB R35, R161, R120 ;  /* 0x00000078a123723e */ /* 0x008fe400000010ff */
[----:B------:R-:W-:Y:S05]  /*7430*/  MUFU.EX2 R94, R94 ;  /* 0x0000005e005e7308 */ /* 0x000fea0000000800 */
[C---:B-1----:R-:W-:Y:S03]  /*7440*/  HMMA.16816.F32.BF16 R8, R32.reuse, R12, R8 ;  /* 0x0000000c2008723c */ /* 0x042fe60000041808 */
[----:B------:R-:W-:Y:S04]  /*7450*/  MUFU.EX2 R3, R3 ;  /* 0x0000000300037308 */ /* 0x000fe80000000800 */
[----:B------:R-:W-:Y:S01]  /*7460*/  FADD.FTZ R13, R244, R121 ;  /* 0x00000079f40d7221 */ /* 0x000fe20000010000 */
[C---:B------:R-:W-:Y:S03]  /*7470*/  HMMA.16816.F32.BF16 R4, R32.reuse, R14, R4 ;  /* 0x0000000e2004723c */ /* 0x040fe60000041804 */
[----:B------:R-:W-:Y:S01]  /*7480*/  FADD.FTZ R206, R206, R13 ;  /* 0x0000000dcece7221 */ /* 0x000fe20000010000 */
[----:B------:R-:W1:Y:S01]  /*7490*/  MUFU.EX2 R121, R110 ;  /* 0x0000006e00797308 */ /* 0x000e620000000800 */
[----:B------:R-:W3:Y:S02]  /*74a0*/  LDSM.16.MT88.4 R12, [R223+0x7800] ;  /* 0x00780000df0c783b */ /* 0x000ee40000004200 */
[----:B------:R-:W-:Y:S01]  /*74b0*/  FADD.FTZ R115, R115, R206 ;  /* 0x000000ce73737221 */ /* 0x000fe20000010000 */
[C---:B--2---:R-:W-:Y:S03]  /*74c0*/  HMMA.16816.F32.BF16 R24, R32.reuse, R28, R24 ;  /* 0x0000001c2018723c */ /* 0x044fe60000041818 */
[----:B------:R-:W-:Y:S01]  /*74d0*/  FADD.FTZ R146, R146, R115 ;  /* 0x0000007392927221 */ /* 0x000fe20000010000 */
[----:B------:R-:W-:Y:S03]  /*74e0*/  MUFU.EX2 R98, R98 ;  /* 0x0000006200627308 */ /* 0x000fe60000000800 */
[----:B------:R-:W-:Y:S01]  /*74f0*/  FADD.FTZ R107, R107, R146 ;  /* 0x000000926b6b7221 */ /* 0x000fe20000010000 */
[----:B------:R-:W-:Y:S01]  /*7500*/  HMMA.16816.F32.BF16 R28, R32, R30, R20 ;  /* 0x0000001e201c723c */ /* 0x000fe20000041814 */
[----:B------:R-:W2:Y:S02]  /*7510*/  LDSM.16.MT88.4 R20, [R224+0x7c00] ;  /* 0x007c0000e014783b */ /* 0x000ea40000004200 */
[----:B------:R-:W-:Y:S01]  /*7520*/  FADD.FTZ R144, R144, R107 ;  /* 0x0000006b90907221 */ /* 0x000fe20000010000 */
[----:B------:R-:W-:Y:S03]  /*7530*/  MUFU.EX2 R111, R111 ;  /* 0x0000006f006f7308 */ /* 0x000fe60000000800 */
[----:B------:R-:W-:Y:S01]  /*7540*/  F2FP.BF16.PACK_AB R32, R58, R59 ;  /* 0x0000003b3a20723e */ /* 0x000fe200000010ff */
[----:B------:R-:W-:Y:S01]  /*7550*/  FADD.FTZ R99, R99, R144 ;  /* 0x0000009063637221 */ /* 0x000fe20000010000 */
[----:B------:R-:W-:-:S02]  /*7560*/  F2FP.BF16.PACK_AB R33, R114, R163 ;  /* 0x000000a37221723e */ /* 0x000fc400000010ff */
[----:B------:R-:W-:Y:S01]  /*7570*/  F2FP.BF16.PACK_AB R34, R56, R57 ;  /* 0x000000393822723e */ /* 0x000fe200000010ff */
[----:B------:R-:W-:Y:S01]  /*7580*/  FADD.FTZ R118, R118, R99 ;  /* 0x0000006376767221 */ /* 0x000fe20000010000 */
[----:B-1----:R-:W-:Y:S01]  /*7590*/  F2FP.BF16.PACK_AB R35, R121, R116 ;  /* 0x000000747923723e */ /* 0x002fe200000010ff */
[----:B------:R-:W-:Y:S01]  /*75a0*/  FFMA.FTZ R99, R92, c[0x0][0x23c], -R51 ;  /* 0x00008f005c637a23 */ /* 0x000fe20000010833 */
[----:B------:R-:W-:Y:S01]  /*75b0*/  MUFU.EX2 R174, R174 ;  /* 0x000000ae00ae7308 */ /* 0x000fe20000000800 */
[----:B------:R-:W-:-:S04]  /*75c0*/  FFMA.FTZ R92, R95, c[0x0][0x23c], -R74 ;  /* 0x00008f005f5c7a23 */ /* 0x000fc8000001084a */
[C---:B----4-:R-:W-:Y:S03]  /*75d0*/  HMMA.16816.F32.BF16 R8, R32.reuse, R16, R8 ;  /* 0x000000102008723c */ /* 0x050fe60000041808 */
[----:B------:R-:W-:Y:S04]  /*75e0*/  MUFU.EX2 R84, R84 ;  /* 0x0000005400547308 */ /* 0x000fe80000000800 */
[----:B------:R-:W-:Y:S01]  /*75f0*/  FADD.FTZ R17, R97, R118 ;  /* 0x0000007661117221 */ /* 0x000fe20000010000 */
[C---:B------:R-:W-:Y:S03]  /*7600*/  HMMA.16816.F32.BF16 R4, R32.reuse, R18, R4 ;  /* 0x000000122004723c */ /* 0x040fe60000041804 */
[----:B------:R-:W-:Y:S01]  /*7610*/  FADD.FTZ R112, R112, R17 ;  /* 0x0000001170707221 */ /* 0x000fe20000010000 */
[----:B------:R-:W1:Y:S01]  /*7620*/  MUFU.EX2 R97, R99 ;  /* 0x0000006300617308 */ /* 0x000e620000000800 */
[----:B------:R-:W4:Y:S02]  /*7630*/  LDSM.16.MT88.4 R16, [R223+0x7c00] ;  /* 0x007c0000df10783b */ /* 0x000f240000004200 */
[----:B------:R-:W-:Y:S01]  /*7640*/  FADD.FTZ R93, R93, R112 ;  /* 0x000000705d5d7221 */ /* 0x000fe20000010000 */
[C---:B---3--:R-:W-:Y:S03]  /*7650*/  HMMA.16816.F32.BF16 R24, R32.reuse, R12, R24 ;  /* 0x0000000c2018723c */ /* 0x048fe60000041818 */
[----:B------:R-:W-:Y:S01]  /*7660*/  FADD.FTZ R106, R106, R93 ;  /* 0x0000005d6a6a7221 */ /* 0x000fe20000010000 */
[----:B------:R-:W-:Y:S03]  /*7670*/  MUFU.EX2 R80, R80 ;  /* 0x0000005000507308 */ /* 0x000fe60000000800 */
[----:B------:R-:W-:Y:S01]  /*7680*/  F2FP.BF16.PACK_AB R12, R54, R55 ;  /* 0x00000037360c723e */ /* 0x000fe200000010ff */
[----:B------:R-:W-:Y:S01]  /*7690*/  HMMA.16816.F32.BF16 R28, R32, R14, R28 ;  /* 0x0000000e201c723c */ /* 0x000fe2000004181c */
[----:B------:R-:W-:-:S03]  /*76a0*/  F2FP.BF16.PACK_AB R13, R102, R103 ;  /* 0x00000067660d723e */ /* 0x000fc600000010ff */
[----:B------:R-:W-:Y:S03]  /*76b0*/  MUFU.EX2 R137, R137 ;  /* 0x0000008900897308 */ /* 0x000fe60000000800 */
[----:B------:R-:W-:Y:S01]  /*76c0*/  FADD.FTZ R33, R91, R106 ;  /* 0x0000006a5b217221 */ /* 0x000fe20000010000 */
[----:B------:R-:W-:Y:S02]  /*76d0*/  F2FP.BF16.PACK_AB R14, R52, R53 ;  /* 0x00000035340e723e */ /* 0x000fe400000010ff */
[----:B-1----:R-:W-:Y:S01]  /*76e0*/  F2FP.BF16.PACK_AB R15, R97, R94 ;  /* 0x0000005e610f723e */ /* 0x002fe200000010ff */
[----:B------:R-:W-:Y:S01]  /*76f0*/  FADD.FTZ R100, R100, R33 ;  /* 0x0000002164647221 */ /* 0x000fe20000010000 */
[----:B------:R-:W1:Y:S01]  /*7700*/  MUFU.EX2 R91, R86 ;  /* 0x00000056005b7308 */ /* 0x000e620000000800 */
[----:B------:R-:W3:Y:S02]  /*7710*/  LDSM.16.MT88.4 R32, [R224+0x8000] ;  /* 0x00800000e020783b */ /* 0x000ee40000004200 */
[----:B------:R-:W-:-:S02]  /*7720*/  FADD.FTZ R89, R89, R100 ;  /* 0x0000006459597221 */ /* 0x000fc40000010000 */
[C---:B--2---:R-:W-:Y:S02]  /*7730*/  HMMA.16816.F32.BF16 R8, R12.reuse, R20, R8 ;  /* 0x000000140c08723c */ /* 0x044fe40000041808 */
[----:B------:R-:W-:Y:S01]  /*7740*/  FADD.FTZ R96, R96, R89 ;  /* 0x0000005960607221 */ /* 0x000fe20000010000 */
[----:B------:R-:W-:Y:S03]  /*7750*/  MUFU.EX2 R148, R148 ;  /* 0x0000009400947308 */ /* 0x000fe60000000800 */
[----:B------:R-:W-:Y:S02]  /*7760*/  FADD.FTZ R87, R87, R96 ;  /* 0x0000006057577221 */ /* 0x000fe40000010000 */
[----:B------:R-:W-:Y:S01]  /*7770*/  HMMA.16816.F32.BF16 R4, R12, R22, R4 ;  /* 0x000000160c04723c */ /* 0x000fe20000041804 */
[----:B------:R-:W2:Y:S01]  /*7780*/  LDSM.16.MT88.4 R20, [R223+0x8000] ;  /* 0x00800000df14783b */ /* 0x000ea20000004200 */
[----:B------:R-:W-:Y:S01]  /*7790*/  FADD.FTZ R90, R90, R87 ;  /* 0x000000575a5a7221 */ /* 0x000fe20000010000 */
[----:B------:R-:W-:Y:S03]  /*77a0*/  MUFU.EX2 R133, R133 ;  /* 0x0000008500857308 */ /* 0x000fe60000000800 */
[----:B------:R-:W-:-:S02]  /*77b0*/  FADD.FTZ R85, R85, R90 ;  /* 0x0000005a55557221 */ /* 0x000fc40000010000 */
[C---:B----4-:R-:W-:Y:S02]  /*77c0*/  HMMA.16816.F32.BF16 R24, R12.reuse, R16, R24 ;  /* 0x000000100c18723c */ /* 0x050fe40000041818 */
[----:B------:R-:W-:Y:S01]  /*77d0*/  FADD.FTZ R88, R88, R85 ;  /* 0x0000005558587221 */ /* 0x000fe20000010000 */
[----:B------:R-:W4:Y:S03]  /*77e0*/  MUFU.EX2 R87, R76 ;  /* 0x0000004c00577308 */ /* 0x000f260000000800 */
[----:B------:R-:W-:Y:S02]  /*77f0*/  FADD.FTZ R81, R81, R88 ;  /* 0x0000005851517221 */ /* 0x000fe40000010000 */
[----:B------:R-:W-:Y:S01]  /*7800*/  FADD.FTZ R17, R143, R168 ;  /* 0x000000a88f117221 */ /* 0x000fe20000010000 */
[----:B------:R-:W-:Y:S01]  /*7810*/  HMMA.16816.F32.BF16 R28, R12, R18, R28 ;  /* 0x000000120c1c723c */ /* 0x000fe2000004181c */
[----:B------:R-:W-:Y:S01]  /*7820*/  FADD.FTZ R82, R82, R81 ;  /* 0x0000005152527221 */ /* 0x000fe20000010000 */
[----:B------:R-:W5:Y:S01]  /*7830*/  MUFU.EX2 R128, R128 ;  /* 0x0000008000807308 */ /* 0x000f620000000800 */
[----:B------:R-:W-:-:S04]  /*7840*/  FADD.FTZ R17, R162, R17 ;  /* 0x00000011a2117221 */ /* 0x000fc80000010000 */
[----:B------:R-:W-:Y:S01]  /*7850*/  FADD.FTZ R19, R77, R82 ;  /* 0x000000524d137221 */ /* 0x000fe20000010000 */
[----:B------:R-:W-:Y:S01]  /*7860*/  F2FP.BF16.PACK_AB R12, R98, R3 ;  /* 0x00000003620c723e */ /* 0x000fe200000010ff */
[----:B------:R-:W-:Y:S01]  /*7870*/  FADD.FTZ R160, R160, R17 ;  /* 0x00000011a0a07221 */ /* 0x000fe20000010000 */
[----:B-1----:R-:W-:Y:S01]  /*7880*/  F2FP.BF16.PACK_AB R13, R84, R91 ;  /* 0x0000005b540d723e */ /* 0x002fe200000010ff */
[----:B------:R-:W-:Y:S01]  /*7890*/  FADD.FTZ R78, R78, R19 ;  /* 0x000000134e4e7221 */ /* 0x000fe20000010000 */
[----:B------:R-:W-:Y:S01]  /*78a0*/  F2FP.BF16.PACK_AB R14, R174, R111 ;  /* 0x0000006fae0e723e */ /* 0x000fe200000010ff */
[----:B------:R-:W-:Y:S01]  /*78b0*/  FADD.FTZ R160, R145, R160 ;  /* 0x000000a091a07221 */ /* 0x000fe20000010000 */
[----:B----4-:R-:W-:Y:S01]  /*78c0*/  F2FP.BF16.PACK_AB R15, R87, R80 ;  /* 0x00000050570f723e */ /* 0x010fe200000010ff */
[----:B------:R-:W-:Y:S01]  /*78d0*/  FADD.FTZ R78, R75, R78 ;  /* 0x0000004e4b4e7221 */ /* 0x000fe20000010000 */
[----:B------:R-:W-:Y:S01]  /*78e0*/  LDSM.16.MT88.4 R16, [R224+0x8400] ;  /* 0x00840000e010783b */ /* 0x000fe20000004200 */
[----:B------:R-:W-:Y:S01]  /*78f0*/  FADD.FTZ R147, R147, R160 ;  /* 0x000000a093937221 */ /* 0x000fe20000010000 */
[----:B------:R-:W-:Y:S01]  /*7900*/  MUFU.EX2 R36, R36 ;  /* 0x0000002400247308 */ /* 0x000fe20000000800 */
[----:B------:R-:W-:-:S02]  /*7910*/  FADD.FTZ R73, R73, R78 ;  /* 0x0000004e49497221 */ /* 0x000fc40000010000 */
[----:B------:R-:W-:Y:S01]  /*7920*/  FADD.FTZ R150, R150, R147 ;  /* 0x0000009396967221 */ /* 0x000fe20000010000 */
[C---:B---3--:R-:W-:Y:S01]  /*7930*/  HMMA.16816.F32.BF16 R8, R12.reuse, R32, R8 ;  /* 0x000000200c08723c */ /* 0x048fe20000041808 */
[----:B------:R-:W-:Y:S02]  /*7940*/  FADD.FTZ R72, R72, R73 ;  /* 0x0000004948487221 */ /* 0x000fe40000010000 */
[----:B------:R-:W-:Y:S01]  /*7950*/  FADD.FTZ R141, R141, R150 ;  /* 0x000000968d8d7221 */ /* 0x000fe20000010000 */
[----:B------:R-:W-:Y:S01]  /*7960*/  MUFU.EX2 R37, R37 ;  /* 0x0000002500257308 */ /* 0x000fe20000000800 */
[----:B------:R-:W-:Y:S02]  /*7970*/  FADD.FTZ R71, R71, R72 ;  /* 0x0000004847477221 */ /* 0x000fe40000010000 */
[----:B------:R-:W-:Y:S01]  /*7980*/  FADD.FTZ R141, R138, R141 ;  /* 0x0000008d8a8d7221 */ /* 0x000fe20000010000 */
[C---:B------:R-:W-:Y:S01]  /*7990*/  HMMA.16816.F32.BF16 R4, R12.reuse, R34, R4 ;  /* 0x000000220c04723c */ /* 0x040fe20000041804 */
[----:B------:R-:W-:Y:S01]  /*79a0*/  FADD.FTZ R70, R70, R71 ;  /* 0x0000004746467221 */ /* 0x000fe20000010000 */
[----:B------:R-:W1:Y:S01]  /*79b0*/  LDSM.16.MT88.4 R32, [R223+0x8400] ;  /* 0x00840000df20783b */ /* 0x000e620000004200 */
[----:B------:R-:W-:Y:S01]  /*79c0*/  FADD.FTZ R136, R136, R141 ;  /* 0x0000008d88887221 */ /* 0x000fe20000010000 */
[----:B------:R-:W-:Y:S01]  /*79d0*/  MUFU.EX2 R113, R113 ;  /* 0x0000007100717308 */ /* 0x000fe20000000800 */
[----:B------:R-:W-:Y:S01]  /*79e0*/  FADD.FTZ R69, R69, R70 ;  /* 0x0000004645457221 */ /* 0x000fe20000010000 */
[----:B------:R-:W-:Y:S01]  /*79f0*/  LDSM.16.MT88.4 R140, [R224+0x8c00] ;  /* 0x008c0000e08c783b */ /* 0x000fe20000004200 */
[----:B------:R-:W-:Y:S01]  /*7a00*/  FADD.FTZ R149, R149, R136 ;  /* 0x0000008895957221 */ /* 0x000fe20000010000 */
[----:B--2---:R-:W-:Y:S01]  /*7a10*/  HMMA.16816.F32.BF16 R28, R12, R22, R28 ;  /* 0x000000160c1c723c */ /* 0x004fe2000004181c */
[----:B------:R-:W-:-:S02]  /*7a20*/  FADD.FTZ R68, R68, R69 ;  /* 0x0000004544447221 */ /* 0x000fc40000010000 */
[----:B------:R-:W-:Y:S01]  /*7a30*/  FADD.FTZ R134, R134, R149 ;  /* 0x0000009586867221 */ /* 0x000fe20000010000 */
[----:B------:R-:W-:Y:S01]  /*7a40*/  MUFU.EX2 R108, R108 ;  /* 0x0000006c006c7308 */ /* 0x000fe20000000800 */
[----:B------:R-:W-:Y:S02]  /*7a50*/  FADD.FTZ R67, R67, R68 ;  /* 0x0000004443437221 */ /* 0x000fe40000010000 */
[----:B------:R-:W-:Y:S01]  /*7a60*/  FADD.FTZ R151, R151, R134 ;  /* 0x0000008697977221 */ /* 0x000fe20000010000 */
[----:B------:R-:W-:Y:S01]  /*7a70*/  HMMA.16816.F32.BF16 R24, R12, R20, R24 ;  /* 0x000000140c18723c */ /* 0x000fe20000041818 */
[----:B------:R-:W-:Y:S01]  /*7a80*/  FADD.FTZ R66, R66, R67 ;  /* 0x0000004342427221 */ /* 0x000fe20000010000 */
[----:B------:R-:W2:Y:S01]  /*7a90*/  LDSM.16.MT88.4 R20, [R224+0x8800] ;  /* 0x00880000e014783b */ /* 0x000ea20000004200 */
[----:B------:R-:W-:Y:S01]  /*7aa0*/  FADD.FTZ R130, R130, R151 ;  /* 0x0000009782827221 */ /* 0x000fe20000010000 */
[----:B------:R-:W-:Y:S01]  /*7ab0*/  MUFU.EX2 R92, R92 ;  /* 0x0000005c005c7308 */ /* 0x000fe20000000800 */
[----:B------:R-:W-:-:S02]  /*7ac0*/  FADD.FTZ R65, R65, R66 ;  /* 0x0000004241417221 */ /* 0x000fc40000010000 */
[--C-:B------:R-:W-:Y:S01]  /*7ad0*/  FFMA.FTZ R77, R38, c[0x0][0x23c], -R51.reuse ;  /* 0x00008f00264d7a23 */ /* 0x100fe20000010833 */
[----:B------:R-:W-:Y:S01]  /*7ae0*/  F2FP.BF16.PACK_AB R12, R148, R137 ;  /* 0x00000089940c723e */ /* 0x000fe200000010ff */
[----:B------:R-:W-:Y:S01]  /*7af0*/  FFMA.FTZ R38, R40, c[0x0][0x23c], -R51 ;  /* 0x00008f0028267a23 */ /* 0x000fe20000010833 */
[----:B-----5:R-:W-:Y:S01]  /*7b00*/  F2FP.BF16.PACK_AB R14, R128, R133 ;  /* 0x00000085800e723e */ /* 0x020fe200000010ff */
[----:B------:R-:W-:Y:S01]  /*7b10*/  FADD.FTZ R64, R64, R65 ;  /* 0x0000004140407221 */ /* 0x000fe20000010000 */
[----:B------:R-:W-:Y:S01]  /*7b20*/  MUFU.EX2 R83, R83 ;  /* 0x0000005300537308 */ /* 0x000fe20000000800 */
[----:B------:R-:W-:Y:S02]  /*7b30*/  FADD.FTZ R130, R159, R130 ;  /* 0x000000829f827221 */ /* 0x000fe40000010000 */
[----:B------:R-:W-:Y:S02]  /*7b40*/  FADD.FTZ R63, R63, R64 ;  /* 0x000000403f3f7221 */ /* 0x000fe40000010000 */
[----:B------:R-:W-:-:S02]  /*7b50*/  FADD.FTZ R127, R127, R130 ;  /* 0x000000827f7f7221 */ /* 0x000fc40000010000 */
[----:B------:R-:W-:Y:S01]  /*7b60*/  FADD.FTZ R62, R62, R63 ;  /* 0x0000003f3e3e7221 */ /* 0x000fe20000010000 */
[----:B------:R-:W3:Y:S01]  /*7b70*/  MUFU.EX2 R77, R77 ;  /* 0x0000004d004d7308 */ /* 0x000ee20000000800 */
[----:B------:R-:W-:Y:S02]  /*7b80*/  FADD.FTZ R127, R124, R127 ;  /* 0x0000007f7c7f7221 */ /* 0x000fe40000010000 */
[----:B------:R-:W-:Y:S02]  /*7b90*/  FADD.FTZ R61, R61, R62 ;  /* 0x0000003e3d3d7221 */ /* 0x000fe40000010000 */
[----:B------:R-:W-:Y:S02]  /*7ba0*/  FADD.FTZ R120, R120, R127 ;  /* 0x0000007f78787221 */ /* 0x000fe40000010000 */
[----:B------:R-:W-:Y:S01]  /*7bb0*/  FADD.FTZ R60, R60, R61 ;  /* 0x0000003d3c3c7221 */ /* 0x000fe20000010000 */
[----:B------:R-:W4:Y:S01]  /*7bc0*/  MUFU.EX2 R38, R38 ;  /* 0x0000002600267308 */ /* 0x000f220000000800 */
[----:B------:R-:W-:-:S02]  /*7bd0*/  FADD.FTZ R120, R161, R120 ;  /* 0x00000078a1787221 */ /* 0x000fc40000010000 */
[----:B------:R-:W-:Y:S02]  /*7be0*/  FADD.FTZ R59, R59, R60 ;  /* 0x0000003c3b3b7221 */ /* 0x000fe40000010000 */
[----:B------:R-:W-:Y:S02]  /*7bf0*/  FADD.FTZ R163, R163, R120 ;  /* 0x00000078a3a37221 */ /* 0x000fe40000010000 */
[----:B------:R-:W-:Y:S01]  /*7c00*/  FADD.FTZ R58, R58, R59 ;  /* 0x0000003b3a3a7221 */ /* 0x000fe20000010000 */
[----:B---3--:R-:W-:Y:S01]  /*7c10*/  F2FP.BF16.PACK_AB R13, R77, R36 ;  /* 0x000000244d0d723e */ /* 0x008fe200000010ff */
[----:B------:R-:W-:Y:S01]  /*7c20*/  FADD.FTZ R163, R114, R163 ;  /* 0x000000a372a37221 */ /* 0x000fe20000010000 */
[----:B------:R-:W-:Y:S01]  /*7c30*/  MUFU.EX2 R39, R39 ;  /* 0x0000002700277308 */ /* 0x000fe20000000800 */
[----:B------:R-:W-:Y:S02]  /*7c40*/  FADD.FTZ R57, R57, R58 ;  /* 0x0000003a39397221 */ /* 0x000fe40000010000 */
[----:B------:R-:W-:-:S02]  /*7c50*/  FFMA.FTZ R40, R43, c[0x0][0x23c], -R51 ;  /* 0x00008f002b287a23 */ /* 0x000fc40000010833 */
[----:B------:R-:W-:Y:S01]  /*7c60*/  FADD.FTZ R56, R56, R57 ;  /* 0x0000003938387221 */ /* 0x000fe20000010000 */
[----:B----4-:R-:W-:Y:S02]  /*7c70*/  F2FP.BF16.PACK_AB R15, R38, R37 ;  /* 0x00000025260f723e */ /* 0x010fe400000010ff */
[----:B------:R-:W-:Y:S01]  /*7c80*/  MUFU.EX2 R42, R42 ;  /* 0x0000002a002a7308 */ /* 0x000fe20000000800 */
[----:B------:R-:W-:-:S04]  /*7c90*/  FADD.FTZ R55, R55, R56 ;  /* 0x0000003837377221 */ /* 0x000fc80000010000 */
[C---:B-1----:R-:W-:Y:S01]  /*7ca0*/  HMMA.16816.F32.BF16 R28, R12.reuse, R34, R28 ;  /* 0x000000220c1c723c */ /* 0x042fe2000004181c */
[----:B------:R-:W-:Y:S02]  /*7cb0*/  FADD.FTZ R54, R54, R55 ;  /* 0x0000003736367221 */ /* 0x000fe40000010000 */
[----:B------:R-:W1:Y:S02]  /*7cc0*/  MUFU.EX2 R40, R40 ;  /* 0x0000002800287308 */ /* 0x000e640000000800 */
[----:B------:R-:W-:Y:S02]  /*7cd0*/  FADD.FTZ R53, R53, R54 ;  /* 0x0000003635357221 */ /* 0x000fe40000010000 */
[----:B------:R-:W-:Y:S01]  /*7ce0*/  FADD.FTZ R34, R116, R163 ;  /* 0x000000a374227221 */ /* 0x000fe20000010000 */
[----:B------:R-:W-:Y:S01]  /*7cf0*/  HMMA.16816.F32.BF16 R8, R12, R16, R8 ;  /* 0x000000100c08723c */ /* 0x000fe20000041808 */
[----:B------:R-:W-:Y:S02]  /*7d00*/  FADD.FTZ R52, R52, R53 ;  /* 0x0000003534347221 */ /* 0x000fe40000010000 */
[----:B------:R-:W-:Y:S01]  /*7d10*/  FADD.FTZ R34, R121, R34 ;  /* 0x0000002279227221 */ /* 0x000fe20000010000 */
[----:B------:R-:W3:Y:S01]  /*7d20*/  MUFU.EX2 R41, R41 ;  /* 0x0000002900297308 */ /* 0x000ee20000000800 */
[----:B------:R-:W-:-:S02]  /*7d30*/  FADD.FTZ R3, R3, R52 ;  /* 0x0000003403037221 */ /* 0x000fc40000010000 */
[----:B------:R-:W-:Y:S01]  /*7d40*/  FADD.FTZ R103, R103, R34 ;  /* 0x0000002267677221 */ /* 0x000fe20000010000 */
[C---:B------:R-:W-:Y:S01]  /*7d50*/  HMMA.16816.F32.BF16 R4, R12.reuse, R18, R4 ;  /* 0x000000120c04723c */ /* 0x040fe20000041804 */
[----:B------:R-:W4:Y:S01]  /*7d60*/  LDSM.16.MT88.4 R16, [R223+0x8800] ;  /* 0x00880000df10783b */ /* 0x000f220000004200 */
[----:B------:R-:W-:Y:S02]  /*7d70*/  FADD.FTZ R98, R98, R3 ;  /* 0x0000000362627221 */ /* 0x000fe40000010000 */
[----:B------:R-:W-:Y:S01]  /*7d80*/  FADD.FTZ R103, R102, R103 ;  /* 0x0000006766677221 */ /* 0x000fe20000010000 */
[----:B------:R-:W-:Y:S01]  /*7d90*/  MUFU.EX2 R76, R79 ;  /* 0x0000004f004c7308 */ /* 0x000fe20000000800 */
[----:B------:R-:W-:Y:S02]  /*7da0*/  FADD.FTZ R111, R111, R98 ;  /* 0x000000626f6f7221 */ /* 0x000fe40000010000 */
[----:B------:R-:W-:Y:S01]  /*7db0*/  FADD.FTZ R94, R94, R103 ;  /* 0x000000675e5e7221 */ /* 0x000fe20000010000 */
[----:B------:R-:W-:Y:S01]  /*7dc0*/  HMMA.16816.F32.BF16 R24, R12, R32, R24 ;  /* 0x000000200c18723c */ /* 0x000fe20000041818 */
[----:B------:R-:W-:-:S02]  /*7dd0*/  FADD.FTZ R174, R174, R111 ;  /* 0x0000006faeae7221 */ /* 0x000fc40000010000 */
[----:B------:R-:W-:Y:S01]  /*7de0*/  FADD.FTZ R94, R97, R94 ;  /* 0x0000005e615e7221 */ /* 0x000fe20000010000 */
[----:B------:R-:W5:Y:S01]  /*7df0*/  MUFU.EX2 R45, R45 ;  /* 0x0000002d002d7308 */ /* 0x000f620000000800 */
[----:B------:R-:W-:Y:S02]  /*7e00*/  FADD.FTZ R137, R137, R174 ;  /* 0x000000ae89897221 */ /* 0x000fe40000010000 */
        /* <DEDUP_REMOVED lines=9> */
[----:B------:R-:W-:Y:S01]  /*7ea0*/  MUFU.EX2 R34, R48 ;  /* 0x0000003000227308 */ /* 0x000fe20000000800 */
[----:B------:R-:W-:-:S02]  /*7eb0*/  FFMA.FTZ R33, R44, c[0x0][0x23c], -R51 ;  /* 0x00008f002c217a23 */ /* 0x000fc40000010833 */
[----:B------:R-:W-:Y:S02]  /*7ec0*/  FADD.FTZ R87, R87, R80 ;  /* 0x0000005057577221 */ /* 0x000fe40000010000 */
[C---:B--2---:R-:W-:Y:S01]  /*7ed0*/  HMMA.16816.F32.BF16 R8, R12.reuse, R20, R8 ;  /* 0x000000140c08723c */ /* 0x044fe20000041808 */
[----:B------:R-:W-:Y:S02]  /*7ee0*/  FFMA.FTZ R32, R50, c[0x0][0x23c], -R74 ;  /* 0x00008f0032207a23 */ /* 0x000fe4000001084a */
[----:B------:R-:W-:Y:S01]  /*7ef0*/  FADD.FTZ R36, R36, R87 ;  /* 0x0000005724247221 */ /* 0x000fe20000010000 */
[----:B------:R-:W1:Y:S01]  /*7f00*/  MUFU.EX2 R33, R33 ;  /* 0x0000002100217308 */ /* 0x000e620000000800 */
[----:B------:R-:W-:Y:S02]  /*7f10*/  FFMA.FTZ R35, R47, c[0x0][0x23c], -R51 ;  /* 0x00008f002f237a23 */ /* 0x000fe40000010833 */
[----:B------:R-:W-:Y:S01]  /*7f20*/  FADD.FTZ R36, R77, R36 ;  /* 0x000000244d247221 */ /* 0x000fe20000010000 */
[----:B------:R-:W-:Y:S01]  /*7f30*/  HMMA.16816.F32.BF16 R20, R12, R22, R4 ;  /* 0x000000160c14723c */ /* 0x000fe20000041804 */
[----:B------:R-:W2:Y:S01]  /*7f40*/  LDSM.16.MT88.4 R4, [R223+0x8c00] ;  /* 0x008c0000df04783b */ /* 0x000ea20000004200 */
[----:B------:R-:W-:-:S02]  /*7f50*/  FADD.FTZ R128, R128, R133 ;  /* 0x0000008580807221 */ /* 0x000fc40000010000 */
[----:B------:R-:W-:Y:S01]  /*7f60*/  FADD.FTZ R37, R37, R36 ;  /* 0x0000002425257221 */ /* 0x000fe20000010000 */
[----:B------:R-:W-:Y:S01]  /*7f70*/  MUFU.EX2 R32, R32 ;  /* 0x0000002000207308 */ /* 0x000fe20000000800 */
[----:B------:R-:W-:Y:S02]  /*7f80*/  FADD.FTZ R3, R113, R128 ;  /* 0x0000008071037221 */ /* 0x000fe40000010000 */
[----:B------:R-:W-:Y:S01]  /*7f90*/  FADD.FTZ R38, R38, R37 ;  /* 0x0000002526267221 */ /* 0x000fe20000010000 */
[----:B----4-:R-:W-:Y:S01]  /*7fa0*/  HMMA.16816.F32.BF16 R24, R12, R16, R24 ;  /* 0x000000100c18723c */ /* 0x010fe20000041818 */
[----:B------:R-:W-:Y:S02]  /*7fb0*/  FADD.FTZ R3, R108, R3 ;  /* 0x000000036c037221 */ /* 0x000fe40000010000 */
[----:B------:R-:W-:Y:S01]  /*7fc0*/  FADD.FTZ R39, R39, R38 ;  /* 0x0000002627277221 */ /* 0x000fe20000010000 */
[----:B------:R-:W3:Y:S01]  /*7fd0*/  MUFU.EX2 R241, R241 ;  /* 0x000000f100f17308 */ /* 0x000ee20000000800 */
[----:B------:R-:W-:-:S02]  /*7fe0*/  FADD.FTZ R92, R92, R3 ;  /* 0x000000035c5c7221 */ /* 0x000fc40000010000 */
[----:B------:R-:W-:Y:S01]  /*7ff0*/  FADD.FTZ R39, R40, R39 ;  /* 0x0000002728277221 */ /* 0x000fe20000010000 */
[----:B------:R-:W-:Y:S01]  /*8000*/  HMMA.16816.F32.BF16 R28, R12, R18, R28 ;  /* 0x000000120c1c723c */ /* 0x000fe2000004181c */
[----:B------:R-:W-:Y:S02]  /*8010*/  FADD.FTZ R83, R83, R92 ;  /* 0x0000005c53537221 */ /* 0x000fe40000010000 */
[----:B------:R-:W-:Y:S01]  /*8020*/  FADD.FTZ R42, R42, R39 ;  /* 0x000000272a2a7221 */ /* 0x000fe20000010000 */
[----:B------:R-:W-:Y:S03]  /*8030*/  MUFU.EX2 R35, R35 ;  /* 0x0000002300237308 */ /* 0x000fe60000000800 */
[----:B------:R-:W-:Y:S01]  /*8040*/  FADD.FTZ R42, R41, R42 ;  /* 0x0000002a292a7221 */ /* 0x000fe20000010000 */
[----:B-----5:R-:W-:Y:S01]  /*8050*/  F2FP.BF16.PACK_AB R12, R45, R76 ;  /* 0x0000004c2d0c723e */ /* 0x020fe200000010ff */
[----:B------:R-:W-:Y:S01]  /*8060*/  FADD.FTZ R76, R76, R83 ;  /* 0x000000534c4c7221 */ /* 0x000fe20000010000 */
[----:B-1----:R-:W-:Y:S01]  /*8070*/  F2FP.BF16.PACK_AB R13, R34, R33 ;  /* 0x00000021220d723e */ /* 0x002fe200000010ff */
[----:B------:R-:W-:Y:S01]  /*8080*/  FADD.FTZ R33, R33, R42 ;  /* 0x0000002a21217221 */ /* 0x000fe20000010000 */
[----:B------:R-:W1:Y:S01]  /*8090*/  MUFU.EX2 R240, R240 ;  /* 0x000000f000f07308 */ /* 0x000e620000000800 */
[----:B---3--:R-:W-:Y:S01]  /*80a0*/  F2FP.BF16.PACK_AB R14, R241, R32 ;  /* 0x00000020f10e723e */ /* 0x008fe200000010ff */
[----:B------:R-:W-:-:S02]  /*80b0*/  FADD.FTZ R45, R45, R76 ;  /* 0x0000004c2d2d7221 */ /* 0x000fc40000010000 */
[----:B------:R-:W-:Y:S02]  /*80c0*/  FADD.FTZ R34, R34, R33 ;  /* 0x0000002122227221 */ /* 0x000fe40000010000 */
[----:B------:R-:W-:-:S04]  /*80d0*/  FADD.FTZ R32, R32, R45 ;  /* 0x0000002d20207221 */ /* 0x000fc80000010000 */
[----:B------:R-:W-:Y:S01]  /*80e0*/  FADD.FTZ R241, R241, R32 ;  /* 0x00000020f1f17221 */ /* 0x000fe20000010000 */
[----:B-1----:R-:W-:Y:S01]  /*80f0*/  F2FP.BF16.PACK_AB R15, R240, R35 ;  /* 0x00000023f00f723e */ /* 0x002fe200000010ff */
[----:B------:R-:W-:-:S04]  /*8100*/  FADD.FTZ R35, R35, R34 ;  /* 0x0000002223237221 */ /* 0x000fc80000010000 */
[----:B------:R-:W-:Y:S02]  /*8110*/  FADD.FTZ R240, R240, R35 ;  /* 0x00000023f0f07221 */ /* 0x000fe40000010000 */
[C---:B------:R-:W-:Y:S08]  /*8120*/  HMMA.16816.F32.BF16 R144, R12.reuse, R140, R8 ;  /* 0x0000008c0c90723c */ /* 0x040ff00000041808 */
[C---:B------:R-:W-:Y:S08]  /*8130*/  HMMA.16816.F32.BF16 R140, R12.reuse, R142, R20 ;  /* 0x0000008e0c8c723c */ /* 0x040ff00000041814 */
[C---:B--2---:R-:W-:Y:S08]  /*8140*/  HMMA.16816.F32.BF16 R136, R12.reuse, R4, R24 ;  /* 0x000000040c88723c */ /* 0x044ff00000041818 */
[----:B------:R-:W-:Y:S01]  /*8150*/  HMMA.16816.F32.BF16 R132, R12, R6, R28 ;  /* 0x000000060c84723c */ /* 0x000fe2000004181c */
[----:B------:R-:W-:Y:S07]  /*8160*/  @!UPT UIADD3 URZ, URZ, URZ, URZ ;  /* 0x0000003f3f3ff290 */ /* 0x000fee000fffe03f */
[----:B------:R-:W-:Y:S11]  /*8170*/  @!P1 BRA `(.L_x_1135) ;  /* 0x00005c2000009947 */ /* 0x000ff60003800000 */
        /* <DEDUP_REMOVED lines=24> */
[C---:B------:R-:W-:Y:S01]  /*8300*/  IMAD R7, R152.reuse, R7, R6 ;  /* 0x0000000798077224 */ /* 0x040fe200078e0206 */
[----:B------:R-:W-:Y:S01]  /*8310*/  LOP3.LUT R6, RZ, c[0x0][0x2d0], RZ, 0x33, !PT ;  /* 0x0000b400ff067a12 */ /* 0x000fe200078e33ff */
        /* <DEDUP_REMOVED lines=9> */
[----:B------:R-:W-:-:S07]  /*83b0*/  ISETP.NE.AND P1, PT, RZ, c[0x0][0x2d0], PT ;  /* 0x0000b400ff007a0c */ /* 0x000fce0003f25270 */
        /* <DEDUP_REMOVED lines=26> */
.L_x_1136:
[----:B------:R-:W-:-:S05]  /*8560*/  IMAD.MOV.U32 R5, RZ, RZ, c[0x0][0x1a0] ;  /* 0x00006800ff057624 */ /* 0x000fca00078e00ff */
[----:B------:R-:W-:-:S04]  /*8570*/  LEA R5, -R5, RZ, 0x8 ;  /* 0x000000ff05057211 */ /* 0x000fc800078e41ff */
[----:B------:R-:W-:Y:S02]  /*8580*/  SHF.R.S32.HI R4, RZ, 0x1f, R5 ;  /* 0x0000001fff047819 */ /* 0x000fe40000011405 */
.L_x_1137:
[----:B------:R-:W-:Y:S01]  /*8590*/  ISETP.GE.AND P0, PT, R233, c[0x0][0x220], PT ;  /* 0x00008800e9007a0c */ /* 0x000fe20003f06270 */
[----:B------:R-:W-:Y:S01]  /*85a0*/  IMAD.SHL.U32 R168, R231, 0x100, RZ ;  /* 0x00000100e7a87824 */ /* 0x000fe200078e00ff */
[----:B------:R-:W-:-:S04]  /*85b0*/  LEA R242, P4, R5, R242, 0x1 ;  /* 0x000000f205f27211 */ /* 0x000fc800078808ff */
[----:B------:R-:W-:-:S07]  /*85c0*/  LEA.HI.X R243, R5, R243, R4, 0x1, P4 ;  /* 0x000000f305f37211 */ /* 0x000fce00020f0c04 */
[----:B------:R-:W-:Y:S01]  /*85d0*/  @!P0 IMAD.MOV.U32 R23, RZ, RZ, c[0x0][0x1a0] ;  /* 0x00006800ff178624 */ /* 0x000fe200078e00ff */
[----:B------:R-:W-:Y:S01]  /*85e0*/  @P0 STS [R232+0x5000], RZ ;  /* 0x005000ffe8000388 */ /* 0x000fe20000000800 */
[--C-:B------:R-:W-:Y:S02]  /*85f0*/  @!P0 IMAD.MOV.U32 R156, RZ, RZ, R154.reuse ;  /* 0x000000ffff9c8224 */ /* 0x100fe400078e009a */
[----:B------:R-:W-:Y:S01]  /*8600*/  @!P0 IMAD.MOV.U32 R17, RZ, RZ, c[0x0][0x1a0] ;  /* 0x00006800ff118624 */ /* 0x000fe200078e00ff */
[----:B------:R-:W-:Y:S01]  /*8610*/  @P0 STS [R232+0x5004], RZ ;  /* 0x005004ffe8000388 */ /* 0x000fe20000000800 */
[----:B------:R-:W-:Y:S02]  /*8620*/  @!P0 IMAD.MOV.U32 R20, RZ, RZ, c[0x0][0x1a0] ;  /* 0x00006800ff148624 */ /* 0x000fe400078e00ff */
[----:B------:R-:W-:Y:S01]  /*8630*/  @!P0 IMAD.MOV.U32 R6, RZ, RZ, R154 ;  /* 0x000000ffff068224 */ /* 0x000fe200078e009a */
[----:B------:R-:W-:Y:S01]  /*8640*/  @!P0 LEA R8, P2, R17, R154, 0x6 ;  /* 0x0000009a11088211 */ /* 0x000fe200078430ff */
[--C-:B------:R-:W-:Y:S01]  /*8650*/  @!P0 IMAD.MOV.U32 R7, RZ, RZ, R157.reuse ;  /* 0x000000ffff078224 */ /* 0x100fe200078e009d */
[----:B------:R-:W-:Y:S01]  /*8660*/  @P0 STS.64 [R232+0x5008], RZ ;  /* 0x005008ffe8000388 */ /* 0x000fe20000000a00 */
[----:B------:R-:W-:Y:S01]  /*8670*/  @!P0 IMAD.MOV.U32 R18, RZ, RZ, c[0x0][0x1a0] ;  /* 0x00006800ff128624 */ /* 0x000fe200078e00ff */
[----:B------:R-:W-:Y:S01]  /*8680*/  @!P0 IADD3 R8, P4, R5, R8, RZ ;  /* 0x0000000805088210 */ /* 0x000fe20007f9e0ff */
[----:B------:R-:W-:Y:S01]  /*8690*/  @!P0 IMAD.WIDE.U32 R22, R23, 0x60, R156 ;  /* 0x0000006017168825 */ /* 0x000fe200078e009c */
[----:B------:R-:W-:Y:S01]  /*86a0*/  @!PT LDS RZ, [RZ] ;  /* 0x00000000fffff984 */ /* 0x000fe20000000800 */
[----:B------:R-:W-:Y:S01]  /*86b0*/  @!PT LDS RZ, [RZ] ;  /* 0x00000000fffff984 */ /* 0x000fe20000000800 */
[----:B------:R-:W-:Y:S01]  /*86c0*/  @!PT LDS RZ, [RZ] ;  /* 0x00000000fffff984 */ /* 0x000fe20000000800 */
[----:B------:R1:W-:Y:S03]  /*86d0*/  @!P0 LDGSTS.E.BYPASS.LTC128B.128 [R232+0x5000], [R242.64] ;  /* 0x05000000f2e88fae */ /* 0x0003e6000b901d46 */
[----:B------:R-:W-:Y:S01]  /*86e0*/  @!P0 IMAD.MOV.U32 R15, RZ, RZ, c[0x0][0x1a0] ;  /* 0x00006800ff0f8624 */ /* 0x000fe200078e00ff */
[----:B------:R-:W-:Y:S01]  /*86f0*/  @P0 STS.128 [R232+0x5800], RZ ;  /* 0x005800ffe8000388 */ /* 0x000fe20000000c00 */
[----:B------:R-:W-:-:S02]  /*8700*/  @!P0 IMAD.MOV.U32 R156, RZ, RZ, c[0x0][0x1a4] ;  /* 0x00006900ff9c8624 */ /* 0x000fc400078e00ff */
[----:B------:R-:W-:-:S03]  /*8710*/  @!P0 IMAD.WIDE.U32 R20, R20, 0xa0, R6 ;  /* 0x000000a014148825 */ /* 0x000fc600078e0006 */
[----:B------:R-:W-:Y:S01]  /*8720*/  @!P0 LEA.HI.X R17, R17, R157, R156, 0x6, P2 ;  /* 0x0000009d11118211 */ /* 0x000fe200010f349c */
[----:B------:R-:W-:Y:S01]  /*8730*/  @!P0 IMAD.MOV.U32 R11, RZ, RZ, c[0x0][0x1a4] ;  /* 0x00006900ff0b8624 */ /* 0x000fe200078e00ff */
[----:B------:R-:W-:Y:S01]  /*8740*/  @!P0 IADD3 R14, P2, R5, R20, RZ ;  /* 0x00000014050e8210 */ /* 0x000fe20007f5e0ff */
[----:B------:R-:W-:Y:S01]  /*8750*/  @!P0 IMAD.WIDE.U32 R18, R18, 0xc0, R6 ;  /* 0x000000c012128825 */ /* 0x000fe200078e0006 */
[----:B------:R-:W-:-:S03]  /*8760*/  @!P0 LEA R6, P3, R15, R154, 0x5 ;  /* 0x0000009a0f068211 */ /* 0x000fc600078628ff */
[----:B------:R-:W-:Y:S01]  /*8770*/  @!P0 IMAD.MOV.U32 R3, RZ, RZ, c[0x0][0x1a0] ;  /* 0x00006800ff038624 */ /* 0x000fe200078e00ff */
[----:B------:R-:W-:Y:S01]  /*8780*/  @!P0 IADD3 R6, P5, R5, R6, RZ ;  /* 0x0000000605068210 */ /* 0x000fe20007fbe0ff */
[----:B------:R-:W-:Y:S02]  /*8790*/  @!P0 IMAD.MOV.U32 R7, RZ, RZ, c[0x0][0x1a4] ;  /* 0x00006900ff078624 */ /* 0x000fe400078e00ff */
[----:B------:R-:W-:Y:S01]  /*87a0*/  @!P0 IMAD.MOV.U32 R24, RZ, RZ, c[0x0][0x1a0] ;  /* 0x00006800ff188624 */ /* 0x000fe200078e00ff */
[----:B------:R-:W-:Y:S01]  /*87b0*/  @!P0 LEA R10, P1, R3, R154, 0x7 ;  /* 0x0000009a030a8211 */ /* 0x000fe200078238ff */
[----:B------:R-:W-:Y:S01]  /*87c0*/  @!P0 IMAD.MOV.U32 R155, RZ, RZ, R157 ;  /* 0x000000ffff9b8224 */ /* 0x000fe200078e009d */
[-C--:B------:R-:W-:Y:S01]  /*87d0*/  @!P0 LEA.HI.X R15, R15, R157.reuse, R7, 0x5, P3 ;  /* 0x0000009d0f0f8211 */ /* 0x080fe200018f2c07 */
[----:B------:R-:W-:Y:S01]  /*87e0*/  @!P0 IMAD.MOV.U32 R13, RZ, RZ, c[0x0][0x1a4] ;  /* 0x00006900ff0d8624 */ /* 0x000fe200078e00ff */
[----:B------:R-:W-:Y:S01]  /*87f0*/  @!P0 IADD3 R12, P3, R5, R22, RZ ;  /* 0x00000016050c8210 */ /* 0x000fe20007f7e0ff */
[----:B------:R-:W-:Y:S01]  /*8800*/  @!P0 IMAD R11, R11, 0xa0, RZ ;  /* 0x000000a00b0b8824 */ /* 0x000fe200078e02ff */
[----:B------:R-:W-:Y:S01]  /*8810*/  @!P0 LEA.HI.X R3, R3, R157, R156, 0x7, P1 ;  /* 0x0000009d03038211 */ /* 0x000fe200008f3c9c */
[----:B------:R-:W-:-:S02]  /*8820*/  @!P0 IMAD.MOV.U32 R9, RZ, RZ, c[0x0][0x1a4] ;  /* 0x00006900ff098624 */ /* 0x000fc400078e00ff */
[----:B------:R-:W-:Y:S01]  /*8830*/  @!P0 IMAD.WIDE.U32 R24, R24, 0xe0, R154 ;  /* 0x000000e018188825 */ /* 0x000fe200078e009a */
[C---:B------:R-:W-:Y:S02]  /*8840*/  @!P0 IADD3.X R11, R4.reuse, R21, R11, P2, !PT ;  /* 0x00000015040b8210 */ /* 0x040fe400017fe40b */
[----:B------:R-:W-:Y:S01]  /*8850*/  @!P0 IADD3 R16, P2, R5, R18, RZ ;  /* 0x0000001205108210 */ /* 0x000fe20007f5e0ff */
[----:B------:R-:W-:Y:S01]  /*8860*/  @!P0 IMAD R13, R13, 0x60, RZ ;  /* 0x000000600d0d8824 */ /* 0x000fe200078e02ff */
[----:B------:R-:W-:Y:S01]  /*8870*/  @!P0 IADD3 R18, P1, R5, R24, RZ ;  /* 0x0000001805128210 */ /* 0x000fe20007f3e0ff */
[----:B------:R-:W-:Y:S02]  /*8880*/  @!P0 IMAD R9, R9, 0xc0, RZ ;  /* 0x000000c009098824 */ /* 0x000fe400078e02ff */
[----:B------:R-:W-:Y:S01]  /*8890*/  @!P0 IMAD R7, R7, 0xe0, RZ ;  /* 0x000000e007078824 */ /* 0x000fe200078e02ff */
[C---:B------:R-:W-:Y:S01]  /*88a0*/  @!P0 IADD3.X R13, R4.reuse, R23, R13, P3, !PT ;  /* 0x00000017040d8210 */ /* 0x040fe20001ffe40d */
[C---:B------:R-:W-:Y:S01]  /*88b0*/  @!P0 IMAD.X R15, R4.reuse, 0x1, R15, P5 ;  /* 0x00000001040f8824 */ /* 0x040fe200028e060f */
[----:B------:R-:W-:Y:S01]  /*88c0*/  @!P0 IADD3 R10, P3, R5, R10, RZ ;  /* 0x0000000a050a8210 */ /* 0x000fe20007f7e0ff */
[----:B------:R-:W-:Y:S01]  /*88d0*/  @!P0 IMAD.X R17, R4, 0x1, R17, P4 ;  /* 0x0000000104118824 */ /* 0x000fe200020e0611 */
[----:B------:R-:W-:-:S02]  /*88e0*/  @!P0 LEA R24, P4, R6, c[0x0][0x170], 0x1 ;  /* 0x00005c0006188a11 */ /* 0x000fc400078808ff */
[C---:B------:R-:W-:Y:S01]  /*88f0*/  @!P0 IADD3.X R9, R4.reuse, R9, R19, P2, !PT ;  /* 0x0000000904098210 */ /* 0x040fe200017fe413 */
[----:B------:R-:W-:Y:S01]  /*8900*/  @!P0 IMAD.X R3, R4, 0x1, R3, P3 ;  /* 0x0000000104038824 */ /* 0x000fe200018e0603 */
[----:B------:R-:W-:Y:S02]  /*8910*/  @!P0 LEA R22, P2, R8, c[0x0][0x170], 0x1 ;  /* 0x00005c0008168a11 */ /* 0x000fe400078408ff */
[----:B------:R-:W-:Y:S02]  /*8920*/  @!P0 IADD3.X R7, R4, R25, R7, P1, !PT ;  /* 0x0000001904078210 */ /* 0x000fe40000ffe407 */
[----:B------:R-:W-:Y:S02]  /*8930*/  @!P0 LEA R20, P1, R12, c[0x0][0x170], 0x1 ;  /* 0x00005c000c148a11 */ /* 0x000fe400078208ff */
[----:B------:R-:W-:Y:S02]  /*8940*/  @!P0 LEA.HI.X R25, R6, c[0x0][0x174], R15, 0x1, P4 ;  /* 0x00005d0006198a11 */ /* 0x000fe400020f0c0f */
[----:B------:R-:W-:-:S02]  /*8950*/  @!P0 LEA.HI.X R23, R8, c[0x0][0x174], R17, 0x1, P2 ;  /* 0x00005d0008178a11 */ /* 0x000fc400010f0c11 */
[----:B------:R-:W-:Y:S01]  /*8960*/  @!P0 LEA R32, P4, R10, c[0x0][0x170], 0x1 ;  /* 0x00005c000a208a11 */ /* 0x000fe200078808ff */
[----:B------:R-:W-:Y:S01]  /*8970*/  @!PT LDS RZ, [RZ] ;  /* 0x00000000fffff984 */ /* 0x000fe20000000800 */
[----:B------:R-:W-:Y:S01]  /*8980*/  @!PT LDS RZ, [RZ] ;  /* 0x00000000fffff984 */ /* 0x000fe20000000800 */
[----:B------:R-:W-:Y:S01]  /*8990*/  @!PT LDS RZ, [RZ] ;  /* 0x00000000fffff984 */ /* 0x000fe20000000800 */
[----:B------:R2:W-:Y:S01]  /*89a0*/  @!P0 LDGSTS.E.BYPASS.LTC128B.128 [R232+0x5800], [R24.64] ;  /* 0x0580000018e88fae */ /* 0x0005e2000b901d46 */
[----:B------:R-:W-:Y:S02]  /*89b0*/  @!P0 LEA.HI.X R21, R12, c[0x0][0x174], R13, 0x1, P1 ;  /* 0x00005d000c158a11 */ /* 0x000fe400008f0c0d */
[----:B------:R-:W-:Y:S01]  /*89c0*/  @!P0 LEA R30, P3, R14, c[0x0][0x170], 0x1 ;  /* 0x00005c000e1e8a11 */ /* 0x000fe200078608ff */
[----:B------:R-:W-:Y:S01]  /*89d0*/  @P0 STS.128 [R232+0x6000], RZ ;  /* 0x006000ffe8000388 */ /* 0x000fe20000000c00 */
        /* <DEDUP_REMOVED lines=8> */
[----:B------:R-:W-:Y:S01]  /*8a60*/  @P0 STS.128 [R232+0x6800], RZ ;  /* 0x006800ffe8000388 */ /* 0x000fe20000000c00 */
[----:B------:R-:W-:Y:S02]  /*8a70*/  @!P0 LEA.HI.X R29, R16, c[0x0][0x174], R9, 0x1, P2 ;  /* 0x00005d00101d8a11 */ /* 0x000fe400010f0c09 */
[----:B------:R-:W-:Y:S01]  /*8a80*/  @!P0 LEA.HI.X R27, R18, c[0x0][0x174], R7, 0x1, P1 ;  /* 0x00005d00121b8a11 */ /* 0x000fe200008f0c07 */
        /* <DEDUP_REMOVED lines=26> */
[----:B------:R-:W2:Y:S04]  /*8c30*/  LDSM.16.M88.4 R120, [R226+0x1400] ;  /* 0x00140000e278783b */ /* 0x000ea80000000200 */
[----:B------:R-:W-:Y:S04]  /*8c40*/  LDSM.16.M88.4 R152, [R227] ;  /* 0x00000000e398783b */ /* 0x000fe80000000200 */
[----:B------:R-:W2:Y:S04]  /*8c50*/  LDSM.16.M88.4 R12, [R225] ;  /* 0x00000000e10c783b */ /* 0x000ea80000000200 */
[----:B------:R-:W2:Y:S04]  /*8c60*/  LDSM.16.M88.4 R160, [R226+0x4c00] ;  /* 0x004c0000e2a0783b */ /* 0x000ea80000000200 */
[----:B------:R-:W3:Y:S04]  /*8c70*/  LDSM.16.M88.4 R112, [R226+0x1800] ;  /* 0x00180000e270783b */ /* 0x000ee80000000200 */
[----:B------:R-:W3:Y:S04]  /*8c80*/  LDSM.16.M88.4 R104, [R226+0x1c00] ;  /* 0x001c0000e268783b */ /* 0x000ee80000000200 */
[----:B------:R-:W3:Y:S04]  /*8c90*/  LDSM.16.M88.4 R96, [R226+0x2000] ;  /* 0x00200000e260783b */ /* 0x000ee80000000200 */
        /* <DEDUP_REMOVED lines=8> */
[----:B--2---:R-:W-:Y:S03]  /*8d20*/  HMMA.16816.F32.BF16 R124, R156, R120, RZ ;  /* 0x000000789c7c723c */ /* 0x004fe600000418ff */
[----:B------:R-:W2:Y:S04]  /*8d30*/  LDSM.16.M88.4 R40, [R226+0x3c00] ;  /* 0x003c0000e228783b */ /* 0x000ea80000000200 */
[----:B----4-:R-:W4:Y:S01]  /*8d40*/  LDSM.16.M88.4 R32, [R226+0x4000] ;  /* 0x00400000e220783b */ /* 0x010f220000000200 */
[----:B------:R-:W-:Y:S03]  /*8d50*/  HMMA.16816.F32.BF16 R8, R152, R12, R8 ;  /* 0x0000000c9808723c */ /* 0x000fe60000041808 */
[----:B------:R-:W5:Y:S04]  /*8d60*/  LDSM.16.M88.4 R24, [R226+0x4400] ;  /* 0x00440000e218783b */ /* 0x000f680000000200 */
[----:B------:R-:W1:Y:S01]  /*8d70*/  LDSM.16.M88.4 R16, [R226+0x4800] ;  /* 0x00480000e210783b */ /* 0x000e620000000200 */
[----:B------:R-:W-:Y:S03]  /*8d80*/  HMMA.16816.F32.BF16 R120, R156, R122, RZ ;  /* 0x0000007a9c78723c */ /* 0x000fe600000418ff */
[----:B------:R-:W2:Y:S04]  /*8d90*/  S2R R3, SR_TID.X ;  /* 0x0000000000037919 */ /* 0x000ea80000002100 */
[----:B------:R-:W1:Y:S01]  /*8da0*/  LDSM.16.M88.4 R148, [R222] ;  /* 0x00000000de94783b */ /* 0x000e620000000200 */
[----:B------:R-:W-:Y:S03]  /*8db0*/  HMMA.16816.F32.BF16 R4, R152, R14, R4 ;  /* 0x0000000e9804723c */ /* 0x000fe60000041804 */
[----:B------:R-:W1:Y:S04]  /*8dc0*/  LDSM.16.M88.4 R128, [R221] ;  /* 0x00000000dd80783b */ /* 0x000e680000000200 */
[----:B------:R-:W0:Y:S01]  /*8dd0*/  LDGDEPBAR ;  /* 0x00000000000079af */ /* 0x000e220000000000 */
[C---:B------:R-:W-:Y:S08]  /*8de0*/  HMMA.16816.F32.BF16 R12, R156.reuse, R160, RZ ;  /* 0x000000a09c0c723c */ /* 0x040ff000000418ff */
[----:B---3--:R-:W-:Y:S01]  /*8df0*/  HMMA.16816.F32.BF16 R116, R156, R112, RZ ;  /* 0x000000709c74723c */ /* 0x008fe200000418ff */
[----:B--2---:R-:W-:-:S05]  /*8e00*/  IMAD.SHL.U32 R3, R3, 0x2, RZ ;  /* 0x0000000203037824 */ /* 0x004fca00078e00ff */
[----:B------:R-:W-:Y:S02]  /*8e10*/  LOP3.LUT R191, R3, 0x6, RZ, 0xc0, !PT ;  /* 0x0000000603bf7812 */ /* 0x000fe400078ec0ff */
[C---:B------:R-:W-:Y:S02]  /*8e20*/  HMMA.16816.F32.BF16 R108, R156.reuse, R104, RZ ;  /* 0x000000689c6c723c */ /* 0x040fe400000418ff */
[C---:B------:R-:W-:Y:S02]  /*8e30*/  LOP3.LUT R3, R168.reuse, R191, RZ, 0xfc, !PT ;  /* 0x000000bfa8037212 */ /* 0x040fe400078efcff */
[C-C-:B------:R-:W-:Y:S02]  /*8e40*/  LOP3.LUT R161, R168.reuse, 0x1, R191.reuse, 0xfe, !PT ;  /* 0x00000001a8a17812 */ /* 0x140fe400078efebf */
[-C--:B------:R-:W-:Y:S02]  /*8e50*/  ISETP.GE.AND P5, PT, R3, R167.reuse, PT ;  /* 0x000000a70300720c */ /* 0x080fe40003fa6270 */
[----:B------:R-:W-:Y:S01]  /*8e60*/  LOP3.LUT R160, R168, 0x8, R191, 0xfe, !PT ;  /* 0x00000008a8a07812 */ /* 0x000fe200078efebf */
[----:B------:R-:W-:Y:S01]  /*8e70*/  HMMA.16816.F32.BF16 R100, R156, R96, RZ ;  /* 0x000000609c64723c */ /* 0x000fe200000418ff */
[----:B------:R-:W-:-:S02]  /*8e80*/  ISETP.GE.AND P2, PT, R161, R167, PT ;  /* 0x000000a7a100720c */ /* 0x000fc40003f46270 */
[-C--:B------:R-:W-:Y:S02]  /*8e90*/  ISETP.GE.AND P1, PT, R161, R166.reuse, PT ;  /* 0x000000a6a100720c */ /* 0x080fe40003f26270 */
[----:B------:R-:W-:Y:S02]  /*8ea0*/  ISETP.GE.AND P4, PT, R160, R167, PT ;  /* 0x000000a7a000720c */ /* 0x000fe40003f86270 */
[----:B------:R-:W-:Y:S01]  /*8eb0*/  ISETP.GE.AND P3, PT, R3, R166, PT ;  /* 0x000000a60300720c */ /* 0x000fe20003f66270 */
[----:B------:R-:W-:Y:S01]  /*8ec0*/  HMMA.16816.F32.BF16 R92, R156, R88, RZ ;  /* 0x000000589c5c723c */ /* 0x000fe200000418ff */
[----:B------:R-:W-:Y:S02]  /*8ed0*/  LOP3.LUT R3, R168, 0x9, R191, 0xfe, !PT ;  /* 0x00000009a8037812 */ /* 0x000fe400078efebf */
[----:B------:R-:W-:Y:S02]  /*8ee0*/  FSEL R175, R10, -INF , !P3 ;  /* 0xff8000000aaf7808 */ /* 0x000fe40005800000 */
[----:B------:R-:W-:-:S02]  /*8ef0*/  FSEL R172, R9, -INF , !P2 ;  /* 0xff80000009ac7808 */ /* 0x000fc40005000000 */
[C---:B------:R-:W-:Y:S01]  /*8f00*/  ISETP.GE.AND P3, PT, R3.reuse, R167, PT ;  /* 0x000000a70300720c */ /* 0x040fe20003f66270 */
[C---:B------:R-:W-:Y:S01]  /*8f10*/  HMMA.16816.F32.BF16 R84, R156.reuse, R80, RZ ;  /* 0x000000509c54723c */ /* 0x040fe200000418ff */
[----:B------:R-:W-:Y:S02]  /*8f20*/  ISETP.GE.AND P2, PT, R3, R166, PT ;  /* 0x000000a60300720c */ /* 0x000fe40003f46270 */
[----:B------:R-:W-:Y:S02]  /*8f30*/  FSEL R174, R5, -INF , !P3 ;  /* 0xff80000005ae7808 */ /* 0x000fe40005800000 */
[----:B------:R-:W-:Y:S02]  /*8f40*/  FSEL R189, R7, -INF , !P2 ;  /* 0xff80000007bd7808 */ /* 0x000fe40005000000 */
[----:B------:R-:W-:Y:S01]  /*8f50*/  LOP3.LUT R3, R168, 0x10, R191, 0xfe, !PT ;  /* 0x00000010a8037812 */ /* 0x000fe200078efebf */
[----:B-1----:R-:W-:Y:S01]  /*8f60*/  HMMA.16816.F32.BF16 R76, R156, R72, RZ ;  /* 0x000000489c4c723c */ /* 0x002fe200000418ff */
[----:B------:R-:W-:-:S02]  /*8f70*/  FSEL R181, R11, -INF , !P1 ;  /* 0xff8000000bb57808 */ /* 0x000fc40004800000 */
[----:B------:R-:W-:-:S05]  /*8f80*/  ISETP.GE.AND P1, PT, R3, R167, PT ;  /* 0x000000a70300720c */ /* 0x000fca0003f26270 */
[C---:B------:R-:W-:Y:S08]  /*8f90*/  HMMA.16816.F32.BF16 R68, R156.reuse, R64, RZ ;  /* 0x000000409c44723c */ /* 0x040ff000000418ff */
[C---:B------:R-:W-:Y:S08]  /*8fa0*/  HMMA.16816.F32.BF16 R60, R156.reuse, R56, RZ ;  /* 0x000000389c3c723c */ /* 0x040ff000000418ff */
[C---:B------:R-:W-:Y:S08]  /*8fb0*/  HMMA.16816.F32.BF16 R52, R156.reuse, R48, RZ ;  /* 0x000000309c34723c */ /* 0x040ff000000418ff */
[C---:B------:R-:W-:Y:S08]  /*8fc0*/  HMMA.16816.F32.BF16 R44, R156.reuse, R40, RZ ;  /* 0x000000289c2c723c */ /* 0x040ff000000418ff */
[C---:B----4-:R-:W-:Y:S08]  /*8fd0*/  HMMA.16816.F32.BF16 R36, R156.reuse, R32, RZ ;  /* 0x000000209c24723c */ /* 0x050ff000000418ff */
[C---:B-----5:R-:W-:Y:S08]  /*8fe0*/  HMMA.16816.F32.BF16 R28, R156.reuse, R24, RZ ;  /* 0x000000189c1c723c */ /* 0x060ff000000418ff */
[----:B------:R-:W-:Y:S08]  /*8ff0*/  HMMA.16816.F32.BF16 R20, R156, R16, RZ ;  /* 0x000000109c14723c */ /* 0x000ff000000418ff */
[----:B------:R-:W-:Y:S07]  /*9000*/  HMMA.16816.F32.BF16 R124, R152, R148, R124 ;  /* 0x00000094987c723c */ /* 0x000fee000004187c */
[----:B------:R-:W-:Y:S01]  /*9010*/  FSEL R148, R8, -INF , !P5 ;  /* 0xff80000008947808 */ /* 0x000fe20006800000 */
[----:B------:R-:W-:Y:S01]  /*9020*/  HMMA.16816.F32.BF16 R112, R156, R114, RZ ;  /* 0x000000729c70723c */ /* 0x000fe200000418ff */
[----:B------:R-:W-:-:S02]  /*9030*/  ISETP.GE.AND P5, PT, R160, R166, PT ;  /* 0x000000a6a000720c */ /* 0x000fc40003fa6270 */
[--C-:B------:R-:W-:Y:S02]  /*9040*/  LOP3.LUT R8, R168, 0x11, R191.reuse, 0xfe, !PT ;  /* 0x00000011a8087812 */ /* 0x100fe400078efebf */
[----:B------:R-:W-:Y:S02]  /*9050*/  FSEL R183, R6, -INF , !P5 ;  /* 0xff80000006b77808 */ /* 0x000fe40006800000 */
[C---:B------:R-:W-:Y:S01]  /*9060*/  ISETP.GE.AND P5, PT, R8.reuse, R167, PT ;  /* 0x000000a70800720c */ /* 0x040fe20003fa6270 */
[----:B------:R-:W-:Y:S01]  /*9070*/  HMMA.16816.F32.BF16 R104, R156, R106, RZ ;  /* 0x0000006a9c68723c */ /* 0x000fe200000418ff */
[----:B------:R-:W-:Y:S02]  /*9080*/  ISETP.GE.AND P3, PT, R8, R166, PT ;  /* 0x000000a60800720c */ /* 0x000fe40003f66270 */
[----:B------:R-:W-:-:S05]  /*9090*/  LOP3.LUT R8, R168, 0x19, R191, 0xfe, !PT ;  /* 0x00000019a8087812 */ /* 0x000fca00078efebf */
[----:B------:R-:W-:Y:S01]  /*90a0*/  HMMA.16816.F32.BF16 R96, R156, R98, RZ ;  /* 0x000000629c60723c */ /* 0x000fe200000418ff */
[----:B------:R-:W-:-:S07]  /*90b0*/  FSEL R185, R127, -INF , !P3 ;  /* 0xff8000007fb97808 */ /* 0x000fce0005800000 */
        /* <DEDUP_REMOVED lines=12> */
[C---:B------:R-:W-:Y:S07]  /*9180*/  HMMA.16816.F32.BF16 R120, R152.reuse, R150, R120 ;  /* 0x000000969878723c */ /* 0x040fee0000041878 */
[----:B------:R-:W-:Y:S01]  /*9190*/  FSEL R150, R4, -INF , !P4 ;  /* 0xff80000004967808 */ /* 0x000fe20006000000 */
[----:B------:R-:W-:Y:S01]  /*91a0*/  HMMA.16816.F32.BF16 R116, R152, R128, R116 ;  /* 0x000000809874723c */ /* 0x000fe20000041874 */
[----:B------:R-:W2:Y:S01]  /*91b0*/  LDSM.16.M88.4 R4, [R219] ;  /* 0x00000000db04783b */ /* 0x000ea20000000200 */
[----:B------:R-:W-:-:S02]  /*91c0*/  ISETP.GE.AND P4, PT, R3, R166, PT ;  /* 0x000000a60300720c */ /* 0x000fc40003f86270 */
[----:B------:R-:W-:Y:S02]  /*91d0*/  LOP3.LUT R3, R168, 0x18, R191, 0xfe, !PT ;  /* 0x00000018a8037812 */ /* 0x000fe400078efebf */
[----:B------:R-:W-:Y:S02]  /*91e0*/  FSEL R187, R126, -INF , !P4 ;  /* 0xff8000007ebb7808 */ /* 0x000fe40006000000 */
[----:B------:R-:W-:Y:S01]  /*91f0*/  HMMA.16816.F32.BF16 R112, R152, R130, R112 ;  /* 0x000000829870723c */ /* 0x000fe20000041870 */
[----:B------:R-:W-:Y:S02]  /*9200*/  FSEL R128, R124, -INF , !P1 ;  /* 0xff8000007c807808 */ /* 0x000fe40004800000 */
[----:B------:R-:W-:Y:S02]  /*9210*/  FSEL R126, R125, -INF , !P5 ;  /* 0xff8000007d7e7808 */ /* 0x000fe40006800000 */
[----:B------:R-:W-:Y:S02]  /*9220*/  ISETP.GE.AND P1, PT, R3, R166, PT ;  /* 0x000000a60300720c */ /* 0x000fe40003f26270 */
[----:B------:R-:W-:-:S02]  /*9230*/  ISETP.GE.AND P4, PT, R8, R167, PT ;  /* 0x000000a70800720c */ /* 0x000fc40003f86270 */
[----:B------:R-:W-:Y:S02]  /*9240*/  ISETP.GE.AND P5, PT, R8, R166, PT ;  /* 0x000000a60800720c */ /* 0x000fe40003fa6270 */
[----:B------:R-:W-:Y:S02]  /*9250*/  ISETP.GE.AND P2, PT, R3, R167, PT ;  /* 0x000000a70300720c */ /* 0x000fe40003f46270 */
[C-C-:B------:R-:W-:Y:S02]  /*9260*/  LOP3.LUT R8, R168.reuse, 0x21, R191.reuse, 0xfe, !PT ;  /* 0x00000021a8087812 */ /* 0x140fe400078efebf */
[----:B------:R-:W-:Y:S02]  /*9270*/  LOP3.LUT R3, R168, 0x20, R191, 0xfe, !PT ;  /* 0x00000020a8037812 */ /* 0x000fe400078efebf */
[----:B------:R-:W-:Y:S01]  /*9280*/  FSEL R179, R122, -INF , !P1 ;  /* 0xff8000007ab37808 */ /* 0x000fe20004800000 */
[----:B-1----:R-:W-:Y:S01]  /*9290*/  HMMA.16816.F32.BF16 R108, R152, R160, R108 ;  /* 0x000000a0986c723c */ /* 0x002fe2000004186c */
[----:B------:R-:W-:-:S02]  /*92a0*/  FSEL R120, R120, -INF , !P2 ;  /* 0xff80000078787808 */ /* 0x000fc40005000000 */
[----:B------:R-:W-:Y:S02]  /*92b0*/  FSEL R122, R121, -INF , !P4 ;  /* 0xff800000797a7808 */ /* 0x000fe40006000000 */
[CC--:B------:R-:W-:Y:S02]  /*92c0*/  ISETP.GE.AND P3, PT, R3.reuse, R167.reuse, PT ;  /* 0x000000a70300720c */ /* 0x0c0fe40003f66270 */
[-C--:B------:R-:W-:Y:S01]  /*92d0*/  ISETP.GE.AND P2, PT, R3, R166.reuse, PT ;  /* 0x000000a60300720c */ /* 0x080fe20003f46270 */
[C---:B------:R-:W-:Y:S01]  /*92e0*/  HMMA.16816.F32.BF16 R104, R152.reuse, R162, R104 ;  /* 0x000000a29868723c */ /* 0x040fe20000041868 */
[C---:B------:R-:W-:Y:S02]  /*92f0*/  ISETP.GE.AND P1, PT, R8.reuse, R167, PT ;  /* 0x000000a70800720c */ /* 0x040fe40003f26270 */
[----:B------:R-:W-:Y:S02]  /*9300*/  ISETP.GE.AND P4, PT, R8, R166, PT ;  /* 0x000000a60800720c */ /* 0x000fe40003f86270 */
[C-C-:B------:R-:W-:Y:S01]  /*9310*/  LOP3.LUT R3, R168.reuse, 0x28, R191.reuse, 0xfe, !PT ;  /* 0x00000028a8037812 */ /* 0x140fe200078efebf */
[----:B------:R-:W1:Y:S01]  /*9320*/  LDSM.16.M88.4 R8, [R218] ;  /* 0x00000000da08783b */ /* 0x000e620000000200 */
[----:B------:R-:W-:Y:S01]  /*9330*/  LOP3.LUT R121, R168, 0x29, R191, 0xfe, !PT ;  /* 0x00000029a8797812 */ /* 0x000fe200078efebf */
[----:B--2---:R-:W-:Y:S01]  /*9340*/  HMMA.16816.F32.BF16 R100, R152, R4, R100 ;  /* 0x000000049864723c */ /* 0x004fe20000041864 */
[----:B------:R-:W-:-:S02]  /*9350*/  FSEL R177, R123, -INF , !P5 ;  /* 0xff8000007bb17808 */ /* 0x000fc40006800000 */
[----:B------:R-:W-:Y:S02]  /*9360*/  FSEL R116, R116, -INF , !P3 ;  /* 0xff80000074747808 */ /* 0x000fe40005800000 */
[----:B------:R-:W-:Y:S02]  /*9370*/  FSEL R173, R118, -INF , !P2 ;  /* 0xff80000076ad7808 */ /* 0x000fe40005000000 */
[----:B------:R-:W-:Y:S01]  /*9380*/  FSEL R160, R117, -INF , !P1 ;  /* 0xff80000075a07808 */ /* 0x000fe20004800000 */
[----:B------:R-:W-:Y:S01]  /*9390*/  HMMA.16816.F32.BF16 R96, R152, R6, R96 ;  /* 0x000000069860723c */ /* 0x000fe20000041860 */
[CC--:B------:R-:W-:Y:S02]  /*93a0*/  ISETP.GE.AND P5, PT, R3.reuse, R167.reuse, PT ;  /* 0x000000a70300720c */ /* 0x0c0fe40003fa6270 */
[----:B------:R-:W-:Y:S02]  /*93b0*/  ISETP.GE.AND P3, PT, R3, R166, PT ;  /* 0x000000a60300720c */ /* 0x000fe40003f66270 */
[----:B------:R-:W-:-:S02]  /*93c0*/  ISETP.GE.AND P2, PT, R121, R167, PT ;  /* 0x000000a77900720c */ /* 0x000fc40003f46270 */
[----:B------:R-:W-:Y:S02]  /*93d0*/  ISETP.GE.AND P1, PT, R121, R166, PT ;  /* 0x000000a67900720c */ /* 0x000fe40003f26270 */
[----:B------:R-:W-:Y:S02]  /*93e0*/  FSEL R180, R112, -INF , !P5 ;  /* 0xff80000070b47808 */ /* 0x000fe40006800000 */
[----:B------:R-:W-:Y:S02]  /*93f0*/  FSEL R169, R114, -INF , !P3 ;  /* 0xff80000072a97808 */ /* 0x000fe40005800000 */
[----:B------:R-:W-:Y:S02]  /*9400*/  FSEL R182, R113, -INF , !P2 ;  /* 0xff80000071b67808 */ /* 0x000fe40005000000 */
[----:B------:R-:W-:Y:S02]  /*9410*/  FSEL R163, R115, -INF , !P1 ;  /* 0xff80000073a37808 */ /* 0x000fe40004800000 */
[----:B------:R-:W2:Y:S01]  /*9420*/  LDSM.16.M88.4 R112, [R217] ;  /* 0x00000000d970783b */ /* 0x000ea20000000200 */
[----:B------:R-:W-:-:S02]  /*9430*/  LOP3.LUT R3, R168, 0x30, R191, 0xfe, !PT ;  /* 0x00000030a8037812 */ /* 0x000fc400078efebf */
[C-C-:B------:R-:W-:Y:S02]  /*9440*/  LOP3.LUT R117, R168.reuse, 0x31, R191.reuse, 0xfe, !PT ;  /* 0x00000031a8757812 */ /* 0x140fe400078efebf */
[----:B------:R-:W-:Y:S02]  /*9450*/  FSEL R171, R119, -INF , !P4 ;  /* 0xff80000077ab7808 */ /* 0x000fe40006000000 */
[C---:B------:R-:W-:Y:S02]  /*9460*/  ISETP.GE.AND P5, PT, R3.reuse, R166, PT ;  /* 0x000000a60300720c */ /* 0x040fe40003fa6270 */
[-C--:B------:R-:W-:Y:S02]  /*9470*/  ISETP.GE.AND P4, PT, R3, R167.reuse, PT ;  /* 0x000000a70300720c */ /* 0x080fe40003f86270 */
[----:B------:R-:W-:Y:S02]  /*9480*/  ISETP.GE.AND P3, PT, R117, R167, PT ;  /* 0x000000a77500720c */ /* 0x000fe40003f66270 */
[C-C-:B------:R-:W-:Y:S01]  /*9490*/  LOP3.LUT R3, R168.reuse, 0x38, R191.reuse, 0xfe, !PT ;  /* 0x00000038a8037812 */ /* 0x140fe200078efebf */
[----:B-1----:R-:W-:Y:S01]  /*94a0*/  HMMA.16816.F32.BF16 R92, R152, R8, R92 ;  /* 0x00000008985c723c */ /* 0x002fe2000004185c */
[----:B------:R-:W-:-:S02]  /*94b0*/  LOP3.LUT R4, R168, 0x39, R191, 0xfe, !PT ;  /* 0x00000039a8047812 */ /* 0x000fc400078efebf */
[----:B------:R-:W-:Y:S02]  /*94c0*/  FSEL R161, R110, -INF , !P5 ;  /* 0xff8000006ea17808 */ /* 0x000fe40006800000 */
[----:B------:R-:W-:Y:S02]  /*94d0*/  FSEL R108, R108, -INF , !P4 ;  /* 0xff8000006c6c7808 */ /* 0x000fe40006000000 */
[----:B------:R-:W-:Y:S01]  /*94e0*/  FSEL R110, R109, -INF , !P3 ;  /* 0xff8000006d6e7808 */ /* 0x000fe20005800000 */
[----:B------:R-:W-:Y:S01]  /*94f0*/  HMMA.16816.F32.BF16 R88, R152, R10, R88 ;  /* 0x0000000a9858723c */ /* 0x000fe20000041858 */
[-C--:B------:R-:W-:Y:S02]  /*9500*/  ISETP.GE.AND P4, PT, R3, R166.reuse, PT ;  /* 0x000000a60300720c */ /* 0x080fe40003f86270 */
[C---:B------:R-:W-:Y:S02]  /*9510*/  ISETP.GE.AND P5, PT, R4.reuse, R167, PT ;  /* 0x000000a70400720c */ /* 0x040fe40003fa6270 */
[----:B------:R-:W-:-:S02]  /*9520*/  ISETP.GE.AND P3, PT, R4, R166, PT ;  /* 0x000000a60400720c */ /* 0x000fc40003f66270 */
[----:B------:R-:W-:Y:S02]  /*9530*/  LOP3.LUT R4, R168, 0x41, R191, 0xfe, !PT ;  /* 0x00000041a8047812 */ /* 0x000fe400078efebf */
[----:B------:R-:W-:Y:S02]  /*9540*/  FSEL R129, R106, -INF , !P4 ;  /* 0xff8000006a817808 */ /* 0x000fe40006000000 */
[----:B------:R-:W-:Y:S02]  /*9550*/  FSEL R106, R105, -INF , !P5 ;  /* 0xff800000696a7808 */ /* 0x000fe40006800000 */
[CC--:B------:R-:W-:Y:S02]  /*9560*/  ISETP.GE.AND P4, PT, R4.reuse, R167.reuse, PT ;  /* 0x000000a70400720c */ /* 0x0c0fe40003f86270 */
[-C--:B------:R-:W-:Y:S02]  /*9570*/  ISETP.GE.AND P5, PT, R4, R166.reuse, PT ;  /* 0x000000a60400720c */ /* 0x080fe40003fa6270 */
[----:B------:R-:W1:Y:S01]  /*9580*/  LDSM.16.M88.4 R4, [R216] ;  /* 0x00000000d804783b */ /* 0x000e620000000200 */
[----:B------:R-:W-:Y:S01]  /*9590*/  ISETP.GE.AND P1, PT, R3, R167, PT ;  /* 0x000000a70300720c */ /* 0x000fe20003f26270 */
[----:B--2---:R-:W-:Y:S01]  /*95a0*/  HMMA.16816.F32.BF16 R84, R152, R112, R84 ;  /* 0x000000709854723c */ /* 0x004fe20000041854 */
[----:B------:R-:W-:-:S02]  /*95b0*/  ISETP.GE.AND P2, PT, R117, R166, PT ;  /* 0x000000a67500720c */ /* 0x000fc40003f46270 */
[--C-:B------:R-:W-:Y:S02]  /*95c0*/  LOP3.LUT R3, R168, 0x40, R191.reuse, 0xfe, !PT ;  /* 0x00000040a8037812 */ /* 0x100fe400078efebf */
[----:B------:R-:W-:Y:S02]  /*95d0*/  FSEL R104, R104, -INF , !P1 ;  /* 0xff80000068687808 */ /* 0x000fe40004800000 */
[----:B------:R-:W-:Y:S01]  /*95e0*/  FSEL R131, R111, -INF , !P2 ;  /* 0xff8000006f837808 */ /* 0x000fe20005000000 */
[----:B------:R-:W-:Y:S01]  /*95f0*/  HMMA.16816.F32.BF16 R80, R152, R114, R80 ;  /* 0x000000729850723c */ /* 0x000fe20000041850 */
        /* <DEDUP_REMOVED lines=18> */
[----:B------:R-:W-:Y:S02]  /*9720*/  FSEL R98, R97, -INF , !P1 ;  /* 0xff80000061627808 */ /* 0x000fe40004800000 */
[CC--:B------:R-:W-:Y:S01]  /*9730*/  ISETP.GE.AND P5, PT, R3.reuse, R167.reuse, PT ;  /* 0x000000a70300720c */ /* 0x0c0fe20003fa6270 */
[----:B------:R-:W-:Y:S01]  /*9740*/  HMMA.16816.F32.BF16 R72, R152, R6, R72 ;  /* 0x000000069848723c */ /* 0x000fe20000041848 */
[-C--:B------:R-:W-:Y:S02]  /*9750*/  ISETP.GE.AND P3, PT, R3, R166.reuse, PT ;  /* 0x000000a60300720c */ /* 0x080fe40003f66270 */
[C---:B------:R-:W-:Y:S02]  /*9760*/  ISETP.GE.AND P2, PT, R8.reuse, R167, PT ;  /* 0x000000a70800720c */ /* 0x040fe40003f46270 */
[----:B------:R-:W-:-:S02]  /*9770*/  ISETP.GE.AND P1, PT, R8, R166, PT ;  /* 0x000000a60800720c */ /* 0x000fc40003f26270 */
[C-C-:B------:R-:W-:Y:S01]  /*9780*/  LOP3.LUT R3, R168.reuse, 0x58, R191.reuse, 0xfe, !PT ;  /* 0x00000058a8037812 */ /* 0x140fe200078efebf */
[----:B------:R-:W1:Y:S01]  /*9790*/  LDSM.16.M88.4 R8, [R215] ;  /* 0x00000000d708783b */ /* 0x000e620000000200 */
[----:B------:R-:W-:Y:S02]  /*97a0*/  FSEL R121, R99, -INF , !P4 ;  /* 0xff80000063797808 */ /* 0x000fe40006000000 */
[----:B------:R-:W-:Y:S02]  /*97b0*/  LOP3.LUT R97, R168, 0x59, R191, 0xfe, !PT ;  /* 0x00000059a8617812 */ /* 0x000fe400078efebf */
[C---:B------:R-:W-:Y:S02]  /*97c0*/  ISETP.GE.AND P4, PT, R3.reuse, R167, PT ;  /* 0x000000a70300720c */ /* 0x040fe40003f86270 */
[----:B------:R-:W-:Y:S02]  /*97d0*/  FSEL R188, R92, -INF , !P5 ;  /* 0xff8000005cbc7808 */ /* 0x000fe40006800000 */
[----:B------:R-:W-:-:S02]  /*97e0*/  ISETP.GE.AND P5, PT, R3, R166, PT ;  /* 0x000000a60300720c */ /* 0x000fc40003fa6270 */
[--C-:B------:R-:W-:Y:S02]  /*97f0*/  LOP3.LUT R92, R168, 0x60, R191.reuse, 0xfe, !PT ;  /* 0x00000060a85c7812 */ /* 0x100fe400078efebf */
[----:B------:R-:W-:Y:S02]  /*9800*/  FSEL R3, R94, -INF , !P3 ;  /* 0xff8000005e037808 */ /* 0x000fe40005800000 */
[----:B------:R-:W-:Y:S02]  /*9810*/  ISETP.GE.AND P3, PT, R97, R167, PT ;  /* 0x000000a76100720c */ /* 0x000fe40003f66270 */
[----:B------:R-:W-:Y:S02]  /*9820*/  FSEL R94, R93, -INF , !P2 ;  /* 0xff8000005d5e7808 */ /* 0x000fe40005000000 */
[----:B------:R-:W-:Y:S02]  /*9830*/  FSEL R95, R95, -INF , !P1 ;  /* 0xff8000005f5f7808 */ /* 0x000fe40004800000 */
[----:B------:R-:W-:-:S02]  /*9840*/  LOP3.LUT R93, R168, 0x61, R191, 0xfe, !PT ;  /* 0x00000061a85d7812 */ /* 0x000fc400078efebf */
[----:B------:R-:W-:Y:S02]  /*9850*/  FSEL R190, R88, -INF , !P4 ;  /* 0xff80000058be7808 */ /* 0x000fe40006000000 */
[-C--:B------:R-:W-:Y:S02]  /*9860*/  ISETP.GE.AND P2, PT, R97, R166.reuse, PT ;  /* 0x000000a66100720c */ /* 0x080fe40003f46270 */
[----:B------:R-:W-:Y:S02]  /*9870*/  ISETP.GE.AND P1, PT, R92, R167, PT ;  /* 0x000000a75c00720c */ /* 0x000fe40003f26270 */
[----:B------:R-:W-:Y:S02]  /*9880*/  LOP3.LUT R88, R168, 0x68, R191, 0xfe, !PT ;  /* 0x00000068a8587812 */ /* 0x000fe400078efebf */
[----:B------:R-:W-:Y:S02]  /*9890*/  ISETP.GE.AND P4, PT, R92, R166, PT ;  /* 0x000000a65c00720c */ /* 0x000fe40003f86270 */
[----:B------:R-:W-:-:S02]  /*98a0*/  FSEL R92, R90, -INF , !P5 ;  /* 0xff8000005a5c7808 */ /* 0x000fc40006800000 */
[----:B------:R-:W-:Y:S02]  /*98b0*/  FSEL R192, R89, -INF , !P3 ;  /* 0xff80000059c07808 */ /* 0x000fe40005800000 */
[CC--:B------:R-:W-:Y:S02]  /*98c0*/  ISETP.GE.AND P5, PT, R93.reuse, R167.reuse, PT ;  /* 0x000000a75d00720c */ /* 0x0c0fe40003fa6270 */
[----:B------:R-:W-:Y:S01]  /*98d0*/  ISETP.GE.AND P3, PT, R93, R166, PT ;  /* 0x000000a65d00720c */ /* 0x000fe20003f66270 */
[----:B-1----:R-:W-:Y:S01]  /*98e0*/  HMMA.16816.F32.BF16 R68, R152, R8, R68 ;  /* 0x000000089844723c */ /* 0x002fe20000041844 */
[----:B------:R-:W-:Y:S02]  /*98f0*/  FSEL R93, R91, -INF , !P2 ;  /* 0xff8000005b5d7808 */ /* 0x000fe40005000000 */
[----:B------:R-:W-:Y:S02]  /*9900*/  FSEL R84, R84, -INF , !P1 ;  /* 0xff80000054547808 */ /* 0x000fe40004800000 */
[----:B------:R-:W-:-:S02]  /*9910*/  ISETP.GE.AND P2, PT, R88, R167, PT ;  /* 0x000000a75800720c */ /* 0x000fc40003f46270 */
[-C--:B------:R-:W-:Y:S01]  /*9920*/  ISETP.GE.AND P1, PT, R88, R166.reuse, PT ;  /* 0x000000a65800720c */ /* 0x080fe20003f26270 */
[----:B------:R-:W-:Y:S01]  /*9930*/  HMMA.16816.F32.BF16 R64, R152, R10, R64 ;  /* 0x0000000a9840723c */ /* 0x000fe20000041840 */
[----:B------:R-:W1:Y:S01]  /*9940*/  LDSM.16.M88.4 R88, [R214] ;  /* 0x00000000d658783b */ /* 0x000e620000000200 */
[----:B------:R-:W-:Y:S02]  /*9950*/  LOP3.LUT R4, R168, 0x69, R191, 0xfe, !PT ;  /* 0x00000069a8047812 */ /* 0x000fe400078efebf */
[----:B------:R-:W-:Y:S02]  /*9960*/  FSEL R86, R86, -INF , !P4 ;  /* 0xff80000056567808 */ /* 0x000fe40006000000 */
[----:B------:R-:W-:Y:S02]  /*9970*/  FSEL R194, R85, -INF , !P5 ;  /* 0xff80000055c27808 */ /* 0x000fe40006800000 */
[C---:B------:R-:W-:Y:S02]  /*9980*/  ISETP.GE.AND P4, PT, R4.reuse, R167, PT ;  /* 0x000000a70400720c */ /* 0x040fe40003f86270 */
[----:B------:R-:W-:-:S02]  /*9990*/  ISETP.GE.AND P5, PT, R4, R166, PT ;  /* 0x000000a60400720c */ /* 0x000fc40003fa6270 */
[--C-:B------:R-:W-:Y:S02]  /*99a0*/  LOP3.LUT R4, R168, 0x70, R191.reuse, 0xfe, !PT ;  /* 0x00000070a8047812 */ /* 0x100fe400078efebf */
[----:B------:R-:W-:Y:S02]  /*99b0*/  FSEL R87, R87, -INF , !P3 ;  /* 0xff80000057577808 */ /* 0x000fe40005800000 */
[----:B------:R-:W-:Y:S02]  /*99c0*/  FSEL R80, R80, -INF , !P2 ;  /* 0xff80000050507808 */ /* 0x000fe40005000000 */
        /* <DEDUP_REMOVED lines=9> */
[-C--:B------:R-:W-:Y:S02]  /*9a60*/  ISETP.GE.AND P4, PT, R5, R166.reuse, PT ;  /* 0x000000a60500720c */ /* 0x080fe40003f86270 */
[C---:B------:R-:W-:Y:S02]  /*9a70*/  ISETP.GE.AND P5, PT, R4.reuse, R167, PT ;  /* 0x000000a70400720c */ /* 0x040fe40003fa6270 */
[----:B------:R-:W-:Y:S01]  /*9a80*/  ISETP.GE.AND P3, PT, R4, R166, PT ;  /* 0x000000a60400720c */ /* 0x000fe20003f66270 */
[----:B-1----:R-:W-:Y:S01]  /*9a90*/  HMMA.16816.F32.BF16 R60, R152, R88, R60 ;  /* 0x00000058983c723c */ /* 0x002fe2000004183c */
[----:B------:R-:W1:Y:S01]  /*9aa0*/  LDSM.16.M88.4 R4, [R213] ;  /* 0x00000000d504783b */ /* 0x000e620000000200 */
[----:B------:R-:W-:Y:S02]  /*9ab0*/  LOP3.LUT R8, R168, 0x79, R191, 0xfe, !PT ;  /* 0x00000079a8087812 */ /* 0x000fe400078efebf */
[----:B------:R-:W-:Y:S02]  /*9ac0*/  FSEL R78, R78, -INF , !P2 ;  /* 0xff8000004e4e7808 */ /* 0x000fe40005000000 */
[----:B------:R-:W-:-:S02]  /*9ad0*/  FSEL R200, R77, -INF , !P1 ;  /* 0xff8000004dc87808 */ /* 0x000fc40004800000 */
[CC--:B------:R-:W-:Y:S01]  /*9ae0*/  ISETP.GE.AND P2, PT, R8.reuse, R167.reuse, PT ;  /* 0x000000a70800720c */ /* 0x0c0fe20003f46270 */
[----:B------:R-:W-:Y:S01]  /*9af0*/  HMMA.16816.F32.BF16 R56, R152, R90, R56 ;  /* 0x0000005a9838723c */ /* 0x000fe20000041838 */
        /* <DEDUP_REMOVED lines=15> */
[----:B------:R-:W-:Y:S01]  /*9bf0*/  ISETP.GE.AND P4, PT, R8, R166, PT ;  /* 0x000000a60800720c */ /* 0x000fe20003f86270 */
[----:B-1----:R-:W-:Y:S01]  /*9c00*/  HMMA.16816.F32.BF16 R52, R152, R4, R52 ;  /* 0x000000049834723c */ /* 0x002fe20000041834 */
[----:B------:R-:W1:Y:S01]  /*9c10*/  LDSM.16.M88.4 R8, [R212] ;  /* 0x00000000d408783b */ /* 0x000e620000000200 */
[----:B------:R-:W-:-:S02]  /*9c20*/  LOP3.LUT R73, R168, 0x89, R191, 0xfe, !PT ;  /* 0x00000089a8497812 */ /* 0x000fc400078efebf */
[--C-:B------:R-:W-:Y:S02]  /*9c30*/  LOP3.LUT R68, R168, 0x90, R191.reuse, 0xfe, !PT ;  /* 0x00000090a8447812 */ /* 0x100fe400078efebf */
[----:B------:R-:W-:Y:S02]  /*9c40*/  FSEL R70, R70, -INF , !P5 ;  /* 0xff80000046467808 */ /* 0x000fe40006800000 */
[----:B------:R-:W-:Y:S01]  /*9c50*/  ISETP.GE.AND P5, PT, R73, R167, PT ;  /* 0x000000a74900720c */ /* 0x000fe20003fa6270 */
[----:B------:R-:W-:Y:S01]  /*9c60*/  HMMA.16816.F32.BF16 R48, R152, R6, R48 ;  /* 0x000000069830723c */ /* 0x000fe20000041830 */
        /* <DEDUP_REMOVED lines=11> */
[----:B------:R-:W-:Y:S02]  /*9d20*/  ISETP.GE.AND P5, PT, R69, R166, PT ;  /* 0x000000a64500720c */ /* 0x000fe40003fa6270 */
[----:B------:R-:W-:Y:S02]  /*9d30*/  FSEL R69, R67, -INF , !P3 ;  /* 0xff80000043457808 */ /* 0x000fe40005800000 */
[----:B------:R-:W-:Y:S02]  /*9d40*/  FSEL R244, R60, -INF , !P2 ;  /* 0xff8000003cf47808 */ /* 0x000fe40005000000 */
[----:B------:R-:W-:-:S02]  /*9d50*/  ISETP.GE.AND P3, PT, R64, R167, PT ;  /* 0x000000a74000720c */ /* 0x000fc40003f66270 */
[-C--:B------:R-:W-:Y:S01]  /*9d60*/  ISETP.GE.AND P2, PT, R64, R166.reuse, PT ;  /* 0x000000a64000720c */ /* 0x080fe20003f46270 */
[C---:B-1----:R-:W-:Y:S01]  /*9d70*/  HMMA.16816.F32.BF16 R44, R152.reuse, R8, R44 ;  /* 0x00000008982c723c */ /* 0x042fe2000004182c */
[----:B------:R-:W1:Y:S01]  /*9d80*/  LDSM.16.M88.4 R64, [R211] ;  /* 0x00000000d340783b */ /* 0x000e620000000200 */
[----:B------:R-:W-:Y:S02]  /*9d90*/  LOP3.LUT R4, R168, 0x99, R191, 0xfe, !PT ;  /* 0x00000099a8047812 */ /* 0x000fe400078efebf */
[----:B------:R-:W-:Y:S02]  /*9da0*/  FSEL R62, R62, -INF , !P1 ;  /* 0xff8000003e3e7808 */ /* 0x000fe40004800000 */
[----:B------:R-:W-:Y:S02]  /*9db0*/  FSEL R246, R61, -INF , !P4 ;  /* 0xff8000003df67808 */ /* 0x000fe40006000000 */
[C---:B------:R-:W-:Y:S01]  /*9dc0*/  ISETP.GE.AND P1, PT, R4.reuse, R167, PT ;  /* 0x000000a70400720c */ /* 0x040fe20003f26270 */
[----:B------:R-:W-:Y:S01]  /*9dd0*/  HMMA.16816.F32.BF16 R40, R152, R10, R40 ;  /* 0x0000000a9828723c */ /* 0x000fe20000041828 */
        /* <DEDUP_REMOVED lines=61> */
[----:B------:R-:W-:Y:S01]  /*a1b0*/  ISETP.GE.AND P3, PT, R40, R166, PT ;  /* 0x000000a62800720c */ /* 0x000fe20003f66270 */
[----:B-1----:R-:W-:Y:S01]  /*a1c0*/  HMMA.16816.F32.BF16 R20, R152, R8, R20 ;  /* 0x000000089814723c */ /* 0x002fe20000041814 */
[----:B------:R-:W1:Y:S01]  /*a1d0*/  LDSM.16.M88.4 R40, [R208] ;  /* 0x00000000d028783b */ /* 0x000e620000000200 */
[----:B------:R-:W-:Y:S01]  /*a1e0*/  LOP3.LUT R5, R168, 0xc9, R191, 0xfe, !PT ;  /* 0x000000c9a8057812 */ /* 0x000fe200078efebf */
[----:B------:R-:W-:-:S04]  /*a1f0*/  DEPBAR.LE SB0, 0x0 ;  /* 0x000080000000791a */ /* 0x000fc80000000000 */
[----:B------:R-:W-:Y:S01]  /*a200*/  FSEL R38, R38, -INF , !P2 ;  /* 0xff80000026267808 */ /* 0x000fe20005000000 */
[----:B------:R-:W-:Y:S01]  /*a210*/  HMMA.16816.F32.BF16 R16, R152, R10, R16 ;  /* 0x0000000a9810723c */ /* 0x000fe20000041810 */
[----:B------:R-:W-:Y:S02]  /*a220*/  FSEL R199, R37, -INF , !P1 ;  /* 0xff80000025c77808 */ /* 0x000fe40004800000 */
[C---:B------:R-:W-:Y:S02]  /*a230*/  ISETP.GE.AND P2, PT, R5.reuse, R167, PT ;  /* 0x000000a70500720c */ /* 0x040fe40003f46270 */
[----:B------:R-:W-:Y:S02]  /*a240*/  ISETP.GE.AND P1, PT, R5, R166, PT ;  /* 0x000000a60500720c */ /* 0x000fe40003f26270 */
[----:B------:R-:W-:Y:S02]  /*a250*/  LOP3.LUT R5, R168, 0xd0, R191, 0xfe, !PT ;  /* 0x000000d0a8057812 */ /* 0x000fe400078efebf */
[----:B------:R-:W-:-:S02]  /*a260*/  FSEL R39, R39, -INF , !P4 ;  /* 0xff80000027277808 */ /* 0x000fc40006000000 */
[----:B------:R-:W-:Y:S02]  /*a270*/  FSEL R198, R32, -INF , !P5 ;  /* 0xff80000020c67808 */ /* 0x000fe40006800000 */
[C---:B------:R-:W-:Y:S02]  /*a280*/  ISETP.GE.AND P4, PT, R5.reuse, R167, PT ;  /* 0x000000a70500720c */ /* 0x040fe40003f86270 */
[----:B------:R-:W-:Y:S02]  /*a290*/  ISETP.GE.AND P5, PT, R5, R166, PT ;  /* 0x000000a60500720c */ /* 0x000fe40003fa6270 */
[C-C-:B------:R-:W-:Y:S02]  /*a2a0*/  LOP3.LUT R6, R168.reuse, 0xd1, R191.reuse, 0xfe, !PT ;  /* 0x000000d1a8067812 */ /* 0x140fe400078efebf */
[----:B------:R-:W-:Y:S02]  /*a2b0*/  LOP3.LUT R5, R168, 0xd8, R191, 0xfe, !PT ;  /* 0x000000d8a8057812 */ /* 0x000fe400078efebf */
[----:B------:R-:W-:-:S02]  /*a2c0*/  FSEL R34, R34, -INF , !P3 ;  /* 0xff80000022227808 */ /* 0x000fc40005800000 */
[----:B------:R-:W-:Y:S02]  /*a2d0*/  FSEL R186, R33, -INF , !P2 ;  /* 0xff80000021ba7808 */ /* 0x000fe40005000000 */
[----:B------:R-:W-:Y:S02]  /*a2e0*/  FSEL R35, R35, -INF , !P1 ;  /* 0xff80000023237808 */ /* 0x000fe40004800000 */
[----:B------:R-:W-:Y:S01]  /*a2f0*/  FSEL R184, R28, -INF , !P4 ;  /* 0xff8000001cb87808 */ /* 0x000fe20006000000 */
[----:B------:R-:W-:Y:S01]  /*a300*/  BAR.SYNC.DEFER_BLOCKING 0x0 ;  /* 0x0000000000007b1d */ /* 0x000fe20000010000 */
[CC--:B------:R-:W-:Y:S02]  /*a310*/  ISETP.GE.AND P3, PT, R6.reuse, R167.reuse, PT ;  /* 0x000000a70600720c */ /* 0x0c0fe40003f66270 */
[-C--:B------:R-:W-:Y:S02]  /*a320*/  ISETP.GE.AND P2, PT, R6, R166.reuse, PT ;  /* 0x000000a60600720c */ /* 0x080fe40003f46270 */
[C---:B------:R-:W-:Y:S01]  /*a330*/  ISETP.GE.AND P1, PT, R5.reuse, R167, PT ;  /* 0x000000a70500720c */ /* 0x040fe20003f26270 */
[----:B-1----:R-:W-:Y:S01]  /*a340*/  HMMA.16816.F32.BF16 R12, R152, R40, R12 ;  /* 0x00000028980c723c */ /* 0x002fe2000004180c */
[----:B------:R-:W-:-:S02]  /*a350*/  ISETP.GE.AND P4, PT, R5, R166, PT ;  /* 0x000000a60500720c */ /* 0x000fc40003f86270 */
[C-C-:B------:R-:W-:Y:S02]  /*a360*/  LOP3.LUT R6, R168.reuse, 0xd9, R191.reuse, 0xfe, !PT ;  /* 0x000000d9a8067812 */ /* 0x140fe400078efebf */
[----:B------:R-:W-:Y:S02]  /*a370*/  LOP3.LUT R5, R168, 0xe0, R191, 0xfe, !PT ;  /* 0x000000e0a8057812 */ /* 0x000fe400078efebf */
[----:B------:R-:W-:Y:S01]  /*a380*/  FSEL R32, R30, -INF , !P5 ;  /* 0xff8000001e207808 */ /* 0x000fe20006800000 */
[----:B------:R-:W-:Y:S01]  /*a390*/  HMMA.16816.F32.BF16 R156, R152, R42, R156 ;  /* 0x0000002a989c723c */ /* 0x000fe2000004189c */
[----:B------:R-:W-:Y:S02]  /*a3a0*/  FSEL R178, R29, -INF , !P3 ;  /* 0xff8000001db27808 */ /* 0x000fe40005800000 */
[----:B------:R-:W-:Y:S02]  /*a3b0*/  FSEL R33, R31, -INF , !P2 ;  /* 0xff8000001f217808 */ /* 0x000fe40005000000 */
[----:B------:R-:W-:-:S02]  /*a3c0*/  FSEL R176, R24, -INF , !P1 ;  /* 0xff80000018b07808 */ /* 0x000fc40004800000 */
[CC--:B------:R-:W-:Y:S02]  /*a3d0*/  ISETP.GE.AND P5, PT, R6.reuse, R167.reuse, PT ;  /* 0x000000a70600720c */ /* 0x0c0fe40003fa6270 */
[-C--:B------:R-:W-:Y:S02]  /*a3e0*/  ISETP.GE.AND P3, PT, R6, R166.reuse, PT ;  /* 0x000000a60600720c */ /* 0x080fe40003f66270 */
[C---:B------:R-:W-:Y:S02]  /*a3f0*/  ISETP.GE.AND P2, PT, R5.reuse, R167, PT ;  /* 0x000000a70500720c */ /* 0x040fe40003f46270 */
[----:B------:R-:W-:Y:S02]  /*a400*/  ISETP.GE.AND P1, PT, R5, R166, PT ;  /* 0x000000a60500720c */ /* 0x000fe40003f26270 */
[C-C-:B------:R-:W-:Y:S02]  /*a410*/  LOP3.LUT R6, R168.reuse, 0xe1, R191.reuse, 0xfe, !PT ;  /* 0x000000e1a8067812 */ /* 0x140fe400078efebf */
[----:B------:R-:W-:-:S02]  /*a420*/  LOP3.LUT R5, R168, 0xe8, R191, 0xfe, !PT ;  /* 0x000000e8a8057812 */ /* 0x000fc400078efebf */
[----:B------:R-:W-:Y:S02]  /*a430*/  FSEL R36, R26, -INF , !P4 ;  /* 0xff8000001a247808 */ /* 0x000fe40006000000 */
[----:B------:R-:W-:Y:S02]  /*a440*/  FSEL R37, R27, -INF , !P3 ;  /* 0xff8000001b257808 */ /* 0x000fe40005800000 */
[----:B------:R-:W-:Y:S02]  /*a450*/  FSEL R162, R20, -INF , !P2 ;  /* 0xff80000014a27808 */ /* 0x000fe40005000000 */
[-C--:B------:R-:W-:Y:S02]  /*a460*/  ISETP.GE.AND P4, PT, R6, R167.reuse, PT ;  /* 0x000000a70600720c */ /* 0x080fe40003f86270 */
        /* <DEDUP_REMOVED lines=8> */
[----:B------:R-:W-:Y:S02]  /*a4f0*/  FSEL R43, R17, -INF , !P1 ;  /* 0xff800000112b7808 */ /* 0x000fe40004800000 */
[----:B------:R-:W-:Y:S02]  /*a500*/  ISETP.GE.AND P1, PT, R5, R166, PT ;  /* 0x000000a60500720c */ /* 0x000fe40003f26270 */
[----:B------:R-:W-:Y:S02]  /*a510*/  FSEL R170, R25, -INF , !P5 ;  /* 0xff80000019aa7808 */ /* 0x000fe40006800000 */
[----:B------:R-:W-:Y:S02]  /*a520*/  FSEL R61, R15, -INF , !P1 ;  /* 0xff8000000f3d7808 */ /* 0x000fe40004800000 */
[----:B------:R-:W-:Y:S02]  /*a530*/  ISETP.GT.AND P1, PT, R231, R230, PT ;  /* 0x000000e6e700720c */ /* 0x000fe40003f24270 */
[----:B------:R-:W-:-:S02]  /*a540*/  ISETP.GE.AND P5, PT, R6, R166, PT ;  /* 0x000000a60600720c */ /* 0x000fc40003fa6270 */
[----:B------:R-:W-:Y:S02]  /*a550*/  LOP3.LUT R6, R168, 0xf0, R191, 0xfe, !PT ;  /* 0x000000f0a8067812 */ /* 0x000fe400078efebf */
[----:B------:R-:W-:Y:S02]  /*a560*/  FSEL R42, R18, -INF , !P2 ;  /* 0xff800000122a7808 */ /* 0x000fe40005000000 */
[----:B------:R-:W-:Y:S02]  /*a570*/  FSEL R41, R23, -INF , !P5 ;  /* 0xff80000017297808 */ /* 0x000fe40006800000 */
[----:B------:R-:W-:Y:S02]  /*a580*/  FSEL R48, R16, -INF , !P3 ;  /* 0xff80000010307808 */ /* 0x000fe40005800000 */
[-C--:B------:R-:W-:Y:S02]  /*a590*/  ISETP.GE.AND P2, PT, R5, R167.reuse, PT ;  /* 0x000000a70500720c */ /* 0x080fe40003f46270 */
        /* <DEDUP_REMOVED lines=8> */
[-C--:B------:R-:W-:Y:S02]  /*a620*/  ISETP.GE.AND P4, PT, R5, R167.reuse, PT ;  /* 0x000000a70500720c */ /* 0x080fe40003f86270 */
        /* <DEDUP_REMOVED lines=10> */
[----:B------:R-:W-:Y:S02]  /*a6d0*/  IABS R9, R168 ;  /* 0x000000a800097213 */ /* 0x000fe40000000000 */
[----:B------:R-:W1:Y:S01]  /*a6e0*/  I2F.RP R7, R5 ;  /* 0x0000000500077306 */ /* 0x000e620000209400 */
[----:B------:R-:W-:-:S02]  /*a6f0*/  IADD3 R10, R168, -0x100, RZ ;  /* 0xffffff00a80a7810 */ /* 0x000fc40007ffe0ff */
[----:B------:R-:W-:-:S05]  /*a700*/  LOP3.LUT R168, R168, c[0x0][0x2d0], RZ, 0x3c, !PT ;  /* 0x0000b400a8a87a12 */ /* 0x000fca00078e3cff */
[----:B-1----:R-:W1:Y:S02]  /*a710*/  MUFU.RCP R12, R7 ;  /* 0x00000007000c7308 */ /* 0x002e640000001000 */
[----:B-1----:R-:W-:Y:S02]  /*a720*/  IADD3 R12, R12, 0xffffffe, RZ ;  /* 0x0ffffffe0c0c7810 */ /* 0x002fe40007ffe0ff */
[----:B------:R-:W-:-:S04]  /*a730*/  IABS R7, R10 ;  /* 0x0000000a00077213 */ /* 0x000fc80000000000 */
[----:B------:R-:W1:Y:S01]  /*a740*/  F2I.FTZ.U32.TRUNC.NTZ R13, R12 ;  /* 0x0000000c000d7305 */ /* 0x000e62000021f000 */
[----:B------:R-:W-:Y:S01]  /*a750*/  LOP3.LUT R10, R10, c[0x0][0x2d0], RZ, 0x3c, !PT ;  /* 0x0000b4000a0a7a12 */ /* 0x000fe200078e3cff */
[----:B-1----:R-:W-:Y:S02]  /*a760*/  IMAD.MOV R6, RZ, RZ, -R13 ;  /* 0x000000ffff067224 */ /* 0x002fe400078e0a0d */
[----:B------:R-:W-:Y:S02]  /*a770*/  IMAD.MOV.U32 R12, RZ, RZ, RZ ;  /* 0x000000ffff0c7224 */ /* 0x000fe400078e00ff */
[----:B------:R-:W-:-:S04]  /*a780*/  IMAD R6, R6, R5, RZ ;  /* 0x0000000506067224 */ /* 0x000fc800078e02ff */
[----:B------:R-:W-:-:S06]  /*a790*/  IMAD.HI.U32 R6, R13, R6, R12 ;  /* 0x000000060d067227 */ /* 0x000fcc00078e000c */
[----:B------:R-:W-:-:S04]  /*a7a0*/  IMAD.HI.U32 R11, R6, R9, RZ ;  /* 0x00000009060b7227 */ /* 0x000fc800078e00ff */
[----:B------:R-:W-:Y:S02]  /*a7b0*/  IMAD.MOV R8, RZ, RZ, -R11 ;  /* 0x000000ffff087224 */ /* 0x000fe400078e0a0b */
[----:B------:R-:W-:-:S04]  /*a7c0*/  IMAD.HI.U32 R6, R6, R7, RZ ;  /* 0x0000000706067227 */ /* 0x000fc800078e00ff */
[----:B------:R-:W-:Y:S01]  /*a7d0*/  IMAD R12, R5, R8, R9 ;  /* 0x00000008050c7224 */ /* 0x000fe200078e0209 */
[----:B------:R-:W-:-:S04]  /*a7e0*/  IADD3 R8, -R6, RZ, RZ ;  /* 0x000000ff06087210 */ /* 0x000fc80007ffe1ff */
[C---:B------:R-:W-:Y:S01]  /*a7f0*/  ISETP.GT.U32.AND P4, PT, R5.reuse, R12, PT ;  /* 0x0000000c0500720c */ /* 0x040fe20003f84070 */
[----:B------:R-:W-:-:S05]  /*a800*/  IMAD R8, R5, R8, R7 ;  /* 0x0000000805087224 */ /* 0x000fca00078e0207 */
[----:B------:R-:W-:-:S07]  /*a810*/  ISETP.GT.U32.AND P3, PT, R5, R8, PT ;  /* 0x000000080500720c */ /* 0x000fce0003f64070 */
[--C-:B------:R-:W-:Y:S01]  /*a820*/  @!P4 IMAD.IADD R12, R12, 0x1, -R5.reuse ;  /* 0x000000010c0cc824 */ /* 0x100fe200078e0a05 */
[----:B------:R-:W-:Y:S02]  /*a830*/  @!P4 IADD3 R11, R11, 0x1, RZ ;  /* 0x000000010b0bc810 */ /* 0x000fe40007ffe0ff */
[----:B------:R-:W-:Y:S02]  /*a840*/  ISETP.GE.AND P4, PT, R168, RZ, PT ;  /* 0x000000ffa800720c */ /* 0x000fe40003f86270 */
[-C--:B------:R-:W-:Y:S01]  /*a850*/  ISETP.GE.U32.AND P2, PT, R12, R5.reuse, PT ;  /* 0x000000050c00720c */ /* 0x080fe20003f46070 */
[----:B------:R-:W-:Y:S01]  /*a860*/  @!P3 IMAD.IADD R8, R8, 0x1, -R5 ;  /* 0x000000010808b824 */ /* 0x000fe200078e0a05 */
[----:B------:R-:W-:Y:S02]  /*a870*/  @!P3 IADD3 R6, R6, 0x1, RZ ;  /* 0x000000010606b810 */ /* 0x000fe40007ffe0ff */
[----:B------:R-:W-:Y:S02]  /*a880*/  ISETP.NE.AND P3, PT, RZ, c[0x0][0x2d0], PT ;  /* 0x0000b400ff007a0c */ /* 0x000fe40003f65270 */
[----:B------:R-:W-:-:S02]  /*a890*/  ISETP.GE.U32.AND P5, PT, R8, R5, PT ;  /* 0x000000050800720c */ /* 0x000fc40003fa6070 */
[----:B------:R-:W-:-:S05]  /*a8a0*/  LOP3.LUT R8, RZ, c[0x0][0x2d0], RZ, 0x33, !PT ;  /* 0x0000b400ff087a12 */ /* 0x000fca00078e33ff */
[----:B------:R-:W-:Y:S02]  /*a8b0*/  @P2 IADD3 R11, R11, 0x1, RZ ;  /* 0x000000010b0b2810 */ /* 0x000fe40007ffe0ff */
[----:B------:R-:W-:Y:S02]  /*a8c0*/  ISETP.GE.AND P2, PT, R10, RZ, PT ;  /* 0x000000ff0a00720c */ /* 0x000fe40003f46270 */
[----:B------:R-:W-:Y:S02]  /*a8d0*/  @!P4 IADD3 R11, -R11, RZ, RZ ;  /* 0x000000ff0b0bc210 */ /* 0x000fe40007ffe1ff */
[----:B------:R-:W-:Y:S02]  /*a8e0*/  @P5 IADD3 R6, R6, 0x1, RZ ;  /* 0x0000000106065810 */ /* 0x000fe40007ffe0ff */
[----:B------:R-:W-:-:S05]  /*a8f0*/  SEL R5, R8, R11, !P3 ;  /* 0x0000000b08057207 */ /* 0x000fca0005800000 */
[----:B------:R-:W-:-:S04]  /*a900*/  IMAD.WIDE R14, R5, 0x4, R236 ;  /* 0x00000004050e7825 */ /* 0x000fc800078e02ec */
[----:B------:R-:W-:-:S05]  /*a910*/  @!P2 IMAD.MOV R6, RZ, RZ, -R6 ;  /* 0x000000ffff06a224 */ /* 0x000fca00078e0a06 */
[----:B------:R-:W-:Y:S02]  /*a920*/  SEL R8, R8, R6, !P3 ;  /* 0x0000000608087207 */ /* 0x000fe40005800000 */
[----:B------:R-:W2:Y:S03]  /*a930*/  LDG.E R6, [R14.64] ;  /* 0x000000060e067981 */ /* 0x000ea6000c1e1900 */
[----:B------:R-:W-:-:S05]  /*a940*/  IMAD.WIDE R12, R8, 0x4, R236 ;  /* 0x00000004080c7825 */ /* 0x000fca00078e02ec */
[----:B------:R-:W2:Y:S01]  /*a950*/  LDG.E R7, [R12.64] ;  /* 0x000000060c077981 */ /* 0x000ea2000c1e1900 */
[----:B------:R-:W-:Y:S01]  /*a960*/  IMAD.IADD R5, R5, 0x1, -R8 ;  /* 0x0000000105057824 */ /* 0x000fe200078e0a08 */
[----:B------:R-:W-:-:S05]  /*a970*/  MOV R8, c[0x0][0x2d0] ;  /* 0x0000b40000087a02 */ /* 0x000fca0000000f00 */
[----:B------:R-:W-:-:S05]  /*a980*/  IMAD R8, R5, R8, -0x100 ;  /* 0xffffff0005087424 */ /* 0x000fca00078e0208 */
[----:B------:R-:W-:Y:S01]  /*a990*/  SHF.R.S32.HI R5, RZ, 0x1f, R8 ;  /* 0x0000001fff057819 */ /* 0x000fe20000011408 */
[----:B------:R-:W-:-:S04]  /*a9a0*/  IMAD.WIDE.U32 R10, R8, c[0x0][0x198], RZ ;  /* 0x00006600080a7a25 */ /* 0x000fc800078e00ff */
[----:B------:R-:W-:-:S04]  /*a9b0*/  IMAD R5, R5, c[0x0][0x198], RZ ;  /* 0x0000660005057a24 */ /* 0x000fc800078e02ff */
[----:B------:R-:W-:-:S04]  /*a9c0*/  IMAD R5, R8, c[0x0][0x19c], R5 ;  /* 0x0000670008057a24 */ /* 0x000fc800078e0205 */
[----:B------:R-:W-:Y:S02]  /*a9d0*/  IMAD.IADD R11, R11, 0x1, R5 ;  /* 0x000000010b0b7824 */ /* 0x000fe400078e0205 */
[----:B--2---:R-:W-:-:S05]  /*a9e0*/  IMAD.IADD R7, R7, 0x1, -R6 ;  /* 0x0000000107077824 */ /* 0x004fca00078e0a06 */
[----:B------:R-:W-:Y:S01]  /*a9f0*/  SHF.R.S32.HI R6, RZ, 0x1f, R7 ;  /* 0x0000001fff067819 */ /* 0x000fe20000011407 */
[----:B------:R-:W-:-:S04]  /*aa00*/  IMAD.WIDE.U32 R10, R7, c[0x0][0x180], R10 ;  /* 0x00006000070a7a25 */ /* 0x000fc800078e000a */
[----:B------:R-:W-:-:S04]  /*aa10*/  IMAD R6, R6, c[0x0][0x180], RZ ;  /* 0x0000600006067a24 */ /* 0x000fc800078e02ff */
[----:B------:R-:W-:Y:S02]  /*aa20*/  IMAD R6, R7, c[0x0][0x184], R6 ;  /* 0x0000610007067a24 */ /* 0x000fe400078e0206 */
[----:B------:R-:W-:-:S03]  /*aa30*/  IMAD.MOV.U32 R9, RZ, RZ, R10 ;  /* 0x000000ffff097224 */ /* 0x000fc600078e000a */
[----:B------:R-:W-:Y:S01]  /*aa40*/  IADD3 R8, R11, R6, RZ ;  /* 0x000000060b087210 */ /* 0x000fe20007ffe0ff */
[----:B------:R-:W-:Y:S05]  /*aa50*/  BRA `(.L_x_1140) ;  /* 0x0000003000007947 */ /* 0x000fea0003800000 */
.L_x_1139:
[----:B------:R-:W-:-:S05]  /*aa60*/  IMAD.MOV.U32 R9, RZ, RZ, c[0x0][0x198] ;  /* 0x00006600ff097624 */ /* 0x000fca00078e00ff */
[----:B------:R-:W-:-:S04]  /*aa70*/  LEA R9, -R9, RZ, 0x8 ;  /* 0x000000ff09097211 */ /* 0x000fc800078e41ff */
[----:B------:R-:W-:Y:S02]  /*aa80*/  SHF.R.S32.HI R8, RZ, 0x1f, R9 ;  /* 0x0000001fff087819 */ /* 0x000fe40000011409 */
.L_x_1140:
[----:B------:R-:W-:Y:S01]  /*aa90*/  @!P0 IMAD.MOV.U32 R11, RZ, RZ, c[0x0][0x198] ;  /* 0x00006600ff0b8624 */ /* 0x000fe200078e00ff */
[----:B------:R-:W-:Y:S01]  /*aaa0*/  @!P0 LEA R24, P5, R9, R238, 0x1 ;  /* 0x000000ee09188211 */ /* 0x000fe200078a08ff */
[----:B------:R-:W-:Y:S01]  /*aab0*/  @!P0 IMAD.MOV.U32 R6, RZ, RZ, c[0x0][0x19c] ;  /* 0x00006700ff068624 */ /* 0x000fe200078e00ff */
[----:B------:R1:W-:Y:S01]  /*aac0*/  @P0 STS [R232+0x1004], RZ ;  /* 0x001004ffe8000388 */ /* 0x0003e20000000800 */
[----:B------:R-:W-:Y:S01]  /*aad0*/  @!P0 IMAD.MOV.U32 R13, RZ, RZ, c[0x0][0x198] ;  /* 0x00006600ff0d8624 */ /* 0x000fe200078e00ff */
[-C--:B------:R-:W-:Y:S01]  /*aae0*/  @!P0 LEA R10, P2, R11, R164.reuse, 0x5 ;  /* 0x000000a40b0a8211 */ /* 0x080fe200078428ff */
[----:B------:R-:W-:Y:S01]  /*aaf0*/  @!P0 IMAD.MOV.U32 R15, RZ, RZ, c[0x0][0x198] ;  /* 0x00006600ff0f8624 */ /* 0x000fe200078e00ff */
[----:B------:R-:W-:Y:S01]  /*ab00*/  @!P0 LEA.HI.X R25, R9, R239, R8, 0x1, P5 ;  /* 0x000000ef09198211 */ /* 0x000fe200028f0c08 */
[----:B------:R-:W-:Y:S01]  /*ab10*/  @!P0 IMAD.MOV.U32 R20, RZ, RZ, c[0x0][0x198] ;  /* 0x00006600ff148624 */ /* 0x000fe200078e00ff */
[-C--:B------:R-:W-:Y:S01]  /*ab20*/  @!P0 LEA.HI.X R11, R11, R165.reuse, R6, 0x5, P2 ;  /* 0x000000a50b0b8211 */ /* 0x080fe200010f2c06 */
[----:B------:R-:W-:Y:S01]  /*ab30*/  @!P0 IMAD.MOV.U32 R22, RZ, RZ, c[0x0][0x198] ;  /* 0x00006600ff168624 */ /* 0x000fe200078e00ff */
[-C--:B------:R-:W-:Y:S01]  /*ab40*/  @!P0 LEA R12, P3, R13, R164.reuse, 0x6 ;  /* 0x000000a40d0c8211 */ /* 0x080fe200078630ff */
[----:B------:R-:W-:Y:S01]  /*ab50*/  @!P0 IMAD.MOV.U32 R14, RZ, RZ, c[0x0][0x19c] ;  /* 0x00006700ff0e8624 */ /* 0x000fe200078e00ff */
[----:B------:R-:W-:Y:S01]  /*ab60*/  @!P0 LEA R16, P2, R15, R164, 0x7 ;  /* 0x000000a40f108211 */ /* 0x000fe200078438ff */
[----:B------:R-:W-:Y:S01]  /*ab70*/  @!P0 IMAD.WIDE.U32 R20, R20, 0xa0, R164 ;  /* 0x000000a014148825 */ /* 0x000fe200078e00a4 */
[----:B------:R-:W-:Y:S01]  /*ab80*/  @!P0 IADD3 R10, P4, R9, R10, RZ ;  /* 0x0000000a090a8210 */ /* 0x000fe20007f9e0ff */
[----:B------:R1:W-:Y:S01]  /*ab90*/  @P0 STS.64 [R232+0x1008], RZ ;  /* 0x001008ffe8000388 */ /* 0x0003e20000000a00 */
[-C--:B------:R-:W-:Y:S01]  /*aba0*/  @!P0 LEA.HI.X R13, R13, R165.reuse, R6, 0x6, P3 ;  /* 0x000000a50d0d8211 */ /* 0x080fe200018f3406 */
[----:B------:R-:W-:Y:S01]  /*abb0*/  @!P0 IMAD.WIDE.U32 R22, R22, 0x60, R164 ;  /* 0x0000006016168825 */ /* 0x000fe200078e00a4 */
[----:B------:R-:W-:Y:S01]  /*abc0*/  @!P0 LEA.HI.X R15, R15, R165, R14, 0x7, P2 ;  /* 0x000000a50f0f8211 */ /* 0x000fe200010f3c0e */
[----:B------:R1:W-:Y:S01]  /*abd0*/  @P0 STS [R232+0x1000], RZ ;  /* 0x001000ffe8000388 */ /* 0x0003e20000000800 */
[C---:B------:R-:W-:Y:S01]  /*abe0*/  @!P0 IADD3 R17, P2, R9.reuse, R20, RZ ;  /* 0x0000001409118210 */ /* 0x040fe20007f5e0ff */
[----:B------:R-:W-:Y:S01]  /*abf0*/  @!P0 IMAD.MOV.U32 R7, RZ, RZ, c[0x0][0x19c] ;  /* 0x00006700ff078624 */ /* 0x000fe200078e00ff */
[----:B------:R-:W-:Y:S01]  /*ac00*/  @!P0 IADD3 R14, P3, R9, R22, RZ ;  /* 0x00000016090e8210 */ /* 0x000fe20007f7e0ff */
[----:B------:R-:W-:Y:S01]  /*ac10*/  @!P0 IMAD.MOV.U32 R18, RZ, RZ, c[0x0][0x198] ;  /* 0x00006600ff128624 */ /* 0x000fe200078e00ff */
[----:B------:R-:W-:Y:S01]  /*ac20*/  @!PT LDS RZ, [RZ] ;  /* 0x00000000fffff984 */ /* 0x000fe20000000800 */
[----:B------:R-:W-:Y:S01]  /*ac30*/  @!PT LDS RZ, [RZ] ;  /* 0x00000000fffff984 */ /* 0x000fe20000000800 */
[----:B------:R-:W-:Y:S01]  /*ac40*/  @!PT LDS RZ, [RZ] ;  /* 0x00000000fffff984 */ /* 0x000fe20000000800 */
[----:B------:R1:W-:Y:S01]  /*ac50*/  @!P0 LDGSTS.E.BYPASS.LTC128B.128 [R232+0x1000], [R24.64] ;  /* 0x0100000018e88fae */ /* 0x0003e2000b901d46 */
[----:B------:R-:W-:Y:S01]  /*ac60*/  @!P0 IMAD R6, R6, 0xa0, RZ ;  /* 0x000000a006068824 */ /* 0x000fe200078e02ff */
[----:B------:R-:W-:Y:S01]  /*ac70*/  BSSY B0, `(.L_x_1141) ;  /* 0x0000046000007945 */ /* 0x000fe20003800000 */
[----:B------:R-:W-:Y:S01]  /*ac80*/  @!P0 IMAD R7, R7, 0x60, RZ ;  /* 0x0000006007078824 */ /* 0x000fe200078e02ff */
[----:B------:R1:W-:Y:S01]  /*ac90*/  @P0 STS.128 [R232+0x1800], RZ ;  /* 0x001800ffe8000388 */ /* 0x0003e20000000c00 */
[----:B------:R-:W-:Y:S01]  /*aca0*/  @!P0 IMAD.X R11, R8, 0x1, R11, P4 ;  /* 0x00000001080b8824 */ /* 0x000fe200020e060b */
[----:B------:R-:W-:Y:S01]  /*acb0*/  @!P0 LEA R20, P4, R10, c[0x0][0x168], 0x1 ;  /* 0x00005a000a148a11 */ /* 0x000fe200078808ff */
[----:B------:R-:W-:Y:S01]  /*acc0*/  @!P0 IMAD.WIDE.U32 R18, R18, 0xc0, R164 ;  /* 0x000000c012128825 */ /* 0x000fe200078e00a4 */
[----:B------:R-:W-:-:S02]  /*acd0*/  @!P0 IADD3.X R6, R8, R6, R21, P2, !PT ;  /* 0x0000000608068210 */ /* 0x000fc400017fe415 */
[----:B------:R-:W-:Y:S01]  /*ace0*/  @!P0 IADD3.X R7, R8, R7, R23, P3, !PT ;  /* 0x0000000708078210 */ /* 0x000fe20001ffe417 */
[----:B------:R-:W-:Y:S01]  /*acf0*/  @!P0 IMAD.MOV.U32 R5, RZ, RZ, c[0x0][0x19c] ;  /* 0x00006700ff058624 */ /* 0x000fe200078e00ff */
[----:B------:R-:W-:Y:S02]  /*ad00*/  @!P0 LEA.HI.X R21, R10, c[0x0][0x16c], R11, 0x1, P4 ;  /* 0x00005b000a158a11 */ /* 0x000fe400020f0c0b */
[----:B------:R-:W-:Y:S01]  /*ad10*/  @!P0 IADD3 R12, P3, R9, R12, RZ ;  /* 0x0000000c090c8210 */ /* 0x000fe20007f7e0ff */
[----:B------:R-:W-:Y:S01]  /*ad20*/  @!P0 IMAD R5, R5, 0xc0, RZ ;  /* 0x000000c005058824 */ /* 0x000fe200078e02ff */
[C---:B------:R-:W-:Y:S01]  /*ad30*/  @!P0 IADD3 R10, P2, R9.reuse, R18, RZ ;  /* 0x00000012090a8210 */ /* 0x040fe20007f5e0ff */
[----:B------:R-:W-:Y:S01]  /*ad40*/  @!PT LDS RZ, [RZ] ;  /* 0x00000000fffff984 */ /* 0x000fe20000000800 */
[----:B------:R-:W-:Y:S01]  /*ad50*/  @!PT LDS RZ, [RZ] ;  /* 0x00000000fffff984 */ /* 0x000fe20000000800 */
[----:B------:R-:W-:Y:S01]  /*ad60*/  @!PT LDS RZ, [RZ] ;  /* 0x00000000fffff984 */ /* 0x000fe20000000800 */
[----:B------:R1:W-:Y:S01]  /*ad70*/  @!P0 LDGSTS.E.BYPASS.LTC128B.128 [R232+0x1800], [R20.64] ;  /* 0x0180000014e88fae */ /* 0x0003e2000b901d46 */
[----:B------:R-:W-:Y:S01]  /*ad80*/  @!P0 LEA R22, P4, R12, c[0x0][0x168], 0x1 ;  /* 0x00005a000c168a11 */ /* 0x000fe200078808ff */
[C---:B------:R-:W-:Y:S01]  /*ad90*/  @!P0 IMAD.X R13, R8.reuse, 0x1, R13, P3 ;  /* 0x00000001080d8824 */ /* 0x040fe200018e060d */
[----:B------:R-:W-:Y:S01]  /*ada0*/  @!P0 IADD3.X R5, R8, R5, R19, P2, !PT ;  /* 0x0000000508058210 */ /* 0x000fe200017fe413 */
[----:B------:R1:W-:Y:S01]  /*adb0*/  @P0 STS.128 [R232+0x2000], RZ ;  /* 0x002000ffe8000388 */ /* 0x0003e20000000c00 */
[----:B------:R-:W-:-:S02]  /*adc0*/  @!P0 IADD3 R16, P2, R9, R16, RZ ;  /* 0x0000001009108210 */ /* 0x000fc40007f5e0ff */
[----:B------:R-:W-:Y:S02]  /*add0*/  @!P0 LEA R18, P3, R14, c[0x0][0x168], 0x1 ;  /* 0x00005a000e128a11 */ /* 0x000fe400078608ff */
[----:B------:R-:W-:Y:S01]  /*ade0*/  @!P0 LEA.HI.X R23, R12, c[0x0][0x16c], R13, 0x1, P4 ;  /* 0x00005b000c178a11 */ /* 0x000fe200020f0c0d */
[----:B------:R-:W-:Y:S01]  /*adf0*/  @!P0 IMAD.X R15, R8, 0x1, R15, P2 ;  /* 0x00000001080f8824 */ /* 0x000fe200010e060f */
        /* <DEDUP_REMOVED lines=45> */
.L_x_1142:
[----:B------:R-:W-:Y:S05]  /*b0d0*/  BSYNC B0 ;  /* 0x0000000000007941 */ /* 0x000fea0003800000 */
.L_x_1141:
[----:B------:R-:W0:Y:S01]  /*b0e0*/  LDGDEPBAR ;  /* 0x00000000000079af */ /* 0x000e220000000000 */
[----:B------:R-:W-:-:S04]  /*b0f0*/  LEA R238, P0, R9, R238, 0x1 ;  /* 0x000000ee09ee7211 */ /* 0x000fc800078008ff */
[----:B------:R-:W-:Y:S02]  /*b100*/  LEA.HI.X R239, R9, R239, R8, 0x1, P0 ;  /* 0x000000ef09ef7211 */ /* 0x000fe400000f0c08 */
.L_x_1138:
[----:B------:R-:W-:Y:S01]  /*b110*/  FMNMX.FTZ R5, R2, R148, !PT ;  /* 0x0000009402057209 */ /* 0x000fe20007810000 */
[----:B-1----:R-:W-:Y:S03]  /*b120*/  LDSM.16.MT88.4 R20, [R224+0x5400] ;  /* 0x00540000e014783b */ /* 0x002fe60000004200 */
        /* <DEDUP_REMOVED lines=65> */
[----:B-1----:R-:W-:Y:S02]  /*b540*/  FMNMX.FTZ R5, R6, R5, !PT ;  /* 0x0000000506057209 */ /* 0x002fe40007810000 */
[----:B------:R-:W-:-:S03]  /*b550*/  FMNMX.FTZ R6, R0, R175, !PT ;  /* 0x000000af00067209 */ /* 0x000fc60007810000 */
[----:B------:R-:W1:Y:S01]  /*b560*/  SHFL.BFLY PT, R118, R5, 0x1, 0x1f ;  /* 0x0c201f0005767f89 */ /* 0x000e6200000e0000 */
[----:B------:R-:W-:-:S04]  /*b570*/  FMNMX.FTZ R6, R181, R6, !PT ;  /* 0x00000006b5067209 */ /* 0x000fc80007810000 */
[----:B------:R-:W-:-:S04]  /*b580*/  FMNMX.FTZ R6, R183, R6, !PT ;  /* 0x00000006b7067209 */ /* 0x000fc80007810000 */
[----:B------:R-:W-:-:S04]  /*b590*/  FMNMX.FTZ R6, R189, R6, !PT ;  /* 0x00000006bd067209 */ /* 0x000fc80007810000 */
[----:B------:R-:W-:-:S04]  /*b5a0*/  FMNMX.FTZ R6, R187, R6, !PT ;  /* 0x00000006bb067209 */ /* 0x000fc80007810000 */
[----:B------:R-:W-:-:S04]  /*b5b0*/  FMNMX.FTZ R6, R185, R6, !PT ;  /* 0x00000006b9067209 */ /* 0x000fc80007810000 */
[----:B------:R-:W-:Y:S02]  /*b5c0*/  FMNMX.FTZ R6, R179, R6, !PT ;  /* 0x00000006b3067209 */ /* 0x000fe40007810000 */
        /* <DEDUP_REMOVED lines=49> */
[----:B------:R-:W3:Y:S01]  /*b8e0*/  MUFU.EX2 R148, R148 ;  /* 0x0000009400947308 */ /* 0x000ee20000000800 */
[----:B-1----:R-:W-:Y:S01]  /*b8f0*/  F2FP.BF16.PACK_AB R12, R154, R156 ;  /* 0x0000009c9a0c723e */ /* 0x002fe200000010ff */
[--C-:B------:R-:W-:Y:S01]  /*b900*/  FFMA.FTZ R113, R96, c[0x0][0x23c], -R119.reuse ;  /* 0x00008f0060717a23 */ /* 0x100fe20000010877 */
        /* <DEDUP_REMOVED lines=10> */
[----:B------:R-:W1:Y:S01]  /*b9b0*/  MUFU.EX2 R130, R130 ;  /* 0x0000008200827308 */ /* 0x000e620000000800 */
[----:B---3--:R-:W-:Y:S01]  /*b9c0*/  F2FP.BF16.PACK_AB R14, R148, R167 ;  /* 0x000000a7940e723e */ /* 0x008fe200000010ff */
        /* <DEDUP_REMOVED lines=88> */
[----:B------:R-:W-:Y:S02]  /*bf50*/  FSEL R5, R118, RZ, P2 ;  /* 0x000000ff76057208 */ /* 0x000fe40001000000 */
[C---:B------:R-:W-:Y:S01]  /*bf60*/  FSETP.NEU.FTZ.AND P0, PT, R116.reuse, -INF , PT ;  /* 0xff8000007400780b */ /* 0x040fe20003f1d000 */
[----:B------:R-:W-:Y:S02]  /*bf70*/  FMUL.FTZ R66, R116, c[0x0][0x23c] ;  /* 0x00008f0074427a20 */ /* 0x000fe40000410000 */
[----:B------:R-:W-:Y:S01]  /*bf80*/  MUFU.EX2 R96, R96 ;  /* 0x0000006000607308 */ /* 0x000fe20000000800 */
[----:B------:R-:W-:Y:S01]  /*bf90*/  FADD.FTZ R8, R2, -R5 ;  /* 0x8000000502087221 */ /* 0x000fe20000010000 */
[----:B------:R-:W-:Y:S01]  /*bfa0*/  FSEL R9, R116, RZ, P0 ;  /* 0x000000ff74097208 */ /* 0x000fe20000000000 */
[----:B------:R-:W1:Y:S01]  /*bfb0*/  LDSM.16.MT88.4 R4, [R224+0x5000] ;  /* 0x00500000e004783b */ /* 0x000e620000004200 */
[----:B------:R-:W-:Y:S01]  /*bfc0*/  FSEL R66, R66, RZ, P0 ;  /* 0x000000ff42427208 */ /* 0x000fe20000000000 */
[----:B------:R-:W-:-:S02]  /*bfd0*/  FMUL.FTZ R160, R8, c[0x0][0x23c] ;  /* 0x00008f0008a07a20 */ /* 0x000fc40000410000 */
[----:B------:R-:W-:Y:S01]  /*bfe0*/  FADD.FTZ R9, R0, -R9 ;  /* 0x8000000900097221 */ /* 0x000fe20000010000 */
[----:B------:R-:W-:Y:S01]  /*bff0*/  MUFU.EX2 R97, R97 ;  /* 0x0000006100617308 */ /* 0x000fe20000000800 */
[--C-:B------:R-:W-:Y:S02]  /*c000*/  FFMA.FTZ R175, R175, c[0x0][0x23c], -R66.reuse ;  /* 0x00008f00afaf7a23 */ /* 0x100fe40000010842 */
[--C-:B------:R-:W-:Y:S02]  /*c010*/  FFMA.FTZ R152, R181, c[0x0][0x23c], -R66.reuse ;  /* 0x00008f00b5987a23 */ /* 0x100fe40000010842 */
[--C-:B------:R-:W-:Y:S02]  /*c020*/  FFMA.FTZ R165, R183, c[0x0][0x23c], -R66.reuse ;  /* 0x00008f00b7a57a23 */ /* 0x100fe40000010842 */
[----:B------:R-:W-:Y:S01]  /*c030*/  FFMA.FTZ R2, R189, c[0x0][0x23c], -R66 ;  /* 0x00008f00bd027a23 */ /* 0x000fe20000010842 */
[----:B------:R-:W-:Y:S01]  /*c040*/  MUFU.EX2 R175, R175 ;  /* 0x000000af00af7308 */ /* 0x000fe20000000800 */
[----:B------:R-:W-:-:S02]  /*c050*/  FMUL.FTZ R158, R9, c[0x0][0x23c] ;  /* 0x00008f00099e7a20 */ /* 0x000fc40000410000 */
[----:B--2---:R-:W2:Y:S01]  /*c060*/  LDSM.16.MT88.4 R8, [R223+0x5000] ;  /* 0x00500000df08783b */ /* 0x004ea20000004200 */
        /* <DEDUP_REMOVED lines=64> */
[----:B------:R-:W-:Y:S01]  /*c470*/  MUFU.EX2 R134, R173 ;  /* 0x000000ad00867308 */ /* 0x000fe20000000800 */
[----:B------:R-:W-:Y:S02]  /*c480*/  FFMA.FTZ R75, R170, c[0x0][0x23c], -R119 ;  /* 0x00008f00aa4b7a23 */ /* 0x000fe40000010877 */
[--C-:B------:R-:W-:Y:S02]  /*c490*/  FFMA.FTZ R70, R71, c[0x0][0x23c], -R66.reuse ;  /* 0x00008f0047467a23 */ /* 0x100fe40000010842 */
[--C-:B------:R-:W-:Y:S01]  /*c4a0*/  FFMA.FTZ R71, R68, c[0x0][0x23c], -R66.reuse ;  /* 0x00008f0044477a23 */ /* 0x100fe20000010842 */
[----:B---3--:R-:W-:Y:S02]  /*c4b0*/  F2FP.BF16.PACK_AB R31, R141, R140 ;  /* 0x0000008c8d1f723e */ /* 0x008fe400000010ff */
[----:B------:R-:W1:Y:S01]  /*c4c0*/  MUFU.EX2 R133, R133 ;  /* 0x0000008500857308 */ /* 0x000e620000000800 */
[----:B------:R-:W-:-:S02]  /*c4d0*/  FFMA.FTZ R170, R69, c[0x0][0x23c], -R66 ;  /* 0x00008f0045aa7a23 */ /* 0x000fc40000010842 */
[--C-:B------:R-:W-:Y:S02]  /*c4e0*/  FFMA.FTZ R69, R62, c[0x0][0x23c], -R66.reuse ;  /* 0x00008f003e457a23 */ /* 0x100fe40000010842 */
[--C-:B------:R-:W-:Y:S01]  /*c4f0*/  FFMA.FTZ R62, R63, c[0x0][0x23c], -R66.reuse ;  /* 0x00008f003f3e7a23 */ /* 0x100fe20000010842 */
[C---:B------:R-:W-:Y:S01]  /*c500*/  HMMA.16816.F32.BF16 R16, R28.reuse, R20, R16 ;  /* 0x000000141c10723c */ /* 0x040fe20000041810 */
[--C-:B------:R-:W-:Y:S01]  /*c510*/  FFMA.FTZ R58, R58, c[0x0][0x23c], -R66.reuse ;  /* 0x00008f003a3a7a23 */ /* 0x100fe20000010842 */
[----:B------:R-:W-:Y:S01]  /*c520*/  MUFU.EX2 R142, R142 ;  /* 0x0000008e008e7308 */ /* 0x000fe20000000800 */
[----:B------:R-:W-:Y:S02]  /*c530*/  FFMA.FTZ R59, R59, c[0x0][0x23c], -R66 ;  /* 0x00008f003b3b7a23 */ /* 0x000fe40000010842 */
[----:B------:R-:W-:Y:S02]  /*c540*/  FFMA.FTZ R175, R240, R158, R175 ;  /* 0x0000009ef0af7223 */ /* 0x000fe400000100af */
[----:B------:R-:W-:Y:S01]  /*c550*/  FFMA.FTZ R241, R241, R160, R156 ;  /* 0x000000a0f1f17223 */ /* 0x000fe2000001009c */
[----:B------:R-:W-:Y:S01]  /*c560*/  HMMA.16816.F32.BF16 R4, R28, R22, R4 ;  /* 0x000000161c04723c */ /* 0x000fe20000041804 */
[----:B------:R-:W3:Y:S01]  /*c570*/  LDSM.16.MT88.4 R20, [R223+0x5800] ;  /* 0x00580000df14783b */ /* 0x000ee20000004200 */
[----:B------:R-:W4:Y:S01]  /*c580*/  MUFU.EX2 R135, R135 ;  /* 0x0000008700877308 */ /* 0x000f220000000800 */
[----:B------:R-:W-:-:S02]  /*c590*/  FADD.FTZ R152, R152, R175 ;  /* 0x000000af98987221 */ /* 0x000fc40000010000 */
[----:B------:R-:W-:Y:S02]  /*c5a0*/  FADD.FTZ R154, R154, R241 ;  /* 0x000000f19a9a7221 */ /* 0x000fe40000010000 */
[----:B------:R-:W-:Y:S01]  /*c5b0*/  FADD.FTZ R165, R165, R152 ;  /* 0x00000098a5a57221 */ /* 0x000fe20000010000 */
[C---:B------:R-:W-:Y:S01]  /*c5c0*/  HMMA.16816.F32.BF16 R136, R28.reuse, R24, R136 ;  /* 0x000000181c88723c */ /* 0x040fe20000041888 */
[--C-:B------:R-:W-:Y:S01]  /*c5d0*/  FFMA.FTZ R54, R54, c[0x0][0x23c], -R66.reuse ;  /* 0x00008f0036367a23 */ /* 0x100fe20000010842 */
[----:B------:R-:W5:Y:S01]  /*c5e0*/  MUFU.EX2 R144, R144 ;  /* 0x0000009000907308 */ /* 0x000f620000000800 */
[--C-:B------:R-:W-:Y:S02]  /*c5f0*/  FFMA.FTZ R55, R55, c[0x0][0x23c], -R66.reuse ;  /* 0x00008f0037377a23 */ /* 0x100fe40000010842 */
[--C-:B------:R-:W-:Y:S02]  /*c600*/  FFMA.FTZ R50, R50, c[0x0][0x23c], -R66.reuse ;  /* 0x00008f0032327a23 */ /* 0x100fe40000010842 */
[----:B------:R-:W-:Y:S01]  /*c610*/  FFMA.FTZ R63, R51, c[0x0][0x23c], -R66 ;  /* 0x00008f00333f7a23 */ /* 0x000fe20000010842 */
[----:B------:R-:W-:Y:S01]  /*c620*/  HMMA.16816.F32.BF16 R24, R28, R26, R12 ;  /* 0x0000001a1c18723c */ /* 0x000fe2000004180c */
[----:B------:R-:W5:Y:S01]  /*c630*/  LDSM.16.MT88.4 R12, [R224+0x5c00] ;  /* 0x005c0000e00c783b */ /* 0x000f620000004200 */
[----:B------:R-:W-:Y:S01]  /*c640*/  MUFU.EX2 R143, R143 ;  /* 0x0000008f008f7308 */ /* 0x000fe20000000800 */
[----:B------:R-:W-:-:S02]  /*c650*/  FADD.FTZ R167, R167, R154 ;  /* 0x0000009aa7a77221 */ /* 0x000fc40000010000 */
[----:B------:R-:W-:Y:S02]  /*c660*/  FADD.FTZ R165, R2, R165 ;  /* 0x000000a502a57221 */ /* 0x000fe40000010000 */
[----:B------:R-:W-:Y:S01]  /*c670*/  F2FP.BF16.PACK_AB R28, R126, R155 ;  /* 0x0000009b7e1c723e */ /* 0x000fe200000010ff */
[----:B------:R-:W-:Y:S01]  /*c680*/  FADD.FTZ R148, R148, R167 ;  /* 0x000000a794947221 */ /* 0x000fe20000010000 */
[----:B-1----:R-:W-:Y:S01]  /*c690*/  F2FP.BF16.PACK_AB R29, R133, R134 ;  /* 0x00000086851d723e */ /* 0x002fe200000010ff */
[----:B------:R-:W1:Y:S01]  /*c6a0*/  MUFU.EX2 R146, R146 ;  /* 0x0000009200927308 */ /* 0x000e620000000800 */
[----:B------:R-:W-:Y:S01]  /*c6b0*/  F2FP.BF16.PACK_AB R30, R122, R153 ;  /* 0x000000997a1e723e */ /* 0x000fe200000010ff */
[----:B------:R-:W-:Y:S01]  /*c6c0*/  FADD.FTZ R150, R150, R165 ;  /* 0x000000a596967221 */ /* 0x000fe20000010000 */
[----:B----4-:R-:W-:Y:S01]  /*c6d0*/  F2FP.BF16.PACK_AB R31, R135, R142 ;  /* 0x0000008e871f723e */ /* 0x010fe200000010ff */
[----:B------:R-:W-:Y:S02]  /*c6e0*/  FADD.FTZ R159, R159, R148 ;  /* 0x000000949f9f7221 */ /* 0x000fe40000010000 */
[----:B------:R-:W-:-:S02]  /*c6f0*/  FADD.FTZ R145, R145, R150 ;  /* 0x0000009691917221 */ /* 0x000fc40000010000 */
[----:B------:R-:W4:Y:S01]  /*c700*/  MUFU.EX2 R164, R164 ;  /* 0x000000a400a47308 */ /* 0x000f220000000800 */
[----:B------:R-:W-:Y:S01]  /*c710*/  FADD.FTZ R130, R130, R159 ;  /* 0x0000009f82827221 */ /* 0x000fe20000010000 */
[C---:B--2---:R-:W-:Y:S01]  /*c720*/  HMMA.16816.F32.BF16 R16, R28.reuse, R8, R16 ;  /* 0x000000081c10723c */ /* 0x044fe20000041810 */
[----:B------:R-:W-:Y:S02]  /*c730*/  FADD.FTZ R140, R140, R145 ;  /* 0x000000918c8c7221 */ /* 0x000fe40000010000 */
[----:B------:R-:W-:Y:S02]  /*c740*/  FADD.FTZ R157, R157, R130 ;  /* 0x000000829d9d7221 */ /* 0x000fe40000010000 */
[----:B------:R-:W-:Y:S01]  /*c750*/  FADD.FTZ R141, R141, R140 ;  /* 0x0000008c8d8d7221 */ /* 0x000fe20000010000 */
[----:B------:R-:W-:Y:S01]  /*c760*/  MUFU.EX2 R123, R123 ;  /* 0x0000007b007b7308 */ /* 0x000fe20000000800 */
[----:B------:R-:W-:Y:S01]  /*c770*/  FADD.FTZ R128, R128, R157 ;  /* 0x0000009d80807221 */ /* 0x000fe20000010000 */
[----:B------:R-:W-:Y:S01]  /*c780*/  HMMA.16816.F32.BF16 R4, R28, R10, R4 ;  /* 0x0000000a1c04723c */ /* 0x000fe20000041804 */
[----:B------:R-:W2:Y:S01]  /*c790*/  LDSM.16.MT88.4 R8, [R223+0x5c00] ;  /* 0x005c0000df08783b */ /* 0x000ea20000004200 */
[----:B------:R-:W-:-:S02]  /*c7a0*/  FADD.FTZ R134, R134, R141 ;  /* 0x0000008d86867221 */ /* 0x000fc40000010000 */
[----:B------:R-:W-:Y:S02]  /*c7b0*/  FADD.FTZ R155, R155, R128 ;  /* 0x000000809b9b7221 */ /* 0x000fe40000010000 */
[----:B------:R-:W1:Y:S01]  /*c7c0*/  MUFU.EX2 R166, R166 ;  /* 0x000000a600a67308 */ /* 0x000e620000000800 */
[----:B------:R-:W-:Y:S01]  /*c7d0*/  FADD.FTZ R133, R133, R134 ;  /* 0x0000008685857221 */ /* 0x000fe20000010000 */
[C---:B---3--:R-:W-:Y:S01]  /*c7e0*/  HMMA.16816.F32.BF16 R136, R28.reuse, R20, R136 ;  /* 0x000000141c88723c */ /* 0x048fe20000041888 */
[----:B------:R-:W-:Y:S02]  /*c7f0*/  FADD.FTZ R126, R126, R155 ;  /* 0x0000009b7e7e7221 */ /* 0x000fe40000010000 */
[----:B------:R-:W-:Y:S02]  /*c800*/  FADD.FTZ R142, R142, R133 ;  /* 0x000000858e8e7221 */ /* 0x000fe40000010000 */
[--C-:B------:R-:W-:Y:S01]  /*c810*/  FFMA.FTZ R147, R46, c[0x0][0x23c], -R66.reuse ;  /* 0x00008f002e937a23 */ /* 0x100fe20000010842 */
[----:B------:R-:W-:Y:S01]  /*c820*/  MUFU.EX2 R168, R168 ;  /* 0x000000a800a87308 */ /* 0x000fe20000000800 */
[--C-:B------:R-:W-:Y:S01]  /*c830*/  FFMA.FTZ R46, R47, c[0x0][0x23c], -R66.reuse ;  /* 0x00008f002f2e7a23 */ /* 0x100fe20000010842 */
[----:B------:R-:W-:Y:S01]  /*c840*/  HMMA.16816.F32.BF16 R24, R28, R22, R24 ;  /* 0x000000161c18723c */ /* 0x000fe20000041818 */
[----:B------:R-:W3:Y:S01]  /*c850*/  LDSM.16.MT88.4 R20, [R224+0x6000] ;  /* 0x00600000e014783b */ /* 0x000ee20000004200 */
[----:B------:R-:W-:-:S02]  /*c860*/  FFMA.FTZ R44, R44, c[0x0][0x23c], -R66 ;  /* 0x00008f002c2c7a23 */ /* 0x000fc40000010842 */
[----:B------:R-:W-:Y:S02]  /*c870*/  FFMA.FTZ R45, R45, c[0x0][0x23c], -R66 ;  /* 0x00008f002d2d7a23 */ /* 0x000fe40000010842 */
[----:B------:R-:W2:Y:S01]  /*c880*/  MUFU.EX2 R3, R3 ;  /* 0x0000000300037308 */ /* 0x000ea20000000800 */
[----:B------:R-:W-:Y:S01]  /*c890*/  F2FP.BF16.PACK_AB R28, R120, R149 ;  /* 0x00000095781c723e */ /* 0x000fe200000010ff */
[----:B------:R-:W-:Y:S01]  /*c8a0*/  FADD.FTZ R153, R153, R126 ;  /* 0x0000007e99997221 */ /* 0x000fe20000010000 */
[----:B-----5:R-:W-:Y:S01]  /*c8b0*/  F2FP.BF16.PACK_AB R29, R131, R144 ;  /* 0x00000090831d723e */ /* 0x020fe200000010ff */
[----:B------:R-:W-:Y:S01]  /*c8c0*/  FADD.FTZ R135, R135, R142 ;  /* 0x0000008e87877221 */ /* 0x000fe20000010000 */
[----:B------:R-:W-:Y:S01]  /*c8d0*/  F2FP.BF16.PACK_AB R30, R114, R117 ;  /* 0x00000075721e723e */ /* 0x000fe200000010ff */
[----:B------:R-:W-:Y:S01]  /*c8e0*/  FADD.FTZ R122, R122, R153 ;  /* 0x000000997a7a7221 */ /* 0x000fe20000010000 */
[----:B-1----:R-:W-:Y:S01]  /*c8f0*/  F2FP.BF16.PACK_AB R31, R146, R143 ;  /* 0x0000008f921f723e */ /* 0x002fe200000010ff */
[----:B------:R-:W-:Y:S01]  /*c900*/  MUFU.EX2 R95, R95 ;  /* 0x0000005f005f7308 */ /* 0x000fe20000000800 */
[----:B------:R-:W-:-:S02]  /*c910*/  FADD.FTZ R144, R144, R135 ;  /* 0x0000008790907221 */ /* 0x000fc40000010000 */
[----:B------:R-:W-:Y:S02]  /*c920*/  FADD.FTZ R149, R149, R122 ;  /* 0x0000007a95957221 */ /* 0x000fe40000010000 */
[----:B------:R-:W-:Y:S01]  /*c930*/  FADD.FTZ R144, R131, R144 ;  /* 0x0000009083907221 */ /* 0x000fe20000010000 */
[C---:B------:R-:W-:Y:S01]  /*c940*/  HMMA.16816.F32.BF16 R16, R28.reuse, R12, R16 ;  /* 0x0000000c1c10723c */ /* 0x040fe20000041810 */
[----:B------:R-:W-:Y:S01]  /*c950*/  FADD.FTZ R120, R120, R149 ;  /* 0x0000009578787221 */ /* 0x000fe20000010000 */
[----:B------:R-:W1:Y:S01]  /*c960*/  MUFU.EX2 R172, R172 ;  /* 0x000000ac00ac7308 */ /* 0x000e620000000800 */
[----:B------:R-:W-:Y:S02]  /*c970*/  FADD.FTZ R143, R143, R144 ;  /* 0x000000908f8f7221 */ /* 0x000fe40000010000 */
[----:B------:R-:W-:Y:S02]  /*c980*/  FADD.FTZ R117, R117, R120 ;  /* 0x0000007875757221 */ /* 0x000fe40000010000 */
[----:B------:R-:W-:Y:S01]  /*c990*/  FADD.FTZ R146, R146, R143 ;  /* 0x0000008f92927221 */ /* 0x000fe20000010000 */
[----:B------:R-:W-:Y:S01]  /*c9a0*/  HMMA.16816.F32.BF16 R4, R28, R14, R4 ;  /* 0x0000000e1c04723c */ /* 0x000fe20000041804 */
[----:B------:R-:W5:Y:S01]  /*c9b0*/  LDSM.16.MT88.4 R12, [R223+0x6000] ;  /* 0x00600000df0c783b */ /* 0x000f620000004200 */
[----:B------:R-:W-:Y:S01]  /*c9c0*/  MUFU.EX2 R93, R93 ;  /* 0x0000005d005d7308 */ /* 0x000fe20000000800 */
[----:B------:R-:W-:-:S02]  /*c9d0*/  FADD.FTZ R114, R114, R117 ;  /* 0x0000007572727221 */ /* 0x000fc40000010000 */
[--C-:B------:R-:W-:Y:S01]  /*c9e0*/  FFMA.FTZ R47, R38, c[0x0][0x23c], -R66.reuse ;  /* 0x00008f00262f7a23 */ /* 0x100fe20000010842 */
[----:B------:R-:W-:Y:S01]  /*c9f0*/  LDSM.16.MT88.4 R140, [R224+0x8c00] ;  /* 0x008c0000e08c783b */ /* 0x000fe20000004200 */
[--C-:B------:R-:W-:Y:S01]  /*ca00*/  FFMA.FTZ R38, R39, c[0x0][0x23c], -R66.reuse ;  /* 0x00008f0027267a23 */ /* 0x100fe20000010842 */
[C---:B--2---:R-:W-:Y:S01]  /*ca10*/  HMMA.16816.F32.BF16 R136, R28.reuse, R8, R136 ;  /* 0x000000081c88723c */ /* 0x044fe20000041888 */
[--C-:B------:R-:W-:Y:S01]  /*ca20*/  FFMA.FTZ R0, R199, c[0x0][0x23c], -R119.reuse ;  /* 0x00008f00c7007a23 */ /* 0x100fe20000010877 */
[----:B------:R-:W2:Y:S01]  /*ca30*/  MUFU.EX2 R86, R86 ;  /* 0x0000005600567308 */ /* 0x000ea20000000800 */
[--C-:B------:R-:W-:Y:S02]  /*ca40*/  FFMA.FTZ R132, R198, c[0x0][0x23c], -R119.reuse ;  /* 0x00008f00c6847a23 */ /* 0x100fe40000010877 */
[----:B------:R-:W-:Y:S02]  /*ca50*/  FFMA.FTZ R129, R186, c[0x0][0x23c], -R119 ;  /* 0x00008f00ba817a23 */ /* 0x000fe40000010877 */
[--C-:B------:R-:W-:Y:S01]  /*ca60*/  FFMA.FTZ R34, R34, c[0x0][0x23c], -R66.reuse ;  /* 0x00008f0022227a23 */ /* 0x100fe20000010842 */
[----:B------:R-:W-:Y:S01]  /*ca70*/  HMMA.16816.F32.BF16 R24, R28, R10, R24 ;  /* 0x0000000a1c18723c */ /* 0x000fe20000041818 */
[----:B------:R-:W1:Y:S01]  /*ca80*/  LDSM.16.MT88.4 R8, [R224+0x6400] ;  /* 0x00640000e008783b */ /* 0x000e620000004200 */
[----:B------:R-:W-:Y:S01]  /*ca90*/  MUFU.EX2 R87, R87 ;  /* 0x0000005700577308 */ /* 0x000fe20000000800 */
[----:B------:R-:W-:-:S02]  /*caa0*/  FFMA.FTZ R39, R35, c[0x0][0x23c], -R66 ;  /* 0x00008f0023277a23 */ /* 0x000fc40000010842 */
[----:B------:R-:W-:Y:S02]  /*cab0*/  FFMA.FTZ R121, R184, c[0x0][0x23c], -R119 ;  /* 0x00008f00b8797a23 */ /* 0x000fe40000010877 */
[----:B------:R-:W-:Y:S01]  /*cac0*/  F2FP.BF16.PACK_AB R28, R112, R115 ;  /* 0x00000073701c723e */ /* 0x000fe200000010ff */
[----:B------:R-:W-:Y:S01]  /*cad0*/  FADD.FTZ R115, R115, R114 ;  /* 0x0000007273737221 */ /* 0x000fe20000010000 */
[----:B----4-:R-:W-:Y:S01]  /*cae0*/  F2FP.BF16.PACK_AB R29, R164, R127 ;  /* 0x0000007fa41d723e */ /* 0x010fe200000010ff */
[----:B------:R-:W4:Y:S01]  /*caf0*/  MUFU.EX2 R174, R174 ;  /* 0x000000ae00ae7308 */ /* 0x000f220000000800 */
[----:B------:R-:W-:Y:S01]  /*cb00*/  F2FP.BF16.PACK_AB R30, R110, R113 ;  /* 0x000000716e1e723e */ /* 0x000fe200000010ff */
[----:B------:R-:W-:Y:S01]  /*cb10*/  FADD.FTZ R127, R127, R146 ;  /* 0x000000927f7f7221 */ /* 0x000fe20000010000 */
[----:B------:R-:W-:Y:S01]  /*cb20*/  F2FP.BF16.PACK_AB R31, R166, R123 ;  /* 0x0000007ba61f723e */ /* 0x000fe200000010ff */
[----:B------:R-:W-:Y:S02]  /*cb30*/  FADD.FTZ R112, R112, R115 ;  /* 0x0000007370707221 */ /* 0x000fe40000010000 */
[----:B------:R-:W-:-:S02]  /*cb40*/  FADD.FTZ R164, R164, R127 ;  /* 0x0000007fa4a47221 */ /* 0x000fc40000010000 */
[----:B------:R-:W-:Y:S01]  /*cb50*/  MUFU.EX2 R83, R83 ;  /* 0x0000005300537308 */ /* 0x000fe20000000800 */
[----:B------:R-:W-:Y:S01]  /*cb60*/  FADD.FTZ R113, R113, R112 ;  /* 0x0000007071717221 */ /* 0x000fe20000010000 */
[C---:B---3--:R-:W-:Y:S01]  /*cb70*/  HMMA.16816.F32.BF16 R16, R28.reuse, R20, R16 ;  /* 0x000000141c10723c */ /* 0x048fe20000041810 */
[----:B------:R-:W-:Y:S02]  /*cb80*/  FFMA.FTZ R92, R178, c[0x0][0x23c], -R119 ;  /* 0x00008f00b25c7a23 */ /* 0x000fe40000010877 */
[----:B------:R-:W-:Y:S02]  /*cb90*/  FADD.FTZ R110, R110, R113 ;  /* 0x000000716e6e7221 */ /* 0x000fe40000010000 */
[----:B------:R-:W-:Y:S01]  /*cba0*/  FFMA.FTZ R82, R176, c[0x0][0x23c], -R119 ;  /* 0x00008f00b0527a23 */ /* 0x000fe20000010877 */
[----:B------:R-:W3:Y:S01]  /*cbb0*/  MUFU.EX2 R78, R78 ;  /* 0x0000004e004e7308 */ /* 0x000ee20000000800 */
[--C-:B------:R-:W-:Y:S01]  /*cbc0*/  FFMA.FTZ R32, R32, c[0x0][0x23c], -R66.reuse ;  /* 0x00008f0020207a23 */ /* 0x100fe20000010842 */
[----:B------:R-:W-:Y:S01]  /*cbd0*/  HMMA.16816.F32.BF16 R4, R28, R22, R4 ;  /* 0x000000161c04723c */ /* 0x000fe20000041804 */
[----:B------:R-:W2:Y:S01]  /*cbe0*/  LDSM.16.MT88.4 R20, [R223+0x6400] ;  /* 0x00640000df14783b */ /* 0x000ea20000004200 */
[----:B------:R-:W-:-:S02]  /*cbf0*/  FFMA.FTZ R33, R33, c[0x0][0x23c], -R66 ;  /* 0x00008f0021217a23 */ /* 0x000fc40000010842 */
[--C-:B------:R-:W-:Y:S02]  /*cc00*/  FFMA.FTZ R36, R36, c[0x0][0x23c], -R66.reuse ;  /* 0x00008f0024247a23 */ /* 0x100fe40000010842 */
[----:B------:R-:W-:Y:S01]  /*cc10*/  MUFU.EX2 R74, R74 ;  /* 0x0000004a004a7308 */ /* 0x000fe20000000800 */
[--C-:B------:R-:W-:Y:S01]  /*cc20*/  FFMA.FTZ R37, R37, c[0x0][0x23c], -R66.reuse ;  /* 0x00008f0025257a23 */ /* 0x100fe20000010842 */
[C---:B-----5:R-:W-:Y:S01]  /*cc30*/  HMMA.16816.F32.BF16 R136, R28.reuse, R12, R136 ;  /* 0x0000000c1c88723c */ /* 0x060fe20000041888 */
[--C-:B------:R-:W-:Y:S02]  /*cc40*/  FFMA.FTZ R35, R43, c[0x0][0x23c], -R119.reuse ;  /* 0x00008f002b237a23 */ /* 0x100fe40000010877 */
[--C-:B------:R-:W-:Y:S02]  /*cc50*/  FFMA.FTZ R68, R162, c[0x0][0x23c], -R119.reuse ;  /* 0x00008f00a2447a23 */ /* 0x100fe40000010877 */
[--C-:B------:R-:W-:Y:S01]  /*cc60*/  FFMA.FTZ R51, R124, c[0x0][0x23c], -R119.reuse ;  /* 0x00008f007c337a23 */ /* 0x100fe20000010877 */
[----:B------:R-:W5:Y:S01]  /*cc70*/  MUFU.EX2 R79, R79 ;  /* 0x0000004f004f7308 */ /* 0x000f620000000800 */
[----:B------:R-:W-:Y:S01]  /*cc80*/  FFMA.FTZ R2, R48, c[0x0][0x23c], -R119 ;  /* 0x00008f0030027a23 */ /* 0x000fe20000010877 */
[----:B------:R-:W-:Y:S01]  /*cc90*/  HMMA.16816.F32.BF16 R24, R28, R14, R24 ;  /* 0x0000000e1c18723c */ /* 0x000fe20000041818 */
[----:B------:R-:W3:Y:S01]  /*cca0*/  LDSM.16.MT88.4 R12, [R224+0x6800] ;  /* 0x00680000e00c783b */ /* 0x000ee20000004200 */
[----:B------:R-:W-:-:S02]  /*ccb0*/  FFMA.FTZ R40, R40, c[0x0][0x23c], -R66 ;  /* 0x00008f0028287a23 */ /* 0x000fc40000010842 */
[----:B------:R-:W-:Y:S02]  /*ccc0*/  FFMA.FTZ R41, R41, c[0x0][0x23c], -R66 ;  /* 0x00008f0029297a23 */ /* 0x000fe40000010842 */
[----:B------:R-:W-:Y:S01]  /*ccd0*/  MUFU.EX2 R94, R94 ;  /* 0x0000005e005e7308 */ /* 0x000fe20000000800 */
[----:B------:R-:W-:Y:S01]  /*cce0*/  F2FP.BF16.PACK_AB R28, R108, R111 ;  /* 0x0000006f6c1c723e */ /* 0x000fe200000010ff */
[----:B------:R-:W-:Y:S01]  /*ccf0*/  FADD.FTZ R111, R111, R110 ;  /* 0x0000006e6f6f7221 */ /* 0x000fe20000010000 */
[----:B------:R-:W-:Y:S01]  /*cd00*/  F2FP.BF16.PACK_AB R29, R3, R168 ;  /* 0x000000a8031d723e */ /* 0x000fe200000010ff */
[--C-:B------:R-:W-:Y:S01]  /*cd10*/  FFMA.FTZ R42, R42, c[0x0][0x23c], -R66.reuse ;  /* 0x00008f002a2a7a23 */ /* 0x100fe20000010842 */
[----:B------:R-:W-:Y:S01]  /*cd20*/  F2FP.BF16.PACK_AB R30, R106, R109 ;  /* 0x0000006d6a1e723e */ /* 0x000fe200000010ff */
[----:B------:R-:W-:Y:S01]  /*cd30*/  FADD.FTZ R108, R108, R111 ;  /* 0x0000006f6c6c7221 */ /* 0x000fe20000010000 */
[----:B-1----:R-:W-:Y:S01]  /*cd40*/  F2FP.BF16.PACK_AB R31, R172, R95 ;  /* 0x0000005fac1f723e */ /* 0x002fe200000010ff */
[----:B------:R-:W-:Y:S01]  /*cd50*/  MUFU.EX2 R125, R125 ;  /* 0x0000007d007d7308 */ /* 0x000fe20000000800 */
[----:B------:R-:W-:-:S02]  /*cd60*/  FFMA.FTZ R43, R49, c[0x0][0x23c], -R66 ;  /* 0x00008f00312b7a23 */ /* 0x000fc40000010842 */
[----:B------:R-:W-:Y:S02]  /*cd70*/  FADD.FTZ R109, R109, R108 ;  /* 0x0000006c6d6d7221 */ /* 0x000fe40000010000 */
[----:B------:R-:W-:Y:S01]  /*cd80*/  FFMA.FTZ R48, R56, c[0x0][0x23c], -R119 ;  /* 0x00008f0038307a23 */ /* 0x000fe20000010877 */
[C---:B------:R-:W-:Y:S01]  /*cd90*/  HMMA.16816.F32.BF16 R16, R28.reuse, R8, R16 ;  /* 0x000000081c10723c */ /* 0x040fe20000041810 */
[----:B------:R-:W-:Y:S01]  /*cda0*/  FADD.FTZ R106, R106, R109 ;  /* 0x0000006d6a6a7221 */ /* 0x000fe20000010000 */
[----:B------:R-:W1:Y:S01]  /*cdb0*/  MUFU.EX2 R70, R70 ;  /* 0x0000004600467308 */ /* 0x000e620000000800 */
[----:B------:R-:W-:Y:S02]  /*cdc0*/  FFMA.FTZ R241, R64, c[0x0][0x23c], -R119 ;  /* 0x00008f0040f17a23 */ /* 0x000fe40000010877 */
[--C-:B------:R-:W-:Y:S02]  /*cdd0*/  FFMA.FTZ R240, R57, c[0x0][0x23c], -R66.reuse ;  /* 0x00008f0039f07a23 */ /* 0x100fe40000010842 */
[----:B------:R-:W-:Y:S01]  /*cde0*/  FFMA.FTZ R61, R61, c[0x0][0x23c], -R66 ;  /* 0x00008f003d3d7a23 */ /* 0x000fe20000010842 */
[C---:B------:R-:W-:Y:S01]  /*cdf0*/  HMMA.16816.F32.BF16 R4, R28.reuse, R10, R4 ;  /* 0x0000000a1c04723c */ /* 0x040fe20000041804 */
[----:B------:R-:W1:Y:S01]  /*ce00*/  LDSM.16.MT88.4 R8, [R223+0x6800] ;  /* 0x00680000df08783b */ /* 0x000e620000004200 */
[----:B------:R-:W-:Y:S06]  /*ce10*/  MUFU.EX2 R71, R71 ;  /* 0x0000004700477308 */ /* 0x000fec0000000800 */
        /* <DEDUP_REMOVED lines=8> */
[----:B------:R-:W1:Y:S01]  /*cea0*/  MUFU.EX2 R90, R90 ;  /* 0x0000005a005a7308 */ /* 0x000e620000000800 */
[----:B------:R-:W-:Y:S01]  /*ceb0*/  F2FP.BF16.PACK_AB R30, R102, R105 ;  /* 0x00000069661e723e */ /* 0x000fe200000010ff */
[----:B------:R-:W-:Y:S01]  /*cec0*/  FADD.FTZ R104, R104, R107 ;  /* 0x0000006b68687221 */ /* 0x000fe20000010000 */
[----:B----4-:R-:W-:-:S03]  /*ced0*/  F2FP.BF16.PACK_AB R31, R174, R87 ;  /* 0x00000057ae1f723e */ /* 0x010fc600000010ff */
[----:B------:R-:W-:Y:S02]  /*cee0*/  FADD.FTZ R105, R105, R104 ;  /* 0x0000006869697221 */ /* 0x000fe40000010000 */
[----:B------:R-:W-:Y:S02]  /*cef0*/  MUFU.EX2 R89, R89 ;  /* 0x0000005900597308 */ /* 0x000fe40000000800 */
[----:B---3--:R-:W-:Y:S01]  /*cf00*/  HMMA.16816.F32.BF16 R16, R28, R12, R16 ;  /* 0x0000000c1c10723c */ /* 0x008fe20000041810 */
[----:B------:R-:W-:-:S05]  /*cf10*/  FADD.FTZ R102, R102, R105 ;  /* 0x0000006966667221 */ /* 0x000fca0000010000 */
[----:B------:R-:W-:Y:S02]  /*cf20*/  MUFU.EX2 R88, R88 ;  /* 0x0000005800587308 */ /* 0x000fe40000000800 */
[C---:B------:R-:W-:Y:S01]  /*cf30*/  HMMA.16816.F32.BF16 R4, R28.reuse, R14, R4 ;  /* 0x0000000e1c04723c */ /* 0x040fe20000041804 */
[----:B------:R-:W3:Y:S05]  /*cf40*/  LDSM.16.MT88.4 R12, [R223+0x6c00] ;  /* 0x006c0000df0c783b */ /* 0x000eea0000004200 */
[----:B------:R-:W-:Y:S02]  /*cf50*/  MUFU.EX2 R69, R69 ;  /* 0x0000004500457308 */ /* 0x000fe40000000800 */
[C---:B-1----:R-:W-:Y:S06]  /*cf60*/  HMMA.16816.F32.BF16 R136, R28.reuse, R8, R136 ;  /* 0x000000081c88723c */ /* 0x042fec0000041888 */
[----:B------:R-:W1:Y:S02]  /*cf70*/  MUFU.EX2 R62, R62 ;  /* 0x0000003e003e7308 */ /* 0x000e640000000800 */
[----:B------:R-:W-:Y:S01]  /*cf80*/  HMMA.16816.F32.BF16 R24, R28, R10, R24 ;  /* 0x0000000a1c18723c */ /* 0x000fe20000041818 */
[----:B------:R-:W4:Y:S05]  /*cf90*/  LDSM.16.MT88.4 R8, [R224+0x7000] ;  /* 0x00700000e008783b */ /* 0x000f2a0000004200 */
[----:B------:R-:W-:Y:S01]  /*cfa0*/  MUFU.EX2 R58, R58 ;  /* 0x0000003a003a7308 */ /* 0x000fe20000000800 */
[----:B------:R-:W-:Y:S01]  /*cfb0*/  F2FP.BF16.PACK_AB R28, R100, R103 ;  /* 0x00000067641c723e */ /* 0x000fe200000010ff */
[----:B------:R-:W-:Y:S01]  /*cfc0*/  FADD.FTZ R103, R103, R102 ;  /* 0x0000006667677221 */ /* 0x000fe20000010000 */
[----:B------:R-:W-:-:S02]  /*cfd0*/  F2FP.BF16.PACK_AB R29, R78, R83 ;  /* 0x000000534e1d723e */ /* 0x000fc400000010ff */
[----:B------:R-:W-:Y:S01]  /*cfe0*/  F2FP.BF16.PACK_AB R30, R98, R101 ;  /* 0x00000065621e723e */ /* 0x000fe200000010ff */
[----:B------:R-:W-:Y:S01]  /*cff0*/  FADD.FTZ R100, R100, R103 ;  /* 0x0000006764647221 */ /* 0x000fe20000010000 */
[----:B-----5:R-:W-:Y:S01]  /*d000*/  F2FP.BF16.PACK_AB R31, R79, R74 ;  /* 0x0000004a4f1f723e */ /* 0x020fe200000010ff */
[----:B------:R-:W5:Y:S02]  /*d010*/  MUFU.EX2 R59, R59 ;  /* 0x0000003b003b7308 */ /* 0x000f640000000800 */
[----:B------:R-:W-:-:S04]  /*d020*/  FADD.FTZ R101, R101, R100 ;  /* 0x0000006465657221 */ /* 0x000fc80000010000 */
[C---:B--2---:R-:W-:Y:S01]  /*d030*/  HMMA.16816.F32.BF16 R16, R28.reuse, R20, R16 ;  /* 0x000000141c10723c */ /* 0x044fe20000041810 */
[----:B------:R-:W-:Y:S01]  /*d040*/  FADD.FTZ R98, R98, R101 ;  /* 0x0000006562627221 */ /* 0x000fe20000010000 */
        /* <DEDUP_REMOVED lines=8> */
[----:B------:R-:W-:Y:S05]  /*d0d0*/  MUFU.EX2 R80, R80 ;  /* 0x0000005000507308 */ /* 0x000fea0000000800 */
[----:B------:R-:W-:Y:S01]  /*d0e0*/  F2FP.BF16.PACK_AB R28, R96, R99 ;  /* 0x00000063601c723e */ /* 0x000fe200000010ff */
[----:B------:R-:W-:Y:S01]  /*d0f0*/  FADD.FTZ R99, R99, R98 ;  /* 0x0000006263637221 */ /* 0x000fe20000010000 */
[----:B------:R-:W-:Y:S01]  /*d100*/  F2FP.BF16.PACK_AB R29, R70, R125 ;  /* 0x0000007d461d723e */ /* 0x000fe200000010ff */
[----:B------:R-:W-:Y:S01]  /*d110*/  MUFU.EX2 R54, R54 ;  /* 0x0000003600367308 */ /* 0x000fe20000000800 */
[----:B------:R-:W-:Y:S01]  /*d120*/  F2FP.BF16.PACK_AB R30, R94, R97 ;  /* 0x000000615e1e723e */ /* 0x000fe200000010ff */
[----:B------:R-:W-:Y:S01]  /*d130*/  FADD.FTZ R96, R96, R99 ;  /* 0x0000006360607221 */ /* 0x000fe20000010000 */
[----:B------:R-:W-:-:S03]  /*d140*/  F2FP.BF16.PACK_AB R31, R170, R71 ;  /* 0x00000047aa1f723e */ /* 0x000fc600000010ff */
[----:B------:R-:W-:Y:S02]  /*d150*/  FADD.FTZ R97, R97, R96 ;  /* 0x0000006061617221 */ /* 0x000fe40000010000 */
[----:B------:R-:W1:Y:S02]  /*d160*/  MUFU.EX2 R55, R55 ;  /* 0x0000003700377308 */ /* 0x000e640000000800 */
[----:B----4-:R-:W-:Y:S01]  /*d170*/  HMMA.16816.F32.BF16 R16, R28, R8, R16 ;  /* 0x000000081c10723c */ /* 0x010fe20000041810 */
[----:B------:R-:W-:-:S05]  /*d180*/  FADD.FTZ R94, R94, R97 ;  /* 0x000000615e5e7221 */ /* 0x000fca0000010000 */
        /* <DEDUP_REMOVED lines=8> */
[----:B------:R-:W2:Y:S01]  /*d210*/  MUFU.EX2 R76, R76 ;  /* 0x0000004c004c7308 */ /* 0x000ea20000000800 */
[----:B------:R-:W-:Y:S01]  /*d220*/  F2FP.BF16.PACK_AB R28, R90, R91 ;  /* 0x0000005b5a1c723e */ /* 0x000fe200000010ff */
[----:B------:R-:W-:Y:S01]  /*d230*/  FADD.FTZ R91, R91, R94 ;  /* 0x0000005e5b5b7221 */ /* 0x000fe20000010000 */
[----:B-1----:R-:W-:-:S02]  /*d240*/  F2FP.BF16.PACK_AB R29, R62, R69 ;  /* 0x000000453e1d723e */ /* 0x002fc400000010ff */
[----:B------:R-:W-:Y:S01]  /*d250*/  F2FP.BF16.PACK_AB R30, R88, R89 ;  /* 0x00000059581e723e */ /* 0x000fe200000010ff */
[----:B------:R-:W-:Y:S01]  /*d260*/  FADD.FTZ R90, R90, R91 ;  /* 0x0000005b5a5a7221 */ /* 0x000fe20000010000 */
[----:B-----5:R-:W-:Y:S01]  /*d270*/  F2FP.BF16.PACK_AB R31, R59, R58 ;  /* 0x0000003a3b1f723e */ /* 0x020fe200000010ff */
[----:B------:R-:W-:Y:S02]  /*d280*/  MUFU.EX2 R73, R73 ;  /* 0x0000004900497308 */ /* 0x000fe40000000800 */
[----:B------:R-:W-:-:S04]  /*d290*/  FADD.FTZ R89, R89, R90 ;  /* 0x0000005a59597221 */ /* 0x000fc80000010000 */
[C---:B---3--:R-:W-:Y:S01]  /*d2a0*/  HMMA.16816.F32.BF16 R16, R28.reuse, R12, R16 ;  /* 0x0000000c1c10723c */ /* 0x048fe20000041810 */
[----:B------:R-:W-:Y:S01]  /*d2b0*/  FADD.FTZ R88, R88, R89 ;  /* 0x0000005958587221 */ /* 0x000fe20000010000 */
[----:B------:R-:W-:Y:S06]  /*d2c0*/  MUFU.EX2 R72, R72 ;  /* 0x0000004800487308 */ /* 0x000fec0000000800 */
[C---:B------:R-:W-:Y:S01]  /*d2d0*/  HMMA.16816.F32.BF16 R4, R28.reuse, R14, R4 ;  /* 0x0000000e1c04723c */ /* 0x040fe20000041804 */
[----:B------:R-:W1:Y:S01]  /*d2e0*/  LDSM.16.MT88.4 R12, [R223+0x7800] ;  /* 0x00780000df0c783b */ /* 0x000e620000004200 */
[----:B------:R-:W-:Y:S06]  /*d2f0*/  MUFU.EX2 R147, R147 ;  /* 0x0000009300937308 */ /* 0x000fec0000000800 */
[C---:B----4-:R-:W-:Y:S02]  /*d300*/  HMMA.16816.F32.BF16 R136, R28.reuse, R8, R136 ;  /* 0x000000081c88723c */ /* 0x050fe40000041888 */
[----:B------:R-:W3:Y:S05]  /*d310*/  MUFU.EX2 R46, R46 ;  /* 0x0000002e002e7308 */ /* 0x000eea0000000800 */
[----:B------:R-:W-:Y:S01]  /*d320*/  F2FP.BF16.PACK_AB R8, R84, R85 ;  /* 0x000000555408723e */ /* 0x000fe200000010ff */
[----:B------:R-:W-:Y:S01]  /*d330*/  HMMA.16816.F32.BF16 R24, R28, R10, R24 ;  /* 0x0000000a1c18723c */ /* 0x000fe20000041818 */
[----:B------:R-:W4:Y:S01]  /*d340*/  LDSM.16.MT88.4 R28, [R224+0x7c00] ;  /* 0x007c0000e01c783b */ /* 0x000f220000004200 */
[----:B------:R-:W-:Y:S01]  /*d350*/  F2FP.BF16.PACK_AB R9, R55, R54 ;  /* 0x000000363709723e */ /* 0x000fe200000010ff */
[----:B------:R-:W-:Y:S01]  /*d360*/  MUFU.EX2 R44, R44 ;  /* 0x0000002c002c7308 */ /* 0x000fe20000000800 */
[----:B------:R-:W-:-:S03]  /*d370*/  FADD.FTZ R85, R85, R88 ;  /* 0x0000005855557221 */ /* 0x000fc60000010000 */
[----:B------:R-:W-:Y:S01]  /*d380*/  F2FP.BF16.PACK_AB R10, R80, R81 ;  /* 0x00000051500a723e */ /* 0x000fe200000010ff */
[----:B------:R-:W-:Y:S01]  /*d390*/  FADD.FTZ R84, R84, R85 ;  /* 0x0000005554547221 */ /* 0x000fe20000010000 */
[----:B------:R-:W-:Y:S02]  /*d3a0*/  F2FP.BF16.PACK_AB R11, R63, R50 ;  /* 0x000000323f0b723e */ /* 0x000fe400000010ff */
[----:B------:R-:W5:Y:S01]  /*d3b0*/  MUFU.EX2 R45, R45 ;  /* 0x0000002d002d7308 */ /* 0x000f620000000800 */
[----:B------:R-:W-:-:S04]  /*d3c0*/  FADD.FTZ R81, R81, R84 ;  /* 0x0000005451517221 */ /* 0x000fc80000010000 */
[C---:B--2---:R-:W-:Y:S01]  /*d3d0*/  HMMA.16816.F32.BF16 R16, R8.reuse, R20, R16 ;  /* 0x000000140810723c */ /* 0x044fe20000041810 */
[----:B------:R-:W-:Y:S02]  /*d3e0*/  FADD.FTZ R80, R80, R81 ;  /* 0x0000005150507221 */ /* 0x000fe40000010000 */
[----:B------:R-:W-:Y:S05]  /*d3f0*/  MUFU.EX2 R67, R67 ;  /* 0x0000004300437308 */ /* 0x000fea0000000800 */
[C---:B------:R-:W-:Y:S01]  /*d400*/  HMMA.16816.F32.BF16 R4, R8.reuse, R22, R4 ;  /* 0x000000160804723c */ /* 0x040fe20000041804 */
[----:B------:R-:W2:Y:S02]  /*d410*/  LDSM.16.MT88.4 R20, [R223+0x7c00] ;  /* 0x007c0000df14783b */ /* 0x000ea40000004200 */
[----:B------:R-:W2:Y:S05]  /*d420*/  MUFU.EX2 R0, R0 ;  /* 0x0000000000007308 */ /* 0x000eaa0000000800 */
[C---:B-1----:R-:W-:Y:S03]  /*d430*/  HMMA.16816.F32.BF16 R136, R8.reuse, R12, R136 ;  /* 0x0000000c0888723c */ /* 0x042fe60000041888 */
[----:B------:R-:W-:Y:S05]  /*d440*/  MUFU.EX2 R132, R132 ;  /* 0x0000008400847308 */ /* 0x000fea0000000800 */
[----:B------:R-:W-:Y:S01]  /*d450*/  HMMA.16816.F32.BF16 R24, R8, R14, R24 ;  /* 0x0000000e0818723c */ /* 0x000fe20000041818 */
[----:B------:R-:W1:Y:S02]  /*d460*/  LDSM.16.MT88.4 R12, [R224+0x8000] ;  /* 0x00800000e00c783b */ /* 0x000e640000004200 */
[----:B------:R-:W-:Y:S04]  /*d470*/  MUFU.EX2 R129, R129 ;  /* 0x0000008100817308 */ /* 0x000fe80000000800 */
[----:B------:R-:W-:Y:S01]  /*d480*/  F2FP.BF16.PACK_AB R8, R76, R77 ;  /* 0x0000004d4c08723e */ /* 0x000fe200000010ff */
[----:B------:R-:W-:Y:S01]  /*d490*/  FADD.FTZ R77, R77, R80 ;  /* 0x000000504d4d7221 */ /* 0x000fe20000010000 */
[----:B---3--:R-:W-:-:S02]  /*d4a0*/  F2FP.BF16.PACK_AB R9, R46, R147 ;  /* 0x000000932e09723e */ /* 0x008fc400000010ff */
[----:B------:R-:W-:Y:S01]  /*d4b0*/  F2FP.BF16.PACK_AB R10, R72, R73 ;  /* 0x00000049480a723e */ /* 0x000fe200000010ff */
[----:B------:R-:W-:Y:S01]  /*d4c0*/  MUFU.EX2 R47, R47 ;  /* 0x0000002f002f7308 */ /* 0x000fe20000000800 */
[----:B-----5:R-:W-:Y:S01]  /*d4d0*/  F2FP.BF16.PACK_AB R11, R45, R44 ;  /* 0x0000002c2d0b723e */ /* 0x020fe200000010ff */
[----:B------:R-:W-:-:S04]  /*d4e0*/  FADD.FTZ R76, R76, R77 ;  /* 0x0000004d4c4c7221 */ /* 0x000fc80000010000 */
[----:B------:R-:W-:Y:S02]  /*d4f0*/  FADD.FTZ R73, R73, R76 ;  /* 0x0000004c49497221 */ /* 0x000fe40000010000 */
[----:B----4-:R-:W-:Y:S01]  /*d500*/  HMMA.16816.F32.BF16 R16, R8, R28, R16 ;  /* 0x0000001c0810723c */ /* 0x010fe20000041810 */
[----:B------:R-:W3:Y:S01]  /*d510*/  MUFU.EX2 R38, R38 ;  /* 0x0000002600267308 */ /* 0x000ee20000000800 */
[----:B------:R-:W-:-:S05]  /*d520*/  FADD.FTZ R72, R72, R73 ;  /* 0x0000004948487221 */ /* 0x000fca0000010000 */
[----:B------:R-:W-:Y:S01]  /*d530*/  FADD.FTZ R29, R123, R164 ;  /* 0x000000a47b1d7221 */ /* 0x000fe20000010000 */
[----:B--2---:R-:W-:Y:S01]  /*d540*/  HMMA.16816.F32.BF16 R136, R8, R20, R136 ;  /* 0x000000140888723c */ /* 0x004fe20000041888 */
[----:B------:R-:W-:Y:S02]  /*d550*/  MUFU.EX2 R34, R34 ;  /* 0x0000002200227308 */ /* 0x000fe40000000800 */
[----:B------:R-:W-:-:S04]  /*d560*/  FADD.FTZ R29, R166, R29 ;  /* 0x0000001da61d7221 */ /* 0x000fc80000010000 */
[----:B------:R-:W-:Y:S01]  /*d570*/  FADD.FTZ R20, R168, R29 ;  /* 0x0000001da8147221 */ /* 0x000fe20000010000 */
[----:B------:R-:W-:Y:S01]  /*d580*/  HMMA.16816.F32.BF16 R4, R8, R30, R4 ;  /* 0x0000001e0804723c */ /* 0x000fe20000041804 */
[----:B------:R-:W2:Y:S01]  /*d590*/  LDSM.16.MT88.4 R28, [R223+0x8000] ;  /* 0x00800000df1c783b */ /* 0x000ea20000004200 */
[----:B------:R-:W4:Y:S01]  /*d5a0*/  MUFU.EX2 R39, R39 ;  /* 0x0000002700277308 */ /* 0x000f220000000800 */
[----:B------:R-:W-:-:S04]  /*d5b0*/  FADD.FTZ R20, R3, R20 ;  /* 0x0000001403147221 */ /* 0x000fc80000010000 */
[----:B------:R-:W-:Y:S01]  /*d5c0*/  FADD.FTZ R95, R95, R20 ;  /* 0x000000145f5f7221 */ /* 0x000fe20000010000 */
[----:B------:R-:W-:Y:S01]  /*d5d0*/  HMMA.16816.F32.BF16 R24, R8, R22, R24 ;  /* 0x000000160818723c */ /* 0x000fe20000041818 */
[----:B------:R-:W5:Y:S01]  /*d5e0*/  LDSM.16.MT88.4 R20, [R224+0x8400] ;  /* 0x00840000e014783b */ /* 0x000f620000004200 */
[----:B------:R-:W-:Y:S01]  /*d5f0*/  MUFU.EX2 R121, R121 ;  /* 0x0000007900797308 */ /* 0x000fe20000000800 */
[----:B------:R-:W-:-:S04]  /*d600*/  FADD.FTZ R172, R172, R95 ;  /* 0x0000005facac7221 */ /* 0x000fc80000010000 */
[----:B------:R-:W-:Y:S01]  /*d610*/  FADD.FTZ R93, R93, R172 ;  /* 0x000000ac5d5d7221 */ /* 0x000fe20000010000 */
[----:B------:R-:W-:Y:S02]  /*d620*/  F2FP.BF16.PACK_AB R8, R0, R67 ;  /* 0x000000430008723e */ /* 0x000fe400000010ff */
[----:B---3--:R-:W-:Y:S01]  /*d630*/  F2FP.BF16.PACK_AB R9, R38, R47 ;  /* 0x0000002f2609723e */ /* 0x008fe200000010ff */
[----:B------:R-:W-:Y:S01]  /*d640*/  FADD.FTZ R86, R86, R93 ;  /* 0x0000005d56567221 */ /* 0x000fe20000010000 */
[----:B------:R-:W-:Y:S01]  /*d650*/  F2FP.BF16.PACK_AB R10, R129, R132 ;  /* 0x00000084810a723e */ /* 0x000fe200000010ff */
[----:B------:R-:W3:Y:S01]  /*d660*/  MUFU.EX2 R92, R92 ;  /* 0x0000005c005c7308 */ /* 0x000ee20000000800 */
[----:B----4-:R-:W-:Y:S01]  /*d670*/  F2FP.BF16.PACK_AB R11, R39, R34 ;  /* 0x00000022270b723e */ /* 0x010fe200000010ff */
[----:B------:R-:W-:-:S04]  /*d680*/  FADD.FTZ R87, R87, R86 ;  /* 0x0000005657577221 */ /* 0x000fc80000010000 */
[----:B------:R-:W-:Y:S02]  /*d690*/  FADD.FTZ R174, R174, R87 ;  /* 0x00000057aeae7221 */ /* 0x000fe40000010000 */
[----:B-1----:R-:W-:Y:S01]  /*d6a0*/  HMMA.16816.F32.BF16 R16, R8, R12, R16 ;  /* 0x0000000c0810723c */ /* 0x002fe20000041810 */
[----:B------:R-:W-:Y:S01]  /*d6b0*/  MUFU.EX2 R82, R82 ;  /* 0x0000005200527308 */ /* 0x000fe20000000800 */
[----:B------:R-:W-:-:S04]  /*d6c0*/  FADD.FTZ R83, R83, R174 ;  /* 0x000000ae53537221 */ /* 0x000fc80000010000 */
[----:B------:R-:W-:Y:S02]  /*d6d0*/  FADD.FTZ R83, R78, R83 ;  /* 0x000000534e537221 */ /* 0x000fe40000010000 */
[C---:B------:R-:W-:Y:S01]  /*d6e0*/  HMMA.16816.F32.BF16 R4, R8.reuse, R14, R4 ;  /* 0x0000000e0804723c */ /* 0x040fe20000041804 */
[----:B------:R-:W1:Y:S01]  /*d6f0*/  LDSM.16.MT88.4 R12, [R223+0x8400] ;  /* 0x00840000df0c783b */ /* 0x000e620000004200 */
[----:B------:R-:W4:Y:S06]  /*d700*/  MUFU.EX2 R75, R75 ;  /* 0x0000004b004b7308 */ /* 0x000f2c0000000800 */
[C---:B--2---:R-:W-:Y:S02]  /*d710*/  HMMA.16816.F32.BF16 R136, R8.reuse, R28, R136 ;  /* 0x0000001c0888723c */ /* 0x044fe40000041888 */
[----:B------:R-:W-:Y:S05]  /*d720*/  MUFU.EX2 R32, R32 ;  /* 0x0000002000207308 */ /* 0x000fea0000000800 */
[----:B------:R-:W-:Y:S01]  /*d730*/  FADD.FTZ R28, R74, R83 ;  /* 0x000000534a1c7221 */ /* 0x000fe20000010000 */
[----:B------:R-:W-:Y:S02]  /*d740*/  HMMA.16816.F32.BF16 R24, R8, R30, R24 ;  /* 0x0000001e0818723c */ /* 0x000fe40000041818 */
[----:B------:R-:W2:Y:S01]  /*d750*/  MUFU.EX2 R33, R33 ;  /* 0x0000002100217308 */ /* 0x000ea20000000800 */
[----:B------:R-:W-:-:S04]  /*d760*/  FADD.FTZ R28, R79, R28 ;  /* 0x0000001c4f1c7221 */ /* 0x000fc80000010000 */
[----:B------:R-:W-:Y:S01]  /*d770*/  FADD.FTZ R125, R125, R28 ;  /* 0x0000001c7d7d7221 */ /* 0x000fe20000010000 */
[----:B---3--:R-:W-:Y:S01]  /*d780*/  F2FP.BF16.PACK_AB R8, R92, R121 ;  /* 0x000000795c08723e */ /* 0x008fe200000010ff */
[----:B------:R-:W3:Y:S01]  /*d790*/  LDSM.16.MT88.4 R28, [R224+0x8800] ;  /* 0x00880000e01c783b */ /* 0x000ee20000004200 */
[----:B------:R-:W-:Y:S01]  /*d7a0*/  MUFU.EX2 R36, R36 ;  /* 0x0000002400247308 */ /* 0x000fe20000000800 */
[----:B------:R-:W-:Y:S01]  /*d7b0*/  FADD.FTZ R70, R70, R125 ;  /* 0x0000007d46467221 */ /* 0x000fe20000010000 */
[----:B----4-:R-:W-:-:S03]  /*d7c0*/  F2FP.BF16.PACK_AB R10, R75, R82 ;  /* 0x000000524b0a723e */ /* 0x010fc600000010ff */
[----:B------:R-:W-:-:S03]  /*d7d0*/  FADD.FTZ R71, R71, R70 ;  /* 0x0000004647477221 */ /* 0x000fc60000010000 */
[----:B------:R-:W4:Y:S01]  /*d7e0*/  MUFU.EX2 R37, R37 ;  /* 0x0000002500257308 */ /* 0x000f220000000800 */
[----:B------:R-:W-:Y:S01]  /*d7f0*/  FADD.FTZ R170, R170, R71 ;  /* 0x00000047aaaa7221 */ /* 0x000fe20000010000 */
[----:B--2---:R-:W-:-:S03]  /*d800*/  F2FP.BF16.PACK_AB R9, R33, R32 ;  /* 0x000000202109723e */ /* 0x004fc600000010ff */
[----:B------:R-:W-:-:S03]  /*d810*/  FADD.FTZ R69, R69, R170 ;  /* 0x000000aa45457221 */ /* 0x000fc60000010000 */
[----:B------:R-:W-:Y:S01]  /*d820*/  MUFU.EX2 R68, R68 ;  /* 0x0000004400447308 */ /* 0x000fe20000000800 */
[----:B------:R-:W-:-:S04]  /*d830*/  FADD.FTZ R69, R62, R69 ;  /* 0x000000453e457221 */ /* 0x000fc80000010000 */
[----:B------:R-:W-:Y:S01]  /*d840*/  FADD.FTZ R58, R58, R69 ;  /* 0x000000453a3a7221 */ /* 0x000fe20000010000 */
[----:B----4-:R-:W-:-:S03]  /*d850*/  F2FP.BF16.PACK_AB R11, R37, R36 ;  /* 0x00000024250b723e */ /* 0x010fc600000010ff */
[----:B------:R-:W-:Y:S01]  /*d860*/  FADD.FTZ R59, R59, R58 ;  /* 0x0000003a3b3b7221 */ /* 0x000fe20000010000 */
[----:B------:R-:W2:Y:S03]  /*d870*/  MUFU.EX2 R51, R51 ;  /* 0x0000003300337308 */ /* 0x000ea60000000800 */
[----:B------:R-:W-:Y:S01]  /*d880*/  FADD.FTZ R54, R54, R59 ;  /* 0x0000003b36367221 */ /* 0x000fe20000010000 */
[C---:B-----5:R-:W-:Y:S03]  /*d890*/  HMMA.16816.F32.BF16 R16, R8.reuse, R20, R16 ;  /* 0x000000140810723c */ /* 0x060fe60000041810 */
[----:B------:R-:W-:Y:S01]  /*d8a0*/  FADD.FTZ R55, R55, R54 ;  /* 0x0000003637377221 */ /* 0x000fe20000010000 */
[----:B------:R-:W-:Y:S04]  /*d8b0*/  MUFU.EX2 R2, R2 ;  /* 0x0000000200027308 */ /* 0x000fe80000000800 */
[C---:B------:R-:W-:Y:S01]  /*d8c0*/  HMMA.16816.F32.BF16 R4, R8.reuse, R22, R4 ;  /* 0x000000160804723c */ /* 0x040fe20000041804 */
[----:B------:R-:W4:Y:S03]  /*d8d0*/  LDSM.16.MT88.4 R20, [R223+0x8800] ;  /* 0x00880000df14783b */ /* 0x000f260000004200 */
[----:B------:R-:W5:Y:S04]  /*d8e0*/  MUFU.EX2 R35, R35 ;  /* 0x0000002300237308 */ /* 0x000f680000000800 */
[C---:B-1----:R-:W-:Y:S04]  /*d8f0*/  HMMA.16816.F32.BF16 R24, R8.reuse, R14, R24 ;  /* 0x0000000e0818723c */ /* 0x042fe80000041818 */
[----:B------:R-:W-:Y:S03]  /*d900*/  MUFU.EX2 R40, R40 ;  /* 0x0000002800287308 */ /* 0x000fe60000000800 */
[----:B------:R-:W-:Y:S01]  /*d910*/  FADD.FTZ R14, R50, R55 ;  /* 0x00000037320e7221 */ /* 0x000fe20000010000 */
[----:B------:R-:W-:Y:S01]  /*d920*/  HMMA.16816.F32.BF16 R136, R8, R12, R136 ;  /* 0x0000000c0888723c */ /* 0x000fe20000041888 */
[----:B------:R-:W-:-:S03]  /*d930*/  FFMA.FTZ R15, R60, c[0x0][0x23c], -R66 ;  /* 0x00008f003c0f7a23 */ /* 0x000fc60000010842 */
[----:B------:R-:W1:Y:S01]  /*d940*/  MUFU.EX2 R41, R41 ;  /* 0x0000002900297308 */ /* 0x000e620000000800 */
[----:B------:R-:W-:Y:S02]  /*d950*/  FADD.FTZ R14, R63, R14 ;  /* 0x0000000e3f0e7221 */ /* 0x000fe40000010000 */
[----:B--2---:R-:W-:Y:S02]  /*d960*/  F2FP.BF16.PACK_AB R8, R51, R68 ;  /* 0x000000443308723e */ /* 0x004fe400000010ff */
[----:B------:R-:W-:Y:S01]  /*d970*/  FADD.FTZ R147, R147, R14 ;  /* 0x0000000e93937221 */ /* 0x000fe20000010000 */
[----:B-----5:R-:W-:Y:S01]  /*d980*/  F2FP.BF16.PACK_AB R10, R35, R2 ;  /* 0x00000002230a723e */ /* 0x020fe200000010ff */
[----:B------:R-:W-:Y:S01]  /*d990*/  FFMA.FTZ R12, R65, c[0x0][0x23c], -R119 ;  /* 0x00008f00410c7a23 */ /* 0x000fe20000010877 */
[----:B------:R-:W-:Y:S01]  /*d9a0*/  MUFU.EX2 R42, R42 ;  /* 0x0000002a002a7308 */ /* 0x000fe20000000800 */
[----:B------:R-:W-:Y:S02]  /*d9b0*/  FADD.FTZ R147, R46, R147 ;  /* 0x000000932e937221 */ /* 0x000fe40000010000 */
[----:B------:R-:W-:-:S02]  /*d9c0*/  FFMA.FTZ R13, R53, c[0x0][0x23c], -R66 ;  /* 0x00008f00350d7a23 */ /* 0x000fc40000010842 */
[----:B------:R-:W-:-:S03]  /*d9d0*/  FADD.FTZ R44, R44, R147 ;  /* 0x000000932c2c7221 */ /* 0x000fc60000010000 */
[----:B------:R-:W2:Y:S01]  /*d9e0*/  MUFU.EX2 R43, R43 ;  /* 0x0000002b002b7308 */ /* 0x000ea20000000800 */
[----:B-1----:R-:W-:Y:S01]  /*d9f0*/  F2FP.BF16.PACK_AB R9, R41, R40 ;  /* 0x000000282909723e */ /* 0x002fe200000010ff */
[----:B------:R-:W-:Y:S02]  /*da00*/  FADD.FTZ R44, R45, R44 ;  /* 0x0000002c2d2c7221 */ /* 0x000fe40000010000 */
[----:B------:R-:W-:Y:S02]  /*da10*/  FADD.FTZ R45, R67, R72 ;  /* 0x00000048432d7221 */ /* 0x000fe40000010000 */
[----:B------:R-:W-:Y:S02]  /*da20*/  FADD.FTZ R47, R47, R44 ;  /* 0x0000002c2f2f7221 */ /* 0x000fe40000010000 */
[----:B------:R-:W-:Y:S01]  /*da30*/  FADD.FTZ R45, R0, R45 ;  /* 0x0000002d002d7221 */ /* 0x000fe20000010000 */
[----:B------:R-:W-:Y:S01]  /*da40*/  MUFU.EX2 R3, R52 ;  /* 0x0000003400037308 */ /* 0x000fe20000000800 */
[----:B------:R-:W-:-:S02]  /*da50*/  FADD.FTZ R47, R38, R47 ;  /* 0x0000002f262f7221 */ /* 0x000fc40000010000 */
[----:B------:R-:W-:Y:S02]  /*da60*/  FADD.FTZ R0, R132, R45 ;  /* 0x0000002d84007221 */ /* 0x000fe40000010000 */
[----:B------:R-:W-:Y:S01]  /*da70*/  FADD.FTZ R34, R34, R47 ;  /* 0x0000002f22227221 */ /* 0x000fe20000010000 */
[----:B--2---:R-:W-:Y:S01]  /*da80*/  F2FP.BF16.PACK_AB R11, R43, R42 ;  /* 0x0000002a2b0b723e */ /* 0x004fe200000010ff */
[----:B------:R-:W-:Y:S01]  /*da90*/  FADD.FTZ R0, R129, R0 ;  /* 0x0000000081007221 */ /* 0x000fe20000010000 */
[----:B------:R-:W1:Y:S01]  /*daa0*/  MUFU.EX2 R48, R48 ;  /* 0x0000003000307308 */ /* 0x000e620000000800 */
[----:B------:R-:W-:-:S04]  /*dab0*/  FADD.FTZ R39, R39, R34 ;  /* 0x0000002227277221 */ /* 0x000fc80000010000 */
[----:B---3--:R-:W-:Y:S01]  /*dac0*/  HMMA.16816.F32.BF16 R16, R8, R28, R16 ;  /* 0x0000001c0810723c */ /* 0x008fe20000041810 */
[----:B------:R-:W-:Y:S02]  /*dad0*/  FADD.FTZ R32, R32, R39 ;  /* 0x0000002720207221 */ /* 0x000fe40000010000 */
[----:B------:R-:W-:Y:S02]  /*dae0*/  MUFU.EX2 R12, R12 ;  /* 0x0000000c000c7308 */ /* 0x000fe40000000800 */
[----:B------:R-:W-:-:S03]  /*daf0*/  FADD.FTZ R33, R33, R32 ;  /* 0x0000002021217221 */ /* 0x000fc60000010000 */
[C---:B------:R-:W-:Y:S01]  /*db00*/  HMMA.16816.F32.BF16 R28, R8.reuse, R30, R4 ;  /* 0x0000001e081c723c */ /* 0x040fe20000041804 */
[----:B------:R-:W2:Y:S01]  /*db10*/  LDSM.16.MT88.4 R4, [R223+0x8c00] ;  /* 0x008c0000df04783b */ /* 0x000ea20000004200 */
[----:B------:R-:W-:Y:S01]  /*db20*/  FADD.FTZ R36, R36, R33 ;  /* 0x0000002124247221 */ /* 0x000fe20000010000 */
[----:B------:R-:W3:Y:S01]  /*db30*/  MUFU.EX2 R241, R241 ;  /* 0x000000f100f17308 */ /* 0x000ee20000000800 */
[----:B-1----:R-:W-:Y:S02]  /*db40*/  F2FP.BF16.PACK_AB R132, R48, R3 ;  /* 0x000000033084723e */ /* 0x002fe400000010ff */
[----:B------:R-:W-:Y:S02]  /*db50*/  FADD.FTZ R37, R37, R36 ;  /* 0x0000002425257221 */ /* 0x000fe40000010000 */
[----:B----4-:R-:W-:Y:S02]  /*db60*/  HMMA.16816.F32.BF16 R136, R8, R20, R136 ;  /* 0x000000140888723c */ /* 0x010fe40000041888 */
[----:B------:R-:W-:Y:S01]  /*db70*/  FADD.FTZ R40, R40, R37 ;  /* 0x0000002528287221 */ /* 0x000fe20000010000 */
[----:B------:R-:W-:Y:S03]  /*db80*/  MUFU.EX2 R13, R13 ;  /* 0x0000000d000d7308 */ /* 0x000fe60000000800 */
[----:B------:R-:W-:-:S02]  /*db90*/  FADD.FTZ R41, R41, R40 ;  /* 0x0000002829297221 */ /* 0x000fc40000010000 */
[----:B------:R-:W-:Y:S03]  /*dba0*/  HMMA.16816.F32.BF16 R24, R8, R22, R24 ;  /* 0x000000160818723c */ /* 0x000fe60000041818 */
[----:B------:R-:W1:Y:S01]  /*dbb0*/  MUFU.EX2 R14, R61 ;  /* 0x0000003d000e7308 */ /* 0x000e620000000800 */
[----:B---3--:R-:W-:-:S03]  /*dbc0*/  F2FP.BF16.PACK_AB R134, R241, R12 ;  /* 0x0000000cf186723e */ /* 0x008fc600000010ff */
[----:B------:R-:W-:-:S04]  /*dbd0*/  FADD.FTZ R9, R121, R0 ;  /* 0x0000000079097221 */ /* 0x000fc80000010000 */
[----:B------:R-:W-:Y:S01]  /*dbe0*/  MUFU.EX2 R15, R15 ;  /* 0x0000000f000f7308 */ /* 0x000fe20000000800 */
[----:B------:R-:W-:-:S04]  /*dbf0*/  FADD.FTZ R9, R92, R9 ;  /* 0x000000095c097221 */ /* 0x000fc80000010000 */
[----:B------:R-:W-:-:S03]  /*dc00*/  FADD.FTZ R82, R82, R9 ;  /* 0x0000000952527221 */ /* 0x000fc60000010000 */
[----:B------:R-:W3:Y:S01]  /*dc10*/  MUFU.EX2 R240, R240 ;  /* 0x000000f000f07308 */ /* 0x000ee20000000800 */
[----:B------:R-:W-:Y:S01]  /*dc20*/  FADD.FTZ R75, R75, R82 ;  /* 0x000000524b4b7221 */ /* 0x000fe20000010000 */
[----:B-1----:R-:W-:-:S03]  /*dc30*/  F2FP.BF16.PACK_AB R133, R14, R13 ;  /* 0x0000000d0e85723e */ /* 0x002fc600000010ff */
[----:B------:R-:W-:-:S04]  /*dc40*/  FADD.FTZ R68, R68, R75 ;  /* 0x0000004b44447221 */ /* 0x000fc80000010000 */
[----:B------:R-:W-:-:S04]  /*dc50*/  FADD.FTZ R51, R51, R68 ;  /* 0x0000004433337221 */ /* 0x000fc80000010000 */
[----:B------:R-:W-:Y:S02]  /*dc60*/  FADD.FTZ R0, R2, R51 ;  /* 0x0000003302007221 */ /* 0x000fe40000010000 */
[----:B------:R-:W-:Y:S01]  /*dc70*/  FADD.FTZ R2, R42, R41 ;  /* 0x000000292a027221 */ /* 0x000fe20000010000 */
[----:B---3--:R-:W-:Y:S01]  /*dc80*/  F2FP.BF16.PACK_AB R135, R240, R15 ;  /* 0x0000000ff087723e */ /* 0x008fe200000010ff */
[----:B------:R-:W-:Y:S02]  /*dc90*/  FADD.FTZ R0, R35, R0 ;  /* 0x0000000023007221 */ /* 0x000fe40000010000 */
[----:B------:R-:W-:Y:S02]  /*dca0*/  FADD.FTZ R2, R43, R2 ;  /* 0x000000022b027221 */ /* 0x000fe40000010000 */
[----:B------:R-:W-:Y:S01]  /*dcb0*/  FADD.FTZ R3, R3, R0 ;  /* 0x0000000003037221 */ /* 0x000fe20000010000 */
[----:B------:R-:W-:Y:S01]  /*dcc0*/  MOV R0, R116 ;  /* 0x0000007400007202 */ /* 0x000fe20000000f00 */
[----:B------:R-:W-:Y:S01]  /*dcd0*/  HMMA.16816.F32.BF16 R144, R132, R140, R16 ;  /* 0x0000008c8490723c */ /* 0x000fe20000041810 */
[----:B------:R-:W-:Y:S01]  /*dce0*/  FADD.FTZ R13, R13, R2 ;  /* 0x000000020d0d7221 */ /* 0x000fe20000010000 */
[----:B------:R-:W-:Y:S01]  /*dcf0*/  MOV R2, R118 ;  /* 0x0000007600027202 */ /* 0x000fe20000000f00 */
[----:B------:R-:W-:-:S02]  /*dd00*/  FADD.FTZ R3, R48, R3 ;  /* 0x0000000330037221 */ /* 0x000fc40000010000 */
[----:B------:R-:W-:Y:S02]  /*dd10*/  FADD.FTZ R14, R14, R13 ;  /* 0x0000000d0e0e7221 */ /* 0x000fe40000010000 */
[----:B------:R-:W-:Y:S01]  /*dd20*/  FADD.FTZ R12, R12, R3 ;  /* 0x000000030c0c7221 */ /* 0x000fe20000010000 */
[----:B------:R-:W-:Y:S01]  /*dd30*/  HMMA.16816.F32.BF16 R140, R132, R142, R28 ;  /* 0x0000008e848c723c */ /* 0x000fe2000004181c */
[----:B------:R-:W-:Y:S02]  /*dd40*/  FADD.FTZ R15, R15, R14 ;  /* 0x0000000e0f0f7221 */ /* 0x000fe40000010000 */
[----:B------:R-:W-:Y:S02]  /*dd50*/  FADD.FTZ R241, R241, R12 ;  /* 0x0000000cf1f17221 */ /* 0x000fe40000010000 */
[----:B------:R-:W-:-:S03]  /*dd60*/  FADD.FTZ R240, R240, R15 ;  /* 0x0000000ff0f07221 */ /* 0x000fc60000010000 */
[C---:B--2---:R-:W-:Y:S08]  /*dd70*/  HMMA.16816.F32.BF16 R136, R132.reuse, R4, R136 ;  /* 0x000000048488723c */ /* 0x044ff00000041888 */
[----:B------:R-:W-:Y:S11]  /*dd80*/  HMMA.16816.F32.BF16 R132, R132, R6, R24 ;  /* 0x000000068484723c */ /* 0x000ff60000041818 */
[----:B------:R-:W-:Y:S08]  /*dd90*/  @!UPT UIADD3 URZ, URZ, URZ, URZ ;  /* 0x0000003f3f3ff290 */ /* 0x000ff0000fffe03f */
.L_x_1135:
[----:B------:R-:W-:Y:S05]  /*dda0*/  @!P1 BRA `(.L_x_1143) ;  /* 0x000046a000009947 */ /* 0x000fea0003800000 */
[----:B------:R-:W-:Y:S02]  /*ddb0*/  MOV R3, R0 ;  /* 0x0000000000037202 */ /* 0x000fe40000000f00 */
[----:B------:R-:W-:-:S02]  /*ddc0*/  MOV R149, R2 ;  /* 0x0000000200957202 */ /* 0x000fc40000000f00 */
[----:B------:R-:W-:Y:S02]  /*ddd0*/  MOV R235, c[0x0][0x1a0] ;  /* 0x0000680000eb7a02 */ /* 0x000fe40000000f00 */
.L_x_1147:
[----:B------:R-:W-:Y:S01]  /*dde0*/  IADD3 R231, R231, -0x1, RZ ;  /* 0xffffffffe7e77810 */ /* 0x000fe20007ffe0ff */
[----:B------:R-:W-:Y:S04]  /*ddf0*/  DEPBAR.LE SB0, 0x0 ;  /* 0x000080000000791a */ /* 0x000fe80000000000 */
[----:B------:R-:W-:Y:S01]  /*de00*/  BAR.SYNC.DEFER_BLOCKING 0x0 ;  /* 0x0000000000007b1d */ /* 0x000fe20000010000 */
[----:B------:R-:W-:Y:S05]  /*de10*/  IMAD.U32 R108, R235, -0x100, RZ ;  /* 0xffffff00eb6c7824 */ /* 0x000fea00078e00ff */
[----:B------:R-:W-:Y:S01]  /*de20*/  SHF.R.S32.HI R109, RZ, 0x1f, R108 ;  /* 0x0000001fff6d7819 */ /* 0x000fe2000001146c */
[----:B------:R-:W-:-:S05]  /*de30*/  @!P6 BRA `(.L_x_1144) ;  /* 0x000003b00000e947 */ /* 0x000fca0003800000 */
[----:B------:R-:W-:Y:S04]  /*de40*/  IABS R0, c[0x0][0x2d0] ;  /* 0x0000b40000007a13 */ /* 0x000fe80000000000 */
[----:B------:R-:W1:Y:S10]  /*de50*/  I2F.RP R7, R0 ;  /* 0x0000000000077306 */ /* 0x000e740000209400 */
[----:B-1----:R-:W1:Y:S02]  /*de60*/  MUFU.RCP R2, R7 ;  /* 0x0000000700027308 */ /* 0x002e640000001000 */
[----:B-1----:R-:W-:Y:S01]  /*de70*/  IADD3 R8, R2, 0xffffffe, RZ ;  /* 0x0ffffffe02087810 */ /* 0x002fe20007ffe0ff */
[----:B------:R-:W-:Y:S07]  /*de80*/  IMAD.SHL.U32 R2, R231, 0x100, RZ ;  /* 0x00000100e7027824 */ /* 0x000fee00078e00ff */
[----:B------:R-:W1:Y:S01]  /*de90*/  F2I.FTZ.U32.TRUNC.NTZ R9, R8 ;  /* 0x0000000800097305 */ /* 0x000e62000021f000 */
[C---:B------:R-:W-:Y:S02]  /*dea0*/  IADD3 R10, R2.reuse, 0x100, RZ ;  /* 0x00000100020a7810 */ /* 0x040fe40007ffe0ff */
[----:B------:R-:W-:Y:S02]  /*deb0*/  IABS R4, R2 ;  /* 0x0000000200047213 */ /* 0x000fe40000000000 */
[----:B------:R-:W-:Y:S02]  /*dec0*/  LOP3.LUT R2, R2, c[0x0][0x2d0], RZ, 0x3c, !PT ;  /* 0x0000b40002027a12 */ /* 0x000fe400078e3cff */
[----:B------:R-:W-:Y:S02]  /*ded0*/  IABS R6, R10 ;  /* 0x0000000a00067213 */ /* 0x000fe40000000000 */
[----:B------:R-:W-:Y:S02]  /*dee0*/  ISETP.GE.AND P0, PT, R2, RZ, PT ;  /* 0x000000ff0200720c */ /* 0x000fe40003f06270 */
        /* <DEDUP_REMOVED lines=48> */
.L_x_1144:
[----:B------:R-:W-:Y:S02]  /*e1f0*/  ISETP.GE.AND P0, PT, R233, c[0x0][0x220], PT ;  /* 0x00008800e9007a0c */ /* 0x000fe40003f06270 */
[C---:B------:R-:W-:Y:S04]  /*e200*/  LEA R150, P3, R108.reuse, R242, 0x1 ;  /* 0x000000f26c967211 */ /* 0x040fe800078608ff */
[--C-:B------:R-:W-:Y:S07]  /*e210*/  LEA.HI.X R151, R108, R243, R109.reuse, 0x1, P3 ;  /* 0x000000f36c977211 */ /* 0x100fee00018f0c6d */
[----:B------:R-:W-:Y:S01]  /*e220*/  @!P0 IMAD.MOV.U32 R0, RZ, RZ, c[0x0][0x1a4] ;  /* 0x00006900ff008624 */ /* 0x000fe200078e00ff */
[CC--:B------:R-:W-:Y:S01]  /*e230*/  @!P0 LEA R105, P2, R235.reuse, R108.reuse, 0x5 ;  /* 0x0000006ceb698211 */ /* 0x0c0fe200078428ff */
[----:B------:R-:W-:Y:S01]  /*e240*/  @P0 STS [R232+0x5000], RZ ;  /* 0x005000ffe8000388 */ /* 0x000fe20000000800 */
[----:B------:R-:W-:Y:S01]  /*e250*/  @!P0 IMAD.MOV.U32 R2, RZ, RZ, c[0x0][0x1a4] ;  /* 0x00006900ff028624 */ /* 0x000fe200078e00ff */
[C---:B------:R-:W-:Y:S01]  /*e260*/  @!P0 LEA R107, P1, R235.reuse, R108, 0x6 ;  /* 0x0000006ceb6b8211 */ /* 0x040fe200078230ff */
[----:B------:R-:W-:Y:S01]  /*e270*/  @!P0 IMAD.MOV.U32 R106, RZ, RZ, c[0x0][0x1a4] ;  /* 0x00006900ff6a8624 */ /* 0x000fe200078e00ff */
[----:B------:R-:W-:Y:S01]  /*e280*/  @P0 STS [R232+0x5004], RZ ;  /* 0x005004ffe8000388 */ /* 0x000fe20000000800 */
[-C--:B------:R-:W-:Y:S01]  /*e290*/  @!P0 LEA.HI.X R0, R235, R109.reuse, R0, 0x5, P2 ;  /* 0x0000006deb008211 */ /* 0x080fe200010f2c00 */
[----:B------:R-:W-:Y:S01]  /*e2a0*/  @!P0 IMAD.MOV.U32 R114, RZ, RZ, R108 ;  /* 0x000000ffff728224 */ /* 0x000fe200078e006c */
[-C--:B------:R-:W-:Y:S01]  /*e2b0*/  @!P0 LEA R118, P2, R105, R242.reuse, 0x1 ;  /* 0x000000f269768211 */ /* 0x080fe200078408ff */
[----:B------:R-:W-:Y:S01]  /*e2c0*/  @P0 STS.64 [R232+0x5008], RZ ;  /* 0x005008ffe8000388 */ /* 0x000fe20000000a00 */
[----:B------:R-:W-:Y:S01]  /*e2d0*/  @!P0 LEA.HI.X R2, R235, R109, R2, 0x6, P1 ;  /* 0x0000006deb028211 */ /* 0x000fe200008f3402 */
[----:B------:R-:W-:Y:S01]  /*e2e0*/  @!P0 IMAD.MOV.U32 R115, RZ, RZ, R109 ;  /* 0x000000ffff738224 */ /* 0x000fe200078e006d */
[----:B------:R-:W-:Y:S01]  /*e2f0*/  @!P0 LEA R116, P1, R107, R242, 0x1 ;  /* 0x000000f26b748211 */ /* 0x000fe200078208ff */
[----:B------:R-:W-:Y:S01]  /*e300*/  @!PT LDS RZ, [RZ] ;  /* 0x00000000fffff984 */ /* 0x000fe20000000800 */
[----:B------:R-:W-:Y:S01]  /*e310*/  @!PT LDS RZ, [RZ] ;  /* 0x00000000fffff984 */ /* 0x000fe20000000800 */
[----:B------:R-:W-:Y:S01]  /*e320*/  @!PT LDS RZ, [RZ] ;  /* 0x00000000fffff984 */ /* 0x000fe20000000800 */
[----:B------:R1:W-:Y:S01]  /*e330*/  @!P0 LDGSTS.E.BYPASS.LTC128B.128 [R232+0x5000], [R150.64] ;  /* 0x0500000096e88fae */ /* 0x0003e2000b901d46 */
[-C--:B------:R-:W-:Y:S01]  /*e340*/  @!P0 LEA.HI.X R119, R105, R243.reuse, R0, 0x1, P2 ;  /* 0x000000f369778211 */ /* 0x080fe200010f0c00 */
[----:B------:R-:W-:Y:S01]  /*e350*/  @!P0 IMAD.MOV.U32 R105, RZ, RZ, c[0x0][0x1a4] ;  /* 0x00006900ff698624 */ /* 0x000fe200078e00ff */
[----:B------:R-:W-:Y:S01]  /*e360*/  @!P0 LEA.HI.X R117, R107, R243, R2, 0x1, P1 ;  /* 0x000000f36b758211 */ /* 0x000fe200008f0c02 */
[----:B------:R-:W-:Y:S01]  /*e370*/  @P0 STS.128 [R232+0x5800], RZ ;  /* 0x005800ffe8000388 */ /* 0x000fe20000000c00 */
[C---:B------:R-:W-:Y:S01]  /*e380*/  @!P0 LEA R107, P1, R235.reuse, R108, 0x7 ;  /* 0x0000006ceb6b8211 */ /* 0x040fe200078238ff */
[C---:B------:R-:W-:Y:S01]  /*e390*/  @!P0 IMAD.WIDE.U32 R114, R235.reuse, 0x60, R114 ;  /* 0x00000060eb728825 */ /* 0x040fe200078e0072 */
[-C--:B------:R-:W-:Y:S01]  /*e3a0*/  @!P0 MOV R111, R109.reuse ;  /* 0x0000006d006f8202 */ /* 0x080fe20000000f00 */
[----:B------:R-:W-:Y:S01]  /*e3b0*/  @!PT LDS RZ, [RZ] ;  /* 0x00000000fffff984 */ /* 0x000fe20000000800 */
[----:B------:R-:W-:Y:S01]  /*e3c0*/  @!PT LDS RZ, [RZ] ;  /* 0x00000000fffff984 */ /* 0x000fe20000000800 */
[----:B------:R-:W-:Y:S01]  /*e3d0*/  @!PT LDS RZ, [RZ] ;  /* 0x00000000fffff984 */ /* 0x000fe20000000800 */
[----:B------:R2:W-:Y:S01]  /*e3e0*/  @!P0 LDGSTS.E.BYPASS.LTC128B.128 [R232+0x5800], [R118.64] ;  /* 0x0580000076e88fae */ /* 0x0005e2000b901d46 */
[----:B------:R-:W-:Y:S01]  /*e3f0*/  @!P0 LEA.HI.X R106, R235, R109, R106, 0x7, P1 ;  /* 0x0000006deb6a8211 */ /* 0x000fe200008f3c6a */
[----:B------:R-:W-:Y:S01]  /*e400*/  @!P0 IMAD R105, R105, 0x60, RZ ;  /* 0x0000006069698824 */ /* 0x000fe200078e02ff */
[CC--:B------:R-:W-:Y:S01]  /*e410*/  @!P0 LEA R112, P1, R107.reuse, R242.reuse, 0x1 ;  /* 0x000000f26b708211 */ /* 0x0c0fe200078208ff */
[----:B------:R-:W-:Y:S01]  /*e420*/  @P0 STS.128 [R232+0x6000], RZ ;  /* 0x006000ffe8000388 */ /* 0x000fe20000000c00 */
[CC--:B------:R-:W-:Y:S01]  /*e430*/  @!P0 LEA R126, P4, R114.reuse, R242.reuse, 0x1 ;  /* 0x000000f2727e8211 */ /* 0x0c0fe200078808ff */
[----:B------:R-:W-:Y:S01]  /*e440*/  @!P0 IMAD.MOV.U32 R110, RZ, RZ, R108 ;  /* 0x000000ffff6e8224 */ /* 0x000fe200078e006c */
[-C--:B------:R-:W-:Y:S01]  /*e450*/  @!P0 LEA.HI.X R113, R107, R243.reuse, R106, 0x1, P1 ;  /* 0x000000f36b718211 */ /* 0x080fe200008f0c6a */
[----:B------:R-:W-:Y:S01]  /*e460*/  @!P0 IMAD.IADD R106, R105, 0x1, R115 ;  /* 0x00000001696a8824 */ /* 0x000fe200078e0273 */
[----:B------:R-:W-:Y:S01]  /*e470*/  @!PT LDS RZ, [RZ] ;  /* 0x00000000fffff984 */ /* 0x000fe20000000800 */
[----:B------:R-:W-:Y:S01]  /*e480*/  @!PT LDS RZ, [RZ] ;  /* 0x00000000fffff984 */ /* 0x000fe20000000800 */
[----:B------:R-:W-:Y:S01]  /*e490*/  @!PT LDS RZ, [RZ] ;  /* 0x00000000fffff984 */ /* 0x000fe20000000800 */
[----:B------:R2:W-:Y:S01]  /*e4a0*/  @!P0 LDGSTS.E.BYPASS.LTC128B.128 [R232+0x6000], [R116.64] ;  /* 0x0600000074e88fae */ /* 0x0005e2000b901d46 */
[----:B------:R-:W-:Y:S01]  /*e4b0*/  @!P0 IMAD.MOV.U32 R104, RZ, RZ, c[0x0][0x1a4] ;  /* 0x00006900ff688624 */ /* 0x000fe200078e00ff */
[----:B------:R-:W-:Y:S01]  /*e4c0*/  @!P0 MOV R2, c[0x0][0x1a4] ;  /* 0x0000690000028a02 */ /* 0x000fe20000000f00 */
[C---:B------:R-:W-:Y:S01]  /*e4d0*/  @!P0 IMAD.WIDE.U32 R110, R235.reuse, 0xa0, R110 ;  /* 0x000000a0eb6e8825 */ /* 0x040fe200078e006e */
[-C--:B------:R-:W-:Y:S01]  /*e4e0*/  @!P0 LEA.HI.X R127, R114, R243.reuse, R106, 0x1, P4 ;  /* 0x000000f3727f8211 */ /* 0x080fe200020f0c6a */
[----:B------:R-:W-:Y:S02]  /*e4f0*/  @P0 STS.128 [R232+0x6800], RZ ;  /* 0x006800ffe8000388 */ /* 0x000fe40000000c00 */
[----:B------:R-:W-:Y:S01]  /*e500*/  @!P0 IMAD R104, R104, 0xa0, RZ ;  /* 0x000000a068688824 */ /* 0x000fe200078e02ff */
[-C--:B------:R-:W-:Y:S01]  /*e510*/  @!P0 LEA R124, P3, R110, R242.reuse, 0x1 ;  /* 0x000000f26e7c8211 */ /* 0x080fe200078608ff */
[----:B------:R-:W-:Y:S01]  /*e520*/  @!PT LDS RZ, [RZ] ;  /* 0x00000000fffff984 */ /* 0x000fe20000000800 */
[----:B------:R-:W-:Y:S01]  /*e530*/  @!PT LDS RZ, [RZ] ;  /* 0x00000000fffff984 */ /* 0x000fe20000000800 */
[----:B------:R-:W-:Y:S01]  /*e540*/  @!PT LDS RZ, [RZ] ;  /* 0x00000000fffff984 */ /* 0x000fe20000000800 */
[----:B------:R3:W-:Y:S01]  /*e550*/  @!P0 LDGSTS.E.BYPASS.LTC128B.128 [R232+0x6800], [R126.64] ;  /* 0x068000007ee88fae */ /* 0x0007e2000b901d46 */
[--C-:B------:R-:W-:Y:S02]  /*e560*/  @!P0 IMAD.MOV.U32 R120, RZ, RZ, R108.reuse ;  /* 0x000000ffff788224 */ /* 0x100fe400078e006c */
[----:B------:R-:W-:Y:S01]  /*e570*/  @!P0 IMAD.IADD R104, R104, 0x1, R111 ;  /* 0x0000000168688824 */ /* 0x000fe200078e026f */
[----:B------:R-:W-:Y:S01]  /*e580*/  @P0 STS.128 [R232+0x7000], RZ ;  /* 0x007000ffe8000388 */ /* 0x000fe20000000c00 */
[--C-:B------:R-:W-:Y:S02]  /*e590*/  @!P0 IMAD.MOV.U32 R121, RZ, RZ, R109.reuse ;  /* 0x000000ffff798224 */ /* 0x100fe400078e006d */
[C---:B------:R-:W-:Y:S01]  /*e5a0*/  @!P0 IMAD.WIDE.U32 R108, R235.reuse, 0xc0, R108 ;  /* 0x000000c0eb6c8825 */ /* 0x040fe200078e006c */
[----:B------:R-:W-:Y:S01]  /*e5b0*/  @!PT LDS RZ, [RZ] ;  /* 0x00000000fffff984 */ /* 0x000fe20000000800 */
[----:B------:R-:W-:Y:S01]  /*e5c0*/  @!PT LDS RZ, [RZ] ;  /* 0x00000000fffff984 */ /* 0x000fe20000000800 */
[----:B------:R-:W-:Y:S01]  /*e5d0*/  @!PT LDS RZ, [RZ] ;  /* 0x00000000fffff984 */ /* 0x000fe20000000800 */
[----:B------:R4:W-:Y:S01]  /*e5e0*/  @!P0 LDGSTS.E.BYPASS.LTC128B.128 [R232+0x7000], [R112.64] ;  /* 0x0700000070e88fae */ /* 0x0009e2000b901d46 */
[-C--:B------:R-:W-:Y:S02]  /*e5f0*/  @!P0 LEA.HI.X R125, R110, R243.reuse, R104, 0x1, P3 ;  /* 0x000000f36e7d8211 */ /* 0x080fe400018f0c68 */
[----:B------:R-:W-:Y:S01]  /*e600*/  @!P0 IMAD R2, R2, 0xc0, RZ ;  /* 0x000000c002028824 */ /* 0x000fe200078e02ff */
[----:B------:R-:W-:Y:S01]  /*e610*/  @P0 STS.128 [R232+0x7800], RZ ;  /* 0x007800ffe8000388 */ /* 0x000fe20000000c00 */
[----:B------:R-:W-:Y:S01]  /*e620*/  @!P0 IMAD.MOV.U32 R0, RZ, RZ, c[0x0][0x1a4] ;  /* 0x00006900ff008624 */ /* 0x000fe200078e00ff */
[-C--:B------:R-:W-:Y:S01]  /*e630*/  @!P0 LEA R122, P2, R108, R242.reuse, 0x1 ;  /* 0x000000f26c7a8211 */ /* 0x080fe200078408ff */
[----:B------:R-:W-:Y:S01]  /*e640*/  @!P0 IMAD.IADD R2, R2, 0x1, R109 ;  /* 0x0000000102028824 */ /* 0x000fe200078e026d */
[----:B------:R-:W-:Y:S01]  /*e650*/  @!PT LDS RZ, [RZ] ;  /* 0x00000000fffff984 */ /* 0x000fe20000000800 */
[----:B------:R-:W-:Y:S01]  /*e660*/  @!PT LDS RZ, [RZ] ;  /* 0x00000000fffff984 */ /* 0x000fe20000000800 */
[----:B------:R-:W-:Y:S01]  /*e670*/  @!PT LDS RZ, [RZ] ;  /* 0x00000000fffff984 */ /* 0x000fe20000000800 */
[----:B------:R3:W-:Y:S01]  /*e680*/  @!P0 LDGSTS.E.BYPASS.LTC128B.128 [R232+0x7800], [R124.64] ;  /* 0x078000007ce88fae */ /* 0x0007e2000b901d46 */
[----:B------:R-:W-:Y:S03]  /*e690*/  @!P0 IMAD.WIDE.U32 R120, R235, 0xe0, R120 ;  /* 0x000000e0eb788825 */ /* 0x000fe600078e0078 */
[----:B------:R-:W-:Y:S01]  /*e6a0*/  @!P0 LEA.HI.X R123, R108, R243, R2, 0x1, P2 ;  /* 0x000000f36c7b8211 */ /* 0x000fe200010f0c02 */
[----:B------:R-:W-:Y:S01]  /*e6b0*/  @!P0 IMAD R0, R0, 0xe0, RZ ;  /* 0x000000e000008824 */ /* 0x000fe200078e02ff */
[----:B------:R-:W-:Y:S01]  /*e6c0*/  @P0 STS.128 [R232+0x8000], RZ ;  /* 0x008000ffe8000388 */ /* 0x000fe20000000c00 */
[----:B------:R-:W-:Y:S01]  /*e6d0*/  @!P0 LEA R128, P1, R120, R242, 0x1 ;  /* 0x000000f278808211 */ /* 0x000fe200078208ff */
[----:B------:R-:W-:Y:S02]  /*e6e0*/  IMAD.MOV.U32 R242, RZ, RZ, R150 ;  /* 0x000000fffff27224 */ /* 0x000fe400078e0096 */
[----:B------:R-:W-:Y:S01]  /*e6f0*/  @!P0 IADD3 R0, R0, R121, RZ ;  /* 0x0000007900008210 */ /* 0x000fe20007ffe0ff */
[----:B------:R-:W-:Y:S01]  /*e700*/  @!PT LDS RZ, [RZ] ;  /* 0x00000000fffff984 */ /* 0x000fe20000000800 */
[----:B------:R-:W-:Y:S01]  /*e710*/  @!PT LDS RZ, [RZ] ;  /* 0x00000000fffff984 */ /* 0x000fe20000000800 */
[----:B------:R-:W-:Y:S01]  /*e720*/  @!PT LDS RZ, [RZ] ;  /* 0x00000000fffff984 */ /* 0x000fe20000000800 */
[----:B------:R5:W-:Y:S03]  /*e730*/  @!P0 LDGSTS.E.BYPASS.LTC128B.128 [R232+0x8000], [R122.64] ;  /* 0x080000007ae88fae */ /* 0x000be6000b901d46 */
[----:B------:R-:W-:Y:S01]  /*e740*/  @!P0 LEA.HI.X R129, R120, R243, R0, 0x1, P1 ;  /* 0x000000f378818211 */ /* 0x000fe200008f0c00 */
[----:B------:R-:W-:Y:S01]  /*e750*/  @P0 STS.128 [R232+0x8800], RZ ;  /* 0x008800ffe8000388 */ /* 0x000fe20000000c00 */
[----:B------:R-:W-:Y:S01]  /*e760*/  ISETP.GT.AND P1, PT, R231, R230, PT ;  /* 0x000000e6e700720c */ /* 0x000fe20003f24270 */
[----:B------:R-:W-:Y:S02]  /*e770*/  IMAD.MOV.U32 R243, RZ, RZ, R151 ;  /* 0x000000fffff37224 */ /* 0x000fe400078e0097 */
[----:B------:R-:W-:Y:S01]  /*e780*/  @!PT LDS RZ, [RZ] ;  /* 0x00000000fffff984 */ /* 0x000fe20000000800 */
[----:B------:R-:W-:Y:S01]  /*e790*/  @!PT LDS RZ, [RZ] ;  /* 0x00000000fffff984 */ /* 0x000fe20000000800 */
[----:B------:R-:W-:Y:S01]  /*e7a0*/  @!PT LDS RZ, [RZ] ;  /* 0x00000000fffff984 */ /* 0x000fe20000000800 */
[----:B------:R1:W-:Y:S04]  /*e7b0*/  @!P0 LDGSTS.E.BYPASS.LTC128B.128 [R232+0x8800], [R128.64] ;  /* 0x0880000080e88fae */ /* 0x0003e8000b901d46 */
[----:B------:R-:W-:Y:S04]  /*e7c0*/  LDSM.16.M88.4 R152, [R228] ;  /* 0x00000000e498783b */ /* 0x000fe80000000200 */
[----:B------:R-:W1:Y:S04]  /*e7d0*/  LDSM.16.M88.4 R156, [R226+0x1000] ;  /* 0x00100000e29c783b */ /* 0x000e680000000200 */
[----:B------:R-:W2:Y:S04]  /*e7e0*/  LDSM.16.M88.4 R160, [R226+0x1400] ;  /* 0x00140000e2a0783b */ /* 0x000ea80000000200 */
[----:B------:R-:W2:Y:S04]  /*e7f0*/  LDSM.16.M88.4 R164, [R226+0x1800] ;  /* 0x00180000e2a4783b */ /* 0x000ea80000000200 */
[----:B------:R-:W0:Y:S04]  /*e800*/  LDGDEPBAR ;  /* 0x00000000000079af */ /* 0x000e280000000000 */
[----:B------:R-:W2:Y:S04]  /*e810*/  LDSM.16.M88.4 R168, [R226+0x1c00] ;  /* 0x001c0000e2a8783b */ /* 0x000ea80000000200 */
[----:B------:R-:W3:Y:S04]  /*e820*/  LDSM.16.M88.4 R172, [R226+0x2000] ;  /* 0x00200000e2ac783b */ /* 0x000ee80000000200 */
[----:B------:R-:W3:Y:S04]  /*e830*/  LDSM.16.M88.4 R176, [R226+0x2400] ;  /* 0x00240000e2b0783b */ /* 0x000ee80000000200 */
[----:B------:R-:W-:Y:S04]  /*e840*/  LDSM.16.M88.4 R180, [R226+0x2c00] ;  /* 0x002c0000e2b4783b */ /* 0x000fe80000000200 */
[----:B------:R-:W-:Y:S04]  /*e850*/  LDSM.16.M88.4 R184, [R226+0x3000] ;  /* 0x00300000e2b8783b */ /* 0x000fe80000000200 */
[----:B------:R-:W-:Y:S01]  /*e860*/  LDSM.16.M88.4 R188, [R226+0x3400] ;  /* 0x00340000e2bc783b */ /* 0x000fe20000000200 */
[C---:B-1----:R-:W-:Y:S03]  /*e870*/  HMMA.16816.F32.BF16 R4, R152.reuse, R156, RZ ;  /* 0x0000009c9804723c */ /* 0x042fe600000418ff */
[----:B------:R-:W-:Y:S04]  /*e880*/  LDSM.16.M88.4 R192, [R226+0x3800] ;  /* 0x00380000e2c0783b */ /* 0x000fe80000000200 */
[----:B------:R-:W-:Y:S01]  /*e890*/  LDSM.16.M88.4 R196, [R226+0x4c00] ;  /* 0x004c0000e2c4783b */ /* 0x000fe20000000200 */
[C---:B------:R-:W-:Y:S03]  /*e8a0*/  HMMA.16816.F32.BF16 R8, R152.reuse, R158, RZ ;  /* 0x0000009e9808723c */ /* 0x040fe600000418ff */
[----:B------:R-:W1:Y:S04]  /*e8b0*/  LDSM.16.M88.4 R156, [R226+0x2800] ;  /* 0x00280000e29c783b */ /* 0x000e680000000200 */
[----:B------:R-:W-:Y:S01]  /*e8c0*/  LDSM.16.M88.4 R200, [R227] ;  /* 0x00000000e3c8783b */ /* 0x000fe20000000200 */
[C---:B--2---:R-:W-:Y:S03]  /*e8d0*/  HMMA.16816.F32.BF16 R12, R152.reuse, R160, RZ ;  /* 0x000000a0980c723c */ /* 0x044fe600000418ff */
[----:B------:R-:W-:Y:S05]  /*e8e0*/  LDSM.16.M88.4 R204, [R225] ;  /* 0x00000000e1cc783b */ /* 0x000fea0000000200 */
[C---:B------:R-:W-:Y:S01]  /*e8f0*/  HMMA.16816.F32.BF16 R16, R152.reuse, R162, RZ ;  /* 0x000000a29810723c */ /* 0x040fe200000418ff */
[----:B------:R-:W2:Y:S07]  /*e900*/  LDSM.16.M88.4 R160, [R226+0x3c00] ;  /* 0x003c0000e2a0783b */ /* 0x000eae0000000200 */
[C---:B------:R-:W-:Y:S08]  /*e910*/  HMMA.16816.F32.BF16 R20, R152.reuse, R164, RZ ;  /* 0x000000a49814723c */ /* 0x040ff000000418ff */
[C---:B------:R-:W-:Y:S01]  /*e920*/  HMMA.16816.F32.BF16 R24, R152.reuse, R166, RZ ;  /* 0x000000a69818723c */ /* 0x040fe200000418ff */
[----:B------:R-:W1:Y:S07]  /*e930*/  LDSM.16.M88.4 R164, [R226+0x4000] ;  /* 0x00400000e2a4783b */ /* 0x000e6e0000000200 */
[C---:B------:R-:W-:Y:S08]  /*e940*/  HMMA.16816.F32.BF16 R28, R152.reuse, R168, RZ ;  /* 0x000000a8981c723c */ /* 0x040ff000000418ff */
[C---:B------:R-:W-:Y:S01]  /*e950*/  HMMA.16816.F32.BF16 R32, R152.reuse, R170, RZ ;  /* 0x000000aa9820723c */ /* 0x040fe200000418ff */
[----:B------:R-:W2:Y:S07]  /*e960*/  LDSM.16.M88.4 R168, [R226+0x4400] ;  /* 0x00440000e2a8783b */ /* 0x000eae0000000200 */
[C---:B---3--:R-:W-:Y:S08]  /*e970*/  HMMA.16816.F32.BF16 R36, R152.reuse, R172, RZ ;  /* 0x000000ac9824723c */ /* 0x048ff000000418ff */
[C---:B------:R-:W-:Y:S01]  /*e980*/  HMMA.16816.F32.BF16 R40, R152.reuse, R174, RZ ;  /* 0x000000ae9828723c */ /* 0x040fe200000418ff */
[----:B------:R-:W3:Y:S07]  /*e990*/  LDSM.16.M88.4 R172, [R226+0x4800] ;  /* 0x00480000e2ac783b */ /* 0x000eee0000000200 */
[C---:B------:R-:W-:Y:S08]  /*e9a0*/  HMMA.16816.F32.BF16 R44, R152.reuse, R176, RZ ;  /* 0x000000b0982c723c */ /* 0x040ff000000418ff */
        /* <DEDUP_REMOVED lines=21> */
[C---:B------:R-:W-:Y:S01]  /*eb00*/  HMMA.16816.F32.BF16 R104, R152.reuse, R166, RZ ;  /* 0x000000a69868723c */ /* 0x040fe200000418ff */
[----:B------:R-:W-:Y:S07]  /*eb10*/  LDSM.16.M88.4 R164, [R218] ;  /* 0x00000000daa4783b */ /* 0x000fee0000000200 */
[C---:B------:R-:W-:Y:S08]  /*eb20*/  HMMA.16816.F32.BF16 R108, R152.reuse, R168, RZ ;  /* 0x000000a8986c723c */ /* 0x040ff000000418ff */
[C---:B----4-:R-:W-:Y:S01]  /*eb30*/  HMMA.16816.F32.BF16 R112, R152.reuse, R170, RZ ;  /* 0x000000aa9870723c */ /* 0x050fe200000418ff */
[----:B------:R-:W-:Y:S07]  /*eb40*/  LDSM.16.M88.4 R168, [R217] ;  /* 0x00000000d9a8783b */ /* 0x000fee0000000200 */
[C---:B---3--:R-:W-:Y:S08]  /*eb50*/  HMMA.16816.F32.BF16 R116, R152.reuse, R172, RZ ;  /* 0x000000ac9874723c */ /* 0x048ff000000418ff */
[C---:B-----5:R-:W-:Y:S01]  /*eb60*/  HMMA.16816.F32.BF16 R120, R152.reuse, R174, RZ ;  /* 0x000000ae9878723c */ /* 0x060fe200000418ff */
[----:B------:R-:W-:Y:S07]  /*eb70*/  LDSM.16.M88.4 R172, [R216] ;  /* 0x00000000d8ac783b */ /* 0x000fee0000000200 */
[C---:B------:R-:W-:Y:S08]  /*eb80*/  HMMA.16816.F32.BF16 R124, R152.reuse, R196, RZ ;  /* 0x000000c4987c723c */ /* 0x040ff000000418ff */
[----:B------:R-:W-:Y:S01]  /*eb90*/  HMMA.16816.F32.BF16 R128, R152, R198, RZ ;  /* 0x000000c69880723c */ /* 0x000fe200000418ff */
[----:B------:R-:W2:Y:S04]  /*eba0*/  LDSM.16.M88.4 R152, [R220] ;  /* 0x00000000dc98783b */ /* 0x000ea80000000200 */
[----:B------:R-:W-:Y:S03]  /*ebb0*/  LDSM.16.M88.4 R196, [R210] ;  /* 0x00000000d2c4783b */ /* 0x000fe60000000200 */
[C---:B------:R-:W-:Y:S08]  /*ebc0*/  HMMA.16816.F32.BF16 R4, R200.reuse, R204, R4 ;  /* 0x000000ccc804723c */ /* 0x040ff00000041804 */
[C---:B------:R-:W-:Y:S01]  /*ebd0*/  HMMA.16816.F32.BF16 R8, R200.reuse, R206, R8 ;  /* 0x000000cec808723c */ /* 0x040fe20000041808 */
[----:B------:R-:W-:Y:S07]  /*ebe0*/  LDSM.16.M88.4 R204, [R209] ;  /* 0x00000000d1cc783b */ /* 0x000fee0000000200 */
[C---:B-1----:R-:W-:Y:S08]  /*ebf0*/  HMMA.16816.F32.BF16 R12, R200.reuse, R156, R12 ;  /* 0x0000009cc80c723c */ /* 0x042ff0000004180c */
[C---:B------:R-:W-:Y:S01]  /*ec00*/  HMMA.16816.F32.BF16 R16, R200.reuse, R158, R16 ;  /* 0x0000009ec810723c */ /* 0x040fe20000041810 */
[----:B------:R-:W1:Y:S07]  /*ec10*/  LDSM.16.M88.4 R156, [R214] ;  /* 0x00000000d69c783b */ /* 0x000e6e0000000200 */
[C---:B------:R-:W-:Y:S08]  /*ec20*/  HMMA.16816.F32.BF16 R20, R200.reuse, R176, R20 ;  /* 0x000000b0c814723c */ /* 0x040ff00000041814 */
[C---:B------:R-:W-:Y:S01]  /*ec30*/  HMMA.16816.F32.BF16 R24, R200.reuse, R178, R24 ;  /* 0x000000b2c818723c */ /* 0x040fe20000041818 */
[----:B------:R-:W3:Y:S01]  /*ec40*/  LDSM.16.M88.4 R176, [R208] ;  /* 0x00000000d0b0783b */ /* 0x000ee20000000200 */
        /* <DEDUP_REMOVED lines=14> */
[C---:B-1----:R-:W-:Y:S08]  /*ed30*/  HMMA.16816.F32.BF16 R76, R200.reuse, R156, R76 ;  /* 0x0000009cc84c723c */ /* 0x042ff0000004184c */
        /* <DEDUP_REMOVED lines=12> */
[----:B------:R-:W-:Y:S01]  /*ee00*/  HMMA.16816.F32.BF16 R128, R200, R178, R128 ;  /* 0x000000b2c880723c */ /* 0x000fe20000041880 */
[----:B------:R-:W-:-:S07]  /*ee10*/  @!P1 BRA `(.L_x_1145) ;  /* 0x000009b000009947 */ /* 0x000fce0003800000 */
[----:B------:R-:W-:Y:S05]  /*ee20*/  IMAD.MOV.U32 R167, RZ, RZ, c[0x0][0x198] ;  /* 0x00006600ffa77624 */ /* 0x000fea00078e00ff */
[----:B------:R-:W-:Y:S04]  /*ee30*/  LEA R150, -R167, RZ, 0x8 ;  /* 0x000000ffa7967211 */ /* 0x000fe800078e41ff */
[----:B------:R-:W-:Y:S01]  /*ee40*/  SHF.R.S32.HI R151, RZ, 0x1f, R150 ;  /* 0x0000001fff977819 */ /* 0x000fe20000011496 */
[----:B------:R-:W-:-:S06]  /*ee50*/  @!P6 BRA `(.L_x_1146) ;  /* 0x000003b00000e947 */ /* 0x000fcc0003800000 */
[----:B------:R-:W-:Y:S04]  /*ee60*/  IABS R0, c[0x0][0x2d0] ;  /* 0x0000b40000007a13 */ /* 0x000fe80000000000 */
[----:B------:R-:W1:Y:S10]  /*ee70*/  I2F.RP R151, R0 ;  /* 0x0000000000977306 */ /* 0x000e740000209400 */
[----:B-1----:R-:W1:Y:S02]  /*ee80*/  MUFU.RCP R2, R151 ;  /* 0x0000009700027308 */ /* 0x002e640000001000 */
[----:B-1----:R-:W-:Y:S01]  /*ee90*/  IADD3 R152, R2, 0xffffffe, RZ ;  /* 0x0ffffffe02987810 */ /* 0x002fe20007ffe0ff */
[----:B------:R-:W-:Y:S07]  /*eea0*/  IMAD.SHL.U32 R2, R231, 0x100, RZ ;  /* 0x00000100e7027824 */ /* 0x000fee00078e00ff */
[----:B------:R-:W1:Y:S01]  /*eeb0*/  F2I.FTZ.U32.TRUNC.NTZ R153, R152 ;  /* 0x0000009800997305 */ /* 0x000e62000021f000 */
[C---:B------:R-:W-:Y:S02]  /*eec0*/  IADD3 R154, R2.reuse, -0x100, RZ ;  /* 0xffffff00029a7810 */ /* 0x040fe40007ffe0ff */
[----:B------:R-:W-:Y:S02]  /*eed0*/  IABS R150, R2 ;  /* 0x0000000200967213 */ /* 0x000fe40000000000 */
[----:B------:R-:W-:Y:S02]  /*eee0*/  LOP3.LUT R2, R2, c[0x0][0x2d0], RZ, 0x3c, !PT ;  /* 0x0000b40002027a12 */ /* 0x000fe400078e3cff */
[----:B------:R-:W-:Y:S02]  /*eef0*/  IABS R148, R154 ;  /* 0x0000009a00947213 */ /* 0x000fe40000000000 */
        /* <DEDUP_REMOVED lines=49> */
.L_x_1146:
[----:B------:R1:W-:Y:S01]  /*f210*/  @P0 STS [R232+0x1004], RZ ;  /* 0x001004ffe8000388 */ /* 0x0003e20000000800 */
[C---:B------:R-:W-:Y:S01]  /*f220*/  LEA R168, P4, R150.reuse, R238, 0x1 ;  /* 0x000000ee96a87211 */ /* 0x040fe200078808ff */
[----:B------:R-:W-:Y:S01]  /*f230*/  @!P0 IMAD.MOV.U32 R0, RZ, RZ, c[0x0][0x19c] ;  /* 0x00006700ff008624 */ /* 0x000fe200078e00ff */
[CC--:B------:R-:W-:Y:S01]  /*f240*/  @!P0 LEA R153, P3, R167.reuse, R150.reuse, 0x5 ;  /* 0x00000096a7998211 */ /* 0x0c0fe200078628ff */
[----:B------:R1:W-:Y:S01]  /*f250*/  @P0 STS.64 [R232+0x1008], RZ ;  /* 0x001008ffe8000388 */ /* 0x0003e20000000a00 */
[----:B------:R-:W-:Y:S01]  /*f260*/  @!P0 IMAD.MOV.U32 R2, RZ, RZ, c[0x0][0x19c] ;  /* 0x00006700ff028624 */ /* 0x000fe200078e00ff */
[--C-:B------:R-:W-:Y:S01]  /*f270*/  LEA.HI.X R169, R150, R239, R151.reuse, 0x1, P4 ;  /* 0x000000ef96a97211 */ /* 0x100fe200020f0c97 */
[C-C-:B------:R-:W-:Y:S01]  /*f280*/  @!P0 IMAD.WIDE.U32 R164, R167.reuse, 0x60, R150.reuse ;  /* 0x00000060a7a48825 */ /* 0x140fe200078e0096 */
[----:B------:R1:W-:Y:S01]  /*f290*/  @P0 STS [R232+0x1000], RZ ;  /* 0x001000ffe8000388 */ /* 0x0003e20000000800 */
[CC--:B------:R-:W-:Y:S02]  /*f2a0*/  @!P0 LEA R155, P2, R167.reuse, R150.reuse, 0x6 ;  /* 0x00000096a79b8211 */ /* 0x0c0fe400078430ff */
[----:B------:R-:W-:Y:S01]  /*f2b0*/  @!P0 IMAD.MOV.U32 R148, RZ, RZ, c[0x0][0x19c] ;  /* 0x00006700ff948624 */ /* 0x000fe200078e00ff */
[----:B------:R-:W-:Y:S01]  /*f2c0*/  @!PT LDS RZ, [RZ] ;  /* 0x00000000fffff984 */ /* 0x000fe20000000800 */
[----:B------:R-:W-:Y:S01]  /*f2d0*/  @!PT LDS RZ, [RZ] ;  /* 0x00000000fffff984 */ /* 0x000fe20000000800 */
[----:B------:R-:W-:Y:S01]  /*f2e0*/  @!PT LDS RZ, [RZ] ;  /* 0x00000000fffff984 */ /* 0x000fe20000000800 */
[----:B------:R1:W-:Y:S01]  /*f2f0*/  @!P0 LDGSTS.E.BYPASS.LTC128B.128 [R232+0x1000], [R168.64] ;  /* 0x01000000a8e88fae */ /* 0x0003e2000b901d46 */
[-C--:B------:R-:W-:Y:S01]  /*f300*/  @!P0 MOV R163, R151.reuse ;  /* 0x0000009700a38202 */ /* 0x080fe20000000f00 */
[--C-:B------:R-:W-:Y:S01]  /*f310*/  @!P0 IMAD.MOV.U32 R162, RZ, RZ, R150.reuse ;  /* 0x000000ffffa28224 */ /* 0x100fe200078e0096 */
[-C--:B------:R-:W-:Y:S01]  /*f320*/  @!P0 MOV R159, R151.reuse ;  /* 0x00000097009f8202 */ /* 0x080fe20000000f00 */
[----:B------:R1:W-:Y:S01]  /*f330*/  @P0 STS.128 [R232+0x1800], RZ ;  /* 0x001800ffe8000388 */ /* 0x0003e20000000c00 */
[C---:B------:R-:W-:Y:S01]  /*f340*/  @!P0 LEA R157, P1, R167.reuse, R150, 0x7 ;  /* 0x00000096a79d8211 */ /* 0x040fe200078238ff */
[----:B------:R-:W-:Y:S01]  /*f350*/  @!P0 IMAD.MOV.U32 R160, RZ, RZ, R150 ;  /* 0x000000ffffa08224 */ /* 0x000fe200078e0096 */
[CC--:B------:R-:W-:Y:S01]  /*f360*/  @!P0 LEA.HI.X R0, R167.reuse, R151.reuse, R0, 0x5, P3 ;  /* 0x00000097a7008211 */ /* 0x0c0fe200018f2c00 */
[----:B------:R-:W-:Y:S01]  /*f370*/  @!P0 IMAD.MOV.U32 R161, RZ, RZ, R151 ;  /* 0x000000ffffa18224 */ /* 0x000fe200078e0097 */
[-C--:B------:R-:W-:Y:S01]  /*f380*/  @!P0 LEA.HI.X R2, R167, R151.reuse, R2, 0x6, P2 ;  /* 0x00000097a7028211 */ /* 0x080fe200010f3402 */
[----:B------:R-:W-:Y:S01]  /*f390*/  @!P0 IMAD.MOV.U32 R158, RZ, RZ, R150 ;  /* 0x000000ffff9e8224 */ /* 0x000fe200078e0096 */
[-C--:B------:R-:W-:Y:S01]  /*f3a0*/  @!P0 LEA R166, P2, R153, R238.reuse, 0x1 ;  /* 0x000000ee99a68211 */ /* 0x080fe200078408ff */
[C---:B------:R-:W-:Y:S01]  /*f3b0*/  @!P0 IMAD.WIDE.U32 R162, R167.reuse, 0xa0, R162 ;  /* 0x000000a0a7a28825 */ /* 0x040fe200078e00a2 */
[----:B------:R-:W-:Y:S02]  /*f3c0*/  @!P0 LEA.HI.X R148, R167, R151, R148, 0x7, P1 ;  /* 0x00000097a7948211 */ /* 0x000fe400008f3c94 */
[-C--:B------:R-:W-:Y:S01]  /*f3d0*/  @!P0 LEA R152, P1, R155, R238.reuse, 0x1 ;  /* 0x000000ee9b988211 */ /* 0x080fe200078208ff */
[C---:B------:R-:W-:Y:S01]  /*f3e0*/  @!P0 IMAD.WIDE.U32 R160, R167.reuse, 0xc0, R160 ;  /* 0x000000c0a7a08825 */ /* 0x040fe200078e00a0 */
[-C--:B------:R-:W-:Y:S02]  /*f3f0*/  @!P0 LEA R174, P4, R164, R238.reuse, 0x1 ;  /* 0x000000eea4ae8211 */ /* 0x080fe400078808ff */
[-C--:B------:R-:W-:Y:S01]  /*f400*/  @!P0 LEA R154, P3, R162, R238.reuse, 0x1 ;  /* 0x000000eea29a8211 */ /* 0x080fe200078608ff */
[----:B------:R-:W-:Y:S01]  /*f410*/  @!P0 IMAD.WIDE.U32 R158, R167, 0xe0, R158 ;  /* 0x000000e0a79e8825 */ /* 0x000fe200078e009e */
[-C--:B------:R-:W-:Y:S02]  /*f420*/  @!P0 LEA.HI.X R167, R153, R239.reuse, R0, 0x1, P2 ;  /* 0x000000ef99a78211 */ /* 0x080fe400010f0c00 */
[-C--:B------:R-:W-:Y:S01]  /*f430*/  @!P0 LEA.HI.X R153, R155, R239.reuse, R2, 0x1, P1 ;  /* 0x000000ef9b998211 */ /* 0x080fe200008f0c02 */
[----:B------:R-:W-:Y:S01]  /*f440*/  @!P0 IMAD.MOV.U32 R0, RZ, RZ, c[0x0][0x19c] ;  /* 0x00006700ff008624 */ /* 0x000fe200078e00ff */
[CC--:B------:R-:W-:Y:S01]  /*f450*/  @!P0 LEA R156, P1, R157.reuse, R238.reuse, 0x1 ;  /* 0x000000ee9d9c8211 */ /* 0x0c0fe200078208ff */
[----:B------:R-:W-:Y:S01]  /*f460*/  @!PT LDS RZ, [RZ] ;  /* 0x00000000fffff984 */ /* 0x000fe20000000800 */
[----:B------:R-:W-:Y:S01]  /*f470*/  @!PT LDS RZ, [RZ] ;  /* 0x00000000fffff984 */ /* 0x000fe20000000800 */
[----:B------:R-:W-:Y:S01]  /*f480*/  @!PT LDS RZ, [RZ] ;  /* 0x00000000fffff984 */ /* 0x000fe20000000800 */
[----:B------:R1:W-:Y:S01]  /*f490*/  @!P0 LDGSTS.E.BYPASS.LTC128B.128 [R232+0x1800], [R166.64] ;  /* 0x01800000a6e88fae */ /* 0x0003e2000b901d46 */
[----:B------:R-:W-:Y:S01]  /*f4a0*/  @!P0 IMAD.MOV.U32 R150, RZ, RZ, c[0x0][0x19c] ;  /* 0x00006700ff968624 */ /* 0x000fe200078e00ff */
[----:B------:R-:W-:Y:S01]  /*f4b0*/  @!P0 MOV R2, c[0x0][0x19c] ;  /* 0x0000670000028a02 */ /* 0x000fe20000000f00 */
[----:B------:R-:W-:Y:S01]  /*f4c0*/  @!P0 IMAD R155, R0, 0x60, RZ ;  /* 0x00000060009b8824 */ /* 0x000fe200078e02ff */
[----:B------:R1:W-:Y:S01]  /*f4d0*/  @P0 STS.128 [R232+0x2000], RZ ;  /* 0x002000ffe8000388 */ /* 0x0003e20000000c00 */
[-C--:B------:R-:W-:Y:S01]  /*f4e0*/  @!P0 LEA.HI.X R157, R157, R239.reuse, R148, 0x1, P1 ;  /* 0x000000ef9d9d8211 */ /* 0x080fe200008f0c94 */
[----:B------:R-:W-:Y:S01]  /*f4f0*/  @!P0 IMAD R171, R150, 0xc0, RZ ;  /* 0x000000c096ab8824 */ /* 0x000fe200078e02ff */
[-C--:B------:R-:W-:Y:S01]  /*f500*/  @!P0 LEA R150, P2, R160, R238.reuse, 0x1 ;  /* 0x000000eea0968211 */ /* 0x080fe200078408ff */
[----:B------:R-:W-:Y:S01]  /*f510*/  @!PT LDS RZ, [RZ] ;  /* 0x00000000fffff984 */ /* 0x000fe20000000800 */
[----:B------:R-:W-:Y:S01]  /*f520*/  @!PT LDS RZ, [RZ] ;  /* 0x00000000fffff984 */ /* 0x000fe20000000800 */
[----:B------:R-:W-:Y:S01]  /*f530*/  @!PT LDS RZ, [RZ] ;  /* 0x00000000fffff984 */ /* 0x000fe20000000800 */
[----:B------:R1:W-:Y:S01]  /*f540*/  @!P0 LDGSTS.E.BYPASS.LTC128B.128 [R232+0x2000], [R152.64] ;  /* 0x0200000098e88fae */ /* 0x0003e2000b901d46 */
[----:B------:R-:W-:Y:S01]  /*f550*/  @!P0 IMAD.IADD R155, R155, 0x1, R165 ;  /* 0x000000019b9b8824 */ /* 0x000fe200078e02a5 */
[----:B------:R-:W-:Y:S01]  /*f560*/  @!P0 LEA R170, P1, R158, R238, 0x1 ;  /* 0x000000ee9eaa8211 */ /* 0x000fe200078208ff */
[----:B------:R-:W-:Y:S01]  /*f570*/  @!P0 IMAD.IADD R171, R171, 0x1, R161 ;  /* 0x00000001abab8824 */ /* 0x000fe200078e02a1 */
[----:B------:R1:W-:Y:S01]  /*f580*/  @P0 STS.128 [R232+0x2800], RZ ;  /* 0x002800ffe8000388 */ /* 0x0003e20000000c00 */
[----:B------:R-:W-:Y:S01]  /*f590*/  @!P0 IMAD.MOV.U32 R151, RZ, RZ, c[0x0][0x19c] ;  /* 0x00006700ff978624 */ /* 0x000fe200078e00ff */
[----:B------:R-:W-:Y:S01]  /*f5a0*/  @!P0 LEA.HI.X R175, R164, R239, R155, 0x1, P4 ;  /* 0x000000efa4af8211 */ /* 0x000fe200020f0c9b */
[----:B------:R-:W-:Y:S02]  /*f5b0*/  @!P0 IMAD R173, R2, 0xe0, RZ ;  /* 0x000000e002ad8824 */ /* 0x000fe400078e02ff */
[----:B------:R-:W-:Y:S02]  /*f5c0*/  @!P0 IMAD R151, R151, 0xa0, RZ ;  /* 0x000000a097978824 */ /* 0x000fe400078e02ff */
[----:B------:R-:W-:Y:S01]  /*f5d0*/  @!PT LDS RZ, [RZ] ;  /* 0x00000000fffff984 */ /* 0x000fe20000000800 */
[----:B------:R-:W-:Y:S01]  /*f5e0*/  @!PT LDS RZ, [RZ] ;  /* 0x00000000fffff984 */ /* 0x000fe20000000800 */
[----:B------:R-:W-:Y:S01]  /*f5f0*/  @!PT LDS RZ, [RZ] ;  /* 0x00000000fffff984 */ /* 0x000fe20000000800 */
[----:B------:R1:W-:Y:S01]  /*f600*/  @!P0 LDGSTS.E.BYPASS.LTC128B.128 [R232+0x2800], [R174.64] ;  /* 0x02800000aee88fae */ /* 0x0003e2000b901d46 */
[----:B------:R-:W-:Y:S01]  /*f610*/  @!P0 IADD3 R173, R173, R159, RZ ;  /* 0x0000009fadad8210 */ /* 0x000fe20007ffe0ff */
[----:B------:R-:W-:Y:S02]  /*f620*/  @!P0 IMAD.IADD R151, R151, 0x1, R163 ;  /* 0x0000000197978824 */ /* 0x000fe400078e02a3 */
[----:B------:R1:W-:Y:S01]  /*f630*/  @P0 STS.128 [R232+0x3000], RZ ;  /* 0x003000ffe8000388 */ /* 0x0003e20000000c00 */
[----:B------:R-:W-:Y:S02]  /*f640*/  IMAD.MOV.U32 R238, RZ, RZ, R168 ;  /* 0x000000ffffee7224 */ /* 0x000fe400078e00a8 */
[-C--:B------:R-:W-:Y:S01]  /*f650*/  @!P0 LEA.HI.X R155, R162, R239.reuse, R151, 0x1, P3 ;  /* 0x000000efa29b8211 */ /* 0x080fe200018f0c97 */
[----:B------:R-:W-:Y:S01]  /*f660*/  @!PT LDS RZ, [RZ] ;  /* 0x00000000fffff984 */ /* 0x000fe20000000800 */
[----:B------:R-:W-:Y:S01]  /*f670*/  @!PT LDS RZ, [RZ] ;  /* 0x00000000fffff984 */ /* 0x000fe20000000800 */
[----:B------:R-:W-:Y:S01]  /*f680*/  @!PT LDS RZ, [RZ] ;  /* 0x00000000fffff984 */ /* 0x000fe20000000800 */
[----:B------:R1:W-:Y:S01]  /*f690*/  @!P0 LDGSTS.E.BYPASS.LTC128B.128 [R232+0x3000], [R156.64] ;  /* 0x030000009ce88fae */ /* 0x0003e2000b901d46 */
[-C--:B------:R-:W-:Y:S02]  /*f6a0*/  @!P0 LEA.HI.X R151, R160, R239.reuse, R171, 0x1, P2 ;  /* 0x000000efa0978211 */ /* 0x080fe400010f0cab */
[----:B------:R-:W-:Y:S01]  /*f6b0*/  @!P0 LEA.HI.X R171, R158, R239, R173, 0x1, P1 ;  /* 0x000000ef9eab8211 */ /* 0x000fe200008f0cad */
[----:B------:R1:W-:Y:S01]  /*f6c0*/  @P0 STS.128 [R232+0x3800], RZ ;  /* 0x003800ffe8000388 */ /* 0x0003e20000000c00 */
[----:B------:R-:W-:Y:S03]  /*f6d0*/  IMAD.MOV.U32 R239, RZ, RZ, R169 ;  /* 0x000000ffffef7224 */ /* 0x000fe600078e00a9 */
        /* <DEDUP_REMOVED lines=15> */
.L_x_1145:
        /* <DEDUP_REMOVED lines=134> */
[----:B-1----:R-:W-:Y:S02]  /*10030*/  FMNMX.FTZ R0, R151, R0, !PT ;  /* 0x0000000097007209 */ /* 0x002fe40007810000 */
[----:B--2---:R-:W-:Y:S04]  /*10040*/  FMNMX.FTZ R2, R157, R2, !PT ;  /* 0x000000029d027209 */ /* 0x004fe80007810000 */
        /* <DEDUP_REMOVED lines=11> */
[----:B------:R-:W1:Y:S01]  /*10100*/  MUFU.EX2 R3, R3 ;  /* 0x0000000300037308 */ /* 0x000e620000000800 */
        /* <DEDUP_REMOVED lines=15> */
[----:B------:R-:W-:Y:S01]  /*10200*/  ISETP.GT.AND P0, PT, R231, R230, PT ;  /* 0x000000e6e700720c */ /* 0x000fe20003f04270 */
[----:B------:R-:W-:Y:S02]  /*10210*/  FFMA.FTZ R183, R24, c[0x0][0x23c], -R151 ;  /* 0x00008f0018b77a23 */ /* 0x000fe40000010897 */
[--C-:B------:R-:W-:Y:S02]  /*10220*/  FFMA.FTZ R193, R18, c[0x0][0x23c], -R5.reuse ;  /* 0x00008f0012c17a23 */ /* 0x100fe40000010805 */
[--C-:B------:R-:W-:Y:S01]  /*10230*/  FFMA.FTZ R186, R19, c[0x0][0x23c], -R5.reuse ;  /* 0x00008f0013ba7a23 */ /* 0x100fe20000010805 */
[----:B------:R-:W2:Y:S01]  /*10240*/  MUFU.EX2 R148, R150 ;  /* 0x0000009600947308 */ /* 0x000ea20000000800 */
        /* <DEDUP_REMOVED lines=14> */
[----:B-1----:R-:W-:Y:S02]  /*10330*/  FMUL.FTZ R14, R3, R142 ;  /* 0x0000008e030e7220 */ /* 0x002fe40000410000 */
[----:B------:R-:W1:Y:S01]  /*10340*/  LDSM.16.MT88.4 R36, [R223+0x5400] ;  /* 0x00540000df24783b */ /* 0x000e620000004200 */
[C---:B--2---:R-:W-:Y:S02]  /*10350*/  FMUL.FTZ R12, R148.reuse, R140 ;  /* 0x0000008c940c7220 */ /* 0x044fe40000410000 */
        /* <DEDUP_REMOVED lines=17> */
[----:B------:R-:W-:Y:S02]  /*10470*/  FFMA.FTZ R184, R23, c[0x0][0x23c], -R5 ;  /* 0x00008f0017b87a23 */ /* 0x000fe40000010805 */
[----:B------:R-:W-:Y:S01]  /*10480*/  FMUL.FTZ R23, R3, R135 ;  /* 0x0000008703177220 */ /* 0x000fe20000410000 */
[----:B------:R-:W-:Y:S01]  /*10490*/  MUFU.EX2 R193, R193 ;  /* 0x000000c100c17308 */ /* 0x000fe20000000800 */
[--C-:B------:R-:W-:Y:S02]  /*104a0*/  FFMA.FTZ R160, R49, c[0x0][0x23c], -R151.reuse ;  /* 0x00008f0031a07a23 */ /* 0x100fe40000010897 */
[--C-:B------:R-:W-:Y:S02]  /*104b0*/  FFMA.FTZ R156, R52, c[0x0][0x23c], -R151.reuse ;  /* 0x00008f00349c7a23 */ /* 0x100fe40000010897 */
[--C-:B------:R-:W-:Y:S02]  /*104c0*/  FFMA.FTZ R49, R64, c[0x0][0x23c], -R151.reuse ;  /* 0x00008f0040317a23 */ /* 0x100fe40000010897 */
[--C-:B------:R-:W-:Y:S02]  /*104d0*/  FFMA.FTZ R52, R65, c[0x0][0x23c], -R151.reuse ;  /* 0x00008f0041347a23 */ /* 0x100fe40000010897 */
[----:B------:R-:W-:Y:S01]  /*104e0*/  FFMA.FTZ R202, R4, c[0x0][0x23c], -R151 ;  /* 0x00008f0004ca7a23 */ /* 0x000fe20000010897 */
[----:B------:R-:W-:Y:S01]  /*104f0*/  MUFU.EX2 R186, R186 ;  /* 0x000000ba00ba7308 */ /* 0x000fe20000000800 */
[----:B------:R-:W-:Y:S02]  /*10500*/  FFMA.FTZ R205, R6, c[0x0][0x23c], -R5 ;  /* 0x00008f0006cd7a23 */ /* 0x000fe40000010805 */
[----:B------:R-:W-:Y:S02]  /*10510*/  FFMA.FTZ R6, R69, c[0x0][0x23c], -R151 ;  /* 0x00008f0045067a23 */ /* 0x000fe40000010897 */
[----:B------:R-:W-:Y:S02]  /*10520*/  FFMA.FTZ R198, R7, c[0x0][0x23c], -R5 ;  /* 0x00008f0007c67a23 */ /* 0x000fe40000010805 */
[--C-:B------:R-:W-:Y:S02]  /*10530*/  FFMA.FTZ R200, R8, c[0x0][0x23c], -R151.reuse ;  /* 0x00008f0008c87a23 */ /* 0x100fe40000010897 */
[C---:B------:R-:W-:Y:S01]  /*10540*/  FMUL.FTZ R8, R148.reuse, R144 ;  /* 0x0000009094087220 */ /* 0x040fe20000410000 */
[----:B------:R-:W2:Y:S01]  /*10550*/  MUFU.EX2 R202, R202 ;  /* 0x000000ca00ca7308 */ /* 0x000ea20000000800 */
        /* <DEDUP_REMOVED lines=9> */
[--C-:B------:R-:W-:Y:S02]  /*105f0*/  FFMA.FTZ R165, R46, c[0x0][0x23c], -R5.reuse ;  /* 0x00008f002ea57a23 */ /* 0x100fe40000010805 */
[----:B------:R-:W-:Y:S01]  /*10600*/  FFMA.FTZ R158, R47, c[0x0][0x23c], -R5 ;  /* 0x00008f002f9e7a23 */ /* 0x000fe20000010805 */
[----:B------:R-:W1:Y:S01]  /*10610*/  MUFU.EX2 R198, R198 ;  /* 0x000000c600c67308 */ /* 0x000e620000000800 */
[--C-:B------:R-:W-:Y:S02]  /*10620*/  FFMA.FTZ R47, R72, c[0x0][0x23c], -R151.reuse ;  /* 0x00008f00482f7a23 */ /* 0x100fe40000010897 */
[----:B------:R-:W-:Y:S01]  /*10630*/  FFMA.FTZ R159, R48, c[0x0][0x23c], -R151 ;  /* 0x00008f00309f7a23 */ /* 0x000fe20000010897 */
[----:B--2---:R-:W-:Y:S01]  /*10640*/  F2FP.BF16.PACK_AB R24, R203, R202 ;  /* 0x000000cacb18723e */ /* 0x004fe200000010ff */
[--C-:B------:R-:W-:Y:S02]  /*10650*/  FFMA.FTZ R48, R63, c[0x0][0x23c], -R5.reuse ;  /* 0x00008f003f307a23 */ /* 0x100fe40000010805 */
[--C-:B------:R-:W-:Y:S02]  /*10660*/  FFMA.FTZ R163, R50, c[0x0][0x23c], -R5.reuse ;  /* 0x00008f0032a37a23 */ /* 0x100fe40000010805 */
[----:B------:R-:W-:Y:S01]  /*10670*/  FFMA.FTZ R154, R51, c[0x0][0x23c], -R5 ;  /* 0x00008f00339a7a23 */ /* 0x000fe20000010805 */
[----:B------:R-:W-:Y:S01]  /*10680*/  MUFU.EX2 R200, R200 ;  /* 0x000000c800c87308 */ /* 0x000fe20000000800 */
[----:B------:R-:W-:Y:S02]  /*10690*/  FFMA.FTZ R153, R53, c[0x0][0x23c], -R151 ;  /* 0x00008f0035997a23 */ /* 0x000fe40000010897 */
[--C-:B------:R-:W-:Y:S02]  /*106a0*/  FFMA.FTZ R53, R66, c[0x0][0x23c], -R5.reuse ;  /* 0x00008f0042357a23 */ /* 0x100fe40000010805 */
[--C-:B------:R-:W-:Y:S02]  /*106b0*/  FFMA.FTZ R157, R54, c[0x0][0x23c], -R5.reuse ;  /* 0x00008f00369d7a23 */ /* 0x100fe40000010805 */
[----:B------:R-:W-:Y:S02]  /*106c0*/  FFMA.FTZ R150, R55, c[0x0][0x23c], -R5 ;  /* 0x00008f0037967a23 */ /* 0x000fe40000010805 */
[--C-:B------:R-:W-:Y:S01]  /*106d0*/  FFMA.FTZ R152, R56, c[0x0][0x23c], -R151.reuse ;  /* 0x00008f0038987a23 */ /* 0x100fe20000010897 */
[----:B------:R-:W2:Y:S01]  /*106e0*/  MUFU.EX2 R197, R197 ;  /* 0x000000c500c57308 */ /* 0x000ea20000000800 */
[----:B------:R-:W-:Y:S02]  /*106f0*/  FFMA.FTZ R57, R57, c[0x0][0x23c], -R151 ;  /* 0x00008f0039397a23 */ /* 0x000fe40000010897 */
[--C-:B------:R-:W-:Y:S01]  /*10700*/  FFMA.FTZ R155, R58, c[0x0][0x23c], -R5.reuse ;  /* 0x00008f003a9b7a23 */ /* 0x100fe20000010805 */
[----:B-1----:R-:W-:Y:S01]  /*10710*/  F2FP.BF16.PACK_AB R25, R198, R205 ;  /* 0x000000cdc619723e */ /* 0x002fe200000010ff */
[----:B------:R-:W-:Y:S02]  /*10720*/  FFMA.FTZ R54, R59, c[0x0][0x23c], -R5 ;  /* 0x00008f003b367a23 */ /* 0x000fe40000010805 */
[--C-:B------:R-:W-:Y:S02]  /*10730*/  FFMA.FTZ R56, R60, c[0x0][0x23c], -R151.reuse ;  /* 0x00008f003c387a23 */ /* 0x100fe40000010897 */
[--C-:B------:R-:W-:Y:S01]  /*10740*/  FFMA.FTZ R60, R76, c[0x0][0x23c], -R151.reuse ;  /* 0x00008f004c3c7a23 */ /* 0x100fe20000010897 */
[----:B------:R-:W-:Y:S01]  /*10750*/  MUFU.EX2 R201, R201 ;  /* 0x000000c900c97308 */ /* 0x000fe20000000800 */
[--C-:B------:R-:W-:Y:S02]  /*10760*/  FFMA.FTZ R76, R92, c[0x0][0x23c], -R151.reuse ;  /* 0x00008f005c4c7a23 */ /* 0x100fe40000010897 */
[----:B------:R-:W-:Y:S02]  /*10770*/  FFMA.FTZ R51, R61, c[0x0][0x23c], -R151 ;  /* 0x00008f003d337a23 */ /* 0x000fe40000010897 */
[--C-:B------:R-:W-:Y:S02]  /*10780*/  FFMA.FTZ R55, R62, c[0x0][0x23c], -R5.reuse ;  /* 0x00008f003e377a23 */ /* 0x100fe40000010805 */
[----:B------:R-:W-:Y:S02]  /*10790*/  FFMA.FTZ R46, R67, c[0x0][0x23c], -R5 ;  /* 0x00008f00432e7a23 */ /* 0x000fe40000010805 */
[----:B------:R-:W-:Y:S01]  /*107a0*/  FFMA.FTZ R45, R68, c[0x0][0x23c], -R151 ;  /* 0x00008f00442d7a23 */ /* 0x000fe20000010897 */
[----:B------:R-:W1:Y:S01]  /*107b0*/  MUFU.EX2 R192, R192 ;  /* 0x000000c000c07308 */ /* 0x000e620000000800 */
[--C-:B------:R-:W-:Y:S02]  /*107c0*/  FFMA.FTZ R44, R70, c[0x0][0x23c], -R5.reuse ;  /* 0x00008f00462c7a23 */ /* 0x100fe40000010805 */
[--C-:B------:R-:W-:Y:S01]  /*107d0*/  FFMA.FTZ R7, R71, c[0x0][0x23c], -R5.reuse ;  /* 0x00008f0047077a23 */ /* 0x100fe20000010805 */
[----:B--2---:R-:W-:Y:S01]  /*107e0*/  F2FP.BF16.PACK_AB R26, R197, R200 ;  /* 0x000000c8c51a723e */ /* 0x004fe200000010ff */
[----:B------:R-:W-:Y:S02]  /*107f0*/  FFMA.FTZ R71, R87, c[0x0][0x23c], -R5 ;  /* 0x00008f0057477a23 */ /* 0x000fe40000010805 */
[----:B------:R-:W-:Y:S02]  /*10800*/  FFMA.FTZ R50, R73, c[0x0][0x23c], -R151 ;  /* 0x00008f0049327a23 */ /* 0x000fe40000010897 */
[--C-:B------:R-:W-:Y:S01]  /*10810*/  FFMA.FTZ R58, R74, c[0x0][0x23c], -R5.reuse ;  /* 0x00008f004a3a7a23 */ /* 0x100fe20000010805 */
[----:B------:R-:W-:Y:S01]  /*10820*/  MUFU.EX2 R187, R187 ;  /* 0x000000bb00bb7308 */ /* 0x000fe20000000800 */
[--C-:B------:R-:W-:Y:S02]  /*10830*/  FFMA.FTZ R59, R75, c[0x0][0x23c], -R5.reuse ;  /* 0x00008f004b3b7a23 */ /* 0x100fe40000010805 */
[----:B------:R-:W-:Y:S02]  /*10840*/  FFMA.FTZ R75, R90, c[0x0][0x23c], -R5 ;  /* 0x00008f005a4b7a23 */ /* 0x000fe40000010805 */
[----:B------:R-:W-:Y:S02]  /*10850*/  FFMA.FTZ R61, R77, c[0x0][0x23c], -R151 ;  /* 0x00008f004d3d7a23 */ /* 0x000fe40000010897 */
[--C-:B------:R-:W-:Y:S02]  /*10860*/  FFMA.FTZ R62, R78, c[0x0][0x23c], -R5.reuse ;  /* 0x00008f004e3e7a23 */ /* 0x100fe40000010805 */
[----:B------:R-:W-:Y:S01]  /*10870*/  FFMA.FTZ R63, R79, c[0x0][0x23c], -R5 ;  /* 0x00008f004f3f7a23 */ /* 0x000fe20000010805 */
[----:B------:R-:W2:Y:S01]  /*10880*/  MUFU.EX2 R188, R188 ;  /* 0x000000bc00bc7308 */ /* 0x000ea20000000800 */
[--C-:B------:R-:W-:Y:S02]  /*10890*/  FFMA.FTZ R64, R80, c[0x0][0x23c], -R151.reuse ;  /* 0x00008f0050407a23 */ /* 0x100fe40000010897 */
[----:B------:R-:W-:Y:S01]  /*108a0*/  FFMA.FTZ R65, R81, c[0x0][0x23c], -R151 ;  /* 0x00008f0051417a23 */ /* 0x000fe20000010897 */
[----:B-1----:R-:W-:Y:S01]  /*108b0*/  F2FP.BF16.PACK_AB R27, R192, R201 ;  /* 0x000000c9c01b723e */ /* 0x002fe200000010ff */
[--C-:B------:R-:W-:Y:S02]  /*108c0*/  FFMA.FTZ R67, R82, c[0x0][0x23c], -R5.reuse ;  /* 0x00008f0052437a23 */ /* 0x100fe40000010805 */
[----:B------:R-:W-:Y:S02]  /*108d0*/  FFMA.FTZ R66, R83, c[0x0][0x23c], -R5 ;  /* 0x00008f0053427a23 */ /* 0x000fe40000010805 */
[----:B------:R-:W-:Y:S01]  /*108e0*/  FFMA.FTZ R205, R3, R240, R205 ;  /* 0x000000f003cd7223 */ /* 0x000fe200000100cd */
[----:B------:R-:W-:Y:S01]  /*108f0*/  MUFU.EX2 R191, R191 ;  /* 0x000000bf00bf7308 */ /* 0x000fe20000000800 */
[C---:B---3--:R-:W-:Y:S05]  /*10900*/  HMMA.16816.F32.BF16 R8, R24.reuse, R16, R8 ;  /* 0x000000101808723c */ /* 0x048fea0000041808 */
[--C-:B------:R-:W-:Y:S02]  /*10910*/  FFMA.FTZ R68, R84, c[0x0][0x23c], -R151.reuse ;  /* 0x00008f0054447a23 */ /* 0x100fe40000010897 */
[C---:B------:R-:W-:Y:S01]  /*10920*/  FMUL.FTZ R16, R148.reuse, R136 ;  /* 0x0000008894107220 */ /* 0x040fe20000410000 */
[C---:B------:R-:W-:Y:S01]  /*10930*/  HMMA.16816.F32.BF16 R12, R24.reuse, R18, R12 ;  /* 0x00000012180c723c */ /* 0x040fe2000004180c */
[----:B------:R-:W1:Y:S03]  /*10940*/  MUFU.EX2 R184, R184 ;  /* 0x000000b800b87308 */ /* 0x000e660000000800 */
[----:B------:R-:W-:Y:S02]  /*10950*/  FMUL.FTZ R17, R148, R137 ;  /* 0x0000008994117220 */ /* 0x000fe40000410000 */
[----:B------:R-:W-:Y:S02]  /*10960*/  FFMA.FTZ R69, R85, c[0x0][0x23c], -R151 ;  /* 0x00008f0055457a23 */ /* 0x000fe40000010897 */
[C---:B------:R-:W-:Y:S03]  /*10970*/  FMUL.FTZ R18, R3.reuse, R138 ;  /* 0x0000008a03127220 */ /* 0x040fe60000410000 */
[----:B------:R-:W-:Y:S01]  /*10980*/  MUFU.EX2 R183, R183 ;  /* 0x000000b700b77308 */ /* 0x000fe20000000800 */
[----:B------:R-:W-:Y:S02]  /*10990*/  FMUL.FTZ R19, R3, R139 ;  /* 0x0000008b03137220 */ /* 0x000fe40000410000 */
[----:B------:R-:W-:Y:S02]  /*109a0*/  FFMA.FTZ R70, R86, c[0x0][0x23c], -R5 ;  /* 0x00008f0056467a23 */ /* 0x000fe40000010805 */
[--C-:B------:R-:W-:Y:S02]  /*109b0*/  FFMA.FTZ R72, R88, c[0x0][0x23c], -R151.reuse ;  /* 0x00008f0058487a23 */ /* 0x100fe40000010897 */
[----:B------:R-:W-:Y:S01]  /*109c0*/  FFMA.FTZ R73, R89, c[0x0][0x23c], -R151 ;  /* 0x00008f0059497a23 */ /* 0x000fe20000010897 */
[C---:B----4-:R-:W-:Y:S02]  /*109d0*/  HMMA.16816.F32.BF16 R16, R24.reuse, R28, R16 ;  /* 0x0000001c1810723c */ /* 0x050fe40000041810 */
[----:B------:R-:W3:Y:S01]  /*109e0*/  MUFU.EX2 R178, R178 ;  /* 0x000000b200b27308 */ /* 0x000ee20000000800 */
[----:B------:R-:W-:Y:S02]  /*109f0*/  FFMA.FTZ R74, R91, c[0x0][0x23c], -R5 ;  /* 0x00008f005b4a7a23 */ /* 0x000fe40000010805 */
[----:B------:R-:W-:Y:S02]  /*10a00*/  FFMA.FTZ R77, R93, c[0x0][0x23c], -R151 ;  /* 0x00008f005d4d7a23 */ /* 0x000fe40000010897 */
[--C-:B------:R-:W-:Y:S01]  /*10a10*/  FFMA.FTZ R78, R94, c[0x0][0x23c], -R5.reuse ;  /* 0x00008f005e4e7a23 */ /* 0x100fe20000010805 */
[----:B------:R-:W-:Y:S01]  /*10a20*/  HMMA.16816.F32.BF16 R20, R24, R30, R20 ;  /* 0x0000001e1814723c */ /* 0x000fe20000041814 */
[----:B------:R-:W4:Y:S03]  /*10a30*/  LDSM.16.MT88.4 R28, [R224+0x5800] ;  /* 0x00580000e01c783b */ /* 0x000f260000004200 */
[----:B------:R-:W-:Y:S01]  /*10a40*/  MUFU.EX2 R185, R185 ;  /* 0x000000b900b97308 */ /* 0x000fe20000000800 */
[----:B------:R-:W-:Y:S02]  /*10a50*/  FFMA.FTZ R81, R95, c[0x0][0x23c], -R5 ;  /* 0x00008f005f517a23 */ /* 0x000fe40000010805 */
[----:B------:R-:W-:Y:S01]  /*10a60*/  F2FP.BF16.PACK_AB R24, R196, R195 ;  /* 0x000000c3c418723e */ /* 0x000fe200000010ff */
[--C-:B------:R-:W-:Y:S01]  /*10a70*/  FFMA.FTZ R79, R96, c[0x0][0x23c], -R151.reuse ;  /* 0x00008f00604f7a23 */ /* 0x100fe20000010897 */
[----:B------:R-:W-:Y:S03]  /*10a80*/  F2FP.BF16.PACK_AB R25, R190, R199 ;  /* 0x000000c7be19723e */ /* 0x000fe600000010ff */
[----:B------:R-:W-:Y:S01]  /*10a90*/  F2FP.BF16.PACK_AB R26, R189, R194 ;  /* 0x000000c2bd1a723e */ /* 0x000fe200000010ff */
[----:B------:R-:W-:Y:S01]  /*10aa0*/  FFMA.FTZ R80, R97, c[0x0][0x23c], -R151 ;  /* 0x00008f0061507a23 */ /* 0x000fe20000010897 */
[----:B------:R-:W1:Y:S01]  /*10ab0*/  MUFU.EX2 R180, R180 ;  /* 0x000000b400b47308 */ /* 0x000e620000000800 */
[----:B------:R-:W-:Y:S01]  /*10ac0*/  F2FP.BF16.PACK_AB R27, R186, R193 ;  /* 0x000000c1ba1b723e */ /* 0x000fe200000010ff */
[--C-:B------:R-:W-:Y:S02]  /*10ad0*/  FFMA.FTZ R82, R98, c[0x0][0x23c], -R5.reuse ;  /* 0x00008f0062527a23 */ /* 0x100fe40000010805 */
[----:B------:R-:W-:Y:S02]  /*10ae0*/  FFMA.FTZ R83, R99, c[0x0][0x23c], -R5 ;  /* 0x00008f0063537a23 */ /* 0x000fe40000010805 */
[--C-:B------:R-:W-:Y:S02]  /*10af0*/  FFMA.FTZ R84, R100, c[0x0][0x23c], -R151.reuse ;  /* 0x00008f0064547a23 */ /* 0x100fe40000010897 */
[C---:B-----5:R-:W-:Y:S02]  /*10b00*/  HMMA.16816.F32.BF16 R8, R24.reuse, R32, R8 ;  /* 0x000000201808723c */ /* 0x060fe40000041808 */
[----:B------:R-:W-:Y:S01]  /*10b10*/  MUFU.EX2 R181, R181 ;  /* 0x000000b500b57308 */ /* 0x000fe20000000800 */
[----:B------:R-:W-:Y:S02]  /*10b20*/  FFMA.FTZ R85, R101, c[0x0][0x23c], -R151 ;  /* 0x00008f0065557a23 */ /* 0x000fe40000010897 */
[--C-:B------:R-:W-:Y:S02]  /*10b30*/  FFMA.FTZ R87, R102, c[0x0][0x23c], -R5.reuse ;  /* 0x00008f0066577a23 */ /* 0x100fe40000010805 */
[----:B------:R-:W-:Y:S01]  /*10b40*/  FFMA.FTZ R86, R103, c[0x0][0x23c], -R5 ;  /* 0x00008f0067567a23 */ /* 0x000fe20000010805 */
[C---:B------:R-:W-:Y:S01]  /*10b50*/  HMMA.16816.F32.BF16 R12, R24.reuse, R34, R12 ;  /* 0x00000022180c723c */ /* 0x040fe2000004180c */
[----:B------:R-:W5:Y:S03]  /*10b60*/  LDSM.16.MT88.4 R32, [R224+0x5c00] ;  /* 0x005c0000e020783b */ /* 0x000f660000004200 */
[----:B------:R-:W3:Y:S01]  /*10b70*/  MUFU.EX2 R176, R176 ;  /* 0x000000b000b07308 */ /* 0x000ee20000000800 */
[--C-:B------:R-:W-:Y:S02]  /*10b80*/  FFMA.FTZ R89, R104, c[0x0][0x23c], -R151.reuse ;  /* 0x00008f0068597a23 */ /* 0x100fe40000010897 */
[----:B------:R-:W-:Y:S01]  /*10b90*/  FFMA.FTZ R88, R105, c[0x0][0x23c], -R151 ;  /* 0x00008f0069587a23 */ /* 0x000fe20000010897 */
[C---:B------:R-:W-:Y:S04]  /*10ba0*/  HMMA.16816.F32.BF16 R16, R24.reuse, R36, R16 ;  /* 0x000000241810723c */ /* 0x040fe80000041810 */
[--C-:B------:R-:W-:Y:S02]  /*10bb0*/  FFMA.FTZ R90, R106, c[0x0][0x23c], -R5.reuse ;  /* 0x00008f006a5a7a23 */ /* 0x100fe40000010805 */
[----:B------:R-:W-:Y:S01]  /*10bc0*/  MUFU.EX2 R182, R182 ;  /* 0x000000b600b67308 */ /* 0x000fe20000000800 */
[----:B------:R-:W-:Y:S01]  /*10bd0*/  FFMA.FTZ R107, R107, c[0x0][0x23c], -R5 ;  /* 0x00008f006b6b7a23 */ /* 0x000fe20000010805 */
[----:B------:R-:W-:Y:S01]  /*10be0*/  HMMA.16816.F32.BF16 R20, R24, R38, R20 ;  /* 0x000000261814723c */ /* 0x000fe20000041814 */
[----:B------:R-:W-:Y:S03]  /*10bf0*/  LDSM.16.MT88.4 R36, [R224+0x6000] ;  /* 0x00600000e024783b */ /* 0x000fe60000004200 */
[----:B------:R-:W-:Y:S02]  /*10c00*/  FFMA.FTZ R91, R112, c[0x0][0x23c], -R151 ;  /* 0x00008f00705b7a23 */ /* 0x000fe40000010897 */
[--C-:B------:R-:W-:Y:S01]  /*10c10*/  FFMA.FTZ R93, R114, c[0x0][0x23c], -R5.reuse ;  /* 0x00008f00725d7a23 */ /* 0x100fe20000010805 */
[----:B--2---:R-:W-:Y:S01]  /*10c20*/  F2FP.BF16.PACK_AB R24, R188, R187 ;  /* 0x000000bbbc18723e */ /* 0x004fe200000010ff */
[----:B------:R-:W2:Y:S01]  /*10c30*/  MUFU.EX2 R175, R175 ;  /* 0x000000af00af7308 */ /* 0x000ea20000000800 */
[----:B-1----:R-:W-:Y:S03]  /*10c40*/  F2FP.BF16.PACK_AB R25, R184, R191 ;  /* 0x000000bfb819723e */ /* 0x002fe600000010ff */
        /* <DEDUP_REMOVED lines=8> */
[--C-:B------:R-:W-:Y:S02]  /*10cd0*/  FFMA.FTZ R99, R120, c[0x0][0x23c], -R151.reuse ;  /* 0x00008f0078637a23 */ /* 0x100fe40000010897 */
[----:B------:R-:W-:Y:S02]  /*10ce0*/  FFMA.FTZ R121, R121, c[0x0][0x23c], -R151 ;  /* 0x00008f0079797a23 */ /* 0x000fe40000010897 */
[----:B------:R-:W1:Y:S01]  /*10cf0*/  MUFU.EX2 R172, R172 ;  /* 0x000000ac00ac7308 */ /* 0x000e620000000800 */
[C---:B------:R-:W-:Y:S01]  /*10d00*/  HMMA.16816.F32.BF16 R12, R24.reuse, R30, R12 ;  /* 0x0000001e180c723c */ /* 0x040fe2000004180c */
[----:B------:R-:W3:Y:S03]  /*10d10*/  LDSM.16.MT88.4 R28, [R223+0x5c00] ;  /* 0x005c0000df1c783b */ /* 0x000ee60000004200 */
[----:B------:R-:W-:Y:S02]  /*10d20*/  FFMA.FTZ R122, R122, c[0x0][0x23c], -R5 ;  /* 0x00008f007a7a7a23 */ /* 0x000fe40000010805 */
[----:B------:R-:W-:Y:S02]  /*10d30*/  FFMA.FTZ R202, R148, R241, R202 ;  /* 0x000000f194ca7223 */ /* 0x000fe400000100ca */
[C---:B------:R-:W-:Y:S01]  /*10d40*/  HMMA.16816.F32.BF16 R16, R24.reuse, R40, R16 ;  /* 0x000000281810723c */ /* 0x040fe20000041810 */
[----:B------:R-:W-:Y:S03]  /*10d50*/  MUFU.EX2 R173, R173 ;  /* 0x000000ad00ad7308 */ /* 0x000fe60000000800 */
[----:B------:R-:W-:Y:S02]  /*10d60*/  FADD.FTZ R203, R203, R202 ;  /* 0x000000cacbcb7221 */ /* 0x000fe40000010000 */
[----:B------:R-:W-:Y:S02]  /*10d70*/  FADD.FTZ R198, R198, R205 ;  /* 0x000000cdc6c67221 */ /* 0x000fe40000010000 */
[----:B------:R-:W-:Y:S01]  /*10d80*/  HMMA.16816.F32.BF16 R20, R24, R42, R20 ;  /* 0x0000002a1814723c */ /* 0x000fe20000041814 */
[----:B------:R-:W4:Y:S02]  /*10d90*/  LDSM.16.MT88.4 R40, [R223+0x6000] ;  /* 0x00600000df28783b */ /* 0x000f240000004200 */
[----:B------:R-:W3:Y:S01]  /*10da0*/  MUFU.EX2 R174, R174 ;  /* 0x000000ae00ae7308 */ /* 0x000ee20000000800 */
[----:B------:R-:W-:Y:S02]  /*10db0*/  FADD.FTZ R201, R201, R198 ;  /* 0x000000c6c9c97221 */ /* 0x000fe40000010000 */
[----:B------:R-:W-:Y:S01]  /*10dc0*/  FFMA.FTZ R124, R124, c[0x0][0x23c], -R151 ;  /* 0x00008f007c7c7a23 */ /* 0x000fe20000010897 */
[----:B------:R-:W-:Y:S01]  /*10dd0*/  F2FP.BF16.PACK_AB R24, R176, R181 ;  /* 0x000000b5b018723e */ /* 0x000fe200000010ff */
[----:B------:R-:W-:Y:S01]  /*10de0*/  FADD.FTZ R192, R192, R201 ;  /* 0x000000c9c0c07221 */ /* 0x000fe20000010000 */
[----:B--2---:R-:W-:Y:S03]  /*10df0*/  F2FP.BF16.PACK_AB R25, R175, R182 ;  /* 0x000000b6af19723e */ /* 0x004fe600000010ff */
[----:B-1----:R-:W-:Y:S01]  /*10e00*/  F2FP.BF16.PACK_AB R26, R172, R179 ;  /* 0x000000b3ac1a723e */ /* 0x002fe200000010ff */
[----:B------:R-:W-:Y:S01]  /*10e10*/  MUFU.EX2 R177, R177 ;  /* 0x000000b100b17308 */ /* 0x000fe20000000800 */
[----:B------:R-:W-:Y:S02]  /*10e20*/  FADD.FTZ R199, R199, R192 ;  /* 0x000000c0c7c77221 */ /* 0x000fe40000010000 */
[----:B------:R-:W-:Y:S02]  /*10e30*/  FFMA.FTZ R125, R125, c[0x0][0x23c], -R151 ;  /* 0x00008f007d7d7a23 */ /* 0x000fe40000010897 */
[----:B------:R-:W-:Y:S04]  /*10e40*/  FADD.FTZ R190, R190, R199 ;  /* 0x000000c7bebe7221 */ /* 0x000fe80000010000 */
[----:B------:R-:W-:Y:S01]  /*10e50*/  FADD.FTZ R193, R193, R190 ;  /* 0x000000bec1c17221 */ /* 0x000fe20000010000 */
[----:B------:R-:W1:Y:S03]  /*10e60*/  MUFU.EX2 R168, R168 ;  /* 0x000000a800a87308 */ /* 0x000e660000000800 */
[----:B------:R-:W-:Y:S01]  /*10e70*/  FADD.FTZ R186, R186, R193 ;  /* 0x000000c1baba7221 */ /* 0x000fe20000010000 */
[----:B---3--:R-:W-:Y:S03]  /*10e80*/  F2FP.BF16.PACK_AB R27, R174, R173 ;  /* 0x000000adae1b723e */ /* 0x008fe600000010ff */
[----:B------:R-:W-:Y:S03]  /*10e90*/  FADD.FTZ R191, R191, R186 ;  /* 0x000000babfbf7221 */ /* 0x000fe60000010000 */
[----:B------:R-:W-:Y:S01]  /*10ea0*/  MUFU.EX2 R171, R171 ;  /* 0x000000ab00ab7308 */ /* 0x000fe20000000800 */
[C---:B-----5:R-:W-:Y:S03]  /*10eb0*/  HMMA.16816.F32.BF16 R8, R24.reuse, R32, R8 ;  /* 0x000000201808723c */ /* 0x060fe60000041808 */
[----:B------:R-:W-:Y:S04]  /*10ec0*/  FADD.FTZ R184, R184, R191 ;  /* 0x000000bfb8b87221 */ /* 0x000fe80000010000 */
[----:B------:R-:W-:Y:S01]  /*10ed0*/  FADD.FTZ R185, R185, R184 ;  /* 0x000000b8b9b97221 */ /* 0x000fe20000010000 */
[C---:B------:R-:W-:Y:S01]  /*10ee0*/  HMMA.16816.F32.BF16 R12, R24.reuse, R34, R12 ;  /* 0x00000022180c723c */ /* 0x040fe2000004180c */
[----:B------:R-:W2:Y:S01]  /*10ef0*/  MUFU.EX2 R170, R170 ;  /* 0x000000aa00aa7308 */ /* 0x000ea20000000800 */
[----:B------:R-:W-:Y:S02]  /*10f00*/  LDSM.16.MT88.4 R32, [R223+0x6400] ;  /* 0x00640000df20783b */ /* 0x000fe40000004200 */
[----:B------:R-:W-:Y:S04]  /*10f10*/  FADD.FTZ R185, R180, R185 ;  /* 0x000000b9b4b97221 */ /* 0x000fe80000010000 */
[C---:B------:R-:W-:Y:S03]  /*10f20*/  HMMA.16816.F32.BF16 R16, R24.reuse, R28, R16 ;  /* 0x0000001c1810723c */ /* 0x040fe60000041810 */
[----:B------:R-:W-:Y:S01]  /*10f30*/  MUFU.EX2 R166, R166 ;  /* 0x000000a600a67308 */ /* 0x000fe20000000800 */
[----:B------:R-:W-:Y:S04]  /*10f40*/  FADD.FTZ R182, R182, R185 ;  /* 0x000000b9b6b67221 */ /* 0x000fe80000010000 */
[----:B------:R-:W-:Y:S01]  /*10f50*/  HMMA.16816.F32.BF16 R20, R24, R30, R20 ;  /* 0x0000001e1814723c */ /* 0x000fe20000041814 */
[----:B------:R-:W3:Y:S03]  /*10f60*/  LDSM.16.MT88.4 R28, [R224+0x6400] ;  /* 0x00640000e01c783b */ /* 0x000ee60000004200 */
[----:B------:R-:W-:Y:S01]  /*10f70*/  FADD.FTZ R182, R175, R182 ;  /* 0x000000b6afb67221 */ /* 0x000fe20000010000 */
[----:B------:R-:W5:Y:S02]  /*10f80*/  MUFU.EX2 R167, R167 ;  /* 0x000000a700a77308 */ /* 0x000f640000000800 */
[----:B-1----:R-:W-:Y:S01]  /*10f90*/  F2FP.BF16.PACK_AB R24, R168, R177 ;  /* 0x000000b1a818723e */ /* 0x002fe200000010ff */
[----:B------:R-:W-:Y:S01]  /*10fa0*/  FADD.FTZ R173, R173, R182 ;  /* 0x000000b6adad7221 */ /* 0x000fe20000010000 */
[----:B--2---:R-:W-:Y:S03]  /*10fb0*/  F2FP.BF16.PACK_AB R25, R170, R171 ;  /* 0x000000abaa19723e */ /* 0x004fe600000010ff */
[----:B------:R-:W-:Y:S03]  /*10fc0*/  FADD.FTZ R174, R174, R173 ;  /* 0x000000adaeae7221 */ /* 0x000fe60000010000 */
[----:B------:R-:W-:Y:S01]  /*10fd0*/  MUFU.EX2 R169, R169 ;  /* 0x000000a900a97308 */ /* 0x000fe20000000800 */
[----:B------:R-:W-:Y:S04]  /*10fe0*/  FADD.FTZ R171, R171, R174 ;  /* 0x000000aeabab7221 */ /* 0x000fe80000010000 */
[----:B------:R-:W-:Y:S05]  /*10ff0*/  FADD.FTZ R170, R170, R171 ;  /* 0x000000abaaaa7221 */ /* 0x000fea0000010000 */
[----:B------:R-:W1:Y:S01]  /*11000*/  MUFU.EX2 R162, R162 ;  /* 0x000000a200a27308 */ /* 0x000e620000000800 */
[----:B-----5:R-:W-:Y:S09]  /*11010*/  F2FP.BF16.PACK_AB R26, R167, R166 ;  /* 0x000000a6a71a723e */ /* 0x020ff200000010ff */
[----:B------:R-:W-:Y:S10]  /*11020*/  MUFU.EX2 R164, R164 ;  /* 0x000000a400a47308 */ /* 0x000ff40000000800 */
[----:B------:R-:W2:Y:S01]  /*11030*/  MUFU.EX2 R161, R161 ;  /* 0x000000a100a17308 */ /* 0x000ea20000000800 */
[C---:B-1----:R-:W-:Y:S01]  /*11040*/  F2FP.BF16.PACK_AB R27, R162.reuse, R169 ;  /* 0x000000a9a21b723e */ /* 0x042fe200000010ff */
[----:B------:R-:W-:Y:S04]  /*11050*/  FADD.FTZ R169, R169, R170 ;  /* 0x000000aaa9a97221 */ /* 0x000fe80000010000 */
[----:B------:R-:W-:Y:S04]  /*11060*/  FADD.FTZ R162, R162, R169 ;  /* 0x000000a9a2a27221 */ /* 0x000fe80000010000 */
[----:B------:R-:W-:Y:S01]  /*11070*/  MUFU.EX2 R165, R165 ;  /* 0x000000a500a57308 */ /* 0x000fe20000000800 */
[C---:B------:R-:W-:Y:S08]  /*11080*/  HMMA.16816.F32.BF16 R8, R24.reuse, R36, R8 ;  /* 0x000000241808723c */ /* 0x040ff00000041808 */
[C---:B------:R-:W-:Y:S01]  /*11090*/  HMMA.16816.F32.BF16 R12, R24.reuse, R38, R12 ;  /* 0x00000026180c723c */ /* 0x040fe2000004180c */
[----:B------:R-:W1:Y:S01]  /*110a0*/  MUFU.EX2 R158, R158 ;  /* 0x0000009e009e7308 */ /* 0x000e620000000800 */
[----:B------:R-:W5:Y:S06]  /*110b0*/  LDSM.16.MT88.4 R36, [R224+0x6800] ;  /* 0x00680000e024783b */ /* 0x000f6c0000004200 */
[C---:B----4-:R-:W-:Y:S03]  /*110c0*/  HMMA.16816.F32.BF16 R16, R24.reuse, R40, R16 ;  /* 0x000000281810723c */ /* 0x050fe60000041810 */
[----:B------:R-:W-:Y:S05]  /*110d0*/  MUFU.EX2 R159, R159 ;  /* 0x0000009f009f7308 */ /* 0x000fea0000000800 */
[----:B------:R-:W-:Y:S01]  /*110e0*/  HMMA.16816.F32.BF16 R20, R24, R42, R20 ;  /* 0x0000002a1814723c */ /* 0x000fe20000041814 */
[----:B------:R-:W-:Y:S04]  /*110f0*/  LDSM.16.MT88.4 R40, [R223+0x6c00] ;  /* 0x006c0000df28783b */ /* 0x000fe80000004200 */
[----:B------:R-:W4:Y:S02]  /*11100*/  MUFU.EX2 R160, R160 ;  /* 0x000000a000a07308 */ /* 0x000f240000000800 */
[----:B--2---:R-:W-:Y:S02]  /*11110*/  F2FP.BF16.PACK_AB R24, R161, R164 ;  /* 0x000000a4a118723e */ /* 0x004fe400000010ff */
[C---:B-1----:R-:W-:Y:S03]  /*11120*/  F2FP.BF16.PACK_AB R25, R158.reuse, R165 ;  /* 0x000000a59e19723e */ /* 0x042fe600000010ff */
[----:B------:R-:W-:Y:S03]  /*11130*/  FADD.FTZ R165, R165, R162 ;  /* 0x000000a2a5a57221 */ /* 0x000fe60000010000 */
[----:B------:R-:W-:Y:S01]  /*11140*/  MUFU.EX2 R163, R163 ;  /* 0x000000a300a37308 */ /* 0x000fe20000000800 */
[----:B------:R-:W-:Y:S09]  /*11150*/  FADD.FTZ R158, R158, R165 ;  /* 0x000000a59e9e7221 */ /* 0x000ff20000010000 */
[----:B------:R-:W1:Y:S01]  /*11160*/  MUFU.EX2 R154, R154 ;  /* 0x0000009a009a7308 */ /* 0x000e620000000800 */
[----:B----4-:R-:W-:Y:S09]  /*11170*/  F2FP.BF16.PACK_AB R26, R160, R159 ;  /* 0x0000009fa01a723e */ /* 0x010ff200000010ff */
[----:B------:R-:W-:Y:S10]  /*11180*/  MUFU.EX2 R156, R156 ;  /* 0x0000009c009c7308 */ /* 0x000ff40000000800 */
[----:B------:R-:W2:Y:S01]  /*11190*/  MUFU.EX2 R153, R153 ;  /* 0x0000009900997308 */ /* 0x000ea20000000800 */
[C---:B-1----:R-:W-:Y:S01]  /*111a0*/  F2FP.BF16.PACK_AB R27, R154.reuse, R163 ;  /* 0x000000a39a1b723e */ /* 0x042fe200000010ff */
[----:B------:R-:W-:Y:S04]  /*111b0*/  FADD.FTZ R163, R163, R158 ;  /* 0x0000009ea3a37221 */ /* 0x000fe80000010000 */
[----:B------:R-:W-:Y:S04]  /*111c0*/  FADD.FTZ R154, R154, R163 ;  /* 0x000000a39a9a7221 */ /* 0x000fe80000010000 */
        /* <DEDUP_REMOVED lines=10> */
[----:B--2---:R-:W-:Y:S02]  /*11270*/  F2FP.BF16.PACK_AB R24, R153, R156 ;  /* 0x0000009c9918723e */ /* 0x004fe400000010ff */
[C---:B-1----:R-:W-:Y:S03]  /*11280*/  F2FP.BF16.PACK_AB R25, R150.reuse, R157 ;  /* 0x0000009d9619723e */ /* 0x042fe600000010ff */
[----:B------:R-:W-:Y:S03]  /*11290*/  FADD.FTZ R157, R157, R154 ;  /* 0x0000009a9d9d7221 */ /* 0x000fe60000010000 */
[----:B------:R-:W-:Y:S01]  /*112a0*/  MUFU.EX2 R155, R155 ;  /* 0x0000009b009b7308 */ /* 0x000fe20000000800 */
[----:B------:R-:W-:Y:S09]  /*112b0*/  FADD.FTZ R150, R150, R157 ;  /* 0x0000009d96967221 */ /* 0x000ff20000010000 */
[----:B------:R-:W1:Y:S01]  /*112c0*/  MUFU.EX2 R54, R54 ;  /* 0x0000003600367308 */ /* 0x000e620000000800 */
[----:B---3--:R-:W-:Y:S09]  /*112d0*/  F2FP.BF16.PACK_AB R26, R57, R152 ;  /* 0x00000098391a723e */ /* 0x008ff200000010ff */
[----:B------:R-:W-:Y:S10]  /*112e0*/  MUFU.EX2 R56, R56 ;  /* 0x0000003800387308 */ /* 0x000ff40000000800 */
[----:B------:R-:W2:Y:S01]  /*112f0*/  MUFU.EX2 R51, R51 ;  /* 0x0000003300337308 */ /* 0x000ea20000000800 */
[C---:B-1----:R-:W-:Y:S01]  /*11300*/  F2FP.BF16.PACK_AB R27, R54.reuse, R155 ;  /* 0x0000009b361b723e */ /* 0x042fe200000010ff */
[----:B------:R-:W-:Y:S04]  /*11310*/  FADD.FTZ R155, R155, R150 ;  /* 0x000000969b9b7221 */ /* 0x000fe80000010000 */
[----:B------:R-:W-:Y:S04]  /*11320*/  FADD.FTZ R100, R54, R155 ;  /* 0x0000009b36647221 */ /* 0x000fe80000010000 */
[----:B------:R-:W-:Y:S01]  /*11330*/  MUFU.EX2 R55, R55 ;  /* 0x0000003700377308 */ /* 0x000fe20000000800 */
[C---:B-----5:R-:W-:Y:S08]  /*11340*/  HMMA.16816.F32.BF16 R8, R24.reuse, R36, R8 ;  /* 0x000000241808723c */ /* 0x060ff00000041808 */
[C---:B------:R-:W-:Y:S01]  /*11350*/  HMMA.16816.F32.BF16 R12, R24.reuse, R38, R12 ;  /* 0x00000026180c723c */ /* 0x040fe2000004180c */
[----:B------:R-:W1:Y:S01]  /*11360*/  MUFU.EX2 R48, R48 ;  /* 0x0000003000307308 */ /* 0x000e620000000800 */
[----:B------:R-:W-:Y:S06]  /*11370*/  LDSM.16.MT88.4 R36, [R224+0x7400] ;  /* 0x00740000e024783b */ /* 0x000fec0000004200 */
[C---:B------:R-:W-:Y:S03]  /*11380*/  HMMA.16816.F32.BF16 R16, R24.reuse, R28, R16 ;  /* 0x0000001c1810723c */ /* 0x040fe60000041810 */
[----:B------:R-:W-:Y:S05]  /*11390*/  MUFU.EX2 R49, R49 ;  /* 0x0000003100317308 */ /* 0x000fea0000000800 */
[----:B------:R-:W-:Y:S01]  /*113a0*/  HMMA.16816.F32.BF16 R20, R24, R30, R20 ;  /* 0x0000001e1814723c */ /* 0x000fe20000041814 */
[----:B------:R-:W3:Y:S04]  /*113b0*/  LDSM.16.MT88.4 R28, [R224+0x7000] ;  /* 0x00700000e01c783b */ /* 0x000ee80000004200 */
[----:B------:R-:W5:Y:S02]  /*113c0*/  MUFU.EX2 R52, R52 ;  /* 0x0000003400347308 */ /* 0x000f640000000800 */
[----:B--2---:R-:W-:Y:S02]  /*113d0*/  F2FP.BF16.PACK_AB R24, R51, R56 ;  /* 0x000000383318723e */ /* 0x004fe400000010ff */
[----:B-1----:R-:W-:Y:S03]  /*113e0*/  F2FP.BF16.PACK_AB R25, R48, R55 ;  /* 0x000000373019723e */ /* 0x002fe600000010ff */
[----:B------:R-:W-:Y:S03]  /*113f0*/  FADD.FTZ R55, R55, R100 ;  /* 0x0000006437377221 */ /* 0x000fe60000010000 */
[----:B------:R-:W-:Y:S10]  /*11400*/  MUFU.EX2 R53, R53 ;  /* 0x0000003500357308 */ /* 0x000ff40000000800 */
[----:B------:R-:W1:Y:S01]  /*11410*/  MUFU.EX2 R46, R46 ;  /* 0x0000002e002e7308 */ /* 0x000e620000000800 */
[----:B-----5:R-:W-:Y:S09]  /*11420*/  F2FP.BF16.PACK_AB R26, R52, R49 ;  /* 0x00000031341a723e */ /* 0x020ff200000010ff */
[----:B------:R-:W-:Y:S10]  /*11430*/  MUFU.EX2 R45, R45 ;  /* 0x0000002d002d7308 */ /* 0x000ff40000000800 */
[----:B------:R-:W2:Y:S01]  /*11440*/  MUFU.EX2 R6, R6 ;  /* 0x0000000600067308 */ /* 0x000ea20000000800 */
[----:B-1----:R-:W-:Y:S09]  /*11450*/  F2FP.BF16.PACK_AB R27, R46, R53 ;  /* 0x000000352e1b723e */ /* 0x002ff200000010ff */
[----:B------:R-:W-:Y:S01]  /*11460*/  MUFU.EX2 R44, R44 ;  /* 0x0000002c002c7308 */ /* 0x000fe20000000800 */
[C---:B----4-:R-:W-:Y:S08]  /*11470*/  HMMA.16816.F32.BF16 R8, R24.reuse, R32, R8 ;  /* 0x000000201808723c */ /* 0x050ff00000041808 */
[C---:B------:R-:W-:Y:S01]  /*11480*/  HMMA.16816.F32.BF16 R12, R24.reuse, R34, R12 ;  /* 0x00000022180c723c */ /* 0x040fe2000004180c */
[----:B------:R-:W1:Y:S01]  /*11490*/  MUFU.EX2 R7, R7 ;  /* 0x0000000700077308 */ /* 0x000e620000000800 */
[----:B------:R-:W4:Y:S06]  /*114a0*/  LDSM.16.MT88.4 R32, [R223+0x7000] ;  /* 0x00700000df20783b */ /* 0x000f2c0000004200 */
[C---:B------:R-:W-:Y:S03]  /*114b0*/  HMMA.16816.F32.BF16 R16, R24.reuse, R40, R16 ;  /* 0x000000281810723c */ /* 0x040fe60000041810 */
[----:B------:R-:W-:Y:S04]  /*114c0*/  MUFU.EX2 R47, R47 ;  /* 0x0000002f002f7308 */ /* 0x000fe80000000800 */
[--C-:B------:R-:W-:Y:S01]  /*114d0*/  FFMA.FTZ R40, R108, c[0x0][0x23c], -R151.reuse ;  /* 0x00008f006c287a23 */ /* 0x100fe20000010897 */
[----:B------:R-:W-:Y:S04]  /*114e0*/  HMMA.16816.F32.BF16 R20, R24, R42, R20 ;  /* 0x0000002a1814723c */ /* 0x000fe80000041814 */
[----:B------:R-:W-:Y:S01]  /*114f0*/  FFMA.FTZ R41, R109, c[0x0][0x23c], -R151 ;  /* 0x00008f006d297a23 */ /* 0x000fe20000010897 */
[----:B------:R-:W5:Y:S02]  /*11500*/  MUFU.EX2 R50, R50 ;  /* 0x0000003200327308 */ /* 0x000f640000000800 */
[----:B--2---:R-:W-:Y:S01]  /*11510*/  F2FP.BF16.PACK_AB R24, R6, R45 ;  /* 0x0000002d0618723e */ /* 0x004fe200000010ff */
[----:B------:R-:W-:Y:S01]  /*11520*/  FADD.FTZ R42, R200, R203 ;  /* 0x000000cbc82a7221 */ /* 0x000fe20000010000 */
[----:B-1----:R-:W-:Y:S03]  /*11530*/  F2FP.BF16.PACK_AB R25, R7, R44 ;  /* 0x0000002c0719723e */ /* 0x002fe600000010ff */
[----:B------:R-:W-:Y:S02]  /*11540*/  FADD.FTZ R42, R197, R42 ;  /* 0x0000002ac52a7221 */ /* 0x000fe40000010000 */
[----:B------:R-:W-:Y:S01]  /*11550*/  FFMA.FTZ R43, R111, c[0x0][0x23c], -R5 ;  /* 0x00008f006f2b7a23 */ /* 0x000fe20000010805 */
[----:B------:R-:W-:Y:S10]  /*11560*/  MUFU.EX2 R58, R58 ;  /* 0x0000003a003a7308 */ /* 0x000ff40000000800 */
[----:B------:R-:W1:Y:S01]  /*11570*/  MUFU.EX2 R59, R59 ;  /* 0x0000003b003b7308 */ /* 0x000e620000000800 */
[----:B-----5:R-:W-:Y:S09]  /*11580*/  F2FP.BF16.PACK_AB R26, R50, R47 ;  /* 0x0000002f321a723e */ /* 0x020ff200000010ff */
[----:B------:R-:W-:Y:S10]  /*11590*/  MUFU.EX2 R60, R60 ;  /* 0x0000003c003c7308 */ /* 0x000ff40000000800 */
[----:B------:R-:W2:Y:S01]  /*115a0*/  MUFU.EX2 R61, R61 ;  /* 0x0000003d003d7308 */ /* 0x000ea20000000800 */
[----:B-1----:R-:W-:Y:S09]  /*115b0*/  F2FP.BF16.PACK_AB R27, R59, R58 ;  /* 0x0000003a3b1b723e */ /* 0x002ff200000010ff */
[----:B------:R-:W-:Y:S01]  /*115c0*/  MUFU.EX2 R62, R62 ;  /* 0x0000003e003e7308 */ /* 0x000fe20000000800 */
[C---:B---3--:R-:W-:Y:S07]  /*115d0*/  HMMA.16816.F32.BF16 R8, R24.reuse, R28, R8 ;  /* 0x0000001c1808723c */ /* 0x048fee0000041808 */
[----:B------:R-:W-:Y:S01]  /*115e0*/  FADD.FTZ R29, R195, R42 ;  /* 0x0000002ac31d7221 */ /* 0x000fe20000010000 */
[C---:B------:R-:W-:Y:S01]  /*115f0*/  HMMA.16816.F32.BF16 R12, R24.reuse, R30, R12 ;  /* 0x0000001e180c723c */ /* 0x040fe2000004180c */
[----:B------:R-:W1:Y:S03]  /*11600*/  MUFU.EX2 R63, R63 ;  /* 0x0000003f003f7308 */ /* 0x000e660000000800 */
[----:B------:R-:W-:Y:S02]  /*11610*/  FADD.FTZ R29, R196, R29 ;  /* 0x0000001dc41d7221 */ /* 0x000fe40000010000 */
[----:B------:R-:W-:Y:S02]  /*11620*/  FFMA.FTZ R42, R110, c[0x0][0x23c], -R5 ;  /* 0x00008f006e2a7a23 */ /* 0x000fe40000010805 */
[----:B------:R-:W-:Y:S01]  /*11630*/  FADD.FTZ R92, R194, R29 ;  /* 0x0000001dc25c7221 */ /* 0x000fe20000010000 */
[C---:B----4-:R-:W-:Y:S01]  /*11640*/  HMMA.16816.F32.BF16 R16, R24.reuse, R32, R16 ;  /* 0x000000201810723c */ /* 0x050fe20000041810 */
[----:B------:R-:W3:Y:S01]  /*11650*/  LDSM.16.MT88.4 R28, [R223+0x7400] ;  /* 0x00740000df1c783b */ /* 0x000ee20000004200 */
[----:B------:R-:W-:Y:S01]  /*11660*/  MUFU.EX2 R64, R64 ;  /* 0x0000004000407308 */ /* 0x000fe20000000800 */
[----:B------:R-:W-:Y:S04]  /*11670*/  FADD.FTZ R92, R189, R92 ;  /* 0x0000005cbd5c7221 */ /* 0x000fe80000010000 */
[----:B------:R-:W-:Y:S01]  /*11680*/  FADD.FTZ R187, R187, R92 ;  /* 0x0000005cbbbb7221 */ /* 0x000fe20000010000 */
[----:B------:R-:W-:Y:S01]  /*11690*/  HMMA.16816.F32.BF16 R20, R24, R34, R20 ;  /* 0x000000221814723c */ /* 0x000fe20000041814 */
[----:B------:R-:W4:Y:S03]  /*116a0*/  LDSM.16.MT88.4 R32, [R224+0x7800] ;  /* 0x00780000e020783b */ /* 0x000f260000004200 */
[----:B------:R-:W5:Y:S01]  /*116b0*/  MUFU.EX2 R65, R65 ;  /* 0x0000004100417308 */ /* 0x000f620000000800 */
[----:B------:R-:W-:Y:S02]  /*116c0*/  FFMA.FTZ R92, R113, c[0x0][0x23c], -R151 ;  /* 0x00008f00715c7a23 */ /* 0x000fe40000010897 */
        /* <DEDUP_REMOVED lines=9> */
[----:B-----5:R-:W-:Y:S03]  /*11760*/  F2FP.BF16.PACK_AB R26, R65, R64 ;  /* 0x00000040411a723e */ /* 0x020fe600000010ff */
        /* <DEDUP_REMOVED lines=15> */
[----:B------:R-:W5:Y:S06]  /*11860*/  LDSM.16.MT88.4 R36, [R223+0x7800] ;  /* 0x00780000df24783b */ /* 0x000f6c0000004200 */
        /* <DEDUP_REMOVED lines=27> */
[----:B-1----:R-:W-:Y:S01]  /*11a20*/  F2FP.BF16.PACK_AB R25, R81, R78 ;  /* 0x0000004e5119723e */ /* 0x002fe200000010ff */
[----:B------:R-:W1:Y:S02]  /*11a30*/  LDSM.16.MT88.4 R36, [R224+0x8000] ;  /* 0x00800000e024783b */ /* 0x000e640000004200 */
[----:B------:R-:W-:Y:S03]  /*11a40*/  FADD.FTZ R153, R153, R156 ;  /* 0x0000009c99997221 */ /* 0x000fe60000010000 */
[----:B------:R-:W-:Y:S01]  /*11a50*/  MUFU.EX2 R82, R82 ;  /* 0x0000005200527308 */ /* 0x000fe20000000800 */
[----:B------:R-:W-:Y:S04]  /*11a60*/  FADD.FTZ R152, R152, R153 ;  /* 0x0000009998987221 */ /* 0x000fe80000010000 */
[----:B------:R-:W-:Y:S04]  /*11a70*/  FADD.FTZ R57, R57, R152 ;  /* 0x0000009839397221 */ /* 0x000fe80000010000 */
[----:B------:R-:W-:Y:S01]  /*11a80*/  FADD.FTZ R56, R56, R57 ;  /* 0x0000003938387221 */ /* 0x000fe20000010000 */
[----:B------:R-:W2:Y:S03]  /*11a90*/  MUFU.EX2 R83, R83 ;  /* 0x0000005300537308 */ /* 0x000ea60000000800 */
[----:B------:R-:W-:Y:S01]  /*11aa0*/  FADD.FTZ R56, R51, R56 ;  /* 0x0000003833387221 */ /* 0x000fe20000010000 */
[----:B-----5:R-:W-:Y:S06]  /*11ab0*/  F2FP.BF16.PACK_AB R26, R80, R79 ;  /* 0x0000004f501a723e */ /* 0x020fec00000010ff */
[----:B------:R-:W-:Y:S10]  /*11ac0*/  MUFU.EX2 R84, R84 ;  /* 0x0000005400547308 */ /* 0x000ff40000000800 */
[----:B------:R-:W5:Y:S01]  /*11ad0*/  MUFU.EX2 R85, R85 ;  /* 0x0000005500557308 */ /* 0x000f620000000800 */
[----:B--2---:R-:W-:Y:S09]  /*11ae0*/  F2FP.BF16.PACK_AB R27, R83, R82 ;  /* 0x00000052531b723e */ /* 0x004ff200000010ff */
[----:B------:R-:W-:Y:S01]  /*11af0*/  MUFU.EX2 R87, R87 ;  /* 0x0000005700577308 */ /* 0x000fe20000000800 */
[C---:B---3--:R-:W-:Y:S08]  /*11b00*/  HMMA.16816.F32.BF16 R8, R24.reuse, R28, R8 ;  /* 0x0000001c1808723c */ /* 0x048ff00000041808 */
[C---:B------:R-:W-:Y:S01]  /*11b10*/  HMMA.16816.F32.BF16 R12, R24.reuse, R30, R12 ;  /* 0x0000001e180c723c */ /* 0x040fe2000004180c */
[----:B------:R-:W2:Y:S01]  /*11b20*/  MUFU.EX2 R86, R86 ;  /* 0x0000005600567308 */ /* 0x000ea20000000800 */
[----:B------:R-:W3:Y:S06]  /*11b30*/  LDSM.16.MT88.4 R28, [R223+0x8000] ;  /* 0x00800000df1c783b */ /* 0x000eec0000004200 */
[C---:B----4-:R-:W-:Y:S03]  /*11b40*/  HMMA.16816.F32.BF16 R16, R24.reuse, R32, R16 ;  /* 0x000000201810723c */ /* 0x050fe60000041810 */
[----:B------:R-:W-:Y:S04]  /*11b50*/  MUFU.EX2 R89, R89 ;  /* 0x0000005900597308 */ /* 0x000fe80000000800 */
[----:B------:R-:W-:Y:S01]  /*11b60*/  FADD.FTZ R32, R48, R55 ;  /* 0x0000003730207221 */ /* 0x000fe20000010000 */
[----:B------:R-:W-:Y:S04]  /*11b70*/  HMMA.16816.F32.BF16 R20, R24, R34, R20 ;  /* 0x000000221814723c */ /* 0x000fe80000041814 */
[----:B------:R-:W-:Y:S01]  /*11b80*/  FADD.FTZ R33, R49, R56 ;  /* 0x0000003831217221 */ /* 0x000fe20000010000 */
[----:B------:R-:W4:Y:S01]  /*11b90*/  MUFU.EX2 R88, R88 ;  /* 0x0000005800587308 */ /* 0x000f220000000800 */
[----:B------:R-:W-:Y:S01]  /*11ba0*/  FADD.FTZ R53, R53, R32 ;  /* 0x0000002035357221 */ /* 0x000fe20000010000 */
[----:B-----5:R-:W-:Y:S01]  /*11bb0*/  F2FP.BF16.PACK_AB R24, R85, R84 ;  /* 0x000000545518723e */ /* 0x020fe200000010ff */
[----:B------:R-:W-:Y:S01]  /*11bc0*/  FADD.FTZ R52, R52, R33 ;  /* 0x0000002134347221 */ /* 0x000fe20000010000 */
[----:B--2---:R-:W-:Y:S01]  /*11bd0*/  F2FP.BF16.PACK_AB R25, R86, R87 ;  /* 0x000000575619723e */ /* 0x004fe200000010ff */
[----:B------:R-:W2:Y:S02]  /*11be0*/  LDSM.16.MT88.4 R32, [R224+0x8400] ;  /* 0x00840000e020783b */ /* 0x000ea40000004200 */
[----:B------:R-:W-:Y:S02]  /*11bf0*/  FADD.FTZ R45, R45, R52 ;  /* 0x000000342d2d7221 */ /* 0x000fe40000010000 */
[----:B------:R-:W-:Y:S01]  /*11c00*/  FFMA.FTZ R49, R123, c[0x0][0x23c], -R5 ;  /* 0x00008f007b317a23 */ /* 0x000fe20000010805 */
[----:B------:R-:W-:Y:S01]  /*11c10*/  MUFU.EX2 R90, R90 ;  /* 0x0000005a005a7308 */ /* 0x000fe20000000800 */
[----:B------:R-:W-:Y:S02]  /*11c20*/  FADD.FTZ R53, R46, R53 ;  /* 0x000000352e357221 */ /* 0x000fe40000010000 */
[----:B------:R-:W-:Y:S02]  /*11c30*/  FFMA.FTZ R46, R128, c[0x0][0x23c], -R151 ;  /* 0x00008f00802e7a23 */ /* 0x000fe40000010897 */
[----:B------:R-:W-:Y:S02]  /*11c40*/  FADD.FTZ R44, R44, R53 ;  /* 0x000000352c2c7221 */ /* 0x000fe40000010000 */
[----:B------:R-:W-:Y:S02]  /*11c50*/  FFMA.FTZ R151, R129, c[0x0][0x23c], -R151 ;  /* 0x00008f0081977a23 */ /* 0x000fe40000010897 */
[----:B------:R-:W-:Y:S01]  /*11c60*/  FADD.FTZ R7, R7, R44 ;  /* 0x0000002c07077221 */ /* 0x000fe20000010000 */
[----:B------:R-:W5:Y:S01]  /*11c70*/  MUFU.EX2 R3, R107 ;  /* 0x0000006b00037308 */ /* 0x000f620000000800 */
[----:B------:R-:W-:Y:S02]  /*11c80*/  FFMA.FTZ R44, R126, c[0x0][0x23c], -R5 ;  /* 0x00008f007e2c7a23 */ /* 0x000fe40000010805 */
[----:B------:R-:W-:Y:S01]  /*11c90*/  FADD.FTZ R58, R58, R7 ;  /* 0x000000073a3a7221 */ /* 0x000fe20000010000 */
[----:B----4-:R-:W-:Y:S03]  /*11ca0*/  F2FP.BF16.PACK_AB R26, R88, R89 ;  /* 0x00000059581a723e */ /* 0x010fe600000010ff */
[----:B------:R-:W-:Y:S03]  /*11cb0*/  FADD.FTZ R59, R59, R58 ;  /* 0x0000003a3b3b7221 */ /* 0x000fe60000010000 */
[----:B------:R-:W-:Y:S01]  /*11cc0*/  MUFU.EX2 R40, R40 ;  /* 0x0000002800287308 */ /* 0x000fe20000000800 */
[----:B------:R-:W-:Y:S04]  /*11cd0*/  FADD.FTZ R62, R62, R59 ;  /* 0x0000003b3e3e7221 */ /* 0x000fe80000010000 */
[----:B------:R-:W-:Y:S04]  /*11ce0*/  FADD.FTZ R62, R63, R62 ;  /* 0x0000003e3f3e7221 */ /* 0x000fe80000010000 */
[----:B------:R-:W-:Y:S01]  /*11cf0*/  FADD.FTZ R67, R67, R62 ;  /* 0x0000003e43437221 */ /* 0x000fe20000010000 */
[----:B------:R-:W4:Y:S03]  /*11d00*/  MUFU.EX2 R41, R41 ;  /* 0x0000002900297308 */ /* 0x000f260000000800 */
[----:B------:R-:W-:Y:S01]  /*11d10*/  FADD.FTZ R67, R66, R67 ;  /* 0x0000004342437221 */ /* 0x000fe20000010000 */
[----:B-----5:R-:W-:Y:S06]  /*11d20*/  F2FP.BF16.PACK_AB R27, R3, R90 ;  /* 0x0000005a031b723e */ /* 0x020fec00000010ff */
[----:B------:R-:W-:Y:S01]  /*11d30*/  MUFU.EX2 R42, R42 ;  /* 0x0000002a002a7308 */ /* 0x000fe20000000800 */
[C---:B-1----:R-:W-:Y:S07]  /*11d40*/  HMMA.16816.F32.BF16 R8, R24.reuse, R36, R8 ;  /* 0x000000241808723c */ /* 0x042fee0000041808 */
[----:B------:R-:W-:Y:S01]  /*11d50*/  FADD.FTZ R36, R6, R45 ;  /* 0x0000002d06247221 */ /* 0x000fe20000010000 */
[C---:B------:R-:W-:Y:S01]  /*11d60*/  HMMA.16816.F32.BF16 R12, R24.reuse, R38, R12 ;  /* 0x00000026180c723c */ /* 0x040fe2000004180c */
[----:B------:R-:W1:Y:S03]  /*11d70*/  MUFU.EX2 R43, R43 ;  /* 0x0000002b002b7308 */ /* 0x000e660000000800 */
[----:B------:R-:W-:Y:S02]  /*11d80*/  FADD.FTZ R47, R47, R36 ;  /* 0x000000242f2f7221 */ /* 0x000fe40000010000 */
[----:B------:R-:W5:Y:S01]  /*11d90*/  LDSM.16.MT88.4 R36, [R223+0x8400] ;  /* 0x00840000df24783b */ /* 0x000f620000004200 */
[----:B------:R-:W-:Y:S01]  /*11da0*/  FFMA.FTZ R45, R127, c[0x0][0x23c], -R5 ;  /* 0x00008f007f2d7a23 */ /* 0x000fe20000010805 */
[C---:B---3--:R-:W-:Y:S03]  /*11db0*/  HMMA.16816.F32.BF16 R16, R24.reuse, R28, R16 ;  /* 0x0000001c1810723c */ /* 0x048fe60000041810 */
[----:B------:R-:W-:Y:S01]  /*11dc0*/  MUFU.EX2 R91, R91 ;  /* 0x0000005b005b7308 */ /* 0x000fe20000000800 */
[----:B------:R-:W-:Y:S04]  /*11dd0*/  FADD.FTZ R47, R50, R47 ;  /* 0x0000002f322f7221 */ /* 0x000fe80000010000 */
[----:B------:R-:W-:Y:S01]  /*11de0*/  HMMA.16816.F32.BF16 R20, R24, R30, R20 ;  /* 0x0000001e1814723c */ /* 0x000fe20000041814 */
[----:B------:R-:W3:Y:S03]  /*11df0*/  LDSM.16.MT88.4 R28, [R224+0x8800] ;  /* 0x00880000e01c783b */ /* 0x000ee60000004200 */
[----:B------:R-:W-:Y:S01]  /*11e00*/  FADD.FTZ R60, R60, R47 ;  /* 0x0000002f3c3c7221 */ /* 0x000fe20000010000 */
[----:B------:R-:W2:Y:S02]  /*11e10*/  MUFU.EX2 R92, R92 ;  /* 0x0000005c005c7308 */ /* 0x000ea40000000800 */
[----:B----4-:R-:W-:Y:S01]  /*11e20*/  F2FP.BF16.PACK_AB R24, R41, R40 ;  /* 0x000000282918723e */ /* 0x010fe200000010ff */
        /* <DEDUP_REMOVED lines=9> */
[----:B--2---:R-:W-:Y:S03]  /*11ec0*/  F2FP.BF16.PACK_AB R26, R92, R91 ;  /* 0x0000005b5c1a723e */ /* 0x004fe600000010ff */
        /* <DEDUP_REMOVED lines=14> */
[----:B------:R-:W1:Y:S03]  /*11fb0*/  MUFU.EX2 R98, R98 ;  /* 0x0000006200627308 */ /* 0x000e660000000800 */
[----:B------:R-:W-:Y:S02]  /*11fc0*/  FADD.FTZ R32, R71, R32 ;  /* 0x0000002047207221 */ /* 0x000fe40000010000 */
[----:B------:R-:W-:Y:S02]  /*11fd0*/  FADD.FTZ R89, R89, R84 ;  /* 0x0000005459597221 */ /* 0x000fe40000010000 */
[----:B------:R-:W-:Y:S01]  /*11fe0*/  FADD.FTZ R47, R75, R32 ;  /* 0x000000204b2f7221 */ /* 0x000fe20000010000 */
[C---:B-----5:R-:W-:Y:S01]  /*11ff0*/  HMMA.16816.F32.BF16 R16, R24.reuse, R36, R16 ;  /* 0x000000241810723c */ /* 0x060fe20000041810 */
[----:B------:R-:W4:Y:S01]  /*12000*/  LDSM.16.MT88.4 R32, [R223+0x8800] ;  /* 0x00880000df20783b */ /* 0x000f220000004200 */
[----:B------:R-:W-:Y:S01]  /*12010*/  MUFU.EX2 R99, R99 ;  /* 0x0000006300637308 */ /* 0x000fe20000000800 */
[----:B------:R-:W-:Y:S02]  /*12020*/  FADD.FTZ R47, R74, R47 ;  /* 0x0000002f4a2f7221 */ /* 0x000fe40000010000 */
[----:B------:R-:W-:Y:S02]  /*12030*/  FADD.FTZ R89, R88, R89 ;  /* 0x0000005958597221 */ /* 0x000fe40000010000 */
[--C-:B------:R-:W-:Y:S01]  /*12040*/  FFMA.FTZ R36, R130, c[0x0][0x23c], -R5.reuse ;  /* 0x00008f0082247a23 */ /* 0x100fe20000010805 */
[----:B------:R-:W-:Y:S04]  /*12050*/  HMMA.16816.F32.BF16 R20, R24, R38, R20 ;  /* 0x000000261814723c */ /* 0x000fe80000041814 */
[----:B------:R-:W5:Y:S01]  /*12060*/  MUFU.EX2 R54, R121 ;  /* 0x0000007900367308 */ /* 0x000f620000000800 */
[----:B------:R-:W-:Y:S02]  /*12070*/  FFMA.FTZ R5, R131, c[0x0][0x23c], -R5 ;  /* 0x00008f0083057a23 */ /* 0x000fe40000010805 */
[----:B--2---:R-:W-:Y:S01]  /*12080*/  F2FP.BF16.PACK_AB R24, R96, R95 ;  /* 0x0000005f6018723e */ /* 0x004fe200000010ff */
[----:B------:R-:W-:Y:S01]  /*12090*/  FADD.FTZ R78, R78, R47 ;  /* 0x0000002f4e4e7221 */ /* 0x000fe20000010000 */
[----:B-1----:R-:W-:Y:S03]  /*120a0*/  F2FP.BF16.PACK_AB R25, R98, R97 ;  /* 0x000000616219723e */ /* 0x002fe600000010ff */
[----:B------:R-:W-:Y:S02]  /*120b0*/  FADD.FTZ R81, R81, R78 ;  /* 0x0000004e51517221 */ /* 0x000fe40000010000 */
[----:B------:R-:W-:Y:S01]  /*120c0*/  MUFU.EX2 R48, R122 ;  /* 0x0000007a00307308 */ /* 0x000fe20000000800 */
[----:B------:R-:W-:Y:S02]  /*120d0*/  FADD.FTZ R40, R40, R89 ;  /* 0x0000005928287221 */ /* 0x000fe40000010000 */
[----:B------:R-:W-:Y:S02]  /*120e0*/  FADD.FTZ R82, R82, R81 ;  /* 0x0000005152527221 */ /* 0x000fe40000010000 */
[----:B------:R-:W-:Y:S02]  /*120f0*/  FADD.FTZ R40, R41, R40 ;  /* 0x0000002829287221 */ /* 0x000fe40000010000 */
[----:B------:R-:W-:Y:S02]  /*12100*/  FADD.FTZ R82, R83, R82 ;  /* 0x0000005253527221 */ /* 0x000fe40000010000 */
[----:B------:R-:W-:Y:S01]  /*12110*/  FADD.FTZ R91, R91, R40 ;  /* 0x000000285b5b7221 */ /* 0x000fe20000010000 */
[----:B------:R-:W1:Y:S01]  /*12120*/  MUFU.EX2 R49, R49 ;  /* 0x0000003100317308 */ /* 0x000e620000000800 */
[----:B------:R-:W-:Y:S02]  /*12130*/  FADD.FTZ R87, R87, R82 ;  /* 0x0000005257577221 */ /* 0x000fe40000010000 */
[----:B------:R-:W-:Y:S01]  /*12140*/  FADD.FTZ R92, R92, R91 ;  /* 0x0000005b5c5c7221 */ /* 0x000fe20000010000 */
[----:B-----5:R-:W-:Y:S01]  /*12150*/  F2FP.BF16.PACK_AB R26, R54, R99 ;  /* 0x00000063361a723e */ /* 0x020fe200000010ff */
[----:B------:R-:W-:Y:S02]  /*12160*/  FADD.FTZ R87, R86, R87 ;  /* 0x0000005756577221 */ /* 0x000fe40000010000 */
[----:B------:R-:W-:Y:S02]  /*12170*/  FADD.FTZ R95, R95, R92 ;  /* 0x0000005c5f5f7221 */ /* 0x000fe40000010000 */
[----:B------:R-:W-:Y:S01]  /*12180*/  FADD.FTZ R90, R90, R87 ;  /* 0x000000575a5a7221 */ /* 0x000fe20000010000 */
[----:B------:R-:W-:Y:S01]  /*12190*/  MUFU.EX2 R6, R124 ;  /* 0x0000007c00067308 */ /* 0x000fe20000000800 */
[----:B------:R-:W-:Y:S02]  /*121a0*/  FADD.FTZ R96, R96, R95 ;  /* 0x0000005f60607221 */ /* 0x000fe40000010000 */
[----:B------:R-:W-:Y:S02]  /*121b0*/  FADD.FTZ R3, R3, R90 ;  /* 0x0000005a03037221 */ /* 0x000fe40000010000 */
[----:B------:R-:W-:Y:S05]  /*121c0*/  FADD.FTZ R99, R99, R96 ;  /* 0x0000006063637221 */ /* 0x000fea0000010000 */
[----:B------:R-:W2:Y:S01]  /*121d0*/  MUFU.EX2 R7, R125 ;  /* 0x0000007d00077308 */ /* 0x000ea20000000800 */
[----:B-1----:R-:W-:Y:S09]  /*121e0*/  F2FP.BF16.PACK_AB R27, R49, R48 ;  /* 0x00000030311b723e */ /* 0x002ff200000010ff */
[----:B------:R-:W-:Y:S01]  /*121f0*/  MUFU.EX2 R44, R44 ;  /* 0x0000002c002c7308 */ /* 0x000fe20000000800 */
[C---:B---3--:R-:W-:Y:S08]  /*12200*/  HMMA.16816.F32.BF16 R8, R24.reuse, R28, R8 ;  /* 0x0000001c1808723c */ /* 0x048ff00000041808 */
[C---:B------:R-:W-:Y:S01]  /*12210*/  HMMA.16816.F32.BF16 R12, R24.reuse, R30, R12 ;  /* 0x0000001e180c723c */ /* 0x040fe2000004180c */
[----:B------:R-:W1:Y:S01]  /*12220*/  MUFU.EX2 R45, R45 ;  /* 0x0000002d002d7308 */ /* 0x000e620000000800 */
[----:B------:R-:W3:Y:S02]  /*12230*/  LDSM.16.MT88.4 R28, [R223+0x8c00] ;  /* 0x008c0000df1c783b */ /* 0x000ee40000004200 */
[----:B--2---:R-:W-:Y:S04]  /*12240*/  F2FP.BF16.PACK_AB R132, R7, R6 ;  /* 0x000000060784723e */ /* 0x004fe800000010ff */
[C---:B----4-:R-:W-:Y:S03]  /*12250*/  HMMA.16816.F32.BF16 R16, R24.reuse, R32, R16 ;  /* 0x000000201810723c */ /* 0x050fe60000041810 */
[----:B------:R-:W-:Y:S05]  /*12260*/  MUFU.EX2 R46, R46 ;  /* 0x0000002e002e7308 */ /* 0x000fea0000000800 */
[----:B------:R-:W-:Y:S05]  /*12270*/  HMMA.16816.F32.BF16 R20, R24, R34, R20 ;  /* 0x000000221814723c */ /* 0x000fea0000041814 */
[----:B------:R-:W2:Y:S02]  /*12280*/  MUFU.EX2 R151, R151 ;  /* 0x0000009700977308 */ /* 0x000ea40000000800 */
[----:B------:R-:W-:Y:S01]  /*12290*/  FADD.FTZ R24, R42, R3 ;  /* 0x000000032a187221 */ /* 0x000fe20000010000 */
[----:B-1----:R-:W-:Y:S04]  /*122a0*/  F2FP.BF16.PACK_AB R133, R45, R44 ;  /* 0x0000002c2d85723e */ /* 0x002fe800000010ff */
        /* <DEDUP_REMOVED lines=8> */
[----:B------:R-:W-:Y:S02]  /*12330*/  FADD.FTZ R48, R48, R3 ;  /* 0x0000000330307221 */ /* 0x000fe40000010000 */
[----:B------:R-:W-:Y:S02]  /*12340*/  FADD.FTZ R3, R54, R99 ;  /* 0x0000006336037221 */ /* 0x000fe40000010000 */
[----:B------:R-:W-:Y:S02]  /*12350*/  FADD.FTZ R49, R49, R48 ;  /* 0x0000003031317221 */ /* 0x000fe40000010000 */
[----:B------:R-:W-:Y:S01]  /*12360*/  FADD.FTZ R6, R6, R3 ;  /* 0x0000000306067221 */ /* 0x000fe20000010000 */
[----:B------:R-:W-:Y:S01]  /*12370*/  MOV R3, R0 ;  /* 0x0000000000037202 */ /* 0x000fe20000000f00 */
[----:B------:R-:W-:Y:S02]  /*12380*/  FADD.FTZ R44, R44, R49 ;  /* 0x000000312c2c7221 */ /* 0x000fe40000010000 */
[----:B------:R-:W-:Y:S02]  /*12390*/  FADD.FTZ R7, R7, R6 ;  /* 0x0000000607077221 */ /* 0x000fe40000010000 */
[----:B------:R-:W-:Y:S02]  /*123a0*/  FADD.FTZ R45, R45, R44 ;  /* 0x0000002c2d2d7221 */ /* 0x000fe40000010000 */
[----:B------:R-:W-:Y:S01]  /*123b0*/  FADD.FTZ R46, R46, R7 ;  /* 0x000000072e2e7221 */ /* 0x000fe20000010000 */
[----:B-1----:R-:W-:Y:S01]  /*123c0*/  F2FP.BF16.PACK_AB R135, R5, R36 ;  /* 0x000000240587723e */ /* 0x002fe200000010ff */
[----:B------:R-:W-:Y:S02]  /*123d0*/  FADD.FTZ R36, R36, R45 ;  /* 0x0000002d24247221 */ /* 0x000fe40000010000 */
[----:B------:R-:W-:Y:S02]  /*123e0*/  FADD.FTZ R241, R151, R46 ;  /* 0x0000002e97f17221 */ /* 0x000fe40000010000 */
[----:B------:R-:W-:Y:S02]  /*123f0*/  FADD.FTZ R240, R5, R36 ;  /* 0x0000002405f07221 */ /* 0x000fe40000010000 */
[C---:B------:R-:W-:Y:S08]  /*12400*/  HMMA.16816.F32.BF16 R144, R132.reuse, R140, R8 ;  /* 0x0000008c8490723c */ /* 0x040ff00000041808 */
[C---:B------:R-:W-:Y:S08]  /*12410*/  HMMA.16816.F32.BF16 R140, R132.reuse, R142, R12 ;  /* 0x0000008e848c723c */ /* 0x040ff0000004180c */
[C---:B---3--:R-:W-:Y:S08]  /*12420*/  HMMA.16816.F32.BF16 R136, R132.reuse, R28, R16 ;  /* 0x0000001c8488723c */ /* 0x048ff00000041810 */
[----:B------:R-:W-:Y:S01]  /*12430*/  HMMA.16816.F32.BF16 R132, R132, R30, R20 ;  /* 0x0000001e8484723c */ /* 0x000fe20000041814 */
[----:B------:R-:W-:-:S07]  /*12440*/  @P0 BRA `(.L_x_1147) ;  /* 0xffffb99000000947 */ /* 0x000fce000383ffff */
.L_x_1143:
[----:B------:R-:W1:Y:S01]  /*12450*/  SHFL.BFLY PT, R4, R241, 0x2, 0x1f ;  /* 0x0c401f00f1047f89 */ /* 0x000e6200000e0000 */
[----:B------:R-:W-:Y:S01]  /*12460*/  IMAD.MOV.U32 R8, RZ, RZ, 0x3f800000 ;  /* 0x3f800000ff087424 */ /* 0x000fe200078e00ff */
[----:B------:R-:W-:Y:S01]  /*12470*/  BSSY B0, `(.L_x_1148) ;  /* 0x0000092000007945 */ /* 0x000fe20003800000 */
[----:B------:R-:W-:Y:S01]  /*12480*/  IMAD.MOV.U32 R7, RZ, RZ, 0x3f800000 ;  /* 0x3f800000ff077424 */ /* 0x000fe200078e00ff */
[----:B------:R-:W2:Y:S04]  /*12490*/  SHFL.BFLY PT, R5, R240, 0x2, 0x1f ;  /* 0x0c401f00f0057f89 */ /* 0x000ea800000e0000 */
[----:B------:R-:W-:Y:S01]  /*124a0*/  BAR.SYNC.DEFER_BLOCKING 0x0 ;  /* 0x0000000000007b1d */ /* 0x000fe20000010000 */
[----:B-1----:R-:W-:-:S05]  /*124b0*/  FADD.FTZ R3, R4, R241 ;  /* 0x000000f104037221 */ /* 0x002fca0000010000 */
[----:B------:R-:W1:Y:S01]  /*124c0*/  S2R R4, SR_TID.X ;  /* 0x0000000000047919 */ /* 0x000e620000002100 */
[----:B--2---:R-:W-:-:S03]  /*124d0*/  FADD.FTZ R10, R5, R240 ;  /* 0x000000f0050a7221 */ /* 0x004fc60000010000 */
[----:B------:R-:W2:Y:S04]  /*124e0*/  SHFL.BFLY PT, R6, R3, 0x1, 0x1f ;  /* 0x0c201f0003067f89 */ /* 0x000ea800000e0000 */
[----:B------:R-:W3:Y:S01]  /*124f0*/  SHFL.BFLY PT, R5, R10, 0x1, 0x1f ;  /* 0x0c201f000a057f89 */ /* 0x000ee200000e0000 */
[----:B-1----:R-:W-:-:S04]  /*12500*/  SHF.R.S32.HI R9, RZ, 0x1f, R4 ;  /* 0x0000001fff097819 */ /* 0x002fc80000011404 */
[-C--:B------:R-:W-:Y:S01]  /*12510*/  LEA.HI R11, R9, R4.reuse, RZ, 0x2 ;  /* 0x00000004090b7211 */ /* 0x080fe200078f10ff */
[----:B--2---:R-:W-:Y:S01]  /*12520*/  FADD.FTZ R6, R3, R6 ;  /* 0x0000000603067221 */ /* 0x004fe20000010000 */
[----:B------:R-:W-:Y:S02]  /*12530*/  LEA.HI R3, R9, R4, RZ, 0x5 ;  /* 0x0000000409037211 */ /* 0x000fe400078f28ff */
[----:B------:R-:W-:Y:S01]  /*12540*/  LOP3.LUT R13, R11, 0xfffffffc, RZ, 0xc0, !PT ;  /* 0xfffffffc0b0d7812 */ /* 0x000fe200078ec0ff */
[----:B---3--:R-:W-:Y:S01]  /*12550*/  FADD.FTZ R5, R10, R5 ;  /* 0x000000050a057221 */ /* 0x008fe20000010000 */
[----:B------:R-:W-:Y:S02]  /*12560*/  SHF.R.S32.HI R11, RZ, 0x2, R11 ;  /* 0x00000002ff0b7819 */ /* 0x000fe4000001140b */
[----:B------:R-:W-:Y:S01]  /*12570*/  SHF.R.S32.HI R10, RZ, 0x5, R3 ;  /* 0x00000005ff0a7819 */ /* 0x000fe20000011403 */
[----:B------:R-:W-:Y:S01]  /*12580*/  IMAD.IADD R13, R4, 0x1, -R13 ;  /* 0x00000001040d7824 */ /* 0x000fe200078e0a0d */
[----:B------:R-:W-:-:S02]  /*12590*/  SHF.R.S32.HI R16, RZ, 0x1f, R11 ;  /* 0x0000001fff107819 */ /* 0x000fc4000001140b */
[----:B------:R-:W-:Y:S01]  /*125a0*/  FSETP.NE.FTZ.AND P3, PT, R6, RZ, PT ;  /* 0x000000ff0600720b */ /* 0x000fe20003f75000 */
[----:B------:R-:W-:Y:S01]  /*125b0*/  IMAD R10, R10, 0x100, R13 ;  /* 0x000001000a0a7824 */ /* 0x000fe200078e020d */
[----:B------:R-:W-:Y:S02]  /*125c0*/  LEA.HI R16, R16, R11, RZ, 0x3 ;  /* 0x0000000b10107211 */ /* 0x000fe400078f18ff */
[CC--:B------:R-:W-:Y:S02]  /*125d0*/  LEA.HI R13, R9.reuse, R4.reuse, RZ, 0x3 ;  /* 0x00000004090d7211 */ /* 0x0c0fe400078f18ff */
[----:B------:R-:W-:Y:S02]  /*125e0*/  LOP3.LUT R16, R16, 0xfffffff8, RZ, 0xc0, !PT ;  /* 0xfffffff810107812 */ /* 0x000fe400078ec0ff */
[----:B------:R-:W-:Y:S02]  /*125f0*/  SHF.R.S32.HI R12, RZ, 0x3, R13 ;  /* 0x00000003ff0c7819 */ /* 0x000fe4000001140d */
[----:B------:R-:W-:Y:S01]  /*12600*/  LEA.HI R17, R9, R4, RZ, 0x6 ;  /* 0x0000000409117211 */ /* 0x000fe200078f30ff */
[----:B------:R-:W-:Y:S01]  /*12610*/  IMAD.IADD R19, R11, 0x1, -R16 ;  /* 0x000000010b137824 */ /* 0x000fe200078e0a10 */
[----:B------:R-:W-:Y:S01]  /*12620*/  LEA.HI R15, R13, R12, RZ, 0x1 ;  /* 0x0000000c0d0f7211 */ /* 0x000fe200078f08ff */
[----:B------:R-:W1:Y:S01]  /*12630*/  @P3 MUFU.RCP R8, R6 ;  /* 0x0000000600083308 */ /* 0x000e620000001000 */
[----:B------:R-:W-:-:S02]  /*12640*/  LEA.HI R14, R9, R4, RZ, 0x4 ;  /* 0x00000004090e7211 */ /* 0x000fc400078f20ff */
[----:B------:R-:W-:Y:S02]  /*12650*/  LEA.HI R16, R19, R19, RZ, 0x1 ;  /* 0x0000001313107211 */ /* 0x000fe400078f08ff */
[----:B------:R-:W-:Y:S01]  /*12660*/  LOP3.LUT R9, R13, 0xfffffff8, RZ, 0xc0, !PT ;  /* 0xfffffff80d097812 */ /* 0x000fe200078ec0ff */
[----:B------:R-:W-:Y:S01]  /*12670*/  IMAD.SHL.U32 R13, R17, 0x4, RZ ;  /* 0x00000004110d7824 */ /* 0x000fe200078e00ff */
[----:B------:R-:W-:Y:S01]  /*12680*/  SHF.R.S32.HI R11, RZ, 0x1, R16 ;  /* 0x00000001ff0b7819 */ /* 0x000fe20000011410 */
[----:B------:R-:W-:Y:S01]  /*12690*/  @P3 MUFU.LG2 R6, R6 ;  /* 0x0000000600063308 */ /* 0x000fe20000000c00 */
[----:B------:R-:W-:Y:S02]  /*126a0*/  LOP3.LUT R16, R16, 0x1fffffe, RZ, 0xc0, !PT ;  /* 0x01fffffe10107812 */ /* 0x000fe400078ec0ff */
[----:B------:R-:W-:Y:S01]  /*126b0*/  LOP3.LUT R15, R15, 0xfffffffe, RZ, 0xc0, !PT ;  /* 0xfffffffe0f0f7812 */ /* 0x000fe200078ec0ff */
[----:B------:R-:W-:Y:S01]  /*126c0*/  IMAD.SHL.U32 R17, R11, 0x40, RZ ;  /* 0x000000400b117824 */ /* 0x000fe200078e00ff */
[----:B------:R-:W-:Y:S01]  /*126d0*/  IADD3 R9, -R9, R4, RZ ;  /* 0x0000000409097210 */ /* 0x000fe20007ffe1ff */
[----:B------:R-:W-:Y:S01]  /*126e0*/  IMAD.IADD R19, R19, 0x1, -R16 ;  /* 0x0000000113137824 */ /* 0x000fe200078e0a10 */
[----:B------:R-:W-:Y:S01]  /*126f0*/  FSETP.NE.FTZ.AND P2, PT, R5, RZ, PT ;  /* 0x000000ff0500720b */ /* 0x000fe20003f55000 */
[----:B------:R-:W-:Y:S01]  /*12700*/  IMAD.IADD R18, R12, 0x1, -R15 ;  /* 0x000000010c127824 */ /* 0x000fe200078e0a0f */
[----:B------:R-:W-:Y:S01]  /*12710*/  LOP3.LUT R17, R17, 0xc0, RZ, 0xc0, !PT ;  /* 0x000000c011117812 */ /* 0x000fe200078ec0ff */
[C---:B-1----:R-:W-:Y:S01]  /*12720*/  FMUL.FTZ R144, R8.reuse, R144 ;  /* 0x0000009008907220 */ /* 0x042fe20000410000 */
[----:B------:R-:W-:Y:S01]  /*12730*/  LEA.HI R15, R9, R9, RZ, 0x1 ;  /* 0x00000009090f7211 */ /* 0x000fe200078f08ff */
[C---:B------:R-:W-:Y:S01]  /*12740*/  FMUL.FTZ R145, R8.reuse, R145 ;  /* 0x0000009108917220 */ /* 0x040fe20000410000 */
[----:B------:R-:W-:Y:S01]  /*12750*/  SHF.R.S32.HI R14, RZ, 0x4, R14 ;  /* 0x00000004ff0e7819 */ /* 0x000fe2000001140e */
[C---:B------:R-:W-:Y:S01]  /*12760*/  FMUL.FTZ R140, R8.reuse, R140 ;  /* 0x0000008c088c7220 */ /* 0x040fe20000410000 */
[----:B------:R-:W-:Y:S01]  /*12770*/  LEA R10, R19, R10, 0x4 ;  /* 0x0000000a130a7211 */ /* 0x000fe200078e20ff */
[----:B------:R-:W-:Y:S01]  /*12780*/  FMUL.FTZ R141, R8, R141 ;  /* 0x0000008d088d7220 */ /* 0x000fe20000410000 */
[----:B------:R-:W-:Y:S01]  /*12790*/  LEA.HI R17, R17, R17, RZ, 0x1d ;  /* 0x0000001111117211 */ /* 0x000fe200078fe8ff */
[----:B------:R-:W-:Y:S01]  /*127a0*/  IMAD.SHL.U32 R14, R14, 0x40, RZ ;  /* 0x000000400e0e7824 */ /* 0x000fe200078e00ff */
[----:B------:R-:W-:Y:S01]  /*127b0*/  LOP3.LUT R20, R15, 0xfffffffe, RZ, 0xc0, !PT ;  /* 0xfffffffe0f147812 */ /* 0x000fe200078ec0ff */
[C---:B------:R-:W-:Y:S01]  /*127c0*/  FMUL.FTZ R136, R8.reuse, R136 ;  /* 0x0000008808887220 */ /* 0x040fe20000410000 */
[----:B------:R-:W-:Y:S01]  /*127d0*/  SHF.R.S32.HI R15, RZ, 0x1, R15 ;  /* 0x00000001ff0f7819 */ /* 0x000fe2000001140f */
[C---:B------:R-:W-:Y:S01]  /*127e0*/  FMUL.FTZ R137, R8.reuse, R137 ;  /* 0x0000008908897220 */ /* 0x040fe20000410000 */
[C---:B------:R-:W-:Y:S01]  /*127f0*/  LOP3.LUT R16, R11.reuse, 0x1, RZ, 0xc0, !PT ;  /* 0x000000010b107812 */ /* 0x040fe200078ec0ff */
[----:B------:R-:W-:Y:S01]  /*12800*/  FMUL.FTZ R132, R8, R132 ;  /* 0x0000008408847220 */ /* 0x000fe20000410000 */
[----:B------:R-:W-:Y:S01]  /*12810*/  LOP3.LUT P0, RZ, R11, 0x2, RZ, 0xc0, !PT ;  /* 0x000000020bff7812 */ /* 0x000fe2000780c0ff */
[----:B------:R-:W-:Y:S01]  /*12820*/  IMAD.U32 R11, R10, 0x2, R17 ;  /* 0x000000020a0b7824 */ /* 0x000fe200078e0011 */
[----:B------:R-:W1:Y:S01]  /*12830*/  @P2 MUFU.RCP R7, R5 ;  /* 0x0000000500072308 */ /* 0x000e620000001000 */
[----:B------:R-:W2:Y:S01]  /*12840*/  S2R R10, SR_TID.X ;  /* 0x00000000000a7919 */ /* 0x000ea20000002100 */
[----:B------:R-:W-:Y:S01]  /*12850*/  FMUL.FTZ R133, R8, R133 ;  /* 0x0000008508857220 */ /* 0x000fe20000410000 */
[----:B------:R-:W-:Y:S01]  /*12860*/  LOP3.LUT R14, R14, 0xc0, RZ, 0xc0, !PT ;  /* 0x000000c00e0e7812 */ /* 0x000fe200078ec0ff */
[----:B------:R-:W-:Y:S01]  /*12870*/  IMAD.SHL.U32 R15, R15, 0x8, RZ ;  /* 0x000000080f0f7824 */ /* 0x000fe200078e00ff */
[----:B------:R-:W-:Y:S01]  /*12880*/  ISETP.NE.U32.AND P1, PT, R16, 0x1, PT ;  /* 0x000000011000780c */ /* 0x000fe20003f25070 */
[----:B------:R-:W-:Y:S01]  /*12890*/  IMAD.MOV.U32 R8, RZ, RZ, -0x20 ;  /* 0xffffffe0ff087424 */ /* 0x000fe200078e00ff */
[----:B------:R-:W-:Y:S01]  /*128a0*/  LOP3.LUT R13, R13, 0x3fffff00, RZ, 0xc0, !PT ;  /* 0x3fffff000d0d7812 */ /* 0x000fe200078ec0ff */
[----:B------:R-:W-:Y:S01]  /*128b0*/  STS.64 [R11.X4], R144 ;  /* 0x000000900b007388 */ /* 0x000fe20000004a00 */
[----:B------:R-:W-:Y:S01]  /*128c0*/  LOP3.LUT R15, R14, 0x18, R15, 0xf8, !PT ;  /* 0x000000180e0f7812 */ /* 0x000fe200078ef80f */
[----:B------:R-:W3:Y:S01]  /*128d0*/  @P2 MUFU.LG2 R5, R5 ;  /* 0x0000000500052308 */ /* 0x000ee20000000c00 */
[----:B------:R-:W-:Y:S01]  /*128e0*/  SEL R16, R8, 0x20, !P1 ;  /* 0x0000002008107807 */ /* 0x000fe20004800000 */
[----:B------:R-:W-:Y:S01]  /*128f0*/  IMAD R18, R18, 0x20, R13 ;  /* 0x0000002012127824 */ /* 0x000fe200078e020d */
[----:B------:R-:W-:Y:S01]  /*12900*/  SHF.R.U32.HI R14, RZ, 0x3, R14 ;  /* 0x00000003ff0e7819 */ /* 0x000fe2000001160e */
[----:B------:R-:W4:Y:S01]  /*12910*/  S2R R8, SR_CTAID.Z ;  /* 0x0000000000087919 */ /* 0x000f220000002700 */
[----:B------:R-:W-:Y:S01]  /*12920*/  IADD3 R13, R9, -R20, RZ ;  /* 0x80000014090d7210 */ /* 0x000fe20007ffe0ff */
[----:B-1----:R-:W-:Y:S01]  /*12930*/  FMUL.FTZ R147, R7, R147 ;  /* 0x0000009307937220 */ /* 0x002fe20000410000 */
[----:B------:R-:W-:Y:S01]  /*12940*/  LOP3.LUT R14, R15, R14, RZ, 0x3c, !PT ;  /* 0x0000000e0f0e7212 */ /* 0x000fe200078e3cff */
[----:B------:R-:W-:Y:S01]  /*12950*/  IMAD.SHL.U32 R15, R11, 0x4, RZ ;  /* 0x000000040b0f7824 */ /* 0x000fe200078e00ff */
[----:B------:R-:W-:Y:S01]  /*12960*/  LOP3.LUT R3, R3, 0xffffffe0, RZ, 0xc0, !PT ;  /* 0xffffffe003037812 */ /* 0x000fe200078ec0ff */
[----:B------:R-:W-:-:S02]  /*12970*/  IMAD R13, R13, 0x4, R18 ;  /* 0x000000040d0d7824 */ /* 0x000fc400078e0212 */
[----:B------:R-:W-:Y:S01]  /*12980*/  FMUL.FTZ R146, R7, R146 ;  /* 0x0000009207927220 */ /* 0x000fe20000410000 */
[----:B------:R-:W-:Y:S01]  /*12990*/  IADD3 R33, R15, 0x40, RZ ;  /* 0x000000400f217810 */ /* 0x000fe20007ffe0ff */
[----:B------:R-:W-:Y:S01]  /*129a0*/  FMUL.FTZ R143, R7, R143 ;  /* 0x0000008f078f7220 */ /* 0x000fe20000410000 */
[----:B------:R-:W-:Y:S01]  /*129b0*/  @P0 IADD3 R33, R15, -0x40, RZ ;  /* 0xffffffc00f210810 */ /* 0x000fe20007ffe0ff */
[C---:B------:R-:W-:Y:S01]  /*129c0*/  FMUL.FTZ R142, R7.reuse, R142 ;  /* 0x0000008e078e7220 */ /* 0x040fe20000410000 */
[----:B------:R1:W-:Y:S01]  /*129d0*/  STS.64 [R11.X4+0x400], R146 ;  /* 0x000400920b007388 */ /* 0x0003e20000004a00 */
[C---:B------:R-:W-:Y:S01]  /*129e0*/  FMUL.FTZ R139, R7.reuse, R139 ;  /* 0x0000008b078b7220 */ /* 0x040fe20000410000 */
[----:B--2---:R-:W-:Y:S01]  /*129f0*/  SHF.R.S32.HI R35, RZ, 0x1f, R10 ;  /* 0x0000001fff237819 */ /* 0x004fe2000001140a */
[----:B------:R-:W-:Y:S01]  /*12a00*/  FMUL.FTZ R138, R7, R138 ;  /* 0x0000008a078a7220 */ /* 0x000fe20000410000 */
[----:B------:R-:W-:Y:S01]  /*12a10*/  IADD3 R3, -R3, R4, RZ ;  /* 0x0000000403037210 */ /* 0x000fe20007ffe1ff */
[----:B------:R-:W-:-:S02]  /*12a20*/  FMUL.FTZ R135, R7, R135 ;  /* 0x0000008707877220 */ /* 0x000fc40000410000 */
[----:B------:R-:W-:Y:S01]  /*12a30*/  FMUL.FTZ R134, R7, R134 ;  /* 0x0000008607867220 */ /* 0x000fe20000410000 */
[----:B------:R-:W-:Y:S01]  /*12a40*/  LOP3.LUT P0, RZ, R3, 0x3, RZ, 0xc0, !PT ;  /* 0x0000000303ff7812 */ /* 0x000fe2000780c0ff */
[----:B------:R-:W-:Y:S01]  /*12a50*/  IMAD.IADD R7, R13, 0x1, R14 ;  /* 0x000000010d077824 */ /* 0x000fe200078e020e */
[----:B------:R-:W-:Y:S01]  /*12a60*/  IADD3 R14, R15, R16, RZ ;  /* 0x000000100f0e7210 */ /* 0x000fe20007ffe0ff */
[----:B------:R-:W2:Y:S01]  /*12a70*/  S2R R13, SR_CTAID.Y ;  /* 0x00000000000d7919 */ /* 0x000ea20000002600 */
[----:B------:R-:W-:Y:S02]  /*12a80*/  IMAD.IADD R32, R16, 0x1, R33 ;  /* 0x0000000110207824 */ /* 0x000fe400078e0221 */
[----:B---3--:R-:W-:Y:S01]  /*12a90*/  @P2 FMUL.FTZ R5, R5, 0.69314718246459960938 ;  /* 0x3f31721805052820 */ /* 0x008fe20000410000 */
[----:B------:R-:W-:Y:S01]  /*12aa0*/  STS.64 [R14], R140 ;  /* 0x0000008c0e007388 */ /* 0x000fe20000000a00 */
[----:B------:R-:W-:-:S03]  /*12ab0*/  IMAD.MOV.U32 R3, RZ, RZ, -0x800000 ;  /* 0xff800000ff037424 */ /* 0x000fc600078e00ff */
[----:B------:R3:W-:Y:S04]  /*12ac0*/  STS.64 [R14+0x400], R142 ;  /* 0x0004008e0e007388 */ /* 0x0007e80000000a00 */
[----:B------:R-:W-:Y:S04]  /*12ad0*/  STS.64 [R33], R136 ;  /* 0x0000008821007388 */ /* 0x000fe80000000a00 */
[----:B------:R5:W-:Y:S01]  /*12ae0*/  STS.64 [R33+0x400], R138 ;  /* 0x0004008a21007388 */ /* 0x000be20000000a00 */
[----:B-1----:R-:W-:-:S03]  /*12af0*/  LEA.HI R11, R35, R10, RZ, 0x5 ;  /* 0x0000000a230b7211 */ /* 0x002fc600078f28ff */
[----:B------:R-:W1:Y:S04]  /*12b00*/  S2R R15, SR_CTAID.X ;  /* 0x00000000000f7919 */ /* 0x000e680000002500 */
[----:B------:R-:W-:Y:S01]  /*12b10*/  STS.64 [R32], R132 ;  /* 0x0000008420007388 */ /* 0x000fe20000000a00 */
[----:B--2---:R-:W-:-:S03]  /*12b20*/  IMAD R13, R13, c[0x0][0x210], R234 ;  /* 0x000084000d0d7a24 */ /* 0x004fc600078e02ea */
[----:B------:R-:W-:Y:S04]  /*12b30*/  STS.64 [R32+0x400], R134 ;  /* 0x0004008620007388 */ /* 0x000fe80000000a00 */
[----:B------:R-:W-:Y:S01]  /*12b40*/  BAR.SYNC.DEFER_BLOCKING 0x0 ;  /* 0x0000000000007b1d */ /* 0x000fe20000010000 */
[----:B---3--:R-:W-:Y:S01]  /*12b50*/  SHF.R.S32.HI R14, RZ, 0x5, R11 ;  /* 0x00000005ff0e7819 */ /* 0x008fe2000001140b */
[----:B-----5:R-:W-:Y:S02]  /*12b60*/  IMAD.MOV R33, RZ, RZ, -R234 ;  /* 0x000000ffff217224 */ /* 0x020fe400078e0aea */
[----:B-1----:R-:W-:Y:S02]  /*12b70*/  IMAD.SHL.U32 R15, R15, 0x40, RZ ;  /* 0x000000400f0f7824 */ /* 0x002fe400078e00ff */
[----:B----4-:R-:W-:Y:S01]  /*12b80*/  IMAD R8, R33, c[0x0][0x1c0], R8 ;  /* 0x0000700021087a24 */ /* 0x010fe200078e0208 */
[----:B------:R-:W-:-:S02]  /*12b90*/  LOP3.LUT R33, R11, 0xffffffe0, RZ, 0xc0, !PT ;  /* 0xffffffe00b217812 */ /* 0x000fc400078ec0ff */
[----:B------:R-:W-:Y:S01]  /*12ba0*/  SHF.R.S32.HI R11, RZ, 0x1f, R14 ;  /* 0x0000001fff0b7819 */ /* 0x000fe2000001140e */
[----:B------:R-:W-:Y:S02]  /*12bb0*/  IMAD R8, R13, c[0x0][0x1c0], R8 ;  /* 0x000070000d087a24 */ /* 0x000fe400078e0208 */
[----:B------:R-:W-:Y:S01]  /*12bc0*/  IMAD.IADD R33, R10, 0x1, -R33 ;  /* 0x000000010a217824 */ /* 0x000fe200078e0a21 */
[----:B------:R-:W-:Y:S01]  /*12bd0*/  LEA.HI R11, R11, R14, RZ, 0x2 ;  /* 0x0000000e0b0b7211 */ /* 0x000fe200078f10ff */
[----:B------:R-:W-:Y:S01]  /*12be0*/  @P3 FMUL.FTZ R13, R6, 0.69314718246459960938 ;  /* 0x3f317218060d3820 */ /* 0x000fe20000410000 */
[----:B------:R-:W1:Y:S01]  /*12bf0*/  LDS.128 R24, [R7.X4] ;  /* 0x0000000007187984 */ /* 0x000e620000004c00 */
[----:B------:R-:W-:Y:S01]  /*12c00*/  IMAD R8, R8, c[0x0][0x214], R15 ;  /* 0x0000850008087a24 */ /* 0x000fe200078e020f */
[----:B------:R-:W-:Y:S01]  /*12c10*/  SHF.R.S32.HI R4, RZ, 0x1f, R33 ;  /* 0x0000001fff047819 */ /* 0x000fe20000011421 */
[----:B------:R-:W-:Y:S01]  /*12c20*/  @P3 FFMA.FTZ R3, R2, c[0x0][0x238], R13 ;  /* 0x00008e0002033a23 */ /* 0x000fe2000001000d */
[----:B------:R-:W-:Y:S01]  /*12c30*/  LOP3.LUT R11, R11, 0xfffffffc, RZ, 0xc0, !PT ;  /* 0xfffffffc0b0b7812 */ /* 0x000fe200078ec0ff */
[----:B------:R-:W2:Y:S01]  /*12c40*/  LDS.128 R20, [R7.X4+0x800] ;  /* 0x0008000007147984 */ /* 0x000ea20000004c00 */
[----:B------:R-:W-:Y:S01]  /*12c50*/  LEA.HI R4, R4, R33, RZ, 0x2 ;  /* 0x0000002104047211 */ /* 0x000fe200078f10ff */
[----:B------:R-:W-:-:S02]  /*12c60*/  IMAD.SHL.U32 R6, R9, 0x4, RZ ;  /* 0x0000000409067824 */ /* 0x000fc400078e00ff */
[----:B------:R-:W-:Y:S01]  /*12c70*/  IMAD.IADD R11, R14, 0x1, -R11 ;  /* 0x000000010e0b7824 */ /* 0x000fe200078e0a0b */
[----:B------:R-:W-:Y:S01]  /*12c80*/  SHF.R.S32.HI R4, RZ, 0x2, R4 ;  /* 0x00000002ff047819 */ /* 0x000fe20000011404 */
[----:B------:R-:W3:Y:S04]  /*12c90*/  LDS.128 R16, [R7.X4+0x1000] ;  /* 0x0010000007107984 */ /* 0x000ee80000004c00 */
[----:B------:R4:W1:Y:S01]  /*12ca0*/  LDS.128 R28, [R7.X4+0x1800] ;  /* 0x00180000071c7984 */ /* 0x0008620000004c00 */
[----:B------:R-:W-:Y:S01]  /*12cb0*/  IMAD R4, R11, 0x10, R4 ;  /* 0x000000100b047824 */ /* 0x000fe200078e0204 */
[----:B----4-:R-:W-:Y:S01]  /*12cc0*/  MOV R7, 0xff800000 ;  /* 0xff80000000077802 */ /* 0x010fe20000000f00 */
[----:B------:R-:W-:Y:S01]  /*12cd0*/  @P2 FFMA.FTZ R7, R0, c[0x0][0x238], R5 ;  /* 0x00008e0000072a23 */ /* 0x000fe20000010005 */
[----:B------:R-:W-:Y:S05]  /*12ce0*/  @P0 BRA `(.L_x_1149) ;  /* 0x000000a000000947 */ /* 0x000fea0003800000 */
[----:B------:R-:W-:Y:S02]  /*12cf0*/  IADD3 R2, R4, 0x8, RZ ;  /* 0x0000000804027810 */ /* 0x000fe40007ffe0ff */
[----:B------:R-:W-:-:S02]  /*12d00*/  SHF.R.S32.HI R5, RZ, 0x1f, R4 ;  /* 0x0000001fff057819 */ /* 0x000fc40000011404 */
[----:B------:R-:W-:Y:S02]  /*12d10*/  IADD3 R0, P0, R8, R4, RZ ;  /* 0x0000000408007210 */ /* 0x000fe40007f1e0ff */
[-C--:B------:R-:W-:Y:S02]  /*12d20*/  ISETP.GE.AND P2, PT, R4, R229.reuse, PT ;  /* 0x000000e50400720c */ /* 0x080fe40003f46270 */
[----:B------:R-:W-:Y:S02]  /*12d30*/  ISETP.GE.AND P1, PT, R2, R229, PT ;  /* 0x000000e50200720c */ /* 0x000fe40003f26270 */
[----:B------:R-:W-:Y:S02]  /*12d40*/  LEA.HI.X.SX32 R5, R8, R5, 0x1, P0 ;  /* 0x0000000508057211 */ /* 0x000fe400000f0eff */
[----:B------:R-:W-:-:S04]  /*12d50*/  LEA R4, P0, R0, c[0x0][0x208], 0x2 ;  /* 0x0000820000047a11 */ /* 0x000fc800078010ff */
[----:B------:R-:W-:-:S05]  /*12d60*/  LEA.HI.X R5, R0, c[0x0][0x20c], R5, 0x2, P0 ;  /* 0x0000830000057a11 */ /* 0x000fca00000f1405 */
[----:B------:R4:W-:Y:S04]  /*12d70*/  @!P2 STG.E [R4.64], R3 ;  /* 0x000000030400a986 */ /* 0x0009e8000c101906 */
[----:B------:R4:W-:Y:S02]  /*12d80*/  @!P1 STG.E [R4.64+0x20], R7 ;  /* 0x0000200704009986 */ /* 0x0009e4000c101906 */
.L_x_1149:
[----:B------:R-:W-:Y:S05]  /*12d90*/  BSYNC B0 ;  /* 0x0000000000007941 */ /* 0x000fea0003800000 */
.L_x_1148:
[--C-:B----4-:R-:W-:Y:S01]  /*12da0*/  SHF.R.S32.HI R7, RZ, 0x1f, R6.reuse ;  /* 0x0000001fff077819 */ /* 0x110fe20000011406 */
[----:B------:R-:W-:Y:S01]  /*12db0*/  IMAD R8, R8, c[0x0][0x22c], RZ ;  /* 0x00008b0008087a24 */ /* 0x000fe200078e02ff */
[----:B------:R-:W-:Y:S02]  /*12dc0*/  ISETP.GE.AND P1, PT, R6, c[0x0][0x220], PT ;  /* 0x0000880006007a0c */ /* 0x000fe40003f26270 */
[C---:B------:R-:W-:Y:S01]  /*12dd0*/  IADD3 R2, R12.reuse, 0x10, RZ ;  /* 0x000000100c027810 */ /* 0x040fe20007ffe0ff */
[C---:B------:R-:W-:Y:S01]  /*12de0*/  IMAD.WIDE R4, R12.reuse, 0x20, R6 ;  /* 0x000000200c047825 */ /* 0x040fe200078e0206 */
[----:B------:R-:W-:-:S02]  /*12df0*/  IADD3 R0, R12, 0x20, RZ ;  /* 0x000000200c007810 */ /* 0x000fc40007ffe0ff */
[CC--:B------:R-:W-:Y:S02]  /*12e00*/  ISETP.GE.OR P4, PT, R12.reuse, R229.reuse, P1 ;  /* 0x000000e50c00720c */ /* 0x0c0fe40000f86670 */
[----:B------:R-:W-:Y:S02]  /*12e10*/  IADD3 R12, R12, 0x30, RZ ;  /* 0x000000300c0c7810 */ /* 0x000fe40007ffe0ff */
[----:B------:R-:W-:Y:S02]  /*12e20*/  IADD3 R3, P0, R8, R4, RZ ;  /* 0x0000000408037210 */ /* 0x000fe40007f1e0ff */
[-C--:B------:R-:W-:Y:S02]  /*12e30*/  ISETP.GE.OR P3, PT, R2, R229.reuse, P1 ;  /* 0x000000e50200720c */ /* 0x080fe40000f66670 */
[-C--:B------:R-:W-:Y:S02]  /*12e40*/  ISETP.GE.OR P2, PT, R0, R229.reuse, P1 ;  /* 0x000000e50000720c */ /* 0x080fe40000f46670 */
[----:B------:R-:W-:-:S02]  /*12e50*/  ISETP.GE.OR P1, PT, R12, R229, P1 ;  /* 0x000000e50c00720c */ /* 0x000fc40000f26670 */
[----:B------:R-:W-:Y:S02]  /*12e60*/  LEA.HI.X.SX32 R8, R8, R5, 0x1, P0 ;  /* 0x0000000508087211 */ /* 0x000fe400000f0eff */
[----:B------:R-:W-:-:S04]  /*12e70*/  LEA R2, P0, R3, c[0x0][0x1d8], 0x2 ;  /* 0x0000760003027a11 */ /* 0x000fc800078010ff */
[----:B------:R-:W-:-:S05]  /*12e80*/  LEA.HI.X R3, R3, c[0x0][0x1dc], R8, 0x2, P0 ;  /* 0x0000770003037a11 */ /* 0x000fca00000f1408 */
[----:B--2---:R2:W-:Y:S04]  /*12e90*/  @!P3 STG.E.128 [R2.64+0x800], R20 ;  /* 0x000800140200b986 */ /* 0x0045e8000c101d06 */
[----:B---3--:R2:W-:Y:S04]  /*12ea0*/  @!P2 STG.E.128 [R2.64+0x1000], R16 ;  /* 0x001000100200a986 */ /* 0x0085e8000c101d06 */
[----:B-1----:R2:W-:Y:S04]  /*12eb0*/  @!P4 STG.E.64 [R2.64], R24 ;  /* 0x000000180200c986 */ /* 0x0025e8000c101b06 */
[----:B------:R2:W-:Y:S01]  /*12ec0*/  @!P4 STG.E.64 [R2.64+0x8], R26 ;  /* 0x0000081a0200c986 */ /* 0x0005e2000c101b06 */
[----:B------:R-:W-:Y:S05]  /*12ed0*/  @P1 EXIT ;  /* 0x000000000000194d */ /* 0x000fea0003800000 */
[----:B------:R-:W-:Y:S01]  /*12ee0*/  STG.E.128 [R2.64+0x1800], R28 ;  /* 0x0018001c02007986 */ /* 0x000fe2000c101d06 */
[----:B------:R-:W-:Y:S05]  /*12ef0*/  EXIT ;  /* 0x000000000000794d */ /* 0x000fea0003800000 */
.L_x_1150:
        /* <DEDUP_REMOVED lines=16> */
.L_x_5194:


//--------------------- .text._ZN5flash24flash_fwd_splitkv_kernelI23Flash_fwd_kernel_traitsILi32ELi64ELi256ELi4ELb0ELb0EN7cutlass10bfloat16_tE19Flash_kernel_traitsILi32ELi64ELi256ELi4ES3_EELb1ELb0ELb0ELb0ELb0ELb1ELb1ELb0EEEvNS_16Flash_fwd_paramsE --------------------------
	.section	.text._ZN5flash24flash_fwd_splitkv_kernelI23Flash_fwd_kernel_traitsILi32ELi64ELi256ELi4ELb0ELb0EN7cutlass10bfloat16_tE19Flash_kernel_traitsILi32ELi64ELi256ELi4ES3_EELb1ELb0ELb0ELb0ELb0ELb1ELb1ELb0EEEvNS_16Flash_fwd_paramsE,"ax",@progbits
	.sectioninfo	@"SHI_REGISTERS=255"
	.align	128
        .global         _ZN5flash24flash_fwd_splitkv_kernelI23Flash_fwd_kernel_traitsILi32ELi64ELi256ELi4ELb0ELb0EN7cutlass10bfloat16_tE19Flash_kernel_traitsILi32ELi64ELi256ELi4ES3_EELb1ELb0ELb0ELb0ELb0ELb1ELb1ELb0EEEvNS_16Flash_fwd_paramsE
        .type           _ZN5flash24flash_fwd_splitkv_kernelI23Flash_fwd_kernel_traitsILi32ELi64ELi256ELi4ELb0ELb0EN7cutlass10bfloat16_tE19Flash_kernel_traitsILi32ELi64ELi256ELi4ES3_EELb1ELb0ELb0ELb0ELb0ELb1ELb1ELb0EEEvNS_16Flash_fwd_paramsE,@function
        .size           _ZN5flash24flash_fwd_splitkv_kernelI23Flash_fwd_kernel_traitsILi32ELi64ELi256ELi4ELb0ELb0EN7cutlass10bfloat16_tE19Flash_kernel_traitsILi32ELi64ELi256ELi4ES3_EELb1ELb0ELb0ELb0ELb0ELb1ELb1ELb0EEEvNS_16Flash_fwd_paramsE,(.L_x_5195 - _ZN5flash24flash_fwd_splitkv_kernelI23Flash_fwd_kernel_traitsILi32ELi64ELi256ELi4ELb0ELb0EN7cutlass10bfloat16_tE19Flash_kernel_traitsILi32ELi64ELi256ELi4ES3_EELb1ELb0ELb0ELb0ELb0ELb1ELb1ELb0EEEvNS_16Flash_fwd_paramsE)
        .other          _ZN5flash24flash_fwd_splitkv_kernelI23Flash_fwd_kernel_traitsILi32ELi64ELi256ELi4ELb0ELb0EN7cutlass10bfloat16_tE19Flash_kernel_traitsILi32ELi64ELi256ELi4ES3_EELb1ELb0ELb0ELb0ELb0ELb1ELb1ELb0EEEvNS_16Flash_fwd_paramsE,@"STO_CUDA_ENTRY STV_DEFAULT"
_ZN5flash24flash_fwd_splitkv_kernelI23Flash_fwd_kernel_traitsILi32ELi64ELi256ELi4ELb0ELb0EN7cutlass10bfloat16_tE19Flash_kernel_traitsILi32ELi64ELi256ELi4ES3_EELb1ELb0ELb0ELb0ELb0ELb1ELb1ELb0EEEvNS_16Flash_fwd_paramsE:
.text._ZN5flash24flash_fwd_splitkv_kernelI23Flash_fwd_kernel_traitsILi32ELi64ELi256ELi4ELb0ELb0EN7cutlass10bfloat16_tE19Flash_kernel_traitsILi32ELi64ELi256ELi4ES3_EELb1ELb0ELb0ELb0ELb0ELb1ELb1ELb0EEEvNS_16Flash_fwd_paramsE:
[----:B------:R-:W-:Y:S02]  /*0000*/  MOV R1, c[0x0][0x28] ;  /* 0x00000a0000017a02 */ /* 0x000fe40000000f00 */
[----:B------:R-:W1:Y:S01]  /*0010*/  I2F.U32.RP R2, c[0x0][0x1c0] ;  /* 0x0000700000027b06 */ /* 0x000e620000209000 */
[----:B------:R-:W2:Y:S01]  /*0020*/  S2R R25, SR_CTAID.Z ;  /* 0x0000000000197919 */ /* 0x000ea20000002700 */
[----:B------:R-:W-:Y:S01]  /*0030*/  ISETP.NE.U32.AND P1, PT, RZ, c[0x0][0x1c0], PT ;  /* 0x00007000ff007a0c */ /* 0x000fe20003f25070 */
[----:B------:R-:W-:Y:S01]  /*0040*/  IMAD.MOV.U32 R9, RZ, RZ, 0x4 ;  /* 0x00000004ff097424 */ /* 0x000fe200078e00ff */
[----:B------:R-:W-:Y:S01]  /*0050*/  ULDC.64 UR6, c[0x0][0x118] ;  /* 0x0000460000067ab9 */ /* 0x000fe20000000a00 */
[----:B------:R-:W-:Y:S01]  /*0060*/  IMAD.MOV.U32 R14, RZ, RZ, -0x1 ;  /* 0xffffffffff0e7424 */ /* 0x000fe200078e00ff */
[----:B------:R-:W-:Y:S02]  /*0070*/  IADD3 R1, R1, -0x8, RZ ;  /* 0xfffffff801017810 */ /* 0x000fe40007ffe0ff */
[----:B-1----:R-:W1:Y:S02]  /*0080*/  MUFU.RCP R2, R2 ;  /* 0x0000000200027308 */ /* 0x002e640000001000 */
[----:B-1----:R-:W-:-:S06]  /*0090*/  IADD3 R2, R2, 0xffffffe, RZ ;  /* 0x0ffffffe02027810 */ /* 0x002fcc0007ffe0ff */
[----:B------:R-:W1:Y:S02]  /*00a0*/  F2I.FTZ.U32.TRUNC.NTZ R3, R2 ;  /* 0x0000000200037305 */ /* 0x000e64000021f000 */
[----:B-1----:R-:W-:Y:S02]  /*00b0*/  IMAD.MOV R0, RZ, RZ, -R3 ;  /* 0x000000ffff007224 */ /* 0x002fe400078e0a03 */
[----:B------:R-:W-:Y:S02]  /*00c0*/  IMAD.MOV.U32 R2, RZ, RZ, RZ ;  /* 0x000000ffff027224 */ /* 0x000fe400078e00ff */
[----:B------:R-:W-:-:S04]  /*00d0*/  IMAD R0, R0, c[0x0][0x1c0], RZ ;  /* 0x0000700000007a24 */ /* 0x000fc800078e02ff */
[----:B------:R-:W-:-:S06]  /*00e0*/  IMAD.HI.U32 R2, R3, R0, R2 ;  /* 0x0000000003027227 */ /* 0x000fcc00078e0002 */
[----:B--2---:R-:W-:Y:S02]  /*00f0*/  IMAD.HI.U32 R242, R2, R25, RZ ;  /* 0x0000001902f27227 */ /* 0x004fe400078e00ff */
[----:B------:R-:W1:Y:S02]  /*0100*/  LDC.U8 R2, c[0x0][0x312] ;  /* 0x0000c480ff027b82 */ /* 0x000e640000000000 */
[----:B------:R-:W-:-:S04]  /*0110*/  IMAD.MOV R0, RZ, RZ, -R242 ;  /* 0x000000ffff007224 */ /* 0x000fc800078e0af2 */
[----:B------:R-:W-:-:S05]  /*0120*/  IMAD R0, R0, c[0x0][0x1c0], R25 ;  /* 0x0000700000007a24 */ /* 0x000fca00078e0219 */
[----:B------:R-:W-:-:S13]  /*0130*/  ISETP.GE.U32.AND P2, PT, R0, c[0x0][0x1c0], PT ;  /* 0x0000700000007a0c */ /* 0x000fda0003f46070 */
[----:B------:R-:W-:Y:S02]  /*0140*/  @P2 IADD3 R0, R0, -c[0x0][0x1c0], RZ ;  /* 0x8000700000002a10 */ /* 0x000fe40007ffe0ff */
[----:B------:R-:W-:Y:S02]  /*0150*/  @P2 IADD3 R242, R242, 0x1, RZ ;  /* 0x00000001f2f22810 */ /* 0x000fe40007ffe0ff */
[----:B------:R-:W-:Y:S02]  /*0160*/  ISETP.GE.U32.AND P0, PT, R0, c[0x0][0x1c0], PT ;  /* 0x0000700000007a0c */ /* 0x000fe40003f06070 */
[----:B------:R-:W-:Y:S02]  /*0170*/  ISETP.NE.U32.AND P2, PT, RZ, c[0x0][0x240], PT ;  /* 0x00009000ff007a0c */ /* 0x000fe40003f45070 */
[----:B-1----:R-:W-:Y:S02]  /*0180*/  ISETP.NE.AND P3, PT, R2, RZ, PT ;  /* 0x000000ff0200720c */ /* 0x002fe40003f65270 */
        /* <DEDUP_REMOVED lines=10> */
[----:B------:R1:W2:Y:S04]  /*0230*/  @P2 LDG.E R14, [R2.64] ;  /* 0x00000006020e2981 */ /* 0x0002a8000c1e1900 */
[----:B------:R1:W2:Y:S01]  /*0240*/  @P2 LDG.E R4, [R2.64+0x4] ;  /* 0x0000040602042981 */ /* 0x0002a2000c1e1900 */
[----:B------:R-:W-:-:S04]  /*0250*/  IMAD.MOV.U32 R10, RZ, RZ, RZ ;  /* 0x000000ffff0a7224 */ /* 0x000fc800078e00ff */
[----:B------:R3:W5:Y:S04]  /*0260*/  @!P1 LDG.E R8, [R6.64] ;  /* 0x0000000606089981 */ /* 0x000768000c1e1900 */
[----:B------:R-:W4:Y:S04]  /*0270*/  S2R R15, SR_CTAID.X ;  /* 0x00000000000f7919 */ /* 0x000f280000002500 */
[----:B------:R-:W2:Y:S04]  /*0280*/  S2R R11, SR_CTAID.Y ;  /* 0x00000000000b7919 */ /* 0x000ea80000002600 */
[----:B------:R-:W2:Y:S01]  /*0290*/  S2R R68, SR_TID.X ;  /* 0x0000000000447919 */ /* 0x000ea20000002100 */
[----:B-1----:R-:W-:-:S05]  /*02a0*/  @P0 IMAD.WIDE R2, R242, R9, c[0x0][0x250] ;  /* 0x00009400f2020625 */ /* 0x002fca00078e0209 */
[----:B------:R3:W5:Y:S01]  /*02b0*/  @P0 LDG.E R10, [R2.64] ;  /* 0x00000006020a0981 */ /* 0x000762000c1e1900 */
[----:B------:R-:W-:-:S04]  /*02c0*/  ISETP.NE.U32.AND P0, PT, RZ, c[0x0][0x248], PT ;  /* 0x00009200ff007a0c */ /* 0x000fc80003f05070 */
[----:B------:R-:W-:Y:S01]  /*02d0*/  ISETP.NE.AND.EX P0, PT, RZ, c[0x0][0x24c], PT, P0 ;  /* 0x00009300ff007a0c */ /* 0x000fe20003f05300 */
[----:B------:R-:W-:-:S04]  /*02e0*/  IMAD.MOV R0, RZ, RZ, -R242 ;  /* 0x000000ffff007224 */ /* 0x000fc800078e0af2 */
[----:B------:R-:W-:Y:S02]  /*02f0*/  IMAD R25, R0, c[0x0][0x1c0], R25 ;  /* 0x0000700000197a24 */ /* 0x000fe400078e0219 */
[----:B--2---:R-:W-:Y:S02]  /*0300*/  @P2 IMAD.IADD R60, R4, 0x1, -R14 ;  /* 0x00000001043c2824 */ /* 0x004fe400078e0a0e */
[----:B------:R-:W-:-:S04]  /*0310*/  @!P2 IMAD.MOV.U32 R60, RZ, RZ, c[0x0][0x214] ;  /* 0x00008500ff3ca624 */ /* 0x000fc800078e00ff */
[----:B------:R-:W-:Y:S05]  /*0320*/  @!P0 BRA `(.L_x_1151) ;  /* 0x0000004000008947 */ /* 0x000fea0003800000 */
[----:B---34-:R-:W2:Y:S02]  /*0330*/  @P3 LDG.E R0, [R6.64+0x4] ;  /* 0x0000040606003981 */ /* 0x018ea4000c1e1900 */
[----:B--2--5:R-:W-:-:S06]  /*0340*/  @P3 IADD3 R4, R0, -R8, RZ ;  /* 0x8000000800043210 */ /* 0x024fcc0007ffe0ff */
[----:B------:R1:W5:Y:S01]  /*0350*/  @!P3 LDG.E R4, [R6.64] ;  /* 0x000000060604b981 */ /* 0x000362000c1e1900 */
[----:B------:R-:W-:Y:S05]  /*0360*/  BRA `(.L_x_1152) ;  /* 0x0000001000007947 */ /* 0x000fea0003800000 */
.L_x_1151:
[----:B---34-:R-:W-:Y:S02]  /*0370*/  MOV R4, c[0x0][0x218] ;  /* 0x0000860000047a02 */ /* 0x018fe40000000f00 */
.L_x_1152:
        /* <DEDUP_REMOVED lines=12> */
[----:B-1----:R-:W-:Y:S01]  /*0440*/  IABS R6, c[0x0][0x10] ;  /* 0x0000040000067a13 */ /* 0x002fe20000000000 */
[----:B------:R-:W-:-:S03]  /*0450*/  IMAD.MOV.U32 R0, RZ, RZ, c[0x0][0x218] ;  /* 0x00008600ff007624 */ /* 0x000fc600078e00ff */
[----:B------:R-:W1:Y:S02]  /*0460*/  I2F.RP R2, R6 ;  /* 0x0000000600027306 */ /* 0x000e640000209400 */
[----:B------:R-:W-:-:S06]  /*0470*/  IADD3 R0, R0, 0xff, RZ ;  /* 0x000000ff00007810 */ /* 0x000fcc0007ffe0ff */
[----:B-1----:R-:W1:Y:S02]  /*0480*/  MUFU.RCP R2, R2 ;  /* 0x0000000200027308 */ /* 0x002e640000001000 */
[----:B-1----:R-:W-:-:S06]  /*0490*/  IADD3 R2, R2, 0xffffffe, RZ ;  /* 0x0ffffffe02027810 */ /* 0x002fcc0007ffe0ff */
[----:B------:R1:W2:Y:S02]  /*04a0*/  F2I.FTZ.U32.TRUNC.NTZ R3, R2 ;  /* 0x0000000200037305 */ /* 0x0002a4000021f000 */
[----:B-1----:R-:W-:-:S04]  /*04b0*/  SHF.R.S32.HI R2, RZ, 0x1f, R0 ;  /* 0x0000001fff027819 */ /* 0x002fc80000011400 */
[----:B------:R-:W-:Y:S01]  /*04c0*/  LEA.HI R0, R2, R0, RZ, 0x8 ;  /* 0x0000000002007211 */ /* 0x000fe200078f40ff */
[----:B--2---:R-:W-:-:S03]  /*04d0*/  IMAD.MOV R2, RZ, RZ, -R3 ;  /* 0x000000ffff027224 */ /* 0x004fc600078e0a03 */
[----:B------:R-:W-:-:S04]  /*04e0*/  LEA.HI.SX32 R0, R0, c[0x0][0x10], 0x18 ;  /* 0x0000040000007a11 */ /* 0x000fc800078fc2ff */
[----:B------:R-:W-:Y:S01]  /*04f0*/  IADD3 R4, R0, -0x1, RZ ;  /* 0xffffffff00047810 */ /* 0x000fe20007ffe0ff */
[----:B------:R-:W-:Y:S02]  /*0500*/  IMAD R0, R2, R6, RZ ;  /* 0x0000000602007224 */ /* 0x000fe400078e02ff */
[----:B------:R-:W-:Y:S01]  /*0510*/  IMAD.MOV.U32 R2, RZ, RZ, RZ ;  /* 0x000000ffff027224 */ /* 0x000fe200078e00ff */
[----:B------:R-:W-:-:S03]  /*0520*/  IABS R5, R4 ;  /* 0x0000000400057213 */ /* 0x000fc60000000000 */
[----:B------:R-:W-:-:S04]  /*0530*/  IMAD.HI.U32 R0, R3, R0, R2 ;  /* 0x0000000003007227 */ /* 0x000fc800078e0002 */
[----:B------:R-:W-:-:S04]  /*0540*/  IMAD.MOV.U32 R2, RZ, RZ, R5 ;  /* 0x000000ffff027224 */ /* 0x000fc800078e0005 */
[----:B------:R-:W-:-:S04]  /*0550*/  IMAD.HI.U32 R0, R0, R2, RZ ;  /* 0x0000000200007227 */ /* 0x000fc800078e00ff */
[----:B------:R-:W-:-:S04]  /*0560*/  IMAD.MOV R3, RZ, RZ, -R0 ;  /* 0x000000ffff037224 */ /* 0x000fc800078e0a00 */
[----:B------:R-:W-:Y:S01]  /*0570*/  IMAD R2, R6, R3, R2 ;  /* 0x0000000306027224 */ /* 0x000fe200078e0202 */
[----:B------:R-:W-:-:S04]  /*0580*/  IADD3 R3, R47, 0xff, RZ ;  /* 0x000000ff2f037810 */ /* 0x000fc80007ffe0ff */
[----:B------:R-:W-:-:S13]  /*0590*/  ISETP.GT.U32.AND P1, PT, R6, R2, PT ;  /* 0x000000020600720c */ /* 0x000fda0003f24070 */
[----:B------:R-:W-:Y:S01]  /*05a0*/  @!P1 IMAD.IADD R2, R2, 0x1, -R6 ;  /* 0x0000000102029824 */ /* 0x000fe200078e0a06 */
[----:B------:R-:W-:Y:S02]  /*05b0*/  @!P1 IADD3 R0, R0, 0x1, RZ ;  /* 0x0000000100009810 */ /* 0x000fe40007ffe0ff */
[----:B------:R-:W-:Y:S02]  /*05c0*/  ISETP.NE.AND P1, PT, RZ, c[0x0][0x10], PT ;  /* 0x00000400ff007a0c */ /* 0x000fe40003f25270 */
[----:B------:R-:W-:Y:S02]  /*05d0*/  ISETP.GE.U32.AND P2, PT, R2, R6, PT ;  /* 0x000000060200720c */ /* 0x000fe40003f46070 */
[----:B------:R-:W-:Y:S02]  /*05e0*/  LOP3.LUT R2, R4, c[0x0][0x10], RZ, 0x3c, !PT ;  /* 0x0000040004027a12 */ /* 0x000fe400078e3cff */
[----:B------:R-:W-:Y:S02]  /*05f0*/  SHF.R.S32.HI R4, RZ, 0x1f, R3 ;  /* 0x0000001fff047819 */ /* 0x000fe40000011403 */
[----:B------:R-:W-:-:S02]  /*0600*/  ISETP.GE.AND P0, PT, R2, RZ, PT ;  /* 0x000000ff0200720c */ /* 0x000fc40003f06270 */
[----:B------:R-:W-:Y:S02]  /*0610*/  IADD3 R2, -R60, 0x13f, R69 ;  /* 0x0000013f3c027810 */ /* 0x000fe40007ffe145 */
[----:B------:R-:W-:Y:S02]  /*0620*/  LEA.HI R4, R4, R3, RZ, 0x8 ;  /* 0x0000000304047211 */ /* 0x000fe400078f40ff */
[----:B------:R-:W-:Y:S02]  /*0630*/  IADD3 R2, R2, c[0x0][0x2e8], R47 ;  /* 0x0000ba0002027a10 */ /* 0x000fe40007ffe02f */
[----:B------:R-:W-:Y:S02]  /*0640*/  @P2 IADD3 R0, R0, 0x1, RZ ;  /* 0x0000000100002810 */ /* 0x000fe40007ffe0ff */
[----:B------:R-:W-:Y:S02]  /*0650*/  SHF.R.S32.HI R3, RZ, 0x1f, R2 ;  /* 0x0000001fff037819 */ /* 0x000fe40000011402 */
[----:B------:R-:W-:Y:S01]  /*0660*/  SHF.R.S32.HI R4, RZ, 0x8, R4 ;  /* 0x00000008ff047819 */ /* 0x000fe20000011404 */
[----:B------:R-:W-:Y:S01]  /*0670*/  @!P0 IMAD.MOV R0, RZ, RZ, -R0 ;  /* 0x000000ffff008224 */ /* 0x000fe200078e0a00 */
[----:B------:R-:W-:-:S02]  /*0680*/  @!P1 LOP3.LUT R0, RZ, c[0x0][0x10], RZ, 0x33, !PT ;  /* 0x00000400ff009a12 */ /* 0x000fc400078e33ff */
[----:B------:R-:W-:-:S03]  /*0690*/  LEA.HI R2, R3, R2, RZ, 0x8 ;  /* 0x0000000203027211 */ /* 0x000fc600078f40ff */
[----:B------:R-:W-:-:S04]  /*06a0*/  IMAD R241, R0, R11, RZ ;  /* 0x0000000b00f17224 */ /* 0x000fc800078e02ff */
[----:B------:R-:W-:Y:S01]  /*06b0*/  IMAD.IADD R3, R0, 0x1, R241 ;  /* 0x0000000100037824 */ /* 0x000fe200078e02f1 */
[----:B------:R-:W-:-:S04]  /*06c0*/  SHF.R.S32.HI R0, RZ, 0x8, R2 ;  /* 0x00000008ff007819 */ /* 0x000fc80000011402 */
[----:B------:R-:W-:-:S04]  /*06d0*/  IMNMX R2, R4, R3, PT ;  /* 0x0000000304027217 */ /* 0x000fc80003800200 */
[----:B------:R-:W-:-:S04]  /*06e0*/  IMNMX R78, R2, R0, PT ;  /* 0x00000000024e7217 */ /* 0x000fc80003800200 */
[----:B------:R-:W-:-:S13]  /*06f0*/  ISETP.GE.AND P0, PT, R241, R78, PT ;  /* 0x0000004ef100720c */ /* 0x000fda0003f06270 */
[----:B------:R-:W-:Y:S05]  /*0700*/  @!P0 BRA `(.L_x_1153) ;  /* 0x0000034000008947 */ /* 0x000fea0003800000 */
[----:B------:R-:W-:Y:S01]  /*0710*/  SHF.R.S32.HI R4, RZ, 0x1f, R68 ;  /* 0x0000001fff047819 */ /* 0x000fe20000011444 */
[----:B------:R-:W-:Y:S02]  /*0720*/  IMAD R0, R11, c[0x0][0x210], R242 ;  /* 0x000084000b007a24 */ /* 0x000fe400078e02f2 */
[----:B------:R-:W-:Y:S01]  /*0730*/  IMAD.IADD R9, R60, 0x1, -R69 ;  /* 0x000000013c097824 */ /* 0x000fe200078e0a45 */
[----:B------:R-:W-:Y:S01]  /*0740*/  LEA.HI R4, R4, R68, RZ, 0x3 ;  /* 0x0000004404047211 */ /* 0x000fe200078f18ff */
[----:B------:R-:W-:-:S03]  /*0750*/  IMAD R0, R0, c[0x0][0x1c0], R25 ;  /* 0x0000700000007a24 */ /* 0x000fc600078e0219 */
[----:B------:R-:W-:Y:S01]  /*0760*/  LOP3.LUT R6, R4, 0xfffffff8, RZ, 0xc0, !PT ;  /* 0xfffffff804067812 */ /* 0x000fe200078ec0ff */
[----:B------:R-:W-:Y:S01]  /*0770*/  IMAD R8, R0, c[0x0][0x214], R69 ;  /* 0x0000850000087a24 */ /* 0x000fe200078e0245 */
[----:B------:R-:W-:-:S03]  /*0780*/  SHF.R.S32.HI R0, RZ, 0x3, R4 ;  /* 0x00000003ff007819 */ /* 0x000fc60000011404 */
[----:B------:R-:W-:Y:S01]  /*0790*/  IMAD.IADD R6, R68, 0x1, -R6 ;  /* 0x0000000144067824 */ /* 0x000fe200078e0a06 */
[----:B------:R-:W-:Y:S01]  /*07a0*/  IADD3 R10, R0, 0x10, RZ ;  /* 0x00000010000a7810 */ /* 0x000fe20007ffe0ff */
[----:B------:R-:W-:Y:S02]  /*07b0*/  IMAD R7, R8, c[0x0][0x22c], RZ ;  /* 0x00008b0008077a24 */ /* 0x000fe400078e02ff */
[----:B------:R-:W-:Y:S01]  /*07c0*/  IMAD.SHL.U32 R2, R6, 0x4, RZ ;  /* 0x0000000406027824 */ /* 0x000fe200078e00ff */
[----:B------:R-:W-:Y:S02]  /*07d0*/  ISETP.GE.AND P1, PT, R10, R9, PT ;  /* 0x000000090a00720c */ /* 0x000fe40003f26270 */
[----:B------:R-:W-:Y:S02]  /*07e0*/  ISETP.NE.AND P3, PT, R6, RZ, PT ;  /* 0x000000ff0600720c */ /* 0x000fe40003f65270 */
[----:B------:R-:W-:Y:S02]  /*07f0*/  SHF.R.S32.HI R3, RZ, 0x1f, R2 ;  /* 0x0000001fff037819 */ /* 0x000fe40000011402 */
[----:B------:R-:W-:-:S02]  /*0800*/  ISETP.GE.AND P6, PT, R2, c[0x0][0x220], PT ;  /* 0x0000880002007a0c */ /* 0x000fc40003fc6270 */
[CC--:B------:R-:W-:Y:S01]  /*0810*/  ISETP.GE.OR P3, PT, R0.reuse, R9.reuse, P3 ;  /* 0x000000090000720c */ /* 0x0c0fe20001f66670 */
[C---:B------:R-:W-:Y:S01]  /*0820*/  IMAD.WIDE R4, R0.reuse, 0x20, R2 ;  /* 0x0000002000047825 */ /* 0x040fe200078e0202 */
[-C--:B------:R-:W-:Y:S02]  /*0830*/  ISETP.GE.OR P5, PT, R0, R9.reuse, P6 ;  /* 0x000000090000720c */ /* 0x080fe400037a6670 */
[----:B------:R-:W-:Y:S02]  /*0840*/  ISETP.GE.OR P4, PT, R10, R9, P6 ;  /* 0x000000090a00720c */ /* 0x000fe40003786670 */
[C---:B------:R-:W-:Y:S02]  /*0850*/  IADD3 R3, P0, R7.reuse, R4, RZ ;  /* 0x0000000407037210 */ /* 0x040fe40007f1e0ff */
[----:B------:R-:W-:Y:S02]  /*0860*/  IADD3 R10, R0, 0x30, RZ ;  /* 0x00000030000a7810 */ /* 0x000fe40007ffe0ff */
[----:B------:R-:W-:-:S02]  /*0870*/  LEA.HI.X.SX32 R5, R7, R5, 0x1, P0 ;  /* 0x0000000507057211 */ /* 0x000fc400000f0eff */
[C---:B------:R-:W-:Y:S02]  /*0880*/  LEA R4, P0, R3.reuse, c[0x0][0x1d8], 0x2 ;  /* 0x0000760003047a11 */ /* 0x040fe400078010ff */
[----:B------:R-:W-:Y:S02]  /*0890*/  IADD3 R7, R0, 0x20, RZ ;  /* 0x0000002000077810 */ /* 0x000fe40007ffe0ff */
[----:B------:R-:W-:Y:S02]  /*08a0*/  LEA.HI.X R5, R3, c[0x0][0x1dc], R5, 0x2, P0 ;  /* 0x0000770003057a11 */ /* 0x000fe400000f1405 */
[----:B------:R-:W-:Y:S02]  /*08b0*/  ISETP.GE.AND P0, PT, R7, R9, PT ;  /* 0x000000090700720c */ /* 0x000fe40003f06270 */
[----:B------:R-:W-:Y:S01]  /*08c0*/  SHF.R.S32.HI R2, RZ, 0x1f, R8 ;  /* 0x0000001fff027819 */ /* 0x000fe20000011408 */
[----:B------:R1:W-:Y:S01]  /*08d0*/  @!P5 STG.E.128 [R4.64], RZ ;  /* 0x000000ff0400d986 */ /* 0x0003e2000c101d06 */
[----:B------:R-:W-:-:S02]  /*08e0*/  ISETP.NE.OR P0, PT, R6, RZ, P0 ;  /* 0x000000ff0600720c */ /* 0x000fc40000705670 */
[----:B------:R-:W-:Y:S01]  /*08f0*/  IADD3 R3, P2, R8, R0, RZ ;  /* 0x0000000008037210 */ /* 0x000fe20007f5e0ff */
[----:B------:R1:W-:Y:S01]  /*0900*/  @!P4 STG.E.128 [R4.64+0x800], RZ ;  /* 0x000800ff0400c986 */ /* 0x0003e2000c101d06 */
[-C--:B------:R-:W-:Y:S01]  /*0910*/  ISETP.GE.OR P5, PT, R7, R9.reuse, P6 ;  /* 0x000000090700720c */ /* 0x080fe200037a6670 */
[----:B------:R-:W-:Y:S01]  /*0920*/  @!P3 IMAD.MOV.U32 R8, RZ, RZ, -0x800000 ;  /* 0xff800000ff08b424 */ /* 0x000fe200078e00ff */
[----:B------:R-:W-:Y:S02]  /*0930*/  ISETP.GE.OR P6, PT, R10, R9, P6 ;  /* 0x000000090a00720c */ /* 0x000fe400037c6670 */
[----:B------:R-:W-:Y:S02]  /*0940*/  LEA.HI.X.SX32 R0, R0, R2, 0x1, P2 ;  /* 0x0000000200007211 */ /* 0x000fe400010f0eff */
[----:B------:R-:W-:Y:S02]  /*0950*/  LEA R2, P2, R3, c[0x0][0x208], 0x2 ;  /* 0x0000820003027a11 */ /* 0x000fe400078410ff */
[----:B------:R-:W-:-:S02]  /*0960*/  ISETP.NE.OR P1, PT, R6, RZ, P1 ;  /* 0x000000ff0600720c */ /* 0x000fc40000f25670 */
[----:B------:R-:W-:Y:S01]  /*0970*/  LEA.HI.X R3, R3, c[0x0][0x20c], R0, 0x2, P2 ;  /* 0x0000830003037a11 */ /* 0x000fe200010f1400 */
[----:B------:R-:W-:Y:S02]  /*0980*/  @!P0 IMAD.MOV.U32 R0, RZ, RZ, -0x800000 ;  /* 0xff800000ff008424 */ /* 0x000fe400078e00ff */
[----:B------:R1:W-:Y:S04]  /*0990*/  @!P5 STG.E.128 [R4.64+0x1000], RZ ;  /* 0x001000ff0400d986 */ /* 0x0003e8000c101d06 */
[----:B------:R1:W-:Y:S04]  /*09a0*/  @!P6 STG.E.128 [R4.64+0x1800], RZ ;  /* 0x001800ff0400e986 */ /* 0x0003e8000c101d06 */
[----:B------:R1:W-:Y:S01]  /*09b0*/  @!P0 STG.E [R2.64+0x80], R0 ;  /* 0x0000800002008986 */ /* 0x0003e2000c101906 */
[----:B------:R-:W-:Y:S01]  /*09c0*/  ISETP.GE.AND P0, PT, R10, R9, PT ;  /* 0x000000090a00720c */ /* 0x000fe20003f06270 */
[----:B------:R-:W-:-:S02]  /*09d0*/  @!P1 IMAD.MOV.U32 R7, RZ, RZ, -0x800000 ;  /* 0xff800000ff079424 */ /* 0x000fc400078e00ff */
[----:B------:R1:W-:Y:S01]  /*09e0*/  @!P3 STG.E [R2.64], R8 ;  /* 0x000000080200b986 */ /* 0x0003e2000c101906 */
[----:B------:R-:W-:-:S03]  /*09f0*/  ISETP.NE.OR P0, PT, R6, RZ, P0 ;  /* 0x000000ff0600720c */ /* 0x000fc60000705670 */
[----:B------:R1:W-:Y:S10]  /*0a00*/  @!P1 STG.E [R2.64+0x40], R7 ;  /* 0x0000400702009986 */ /* 0x0003f4000c101906 */
[----:B------:R-:W-:Y:S05]  /*0a10*/  @P0 EXIT ;  /* 0x000000000000094d */ /* 0x000fea0003800000 */
[----:B-1----:R-:W-:-:S05]  /*0a20*/  MOV R0, 0xff800000 ;  /* 0xff80000000007802 */ /* 0x002fca0000000f00 */
[----:B------:R-:W-:Y:S01]  /*0a30*/  STG.E [R2.64+0xc0], R0 ;  /* 0x0000c00002007986 */ /* 0x000fe2000c101906 */
[----:B------:R-:W-:Y:S05]  /*0a40*/  EXIT ;  /* 0x000000000000794d */ /* 0x000fea0003800000 */
.L_x_1153:
[----:B------:R-:W-:Y:S01]  /*0a50*/  ISETP.NE.U32.AND P1, PT, RZ, c[0x0][0x2c0], PT ;  /* 0x0000b000ff007a0c */ /* 0x000fe20003f25070 */
[----:B------:R-:W-:Y:S01]  /*0a60*/  IMAD.MOV.U32 R11, RZ, RZ, R242 ;  /* 0x000000ffff0b7224 */ /* 0x000fe200078e00f2 */
[----:B------:R-:W-:Y:S02]  /*0a70*/  ISETP.NE.U32.AND P0, PT, RZ, c[0x0][0x2b8], PT ;  /* 0x0000ae00ff007a0c */ /* 0x000fe40003f05070 */
[----:B------:R-:W-:Y:S02]  /*0a80*/  ISETP.NE.AND.EX P1, PT, RZ, c[0x0][0x2c4], PT, P1 ;  /* 0x0000b100ff007a0c */ /* 0x000fe40003f25310 */
[----:B------:R-:W-:-:S11]  /*0a90*/  ISETP.NE.AND.EX P0, PT, RZ, c[0x0][0x2bc], PT, P0 ;  /* 0x0000af00ff007a0c */ /* 0x000fd60003f05300 */
[----:B------:R-:W-:Y:S02]  /*0aa0*/  @P1 SHF.R.S32.HI R0, RZ, 0x1f, R242 ;  /* 0x0000001fff001819 */ /* 0x000fe400000114f2 */
[----:B------:R-:W-:-:S04]  /*0ab0*/  @P0 IMAD.WIDE R2, R242, R9, c[0x0][0x2b8] ;  /* 0x0000ae00f2020625 */ /* 0x000fc800078e0209 */
[----:B------:R-:W-:Y:S01]  /*0ac0*/  @P1 IMAD R0, R0, c[0x0][0x2c8], RZ ;  /* 0x0000b20000001a24 */ /* 0x000fe200078e02ff */
[----:B------:R1:W5:Y:S01]  /*0ad0*/  @P0 LDG.E R11, [R2.64] ;  /* 0x00000006020b0981 */ /* 0x000362000c1e1900 */
[----:B------:R-:W-:Y:S01]  /*0ae0*/  IMAD.MOV.U32 R4, RZ, RZ, RZ ;  /* 0x000000ffff047224 */ /* 0x000fe200078e00ff */
[----:B------:R-:W-:Y:S01]  /*0af0*/  PLOP3.LUT P6, PT, PT, PT, PT, 0x8, 0x0 ;  /* 0x000000000000781c */ /* 0x000fe20003fce170 */
        /* <DEDUP_REMOVED lines=8> */
[----:B------:R-:W-:Y:S02]  /*0b80*/  @P1 ISETP.NE.U32.AND P0, PT, R4, RZ, PT ;  /* 0x000000ff0400120c */ /* 0x000fe40003f05070 */
[----:B------:R-:W-:Y:S01]  /*0b90*/  IABS R2, c[0x0][0x2d0] ;  /* 0x0000b40000027a13 */ /* 0x000fe20000000000 */
[----:B------:R-:W-:Y:S01]  /*0ba0*/  IMAD.MOV.U32 R211, RZ, RZ, R0 ;  /* 0x000000ffffd37224 */ /* 0x000fe200078e0000 */
[----:B------:R-:W-:-:S03]  /*0bb0*/  @P1 ISETP.NE.AND.EX P6, PT, R0, RZ, PT, P0 ;  /* 0x000000ff0000120c */ /* 0x000fc60003fc5300 */
[----:B------:R-:W-:-:S10]  /*0bc0*/  IMAD.MOV.U32 R164, RZ, RZ, R2 ;  /* 0x000000ffffa47224 */ /* 0x000fd400078e0002 */
[----:B------:R-:W-:Y:S05]  /*0bd0*/  @!P6 BRA `(.L_x_1154) ;  /* 0x000004d00000e947 */ /* 0x000fea0003800000 */
[----:B------:R-:W1:Y:S01]  /*0be0*/  I2F.RP R2, R164 ;  /* 0x000000a400027306 */ /* 0x000e620000209400 */
[----:B------:R-:W-:-:S04]  /*0bf0*/  LEA R12, R78, 0xffffff00, 0x8 ;  /* 0xffffff004e0c7811 */ /* 0x000fc800078e40ff */
[----:B------:R-:W-:-:S03]  /*0c00*/  IABS R4, R12 ;  /* 0x0000000c00047213 */ /* 0x000fc60000000000 */
        /* <DEDUP_REMOVED lines=50> */
[----:B------:R-:W-:Y:S02]  /*0f30*/  @!P0 IMAD.MOV R0, RZ, RZ, -R0 ;  /* 0x000000ffff008224 */ /* 0x000fe400078e0a00 */
[----:B------:R-:W-:-:S08]  /*0f40*/  IMAD R4, R12, c[0x0][0x19c], R4 ;  /* 0x000067000c047a24 */ /* 0x000fd000078e0204 */
[----:B------:R-:W-:-:S04]  /*0f50*/  @!P1 LOP3.LUT R0, RZ, c[0x0][0x1c8], RZ, 0x33, !PT ;  /* 0x00007200ff009a12 */ /* 0x000fc800078e33ff */
[--C-:B------:R-:W-:Y:S01]  /*0f60*/  SHF.R.S32.HI R21, RZ, 0x1f, R0.reuse ;  /* 0x0000001fff157819 */ /* 0x100fe20000011400 */
[----:B------:R-:W-:Y:S01]  /*0f70*/  IMAD.MOV.U32 R23, RZ, RZ, R0 ;  /* 0x000000ffff177224 */ /* 0x000fe200078e0000 */
[----:B--2---:R-:W-:Y:S01]  /*0f80*/  SHF.R.S32.HI R5, RZ, 0x1f, R6 ;  /* 0x0000001fff057819 */ /* 0x004fe20000011406 */
[----:B------:R-:W-:-:S04]  /*0f90*/  IMAD.WIDE.U32 R8, R6, c[0x0][0x180], RZ ;  /* 0x0000600006087a25 */ /* 0x000fc800078e00ff */
[C---:B------:R-:W-:Y:S02]  /*0fa0*/  IMAD R2, R5.reuse, c[0x0][0x180], RZ ;  /* 0x0000600005027a24 */ /* 0x040fe400078e02ff */
[----:B------:R-:W-:Y:S02]  /*0fb0*/  IMAD R5, R5, c[0x0][0x188], RZ ;  /* 0x0000620005057a24 */ /* 0x000fe400078e02ff */
[C---:B------:R-:W-:Y:S02]  /*0fc0*/  IMAD R2, R6.reuse, c[0x0][0x184], R2 ;  /* 0x0000610006027a24 */ /* 0x040fe400078e0202 */
[C---:B------:R-:W-:Y:S02]  /*0fd0*/  IMAD R5, R6.reuse, c[0x0][0x18c], R5 ;  /* 0x0000630006057a24 */ /* 0x040fe400078e0205 */
[----:B------:R-:W-:Y:S01]  /*0fe0*/  IMAD.WIDE.U32 R6, R6, c[0x0][0x188], RZ ;  /* 0x0000620006067a25 */ /* 0x000fe200078e00ff */
[----:B------:R-:W-:-:S03]  /*0ff0*/  IADD3 R3, R9, R2, RZ ;  /* 0x0000000209037210 */ /* 0x000fc60007ffe0ff */
[----:B------:R-:W-:Y:S01]  /*1000*/  IMAD.MOV.U32 R2, RZ, RZ, R8 ;  /* 0x000000ffff027224 */ /* 0x000fe200078e0008 */
[----:B------:R-:W-:Y:S01]  /*1010*/  IADD3 R9, R7, R5, RZ ;  /* 0x0000000507097210 */ /* 0x000fe20007ffe0ff */
[----:B------:R-:W-:Y:S02]  /*1020*/  IMAD.MOV.U32 R8, RZ, RZ, R6 ;  /* 0x000000ffff087224 */ /* 0x000fe400078e0006 */
[----:B------:R-:W-:-:S05]  /*1030*/  IMAD.WIDE.U32 R2, R12, c[0x0][0x198], R2 ;  /* 0x000066000c027a25 */ /* 0x000fca00078e0002 */
[----:B------:R-:W-:Y:S01]  /*1040*/  IADD3 R3, R3, R4, RZ ;  /* 0x0000000403037210 */ /* 0x000fe20007ffe0ff */
[----:B------:R-:W-:-:S04]  /*1050*/  IMAD R4, R21, c[0x0][0x1b0], RZ ;  /* 0x00006c0015047a24 */ /* 0x000fc800078e02ff */
[----:B------:R-:W-:-:S04]  /*1060*/  IMAD.WIDE.U32 R2, R0, c[0x0][0x1b0], R2 ;  /* 0x00006c0000027a25 */ /* 0x000fc800078e0002 */
[----:B------:R-:W-:Y:S01]  /*1070*/  IMAD R4, R0, c[0x0][0x1b4], R4 ;  /* 0x00006d0000047a24 */ /* 0x000fe200078e0204 */
[----:B------:R-:W-:-:S03]  /*1080*/  MOV R18, R2 ;  /* 0x0000000200127202 */ /* 0x000fc60000000f00 */
[----:B------:R-:W-:Y:S01]  /*1090*/  IMAD.IADD R13, R3, 0x1, R4 ;  /* 0x00000001030d7824 */ /* 0x000fe200078e0204 */
[----:B------:R-:W-:Y:S05]  /*10a0*/  BRA `(.L_x_1155) ;  /* 0x0000048000007947 */ /* 0x000fea0003800000 */
.L_x_1154:
        /* <DEDUP_REMOVED lines=17> */
.L_x_1156:
[----:B------:R-:W-:Y:S02]  /*11c0*/  IABS R7, c[0x0][0x1c8] ;  /* 0x0000720000077a13 */ /* 0x000fe40000000000 */
[----:B------:R-:W-:Y:S02]  /*11d0*/  IABS R4, R25 ;  /* 0x0000001900047213 */ /* 0x000fe40000000000 */
[----:B------:R-:W1:Y:S01]  /*11e0*/  I2F.RP R2, R7 ;  /* 0x0000000700027306 */ /* 0x000e620000209400 */
[----:B------:R-:W-:-:S04]  /*11f0*/  LEA R12, R78, 0xffffff00, 0x8 ;  /* 0xffffff004e0c7811 */ /* 0x000fc800078e40ff */
[----:B------:R-:W-:-:S03]  /*1200*/  SHF.R.S32.HI R24, RZ, 0x1f, R12 ;  /* 0x0000001fff187819 */ /* 0x000fc6000001140c */
        /* <DEDUP_REMOVED lines=8> */
[----:B------:R-:W-:Y:S02]  /*1290*/  IMAD R4, R24, c[0x0][0x198], RZ ;  /* 0x0000660018047a24 */ /* 0x000fe400078e02ff */
[----:B------:R-:W-:-:S04]  /*12a0*/  IMAD.HI.U32 R0, R0, R2, RZ ;  /* 0x0000000200007227 */ /* 0x000fc800078e00ff */
[----:B------:R-:W-:Y:S02]  /*12b0*/  IMAD.MOV R3, RZ, RZ, -R0 ;  /* 0x000000ffff037224 */ /* 0x000fe400078e0a00 */
[----:B------:R-:W-:Y:S02]  /*12c0*/  IMAD R4, R12, c[0x0][0x19c], R4 ;  /* 0x000067000c047a24 */ /* 0x000fe400078e0204 */
[----:B------:R-:W-:Y:S02]  /*12d0*/  IMAD R2, R7, R3, R2 ;  /* 0x0000000307027224 */ /* 0x000fe400078e0202 */
[----:B------:R-:W-:-:S03]  /*12e0*/  IMAD.MOV.U32 R3, RZ, RZ, R6 ;  /* 0x000000ffff037224 */ /* 0x000fc600078e0006 */
[----:B------:R-:W-:-:S13]  /*12f0*/  ISETP.GT.U32.AND P0, PT, R7, R2, PT ;  /* 0x000000020700720c */ /* 0x000fda0003f04070 */
[-C--:B------:R-:W-:Y:S02]  /*1300*/  @!P0 IADD3 R2, R2, -R7.reuse, RZ ;  /* 0x8000000702028210 */ /* 0x080fe40007ffe0ff */
[----:B------:R-:W-:Y:S02]  /*1310*/  @!P0 IADD3 R0, R0, 0x1, RZ ;  /* 0x0000000100008810 */ /* 0x000fe40007ffe0ff */
[----:B------:R-:W-:Y:S02]  /*1320*/  ISETP.GE.U32.AND P2, PT, R2, R7, PT ;  /* 0x000000070200720c */ /* 0x000fe40003f46070 */
[----:B------:R-:W-:Y:S02]  /*1330*/  LOP3.LUT R2, R25, c[0x0][0x1c8], RZ, 0x3c, !PT ;  /* 0x0000720019027a12 */ /* 0x000fe400078e3cff */
[----:B------:R-:W-:Y:S02]  /*1340*/  ISETP.NE.AND P0, PT, RZ, c[0x0][0x1c8], PT ;  /* 0x00007200ff007a0c */ /* 0x000fe40003f05270 */
[----:B------:R-:W-:-:S02]  /*1350*/  ISETP.GE.AND P1, PT, R2, RZ, PT ;  /* 0x000000ff0200720c */ /* 0x000fc40003f26270 */
[----:B------:R-:W-:Y:S02]  /*1360*/  MOV R2, R5 ;  /* 0x0000000500027202 */ /* 0x000fe40000000f00 */
[----:B------:R-:W-:-:S03]  /*1370*/  @P3 IADD3 R7, R10, R8, RZ ;  /* 0x000000080a073210 */ /* 0x000fc60007ffe0ff */
[----:B------:R-:W-:Y:S01]  /*1380*/  @P2 IADD3 R0, R0, 0x1, RZ ;  /* 0x0000000100002810 */ /* 0x000fe20007ffe0ff */
[----:B------:R-:W-:-:S04]  /*1390*/  IMAD.WIDE.U32 R2, R12, c[0x0][0x198], R2 ;  /* 0x000066000c027a25 */ /* 0x000fc800078e0002 */
[----:B------:R-:W-:Y:S02]  /*13a0*/  IMAD.IADD R3, R3, 0x1, R4 ;  /* 0x0000000103037824 */ /* 0x000fe400078e0204 */
[----:B------:R-:W-:Y:S01]  /*13b0*/  @!P1 IMAD.MOV R0, RZ, RZ, -R0 ;  /* 0x000000ffff009224 */ /* 0x000fe200078e0a00 */
[----:B------:R-:W-:Y:S01]  /*13c0*/  @!P0 LOP3.LUT R0, RZ, c[0x0][0x1c8], RZ, 0x33, !PT ;  /* 0x00007200ff008a12 */ /* 0x000fe200078e33ff */
[----:B------:R-:W-:-:S03]  /*13d0*/  @P3 IMAD.WIDE.U32 R4, R7, c[0x0][0x1a0], RZ ;  /* 0x0000680007043a25 */ /* 0x000fc600078e00ff */
[----:B------:R-:W-:Y:S01]  /*13e0*/  SHF.R.S32.HI R21, RZ, 0x1f, R0 ;  /* 0x0000001fff157819 */ /* 0x000fe20000011400 */
[----:B------:R-:W-:Y:S01]  /*13f0*/  IMAD.WIDE.U32 R2, R0, c[0x0][0x1b0], R2 ;  /* 0x00006c0000027a25 */ /* 0x000fe200078e0002 */
[----:B------:R-:W-:-:S03]  /*1400*/  @P3 MOV R8, R4 ;  /* 0x0000000400083202 */ /* 0x000fc60000000f00 */
[----:B------:R-:W-:Y:S02]  /*1410*/  IMAD R6, R21, c[0x0][0x1b0], RZ ;  /* 0x00006c0015067a24 */ /* 0x000fe400078e02ff */
[----:B------:R-:W-:Y:S02]  /*1420*/  @P3 IMAD R9, R7, c[0x0][0x1a4], R5 ;  /* 0x0000690007093a24 */ /* 0x000fe400078e0205 */
[----:B------:R-:W-:Y:S02]  /*1430*/  IMAD R6, R0, c[0x0][0x1b4], R6 ;  /* 0x00006d0000067a24 */ /* 0x000fe400078e0206 */
[----:B------:R-:W-:Y:S02]  /*1440*/  IMAD.MOV.U32 R18, RZ, RZ, R2 ;  /* 0x000000ffff127224 */ /* 0x000fe400078e0002 */
[----:B------:R-:W-:Y:S01]  /*1450*/  IMAD.MOV.U32 R23, RZ, RZ, R0 ;  /* 0x000000ffff177224 */ /* 0x000fe200078e0000 */
        /* <DEDUP_REMOVED lines=13> */
.L_x_1155:
[----:B------:R-:W-:Y:S01]  /*1530*/  ISETP.NE.AND P0, PT, R14, -0x1, PT ;  /* 0xffffffff0e00780c */ /* 0x000fe20003f05270 */
[----:B------:R-:W-:Y:S01]  /*1540*/  IMAD.IADD R32, R60, 0x1, -R69 ;  /* 0x000000013c207824 */ /* 0x000fe200078e0a45 */
[----:B------:R-:W-:Y:S01]  /*1550*/  SHF.R.S32.HI R26, RZ, 0x1f, R68 ;  /* 0x0000001fff1a7819 */ /* 0x000fe20000011444 */
[----:B------:R-:W-:Y:S03]  /*1560*/  BSSY B0, `(.L_x_1157) ;  /* 0x0000065000007945 */ /* 0x000fe60003800000 */
[CC--:B------:R-:W-:Y:S01]  /*1570*/  LEA.HI R22, R26.reuse, R68.reuse, RZ, 0x2 ;  /* 0x000000441a167211 */ /* 0x0c0fe200078f10ff */
[----:B------:R1:W-:Y:S01]  /*1580*/  STL [R1], R32 ;  /* 0x0000002001007387 */ /* 0x0003e20000100800 */
[----:B------:R-:W-:-:S02]  /*1590*/  LEA.HI R20, R26, R68, RZ, 0x3 ;  /* 0x000000441a147211 */ /* 0x000fc400078f18ff */
[----:B------:R-:W-:Y:S02]  /*15a0*/  LOP3.LUT R183, R22, 0xfffffffc, RZ, 0xc0, !PT ;  /* 0xfffffffc16b77812 */ /* 0x000fe400078ec0ff */
[-C--:B------:R-:W-:Y:S01]  /*15b0*/  LEA.HI R31, R26, R68.reuse, RZ, 0x4 ;  /* 0x000000441a1f7211 */ /* 0x080fe200078f20ff */
[----:B------:R-:W-:Y:S01]  /*15c0*/  @P0 IMAD.WIDE.U32 R2, R14, c[0x0][0x190], RZ ;  /* 0x000064000e020a25 */ /* 0x000fe200078e00ff */
[----:B------:R-:W-:Y:S02]  /*15d0*/  @!P0 SHF.R.S32.HI R0, RZ, 0x1f, R242 ;  /* 0x0000001fff008819 */ /* 0x000fe400000114f2 */
[----:B------:R-:W-:Y:S01]  /*15e0*/  LEA.HI R28, R26, R68, RZ, 0x5 ;  /* 0x000000441a1c7211 */ /* 0x000fe200078f28ff */
[----:B------:R-:W-:-:S03]  /*15f0*/  @!P0 IMAD.WIDE.U32 R4, R242, c[0x0][0x178], RZ ;  /* 0x00005e00f2048a25 */ /* 0x000fc600078e00ff */
[----:B------:R-:W-:Y:S01]  /*1600*/  SHF.R.S32.HI R66, RZ, 0x5, R28 ;  /* 0x00000005ff427819 */ /* 0x000fe2000001141c */
[----:B------:R-:W-:Y:S02]  /*1610*/  @!P0 IMAD R0, R0, c[0x0][0x178], RZ ;  /* 0x00005e0000008a24 */ /* 0x000fe400078e02ff */
[----:B------:R-:W-:Y:S02]  /*1620*/  IMAD.IADD R183, R68, 0x1, -R183 ;  /* 0x0000000144b77824 */ /* 0x000fe400078e0ab7 */
[----:B------:R-:W-:Y:S02]  /*1630*/  @!P0 IMAD R0, R242, c[0x0][0x17c], R0 ;  /* 0x00005f00f2008a24 */ /* 0x000fe400078e0200 */
[----:B------:R-:W-:Y:S01]  /*1640*/  @P0 IMAD.MOV.U32 R6, RZ, RZ, R2 ;  /* 0x000000ffff060224 */ /* 0x000fe200078e0002 */
[----:B------:R-:W-:Y:S01]  /*1650*/  SHF.R.S32.HI R2, RZ, 0x2, R22 ;  /* 0x00000002ff027819 */ /* 0x000fe20000011416 */
[----:B------:R-:W-:Y:S02]  /*1660*/  @P0 IMAD R7, R14, c[0x0][0x194], R3 ;  /* 0x000065000e070a24 */ /* 0x000fe400078e0203 */
[----:B------:R-:W-:Y:S01]  /*1670*/  @!P0 IMAD.MOV.U32 R6, RZ, RZ, R4 ;  /* 0x000000ffff068224 */ /* 0x000fe200078e0004 */
[----:B------:R-:W-:Y:S01]  /*1680*/  SHF.R.S32.HI R3, RZ, 0x1f, R2 ;  /* 0x0000001fff037819 */ /* 0x000fe20000011402 */
[----:B------:R-:W-:-:S02]  /*1690*/  IMAD.SHL.U32 R183, R183, 0x8, RZ ;  /* 0x00000008b7b77824 */ /* 0x000fc400078e00ff */
[----:B------:R-:W-:Y:S01]  /*16a0*/  @!P0 IMAD.IADD R7, R5, 0x1, R0 ;  /* 0x0000000105078824 */ /* 0x000fe200078e0200 */
[----:B------:R-:W-:Y:S01]  /*16b0*/  SHF.R.S32.HI R0, RZ, 0x3, R20 ;  /* 0x00000003ff007819 */ /* 0x000fe20000011414 */
[----:B------:R-:W-:Y:S01]  /*16c0*/  IMAD.WIDE R14, R15, 0x40, R2 ;  /* 0x000000400f0e7825 */ /* 0x000fe200078e0202 */
[C---:B------:R-:W-:Y:S02]  /*16d0*/  IADD3 R10, P1, R183.reuse, R8, RZ ;  /* 0x00000008b70a7210 */ /* 0x040fe40007f3e0ff */
[----:B------:R-:W-:Y:S02]  /*16e0*/  SHF.R.S32.HI R4, RZ, 0x1f, R183 ;  /* 0x0000001fff047819 */ /* 0x000fe400000114b7 */
[C---:B------:R-:W-:Y:S01]  /*16f0*/  IADD3 R16, P0, R183.reuse, R6, RZ ;  /* 0x00000006b7107210 */ /* 0x040fe20007f1e0ff */
[----:B------:R-:W-:Y:S01]  /*1700*/  IMAD.SHL.U32 R6, R0, 0x40, RZ ;  /* 0x0000004000067824 */ /* 0x000fe200078e00ff */
[----:B------:R-:W-:Y:S01]  /*1710*/  LEA.HI R5, R20, R0, RZ, 0x1 ;  /* 0x0000000014057211 */ /* 0x000fe200078f08ff */
[C---:B-----5:R-:W-:Y:S01]  /*1720*/  IMAD.X R11, R4.reuse, 0x1, R9, P1 ;  /* 0x00000001040b7824 */ /* 0x060fe200008e0609 */
[----:B------:R-:W-:Y:S01]  /*1730*/  IADD3 R18, P2, R183, R18, RZ ;  /* 0x00000012b7127210 */ /* 0x000fe20007f5e0ff */
[----:B------:R-:W-:Y:S01]  /*1740*/  IMAD.X R17, R4, 0x1, R7, P0 ;  /* 0x0000000104117824 */ /* 0x000fe200000e0607 */
[----:B------:R-:W-:-:S02]  /*1750*/  LOP3.LUT R5, R5, 0xfffffffe, RZ, 0xc0, !PT ;  /* 0xfffffffe05057812 */ /* 0x000fc400078ec0ff */
[----:B------:R-:W-:Y:S02]  /*1760*/  IADD3.X R19, R4, R13, RZ, P2, !PT ;  /* 0x0000000d04137210 */ /* 0x000fe400017fe4ff */
[----:B------:R-:W-:Y:S01]  /*1770*/  LOP3.LUT R4, R20, 0xfffffff8, RZ, 0xc0, !PT ;  /* 0xfffffff814047812 */ /* 0x000fe200078ec0ff */
[----:B------:R-:W-:Y:S01]  /*1780*/  IMAD.IADD R30, R0, 0x1, -R5 ;  /* 0x00000001001e7824 */ /* 0x000fe200078e0a05 */
[----:B------:R-:W-:Y:S02]  /*1790*/  LEA.HI R5, R22, R2, RZ, 0x1 ;  /* 0x0000000216057211 */ /* 0x000fe400078f08ff */
[----:B------:R-:W-:Y:S01]  /*17a0*/  IADD3 R9, P0, R2, R12, RZ ;  /* 0x0000000c02097210 */ /* 0x000fe20007f1e0ff */
[----:B------:R-:W-:Y:S01]  /*17b0*/  IMAD.IADD R0, R68, 0x1, -R4 ;  /* 0x0000000144007824 */ /* 0x000fe200078e0a04 */
[----:B------:R-:W-:Y:S01]  /*17c0*/  LOP3.LUT R4, R6, 0xc0, RZ, 0xc0, !PT ;  /* 0x000000c006047812 */ /* 0x000fe200078ec0ff */
[----:B------:R-:W-:Y:S01]  /*17d0*/  IMAD.WIDE.U32 R12, R25, c[0x0][0x1a8], R16 ;  /* 0x00006a00190c7a25 */ /* 0x000fe200078e0010 */
[----:B------:R-:W-:-:S02]  /*17e0*/  LOP3.LUT R7, R5, 0x7fffffe, RZ, 0xc0, !PT ;  /* 0x07fffffe05077812 */ /* 0x000fc400078ec0ff */
[----:B------:R-:W-:Y:S02]  /*17f0*/  LOP3.LUT R6, R4, 0x18, R183, 0xf8, !PT ;  /* 0x0000001804067812 */ /* 0x000fe400078ef8b7 */
[----:B------:R-:W-:Y:S01]  /*1800*/  SHF.R.U32.HI R5, RZ, 0x3, R4 ;  /* 0x00000003ff057819 */ /* 0x000fe20000011604 */
[----:B------:R-:W-:Y:S01]  /*1810*/  IMAD.IADD R7, R2, 0x1, -R7 ;  /* 0x0000000102077824 */ /* 0x000fe200078e0a07 */
[----:B------:R-:W-:Y:S02]  /*1820*/  LEA.HI R22, R0, R0, RZ, 0x1 ;  /* 0x0000000000167211 */ /* 0x000fe400078f08ff */
[----:B------:R-:W-:Y:S01]  /*1830*/  LOP3.LUT R6, R6, R5, RZ, 0x3c, !PT ;  /* 0x0000000506067212 */ /* 0x000fe200078e3cff */
[----:B------:R-:W-:Y:S01]  /*1840*/  IMAD R7, R66, 0x8, R7 ;  /* 0x0000000842077824 */ /* 0x000fe200078e0207 */
[----:B------:R-:W-:Y:S02]  /*1850*/  LOP3.LUT R5, R31, 0xfffffff0, RZ, 0xc0, !PT ;  /* 0xfffffff01f057812 */ /* 0x000fe400078ec0ff */
[----:B------:R-:W-:Y:S01]  /*1860*/  LOP3.LUT R4, R22, 0xfffffffe, RZ, 0xc0, !PT ;  /* 0xfffffffe16047812 */ /* 0x000fe200078ec0ff */
[----:B------:R-:W-:Y:S01]  /*1870*/  IMAD.U32 R184, R7, 0x20, R6 ;  /* 0x0000002007b87824 */ /* 0x000fe200078e0006 */
[----:B------:R-:W-:Y:S01]  /*1880*/  SHF.R.S32.HI R22, RZ, 0x1, R22 ;  /* 0x00000001ff167819 */ /* 0x000fe20000011416 */
[----:B------:R-:W-:Y:S01]  /*1890*/  IMAD.IADD R26, R68, 0x1, -R5 ;  /* 0x00000001441a7824 */ /* 0x000fe200078e0a05 */
[----:B------:R-:W-:Y:S01]  /*18a0*/  IADD3 R29, R0, -R4, RZ ;  /* 0x80000004001d7210 */ /* 0x000fe20007ffe0ff */
[----:B------:R-:W-:Y:S01]  /*18b0*/  IMAD R0, R21, c[0x0][0x1b8], RZ ;  /* 0x00006e0015007a24 */ /* 0x000fe200078e02ff */
[----:B------:R-:W-:Y:S01]  /*18c0*/  SHF.R.S32.HI R4, RZ, 0x1f, R25 ;  /* 0x0000001fff047819 */ /* 0x000fe20000011419 */
[----:B------:R-:W-:Y:S01]  /*18d0*/  IMAD.X R21, R3, 0x1, R24, P0 ;  /* 0x0000000103157824 */ /* 0x000fe200000e0618 */
[----:B------:R-:W-:Y:S01]  /*18e0*/  LEA.HI R27, R26, R26, RZ, 0x1 ;  /* 0x0000001a1a1b7211 */ /* 0x000fe200078f08ff */
[C---:B------:R-:W-:Y:S01]  /*18f0*/  IMAD R20, R23.reuse, c[0x0][0x1bc], R0 ;  /* 0x00006f0017147a24 */ /* 0x040fe200078e0200 */
[----:B------:R-:W-:Y:S01]  /*1900*/  ISETP.GE.AND P0, PT, R2, R32, PT ;  /* 0x000000200200720c */ /* 0x000fe20003f06270 */
[----:B------:R-:W-:Y:S01]  /*1910*/  IMAD R0, R4, c[0x0][0x1a8], RZ ;  /* 0x00006a0004007a24 */ /* 0x000fe200078e02ff */
[----:B------:R-:W-:Y:S01]  /*1920*/  SHF.R.S32.HI R8, RZ, 0x1, R27 ;  /* 0x00000001ff087819 */ /* 0x000fe2000001141b */
[----:B------:R-:W-:Y:S01]  /*1930*/  IMAD.WIDE.U32 R4, R23, c[0x0][0x1b8], R10 ;  /* 0x00006e0017047a25 */ /* 0x000fe200078e000a */
[----:B------:R-:W-:-:S03]  /*1940*/  SHF.R.S32.HI R6, RZ, 0x1f, R27 ;  /* 0x0000001fff067819 */ /* 0x000fc6000001141b */
[----:B------:R-:W-:Y:S01]  /*1950*/  IMAD R11, R25, c[0x0][0x1ac], R0 ;  /* 0x00006b00190b7a24 */ /* 0x000fe200078e0200 */
[----:B------:R-:W-:Y:S01]  /*1960*/  LEA.HI R0, R6, R8, RZ, 0x2 ;  /* 0x0000000806007211 */ /* 0x000fe200078f10ff */
[----:B------:R-:W-:Y:S02]  /*1970*/  IMAD R7, R3, c[0x0][0x198], RZ ;  /* 0x0000660003077a24 */ /* 0x000fe400078e02ff */
[----:B------:R-:W-:Y:S01]  /*1980*/  IMAD.IADD R5, R5, 0x1, R20 ;  /* 0x0000000105057824 */ /* 0x000fe200078e0214 */
[----:B------:R-:W-:Y:S01]  /*1990*/  LOP3.LUT R0, R0, 0xfffffffc, RZ, 0xc0, !PT ;  /* 0xfffffffc00007812 */ /* 0x000fe200078ec0ff */
[C---:B------:R-:W-:Y:S02]  /*19a0*/  IMAD R10, R2.reuse, c[0x0][0x19c], R7 ;  /* 0x00006700020a7a24 */ /* 0x040fe400078e0207 */
[----:B------:R-:W-:Y:S01]  /*19b0*/  IMAD.WIDE.U32 R6, R2, c[0x0][0x198], R18 ;  /* 0x0000660002067a25 */ /* 0x000fe200078e0012 */
[----:B------:R-:W-:-:S03]  /*19c0*/  IADD3 R18, R8, -R0, RZ ;  /* 0x8000000008127210 */ /* 0x000fc60007ffe0ff */
[----:B------:R-:W-:Y:S01]  /*19d0*/  IMAD R0, R21, c[0x0][0x1a0], RZ ;  /* 0x0000680015007a24 */ /* 0x000fe200078e02ff */
[----:B------:R-:W-:Y:S01]  /*19e0*/  LOP3.LUT P1, RZ, R18, 0x2, RZ, 0xc0, !PT ;  /* 0x0000000212ff7812 */ /* 0x000fe2000782c0ff */
[----:B------:R-:W-:Y:S02]  /*19f0*/  IMAD.MOV.U32 R44, RZ, RZ, R6 ;  /* 0x000000ffff2c7224 */ /* 0x000fe400078e0006 */
[----:B------:R-:W-:-:S04]  /*1a00*/  IMAD.WIDE.U32 R76, R9, c[0x0][0x1a0], R4 ;  /* 0x00006800094c7a25 */ /* 0x000fc800078e0004 */
[----:B------:R-:W-:Y:S01]  /*1a10*/  IMAD R6, R9, c[0x0][0x1a4], R0 ;  /* 0x0000690009067a24 */ /* 0x000fe200078e0200 */
[----:B------:R-:W-:Y:S01]  /*1a20*/  LOP3.LUT R0, R28, 0xffffffe0, RZ, 0xc0, !PT ;  /* 0xffffffe01c007812 */ /* 0x000fe200078ec0ff */
[----:B------:R-:W-:Y:S02]  /*1a30*/  IMAD.MOV.U32 R4, RZ, RZ, 0x10 ;  /* 0x00000010ff047424 */ /* 0x000fe400078e00ff */
[----:B------:R-:W-:Y:S01]  /*1a40*/  IMAD.IADD R65, R7, 0x1, R10 ;  /* 0x0000000107417824 */ /* 0x000fe200078e020a */
[----:B------:R-:W-:Y:S01]  /*1a50*/  IADD3 R17, -R0, R68, RZ ;  /* 0x0000004400117210 */ /* 0x000fe20007ffe1ff */
[----:B------:R-:W-:Y:S01]  /*1a60*/  IMAD.SHL.U32 R184, R184, 0x2, RZ ;  /* 0x00000002b8b87824 */ /* 0x000fe200078e00ff */
[----:B------:R-:W-:Y:S01]  /*1a70*/  SEL R4, R4, 0xfffffff0, !P1 ;  /* 0xfffffff004047807 */ /* 0x000fe20004800000 */
[----:B------:R-:W-:Y:S02]  /*1a80*/  IMAD.IADD R7, R13, 0x1, R11 ;  /* 0x000000010d077824 */ /* 0x000fe400078e020b */
[----:B------:R-:W-:Y:S01]  /*1a90*/  IMAD.IADD R79, R77, 0x1, R6 ;  /* 0x000000014d4f7824 */ /* 0x000fe200078e0206 */
[----:B------:R-:W-:Y:S05]  /*1aa0*/  @P0 BRA `(.L_x_1158) ;  /* 0x0000010000000947 */ /* 0x000fea0003800000 */
[----:B-1----:R-:W-:-:S13]  /*1ab0*/  ISETP.GE.AND P0, PT, R183, c[0x0][0x220], PT ;  /* 0x00008800b7007a0c */ /* 0x002fda0003f06270 */
        /* <DEDUP_REMOVED lines=15> */
.L_x_1158:
[----:B-1----:R-:W-:Y:S05]  /*1bb0*/  BSYNC B0 ;  /* 0x0000000000007941 */ /* 0x002fea0003800000 */
.L_x_1157:
        /* <DEDUP_REMOVED lines=20> */
.L_x_1160:
[----:B------:R-:W-:Y:S05]  /*1d00*/  BSYNC B0 ;  /* 0x0000000000007941 */ /* 0x000fea0003800000 */
.L_x_1159:
        /* <DEDUP_REMOVED lines=11> */
[----:B---3--:R-:W-:-:S04]  /*1dc0*/  LEA R6, P0, R44, c[0x0][0x168], 0x1 ;  /* 0x00005a002c067a11 */ /* 0x008fc800078008ff */
[----:B------:R-:W-:-:S05]  /*1dd0*/  LEA.HI.X R7, R44, c[0x0][0x16c], R65, 0x1, P0 ;  /* 0x00005b002c077a11 */ /* 0x000fca00000f0c41 */
[----:B------:R-:W-:Y:S01]  /*1de0*/  @!PT LDS RZ, [RZ] ;  /* 0x00000000fffff984 */ /* 0x000fe20000000800 */
[----:B------:R-:W-:Y:S01]  /*1df0*/  @!PT LDS RZ, [RZ] ;  /* 0x00000000fffff984 */ /* 0x000fe20000000800 */
[----:B------:R-:W-:Y:S01]  /*1e00*/  @!PT LDS RZ, [RZ] ;  /* 0x00000000fffff984 */ /* 0x000fe20000000800 */
[----:B------:R3:W-:Y:S04]  /*1e10*/  LDGSTS.E.BYPASS.LTC128B.128 [R184+0x1000], [R6.64] ;  /* 0x0100000006b87fae */ /* 0x0007e8000b901d46 */
.L_x_1162:
[----:B------:R-:W-:Y:S05]  /*1e20*/  BSYNC B0 ;  /* 0x0000000000007941 */ /* 0x000fea0003800000 */
.L_x_1161:
[----:B------:R-:W-:Y:S01]  /*1e30*/  ISETP.GE.AND P0, PT, R16, R5, PT ;  /* 0x000000051000720c */ /* 0x000fe20003f06270 */
[----:B------:R-:W-:-:S12]  /*1e40*/  BSSY B0, `(.L_x_1163) ;  /* 0x000000f000007945 */ /* 0x000fd80003800000 */
[----:B------:R-:W-:Y:S05]  /*1e50*/  @P0 BRA `(.L_x_1164) ;  /* 0x000000d000000947 */ /* 0x000fea0003800000 */
[----:B------:R-:W-:-:S13]  /*1e60*/  ISETP.GE.AND P0, PT, R183, c[0x0][0x220], PT ;  /* 0x00008800b7007a0c */ /* 0x000fda0003f06270 */
[----:B------:R1:W-:Y:S01]  /*1e70*/  @P0 STS.128 [R184+0x1800], RZ ;  /* 0x001800ffb8000388 */ /* 0x0003e20000000c00 */
[----:B------:R-:W-:Y:S05]  /*1e80*/  @P0 BRA `(.L_x_1164) ;  /* 0x000000a000000947 */ /* 0x000fea0003800000 */
[----:B---3--:R-:W-:Y:S02]  /*1e90*/  IMAD.MOV.U32 R7, RZ, RZ, c[0x0][0x198] ;  /* 0x00006600ff077624 */ /* 0x008fe400078e00ff */
        /* <DEDUP_REMOVED lines=9> */
.L_x_1164:
[----:B------:R-:W-:Y:S05]  /*1f30*/  BSYNC B0 ;  /* 0x0000000000007941 */ /* 0x000fea0003800000 */
.L_x_1163:
[----:B------:R-:W-:Y:S01]  /*1f40*/  IADD3 R15, R2, 0x40, RZ ;  /* 0x00000040020f7810 */ /* 0x000fe20007ffe0ff */
[----:B------:R-:W-:Y:S03]  /*1f50*/  BSSY B0, `(.L_x_1165) ;  /* 0x0000010000007945 */ /* 0x000fe60003800000 */
[----:B------:R-:W-:-:S13]  /*1f60*/  ISETP.GE.AND P0, PT, R15, R5, PT ;  /* 0x000000050f00720c */ /* 0x000fda0003f06270 */
        /* <DEDUP_REMOVED lines=14> */
.L_x_1166:
[----:B------:R-:W-:Y:S05]  /*2050*/  BSYNC B0 ;  /* 0x0000000000007941 */ /* 0x000fea0003800000 */
.L_x_1165:
[----:B------:R-:W-:Y:S01]  /*2060*/  IADD3 R14, R2, 0x60, RZ ;  /* 0x00000060020e7810 */ /* 0x000fe20007ffe0ff */
[----:B------:R-:W-:Y:S03]  /*2070*/  BSSY B0, `(.L_x_1167) ;  /* 0x0000013000007945 */ /* 0x000fe60003800000 */
[----:B------:R-:W-:-:S13]  /*2080*/  ISETP.GE.AND P0, PT, R14, R5, PT ;  /* 0x000000050e00720c */ /* 0x000fda0003f06270 */
[----:B------:R-:W-:Y:S05]  /*2090*/  @P0 BRA `(.L_x_1168) ;  /* 0x0000010000000947 */ /* 0x000fea0003800000 */
[----:B------:R-:W-:-:S13]  /*20a0*/  ISETP.GE.AND P0, PT, R183, c[0x0][0x220], PT ;  /* 0x00008800b7007a0c */ /* 0x000fda0003f06270 */
[----:B------:R1:W-:Y:S01]  /*20b0*/  @P0 STS.128 [R184+0x2800], RZ ;  /* 0x002800ffb8000388 */ /* 0x0003e20000000c00 */
[----:B------:R-:W-:Y:S05]  /*20c0*/  @P0 BRA `(.L_x_1168) ;  /* 0x000000d000000947 */ /* 0x000fea0003800000 */
[----:B---3--:R-:W-:Y:S01]  /*20d0*/  MOV R6, R44 ;  /* 0x0000002c00067202 */ /* 0x008fe20000000f00 */
[----:B------:R-:W-:Y:S01]  /*20e0*/  IMAD.MOV.U32 R0, RZ, RZ, c[0x0][0x198] ;  /* 0x00006600ff007624 */ /* 0x000fe200078e00ff */
        /* <DEDUP_REMOVED lines=11> */
.L_x_1168:
[----:B------:R-:W-:Y:S05]  /*21a0*/  BSYNC B0 ;  /* 0x0000000000007941 */ /* 0x000fea0003800000 */
.L_x_1167:
        /* <DEDUP_REMOVED lines=17> */
.L_x_1170:
[----:B------:R-:W-:Y:S05]  /*22c0*/  BSYNC B0 ;  /* 0x0000000000007941 */ /* 0x000fea0003800000 */
.L_x_1169:
        /* <DEDUP_REMOVED lines=20> */
.L_x_1172:
[----:B------:R-:W-:Y:S05]  /*2410*/  BSYNC B0 ;  /* 0x0000000000007941 */ /* 0x000fea0003800000 */
.L_x_1171:
[----:B--2---:R-:W-:Y:S01]  /*2420*/  IADD3 R11, R2, 0xc0, RZ ;  /* 0x000000c0020b7810 */ /* 0x004fe20007ffe0ff */
        /* <DEDUP_REMOVED lines=19> */
.L_x_1174:
[----:B------:R-:W-:Y:S05]  /*2560*/  BSYNC B0 ;  /* 0x0000000000007941 */ /* 0x000fea0003800000 */
.L_x_1173:
        /* <DEDUP_REMOVED lines=20> */
.L_x_1176:
[----:B------:R-:W-:Y:S05]  /*26b0*/  BSYNC B0 ;  /* 0x0000000000007941 */ /* 0x000fea0003800000 */
.L_x_1175:
        /* <DEDUP_REMOVED lines=22> */
.L_x_1178:
[----:B------:R-:W-:Y:S05]  /*2820*/  BSYNC B0 ;  /* 0x0000000000007941 */ /* 0x000fea0003800000 */
.L_x_1177:
        /* <DEDUP_REMOVED lines=15> */
.L_x_1180:
[----:B------:R-:W-:Y:S05]  /*2920*/  BSYNC B0 ;  /* 0x0000000000007941 */ /* 0x000fea0003800000 */
.L_x_1179:
        /* <DEDUP_REMOVED lines=15> */
.L_x_1182:
[----:B------:R-:W-:Y:S05]  /*2a20*/  BSYNC B0 ;  /* 0x0000000000007941 */ /* 0x000fea0003800000 */
.L_x_1181:
        /* <DEDUP_REMOVED lines=18> */
.L_x_1184:
[----:B------:R-:W-:Y:S05]  /*2b50*/  BSYNC B0 ;  /* 0x0000000000007941 */ /* 0x000fea0003800000 */
.L_x_1183:
        /* <DEDUP_REMOVED lines=15> */
.L_x_1186:
[----:B------:R-:W-:Y:S05]  /*2c50*/  BSYNC B0 ;  /* 0x0000000000007941 */ /* 0x000fea0003800000 */
.L_x_1185:
        /* <DEDUP_REMOVED lines=18> */
.L_x_1188:
[----:B------:R-:W-:Y:S05]  /*2d80*/  BSYNC B0 ;  /* 0x0000000000007941 */ /* 0x000fea0003800000 */
.L_x_1187:
        /* <DEDUP_REMOVED lines=18> */
.L_x_1190:
[----:B------:R-:W-:Y:S05]  /*2eb0*/  BSYNC B0 ;  /* 0x0000000000007941 */ /* 0x000fea0003800000 */
.L_x_1189:
        /* <DEDUP_REMOVED lines=22> */
.L_x_1192:
[----:B------:R-:W-:Y:S05]  /*3020*/  BSYNC B0 ;  /* 0x0000000000007941 */ /* 0x000fea0003800000 */
.L_x_1191:
[----:B-1----:R-:W-:Y:S01]  /*3030*/  LEA.HI R3, R5, R5, RZ, 0x1 ;  /* 0x0000000505037211 */ /* 0x002fe200078f08ff */
[----:B------:R-:W-:Y:S01]  /*3040*/  IMAD.SHL.U32 R2, R18, 0x40, RZ ;  /* 0x0000004012027824 */ /* 0x000fe200078e00ff */
[----:B---3--:R-:W-:Y:S01]  /*3050*/  SHF.R.S32.HI R6, RZ, 0x1f, R26 ;  /* 0x0000001fff067819 */ /* 0x008fe2000001141a */
[----:B------:R-:W-:Y:S01]  /*3060*/  IMAD.SHL.U32 R7, R30, 0x8, RZ ;  /* 0x000000081e077824 */ /* 0x000fe200078e00ff */
[----:B------:R-:W-:Y:S01]  /*3070*/  LOP3.LUT R0, R27, 0x7fffffe, RZ, 0xc0, !PT ;  /* 0x07fffffe1b007812 */ /* 0x000fe200078ec0ff */
[----:B------:R-:W0:Y:S01]  /*3080*/  LDGDEPBAR ;  /* 0x00000000000079af */ /* 0x000e220000000000 */
[----:B------:R-:W-:Y:S02]  /*3090*/  LOP3.LUT R3, R3, 0xfffffffe, RZ, 0xc0, !PT ;  /* 0xfffffffe03037812 */ /* 0x000fe400078ec0ff */
[----:B------:R-:W-:Y:S01]  /*30a0*/  LEA.HI R6, R6, R26, RZ, 0x3 ;  /* 0x0000001a06067211 */ /* 0x000fe200078f18ff */
[----:B------:R-:W-:Y:S01]  /*30b0*/  IMAD.IADD R63, R26, 0x1, -R0 ;  /* 0x000000011a3f7824 */ /* 0x000fe200078e0a00 */
[----:B------:R-:W-:Y:S01]  /*30c0*/  LOP3.LUT R2, R2, 0xc0, RZ, 0xc0, !PT ;  /* 0x000000c002027812 */ /* 0x000fe200078ec0ff */
[C---:B------:R-:W-:Y:S01]  /*30d0*/  IMAD.SHL.U32 R0, R22.reuse, 0x40, RZ ;  /* 0x0000004016007824 */ /* 0x040fe200078e00ff */
[----:B------:R-:W-:Y:S01]  /*30e0*/  LOP3.LUT P0, RZ, R22, 0x2, RZ, 0xc0, !PT ;  /* 0x0000000216ff7812 */ /* 0x000fe2000780c0ff */
[----:B------:R-:W-:-:S02]  /*30f0*/  IMAD.IADD R3, R5, 0x1, -R3 ;  /* 0x0000000105037824 */ /* 0x000fc400078e0a03 */
[----:B------:R-:W-:Y:S01]  /*3100*/  IMAD.SHL.U32 R6, R6, 0x20, RZ ;  /* 0x0000002006067824 */ /* 0x000fe200078e00ff */
[----:B------:R-:W-:Y:S01]  /*3110*/  LOP3.LUT R0, R0, 0xc0, RZ, 0xc0, !PT ;  /* 0x000000c000007812 */ /* 0x000fe200078ec0ff */
[----:B------:R-:W-:-:S03]  /*3120*/  IMAD.SHL.U32 R5, R3, 0x8, RZ ;  /* 0x0000000803057824 */ /* 0x000fc600078e00ff */
[----:B------:R-:W-:Y:S02]  /*3130*/  LOP3.LUT R61, R6, 0xffffff00, RZ, 0xc0, !PT ;  /* 0xffffff00063d7812 */ /* 0x000fe400078ec0ff */
[----:B------:R-:W-:Y:S02]  /*3140*/  LOP3.LUT R9, R0, 0x8, R7, 0xf8, !PT ;  /* 0x0000000800097812 */ /* 0x000fe400078ef807 */
[----:B------:R-:W-:Y:S01]  /*3150*/  SHF.R.U32.HI R7, RZ, 0x3, R0 ;  /* 0x00000003ff077819 */ /* 0x000fe20000011600 */
[----:B------:R-:W-:Y:S01]  /*3160*/  IMAD R0, R3, 0x8, R29 ;  /* 0x0000000803007824 */ /* 0x000fe200078e021d */
[----:B------:R-:W-:Y:S01]  /*3170*/  LOP3.LUT R8, R2, 0x8, R5, 0xf8, !PT ;  /* 0x0000000802087812 */ /* 0x000fe200078ef805 */
[----:B------:R-:W-:Y:S01]  /*3180*/  IMAD R5, R66, 0x200, R61 ;  /* 0x0000020042057824 */ /* 0x000fe200078e023d */
[----:B------:R-:W-:Y:S02]  /*3190*/  SHF.R.U32.HI R6, RZ, 0x3, R2 ;  /* 0x00000003ff067819 */ /* 0x000fe40000011602 */
[----:B------:R-:W-:Y:S01]  /*31a0*/  LOP3.LUT R2, R9, R7, RZ, 0x3c, !PT ;  /* 0x0000000709027212 */ /* 0x000fe200078e3cff */
[----:B------:R-:W-:Y:S01]  /*31b0*/  IMAD R3, R63, 0x20, R5 ;  /* 0x000000203f037824 */ /* 0x000fe200078e0205 */
[----:B------:R-:W-:-:S03]  /*31c0*/  LOP3.LUT R62, R8, R6, RZ, 0x3c, !PT ;  /* 0x00000006083e7212 */ /* 0x000fc600078e3cff */
[----:B------:R-:W-:Y:S02]  /*31d0*/  IMAD.U32 R0, R0, 0x20, R2 ;  /* 0x0000002000007824 */ /* 0x000fe400078e0002 */
[----:B------:R-:W-:Y:S02]  /*31e0*/  IMAD.IADD R2, R62, 0x1, R3 ;  /* 0x000000013e027824 */ /* 0x000fe400078e0203 */
[----:B------:R-:W-:Y:S02]  /*31f0*/  IMAD.SHL.U32 R134, R0, 0x2, RZ ;  /* 0x0000000200867824 */ /* 0x000fe400078e00ff */
[----:B------:R-:W-:Y:S02]  /*3200*/  IMAD.SHL.U32 R166, R2, 0x2, RZ ;  /* 0x0000000202a67824 */ /* 0x000fe400078e00ff */
[----:B------:R-:W-:Y:S01]  /*3210*/  IMAD R2, R66, 0x10, R69 ;  /* 0x0000001042027824 */ /* 0x000fe200078e0245 */
[----:B------:R-:W-:Y:S01]  /*3220*/  LDSM.16.M88.4 R16, [R134+0x1000] ;  /* 0x001000008610783b */ /* 0x000fe20000000200 */
[----:B------:R-:W-:Y:S01]  /*3230*/  IADD3 R0, R134, 0x1000, RZ ;  /* 0x0000100086007810 */ /* 0x000fe20007ffe0ff */
[----:B------:R-:W-:Y:S01]  /*3240*/  IMAD R167, R4, 0x2, R166 ;  /* 0x0000000204a77824 */ /* 0x000fe200078e02a6 */
[----:B------:R-:W-:Y:S01]  /*3250*/  IADD3 R165, R134, 0x1020, RZ ;  /* 0x0000102086a57810 */ /* 0x000fe20007ffe0ff */
[----:B------:R-:W1:Y:S01]  /*3260*/  LDSM.16.M88.4 R12, [R166] ;  /* 0x00000000a60c783b */ /* 0x000e620000000200 */
[----:B------:R-:W-:Y:S01]  /*3270*/  @P0 IADD3 R165, R0, -0x20, RZ ;  /* 0xffffffe000a50810 */ /* 0x000fe20007ffe0ff */
[----:B------:R-:W-:-:S02]  /*3280*/  IMAD.SHL.U32 R3, R68, 0x2, RZ ;  /* 0x0000000244037824 */ /* 0x000fc400078e00ff */
[----:B------:R-:W-:Y:S01]  /*3290*/  LDSM.16.M88.4 R8, [R167] ;  /* 0x00000000a708783b */ /* 0x000fe20000000200 */
[----:B------:R-:W-:Y:S02]  /*32a0*/  IADD3 R182, R165, 0x400, RZ ;  /* 0x00000400a5b67810 */ /* 0x000fe40007ffe0ff */
[----:B------:R-:W-:Y:S01]  /*32b0*/  LOP3.LUT R3, R3, 0x6, RZ, 0xc0, !PT ;  /* 0x0000000603037812 */ /* 0x000fe200078ec0ff */
[----:B------:R-:W-:Y:S01]  /*32c0*/  LDSM.16.M88.4 R28, [R165] ;  /* 0x00000000a51c783b */ /* 0x000fe20000000200 */
[C---:B------:R-:W-:Y:S02]  /*32d0*/  IADD3 R181, R165.reuse, 0x800, RZ ;  /* 0x00000800a5b57810 */ /* 0x040fe40007ffe0ff */
[C---:B------:R-:W-:Y:S01]  /*32e0*/  IADD3 R180, R165.reuse, 0xc00, RZ ;  /* 0x00000c00a5b47810 */ /* 0x040fe20007ffe0ff */
[----:B------:R-:W3:Y:S01]  /*32f0*/  LDSM.16.M88.4 R32, [R134+0x1400] ;  /* 0x001400008620783b */ /* 0x000ee20000000200 */
[----:B------:R-:W-:Y:S01]  /*3300*/  IMAD.IADD R3, R64, 0x1, R3 ;  /* 0x0000000140037824 */ /* 0x000fe200078e0203 */
[----:B------:R-:W-:-:S02]  /*3310*/  IADD3 R179, R165, 0x1000, RZ ;  /* 0x00001000a5b37810 */ /* 0x000fc40007ffe0ff */
[----:B------:R-:W5:Y:S01]  /*3320*/  LDSM.16.M88.4 R36, [R165+0x400] ;  /* 0x00040000a524783b */ /* 0x000f620000000200 */
[C---:B------:R-:W-:Y:S02]  /*3330*/  IADD3 R178, R165.reuse, 0x1400, RZ ;  /* 0x00001400a5b27810 */ /* 0x040fe40007ffe0ff */
[C---:B------:R-:W-:Y:S01]  /*3340*/  IADD3 R177, R165.reuse, 0x1800, RZ ;  /* 0x00001800a5b17810 */ /* 0x040fe20007ffe0ff */
[----:B------:R-:W-:Y:S01]  /*3350*/  LDSM.16.M88.4 R40, [R165+0x800] ;  /* 0x00080000a528783b */ /* 0x000fe20000000200 */
[C---:B------:R-:W-:Y:S02]  /*3360*/  IADD3 R176, R165.reuse, 0x1c00, RZ ;  /* 0x00001c00a5b07810 */ /* 0x040fe40007ffe0ff */
[C---:B------:R-:W-:Y:S01]  /*3370*/  IADD3 R175, R165.reuse, 0x2000, RZ ;  /* 0x00002000a5af7810 */ /* 0x040fe20007ffe0ff */
[----:B------:R-:W-:Y:S01]  /*3380*/  LDSM.16.M88.4 R48, [R134+0x1c00] ;  /* 0x001c00008630783b */ /* 0x000fe20000000200 */
[C---:B------:R-:W-:Y:S02]  /*3390*/  IADD3 R174, R165.reuse, 0x2400, RZ ;  /* 0x00002400a5ae7810 */ /* 0x040fe40007ffe0ff */
[C---:B------:R-:W-:Y:S01]  /*33a0*/  IADD3 R173, R165.reuse, 0x2800, RZ ;  /* 0x00002800a5ad7810 */ /* 0x040fe20007ffe0ff */
[----:B------:R-:W-:Y:S01]  /*33b0*/  LDSM.16.M88.4 R52, [R134+0x2c00] ;  /* 0x002c00008634783b */ /* 0x000fe20000000200 */
[----:B------:R-:W-:-:S02]  /*33c0*/  IADD3 R172, R165, 0x2c00, RZ ;  /* 0x00002c00a5ac7810 */ /* 0x000fc40007ffe0ff */
[C---:B------:R-:W-:Y:S02]  /*33d0*/  IADD3 R171, R165.reuse, 0x3000, RZ ;  /* 0x00003000a5ab7810 */ /* 0x040fe40007ffe0ff */
[C---:B------:R-:W-:Y:S02]  /*33e0*/  IADD3 R170, R165.reuse, 0x3400, RZ ;  /* 0x00003400a5aa7810 */ /* 0x040fe40007ffe0ff */
[C---:B------:R-:W-:Y:S02]  /*33f0*/  IADD3 R169, R165.reuse, 0x3800, RZ ;  /* 0x00003800a5a97810 */ /* 0x040fe40007ffe0ff */
[----:B------:R-:W-:Y:S01]  /*3400*/  IADD3 R168, R165, 0x3c00, RZ ;  /* 0x00003c00a5a87810 */ /* 0x000fe20007ffe0ff */
[C---:B-1----:R-:W-:Y:S08]  /*3410*/  HMMA.16816.F32.BF16 R20, R12.reuse, R16, RZ ;  /* 0x000000100c14723c */ /* 0x042ff000000418ff */
[C---:B------:R-:W-:Y:S08]  /*3420*/  HMMA.16816.F32.BF16 R16, R12.reuse, R18, RZ ;  /* 0x000000120c10723c */ /* 0x040ff000000418ff */
[----:B---3--:R-:W-:Y:S08]  /*3430*/  HMMA.16816.F32.BF16 R24, R12, R32, RZ ;  /* 0x000000200c18723c */ /* 0x008ff000000418ff */
[C---:B------:R-:W-:Y:S08]  /*3440*/  HMMA.16816.F32.BF16 R56, R8.reuse, R28, R20 ;  /* 0x0000001c0838723c */ /* 0x040ff00000041814 */
[----:B------:R-:W-:Y:S01]  /*3450*/  HMMA.16816.F32.BF16 R16, R8, R30, R16 ;  /* 0x0000001e0810723c */ /* 0x000fe20000041810 */
[----:B------:R-:W1:Y:S07]  /*3460*/  LDSM.16.M88.4 R28, [R134+0x1800] ;  /* 0x00180000861c783b */ /* 0x000e6e0000000200 */
[----:B------:R-:W-:Y:S08]  /*3470*/  HMMA.16816.F32.BF16 R20, R12, R34, RZ ;  /* 0x000000220c14723c */ /* 0x000ff000000418ff */
[----:B------:R-:W-:Y:S01]  /*3480*/  FMUL.FTZ R0, R58, c[0x0][0x2ec] ;  /* 0x0000bb003a007a20 */ /* 0x000fe20000410000 */
[C---:B-----5:R-:W-:Y:S03]  /*3490*/  HMMA.16816.F32.BF16 R24, R8.reuse, R36, R24 ;  /* 0x000000240818723c */ /* 0x060fe60000041818 */
[----:B------:R3:W5:Y:S11]  /*34a0*/  MUFU.TANH R123, R0 ;  /* 0x00000000007b7308 */ /* 0x0007760000002400 */
[----:B------:R-:W-:Y:S01]  /*34b0*/  @!UPT UIADD3 URZ, URZ, URZ, URZ ;  /* 0x0000003f3f3ff290 */ /* 0x000fe2000fffe03f */
[----:B------:R-:W-:Y:S01]  /*34c0*/  HMMA.16816.F32.BF16 R32, R8, R38, R20 ;  /* 0x000000260820723c */ /* 0x000fe20000041814 */
[----:B------:R-:W2:Y:S01]  /*34d0*/  LDSM.16.M88.4 R36, [R165+0xc00] ;  /* 0x000c0000a524783b */ /* 0x000ea20000000200 */
[----:B---3--:R-:W-:-:S04]  /*34e0*/  FMUL.FTZ R0, R57, c[0x0][0x2ec] ;  /* 0x0000bb0039007a20 */ /* 0x008fc80000410000 */
[----:B------:R3:W-:Y:S02]  /*34f0*/  MUFU.TANH R109, R0 ;  /* 0x00000000006d7308 */ /* 0x0007e40000002400 */
[----:B-1----:R-:W-:Y:S01]  /*3500*/  HMMA.16816.F32.BF16 R20, R12, R30, RZ ;  /* 0x0000001e0c14723c */ /* 0x002fe200000418ff */
[----:B---3--:R-:W-:-:S05]  /*3510*/  FMUL.FTZ R0, R59, c[0x0][0x2ec] ;  /* 0x0000bb003b007a20 */ /* 0x008fca0000410000 */
[----:B------:R1:W-:Y:S02]  /*3520*/  MUFU.TANH R124, R0 ;  /* 0x00000000007c7308 */ /* 0x0003e40000002400 */
[----:B-1----:R-:W-:-:S06]  /*3530*/  FMUL.FTZ R0, R16, c[0x0][0x2ec] ;  /* 0x0000bb0010007a20 */ /* 0x002fcc0000410000 */
[----:B------:R1:W3:Y:S02]  /*3540*/  MUFU.TANH R114, R0 ;  /* 0x0000000000727308 */ /* 0x0002e40000002400 */
[----:B-1----:R-:W-:-:S06]  /*3550*/  FMUL.FTZ R0, R17, c[0x0][0x2ec] ;  /* 0x0000bb0011007a20 */ /* 0x002fcc0000410000 */
[----:B------:R1:W-:Y:S02]  /*3560*/  MUFU.TANH R113, R0 ;  /* 0x0000000000717308 */ /* 0x0003e40000002400 */
[----:B-1----:R-:W-:-:S06]  /*3570*/  FMUL.FTZ R0, R18, c[0x0][0x2ec] ;  /* 0x0000bb0012007a20 */ /* 0x002fcc0000410000 */
[----:B------:R1:W4:Y:S02]  /*3580*/  MUFU.TANH R129, R0 ;  /* 0x0000000000817308 */ /* 0x0003240000002400 */
[----:B-1----:R-:W-:Y:S02]  /*3590*/  FMUL.FTZ R0, R19, c[0x0][0x2ec] ;  /* 0x0000bb0013007a20 */ /* 0x002fe40000410000 */
[----:B------:R-:W-:Y:S04]  /*35a0*/  HMMA.16816.F32.BF16 R16, R12, R28, RZ ;  /* 0x0000001c0c10723c */ /* 0x000fe800000418ff */
[----:B------:R1:W-:Y:S04]  /*35b0*/  MUFU.TANH R130, R0 ;  /* 0x0000000000827308 */ /* 0x0003e80000002400 */
[----:B------:R-:W-:Y:S08]  /*35c0*/  HMMA.16816.F32.BF16 R28, R8, R42, R20 ;  /* 0x0000002a081c723c */ /* 0x000ff00000041814 */
[----:B------:R-:W-:Y:S01]  /*35d0*/  HMMA.16816.F32.BF16 R20, R12, R48, RZ ;  /* 0x000000300c14723c */ /* 0x000fe200000418ff */
[----:B-1----:R-:W-:-:S04]  /*35e0*/  FMUL.FTZ R0, R24, c[0x0][0x2ec] ;  /* 0x0000bb0018007a20 */ /* 0x002fc80000410000 */
[----:B------:R1:W1:Y:S03]  /*35f0*/  MUFU.TANH R112, R0 ;  /* 0x0000000000707308 */ /* 0x0002660000002400 */
[----:B------:R-:W-:Y:S01]  /*3600*/  HMMA.16816.F32.BF16 R16, R8, R40, R16 ;  /* 0x000000280810723c */ /* 0x000fe20000041810 */
[----:B------:R-:W2:Y:S01]  /*3610*/  LDSM.16.M88.4 R40, [R134+0x2000] ;  /* 0x002000008628783b */ /* 0x000ea20000000200 */
        /* <DEDUP_REMOVED lines=27> */
[----:B------:R1:W1:Y:S04]  /*37d0*/  MUFU.TANH R132, R0 ;  /* 0x0000000000847308 */ /* 0x0002680000002400 */
[----:B------:R-:W-:Y:S01]  /*37e0*/  HMMA.16816.F32.BF16 R20, R12, R40, RZ ;  /* 0x000000280c14723c */ /* 0x000fe200000418ff */
[----:B------:R-:W2:Y:S01]  /*37f0*/  LDSM.16.M88.4 R40, [R165+0x1400] ;  /* 0x00140000a528783b */ /* 0x000ea20000000200 */
[----:B-1----:R-:W-:-:S04]  /*3800*/  FMUL.FTZ R0, R28, c[0x0][0x2ec] ;  /* 0x0000bb001c007a20 */ /* 0x002fc80000410000 */
[----:B------:R1:W-:Y:S02]  /*3810*/  MUFU.TANH R105, R0 ;  /* 0x0000000000697308 */ /* 0x0003e40000002400 */
[----:B-1----:R-:W-:-:S06]  /*3820*/  FMUL.FTZ R0, R29, c[0x0][0x2ec] ;  /* 0x0000bb001d007a20 */ /* 0x002fcc0000410000 */
[----:B------:R1:W1:Y:S02]  /*3830*/  MUFU.TANH R104, R0 ;  /* 0x0000000000687308 */ /* 0x0002640000002400 */
[----:B-1----:R-:W-:-:S06]  /*3840*/  FMUL.FTZ R0, R30, c[0x0][0x2ec] ;  /* 0x0000bb001e007a20 */ /* 0x002fcc0000410000 */
[----:B------:R1:W-:Y:S02]  /*3850*/  MUFU.TANH R133, R0 ;  /* 0x0000000000857308 */ /* 0x0003e40000002400 */
[----:B-1----:R-:W-:Y:S02]  /*3860*/  FMUL.FTZ R0, R31, c[0x0][0x2ec] ;  /* 0x0000bb001f007a20 */ /* 0x002fe40000410000 */
[----:B------:R-:W-:Y:S04]  /*3870*/  HMMA.16816.F32.BF16 R28, R8, R50, R24 ;  /* 0x00000032081c723c */ /* 0x000fe80000041818 */
[----:B------:R1:W1:Y:S04]  /*3880*/  MUFU.TANH R136, R0 ;  /* 0x0000000000887308 */ /* 0x0002680000002400 */
[----:B--2---:R-:W-:Y:S01]  /*3890*/  HMMA.16816.F32.BF16 R24, R12, R38, RZ ;  /* 0x000000260c18723c */ /* 0x004fe200000418ff */
[----:B-1----:R-:W-:-:S04]  /*38a0*/  FMUL.FTZ R0, R16, c[0x0][0x2ec] ;  /* 0x0000bb0010007a20 */ /* 0x002fc80000410000 */
[----:B------:R1:W-:Y:S02]  /*38b0*/  MUFU.TANH R106, R0 ;  /* 0x00000000006a7308 */ /* 0x0003e40000002400 */
[----:B-1----:R-:W-:-:S06]  /*38c0*/  FMUL.FTZ R0, R17, c[0x0][0x2ec] ;  /* 0x0000bb0011007a20 */ /* 0x002fcc0000410000 */
[----:B------:R1:W2:Y:S02]  /*38d0*/  MUFU.TANH R102, R0 ;  /* 0x0000000000667308 */ /* 0x0002a40000002400 */
[----:B-1----:R-:W-:-:S06]  /*38e0*/  FMUL.FTZ R0, R18, c[0x0][0x2ec] ;  /* 0x0000bb0012007a20 */ /* 0x002fcc0000410000 */
[----:B------:R1:W-:Y:S02]  /*38f0*/  MUFU.TANH R137, R0 ;  /* 0x0000000000897308 */ /* 0x0003e40000002400 */
[----:B-1----:R-:W-:Y:S02]  /*3900*/  FMUL.FTZ R0, R19, c[0x0][0x2ec] ;  /* 0x0000bb0013007a20 */ /* 0x002fe40000410000 */
[----:B------:R-:W-:Y:S01]  /*3910*/  HMMA.16816.F32.BF16 R16, R8, R48, R20 ;  /* 0x000000300810723c */ /* 0x000fe20000041814 */
[----:B------:R-:W1:Y:S03]  /*3920*/  LDSM.16.M88.4 R48, [R134+0x2800] ;  /* 0x002800008630783b */ /* 0x000e660000000200 */
[----:B------:R2:W1:Y:S04]  /*3930*/  MUFU.TANH R138, R0 ;  /* 0x00000000008a7308 */ /* 0x0004680000002400 */
[----:B------:R-:W-:Y:S01]  /*3940*/  HMMA.16816.F32.BF16 R20, R12, R36, RZ ;  /* 0x000000240c14723c */ /* 0x000fe200000418ff */
[----:B------:R-:W1:Y:S01]  /*3950*/  LDSM.16.M88.4 R36, [R165+0x1800] ;  /* 0x00180000a524783b */ /* 0x000e620000000200 */
        /* <DEDUP_REMOVED lines=8> */
[----:B------:R2:W2:Y:S04]  /*39e0*/  MUFU.TANH R140, R0 ;  /* 0x00000000008c7308 */ /* 0x0004a80000002400 */
[----:B-1----:R-:W-:Y:S01]  /*39f0*/  HMMA.16816.F32.BF16 R24, R12, R50, RZ ;  /* 0x000000320c18723c */ /* 0x002fe200000418ff */
[----:B--2---:R-:W-:-:S04]  /*3a00*/  FMUL.FTZ R0, R16, c[0x0][0x2ec] ;  /* 0x0000bb0010007a20 */ /* 0x004fc80000410000 */
        /* <DEDUP_REMOVED lines=19> */
[----:B------:R2:W-:Y:S04]  /*3b40*/  MUFU.TANH R144, R0 ;  /* 0x0000000000907308 */ /* 0x0005e80000002400 */
        /* <DEDUP_REMOVED lines=12> */
[----:B------:R1:W-:Y:S04]  /*3c10*/  MUFU.TANH R148, R0 ;  /* 0x0000000000947308 */ /* 0x0003e80000002400 */
        /* <DEDUP_REMOVED lines=18> */
[----:B------:R-:W-:Y:S03]  /*3d40*/  LDSM.16.M88.4 R40, [R134+0x3800] ;  /* 0x003800008628783b */ /* 0x000fe60000000200 */
        /* <DEDUP_REMOVED lines=19> */
[----:B------:R-:W-:Y:S04]  /*3e80*/  HMMA.16816.F32.BF16 R24, R8, R36, R20 ;  /* 0x000000240818723c */ /* 0x000fe80000041814 */
[----:B------:R2:W1:Y:S04]  /*3e90*/  MUFU.TANH R156, R0 ;  /* 0x00000000009c7308 */ /* 0x0004680000002400 */
[----:B------:R-:W-:Y:S01]  /*3ea0*/  HMMA.16816.F32.BF16 R20, R12, R48, RZ ;  /* 0x000000300c14723c */ /* 0x000fe200000418ff */
[----:B--2---:R-:W-:-:S04]  /*3eb0*/  FMUL.FTZ R0, R16, c[0x0][0x2ec] ;  /* 0x0000bb0010007a20 */ /* 0x004fc80000410000 */
[----:B------:R2:W-:Y:S02]  /*3ec0*/  MUFU.TANH R88, R0 ;  /* 0x0000000000587308 */ /* 0x0005e40000002400 */
[----:B--2---:R-:W-:-:S06]  /*3ed0*/  FMUL.FTZ R0, R17, c[0x0][0x2ec] ;  /* 0x0000bb0011007a20 */ /* 0x004fcc0000410000 */
[----:B------:R2:W1:Y:S02]  /*3ee0*/  MUFU.TANH R84, R0 ;  /* 0x0000000000547308 */ /* 0x0004640000002400 */
[----:B--2---:R-:W-:-:S06]  /*3ef0*/  FMUL.FTZ R0, R18, c[0x0][0x2ec] ;  /* 0x0000bb0012007a20 */ /* 0x004fcc0000410000 */
[----:B------:R2:W-:Y:S02]  /*3f00*/  MUFU.TANH R52, R0 ;  /* 0x0000000000347308 */ /* 0x0005e40000002400 */
[----:B--2---:R-:W-:Y:S02]  /*3f10*/  FMUL.FTZ R0, R19, c[0x0][0x2ec] ;  /* 0x0000bb0013007a20 */ /* 0x004fe40000410000 */
[C---:B------:R-:W-:Y:S01]  /*3f20*/  HMMA.16816.F32.BF16 R16, R8.reuse, R38, R28 ;  /* 0x000000260810723c */ /* 0x040fe2000004181c */
[----:B------:R-:W2:Y:S03]  /*3f30*/  LDSM.16.M88.4 R36, [R165+0x2800] ;  /* 0x00280000a524783b */ /* 0x000ea60000000200 */
[----:B------:R3:W2:Y:S04]  /*3f40*/  MUFU.TANH R154, R0 ;  /* 0x00000000009a7308 */ /* 0x0006a80000002400 */
[----:B-1----:R-:W-:Y:S08]  /*3f50*/  HMMA.16816.F32.BF16 R28, R8, R32, R20 ;  /* 0x00000020081c723c */ /* 0x002ff00000041814 */
[----:B------:R-:W-:Y:S01]  /*3f60*/  HMMA.16816.F32.BF16 R20, R12, R50, RZ ;  /* 0x000000320c14723c */ /* 0x000fe200000418ff */
[----:B---3--:R-:W-:-:S04]  /*3f70*/  FMUL.FTZ R0, R24, c[0x0][0x2ec] ;  /* 0x0000bb0018007a20 */ /* 0x008fc80000410000 */
[----:B------:R1:W3:Y:S03]  /*3f80*/  MUFU.TANH R83, R0 ;  /* 0x0000000000537308 */ /* 0x0002e60000002400 */
[----:B------:R-:W-:-:S05]  /*3f90*/  FMUL.FTZ R7, R19, c[0x0][0x2ec] ;  /* 0x0000bb0013077a20 */ /* 0x000fca0000410000 */
[----:B------:R2:W-:Y:S01]  /*3fa0*/  MUFU.TANH R135, R7 ;  /* 0x0000000700877308 */ /* 0x0005e20000002400 */
[----:B-1----:R-:W-:-:S07]  /*3fb0*/  FMUL.FTZ R0, R25, c[0x0][0x2ec] ;  /* 0x0000bb0019007a20 */ /* 0x002fce0000410000 */
[----:B------:R1:W-:Y:S01]  /*3fc0*/  MUFU.TANH R81, R0 ;  /* 0x0000000000517308 */ /* 0x0003e20000002400 */
[----:B--2---:R-:W-:Y:S01]  /*3fd0*/  IADD3 R7, R3, 0x1, RZ ;  /* 0x0000000103077810 */ /* 0x004fe20007ffe0ff */
[----:B-1----:R-:W-:-:S06]  /*3fe0*/  FMUL.FTZ R0, R26, c[0x0][0x2ec] ;  /* 0x0000bb001a007a20 */ /* 0x002fcc0000410000 */
[----:B------:R1:W2:Y:S02]  /*3ff0*/  MUFU.TANH R80, R0 ;  /* 0x0000000000507308 */ /* 0x0002a40000002400 */
[----:B-1----:R-:W-:Y:S02]  /*4000*/  FMUL.FTZ R0, R27, c[0x0][0x2ec] ;  /* 0x0000bb001b007a20 */ /* 0x002fe40000410000 */
[----:B------:R-:W-:Y:S01]  /*4010*/  HMMA.16816.F32.BF16 R24, R8, R34, R20 ;  /* 0x000000220818723c */ /* 0x000fe20000041814 */
[----:B------:R-:W-:Y:S03]  /*4020*/  LDSM.16.M88.4 R32, [R165+0x3000] ;  /* 0x00300000a520783b */ /* 0x000fe60000000200 */
[----:B------:R1:W1:Y:S03]  /*4030*/  MUFU.TANH R158, R0 ;  /* 0x00000000009e7308 */ /* 0x0002660000002400 */
[----:B------:R-:W-:-:S05]  /*4040*/  FMUL.FTZ R20, R30, c[0x0][0x2ec] ;  /* 0x0000bb001e147a20 */ /* 0x000fca0000410000 */
[----:B------:R2:W-:Y:S01]  /*4050*/  MUFU.TANH R48, R20 ;  /* 0x0000001400307308 */ /* 0x0005e20000002400 */
[----:B-1----:R-:W-:Y:S02]  /*4060*/  FMUL.FTZ R0, R16, c[0x0][0x2ec] ;  /* 0x0000bb0010007a20 */ /* 0x002fe40000410000 */
[----:B------:R-:W-:-:S05]  /*4070*/  FMUL.FTZ R16, R28, c[0x0][0x2ec] ;  /* 0x0000bb001c107a20 */ /* 0x000fca0000410000 */
[----:B------:R1:W-:Y:S04]  /*4080*/  MUFU.TANH R82, R0 ;  /* 0x0000000000527308 */ /* 0x0003e80000002400 */
[----:B------:R-:W-:Y:S02]  /*4090*/  FMUL.FTZ R25, R25, c[0x0][0x2ec] ;  /* 0x0000bb0019197a20 */ /* 0x000fe40000410000 */
[----:B--2---:R-:W-:Y:S02]  /*40a0*/  FMUL.FTZ R20, R31, c[0x0][0x2ec] ;  /* 0x0000bb001f147a20 */ /* 0x004fe40000410000 */
[----:B------:R-:W-:Y:S01]  /*40b0*/  MUFU.TANH R75, R16 ;  /* 0x00000010004b7308 */ /* 0x000fe20000002400 */
[----:B-1----:R-:W-:-:S07]  /*40c0*/  FMUL.FTZ R0, R17, c[0x0][0x2ec] ;  /* 0x0000bb0011007a20 */ /* 0x002fce0000410000 */
[----:B------:R-:W-:Y:S08]  /*40d0*/  MUFU.TANH R72, R25 ;  /* 0x0000001900487308 */ /* 0x000ff00000002400 */
[----:B------:R1:W-:Y:S02]  /*40e0*/  MUFU.TANH R159, R0 ;  /* 0x00000000009f7308 */ /* 0x0003e40000002400 */
[----:B-1----:R-:W-:Y:S01]  /*40f0*/  IADD3 R0, R2, 0x1, R67 ;  /* 0x0000000102007810 */ /* 0x002fe20007ffe043 */
[----:B------:R-:W-:-:S02]  /*4100*/  FMUL.FTZ R2, R18, c[0x0][0x2ec] ;  /* 0x0000bb0012027a20 */ /* 0x000fc40000410000 */
[----:B------:R-:W-:Y:S01]  /*4110*/  HMMA.16816.F32.BF16 R16, R12, R40, RZ ;  /* 0x000000280c10723c */ /* 0x000fe200000418ff */
[----:B------:R-:W-:Y:S02]  /*4120*/  IADD3 R0, R47, R0, -R60 ;  /* 0x000000002f007210 */ /* 0x000fe40007ffe83c */
[----:B------:R1:W2:Y:S02]  /*4130*/  MUFU.TANH R49, R2 ;  /* 0x0000000200317308 */ /* 0x0002a40000002400 */
[----:B-1----:R-:W-:Y:S01]  /*4140*/  IADD3 R2, R0, c[0x0][0x2e8], RZ ;  /* 0x0000ba0000027a10 */ /* 0x002fe20007ffe0ff */
[----:B------:R-:W-:-:S03]  /*4150*/  IMAD R0, R63, 0x20, R61 ;  /* 0x000000203f007824 */ /* 0x000fc600078e023d */
[----:B------:R-:W-:Y:S01]  /*4160*/  IADD3 R6, R2, 0x8, RZ ;  /* 0x0000000802067810 */ /* 0x000fe20007ffe0ff */
[----:B------:R-:W-:Y:S01]  /*4170*/  IMAD.IADD R0, R62, 0x1, R0 ;  /* 0x000000013e007824 */ /* 0x000fe200078e0200 */
[-C--:B------:R-:W-:Y:S02]  /*4180*/  IMNMX R5, R2, R47.reuse, PT ;  /* 0x0000002f02057217 */ /* 0x080fe40003800200 */
[----:B------:R-:W-:Y:S02]  /*4190*/  IMNMX R2, R6, R47, PT ;  /* 0x0000002f06027217 */ /* 0x000fe40003800200 */
[----:B------:R-:W-:Y:S01]  /*41a0*/  IADD3 R6, R3, 0x8, RZ ;  /* 0x0000000803067810 */ /* 0x000fe20007ffe0ff */
[----:B------:R1:W1:Y:S01]  /*41b0*/  MUFU.TANH R47, R20 ;  /* 0x00000014002f7308 */ /* 0x0002620000002400 */
[-C--:B------:R-:W-:Y:S02]  /*41c0*/  ISETP.GE.AND P0, PT, R7, R5.reuse, PT ;  /* 0x000000050700720c */ /* 0x080fe40003f06270 */
[----:B------:R-:W-:-:S02]  /*41d0*/  ISETP.GE.AND P5, PT, R6, R5, PT ;  /* 0x000000050600720c */ /* 0x000fc40003fa6270 */
[-C--:B------:R-:W-:Y:S01]  /*41e0*/  ISETP.GE.AND P4, PT, R6, R2.reuse, PT ;  /* 0x000000020600720c */ /* 0x080fe20003f86270 */
[----:B------:R-:W-:Y:S01]  /*41f0*/  FMUL.FTZ R6, R29, c[0x0][0x2ec] ;  /* 0x0000bb001d067a20 */ /* 0x000fe20000410000 */
[-C--:B------:R-:W-:Y:S01]  /*4200*/  ISETP.GE.AND P1, PT, R7, R2.reuse, PT ;  /* 0x000000020700720c */ /* 0x080fe20003f26270 */
[----:B------:R-:W2:Y:S01]  /*4210*/  LDSM.16.M88.4 R28, [R134+0x3c00] ;  /* 0x003c0000861c783b */ /* 0x000ea20000000200 */
[CC--:B------:R-:W-:Y:S01]  /*4220*/  ISETP.GE.AND P3, PT, R3.reuse, R2.reuse, PT ;  /* 0x000000020300720c */ /* 0x0c0fe20003f66270 */
[----:B------:R3:W-:Y:S01]  /*4230*/  MUFU.TANH R74, R6 ;  /* 0x00000006004a7308 */ /* 0x0007e20000002400 */
[----:B------:R-:W-:Y:S02]  /*4240*/  IADD3 R7, R3, 0x9, RZ ;  /* 0x0000000903077810 */ /* 0x000fe40007ffe0ff */
[----:B-----5:R-:W-:Y:S02]  /*4250*/  FSEL R123, R123, -INF , !P3 ;  /* 0xff8000007b7b7808 */ /* 0x020fe40005800000 */
[C---:B------:R-:W-:Y:S01]  /*4260*/  ISETP.GE.AND P2, PT, R7.reuse, R5, PT ;  /* 0x000000050700720c */ /* 0x040fe20003f46270 */
[----:B-1----:R-:W-:Y:S01]  /*4270*/  HMMA.16816.F32.BF16 R20, R8, R36, R16 ;  /* 0x000000240814723c */ /* 0x002fe20000041810 */
[----:B------:R-:W-:-:S02]  /*4280*/  ISETP.GE.AND P3, PT, R7, R2, PT ;  /* 0x000000020700720c */ /* 0x000fc40003f66270 */
[----:B------:R-:W-:Y:S02]  /*4290*/  IADD3 R7, R3, 0x11, RZ ;  /* 0x0000001103077810 */ /* 0x000fe40007ffe0ff */
[----:B------:R-:W-:Y:S02]  /*42a0*/  FSEL R114, R114, -INF , !P5 ;  /* 0xff80000072727808 */ /* 0x000fe40006800000 */
[----:B----4-:R-:W-:Y:S01]  /*42b0*/  FSEL R129, R129, -INF , !P4 ;  /* 0xff80000081817808 */ /* 0x010fe20006000000 */
[----:B------:R-:W-:Y:S01]  /*42c0*/  HMMA.16816.F32.BF16 R16, R12, R42, RZ ;  /* 0x0000002a0c10723c */ /* 0x000fe200000418ff */
[C---:B------:R-:W-:Y:S01]  /*42d0*/  ISETP.GE.AND P5, PT, R7.reuse, R5, PT ;  /* 0x000000050700720c */ /* 0x040fe20003fa6270 */
[----:B------:R-:W1:Y:S01]  /*42e0*/  LDSM.16.M88.4 R40, [R165+0x2c00] ;  /* 0x002c0000a528783b */ /* 0x000e620000000200 */
[----:B------:R-:W-:Y:S01]  /*42f0*/  ISETP.GE.AND P4, PT, R7, R2, PT ;  /* 0x000000020700720c */ /* 0x000fe20003f86270 */
[----:B------:R-:W-:Y:S01]  /*4300*/  FMUL.FTZ R7, R24, c[0x0][0x2ec] ;  /* 0x0000bb0018077a20 */ /* 0x000fe20000410000 */
[----:B---3--:R-:W-:-:S02]  /*4310*/  IADD3 R6, R3, 0x10, RZ ;  /* 0x0000001003067810 */ /* 0x008fc40007ffe0ff */
[----:B------:R-:W-:Y:S01]  /*4320*/  FSEL R109, R109, -INF , !P0 ;  /* 0xff8000006d6d7808 */ /* 0x000fe20004000000 */
[----:B------:R3:W4:Y:S01]  /*4330*/  MUFU.TANH R73, R7 ;  /* 0x0000000700497308 */ /* 0x0007220000002400 */
[----:B------:R-:W-:Y:S02]  /*4340*/  FSEL R124, R124, -INF , !P1 ;  /* 0xff8000007c7c7808 */ /* 0x000fe40004800000 */
[C---:B------:R-:W-:Y:S02]  /*4350*/  ISETP.GE.AND P0, PT, R6.reuse, R5, PT ;  /* 0x000000050600720c */ /* 0x040fe40003f06270 */
[----:B------:R-:W-:Y:S02]  /*4360*/  ISETP.GE.AND P1, PT, R6, R2, PT ;  /* 0x000000020600720c */ /* 0x000fe40003f26270 */
[----:B------:R-:W-:Y:S01]  /*4370*/  FSEL R112, R112, -INF , !P0 ;  /* 0xff80000070707808 */ /* 0x000fe20004000000 */
[----:B------:R-:W-:Y:S01]  /*4380*/  FMUL.FTZ R21, R21, c[0x0][0x2ec] ;  /* 0x0000bb0015157a20 */ /* 0x000fe20000410000 */
[----:B------:R-:W-:Y:S01]  /*4390*/  FSEL R126, R126, -INF , !P1 ;  /* 0xff8000007e7e7808 */ /* 0x000fe20004800000 */
[----:B------:R-:W-:Y:S01]  /*43a0*/  FMUL.FTZ R22, R22, c[0x0][0x2ec] ;  /* 0x0000bb0016167a20 */ /* 0x000fe20000410000 */
[----:B------:R-:W-:Y:S01]  /*43b0*/  IADD3 R6, R3, 0x18, RZ ;  /* 0x0000001803067810 */ /* 0x000fe20007ffe0ff */
[----:B------:R-:W-:Y:S01]  /*43c0*/  FMUL.FTZ R23, R23, c[0x0][0x2ec] ;  /* 0x0000bb0017177a20 */ /* 0x000fe20000410000 */
[----:B------:R-:W-:Y:S01]  /*43d0*/  FSEL R113, R113, -INF , !P2 ;  /* 0xff80000071717808 */ /* 0x000fe20005000000 */
[----:B------:R-:W-:Y:S01]  /*43e0*/  MUFU.TANH R122, R21 ;  /* 0x00000015007a7308 */ /* 0x000fe20000002400 */
[----:B------:R-:W-:-:S02]  /*43f0*/  FSEL R130, R130, -INF , !P3 ;  /* 0xff80000082827808 */ /* 0x000fc40005800000 */
[----:B---3--:R-:W-:Y:S02]  /*4400*/  IADD3 R7, R3, 0x19, RZ ;  /* 0x0000001903077810 */ /* 0x008fe40007ffe0ff */
[-C--:B------:R-:W-:Y:S02]  /*4410*/  ISETP.GE.AND P2, PT, R6, R5.reuse, PT ;  /* 0x000000050600720c */ /* 0x080fe40003f46270 */
[C---:B------:R-:W-:Y:S01]  /*4420*/  ISETP.GE.AND P0, PT, R7.reuse, R5, PT ;  /* 0x000000050700720c */ /* 0x040fe20003f06270 */
[----:B------:R-:W-:Y:S01]  /*4430*/  MUFU.TANH R120, R22 ;  /* 0x0000001600787308 */ /* 0x000fe20000002400 */
[-C--:B------:R-:W-:Y:S01]  /*4440*/  ISETP.GE.AND P1, PT, R7, R2.reuse, PT ;  /* 0x000000020700720c */ /* 0x080fe20003f26270 */
[----:B------:R-:W-:Y:S01]  /*4450*/  FMUL.FTZ R7, R26, c[0x0][0x2ec] ;  /* 0x0000bb001a077a20 */ /* 0x000fe20000410000 */
[----:B------:R-:W-:Y:S02]  /*4460*/  ISETP.GE.AND P3, PT, R6, R2, PT ;  /* 0x000000020600720c */ /* 0x000fe40003f66270 */
[----:B------:R-:W-:-:S02]  /*4470*/  IADD3 R6, R3, 0x20, RZ ;  /* 0x0000002003067810 */ /* 0x000fc40007ffe0ff */
[----:B------:R-:W-:Y:S01]  /*4480*/  FSEL R111, R111, -INF , !P5 ;  /* 0xff8000006f6f7808 */ /* 0x000fe20006800000 */
[----:B------:R3:W5:Y:S01]  /*4490*/  MUFU.TANH R71, R7 ;  /* 0x0000000700477308 */ /* 0x0007620000002400 */
[----:B------:R-:W-:Y:S02]  /*44a0*/  FSEL R125, R125, -INF , !P4 ;  /* 0xff8000007d7d7808 */ /* 0x000fe40006000000 */
[C---:B------:R-:W-:Y:S02]  /*44b0*/  ISETP.GE.AND P5, PT, R6.reuse, R5, PT ;  /* 0x000000050600720c */ /* 0x040fe40003fa6270 */
[----:B------:R-:W-:Y:S02]  /*44c0*/  ISETP.GE.AND P4, PT, R6, R2, PT ;  /* 0x000000020600720c */ /* 0x000fe40003f86270 */
[----:B------:R-:W-:Y:S01]  /*44d0*/  IADD3 R6, R3, 0x21, RZ ;  /* 0x0000002103067810 */ /* 0x000fe20007ffe0ff */
[----:B------:R-:W-:Y:S01]  /*44e0*/  MUFU.TANH R119, R23 ;  /* 0x0000001700777308 */ /* 0x000fe20000002400 */
[----:B------:R-:W-:-:S02]  /*44f0*/  FSEL R108, R108, -INF , !P2 ;  /* 0xff8000006c6c7808 */ /* 0x000fc40005000000 */
[----:B------:R-:W-:Y:S02]  /*4500*/  FSEL R127, R127, -INF , !P3 ;  /* 0xff8000007f7f7808 */ /* 0x000fe40005800000 */
[C---:B------:R-:W-:Y:S02]  /*4510*/  ISETP.GE.AND P2, PT, R6.reuse, R5, PT ;  /* 0x000000050600720c */ /* 0x040fe40003f46270 */
[----:B------:R-:W-:Y:S01]  /*4520*/  ISETP.GE.AND P3, PT, R6, R2, PT ;  /* 0x000000020600720c */ /* 0x000fe20003f66270 */
[----:B---3--:R-:W-:Y:S01]  /*4530*/  FMUL.FTZ R7, R27, c[0x0][0x2ec] ;  /* 0x0000bb001b077a20 */ /* 0x008fe20000410000 */
[----:B------:R-:W-:Y:S01]  /*4540*/  IADD3 R6, R3, 0x28, RZ ;  /* 0x0000002803067810 */ /* 0x000fe20007ffe0ff */
[----:B------:R-:W-:Y:S01]  /*4550*/  HMMA.16816.F32.BF16 R24, R8, R38, R16 ;  /* 0x000000260818723c */ /* 0x000fe20000041810 */
[----:B------:R-:W3:Y:S01]  /*4560*/  LDSM.16.M88.4 R36, [R134+0x4000] ;  /* 0x004000008624783b */ /* 0x000ee20000000200 */
[----:B------:R1:W-:Y:S01]  /*4570*/  MUFU.TANH R70, R7 ;  /* 0x0000000700467308 */ /* 0x0003e20000002400 */
[----:B------:R-:W-:-:S02]  /*4580*/  FSEL R110, R110, -INF , !P0 ;  /* 0xff8000006e6e7808 */ /* 0x000fc40004000000 */
[----:B------:R-:W-:Y:S02]  /*4590*/  FSEL R128, R128, -INF , !P1 ;  /* 0xff80000080807808 */ /* 0x000fe40004800000 */
[C---:B------:R-:W-:Y:S01]  /*45a0*/  ISETP.GE.AND P0, PT, R6.reuse, R5, PT ;  /* 0x000000050600720c */ /* 0x040fe20003f06270 */
[----:B--2---:R-:W-:Y:S01]  /*45b0*/  HMMA.16816.F32.BF16 R16, R12, R28, RZ ;  /* 0x0000001c0c10723c */ /* 0x004fe200000418ff */
[----:B------:R-:W-:Y:S02]  /*45c0*/  ISETP.GE.AND P1, PT, R6, R2, PT ;  /* 0x000000020600720c */ /* 0x000fe40003f26270 */
[----:B------:R-:W-:Y:S02]  /*45d0*/  IADD3 R6, R3, 0x29, RZ ;  /* 0x0000002903067810 */ /* 0x000fe40007ffe0ff */
[----:B------:R-:W-:Y:S02]  /*45e0*/  FSEL R107, R107, -INF , !P5 ;  /* 0xff8000006b6b7808 */ /* 0x000fe40006800000 */
[----:B------:R-:W-:-:S02]  /*45f0*/  FSEL R131, R131, -INF , !P4 ;  /* 0xff80000083837808 */ /* 0x000fc40006000000 */
[----:B------:R-:W-:Y:S01]  /*4600*/  FSEL R103, R103, -INF , !P2 ;  /* 0xff80000067677808 */ /* 0x000fe20005000000 */
[----:B-1----:R-:W-:Y:S01]  /*4610*/  FMUL.FTZ R7, R20, c[0x0][0x2ec] ;  /* 0x0000bb0014077a20 */ /* 0x002fe20000410000 */
[----:B------:R-:W-:Y:S02]  /*4620*/  FSEL R132, R132, -INF , !P3 ;  /* 0xff80000084847808 */ /* 0x000fe40005800000 */
[C---:B------:R-:W-:Y:S01]  /*4630*/  ISETP.GE.AND P5, PT, R6.reuse, R5, PT ;  /* 0x000000050600720c */ /* 0x040fe20003fa6270 */
[----:B------:R1:W2:Y:S01]  /*4640*/  MUFU.TANH R121, R7 ;  /* 0x0000000700797308 */ /* 0x0002a20000002400 */
[----:B------:R-:W-:Y:S01]  /*4650*/  ISETP.GE.AND P4, PT, R6, R2, PT ;  /* 0x000000020600720c */ /* 0x000fe20003f86270 */
[----:B------:R-:W-:Y:S01]  /*4660*/  FMUL.FTZ R25, R25, c[0x0][0x2ec] ;  /* 0x0000bb0019197a20 */ /* 0x000fe20000410000 */
[----:B------:R-:W-:Y:S02]  /*4670*/  FSEL R104, R104, -INF , !P5 ;  /* 0xff80000068687808 */ /* 0x000fe40006800000 */
[----:B------:R-:W-:-:S02]  /*4680*/  FSEL R136, R136, -INF , !P4 ;  /* 0xff80000088887808 */ /* 0x000fc40006000000 */
[----:B------:R-:W-:Y:S01]  /*4690*/  IADD3 R6, R3, 0x31, RZ ;  /* 0x0000003103067810 */ /* 0x000fe20007ffe0ff */
[----:B------:R-:W-:Y:S01]  /*46a0*/  MUFU.TANH R68, R25 ;  /* 0x0000001900447308 */ /* 0x000fe20000002400 */
[----:B------:R-:W-:Y:S01]  /*46b0*/  FSEL R105, R105, -INF , !P0 ;  /* 0xff80000069697808 */ /* 0x000fe20004000000 */
[----:B------:R-:W-:Y:S01]  /*46c0*/  HMMA.16816.F32.BF16 R20, R8, R40, R16 ;  /* 0x000000280814723c */ /* 0x000fe20000041810 */
[----:B------:R-:W-:Y:S02]  /*46d0*/  FSEL R133, R133, -INF , !P1 ;  /* 0xff80000085857808 */ /* 0x000fe40004800000 */
[CC--:B------:R-:W-:Y:S02]  /*46e0*/  ISETP.GE.AND P0, PT, R6.reuse, R5.reuse, PT ;  /* 0x000000050600720c */ /* 0x0c0fe40003f06270 */
[----:B------:R-:W-:Y:S02]  /*46f0*/  ISETP.GE.AND P1, PT, R6, R2, PT ;  /* 0x000000020600720c */ /* 0x000fe40003f26270 */
[----:B-1----:R-:W-:Y:S01]  /*4700*/  IADD3 R7, R3, 0x30, RZ ;  /* 0x0000003003077810 */ /* 0x002fe20007ffe0ff */
[----:B------:R-:W-:Y:S01]  /*4710*/  HMMA.16816.F32.BF16 R16, R12, R30, RZ ;  /* 0x0000001e0c10723c */ /* 0x000fe200000418ff */
[----:B------:R-:W-:Y:S01]  /*4720*/  FSEL R102, R102, -INF , !P0 ;  /* 0xff80000066667808 */ /* 0x000fe20004000000 */
[----:B------:R-:W1:Y:S01]  /*4730*/  LDSM.16.M88.4 R28, [R134+0x4400] ;  /* 0x00440000861c783b */ /* 0x000e620000000200 */
[----:B------:R-:W-:-:S02]  /*4740*/  ISETP.GE.AND P2, PT, R7, R5, PT ;  /* 0x000000050700720c */ /* 0x000fc40003f46270 */
[-C--:B------:R-:W-:Y:S02]  /*4750*/  ISETP.GE.AND P3, PT, R7, R2.reuse, PT ;  /* 0x000000020700720c */ /* 0x080fe40003f66270 */
[----:B------:R-:W-:Y:S02]  /*4760*/  IADD3 R7, R3, 0x38, RZ ;  /* 0x0000003803077810 */ /* 0x000fe40007ffe0ff */
[----:B------:R-:W-:Y:S02]  /*4770*/  FSEL R138, R138, -INF , !P1 ;  /* 0xff8000008a8a7808 */ /* 0x000fe40004800000 */
[CC--:B------:R-:W-:Y:S02]  /*4780*/  ISETP.GE.AND P5, PT, R7.reuse, R5.reuse, PT ;  /* 0x000000050700720c */ /* 0x0c0fe40003fa6270 */
[-C--:B------:R-:W-:Y:S01]  /*4790*/  ISETP.GE.AND P4, PT, R7, R2.reuse, PT ;  /* 0x000000020700720c */ /* 0x080fe20003f86270 */
[----:B------:R-:W-:Y:S01]  /*47a0*/  FMUL.FTZ R7, R24, c[0x0][0x2ec] ;  /* 0x0000bb0018077a20 */ /* 0x000fe20000410000 */
[----:B------:R-:W-:Y:S01]  /*47b0*/  IADD3 R6, R3, 0x39, RZ ;  /* 0x0000003903067810 */ /* 0x000fe20007ffe0ff */
[----:B------:R-:W-:Y:S01]  /*47c0*/  FMUL.FTZ R21, R21, c[0x0][0x2ec] ;  /* 0x0000bb0015157a20 */ /* 0x000fe20000410000 */
[----:B------:R-:W-:Y:S01]  /*47d0*/  FSEL R106, R106, -INF , !P2 ;  /* 0xff8000006a6a7808 */ /* 0x000fe20005000000 */
[----:B------:R2:W1:Y:S01]  /*47e0*/  MUFU.TANH R69, R7 ;  /* 0x0000000700457308 */ /* 0x0004620000002400 */
[----:B------:R-:W-:Y:S01]  /*47f0*/  FSEL R137, R137, -INF , !P3 ;  /* 0xff80000089897808 */ /* 0x000fe20005800000 */
[----:B------:R-:W-:Y:S01]  /*4800*/  FMUL.FTZ R22, R22, c[0x0][0x2ec] ;  /* 0x0000bb0016167a20 */ /* 0x000fe20000410000 */
[C---:B------:R-:W-:Y:S01]  /*4810*/  ISETP.GE.AND P2, PT, R6.reuse, R5, PT ;  /* 0x000000050600720c */ /* 0x040fe20003f46270 */
[----:B------:R-:W-:Y:S01]  /*4820*/  FMUL.FTZ R23, R23, c[0x0][0x2ec] ;  /* 0x0000bb0017177a20 */ /* 0x000fe20000410000 */
[----:B------:R-:W-:-:S02]  /*4830*/  ISETP.GE.AND P3, PT, R6, R2, PT ;  /* 0x000000020600720c */ /* 0x000fc40003f66270 */
[----:B------:R-:W-:Y:S01]  /*4840*/  IADD3 R6, R3, 0x41, RZ ;  /* 0x0000004103067810 */ /* 0x000fe20007ffe0ff */
[----:B------:R-:W-:Y:S01]  /*4850*/  MUFU.TANH R116, R21 ;  /* 0x0000001500747308 */ /* 0x000fe20000002400 */
[----:B------:R-:W-:Y:S02]  /*4860*/  FSEL R101, R101, -INF , !P5 ;  /* 0xff80000065657808 */ /* 0x000fe40006800000 */
[----:B------:R-:W-:Y:S02]  /*4870*/  FSEL R139, R139, -INF , !P4 ;  /* 0xff8000008b8b7808 */ /* 0x000fe40006000000 */
[C---:B------:R-:W-:Y:S02]  /*4880*/  ISETP.GE.AND P5, PT, R6.reuse, R5, PT ;  /* 0x000000050600720c */ /* 0x040fe40003fa6270 */
[----:B------:R-:W-:Y:S01]  /*4890*/  ISETP.GE.AND P4, PT, R6, R2, PT ;  /* 0x000000020600720c */ /* 0x000fe20003f86270 */
[----:B------:R-:W-:Y:S01]  /*48a0*/  MUFU.TANH R62, R22 ;  /* 0x00000016003e7308 */ /* 0x000fe20000002400 */
[----:B--2---:R-:W-:-:S02]  /*48b0*/  IADD3 R7, R3, 0x40, RZ ;  /* 0x0000004003077810 */ /* 0x004fc40007ffe0ff */
[----:B------:R-:W-:Y:S02]  /*48c0*/  IADD3 R6, R3, 0x48, RZ ;  /* 0x0000004803067810 */ /* 0x000fe40007ffe0ff */
[CC--:B------:R-:W-:Y:S02]  /*48d0*/  ISETP.GE.AND P0, PT, R7.reuse, R5.reuse, PT ;  /* 0x000000050700720c */ /* 0x0c0fe40003f06270 */
[----:B------:R-:W-:Y:S01]  /*48e0*/  ISETP.GE.AND P1, PT, R7, R2, PT ;  /* 0x000000020700720c */ /* 0x000fe20003f26270 */
[----:B------:R-:W-:Y:S01]  /*48f0*/  FMUL.FTZ R7, R26, c[0x0][0x2ec] ;  /* 0x0000bb001a077a20 */ /* 0x000fe20000410000 */
[----:B------:R-:W-:Y:S01]  /*4900*/  FSEL R99, R99, -INF , !P2 ;  /* 0xff80000063637808 */ /* 0x000fe20005000000 */
[----:B------:R-:W-:Y:S01]  /*4910*/  MUFU.TANH R115, R23 ;  /* 0x0000001700737308 */ /* 0x000fe20000002400 */
[----:B------:R-:W-:Y:S02]  /*4920*/  FSEL R140, R140, -INF , !P3 ;  /* 0xff8000008c8c7808 */ /* 0x000fe40005800000 */
[----:B------:R-:W-:-:S02]  /*4930*/  ISETP.GE.AND P2, PT, R6, R5, PT ;  /* 0x000000050600720c */ /* 0x000fc40003f46270 */
[-C--:B------:R-:W-:Y:S02]  /*4940*/  ISETP.GE.AND P3, PT, R6, R2.reuse, PT ;  /* 0x000000020600720c */ /* 0x080fe40003f66270 */
[----:B------:R-:W-:Y:S01]  /*4950*/  IADD3 R6, R3, 0x49, RZ ;  /* 0x0000004903067810 */ /* 0x000fe20007ffe0ff */
[----:B------:R2:W1:Y:S01]  /*4960*/  MUFU.TANH R63, R7 ;  /* 0x00000007003f7308 */ /* 0x0004620000002400 */
[----:B------:R-:W-:Y:S02]  /*4970*/  FSEL R100, R100, -INF , !P0 ;  /* 0xff80000064647808 */ /* 0x000fe40004000000 */
[----:B------:R-:W-:Y:S02]  /*4980*/  FSEL R141, R141, -INF , !P1 ;  /* 0xff8000008d8d7808 */ /* 0x000fe40004800000 */
[C---:B------:R-:W-:Y:S02]  /*4990*/  ISETP.GE.AND P0, PT, R6.reuse, R5, PT ;  /* 0x000000050600720c */ /* 0x040fe40003f06270 */
[----:B------:R-:W-:-:S02]  /*49a0*/  ISETP.GE.AND P1, PT, R6, R2, PT ;  /* 0x000000020600720c */ /* 0x000fc40003f26270 */
[----:B------:R-:W-:Y:S02]  /*49b0*/  IADD3 R6, R3, 0x50, RZ ;  /* 0x0000005003067810 */ /* 0x000fe40007ffe0ff */
[----:B------:R-:W-:Y:S02]  /*49c0*/  FSEL R98, R98, -INF , !P5 ;  /* 0xff80000062627808 */ /* 0x000fe40006800000 */
[----:B------:R-:W-:Y:S02]  /*49d0*/  FSEL R143, R143, -INF , !P4 ;  /* 0xff8000008f8f7808 */ /* 0x000fe40006000000 */
[----:B------:R-:W-:Y:S01]  /*49e0*/  FSEL R94, R94, -INF , !P2 ;  /* 0xff8000005e5e7808 */ /* 0x000fe20005000000 */
[----:B--2---:R-:W-:Y:S01]  /*49f0*/  FMUL.FTZ R7, R27, c[0x0][0x2ec] ;  /* 0x0000bb001b077a20 */ /* 0x004fe20000410000 */
[----:B------:R-:W-:Y:S01]  /*4a00*/  FSEL R142, R142, -INF , !P3 ;  /* 0xff8000008e8e7808 */ /* 0x000fe20005800000 */
[----:B------:R-:W-:Y:S01]  /*4a10*/  HMMA.16816.F32.BF16 R24, R8, R42, R16 ;  /* 0x0000002a0818723c */ /* 0x000fe20000041810 */
[C---:B------:R-:W-:Y:S01]  /*4a20*/  ISETP.GE.AND P5, PT, R6.reuse, R5, PT ;  /* 0x000000050600720c */ /* 0x040fe20003fa6270 */
[----:B------:R2:W1:Y:S01]  /*4a30*/  MUFU.TANH R118, R7 ;  /* 0x0000000700767308 */ /* 0x0004620000002400 */
[----:B------:R-:W-:Y:S01]  /*4a40*/  ISETP.GE.AND P4, PT, R6, R2, PT ;  /* 0x000000020600720c */ /* 0x000fe20003f86270 */
[----:B------:R-:W1:Y:S01]  /*4a50*/  LDSM.16.M88.4 R40, [R165+0x3400] ;  /* 0x00340000a528783b */ /* 0x000e620000000200 */
[----:B------:R-:W-:-:S02]  /*4a60*/  FSEL R95, R95, -INF , !P5 ;  /* 0xff8000005f5f7808 */ /* 0x000fc40006800000 */
[----:B------:R-:W-:Y:S01]  /*4a70*/  FSEL R145, R145, -INF , !P4 ;  /* 0xff80000091917808 */ /* 0x000fe20006000000 */
[----:B---3--:R-:W-:Y:S01]  /*4a80*/  HMMA.16816.F32.BF16 R16, R12, R36, RZ ;  /* 0x000000240c10723c */ /* 0x008fe200000418ff */
[----:B------:R-:W-:Y:S02]  /*4a90*/  IADD3 R6, R3, 0x58, RZ ;  /* 0x0000005803067810 */ /* 0x000fe40007ffe0ff */
[----:B------:R-:W-:Y:S02]  /*4aa0*/  FSEL R96, R96, -INF , !P0 ;  /* 0xff80000060607808 */ /* 0x000fe40004000000 */
[----:B------:R-:W-:Y:S02]  /*4ab0*/  FSEL R144, R144, -INF , !P1 ;  /* 0xff80000090907808 */ /* 0x000fe40004800000 */
[C---:B------:R-:W-:Y:S02]  /*4ac0*/  ISETP.GE.AND P0, PT, R6.reuse, R5, PT ;  /* 0x000000050600720c */ /* 0x040fe40003f06270 */
[----:B------:R-:W-:Y:S01]  /*4ad0*/  ISETP.GE.AND P1, PT, R6, R2, PT ;  /* 0x000000020600720c */ /* 0x000fe20003f26270 */
[----:B--2---:R-:W-:Y:S01]  /*4ae0*/  FMUL.FTZ R7, R20, c[0x0][0x2ec] ;  /* 0x0000bb0014077a20 */ /* 0x004fe20000410000 */
[----:B------:R-:W-:-:S02]  /*4af0*/  FSEL R93, R93, -INF , !P0 ;  /* 0xff8000005d5d7808 */ /* 0x000fc40004000000 */
[----:B------:R-:W-:Y:S01]  /*4b00*/  FSEL R146, R146, -INF , !P1 ;  /* 0xff80000092927808 */ /* 0x000fe20004800000 */
[----:B------:R2:W3:Y:S01]  /*4b10*/  MUFU.TANH R117, R7 ;  /* 0x0000000700757308 */ /* 0x0004e20000002400 */
[----:B------:R-:W-:Y:S01]  /*4b20*/  IADD3 R6, R3, 0x60, RZ ;  /* 0x0000006003067810 */ /* 0x000fe20007ffe0ff */
[----:B------:R-:W-:-:S06]  /*4b30*/  FMUL.FTZ R25, R25, c[0x0][0x2ec] ;  /* 0x0000bb0019197a20 */ /* 0x000fcc0000410000 */
[----:B------:R-:W-:Y:S02]  /*4b40*/  MUFU.TANH R67, R25 ;  /* 0x0000001900437308 */ /* 0x000fe40000002400 */
[----:B------:R-:W-:Y:S01]  /*4b50*/  HMMA.16816.F32.BF16 R20, R8, R32, R16 ;  /* 0x000000200814723c */ /* 0x000fe20000041810 */
[----:B--2---:R-:W-:-:S07]  /*4b60*/  IADD3 R7, R3, 0x51, RZ ;  /* 0x0000005103077810 */ /* 0x004fce0007ffe0ff */
[----:B------:R-:W-:Y:S01]  /*4b70*/  HMMA.16816.F32.BF16 R16, R12, R38, RZ ;  /* 0x000000260c10723c */ /* 0x000fe200000418ff */
[----:B------:R-:W2:Y:S01]  /*4b80*/  LDSM.16.M88.4 R36, [R134+0x4800] ;  /* 0x004800008624783b */ /* 0x000ea20000000200 */
[CC--:B------:R-:W-:Y:S02]  /*4b90*/  ISETP.GE.AND P2, PT, R7.reuse, R5.reuse, PT ;  /* 0x000000050700720c */ /* 0x0c0fe40003f46270 */
[----:B------:R-:W-:Y:S02]  /*4ba0*/  ISETP.GE.AND P3, PT, R7, R2, PT ;  /* 0x000000020700720c */ /* 0x000fe40003f66270 */
[----:B------:R-:W-:Y:S02]  /*4bb0*/  IADD3 R7, R3, 0x59, RZ ;  /* 0x0000005903077810 */ /* 0x000fe40007ffe0ff */
[----:B------:R-:W-:Y:S02]  /*4bc0*/  FSEL R97, R97, -INF , !P2 ;  /* 0xff80000061617808 */ /* 0x000fe40005000000 */
[----:B------:R-:W-:-:S02]  /*4bd0*/  ISETP.GE.AND P5, PT, R7, R5, PT ;  /* 0x000000050700720c */ /* 0x000fc40003fa6270 */
[-C--:B------:R-:W-:Y:S01]  /*4be0*/  ISETP.GE.AND P4, PT, R7, R2.reuse, PT ;  /* 0x000000020700720c */ /* 0x080fe20003f86270 */
[----:B------:R-:W-:Y:S01]  /*4bf0*/  FMUL.FTZ R7, R24, c[0x0][0x2ec] ;  /* 0x0000bb0018077a20 */ /* 0x000fe20000410000 */
[----:B------:R-:W-:Y:S02]  /*4c00*/  FSEL R148, R148, -INF , !P3 ;  /* 0xff80000094947808 */ /* 0x000fe40005800000 */
[CC--:B------:R-:W-:Y:S01]  /*4c10*/  ISETP.GE.AND P2, PT, R6.reuse, R5.reuse, PT ;  /* 0x000000050600720c */ /* 0x0c0fe20003f46270 */
[----:B------:R1:W1:Y:S01]  /*4c20*/  MUFU.TANH R66, R7 ;  /* 0x0000000700427308 */ /* 0x0002620000002400 */
[----:B------:R-:W-:Y:S01]  /*4c30*/  ISETP.GE.AND P3, PT, R6, R2, PT ;  /* 0x000000020600720c */ /* 0x000fe20003f66270 */
[----:B------:R-:W-:Y:S01]  /*4c40*/  FMUL.FTZ R21, R21, c[0x0][0x2ec] ;  /* 0x0000bb0015157a20 */ /* 0x000fe20000410000 */
[----:B------:R-:W-:Y:S01]  /*4c50*/  IADD3 R6, R3, 0x68, RZ ;  /* 0x0000006803067810 */ /* 0x000fe20007ffe0ff */
[----:B------:R-:W-:Y:S01]  /*4c60*/  FMUL.FTZ R22, R22, c[0x0][0x2ec] ;  /* 0x0000bb0016167a20 */ /* 0x000fe20000410000 */
[----:B------:R-:W-:Y:S01]  /*4c70*/  FSEL R92, R92, -INF , !P5 ;  /* 0xff8000005c5c7808 */ /* 0x000fe20006800000 */
[----:B------:R-:W-:Y:S01]  /*4c80*/  FMUL.FTZ R23, R23, c[0x0][0x2ec] ;  /* 0x0000bb0017177a20 */ /* 0x000fe20000410000 */
[----:B------:R-:W-:Y:S01]  /*4c90*/  FSEL R147, R147, -INF , !P4 ;  /* 0xff80000093937808 */ /* 0x000fe20006000000 */
[----:B------:R-:W-:Y:S01]  /*4ca0*/  MUFU.TANH R59, R21 ;  /* 0x00000015003b7308 */ /* 0x000fe20000002400 */
[----:B------:R-:W-:-:S02]  /*4cb0*/  ISETP.GE.AND P5, PT, R6, R5, PT ;  /* 0x000000050600720c */ /* 0x000fc40003fa6270 */
[----:B------:R-:W-:Y:S02]  /*4cc0*/  ISETP.GE.AND P4, PT, R6, R2, PT ;  /* 0x000000020600720c */ /* 0x000fe40003f86270 */
[C---:B------:R-:W-:Y:S02]  /*4cd0*/  IADD3 R6, R3.reuse, 0x69, RZ ;  /* 0x0000006903067810 */ /* 0x040fe40007ffe0ff */
[----:B------:R-:W-:Y:S01]  /*4ce0*/  FSEL R90, R90, -INF , !P2 ;  /* 0xff8000005a5a7808 */ /* 0x000fe20005000000 */
[----:B------:R-:W-:Y:S01]  /*4cf0*/  MUFU.TANH R55, R22 ;  /* 0x0000001600377308 */ /* 0x000fe20000002400 */
[----:B-1----:R-:W-:Y:S02]  /*4d00*/  IADD3 R7, R3, 0x61, RZ ;  /* 0x0000006103077810 */ /* 0x002fe40007ffe0ff */
[----:B------:R-:W-:Y:S02]  /*4d10*/  FSEL R149, R149, -INF , !P3 ;  /* 0xff80000095957808 */ /* 0x000fe40005800000 */
[----:B------:R-:W-:-:S02]  /*4d20*/  ISETP.GE.AND P0, PT, R7, R5, PT ;  /* 0x000000050700720c */ /* 0x000fc40003f06270 */
[-C--:B------:R-:W-:Y:S01]  /*4d30*/  ISETP.GE.AND P1, PT, R7, R2.reuse, PT ;  /* 0x000000020700720c */ /* 0x080fe20003f26270 */
[----:B------:R-:W-:Y:S01]  /*4d40*/  FMUL.FTZ R7, R26, c[0x0][0x2ec] ;  /* 0x0000bb001a077a20 */ /* 0x000fe20000410000 */
[CC--:B------:R-:W-:Y:S01]  /*4d50*/  ISETP.GE.AND P2, PT, R6.reuse, R5.reuse, PT ;  /* 0x000000050600720c */ /* 0x0c0fe20003f46270 */
[----:B------:R-:W-:Y:S01]  /*4d60*/  MUFU.TANH R57, R23 ;  /* 0x0000001700397308 */ /* 0x000fe20000002400 */
[----:B------:R-:W-:Y:S02]  /*4d70*/  ISETP.GE.AND P3, PT, R6, R2, PT ;  /* 0x000000020600720c */ /* 0x000fe40003f66270 */
[----:B------:R-:W-:Y:S02]  /*4d80*/  IADD3 R6, R3, 0x70, RZ ;  /* 0x0000007003067810 */ /* 0x000fe40007ffe0ff */
[----:B------:R-:W-:Y:S02]  /*4d90*/  FSEL R91, R91, -INF , !P0 ;  /* 0xff8000005b5b7808 */ /* 0x000fe40004000000 */
[----:B------:R-:W-:Y:S01]  /*4da0*/  FSEL R152, R152, -INF , !P1 ;  /* 0xff80000098987808 */ /* 0x000fe20004800000 */
[----:B------:R1:W1:Y:S01]  /*4db0*/  MUFU.TANH R60, R7 ;  /* 0x00000007003c7308 */ /* 0x0002620000002400 */
[----:B------:R-:W-:-:S02]  /*4dc0*/  ISETP.GE.AND P0, PT, R6, R5, PT ;  /* 0x000000050600720c */ /* 0x000fc40003f06270 */
[----:B------:R-:W-:Y:S02]  /*4dd0*/  ISETP.GE.AND P1, PT, R6, R2, PT ;  /* 0x000000020600720c */ /* 0x000fe40003f26270 */
[----:B------:R-:W-:Y:S02]  /*4de0*/  IADD3 R6, R3, 0x71, RZ ;  /* 0x0000007103067810 */ /* 0x000fe40007ffe0ff */
[----:B------:R-:W-:Y:S02]  /*4df0*/  FSEL R89, R89, -INF , !P5 ;  /* 0xff80000059597808 */ /* 0x000fe40006800000 */
[----:B------:R-:W-:Y:S02]  /*4e00*/  FSEL R150, R150, -INF , !P4 ;  /* 0xff80000096967808 */ /* 0x000fe40006000000 */
[----:B------:R-:W-:Y:S02]  /*4e10*/  FSEL R85, R85, -INF , !P2 ;  /* 0xff80000055557808 */ /* 0x000fe40005000000 */
[----:B------:R-:W-:-:S02]  /*4e20*/  FSEL R151, R151, -INF , !P3 ;  /* 0xff80000097977808 */ /* 0x000fc40005800000 */
[C---:B------:R-:W-:Y:S01]  /*4e30*/  ISETP.GE.AND P5, PT, R6.reuse, R5, PT ;  /* 0x000000050600720c */ /* 0x040fe20003fa6270 */
[----:B-1----:R-:W-:Y:S01]  /*4e40*/  FMUL.FTZ R7, R27, c[0x0][0x2ec] ;  /* 0x0000bb001b077a20 */ /* 0x002fe20000410000 */
[----:B------:R-:W-:Y:S01]  /*4e50*/  ISETP.GE.AND P4, PT, R6, R2, PT ;  /* 0x000000020600720c */ /* 0x000fe20003f86270 */
[----:B------:R-:W-:Y:S01]  /*4e60*/  HMMA.16816.F32.BF16 R24, R8, R34, R16 ;  /* 0x000000220818723c */ /* 0x000fe20000041810 */
[----:B------:R-:W-:Y:S01]  /*4e70*/  FSEL R86, R86, -INF , !P5 ;  /* 0xff80000056567808 */ /* 0x000fe20006800000 */
[----:B------:R1:W1:Y:S01]  /*4e80*/  MUFU.TANH R61, R7 ;  /* 0x00000007003d7308 */ /* 0x0002620000002400 */
[----:B------:R-:W-:Y:S01]  /*4e90*/  FSEL R156, R156, -INF , !P4 ;  /* 0xff8000009c9c7808 */ /* 0x000fe20006000000 */
[----:B------:R-:W2:Y:S01]  /*4ea0*/  LDSM.16.M88.4 R32, [R165+0x3800] ;  /* 0x00380000a520783b */ /* 0x000ea20000000200 */
[----:B------:R-:W-:Y:S02]  /*4eb0*/  IADD3 R6, R3, 0x79, RZ ;  /* 0x0000007903067810 */ /* 0x000fe40007ffe0ff */
[----:B------:R-:W-:Y:S01]  /*4ec0*/  FSEL R87, R87, -INF , !P0 ;  /* 0xff80000057577808 */ /* 0x000fe20004000000 */
[----:B------:R-:W-:Y:S01]  /*4ed0*/  HMMA.16816.F32.BF16 R16, R12, R28, RZ ;  /* 0x0000001c0c10723c */ /* 0x000fe200000418ff */
[----:B------:R-:W-:-:S02]  /*4ee0*/  FSEL R153, R153, -INF , !P1 ;  /* 0xff80000099997808 */ /* 0x000fc40004800000 */
[C---:B------:R-:W-:Y:S02]  /*4ef0*/  ISETP.GE.AND P0, PT, R6.reuse, R5, PT ;  /* 0x000000050600720c */ /* 0x040fe40003f06270 */
[----:B------:R-:W-:Y:S02]  /*4f00*/  ISETP.GE.AND P1, PT, R6, R2, PT ;  /* 0x000000020600720c */ /* 0x000fe40003f26270 */
[----:B------:R-:W-:Y:S02]  /*4f10*/  FSEL R84, R84, -INF , !P0 ;  /* 0xff80000054547808 */ /* 0x000fe40004000000 */
[----:B------:R-:W-:Y:S01]  /*4f20*/  FSEL R154, R154, -INF , !P1 ;  /* 0xff8000009a9a7808 */ /* 0x000fe20004800000 */
[----:B-1----:R-:W-:Y:S01]  /*4f30*/  FMUL.FTZ R7, R20, c[0x0][0x2ec] ;  /* 0x0000bb0014077a20 */ /* 0x002fe20000410000 */
[----:B------:R-:W-:-:S03]  /*4f40*/  IADD3 R6, R3, 0x81, RZ ;  /* 0x0000008103067810 */ /* 0x000fc60007ffe0ff */
[----:B------:R1:W1:Y:S02]  /*4f50*/  MUFU.TANH R58, R7 ;  /* 0x00000007003a7308 */ /* 0x0002640000002400 */
[----:B------:R-:W-:-:S06]  /*4f60*/  FMUL.FTZ R25, R25, c[0x0][0x2ec] ;  /* 0x0000bb0019197a20 */ /* 0x000fcc0000410000 */
[----:B------:R-:W-:Y:S02]  /*4f70*/  MUFU.TANH R53, R25 ;  /* 0x0000001900357308 */ /* 0x000fe40000002400 */
[----:B------:R-:W-:Y:S01]  /*4f80*/  HMMA.16816.F32.BF16 R20, R8, R40, R16 ;  /* 0x000000280814723c */ /* 0x000fe20000041810 */
[----:B-1----:R-:W-:-:S07]  /*4f90*/  IADD3 R7, R3, 0x78, RZ ;  /* 0x0000007803077810 */ /* 0x002fce0007ffe0ff */
[----:B------:R-:W-:Y:S01]  /*4fa0*/  HMMA.16816.F32.BF16 R16, R12, R30, RZ ;  /* 0x0000001e0c10723c */ /* 0x000fe200000418ff */
[----:B------:R-:W1:Y:S01]  /*4fb0*/  LDSM.16.M88.4 R28, [R134+0x4c00] ;  /* 0x004c0000861c783b */ /* 0x000e620000000200 */
        /* <DEDUP_REMOVED lines=8> */
[C---:B------:R-:W-:Y:S01]  /*5040*/  ISETP.GE.AND P2, PT, R6.reuse, R5, PT ;  /* 0x000000050600720c */ /* 0x040fe20003f46270 */
[----:B------:R2:W1:Y:S01]  /*5050*/  MUFU.TANH R54, R7 ;  /* 0x0000000700367308 */ /* 0x0004620000002400 */
[----:B------:R-:W-:Y:S01]  /*5060*/  ISETP.GE.AND P3, PT, R6, R2, PT ;  /* 0x000000020600720c */ /* 0x000fe20003f66270 */
[----:B------:R-:W-:Y:S01]  /*5070*/  FMUL.FTZ R21, R21, c[0x0][0x2ec] ;  /* 0x0000bb0015157a20 */ /* 0x000fe20000410000 */
[----:B------:R-:W-:Y:S01]  /*5080*/  IADD3 R6, R3, 0x89, RZ ;  /* 0x0000008903067810 */ /* 0x000fe20007ffe0ff */
[----:B------:R-:W-:Y:S01]  /*5090*/  FMUL.FTZ R22, R22, c[0x0][0x2ec] ;  /* 0x0000bb0016167a20 */ /* 0x000fe20000410000 */
[----:B------:R-:W-:Y:S01]  /*50a0*/  FSEL R83, R83, -INF , !P5 ;  /* 0xff80000053537808 */ /* 0x000fe20006800000 */
[----:B------:R-:W-:Y:S01]  /*50b0*/  FMUL.FTZ R23, R23, c[0x0][0x2ec] ;  /* 0x0000bb0017177a20 */ /* 0x000fe20000410000 */
[----:B------:R-:W-:-:S02]  /*50c0*/  FSEL R155, R80, -INF , !P4 ;  /* 0xff800000509b7808 */ /* 0x000fc40006000000 */
[C---:B------:R-:W-:Y:S02]  /*50d0*/  ISETP.GE.AND P5, PT, R6.reuse, R5, PT ;  /* 0x000000050600720c */ /* 0x040fe40003fa6270 */
[----:B------:R-:W-:Y:S02]  /*50e0*/  ISETP.GE.AND P4, PT, R6, R2, PT ;  /* 0x000000020600720c */ /* 0x000fe40003f86270 */
[----:B------:R-:W-:Y:S02]  /*50f0*/  IADD3 R6, R3, 0x90, RZ ;  /* 0x0000009003067810 */ /* 0x000fe40007ffe0ff */
[----:B------:R-:W-:Y:S02]  /*5100*/  FSEL R81, R81, -INF , !P2 ;  /* 0xff80000051517808 */ /* 0x000fe40005000000 */
[----:B--2---:R-:W-:Y:S02]  /*5110*/  IADD3 R7, R3, 0x88, RZ ;  /* 0x0000008803077810 */ /* 0x004fe40007ffe0ff */
[----:B------:R-:W-:-:S02]  /*5120*/  FSEL R158, R158, -INF , !P3 ;  /* 0xff8000009e9e7808 */ /* 0x000fc40005800000 */
[CC--:B------:R-:W-:Y:S02]  /*5130*/  ISETP.GE.AND P0, PT, R7.reuse, R5.reuse, PT ;  /* 0x000000050700720c */ /* 0x0c0fe40003f06270 */
[-C--:B------:R-:W-:Y:S01]  /*5140*/  ISETP.GE.AND P1, PT, R7, R2.reuse, PT ;  /* 0x000000020700720c */ /* 0x080fe20003f26270 */
[----:B------:R-:W-:Y:S01]  /*5150*/  FMUL.FTZ R7, R26, c[0x0][0x2ec] ;  /* 0x0000bb001a077a20 */ /* 0x000fe20000410000 */
[C---:B------:R-:W-:Y:S02]  /*5160*/  ISETP.GE.AND P2, PT, R6.reuse, R5, PT ;  /* 0x000000050600720c */ /* 0x040fe40003f46270 */
[----:B------:R-:W-:Y:S01]  /*5170*/  ISETP.GE.AND P3, PT, R6, R2, PT ;  /* 0x000000020600720c */ /* 0x000fe20003f66270 */
[----:B------:R2:W1:Y:S01]  /*5180*/  MUFU.TANH R52, R7 ;  /* 0x0000000700347308 */ /* 0x0004620000002400 */
[----:B------:R-:W-:Y:S02]  /*5190*/  IADD3 R6, R3, 0x91, RZ ;  /* 0x0000009103067810 */ /* 0x000fe40007ffe0ff */
[----:B------:R-:W-:-:S02]  /*51a0*/  FSEL R160, R49, -INF , !P1 ;  /* 0xff80000031a07808 */ /* 0x000fc40004800000 */
[----:B------:R-:W-:Y:S02]  /*51b0*/  ISETP.GE.AND P1, PT, R6, R2, PT ;  /* 0x000000020600720c */ /* 0x000fe40003f26270 */
[----:B------:R-:W-:Y:S01]  /*51c0*/  FSEL R80, R159, -INF , !P5 ;  /* 0xff8000009f507808 */ /* 0x000fe20006800000 */
[----:B------:R-:W-:Y:S01]  /*51d0*/  MUFU.TANH R49, R21 ;  /* 0x0000001500317308 */ /* 0x000fe20000002400 */
[----:B------:R-:W-:Y:S02]  /*51e0*/  FSEL R159, R48, -INF , !P3 ;  /* 0xff800000309f7808 */ /* 0x000fe40005800000 */
[----:B------:R-:W-:Y:S02]  /*51f0*/  FSEL R162, R47, -INF , !P1 ;  /* 0xff8000002fa27808 */ /* 0x000fe40004800000 */
[----:B------:R-:W-:Y:S02]  /*5200*/  FSEL R82, R82, -INF , !P0 ;  /* 0xff80000052527808 */ /* 0x000fe40004000000 */
[----:B------:R-:W-:Y:S01]  /*5210*/  ISETP.GE.AND P0, PT, R6, R5, PT ;  /* 0x000000050600720c */ /* 0x000fe20003f06270 */
[----:B--2---:R-:W-:Y:S01]  /*5220*/  FMUL.FTZ R7, R27, c[0x0][0x2ec] ;  /* 0x0000bb001b077a20 */ /* 0x004fe20000410000 */
[----:B------:R-:W-:Y:S01]  /*5230*/  MUFU.TANH R48, R22 ;  /* 0x0000001600307308 */ /* 0x000fe20000002400 */
[----:B------:R-:W-:Y:S01]  /*5240*/  HMMA.16816.F32.BF16 R24, R8, R42, R16 ;  /* 0x0000002a0818723c */ /* 0x000fe20000041810 */
[----:B------:R-:W-:-:S02]  /*5250*/  IADD3 R6, R3, 0x98, RZ ;  /* 0x0000009803067810 */ /* 0x000fc40007ffe0ff */
[----:B------:R-:W-:Y:S02]  /*5260*/  FSEL R161, R135, -INF , !P4 ;  /* 0xff80000087a17808 */ /* 0x000fe40006000000 */
[----:B------:R-:W-:Y:S02]  /*5270*/  FSEL R75, R75, -INF , !P2 ;  /* 0xff8000004b4b7808 */ /* 0x000fe40005000000 */
[----:B------:R2:W1:Y:S01]  /*5280*/  MUFU.TANH R51, R7 ;  /* 0x0000000700337308 */ /* 0x0004620000002400 */
[----:B------:R-:W-:Y:S01]  /*5290*/  HMMA.16816.F32.BF16 R16, R12, R36, RZ ;  /* 0x000000240c10723c */ /* 0x000fe200000418ff */
[C---:B------:R-:W-:Y:S02]  /*52a0*/  ISETP.GE.AND P5, PT, R6.reuse, R5, PT ;  /* 0x000000050600720c */ /* 0x040fe40003fa6270 */
[----:B------:R-:W-:Y:S02]  /*52b0*/  ISETP.GE.AND P4, PT, R6, R2, PT ;  /* 0x000000020600720c */ /* 0x000fe40003f86270 */
[----:B----4-:R-:W-:-:S02]  /*52c0*/  FSEL R73, R73, -INF , !P5 ;  /* 0xff80000049497808 */ /* 0x010fc40006800000 */
[----:B------:R4:W-:Y:S01]  /*52d0*/  MUFU.TANH R47, R23 ;  /* 0x00000017002f7308 */ /* 0x0009e20000002400 */
[----:B-----5:R-:W-:Y:S02]  /*52e0*/  FSEL R163, R71, -INF , !P4 ;  /* 0xff80000047a37808 */ /* 0x020fe40006000000 */
[----:B------:R-:W-:Y:S02]  /*52f0*/  IADD3 R6, R3, 0xa0, RZ ;  /* 0x000000a003067810 */ /* 0x000fe40007ffe0ff */
[----:B------:R-:W-:Y:S02]  /*5300*/  FSEL R74, R74, -INF , !P0 ;  /* 0xff8000004a4a7808 */ /* 0x000fe40004000000 */
[----:B------:R-:W-:Y:S01]  /*5310*/  ISETP.GE.AND P0, PT, R6, R5, PT ;  /* 0x000000050600720c */ /* 0x000fe20003f06270 */
[----:B--2---:R-:W-:Y:S01]  /*5320*/  FMUL.FTZ R7, R20, c[0x0][0x2ec] ;  /* 0x0000bb0014077a20 */ /* 0x004fe20000410000 */
[----:B------:R-:W-:Y:S01]  /*5330*/  ISETP.GE.AND P1, PT, R6, R2, PT ;  /* 0x000000020600720c */ /* 0x000fe20003f26270 */
[----:B------:R-:W-:Y:S01]  /*5340*/  FMUL.FTZ R25, R25, c[0x0][0x2ec] ;  /* 0x0000bb0019197a20 */ /* 0x000fe20000410000 */
[----:B------:R-:W-:Y:S01]  /*5350*/  FSEL R71, R121, -INF , !P0 ;  /* 0xff80000079477808 */ /* 0x000fe20004000000 */
[----:B------:R2:W5:Y:S01]  /*5360*/  MUFU.TANH R50, R7 ;  /* 0x0000000700327308 */ /* 0x0005620000002400 */
[----:B------:R-:W-:Y:S01]  /*5370*/  FMUL.FTZ R27, R27, c[0x0][0x2ec] ;  /* 0x0000bb001b1b7a20 */ /* 0x000fe20000410000 */
[----:B------:R-:W-:-:S02]  /*5380*/  FSEL R120, R120, -INF , !P1 ;  /* 0xff80000078787808 */ /* 0x000fc40004800000 */
[----:B------:R-:W-:Y:S01]  /*5390*/  IADD3 R6, R3, 0xa8, RZ ;  /* 0x000000a803067810 */ /* 0x000fe20007ffe0ff */
[----:B----4-:R-:W-:Y:S03]  /*53a0*/  HMMA.16816.F32.BF16 R20, R8, R32, R16 ;  /* 0x000000200814723c */ /* 0x010fe60000041810 */
[----:B------:R-:W-:Y:S05]  /*53b0*/  MUFU.TANH R42, R25 ;  /* 0x00000019002a7308 */ /* 0x000fea0000002400 */
[----:B------:R-:W-:Y:S01]  /*53c0*/  HMMA.16816.F32.BF16 R16, R12, R38, RZ ;  /* 0x000000260c10723c */ /* 0x000fe200000418ff */
[----:B------:R-:W4:Y:S01]  /*53d0*/  LDSM.16.M88.4 R36, [R165+0x3c00] ;  /* 0x003c0000a524783b */ /* 0x000f220000000200 */
[----:B------:R-:W-:-:S04]  /*53e0*/  DEPBAR.LE SB0, 0x0 ;  /* 0x000080000000791a */ /* 0x000fc80000000000 */
[----:B--2---:R-:W-:Y:S01]  /*53f0*/  IADD3 R7, R3, 0x99, RZ ;  /* 0x0000009903077810 */ /* 0x004fe20007ffe0ff */
[----:B------:R-:W-:Y:S01]  /*5400*/  MUFU.TANH R40, R27 ;  /* 0x0000001b00287308 */ /* 0x000fe20000002400 */
[----:B------:R-:W-:Y:S02]  /*5410*/  BAR.SYNC.DEFER_BLOCKING 0x0 ;  /* 0x0000000000007b1d */ /* 0x000fe40000010000 */
[CC--:B------:R-:W-:Y:S02]  /*5420*/  ISETP.GE.AND P2, PT, R7.reuse, R5.reuse, PT ;  /* 0x000000050700720c */ /* 0x0c0fe40003f46270 */
[-C--:B------:R-:W-:Y:S02]  /*5430*/  ISETP.GE.AND P3, PT, R7, R2.reuse, PT ;  /* 0x000000020700720c */ /* 0x080fe40003f66270 */
[----:B------:R-:W-:Y:S02]  /*5440*/  IADD3 R7, R3, 0xa1, RZ ;  /* 0x000000a103077810 */ /* 0x000fe40007ffe0ff */
[----:B------:R-:W-:Y:S01]  /*5450*/  FSEL R72, R72, -INF , !P2 ;  /* 0xff80000048487808 */ /* 0x000fe20005000000 */
[----:B------:R-:W-:Y:S01]  /*5460*/  FMUL.FTZ R23, R23, c[0x0][0x2ec] ;  /* 0x0000bb0017177a20 */ /* 0x000fe20000410000 */
[C---:B------:R-:W-:Y:S01]  /*5470*/  ISETP.GE.AND P5, PT, R7.reuse, R5, PT ;  /* 0x000000050700720c */ /* 0x040fe20003fa6270 */
[----:B------:R-:W-:Y:S01]  /*5480*/  FMUL.FTZ R22, R22, c[0x0][0x2ec] ;  /* 0x0000bb0016167a20 */ /* 0x000fe20000410000 */
[----:B------:R-:W-:Y:S01]  /*5490*/  ISETP.GE.AND P4, PT, R7, R2, PT ;  /* 0x000000020700720c */ /* 0x000fe20003f86270 */
[----:B------:R-:W-:Y:S01]  /*54a0*/  FMUL.FTZ R7, R24, c[0x0][0x2ec] ;  /* 0x0000bb0018077a20 */ /* 0x000fe20000410000 */
[----:B------:R-:W-:-:S02]  /*54b0*/  FSEL R185, R70, -INF , !P3 ;  /* 0xff80000046b97808 */ /* 0x000fc40005800000 */
[C---:B------:R-:W-:Y:S01]  /*54c0*/  ISETP.GE.AND P2, PT, R6.reuse, R5, PT ;  /* 0x000000050600720c */ /* 0x040fe20003f46270 */
[----:B------:R2:W1:Y:S01]  /*54d0*/  MUFU.TANH R43, R7 ;  /* 0x00000007002b7308 */ /* 0x0004620000002400 */
[----:B------:R-:W-:Y:S02]  /*54e0*/  ISETP.GE.AND P3, PT, R6, R2, PT ;  /* 0x000000020600720c */ /* 0x000fe40003f66270 */
[----:B------:R-:W-:Y:S02]  /*54f0*/  IADD3 R6, R3, 0xb0, RZ ;  /* 0x000000b003067810 */ /* 0x000fe40007ffe0ff */
[----:B------:R-:W-:Y:S02]  /*5500*/  FSEL R70, R122, -INF , !P5 ;  /* 0xff8000007a467808 */ /* 0x000fe40006800000 */
[----:B------:R-:W-:Y:S02]  /*5510*/  FSEL R119, R119, -INF , !P4 ;  /* 0xff80000077777808 */ /* 0x000fe40006000000 */
[----:B------:R-:W-:-:S02]  /*5520*/  FSEL R69, R69, -INF , !P2 ;  /* 0xff80000045457808 */ /* 0x000fc40005000000 */
[----:B------:R-:W-:Y:S02]  /*5530*/  FSEL R121, R63, -INF , !P3 ;  /* 0xff8000003f797808 */ /* 0x000fe40005800000 */
[CC--:B------:R-:W-:Y:S02]  /*5540*/  ISETP.GE.AND P5, PT, R6.reuse, R5.reuse, PT ;  /* 0x000000050600720c */ /* 0x0c0fe40003fa6270 */
[----:B------:R-:W-:Y:S02]  /*5550*/  ISETP.GE.AND P4, PT, R6, R2, PT ;  /* 0x000000020600720c */ /* 0x000fe40003f86270 */
[C---:B--2---:R-:W-:Y:S02]  /*5560*/  IADD3 R7, R3.reuse, 0xa9, RZ ;  /* 0x000000a903077810 */ /* 0x044fe40007ffe0ff */
[----:B------:R-:W-:Y:S02]  /*5570*/  IADD3 R6, R3, 0xb8, RZ ;  /* 0x000000b803067810 */ /* 0x000fe40007ffe0ff */
[----:B------:R-:W-:-:S02]  /*5580*/  ISETP.GE.AND P0, PT, R7, R5, PT ;  /* 0x000000050700720c */ /* 0x000fc40003f06270 */
[-C--:B------:R-:W-:Y:S01]  /*5590*/  ISETP.GE.AND P1, PT, R7, R2.reuse, PT ;  /* 0x000000020700720c */ /* 0x080fe20003f26270 */
[----:B------:R-:W-:Y:S01]  /*55a0*/  FMUL.FTZ R7, R26, c[0x0][0x2ec] ;  /* 0x0000bb001a077a20 */ /* 0x000fe20000410000 */
[----:B------:R-:W-:Y:S01]  /*55b0*/  FSEL R68, R68, -INF , !P0 ;  /* 0xff80000044447808 */ /* 0x000fe20004000000 */
[----:B------:R-:W-:Y:S01]  /*55c0*/  HMMA.16816.F32.BF16 R24, R8, R34, R16 ;  /* 0x000000220818723c */ /* 0x000fe20000041810 */
[----:B------:R-:W-:Y:S01]  /*55d0*/  FSEL R118, R118, -INF , !P1 ;  /* 0xff80000076767808 */ /* 0x000fe20004800000 */
[----:B------:R2:W1:Y:S01]  /*55e0*/  MUFU.TANH R41, R7 ;  /* 0x0000000700297308 */ /* 0x0004620000002400 */
[C---:B------:R-:W-:Y:S02]  /*55f0*/  ISETP.GE.AND P0, PT, R6.reuse, R5, PT ;  /* 0x000000050600720c */ /* 0x040fe40003f06270 */
[----:B------:R-:W-:Y:S02]  /*5600*/  ISETP.GE.AND P1, PT, R6, R2, PT ;  /* 0x000000020600720c */ /* 0x000fe40003f26270 */
[----:B------:R-:W-:Y:S01]  /*5610*/  FMUL.FTZ R16, R21, c[0x0][0x2ec] ;  /* 0x0000bb0015107a20 */ /* 0x000fe20000410000 */
[----:B------:R-:W-:-:S02]  /*5620*/  IADD3 R6, R3, 0xb9, RZ ;  /* 0x000000b903067810 */ /* 0x000fc40007ffe0ff */
[----:B---3--:R-:W-:Y:S01]  /*5630*/  FSEL R63, R117, -INF , !P5 ;  /* 0xff800000753f7808 */ /* 0x008fe20006800000 */
[----:B------:R1:W-:Y:S01]  /*5640*/  MUFU.TANH R32, R16 ;  /* 0x0000001000207308 */ /* 0x0003e20000002400 */
[----:B------:R-:W-:Y:S02]  /*5650*/  FSEL R117, R62, -INF , !P4 ;  /* 0xff8000003e757808 */ /* 0x000fe40006000000 */
[C---:B------:R-:W-:Y:S02]  /*5660*/  ISETP.GE.AND P5, PT, R6.reuse, R5, PT ;  /* 0x000000050600720c */ /* 0x040fe40003fa6270 */
[----:B------:R-:W-:Y:S02]  /*5670*/  ISETP.GE.AND P4, PT, R6, R2, PT ;  /* 0x000000020600720c */ /* 0x000fe40003f86270 */
[C---:B--2---:R-:W-:Y:S02]  /*5680*/  IADD3 R7, R3.reuse, 0xb1, RZ ;  /* 0x000000b103077810 */ /* 0x044fe40007ffe0ff */
[----:B------:R-:W-:-:S02]  /*5690*/  IADD3 R6, R3, 0xc1, RZ ;  /* 0x000000c103067810 */ /* 0x000fc40007ffe0ff */
[C---:B------:R-:W-:Y:S02]  /*56a0*/  ISETP.GE.AND P2, PT, R7.reuse, R5, PT ;  /* 0x000000050700720c */ /* 0x040fe40003f46270 */
[----:B------:R-:W-:Y:S01]  /*56b0*/  ISETP.GE.AND P3, PT, R7, R2, PT ;  /* 0x000000020700720c */ /* 0x000fe20003f66270 */
[----:B------:R-:W-:Y:S01]  /*56c0*/  FMUL.FTZ R7, R20, c[0x0][0x2ec] ;  /* 0x0000bb0014077a20 */ /* 0x000fe20000410000 */
[----:B------:R-:W-:Y:S01]  /*56d0*/  FSEL R62, R116, -INF , !P2 ;  /* 0xff800000743e7808 */ /* 0x000fe20005000000 */
[----:B-1----:R-:W-:Y:S01]  /*56e0*/  HMMA.16816.F32.BF16 R16, R12, R28, RZ ;  /* 0x0000001c0c10723c */ /* 0x002fe200000418ff */
[----:B------:R-:W-:Y:S01]  /*56f0*/  FSEL R116, R115, -INF , !P3 ;  /* 0xff80000073747808 */ /* 0x000fe20005800000 */
[----:B------:R1:W2:Y:S01]  /*5700*/  MUFU.TANH R33, R7 ;  /* 0x0000000700217308 */ /* 0x0002a20000002400 */
[----:B------:R-:W-:Y:S01]  /*5710*/  FSEL R35, R66, -INF , !P0 ;  /* 0xff80000042237808 */ /* 0x000fe20004000000 */
[----:B------:R-:W-:Y:S01]  /*5720*/  FMUL.FTZ R20, R27, c[0x0][0x2ec] ;  /* 0x0000bb001b147a20 */ /* 0x000fe20000410000 */
[----:B------:R-:W-:-:S02]  /*5730*/  FSEL R66, R60, -INF , !P1 ;  /* 0xff8000003c427808 */ /* 0x000fc40004800000 */
[----:B------:R-:W-:Y:S01]  /*5740*/  FSEL R34, R67, -INF , !P5 ;  /* 0xff80000043227808 */ /* 0x000fe20006800000 */
[----:B------:R-:W-:Y:S01]  /*5750*/  HMMA.16816.F32.BF16 R12, R12, R30, RZ ;  /* 0x0000001e0c0c723c */ /* 0x000fe200000418ff */
[----:B------:R-:W-:Y:S01]  /*5760*/  FSEL R187, R61, -INF , !P4 ;  /* 0xff8000003dbb7808 */ /* 0x000fe20006000000 */
[----:B------:R-:W-:Y:S01]  /*5770*/  MUFU.TANH R29, R23 ;  /* 0x00000017001d7308 */ /* 0x000fe20000002400 */
[C---:B------:R-:W-:Y:S02]  /*5780*/  ISETP.GE.AND P0, PT, R6.reuse, R5, PT ;  /* 0x000000050600720c */ /* 0x040fe40003f06270 */
[----:B------:R-:W-:Y:S02]  /*5790*/  ISETP.GE.AND P1, PT, R6, R2, PT ;  /* 0x000000020600720c */ /* 0x000fe40003f26270 */
[----:B------:R-:W-:Y:S02]  /*57a0*/  IADD3 R6, R3, 0xc9, RZ ;  /* 0x000000c903067810 */ /* 0x000fe40007ffe0ff */
[----:B------:R-:W-:Y:S01]  /*57b0*/  FSEL R59, R59, -INF , !P0 ;  /* 0xff8000003b3b7808 */ /* 0x000fe20004000000 */
[----:B------:R-:W3:Y:S01]  /*57c0*/  MUFU.TANH R28, R22 ;  /* 0x00000016001c7308 */ /* 0x000ee20000002400 */
[----:B-1----:R-:W-:-:S02]  /*57d0*/  IADD3 R7, R3, 0xc0, RZ ;  /* 0x000000c003077810 */ /* 0x002fc40007ffe0ff */
[----:B------:R-:W-:Y:S02]  /*57e0*/  FSEL R190, R57, -INF , !P1 ;  /* 0xff80000039be7808 */ /* 0x000fe40004800000 */
[CC--:B------:R-:W-:Y:S01]  /*57f0*/  ISETP.GE.AND P2, PT, R7.reuse, R5.reuse, PT ;  /* 0x000000050700720c */ /* 0x0c0fe20003f46270 */
[C---:B----4-:R-:W-:Y:S01]  /*5800*/  HMMA.16816.F32.BF16 R16, R8.reuse, R36, R16 ;  /* 0x000000240810723c */ /* 0x050fe20000041810 */
[-C--:B------:R-:W-:Y:S01]  /*5810*/  ISETP.GE.AND P3, PT, R7, R2.reuse, PT ;  /* 0x000000020700720c */ /* 0x080fe20003f66270 */
[----:B------:R-:W-:Y:S01]  /*5820*/  MUFU.TANH R20, R20 ;  /* 0x0000001400147308 */ /* 0x000fe20000002400 */
[----:B------:R-:W-:Y:S02]  /*5830*/  IADD3 R7, R3, 0xc8, RZ ;  /* 0x000000c803077810 */ /* 0x000fe40007ffe0ff */
[----:B------:R-:W-:Y:S02]  /*5840*/  FSEL R58, R58, -INF , !P2 ;  /* 0xff8000003a3a7808 */ /* 0x000fe40005000000 */
[C---:B------:R-:W-:Y:S01]  /*5850*/  ISETP.GE.AND P5, PT, R7.reuse, R5, PT ;  /* 0x000000050700720c */ /* 0x040fe20003fa6270 */
[----:B------:R-:W-:Y:S01]  /*5860*/  HMMA.16816.F32.BF16 R12, R8, R38, R12 ;  /* 0x00000026080c723c */ /* 0x000fe2000004180c */
[----:B------:R-:W-:Y:S01]  /*5870*/  ISETP.GE.AND P4, PT, R7, R2, PT ;  /* 0x000000020700720c */ /* 0x000fe20003f86270 */
[----:B------:R-:W-:Y:S01]  /*5880*/  FMUL.FTZ R7, R24, c[0x0][0x2ec] ;  /* 0x0000bb0018077a20 */ /* 0x000fe20000410000 */
[----:B------:R-:W-:-:S02]  /*5890*/  FSEL R188, R55, -INF , !P3 ;  /* 0xff80000037bc7808 */ /* 0x000fc40005800000 */
[CC--:B------:R-:W-:Y:S01]  /*58a0*/  ISETP.GE.AND P2, PT, R6.reuse, R5.reuse, PT ;  /* 0x000000050600720c */ /* 0x0c0fe20003f46270 */
[----:B------:R1:W4:Y:S01]  /*58b0*/  MUFU.TANH R23, R7 ;  /* 0x0000000700177308 */ /* 0x0003220000002400 */
        /* <DEDUP_REMOVED lines=9> */
[----:B------:R2:W-:Y:S01]  /*5950*/  MUFU.TANH R11, R8 ;  /* 0x00000008000b7308 */ /* 0x0005e20000002400 */
[C---:B------:R-:W-:Y:S01]  /*5960*/  ISETP.GE.AND P5, PT, R6.reuse, R5, PT ;  /* 0x000000050600720c */ /* 0x040fe20003fa6270 */
[----:B-1----:R-:W-:Y:S01]  /*5970*/  FMUL.FTZ R7, R25, c[0x0][0x2ec] ;  /* 0x0000bb0019077a20 */ /* 0x002fe20000410000 */
[----:B------:R-:W-:Y:S01]  /*5980*/  ISETP.GE.AND P4, PT, R6, R2, PT ;  /* 0x000000020600720c */ /* 0x000fe20003f86270 */
[----:B------:R-:W-:Y:S01]  /*5990*/  FMUL.FTZ R15, R15, c[0x0][0x2ec] ;  /* 0x0000bb000f0f7a20 */ /* 0x000fe20000410000 */
[----:B------:R-:W-:-:S02]  /*59a0*/  IADD3 R6, R3, 0xd8, RZ ;  /* 0x000000d803067810 */ /* 0x000fc40007ffe0ff */
[----:B------:R-:W-:Y:S01]  /*59b0*/  FSEL R53, R53, -INF , !P2 ;  /* 0xff80000035357808 */ /* 0x000fe20005000000 */
[----:B------:R1:W-:Y:S01]  /*59c0*/  MUFU.TANH R22, R7 ;  /* 0x0000000700167308 */ /* 0x0003e20000002400 */
[----:B------:R-:W-:Y:S02]  /*59d0*/  FSEL R191, R51, -INF , !P3 ;  /* 0xff80000033bf7808 */ /* 0x000fe40005800000 */
[----:B-----5:R-:W-:Y:S02]  /*59e0*/  FSEL R52, R50, -INF , !P0 ;  /* 0xff80000032347808 */ /* 0x020fe40004000000 */
[----:B------:R-:W-:Y:S02]  /*59f0*/  FSEL R193, R48, -INF , !P1 ;  /* 0xff80000030c17808 */ /* 0x000fe40004800000 */
[C---:B------:R-:W-:Y:S01]  /*5a00*/  ISETP.GE.AND P2, PT, R6.reuse, R5, PT ;  /* 0x000000050600720c */ /* 0x040fe20003f46270 */
[----:B--2---:R-:W-:Y:S01]  /*5a10*/  FMUL.FTZ R8, R19, c[0x0][0x2ec] ;  /* 0x0000bb0013087a20 */ /* 0x004fe20000410000 */
[----:B------:R-:W-:Y:S01]  /*5a20*/  ISETP.GE.AND P3, PT, R6, R2, PT ;  /* 0x000000020600720c */ /* 0x000fe20003f66270 */
[----:B------:R-:W-:Y:S01]  /*5a30*/  MUFU.TANH R16, R16 ;  /* 0x0000001000107308 */ /* 0x000fe20000002400 */
[----:B------:R-:W-:-:S02]  /*5a40*/  IADD3 R6, R3, 0xe0, RZ ;  /* 0x000000e003067810 */ /* 0x000fc40007ffe0ff */
[----:B------:R-:W-:Y:S02]  /*5a50*/  FSEL R195, R47, -INF , !P4 ;  /* 0xff8000002fc37808 */ /* 0x000fe40006000000 */
[----:B------:R-:W-:Y:S01]  /*5a60*/  FSEL R47, R43, -INF , !P2 ;  /* 0xff8000002b2f7808 */ /* 0x000fe20005000000 */
[----:B-1----:R-:W-:Y:S01]  /*5a70*/  FMUL.FTZ R7, R26, c[0x0][0x2ec] ;  /* 0x0000bb001a077a20 */ /* 0x002fe20000410000 */
[----:B------:R-:W-:Y:S01]  /*5a80*/  FSEL R194, R41, -INF , !P3 ;  /* 0xff80000029c27808 */ /* 0x000fe20005800000 */
[----:B------:R1:W-:Y:S01]  /*5a90*/  MUFU.TANH R9, R8 ;  /* 0x0000000800097308 */ /* 0x0003e20000002400 */
[----:B------:R-:W-:Y:S02]  /*5aa0*/  FSEL R55, R49, -INF , !P5 ;  /* 0xff80000031377808 */ /* 0x000fe40006800000 */
[C---:B------:R-:W-:Y:S02]  /*5ab0*/  ISETP.GE.AND P5, PT, R6.reuse, R5, PT ;  /* 0x000000050600720c */ /* 0x040fe40003fa6270 */
[----:B------:R-:W-:-:S02]  /*5ac0*/  ISETP.GE.AND P4, PT, R6, R2, PT ;  /* 0x000000020600720c */ /* 0x000fc40003f86270 */
[----:B------:R-:W-:Y:S01]  /*5ad0*/  IADD3 R6, R3, 0xe8, RZ ;  /* 0x000000e803067810 */ /* 0x000fe20007ffe0ff */
[----:B------:R2:W5:Y:S01]  /*5ae0*/  MUFU.TANH R21, R7 ;  /* 0x0000000700157308 */ /* 0x0005620000002400 */
[----:B------:R-:W-:Y:S02]  /*5af0*/  FSEL R60, R33, -INF , !P5 ;  /* 0xff800000213c7808 */ /* 0x000fe40006800000 */
[----:B---3--:R-:W-:Y:S01]  /*5b00*/  FSEL R197, R28, -INF , !P4 ;  /* 0xff8000001cc57808 */ /* 0x008fe20006000000 */
[----:B-1----:R-:W-:-:S04]  /*5b10*/  FMUL.FTZ R8, R12, c[0x0][0x2ec] ;  /* 0x0000bb000c087a20 */ /* 0x002fc80000410000 */
[----:B------:R-:W-:Y:S01]  /*5b20*/  MUFU.TANH R15, R15 ;  /* 0x0000000f000f7308 */ /* 0x000fe20000002400 */
[----:B--2---:R-:W-:-:S07]  /*5b30*/  IADD3 R7, R3, 0xd9, RZ ;  /* 0x000000d903077810 */ /* 0x004fce0007ffe0ff */
[----:B------:R-:W-:Y:S01]  /*5b40*/  MUFU.TANH R12, R8 ;  /* 0x00000008000c7308 */ /* 0x000fe20000002400 */
[CC--:B------:R-:W-:Y:S02]  /*5b50*/  ISETP.GE.AND P0, PT, R7.reuse, R5.reuse, PT ;  /* 0x000000050700720c */ /* 0x0c0fe40003f06270 */
[-C--:B------:R-:W-:Y:S02]  /*5b60*/  ISETP.GE.AND P1, PT, R7, R2.reuse, PT ;  /* 0x000000020700720c */ /* 0x080fe40003f26270 */
[----:B------:R-:W-:Y:S02]  /*5b70*/  IADD3 R7, R3, 0xe1, RZ ;  /* 0x000000e103077810 */ /* 0x000fe40007ffe0ff */
[----:B------:R-:W-:Y:S02]  /*5b80*/  FSEL R57, R42, -INF , !P0 ;  /* 0xff8000002a397808 */ /* 0x000fe40004000000 */
[C---:B------:R-:W-:Y:S02]  /*5b90*/  ISETP.GE.AND P2, PT, R7.reuse, R5, PT ;  /* 0x000000050700720c */ /* 0x040fe40003f46270 */
[----:B------:R-:W-:Y:S01]  /*5ba0*/  ISETP.GE.AND P3, PT, R7, R2, PT ;  /* 0x000000020700720c */ /* 0x000fe20003f66270 */
[----:B------:R-:W-:Y:S01]  /*5bb0*/  FMUL.FTZ R7, R18, c[0x0][0x2ec] ;  /* 0x0000bb0012077a20 */ /* 0x000fe20000410000 */
[----:B------:R-:W-:-:S02]  /*5bc0*/  FSEL R196, R40, -INF , !P1 ;  /* 0xff80000028c47808 */ /* 0x000fc40004800000 */
[CC--:B------:R-:W-:Y:S01]  /*5bd0*/  ISETP.GE.AND P0, PT, R6.reuse, R5.reuse, PT ;  /* 0x000000050600720c */ /* 0x0c0fe20003f06270 */
[----:B------:R1:W2:Y:S01]  /*5be0*/  MUFU.TANH R10, R7 ;  /* 0x00000007000a7308 */ /* 0x0002a20000002400 */
[-C--:B------:R-:W-:Y:S02]  /*5bf0*/  ISETP.GE.AND P1, PT, R6, R2.reuse, PT ;  /* 0x000000020600720c */ /* 0x080fe40003f26270 */
[----:B------:R-:W-:Y:S02]  /*5c00*/  IADD3 R6, R3, 0xe9, RZ ;  /* 0x000000e903067810 */ /* 0x000fe40007ffe0ff */
[----:B----4-:R-:W-:Y:S02]  /*5c10*/  FSEL R115, R23, -INF , !P0 ;  /* 0xff80000017737808 */ /* 0x010fe40004000000 */
[C---:B------:R-:W-:Y:S02]  /*5c20*/  ISETP.GE.AND P5, PT, R6.reuse, R5, PT ;  /* 0x000000050600720c */ /* 0x040fe40003fa6270 */
[----:B------:R-:W-:-:S02]  /*5c30*/  ISETP.GE.AND P4, PT, R6, R2, PT ;  /* 0x000000020600720c */ /* 0x000fc40003f86270 */
[----:B------:R-:W-:Y:S02]  /*5c40*/  IADD3 R6, R3, 0xf1, RZ ;  /* 0x000000f103067810 */ /* 0x000fe40007ffe0ff */
[----:B-----5:R-:W-:Y:S02]  /*5c50*/  FSEL R199, R21, -INF , !P1 ;  /* 0xff80000015c77808 */ /* 0x020fe40004800000 */
[----:B------:R-:W-:Y:S02]  /*5c60*/  FSEL R61, R32, -INF , !P2 ;  /* 0xff800000203d7808 */ /* 0x000fe40005000000 */
[----:B-1----:R-:W-:Y:S02]  /*5c70*/  IADD3 R7, R3, 0xf0, RZ ;  /* 0x000000f003077810 */ /* 0x002fe40007ffe0ff */
[----:B------:R-:W-:Y:S02]  /*5c80*/  FSEL R198, R29, -INF , !P3 ;  /* 0xff8000001dc67808 */ /* 0x000fe40005800000 */
[----:B------:R-:W-:-:S02]  /*5c90*/  ISETP.GE.AND P0, PT, R6, R5, PT ;  /* 0x000000050600720c */ /* 0x000fc40003f06270 */
[-C--:B------:R-:W-:Y:S02]  /*5ca0*/  ISETP.GE.AND P1, PT, R6, R2.reuse, PT ;  /* 0x000000020600720c */ /* 0x080fe40003f26270 */
[----:B------:R-:W-:Y:S02]  /*5cb0*/  FSEL R122, R22, -INF , !P5 ;  /* 0xff800000167a7808 */ /* 0x000fe40006800000 */
[CC--:B------:R-:W-:Y:S02]  /*5cc0*/  ISETP.GE.AND P2, PT, R7.reuse, R5.reuse, PT ;  /* 0x000000050700720c */ /* 0x0c0fe40003f46270 */
[----:B------:R-:W-:Y:S01]  /*5cd0*/  ISETP.GE.AND P3, PT, R7, R2, PT ;  /* 0x000000020700720c */ /* 0x000fe20003f66270 */
[----:B------:R-:W-:Y:S01]  /*5ce0*/  FMUL.FTZ R7, R13, c[0x0][0x2ec] ;  /* 0x0000bb000d077a20 */ /* 0x000fe20000410000 */
[C---:B------:R-:W-:Y:S02]  /*5cf0*/  IADD3 R6, R3.reuse, 0xf8, RZ ;  /* 0x000000f803067810 */ /* 0x040fe40007ffe0ff */
[C---:B------:R-:W-:Y:S01]  /*5d00*/  ISETP.GE.AND P5, PT, R3.reuse, R5, PT ;  /* 0x000000050300720c */ /* 0x040fe20003fa6270 */
[----:B------:R1:W3:Y:S01]  /*5d10*/  MUFU.TANH R8, R7 ;  /* 0x0000000700087308 */ /* 0x0002e20000002400 */
[----:B------:R-:W-:-:S02]  /*5d20*/  IADD3 R3, R3, 0xf9, RZ ;  /* 0x000000f903037810 */ /* 0x000fc40007ffe0ff */
[----:B--2---:R-:W-:Y:S02]  /*5d30*/  FSEL R203, R10, -INF , !P3 ;  /* 0xff8000000acb7808 */ /* 0x004fe40005800000 */
[----:B------:R-:W-:Y:S02]  /*5d40*/  FSEL R192, R11, -INF , !P0 ;  /* 0xff8000000bc07808 */ /* 0x000fe40004000000 */
[C---:B------:R-:W-:Y:S02]  /*5d50*/  ISETP.GE.AND P3, PT, R3.reuse, R5, PT ;  /* 0x000000050300720c */ /* 0x040fe40003f66270 */
[----:B------:R-:W-:Y:S01]  /*5d60*/  ISETP.GE.AND P0, PT, R3, R2, PT ;  /* 0x000000020300720c */ /* 0x000fe20003f06270 */
[----:B------:R-:W-:Y:S01]  /*5d70*/  FMUL.FTZ R3, R56, c[0x0][0x2ec] ;  /* 0x0000bb0038037a20 */ /* 0x000fe20000410000 */
[----:B------:R-:W-:Y:S02]  /*5d80*/  FSEL R204, R9, -INF , !P1 ;  /* 0xff80000009cc7808 */ /* 0x000fe40004800000 */
[----:B------:R-:W-:-:S02]  /*5d90*/  ISETP.GT.AND P1, PT, R238, R241, PT ;  /* 0x000000f1ee00720c */ /* 0x000fc40003f24270 */
[----:B------:R-:W-:Y:S01]  /*5da0*/  FSEL R201, R20, -INF , !P4 ;  /* 0xff80000014c97808 */ /* 0x000fe20006000000 */
[----:B-1----:R-:W-:Y:S01]  /*5db0*/  FMUL.FTZ R7, R14, c[0x0][0x2ec] ;  /* 0x0000bb000e077a20 */ /* 0x002fe20000410000 */
[----:B------:R-:W1:Y:S01]  /*5dc0*/  MUFU.TANH R3, R3 ;  /* 0x0000000300037308 */ /* 0x000e620000002400 */
[----:B------:R-:W-:Y:S02]  /*5dd0*/  FSEL R186, R16, -INF , !P2 ;  /* 0xff80000010ba7808 */ /* 0x000fe40005000000 */
[C---:B------:R-:W-:Y:S02]  /*5de0*/  ISETP.GE.AND P4, PT, R6.reuse, R5, PT ;  /* 0x000000050600720c */ /* 0x040fe40003f86270 */
[----:B------:R-:W-:Y:S02]  /*5df0*/  ISETP.GE.AND P2, PT, R6, R2, PT ;  /* 0x000000020600720c */ /* 0x000fe40003f46270 */
[----:B------:R-:W-:Y:S01]  /*5e00*/  FSEL R200, R12, -INF , !P4 ;  /* 0xff8000000cc87808 */ /* 0x000fe20006000000 */
[----:B------:R-:W2:Y:S01]  /*5e10*/  MUFU.TANH R7, R7 ;  /* 0x0000000700077308 */ /* 0x000ea20000002400 */
[----:B---3--:R-:W-:-:S02]  /*5e20*/  FSEL R202, R8, -INF , !P3 ;  /* 0xff80000008ca7808 */ /* 0x008fc40005800000 */
[----:B------:R-:W-:Y:S02]  /*5e30*/  FSEL R206, R15, -INF , !P0 ;  /* 0xff8000000fce7808 */ /* 0x000fe40004000000 */
[----:B-1----:R-:W-:Y:S02]  /*5e40*/  FSEL R29, R3, -INF , !P5 ;  /* 0xff800000031d7808 */ /* 0x002fe40006800000 */
[----:B--2---:R-:W-:Y:S01]  /*5e50*/  FSEL R205, R7, -INF , !P2 ;  /* 0xff80000007cd7808 */ /* 0x004fe20005000000 */
[----:B------:R-:W-:Y:S05]  /*5e60*/  @!P1 BRA `(.L_x_1193) ;  /* 0x00000ae000009947 */ /* 0x000fea0003800000 */
[----:B------:R-:W-:Y:S05]  /*5e70*/  @!P6 BRA `(.L_x_1194) ;  /* 0x000003a00000e947 */ /* 0x000fea0003800000 */
[----:B------:R-:W1:Y:S01]  /*5e80*/  I2F.RP R6, R164 ;  /* 0x000000a400067306 */ /* 0x000e620000209400 */
[----:B------:R-:W-:Y:S02]  /*5e90*/  IADD3 R9, R64, -0x100, RZ ;  /* 0xffffff0040097810 */ /* 0x000fe40007ffe0ff */
[----:B------:R-:W-:Y:S02]  /*5ea0*/  IABS R8, R64 ;  /* 0x0000004000087213 */ /* 0x000fe40000000000 */
[----:B------:R-:W-:-:S02]  /*5eb0*/  IABS R10, R9 ;  /* 0x00000009000a7213 */ /* 0x000fc40000000000 */
[----:B------:R-:W-:Y:S01]  /*5ec0*/  LOP3.LUT R9, R9, c[0x0][0x2d0], RZ, 0x3c, !PT ;  /* 0x0000b40009097a12 */ /* 0x000fe200078e3cff */
[----:B-1----:R-:W1:Y:S02]  /*5ed0*/  MUFU.RCP R6, R6 ;  /* 0x0000000600067308 */ /* 0x002e640000001000 */
[----:B-1----:R-:W-:-:S06]  /*5ee0*/  IADD3 R6, R6, 0xffffffe, RZ ;  /* 0x0ffffffe06067810 */ /* 0x002fcc0007ffe0ff */
[----:B------:R-:W1:Y:S02]  /*5ef0*/  F2I.FTZ.U32.TRUNC.NTZ R7, R6 ;  /* 0x0000000600077305 */ /* 0x000e64000021f000 */
[----:B-1----:R-:W-:Y:S02]  /*5f00*/  IMAD.MOV R3, RZ, RZ, -R7 ;  /* 0x000000ffff037224 */ /* 0x002fe400078e0a07 */
[----:B------:R-:W-:Y:S02]  /*5f10*/  IMAD.MOV.U32 R6, RZ, RZ, RZ ;  /* 0x000000ffff067224 */ /* 0x000fe400078e00ff */
[----:B------:R-:W-:-:S04]  /*5f20*/  IMAD R3, R3, R164, RZ ;  /* 0x000000a403037224 */ /* 0x000fc800078e02ff */
[----:B------:R-:W-:-:S04]  /*5f30*/  IMAD.HI.U32 R3, R7, R3, R6 ;  /* 0x0000000307037227 */ /* 0x000fc800078e0006 */
        /* <DEDUP_REMOVED lines=15> */
[----:B------:R-:W-:-:S02]  /*6030*/  ISETP.GE.AND P0, PT, R9, RZ, PT ;  /* 0x000000ff0900720c */ /* 0x000fc40003f06270 */
[----:B------:R-:W-:Y:S02]  /*6040*/  ISETP.GE.AND P3, PT, R7, RZ, PT ;  /* 0x000000ff0700720c */ /* 0x000fe40003f66270 */
[----:B------:R-:W-:Y:S02]  /*6050*/  @!P2 IADD3 R3, R3, 0x1, RZ ;  /* 0x000000010303a810 */ /* 0x000fe40007ffe0ff */
[----:B------:R-:W-:Y:S02]  /*6060*/  ISETP.NE.AND P2, PT, RZ, c[0x0][0x2d0], PT ;  /* 0x0000b400ff007a0c */ /* 0x000fe40003f45270 */
[----:B------:R-:W-:Y:S02]  /*6070*/  @P5 IADD3 R6, R6, 0x1, RZ ;  /* 0x0000000106065810 */ /* 0x000fe40007ffe0ff */
[----:B------:R-:W-:Y:S02]  /*6080*/  @P4 IADD3 R3, R3, 0x1, RZ ;  /* 0x0000000103034810 */ /* 0x000fe40007ffe0ff */
[----:B------:R-:W-:-:S03]  /*6090*/  LOP3.LUT R7, RZ, c[0x0][0x2d0], RZ, 0x33, !PT ;  /* 0x0000b400ff077a12 */ /* 0x000fc600078e33ff */
        /* <DEDUP_REMOVED lines=11> */
[----:B------:R-:W-:Y:S01]  /*6150*/  SHF.R.S32.HI R6, RZ, 0x1f, R3 ;  /* 0x0000001fff067819 */ /* 0x000fe20000011403 */
[----:B--2---:R-:W-:-:S04]  /*6160*/  IMAD.IADD R10, R10, 0x1, -R8 ;  /* 0x000000010a0a7824 */ /* 0x004fc800078e0a08 */
[----:B------:R-:W-:Y:S02]  /*6170*/  IMAD R8, R6, c[0x0][0x198], RZ ;  /* 0x0000660006087a24 */ /* 0x000fe400078e02ff */
[----:B------:R-:W-:Y:S01]  /*6180*/  IMAD.WIDE.U32 R6, R3, c[0x0][0x198], RZ ;  /* 0x0000660003067a25 */ /* 0x000fe200078e00ff */
[----:B------:R-:W-:-:S03]  /*6190*/  SHF.R.S32.HI R9, RZ, 0x1f, R10 ;  /* 0x0000001fff097819 */ /* 0x000fc6000001140a */
[----:B------:R-:W-:Y:S02]  /*61a0*/  IMAD R3, R3, c[0x0][0x19c], R8 ;  /* 0x0000670003037a24 */ /* 0x000fe400078e0208 */
[----:B------:R-:W-:-:S03]  /*61b0*/  IMAD R8, R9, c[0x0][0x180], RZ ;  /* 0x0000600009087a24 */ /* 0x000fc600078e02ff */
[----:B------:R-:W-:Y:S01]  /*61c0*/  IADD3 R7, R7, R3, RZ ;  /* 0x0000000307077210 */ /* 0x000fe20007ffe0ff */
[----:B------:R-:W-:-:S04]  /*61d0*/  IMAD R3, R10, c[0x0][0x184], R8 ;  /* 0x000061000a037a24 */ /* 0x000fc800078e0208 */
[----:B------:R-:W-:-:S04]  /*61e0*/  IMAD.WIDE.U32 R8, R10, c[0x0][0x180], R6 ;  /* 0x000060000a087a25 */ /* 0x000fc800078e0006 */
[----:B------:R-:W-:Y:S01]  /*61f0*/  IMAD.IADD R6, R9, 0x1, R3 ;  /* 0x0000000109067824 */ /* 0x000fe200078e0203 */
[----:B------:R-:W-:Y:S01]  /*6200*/  MOV R3, R8 ;  /* 0x0000000800037202 */ /* 0x000fe20000000f00 */
[----:B------:R-:W-:Y:S05]  /*6210*/  BRA `(.L_x_1195) ;  /* 0x0000003000007947 */ /* 0x000fea0003800000 */
.L_x_1194:
[----:B------:R-:W-:-:S05]  /*6220*/  IMAD.MOV.U32 R3, RZ, RZ, c[0x0][0x198] ;  /* 0x00006600ff037624 */ /* 0x000fca00078e00ff */
[----:B------:R-:W-:-:S04]  /*6230*/  LEA R3, -R3, RZ, 0x8 ;  /* 0x000000ff03037211 */ /* 0x000fc800078e41ff */
[----:B------:R-:W-:Y:S02]  /*6240*/  SHF.R.S32.HI R6, RZ, 0x1f, R3 ;  /* 0x0000001fff067819 */ /* 0x000fe40000011403 */
.L_x_1195:
[----:B------:R-:W-:Y:S01]  /*6250*/  ISETP.GE.AND P0, PT, R183, c[0x0][0x220], PT ;  /* 0x00008800b7007a0c */ /* 0x000fe20003f06270 */
[----:B------:R-:W-:-:S12]  /*6260*/  BSSY B0, `(.L_x_1196) ;  /* 0x000006b000007945 */ /* 0x000fd80003800000 */
[-C--:B------:R-:W-:Y:S01]  /*6270*/  @!P0 IADD3 R7, P2, R3, R44.reuse, RZ ;  /* 0x0000002c03078210 */ /* 0x080fe20007f5e0ff */
[----:B------:R-:W-:Y:S01]  /*6280*/  @!P0 IMAD.MOV.U32 R16, RZ, RZ, c[0x0][0x198] ;  /* 0x00006600ff108624 */ /* 0x000fe200078e00ff */
[----:B------:R1:W-:Y:S01]  /*6290*/  @P0 STS [R184+0x1000], RZ ;  /* 0x001000ffb8000388 */ /* 0x0003e20000000800 */
[----:B------:R-:W-:Y:S01]  /*62a0*/  @!P0 IMAD.MOV.U32 R12, RZ, RZ, c[0x0][0x198] ;  /* 0x00006600ff0c8624 */ /* 0x000fe200078e00ff */
[C---:B------:R-:W-:Y:S01]  /*62b0*/  @!P0 LEA R20, P3, R7.reuse, c[0x0][0x168], 0x1 ;  /* 0x00005a0007148a11 */ /* 0x040fe200078608ff */
[--C-:B------:R-:W-:Y:S01]  /*62c0*/  @!P0 IMAD.X R14, R6, 0x1, R65.reuse, P2 ;  /* 0x00000001060e8824 */ /* 0x100fe200010e0641 */
[----:B------:R-:W-:Y:S01]  /*62d0*/  @!P0 LEA R17, P2, R16, R44, 0x5 ;  /* 0x0000002c10118211 */ /* 0x000fe200078428ff */
[----:B------:R-:W-:Y:S01]  /*62e0*/  @!P0 IMAD.MOV.U32 R10, RZ, RZ, c[0x0][0x198] ;  /* 0x00006600ff0a8624 */ /* 0x000fe200078e00ff */
[----:B------:R1:W-:Y:S01]  /*62f0*/  @P0 STS [R184+0x1004], RZ ;  /* 0x001004ffb8000388 */ /* 0x0003e20000000800 */
[----:B------:R-:W-:Y:S01]  /*6300*/  @!P0 IMAD.MOV.U32 R8, RZ, RZ, R44 ;  /* 0x000000ffff088224 */ /* 0x000fe200078e002c */
[----:B------:R-:W-:Y:S01]  /*6310*/  @!P0 LEA.HI.X R21, R7, c[0x0][0x16c], R14, 0x1, P3 ;  /* 0x00005b0007158a11 */ /* 0x000fe200018f0c0e */
[----:B------:R-:W-:Y:S01]  /*6320*/  @!P0 IMAD.MOV.U32 R9, RZ, RZ, R65 ;  /* 0x000000ffff098224 */ /* 0x000fe200078e0041 */
[----:B------:R1:W-:Y:S01]  /*6330*/  @P0 STS.64 [R184+0x1008], RZ ;  /* 0x001008ffb8000388 */ /* 0x0003e20000000a00 */
[----:B------:R-:W-:-:S02]  /*6340*/  @!P0 IMAD.MOV.U32 R18, RZ, RZ, c[0x0][0x19c] ;  /* 0x00006700ff128624 */ /* 0x000fc400078e00ff */
[----:B------:R-:W-:Y:S01]  /*6350*/  @!P0 IMAD.MOV.U32 R15, RZ, RZ, c[0x0][0x198] ;  /* 0x00006600ff0f8624 */ /* 0x000fe200078e00ff */
[----:B------:R-:W-:Y:S01]  /*6360*/  @!PT LDS RZ, [RZ] ;  /* 0x00000000fffff984 */ /* 0x000fe20000000800 */
[----:B------:R-:W-:Y:S01]  /*6370*/  @!PT LDS RZ, [RZ] ;  /* 0x00000000fffff984 */ /* 0x000fe20000000800 */
[----:B------:R-:W-:Y:S01]  /*6380*/  @!PT LDS RZ, [RZ] ;  /* 0x00000000fffff984 */ /* 0x000fe20000000800 */
[----:B------:R1:W-:Y:S01]  /*6390*/  @!P0 LDGSTS.E.BYPASS.LTC128B.128 [R184+0x1000], [R20.64] ;  /* 0x0100000014b88fae */ /* 0x0003e2000b901d46 */
[----:B------:R-:W-:Y:S01]  /*63a0*/  @!P0 IMAD.MOV.U32 R19, RZ, RZ, c[0x0][0x198] ;  /* 0x00006600ff138624 */ /* 0x000fe200078e00ff */
[----:B------:R-:W-:Y:S01]  /*63b0*/  @!P0 LEA.HI.X R16, R16, R65, R18, 0x5, P2 ;  /* 0x0000004110108211 */ /* 0x000fe200010f2c12 */
[--C-:B------:R-:W-:Y:S01]  /*63c0*/  @!P0 IMAD.WIDE.U32 R12, R12, 0x60, R8.reuse ;  /* 0x000000600c0c8825 */ /* 0x100fe200078e0008 */
[----:B------:R1:W-:Y:S03]  /*63d0*/  @P0 STS.128 [R184+0x1800], RZ ;  /* 0x001800ffb8000388 */ /* 0x0003e60000000c00 */
[----:B------:R-:W-:Y:S01]  /*63e0*/  @!P0 IMAD.WIDE.U32 R10, R10, 0xa0, R8 ;  /* 0x000000a00a0a8825 */ /* 0x000fe200078e0008 */
[----:B------:R-:W-:-:S03]  /*63f0*/  @!P0 IADD3 R12, P4, R3, R12, RZ ;  /* 0x0000000c030c8210 */ /* 0x000fc60007f9e0ff */
[----:B------:R-:W-:Y:S01]  /*6400*/  @!P0 IMAD.MOV.U32 R14, RZ, RZ, c[0x0][0x19c] ;  /* 0x00006700ff0e8624 */ /* 0x000fe200078e00ff */
[----:B------:R-:W-:Y:S01]  /*6410*/  @!P0 IADD3 R23, P3, R3, R10, RZ ;  /* 0x0000000a03178210 */ /* 0x000fe20007f7e0ff */
[----:B------:R-:W-:Y:S02]  /*6420*/  @!P0 IMAD.MOV.U32 R7, RZ, RZ, c[0x0][0x19c] ;  /* 0x00006700ff078624 */ /* 0x000fe400078e00ff */
[----:B------:R-:W-:Y:S01]  /*6430*/  @!P0 IMAD.WIDE.U32 R8, R15, 0xc0, R8 ;  /* 0x000000c00f088825 */ /* 0x000fe200078e0008 */
[----:B------:R-:W-:-:S03]  /*6440*/  @!P0 LEA R15, P2, R19, R44, 0x6 ;  /* 0x0000002c130f8211 */ /* 0x000fc600078430ff */
[----:B------:R-:W-:Y:S01]  /*6450*/  @!P0 IMAD.MOV.U32 R22, RZ, RZ, c[0x0][0x198] ;  /* 0x00006600ff168624 */ /* 0x000fe200078e00ff */
[----:B------:R-:W-:Y:S01]  /*6460*/  @!P0 LEA.HI.X R18, R19, R65, R18, 0x6, P2 ;  /* 0x0000004113128211 */ /* 0x000fe200010f3412 */
[----:B------:R-:W-:Y:S02]  /*6470*/  @!P0 IMAD R14, R14, 0x60, RZ ;  /* 0x000000600e0e8824 */ /* 0x000fe400078e02ff */
[----:B------:R-:W-:Y:S01]  /*6480*/  @!P0 IMAD R7, R7, 0xa0, RZ ;  /* 0x000000a007078824 */ /* 0x000fe200078e02ff */
[----:B------:R-:W-:Y:S01]  /*6490*/  @!P0 LEA R26, P2, R22, R44, 0x7 ;  /* 0x0000002c161a8211 */ /* 0x000fe200078438ff */
[----:B------:R-:W-:Y:S01]  /*64a0*/  @!P0 IMAD.MOV.U32 R27, RZ, RZ, c[0x0][0x19c] ;  /* 0x00006700ff1b8624 */ /* 0x000fe200078e00ff */
[C---:B------:R-:W-:Y:S01]  /*64b0*/  @!P0 IADD3.X R25, R6.reuse, R13, R14, P4, !PT ;  /* 0x0000000d06198210 */ /* 0x040fe200027fe40e */
[----:B------:R-:W-:Y:S01]  /*64c0*/  @!P0 IMAD.MOV.U32 R19, RZ, RZ, c[0x0][0x19c] ;  /* 0x00006700ff138624 */ /* 0x000fe200078e00ff */
[----:B------:R-:W-:Y:S02]  /*64d0*/  @!P0 IADD3.X R28, R6, R11, R7, P3, !PT ;  /* 0x0000000b061c8210 */ /* 0x000fe40001ffe407 */
[----:B------:R-:W-:Y:S01]  /*64e0*/  @!P0 IADD3 R7, P4, R3, R17, RZ ;  /* 0x0000001103078210 */ /* 0x000fe20007f9e0ff */
[----:B------:R-:W-:Y:S01]  /*64f0*/  @!P0 IMAD R13, R19, 0xc0, RZ ;  /* 0x000000c0130d8824 */ /* 0x000fe200078e02ff */
[----:B------:R-:W-:-:S02]  /*6500*/  @!P0 IADD3 R10, P3, R3, R15, RZ ;  /* 0x0000000f030a8210 */ /* 0x000fc40007f7e0ff */
[----:B------:R-:W-:Y:S02]  /*6510*/  @!P0 LEA.HI.X R27, R22, R65, R27, 0x7, P2 ;  /* 0x00000041161b8211 */ /* 0x000fe400010f3c1b */
[----:B------:R-:W-:Y:S01]  /*6520*/  @!P0 IADD3 R22, P2, R3, R8, RZ ;  /* 0x0000000803168210 */ /* 0x000fe20007f5e0ff */
[----:B------:R-:W-:Y:S01]  /*6530*/  @!P0 IMAD.X R8, R6, 0x1, R16, P4 ;  /* 0x0000000106088824 */ /* 0x000fe200020e0610 */
[----:B------:R-:W-:Y:S01]  /*6540*/  @!P0 LEA R16, P4, R10, c[0x0][0x168], 0x1 ;  /* 0x00005a000a108a11 */ /* 0x000fe200078808ff */
[C---:B------:R-:W-:Y:S01]  /*6550*/  @!P0 IMAD.X R11, R6.reuse, 0x1, R18, P3 ;  /* 0x00000001060b8824 */ /* 0x040fe200018e0612 */
[C---:B------:R-:W-:Y:S02]  /*6560*/  @!P0 LEA R18, P5, R7.reuse, c[0x0][0x168], 0x1 ;  /* 0x00005a0007128a11 */ /* 0x040fe400078a08ff */
[----:B------:R-:W-:Y:S02]  /*6570*/  @!P0 IADD3.X R24, R6, R9, R13, P2, !PT ;  /* 0x0000000906188210 */ /* 0x000fe400017fe40d */
[----:B------:R-:W-:-:S02]  /*6580*/  @!P0 LEA.HI.X R19, R7, c[0x0][0x16c], R8, 0x1, P5 ;  /* 0x00005b0007138a11 */ /* 0x000fc400028f0c08 */
[----:B------:R-:W-:Y:S02]  /*6590*/  @!P0 IADD3 R7, P2, R3, R26, RZ ;  /* 0x0000001a03078210 */ /* 0x000fe40007f5e0ff */
[----:B------:R-:W-:Y:S01]  /*65a0*/  @!P0 LEA R14, P3, R12, c[0x0][0x168], 0x1 ;  /* 0x00005a000c0e8a11 */ /* 0x000fe200078608ff */
[----:B------:R-:W-:Y:S01]  /*65b0*/  @!PT LDS RZ, [RZ] ;  /* 0x00000000fffff984 */ /* 0x000fe20000000800 */
[----:B------:R-:W-:Y:S01]  /*65c0*/  @!PT LDS RZ, [RZ] ;  /* 0x00000000fffff984 */ /* 0x000fe20000000800 */
[----:B------:R-:W-:Y:S01]  /*65d0*/  @!PT LDS RZ, [RZ] ;  /* 0x00000000fffff984 */ /* 0x000fe20000000800 */
[----:B------:R1:W-:Y:S01]  /*65e0*/  @!P0 LDGSTS.E.BYPASS.LTC128B.128 [R184+0x1800], [R18.64] ;  /* 0x0180000012b88fae */ /* 0x0003e2000b901d46 */
[----:B------:R-:W-:Y:S01]  /*65f0*/  @!P0 LEA.HI.X R17, R10, c[0x0][0x16c], R11, 0x1, P4 ;  /* 0x00005b000a118a11 */ /* 0x000fe200020f0c0b */
[----:B------:R-:W-:Y:S01]  /*6600*/  @!P0 IMAD.X R9, R6, 0x1, R27, P2 ;  /* 0x0000000106098824 */ /* 0x000fe200010e061b */
[----:B------:R-:W-:Y:S01]  /*6610*/  @!P0 LEA.HI.X R15, R12, c[0x0][0x16c], R25, 0x1, P3 ;  /* 0x00005b000c0f8a11 */ /* 0x000fe200018f0c19 */
[----:B------:R1:W-:Y:S01]  /*6620*/  @P0 STS.128 [R184+0x2000], RZ ;  /* 0x002000ffb8000388 */ /* 0x0003e20000000c00 */
[----:B------:R-:W-:Y:S02]  /*6630*/  @!P0 LEA R12, P4, R7, c[0x0][0x168], 0x1 ;  /* 0x00005a00070c8a11 */ /* 0x000fe400078808ff */
[----:B------:R-:W-:Y:S01]  /*6640*/  @!P0 LEA R10, P3, R23, c[0x0][0x168], 0x1 ;  /* 0x00005a00170a8a11 */ /* 0x000fe200078608ff */
[----:B------:R-:W-:Y:S01]  /*6650*/  @!PT LDS RZ, [RZ] ;  /* 0x00000000fffff984 */ /* 0x000fe20000000800 */
[----:B------:R-:W-:Y:S01]  /*6660*/  @!PT LDS RZ, [RZ] ;  /* 0x00000000fffff984 */ /* 0x000fe20000000800 */
[----:B------:R-:W-:Y:S01]  /*6670*/  @!PT LDS RZ, [RZ] ;  /* 0x00000000fffff984 */ /* 0x000fe20000000800 */
[----:B------:R1:W-:Y:S01]  /*6680*/  @!P0 LDGSTS.E.BYPASS.LTC128B.128 [R184+0x2000], [R16.64] ;  /* 0x0200000010b88fae */ /* 0x0003e2000b901d46 */
[----:B------:R-:W-:-:S02]  /*6690*/  @!P0 LEA R8, P2, R22, c[0x0][0x168], 0x1 ;  /* 0x00005a0016088a11 */ /* 0x000fc400078408ff */
[----:B------:R-:W-:Y:S01]  /*66a0*/  @!P0 LEA.HI.X R13, R7, c[0x0][0x16c], R9, 0x1, P4 ;  /* 0x00005b00070d8a11 */ /* 0x000fe200020f0c09 */
[----:B------:R1:W-:Y:S01]  /*66b0*/  @P0 STS.128 [R184+0x2800], RZ ;  /* 0x002800ffb8000388 */ /* 0x0003e20000000c00 */
[----:B------:R-:W-:Y:S02]  /*66c0*/  @!P0 LEA.HI.X R11, R23, c[0x0][0x16c], R28, 0x1, P3 ;  /* 0x00005b00170b8a11 */ /* 0x000fe400018f0c1c */
[----:B------:R-:W-:Y:S01]  /*66d0*/  @!P0 LEA.HI.X R9, R22, c[0x0][0x16c], R24, 0x1, P2 ;  /* 0x00005b0016098a11 */ /* 0x000fe200010f0c18 */
        /* <DEDUP_REMOVED lines=35> */
.L_x_1197:
[----:B------:R-:W-:Y:S05]  /*6910*/  BSYNC B0 ;  /* 0x0000000000007941 */ /* 0x000fea0003800000 */
.L_x_1196:
[----:B------:R-:W0:Y:S01]  /*6920*/  LDGDEPBAR ;  /* 0x00000000000079af */ /* 0x000e220000000000 */
[----:B------:R-:W-:-:S04]  /*6930*/  IADD3 R44, P0, R3, R44, RZ ;  /* 0x0000002c032c7210 */ /* 0x000fc80007f1e0ff */
[----:B------:R-:W-:Y:S02]  /*6940*/  IADD3.X R65, R6, R65, RZ, P0, !PT ;  /* 0x0000004106417210 */ /* 0x000fe400007fe4ff */
.L_x_1193:
[----:B-1----:R-:W-:Y:S02]  /*6950*/  FMNMX.FTZ R20, R29, R109, !PT ;  /* 0x0000006d1d147209 */ /* 0x002fe40007810000 */
[----:B------:R-:W-:Y:S02]  /*6960*/  SHF.L.U32 R135, R0, 0x1, RZ ;  /* 0x0000000100877819 */ /* 0x000fe400000006ff */
[----:B------:R-:W-:Y:S02]  /*6970*/  FMNMX.FTZ R20, R114, R20, !PT ;  /* 0x0000001472147209 */ /* 0x000fe40007810000 */
[----:B------:R-:W-:Y:S01]  /*6980*/  LEA R164, R4, R135, 0x1 ;  /* 0x0000008704a47211 */ /* 0x000fe200078e08ff */
[----:B------:R-:W-:Y:S01]  /*6990*/  LDSM.16.MT88.4 R16, [R135+0x5000] ;  /* 0x005000008710783b */ /* 0x000fe20000004200 */
[----:B------:R-:W-:-:S03]  /*69a0*/  FMNMX.FTZ R20, R113, R20, !PT ;  /* 0x0000001471147209 */ /* 0x000fc60007810000 */
[----:B------:R-:W-:Y:S01]  /*69b0*/  LDSM.16.MT88.4 R12, [R164+0x5000] ;  /* 0x00500000a40c783b */ /* 0x000fe20000004200 */
        /* <DEDUP_REMOVED lines=80> */
[----:B-1----:R-:W-:Y:S02]  /*6ec0*/  FFMA.FTZ R3, R114, c[0x0][0x23c], -R7 ;  /* 0x00008f0072037a23 */ /* 0x002fe40000010807 */
[----:B--2---:R-:W-:-:S05]  /*6ed0*/  FADD.FTZ R4, R207, R109 ;  /* 0x0000006dcf047221 */ /* 0x004fca0000010000 */
[----:B------:R1:W2:Y:S01]  /*6ee0*/  MUFU.EX2 R114, R3 ;  /* 0x0000000300727308 */ /* 0x0002a20000000800 */
[----:B---3--:R-:W-:-:S07]  /*6ef0*/  FFMA.FTZ R6, R108, c[0x0][0x23c], -R7 ;  /* 0x00008f006c067a23 */ /* 0x008fce0000010807 */
[----:B------:R3:W-:Y:S01]  /*6f00*/  MUFU.EX2 R208, R6 ;  /* 0x0000000600d07308 */ /* 0x0007e20000000800 */
[----:B-1----:R-:W-:Y:S02]  /*6f10*/  FFMA.FTZ R3, R113, c[0x0][0x23c], -R7 ;  /* 0x00008f0071037a23 */ /* 0x002fe40000010807 */
[----:B--2---:R-:W-:-:S05]  /*6f20*/  FADD.FTZ R4, R114, R4 ;  /* 0x0000000472047221 */ /* 0x004fca0000010000 */
[----:B------:R1:W2:Y:S01]  /*6f30*/  MUFU.EX2 R113, R3 ;  /* 0x0000000300717308 */ /* 0x0002a20000000800 */
[----:B---3--:R-:W-:-:S07]  /*6f40*/  FFMA.FTZ R6, R110, c[0x0][0x23c], -R7 ;  /* 0x00008f006e067a23 */ /* 0x008fce0000010807 */
[----:B------:R3:W4:Y:S01]  /*6f50*/  MUFU.EX2 R212, R6 ;  /* 0x0000000600d47308 */ /* 0x0007220000000800 */
[----:B-1----:R-:W-:Y:S01]  /*6f60*/  FMNMX.FTZ R3, R123, R124, !PT ;  /* 0x0000007c7b037209 */ /* 0x002fe20007810000 */
[----:B--2---:R-:W-:-:S03]  /*6f70*/  FADD.FTZ R4, R113, R4 ;  /* 0x0000000471047221 */ /* 0x004fc60000010000 */
[----:B------:R-:W-:Y:S01]  /*6f80*/  FMNMX.FTZ R3, R129, R3, !PT ;  /* 0x0000000381037209 */ /* 0x000fe20007810000 */
[----:B------:R-:W-:-:S03]  /*6f90*/  FADD.FTZ R4, R112, R4 ;  /* 0x0000000470047221 */ /* 0x000fc60000010000 */
[----:B------:R-:W-:Y:S01]  /*6fa0*/  FMNMX.FTZ R3, R130, R3, !PT ;  /* 0x0000000382037209 */ /* 0x000fe20007810000 */
[----:B---3--:R-:W-:Y:S02]  /*6fb0*/  FFMA.FTZ R6, R107, c[0x0][0x23c], -R7 ;  /* 0x00008f006b067a23 */ /* 0x008fe40000010807 */
[----:B------:R-:W-:Y:S01]  /*6fc0*/  FADD.FTZ R4, R111, R4 ;  /* 0x000000046f047221 */ /* 0x000fe20000010000 */
[----:B------:R-:W-:Y:S01]  /*6fd0*/  FMNMX.FTZ R3, R126, R3, !PT ;  /* 0x000000037e037209 */ /* 0x000fe20007810000 */
[----:B------:R1:W2:Y:S02]  /*6fe0*/  MUFU.EX2 R209, R6 ;  /* 0x0000000600d17308 */ /* 0x0002a40000000800 */
[----:B------:R-:W-:Y:S01]  /*6ff0*/  FADD.FTZ R4, R208, R4 ;  /* 0x00000004d0047221 */ /* 0x000fe20000010000 */
[----:B------:R-:W-:-:S03]  /*7000*/  FMNMX.FTZ R3, R125, R3, !PT ;  /* 0x000000037d037209 */ /* 0x000fc60007810000 */
[----:B----4-:R-:W-:Y:S01]  /*7010*/  FADD.FTZ R4, R212, R4 ;  /* 0x00000004d4047221 */ /* 0x010fe20000010000 */
[----:B------:R-:W-:-:S04]  /*7020*/  FMNMX.FTZ R3, R127, R3, !PT ;  /* 0x000000037f037209 */ /* 0x000fc80007810000 */
[----:B------:R-:W-:-:S04]  /*7030*/  FMNMX.FTZ R3, R128, R3, !PT ;  /* 0x0000000380037209 */ /* 0x000fc80007810000 */
[----:B------:R-:W-:Y:S01]  /*7040*/  FMNMX.FTZ R3, R131, R3, !PT ;  /* 0x0000000383037209 */ /* 0x000fe20007810000 */
[----:B-1----:R-:W-:Y:S02]  /*7050*/  FFMA.FTZ R6, R103, c[0x0][0x23c], -R7 ;  /* 0x00008f0067067a23 */ /* 0x002fe40000010807 */
[----:B--2---:R-:W-:Y:S01]  /*7060*/  FADD.FTZ R4, R209, R4 ;  /* 0x00000004d1047221 */ /* 0x004fe20000010000 */
[----:B------:R-:W-:Y:S01]  /*7070*/  FMNMX.FTZ R3, R132, R3, !PT ;  /* 0x0000000384037209 */ /* 0x000fe20007810000 */
[----:B------:R1:W2:Y:S03]  /*7080*/  MUFU.EX2 R214, R6 ;  /* 0x0000000600d67308 */ /* 0x0002a60000000800 */
[----:B------:R-:W-:-:S04]  /*7090*/  FMNMX.FTZ R3, R133, R3, !PT ;  /* 0x0000000385037209 */ /* 0x000fc80007810000 */
        /* <DEDUP_REMOVED lines=83> */
[--C-:B-1----:R-:W-:Y:S02]  /*75d0*/  FFMA.FTZ R6, R95, c[0x0][0x23c], -R7.reuse ;  /* 0x00008f005f067a23 */ /* 0x102fe40000010807 */
[----:B--2---:R-:W-:Y:S02]  /*75e0*/  FADD.FTZ R4, R222, R4 ;  /* 0x00000004de047221 */ /* 0x004fe40000010000 */
[----:B------:R1:W2:Y:S01]  /*75f0*/  MUFU.EX2 R224, R6 ;  /* 0x0000000600e07308 */ /* 0x0002a20000000800 */
[----:B------:R-:W3:Y:S01]  /*7600*/  SHFL.BFLY PT, R9, R3, 0x2, 0x1f ;  /* 0x0c401f0003097f89 */ /* 0x000ee200000e0000 */
[----:B-1----:R-:W-:Y:S02]  /*7610*/  FFMA.FTZ R6, R97, c[0x0][0x23c], -R7 ;  /* 0x00008f0061067a23 */ /* 0x002fe40000010807 */
[----:B--2---:R-:W-:-:S04]  /*7620*/  FADD.FTZ R4, R224, R4 ;  /* 0x00000004e0047221 */ /* 0x004fc80000010000 */
[----:B------:R1:W2:Y:S01]  /*7630*/  MUFU.EX2 R225, R6 ;  /* 0x0000000600e17308 */ /* 0x0002a20000000800 */
[----:B---3--:R-:W-:-:S05]  /*7640*/  FMNMX.FTZ R3, R3, R9, !PT ;  /* 0x0000000903037209 */ /* 0x008fca0007810000 */
[----:B------:R-:W3:Y:S01]  /*7650*/  SHFL.BFLY PT, R8, R3, 0x1, 0x1f ;  /* 0x0c201f0003087f89 */ /* 0x000ee200000e0000 */
[--C-:B-1----:R-:W-:Y:S02]  /*7660*/  FFMA.FTZ R6, R93, c[0x0][0x23c], -R7.reuse ;  /* 0x00008f005d067a23 */ /* 0x102fe40000010807 */
[----:B--2---:R-:W-:Y:S02]  /*7670*/  FADD.FTZ R4, R225, R4 ;  /* 0x00000004e1047221 */ /* 0x004fe40000010000 */
[----:B------:R1:W-:Y:S01]  /*7680*/  MUFU.EX2 R226, R6 ;  /* 0x0000000600e27308 */ /* 0x0003e20000000800 */
[----:B---3--:R-:W-:Y:S01]  /*7690*/  FMNMX.FTZ R3, R3, R8, !PT ;  /* 0x0000000803037209 */ /* 0x008fe20007810000 */
[--C-:B------:R-:W-:Y:S02]  /*76a0*/  FFMA.FTZ R8, R35, c[0x0][0x23c], -R7.reuse ;  /* 0x00008f0023087a23 */ /* 0x100fe40000010807 */
[----:B-1----:R-:W-:Y:S01]  /*76b0*/  FFMA.FTZ R6, R92, c[0x0][0x23c], -R7 ;  /* 0x00008f005c067a23 */ /* 0x002fe20000010807 */
[----:B------:R-:W-:-:S03]  /*76c0*/  FSETP.NEU.FTZ.AND P0, PT, R3, -INF , PT ;  /* 0xff8000000300780b */ /* 0x000fc60003f1d000 */
[----:B------:R1:W-:Y:S08]  /*76d0*/  MUFU.EX2 R252, R8 ;  /* 0x0000000800fc7308 */ /* 0x0003f00000000800 */
[----:B------:R2:W-:Y:S01]  /*76e0*/  MUFU.EX2 R228, R6 ;  /* 0x0000000600e47308 */ /* 0x0005e20000000800 */
[--C-:B-1----:R-:W-:Y:S02]  /*76f0*/  FFMA.FTZ R8, R34, c[0x0][0x23c], -R7.reuse ;  /* 0x00008f0022087a23 */ /* 0x102fe40000010807 */
[----:B------:R-:W1:Y:S05]  /*7700*/  LDSM.16.MT88.4 R32, [R135+0x5400] ;  /* 0x005400008720783b */ /* 0x000e6a0000004200 */
[----:B------:R3:W4:Y:S01]  /*7710*/  MUFU.EX2 R11, R8 ;  /* 0x00000008000b7308 */ /* 0x0007220000000800 */
[----:B--2---:R-:W-:-:S07]  /*7720*/  FFMA.FTZ R6, R90, c[0x0][0x23c], -R7 ;  /* 0x00008f005a067a23 */ /* 0x004fce0000010807 */
[----:B------:R2:W-:Y:S01]  /*7730*/  MUFU.EX2 R227, R6 ;  /* 0x0000000600e37308 */ /* 0x0005e20000000800 */
[----:B---3--:R-:W-:Y:S01]  /*7740*/  F2FP.BF16.PACK_AB R8, R109, R207 ;  /* 0x000000cf6d08723e */ /* 0x008fe200000010ff */
[----:B--2---:R-:W-:-:S06]  /*7750*/  FFMA.FTZ R6, R91, c[0x0][0x23c], -R7 ;  /* 0x00008f005b067a23 */ /* 0x004fcc0000010807 */
[----:B------:R2:W-:Y:S02]  /*7760*/  MUFU.EX2 R229, R6 ;  /* 0x0000000600e57308 */ /* 0x0005e40000000800 */
        /* <DEDUP_REMOVED lines=38> */
[----:B--2---:R-:W-:-:S05]  /*79d0*/  FMUL.FTZ R6, R3, c[0x0][0x23c] ;  /* 0x00008f0003067a20 */ /* 0x004fca0000410000 */
[----:B------:R-:W-:-:S05]  /*79e0*/  FSEL R6, R6, RZ, P0 ;  /* 0x000000ff06067208 */ /* 0x000fca0000000000 */
[----:B------:R-:W-:-:S04]  /*79f0*/  FFMA.FTZ R0, R123, c[0x0][0x23c], -R6 ;  /* 0x00008f007b007a23 */ /* 0x000fc80000010806 */
[----:B------:R2:W-:Y:S02]  /*7a00*/  MUFU.EX2 R63, R0 ;  /* 0x00000000003f7308 */ /* 0x0005e40000000800 */
[----:B--2---:R-:W-:-:S06]  /*7a10*/  FFMA.FTZ R0, R124, c[0x0][0x23c], -R6 ;  /* 0x00008f007c007a23 */ /* 0x004fcc0000010806 */
[----:B------:R2:W3:Y:S02]  /*7a20*/  MUFU.EX2 R21, R0 ;  /* 0x0000000000157308 */ /* 0x0004e40000000800 */
[----:B--2---:R-:W-:Y:S01]  /*7a30*/  FFMA.FTZ R0, R129, c[0x0][0x23c], -R6 ;  /* 0x00008f0081007a23 */ /* 0x004fe20000010806 */
[----:B----4-:R-:W-:Y:S02]  /*7a40*/  MOV R129, R11 ;  /* 0x0000000b00817202 */ /* 0x010fe40000000f00 */
[----:B---3--:R-:W-:-:S03]  /*7a50*/  F2FP.BF16.PACK_AB R9, R21, R63 ;  /* 0x0000003f1509723e */ /* 0x008fc600000010ff */
[----:B------:R2:W-:Y:S02]  /*7a60*/  MUFU.EX2 R67, R0 ;  /* 0x0000000000437308 */ /* 0x0005e40000000800 */
[----:B--2---:R-:W-:Y:S01]  /*7a70*/  FFMA.FTZ R0, R130, c[0x0][0x23c], -R6 ;  /* 0x00008f0082007a23 */ /* 0x004fe20000010806 */
[----:B------:R-:W-:Y:S02]  /*7a80*/  MOV R130, R10 ;  /* 0x0000000a00827202 */ /* 0x000fe40000000f00 */
[----:B------:R-:W-:-:S03]  /*7a90*/  F2FP.BF16.PACK_AB R10, R113, R114 ;  /* 0x00000072710a723e */ /* 0x000fc600000010ff */
[----:B------:R2:W3:Y:S02]  /*7aa0*/  MUFU.EX2 R68, R0 ;  /* 0x0000000000447308 */ /* 0x0004e40000000800 */
[----:B--2---:R-:W-:Y:S01]  /*7ab0*/  FFMA.FTZ R0, R126, c[0x0][0x23c], -R6 ;  /* 0x00008f007e007a23 */ /* 0x004fe20000010806 */
[----:B---3--:R-:W-:-:S05]  /*7ac0*/  F2FP.BF16.PACK_AB R11, R68, R67 ;  /* 0x00000043440b723e */ /* 0x008fca00000010ff */
[----:B------:R2:W-:Y:S02]  /*7ad0*/  MUFU.EX2 R73, R0 ;  /* 0x0000000000497308 */ /* 0x0005e40000000800 */
[C---:B------:R-:W-:Y:S08]  /*7ae0*/  HMMA.16816.F32.BF16 R28, R8.reuse, R16, RZ ;  /* 0x00000010081c723c */ /* 0x040ff000000418ff */
[----:B------:R-:W-:Y:S01]  /*7af0*/  HMMA.16816.F32.BF16 R24, R8, R18, RZ ;  /* 0x000000120818723c */ /* 0x000fe200000418ff */
[----:B--2---:R-:W-:-:S04]  /*7b00*/  FFMA.FTZ R0, R125, c[0x0][0x23c], -R6 ;  /* 0x00008f007d007a23 */ /* 0x004fc80000010806 */
[----:B------:R2:W3:Y:S03]  /*7b10*/  MUFU.EX2 R101, R0 ;  /* 0x0000000000657308 */ /* 0x0004e60000000800 */
[C---:B------:R-:W-:Y:S08]  /*7b20*/  HMMA.16816.F32.BF16 R16, R8.reuse, R12, RZ ;  /* 0x0000000c0810723c */ /* 0x040ff000000418ff */
[----:B------:R-:W-:Y:S01]  /*7b30*/  HMMA.16816.F32.BF16 R12, R8, R14, RZ ;  /* 0x0000000e080c723c */ /* 0x000fe200000418ff */
[----:B--2---:R-:W-:-:S06]  /*7b40*/  FFMA.FTZ R0, R127, c[0x0][0x23c], -R6 ;  /* 0x00008f007f007a23 */ /* 0x004fcc0000010806 */
[----:B------:R-:W-:Y:S02]  /*7b50*/  F2FP.BF16.PACK_AB R8, R111, R112 ;  /* 0x000000706f08723e */ /* 0x000fe400000010ff */
[----:B---3--:R-:W-:Y:S01]  /*7b60*/  F2FP.BF16.PACK_AB R9, R101, R73 ;  /* 0x000000496509723e */ /* 0x008fe200000010ff */
[----:B------:R2:W-:Y:S01]  /*7b70*/  MUFU.EX2 R100, R0 ;  /* 0x0000000000647308 */ /* 0x0005e20000000800 */
[----:B------:R-:W-:Y:S01]  /*7b80*/  F2FP.BF16.PACK_AB R10, R212, R208 ;  /* 0x000000d0d40a723e */ /* 0x000fe200000010ff */
[----:B--2---:R-:W-:-:S06]  /*7b90*/  FFMA.FTZ R0, R128, c[0x0][0x23c], -R6 ;  /* 0x00008f0080007a23 */ /* 0x004fcc0000010806 */
[----:B------:R2:W3:Y:S02]  /*7ba0*/  MUFU.EX2 R104, R0 ;  /* 0x0000000000687308 */ /* 0x0004e40000000800 */
[----:B--2---:R-:W-:Y:S01]  /*7bb0*/  FFMA.FTZ R0, R58, c[0x0][0x23c], -R7 ;  /* 0x00008f003a007a23 */ /* 0x004fe20000010807 */
[----:B---3--:R-:W-:-:S05]  /*7bc0*/  F2FP.BF16.PACK_AB R11, R104, R100 ;  /* 0x00000064680b723e */ /* 0x008fca00000010ff */
[----:B------:R2:W-:Y:S02]  /*7bd0*/  MUFU.EX2 R125, R0 ;  /* 0x00000000007d7308 */ /* 0x0005e40000000800 */
[C---:B-1----:R-:W-:Y:S08]  /*7be0*/  HMMA.16816.F32.BF16 R28, R8.reuse, R32, R28 ;  /* 0x00000020081c723c */ /* 0x042ff0000004181c */
[----:B------:R-:W-:Y:S01]  /*7bf0*/  HMMA.16816.F32.BF16 R24, R8, R34, R24 ;  /* 0x000000220818723c */ /* 0x000fe20000041818 */
[----:B--2---:R-:W-:-:S04]  /*7c00*/  FFMA.FTZ R0, R131, c[0x0][0x23c], -R6 ;  /* 0x00008f0083007a23 */ /* 0x004fc80000010806 */
[----:B------:R1:W-:Y:S03]  /*7c10*/  MUFU.EX2 R99, R0 ;  /* 0x0000000000637308 */ /* 0x0003e60000000800 */
[C---:B------:R-:W-:Y:S08]  /*7c20*/  HMMA.16816.F32.BF16 R16, R8.reuse, R36, R16 ;  /* 0x000000240810723c */ /* 0x040ff00000041810 */
[----:B------:R-:W-:Y:S01]  /*7c30*/  HMMA.16816.F32.BF16 R12, R8, R38, R12 ;  /* 0x00000026080c723c */ /* 0x000fe2000004180c */
[----:B------:R-:W2:Y:S01]  /*7c40*/  LDSM.16.MT88.4 R36, [R135+0x5c00] ;  /* 0x005c00008724783b */ /* 0x000ea20000004200 */
[----:B-1----:R-:W-:-:S05]  /*7c50*/  FFMA.FTZ R0, R132, c[0x0][0x23c], -R6 ;  /* 0x00008f0084007a23 */ /* 0x002fca0000010806 */
[----:B------:R-:W-:Y:S02]  /*7c60*/  F2FP.BF16.PACK_AB R8, R214, R209 ;  /* 0x000000d1d608723e */ /* 0x000fe400000010ff */
[----:B------:R-:W-:Y:S01]  /*7c70*/  F2FP.BF16.PACK_AB R10, R216, R213 ;  /* 0x000000d5d80a723e */ /* 0x000fe200000010ff */
[----:B------:R1:W3:Y:S02]  /*7c80*/  MUFU.EX2 R103, R0 ;  /* 0x0000000000677308 */ /* 0x0002e40000000800 */
[----:B-1----:R-:W-:Y:S01]  /*7c90*/  FFMA.FTZ R0, R133, c[0x0][0x23c], -R6 ;  /* 0x00008f0085007a23 */ /* 0x002fe20000010806 */
[----:B---3--:R-:W-:-:S05]  /*7ca0*/  F2FP.BF16.PACK_AB R9, R103, R99 ;  /* 0x000000636709723e */ /* 0x008fca00000010ff */
[----:B------:R1:W-:Y:S02]  /*7cb0*/  MUFU.EX2 R98, R0 ;  /* 0x0000000000627308 */ /* 0x0003e40000000800 */
[----:B-1----:R-:W-:-:S06]  /*7cc0*/  FFMA.FTZ R0, R136, c[0x0][0x23c], -R6 ;  /* 0x00008f0088007a23 */ /* 0x002fcc0000010806 */
[----:B------:R1:W3:Y:S02]  /*7cd0*/  MUFU.EX2 R102, R0 ;  /* 0x0000000000667308 */ /* 0x0002e40000000800 */
[----:B-1----:R-:W-:Y:S01]  /*7ce0*/  FFMA.FTZ R0, R59, c[0x0][0x23c], -R7 ;  /* 0x00008f003b007a23 */ /* 0x002fe20000010807 */
[----:B---3--:R-:W-:-:S05]  /*7cf0*/  F2FP.BF16.PACK_AB R11, R102, R98 ;  /* 0x00000062660b723e */ /* 0x008fca00000010ff */
[----:B------:R1:W-:Y:S02]  /*7d00*/  MUFU.EX2 R124, R0 ;  /* 0x00000000007c7308 */ /* 0x0003e40000000800 */
[C---:B------:R-:W-:Y:S01]  /*7d10*/  HMMA.16816.F32.BF16 R32, R8.reuse, R40, R28 ;  /* 0x000000280820723c */ /* 0x040fe2000004181c */
[----:B------:R-:W3:Y:S07]  /*7d20*/  LDSM.16.MT88.4 R28, [R164+0x5c00] ;  /* 0x005c0000a41c783b */ /* 0x000eee0000004200 */
[----:B------:R-:W-:Y:S01]  /*7d30*/  HMMA.16816.F32.BF16 R24, R8, R42, R24 ;  /* 0x0000002a0818723c */ /* 0x000fe20000041818 */
[----:B------:R-:W4:Y:S01]  /*7d40*/  LDSM.16.MT88.4 R40, [R135+0x6000] ;  /* 0x006000008728783b */ /* 0x000f220000004200 */
        /* <DEDUP_REMOVED lines=17> */
[C---:B--2---:R-:W-:Y:S08]  /*7e60*/  HMMA.16816.F32.BF16 R24, R8.reuse, R38, R24 ;  /* 0x000000260818723c */ /* 0x044ff00000041818 */
[----:B---3--:R-:W-:Y:S01]  /*7e70*/  HMMA.16816.F32.BF16 R16, R8, R28, R16 ;  /* 0x0000001c0810723c */ /* 0x008fe20000041810 */
[----:B-1----:R-:W-:-:S04]  /*7e80*/  FFMA.FTZ R0, R141, c[0x0][0x23c], -R6 ;  /* 0x00008f008d007a23 */ /* 0x002fc80000010806 */
[----:B------:R1:W-:Y:S03]  /*7e90*/  MUFU.EX2 R59, R0 ;  /* 0x00000000003b7308 */ /* 0x0003e60000000800 */
[C---:B------:R-:W-:Y:S01]  /*7ea0*/  HMMA.16816.F32.BF16 R12, R8.reuse, R30, R12 ;  /* 0x0000001e080c723c */ /* 0x040fe2000004180c */
[----:B------:R-:W2:Y:S07]  /*7eb0*/  LDSM.16.MT88.4 R28, [R135+0x6400] ;  /* 0x00640000871c783b */ /* 0x000eae0000004200 */
[----:B------:R-:W-:Y:S01]  /*7ec0*/  HMMA.16816.F32.BF16 R32, R8, R36, R32 ;  /* 0x000000240820723c */ /* 0x000fe20000041820 */
[----:B------:R-:W3:Y:S01]  /*7ed0*/  LDSM.16.MT88.4 R36, [R164+0x6400] ;  /* 0x00640000a424783b */ /* 0x000ee20000004200 */
[----:B-1----:R-:W-:-:S05]  /*7ee0*/  FFMA.FTZ R0, R143, c[0x0][0x23c], -R6 ;  /* 0x00008f008f007a23 */ /* 0x002fca0000010806 */
[----:B------:R-:W-:Y:S02]  /*7ef0*/  F2FP.BF16.PACK_AB R8, R220, R221 ;  /* 0x000000dddc08723e */ /* 0x000fe400000010ff */
[----:B------:R-:W-:Y:S01]  /*7f00*/  F2FP.BF16.PACK_AB R10, R222, R223 ;  /* 0x000000dfde0a723e */ /* 0x000fe200000010ff */
[----:B------:R1:W1:Y:S02]  /*7f10*/  MUFU.EX2 R92, R0 ;  /* 0x00000000005c7308 */ /* 0x0002640000000800 */
[--C-:B-1----:R-:W-:Y:S01]  /*7f20*/  FFMA.FTZ R0, R142, c[0x0][0x23c], -R6.reuse ;  /* 0x00008f008e007a23 */ /* 0x102fe20000010806 */
[----:B------:R-:W-:Y:S01]  /*7f30*/  F2FP.BF16.PACK_AB R9, R92, R59 ;  /* 0x0000003b5c09723e */ /* 0x000fe200000010ff */
[----:B------:R-:W-:Y:S04]  /*7f40*/  LDSM.16.MT88.4 R140, [R135+0x8800] ;  /* 0x00880000878c783b */ /* 0x000fe80000004200 */
[----:B------:R1:W-:Y:S02]  /*7f50*/  MUFU.EX2 R91, R0 ;  /* 0x00000000005b7308 */ /* 0x0003e40000000800 */
[----:B-1----:R-:W-:-:S06]  /*7f60*/  FFMA.FTZ R0, R144, c[0x0][0x23c], -R6 ;  /* 0x00008f0090007a23 */ /* 0x002fcc0000010806 */
[----:B------:R1:W1:Y:S02]  /*7f70*/  MUFU.EX2 R64, R0 ;  /* 0x0000000000407308 */ /* 0x0002640000000800 */
[----:B-1----:R-:W-:Y:S01]  /*7f80*/  FFMA.FTZ R0, R53, c[0x0][0x23c], -R7 ;  /* 0x00008f0035007a23 */ /* 0x002fe20000010807 */
[----:B------:R-:W-:-:S05]  /*7f90*/  F2FP.BF16.PACK_AB R11, R64, R91 ;  /* 0x0000005b400b723e */ /* 0x000fca00000010ff */
[----:B------:R1:W-:Y:S02]  /*7fa0*/  MUFU.EX2 R110, R0 ;  /* 0x00000000006e7308 */ /* 0x0003e40000000800 */
[C---:B----4-:R-:W-:Y:S08]  /*7fb0*/  HMMA.16816.F32.BF16 R24, R8.reuse, R42, R24 ;  /* 0x0000002a0818723c */ /* 0x050ff00000041818 */
[----:B-----5:R-:W-:Y:S01]  /*7fc0*/  HMMA.16816.F32.BF16 R16, R8, R48, R16 ;  /* 0x000000300810723c */ /* 0x020fe20000041810 */
[----:B-1----:R-:W-:-:S04]  /*7fd0*/  FFMA.FTZ R0, R145, c[0x0][0x23c], -R6 ;  /* 0x00008f0091007a23 */ /* 0x002fc80000010806 */
[----:B------:R1:W-:Y:S03]  /*7fe0*/  MUFU.EX2 R62, R0 ;  /* 0x00000000003e7308 */ /* 0x0003e60000000800 */
[C---:B------:R-:W-:Y:S01]  /*7ff0*/  HMMA.16816.F32.BF16 R12, R8.reuse, R50, R12 ;  /* 0x00000032080c723c */ /* 0x040fe2000004180c */
[----:B------:R-:W-:Y:S07]  /*8000*/  LDSM.16.MT88.4 R48, [R164+0x6800] ;  /* 0x00680000a430783b */ /* 0x000fee0000004200 */
        /* <DEDUP_REMOVED lines=14> */
[C---:B--2---:R-:W-:Y:S08]  /*80f0*/  HMMA.16816.F32.BF16 R24, R8.reuse, R30, R24 ;  /* 0x0000001e0818723c */ /* 0x044ff00000041818 */
[----:B---3--:R-:W-:Y:S01]  /*8100*/  HMMA.16816.F32.BF16 R16, R8, R36, R16 ;  /* 0x000000240810723c */ /* 0x008fe20000041810 */
[----:B-1----:R-:W-:-:S04]  /*8110*/  FFMA.FTZ R0, R149, c[0x0][0x23c], -R6 ;  /* 0x00008f0095007a23 */ /* 0x002fc80000010806 */
[----:B------:R1:W-:Y:S03]  /*8120*/  MUFU.EX2 R87, R0 ;  /* 0x0000000000577308 */ /* 0x0003e60000000800 */
[C---:B------:R-:W-:Y:S01]  /*8130*/  HMMA.16816.F32.BF16 R12, R8.reuse, R38, R12 ;  /* 0x00000026080c723c */ /* 0x040fe2000004180c */
[----:B------:R-:W-:Y:S07]  /*8140*/  LDSM.16.MT88.4 R36, [R164+0x6c00] ;  /* 0x006c0000a424783b */ /* 0x000fee0000004200 */
        /* <DEDUP_REMOVED lines=12> */
[----:B---3--:R-:W-:Y:S01]  /*8210*/  F2FP.BF16.PACK_AB R11, R86, R56 ;  /* 0x00000038560b723e */ /* 0x008fe200000010ff */
[----:B------:R-:W-:Y:S04]  /*8220*/  LDSM.16.MT88.4 R52, [R135+0x7c00] ;  /* 0x007c00008734783b */ /* 0x000fe80000004200 */
[----:B------:R1:W-:Y:S02]  /*8230*/  MUFU.EX2 R107, R0 ;  /* 0x00000000006b7308 */ /* 0x0003e40000000800 */
[C---:B----4-:R-:W-:Y:S08]  /*8240*/  HMMA.16816.F32.BF16 R24, R8.reuse, R42, R24 ;  /* 0x0000002a0818723c */ /* 0x050ff00000041818 */
[----:B------:R-:W-:Y:S01]  /*8250*/  HMMA.16816.F32.BF16 R16, R8, R48, R16 ;  /* 0x000000300810723c */ /* 0x000fe20000041810 */
[----:B-1----:R-:W-:-:S04]  /*8260*/  FFMA.FTZ R0, R153, c[0x0][0x23c], -R6 ;  /* 0x00008f0099007a23 */ /* 0x002fc80000010806 */
[----:B------:R1:W-:Y:S03]  /*8270*/  MUFU.EX2 R81, R0 ;  /* 0x0000000000517308 */ /* 0x0003e60000000800 */
[C---:B------:R-:W-:Y:S01]  /*8280*/  HMMA.16816.F32.BF16 R12, R8.reuse, R50, R12 ;  /* 0x00000032080c723c */ /* 0x040fe2000004180c */
[----:B------:R-:W-:Y:S07]  /*8290*/  LDSM.16.MT88.4 R48, [R164+0x7000] ;  /* 0x00700000a430783b */ /* 0x000fee0000004200 */
[----:B------:R-:W-:Y:S01]  /*82a0*/  HMMA.16816.F32.BF16 R32, R8, R40, R32 ;  /* 0x000000280820723c */ /* 0x000fe20000041820 */
[----:B------:R-:W3:Y:S01]  /*82b0*/  LDSM.16.MT88.4 R40, [R135+0x7000] ;  /* 0x007000008728783b */ /* 0x000ee20000004200 */
[----:B-1----:R-:W-:-:S05]  /*82c0*/  FFMA.FTZ R0, R156, c[0x0][0x23c], -R6 ;  /* 0x00008f009c007a23 */ /* 0x002fca0000010806 */
        /* <DEDUP_REMOVED lines=11> */
[C---:B--2---:R-:W-:Y:S08]  /*8380*/  HMMA.16816.F32.BF16 R24, R8.reuse, R30, R24 ;  /* 0x0000001e0818723c */ /* 0x044ff00000041818 */
[----:B------:R-:W-:Y:S01]  /*8390*/  HMMA.16816.F32.BF16 R16, R8, R36, R16 ;  /* 0x000000240810723c */ /* 0x000fe20000041810 */
[----:B-1----:R-:W-:-:S04]  /*83a0*/  FFMA.FTZ R0, R155, c[0x0][0x23c], -R6 ;  /* 0x00008f009b007a23 */ /* 0x002fc80000010806 */
[----:B------:R1:W-:Y:S03]  /*83b0*/  MUFU.EX2 R47, R0 ;  /* 0x00000000002f7308 */ /* 0x0003e60000000800 */
[C---:B------:R-:W-:Y:S01]  /*83c0*/  HMMA.16816.F32.BF16 R12, R8.reuse, R38, R12 ;  /* 0x00000026080c723c */ /* 0x040fe2000004180c */
[----:B------:R-:W2:Y:S07]  /*83d0*/  LDSM.16.MT88.4 R36, [R135+0x7400] ;  /* 0x007400008724783b */ /* 0x000eae0000004200 */
        /* <DEDUP_REMOVED lines=13> */
[C---:B---3--:R-:W-:Y:S08]  /*84b0*/  HMMA.16816.F32.BF16 R28, R8.reuse, R42, R24 ;  /* 0x0000002a081c723c */ /* 0x048ff00000041818 */
[----:B------:R-:W-:Y:S01]  /*84c0*/  HMMA.16816.F32.BF16 R24, R8, R48, R16 ;  /* 0x000000300818723c */ /* 0x000fe20000041810 */
[----:B-1----:R-:W-:-:S04]  /*84d0*/  FFMA.FTZ R0, R159, c[0x0][0x23c], -R6 ;  /* 0x00008f009f007a23 */ /* 0x002fc80000010806 */
[----:B------:R1:W-:Y:S03]  /*84e0*/  MUFU.EX2 R23, R0 ;  /* 0x0000000000177308 */ /* 0x0003e60000000800 */
[C---:B------:R-:W-:Y:S01]  /*84f0*/  HMMA.16816.F32.BF16 R16, R8.reuse, R50, R12 ;  /* 0x000000320810723c */ /* 0x040fe2000004180c */
[----:B------:R-:W-:Y:S06]  /*8500*/  LDSM.16.MT88.4 R48, [R135+0x7800] ;  /* 0x007800008730783b */ /* 0x000fec0000004200 */
[----:B------:R-:W-:Y:S01]  /*8510*/  FADD.FTZ R12, R63, R21 ;  /* 0x000000153f0c7221 */ /* 0x000fe20000010000 */
[----:B------:R-:W-:Y:S01]  /*8520*/  HMMA.16816.F32.BF16 R32, R8, R40, R32 ;  /* 0x000000280820723c */ /* 0x000fe20000041820 */
[----:B------:R-:W3:Y:S02]  /*8530*/  LDSM.16.MT88.4 R40, [R164+0x7400] ;  /* 0x00740000a428783b */ /* 0x000ee40000004200 */
[----:B------:R-:W-:-:S02]  /*8540*/  FADD.FTZ R12, R67, R12 ;  /* 0x0000000c430c7221 */ /* 0x000fc40000010000 */
[----:B-1----:R-:W-:Y:S02]  /*8550*/  FFMA.FTZ R0, R162, c[0x0][0x23c], -R6 ;  /* 0x00008f00a2007a23 */ /* 0x002fe40000010806 */
[----:B------:R-:W-:Y:S01]  /*8560*/  F2FP.BF16.PACK_AB R8, R244, R243 ;  /* 0x000000f3f408723e */ /* 0x000fe200000010ff */
[----:B------:R-:W-:Y:S01]  /*8570*/  FADD.FTZ R12, R68, R12 ;  /* 0x0000000c440c7221 */ /* 0x000fe20000010000 */
[----:B------:R-:W-:Y:S01]  /*8580*/  F2FP.BF16.PACK_AB R10, R247, R245 ;  /* 0x000000f5f70a723e */ /* 0x000fe200000010ff */
[----:B------:R1:W4:Y:S02]  /*8590*/  MUFU.EX2 R72, R0 ;  /* 0x0000000000487308 */ /* 0x0003240000000800 */
[----:B------:R-:W-:Y:S02]  /*85a0*/  FADD.FTZ R13, R73, R12 ;  /* 0x0000000c490d7221 */ /* 0x000fe40000010000 */
[----:B------:R-:W-:-:S04]  /*85b0*/  FFMA.FTZ R12, R116, c[0x0][0x23c], -R6 ;  /* 0x00008f00740c7a23 */ /* 0x000fc80000010806 */
[----:B------:R5:W-:Y:S01]  /*85c0*/  MUFU.EX2 R68, R12 ;  /* 0x0000000c00447308 */ /* 0x000be20000000800 */
[----:B-1----:R-:W-:Y:S01]  /*85d0*/  FFMA.FTZ R0, R163, c[0x0][0x23c], -R6 ;  /* 0x00008f00a3007a23 */ /* 0x002fe20000010806 */
[----:B----4-:R-:W-:-:S06]  /*85e0*/  F2FP.BF16.PACK_AB R9, R72, R23 ;  /* 0x000000174809723e */ /* 0x010fcc00000010ff */
[----:B------:R1:W-:Y:S01]  /*85f0*/  MUFU.EX2 R71, R0 ;  /* 0x0000000000477308 */ /* 0x0003e20000000800 */
[----:B-----5:R-:W-:-:S07]  /*8600*/  FFMA.FTZ R12, R66, c[0x0][0x23c], -R6 ;  /* 0x00008f00420c7a23 */ /* 0x020fce0000010806 */
[----:B------:R4:W-:Y:S01]  /*8610*/  MUFU.EX2 R67, R12 ;  /* 0x0000000c00437308 */ /* 0x0009e20000000800 */
[----:B-1----:R-:W-:Y:S01]  /*8620*/  FFMA.FTZ R0, R185, c[0x0][0x23c], -R6 ;  /* 0x00008f00b9007a23 */ /* 0x002fe20000010806 */
[----:B------:R-:W-:-:S06]  /*8630*/  LEA R185, P0, R44, c[0x0][0x168], 0x1 ;  /* 0x00005a002cb97a11 */ /* 0x000fcc00078008ff */
[----:B------:R1:W5:Y:S01]  /*8640*/  MUFU.EX2 R70, R0 ;  /* 0x0000000000467308 */ /* 0x0003620000000800 */
[----:B----4-:R-:W-:-:S07]  /*8650*/  FFMA.FTZ R12, R187, c[0x0][0x23c], -R6 ;  /* 0x00008f00bb0c7a23 */ /* 0x010fce0000010806 */
[----:B------:R4:W-:Y:S01]  /*8660*/  MUFU.EX2 R66, R12 ;  /* 0x0000000c00427308 */ /* 0x0009e20000000800 */
[----:B-1----:R-:W-:Y:S01]  /*8670*/  FFMA.FTZ R0, R60, c[0x0][0x23c], -R7 ;  /* 0x00008f003c007a23 */ /* 0x002fe20000010807 */
[----:B-----5:R-:W-:-:S06]  /*8680*/  F2FP.BF16.PACK_AB R11, R70, R71 ;  /* 0x00000047460b723e */ /* 0x020fcc00000010ff */
[----:B------:R1:W-:Y:S01]  /*8690*/  MUFU.EX2 R93, R0 ;  /* 0x00000000005d7308 */ /* 0x0003e20000000800 */
[----:B----4-:R-:W-:Y:S01]  /*86a0*/  FFMA.FTZ R12, R115, c[0x0][0x23c], -R7 ;  /* 0x00008f00730c7a23 */ /* 0x010fe20000010807 */
[C---:B--2---:R-:W-:Y:S06]  /*86b0*/  HMMA.16816.F32.BF16 R32, R8.reuse, R36, R32 ;  /* 0x000000240820723c */ /* 0x044fec0000041820 */
[----:B------:R2:W-:Y:S02]  /*86c0*/  MUFU.EX2 R73, R12 ;  /* 0x0000000c00497308 */ /* 0x0005e40000000800 */
[----:B------:R-:W-:Y:S01]  /*86d0*/  HMMA.16816.F32.BF16 R28, R8, R38, R28 ;  /* 0x00000026081c723c */ /* 0x000fe2000004181c */
[----:B------:R-:W4:Y:S01]  /*86e0*/  LDSM.16.MT88.4 R36, [R164+0x7800] ;  /* 0x00780000a424783b */ /* 0x000f220000004200 */
[----:B-1----:R-:W-:-:S04]  /*86f0*/  FFMA.FTZ R0, R120, c[0x0][0x23c], -R6 ;  /* 0x00008f0078007a23 */ /* 0x002fc80000010806 */
[----:B------:R1:W-:Y:S02]  /*8700*/  MUFU.EX2 R15, R0 ;  /* 0x00000000000f7308 */ /* 0x0003e40000000800 */
[----:B---3--:R-:W-:Y:S01]  /*8710*/  HMMA.16816.F32.BF16 R24, R8, R40, R24 ;  /* 0x000000280818723c */ /* 0x008fe20000041818 */
[----:B--2---:R-:W-:Y:S01]  /*8720*/  FFMA.FTZ R12, R188, c[0x0][0x23c], -R6 ;  /* 0x00008f00bc0c7a23 */ /* 0x004fe20000010806 */
[----:B------:R-:W-:-:S06]  /*8730*/  LEA.HI.X R188, R44, c[0x0][0x16c], R65, 0x1, P0 ;  /* 0x00005b002cbc7a11 */ /* 0x000fcc00000f0c41 */
        /* <DEDUP_REMOVED lines=14> */
[C---:B------:R-:W-:Y:S06]  /*8820*/  HMMA.16816.F32.BF16 R32, R8.reuse, R48, R32 ;  /* 0x000000300820723c */ /* 0x040fec0000041820 */
[----:B------:R3:W-:Y:S02]  /*8830*/  MUFU.EX2 R85, R0 ;  /* 0x0000000000557308 */ /* 0x0007e40000000800 */
[----:B------:R-:W-:Y:S01]  /*8840*/  HMMA.16816.F32.BF16 R28, R8, R50, R28 ;  /* 0x00000032081c723c */ /* 0x000fe2000004181c */
[----:B------:R-:W5:Y:S01]  /*8850*/  LDSM.16.MT88.4 R48, [R135+0x8000] ;  /* 0x008000008730783b */ /* 0x000f620000004200 */
[----:B-1----:R-:W-:-:S04]  /*8860*/  FFMA.FTZ R12, R190, c[0x0][0x23c], -R6 ;  /* 0x00008f00be0c7a23 */ /* 0x002fc80000010806 */
[----:B------:R1:W-:Y:S02]  /*8870*/  MUFU.EX2 R63, R12 ;  /* 0x0000000c003f7308 */ /* 0x0003e40000000800 */
[----:B----4-:R-:W-:Y:S01]  /*8880*/  HMMA.16816.F32.BF16 R24, R8, R36, R24 ;  /* 0x000000240818723c */ /* 0x010fe20000041818 */
[----:B---3--:R-:W-:-:S05]  /*8890*/  FFMA.FTZ R0, R117, c[0x0][0x23c], -R6 ;  /* 0x00008f0075007a23 */ /* 0x008fca0000010806 */
[----:B------:R3:W4:Y:S02]  /*88a0*/  MUFU.EX2 R14, R0 ;  /* 0x00000000000e7308 */ /* 0x0007240000000800 */
[----:B------:R-:W-:Y:S01]  /*88b0*/  HMMA.16816.F32.BF16 R16, R8, R38, R16 ;  /* 0x000000260810723c */ /* 0x000fe20000041810 */
[----:B-1----:R-:W-:-:S06]  /*88c0*/  FFMA.FTZ R12, R189, c[0x0][0x23c], -R6 ;  /* 0x00008f00bd0c7a23 */ /* 0x002fcc0000010806 */
[----:B------:R-:W-:Y:S02]  /*88d0*/  F2FP.BF16.PACK_AB R8, R130, R251 ;  /* 0x000000fb8208723e */ /* 0x000fe400000010ff */
[----:B------:R-:W-:Y:S01]  /*88e0*/  F2FP.BF16.PACK_AB R10, R129, R252 ;  /* 0x000000fc810a723e */ /* 0x000fe200000010ff */
[----:B------:R1:W-:Y:S01]  /*88f0*/  MUFU.EX2 R60, R12 ;  /* 0x0000000c003c7308 */ /* 0x0003e20000000800 */
[----:B------:R-:W-:Y:S01]  /*8900*/  F2FP.BF16.PACK_AB R11, R66, R67 ;  /* 0x00000043420b723e */ /* 0x000fe200000010ff */
[----:B---3--:R-:W-:Y:S01]  /*8910*/  FADD.FTZ R0, R101, R13 ;  /* 0x0000000d65007221 */ /* 0x008fe20000010000 */
[----:B----4-:R-:W-:-:S03]  /*8920*/  F2FP.BF16.PACK_AB R9, R68, R14 ;  /* 0x0000000e4409723e */ /* 0x010fc600000010ff */
[----:B------:R-:W-:-:S04]  /*8930*/  FADD.FTZ R0, R100, R0 ;  /* 0x0000000064007221 */ /* 0x000fc80000010000 */
[----:B------:R-:W-:Y:S01]  /*8940*/  FADD.FTZ R0, R104, R0 ;  /* 0x0000000068007221 */ /* 0x000fe20000010000 */
[C---:B------:R-:W-:Y:S01]  /*8950*/  HMMA.16816.F32.BF16 R36, R8.reuse, R52, R32 ;  /* 0x000000340824723c */ /* 0x040fe20000041820 */
[----:B------:R-:W3:Y:S02]  /*8960*/  LDSM.16.MT88.4 R32, [R164+0x8000] ;  /* 0x00800000a420783b */ /* 0x000ee40000004200 */
[----:B------:R-:W-:Y:S02]  /*8970*/  FADD.FTZ R0, R99, R0 ;  /* 0x0000000063007221 */ /* 0x000fe40000010000 */
[----:B-1----:R-:W-:Y:S02]  /*8980*/  FFMA.FTZ R12, R191, c[0x0][0x23c], -R6 ;  /* 0x00008f00bf0c7a23 */ /* 0x002fe40000010806 */
[----:B------:R-:W-:Y:S01]  /*8990*/  FADD.FTZ R0, R103, R0 ;  /* 0x0000000067007221 */ /* 0x000fe20000010000 */
[----:B------:R-:W-:Y:S01]  /*89a0*/  HMMA.16816.F32.BF16 R28, R8, R54, R28 ;  /* 0x00000036081c723c */ /* 0x000fe2000004181c */
[----:B------:R-:W1:Y:S02]  /*89b0*/  LDSM.16.MT88.4 R52, [R135+0x8400] ;  /* 0x008400008734783b */ /* 0x000e640000004200 */
[----:B------:R-:W-:-:S04]  /*89c0*/  FADD.FTZ R0, R98, R0 ;  /* 0x0000000062007221 */ /* 0x000fc80000010000 */
[----:B------:R-:W-:Y:S01]  /*89d0*/  FADD.FTZ R0, R102, R0 ;  /* 0x0000000066007221 */ /* 0x000fe20000010000 */
[----:B--2---:R-:W-:Y:S03]  /*89e0*/  HMMA.16816.F32.BF16 R24, R8, R40, R24 ;  /* 0x000000280818723c */ /* 0x004fe60000041818 */
[----:B------:R-:W-:-:S04]  /*89f0*/  FADD.FTZ R0, R96, R0 ;  /* 0x0000000060007221 */ /* 0x000fc80000010000 */
[----:B------:R-:W-:Y:S01]  /*8a00*/  FADD.FTZ R0, R97, R0 ;  /* 0x0000000061007221 */ /* 0x000fe20000010000 */
[----:B------:R-:W-:Y:S03]  /*8a10*/  HMMA.16816.F32.BF16 R16, R8, R42, R16 ;  /* 0x0000002a0810723c */ /* 0x000fe60000041810 */
[----:B------:R-:W-:-:S04]  /*8a20*/  FADD.FTZ R0, R95, R0 ;  /* 0x000000005f007221 */ /* 0x000fc80000010000 */
[----:B------:R-:W-:Y:S01]  /*8a30*/  FADD.FTZ R0, R94, R0 ;  /* 0x000000005e007221 */ /* 0x000fe20000010000 */
[----:B------:R-:W-:Y:S02]  /*8a40*/  F2FP.BF16.PACK_AB R8, R124, R125 ;  /* 0x0000007d7c08723e */ /* 0x000fe400000010ff */
        /* <DEDUP_REMOVED lines=8> */
[----:B--2---:R-:W-:Y:S01]  /*8ad0*/  FFMA.FTZ R12, R122, c[0x0][0x23c], -R7 ;  /* 0x00008f007a0c7a23 */ /* 0x004fe20000010807 */
[----:B----4-:R-:W-:Y:S01]  /*8ae0*/  F2FP.BF16.PACK_AB R11, R59, R60 ;  /* 0x0000003c3b0b723e */ /* 0x010fe200000010ff */
[----:B------:R-:W-:Y:S02]  /*8af0*/  FADD.FTZ R0, R90, R0 ;  /* 0x000000005a007221 */ /* 0x000fe40000010000 */
[----:B------:R2:W-:Y:S02]  /*8b00*/  MUFU.EX2 R64, R12 ;  /* 0x0000000c00407308 */ /* 0x0005e40000000800 */
[----:B------:R-:W-:Y:S02]  /*8b10*/  FADD.FTZ R0, R58, R0 ;  /* 0x000000003a007221 */ /* 0x000fe40000010000 */
[----:B-----5:R-:W-:Y:S02]  /*8b20*/  HMMA.16816.F32.BF16 R36, R8, R48, R36 ;  /* 0x000000300824723c */ /* 0x020fe40000041824 */
[----:B------:R-:W-:-:S04]  /*8b30*/  FADD.FTZ R0, R89, R0 ;  /* 0x0000000059007221 */ /* 0x000fc80000010000 */
[----:B------:R-:W-:Y:S02]  /*8b40*/  FADD.FTZ R0, R87, R0 ;  /* 0x0000000057007221 */ /* 0x000fe40000010000 */
[C---:B------:R-:W-:Y:S01]  /*8b50*/  HMMA.16816.F32.BF16 R40, R8.reuse, R50, R28 ;  /* 0x000000320828723c */ /* 0x040fe2000004181c */
[----:B------:R-:W4:Y:S01]  /*8b60*/  LDSM.16.MT88.4 R28, [R164+0x8400] ;  /* 0x00840000a41c783b */ /* 0x000f220000004200 */
[----:B------:R-:W-:Y:S02]  /*8b70*/  FADD.FTZ R0, R88, R0 ;  /* 0x0000000058007221 */ /* 0x000fe40000010000 */
[----:B--2---:R-:W-:Y:S02]  /*8b80*/  FFMA.FTZ R12, R186, c[0x0][0x23c], -R7 ;  /* 0x00008f00ba0c7a23 */ /* 0x004fe40000010807 */
[----:B------:R-:W-:Y:S02]  /*8b90*/  FADD.FTZ R0, R56, R0 ;  /* 0x0000000038007221 */ /* 0x000fe40000010000 */
[----:B------:R2:W-:Y:S01]  /*8ba0*/  MUFU.EX2 R62, R12 ;  /* 0x0000000c003e7308 */ /* 0x0005e20000000800 */
[----:B---3--:R-:W-:Y:S01]  /*8bb0*/  HMMA.16816.F32.BF16 R24, R8, R32, R24 ;  /* 0x000000200818723c */ /* 0x008fe20000041818 */
[----:B------:R-:W-:-:S04]  /*8bc0*/  FADD.FTZ R0, R86, R0 ;  /* 0x0000000056007221 */ /* 0x000fc80000010000 */
[----:B------:R-:W-:-:S03]  /*8bd0*/  FADD.FTZ R0, R81, R0 ;  /* 0x0000000051007221 */ /* 0x000fc60000010000 */
[----:B------:R-:W-:Y:S01]  /*8be0*/  HMMA.16816.F32.BF16 R16, R8, R34, R16 ;  /* 0x000000220810723c */ /* 0x000fe20000041810 */
[----:B------:R-:W-:-:S04]  /*8bf0*/  FADD.FTZ R0, R84, R0 ;  /* 0x0000000054007221 */ /* 0x000fc80000010000 */
[----:B------:R-:W-:Y:S02]  /*8c00*/  FADD.FTZ R0, R83, R0 ;  /* 0x0000000053007221 */ /* 0x000fe40000010000 */
[----:B--2---:R-:W-:Y:S01]  /*8c10*/  FADD.FTZ R12, R226, R4 ;  /* 0x00000004e20c7221 */ /* 0x004fe20000010000 */
        /* <DEDUP_REMOVED lines=9> */
[----:B--2---:R-:W-:Y:S02]  /*8cb0*/  FADD.FTZ R4, R228, R12 ;  /* 0x0000000ce4047221 */ /* 0x004fe40000010000 */
[----:B------:R-:W-:Y:S02]  /*8cc0*/  FADD.FTZ R0, R23, R0 ;  /* 0x0000000017007221 */ /* 0x000fe40000010000 */
[----:B------:R-:W-:Y:S02]  /*8cd0*/  FADD.FTZ R4, R227, R4 ;  /* 0x00000004e3047221 */ /* 0x000fe40000010000 */
[----:B------:R-:W-:Y:S02]  /*8ce0*/  FFMA.FTZ R12, R195, c[0x0][0x23c], -R6 ;  /* 0x00008f00c30c7a23 */ /* 0x000fe40000010806 */
[----:B------:R-:W-:-:S02]  /*8cf0*/  FADD.FTZ R4, R229, R4 ;  /* 0x00000004e5047221 */ /* 0x000fc40000010000 */
[----:B------:R-:W-:Y:S01]  /*8d00*/  FADD.FTZ R0, R72, R0 ;  /* 0x0000000048007221 */ /* 0x000fe20000010000 */
[----:B------:R-:W2:Y:S01]  /*8d10*/  MUFU.EX2 R57, R12 ;  /* 0x0000000c00397308 */ /* 0x000ea20000000800 */
[----:B------:R-:W-:Y:S02]  /*8d20*/  FADD.FTZ R4, R230, R4 ;  /* 0x00000004e6047221 */ /* 0x000fe40000010000 */
[----:B------:R-:W-:Y:S02]  /*8d30*/  FADD.FTZ R0, R71, R0 ;  /* 0x0000000047007221 */ /* 0x000fe40000010000 */
[----:B------:R-:W-:Y:S02]  /*8d40*/  FADD.FTZ R4, R232, R4 ;  /* 0x00000004e8047221 */ /* 0x000fe40000010000 */
[----:B------:R-:W-:Y:S02]  /*8d50*/  FADD.FTZ R0, R70, R0 ;  /* 0x0000000046007221 */ /* 0x000fe40000010000 */
[----:B------:R-:W-:-:S02]  /*8d60*/  FADD.FTZ R4, R231, R4 ;  /* 0x00000004e7047221 */ /* 0x000fc40000010000 */
[----:B------:R-:W-:Y:S02]  /*8d70*/  FADD.FTZ R0, R15, R0 ;  /* 0x000000000f007221 */ /* 0x000fe40000010000 */
[----:B------:R-:W-:Y:S02]  /*8d80*/  FADD.FTZ R4, R233, R4 ;  /* 0x00000004e9047221 */ /* 0x000fe40000010000 */
[----:B------:R-:W-:Y:S01]  /*8d90*/  FADD.FTZ R0, R22, R0 ;  /* 0x0000000016007221 */ /* 0x000fe20000010000 */
[----:B--2---:R-:W-:Y:S01]  /*8da0*/  F2FP.BF16.PACK_AB R9, R57, R58 ;  /* 0x0000003a3909723e */ /* 0x004fe200000010ff */
[----:B------:R-:W-:Y:S02]  /*8db0*/  FADD.FTZ R4, R235, R4 ;  /* 0x00000004eb047221 */ /* 0x000fe40000010000 */
[----:B------:R-:W-:Y:S02]  /*8dc0*/  FFMA.FTZ R12, R194, c[0x0][0x23c], -R6 ;  /* 0x00008f00c20c7a23 */ /* 0x000fe40000010806 */
[----:B------:R-:W-:-:S02]  /*8dd0*/  FADD.FTZ R4, R234, R4 ;  /* 0x00000004ea047221 */ /* 0x000fc40000010000 */
[----:B------:R2:W-:Y:S01]  /*8de0*/  MUFU.EX2 R56, R12 ;  /* 0x0000000c00387308 */ /* 0x0005e20000000800 */
[----:B------:R-:W-:Y:S02]  /*8df0*/  FADD.FTZ R0, R69, R0 ;  /* 0x0000000045007221 */ /* 0x000fe40000010000 */
[----:B------:R-:W-:Y:S02]  /*8e00*/  FADD.FTZ R4, R236, R4 ;  /* 0x00000004ec047221 */ /* 0x000fe40000010000 */
[----:B------:R-:W-:Y:S02]  /*8e10*/  FADD.FTZ R0, R21, R0 ;  /* 0x0000000015007221 */ /* 0x000fe40000010000 */
[----:B------:R-:W-:Y:S02]  /*8e20*/  FADD.FTZ R4, R239, R4 ;  /* 0x00000004ef047221 */ /* 0x000fe40000010000 */
[----:B------:R-:W-:Y:S02]  /*8e30*/  FADD.FTZ R0, R14, R0 ;  /* 0x000000000e007221 */ /* 0x000fe40000010000 */
[----:B------:R-:W-:-:S02]  /*8e40*/  FADD.FTZ R4, R237, R4 ;  /* 0x00000004ed047221 */ /* 0x000fc40000010000 */
[----:B------:R-:W-:Y:S02]  /*8e50*/  FADD.FTZ R0, R68, R0 ;  /* 0x0000000044007221 */ /* 0x000fe40000010000 */
[----:B------:R-:W-:Y:S02]  /*8e60*/  FADD.FTZ R4, R240, R4 ;  /* 0x00000004f0047221 */ /* 0x000fe40000010000 */
[----:B--2---:R-:W-:Y:S02]  /*8e70*/  FFMA.FTZ R12, R196, c[0x0][0x23c], -R6 ;  /* 0x00008f00c40c7a23 */ /* 0x004fe40000010806 */
[----:B------:R-:W-:Y:S02]  /*8e80*/  FADD.FTZ R4, R243, R4 ;  /* 0x00000004f3047221 */ /* 0x000fe40000010000 */
[----:B------:R-:W2:Y:S01]  /*8e90*/  MUFU.EX2 R50, R12 ;  /* 0x0000000c00327308 */ /* 0x000ea20000000800 */
        /* <DEDUP_REMOVED lines=8> */
[----:B--2---:R-:W-:Y:S01]  /*8f20*/  F2FP.BF16.PACK_AB R11, R50, R56 ;  /* 0x00000038320b723e */ /* 0x004fe200000010ff */
[----:B------:R-:W-:-:S02]  /*8f30*/  FFMA.FTZ R12, R192, c[0x0][0x23c], -R7 ;  /* 0x00008f00c00c7a23 */ /* 0x000fc40000010807 */
[----:B------:R-:W-:Y:S02]  /*8f40*/  FADD.FTZ R4, R248, R4 ;  /* 0x00000004f8047221 */ /* 0x000fe40000010000 */
[----:B------:R-:W2:Y:S01]  /*8f50*/  MUFU.EX2 R51, R12 ;  /* 0x0000000c00337308 */ /* 0x000ea20000000800 */
[----:B------:R-:W-:Y:S01]  /*8f60*/  FADD.FTZ R0, R60, R0 ;  /* 0x000000003c007221 */ /* 0x000fe20000010000 */
[C---:B-1----:R-:W-:Y:S01]  /*8f70*/  HMMA.16816.F32.BF16 R136, R8.reuse, R52, R36 ;  /* 0x000000340888723c */ /* 0x042fe20000041824 */
[----:B------:R-:W-:Y:S01]  /*8f80*/  FADD.FTZ R4, R249, R4 ;  /* 0x00000004f9047221 */ /* 0x000fe20000010000 */
[----:B------:R-:W1:Y:S01]  /*8f90*/  LDSM.16.MT88.4 R36, [R164+0x8800] ;  /* 0x00880000a424783b */ /* 0x000e620000004200 */
[----:B------:R-:W-:Y:S02]  /*8fa0*/  FADD.FTZ R0, R59, R0 ;  /* 0x000000003b007221 */ /* 0x000fe40000010000 */
[----:B------:R-:W-:Y:S02]  /*8fb0*/  FADD.FTZ R4, R250, R4 ;  /* 0x00000004fa047221 */ /* 0x000fe40000010000 */
[----:B------:R-:W-:Y:S01]  /*8fc0*/  FADD.FTZ R0, R58, R0 ;  /* 0x000000003a007221 */ /* 0x000fe20000010000 */
[----:B------:R-:W-:Y:S01]  /*8fd0*/  HMMA.16816.F32.BF16 R32, R8, R54, R40 ;  /* 0x000000360820723c */ /* 0x000fe20000041828 */
[----:B------:R-:W-:-:S02]  /*8fe0*/  FADD.FTZ R4, R251, R4 ;  /* 0x00000004fb047221 */ /* 0x000fc40000010000 */
[----:B------:R-:W-:Y:S02]  /*8ff0*/  FADD.FTZ R0, R57, R0 ;  /* 0x0000000039007221 */ /* 0x000fe40000010000 */
[----:B------:R-:W-:Y:S01]  /*9000*/  FADD.FTZ R4, R130, R4 ;  /* 0x0000000482047221 */ /* 0x000fe20000010000 */
[----:B--2---:R-:W-:Y:S01]  /*9010*/  F2FP.BF16.PACK_AB R148, R51, R62 ;  /* 0x0000003e3394723e */ /* 0x004fe200000010ff */
[----:B------:R-:W-:Y:S01]  /*9020*/  FFMA.FTZ R12, R197, c[0x0][0x23c], -R6 ;  /* 0x00008f00c50c7a23 */ /* 0x000fe20000010806 */
[----:B----4-:R-:W-:Y:S01]  /*9030*/  HMMA.16816.F32.BF16 R144, R8, R28, R24 ;  /* 0x0000001c0890723c */ /* 0x010fe20000041818 */
[----:B------:R-:W-:Y:S01]  /*9040*/  FADD.FTZ R4, R252, R4 ;  /* 0x00000004fc047221 */ /* 0x000fe20000010000 */
[----:B------:R-:W-:Y:S01]  /*9050*/  LDSM.16.MT88.4 R24, [R164+0x8c00] ;  /* 0x008c0000a418783b */ /* 0x000fe20000004200 */
[----:B------:R2:W3:Y:S01]  /*9060*/  MUFU.EX2 R49, R12 ;  /* 0x0000000c00317308 */ /* 0x0004e20000000800 */
[----:B------:R-:W-:Y:S02]  /*9070*/  FADD.FTZ R0, R56, R0 ;  /* 0x0000000038007221 */ /* 0x000fe40000010000 */
[----:B------:R-:W-:-:S02]  /*9080*/  FADD.FTZ R4, R129, R4 ;  /* 0x0000000481047221 */ /* 0x000fc40000010000 */
[----:B------:R-:W-:Y:S01]  /*9090*/  HMMA.16816.F32.BF16 R16, R8, R30, R16 ;  /* 0x0000001e0810723c */ /* 0x000fe20000041810 */
[----:B------:R-:W-:Y:S02]  /*90a0*/  FADD.FTZ R0, R50, R0 ;  /* 0x0000000032007221 */ /* 0x000fe40000010000 */
[----:B------:R-:W-:-:S04]  /*90b0*/  FADD.FTZ R4, R125, R4 ;  /* 0x000000047d047221 */ /* 0x000fc80000010000 */
[----:B------:R-:W-:Y:S01]  /*90c0*/  FADD.FTZ R4, R124, R4 ;  /* 0x000000047c047221 */ /* 0x000fe20000010000 */
[----:B------:R-:W-:Y:S02]  /*90d0*/  F2FP.BF16.PACK_AB R8, R85, R93 ;  /* 0x0000005d5508723e */ /* 0x000fe400000010ff */
[----:B------:R-:W-:Y:S01]  /*90e0*/  F2FP.BF16.PACK_AB R10, R64, R73 ;  /* 0x00000049400a723e */ /* 0x000fe200000010ff */
[----:B--2---:R-:W-:Y:S02]  /*90f0*/  FFMA.FTZ R12, R198, c[0x0][0x23c], -R6 ;  /* 0x00008f00c60c7a23 */ /* 0x004fe40000010806 */
[----:B------:R-:W-:Y:S02]  /*9100*/  FADD.FTZ R4, R123, R4 ;  /* 0x000000047b047221 */ /* 0x000fe40000010000 */
[----:B------:R-:W2:Y:S01]  /*9110*/  MUFU.EX2 R48, R12 ;  /* 0x0000000c00307308 */ /* 0x000ea20000000800 */
[----:B---3--:R-:W-:Y:S02]  /*9120*/  FADD.FTZ R0, R49, R0 ;  /* 0x0000000031007221 */ /* 0x008fe40000010000 */
[----:B------:R-:W-:-:S04]  /*9130*/  FADD.FTZ R4, R110, R4 ;  /* 0x000000046e047221 */ /* 0x000fc80000010000 */
[----:B------:R-:W-:-:S04]  /*9140*/  FADD.FTZ R4, R108, R4 ;  /* 0x000000046c047221 */ /* 0x000fc80000010000 */
[----:B------:R-:W-:-:S04]  /*9150*/  FADD.FTZ R4, R107, R4 ;  /* 0x000000046b047221 */ /* 0x000fc80000010000 */
[----:B------:R-:W-:Y:S01]  /*9160*/  FADD.FTZ R4, R106, R4 ;  /* 0x000000046a047221 */ /* 0x000fe20000010000 */
[C---:B--2---:R-:W-:Y:S01]  /*9170*/  F2FP.BF16.PACK_AB R9, R48.reuse, R49 ;  /* 0x000000313009723e */ /* 0x044fe200000010ff */
[----:B------:R-:W-:Y:S02]  /*9180*/  FFMA.FTZ R12, R199, c[0x0][0x23c], -R6 ;  /* 0x00008f00c70c7a23 */ /* 0x000fe40000010806 */
[----:B------:R-:W-:Y:S02]  /*9190*/  FADD.FTZ R4, R105, R4 ;  /* 0x0000000469047221 */ /* 0x000fe40000010000 */
[----:B------:R2:W3:Y:S01]  /*91a0*/  MUFU.EX2 R47, R12 ;  /* 0x0000000c002f7308 */ /* 0x0004e20000000800 */
[----:B------:R-:W-:Y:S02]  /*91b0*/  FADD.FTZ R0, R48, R0 ;  /* 0x0000000030007221 */ /* 0x000fe40000010000 */
[----:B------:R-:W-:-:S04]  /*91c0*/  FADD.FTZ R4, R93, R4 ;  /* 0x000000045d047221 */ /* 0x000fc80000010000 */
[----:B------:R-:W-:-:S04]  /*91d0*/  FADD.FTZ R4, R85, R4 ;  /* 0x0000000455047221 */ /* 0x000fc80000010000 */
[----:B------:R-:W-:-:S04]  /*91e0*/  FADD.FTZ R4, R73, R4 ;  /* 0x0000000449047221 */ /* 0x000fc80000010000 */
[----:B------:R-:W-:Y:S02]  /*91f0*/  FADD.FTZ R4, R64, R4 ;  /* 0x0000000440047221 */ /* 0x000fe40000010000 */
[----:B--2---:R-:W-:Y:S02]  /*9200*/  FFMA.FTZ R12, R201, c[0x0][0x23c], -R6 ;  /* 0x00008f00c90c7a23 */ /* 0x004fe40000010806 */
[----:B---3--:R-:W-:Y:S02]  /*9210*/  FADD.FTZ R0, R47, R0 ;  /* 0x000000002f007221 */ /* 0x008fe40000010000 */
[----:B------:R2:W3:Y:S01]  /*9220*/  MUFU.EX2 R40, R12 ;  /* 0x0000000c00287308 */ /* 0x0004e20000000800 */
[----:B------:R-:W-:-:S04]  /*9230*/  FADD.FTZ R4, R62, R4 ;  /* 0x000000043e047221 */ /* 0x000fc80000010000 */
[----:B------:R-:W-:Y:S02]  /*9240*/  FADD.FTZ R4, R51, R4 ;  /* 0x0000000433047221 */ /* 0x000fe40000010000 */
[--C-:B--2---:R-:W-:Y:S01]  /*9250*/  FFMA.FTZ R12, R200, c[0x0][0x23c], -R7.reuse ;  /* 0x00008f00c80c7a23 */ /* 0x104fe20000010807 */
[C---:B---3--:R-:W-:Y:S01]  /*9260*/  F2FP.BF16.PACK_AB R11, R40.reuse, R47 ;  /* 0x0000002f280b723e */ /* 0x048fe200000010ff */
[----:B------:R-:W-:Y:S02]  /*9270*/  FADD.FTZ R0, R40, R0 ;  /* 0x0000000028007221 */ /* 0x000fe40000010000 */
[----:B------:R2:W3:Y:S04]  /*9280*/  MUFU.EX2 R23, R12 ;  /* 0x0000000c00177308 */ /* 0x0004e80000000800 */
[C---:B------:R-:W-:Y:S08]  /*9290*/  HMMA.16816.F32.BF16 R136, R8.reuse, R140, R136 ;  /* 0x0000008c0888723c */ /* 0x040ff00000041888 */
[----:B------:R-:W-:Y:S01]  /*92a0*/  HMMA.16816.F32.BF16 R140, R8, R142, R32 ;  /* 0x0000008e088c723c */ /* 0x000fe20000041820 */
[----:B--2---:R-:W-:-:S02]  /*92b0*/  FFMA.FTZ R12, R202, c[0x0][0x23c], -R7 ;  /* 0x00008f00ca0c7a23 */ /* 0x004fc40000010807 */
[----:B------:R-:W-:Y:S02]  /*92c0*/  FFMA.FTZ R7, R203, c[0x0][0x23c], -R6 ;  /* 0x00008f00cb077a23 */ /* 0x000fe40000010806 */
[----:B------:R2:W4:Y:S03]  /*92d0*/  MUFU.EX2 R239, R12 ;  /* 0x0000000c00ef7308 */ /* 0x0005260000000800 */
[----:B-1----:R-:W-:Y:S01]  /*92e0*/  HMMA.16816.F32.BF16 R144, R8, R36, R144 ;  /* 0x000000240890723c */ /* 0x002fe20000041890 */
[----:B---3--:R-:W-:-:S04]  /*92f0*/  FADD.FTZ R4, R23, R4 ;  /* 0x0000000417047221 */ /* 0x008fc80000010000 */
[----:B------:R1:W3:Y:S03]  /*9300*/  MUFU.EX2 R22, R7 ;  /* 0x0000000700167308 */ /* 0x0002e60000000800 */
[----:B------:R-:W-:Y:S01]  /*9310*/  HMMA.16816.F32.BF16 R16, R8, R38, R16 ;  /* 0x000000260810723c */ /* 0x000fe20000041810 */
[----:B--2---:R-:W2:Y:S01]  /*9320*/  LDSM.16.MT88.4 R12, [R135+0x8c00] ;  /* 0x008c0000870c783b */ /* 0x004ea20000004200 */
[C---:B----4-:R-:W-:Y:S01]  /*9330*/  F2FP.BF16.PACK_AB R150, R239.reuse, R23 ;  /* 0x00000017ef96723e */ /* 0x050fe200000010ff */
[----:B------:R-:W-:Y:S02]  /*9340*/  FADD.FTZ R239, R239, R4 ;  /* 0x00000004efef7221 */ /* 0x000fe40000010000 */
[----:B-1----:R-:W-:Y:S02]  /*9350*/  FFMA.FTZ R7, R204, c[0x0][0x23c], -R6 ;  /* 0x00008f00cc077a23 */ /* 0x002fe40000010806 */
[----:B---3--:R-:W-:-:S02]  /*9360*/  FADD.FTZ R0, R22, R0 ;  /* 0x0000000016007221 */ /* 0x008fc40000010000 */
[----:B------:R1:W3:Y:S02]  /*9370*/  MUFU.EX2 R21, R7 ;  /* 0x0000000700157308 */ /* 0x0002e40000000800 */
[--C-:B-1----:R-:W-:Y:S01]  /*9380*/  FFMA.FTZ R7, R205, c[0x0][0x23c], -R6.reuse ;  /* 0x00008f00cd077a23 */ /* 0x102fe20000010806 */
[C---:B---3--:R-:W-:Y:S01]  /*9390*/  F2FP.BF16.PACK_AB R149, R21.reuse, R22 ;  /* 0x000000161595723e */ /* 0x048fe200000010ff */
[----:B------:R-:W-:Y:S02]  /*93a0*/  FFMA.FTZ R6, R206, c[0x0][0x23c], -R6 ;  /* 0x00008f00ce067a23 */ /* 0x000fe40000010806 */
[----:B------:R-:W-:Y:S02]  /*93b0*/  FADD.FTZ R0, R21, R0 ;  /* 0x0000000015007221 */ /* 0x000fe40000010000 */
[----:B------:R-:W1:Y:S08]  /*93c0*/  MUFU.EX2 R7, R7 ;  /* 0x0000000700077308 */ /* 0x000e700000000800 */
[----:B------:R-:W3:Y:S01]  /*93d0*/  MUFU.EX2 R6, R6 ;  /* 0x0000000600067308 */ /* 0x000ee20000000800 */
[----:B-1----:R-:W-:Y:S01]  /*93e0*/  FADD.FTZ R0, R7, R0 ;  /* 0x0000000007007221 */ /* 0x002fe20000010000 */
[----:B---3--:R-:W-:-:S03]  /*93f0*/  F2FP.BF16.PACK_AB R151, R6, R7 ;  /* 0x000000070697723e */ /* 0x008fc600000010ff */
[----:B------:R-:W-:-:S04]  /*9400*/  FADD.FTZ R240, R6, R0 ;  /* 0x0000000006f07221 */ /* 0x000fc80000010000 */
[C---:B--2---:R-:W-:Y:S08]  /*9410*/  HMMA.16816.F32.BF16 R136, R148.reuse, R12, R136 ;  /* 0x0000000c9488723c */ /* 0x044ff00000041888 */
[C---:B------:R-:W-:Y:S08]  /*9420*/  HMMA.16816.F32.BF16 R140, R148.reuse, R14, R140 ;  /* 0x0000000e948c723c */ /* 0x040ff0000004188c */
[C---:B------:R-:W-:Y:S08]  /*9430*/  HMMA.16816.F32.BF16 R144, R148.reuse, R24, R144 ;  /* 0x000000189490723c */ /* 0x040ff00000041890 */
[----:B------:R-:W-:Y:S01]  /*9440*/  HMMA.16816.F32.BF16 R148, R148, R26, R16 ;  /* 0x0000001a9494723c */ /* 0x000fe20000041810 */
[----:B------:R-:W-:Y:S07]  /*9450*/  @!UPT UIADD3 URZ, URZ, URZ, URZ ;  /* 0x0000003f3f3ff290 */ /* 0x000fee000fffe03f */
[----:B------:R-:W-:Y:S11]  /*9460*/  @!P1 BRA `(.L_x_1198) ;  /* 0x00006df000009947 */ /* 0x000ff60003800000 */
[----:B------:R-:W-:-:S04]  /*9470*/  DEPBAR.LE SB0, 0x0 ;  /* 0x000080000000791a */ /* 0x000fc80000000000 */
[----:B------:R-:W-:Y:S01]  /*9480*/  IADD3 R238, R78, -0x2, RZ ;  /* 0xfffffffe4eee7810 */ /* 0x000fe20007ffe0ff */
[----:B------:R-:W-:Y:S06]  /*9490*/  BAR.SYNC.DEFER_BLOCKING 0x0 ;  /* 0x0000000000007b1d */ /* 0x000fec0000010000 */
        /* <DEDUP_REMOVED lines=62> */
.L_x_1199:
[----:B------:R-:W-:-:S05]  /*9880*/  IMAD.MOV.U32 R0, RZ, RZ, c[0x0][0x1a0] ;  /* 0x00006800ff007624 */ /* 0x000fca00078e00ff */
[----:B------:R-:W-:-:S04]  /*9890*/  LEA R0, -R0, RZ, 0x8 ;  /* 0x000000ff00007211 */ /* 0x000fc800078e41ff */
[----:B------:R-:W-:Y:S02]  /*98a0*/  SHF.R.S32.HI R4, RZ, 0x1f, R0 ;  /* 0x0000001fff047819 */ /* 0x000fe40000011400 */
.L_x_1200:
[----:B------:R-:W-:Y:S02]  /*98b0*/  ISETP.GE.AND P0, PT, R183, c[0x0][0x220], PT ;  /* 0x00008800b7007a0c */ /* 0x000fe40003f06270 */
[----:B------:R-:W-:-:S04]  /*98c0*/  LEA R45, P4, R0, R45, 0x1 ;  /* 0x0000002d002d7211 */ /* 0x000fc800078808ff */
[----:B------:R-:W-:-:S07]  /*98d0*/  LEA.HI.X R46, R0, R46, R4, 0x1, P4 ;  /* 0x0000002e002e7211 */ /* 0x000fce00020f0c04 */
[----:B------:R-:W-:Y:S01]  /*98e0*/  @!P0 IMAD.MOV.U32 R6, RZ, RZ, c[0x0][0x1a0] ;  /* 0x00006800ff068624 */ /* 0x000fe200078e00ff */
[----:B------:R-:W-:Y:S01]  /*98f0*/  @P0 STS [R184+0x5000], RZ ;  /* 0x005000ffb8000388 */ /* 0x000fe20000000800 */
[----:B------:R-:W-:Y:S02]  /*9900*/  @!P0 IMAD.MOV.U32 R7, RZ, RZ, c[0x0][0x1a0] ;  /* 0x00006800ff078624 */ /* 0x000fe400078e00ff */
        /* <DEDUP_REMOVED lines=12> */
[----:B------:R-:W-:-:S03]  /*99d0*/  @!P0 IMAD.WIDE.U32 R6, R14, 0xe0, R6 ;  /* 0x000000e00e068825 */ /* 0x000fc600078e0006 */
[-C--:B------:R-:W-:Y:S01]  /*99e0*/  @!P0 LEA R16, P3, R18, R76.reuse, 0x5 ;  /* 0x0000004c12108211 */ /* 0x080fe200078628ff */
[----:B------:R-:W-:Y:S02]  /*99f0*/  @!P0 IMAD.MOV.U32 R14, RZ, RZ, R45 ;  /* 0x000000ffff0e8224 */ /* 0x000fe400078e002d */
[----:B------:R-:W-:Y:S02]  /*9a00*/  @!P0 IMAD.MOV.U32 R15, RZ, RZ, R46 ;  /* 0x000000ffff0f8224 */ /* 0x000fe400078e002e */
[----:B------:R-:W-:Y:S02]  /*9a10*/  @!P0 IMAD.MOV.U32 R22, RZ, RZ, c[0x0][0x1a0] ;  /* 0x00006800ff168624 */ /* 0x000fe400078e00ff */
[----:B------:R-:W-:Y:S01]  /*9a20*/  @!P0 IMAD.MOV.U32 R12, RZ, RZ, c[0x0][0x1a0] ;  /* 0x00006800ff0c8624 */ /* 0x000fe200078e00ff */
[----:B------:R-:W-:Y:S01]  /*9a30*/  @!PT LDS RZ, [RZ] ;  /* 0x00000000fffff984 */ /* 0x000fe20000000800 */
[----:B------:R-:W-:Y:S01]  /*9a40*/  @!PT LDS RZ, [RZ] ;  /* 0x00000000fffff984 */ /* 0x000fe20000000800 */
[----:B------:R-:W-:Y:S01]  /*9a50*/  @!PT LDS RZ, [RZ] ;  /* 0x00000000fffff984 */ /* 0x000fe20000000800 */
[----:B------:R1:W-:Y:S01]  /*9a60*/  @!P0 LDGSTS.E.BYPASS.LTC128B.128 [R184+0x5000], [R14.64] ;  /* 0x050000000eb88fae */ /* 0x0003e2000b901d46 */
[----:B------:R-:W-:Y:S01]  /*9a70*/  @!P0 IMAD.MOV.U32 R78, RZ, RZ, R76 ;  /* 0x000000ffff4e8224 */ /* 0x000fe200078e004c */
[----:B------:R-:W-:Y:S01]  /*9a80*/  @!P0 LEA R19, P2, R22, R76, 0x6 ;  /* 0x0000004c16138211 */ /* 0x000fe200078430ff */
[----:B------:R-:W-:Y:S01]  /*9a90*/  @!P0 IMAD.MOV.U32 R17, RZ, RZ, c[0x0][0x1a4] ;  /* 0x00006900ff118624 */ /* 0x000fe200078e00ff */
[----:B------:R-:W-:Y:S01]  /*9aa0*/  @P0 STS.128 [R184+0x5800], RZ ;  /* 0x005800ffb8000388 */ /* 0x000fe20000000c00 */
[----:B------:R-:W-:-:S02]  /*9ab0*/  @!P0 IMAD.MOV.U32 R21, RZ, RZ, c[0x0][0x1a4] ;  /* 0x00006900ff158624 */ /* 0x000fc400078e00ff */
[----:B------:R-:W-:Y:S01]  /*9ac0*/  @!P0 IMAD.WIDE.U32 R12, R12, 0x60, R78 ;  /* 0x000000600c0c8825 */ /* 0x000fe200078e004e */
[-C--:B------:R-:W-:Y:S02]  /*9ad0*/  @!P0 LEA.HI.X R17, R18, R79.reuse, R17, 0x5, P3 ;  /* 0x0000004f12118211 */ /* 0x080fe400018f2c11 */
[----:B------:R-:W-:Y:S01]  /*9ae0*/  @!P0 LEA.HI.X R18, R22, R79, R21, 0x6, P2 ;  /* 0x0000004f16128211 */ /* 0x000fe200010f3415 */
[----:B------:R-:W-:Y:S01]  /*9af0*/  @!P0 IMAD.MOV.U32 R26, RZ, RZ, c[0x0][0x1a0] ;  /* 0x00006800ff1a8624 */ /* 0x000fe200078e00ff */
[C---:B------:R-:W-:Y:S01]  /*9b00*/  @!P0 IADD3 R12, P3, R0.reuse, R12, RZ ;  /* 0x0000000c000c8210 */ /* 0x040fe20007f7e0ff */
[----:B------:R-:W-:Y:S01]  /*9b10*/  @!P0 IMAD.MOV.U32 R25, RZ, RZ, c[0x0][0x1a4] ;  /* 0x00006900ff198624 */ /* 0x000fe200078e00ff */
[----:B------:R-:W-:Y:S01]  /*9b20*/  @!P0 IADD3 R23, P2, R0, R10, RZ ;  /* 0x0000000a00178210 */ /* 0x000fe20007f5e0ff */
[----:B------:R-:W-:Y:S01]  /*9b30*/  @!P0 IMAD.MOV.U32 R10, RZ, RZ, c[0x0][0x1a4] ;  /* 0x00006900ff0a8624 */ /* 0x000fe200078e00ff */
[----:B------:R-:W-:-:S04]  /*9b40*/  @!P0 LEA R24, P1, R26, R76, 0x7 ;  /* 0x0000004c1a188211 */ /* 0x000fc800078238ff */
[----:B------:R-:W-:Y:S02]  /*9b50*/  @!P0 LEA.HI.X R25, R26, R79, R25, 0x7, P1 ;  /* 0x0000004f1a198211 */ /* 0x000fe400008f3c19 */
[C---:B------:R-:W-:Y:S02]  /*9b60*/  @!P0 IADD3 R22, P1, R0.reuse, R6, RZ ;  /* 0x0000000600168210 */ /* 0x040fe40007f3e0ff */
[----:B------:R-:W-:Y:S01]  /*9b70*/  @!P0 IADD3 R6, P4, R0, R19, RZ ;  /* 0x0000001300068210 */ /* 0x000fe20007f9e0ff */
[----:B-1----:R-:W-:Y:S02]  /*9b80*/  @!P0 IMAD.MOV.U32 R15, RZ, RZ, c[0x0][0x1a4] ;  /* 0x00006900ff0f8624 */ /* 0x002fe400078e00ff */
[----:B------:R-:W-:Y:S02]  /*9b90*/  @!P0 IMAD.MOV.U32 R14, RZ, RZ, c[0x0][0x1a4] ;  /* 0x00006900ff0e8624 */ /* 0x000fe400078e00ff */
[----:B------:R-:W-:Y:S02]  /*9ba0*/  @!P0 IMAD R15, R15, 0x60, RZ ;  /* 0x000000600f0f8824 */ /* 0x000fe400078e02ff */
[----:B------:R-:W-:-:S03]  /*9bb0*/  @!P0 IMAD R14, R14, 0xa0, RZ ;  /* 0x000000a00e0e8824 */ /* 0x000fc600078e02ff */
[----:B------:R-:W-:Y:S01]  /*9bc0*/  @!P0 IADD3.X R15, R4, R13, R15, P3, !PT ;  /* 0x0000000d040f8210 */ /* 0x000fe20001ffe40f */
[----:B------:R-:W-:Y:S01]  /*9bd0*/  @!P0 IMAD R13, R10, 0xe0, RZ ;  /* 0x000000e00a0d8824 */ /* 0x000fe200078e02ff */
[----:B------:R-:W-:Y:S01]  /*9be0*/  @!P0 IADD3.X R26, R4, R11, R14, P2, !PT ;  /* 0x0000000b041a8210 */ /* 0x000fe200017fe40e */
[----:B------:R-:W-:Y:S01]  /*9bf0*/  @!P0 IMAD R11, R21, 0xc0, RZ ;  /* 0x000000c0150b8824 */ /* 0x000fe200078e02ff */
[C---:B------:R-:W-:Y:S02]  /*9c00*/  @!P0 IADD3 R10, P5, R0.reuse, R16, RZ ;  /* 0x00000010000a8210 */ /* 0x040fe40007fbe0ff */
[----:B------:R-:W-:Y:S01]  /*9c10*/  @!P0 IADD3 R21, P2, R0, R8, RZ ;  /* 0x0000000800158210 */ /* 0x000fe20007f5e0ff */
[----:B------:R-:W-:Y:S01]  /*9c20*/  @!P0 IMAD.X R8, R4, 0x1, R18, P4 ;  /* 0x0000000104088824 */ /* 0x000fe200020e0612 */
[----:B------:R-:W-:Y:S02]  /*9c30*/  @!P0 IADD3 R0, P3, R0, R24, RZ ;  /* 0x0000001800008210 */ /* 0x000fe40007f7e0ff */
[C---:B------:R-:W-:Y:S01]  /*9c40*/  @!P0 IADD3.X R24, R4.reuse, R7, R13, P1, !PT ;  /* 0x0000000704188210 */ /* 0x040fe20000ffe40d */
[----:B------:R-:W-:Y:S01]  /*9c50*/  @!P0 IMAD.X R7, R4, 0x1, R17, P5 ;  /* 0x0000000104078824 */ /* 0x000fe200028e0611 */
[----:B------:R-:W-:-:S02]  /*9c60*/  @!P0 LEA R18, P4, R10, c[0x0][0x170], 0x1 ;  /* 0x00005c000a128a11 */ /* 0x000fc400078808ff */
[C---:B------:R-:W-:Y:S01]  /*9c70*/  @!P0 IADD3.X R9, R4.reuse, R11, R9, P2, !PT ;  /* 0x0000000b04098210 */ /* 0x040fe200017fe409 */
[----:B------:R-:W-:Y:S01]  /*9c80*/  @!P0 IMAD.X R4, R4, 0x1, R25, P3 ;  /* 0x0000000104048824 */ /* 0x000fe200018e0619 */
[----:B------:R-:W-:Y:S02]  /*9c90*/  @!P0 LEA R14, P1, R12, c[0x0][0x170], 0x1 ;  /* 0x00005c000c0e8a11 */ /* 0x000fe400078208ff */
[----:B------:R-:W-:Y:S02]  /*9ca0*/  @!P0 LEA R16, P2, R6, c[0x0][0x170], 0x1 ;  /* 0x00005c0006108a11 */ /* 0x000fe400078408ff */
[----:B------:R-:W-:Y:S02]  /*9cb0*/  @!P0 LEA.HI.X R19, R10, c[0x0][0x174], R7, 0x1, P4 ;  /* 0x00005d000a138a11 */ /* 0x000fe400020f0c07 */
[----:B------:R-:W-:Y:S02]  /*9cc0*/  @!P0 LEA.HI.X R15, R12, c[0x0][0x174], R15, 0x1, P1 ;  /* 0x00005d000c0f8a11 */ /* 0x000fe400008f0c0f */
[----:B------:R-:W-:Y:S01]  /*9cd0*/  @!P0 LEA.HI.X R17, R6, c[0x0][0x174], R8, 0x1, P2 ;  /* 0x00005d0006118a11 */ /* 0x000fe200010f0c08 */
[----:B------:R-:W-:Y:S01]  /*9ce0*/  @!PT LDS RZ, [RZ] ;  /* 0x00000000fffff984 */ /* 0x000fe20000000800 */
[----:B------:R-:W-:Y:S01]  /*9cf0*/  @!PT LDS RZ, [RZ] ;  /* 0x00000000fffff984 */ /* 0x000fe20000000800 */
[----:B------:R-:W-:Y:S01]  /*9d00*/  @!PT LDS RZ, [RZ] ;  /* 0x00000000fffff984 */ /* 0x000fe20000000800 */
[----:B------:R1:W-:Y:S01]  /*9d10*/  @!P0 LDGSTS.E.BYPASS.LTC128B.128 [R184+0x5800], [R18.64] ;  /* 0x0580000012b88fae */ /* 0x0003e2000b901d46 */
[----:B------:R-:W-:-:S02]  /*9d20*/  @!P0 LEA R12, P4, R0, c[0x0][0x170], 0x1 ;  /* 0x00005c00000c8a11 */ /* 0x000fc400078808ff */
        /* <DEDUP_REMOVED lines=8> */
[----:B------:R-:W-:Y:S02]  /*9db0*/  @!P0 LEA R6, P1, R22, c[0x0][0x170], 0x1 ;  /* 0x00005c0016068a11 */ /* 0x000fe400078208ff */
[----:B------:R-:W-:Y:S01]  /*9dc0*/  @!P0 LEA.HI.X R11, R23, c[0x0][0x174], R26, 0x1, P3 ;  /* 0x00005d00170b8a11 */ /* 0x000fe200018f0c1a */
[----:B------:R-:W-:Y:S01]  /*9dd0*/  @P0 STS.128 [R184+0x6800], RZ ;  /* 0x006800ffb8000388 */ /* 0x000fe20000000c00 */
[----:B------:R-:W-:-:S02]  /*9de0*/  @!P0 LEA.HI.X R9, R21, c[0x0][0x174], R9, 0x1, P2 ;  /* 0x00005d0015098a11 */ /* 0x000fc400010f0c09 */
        /* <DEDUP_REMOVED lines=26> */
[----:B------:R-:W1:Y:S04]  /*9f90*/  LDSM.16.M88.4 R24, [R134+0x1000] ;  /* 0x001000008618783b */ /* 0x000e680000000200 */
[----:B------:R-:W-:Y:S04]  /*9fa0*/  LDSM.16.M88.4 R32, [R165] ;  /* 0x00000000a520783b */ /* 0x000fe80000000200 */
[----:B------:R-:W2:Y:S04]  /*9fb0*/  LDSM.16.M88.4 R40, [R134+0x1400] ;  /* 0x001400008628783b */ /* 0x000ea80000000200 */
[----:B---3--:R-:W3:Y:S04]  /*9fc0*/  LDSM.16.M88.4 R8, [R167] ;  /* 0x00000000a708783b */ /* 0x008ee80000000200 */
[----:B------:R-:W5:Y:S04]  /*9fd0*/  LDSM.16.M88.4 R52, [R182] ;  /* 0x00000000b634783b */ /* 0x000f680000000200 */
[----:B------:R-:W3:Y:S04]  /*9fe0*/  LDSM.16.M88.4 R60, [R134+0x1800] ;  /* 0x00180000863c783b */ /* 0x000ee80000000200 */
[----:B------:R-:W3:Y:S04]  /*9ff0*/  LDSM.16.M88.4 R48, [R181] ;  /* 0x00000000b530783b */ /* 0x000ee80000000200 */
[----:B------:R-:W5:Y:S04]  /*a000*/  LDSM.16.M88.4 R56, [R134+0x1c00] ;  /* 0x001c00008638783b */ /* 0x000f680000000200 */
[----:B----4-:R-:W4:Y:S04]  /*a010*/  S2R R7, SR_TID.X ;  /* 0x0000000000077919 */ /* 0x010f280000002100 */
[----:B------:R-:W0:Y:S01]  /*a020*/  LDGDEPBAR ;  /* 0x00000000000079af */ /* 0x000e220000000000 */
[C---:B-1----:R-:W-:Y:S08]  /*a030*/  HMMA.16816.F32.BF16 R16, R12.reuse, R24, RZ ;  /* 0x000000180c10723c */ /* 0x042ff000000418ff */
[C---:B------:R-:W-:Y:S08]  /*a040*/  HMMA.16816.F32.BF16 R28, R12.reuse, R26, RZ ;  /* 0x0000001a0c1c723c */ /* 0x040ff000000418ff */
[----:B--2---:R-:W-:Y:S01]  /*a050*/  HMMA.16816.F32.BF16 R24, R12, R40, RZ ;  /* 0x000000280c18723c */ /* 0x004fe200000418ff */
[----:B----4-:R-:W-:-:S05]  /*a060*/  IMAD.SHL.U32 R7, R7, 0x2, RZ ;  /* 0x0000000207077824 */ /* 0x010fca00078e00ff */
[----:B------:R-:W-:Y:S02]  /*a070*/  LOP3.LUT R7, R7, 0x6, RZ, 0xc0, !PT ;  /* 0x0000000607077812 */ /* 0x000fe400078ec0ff */
[C---:B---3--:R-:W-:Y:S08]  /*a080*/  HMMA.16816.F32.BF16 R16, R8.reuse, R32, R16 ;  /* 0x000000200810723c */ /* 0x048ff00000041810 */
[C---:B------:R-:W-:Y:S08]  /*a090*/  HMMA.16816.F32.BF16 R28, R8.reuse, R34, R28 ;  /* 0x00000022081c723c */ /* 0x040ff0000004181c */
[----:B-----5:R-:W-:Y:S08]  /*a0a0*/  HMMA.16816.F32.BF16 R36, R8, R52, R24 ;  /* 0x000000340824723c */ /* 0x020ff00000041818 */
[----:B------:R-:W-:Y:S01]  /*a0b0*/  FMUL.FTZ R16, R16, c[0x0][0x2ec] ;  /* 0x0000bb0010107a20 */ /* 0x000fe20000410000 */
[----:B------:R-:W-:Y:S01]  /*a0c0*/  HMMA.16816.F32.BF16 R24, R12, R60, RZ ;  /* 0x0000003c0c18723c */ /* 0x000fe200000418ff */
[----:B------:R-:W-:-:S02]  /*a0d0*/  FMUL.FTZ R17, R17, c[0x0][0x2ec] ;  /* 0x0000bb0011117a20 */ /* 0x000fc40000410000 */
[----:B------:R-:W-:Y:S01]  /*a0e0*/  FMUL.FTZ R18, R18, c[0x0][0x2ec] ;  /* 0x0000bb0012127a20 */ /* 0x000fe20000410000 */
[----:B------:R-:W1:Y:S01]  /*a0f0*/  MUFU.TANH R94, R16 ;  /* 0x00000010005e7308 */ /* 0x000e620000002400 */
[----:B------:R-:W-:Y:S02]  /*a100*/  FMUL.FTZ R19, R19, c[0x0][0x2ec] ;  /* 0x0000bb0013137a20 */ /* 0x000fe40000410000 */
[----:B------:R-:W-:Y:S02]  /*a110*/  FMUL.FTZ R28, R28, c[0x0][0x2ec] ;  /* 0x0000bb001c1c7a20 */ /* 0x000fe40000410000 */
[----:B------:R-:W-:Y:S02]  /*a120*/  FMUL.FTZ R29, R29, c[0x0][0x2ec] ;  /* 0x0000bb001d1d7a20 */ /* 0x000fe40000410000 */
[----:B------:R-:W-:Y:S01]  /*a130*/  FMUL.FTZ R30, R30, c[0x0][0x2ec] ;  /* 0x0000bb001e1e7a20 */ /* 0x000fe20000410000 */
[----:B------:R-:W-:Y:S01]  /*a140*/  MUFU.TANH R96, R17 ;  /* 0x0000001100607308 */ /* 0x000fe20000002400 */
[----:B------:R-:W-:-:S02]  /*a150*/  FMUL.FTZ R31, R31, c[0x0][0x2ec] ;  /* 0x0000bb001f1f7a20 */ /* 0x000fc40000410000 */
[----:B------:R-:W-:Y:S02]  /*a160*/  FMUL.FTZ R36, R36, c[0x0][0x2ec] ;  /* 0x0000bb0024247a20 */ /* 0x000fe40000410000 */
[----:B------:R-:W-:Y:S02]  /*a170*/  FMUL.FTZ R37, R37, c[0x0][0x2ec] ;  /* 0x0000bb0025257a20 */ /* 0x000fe40000410000 */
[----:B------:R-:W-:Y:S01]  /*a180*/  FMUL.FTZ R38, R38, c[0x0][0x2ec] ;  /* 0x0000bb0026267a20 */ /* 0x000fe20000410000 */
[----:B------:R-:W2:Y:S01]  /*a190*/  MUFU.TANH R111, R18 ;  /* 0x00000012006f7308 */ /* 0x000ea20000002400 */
[----:B------:R-:W-:-:S03]  /*a1a0*/  FMUL.FTZ R39, R39, c[0x0][0x2ec] ;  /* 0x0000bb0027277a20 */ /* 0x000fc60000410000 */
[----:B------:R-:W-:Y:S04]  /*a1b0*/  HMMA.16816.F32.BF16 R32, R8, R48, R24 ;  /* 0x000000300820723c */ /* 0x000fe80000041818 */
[----:B------:R3:W4:Y:S04]  /*a1c0*/  MUFU.TANH R117, R19 ;  /* 0x0000001300757308 */ /* 0x0007280000002400 */
[C---:B------:R-:W-:Y:S01]  /*a1d0*/  HMMA.16816.F32.BF16 R24, R12.reuse, R62, RZ ;  /* 0x0000003e0c18723c */ /* 0x040fe200000418ff */
[----:B------:R-:W-:Y:S03]  /*a1e0*/  LDSM.16.M88.4 R60, [R134+0x2000] ;  /* 0x00200000863c783b */ /* 0x000fe60000000200 */
[----:B------:R-:W5:Y:S04]  /*a1f0*/  MUFU.TANH R95, R28 ;  /* 0x0000001c005f7308 */ /* 0x000f680000002400 */
[----:B---3--:R-:W-:Y:S01]  /*a200*/  HMMA.16816.F32.BF16 R16, R12, R42, RZ ;  /* 0x0000002a0c10723c */ /* 0x008fe200000418ff */
[----:B------:R-:W3:Y:S03]  /*a210*/  LDSM.16.M88.4 R40, [R180] ;  /* 0x00000000b428783b */ /* 0x000ee60000000200 */
[----:B------:R-:W-:Y:S04]  /*a220*/  MUFU.TANH R90, R29 ;  /* 0x0000001d005a7308 */ /* 0x000fe80000002400 */
[----:B------:R-:W-:-:S02]  /*a230*/  FMUL.FTZ R32, R32, c[0x0][0x2ec] ;  /* 0x0000bb0020207a20 */ /* 0x000fc40000410000 */
[----:B------:R-:W-:Y:S02]  /*a240*/  FMUL.FTZ R33, R33, c[0x0][0x2ec] ;  /* 0x0000bb0021217a20 */ /* 0x000fe40000410000 */
[----:B------:R-:W-:Y:S01]  /*a250*/  FMUL.FTZ R34, R34, c[0x0][0x2ec] ;  /* 0x0000bb0022227a20 */ /* 0x000fe20000410000 */
[----:B------:R-:W1:Y:S01]  /*a260*/  MUFU.TANH R113, R30 ;  /* 0x0000001e00717308 */ /* 0x000e620000002400 */
[----:B------:R-:W-:-:S07]  /*a270*/  FMUL.FTZ R35, R35, c[0x0][0x2ec] ;  /* 0x0000bb0023237a20 */ /* 0x000fce0000410000 */
[----:B------:R1:W1:Y:S03]  /*a280*/  MUFU.TANH R114, R31 ;  /* 0x0000001f00727308 */ /* 0x0002660000002400 */
[----:B------:R-:W-:Y:S01]  /*a290*/  HMMA.16816.F32.BF16 R16, R8, R54, R16 ;  /* 0x000000360810723c */ /* 0x000fe20000041810 */
[----:B------:R-:W-:Y:S04]  /*a2a0*/  LDSM.16.M88.4 R52, [R134+0x2400] ;  /* 0x002400008634783b */ /* 0x000fe80000000200 */
[----:B------:R-:W2:Y:S03]  /*a2b0*/  MUFU.TANH R93, R36 ;  /* 0x00000024005d7308 */ /* 0x000ea60000002400 */
[----:B-1----:R-:W-:Y:S05]  /*a2c0*/  HMMA.16816.F32.BF16 R28, R12, R56, RZ ;  /* 0x000000380c1c723c */ /* 0x002fea00000418ff */
[----:B------:R-:W-:Y:S08]  /*a2d0*/  MUFU.TANH R92, R37 ;  /* 0x00000025005c7308 */ /* 0x000ff00000002400 */
[----:B------:R-:W1:Y:S03]  /*a2e0*/  MUFU.TANH R116, R38 ;  /* 0x0000002600747308 */ /* 0x000e660000002400 */
[----:B------:R-:W-:-:S02]  /*a2f0*/  FMUL.FTZ R16, R16, c[0x0][0x2ec] ;  /* 0x0000bb0010107a20 */ /* 0x000fc40000410000 */
[----:B------:R-:W-:-:S03]  /*a300*/  FMUL.FTZ R17, R17, c[0x0][0x2ec] ;  /* 0x0000bb0011117a20 */ /* 0x000fc60000410000 */
[----:B------:R3:W1:Y:S01]  /*a310*/  MUFU.TANH R119, R39 ;  /* 0x0000002700777308 */ /* 0x0006620000002400 */
[----:B------:R-:W-:Y:S02]  /*a320*/  FMUL.FTZ R18, R18, c[0x0][0x2ec] ;  /* 0x0000bb0012127a20 */ /* 0x000fe40000410000 */
[----:B------:R-:W-:-:S05]  /*a330*/  FMUL.FTZ R19, R19, c[0x0][0x2ec] ;  /* 0x0000bb0013137a20 */ /* 0x000fca0000410000 */
[----:B------:R-:W1:Y:S08]  /*a340*/  MUFU.TANH R91, R16 ;  /* 0x00000010005b7308 */ /* 0x000e700000002400 */
[----:B------:R-:W-:Y:S01]  /*a350*/  MUFU.TANH R89, R17 ;  /* 0x0000001100597308 */ /* 0x000fe20000002400 */
[----:B---3--:R-:W-:Y:S07]  /*a360*/  HMMA.16816.F32.BF16 R36, R8, R40, R28 ;  /* 0x000000280824723c */ /* 0x008fee000004181c */
[----:B------:R-:W3:Y:S01]  /*a370*/  MUFU.TANH R120, R18 ;  /* 0x0000001200787308 */ /* 0x000ee20000002400 */
[----:B------:R-:W-:Y:S07]  /*a380*/  HMMA.16816.F32.BF16 R28, R12, R60, RZ ;  /* 0x0000003c0c1c723c */ /* 0x000fee00000418ff */
[----:B------:R1:W1:Y:S08]  /*a390*/  MUFU.TANH R122, R19 ;  /* 0x00000013007a7308 */ /* 0x0002700000002400 */
[----:B------:R-:W2:Y:S01]  /*a3a0*/  MUFU.TANH R85, R32 ;  /* 0x0000002000557308 */ /* 0x000ea20000002400 */
[----:B------:R-:W-:-:S02]  /*a3b0*/  FMUL.FTZ R36, R36, c[0x0][0x2ec] ;  /* 0x0000bb0024247a20 */ /* 0x000fc40000410000 */
[----:B------:R-:W-:Y:S02]  /*a3c0*/  FMUL.FTZ R37, R37, c[0x0][0x2ec] ;  /* 0x0000bb0025257a20 */ /* 0x000fe40000410000 */
[----:B------:R-:W-:Y:S02]  /*a3d0*/  FMUL.FTZ R38, R38, c[0x0][0x2ec] ;  /* 0x0000bb0026267a20 */ /* 0x000fe40000410000 */
[----:B------:R-:W-:Y:S01]  /*a3e0*/  FMUL.FTZ R39, R39, c[0x0][0x2ec] ;  /* 0x0000bb0027277a20 */ /* 0x000fe20000410000 */
[----:B-1----:R-:W-:Y:S01]  /*a3f0*/  HMMA.16816.F32.BF16 R16, R8, R50, R24 ;  /* 0x000000320810723c */ /* 0x002fe20000041818 */
[----:B------:R-:W1:Y:S01]  /*a400*/  LDSM.16.M88.4 R48, [R179] ;  /* 0x00000000b330783b */ /* 0x000e620000000200 */
[----:B------:R-:W-:Y:S06]  /*a410*/  MUFU.TANH R87, R33 ;  /* 0x0000002100577308 */ /* 0x000fec0000002400 */
[----:B------:R-:W-:Y:S01]  /*a420*/  HMMA.16816.F32.BF16 R24, R12, R58, RZ ;  /* 0x0000003a0c18723c */ /* 0x000fe200000418ff */
[----:B------:R-:W-:Y:S01]  /*a430*/  LDSM.16.M88.4 R56, [R134+0x2800] ;  /* 0x002800008638783b */ /* 0x000fe20000000200 */
[----:B------:R-:W1:Y:S08]  /*a440*/  MUFU.TANH R124, R34 ;  /* 0x00000022007c7308 */ /* 0x000e700000002400 */
[----:B------:R1:W1:Y:S06]  /*a450*/  MUFU.TANH R126, R35 ;  /* 0x00000023007e7308 */ /* 0x00026c0000002400 */
[----:B------:R-:W-:-:S02]  /*a460*/  FMUL.FTZ R16, R16, c[0x0][0x2ec] ;  /* 0x0000bb0010107a20 */ /* 0x000fc40000410000 */
[----:B------:R-:W-:Y:S01]  /*a470*/  FMUL.FTZ R17, R17, c[0x0][0x2ec] ;  /* 0x0000bb0011117a20 */ /* 0x000fe20000410000 */
[----:B------:R-:W-:Y:S01]  /*a480*/  MUFU.TANH R81, R36 ;  /* 0x0000002400517308 */ /* 0x000fe20000002400 */
[----:B------:R-:W-:Y:S02]  /*a490*/  FMUL.FTZ R18, R18, c[0x0][0x2ec] ;  /* 0x0000bb0012127a20 */ /* 0x000fe40000410000 */
[----:B------:R-:W-:-:S05]  /*a4a0*/  FMUL.FTZ R19, R19, c[0x0][0x2ec] ;  /* 0x0000bb0013137a20 */ /* 0x000fca0000410000 */
[----:B------:R-:W2:Y:S01]  /*a4b0*/  MUFU.TANH R86, R16 ;  /* 0x0000001000567308 */ /* 0x000ea20000002400 */
[----:B-1----:R-:W-:Y:S07]  /*a4c0*/  HMMA.16816.F32.BF16 R32, R8, R48, R28 ;  /* 0x000000300820723c */ /* 0x002fee000004181c */
[----:B------:R-:W-:Y:S01]  /*a4d0*/  MUFU.TANH R88, R17 ;  /* 0x0000001100587308 */ /* 0x000fe20000002400 */
[----:B------:R-:W-:Y:S07]  /*a4e0*/  HMMA.16816.F32.BF16 R28, R12, R52, RZ ;  /* 0x000000340c1c723c */ /* 0x000fee00000418ff */
[----:B------:R-:W1:Y:S08]  /*a4f0*/  MUFU.TANH R128, R18 ;  /* 0x0000001200807308 */ /* 0x000e700000002400 */
[----:B------:R1:W1:Y:S01]  /*a500*/  MUFU.TANH R127, R19 ;  /* 0x00000013007f7308 */ /* 0x0002620000002400 */
[----:B------:R-:W-:-:S07]  /*a510*/  FMUL.FTZ R32, R32, c[0x0][0x2ec] ;  /* 0x0000bb0020207a20 */ /* 0x000fce0000410000 */
[----:B------:R-:W-:Y:S01]  /*a520*/  MUFU.TANH R84, R37 ;  /* 0x0000002500547308 */ /* 0x000fe20000002400 */
[----:B------:R-:W-:Y:S02]  /*a530*/  FMUL.FTZ R33, R33, c[0x0][0x2ec] ;  /* 0x0000bb0021217a20 */ /* 0x000fe40000410000 */
[----:B------:R-:W-:Y:S02]  /*a540*/  FMUL.FTZ R34, R34, c[0x0][0x2ec] ;  /* 0x0000bb0022227a20 */ /* 0x000fe40000410000 */
[----:B------:R-:W-:Y:S01]  /*a550*/  FMUL.FTZ R35, R35, c[0x0][0x2ec] ;  /* 0x0000bb0023237a20 */ /* 0x000fe20000410000 */
[----:B-1----:R-:W-:Y:S01]  /*a560*/  HMMA.16816.F32.BF16 R16, R8, R42, R24 ;  /* 0x0000002a0810723c */ /* 0x002fe20000041818 */
[----:B------:R-:W1:Y:S01]  /*a570*/  LDSM.16.M88.4 R40, [R178] ;  /* 0x00000000b228783b */ /* 0x000e620000000200 */
[----:B------:R-:W1:Y:S06]  /*a580*/  MUFU.TANH R129, R38 ;  /* 0x0000002600817308 */ /* 0x000e6c0000002400 */
[----:B------:R-:W-:Y:S02]  /*a590*/  HMMA.16816.F32.BF16 R24, R12, R62, RZ ;  /* 0x0000003e0c18723c */ /* 0x000fe400000418ff */
[----:B------:R1:W1:Y:S08]  /*a5a0*/  MUFU.TANH R131, R39 ;  /* 0x0000002700837308 */ /* 0x0002700000002400 */
[----:B------:R-:W-:Y:S06]  /*a5b0*/  MUFU.TANH R80, R32 ;  /* 0x0000002000507308 */ /* 0x000fec0000002400 */
        /* <DEDUP_REMOVED lines=12> */
[----:B------:R-:W2:Y:S01]  /*a680*/  MUFU.TANH R133, R34 ;  /* 0x0000002200857308 */ /* 0x000ea20000002400 */
[----:B------:R-:W-:Y:S02]  /*a690*/  FMUL.FTZ R37, R37, c[0x0][0x2ec] ;  /* 0x0000bb0025257a20 */ /* 0x000fe40000410000 */
[----:B------:R-:W-:Y:S02]  /*a6a0*/  FMUL.FTZ R38, R38, c[0x0][0x2ec] ;  /* 0x0000bb0026267a20 */ /* 0x000fe40000410000 */
[----:B------:R-:W-:Y:S01]  /*a6b0*/  FMUL.FTZ R39, R39, c[0x0][0x2ec] ;  /* 0x0000bb0027277a20 */ /* 0x000fe20000410000 */
[----:B-1----:R-:W-:Y:S01]  /*a6c0*/  HMMA.16816.F32.BF16 R16, R8, R50, R24 ;  /* 0x000000320810723c */ /* 0x002fe20000041818 */
[----:B------:R-:W1:Y:S01]  /*a6d0*/  LDSM.16.M88.4 R48, [R177] ;  /* 0x00000000b130783b */ /* 0x000e620000000200 */
[----:B------:R1:W1:Y:S06]  /*a6e0*/  MUFU.TANH R152, R35 ;  /* 0x0000002300987308 */ /* 0x00026c0000002400 */
[----:B------:R-:W-:Y:S01]  /*a6f0*/  HMMA.16816.F32.BF16 R24, R12, R54, RZ ;  /* 0x000000360c18723c */ /* 0x000fe200000418ff */
[----:B------:R-:W2:Y:S01]  /*a700*/  LDSM.16.M88.4 R52, [R134+0x2c00] ;  /* 0x002c00008634783b */ /* 0x000ea20000000200 */
[----:B------:R-:W-:Y:S08]  /*a710*/  MUFU.TANH R79, R36 ;  /* 0x00000024004f7308 */ /* 0x000ff00000002400 */
[----:B------:R-:W-:Y:S06]  /*a720*/  MUFU.TANH R72, R37 ;  /* 0x0000002500487308 */ /* 0x000fec0000002400 */
[----:B------:R-:W-:-:S02]  /*a730*/  FMUL.FTZ R16, R16, c[0x0][0x2ec] ;  /* 0x0000bb0010107a20 */ /* 0x000fc40000410000 */
[----:B------:R-:W-:Y:S01]  /*a740*/  FMUL.FTZ R17, R17, c[0x0][0x2ec] ;  /* 0x0000bb0011117a20 */ /* 0x000fe20000410000 */
[----:B------:R-:W-:Y:S01]  /*a750*/  MUFU.TANH R154, R38 ;  /* 0x00000026009a7308 */ /* 0x000fe20000002400 */
[----:B------:R-:W-:Y:S02]  /*a760*/  FMUL.FTZ R18, R18, c[0x0][0x2ec] ;  /* 0x0000bb0012127a20 */ /* 0x000fe40000410000 */
[----:B------:R-:W-:-:S05]  /*a770*/  FMUL.FTZ R19, R19, c[0x0][0x2ec] ;  /* 0x0000bb0013137a20 */ /* 0x000fca0000410000 */
[----:B------:R-:W3:Y:S01]  /*a780*/  MUFU.TANH R78, R16 ;  /* 0x00000010004e7308 */ /* 0x000ee20000002400 */
[----:B-1----:R-:W-:Y:S07]  /*a790*/  HMMA.16816.F32.BF16 R32, R8, R48, R28 ;  /* 0x000000300820723c */ /* 0x002fee000004181c */
[----:B------:R-:W-:Y:S01]  /*a7a0*/  MUFU.TANH R77, R17 ;  /* 0x00000011004d7308 */ /* 0x000fe20000002400 */
[----:B--2---:R-:W-:Y:S07]  /*a7b0*/  HMMA.16816.F32.BF16 R28, R12, R52, RZ ;  /* 0x000000340c1c723c */ /* 0x004fee00000418ff */
[----:B------:R-:W1:Y:S08]  /*a7c0*/  MUFU.TANH R153, R18 ;  /* 0x0000001200997308 */ /* 0x000e700000002400 */
[----:B------:R2:W1:Y:S01]  /*a7d0*/  MUFU.TANH R155, R19 ;  /* 0x00000013009b7308 */ /* 0x0004620000002400 */
[----:B------:R-:W-:-:S07]  /*a7e0*/  FMUL.FTZ R32, R32, c[0x0][0x2ec] ;  /* 0x0000bb0020207a20 */ /* 0x000fce0000410000 */
[----:B------:R1:W1:Y:S01]  /*a7f0*/  MUFU.TANH R156, R39 ;  /* 0x00000027009c7308 */ /* 0x0002620000002400 */
[----:B------:R-:W-:Y:S02]  /*a800*/  FMUL.FTZ R33, R33, c[0x0][0x2ec] ;  /* 0x0000bb0021217a20 */ /* 0x000fe40000410000 */
[----:B------:R-:W-:Y:S02]  /*a810*/  FMUL.FTZ R34, R34, c[0x0][0x2ec] ;  /* 0x0000bb0022227a20 */ /* 0x000fe40000410000 */
[----:B------:R-:W-:Y:S01]  /*a820*/  FMUL.FTZ R35, R35, c[0x0][0x2ec] ;  /* 0x0000bb0023237a20 */ /* 0x000fe20000410000 */
[----:B--2---:R-:W-:Y:S01]  /*a830*/  HMMA.16816.F32.BF16 R16, R8, R42, R24 ;  /* 0x0000002a0810723c */ /* 0x004fe20000041818 */
[----:B------:R-:W1:Y:S01]  /*a840*/  LDSM.16.M88.4 R40, [R176] ;  /* 0x00000000b028783b */ /* 0x000e620000000200 */
[----:B------:R-:W-:Y:S06]  /*a850*/  MUFU.TANH R73, R32 ;  /* 0x0000002000497308 */ /* 0x000fec0000002400 */
        /* <DEDUP_REMOVED lines=15> */
[----:B------:R-:W-:-:S02]  /*a950*/  FMUL.FTZ R36, R36, c[0x0][0x2ec] ;  /* 0x0000bb0024247a20 */ /* 0x000fc40000410000 */
[----:B------:R-:W-:Y:S02]  /*a960*/  FMUL.FTZ R37, R37, c[0x0][0x2ec] ;  /* 0x0000bb0025257a20 */ /* 0x000fe40000410000 */
[----:B------:R-:W-:-:S03]  /*a970*/  FMUL.FTZ R38, R38, c[0x0][0x2ec] ;  /* 0x0000bb0026267a20 */ /* 0x000fc60000410000 */
[----:B------:R-:W-:Y:S01]  /*a980*/  MUFU.TANH R68, R36 ;  /* 0x0000002400447308 */ /* 0x000fe20000002400 */
[----:B------:R-:W-:Y:S01]  /*a990*/  FMUL.FTZ R0, R39, c[0x0][0x2ec] ;  /* 0x0000bb0027007a20 */ /* 0x000fe20000410000 */
[----:B--2---:R-:W-:Y:S01]  /*a9a0*/  HMMA.16816.F32.BF16 R16, R8, R50, R24 ;  /* 0x000000320810723c */ /* 0x004fe20000041818 */
[----:B------:R-:W2:Y:S05]  /*a9b0*/  LDSM.16.M88.4 R48, [R175] ;  /* 0x00000000af30783b */ /* 0x000eaa0000000200 */
[----:B------:R-:W-:Y:S02]  /*a9c0*/  MUFU.TANH R70, R37 ;  /* 0x0000002500467308 */ /* 0x000fe40000002400 */
[----:B------:R-:W-:Y:S01]  /*a9d0*/  HMMA.16816.F32.BF16 R24, R12, R54, RZ ;  /* 0x000000360c18723c */ /* 0x000fe200000418ff */
[----:B------:R-:W1:Y:S05]  /*a9e0*/  LDSM.16.M88.4 R52, [R134+0x3400] ;  /* 0x003400008634783b */ /* 0x000e6a0000000200 */
[----:B------:R3:W-:Y:S08]  /*a9f0*/  MUFU.TANH R187, R38 ;  /* 0x0000002600bb7308 */ /* 0x0007f00000002400 */
[----:B------:R4:W-:Y:S02]  /*aa00*/  MUFU.TANH R189, R0 ;  /* 0x0000000000bd7308 */ /* 0x0009e40000002400 */
[----:B------:R-:W-:-:S02]  /*aa10*/  FMUL.FTZ R16, R16, c[0x0][0x2ec] ;  /* 0x0000bb0010107a20 */ /* 0x000fc40000410000 */
[----:B------:R-:W-:Y:S01]  /*aa20*/  FMUL.FTZ R17, R17, c[0x0][0x2ec] ;  /* 0x0000bb0011117a20 */ /* 0x000fe20000410000 */
[----:B---3--:R-:W3:Y:S01]  /*aa30*/  LDSM.16.M88.4 R36, [R174] ;  /* 0x00000000ae24783b */ /* 0x008ee20000000200 */
[----:B------:R-:W-:Y:S02]  /*aa40*/  FMUL.FTZ R18, R18, c[0x0][0x2ec] ;  /* 0x0000bb0012127a20 */ /* 0x000fe40000410000 */
[----:B------:R-:W1:Y:S01]  /*aa50*/  MUFU.TANH R67, R16 ;  /* 0x0000001000437308 */ /* 0x000e620000002400 */
[----:B------:R-:W-:Y:S02]  /*aa60*/  FMUL.FTZ R19, R19, c[0x0][0x2ec] ;  /* 0x0000bb0013137a20 */ /* 0x000fe40000410000 */
[----:B----4-:R-:W-:-:S05]  /*aa70*/  IMAD.SHL.U32 R0, R238, 0x100, RZ ;  /* 0x00000100ee007824 */ /* 0x010fca00078e00ff */
[----:B------:R-:W-:Y:S01]  /*aa80*/  MUFU.TANH R69, R17 ;  /* 0x0000001100457308 */ /* 0x000fe20000002400 */
[C---:B------:R-:W-:Y:S01]  /*aa90*/  LOP3.LUT R4, R0.reuse, R7, RZ, 0xfc, !PT ;  /* 0x0000000700047212 */ /* 0x040fe200078efcff */
[----:B--2---:R-:W-:Y:S01]  /*aaa0*/  HMMA.16816.F32.BF16 R32, R8, R48, R28 ;  /* 0x000000300820723c */ /* 0x004fe2000004181c */
[----:B------:R-:W-:Y:S02]  /*aab0*/  LOP3.LUT R6, R0, 0x1, R7, 0xfe, !PT ;  /* 0x0000000100067812 */ /* 0x000fe400078efe07 */
[----:B------:R-:W-:-:S03]  /*aac0*/  ISETP.GE.AND P5, PT, R4, R5, PT ;  /* 0x000000050400720c */ /* 0x000fc60003fa6270 */
[----:B------:R-:W2:Y:S01]  /*aad0*/  MUFU.TANH R163, R18 ;  /* 0x0000001200a37308 */ /* 0x000ea20000002400 */
[-C--:B------:R-:W-:Y:S02]  /*aae0*/  ISETP.GE.AND P3, PT, R4, R2.reuse, PT ;  /* 0x000000020400720c */ /* 0x080fe40003f66270 */
[----:B------:R-:W-:Y:S01]  /*aaf0*/  LOP3.LUT R4, R0, 0x8, R7, 0xfe, !PT ;  /* 0x0000000800047812 */ /* 0x000fe200078efe07 */
[----:B-1----:R-:W-:Y:S01]  /*ab00*/  HMMA.16816.F32.BF16 R28, R12, R52, RZ ;  /* 0x000000340c1c723c */ /* 0x002fe200000418ff */
[----:B------:R-:W-:Y:S02]  /*ab10*/  FSEL R94, R94, -INF , !P5 ;  /* 0xff8000005e5e7808 */ /* 0x000fe40006800000 */
[CC--:B------:R-:W-:Y:S01]  /*ab20*/  ISETP.GE.AND P2, PT, R6.reuse, R5.reuse, PT ;  /* 0x000000050600720c */ /* 0x0c0fe20003f46270 */
[----:B------:R1:W4:Y:S01]  /*ab30*/  MUFU.TANH R186, R19 ;  /* 0x0000001300ba7308 */ /* 0x0003220000002400 */
[----:B------:R-:W-:Y:S02]  /*ab40*/  ISETP.GE.AND P1, PT, R6, R2, PT ;  /* 0x000000020600720c */ /* 0x000fe40003f26270 */
[----:B------:R-:W-:-:S02]  /*ab50*/  ISETP.GE.AND P4, PT, R4, R5, PT ;  /* 0x000000050400720c */ /* 0x000fc40003f86270 */
[----:B------:R-:W-:Y:S02]  /*ab60*/  ISETP.GE.AND P5, PT, R4, R2, PT ;  /* 0x000000020400720c */ /* 0x000fe40003fa6270 */
[C-C-:B------:R-:W-:Y:S02]  /*ab70*/  LOP3.LUT R6, R0.reuse, 0x9, R7.reuse, 0xfe, !PT ;  /* 0x0000000900067812 */ /* 0x140fe400078efe07 */
[----:B------:R-:W-:Y:S02]  /*ab80*/  LOP3.LUT R4, R0, 0x10, R7, 0xfe, !PT ;  /* 0x0000001000047812 */ /* 0x000fe400078efe07 */
[----:B------:R-:W-:Y:S01]  /*ab90*/  FSEL R111, R111, -INF , !P3 ;  /* 0xff8000006f6f7808 */ /* 0x000fe20005800000 */
[----:B------:R-:W-:Y:S01]  /*aba0*/  FMUL.FTZ R32, R32, c[0x0][0x2ec] ;  /* 0x0000bb0020207a20 */ /* 0x000fe20000410000 */
[----:B------:R-:W-:Y:S01]  /*abb0*/  FSEL R96, R96, -INF , !P2 ;  /* 0xff80000060607808 */ /* 0x000fe20005000000 */
[----:B------:R-:W-:Y:S01]  /*abc0*/  FMUL.FTZ R33, R33, c[0x0][0x2ec] ;  /* 0x0000bb0021217a20 */ /* 0x000fe20000410000 */
[----:B------:R-:W-:Y:S01]  /*abd0*/  FSEL R117, R117, -INF , !P1 ;  /* 0xff80000075757808 */ /* 0x000fe20004800000 */
[----:B-1----:R-:W-:Y:S01]  /*abe0*/  HMMA.16816.F32.BF16 R16, R8, R42, R24 ;  /* 0x0000002a0810723c */ /* 0x002fe20000041818 */
[----:B------:R-:W1:Y:S01]  /*abf0*/  LDSM.16.M88.4 R40, [R134+0x3800] ;  /* 0x003800008628783b */ /* 0x000e620000000200 */
[----:B------:R-:W-:Y:S01]  /*ac00*/  FMUL.FTZ R34, R34, c[0x0][0x2ec] ;  /* 0x0000bb0022227a20 */ /* 0x000fe20000410000 */
[----:B------:R-:W-:Y:S01]  /*ac10*/  MUFU.TANH R64, R32 ;  /* 0x0000002000407308 */ /* 0x000fe20000002400 */
[----:B------:R-:W-:Y:S01]  /*ac20*/  FMUL.FTZ R35, R35, c[0x0][0x2ec] ;  /* 0x0000bb0023237a20 */ /* 0x000fe20000410000 */
[----:B-----5:R-:W-:-:S02]  /*ac30*/  FSEL R95, R95, -INF , !P4 ;  /* 0xff8000005f5f7808 */ /* 0x020fc40006000000 */
[CC--:B------:R-:W-:Y:S01]  /*ac40*/  ISETP.GE.AND P3, PT, R6.reuse, R5.reuse, PT ;  /* 0x000000050600720c */ /* 0x0c0fe20003f66270 */
[----:B------:R-:W-:Y:S01]  /*ac50*/  HMMA.16816.F32.BF16 R24, R12, R58, RZ ;  /* 0x0000003a0c18723c */ /* 0x000fe200000418ff */
[-C--:B------:R-:W-:Y:S02]  /*ac60*/  ISETP.GE.AND P2, PT, R6, R2.reuse, PT ;  /* 0x000000020600720c */ /* 0x080fe40003f46270 */
[----:B------:R-:W-:Y:S01]  /*ac70*/  MUFU.TANH R63, R33 ;  /* 0x00000021003f7308 */ /* 0x000fe20000002400 */
[C---:B------:R-:W-:Y:S02]  /*ac80*/  ISETP.GE.AND P1, PT, R4.reuse, R5, PT ;  /* 0x000000050400720c */ /* 0x040fe40003f26270 */
[----:B------:R-:W-:Y:S02]  /*ac90*/  ISETP.GE.AND P4, PT, R4, R2, PT ;  /* 0x000000020400720c */ /* 0x000fe40003f86270 */
[----:B---3--:R-:W-:Y:S01]  /*aca0*/  HMMA.16816.F32.BF16 R28, R8, R36, R28 ;  /* 0x00000024081c723c */ /* 0x008fe2000004181c */
[----:B------:R-:W-:-:S02]  /*acb0*/  LOP3.LUT R6, R0, 0x11, R7, 0xfe, !PT ;  /* 0x0000001100067812 */ /* 0x000fc400078efe07 */
[----:B------:R-:W-:Y:S01]  /*acc0*/  MUFU.TANH R193, R34 ;  /* 0x0000002200c17308 */ /* 0x000fe20000002400 */
[----:B------:R-:W-:Y:S02]  /*acd0*/  LOP3.LUT R4, R0, 0x18, R7, 0xfe, !PT ;  /* 0x0000001800047812 */ /* 0x000fe400078efe07 */
[----:B------:R-:W-:Y:S02]  /*ace0*/  FSEL R113, R113, -INF , !P5 ;  /* 0xff80000071717808 */ /* 0x000fe40006800000 */
[----:B------:R-:W-:Y:S01]  /*acf0*/  FMUL.FTZ R16, R16, c[0x0][0x2ec] ;  /* 0x0000bb0010107a20 */ /* 0x000fe20000410000 */
[----:B------:R-:W-:Y:S01]  /*ad00*/  FSEL R114, R114, -INF , !P2 ;  /* 0xff80000072727808 */ /* 0x000fe20005000000 */
[----:B------:R-:W-:Y:S01]  /*ad10*/  FMUL.FTZ R17, R17, c[0x0][0x2ec] ;  /* 0x0000bb0011117a20 */ /* 0x000fe20000410000 */
[----:B------:R-:W-:Y:S01]  /*ad20*/  MUFU.TANH R194, R35 ;  /* 0x0000002300c27308 */ /* 0x000fe20000002400 */
[----:B------:R-:W-:Y:S01]  /*ad30*/  FMUL.FTZ R18, R18, c[0x0][0x2ec] ;  /* 0x0000bb0012127a20 */ /* 0x000fe20000410000 */
[----:B------:R-:W-:Y:S01]  /*ad40*/  FSEL R93, R93, -INF , !P1 ;  /* 0xff8000005d5d7808 */ /* 0x000fe20004800000 */
[----:B------:R-:W-:Y:S01]  /*ad50*/  FMUL.FTZ R19, R19, c[0x0][0x2ec] ;  /* 0x0000bb0013137a20 */ /* 0x000fe20000410000 */
[----:B------:R-:W-:-:S02]  /*ad60*/  ISETP.GE.AND P5, PT, R6, R5, PT ;  /* 0x000000050600720c */ /* 0x000fc40003fa6270 */
[C---:B------:R-:W-:Y:S02]  /*ad70*/  ISETP.GE.AND P2, PT, R4.reuse, R5, PT ;  /* 0x000000050400720c */ /* 0x040fe40003f46270 */
[----:B------:R-:W-:Y:S01]  /*ad80*/  MUFU.TANH R62, R16 ;  /* 0x00000010003e7308 */ /* 0x000fe20000002400 */
[----:B------:R-:W-:Y:S02]  /*ad90*/  ISETP.GE.AND P1, PT, R4, R2, PT ;  /* 0x000000020400720c */ /* 0x000fe40003f26270 */
[----:B------:R-:W-:Y:S02]  /*ada0*/  LOP3.LUT R4, R0, 0x19, R7, 0xfe, !PT ;  /* 0x0000001900047812 */ /* 0x000fe400078efe07 */
[----:B------:R-:W-:Y:S01]  /*adb0*/  FMUL.FTZ R28, R28, c[0x0][0x2ec] ;  /* 0x0000bb001c1c7a20 */ /* 0x000fe20000410000 */
[----:B------:R-:W-:Y:S01]  /*adc0*/  FSEL R90, R90, -INF , !P3 ;  /* 0xff8000005a5a7808 */ /* 0x000fe20005800000 */
[----:B------:R-:W-:Y:S01]  /*add0*/  FMUL.FTZ R29, R29, c[0x0][0x2ec] ;  /* 0x0000bb001d1d7a20 */ /* 0x000fe20000410000 */
[----:B------:R-:W-:Y:S01]  /*ade0*/  MUFU.TANH R66, R17 ;  /* 0x0000001100427308 */ /* 0x000fe20000002400 */
[----:B------:R-:W-:Y:S01]  /*adf0*/  FMUL.FTZ R30, R30, c[0x0][0x2ec] ;  /* 0x0000bb001e1e7a20 */ /* 0x000fe20000410000 */
[----:B------:R-:W-:Y:S01]  /*ae00*/  FSEL R116, R116, -INF , !P4 ;  /* 0xff80000074747808 */ /* 0x000fe20006000000 */
[----:B------:R-:W-:Y:S01]  /*ae10*/  FMUL.FTZ R31, R31, c[0x0][0x2ec] ;  /* 0x0000bb001f1f7a20 */ /* 0x000fe20000410000 */
[----:B------:R-:W-:-:S02]  /*ae20*/  FSEL R92, R92, -INF , !P5 ;  /* 0xff8000005c5c7808 */ /* 0x000fc40006800000 */
[-C--:B------:R-:W-:Y:S02]  /*ae30*/  ISETP.GE.AND P3, PT, R6, R2.reuse, PT ;  /* 0x000000020600720c */ /* 0x080fe40003f66270 */
[----:B------:R-:W3:Y:S01]  /*ae40*/  MUFU.TANH R190, R18 ;  /* 0x0000001200be7308 */ /* 0x000ee20000002400 */
[C---:B------:R-:W-:Y:S02]  /*ae50*/  ISETP.GE.AND P4, PT, R4.reuse, R5, PT ;  /* 0x000000050400720c */ /* 0x040fe40003f86270 */
[----:B------:R-:W-:Y:S02]  /*ae60*/  ISETP.GE.AND P5, PT, R4, R2, PT ;  /* 0x000000020400720c */ /* 0x000fe40003fa6270 */
[----:B------:R-:W-:Y:S02]  /*ae70*/  LOP3.LUT R4, R0, 0x20, R7, 0xfe, !PT ;  /* 0x0000002000047812 */ /* 0x000fe400078efe07 */
[----:B------:R-:W-:Y:S01]  /*ae80*/  FSEL R119, R119, -INF , !P3 ;  /* 0xff80000077777808 */ /* 0x000fe20005800000 */
[----:B------:R5:W1:Y:S01]  /*ae90*/  MUFU.TANH R191, R19 ;  /* 0x0000001300bf7308 */ /* 0x000a620000002400 */
[----:B------:R-:W-:-:S02]  /*aea0*/  FSEL R91, R91, -INF , !P2 ;  /* 0xff8000005b5b7808 */ /* 0x000fc40005000000 */
[CC--:B------:R-:W-:Y:S02]  /*aeb0*/  ISETP.GE.AND P3, PT, R4.reuse, R5.reuse, PT ;  /* 0x000000050400720c */ /* 0x0c0fe40003f66270 */
[----:B------:R-:W-:Y:S02]  /*aec0*/  ISETP.GE.AND P2, PT, R4, R2, PT ;  /* 0x000000020400720c */ /* 0x000fe40003f46270 */
[----:B------:R-:W-:Y:S01]  /*aed0*/  LOP3.LUT R4, R0, 0x21, R7, 0xfe, !PT ;  /* 0x0000002100047812 */ /* 0x000fe200078efe07 */
[----:B------:R-:W-:Y:S01]  /*aee0*/  MUFU.TANH R59, R28 ;  /* 0x0000001c003b7308 */ /* 0x000fe20000002400 */
[----:B------:R-:W-:Y:S02]  /*aef0*/  FSEL R120, R120, -INF , !P1 ;  /* 0xff80000078787808 */ /* 0x000fe40004800000 */
[----:B------:R-:W-:Y:S02]  /*af00*/  FSEL R89, R89, -INF , !P4 ;  /* 0xff80000059597808 */ /* 0x000fe40006000000 */
[----:B------:R-:W-:-:S02]  /*af10*/  ISETP.GE.AND P1, PT, R4, R5, PT ;  /* 0x000000050400720c */ /* 0x000fc40003f26270 */
[----:B------:R-:W-:Y:S01]  /*af20*/  ISETP.GE.AND P4, PT, R4, R2, PT ;  /* 0x000000020400720c */ /* 0x000fe20003f86270 */
[----:B-----5:R-:W-:Y:S01]  /*af30*/  HMMA.16816.F32.BF16 R16, R8, R50, R24 ;  /* 0x000000320810723c */ /* 0x020fe20000041818 */
[----:B------:R-:W5:Y:S01]  /*af40*/  LDSM.16.M88.4 R48, [R173] ;  /* 0x00000000ad30783b */ /* 0x000f620000000200 */
[----:B------:R-:W-:Y:S01]  /*af50*/  MUFU.TANH R58, R29 ;  /* 0x0000001d003a7308 */ /* 0x000fe20000002400 */
[C-C-:B------:R-:W-:Y:S02]  /*af60*/  LOP3.LUT R6, R0.reuse, 0x28, R7.reuse, 0xfe, !PT ;  /* 0x0000002800067812 */ /* 0x140fe400078efe07 */
[----:B------:R-:W-:Y:S02]  /*af70*/  LOP3.LUT R4, R0, 0x29, R7, 0xfe, !PT ;  /* 0x0000002900047812 */ /* 0x000fe400078efe07 */
[----:B------:R-:W-:Y:S01]  /*af80*/  FSEL R122, R122, -INF , !P5 ;  /* 0xff8000007a7a7808 */ /* 0x000fe20006800000 */
[----:B------:R-:W-:Y:S01]  /*af90*/  HMMA.16816.F32.BF16 R24, R12, R54, RZ ;  /* 0x000000360c18723c */ /* 0x000fe200000418ff */
[----:B------:R-:W-:Y:S01]  /*afa0*/  LDSM.16.M88.4 R52, [R172] ;  /* 0x00000000ac34783b */ /* 0x000fe20000000200 */
[----:B------:R-:W-:Y:S01]  /*afb0*/  MUFU.TANH R47, R30 ;  /* 0x0000001e002f7308 */ /* 0x000fe20000002400 */
[----:B------:R-:W-:-:S02]  /*afc0*/  FSEL R85, R85, -INF , !P3 ;  /* 0xff80000055557808 */ /* 0x000fc40005800000 */
[----:B------:R-:W-:Y:S02]  /*afd0*/  FSEL R124, R124, -INF , !P2 ;  /* 0xff8000007c7c7808 */ /* 0x000fe40005000000 */
[----:B------:R-:W-:Y:S02]  /*afe0*/  FSEL R87, R87, -INF , !P1 ;  /* 0xff80000057577808 */ /* 0x000fe40004800000 */
[CC--:B------:R-:W-:Y:S01]  /*aff0*/  ISETP.GE.AND P5, PT, R6.reuse, R5.reuse, PT ;  /* 0x000000050600720c */ /* 0x0c0fe20003fa6270 */
[----:B------:R-:W-:Y:S01]  /*b000*/  MUFU.TANH R161, R31 ;  /* 0x0000001f00a17308 */ /* 0x000fe20000002400 */
[-C--:B------:R-:W-:Y:S02]  /*b010*/  ISETP.GE.AND P3, PT, R6, R2.reuse, PT ;  /* 0x000000020600720c */ /* 0x080fe40003f66270 */
[C---:B------:R-:W-:Y:S02]  /*b020*/  ISETP.GE.AND P2, PT, R4.reuse, R5, PT ;  /* 0x000000050400720c */ /* 0x040fe40003f46270 */
[----:B------:R-:W-:Y:S01]  /*b030*/  ISETP.GE.AND P1, PT, R4, R2, PT ;  /* 0x000000020400720c */ /* 0x000fe20003f26270 */
[----:B------:R-:W-:Y:S01]  /*b040*/  FMUL.FTZ R16, R16, c[0x0][0x2ec] ;  /* 0x0000bb0010107a20 */ /* 0x000fe20000410000 */
[C-C-:B------:R-:W-:Y:S01]  /*b050*/  LOP3.LUT R6, R0.reuse, 0x30, R7.reuse, 0xfe, !PT ;  /* 0x0000003000067812 */ /* 0x140fe200078efe07 */
[----:B------:R-:W-:Y:S01]  /*b060*/  FMUL.FTZ R17, R17, c[0x0][0x2ec] ;  /* 0x0000bb0011117a20 */ /* 0x000fe20000410000 */
[----:B------:R-:W-:Y:S01]  /*b070*/  LOP3.LUT R4, R0, 0x31, R7, 0xfe, !PT ;  /* 0x0000003100047812 */ /* 0x000fe200078efe07 */
[----:B------:R-:W-:Y:S01]  /*b080*/  FMUL.FTZ R18, R18, c[0x0][0x2ec] ;  /* 0x0000bb0012127a20 */ /* 0x000fe20000410000 */
[----:B------:R-:W1:Y:S01]  /*b090*/  MUFU.TANH R61, R16 ;  /* 0x00000010003d7308 */ /* 0x000e620000002400 */
[----:B------:R-:W-:Y:S01]  /*b0a0*/  FMUL.FTZ R19, R19, c[0x0][0x2ec] ;  /* 0x0000bb0013137a20 */ /* 0x000fe20000410000 */
[----:B------:R-:W-:Y:S01]  /*b0b0*/  FSEL R126, R126, -INF , !P4 ;  /* 0xff8000007e7e7808 */ /* 0x000fe20006000000 */
[----:B------:R-:W-:Y:S01]  /*b0c0*/  HMMA.16816.F32.BF16 R32, R8, R38, R24 ;  /* 0x000000260820723c */ /* 0x000fe20000041818 */
[----:B------:R-:W2:Y:S01]  /*b0d0*/  LDSM.16.M88.4 R36, [R134+0x3c00] ;  /* 0x003c00008624783b */ /* 0x000ea20000000200 */
[----:B------:R-:W-:-:S02]  /*b0e0*/  FSEL R86, R86, -INF , !P5 ;  /* 0xff80000056567808 */ /* 0x000fc40006800000 */
[----:B------:R-:W-:Y:S01]  /*b0f0*/  FSEL R128, R128, -INF , !P3 ;  /* 0xff80000080807808 */ /* 0x000fe20005800000 */
[----:B------:R-:W-:Y:S01]  /*b100*/  MUFU.TANH R60, R17 ;  /* 0x00000011003c7308 */ /* 0x000fe20000002400 */
[----:B------:R-:W-:Y:S02]  /*b110*/  FSEL R88, R88, -INF , !P2 ;  /* 0xff80000058587808 */ /* 0x000fe40005000000 */
[CC--:B------:R-:W-:Y:S02]  /*b120*/  ISETP.GE.AND P4, PT, R6.reuse, R5.reuse, PT ;  /* 0x000000050600720c */ /* 0x0c0fe40003f86270 */
[-C--:B------:R-:W-:Y:S02]  /*b130*/  ISETP.GE.AND P5, PT, R6, R2.reuse, PT ;  /* 0x000000020600720c */ /* 0x080fe40003fa6270 */
[C---:B------:R-:W-:Y:S01]  /*b140*/  ISETP.GE.AND P3, PT, R4.reuse, R5, PT ;  /* 0x000000050400720c */ /* 0x040fe20003f66270 */
[----:B------:R-:W1:Y:S01]  /*b150*/  MUFU.TANH R195, R18 ;  /* 0x0000001200c37308 */ /* 0x000e620000002400 */
[----:B------:R-:W-:-:S02]  /*b160*/  ISETP.GE.AND P2, PT, R4, R2, PT ;  /* 0x000000020400720c */ /* 0x000fc40003f46270 */
[C-C-:B------:R-:W-:Y:S02]  /*b170*/  LOP3.LUT R6, R0.reuse, 0x38, R7.reuse, 0xfe, !PT ;  /* 0x0000003800067812 */ /* 0x140fe400078efe07 */
[----:B------:R-:W-:Y:S02]  /*b180*/  LOP3.LUT R4, R0, 0x39, R7, 0xfe, !PT ;  /* 0x0000003900047812 */ /* 0x000fe400078efe07 */
[----:B------:R-:W-:Y:S01]  /*b190*/  FSEL R127, R127, -INF , !P1 ;  /* 0xff8000007f7f7808 */ /* 0x000fe20004800000 */
[----:B------:R1:W1:Y:S01]  /*b1a0*/  MUFU.TANH R196, R19 ;  /* 0x0000001300c47308 */ /* 0x0002620000002400 */
[----:B------:R-:W-:Y:S02]  /*b1b0*/  FSEL R129, R129, -INF , !P5 ;  /* 0xff80000081817808 */ /* 0x000fe40006800000 */
[----:B------:R-:W-:Y:S01]  /*b1c0*/  FMUL.FTZ R32, R32, c[0x0][0x2ec] ;  /* 0x0000bb0020207a20 */ /* 0x000fe20000410000 */
[----:B------:R-:W-:Y:S01]  /*b1d0*/  FSEL R84, R84, -INF , !P3 ;  /* 0xff80000054547808 */ /* 0x000fe20005800000 */
[----:B------:R-:W-:Y:S01]  /*b1e0*/  FMUL.FTZ R33, R33, c[0x0][0x2ec] ;  /* 0x0000bb0021217a20 */ /* 0x000fe20000410000 */
[-C--:B------:R-:W-:Y:S01]  /*b1f0*/  ISETP.GE.AND P1, PT, R6, R5.reuse, PT ;  /* 0x000000050600720c */ /* 0x080fe20003f26270 */
[----:B------:R-:W-:Y:S01]  /*b200*/  FMUL.FTZ R34, R34, c[0x0][0x2ec] ;  /* 0x0000bb0022227a20 */ /* 0x000fe20000410000 */
[----:B------:R-:W2:Y:S01]  /*b210*/  MUFU.TANH R57, R32 ;  /* 0x0000002000397308 */ /* 0x000ea20000002400 */
[----:B------:R-:W-:Y:S01]  /*b220*/  FMUL.FTZ R35, R35, c[0x0][0x2ec] ;  /* 0x0000bb0023237a20 */ /* 0x000fe20000410000 */
[----:B------:R-:W-:-:S02]  /*b230*/  ISETP.GE.AND P5, PT, R4, R5, PT ;  /* 0x000000050400720c */ /* 0x000fc40003fa6270 */
[-C--:B------:R-:W-:Y:S02]  /*b240*/  ISETP.GE.AND P3, PT, R4, R2.reuse, PT ;  /* 0x000000020400720c */ /* 0x080fe40003f66270 */
[----:B------:R-:W-:Y:S01]  /*b250*/  LOP3.LUT R4, R0, 0x40, R7, 0xfe, !PT ;  /* 0x0000004000047812 */ /* 0x000fe200078efe07 */
[----:B-1----:R-:W-:Y:S01]  /*b260*/  HMMA.16816.F32.BF16 R16, R12, R40, RZ ;  /* 0x000000280c10723c */ /* 0x002fe200000418ff */
[----:B------:R-:W1:Y:S01]  /*b270*/  MUFU.TANH R192, R33 ;  /* 0x0000002100c07308 */ /* 0x000e620000002400 */
[----:B------:R-:W-:Y:S02]  /*b280*/  FSEL R81, R81, -INF , !P4 ;  /* 0xff80000051517808 */ /* 0x000fe40006000000 */
[----:B------:R-:W-:Y:S02]  /*b290*/  FSEL R131, R131, -INF , !P2 ;  /* 0xff80000083837808 */ /* 0x000fe40005000000 */
[----:B------:R-:W-:Y:S02]  /*b2a0*/  FSEL R83, R83, -INF , !P1 ;  /* 0xff80000053537808 */ /* 0x000fe40004800000 */
[----:B------:R-:W-:Y:S01]  /*b2b0*/  ISETP.GE.AND P4, PT, R6, R2, PT ;  /* 0x000000020600720c */ /* 0x000fe20003f86270 */
[----:B------:R-:W1:Y:S01]  /*b2c0*/  MUFU.TANH R23, R34 ;  /* 0x0000002200177308 */ /* 0x000e620000002400 */
[----:B------:R-:W-:-:S02]  /*b2d0*/  ISETP.GE.AND P2, PT, R4, R5, PT ;  /* 0x000000050400720c */ /* 0x000fc40003f46270 */
[-C--:B------:R-:W-:Y:S02]  /*b2e0*/  ISETP.GE.AND P1, PT, R4, R2.reuse, PT ;  /* 0x000000020400720c */ /* 0x080fe40003f26270 */
[----:B------:R-:W-:Y:S02]  /*b2f0*/  LOP3.LUT R4, R0, 0x41, R7, 0xfe, !PT ;  /* 0x0000004100047812 */ /* 0x000fe400078efe07 */
[----:B------:R-:W-:Y:S01]  /*b300*/  FSEL R132, R132, -INF , !P4 ;  /* 0xff80000084847808 */ /* 0x000fe20006000000 */
[----:B------:R1:W-:Y:S01]  /*b310*/  MUFU.TANH R160, R35 ;  /* 0x0000002300a07308 */ /* 0x0003e20000002400 */
[----:B------:R-:W-:Y:S02]  /*b320*/  FSEL R82, R82, -INF , !P5 ;  /* 0xff80000052527808 */ /* 0x000fe40006800000 */
[C---:B------:R-:W-:Y:S02]  /*b330*/  ISETP.GE.AND P4, PT, R4.reuse, R5, PT ;  /* 0x000000050400720c */ /* 0x040fe40003f86270 */
[----:B------:R-:W-:-:S02]  /*b340*/  ISETP.GE.AND P5, PT, R4, R2, PT ;  /* 0x000000020400720c */ /* 0x000fc40003fa6270 */
[----:B-----5:R-:W-:Y:S01]  /*b350*/  HMMA.16816.F32.BF16 R24, R8, R48, R16 ;  /* 0x000000300818723c */ /* 0x020fe20000041810 */
[----:B------:R-:W-:Y:S02]  /*b360*/  LOP3.LUT R4, R0, 0x48, R7, 0xfe, !PT ;  /* 0x0000004800047812 */ /* 0x000fe400078efe07 */
[----:B------:R-:W-:Y:S02]  /*b370*/  FSEL R130, R130, -INF , !P3 ;  /* 0xff80000082827808 */ /* 0x000fe40005800000 */
[----:B------:R-:W-:Y:S02]  /*b380*/  FSEL R80, R80, -INF , !P2 ;  /* 0xff80000050507808 */ /* 0x000fe40005000000 */
[C---:B------:R-:W-:Y:S01]  /*b390*/  ISETP.GE.AND P3, PT, R4.reuse, R5, PT ;  /* 0x000000050400720c */ /* 0x040fe20003f66270 */
[----:B------:R-:W-:Y:S01]  /*b3a0*/  HMMA.16816.F32.BF16 R16, R12, R42, RZ ;  /* 0x0000002a0c10723c */ /* 0x000fe200000418ff */
[----:B------:R-:W5:Y:S01]  /*b3b0*/  LDSM.16.M88.4 R40, [R134+0x4000] ;  /* 0x004000008628783b */ /* 0x000f620000000200 */
[----:B------:R-:W-:-:S02]  /*b3c0*/  ISETP.GE.AND P2, PT, R4, R2, PT ;  /* 0x000000020400720c */ /* 0x000fc40003f46270 */
[C-C-:B------:R-:W-:Y:S01]  /*b3d0*/  LOP3.LUT R6, R0.reuse, 0x49, R7.reuse, 0xfe, !PT ;  /* 0x0000004900067812 */ /* 0x140fe200078efe07 */
[----:B-1----:R-:W1:Y:S01]  /*b3e0*/  LDSM.16.M88.4 R32, [R171] ;  /* 0x00000000ab20783b */ /* 0x002e620000000200 */
[----:B------:R-:W-:Y:S02]  /*b3f0*/  LOP3.LUT R4, R0, 0x50, R7, 0xfe, !PT ;  /* 0x0000005000047812 */ /* 0x000fe400078efe07 */
[----:B------:R-:W-:Y:S02]  /*b400*/  FSEL R133, R133, -INF , !P1 ;  /* 0xff80000085857808 */ /* 0x000fe40004800000 */
[----:B------:R-:W-:Y:S02]  /*b410*/  FSEL R76, R76, -INF , !P4 ;  /* 0xff8000004c4c7808 */ /* 0x000fe40006000000 */
[----:B------:R-:W-:Y:S02]  /*b420*/  FSEL R152, R152, -INF , !P5 ;  /* 0xff80000098987808 */ /* 0x000fe40006800000 */
[----:B------:R-:W-:-:S02]  /*b430*/  FSEL R78, R78, -INF , !P3 ;  /* 0xff8000004e4e7808 */ /* 0x000fc40005800000 */
[----:B------:R-:W-:Y:S01]  /*b440*/  FMUL.FTZ R24, R24, c[0x0][0x2ec] ;  /* 0x0000bb0018187a20 */ /* 0x000fe20000410000 */
[CC--:B------:R-:W-:Y:S01]  /*b450*/  ISETP.GE.AND P1, PT, R6.reuse, R5.reuse, PT ;  /* 0x000000050600720c */ /* 0x0c0fe20003f26270 */
[----:B------:R-:W-:Y:S01]  /*b460*/  FMUL.FTZ R25, R25, c[0x0][0x2ec] ;  /* 0x0000bb0019197a20 */ /* 0x000fe20000410000 */
[-C--:B------:R-:W-:Y:S01]  /*b470*/  ISETP.GE.AND P4, PT, R6, R2.reuse, PT ;  /* 0x000000020600720c */ /* 0x080fe20003f86270 */
[----:B------:R-:W-:Y:S01]  /*b480*/  FMUL.FTZ R26, R26, c[0x0][0x2ec] ;  /* 0x0000bb001a1a7a20 */ /* 0x000fe20000410000 */
[----:B------:R-:W1:Y:S01]  /*b490*/  MUFU.TANH R22, R24 ;  /* 0x0000001800167308 */ /* 0x000e620000002400 */
[----:B------:R-:W-:Y:S01]  /*b4a0*/  FMUL.FTZ R27, R27, c[0x0][0x2ec] ;  /* 0x0000bb001b1b7a20 */ /* 0x000fe20000410000 */
[C---:B------:R-:W-:Y:S01]  /*b4b0*/  ISETP.GE.AND P5, PT, R4.reuse, R5, PT ;  /* 0x000000050400720c */ /* 0x040fe20003fa6270 */
[----:B------:R-:W-:Y:S01]  /*b4c0*/  HMMA.16816.F32.BF16 R28, R8, R50, R16 ;  /* 0x00000032081c723c */ /* 0x000fe20000041810 */
[----:B------:R-:W-:Y:S01]  /*b4d0*/  LDSM.16.M88.4 R48, [R170] ;  /* 0x00000000aa30783b */ /* 0x000fe20000000200 */
[----:B------:R-:W-:-:S02]  /*b4e0*/  ISETP.GE.AND P3, PT, R4, R2, PT ;  /* 0x000000020400720c */ /* 0x000fc40003f66270 */
[C-C-:B------:R-:W-:Y:S01]  /*b4f0*/  LOP3.LUT R6, R0.reuse, 0x51, R7.reuse, 0xfe, !PT ;  /* 0x0000005100067812 */ /* 0x140fe200078efe07 */
[----:B------:R-:W-:Y:S01]  /*b500*/  MUFU.TANH R125, R25 ;  /* 0x00000019007d7308 */ /* 0x000fe20000002400 */
[----:B------:R-:W-:Y:S02]  /*b510*/  LOP3.LUT R4, R0, 0x58, R7, 0xfe, !PT ;  /* 0x0000005800047812 */ /* 0x000fe400078efe07 */
[----:B--2---:R-:W-:Y:S01]  /*b520*/  HMMA.16816.F32.BF16 R16, R12, R36, RZ ;  /* 0x000000240c10723c */ /* 0x004fe200000418ff */
[----:B------:R-:W-:Y:S02]  /*b530*/  FSEL R153, R153, -INF , !P2 ;  /* 0xff80000099997808 */ /* 0x000fe40005000000 */
[----:B------:R-:W-:Y:S02]  /*b540*/  FSEL R77, R77, -INF , !P1 ;  /* 0xff8000004d4d7808 */ /* 0x000fe40004800000 */
[----:B------:R-:W2:Y:S01]  /*b550*/  MUFU.TANH R21, R26 ;  /* 0x0000001a00157308 */ /* 0x000ea20000002400 */
[----:B------:R-:W-:-:S02]  /*b560*/  FSEL R155, R155, -INF , !P4 ;  /* 0xff8000009b9b7808 */ /* 0x000fc40006000000 */
[----:B------:R-:W-:Y:S02]  /*b570*/  FSEL R79, R79, -INF , !P5 ;  /* 0xff8000004f4f7808 */ /* 0x000fe40006800000 */
[CC--:B------:R-:W-:Y:S02]  /*b580*/  ISETP.GE.AND P2, PT, R6.reuse, R5.reuse, PT ;  /* 0x000000050600720c */ /* 0x0c0fe40003f46270 */
[-C--:B------:R-:W-:Y:S01]  /*b590*/  ISETP.GE.AND P1, PT, R6, R2.reuse, PT ;  /* 0x000000020600720c */ /* 0x080fe20003f26270 */
[----:B------:R1:W1:Y:S01]  /*b5a0*/  MUFU.TANH R123, R27 ;  /* 0x0000001b007b7308 */ /* 0x0002620000002400 */
[----:B------:R-:W-:Y:S02]  /*b5b0*/  ISETP.GE.AND P4, PT, R4, R5, PT ;  /* 0x000000050400720c */ /* 0x000fe40003f86270 */
[----:B------:R-:W-:Y:S01]  /*b5c0*/  FMUL.FTZ R28, R28, c[0x0][0x2ec] ;  /* 0x0000bb001c1c7a20 */ /* 0x000fe20000410000 */
[----:B------:R-:W-:Y:S01]  /*b5d0*/  ISETP.GE.AND P5, PT, R4, R2, PT ;  /* 0x000000020400720c */ /* 0x000fe20003fa6270 */
[----:B------:R-:W-:Y:S01]  /*b5e0*/  FMUL.FTZ R29, R29, c[0x0][0x2ec] ;  /* 0x0000bb001d1d7a20 */ /* 0x000fe20000410000 */
[--C-:B------:R-:W-:Y:S01]  /*b5f0*/  LOP3.LUT R6, R0, 0x59, R7.reuse, 0xfe, !PT ;  /* 0x0000005900067812 */ /* 0x100fe200078efe07 */
[----:B------:R-:W-:Y:S01]  /*b600*/  FMUL.FTZ R30, R30, c[0x0][0x2ec] ;  /* 0x0000bb001e1e7a20 */ /* 0x000fe20000410000 */
[----:B------:R-:W2:Y:S01]  /*b610*/  MUFU.TANH R115, R28 ;  /* 0x0000001c00737308 */ /* 0x000ea20000002400 */
[----:B------:R-:W-:Y:S01]  /*b620*/  FMUL.FTZ R31, R31, c[0x0][0x2ec] ;  /* 0x0000bb001f1f7a20 */ /* 0x000fe20000410000 */
[----:B------:R-:W-:-:S02]  /*b630*/  LOP3.LUT R4, R0, 0x60, R7, 0xfe, !PT ;  /* 0x0000006000047812 */ /* 0x000fc400078efe07 */
[----:B------:R-:W-:Y:S02]  /*b640*/  FSEL R154, R154, -INF , !P3 ;  /* 0xff8000009a9a7808 */ /* 0x000fe40005800000 */
[----:B------:R-:W-:Y:S01]  /*b650*/  FSEL R156, R156, -INF , !P1 ;  /* 0xff8000009c9c7808 */ /* 0x000fe20004800000 */
[----:B-1----:R-:W-:Y:S01]  /*b660*/  HMMA.16816.F32.BF16 R24, R8, R52, R16 ;  /* 0x000000340818723c */ /* 0x002fe20000041810 */
[----:B------:R-:W-:Y:S01]  /*b670*/  MUFU.TANH R121, R29 ;  /* 0x0000001d00797308 */ /* 0x000fe20000002400 */
[----:B------:R-:W-:Y:S02]  /*b680*/  FSEL R75, R75, -INF , !P4 ;  /* 0xff8000004b4b7808 */ /* 0x000fe40006000000 */
[-C--:B------:R-:W-:Y:S02]  /*b690*/  ISETP.GE.AND P3, PT, R6, R5.reuse, PT ;  /* 0x000000050600720c */ /* 0x080fe40003f66270 */
[C---:B------:R-:W-:Y:S02]  /*b6a0*/  ISETP.GE.AND P1, PT, R4.reuse, R5, PT ;  /* 0x000000050400720c */ /* 0x040fe40003f26270 */
[----:B------:R-:W-:Y:S01]  /*b6b0*/  HMMA.16816.F32.BF16 R16, R12, R38, RZ ;  /* 0x000000260c10723c */ /* 0x000fe200000418ff */
[----:B------:R-:W1:Y:S01]  /*b6c0*/  MUFU.TANH R112, R30 ;  /* 0x0000001e00707308 */ /* 0x000e620000002400 */
[----:B------:R-:W1:Y:S01]  /*b6d0*/  LDSM.16.M88.4 R36, [R134+0x4400] ;  /* 0x004400008624783b */ /* 0x000e620000000200 */
[----:B------:R-:W-:-:S02]  /*b6e0*/  ISETP.GE.AND P4, PT, R4, R2, PT ;  /* 0x000000020400720c */ /* 0x000fc40003f86270 */
[--C-:B------:R-:W-:Y:S02]  /*b6f0*/  LOP3.LUT R4, R0, 0x61, R7.reuse, 0xfe, !PT ;  /* 0x0000006100047812 */ /* 0x100fe400078efe07 */
[----:B------:R-:W-:Y:S02]  /*b700*/  FSEL R72, R72, -INF , !P2 ;  /* 0xff80000048487808 */ /* 0x000fe40005000000 */
[----:B------:R2:W1:Y:S01]  /*b710*/  MUFU.TANH R118, R31 ;  /* 0x0000001f00767308 */ /* 0x0004620000002400 */
[----:B------:R-:W-:Y:S02]  /*b720*/  FSEL R157, R157, -INF , !P5 ;  /* 0xff8000009d9d7808 */ /* 0x000fe40006800000 */
[----:B------:R-:W-:Y:S02]  /*b730*/  FSEL R74, R74, -INF , !P3 ;  /* 0xff8000004a4a7808 */ /* 0x000fe40005800000 */
[-C--:B------:R-:W-:Y:S02]  /*b740*/  ISETP.GE.AND P2, PT, R6, R2.reuse, PT ;  /* 0x000000020600720c */ /* 0x080fe40003f46270 */
[----:B------:R-:W-:Y:S01]  /*b750*/  FMUL.FTZ R24, R24, c[0x0][0x2ec] ;  /* 0x0000bb0018187a20 */ /* 0x000fe20000410000 */
[C---:B------:R-:W-:Y:S01]  /*b760*/  ISETP.GE.AND P5, PT, R4.reuse, R5, PT ;  /* 0x000000050400720c */ /* 0x040fe20003fa6270 */
[----:B------:R-:W-:Y:S01]  /*b770*/  FMUL.FTZ R25, R25, c[0x0][0x2ec] ;  /* 0x0000bb0019197a20 */ /* 0x000fe20000410000 */
[----:B------:R-:W-:Y:S01]  /*b780*/  ISETP.GE.AND P3, PT, R4, R2, PT ;  /* 0x000000020400720c */ /* 0x000fe20003f66270 */
[----:B------:R-:W-:Y:S01]  /*b790*/  FMUL.FTZ R26, R26, c[0x0][0x2ec] ;  /* 0x0000bb001a1a7a20 */ /* 0x000fe20000410000 */
[----:B------:R-:W1:Y:S01]  /*b7a0*/  MUFU.TANH R110, R24 ;  /* 0x00000018006e7308 */ /* 0x000e620000002400 */
[----:B------:R-:W-:Y:S01]  /*b7b0*/  FMUL.FTZ R27, R27, c[0x0][0x2ec] ;  /* 0x0000bb001b1b7a20 */ /* 0x000fe20000410000 */
[----:B------:R-:W-:Y:S01]  /*b7c0*/  LOP3.LUT R4, R0, 0x68, R7, 0xfe, !PT ;  /* 0x0000006800047812 */ /* 0x000fe200078efe07 */
[----:B--2---:R-:W-:Y:S01]  /*b7d0*/  HMMA.16816.F32.BF16 R28, R8, R54, R16 ;  /* 0x00000036081c723c */ /* 0x004fe20000041810 */
[----:B------:R-:W-:-:S02]  /*b7e0*/  FSEL R158, R158, -INF , !P2 ;  /* 0xff8000009e9e7808 */ /* 0x000fc40005000000 */
[----:B------:R-:W-:Y:S02]  /*b7f0*/  FSEL R73, R73, -INF , !P1 ;  /* 0xff80000049497808 */ /* 0x000fe40004800000 */
[----:B------:R-:W-:Y:S01]  /*b800*/  MUFU.TANH R109, R25 ;  /* 0x00000019006d7308 */ /* 0x000fe20000002400 */
[C---:B------:R-:W-:Y:S02]  /*b810*/  ISETP.GE.AND P2, PT, R4.reuse, R5, PT ;  /* 0x000000050400720c */ /* 0x040fe40003f46270 */
[----:B------:R-:W-:Y:S01]  /*b820*/  ISETP.GE.AND P1, PT, R4, R2, PT ;  /* 0x000000020400720c */ /* 0x000fe20003f26270 */
[----:B-----5:R-:W-:Y:S01]  /*b830*/  HMMA.16816.F32.BF16 R16, R12, R40, RZ ;  /* 0x000000280c10723c */ /* 0x020fe200000418ff */
[----:B------:R-:W-:Y:S02]  /*b840*/  LOP3.LUT R4, R0, 0x69, R7, 0xfe, !PT ;  /* 0x0000006900047812 */ /* 0x000fe400078efe07 */
[----:B------:R-:W-:Y:S01]  /*b850*/  FSEL R159, R159, -INF , !P4 ;  /* 0xff8000009f9f7808 */ /* 0x000fe20006000000 */
[----:B------:R-:W2:Y:S01]  /*b860*/  MUFU.TANH R107, R26 ;  /* 0x0000001a006b7308 */ /* 0x000ea20000002400 */
[----:B------:R-:W-:-:S02]  /*b870*/  FSEL R71, R71, -INF , !P5 ;  /* 0xff80000047477808 */ /* 0x000fc40006800000 */
[C---:B------:R-:W-:Y:S02]  /*b880*/  ISETP.GE.AND P4, PT, R4.reuse, R5, PT ;  /* 0x000000050400720c */ /* 0x040fe40003f86270 */
[----:B------:R-:W-:Y:S02]  /*b890*/  ISETP.GE.AND P5, PT, R4, R2, PT ;  /* 0x000000020400720c */ /* 0x000fe40003fa6270 */
[C-C-:B------:R-:W-:Y:S01]  /*b8a0*/  LOP3.LUT R6, R0.reuse, 0x70, R7.reuse, 0xfe, !PT ;  /* 0x0000007000067812 */ /* 0x140fe200078efe07 */
[----:B------:R5:W1:Y:S01]  /*b8b0*/  MUFU.TANH R108, R27 ;  /* 0x0000001b006c7308 */ /* 0x000a620000002400 */
[----:B------:R-:W-:Y:S02]  /*b8c0*/  LOP3.LUT R4, R0, 0x71, R7, 0xfe, !PT ;  /* 0x0000007100047812 */ /* 0x000fe400078efe07 */
[----:B------:R-:W-:Y:S01]  /*b8d0*/  FSEL R162, R162, -INF , !P3 ;  /* 0xff800000a2a27808 */ /* 0x000fe20005800000 */
[----:B------:R-:W-:Y:S01]  /*b8e0*/  FMUL.FTZ R28, R28, c[0x0][0x2ec] ;  /* 0x0000bb001c1c7a20 */ /* 0x000fe20000410000 */
[----:B------:R-:W-:Y:S01]  /*b8f0*/  FSEL R67, R67, -INF , !P2 ;  /* 0xff80000043437808 */ /* 0x000fe20005000000 */
[----:B------:R-:W-:Y:S01]  /*b900*/  FMUL.FTZ R29, R29, c[0x0][0x2ec] ;  /* 0x0000bb001d1d7a20 */ /* 0x000fe20000410000 */
[----:B------:R-:W-:Y:S01]  /*b910*/  FSEL R163, R163, -INF , !P1 ;  /* 0xff800000a3a37808 */ /* 0x000fe20004800000 */
[----:B------:R-:W-:Y:S01]  /*b920*/  FMUL.FTZ R30, R30, c[0x0][0x2ec] ;  /* 0x0000bb001e1e7a20 */ /* 0x000fe20000410000 */
[----:B------:R-:W-:Y:S01]  /*b930*/  MUFU.TANH R106, R28 ;  /* 0x0000001c006a7308 */ /* 0x000fe20000002400 */
[----:B------:R-:W-:Y:S01]  /*b940*/  FMUL.FTZ R31, R31, c[0x0][0x2ec] ;  /* 0x0000bb001f1f7a20 */ /* 0x000fe20000410000 */
[----:B------:R-:W-:-:S02]  /*b950*/  FSEL R69, R69, -INF , !P4 ;  /* 0xff80000045457808 */ /* 0x000fc40006000000 */
[CC--:B------:R-:W-:Y:S02]  /*b960*/  ISETP.GE.AND P3, PT, R6.reuse, R5.reuse, PT ;  /* 0x000000050600720c */ /* 0x0c0fe40003f66270 */
[-C--:B------:R-:W-:Y:S01]  /*b970*/  ISETP.GE.AND P2, PT, R6, R2.reuse, PT ;  /* 0x000000020600720c */ /* 0x080fe20003f46270 */
[----:B-----5:R-:W-:Y:S01]  /*b980*/  HMMA.16816.F32.BF16 R24, R8, R32, R16 ;  /* 0x000000200818723c */ /* 0x020fe20000041810 */
[----:B------:R-:W-:Y:S01]  /*b990*/  MUFU.TANH R105, R29 ;  /* 0x0000001d00697308 */ /* 0x000fe20000002400 */
[C---:B------:R-:W-:Y:S02]  /*b9a0*/  ISETP.GE.AND P1, PT, R4.reuse, R5, PT ;  /* 0x000000050400720c */ /* 0x040fe40003f26270 */
[----:B------:R-:W-:Y:S02]  /*b9b0*/  ISETP.GE.AND P4, PT, R4, R2, PT ;  /* 0x000000020400720c */ /* 0x000fe40003f86270 */
[C-C-:B------:R-:W-:Y:S02]  /*b9c0*/  LOP3.LUT R6, R0.reuse, 0x78, R7.reuse, 0xfe, !PT ;  /* 0x0000007800067812 */ /* 0x140fe400078efe07 */
[----:B------:R-:W-:Y:S01]  /*b9d0*/  HMMA.16816.F32.BF16 R16, R12, R42, RZ ;  /* 0x0000002a0c10723c */ /* 0x000fe200000418ff */
[----:B------:R-:W5:Y:S01]  /*b9e0*/  MUFU.TANH R103, R30 ;  /* 0x0000001e00677308 */ /* 0x000f620000002400 */
[----:B------:R-:W-:Y:S01]  /*b9f0*/  LDSM.16.M88.4 R40, [R169] ;  /* 0x00000000a928783b */ /* 0x000fe20000000200 */
[----:B------:R-:W-:-:S02]  /*ba00*/  LOP3.LUT R4, R0, 0x79, R7, 0xfe, !PT ;  /* 0x0000007900047812 */ /* 0x000fc400078efe07 */
[----:B----4-:R-:W-:Y:S02]  /*ba10*/  FSEL R186, R186, -INF , !P5 ;  /* 0xff800000baba7808 */ /* 0x010fe40006800000 */
[----:B------:R-:W-:Y:S02]  /*ba20*/  FSEL R68, R68, -INF , !P3 ;  /* 0xff80000044447808 */ /* 0x000fe40005800000 */
[----:B------:R4:W1:Y:S01]  /*ba30*/  MUFU.TANH R104, R31 ;  /* 0x0000001f00687308 */ /* 0x0008620000002400 */
[----:B------:R-:W-:Y:S02]  /*ba40*/  FSEL R187, R187, -INF , !P2 ;  /* 0xff800000bbbb7808 */ /* 0x000fe40005000000 */
[----:B------:R-:W-:Y:S02]  /*ba50*/  FSEL R70, R70, -INF , !P1 ;  /* 0xff80000046467808 */ /* 0x000fe40004800000 */
[-C--:B------:R-:W-:Y:S02]  /*ba60*/  ISETP.GE.AND P5, PT, R6, R5.reuse, PT ;  /* 0x000000050600720c */ /* 0x080fe40003fa6270 */
[----:B------:R-:W-:Y:S01]  /*ba70*/  FMUL.FTZ R24, R24, c[0x0][0x2ec] ;  /* 0x0000bb0018187a20 */ /* 0x000fe20000410000 */
[-C--:B------:R-:W-:Y:S01]  /*ba80*/  ISETP.GE.AND P3, PT, R6, R2.reuse, PT ;  /* 0x000000020600720c */ /* 0x080fe20003f66270 */
[----:B------:R-:W-:Y:S01]  /*ba90*/  FMUL.FTZ R25, R25, c[0x0][0x2ec] ;  /* 0x0000bb0019197a20 */ /* 0x000fe20000410000 */
[----:B------:R-:W-:Y:S01]  /*baa0*/  ISETP.GE.AND P2, PT, R4, R5, PT ;  /* 0x000000050400720c */ /* 0x000fe20003f46270 */
[----:B------:R-:W-:Y:S01]  /*bab0*/  FMUL.FTZ R26, R26, c[0x0][0x2ec] ;  /* 0x0000bb001a1a7a20 */ /* 0x000fe20000410000 */
[----:B------:R-:W2:Y:S01]  /*bac0*/  MUFU.TANH R100, R24 ;  /* 0x0000001800647308 */ /* 0x000ea20000002400 */
[----:B------:R-:W-:Y:S01]  /*bad0*/  FMUL.FTZ R27, R27, c[0x0][0x2ec] ;  /* 0x0000bb001b1b7a20 */ /* 0x000fe20000410000 */
[----:B------:R-:W-:Y:S01]  /*bae0*/  ISETP.GE.AND P1, PT, R4, R2, PT ;  /* 0x000000020400720c */ /* 0x000fe20003f26270 */
[----:B----4-:R-:W-:Y:S01]  /*baf0*/  HMMA.16816.F32.BF16 R28, R8, R34, R16 ;  /* 0x00000022081c723c */ /* 0x010fe20000041810 */
[----:B------:R-:W4:Y:S01]  /*bb00*/  LDSM.16.M88.4 R32, [R134+0x4800] ;  /* 0x004800008620783b */ /* 0x000f220000000200 */
[----:B------:R-:W-:-:S03]  /*bb10*/  LOP3.LUT R6, R0, 0x80, R7, 0xfe, !PT ;  /* 0x0000008000067812 */ /* 0x000fc600078efe07 */
[----:B------:R-:W-:Y:S01]  /*bb20*/  MUFU.TANH R102, R25 ;  /* 0x0000001900667308 */ /* 0x000fe20000002400 */
[----:B------:R-:W-:Y:S02]  /*bb30*/  LOP3.LUT R4, R0, 0x81, R7, 0xfe, !PT ;  /* 0x0000008100047812 */ /* 0x000fe400078efe07 */
[----:B------:R-:W-:Y:S01]  /*bb40*/  FSEL R189, R189, -INF , !P4 ;  /* 0xff800000bdbd7808 */ /* 0x000fe20006000000 */
[----:B-1----:R-:W-:Y:S01]  /*bb50*/  HMMA.16816.F32.BF16 R16, R12, R36, RZ ;  /* 0x000000240c10723c */ /* 0x002fe200000418ff */
[----:B---3--:R-:W-:Y:S02]  /*bb60*/  FSEL R190, R190, -INF , !P3 ;  /* 0xff800000bebe7808 */ /* 0x008fe40005800000 */
[----:B------:R-:W-:Y:S01]  /*bb70*/  FSEL R66, R66, -INF , !P2 ;  /* 0xff80000042427808 */ /* 0x000fe20005000000 */
[----:B------:R-:W1:Y:S01]  /*bb80*/  MUFU.TANH R99, R26 ;  /* 0x0000001a00637308 */ /* 0x000e620000002400 */
[-C--:B------:R-:W-:Y:S02]  /*bb90*/  ISETP.GE.AND P4, PT, R6, R5.reuse, PT ;  /* 0x000000050600720c */ /* 0x080fe40003f86270 */
[----:B------:R-:W-:-:S02]  /*bba0*/  ISETP.GE.AND P3, PT, R4, R5, PT ;  /* 0x000000050400720c */ /* 0x000fc40003f66270 */
[-C--:B------:R-:W-:Y:S02]  /*bbb0*/  ISETP.GE.AND P2, PT, R4, R2.reuse, PT ;  /* 0x000000020400720c */ /* 0x080fe40003f46270 */
[----:B------:R-:W-:Y:S01]  /*bbc0*/  LOP3.LUT R4, R0, 0x88, R7, 0xfe, !PT ;  /* 0x0000008800047812 */ /* 0x000fe200078efe07 */
[----:B------:R3:W1:Y:S01]  /*bbd0*/  MUFU.TANH R101, R27 ;  /* 0x0000001b00657308 */ /* 0x0006620000002400 */
[----:B------:R-:W-:Y:S02]  /*bbe0*/  FSEL R62, R62, -INF , !P5 ;  /* 0xff8000003e3e7808 */ /* 0x000fe40006800000 */
[----:B------:R-:W-:Y:S01]  /*bbf0*/  FSEL R191, R191, -INF , !P1 ;  /* 0xff800000bfbf7808 */ /* 0x000fe20004800000 */
[----:B------:R-:W-:Y:S01]  /*bc00*/  FMUL.FTZ R28, R28, c[0x0][0x2ec] ;  /* 0x0000bb001c1c7a20 */ /* 0x000fe20000410000 */
[----:B------:R-:W-:Y:S01]  /*bc10*/  FSEL R64, R64, -INF , !P4 ;  /* 0xff80000040407808 */ /* 0x000fe20006000000 */
[----:B------:R-:W-:Y:S01]  /*bc20*/  FMUL.FTZ R29, R29, c[0x0][0x2ec] ;  /* 0x0000bb001d1d7a20 */ /* 0x000fe20000410000 */
[----:B------:R-:W-:Y:S01]  /*bc30*/  ISETP.GE.AND P5, PT, R6, R2, PT ;  /* 0x000000020600720c */ /* 0x000fe20003fa6270 */
[----:B------:R-:W-:Y:S01]  /*bc40*/  FMUL.FTZ R30, R30, c[0x0][0x2ec] ;  /* 0x0000bb001e1e7a20 */ /* 0x000fe20000410000 */
[----:B------:R-:W1:Y:S01]  /*bc50*/  MUFU.TANH R97, R28 ;  /* 0x0000001c00617308 */ /* 0x000e620000002400 */
[----:B------:R-:W-:Y:S01]  /*bc60*/  FMUL.FTZ R31, R31, c[0x0][0x2ec] ;  /* 0x0000bb001f1f7a20 */ /* 0x000fe20000410000 */
[----:B------:R-:W-:-:S02]  /*bc70*/  ISETP.GE.AND P1, PT, R4, R5, PT ;  /* 0x000000050400720c */ /* 0x000fc40003f26270 */
[-C--:B------:R-:W-:Y:S02]  /*bc80*/  ISETP.GE.AND P4, PT, R4, R2.reuse, PT ;  /* 0x000000020400720c */ /* 0x080fe40003f86270 */
[----:B------:R-:W-:Y:S01]  /*bc90*/  LOP3.LUT R4, R0, 0x89, R7, 0xfe, !PT ;  /* 0x0000008900047812 */ /* 0x000fe200078efe07 */
[----:B---3--:R-:W-:Y:S01]  /*bca0*/  HMMA.16816.F32.BF16 R24, R8, R48, R16 ;  /* 0x000000300818723c */ /* 0x008fe20000041810 */
[----:B------:R-:W-:Y:S01]  /*bcb0*/  MUFU.TANH R98, R29 ;  /* 0x0000001d00627308 */ /* 0x000fe20000002400 */
[----:B------:R-:W-:Y:S02]  /*bcc0*/  FSEL R193, R193, -INF , !P5 ;  /* 0xff800000c1c17808 */ /* 0x000fe40006800000 */
[----:B------:R-:W-:Y:S02]  /*bcd0*/  FSEL R63, R63, -INF , !P3 ;  /* 0xff8000003f3f7808 */ /* 0x000fe40005800000 */
[C---:B------:R-:W-:Y:S02]  /*bce0*/  ISETP.GE.AND P5, PT, R4.reuse, R5, PT ;  /* 0x000000050400720c */ /* 0x040fe40003fa6270 */
[----:B------:R-:W-:Y:S01]  /*bcf0*/  HMMA.16816.F32.BF16 R16, R12, R38, RZ ;  /* 0x000000260c10723c */ /* 0x000fe200000418ff */
[----:B------:R-:W3:Y:S01]  /*bd00*/  MUFU.TANH R56, R30 ;  /* 0x0000001e00387308 */ /* 0x000ee20000002400 */
[----:B------:R-:W1:Y:S01]  /*bd10*/  LDSM.16.M88.4 R36, [R134+0x4c00] ;  /* 0x004c00008624783b */ /* 0x000e620000000200 */
[----:B------:R-:W-:-:S02]  /*bd20*/  ISETP.GE.AND P3, PT, R4, R2, PT ;  /* 0x000000020400720c */ /* 0x000fc40003f66270 */
[--C-:B------:R-:W-:Y:S02]  /*bd30*/  LOP3.LUT R4, R0, 0x90, R7.reuse, 0xfe, !PT ;  /* 0x0000009000047812 */ /* 0x100fe400078efe07 */
[----:B------:R-:W-:Y:S02]  /*bd40*/  FSEL R61, R61, -INF , !P1 ;  /* 0xff8000003d3d7808 */ /* 0x000fe40004800000 */
[----:B------:R2:W1:Y:S01]  /*bd50*/  MUFU.TANH R52, R31 ;  /* 0x0000001f00347308 */ /* 0x0004620000002400 */
[----:B------:R-:W-:Y:S02]  /*bd60*/  ISETP.GE.AND P1, PT, R4, R2, PT ;  /* 0x000000020400720c */ /* 0x000fe40003f26270 */
[----:B------:R-:W-:Y:S02]  /*bd70*/  FSEL R194, R194, -INF , !P2 ;  /* 0xff800000c2c27808 */ /* 0x000fe40005000000 */
[----:B------:R-:W-:Y:S02]  /*bd80*/  FSEL R197, R47, -INF , !P1 ;  /* 0xff8000002fc57808 */ /* 0x000fe40004800000 */
[----:B------:R-:W-:Y:S01]  /*bd90*/  FMUL.FTZ R24, R24, c[0x0][0x2ec] ;  /* 0x0000bb0018187a20 */ /* 0x000fe20000410000 */
[----:B------:R-:W-:Y:S01]  /*bda0*/  ISETP.GE.AND P2, PT, R4, R5, PT ;  /* 0x000000050400720c */ /* 0x000fe20003f46270 */
[----:B------:R-:W-:Y:S01]  /*bdb0*/  FMUL.FTZ R25, R25, c[0x0][0x2ec] ;  /* 0x0000bb0019197a20 */ /* 0x000fe20000410000 */
[--C-:B------:R-:W-:Y:S01]  /*bdc0*/  LOP3.LUT R6, R0, 0x91, R7.reuse, 0xfe, !PT ;  /* 0x0000009100067812 */ /* 0x100fe200078efe07 */
        /* <DEDUP_REMOVED lines=8> */
[CC--:B------:R-:W-:Y:S02]  /*be50*/  ISETP.GE.AND P4, PT, R6.reuse, R5.reuse, PT ;  /* 0x000000050600720c */ /* 0x0c0fe40003f86270 */
[----:B------:R-:W-:Y:S01]  /*be60*/  ISETP.GE.AND P5, PT, R6, R2, PT ;  /* 0x000000020600720c */ /* 0x000fe20003fa6270 */
[----:B----4-:R-:W-:Y:S01]  /*be70*/  HMMA.16816.F32.BF16 R16, R12, R32, RZ ;  /* 0x000000200c10723c */ /* 0x010fe200000418ff */
[----:B------:R-:W-:Y:S02]  /*be80*/  FSEL R196, R196, -INF , !P3 ;  /* 0xff800000c4c47808 */ /* 0x000fe40005800000 */
[----:B------:R-:W-:Y:S01]  /*be90*/  FSEL R59, R59, -INF , !P2 ;  /* 0xff8000003b3b7808 */ /* 0x000fe20005000000 */
[----:B------:R-:W2:Y:S01]  /*bea0*/  MUFU.TANH R48, R26 ;  /* 0x0000001a00307308 */ /* 0x000ea20000002400 */
[----:B------:R-:W-:-:S02]  /*beb0*/  ISETP.GE.AND P3, PT, R4, R5, PT ;  /* 0x000000050400720c */ /* 0x000fc40003f66270 */
[-C--:B------:R-:W-:Y:S02]  /*bec0*/  ISETP.GE.AND P2, PT, R4, R2.reuse, PT ;  /* 0x000000020400720c */ /* 0x080fe40003f46270 */
[C-C-:B------:R-:W-:Y:S02]  /*bed0*/  LOP3.LUT R6, R0.reuse, 0x99, R7.reuse, 0xfe, !PT ;  /* 0x0000009900067812 */ /* 0x140fe400078efe07 */
[----:B------:R-:W-:Y:S01]  /*bee0*/  LOP3.LUT R4, R0, 0xa0, R7, 0xfe, !PT ;  /* 0x000000a000047812 */ /* 0x000fe200078efe07 */
[----:B------:R4:W1:Y:S01]  /*bef0*/  MUFU.TANH R47, R27 ;  /* 0x0000001b002f7308 */ /* 0x0008620000002400 */
[-C--:B------:R-:W-:Y:S02]  /*bf00*/  ISETP.GE.AND P1, PT, R6, R5.reuse, PT ;  /* 0x000000050600720c */ /* 0x080fe40003f26270 */
[----:B------:R-:W-:Y:S01]  /*bf10*/  FSEL R198, R161, -INF , !P5 ;  /* 0xff800000a1c67808 */ /* 0x000fe20006800000 */
[----:B------:R-:W-:Y:S01]  /*bf20*/  FMUL.FTZ R28, R28, c[0x0][0x2ec] ;  /* 0x0000bb001c1c7a20 */ /* 0x000fe20000410000 */
[----:B------:R-:W-:Y:S01]  /*bf30*/  FSEL R57, R57, -INF , !P3 ;  /* 0xff80000039397808 */ /* 0x000fe20005800000 */
[----:B------:R-:W-:Y:S01]  /*bf40*/  FMUL.FTZ R29, R29, c[0x0][0x2ec] ;  /* 0x0000bb001d1d7a20 */ /* 0x000fe20000410000 */
[----:B------:R-:W-:Y:S01]  /*bf50*/  ISETP.GE.AND P5, PT, R4, R5, PT ;  /* 0x000000050400720c */ /* 0x000fe20003fa6270 */
[----:B------:R-:W-:Y:S01]  /*bf60*/  FMUL.FTZ R30, R30, c[0x0][0x2ec] ;  /* 0x0000bb001e1e7a20 */ /* 0x000fe20000410000 */
[----:B------:R-:W-:Y:S01]  /*bf70*/  ISETP.GE.AND P3, PT, R4, R2, PT ;  /* 0x000000020400720c */ /* 0x000fe20003f66270 */
[----:B------:R-:W-:Y:S01]  /*bf80*/  FMUL.FTZ R31, R31, c[0x0][0x2ec] ;  /* 0x0000bb001f1f7a20 */ /* 0x000fe20000410000 */
[----:B------:R-:W-:-:S02]  /*bf90*/  FSEL R55, R192, -INF , !P1 ;  /* 0xff800000c0377808 */ /* 0x000fc40004800000 */
[----:B------:R-:W-:Y:S02]  /*bfa0*/  FSEL R161, R23, -INF , !P2 ;  /* 0xff80000017a17808 */ /* 0x000fe40005000000 */
[----:B------:R-:W-:Y:S01]  /*bfb0*/  FSEL R54, R22, -INF , !P5 ;  /* 0xff80000016367808 */ /* 0x000fe20006800000 */
[----:B----4-:R-:W-:Y:S01]  /*bfc0*/  HMMA.16816.F32.BF16 R24, R8, R40, R16 ;  /* 0x000000280818723c */ /* 0x010fe20000041810 */
[----:B------:R-:W-:Y:S01]  /*bfd0*/  FSEL R192, R21, -INF , !P3 ;  /* 0xff80000015c07808 */ /* 0x000fe20005800000 */
[----:B------:R-:W4:Y:S01]  /*bfe0*/  MUFU.TANH R40, R28 ;  /* 0x0000001c00287308 */ /* 0x000f220000002400 */
[----:B------:R-:W-:Y:S02]  /*bff0*/  FSEL R58, R58, -INF , !P4 ;  /* 0xff8000003a3a7808 */ /* 0x000fe40006000000 */
[----:B------:R-:W-:Y:S02]  /*c000*/  ISETP.GE.AND P4, PT, R6, R2, PT ;  /* 0x000000020600720c */ /* 0x000fe40003f86270 */
[C-C-:B------:R-:W-:Y:S01]  /*c010*/  LOP3.LUT R6, R0.reuse, 0xa1, R7.reuse, 0xfe, !PT ;  /* 0x000000a100067812 */ /* 0x140fe200078efe07 */
[----:B------:R-:W-:Y:S01]  /*c020*/  HMMA.16816.F32.BF16 R16, R12, R34, RZ ;  /* 0x000000220c10723c */ /* 0x000fe200000418ff */
[----:B------:R-:W1:Y:S01]  /*c030*/  LDSM.16.M88.4 R32, [R168] ;  /* 0x00000000a820783b */ /* 0x000e620000000200 */
[----:B------:R-:W-:Y:S01]  /*c040*/  MUFU.TANH R23, R29 ;  /* 0x0000001d00177308 */ /* 0x000fe20000002400 */
[----:B------:R-:W-:Y:S01]  /*c050*/  LOP3.LUT R4, R0, 0xa8, R7, 0xfe, !PT ;  /* 0x000000a800047812 */ /* 0x000fe200078efe07 */
[----:B------:R-:W-:-:S04]  /*c060*/  DEPBAR.LE SB0, 0x0 ;  /* 0x000080000000791a */ /* 0x000fc80000000000 */
[----:B------:R-:W-:Y:S02]  /*c070*/  FSEL R160, R160, -INF , !P4 ;  /* 0xff800000a0a07808 */ /* 0x000fe40006000000 */
[----:B------:R-:W1:Y:S01]  /*c080*/  MUFU.TANH R22, R30 ;  /* 0x0000001e00167308 */ /* 0x000e620000002400 */
[CC--:B------:R-:W-:Y:S02]  /*c090*/  ISETP.GE.AND P2, PT, R6.reuse, R5.reuse, PT ;  /* 0x000000050600720c */ /* 0x0c0fe40003f46270 */
[-C--:B------:R-:W-:Y:S02]  /*c0a0*/  ISETP.GE.AND P1, PT, R6, R2.reuse, PT ;  /* 0x000000020600720c */ /* 0x080fe40003f26270 */
[-C--:B------:R-:W-:Y:S01]  /*c0b0*/  ISETP.GE.AND P4, PT, R4, R5.reuse, PT ;  /* 0x000000050400720c */ /* 0x080fe20003f86270 */
[----:B------:R-:W-:Y:S01]  /*c0c0*/  FMUL.FTZ R24, R24, c[0x0][0x2ec] ;  /* 0x0000bb0018187a20 */ /* 0x000fe20000410000 */
[----:B------:R-:W-:Y:S01]  /*c0d0*/  ISETP.GE.AND P5, PT, R4, R2, PT ;  /* 0x000000020400720c */ /* 0x000fe20003fa6270 */
[----:B------:R2:W1:Y:S01]  /*c0e0*/  MUFU.TANH R21, R31 ;  /* 0x0000001f00157308 */ /* 0x0004620000002400 */
[C-C-:B------:R-:W-:Y:S01]  /*c0f0*/  LOP3.LUT R6, R0.reuse, 0xa9, R7.reuse, 0xfe, !PT ;  /* 0x000000a900067812 */ /* 0x140fe200078efe07 */
[----:B------:R-:W-:Y:S01]  /*c100*/  FMUL.FTZ R25, R25, c[0x0][0x2ec] ;  /* 0x0000bb0019197a20 */ /* 0x000fe20000410000 */
[----:B------:R-:W-:Y:S01]  /*c110*/  LOP3.LUT R4, R0, 0xb0, R7, 0xfe, !PT ;  /* 0x000000b000047812 */ /* 0x000fe200078efe07 */
[----:B------:R-:W-:Y:S01]  /*c120*/  FMUL.FTZ R26, R26, c[0x0][0x2ec] ;  /* 0x0000bb001a1a7a20 */ /* 0x000fe20000410000 */
[----:B------:R-:W-:Y:S01]  /*c130*/  FSEL R123, R123, -INF , !P1 ;  /* 0xff8000007b7b7808 */ /* 0x000fe20004800000 */
[----:B------:R-:W-:Y:S01]  /*c140*/  FMUL.FTZ R27, R27, c[0x0][0x2ec] ;  /* 0x0000bb001b1b7a20 */ /* 0x000fe20000410000 */
[----:B------:R-:W-:Y:S01]  /*c150*/  FSEL R51, R115, -INF , !P4 ;  /* 0xff80000073337808 */ /* 0x000fe20006000000 */
[----:B------:R-:W1:Y:S01]  /*c160*/  MUFU.TANH R24, R24 ;  /* 0x0000001800187308 */ /* 0x000e620000002400 */
[----:B------:R-:W-:-:S02]  /*c170*/  ISETP.GE.AND P3, PT, R6, R5, PT ;  /* 0x000000050600720c */ /* 0x000fc40003f66270 */
[C---:B------:R-:W-:Y:S01]  /*c180*/  ISETP.GE.AND P1, PT, R4.reuse, R5, PT ;  /* 0x000000050400720c */ /* 0x040fe20003f26270 */
[----:B------:R-:W-:Y:S01]  /*c190*/  BAR.SYNC.DEFER_BLOCKING 0x0 ;  /* 0x0000000000007b1d */ /* 0x000fe20000010000 */
[-C--:B------:R-:W-:Y:S02]  /*c1a0*/  ISETP.GE.AND P4, PT, R4, R2.reuse, PT ;  /* 0x000000020400720c */ /* 0x080fe40003f86270 */
[----:B------:R-:W-:Y:S01]  /*c1b0*/  LOP3.LUT R4, R0, 0xb1, R7, 0xfe, !PT ;  /* 0x000000b100047812 */ /* 0x000fe200078efe07 */
[----:B--2---:R-:W-:Y:S01]  /*c1c0*/  HMMA.16816.F32.BF16 R28, R8, R42, R16 ;  /* 0x0000002a081c723c */ /* 0x004fe20000041810 */
[----:B------:R-:W-:Y:S01]  /*c1d0*/  FSEL R53, R125, -INF , !P2 ;  /* 0xff8000007d357808 */ /* 0x000fe20005000000 */
[----:B------:R-:W-:Y:S01]  /*c1e0*/  MUFU.TANH R25, R25 ;  /* 0x0000001900197308 */ /* 0x000fe20000002400 */
[----:B------:R-:W-:Y:S02]  /*c1f0*/  FSEL R112, R112, -INF , !P5 ;  /* 0xff80000070707808 */ /* 0x000fe40006800000 */
[----:B------:R-:W-:-:S02]  /*c200*/  ISETP.GE.AND P2, PT, R6, R2, PT ;  /* 0x000000020600720c */ /* 0x000fc40003f46270 */
[----:B------:R-:W-:Y:S01]  /*c210*/  FSEL R43, R121, -INF , !P3 ;  /* 0xff800000792b7808 */ /* 0x000fe20005800000 */
[C---:B-1----:R-:W-:Y:S01]  /*c220*/  HMMA.16816.F32.BF16 R16, R12.reuse, R36, RZ ;  /* 0x000000240c10723c */ /* 0x042fe200000418ff */
[C---:B------:R-:W-:Y:S01]  /*c230*/  ISETP.GE.AND P5, PT, R4.reuse, R5, PT ;  /* 0x000000050400720c */ /* 0x040fe20003fa6270 */
[----:B------:R-:W1:Y:S01]  /*c240*/  MUFU.TANH R26, R26 ;  /* 0x0000001a001a7308 */ /* 0x000e620000002400 */
[----:B------:R-:W-:Y:S02]  /*c250*/  ISETP.GE.AND P3, PT, R4, R2, PT ;  /* 0x000000020400720c */ /* 0x000fe40003f66270 */
[C-C-:B------:R-:W-:Y:S02]  /*c260*/  LOP3.LUT R6, R0.reuse, 0xb8, R7.reuse, 0xfe, !PT ;  /* 0x000000b800067812 */ /* 0x140fe400078efe07 */
[----:B------:R-:W-:Y:S01]  /*c270*/  LOP3.LUT R4, R0, 0xb9, R7, 0xfe, !PT ;  /* 0x000000b900047812 */ /* 0x000fe200078efe07 */
[----:B------:R-:W-:Y:S01]  /*c280*/  HMMA.16816.F32.BF16 R12, R12, R38, RZ ;  /* 0x000000260c0c723c */ /* 0x000fe200000418ff */
[----:B------:R-:W-:Y:S01]  /*c290*/  FSEL R118, R118, -INF , !P2 ;  /* 0xff80000076767808 */ /* 0x000fe20005000000 */
[----:B------:R-:W2:Y:S01]  /*c2a0*/  MUFU.TANH R27, R27 ;  /* 0x0000001b001b7308 */ /* 0x000ea20000002400 */
[----:B------:R-:W-:-:S02]  /*c2b0*/  FSEL R42, R110, -INF , !P1 ;  /* 0xff8000006e2a7808 */ /* 0x000fc40004800000 */
[----:B------:R-:W-:Y:S02]  /*c2c0*/  FSEL R107, R107, -INF , !P4 ;  /* 0xff8000006b6b7808 */ /* 0x000fe40006000000 */
[----:B------:R-:W-:Y:S01]  /*c2d0*/  FSEL R41, R109, -INF , !P5 ;  /* 0xff8000006d297808 */ /* 0x000fe20006800000 */
[----:B------:R-:W-:Y:S01]  /*c2e0*/  FMUL.FTZ R28, R28, c[0x0][0x2ec] ;  /* 0x0000bb001c1c7a20 */ /* 0x000fe20000410000 */
[CC--:B------:R-:W-:Y:S01]  /*c2f0*/  ISETP.GE.AND P2, PT, R6.reuse, R5.reuse, PT ;  /* 0x000000050600720c */ /* 0x0c0fe20003f46270 */
[----:B------:R-:W-:Y:S01]  /*c300*/  FMUL.FTZ R29, R29, c[0x0][0x2ec] ;  /* 0x0000bb001d1d7a20 */ /* 0x000fe20000410000 */
[-C--:B------:R-:W-:Y:S01]  /*c310*/  ISETP.GE.AND P1, PT, R6, R2.reuse, PT ;  /* 0x000000020600720c */ /* 0x080fe20003f26270 */
[----:B------:R-:W-:Y:S01]  /*c320*/  FMUL.FTZ R30, R30, c[0x0][0x2ec] ;  /* 0x0000bb001e1e7a20 */ /* 0x000fe20000410000 */
[C---:B------:R-:W-:Y:S01]  /*c330*/  ISETP.GE.AND P4, PT, R4.reuse, R5, PT ;  /* 0x000000050400720c */ /* 0x040fe20003f86270 */
[----:B------:R-:W1:Y:S01]  /*c340*/  MUFU.TANH R28, R28 ;  /* 0x0000001c001c7308 */ /* 0x000e620000002400 */
[----:B------:R-:W-:Y:S01]  /*c350*/  ISETP.GE.AND P5, PT, R4, R2, PT ;  /* 0x000000020400720c */ /* 0x000fe20003fa6270 */
[----:B------:R-:W-:Y:S01]  /*c360*/  HMMA.16816.F32.BF16 R16, R8, R32, R16 ;  /* 0x000000200810723c */ /* 0x000fe20000041810 */
[C-C-:B------:R-:W-:Y:S01]  /*c370*/  LOP3.LUT R6, R0.reuse, 0xc0, R7.reuse, 0xfe, !PT ;  /* 0x000000c000067812 */ /* 0x140fe200078efe07 */
[----:B------:R-:W-:Y:S01]  /*c380*/  FMUL.FTZ R31, R31, c[0x0][0x2ec] ;  /* 0x0000bb001f1f7a20 */ /* 0x000fe20000410000 */
[----:B------:R-:W-:-:S02]  /*c390*/  LOP3.LUT R4, R0, 0xc1, R7, 0xfe, !PT ;  /* 0x000000c100047812 */ /* 0x000fc400078efe07 */
[----:B------:R-:W-:Y:S01]  /*c3a0*/  FSEL R108, R108, -INF , !P3 ;  /* 0xff8000006c6c7808 */ /* 0x000fe20005800000 */
[----:B------:R-:W1:Y:S01]  /*c3b0*/  MUFU.TANH R29, R29 ;  /* 0x0000001d001d7308 */ /* 0x000e620000002400 */
[----:B-----5:R-:W-:Y:S01]  /*c3c0*/  FSEL R103, R103, -INF , !P1 ;  /* 0xff80000067677808 */ /* 0x020fe20004800000 */
[----:B------:R-:W-:Y:S01]  /*c3d0*/  HMMA.16816.F32.BF16 R8, R8, R34, R12 ;  /* 0x000000220808723c */ /* 0x000fe2000004180c */
[----:B------:R-:W-:Y:S02]  /*c3e0*/  FSEL R36, R105, -INF , !P4 ;  /* 0xff80000069247808 */ /* 0x000fe40006000000 */
[-C--:B------:R-:W-:Y:S02]  /*c3f0*/  ISETP.GE.AND P3, PT, R6, R5.reuse, PT ;  /* 0x000000050600720c */ /* 0x080fe40003f66270 */
[C---:B------:R-:W-:Y:S01]  /*c400*/  ISETP.GE.AND P1, PT, R4.reuse, R5, PT ;  /* 0x000000050400720c */ /* 0x040fe20003f26270 */
[----:B------:R-:W5:Y:S01]  /*c410*/  MUFU.TANH R30, R30 ;  /* 0x0000001e001e7308 */ /* 0x000f620000002400 */
[----:B------:R-:W-:-:S02]  /*c420*/  ISETP.GE.AND P4, PT, R4, R2, PT ;  /* 0x000000020400720c */ /* 0x000fc40003f86270 */
[--C-:B------:R-:W-:Y:S02]  /*c430*/  LOP3.LUT R4, R0, 0xc8, R7.reuse, 0xfe, !PT ;  /* 0x000000c800047812 */ /* 0x100fe400078efe07 */
[----:B------:R-:W-:Y:S02]  /*c440*/  FSEL R37, R106, -INF , !P2 ;  /* 0xff8000006a257808 */ /* 0x000fe40005000000 */
[----:B------:R-:W-:Y:S01]  /*c450*/  FSEL R104, R104, -INF , !P5 ;  /* 0xff80000068687808 */ /* 0x000fe20006800000 */
[----:B------:R-:W-:Y:S01]  /*c460*/  MUFU.TANH R31, R31 ;  /* 0x0000001f001f7308 */ /* 0x000fe20000002400 */
[----:B------:R-:W-:Y:S01]  /*c470*/  FSEL R32, R100, -INF , !P3 ;  /* 0xff80000064207808 */ /* 0x000fe20005800000 */
[----:B------:R-:W-:Y:S01]  /*c480*/  FMUL.FTZ R19, R19, c[0x0][0x2ec] ;  /* 0x0000bb0013137a20 */ /* 0x000fe20000410000 */
[-C--:B------:R-:W-:Y:S01]  /*c490*/  ISETP.GE.AND P2, PT, R6, R2.reuse, PT ;  /* 0x000000020600720c */ /* 0x080fe20003f46270 */
[----:B------:R-:W-:Y:S01]  /*c4a0*/  FMUL.FTZ R16, R16, c[0x0][0x2ec] ;  /* 0x0000bb0010107a20 */ /* 0x000fe20000410000 */
[CC--:B------:R-:W-:Y:S01]  /*c4b0*/  ISETP.GE.AND P5, PT, R4.reuse, R5.reuse, PT ;  /* 0x000000050400720c */ /* 0x0c0fe20003fa6270 */
[----:B------:R-:W-:Y:S01]  /*c4c0*/  FMUL.FTZ R17, R17, c[0x0][0x2ec] ;  /* 0x0000bb0011117a20 */ /* 0x000fe20000410000 */
[-C--:B------:R-:W-:Y:S01]  /*c4d0*/  ISETP.GE.AND P3, PT, R4, R2.reuse, PT ;  /* 0x000000020400720c */ /* 0x080fe20003f66270 */
[----:B------:R-:W1:Y:S01]  /*c4e0*/  MUFU.TANH R19, R19 ;  /* 0x0000001300137308 */ /* 0x000e620000002400 */
[----:B------:R-:W-:Y:S01]  /*c4f0*/  LOP3.LUT R4, R0, 0xc9, R7, 0xfe, !PT ;  /* 0x000000c900047812 */ /* 0x000fe200078efe07 */
[----:B------:R-:W-:Y:S01]  /*c500*/  FMUL.FTZ R18, R18, c[0x0][0x2ec] ;  /* 0x0000bb0012127a20 */ /* 0x000fe20000410000 */
[----:B------:R-:W-:Y:S01]  /*c510*/  FSEL R105, R99, -INF , !P2 ;  /* 0xff80000063697808 */ /* 0x000fe20005000000 */
[----:B------:R-:W-:Y:S01]  /*c520*/  FMUL.FTZ R8, R8, c[0x0][0x2ec] ;  /* 0x0000bb0008087a20 */ /* 0x000fe20000410000 */
[----:B------:R-:W-:Y:S01]  /*c530*/  FSEL R33, R102, -INF , !P1 ;  /* 0xff80000066217808 */ /* 0x000fe20004800000 */
[----:B------:R-:W-:Y:S01]  /*c540*/  FMUL.FTZ R9, R9, c[0x0][0x2ec] ;  /* 0x0000bb0009097a20 */ /* 0x000fe20000410000 */
[C---:B------:R-:W-:Y:S01]  /*c550*/  ISETP.GE.AND P2, PT, R4.reuse, R5, PT ;  /* 0x000000050400720c */ /* 0x040fe20003f46270 */
[----:B------:R1:W-:Y:S01]  /*c560*/  MUFU.TANH R12, R8 ;  /* 0x00000008000c7308 */ /* 0x0003e20000002400 */
[----:B------:R-:W-:-:S02]  /*c570*/  ISETP.GE.AND P1, PT, R4, R2, PT ;  /* 0x000000020400720c */ /* 0x000fc40003f26270 */
[--C-:B------:R-:W-:Y:S02]  /*c580*/  LOP3.LUT R4, R0, 0xd0, R7.reuse, 0xfe, !PT ;  /* 0x000000d000047812 */ /* 0x100fe400078efe07 */
[----:B------:R-:W-:Y:S02]  /*c590*/  FSEL R106, R101, -INF , !P4 ;  /* 0xff800000656a7808 */ /* 0x000fe40006000000 */
[----:B------:R-:W-:Y:S01]  /*c5a0*/  FSEL R38, R97, -INF , !P5 ;  /* 0xff80000061267808 */ /* 0x000fe20006800000 */
[----:B------:R-:W2:Y:S01]  /*c5b0*/  MUFU.TANH R16, R16 ;  /* 0x0000001000107308 */ /* 0x000ea20000002400 */
[C---:B------:R-:W-:Y:S02]  /*c5c0*/  ISETP.GE.AND P4, PT, R4.reuse, R5, PT ;  /* 0x000000050400720c */ /* 0x040fe40003f86270 */
[----:B------:R-:W-:Y:S02]  /*c5d0*/  ISETP.GE.AND P5, PT, R4, R2, PT ;  /* 0x000000020400720c */ /* 0x000fe40003fa6270 */
[----:B------:R-:W-:-:S02]  /*c5e0*/  LOP3.LUT R6, R0, 0xd1, R7, 0xfe, !PT ;  /* 0x000000d100067812 */ /* 0x000fc400078efe07 */
[----:B------:R-:W-:Y:S01]  /*c5f0*/  LOP3.LUT R4, R0, 0xd8, R7, 0xfe, !PT ;  /* 0x000000d800047812 */ /* 0x000fe200078efe07 */
[----:B-1----:R-:W-:Y:S01]  /*c600*/  FMUL.FTZ R8, R10, c[0x0][0x2ec] ;  /* 0x0000bb000a087a20 */ /* 0x002fe20000410000 */
[----:B---3--:R-:W-:Y:S01]  /*c610*/  FSEL R109, R56, -INF , !P3 ;  /* 0xff800000386d7808 */ /* 0x008fe20005800000 */
[----:B------:R-:W-:Y:S01]  /*c620*/  MUFU.TANH R17, R17 ;  /* 0x0000001100117308 */ /* 0x000fe20000002400 */
[----:B------:R-:W-:Y:S02]  /*c630*/  FSEL R98, R98, -INF , !P2 ;  /* 0xff80000062627808 */ /* 0x000fe40005000000 */
[----:B------:R-:W-:Y:S02]  /*c640*/  FSEL R110, R52, -INF , !P1 ;  /* 0xff800000346e7808 */ /* 0x000fe40004800000 */
[----:B------:R-:W-:Y:S02]  /*c650*/  FSEL R49, R49, -INF , !P4 ;  /* 0xff80000031317808 */ /* 0x000fe40006000000 */
[C---:B------:R-:W-:Y:S01]  /*c660*/  ISETP.GE.AND P3, PT, R6.reuse, R5, PT ;  /* 0x000000050600720c */ /* 0x040fe20003f66270 */
[----:B------:R-:W1:Y:S01]  /*c670*/  MUFU.TANH R18, R18 ;  /* 0x0000001200127308 */ /* 0x000e620000002400 */
[----:B------:R-:W-:-:S02]  /*c680*/  ISETP.GE.AND P2, PT, R6, R2, PT ;  /* 0x000000020600720c */ /* 0x000fc40003f46270 */
[C---:B------:R-:W-:Y:S02]  /*c690*/  ISETP.GE.AND P1, PT, R4.reuse, R5, PT ;  /* 0x000000050400720c */ /* 0x040fe40003f26270 */
[----:B------:R-:W-:Y:S02]  /*c6a0*/  ISETP.GE.AND P4, PT, R4, R2, PT ;  /* 0x000000020400720c */ /* 0x000fe40003f86270 */
[C-C-:B------:R-:W-:Y:S01]  /*c6b0*/  LOP3.LUT R6, R0.reuse, 0xd9, R7.reuse, 0xfe, !PT ;  /* 0x000000d900067812 */ /* 0x140fe200078efe07 */
[----:B------:R-:W3:Y:S01]  /*c6c0*/  MUFU.TANH R9, R9 ;  /* 0x0000000900097308 */ /* 0x000ee20000002400 */
[----:B------:R-:W-:Y:S02]  /*c6d0*/  LOP3.LUT R4, R0, 0xe0, R7, 0xfe, !PT ;  /* 0x000000e000047812 */ /* 0x000fe400078efe07 */
[----:B------:R-:W-:Y:S02]  /*c6e0*/  FSEL R115, R48, -INF , !P5 ;  /* 0xff80000030737808 */ /* 0x000fe40006800000 */
[----:B------:R-:W-:-:S02]  /*c6f0*/  FSEL R125, R47, -INF , !P2 ;  /* 0xff8000002f7d7808 */ /* 0x000fc40005000000 */
[----:B----4-:R-:W-:Y:S01]  /*c700*/  FSEL R40, R40, -INF , !P1 ;  /* 0xff80000028287808 */ /* 0x010fe20004800000 */
[----:B------:R-:W4:Y:S01]  /*c710*/  MUFU.TANH R8, R8 ;  /* 0x0000000800087308 */ /* 0x000f220000002400 */
[-C--:B------:R-:W-:Y:S02]  /*c720*/  ISETP.GE.AND P5, PT, R6, R5.reuse, PT ;  /* 0x000000050600720c */ /* 0x080fe40003fa6270 */
[C---:B------:R-:W-:Y:S02]  /*c730*/  ISETP.GE.AND P2, PT, R4.reuse, R5, PT ;  /* 0x000000050400720c */ /* 0x040fe40003f46270 */
[----:B------:R-:W-:Y:S02]  /*c740*/  ISETP.GE.AND P1, PT, R4, R2, PT ;  /* 0x000000020400720c */ /* 0x000fe40003f26270 */
[----:B------:R-:W-:Y:S02]  /*c750*/  FSEL R50, R50, -INF , !P3 ;  /* 0xff80000032327808 */ /* 0x000fe40005800000 */
[----:B------:R-:W-:-:S02]  /*c760*/  LOP3.LUT R4, R0, 0xe1, R7, 0xfe, !PT ;  /* 0x000000e100047812 */ /* 0x000fc400078efe07 */
[-C--:B------:R-:W-:Y:S02]  /*c770*/  ISETP.GE.AND P3, PT, R6, R2.reuse, PT ;  /* 0x000000020600720c */ /* 0x080fe40003f66270 */
        /* <DEDUP_REMOVED lines=12> */
[----:B------:R-:W-:Y:S02]  /*c840*/  FSEL R99, R25, -INF , !P4 ;  /* 0xff80000019637808 */ /* 0x000fe40006000000 */
[C---:B------:R-:W-:Y:S02]  /*c850*/  ISETP.GE.AND P1, PT, R4.reuse, R5, PT ;  /* 0x000000050400720c */ /* 0x040fe40003f26270 */
[----:B------:R-:W-:Y:S02]  /*c860*/  ISETP.GE.AND P4, PT, R4, R2, PT ;  /* 0x000000020400720c */ /* 0x000fe40003f86270 */
[----:B------:R-:W-:Y:S02]  /*c870*/  LOP3.LUT R4, R0, 0xf1, R7, 0xfe, !PT ;  /* 0x000000f100047812 */ /* 0x000fe400078efe07 */
[----:B--2---:R-:W-:-:S02]  /*c880*/  FSEL R202, R27, -INF , !P5 ;  /* 0xff8000001bca7808 */ /* 0x004fc40006800000 */
[----:B------:R-:W-:Y:S02]  /*c890*/  FSEL R100, R28, -INF , !P3 ;  /* 0xff8000001c647808 */ /* 0x000fe40005800000 */
[C---:B------:R-:W-:Y:S02]  /*c8a0*/  ISETP.GE.AND P5, PT, R6.reuse, R5, PT ;  /* 0x000000050600720c */ /* 0x040fe40003fa6270 */
[-C--:B------:R-:W-:Y:S01]  /*c8b0*/  ISETP.GE.AND P3, PT, R6, R2.reuse, PT ;  /* 0x000000020600720c */ /* 0x080fe20003f66270 */
[----:B------:R-:W-:Y:S01]  /*c8c0*/  FMUL.FTZ R6, R11, c[0x0][0x2ec] ;  /* 0x0000bb000b067a20 */ /* 0x000fe20000410000 */
[----:B------:R-:W-:Y:S02]  /*c8d0*/  FSEL R101, R29, -INF , !P1 ;  /* 0xff8000001d657808 */ /* 0x000fe40004800000 */
[----:B------:R-:W-:Y:S02]  /*c8e0*/  ISETP.GE.AND P1, PT, R4, R2, PT ;  /* 0x000000020400720c */ /* 0x000fe40003f26270 */
[----:B-----5:R-:W-:Y:S01]  /*c8f0*/  FSEL R203, R30, -INF , !P2 ;  /* 0xff8000001ecb7808 */ /* 0x020fe20005000000 */
[----:B------:R-:W2:Y:S01]  /*c900*/  MUFU.TANH R6, R6 ;  /* 0x0000000600067308 */ /* 0x000ea20000002400 */
[----:B------:R-:W-:-:S02]  /*c910*/  FSEL R208, R19, -INF , !P1 ;  /* 0xff80000013d07808 */ /* 0x000fc40004800000 */
[----:B------:R-:W-:Y:S02]  /*c920*/  ISETP.GT.AND P1, PT, R238, R241, PT ;  /* 0x000000f1ee00720c */ /* 0x000fe40003f24270 */
[----:B------:R-:W-:Y:S02]  /*c930*/  ISETP.GE.AND P2, PT, R4, R5, PT ;  /* 0x000000050400720c */ /* 0x000fe40003f46270 */
[C-C-:B------:R-:W-:Y:S02]  /*c940*/  LOP3.LUT R4, R0.reuse, 0xf8, R7.reuse, 0xfe, !PT ;  /* 0x000000f800047812 */ /* 0x140fe400078efe07 */
[----:B------:R-:W-:Y:S02]  /*c950*/  LOP3.LUT R7, R0, 0xf9, R7, 0xfe, !PT ;  /* 0x000000f900077812 */ /* 0x000fe400078efe07 */
[----:B------:R-:W-:Y:S02]  /*c960*/  FSEL R204, R31, -INF , !P4 ;  /* 0xff8000001fcc7808 */ /* 0x000fe40006000000 */
[----:B------:R-:W-:-:S02]  /*c970*/  FSEL R102, R16, -INF , !P5 ;  /* 0xff80000010667808 */ /* 0x000fc40006800000 */
[----:B-1----:R-:W-:Y:S02]  /*c980*/  FSEL R207, R18, -INF , !P3 ;  /* 0xff80000012cf7808 */ /* 0x002fe40005800000 */
[----:B------:R-:W-:Y:S02]  /*c990*/  FSEL R121, R17, -INF , !P2 ;  /* 0xff80000011797808 */ /* 0x000fe40005000000 */
[CC--:B------:R-:W-:Y:S02]  /*c9a0*/  ISETP.GE.AND P4, PT, R7.reuse, R5.reuse, PT ;  /* 0x000000050700720c */ /* 0x0c0fe40003f86270 */
[C---:B------:R-:W-:Y:S02]  /*c9b0*/  ISETP.GE.AND P5, PT, R4.reuse, R5, PT ;  /* 0x000000050400720c */ /* 0x040fe40003fa6270 */
[-C--:B------:R-:W-:Y:S02]  /*c9c0*/  ISETP.GE.AND P3, PT, R4, R2.reuse, PT ;  /* 0x000000020400720c */ /* 0x080fe40003f66270 */
[----:B------:R-:W-:-:S02]  /*c9d0*/  ISETP.GE.AND P2, PT, R7, R2, PT ;  /* 0x000000020700720c */ /* 0x000fc40003f46270 */
[----:B---3--:R-:W-:Y:S02]  /*c9e0*/  FSEL R206, R9, -INF , !P4 ;  /* 0xff80000009ce7808 */ /* 0x008fe40006000000 */
[----:B------:R-:W-:Y:S02]  /*c9f0*/  FSEL R205, R12, -INF , !P5 ;  /* 0xff8000000ccd7808 */ /* 0x000fe40006800000 */
[----:B----4-:R-:W-:Y:S02]  /*ca00*/  FSEL R209, R8, -INF , !P3 ;  /* 0xff80000008d17808 */ /* 0x010fe40005800000 */
[----:B--2---:R-:W-:Y:S01]  /*ca10*/  FSEL R212, R6, -INF , !P2 ;  /* 0xff80000006d47808 */ /* 0x004fe20005000000 */
[----:B------:R-:W-:Y:S05]  /*ca20*/  @!P1 BRA `(.L_x_1201) ;  /* 0x00000ab000009947 */ /* 0x000fea0003800000 */
[----:B------:R-:W-:Y:S05]  /*ca30*/  @!P6 BRA `(.L_x_1202) ;  /* 0x000003b00000e947 */ /* 0x000fea0003800000 */
[----:B------:R-:W-:Y:S02]  /*ca40*/  IABS R9, c[0x0][0x2d0] ;  /* 0x0000b40000097a13 */ /* 0x000fe40000000000 */
[----:B------:R-:W-:Y:S02]  /*ca50*/  IABS R6, R0 ;  /* 0x0000000000067213 */ /* 0x000fe40000000000 */
[----:B------:R-:W1:Y:S01]  /*ca60*/  I2F.RP R4, R9 ;  /* 0x0000000900047306 */ /* 0x000e620000209400 */
[----:B------:R-:W-:-:S04]  /*ca70*/  IADD3 R8, R0, -0x100, RZ ;  /* 0xffffff0000087810 */ /* 0x000fc80007ffe0ff */
[----:B------:R-:W-:-:S03]  /*ca80*/  IABS R7, R8 ;  /* 0x0000000800077213 */ /* 0x000fc60000000000 */
[----:B-1----:R-:W1:Y:S02]  /*ca90*/  MUFU.RCP R4, R4 ;  /* 0x0000000400047308 */ /* 0x002e640000001000 */
[----:B-1----:R-:W-:-:S06]  /*caa0*/  IADD3 R4, R4, 0xffffffe, RZ ;  /* 0x0ffffffe04047810 */ /* 0x002fcc0007ffe0ff */
[----:B------:R-:W1:Y:S02]  /*cab0*/  F2I.FTZ.U32.TRUNC.NTZ R5, R4 ;  /* 0x0000000400057305 */ /* 0x000e64000021f000 */
[----:B-1----:R-:W-:Y:S02]  /*cac0*/  IMAD.MOV R2, RZ, RZ, -R5 ;  /* 0x000000ffff027224 */ /* 0x002fe400078e0a05 */
[----:B------:R-:W-:Y:S02]  /*cad0*/  IMAD.MOV.U32 R4, RZ, RZ, RZ ;  /* 0x000000ffff047224 */ /* 0x000fe400078e00ff */
[----:B------:R-:W-:-:S04]  /*cae0*/  IMAD R2, R2, R9, RZ ;  /* 0x0000000902027224 */ /* 0x000fc800078e02ff */
[----:B------:R-:W-:-:S04]  /*caf0*/  IMAD.HI.U32 R2, R5, R2, R4 ;  /* 0x0000000205027227 */ /* 0x000fc800078e0004 */
[----:B------:R-:W-:-:S04]  /*cb00*/  IMAD.MOV.U32 R5, RZ, RZ, R6 ;  /* 0x000000ffff057224 */ /* 0x000fc800078e0006 */
[----:B------:R-:W-:-:S04]  /*cb10*/  IMAD.HI.U32 R4, R2, R5, RZ ;  /* 0x0000000502047227 */ /* 0x000fc800078e00ff */
[----:B------:R-:W-:Y:S01]  /*cb20*/  IMAD.HI.U32 R2, R2, R7, RZ ;  /* 0x0000000702027227 */ /* 0x000fe200078e00ff */
[----:B------:R-:W-:-:S05]  /*cb30*/  IADD3 R6, -R4, RZ, RZ ;  /* 0x000000ff04067210 */ /* 0x000fca0007ffe1ff */
[----:B------:R-:W-:Y:S02]  /*cb40*/  IMAD R6, R9, R6, R5 ;  /* 0x0000000609067224 */ /* 0x000fe400078e0205 */
[----:B------:R-:W-:-:S03]  /*cb50*/  IMAD.MOV R5, RZ, RZ, -R2 ;  /* 0x000000ffff057224 */ /* 0x000fc600078e0a02 */
[C---:B------:R-:W-:Y:S01]  /*cb60*/  ISETP.GT.U32.AND P4, PT, R9.reuse, R6, PT ;  /* 0x000000060900720c */ /* 0x040fe20003f84070 */
[----:B------:R-:W-:-:S05]  /*cb70*/  IMAD R5, R9, R5, R7 ;  /* 0x0000000509057224 */ /* 0x000fca00078e0207 */
[----:B------:R-:W-:-:S07]  /*cb80*/  ISETP.GT.U32.AND P3, PT, R9, R5, PT ;  /* 0x000000050900720c */ /* 0x000fce0003f64070 */
[----:B------:R-:W-:Y:S01]  /*cb90*/  @!P4 IMAD.IADD R6, R6, 0x1, -R9 ;  /* 0x000000010606c824 */ /* 0x000fe200078e0a09 */
[----:B------:R-:W-:-:S04]  /*cba0*/  @!P4 IADD3 R4, R4, 0x1, RZ ;  /* 0x000000010404c810 */ /* 0x000fc80007ffe0ff */
[-C--:B------:R-:W-:Y:S02]  /*cbb0*/  ISETP.GE.U32.AND P2, PT, R6, R9.reuse, PT ;  /* 0x000000090600720c */ /* 0x080fe40003f46070 */
[-C--:B------:R-:W-:Y:S02]  /*cbc0*/  @!P3 IADD3 R5, R5, -R9.reuse, RZ ;  /* 0x800000090505b210 */ /* 0x080fe40007ffe0ff */
[----:B------:R-:W-:Y:S02]  /*cbd0*/  @!P3 IADD3 R2, R2, 0x1, RZ ;  /* 0x000000010202b810 */ /* 0x000fe40007ffe0ff */
[----:B------:R-:W-:Y:S02]  /*cbe0*/  ISETP.GE.U32.AND P5, PT, R5, R9, PT ;  /* 0x000000090500720c */ /* 0x000fe40003fa6070 */
[----:B------:R-:W-:Y:S02]  /*cbf0*/  LOP3.LUT R5, R0, c[0x0][0x2d0], RZ, 0x3c, !PT ;  /* 0x0000b40000057a12 */ /* 0x000fe400078e3cff */
[----:B------:R-:W-:-:S02]  /*cc00*/  LOP3.LUT R0, R8, c[0x0][0x2d0], RZ, 0x3c, !PT ;  /* 0x0000b40008007a12 */ /* 0x000fc400078e3cff */
[----:B------:R-:W-:Y:S02]  /*cc10*/  ISETP.GE.AND P4, PT, R5, RZ, PT ;  /* 0x000000ff0500720c */ /* 0x000fe40003f86270 */
[----:B------:R-:W-:Y:S02]  /*cc20*/  @P2 IADD3 R4, R4, 0x1, RZ ;  /* 0x0000000104042810 */ /* 0x000fe40007ffe0ff */
[----:B------:R-:W-:Y:S02]  /*cc30*/  ISETP.GE.AND P2, PT, R0, RZ, PT ;  /* 0x000000ff0000720c */ /* 0x000fe40003f46270 */
[----:B------:R-:W-:Y:S02]  /*cc40*/  ISETP.NE.AND P3, PT, RZ, c[0x0][0x2d0], PT ;  /* 0x0000b400ff007a0c */ /* 0x000fe40003f65270 */
[----:B------:R-:W-:Y:S02]  /*cc50*/  @P5 IADD3 R2, R2, 0x1, RZ ;  /* 0x0000000102025810 */ /* 0x000fe40007ffe0ff */
[----:B------:R-:W-:-:S03]  /*cc60*/  LOP3.LUT R0, RZ, c[0x0][0x2d0], RZ, 0x33, !PT ;  /* 0x0000b400ff007a12 */ /* 0x000fc600078e33ff */
[----:B------:R-:W-:-:S04]  /*cc70*/  @!P4 IMAD.MOV R4, RZ, RZ, -R4 ;  /* 0x000000ffff04c224 */ /* 0x000fc800078e0a04 */
[----:B------:R-:W-:Y:S01]  /*cc80*/  @!P2 IMAD.MOV R2, RZ, RZ, -R2 ;  /* 0x000000ffff02a224 */ /* 0x000fe200078e0a02 */
[----:B------:R-:W-:-:S04]  /*cc90*/  SEL R4, R0, R4, !P3 ;  /* 0x0000000400047207 */ /* 0x000fc80005800000 */
[----:B------:R-:W-:Y:S01]  /*cca0*/  SEL R2, R0, R2, !P3 ;  /* 0x0000000200027207 */ /* 0x000fe20005800000 */
[----:B------:R-:W-:-:S04]  /*ccb0*/  IMAD.WIDE R6, R4, 0x4, R210 ;  /* 0x0000000404067825 */ /* 0x000fc800078e02d2 */
[----:B------:R-:W-:Y:S02]  /*ccc0*/  IMAD.WIDE R8, R2, 0x4, R210 ;  /* 0x0000000402087825 */ /* 0x000fe400078e02d2 */
        /* <DEDUP_REMOVED lines=18> */
.L_x_1202:
[----:B------:R-:W-:-:S05]  /*cdf0*/  IMAD.MOV.U32 R0, RZ, RZ, c[0x0][0x198] ;  /* 0x00006600ff007624 */ /* 0x000fca00078e00ff */
[----:B------:R-:W-:-:S04]  /*ce00*/  LEA R0, -R0, RZ, 0x8 ;  /* 0x000000ff00007211 */ /* 0x000fc800078e41ff */
[----:B------:R-:W-:Y:S02]  /*ce10*/  SHF.R.S32.HI R2, RZ, 0x1f, R0 ;  /* 0x0000001fff027819 */ /* 0x000fe40000011400 */
.L_x_1203:
[----:B------:R-:W-:Y:S01]  /*ce20*/  @!P0 IMAD.MOV.U32 R13, RZ, RZ, c[0x0][0x198] ;  /* 0x00006600ff0d8624 */ /* 0x000fe200078e00ff */
[----:B------:R1:W-:Y:S01]  /*ce30*/  @P0 STS [R184+0x1004], RZ ;  /* 0x001004ffb8000388 */ /* 0x0003e20000000800 */
[----:B------:R-:W-:Y:S01]  /*ce40*/  @!P0 IMAD.MOV.U32 R8, RZ, RZ, c[0x0][0x198] ;  /* 0x00006600ff088624 */ /* 0x000fe200078e00ff */
[----:B------:R-:W-:Y:S01]  /*ce50*/  BSSY B0, `(.L_x_1204) ;  /* 0x0000065000007945 */ /* 0x000fe20003800000 */
[----:B------:R-:W-:Y:S01]  /*ce60*/  @!P0 IMAD.MOV.U32 R6, RZ, RZ, c[0x0][0x198] ;  /* 0x00006600ff068624 */ /* 0x000fe200078e00ff */
[----:B------:R-:W-:Y:S01]  /*ce70*/  @!P0 LEA R10, P2, R13, R44, 0x5 ;  /* 0x0000002c0d0a8211 */ /* 0x000fe200078428ff */
[----:B------:R-:W-:Y:S01]  /*ce80*/  @!P0 IMAD.MOV.U32 R4, RZ, RZ, R44 ;  /* 0x000000ffff048224 */ /* 0x000fe200078e002c */
[----:B------:R1:W-:Y:S01]  /*ce90*/  @P0 STS.64 [R184+0x1008], RZ ;  /* 0x001008ffb8000388 */ /* 0x0003e20000000a00 */
[----:B------:R-:W-:Y:S01]  /*cea0*/  @!P0 IMAD.MOV.U32 R5, RZ, RZ, R65 ;  /* 0x000000ffff058224 */ /* 0x000fe200078e0041 */
[----:B------:R-:W-:Y:S01]  /*ceb0*/  @!P0 IADD3 R10, P4, R0, R10, RZ ;  /* 0x0000000a000a8210 */ /* 0x000fe20007f9e0ff */
[----:B------:R-:W-:Y:S01]  /*cec0*/  @!P0 IMAD.MOV.U32 R11, RZ, RZ, c[0x0][0x198] ;  /* 0x00006600ff0b8624 */ /* 0x000fe200078e00ff */
[----:B------:R1:W-:Y:S01]  /*ced0*/  @P0 STS [R184+0x1000], RZ ;  /* 0x001000ffb8000388 */ /* 0x0003e20000000800 */
[----:B------:R-:W-:-:S02]  /*cee0*/  @!P0 IMAD.MOV.U32 R12, RZ, RZ, c[0x0][0x19c] ;  /* 0x00006700ff0c8624 */ /* 0x000fc400078e00ff */
[----:B------:R-:W-:Y:S02]  /*cef0*/  @!P0 IMAD.MOV.U32 R15, RZ, RZ, c[0x0][0x198] ;  /* 0x00006600ff0f8624 */ /* 0x000fe400078e00ff */
[----:B------:R-:W-:Y:S02]  /*cf00*/  @!P0 IMAD.MOV.U32 R24, RZ, RZ, c[0x0][0x198] ;  /* 0x00006600ff188624 */ /* 0x000fe400078e00ff */
[----:B------:R-:W-:Y:S01]  /*cf10*/  @!P0 IMAD.WIDE.U32 R8, R8, 0x60, R4 ;  /* 0x0000006008088825 */ /* 0x000fe200078e0004 */
[----:B------:R-:W-:-:S03]  /*cf20*/  @!P0 LEA R14, P3, R15, R44, 0x6 ;  /* 0x0000002c0f0e8211 */ /* 0x000fc600078630ff */
[----:B------:R-:W-:Y:S01]  /*cf30*/  @!P0 IMAD.WIDE.U32 R6, R6, 0xa0, R4 ;  /* 0x000000a006068825 */ /* 0x000fe200078e0004 */
[-C--:B------:R-:W-:Y:S02]  /*cf40*/  @!P0 LEA.HI.X R15, R15, R65.reuse, R12, 0x6, P3 ;  /* 0x000000410f0f8211 */ /* 0x080fe400018f340c */
[----:B------:R-:W-:Y:S01]  /*cf50*/  @!P0 IADD3 R8, P3, R0, R8, RZ ;  /* 0x0000000800088210 */ /* 0x000fe20007f7e0ff */
[----:B------:R-:W-:Y:S01]  /*cf60*/  @!P0 IMAD.WIDE.U32 R4, R11, 0xc0, R4 ;  /* 0x000000c00b048825 */ /* 0x000fe200078e0004 */
[----:B------:R-:W-:Y:S02]  /*cf70*/  @!P0 LEA.HI.X R11, R13, R65, R12, 0x5, P2 ;  /* 0x000000410d0b8211 */ /* 0x000fe400010f2c0c */
[----:B------:R-:W-:Y:S01]  /*cf80*/  @!P0 LEA R22, P2, R24, R44, 0x7 ;  /* 0x0000002c18168211 */ /* 0x000fe200078438ff */
[----:B------:R-:W-:Y:S02]  /*cf90*/  @!P0 IMAD.MOV.U32 R13, RZ, RZ, c[0x0][0x19c] ;  /* 0x00006700ff0d8624 */ /* 0x000fe400078e00ff */
[----:B------:R-:W-:-:S02]  /*cfa0*/  @!P0 IMAD.MOV.U32 R16, RZ, RZ, c[0x0][0x19c] ;  /* 0x00006700ff108624 */ /* 0x000fc400078e00ff */
[----:B------:R-:W-:Y:S01]  /*cfb0*/  @!P0 IMAD R12, R12, 0xa0, RZ ;  /* 0x000000a00c0c8824 */ /* 0x000fe200078e02ff */
[----:B------:R-:W-:Y:S01]  /*cfc0*/  @!P0 LEA.HI.X R24, R24, R65, R13, 0x7, P2 ;  /* 0x0000004118188211 */ /* 0x000fe200010f3c0d */
[----:B------:R-:W-:Y:S01]  /*cfd0*/  @!P0 IMAD R13, R16, 0x60, RZ ;  /* 0x00000060100d8824 */ /* 0x000fe200078e02ff */
[----:B------:R-:W-:Y:S01]  /*cfe0*/  @!P0 IADD3 R19, P2, R0, R6, RZ ;  /* 0x0000000600138210 */ /* 0x000fe20007f5e0ff */
[----:B------:R-:W-:Y:S02]  /*cff0*/  @!P0 IMAD.MOV.U32 R18, RZ, RZ, c[0x0][0x19c] ;  /* 0x00006700ff128624 */ /* 0x000fe400078e00ff */
[C---:B------:R-:W-:Y:S01]  /*d000*/  @!P0 IMAD.X R11, R2.reuse, 0x1, R11, P4 ;  /* 0x00000001020b8824 */ /* 0x040fe200020e060b */
[----:B------:R-:W-:Y:S01]  /*d010*/  @!P0 IADD3.X R23, R2, R12, R7, P2, !PT ;  /* 0x0000000c02178210 */ /* 0x000fe200017fe407 */
[----:B------:R-:W-:Y:S01]  /*d020*/  @!P0 IMAD R7, R18, 0xc0, RZ ;  /* 0x000000c012078824 */ /* 0x000fe200078e02ff */
[----:B------:R-:W-:Y:S02]  /*d030*/  @!P0 IADD3.X R9, R2, R13, R9, P3, !PT ;  /* 0x0000000d02098210 */ /* 0x000fe40001ffe409 */
[----:B------:R-:W-:-:S02]  /*d040*/  @!P0 IADD3 R6, P3, R0, R14, RZ ;  /* 0x0000000e00068210 */ /* 0x000fc40007f7e0ff */
[----:B------:R-:W-:Y:S02]  /*d050*/  @!P0 IADD3 R18, P2, R0, R4, RZ ;  /* 0x0000000400128210 */ /* 0x000fe40007f5e0ff */
[----:B------:R-:W-:Y:S01]  /*d060*/  @!P0 LEA R16, P4, R10, c[0x0][0x168], 0x1 ;  /* 0x00005a000a108a11 */ /* 0x000fe200078808ff */
[----:B------:R-:W-:Y:S01]  /*d070*/  @!P0 IMAD.X R4, R2, 0x1, R15, P3 ;  /* 0x0000000102048824 */ /* 0x000fe200018e060f */
[----:B------:R-:W-:Y:S02]  /*d080*/  @!P0 LEA R14, P5, R0, R185, 0x1 ;  /* 0x000000b9000e8211 */ /* 0x000fe400078a08ff */
[----:B------:R-:W-:Y:S02]  /*d090*/  @!P0 IADD3.X R21, R2, R7, R5, P2, !PT ;  /* 0x0000000702158210 */ /* 0x000fe400017fe405 */
[----:B------:R-:W-:Y:S02]  /*d0a0*/  @!P0 LEA.HI.X R17, R10, c[0x0][0x16c], R11, 0x1, P4 ;  /* 0x00005b000a118a11 */ /* 0x000fe400020f0c0b */
[----:B------:R-:W-:-:S02]  /*d0b0*/  @!P0 IADD3 R5, P2, R0, R22, RZ ;  /* 0x0000001600058210 */ /* 0x000fc40007f5e0ff */
[----:B------:R-:W-:Y:S02]  /*d0c0*/  @!P0 LEA R12, P4, R6, c[0x0][0x168], 0x1 ;  /* 0x00005a00060c8a11 */ /* 0x000fe400078808ff */
[----:B------:R-:W-:Y:S01]  /*d0d0*/  @!P0 LEA R10, P3, R8, c[0x0][0x168], 0x1 ;  /* 0x00005a00080a8a11 */ /* 0x000fe200078608ff */
[----:B------:R-:W-:Y:S01]  /*d0e0*/  @!P0 IMAD.X R7, R2, 0x1, R24, P2 ;  /* 0x0000000102078824 */ /* 0x000fe200010e0618 */
[----:B------:R-:W-:Y:S02]  /*d0f0*/  @!P0 LEA.HI.X R15, R0, R188, R2, 0x1, P5 ;  /* 0x000000bc000f8211 */ /* 0x000fe400028f0c02 */
        /* <DEDUP_REMOVED lines=8> */
[----:B------:R1:W-:Y:S01]  /*d180*/  @P0 STS.128 [R184+0x1800], RZ ;  /* 0x001800ffb8000388 */ /* 0x0003e20000000c00 */
[C---:B------:R-:W-:Y:S02]  /*d190*/  @!P0 LEA R4, P2, R18.reuse, c[0x0][0x168], 0x1 ;  /* 0x00005a0012048a11 */ /* 0x040fe400078408ff */
[----:B------:R-:W-:Y:S01]  /*d1a0*/  @!P0 LEA.HI.X R9, R5, c[0x0][0x16c], R7, 0x1, P4 ;  /* 0x00005b0005098a11 */ /* 0x000fe200020f0c07 */
[----:B------:R-:W-:Y:S01]  /*d1b0*/  @!PT LDS RZ, [RZ] ;  /* 0x00000000fffff984 */ /* 0x000fe20000000800 */
[----:B------:R-:W-:Y:S01]  /*d1c0*/  @!PT LDS RZ, [RZ] ;  /* 0x00000000fffff984 */ /* 0x000fe20000000800 */
[----:B------:R-:W-:Y:S01]  /*d1d0*/  @!PT LDS RZ, [RZ] ;  /* 0x00000000fffff984 */ /* 0x000fe20000000800 */
[----:B------:R1:W-:Y:S01]  /*d1e0*/  @!P0 LDGSTS.E.BYPASS.LTC128B.128 [R184+0x1800], [R16.64] ;  /* 0x0180000010b88fae */ /* 0x0003e2000b901d46 */
[----:B------:R-:W-:Y:S02]  /*d1f0*/  @!P0 LEA.HI.X R7, R19, c[0x0][0x16c], R23, 0x1, P3 ;  /* 0x00005b0013078a11 */ /* 0x000fe400018f0c17 */
        /* <DEDUP_REMOVED lines=42> */
.L_x_1205:
[----:B------:R-:W-:Y:S05]  /*d4a0*/  BSYNC B0 ;  /* 0x0000000000007941 */ /* 0x000fea0003800000 */
.L_x_1204:
[----:B------:R-:W0:Y:S01]  /*d4b0*/  LDGDEPBAR ;  /* 0x00000000000079af */ /* 0x000e220000000000 */
[----:B------:R-:W-:-:S04]  /*d4c0*/  LEA R185, P0, R0, R185, 0x1 ;  /* 0x000000b900b97211 */ /* 0x000fc800078008ff */
[----:B------:R-:W-:Y:S02]  /*d4d0*/  LEA.HI.X R188, R0, R188, R2, 0x1, P0 ;  /* 0x000000bc00bc7211 */ /* 0x000fe400000f0c02 */
.L_x_1201:
[----:B------:R-:W-:Y:S01]  /*d4e0*/  FMNMX.FTZ R0, R20, R94, !PT ;  /* 0x0000005e14007209 */ /* 0x000fe20007810000 */
[----:B-1----:R-:W-:Y:S01]  /*d4f0*/  LDSM.16.MT88.4 R8, [R135+0x5000] ;  /* 0x005000008708783b */ /* 0x002fe20000004200 */
[----:B------:R-:W-:Y:S02]  /*d500*/  FMNMX.FTZ R4, R3, R111, !PT ;  /* 0x0000006f03047209 */ /* 0x000fe40007810000 */
[----:B------:R-:W-:Y:S01]  /*d510*/  FMNMX.FTZ R0, R96, R0, !PT ;  /* 0x0000000060007209 */ /* 0x000fe20007810000 */
[----:B------:R-:W-:Y:S03]  /*d520*/  LDSM.16.MT88.4 R12, [R164+0x5000] ;  /* 0x00500000a40c783b */ /* 0x000fe60000004200 */
        /* <DEDUP_REMOVED lines=178> */
[----:B------:R-:W-:-:S05]  /*e050*/  FMUL.FTZ R6, R6, c[0x0][0x23c] ;  /* 0x00008f0006067a20 */ /* 0x000fca0000410000 */
[----:B------:R2:W4:Y:S01]  /*e060*/  MUFU.EX2 R47, R6 ;  /* 0x00000006002f7308 */ /* 0x0005220000000800 */
[----:B---3--:R-:W-:-:S07]  /*e070*/  FFMA.FTZ R4, R77, c[0x0][0x23c], -R2 ;  /* 0x00008f004d047a23 */ /* 0x008fce0000010802 */
[----:B------:R3:W-:Y:S01]  /*e080*/  MUFU.EX2 R231, R4 ;  /* 0x0000000400e77308 */ /* 0x0007e20000000800 */
[----:B-1----:R-:W-:Y:S01]  /*e090*/  FMNMX.FTZ R52, R0, R5, !PT ;  /* 0x0000000500347209 */ /* 0x002fe20007810000 */
[----:B------:R-:W-:Y:S01]  /*e0a0*/  FFMA.FTZ R0, R37, c[0x0][0x23c], -R2 ;  /* 0x00008f0025007a23 */ /* 0x000fe20000010802 */
[----:B--2---:R-:W-:Y:S01]  /*e0b0*/  F2FP.BF16.PACK_AB R6, R216, R215 ;  /* 0x000000d7d806723e */ /* 0x004fe200000010ff */
[-C--:B----4-:R-:W-:Y:S01]  /*e0c0*/  FMUL.FTZ R136, R136, R47.reuse ;  /* 0x0000002f88887220 */ /* 0x090fe20000410000 */
[----:B------:R-:W-:Y:S01]  /*e0d0*/  FSETP.NEU.FTZ.AND P0, PT, R52, -INF , PT ;  /* 0xff8000003400780b */ /* 0x000fe20003f1d000 */
[-C--:B------:R-:W-:Y:S02]  /*e0e0*/  FMUL.FTZ R137, R137, R47.reuse ;  /* 0x0000002f89897220 */ /* 0x080fe40000410000 */
[----:B------:R1:W-:Y:S01]  /*e0f0*/  MUFU.EX2 R87, R0 ;  /* 0x0000000000577308 */ /* 0x0003e20000000800 */
[-C--:B------:R-:W-:Y:S01]  /*e100*/  FMUL.FTZ R140, R140, R47.reuse ;  /* 0x0000002f8c8c7220 */ /* 0x080fe20000410000 */
[----:B------:R-:W-:Y:S01]  /*e110*/  FSEL R5, R52, RZ, P0 ;  /* 0x000000ff34057208 */ /* 0x000fe20000000000 */
[----:B------:R-:W-:-:S02]  /*e120*/  FMUL.FTZ R141, R141, R47 ;  /* 0x0000002f8d8d7220 */ /* 0x000fc40000410000 */
[-C--:B------:R-:W-:Y:S02]  /*e130*/  FMUL.FTZ R148, R148, R47.reuse ;  /* 0x0000002f94947220 */ /* 0x080fe40000410000 */
[----:B------:R-:W-:Y:S02]  /*e140*/  FADD.FTZ R3, R3, -R5 ;  /* 0x8000000503037221 */ /* 0x000fe40000010000 */
[----:B---3--:R-:W-:Y:S02]  /*e150*/  FFMA.FTZ R4, R79, c[0x0][0x23c], -R2 ;  /* 0x00008f004f047a23 */ /* 0x008fe40000010802 */
[----:B------:R-:W-:Y:S02]  /*e160*/  FMUL.FTZ R3, R3, c[0x0][0x23c] ;  /* 0x00008f0003037a20 */ /* 0x000fe40000410000 */
[----:B------:R2:W-:Y:S01]  /*e170*/  MUFU.EX2 R233, R4 ;  /* 0x0000000400e97308 */ /* 0x0005e20000000800 */
[----:B------:R-:W-:Y:S02]  /*e180*/  FMUL.FTZ R149, R149, R47 ;  /* 0x0000002f95957220 */ /* 0x000fe40000410000 */
[----:B-1----:R-:W-:-:S02]  /*e190*/  FMUL.FTZ R0, R52, c[0x0][0x23c] ;  /* 0x00008f0034007a20 */ /* 0x002fc40000410000 */
[-C--:B------:R-:W-:Y:S02]  /*e1a0*/  FMUL.FTZ R144, R144, R47.reuse ;  /* 0x0000002f90907220 */ /* 0x080fe40000410000 */
[----:B------:R-:W-:Y:S01]  /*e1b0*/  FMUL.FTZ R145, R145, R47 ;  /* 0x0000002f91917220 */ /* 0x000fe20000410000 */
[----:B------:R-:W-:Y:S01]  /*e1c0*/  FSEL R0, R0, RZ, P0 ;  /* 0x000000ff00007208 */ /* 0x000fe20000000000 */
[----:B------:R1:W3:Y:S01]  /*e1d0*/  MUFU.EX2 R44, R3 ;  /* 0x00000003002c7308 */ /* 0x0002e20000000800 */
[----:B--2---:R-:W-:-:S07]  /*e1e0*/  FFMA.FTZ R4, R72, c[0x0][0x23c], -R2 ;  /* 0x00008f0048047a23 */ /* 0x004fce0000010802 */
[----:B------:R2:W-:Y:S01]  /*e1f0*/  MUFU.EX2 R235, R4 ;  /* 0x0000000400eb7308 */ /* 0x0005e20000000800 */
[----:B-1----:R-:W-:Y:S02]  /*e200*/  FFMA.FTZ R3, R33, c[0x0][0x23c], -R2 ;  /* 0x00008f0021037a23 */ /* 0x002fe40000010802 */
[----:B---3--:R-:W-:-:S05]  /*e210*/  FMUL.FTZ R138, R138, R44 ;  /* 0x0000002c8a8a7220 */ /* 0x008fca0000410000 */
[----:B------:R1:W3:Y:S01]  /*e220*/  MUFU.EX2 R16, R3 ;  /* 0x0000000300107308 */ /* 0x0002e20000000800 */
[-C--:B------:R-:W-:Y:S02]  /*e230*/  FMUL.FTZ R139, R139, R44.reuse ;  /* 0x0000002c8b8b7220 */ /* 0x080fe40000410000 */
[-C--:B------:R-:W-:Y:S02]  /*e240*/  FMUL.FTZ R142, R142, R44.reuse ;  /* 0x0000002c8e8e7220 */ /* 0x080fe40000410000 */
[-C--:B------:R-:W-:Y:S02]  /*e250*/  FMUL.FTZ R143, R143, R44.reuse ;  /* 0x0000002c8f8f7220 */ /* 0x080fe40000410000 */
[----:B--2---:R-:W-:Y:S02]  /*e260*/  FFMA.FTZ R4, R75, c[0x0][0x23c], -R2 ;  /* 0x00008f004b047a23 */ /* 0x004fe40000010802 */
[-C--:B------:R-:W-:Y:S02]  /*e270*/  FMUL.FTZ R150, R150, R44.reuse ;  /* 0x0000002c96967220 */ /* 0x080fe40000410000 */
[----:B------:R2:W-:Y:S01]  /*e280*/  MUFU.EX2 R234, R4 ;  /* 0x0000000400ea7308 */ /* 0x0005e20000000800 */
[----:B------:R-:W-:-:S02]  /*e290*/  FMUL.FTZ R151, R151, R44 ;  /* 0x0000002c97977220 */ /* 0x000fc40000410000 */
[-C--:B------:R-:W-:Y:S02]  /*e2a0*/  FMUL.FTZ R146, R146, R44.reuse ;  /* 0x0000002c92927220 */ /* 0x080fe40000410000 */
[----:B-1----:R-:W-:Y:S02]  /*e2b0*/  FFMA.FTZ R3, R116, c[0x0][0x23c], -R0 ;  /* 0x00008f0074037a23 */ /* 0x002fe40000010800 */
[----:B------:R-:W-:Y:S02]  /*e2c0*/  FMUL.FTZ R147, R147, R44 ;  /* 0x0000002c93937220 */ /* 0x000fe40000410000 */
[----:B------:R1:W-:Y:S01]  /*e2d0*/  MUFU.EX2 R93, R3 ;  /* 0x00000003005d7308 */ /* 0x0003e20000000800 */
[----:B--2---:R-:W-:-:S07]  /*e2e0*/  FFMA.FTZ R4, R74, c[0x0][0x23c], -R2 ;  /* 0x00008f004a047a23 */ /* 0x004fce0000010802 */
[----:B------:R2:W-:Y:S01]  /*e2f0*/  MUFU.EX2 R236, R4 ;  /* 0x0000000400ec7308 */ /* 0x0005e20000000800 */
[----:B-1----:R-:W-:Y:S01]  /*e300*/  FFMA.FTZ R3, R119, c[0x0][0x23c], -R0 ;  /* 0x00008f0077037a23 */ /* 0x002fe20000010800 */
[----:B---3--:R-:W-:-:S06]  /*e310*/  MOV R119, R16 ;  /* 0x0000001000777202 */ /* 0x008fcc0000000f00 */
[----:B------:R1:W-:Y:S01]  /*e320*/  MUFU.EX2 R92, R3 ;  /* 0x00000003005c7308 */ /* 0x0003e20000000800 */
[----:B--2---:R-:W-:-:S07]  /*e330*/  FFMA.FTZ R4, R73, c[0x0][0x23c], -R2 ;  /* 0x00008f0049047a23 */ /* 0x004fce0000010802 */
[----:B------:R2:W-:Y:S01]  /*e340*/  MUFU.EX2 R237, R4 ;  /* 0x0000000400ed7308 */ /* 0x0005e20000000800 */
[----:B-1----:R-:W-:Y:S02]  /*e350*/  FFMA.FTZ R3, R120, c[0x0][0x23c], -R0 ;  /* 0x00008f0078037a23 */ /* 0x002fe40000010800 */
[----:B--2---:R-:W-:-:S05]  /*e360*/  FFMA.FTZ R4, R71, c[0x0][0x23c], -R2 ;  /* 0x00008f0047047a23 */ /* 0x004fca0000010802 */
        /* <DEDUP_REMOVED lines=26> */
[----:B------:R1:W-:Y:S08]  /*e510*/  MUFU.EX2 R57, R3 ;  /* 0x0000000300397308 */ /* 0x0003f00000000800 */
[----:B------:R2:W-:Y:S01]  /*e520*/  MUFU.EX2 R89, R4 ;  /* 0x0000000400597308 */ /* 0x0005e20000000800 */
[----:B-1----:R-:W-:Y:S02]  /*e530*/  FFMA.FTZ R3, R122, c[0x0][0x23c], -R0 ;  /* 0x00008f007a037a23 */ /* 0x002fe40000010800 */
[----:B--2---:R-:W-:-:S05]  /*e540*/  FFMA.FTZ R4, R55, c[0x0][0x23c], -R2 ;  /* 0x00008f0037047a23 */ /* 0x004fca0000010802 */
[----:B------:R1:W-:Y:S08]  /*e550*/  MUFU.EX2 R55, R3 ;  /* 0x0000000300377308 */ /* 0x0003f00000000800 */
[----:B------:R2:W-:Y:S01]  /*e560*/  MUFU.EX2 R90, R4 ;  /* 0x00000004005a7308 */ /* 0x0005e20000000800 */
[----:B-1----:R-:W-:Y:S01]  /*e570*/  FFMA.FTZ R3, R124, c[0x0][0x23c], -R0 ;  /* 0x00008f007c037a23 */ /* 0x002fe20000010800 */
[----:B------:R-:W-:-:S06]  /*e580*/  MOV R124, R87 ;  /* 0x00000057007c7202 */ /* 0x000fcc0000000f00 */
[----:B------:R1:W-:Y:S01]  /*e590*/  MUFU.EX2 R54, R3 ;  /* 0x0000000300367308 */ /* 0x0003e20000000800 */
[----:B--2---:R-:W-:-:S07]  /*e5a0*/  FFMA.FTZ R4, R53, c[0x0][0x23c], -R2 ;  /* 0x00008f0035047a23 */ /* 0x004fce0000010802 */
[----:B------:R2:W3:Y:S01]  /*e5b0*/  MUFU.EX2 R29, R4 ;  /* 0x00000004001d7308 */ /* 0x0004e20000000800 */
[----:B-1----:R-:W-:Y:S02]  /*e5c0*/  FFMA.FTZ R3, R126, c[0x0][0x23c], -R0 ;  /* 0x00008f007e037a23 */ /* 0x002fe40000010800 */
[----:B--2---:R-:W-:Y:S01]  /*e5d0*/  FFMA.FTZ R4, R51, c[0x0][0x23c], -R2 ;  /* 0x00008f0033047a23 */ /* 0x004fe20000010802 */
[----:B---3--:R-:W-:-:S04]  /*e5e0*/  MOV R126, R29 ;  /* 0x0000001d007e7202 */ /* 0x008fc80000000f00 */
        /* <DEDUP_REMOVED lines=9> */
[----:B-1----:R-:W-:Y:S01]  /*e680*/  FFMA.FTZ R4, R32, c[0x0][0x23c], -R2 ;  /* 0x00008f0020047a23 */ /* 0x002fe20000010802 */
[----:B--2---:R-:W-:Y:S02]  /*e690*/  MOV R122, R34 ;  /* 0x00000022007a7202 */ /* 0x004fe40000000f00 */
[----:B------:R-:W1:Y:S03]  /*e6a0*/  LDSM.16.MT88.4 R32, [R164+0x5400] ;  /* 0x00540000a420783b */ /* 0x000e660000004200 */
[----:B------:R2:W3:Y:S02]  /*e6b0*/  MUFU.EX2 R21, R4 ;  /* 0x0000000400157308 */ /* 0x0004e40000000800 */
[----:B--2---:R-:W-:Y:S01]  /*e6c0*/  FFMA.FTZ R4, R111, c[0x0][0x23c], -R0 ;  /* 0x00008f006f047a23 */ /* 0x004fe20000010800 */
[----:B---3--:R-:W-:-:S05]  /*e6d0*/  MOV R120, R21 ;  /* 0x0000001500787202 */ /* 0x008fca0000000f00 */
[----:B------:R2:W-:Y:S02]  /*e6e0*/  MUFU.EX2 R51, R4 ;  /* 0x0000000400337308 */ /* 0x0005e40000000800 */
[----:B--2---:R-:W-:-:S06]  /*e6f0*/  FFMA.FTZ R4, R117, c[0x0][0x23c], -R0 ;  /* 0x00008f0075047a23 */ /* 0x004fcc0000010800 */
[----:B------:R2:W3:Y:S02]  /*e700*/  MUFU.EX2 R74, R4 ;  /* 0x00000004004a7308 */ /* 0x0004e40000000800 */
[----:B--2---:R-:W-:Y:S01]  /*e710*/  FFMA.FTZ R4, R113, c[0x0][0x23c], -R0 ;  /* 0x00008f0071047a23 */ /* 0x004fe20000010800 */
[----:B---3--:R-:W-:-:S05]  /*e720*/  F2FP.BF16.PACK_AB R5, R74, R51 ;  /* 0x000000334a05723e */ /* 0x008fca00000010ff */
[----:B------:R2:W-:Y:S02]  /*e730*/  MUFU.EX2 R94, R4 ;  /* 0x00000004005e7308 */ /* 0x0005e40000000800 */
[----:B--2---:R-:W-:-:S06]  /*e740*/  FFMA.FTZ R4, R114, c[0x0][0x23c], -R0 ;  /* 0x00008f0072047a23 */ /* 0x004fcc0000010800 */
[----:B------:R2:W3:Y:S02]  /*e750*/  MUFU.EX2 R96, R4 ;  /* 0x0000000400607308 */ /* 0x0004e40000000800 */
[----:B--2---:R-:W-:Y:S02]  /*e760*/  F2FP.BF16.PACK_AB R4, R214, R213 ;  /* 0x000000d5d604723e */ /* 0x004fe400000010ff */
[----:B---3--:R-:W-:-:S07]  /*e770*/  F2FP.BF16.PACK_AB R7, R96, R94 ;  /* 0x0000005e6007723e */ /* 0x008fce00000010ff */
[C---:B------:R-:W-:Y:S08]  /*e780*/  HMMA.16816.F32.BF16 R16, R4.reuse, R8, R136 ;  /* 0x000000080410723c */ /* 0x040ff00000041888 */
[C---:B------:R-:W-:Y:S07]  /*e790*/  HMMA.16816.F32.BF16 R20, R4.reuse, R10, R140 ;  /* 0x0000000a0414723c */ /* 0x040fee000004188c */
[----:B------:R-:W-:Y:S01]  /*e7a0*/  MOV R143, R39 ;  /* 0x00000027008f7202 */ /* 0x000fe20000000f00 */
[C---:B------:R-:W-:Y:S07]  /*e7b0*/  HMMA.16816.F32.BF16 R8, R4.reuse, R14, R148 ;  /* 0x0000000e0408723c */ /* 0x040fee0000041894 */
[----:B------:R-:W-:Y:S01]  /*e7c0*/  MOV R150, R91 ;  /* 0x0000005b00967202 */ /* 0x000fe20000000f00 */
[----:B------:R-:W-:Y:S01]  /*e7d0*/  HMMA.16816.F32.BF16 R144, R4, R12, R144 ;  /* 0x0000000c0490723c */ /* 0x000fe20000041890 */
[----:B------:R2:W3:Y:S01]  /*e7e0*/  MUFU.EX2 R91, R3 ;  /* 0x00000003005b7308 */ /* 0x0004e20000000800 */
[----:B------:R-:W-:Y:S01]  /*e7f0*/  MOV R149, R31 ;  /* 0x0000001f00957202 */ /* 0x000fe20000000f00 */
[----:B------:R-:W4:Y:S01]  /*e800*/  LDSM.16.MT88.4 R12, [R135+0x5800] ;  /* 0x00580000870c783b */ /* 0x000f220000004200 */
[----:B------:R-:W-:-:S02]  /*e810*/  MOV R148, R30 ;  /* 0x0000001e00947202 */ /* 0x000fc40000000f00 */
[----:B------:R-:W-:Y:S02]  /*e820*/  MOV R151, R85 ;  /* 0x0000005500977202 */ /* 0x000fe40000000f00 */
[----:B------:R-:W-:Y:S02]  /*e830*/  F2FP.BF16.PACK_AB R4, R217, R218 ;  /* 0x000000dad904723e */ /* 0x000fe400000010ff */
[----:B------:R-:W-:Y:S02]  /*e840*/  F2FP.BF16.PACK_AB R5, R92, R93 ;  /* 0x0000005d5c05723e */ /* 0x000fe400000010ff */
[----:B------:R-:W-:Y:S02]  /*e850*/  F2FP.BF16.PACK_AB R6, R221, R219 ;  /* 0x000000dbdd06723e */ /* 0x000fe400000010ff */
[----:B------:R-:W-:Y:S01]  /*e860*/  F2FP.BF16.PACK_AB R7, R55, R57 ;  /* 0x000000393707723e */ /* 0x000fe200000010ff */
[----:B--2---:R-:W-:Y:S01]  /*e870*/  FFMA.FTZ R3, R128, c[0x0][0x23c], -R0 ;  /* 0x00008f0080037a23 */ /* 0x004fe20000010800 */
[----:B------:R-:W-:-:S02]  /*e880*/  MOV R128, R28 ;  /* 0x0000001c00807202 */ /* 0x000fc40000000f00 */
[----:B------:R-:W2:Y:S01]  /*e890*/  LDSM.16.MT88.4 R28, [R164+0x5800] ;  /* 0x00580000a41c783b */ /* 0x000ea20000004200 */
[----:B------:R5:W-:Y:S02]  /*e8a0*/  MUFU.EX2 R64, R3 ;  /* 0x0000000300407308 */ /* 0x000be40000000800 */
[C---:B------:R-:W-:Y:S08]  /*e8b0*/  HMMA.16816.F32.BF16 R16, R4.reuse, R24, R16 ;  /* 0x000000180410723c */ /* 0x040ff00000041810 */
[----:B------:R-:W-:Y:S01]  /*e8c0*/  HMMA.16816.F32.BF16 R20, R4, R26, R20 ;  /* 0x0000001a0414723c */ /* 0x000fe20000041814 */
[----:B-----5:R-:W-:Y:S01]  /*e8d0*/  FFMA.FTZ R3, R127, c[0x0][0x23c], -R0 ;  /* 0x00008f007f037a23 */ /* 0x020fe20000010800 */
[----:B------:R-:W-:-:S06]  /*e8e0*/  MOV R127, R90 ;  /* 0x0000005a007f7202 */ /* 0x000fcc0000000f00 */
[C---:B-1----:R-:W-:Y:S01]  /*e8f0*/  HMMA.16816.F32.BF16 R24, R4.reuse, R32, R144 ;  /* 0x000000200418723c */ /* 0x042fe20000041890 */
[----:B------:R1:W5:Y:S06]  /*e900*/  MUFU.EX2 R90, R3 ;  /* 0x00000003005a7308 */ /* 0x00036c0000000800 */
[----:B------:R-:W-:Y:S01]  /*e910*/  MOV R147, R89 ;  /* 0x0000005900937202 */ /* 0x000fe20000000f00 */
[----:B------:R-:W-:Y:S01]  /*e920*/  HMMA.16816.F32.BF16 R8, R4, R34, R8 ;  /* 0x000000220408723c */ /* 0x000fe20000041808 */
[----:B------:R-:W2:Y:S01]  /*e930*/  LDSM.16.MT88.4 R32, [R135+0x5c00] ;  /* 0x005c00008720783b */ /* 0x000ea20000004200 */
[----:B------:R-:W-:-:S02]  /*e940*/  MOV R146, R95 ;  /* 0x0000005f00927202 */ /* 0x000fc40000000f00 */
[----:B------:R-:W-:-:S03]  /*e950*/  MOV R145, R65 ;  /* 0x0000004100917202 */ /* 0x000fc60000000f00 */
[----:B------:R-:W-:Y:S02]  /*e960*/  F2FP.BF16.PACK_AB R4, R223, R220 ;  /* 0x000000dcdf04723e */ /* 0x000fe400000010ff */
[----:B---3--:R-:W-:Y:S01]  /*e970*/  F2FP.BF16.PACK_AB R5, R91, R54 ;  /* 0x000000365b05723e */ /* 0x008fe200000010ff */
[----:B-1----:R-:W-:Y:S01]  /*e980*/  FFMA.FTZ R3, R38, c[0x0][0x23c], -R2 ;  /* 0x00008f0026037a23 */ /* 0x002fe20000010802 */
[----:B------:R-:W-:Y:S01]  /*e990*/  F2FP.BF16.PACK_AB R6, R224, R222 ;  /* 0x000000dee006723e */ /* 0x000fe200000010ff */
[----:B------:R-:W1:Y:S01]  /*e9a0*/  LDSM.16.MT88.4 R36, [R164+0x5c00] ;  /* 0x005c0000a424783b */ /* 0x000e620000004200 */
[----:B-----5:R-:W-:Y:S01]  /*e9b0*/  F2FP.BF16.PACK_AB R7, R90, R64 ;  /* 0x000000405a07723e */ /* 0x020fe200000010ff */
[----:B------:R3:W-:Y:S06]  /*e9c0*/  MUFU.EX2 R117, R3 ;  /* 0x0000000300757308 */ /* 0x0007ec0000000800 */
[C---:B----4-:R-:W-:Y:S08]  /*e9d0*/  HMMA.16816.F32.BF16 R16, R4.reuse, R12, R16 ;  /* 0x0000000c0410723c */ /* 0x050ff00000041810 */
[----:B------:R-:W-:Y:S01]  /*e9e0*/  HMMA.16816.F32.BF16 R20, R4, R14, R20 ;  /* 0x0000000e0414723c */ /* 0x000fe20000041814 */
[----:B------:R-:W4:Y:S01]  /*e9f0*/  LDSM.16.MT88.4 R12, [R135+0x6000] ;  /* 0x00600000870c783b */ /* 0x000f220000004200 */
        /* <DEDUP_REMOVED lines=8> */
[----:B------:R3:W5:Y:S02]  /*ea80*/  MUFU.EX2 R89, R3 ;  /* 0x0000000300597308 */ /* 0x0007640000000800 */
[----:B---3--:R-:W-:Y:S01]  /*ea90*/  FFMA.FTZ R3, R132, c[0x0][0x23c], -R0 ;  /* 0x00008f0084037a23 */ /* 0x008fe20000010800 */
[----:B-----5:R-:W-:-:S05]  /*eaa0*/  F2FP.BF16.PACK_AB R5, R89, R86 ;  /* 0x000000565905723e */ /* 0x020fca00000010ff */
[----:B------:R3:W-:Y:S02]  /*eab0*/  MUFU.EX2 R88, R3 ;  /* 0x0000000300587308 */ /* 0x0007e40000000800 */
[----:B---3--:R-:W-:-:S06]  /*eac0*/  FFMA.FTZ R3, R130, c[0x0][0x23c], -R0 ;  /* 0x00008f0082037a23 */ /* 0x008fcc0000010800 */
[----:B------:R3:W5:Y:S02]  /*ead0*/  MUFU.EX2 R87, R3 ;  /* 0x0000000300577308 */ /* 0x0007640000000800 */
[----:B---3--:R-:W-:Y:S01]  /*eae0*/  FFMA.FTZ R3, R98, c[0x0][0x23c], -R2 ;  /* 0x00008f0062037a23 */ /* 0x008fe20000010802 */
[----:B-----5:R-:W-:-:S05]  /*eaf0*/  F2FP.BF16.PACK_AB R7, R87, R88 ;  /* 0x000000585707723e */ /* 0x020fca00000010ff */
[----:B------:R3:W-:Y:S02]  /*eb00*/  MUFU.EX2 R116, R3 ;  /* 0x0000000300747308 */ /* 0x0007e40000000800 */
[C---:B------:R-:W-:Y:S08]  /*eb10*/  HMMA.16816.F32.BF16 R16, R4.reuse, R32, R16 ;  /* 0x000000200410723c */ /* 0x040ff00000041810 */
[----:B------:R-:W-:Y:S01]  /*eb20*/  HMMA.16816.F32.BF16 R20, R4, R34, R20 ;  /* 0x000000220414723c */ /* 0x000fe20000041814 */
[----:B------:R-:W5:Y:S01]  /*eb30*/  LDSM.16.MT88.4 R32, [R135+0x6400] ;  /* 0x006400008720783b */ /* 0x000f620000004200 */
[----:B---3--:R-:W-:-:S04]  /*eb40*/  FFMA.FTZ R3, R133, c[0x0][0x23c], -R0 ;  /* 0x00008f0085037a23 */ /* 0x008fc80000010800 */
[----:B------:R3:W-:Y:S02]  /*eb50*/  MUFU.EX2 R84, R3 ;  /* 0x0000000300547308 */ /* 0x0007e40000000800 */
[C---:B-1----:R-:W-:Y:S08]  /*eb60*/  HMMA.16816.F32.BF16 R8, R4.reuse, R38, R8 ;  /* 0x000000260408723c */ /* 0x042ff00000041808 */
[----:B------:R-:W-:Y:S01]  /*eb70*/  HMMA.16816.F32.BF16 R24, R4, R36, R24 ;  /* 0x000000240418723c */ /* 0x000fe20000041818 */
[----:B------:R-:W1:Y:S01]  /*eb80*/  LDSM.16.MT88.4 R36, [R164+0x6400] ;  /* 0x00640000a424783b */ /* 0x000e620000004200 */
[----:B---3--:R-:W-:-:S05]  /*eb90*/  FFMA.FTZ R3, R152, c[0x0][0x23c], -R0 ;  /* 0x00008f0098037a23 */ /* 0x008fca0000010800 */
[----:B------:R-:W-:Y:S02]  /*eba0*/  F2FP.BF16.PACK_AB R4, R230, R229 ;  /* 0x000000e5e604723e */ /* 0x000fe400000010ff */
[----:B------:R-:W-:Y:S01]  /*ebb0*/  F2FP.BF16.PACK_AB R6, R231, R232 ;  /* 0x000000e8e706723e */ /* 0x000fe200000010ff */
[----:B------:R3:W2:Y:S02]  /*ebc0*/  MUFU.EX2 R85, R3 ;  /* 0x0000000300557308 */ /* 0x0006a40000000800 */
[----:B---3--:R-:W-:Y:S01]  /*ebd0*/  FFMA.FTZ R3, R153, c[0x0][0x23c], -R0 ;  /* 0x00008f0099037a23 */ /* 0x008fe20000010800 */
[----:B--2---:R-:W-:-:S05]  /*ebe0*/  F2FP.BF16.PACK_AB R5, R85, R84 ;  /* 0x000000545505723e */ /* 0x004fca00000010ff */
[----:B------:R2:W-:Y:S02]  /*ebf0*/  MUFU.EX2 R83, R3 ;  /* 0x0000000300537308 */ /* 0x0005e40000000800 */
[----:B--2---:R-:W-:-:S06]  /*ec00*/  FFMA.FTZ R3, R155, c[0x0][0x23c], -R0 ;  /* 0x00008f009b037a23 */ /* 0x004fcc0000010800 */
[----:B------:R2:W3:Y:S02]  /*ec10*/  MUFU.EX2 R82, R3 ;  /* 0x0000000300527308 */ /* 0x0004e40000000800 */
[----:B--2---:R-:W-:Y:S01]  /*ec20*/  FFMA.FTZ R3, R49, c[0x0][0x23c], -R2 ;  /* 0x00008f0031037a23 */ /* 0x004fe20000010802 */
[----:B---3--:R-:W-:-:S05]  /*ec30*/  F2FP.BF16.PACK_AB R7, R82, R83 ;  /* 0x000000535207723e */ /* 0x008fca00000010ff */
[----:B------:R2:W-:Y:S02]  /*ec40*/  MUFU.EX2 R114, R3 ;  /* 0x0000000300727308 */ /* 0x0005e40000000800 */
[C---:B----4-:R-:W-:Y:S08]  /*ec50*/  HMMA.16816.F32.BF16 R16, R4.reuse, R12, R16 ;  /* 0x0000000c0410723c */ /* 0x050ff00000041810 */
[----:B------:R-:W-:Y:S01]  /*ec60*/  HMMA.16816.F32.BF16 R20, R4, R14, R20 ;  /* 0x0000000e0414723c */ /* 0x000fe20000041814 */
[----:B------:R-:W3:Y:S01]  /*ec70*/  LDSM.16.MT88.4 R12, [R135+0x6800] ;  /* 0x00680000870c783b */ /* 0x000ee20000004200 */
[----:B--2---:R-:W-:-:S04]  /*ec80*/  FFMA.FTZ R3, R154, c[0x0][0x23c], -R0 ;  /* 0x00008f009a037a23 */ /* 0x004fc80000010800 */
[----:B------:R2:W-:Y:S02]  /*ec90*/  MUFU.EX2 R53, R3 ;  /* 0x0000000300357308 */ /* 0x0005e40000000800 */
[C---:B------:R-:W-:Y:S08]  /*eca0*/  HMMA.16816.F32.BF16 R8, R4.reuse, R30, R8 ;  /* 0x0000001e0408723c */ /* 0x040ff00000041808 */
[----:B------:R-:W-:Y:S01]  /*ecb0*/  HMMA.16816.F32.BF16 R24, R4, R28, R24 ;  /* 0x0000001c0418723c */ /* 0x000fe20000041818 */
[----:B------:R-:W4:Y:S01]  /*ecc0*/  LDSM.16.MT88.4 R28, [R164+0x6800] ;  /* 0x00680000a41c783b */ /* 0x000f220000004200 */
[----:B--2---:R-:W-:-:S05]  /*ecd0*/  FFMA.FTZ R3, R156, c[0x0][0x23c], -R0 ;  /* 0x00008f009c037a23 */ /* 0x004fca0000010800 */
[----:B------:R-:W-:Y:S02]  /*ece0*/  F2FP.BF16.PACK_AB R4, R235, R233 ;  /* 0x000000e9eb04723e */ /* 0x000fe400000010ff */
[----:B------:R-:W-:Y:S01]  /*ecf0*/  F2FP.BF16.PACK_AB R6, R236, R234 ;  /* 0x000000eaec06723e */ /* 0x000fe200000010ff */
[----:B------:R2:W1:Y:S02]  /*ed00*/  MUFU.EX2 R81, R3 ;  /* 0x0000000300517308 */ /* 0x0004640000000800 */
[----:B--2---:R-:W-:Y:S01]  /*ed10*/  FFMA.FTZ R3, R157, c[0x0][0x23c], -R0 ;  /* 0x00008f009d037a23 */ /* 0x004fe20000010800 */
[----:B-1----:R-:W-:-:S05]  /*ed20*/  F2FP.BF16.PACK_AB R5, R81, R53 ;  /* 0x000000355105723e */ /* 0x002fca00000010ff */
[----:B------:R1:W-:Y:S02]  /*ed30*/  MUFU.EX2 R80, R3 ;  /* 0x0000000300507308 */ /* 0x0003e40000000800 */
[----:B-1----:R-:W-:-:S06]  /*ed40*/  FFMA.FTZ R3, R158, c[0x0][0x23c], -R0 ;  /* 0x00008f009e037a23 */ /* 0x002fcc0000010800 */
[----:B------:R1:W2:Y:S02]  /*ed50*/  MUFU.EX2 R79, R3 ;  /* 0x00000003004f7308 */ /* 0x0002a40000000800 */
[----:B-1----:R-:W-:Y:S01]  /*ed60*/  FFMA.FTZ R3, R50, c[0x0][0x23c], -R2 ;  /* 0x00008f0032037a23 */ /* 0x002fe20000010802 */
[----:B--2---:R-:W-:-:S05]  /*ed70*/  F2FP.BF16.PACK_AB R7, R79, R80 ;  /* 0x000000504f07723e */ /* 0x004fca00000010ff */
[----:B------:R1:W-:Y:S02]  /*ed80*/  MUFU.EX2 R113, R3 ;  /* 0x0000000300717308 */ /* 0x0003e40000000800 */
[C---:B-----5:R-:W-:Y:S08]  /*ed90*/  HMMA.16816.F32.BF16 R16, R4.reuse, R32, R16 ;  /* 0x000000200410723c */ /* 0x060ff00000041810 */
[----:B------:R-:W-:Y:S01]  /*eda0*/  HMMA.16816.F32.BF16 R20, R4, R34, R20 ;  /* 0x000000220414723c */ /* 0x000fe20000041814 */
[----:B------:R-:W2:Y:S01]  /*edb0*/  LDSM.16.MT88.4 R32, [R135+0x6c00] ;  /* 0x006c00008720783b */ /* 0x000ea20000004200 */
        /* <DEDUP_REMOVED lines=15> */
[----:B------:R-:W-:Y:S01]  /*eeb0*/  F2FP.BF16.PACK_AB R7, R76, R77 ;  /* 0x0000004d4c07723e */ /* 0x000fe200000010ff */
[----:B------:R-:W-:Y:S04]  /*eec0*/  LDSM.16.MT88.4 R40, [R135+0x7800] ;  /* 0x007800008728783b */ /* 0x000fe80000004200 */
[----:B------:R1:W-:Y:S02]  /*eed0*/  MUFU.EX2 R111, R3 ;  /* 0x00000003006f7308 */ /* 0x0003e40000000800 */
[C---:B---3--:R-:W-:Y:S08]  /*eee0*/  HMMA.16816.F32.BF16 R16, R4.reuse, R12, R16 ;  /* 0x0000000c0410723c */ /* 0x048ff00000041810 */
[----:B------:R-:W-:Y:S01]  /*eef0*/  HMMA.16816.F32.BF16 R20, R4, R14, R20 ;  /* 0x0000000e0414723c */ /* 0x000fe20000041814 */
[----:B------:R-:W3:Y:S01]  /*ef00*/  LDSM.16.MT88.4 R12, [R135+0x7000] ;  /* 0x00700000870c783b */ /* 0x000ee20000004200 */
[----:B-1----:R-:W-:-:S04]  /*ef10*/  FFMA.FTZ R3, R187, c[0x0][0x23c], -R0 ;  /* 0x00008f00bb037a23 */ /* 0x002fc80000010800 */
[----:B------:R1:W-:Y:S02]  /*ef20*/  MUFU.EX2 R70, R3 ;  /* 0x0000000300467308 */ /* 0x0003e40000000800 */
[C---:B----4-:R-:W-:Y:S08]  /*ef30*/  HMMA.16816.F32.BF16 R8, R4.reuse, R30, R8 ;  /* 0x0000001e0408723c */ /* 0x050ff00000041808 */
[----:B------:R-:W-:Y:S01]  /*ef40*/  HMMA.16816.F32.BF16 R24, R4, R28, R24 ;  /* 0x0000001c0418723c */ /* 0x000fe20000041818 */
[----:B------:R-:W4:Y:S01]  /*ef50*/  LDSM.16.MT88.4 R28, [R164+0x7000] ;  /* 0x00700000a41c783b */ /* 0x000f220000004200 */
        /* <DEDUP_REMOVED lines=13> */
[----:B------:R-:W-:Y:S01]  /*f030*/  HMMA.16816.F32.BF16 R20, R4, R34, R20 ;  /* 0x000000220414723c */ /* 0x000fe20000041814 */
[----:B------:R-:W2:Y:S01]  /*f040*/  LDSM.16.MT88.4 R32, [R135+0x7400] ;  /* 0x007400008720783b */ /* 0x000ea20000004200 */
        /* <DEDUP_REMOVED lines=19> */
[----:B-1----:R-:W-:-:S04]  /*f180*/  FFMA.FTZ R3, R197, c[0x0][0x23c], -R0 ;  /* 0x00008f00c5037a23 */ /* 0x002fc80000010800 */
[----:B------:R1:W-:Y:S03]  /*f190*/  MUFU.EX2 R61, R3 ;  /* 0x00000003003d7308 */ /* 0x0003e60000000800 */
[C---:B----4-:R-:W-:Y:S07]  /*f1a0*/  HMMA.16816.F32.BF16 R12, R4.reuse, R30, R8 ;  /* 0x0000001e040c723c */ /* 0x050fee0000041808 */
        /* <DEDUP_REMOVED lines=9> */
[----:B------:R1:W3:Y:S01]  /*f240*/  MUFU.EX2 R65, R3 ;  /* 0x0000000300417308 */ /* 0x0002e20000000800 */
[----:B------:R-:W-:-:S04]  /*f250*/  FADD.FTZ R8, R216, R8 ;  /* 0x00000008d8087221 */ /* 0x000fc80000010000 */
[----:B------:R-:W-:-:S04]  /*f260*/  FADD.FTZ R8, R218, R8 ;  /* 0x00000008da087221 */ /* 0x000fc80000010000 */
[----:B------:R-:W-:-:S04]  /*f270*/  FADD.FTZ R8, R217, R8 ;  /* 0x00000008d9087221 */ /* 0x000fc80000010000 */
[----:B------:R-:W-:Y:S02]  /*f280*/  FADD.FTZ R8, R219, R8 ;  /* 0x00000008db087221 */ /* 0x000fe40000010000 */
[----:B-1----:R-:W-:Y:S01]  /*f290*/  FFMA.FTZ R3, R161, c[0x0][0x23c], -R0 ;  /* 0x00008f00a1037a23 */ /* 0x002fe20000010800 */
[----:B---3--:R-:W-:Y:S01]  /*f2a0*/  F2FP.BF16.PACK_AB R5, R65, R61 ;  /* 0x0000003d4105723e */ /* 0x008fe200000010ff */
        /* <DEDUP_REMOVED lines=8> */
[----:B------:R1:W3:Y:S02]  /*f330*/  MUFU.EX2 R62, R3 ;  /* 0x00000003003e7308 */ /* 0x0002e40000000800 */
        /* <DEDUP_REMOVED lines=8> */
[----:B------:R-:W-:Y:S02]  /*f3c0*/  FADD.FTZ R8, R232, R8 ;  /* 0x00000008e8087221 */ /* 0x000fe40000010000 */
[----:B--2---:R-:W-:Y:S02]  /*f3d0*/  HMMA.16816.F32.BF16 R16, R4, R32, R16 ;  /* 0x000000200410723c */ /* 0x004fe40000041810 */
        /* <DEDUP_REMOVED lines=17> */
[----:B--2---:R-:W-:Y:S01]  /*f4f0*/  F2FP.BF16.PACK_AB R7, R58, R60 ;  /* 0x0000003c3a07723e */ /* 0x004fe200000010ff */
[----:B------:R-:W1:Y:S02]  /*f500*/  LDSM.16.MT88.4 R48, [R164+0x7800] ;  /* 0x00780000a430783b */ /* 0x000e640000004200 */
[----:B------:R-:W-:Y:S02]  /*f510*/  FADD.FTZ R9, R74, R3 ;  /* 0x000000034a097221 */ /* 0x000fe40000010000 */
[----:B------:R-:W-:-:S02]  /*f520*/  FFMA.FTZ R3, R99, c[0x0][0x23c], -R2 ;  /* 0x00008f0063037a23 */ /* 0x000fc40000010802 */
        /* <DEDUP_REMOVED lines=9> */
[----:B-1----:R-:W-:Y:S01]  /*f5c0*/  HMMA.16816.F32.BF16 R16, R4, R48, R24 ;  /* 0x000000300410723c */ /* 0x002fe20000041818 */
[----:B--2---:R-:W-:Y:S02]  /*f5d0*/  FADD.FTZ R3, R92, R9 ;  /* 0x000000095c037221 */ /* 0x004fe40000010000 */
[----:B------:R-:W-:Y:S02]  /*f5e0*/  FFMA.FTZ R9, R108, c[0x0][0x23c], -R0 ;  /* 0x00008f006c097a23 */ /* 0x000fe40000010800 */
[----:B------:R-:W-:-:S03]  /*f5f0*/  FADD.FTZ R3, R57, R3 ;  /* 0x0000000339037221 */ /* 0x000fc60000010000 */
[----:B------:R-:W-:Y:S01]  /*f600*/  HMMA.16816.F32.BF16 R12, R4, R50, R12 ;  /* 0x00000032040c723c */ /* 0x000fe2000004180c */
[----:B------:R1:W2:Y:S01]  /*f610*/  MUFU.EX2 R57, R9 ;  /* 0x0000000900397308 */ /* 0x0002a20000000800 */
[----:B------:R-:W-:-:S04]  /*f620*/  FADD.FTZ R3, R55, R3 ;  /* 0x0000000337037221 */ /* 0x000fc80000010000 */
        /* <DEDUP_REMOVED lines=93> */
[----:B------:R1:W2:Y:S01]  /*fc00*/  MUFU.EX2 R39, R9 ;  /* 0x0000000900277308 */ /* 0x0002a20000000800 */
[----:B------:R-:W4:Y:S01]  /*fc10*/  LDSM.16.MT88.4 R140, [R135+0x8800] ;  /* 0x00880000878c783b */ /* 0x000f220000004200 */
        /* <DEDUP_REMOVED lines=29> */
[C---:B----4-:R-:W-:Y:S08]  /*fdf0*/  HMMA.16816.F32.BF16 R136, R4.reuse, R140, R136 ;  /* 0x0000008c0488723c */ /* 0x050ff00000041888 */
        /* <DEDUP_REMOVED lines=8> */
[----:B------:R-:W-:Y:S01]  /*fe80*/  FADD.FTZ R3, R149, R3 ;  /* 0x0000000395037221 */ /* 0x000fe20000010000 */
[----:B------:R-:W-:Y:S01]  /*fe90*/  F2FP.BF16.PACK_AB R148, R42, R50 ;  /* 0x000000322a94723e */ /* 0x000fe200000010ff */
[----:B------:R-:W-:Y:S02]  /*fea0*/  FADD.FTZ R2, R58, R2 ;  /* 0x000000023a027221 */ /* 0x000fe40000010000 */
[----:B------:R-:W-:-:S02]  /*feb0*/  FFMA.FTZ R8, R207, c[0x0][0x23c], -R0 ;  /* 0x00008f00cf087a23 */ /* 0x000fc40000010800 */
[----:B------:R-:W-:Y:S01]  /*fec0*/  FADD.FTZ R3, R150, R3 ;  /* 0x0000000396037221 */ /* 0x000fe20000010000 */
[----:B------:R-:W-:Y:S01]  /*fed0*/  HMMA.16816.F32.BF16 R12, R4, R26, R12 ;  /* 0x0000001a040c723c */ /* 0x000fe2000004180c */
[----:B------:R-:W-:Y:S01]  /*fee0*/  FADD.FTZ R2, R10, R2 ;  /* 0x000000020a027221 */ /* 0x000fe20000010000 */
[----:B------:R2:W-:Y:S01]  /*fef0*/  MUFU.EX2 R11, R8 ;  /* 0x00000008000b7308 */ /* 0x0005e20000000800 */
[----:B------:R-:W-:Y:S02]  /*ff00*/  FADD.FTZ R3, R151, R3 ;  /* 0x0000000397037221 */ /* 0x000fe40000010000 */
[----:B------:R-:W-:Y:S01]  /*ff10*/  FADD.FTZ R2, R57, R2 ;  /* 0x0000000239027221 */ /* 0x000fe20000010000 */
[----:B-1----:R-:W-:Y:S01]  /*ff20*/  F2FP.BF16.PACK_AB R150, R239, R28 ;  /* 0x0000001cef96723e */ /* 0x002fe200000010ff */
[----:B------:R-:W-:Y:S02]  /*ff30*/  FADD.FTZ R3, R124, R3 ;  /* 0x000000037c037221 */ /* 0x000fe40000010000 */
        /* <DEDUP_REMOVED lines=48> */
[----:B------:R-:W-:Y:S11]  /*10240*/  FADD.FTZ R240, R8, R0 ;  /* 0x0000000008f07221 */ /* 0x000ff60000010000 */
[----:B------:R-:W-:Y:S01]  /*10250*/  @!UPT UIADD3 URZ, URZ, URZ, URZ ;  /* 0x0000003f3f3ff290 */ /* 0x000fe2000fffe03f */
.L_x_1198:
[----:B------:R-:W-:Y:S05]  /*10260*/  @!P1 BRA `(.L_x_1206) ;  /* 0x0000571000009947 */ /* 0x000fea0003800000 */
[----:B------:R-:W-:Y:S02]  /*10270*/  MOV R133, R3 ;  /* 0x0000000300857202 */ /* 0x000fe40000000f00 */
[----:B------:R-:W-:Y:S02]  /*10280*/  MOV R132, R20 ;  /* 0x0000001400847202 */ /* 0x000fe40000000f00 */
[----:B------:R-:W-:Y:S02]  /*10290*/  MOV R243, c[0x0][0x1a0] ;  /* 0x0000680000f37a02 */ /* 0x000fe40000000f00 */
.L_x_1210:
[----:B------:R-:W-:Y:S01]  /*102a0*/  IADD3 R238, R238, -0x1, RZ ;  /* 0xffffffffeeee7810 */ /* 0x000fe20007ffe0ff */
[----:B------:R-:W-:Y:S04]  /*102b0*/  DEPBAR.LE SB0, 0x0 ;  /* 0x000080000000791a */ /* 0x000fe80000000000 */
[----:B------:R-:W-:Y:S01]  /*102c0*/  BAR.SYNC.DEFER_BLOCKING 0x0 ;  /* 0x0000000000007b1d */ /* 0x000fe20000010000 */
[----:B------:R-:W-:Y:S05]  /*102d0*/  IMAD.U32 R0, R243, -0x100, RZ ;  /* 0xffffff00f3007824 */ /* 0x000fea00078e00ff */
[----:B------:R-:W-:Y:S01]  /*102e0*/  SHF.R.S32.HI R2, RZ, 0x1f, R0 ;  /* 0x0000001fff027819 */ /* 0x000fe20000011400 */
[----:B------:R-:W-:-:S05]  /*102f0*/  @!P6 BRA `(.L_x_1207) ;  /* 0x000003c00000e947 */ /* 0x000fca0003800000 */
[----:B------:R-:W-:Y:S01]  /*10300*/  IMAD.SHL.U32 R5, R238, 0x100, RZ ;  /* 0x00000100ee057824 */ /* 0x000fe200078e00ff */
[----:B------:R-:W-:Y:S04]  /*10310*/  IABS R9, c[0x0][0x2d0] ;  /* 0x0000b40000097a13 */ /* 0x000fe80000000000 */
[----:B------:R-:W1:Y:S01]  /*10320*/  I2F.RP R2, R9 ;  /* 0x0000000900027306 */ /* 0x000e620000209400 */
[C---:B------:R-:W-:Y:S02]  /*10330*/  IADD3 R8, R5.reuse, 0x100, RZ ;  /* 0x0000010005087810 */ /* 0x040fe40007ffe0ff */
        /* <DEDUP_REMOVED lines=23> */
[----:B------:R-:W-:Y:S01]  /*104b0*/  @!P3 IADD3 R2, R2, 0x1, RZ ;  /* 0x000000010202b810 */ /* 0x000fe20007ffe0ff */
[----:B------:R-:W-:Y:S01]  /*104c0*/  @!P3 IMAD.IADD R4, R4, 0x1, -R9 ;  /* 0x000000010404b824 */ /* 0x000fe200078e0a09 */
[----:B------:R-:W-:Y:S02]  /*104d0*/  ISETP.NE.AND P1, PT, RZ, c[0x0][0x2d0], PT ;  /* 0x0000b400ff007a0c */ /* 0x000fe40003f25270 */
[-C--:B------:R-:W-:Y:S02]  /*104e0*/  ISETP.GE.U32.AND P4, PT, R3, R9.reuse, PT ;  /* 0x000000090300720c */ /* 0x080fe40003f86070 */
[----:B------:R-:W-:Y:S02]  /*104f0*/  ISETP.GE.U32.AND P5, PT, R4, R9, PT ;  /* 0x000000090400720c */ /* 0x000fe40003fa6070 */
[----:B------:R-:W-:Y:S09]  /*10500*/  LOP3.LUT R3, RZ, c[0x0][0x2d0], RZ, 0x33, !PT ;  /* 0x0000b400ff037a12 */ /* 0x000ff200078e33ff */
[----:B------:R-:W-:Y:S02]  /*10510*/  @P4 IADD3 R0, R0, 0x1, RZ ;  /* 0x0000000100004810 */ /* 0x000fe40007ffe0ff */
[----:B------:R-:W-:Y:S02]  /*10520*/  @P5 IADD3 R2, R2, 0x1, RZ ;  /* 0x0000000102025810 */ /* 0x000fe40007ffe0ff */
[----:B------:R-:W-:Y:S03]  /*10530*/  @!P0 IADD3 R0, -R0, RZ, RZ ;  /* 0x000000ff00008210 */ /* 0x000fe60007ffe1ff */
[----:B------:R-:W-:Y:S01]  /*10540*/  @!P2 IMAD.MOV R2, RZ, RZ, -R2 ;  /* 0x000000ffff02a224 */ /* 0x000fe200078e0a02 */
[C---:B------:R-:W-:Y:S04]  /*10550*/  SEL R6, R3.reuse, R0, !P1 ;  /* 0x0000000003067207 */ /* 0x040fe80004800000 */
        /* <DEDUP_REMOVED lines=22> */
.L_x_1207:
[----:B------:R-:W-:Y:S02]  /*106c0*/  ISETP.GE.AND P0, PT, R183, c[0x0][0x220], PT ;  /* 0x00008800b7007a0c */ /* 0x000fe40003f06270 */
[CC--:B------:R-:W-:Y:S04]  /*106d0*/  LEA R186, P3, R0.reuse, R45.reuse, 0x1 ;  /* 0x0000002d00ba7211 */ /* 0x0c0fe800078608ff */
[----:B------:R-:W-:Y:S07]  /*106e0*/  LEA.HI.X R187, R0, R46, R2, 0x1, P3 ;  /* 0x0000002e00bb7211 */ /* 0x000fee00018f0c02 */
[----:B------:R-:W-:Y:S01]  /*106f0*/  @P0 STS.64 [R184+0x5008], RZ ;  /* 0x005008ffb8000388 */ /* 0x000fe20000000a00 */
[-C--:B------:R-:W-:Y:S02]  /*10700*/  @!P0 MOV R8, R0.reuse ;  /* 0x0000000000088202 */ /* 0x080fe40000000f00 */
[C---:B------:R-:W-:Y:S02]  /*10710*/  @!P0 LEA R3, P2, R243.reuse, R0, 0x5 ;  /* 0x00000000f3038211 */ /* 0x040fe400078428ff */
[----:B------:R-:W-:Y:S01]  /*10720*/  @!P0 MOV R9, R2 ;  /* 0x0000000200098202 */ /* 0x000fe20000000f00 */
[----:B------:R-:W-:Y:S01]  /*10730*/  @P0 STS [R184+0x5000], RZ ;  /* 0x005000ffb8000388 */ /* 0x000fe20000000800 */
[C---:B------:R-:W-:Y:S02]  /*10740*/  @!P0 LEA R4, P1, R243.reuse, R0, 0x6 ;  /* 0x00000000f3048211 */ /* 0x040fe400078230ff */
[----:B------:R-:W-:Y:S01]  /*10750*/  @!P0 MOV R13, c[0x0][0x1a4] ;  /* 0x00006900000d8a02 */ /* 0x000fe20000000f00 */
[----:B------:R-:W-:Y:S01]  /*10760*/  @P0 STS [R184+0x5004], RZ ;  /* 0x005004ffb8000388 */ /* 0x000fe20000000800 */
[----:B------:R-:W-:Y:S01]  /*10770*/  @!P0 IMAD.WIDE.U32 R8, R243, 0x60, R8 ;  /* 0x00000060f3088825 */ /* 0x000fe200078e0008 */
[----:B------:R-:W-:Y:S02]  /*10780*/  @!P0 MOV R5, c[0x0][0x1a4] ;  /* 0x0000690000058a02 */ /* 0x000fe40000000f00 */
[----:B------:R-:W-:Y:S01]  /*10790*/  @!PT LDS RZ, [RZ] ;  /* 0x00000000fffff984 */ /* 0x000fe20000000800 */
[----:B------:R-:W-:Y:S01]  /*107a0*/  @!PT LDS RZ, [RZ] ;  /* 0x00000000fffff984 */ /* 0x000fe20000000800 */
[----:B------:R-:W-:Y:S01]  /*107b0*/  @!PT LDS RZ, [RZ] ;  /* 0x00000000fffff984 */ /* 0x000fe20000000800 */
[----:B------:R1:W-:Y:S01]  /*107c0*/  @!P0 LDGSTS.E.BYPASS.LTC128B.128 [R184+0x5000], [R186.64] ;  /* 0x05000000bab88fae */ /* 0x0003e2000b901d46 */
[----:B------:R-:W-:Y:S01]  /*107d0*/  @!P0 IMAD R13, R13, 0x60, RZ ;  /* 0x000000600d0d8824 */ /* 0x000fe200078e02ff */
[C---:B------:R-:W-:Y:S02]  /*107e0*/  @!P0 LEA R18, P4, R8.reuse, R45, 0x1 ;  /* 0x0000002d08128211 */ /* 0x040fe400078808ff */
[----:B------:R-:W-:Y:S02]  /*107f0*/  @!P0 LEA.HI.X R5, R243, R2, R5, 0x5, P2 ;  /* 0x00000002f3058211 */ /* 0x000fe400010f2c05 */
[----:B------:R-:W-:Y:S02]  /*10800*/  @!P0 IADD3 R13, R13, R9, RZ ;  /* 0x000000090d0d8210 */ /* 0x000fe40007ffe0ff */
[----:B------:R-:W-:Y:S01]  /*10810*/  @P0 STS.128 [R184+0x5800], RZ ;  /* 0x005800ffb8000388 */ /* 0x000fe20000000c00 */
[CC--:B------:R-:W-:Y:S02]  /*10820*/  @!P0 LEA R22, P2, R3.reuse, R45.reuse, 0x1 ;  /* 0x0000002d03168211 */ /* 0x0c0fe400078408ff */
[-C--:B------:R-:W-:Y:S02]  /*10830*/  @!P0 LEA.HI.X R19, R8, R46.reuse, R13, 0x1, P4 ;  /* 0x0000002e08138211 */ /* 0x080fe400020f0c0d */
[----:B------:R-:W-:Y:S02]  /*10840*/  @!P0 LEA.HI.X R23, R3, R46, R5, 0x1, P2 ;  /* 0x0000002e03178211 */ /* 0x000fe400010f0c05 */
[----:B------:R-:W-:Y:S02]  /*10850*/  @!P0 MOV R6, c[0x0][0x1a4] ;  /* 0x0000690000068a02 */ /* 0x000fe40000000f00 */
[----:B------:R-:W-:Y:S01]  /*10860*/  @!P0 MOV R14, c[0x0][0x1a4] ;  /* 0x00006900000e8a02 */ /* 0x000fe20000000f00 */
[----:B------:R-:W-:Y:S01]  /*10870*/  @!PT LDS RZ, [RZ] ;  /* 0x00000000fffff984 */ /* 0x000fe20000000800 */
[----:B------:R-:W-:Y:S01]  /*10880*/  @!PT LDS RZ, [RZ] ;  /* 0x00000000fffff984 */ /* 0x000fe20000000800 */
[----:B------:R-:W-:Y:S01]  /*10890*/  @!PT LDS RZ, [RZ] ;  /* 0x00000000fffff984 */ /* 0x000fe20000000800 */
[----:B------:R2:W-:Y:S01]  /*108a0*/  @!P0 LDGSTS.E.BYPASS.LTC128B.128 [R184+0x5800], [R22.64] ;  /* 0x0580000016b88fae */ /* 0x0005e2000b901d46 */
[CC--:B------:R-:W-:Y:S02]  /*108b0*/  @!P0 LEA.HI.X R6, R243.reuse, R2.reuse, R6, 0x6, P1 ;  /* 0x00000002f3068211 */ /* 0x0c0fe400008f3406 */
[CC--:B------:R-:W-:Y:S02]  /*108c0*/  @!P0 LEA R20, P1, R4.reuse, R45.reuse, 0x1 ;  /* 0x0000002d04148211 */ /* 0x0c0fe400078208ff */
[----:B------:R-:W-:Y:S02]  /*108d0*/  @!P0 MOV R7, R2 ;  /* 0x0000000200078202 */ /* 0x000fe40000000f00 */
[----:B------:R-:W-:Y:S01]  /*108e0*/  @!P0 LEA.HI.X R21, R4, R46, R6, 0x1, P1 ;  /* 0x0000002e04158211 */ /* 0x000fe200008f0c06 */
[----:B------:R-:W-:Y:S01]  /*108f0*/  @P0 STS.128 [R184+0x6000], RZ ;  /* 0x006000ffb8000388 */ /* 0x000fe20000000c00 */
[CC--:B------:R-:W-:Y:S02]  /*10900*/  @!P0 LEA R10, P1, R243.reuse, R0.reuse, 0x7 ;  /* 0x00000000f30a8211 */ /* 0x0c0fe400078238ff */
[----:B------:R-:W-:Y:S02]  /*10910*/  @!P0 MOV R6, R0 ;  /* 0x0000000000068202 */ /* 0x000fe40000000f00 */
[C---:B------:R-:W-:Y:S02]  /*10920*/  @!P0 LEA.HI.X R14, R243.reuse, R2, R14, 0x7, P1 ;  /* 0x00000002f30e8211 */ /* 0x040fe400008f3c0e */
[CC--:B------:R-:W-:Y:S01]  /*10930*/  @!P0 LEA R16, P1, R10.reuse, R45.reuse, 0x1 ;  /* 0x0000002d0a108211 */ /* 0x0c0fe200078208ff */
[----:B------:R-:W-:Y:S01]  /*10940*/  @!PT LDS RZ, [RZ] ;  /* 0x00000000fffff984 */ /* 0x000fe20000000800 */
[----:B------:R-:W-:Y:S01]  /*10950*/  @!PT LDS RZ, [RZ] ;  /* 0x00000000fffff984 */ /* 0x000fe20000000800 */
[----:B------:R-:W-:Y:S01]  /*10960*/  @!PT LDS RZ, [RZ] ;  /* 0x00000000fffff984 */ /* 0x000fe20000000800 */
[----:B------:R2:W-:Y:S01]  /*10970*/  @!P0 LDGSTS.E.BYPASS.LTC128B.128 [R184+0x6000], [R20.64] ;  /* 0x0600000014b88fae */ /* 0x0005e2000b901d46 */
[C---:B------:R-:W-:Y:S01]  /*10980*/  @!P0 IMAD.WIDE.U32 R6, R243.reuse, 0xa0, R6 ;  /* 0x000000a0f3068825 */ /* 0x040fe200078e0006 */
[----:B------:R-:W-:Y:S02]  /*10990*/  @!P0 MOV R12, c[0x0][0x1a4] ;  /* 0x00006900000c8a02 */ /* 0x000fe40000000f00 */
[----:B------:R-:W-:Y:S02]  /*109a0*/  @!P0 LEA.HI.X R17, R10, R46, R14, 0x1, P1 ;  /* 0x0000002e0a118211 */ /* 0x000fe400008f0c0e */
[----:B------:R-:W-:Y:S01]  /*109b0*/  @!P0 LEA R14, P3, R6, R45, 0x1 ;  /* 0x0000002d060e8211 */ /* 0x000fe200078608ff */
[----:B------:R-:W-:Y:S01]  /*109c0*/  @!P0 IMAD R12, R12, 0xa0, RZ ;  /* 0x000000a00c0c8824 */ /* 0x000fe200078e02ff */
[----:B------:R-:W-:Y:S01]  /*109d0*/  @P0 STS.128 [R184+0x6800], RZ ;  /* 0x006800ffb8000388 */ /* 0x000fe20000000c00 */
[----:B------:R-:W-:Y:S02]  /*109e0*/  @!P0 MOV R4, R0 ;  /* 0x0000000000048202 */ /* 0x000fe40000000f00 */
[-C--:B------:R-:W-:Y:S02]  /*109f0*/  @!P0 MOV R5, R2.reuse ;  /* 0x0000000200058202 */ /* 0x080fe40000000f00 */
[----:B------:R-:W-:Y:S02]  /*10a00*/  @!P0 IADD3 R7, R12, R7, RZ ;  /* 0x000000070c078210 */ /* 0x000fe40007ffe0ff */
[----:B------:R-:W-:Y:S01]  /*10a10*/  @!P0 MOV R3, R2 ;  /* 0x0000000200038202 */ /* 0x000fe20000000f00 */
[----:B------:R-:W-:Y:S01]  /*10a20*/  @!PT LDS RZ, [RZ] ;  /* 0x00000000fffff984 */ /* 0x000fe20000000800 */
[----:B------:R-:W-:Y:S01]  /*10a30*/  @!PT LDS RZ, [RZ] ;  /* 0x00000000fffff984 */ /* 0x000fe20000000800 */
[----:B------:R-:W-:Y:S01]  /*10a40*/  @!PT LDS RZ, [RZ] ;  /* 0x00000000fffff984 */ /* 0x000fe20000000800 */
[----:B------:R3:W-:Y:S01]  /*10a50*/  @!P0 LDGSTS.E.BYPASS.LTC128B.128 [R184+0x6800], [R18.64] ;  /* 0x0680000012b88fae */ /* 0x0007e2000b901d46 */
[----:B------:R-:W-:Y:S01]  /*10a60*/  @!P0 LEA.HI.X R15, R6, R46, R7, 0x1, P3 ;  /* 0x0000002e060f8211 */ /* 0x000fe200018f0c07 */
[C---:B------:R-:W-:Y:S01]  /*10a70*/  @!P0 IMAD.WIDE.U32 R4, R243.reuse, 0xc0, R4 ;  /* 0x000000c0f3048825 */ /* 0x040fe200078e0004 */
[----:B------:R-:W-:Y:S02]  /*10a80*/  @!P0 MOV R2, R0 ;  /* 0x0000000000028202 */ /* 0x000fe40000000f00 */
[----:B------:R-:W-:Y:S02]  /*10a90*/  @!P0 MOV R11, c[0x0][0x1a4] ;  /* 0x00006900000b8a02 */ /* 0x000fe40000000f00 */
[-C--:B------:R-:W-:Y:S01]  /*10aa0*/  @!P0 LEA R12, P2, R4, R45.reuse, 0x1 ;  /* 0x0000002d040c8211 */ /* 0x080fe200078408ff */
[----:B------:R-:W-:Y:S01]  /*10ab0*/  @P0 STS.128 [R184+0x7000], RZ ;  /* 0x007000ffb8000388 */ /* 0x000fe20000000c00 */
[----:B------:R-:W-:Y:S01]  /*10ac0*/  @!P0 IMAD.WIDE.U32 R2, R243, 0xe0, R2 ;  /* 0x000000e0f3028825 */ /* 0x000fe200078e0002 */
[----:B------:R-:W-:Y:S03]  /*10ad0*/  @!P0 MOV R0, c[0x0][0x1a4] ;  /* 0x0000690000008a02 */ /* 0x000fe60000000f00 */
[----:B------:R-:W-:Y:S01]  /*10ae0*/  @!P0 IMAD R11, R11, 0xc0, RZ ;  /* 0x000000c00b0b8824 */ /* 0x000fe200078e02ff */
[----:B------:R-:W-:Y:S01]  /*10af0*/  @!P0 LEA R10, P1, R2, R45, 0x1 ;  /* 0x0000002d020a8211 */ /* 0x000fe200078208ff */
[----:B------:R-:W-:Y:S01]  /*10b00*/  @!P0 IMAD R0, R0, 0xe0, RZ ;  /* 0x000000e000008824 */ /* 0x000fe200078e02ff */
[----:B------:R-:W-:Y:S01]  /*10b10*/  @!PT LDS RZ, [RZ] ;  /* 0x00000000fffff984 */ /* 0x000fe20000000800 */
[----:B------:R-:W-:Y:S01]  /*10b20*/  @!PT LDS RZ, [RZ] ;  /* 0x00000000fffff984 */ /* 0x000fe20000000800 */
[----:B------:R-:W-:Y:S01]  /*10b30*/  @!PT LDS RZ, [RZ] ;  /* 0x00000000fffff984 */ /* 0x000fe20000000800 */
[----:B------:R3:W-:Y:S02]  /*10b40*/  @!P0 LDGSTS.E.BYPASS.LTC128B.128 [R184+0x7000], [R16.64] ;  /* 0x0700000010b88fae */ /* 0x0007e4000b901d46 */
[----:B------:R-:W-:Y:S02]  /*10b50*/  @!P0 IADD3 R11, R11, R5, RZ ;  /* 0x000000050b0b8210 */ /* 0x000fe40007ffe0ff */
[----:B------:R-:W-:Y:S02]  /*10b60*/  @!P0 IADD3 R0, R0, R3, RZ ;  /* 0x0000000300008210 */ /* 0x000fe40007ffe0ff */
[-C--:B------:R-:W-:Y:S02]  /*10b70*/  @!P0 LEA.HI.X R13, R4, R46.reuse, R11, 0x1, P2 ;  /* 0x0000002e040d8211 */ /* 0x080fe400010f0c0b */
[----:B------:R-:W-:Y:S01]  /*10b80*/  @P0 STS.128 [R184+0x7800], RZ ;  /* 0x007800ffb8000388 */ /* 0x000fe20000000c00 */
[----:B------:R-:W-:Y:S02]  /*10b90*/  @!P0 LEA.HI.X R11, R2, R46, R0, 0x1, P1 ;  /* 0x0000002e020b8211 */ /* 0x000fe400008f0c00 */
[----:B------:R-:W-:Y:S05]  /*10ba0*/  ISETP.GT.AND P1, PT, R238, R241, PT ;  /* 0x000000f1ee00720c */ /* 0x000fea0003f24270 */
        /* <DEDUP_REMOVED lines=16> */
[----:B---3--:R-:W-:Y:S08]  /*10cb0*/  LDSM.16.M88.4 R16, [R134+0x1400] ;  /* 0x001400008610783b */ /* 0x008ff00000000200 */
[----:B-----5:R-:W3:Y:S08]  /*10cc0*/  LDSM.16.M88.4 R8, [R134+0x1000] ;  /* 0x001000008608783b */ /* 0x020ef00000000200 */
[----:B------:R-:W2:Y:S08]  /*10cd0*/  LDSM.16.M88.4 R24, [R134+0x1800] ;  /* 0x001800008618783b */ /* 0x000eb00000000200 */
[----:B------:R-:W5:Y:S08]  /*10ce0*/  LDSM.16.M88.4 R32, [R134+0x1c00] ;  /* 0x001c00008620783b */ /* 0x000f700000000200 */
        /* <DEDUP_REMOVED lines=14> */
[C---:B---3--:R-:W-:Y:S08]  /*10dd0*/  HMMA.16816.F32.BF16 R4, R128.reuse, R8, RZ ;  /* 0x000000088004723c */ /* 0x048ff000000418ff */
[C---:B------:R-:W-:Y:S08]  /*10de0*/  HMMA.16816.F32.BF16 R8, R128.reuse, R10, RZ ;  /* 0x0000000a8008723c */ /* 0x040ff000000418ff */
[C---:B----4-:R-:W-:Y:S08]  /*10df0*/  HMMA.16816.F32.BF16 R12, R128.reuse, R16, RZ ;  /* 0x00000010800c723c */ /* 0x050ff000000418ff */
[C---:B------:R-:W-:Y:S08]  /*10e00*/  HMMA.16816.F32.BF16 R16, R128.reuse, R18, RZ ;  /* 0x000000128010723c */ /* 0x040ff000000418ff */
[C---:B--2---:R-:W-:Y:S08]  /*10e10*/  HMMA.16816.F32.BF16 R20, R128.reuse, R24, RZ ;  /* 0x000000188014723c */ /* 0x044ff000000418ff */
[C---:B------:R-:W-:Y:S08]  /*10e20*/  HMMA.16816.F32.BF16 R24, R128.reuse, R26, RZ ;  /* 0x0000001a8018723c */ /* 0x040ff000000418ff */
[C---:B-----5:R-:W-:Y:S08]  /*10e30*/  HMMA.16816.F32.BF16 R28, R128.reuse, R32, RZ ;  /* 0x00000020801c723c */ /* 0x060ff000000418ff */
        /* <DEDUP_REMOVED lines=156> */
[----:B------:R2:W2:Y:S01]  /*11800*/  MUFU.TANH R155, R29 ;  /* 0x0000001d009b7308 */ /* 0x0004a20000002400 */
[C---:B------:R-:W-:Y:S01]  /*11810*/  HMMA.16816.F32.BF16 R80, R156.reuse, R10, R80 ;  /* 0x0000000a9c50723c */ /* 0x040fe20000041850 */
[----:B------:R-:W5:Y:S02]  /*11820*/  LDSM.16.M88.4 R8, [R172] ;  /* 0x00000000ac08783b */ /* 0x000f640000000200 */
[----:B------:R-:W-:Y:S02]  /*11830*/  FMUL.FTZ R74, R74, c[0x0][0x2ec] ;  /* 0x0000bb004a4a7a20 */ /* 0x000fe40000410000 */
[----:B------:R-:W-:Y:S04]  /*11840*/  FMUL.FTZ R75, R75, c[0x0][0x2ec] ;  /* 0x0000bb004b4b7a20 */ /* 0x000fe80000410000 */
[----:B------:R2:W2:Y:S01]  /*11850*/  MUFU.TANH R152, R32 ;  /* 0x0000002000987308 */ /* 0x0004a20000002400 */
        /* <DEDUP_REMOVED lines=202> */
[----:B------:R-:W-:Y:S01]  /*12500*/  ISETP.GE.AND P2, PT, R6, RZ, PT ;  /* 0x000000ff0600720c */ /* 0x000fe20003f46270 */
[----:B------:R-:W-:Y:S01]  /*12510*/  @!P3 IMAD.IADD R4, R4, 0x1, -R9 ;  /* 0x000000010404b824 */ /* 0x000fe200078e0a09 */
[----:B------:R-:W-:Y:S02]  /*12520*/  @!P3 IADD3 R2, R2, 0x1, RZ ;  /* 0x000000010202b810 */ /* 0x000fe40007ffe0ff */
[-C--:B------:R-:W-:Y:S02]  /*12530*/  ISETP.GE.U32.AND P4, PT, R3, R9.reuse, PT ;  /* 0x000000090300720c */ /* 0x080fe40003f86070 */
[----:B------:R-:W-:Y:S02]  /*12540*/  ISETP.GE.U32.AND P5, PT, R4, R9, PT ;  /* 0x000000090400720c */ /* 0x000fe40003fa6070 */
[----:B------:R-:W-:Y:S02]  /*12550*/  LOP3.LUT R3, RZ, c[0x0][0x2d0], RZ, 0x33, !PT ;  /* 0x0000b400ff037a12 */ /* 0x000fe400078e33ff */
[----:B------:R-:W-:Y:S07]  /*12560*/  ISETP.NE.AND P3, PT, RZ, c[0x0][0x2d0], PT ;  /* 0x0000b400ff007a0c */ /* 0x000fee0003f65270 */
[----:B------:R-:W-:Y:S02]  /*12570*/  @P4 IADD3 R0, R0, 0x1, RZ ;  /* 0x0000000100004810 */ /* 0x000fe40007ffe0ff */
[----:B------:R-:W-:Y:S02]  /*12580*/  @P5 IADD3 R2, R2, 0x1, RZ ;  /* 0x0000000102025810 */ /* 0x000fe40007ffe0ff */
[----:B------:R-:W-:Y:S03]  /*12590*/  @!P1 IADD3 R0, -R0, RZ, RZ ;  /* 0x000000ff00009210 */ /* 0x000fe60007ffe1ff */
[----:B------:R-:W-:Y:S01]  /*125a0*/  @!P2 IMAD.MOV R2, RZ, RZ, -R2 ;  /* 0x000000ffff02a224 */ /* 0x000fe200078e0a02 */
[C---:B------:R-:W-:Y:S04]  /*125b0*/  SEL R6, R3.reuse, R0, !P3 ;  /* 0x0000000003067207 */ /* 0x040fe80005800000 */
[C---:B------:R-:W-:Y:S02]  /*125c0*/  LEA R4, P2, R6.reuse, R210, 0x2 ;  /* 0x000000d206047211 */ /* 0x040fe400078410ff */
[----:B------:R-:W-:Y:S02]  /*125d0*/  SEL R0, R3, R2, !P3 ;  /* 0x0000000203007207 */ /* 0x000fe40005800000 */
[-C--:B------:R-:W-:Y:S02]  /*125e0*/  LEA.HI.X.SX32 R5, R6, R211.reuse, 0x2, P2 ;  /* 0x000000d306057211 */ /* 0x080fe400010f16ff */
[C---:B------:R-:W-:Y:S03]  /*125f0*/  LEA R2, P1, R0.reuse, R210, 0x2 ;  /* 0x000000d200027211 */ /* 0x040fe600078210ff */
[----:B------:R1:W2:Y:S01]  /*12600*/  LDG.E R7, [R4.64] ;  /* 0x0000000604077981 */ /* 0x0002a2000c1e1900 */
        /* <DEDUP_REMOVED lines=17> */
.L_x_1209:
[----:B------:R1:W-:Y:S01]  /*12720*/  @P0 STS [R184+0x1004], RZ ;  /* 0x001004ffb8000388 */ /* 0x0003e20000000800 */
[-C--:B------:R-:W-:Y:S01]  /*12730*/  LEA R4, P4, R0, R185.reuse, 0x1 ;  /* 0x000000b900047211 */ /* 0x080fe200078808ff */
[----:B------:R-:W-:Y:S01]  /*12740*/  @!P0 IMAD.MOV.U32 R16, RZ, RZ, c[0x0][0x19c] ;  /* 0x00006700ff108624 */ /* 0x000fe200078e00ff */
[----:B------:R-:W-:Y:S01]  /*12750*/  @!P0 LEA R3, P3, R18, R0, 0x5 ;  /* 0x0000000012038211 */ /* 0x000fe200078628ff */
[----:B------:R1:W-:Y:S01]  /*12760*/  @P0 STS.64 [R184+0x1008], RZ ;  /* 0x001008ffb8000388 */ /* 0x0003e20000000a00 */
[----:B------:R-:W-:Y:S01]  /*12770*/  @!P0 IMAD.MOV.U32 R17, RZ, RZ, c[0x0][0x19c] ;  /* 0x00006700ff118624 */ /* 0x000fe200078e00ff */
[----:B------:R-:W-:Y:S01]  /*12780*/  LEA.HI.X R5, R0, R188, R2, 0x1, P4 ;  /* 0x000000bc00057211 */ /* 0x000fe200020f0c02 */
[----:B------:R-:W-:Y:S01]  /*12790*/  @!P0 IMAD.MOV.U32 R19, RZ, RZ, c[0x0][0x19c] ;  /* 0x00006700ff138624 */ /* 0x000fe200078e00ff */
[----:B------:R1:W-:Y:S01]  /*127a0*/  @P0 STS [R184+0x1000], RZ ;  /* 0x001000ffb8000388 */ /* 0x0003e20000000800 */
[C---:B------:R-:W-:Y:S01]  /*127b0*/  @!P0 LEA R14, P2, R18.reuse, R0, 0x6 ;  /* 0x00000000120e8211 */ /* 0x040fe200078430ff */
[----:B------:R-:W-:Y:S01]  /*127c0*/  @!P0 IMAD.MOV.U32 R12, RZ, RZ, R0 ;  /* 0x000000ffff0c8224 */ /* 0x000fe200078e0000 */
[CC--:B------:R-:W-:Y:S01]  /*127d0*/  @!P0 LEA.HI.X R16, R18.reuse, R2.reuse, R16, 0x5, P3 ;  /* 0x0000000212108211 */ /* 0x0c0fe200018f2c10 */
[----:B------:R-:W-:Y:S01]  /*127e0*/  @!PT LDS RZ, [RZ] ;  /* 0x00000000fffff984 */ /* 0x000fe20000000800 */
[----:B------:R-:W-:Y:S01]  /*127f0*/  @!PT LDS RZ, [RZ] ;  /* 0x00000000fffff984 */ /* 0x000fe20000000800 */
[----:B------:R-:W-:Y:S01]  /*12800*/  @!PT LDS RZ, [RZ] ;  /* 0x00000000fffff984 */ /* 0x000fe20000000800 */
[----:B------:R1:W-:Y:S01]  /*12810*/  @!P0 LDGSTS.E.BYPASS.LTC128B.128 [R184+0x1000], [R4.64] ;  /* 0x0100000004b88fae */ /* 0x0003e2000b901d46 */
[C---:B------:R-:W-:Y:S01]  /*12820*/  @!P0 LEA.HI.X R17, R18.reuse, R2, R17, 0x6, P2 ;  /* 0x0000000212118211 */ /* 0x040fe200010f3411 */
[--C-:B------:R-:W-:Y:S01]  /*12830*/  @!P0 IMAD.MOV.U32 R10, RZ, RZ, R0.reuse ;  /* 0x000000ffff0a8224 */ /* 0x100fe200078e0000 */
[CC--:B------:R-:W-:Y:S01]  /*12840*/  @!P0 LEA R28, P2, R3.reuse, R185.reuse, 0x1 ;  /* 0x000000b9031c8211 */ /* 0x0c0fe200078408ff */
[----:B------:R1:W-:Y:S01]  /*12850*/  @P0 STS.128 [R184+0x1800], RZ ;  /* 0x001800ffb8000388 */ /* 0x0003e20000000c00 */
[C---:B------:R-:W-:Y:S01]  /*12860*/  @!P0 LEA R15, P1, R18.reuse, R0, 0x7 ;  /* 0x00000000120f8211 */ /* 0x040fe200078238ff */
[----:B------:R-:W-:Y:S01]  /*12870*/  @!P0 IMAD.MOV.U32 R8, RZ, RZ, R0 ;  /* 0x000000ffff088224 */ /* 0x000fe200078e0000 */
[----:B------:R-:W-:Y:S01]  /*12880*/  @!P0 LEA.HI.X R29, R3, R188, R16, 0x1, P2 ;  /* 0x000000bc031d8211 */ /* 0x000fe200010f0c10 */
[----:B------:R-:W-:Y:S01]  /*12890*/  @!P0 IMAD.MOV.U32 R6, RZ, RZ, R0 ;  /* 0x000000ffff068224 */ /* 0x000fe200078e0000 */
[-C--:B------:R-:W-:Y:S01]  /*128a0*/  @!P0 MOV R13, R2.reuse ;  /* 0x00000002000d8202 */ /* 0x080fe20000000f00 */
[----:B------:R-:W-:Y:S01]  /*128b0*/  @!P0 IMAD.MOV.U32 R0, RZ, RZ, c[0x0][0x19c] ;  /* 0x00006700ff008624 */ /* 0x000fe200078e00ff */
[-C--:B------:R-:W-:Y:S01]  /*128c0*/  @!P0 LEA.HI.X R19, R18, R2.reuse, R19, 0x7, P1 ;  /* 0x0000000212138211 */ /* 0x080fe200008f3c13 */
[----:B------:R-:W-:Y:S01]  /*128d0*/  @!PT LDS RZ, [RZ] ;  /* 0x00000000fffff984 */ /* 0x000fe20000000800 */
[----:B------:R-:W-:Y:S01]  /*128e0*/  @!PT LDS RZ, [RZ] ;  /* 0x00000000fffff984 */ /* 0x000fe20000000800 */
[----:B------:R-:W-:Y:S01]  /*128f0*/  @!PT LDS RZ, [RZ] ;  /* 0x00000000fffff984 */ /* 0x000fe20000000800 */
[----:B------:R1:W-:Y:S01]  /*12900*/  @!P0 LDGSTS.E.BYPASS.LTC128B.128 [R184+0x1800], [R28.64] ;  /* 0x018000001cb88fae */ /* 0x0003e2000b901d46 */
[-C--:B------:R-:W-:Y:S01]  /*12910*/  @!P0 LEA R26, P1, R14, R185.reuse, 0x1 ;  /* 0x000000b90e1a8211 */ /* 0x080fe200078208ff */
[----:B------:R-:W-:Y:S01]  /*12920*/  @!P0 IMAD.WIDE.U32 R12, R18, 0x60, R12 ;  /* 0x00000060120c8825 */ /* 0x000fe200078e000c */
[----:B------:R-:W-:Y:S01]  /*12930*/  @!P0 MOV R9, R2 ;  /* 0x0000000200098202 */ /* 0x000fe20000000f00 */
[----:B------:R1:W-:Y:S01]  /*12940*/  @P0 STS.128 [R184+0x2000], RZ ;  /* 0x002000ffb8000388 */ /* 0x0003e20000000c00 */
[-C--:B------:R-:W-:Y:S01]  /*12950*/  @!P0 LEA.HI.X R27, R14, R188.reuse, R17, 0x1, P1 ;  /* 0x000000bc0e1b8211 */ /* 0x080fe200008f0c11 */
[----:B------:R-:W-:Y:S01]  /*12960*/  @!P0 IMAD R14, R0, 0x60, RZ ;  /* 0x00000060000e8824 */ /* 0x000fe200078e02ff */
[-C--:B------:R-:W-:Y:S01]  /*12970*/  @!P0 LEA R24, P4, R12, R185.reuse, 0x1 ;  /* 0x000000b90c188211 */ /* 0x080fe200078808ff */
[----:B------:R-:W-:Y:S01]  /*12980*/  @!P0 IMAD.WIDE.U32 R8, R18, 0xc0, R8 ;  /* 0x000000c012088825 */ /* 0x000fe200078e0008 */
[----:B------:R-:W-:Y:S01]  /*12990*/  @!P0 MOV R3, c[0x0][0x19c] ;  /* 0x0000670000038a02 */ /* 0x000fe20000000f00 */
[----:B------:R-:W-:Y:S01]  /*129a0*/  @!PT LDS RZ, [RZ] ;  /* 0x00000000fffff984 */ /* 0x000fe20000000800 */
[----:B------:R-:W-:Y:S01]  /*129b0*/  @!PT LDS RZ, [RZ] ;  /* 0x00000000fffff984 */ /* 0x000fe20000000800 */
[----:B------:R-:W-:Y:S01]  /*129c0*/  @!PT LDS RZ, [RZ] ;  /* 0x00000000fffff984 */ /* 0x000fe20000000800 */
[----:B------:R1:W-:Y:S02]  /*129d0*/  @!P0 LDGSTS.E.BYPASS.LTC128B.128 [R184+0x2000], [R26.64] ;  /* 0x020000001ab88fae */ /* 0x0003e4000b901d46 */
[----:B------:R-:W-:Y:S01]  /*129e0*/  @!P0 IMAD.IADD R13, R14, 0x1, R13 ;  /* 0x000000010e0d8824 */ /* 0x000fe200078e020d */
[-C--:B------:R-:W-:Y:S01]  /*129f0*/  @!P0 LEA R14, P2, R8, R185.reuse, 0x1 ;  /* 0x000000b9080e8211 */ /* 0x080fe200078408ff */
[----:B------:R1:W-:Y:S01]  /*12a00*/  @P0 STS.128 [R184+0x2800], RZ ;  /* 0x002800ffb8000388 */ /* 0x0003e20000000c00 */
[--C-:B------:R-:W-:Y:S02]  /*12a10*/  @!P0 IMAD.MOV.U32 R11, RZ, RZ, R2.reuse ;  /* 0x000000ffff0b8224 */ /* 0x100fe400078e0002 */
[-C--:B------:R-:W-:Y:S01]  /*12a20*/  @!P0 LEA.HI.X R25, R12, R188.reuse, R13, 0x1, P4 ;  /* 0x000000bc0c198211 */ /* 0x080fe200020f0c0d */
[----:B------:R-:W-:Y:S02]  /*12a30*/  @!P0 IMAD.MOV.U32 R7, RZ, RZ, R2 ;  /* 0x000000ffff078224 */ /* 0x000fe400078e0002 */
[C---:B------:R-:W-:Y:S02]  /*12a40*/  @!P0 IMAD.WIDE.U32 R10, R18.reuse, 0xa0, R10 ;  /* 0x000000a0120a8825 */ /* 0x040fe400078e000a */
[----:B------:R-:W-:Y:S01]  /*12a50*/  @!PT LDS RZ, [RZ] ;  /* 0x00000000fffff984 */ /* 0x000fe20000000800 */
[----:B------:R-:W-:Y:S01]  /*12a60*/  @!PT LDS RZ, [RZ] ;  /* 0x00000000fffff984 */ /* 0x000fe20000000800 */
[----:B------:R-:W-:Y:S01]  /*12a70*/  @!PT LDS RZ, [RZ] ;  /* 0x00000000fffff984 */ /* 0x000fe20000000800 */
[----:B------:R1:W-:Y:S02]  /*12a80*/  @!P0 LDGSTS.E.BYPASS.LTC128B.128 [R184+0x2800], [R24.64] ;  /* 0x0280000018b88fae */ /* 0x0003e4000b901d46 */
[----:B------:R-:W-:Y:S01]  /*12a90*/  @!P0 IMAD.WIDE.U32 R6, R18, 0xe0, R6 ;  /* 0x000000e012068825 */ /* 0x000fe200078e0006 */
[----:B------:R-:W-:Y:S01]  /*12aa0*/  @!P0 LEA R18, P1, R15, R185, 0x1 ;  /* 0x000000b90f128211 */ /* 0x000fe200078208ff */
[----:B------:R1:W-:Y:S02]  /*12ab0*/  @P0 STS.128 [R184+0x3000], RZ ;  /* 0x003000ffb8000388 */ /* 0x0003e40000000c00 */
[----:B------:R-:W-:Y:S01]  /*12ac0*/  @!P0 IMAD R3, R3, 0xa0, RZ ;  /* 0x000000a003038824 */ /* 0x000fe200078e02ff */
[-C--:B------:R-:W-:Y:S01]  /*12ad0*/  @!P0 LEA.HI.X R19, R15, R188.reuse, R19, 0x1, P1 ;  /* 0x000000bc0f138211 */ /* 0x080fe200008f0c13 */
[----:B------:R-:W-:Y:S02]  /*12ae0*/  @!P0 IMAD.MOV.U32 R16, RZ, RZ, c[0x0][0x19c] ;  /* 0x00006700ff108624 */ /* 0x000fe400078e00ff */
[----:B------:R-:W-:Y:S01]  /*12af0*/  @!P0 IMAD.MOV.U32 R2, RZ, RZ, c[0x0][0x19c] ;  /* 0x00006700ff028624 */ /* 0x000fe200078e00ff */
[----:B------:R-:W-:Y:S01]  /*12b00*/  @!P0 IADD3 R11, R3, R11, RZ ;  /* 0x0000000b030b8210 */ /* 0x000fe20007ffe0ff */
[----:B------:R-:W-:Y:S01]  /*12b10*/  @!PT LDS RZ, [RZ] ;  /* 0x00000000fffff984 */ /* 0x000fe20000000800 */
[----:B------:R-:W-:Y:S01]  /*12b20*/  @!PT LDS RZ, [RZ] ;  /* 0x00000000fffff984 */ /* 0x000fe20000000800 */
[----:B------:R-:W-:Y:S01]  /*12b30*/  @!PT LDS RZ, [RZ] ;  /* 0x00000000fffff984 */ /* 0x000fe20000000800 */
[----:B------:R1:W-:Y:S01]  /*12b40*/  @!P0 LDGSTS.E.BYPASS.LTC128B.128 [R184+0x3000], [R18.64] ;  /* 0x0300000012b88fae */ /* 0x0003e2000b901d46 */
[----:B------:R-:W-:Y:S01]  /*12b50*/  @!P0 IMAD R0, R16, 0xe0, RZ ;  /* 0x000000e010008824 */ /* 0x000fe200078e02ff */
[-C--:B------:R-:W-:Y:S01]  /*12b60*/  @!P0 LEA R16, P3, R10, R185.reuse, 0x1 ;  /* 0x000000b90a108211 */ /* 0x080fe200078608ff */
[----:B------:R-:W-:Y:S01]  /*12b70*/  @!P0 IMAD R2, R2, 0xc0, RZ ;  /* 0x000000c002028824 */ /* 0x000fe200078e02ff */
[----:B------:R1:W-:Y:S01]  /*12b80*/  @P0 STS.128 [R184+0x3800], RZ ;  /* 0x003800ffb8000388 */ /* 0x0003e20000000c00 */
[----:B------:R-:W-:Y:S01]  /*12b90*/  @!P0 IMAD.IADD R0, R0, 0x1, R7 ;  /* 0x0000000100008824 */ /* 0x000fe200078e0207 */
[----:B------:R-:W-:Y:S01]  /*12ba0*/  @!P0 LEA.HI.X R17, R10, R188, R11, 0x1, P3 ;  /* 0x000000bc0a118211 */ /* 0x000fe200018f0c0b */
[----:B------:R-:W-:Y:S01]  /*12bb0*/  @!P0 IMAD.IADD R3, R2, 0x1, R9 ;  /* 0x0000000102038824 */ /* 0x000fe200078e0209 */
[----:B------:R-:W-:Y:S02]  /*12bc0*/  @!P0 LEA R2, P1, R6, R185, 0x1 ;  /* 0x000000b906028211 */ /* 0x000fe400078208ff */
[----:B------:R-:W-:Y:S01]  /*12bd0*/  MOV R185, R4 ;  /* 0x0000000400b97202 */ /* 0x000fe20000000f00 */
        /* <DEDUP_REMOVED lines=18> */
.L_x_1208:
        /* <DEDUP_REMOVED lines=144> */
[----:B------:R1:W2:Y:S01]  /*13600*/  MUFU.EX2 R2, R0 ;  /* 0x0000000000027308 */ /* 0x0002a20000000800 */
[--C-:B------:R-:W-:Y:S01]  /*13610*/  FFMA.FTZ R4, R203, c[0x0][0x23c], -R23.reuse ;  /* 0x00008f00cb047a23 */ /* 0x100fe20000010817 */
[----:B------:R-:W-:Y:S01]  /*13620*/  FSEL R44, R44, RZ, P0 ;  /* 0x000000ff2c2c7208 */ /* 0x000fe20000000000 */
[--C-:B------:R-:W-:Y:S01]  /*13630*/  FFMA.FTZ R8, R69, c[0x0][0x23c], -R23.reuse ;  /* 0x00008f0045087a23 */ /* 0x100fe20000010817 */
[----:B------:R-:W-:Y:S01]  /*13640*/  ISETP.GT.AND P0, PT, R238, R241, PT ;  /* 0x000000f1ee00720c */ /* 0x000fe20003f04270 */
        /* <DEDUP_REMOVED lines=8> */
[----:B-1----:R-:W-:Y:S02]  /*136d0*/  FADD.FTZ R0, -R3, R133 ;  /* 0x0000008503007221 */ /* 0x002fe40000010100 */
[C---:B--2---:R-:W-:Y:S02]  /*136e0*/  FMUL.FTZ R9, R2.reuse, R141 ;  /* 0x0000008d02097220 */ /* 0x044fe40000410000 */
[----:B------:R-:W-:Y:S05]  /*136f0*/  FMUL.FTZ R17, R2, R149 ;  /* 0x0000009502117220 */ /* 0x000fea0000410000 */
[----:B------:R1:W-:Y:S01]  /*13700*/  MUFU.EX2 R200, R6 ;  /* 0x0000000600c87308 */ /* 0x0003e20000000800 */
[----:B------:R-:W-:Y:S02]  /*13710*/  FMUL.FTZ R0, R0, c[0x0][0x23c] ;  /* 0x00008f0000007a20 */ /* 0x000fe40000410000 */
[--C-:B---3--:R-:W-:Y:S07]  /*13720*/  FFMA.FTZ R4, R209, c[0x0][0x23c], -R23.reuse ;  /* 0x00008f00d1047a23 */ /* 0x108fee0000010817 */
[----:B------:R2:W3:Y:S01]  /*13730*/  MUFU.EX2 R133, R4 ;  /* 0x0000000400857308 */ /* 0x0004e20000000800 */
[--C-:B----4-:R-:W-:Y:S09]  /*13740*/  FFMA.FTZ R5, R197, c[0x0][0x23c], -R23.reuse ;  /* 0x00008f00c5057a23 */ /* 0x110ff20000010817 */
[----:B------:R4:W-:Y:S01]  /*13750*/  MUFU.EX2 R197, R5 ;  /* 0x0000000500c57308 */ /* 0x0009e20000000800 */
[--C-:B-1----:R-:W-:Y:S09]  /*13760*/  FFMA.FTZ R6, R192, c[0x0][0x23c], -R23.reuse ;  /* 0x00008f00c0067a23 */ /* 0x102ff20000010817 */
[----:B------:R1:W-:Y:S01]  /*13770*/  MUFU.EX2 R201, R7 ;  /* 0x0000000700c97308 */ /* 0x0003e20000000800 */
[--C-:B--2---:R-:W-:Y:S01]  /*13780*/  FFMA.FTZ R4, R202, c[0x0][0x23c], -R44.reuse ;  /* 0x00008f00ca047a23 */ /* 0x104fe2000001082c */
[----:B---3--:R-:W-:Y:S08]  /*13790*/  F2FP.BF16.PACK_AB R24, R133, R132 ;  /* 0x000000848518723e */ /* 0x008ff000000010ff */
[----:B------:R2:W-:Y:S01]  /*137a0*/  MUFU.EX2 R130, R4 ;  /* 0x0000000400827308 */ /* 0x0005e20000000800 */
[--C-:B----4-:R-:W-:Y:S09]  /*137b0*/  FFMA.FTZ R5, R189, c[0x0][0x23c], -R23.reuse ;  /* 0x00008f00bd057a23 */ /* 0x110ff20000010817 */
        /* <DEDUP_REMOVED lines=48> */
[----:B------:R-:W1:Y:S01]  /*13ac0*/  MUFU.EX2 R0, R0 ;  /* 0x0000000000007308 */ /* 0x000e620000000800 */
[--C-:B--2---:R-:W-:Y:S09]  /*13ad0*/  FFMA.FTZ R4, R195, c[0x0][0x23c], -R44.reuse ;  /* 0x00008f00c3047a23 */ /* 0x104ff2000001082c */
[----:B------:R2:W-:Y:S01]  /*13ae0*/  MUFU.EX2 R187, R4 ;  /* 0x0000000400bb7308 */ /* 0x0005e20000000800 */
[--C-:B---3--:R-:W-:Y:S09]  /*13af0*/  FFMA.FTZ R6, R68, c[0x0][0x23c], -R23.reuse ;  /* 0x00008f0044067a23 */ /* 0x108ff20000010817 */
[----:B------:R3:W-:Y:S01]  /*13b00*/  MUFU.EX2 R233, R6 ;  /* 0x0000000600e97308 */ /* 0x0007e20000000800 */
[C---:B-1----:R-:W-:Y:S02]  /*13b10*/  FMUL.FTZ R10, R0.reuse, R142 ;  /* 0x0000008e000a7220 */ /* 0x042fe40000410000 */
[C---:B------:R-:W-:Y:S02]  /*13b20*/  FMUL.FTZ R11, R0.reuse, R143 ;  /* 0x0000008f000b7220 */ /* 0x040fe40000410000 */
[----:B------:R-:W-:Y:S05]  /*13b30*/  FMUL.FTZ R18, R0, R150 ;  /* 0x0000009600127220 */ /* 0x000fea0000410000 */
[----:B------:R1:W-:Y:S01]  /*13b40*/  MUFU.EX2 R232, R8 ;  /* 0x0000000800e87308 */ /* 0x0003e20000000800 */
[--C-:B--2---:R-:W-:Y:S09]  /*13b50*/  FFMA.FTZ R4, R194, c[0x0][0x23c], -R44.reuse ;  /* 0x00008f00c2047a23 */ /* 0x104ff2000001082c */
[----:B------:R2:W4:Y:S01]  /*13b60*/  MUFU.EX2 R194, R4 ;  /* 0x0000000400c27308 */ /* 0x0005220000000800 */
[----:B---3--:R-:W-:Y:S02]  /*13b70*/  FMUL.FTZ R6, R0, R138 ;  /* 0x0000008a00067220 */ /* 0x008fe40000410000 */
[----:B-1----:R-:W-:Y:S02]  /*13b80*/  FMUL.FTZ R8, R2, R140 ;  /* 0x0000008c02087220 */ /* 0x002fe40000410000 */
[--C-:B--2---:R-:W-:Y:S05]  /*13b90*/  FFMA.FTZ R4, R191, c[0x0][0x23c], -R44.reuse ;  /* 0x00008f00bf047a23 */ /* 0x104fea000001082c */
[----:B------:R1:W-:Y:S02]  /*13ba0*/  MUFU.EX2 R191, R4 ;  /* 0x0000000400bf7308 */ /* 0x0003e40000000800 */
[--C-:B-1----:R-:W-:Y:S08]  /*13bb0*/  FFMA.FTZ R4, R190, c[0x0][0x23c], -R44.reuse ;  /* 0x00008f00be047a23 */ /* 0x102ff0000001082c */
[----:B------:R1:W2:Y:S02]  /*13bc0*/  MUFU.EX2 R190, R4 ;  /* 0x0000000400be7308 */ /* 0x0002a40000000800 */
[--C-:B-1----:R-:W-:Y:S08]  /*13bd0*/  FFMA.FTZ R4, R163, c[0x0][0x23c], -R23.reuse ;  /* 0x00008f00a3047a23 */ /* 0x102ff00000010817 */
[----:B------:R1:W3:Y:S02]  /*13be0*/  MUFU.EX2 R163, R4 ;  /* 0x0000000400a37308 */ /* 0x0002e40000000800 */
[--C-:B-1----:R-:W-:Y:S08]  /*13bf0*/  FFMA.FTZ R4, R162, c[0x0][0x23c], -R44.reuse ;  /* 0x00008f00a2047a23 */ /* 0x102ff0000001082c */
[----:B------:R1:W-:Y:S02]  /*13c00*/  MUFU.EX2 R162, R4 ;  /* 0x0000000400a27308 */ /* 0x0003e40000000800 */
[--C-:B-1----:R-:W-:Y:S08]  /*13c10*/  FFMA.FTZ R4, R161, c[0x0][0x23c], -R44.reuse ;  /* 0x00008f00a1047a23 */ /* 0x102ff0000001082c */
[----:B------:R1:W5:Y:S02]  /*13c20*/  MUFU.EX2 R161, R4 ;  /* 0x0000000400a17308 */ /* 0x0003640000000800 */
        /* <DEDUP_REMOVED lines=28> */
[--C-:B--2---:R-:W-:Y:S09]  /*13df0*/  FFMA.FTZ R5, R56, c[0x0][0x23c], -R23.reuse ;  /* 0x00008f0038057a23 */ /* 0x104ff20000010817 */
[----:B------:R2:W-:Y:S01]  /*13e00*/  MUFU.EX2 R218, R5 ;  /* 0x0000000500da7308 */ /* 0x0005e20000000800 */
[--C-:B-1----:R-:W-:Y:S09]  /*13e10*/  FFMA.FTZ R4, R49, c[0x0][0x23c], -R23.reuse ;  /* 0x00008f0031047a23 */ /* 0x102ff20000010817 */
[----:B------:R1:W1:Y:S10]  /*13e20*/  MUFU.EX2 R217, R4 ;  /* 0x0000000400d97308 */ /* 0x0002740000000800 */
[----:B------:R3:W-:Y:S01]  /*13e30*/  MUFU.EX2 R49, R7 ;  /* 0x0000000700317308 */ /* 0x0007e20000000800 */
[--C-:B--2---:R-:W-:Y:S09]  /*13e40*/  FFMA.FTZ R5, R64, c[0x0][0x23c], -R23.reuse ;  /* 0x00008f0040057a23 */ /* 0x104ff20000010817 */
[----:B------:R2:W-:Y:S01]  /*13e50*/  MUFU.EX2 R230, R5 ;  /* 0x0000000500e67308 */ /* 0x0005e20000000800 */
[--C-:B-1----:R-:W-:Y:S09]  /*13e60*/  FFMA.FTZ R4, R50, c[0x0][0x23c], -R44.reuse ;  /* 0x00008f0032047a23 */ /* 0x102ff2000001082c */
[----:B------:R1:W-:Y:S01]  /*13e70*/  MUFU.EX2 R48, R4 ;  /* 0x0000000400307308 */ /* 0x0003e20000000800 */
[--C-:B---3--:R-:W-:Y:S09]  /*13e80*/  FFMA.FTZ R7, R60, c[0x0][0x23c], -R23.reuse ;  /* 0x00008f003c077a23 */ /* 0x108ff20000010817 */
[----:B------:R3:W-:Y:S01]  /*13e90*/  MUFU.EX2 R224, R7 ;  /* 0x0000000700e07308 */ /* 0x0007e20000000800 */
[----:B--2---:R-:W-:Y:S02]  /*13ea0*/  FMUL.FTZ R5, R2, R137 ;  /* 0x0000008902057220 */ /* 0x004fe40000410000 */
[--C-:B-1----:R-:W-:Y:S07]  /*13eb0*/  FFMA.FTZ R4, R51, c[0x0][0x23c], -R44.reuse ;  /* 0x00008f0033047a23 */ /* 0x102fee000001082c */
[----:B------:R1:W2:Y:S01]  /*13ec0*/  MUFU.EX2 R50, R4 ;  /* 0x0000000400327308 */ /* 0x0002a20000000800 */
[----:B---3--:R-:W-:Y:S02]  /*13ed0*/  FMUL.FTZ R7, R0, R139 ;  /* 0x0000008b00077220 */ /* 0x008fe40000410000 */
[--C-:B-1----:R-:W-:Y:S07]  /*13ee0*/  FFMA.FTZ R4, R54, c[0x0][0x23c], -R44.reuse ;  /* 0x00008f0036047a23 */ /* 0x102fee000001082c */
[----:B------:R1:W-:Y:S02]  /*13ef0*/  MUFU.EX2 R51, R4 ;  /* 0x0000000400337308 */ /* 0x0003e40000000800 */
[--C-:B-1----:R-:W-:Y:S08]  /*13f00*/  FFMA.FTZ R4, R55, c[0x0][0x23c], -R44.reuse ;  /* 0x00008f0037047a23 */ /* 0x102ff0000001082c */
[----:B------:R1:W3:Y:S02]  /*13f10*/  MUFU.EX2 R219, R4 ;  /* 0x0000000400db7308 */ /* 0x0002e40000000800 */
        /* <DEDUP_REMOVED lines=28> */
[----:B------:R2:W2:Y:S10]  /*140e0*/  MUFU.EX2 R146, R16 ;  /* 0x0000001000927308 */ /* 0x0004b40000000800 */
[----:B------:R3:W-:Y:S01]  /*140f0*/  MUFU.EX2 R145, R19 ;  /* 0x0000001300917308 */ /* 0x0007e20000000800 */
[C---:B-1----:R-:W-:Y:S09]  /*14100*/  FMUL.FTZ R12, R2.reuse, R144 ;  /* 0x00000090020c7220 */ /* 0x042ff20000410000 */
[----:B------:R1:W-:Y:S01]  /*14110*/  MUFU.EX2 R144, R40 ;  /* 0x0000002800907308 */ /* 0x0003e20000000800 */
[C---:B------:R-:W-:Y:S03]  /*14120*/  HMMA.16816.F32.BF16 R12, R24.reuse, R28, R12 ;  /* 0x0000001c180c723c */ /* 0x040fe6000004180c */
[C---:B--2---:R-:W-:Y:S02]  /*14130*/  FMUL.FTZ R16, R2.reuse, R148 ;  /* 0x0000009402107220 */ /* 0x044fe40000410000 */
[----:B------:R-:W-:Y:S01]  /*14140*/  FFMA.FTZ R2, R2, R239, R132 ;  /* 0x000000ef02027223 */ /* 0x000fe20000010084 */
[----:B------:R-:W-:Y:S01]  /*14150*/  MOV R132, R20 ;  /* 0x0000001400847202 */ /* 0x000fe20000000f00 */
[C---:B---3--:R-:W-:Y:S02]  /*14160*/  FMUL.FTZ R19, R0.reuse, R151 ;  /* 0x0000009700137220 */ /* 0x048fe40000410000 */
[----:B------:R-:W-:Y:S05]  /*14170*/  FFMA.FTZ R0, R0, R240, R130 ;  /* 0x000000f000007223 */ /* 0x000fea0000010082 */
[----:B------:R-:W-:Y:S01]  /*14180*/  HMMA.16816.F32.BF16 R16, R24, R30, R16 ;  /* 0x0000001e1810723c */ /* 0x000fe20000041810 */
[----:B------:R-:W2:Y:S02]  /*14190*/  LDSM.16.MT88.4 R28, [R135+0x5800] ;  /* 0x00580000871c783b */ /* 0x000ea40000004200 */
[--C-:B-1----:R-:W-:Y:S04]  /*141a0*/  FFMA.FTZ R40, R78, c[0x0][0x23c], -R44.reuse ;  /* 0x00008f004e287a23 */ /* 0x102fe8000001082c */
[----:B------:R1:W-:Y:S01]  /*141b0*/  MUFU.EX2 R143, R40 ;  /* 0x00000028008f7308 */ /* 0x0003e20000000800 */
[----:B------:R-:W-:Y:S04]  /*141c0*/  F2FP.BF16.PACK_AB R24, R200, R201 ;  /* 0x000000c9c818723e */ /* 0x000fe800000010ff */
[----:B------:R-:W-:Y:S02]  /*141d0*/  F2FP.BF16.PACK_AB R25, R186, R159 ;  /* 0x0000009fba19723e */ /* 0x000fe400000010ff */
[----:B------:R-:W-:Y:S02]  /*141e0*/  F2FP.BF16.PACK_AB R26, R196, R197 ;  /* 0x000000c5c41a723e */ /* 0x000fe400000010ff */
[----:B----4-:R-:W-:Y:S07]  /*141f0*/  F2FP.BF16.PACK_AB R27, R194, R187 ;  /* 0x000000bbc21b723e */ /* 0x010fee00000010ff */
[C---:B------:R-:W-:Y:S07]  /*14200*/  HMMA.16816.F32.BF16 R4, R24.reuse, R32, R4 ;  /* 0x000000201804723c */ /* 0x040fee0000041804 */
[--C-:B------:R-:W-:Y:S01]  /*14210*/  FFMA.FTZ R32, R79, c[0x0][0x23c], -R44.reuse ;  /* 0x00008f004f207a23 */ /* 0x100fe2000001082c */
[----:B-1----:R-:W1:Y:S01]  /*14220*/  LDSM.16.MT88.4 R40, [R164+0x5800] ;  /* 0x00580000a428783b */ /* 0x002e620000004200 */
[C---:B------:R-:W-:Y:S02]  /*14230*/  HMMA.16816.F32.BF16 R8, R24.reuse, R34, R8 ;  /* 0x000000221808723c */ /* 0x040fe40000041808 */
[----:B------:R3:W4:Y:S06]  /*14240*/  MUFU.EX2 R142, R32 ;  /* 0x00000020008e7308 */ /* 0x00072c0000000800 */
[C---:B------:R-:W-:Y:S07]  /*14250*/  HMMA.16816.F32.BF16 R12, R24.reuse, R36, R12 ;  /* 0x00000024180c723c */ /* 0x040fee000004180c */
[--C-:B------:R-:W-:Y:S01]  /*14260*/  FFMA.FTZ R36, R82, c[0x0][0x23c], -R44.reuse ;  /* 0x00008f0052247a23 */ /* 0x100fe2000001082c */
[----:B------:R-:W-:Y:S03]  /*14270*/  HMMA.16816.F32.BF16 R16, R24, R38, R16 ;  /* 0x000000261810723c */ /* 0x000fe60000041810 */
[----:B------:R1:W-:Y:S04]  /*14280*/  MUFU.EX2 R136, R36 ;  /* 0x0000002400887308 */ /* 0x0003e80000000800 */
[----:B------:R-:W-:Y:S02]  /*14290*/  F2FP.BF16.PACK_AB R24, R192, R193 ;  /* 0x000000c1c018723e */ /* 0x000fe400000010ff */
[----:B------:R-:W-:Y:S03]  /*142a0*/  F2FP.BF16.PACK_AB R25, R190, R191 ;  /* 0x000000bfbe19723e */ /* 0x000fe600000010ff */
[--C-:B---3--:R-:W-:Y:S01]  /*142b0*/  FFMA.FTZ R32, R80, c[0x0][0x23c], -R23.reuse ;  /* 0x00008f0050207a23 */ /* 0x108fe20000010817 */
[----:B------:R-:W-:Y:S02]  /*142c0*/  F2FP.BF16.PACK_AB R26, R163, R189 ;  /* 0x000000bda31a723e */ /* 0x000fe400000010ff */
[----:B-----5:R-:W-:Y:S01]  /*142d0*/  F2FP.BF16.PACK_AB R27, R161, R162 ;  /* 0x000000a2a11b723e */ /* 0x020fe200000010ff */
[----:B------:R3:W-:Y:S06]  /*142e0*/  MUFU.EX2 R141, R32 ;  /* 0x00000020008d7308 */ /* 0x0007ec0000000800 */
[C---:B--2---:R-:W-:Y:S03]  /*142f0*/  HMMA.16816.F32.BF16 R4, R24.reuse, R28, R4 ;  /* 0x0000001c1804723c */ /* 0x044fe60000041804 */
[--C-:B-1----:R-:W-:Y:S04]  /*14300*/  FFMA.FTZ R36, R84, c[0x0][0x23c], -R23.reuse ;  /* 0x00008f0054247a23 */ /* 0x102fe80000010817 */
[--C-:B------:R-:W-:Y:S01]  /*14310*/  FFMA.FTZ R28, R83, c[0x0][0x23c], -R44.reuse ;  /* 0x00008f00531c7a23 */ /* 0x100fe2000001082c */
[C---:B------:R-:W-:Y:S01]  /*14320*/  HMMA.16816.F32.BF16 R8, R24.reuse, R30, R8 ;  /* 0x0000001e1808723c */ /* 0x040fe20000041808 */
[----:B------:R1:W-:Y:S07]  /*14330*/  MUFU.EX2 R138, R36 ;  /* 0x00000024008a7308 */ /* 0x0003ee0000000800 */
[C---:B------:R-:W-:Y:S03]  /*14340*/  HMMA.16816.F32.BF16 R12, R24.reuse, R40, R12 ;  /* 0x00000028180c723c */ /* 0x040fe6000004180c */
[----:B------:R2:W-:Y:S01]  /*14350*/  MUFU.EX2 R139, R28 ;  /* 0x0000001c008b7308 */ /* 0x0005e20000000800 */
[--C-:B---3--:R-:W-:Y:S03]  /*14360*/  FFMA.FTZ R32, R81, c[0x0][0x23c], -R23.reuse ;  /* 0x00008f0051207a23 */ /* 0x108fe60000010817 */
[--C-:B------:R-:W-:Y:S01]  /*14370*/  FFMA.FTZ R40, R86, c[0x0][0x23c], -R44.reuse ;  /* 0x00008f0056287a23 */ /* 0x100fe2000001082c */
[----:B------:R-:W-:Y:S05]  /*14380*/  HMMA.16816.F32.BF16 R16, R24, R42, R16 ;  /* 0x0000002a1810723c */ /* 0x000fea0000041810 */
[----:B------:R3:W5:Y:S02]  /*14390*/  MUFU.EX2 R140, R32 ;  /* 0x00000020008c7308 */ /* 0x0007640000000800 */
[----:B------:R-:W-:Y:S02]  /*143a0*/  F2FP.BF16.PACK_AB R24, R155, R160 ;  /* 0x000000a09b18723e */ /* 0x000fe400000010ff */
[----:B------:R-:W-:Y:S03]  /*143b0*/  F2FP.BF16.PACK_AB R25, R153, R154 ;  /* 0x0000009a9919723e */ /* 0x000fe600000010ff */
[----:B------:R-:W-:Y:S01]  /*143c0*/  F2FP.BF16.PACK_AB R26, R199, R152 ;  /* 0x00000098c71a723e */ /* 0x000fe200000010ff */
[--C-:B-1----:R-:W-:Y:S01]  /*143d0*/  FFMA.FTZ R36, R85, c[0x0][0x23c], -R23.reuse ;  /* 0x00008f0055247a23 */ /* 0x102fe20000010817 */
[----:B------:R-:W-:Y:S01]  /*143e0*/  F2FP.BF16.PACK_AB R27, R203, R195 ;  /* 0x000000c3cb1b723e */ /* 0x000fe200000010ff */
[----:B------:R1:W-:Y:S01]  /*143f0*/  MUFU.EX2 R85, R40 ;  /* 0x0000002800557308 */ /* 0x0003e20000000800 */
[----:B--2---:R-:W-:Y:S09]  /*14400*/  LDSM.16.MT88.4 R28, [R164+0x5c00] ;  /* 0x005c0000a41c783b */ /* 0x004ff20000004200 */
[----:B------:R2:W2:Y:S01]  /*14410*/  MUFU.EX2 R137, R36 ;  /* 0x0000002400897308 */ /* 0x0004a20000000800 */
[----:B---3--:R-:W3:Y:S01]  /*14420*/  LDSM.16.MT88.4 R32, [R135+0x5c00] ;  /* 0x005c00008720783b */ /* 0x008ee20000004200 */
[--C-:B-1----:R-:W-:Y:S08]  /*14430*/  FFMA.FTZ R40, R87, c[0x0][0x23c], -R44.reuse ;  /* 0x00008f0057287a23 */ /* 0x102ff0000001082c */
[----:B------:R1:W1:Y:S01]  /*14440*/  MUFU.EX2 R86, R40 ;  /* 0x0000002800567308 */ /* 0x0002620000000800 */
[----:B--2---:R-:W2:Y:S01]  /*14450*/  LDSM.16.MT88.4 R36, [R135+0x6000] ;  /* 0x006000008724783b */ /* 0x004ea20000004200 */
[--C-:B-1----:R-:W-:Y:S01]  /*14460*/  FFMA.FTZ R40, R89, c[0x0][0x23c], -R23.reuse ;  /* 0x00008f0059287a23 */ /* 0x102fe20000010817 */
[C---:B---3--:R-:W-:Y:S07]  /*14470*/  HMMA.16816.F32.BF16 R4, R24.reuse, R32, R4 ;  /* 0x000000201804723c */ /* 0x048fee0000041804 */
        /* <DEDUP_REMOVED lines=11> */
[----:B---3--:R-:W3:Y:S02]  /*14530*/  LDSM.16.MT88.4 R32, [R164+0x6000] ;  /* 0x00600000a420783b */ /* 0x008ee40000004200 */
[----:B------:R-:W-:Y:S02]  /*14540*/  F2FP.BF16.PACK_AB R26, R214, R209 ;  /* 0x000000d1d61a723e */ /* 0x000fe400000010ff */
[----:B------:R-:W-:Y:S07]  /*14550*/  F2FP.BF16.PACK_AB R27, R213, R207 ;  /* 0x000000cfd51b723e */ /* 0x000fee00000010ff */
[C---:B--2---:R-:W-:Y:S03]  /*14560*/  HMMA.16816.F32.BF16 R4, R24.reuse, R36, R4 ;  /* 0x000000241804723c */ /* 0x044fe60000041804 */
[--C-:B-1----:R-:W-:Y:S04]  /*14570*/  FFMA.FTZ R28, R91, c[0x0][0x23c], -R44.reuse ;  /* 0x00008f005b1c7a23 */ /* 0x102fe8000001082c */
[--C-:B------:R-:W-:Y:S01]  /*14580*/  FFMA.FTZ R36, R92, c[0x0][0x23c], -R23.reuse ;  /* 0x00008f005c247a23 */ /* 0x100fe20000010817 */
[C---:B------:R-:W-:Y:S01]  /*14590*/  HMMA.16816.F32.BF16 R8, R24.reuse, R38, R8 ;  /* 0x000000261808723c */ /* 0x040fe20000041808 */
[----:B------:R1:W2:Y:S10]  /*145a0*/  MUFU.EX2 R81, R28 ;  /* 0x0000001c00517308 */ /* 0x0002b40000000800 */
[----:B------:R2:W-:Y:S01]  /*145b0*/  MUFU.EX2 R80, R36 ;  /* 0x0000002400507308 */ /* 0x0005e20000000800 */
[C---:B---3--:R-:W-:Y:S01]  /*145c0*/  HMMA.16816.F32.BF16 R12, R24.reuse, R32, R12 ;  /* 0x00000020180c723c */ /* 0x048fe2000004180c */
[----:B-1----:R-:W1:Y:S06]  /*145d0*/  LDSM.16.MT88.4 R28, [R135+0x6400] ;  /* 0x00640000871c783b */ /* 0x002e6c0000004200 */
[--C-:B------:R-:W-:Y:S01]  /*145e0*/  FFMA.FTZ R32, R94, c[0x0][0x23c], -R44.reuse ;  /* 0x00008f005e207a23 */ /* 0x100fe2000001082c */
[----:B------:R-:W-:Y:S03]  /*145f0*/  HMMA.16816.F32.BF16 R16, R24, R34, R16 ;  /* 0x000000221810723c */ /* 0x000fe60000041810 */
[----:B------:R3:W-:Y:S01]  /*14600*/  MUFU.EX2 R77, R32 ;  /* 0x00000020004d7308 */ /* 0x0007e20000000800 */
[--C-:B--2---:R-:W-:Y:S03]  /*14610*/  FFMA.FTZ R36, R93, c[0x0][0x23c], -R23.reuse ;  /* 0x00008f005d247a23 */ /* 0x104fe60000010817 */
[----:B------:R-:W-:Y:S02]  /*14620*/  F2FP.BF16.PACK_AB R24, R215, R212 ;  /* 0x000000d4d718723e */ /* 0x000fe400000010ff */
[----:B------:R-:W-:Y:S03]  /*14630*/  F2FP.BF16.PACK_AB R25, R216, R208 ;  /* 0x000000d0d819723e */ /* 0x000fe600000010ff */
[----:B------:R-:W-:Y:S01]  /*14640*/  F2FP.BF16.PACK_AB R26, R217, R47 ;  /* 0x0000002fd91a723e */ /* 0x000fe200000010ff */
[----:B------:R2:W2:Y:S01]  /*14650*/  MUFU.EX2 R79, R36 ;  /* 0x00000024004f7308 */ /* 0x0004a20000000800 */
[----:B------:R-:W-:Y:S01]  /*14660*/  F2FP.BF16.PACK_AB R27, R50, R48 ;  /* 0x00000030321b723e */ /* 0x000fe200000010ff */
[----:B---3--:R-:W3:Y:S06]  /*14670*/  LDSM.16.MT88.4 R32, [R135+0x6800] ;  /* 0x006800008720783b */ /* 0x008eec0000004200 */
[C---:B-1----:R-:W-:Y:S03]  /*14680*/  HMMA.16816.F32.BF16 R4, R24.reuse, R28, R4 ;  /* 0x0000001c1804723c */ /* 0x042fe60000041804 */
[--C-:B--2---:R-:W-:Y:S04]  /*14690*/  FFMA.FTZ R36, R95, c[0x0][0x23c], -R44.reuse ;  /* 0x00008f005f247a23 */ /* 0x104fe8000001082c */
[----:B------:R1:W2:Y:S01]  /*146a0*/  MUFU.EX2 R75, R36 ;  /* 0x00000024004b7308 */ /* 0x0002a20000000800 */
        /* <DEDUP_REMOVED lines=14> */
[C---:B---3--:R-:W-:Y:S03]  /*14790*/  HMMA.16816.F32.BF16 R4, R24.reuse, R32, R4 ;  /* 0x000000201804723c */ /* 0x048fe60000041804 */
[--C-:B----4-:R-:W-:Y:S04]  /*147a0*/  FFMA.FTZ R40, R100, c[0x0][0x23c], -R23.reuse ;  /* 0x00008f0064287a23 */ /* 0x110fe80000010817 */
        /* <DEDUP_REMOVED lines=19> */
[--C-:B---3--:R-:W-:Y:S04]  /*148e0*/  FFMA.FTZ R32, R104, c[0x0][0x23c], -R23.reuse ;  /* 0x00008f0068207a23 */ /* 0x108fe80000010817 */
[----:B------:R3:W-:Y:S01]  /*148f0*/  MUFU.EX2 R68, R32 ;  /* 0x0000002000447308 */ /* 0x0007e20000000800 */
[C---:B-1----:R-:W-:Y:S07]  /*14900*/  HMMA.16816.F32.BF16 R4, R24.reuse, R36, R4 ;  /* 0x000000241804723c */ /* 0x042fee0000041804 */
[----:B------:R-:W-:Y:S01]  /*14910*/  FFMA.FTZ R36, R107, c[0x0][0x23c], -R44 ;  /* 0x00008f006b247a23 */ /* 0x000fe2000001082c */
[C---:B------:R-:W-:Y:S03]  /*14920*/  HMMA.16816.F32.BF16 R8, R24.reuse, R38, R8 ;  /* 0x000000261808723c */ /* 0x040fe60000041808 */
[----:B------:R1:W-:Y:S01]  /*14930*/  MUFU.EX2 R65, R36 ;  /* 0x0000002400417308 */ /* 0x0003e20000000800 */
[--C-:B---3--:R-:W-:Y:S04]  /*14940*/  FFMA.FTZ R32, R105, c[0x0][0x23c], -R23.reuse ;  /* 0x00008f0069207a23 */ /* 0x108fe80000010817 */
[C---:B------:R-:W-:Y:S05]  /*14950*/  HMMA.16816.F32.BF16 R12, R24.reuse, R40, R12 ;  /* 0x00000028180c723c */ /* 0x040fea000004180c */
[----:B------:R3:W2:Y:S02]  /*14960*/  MUFU.EX2 R67, R32 ;  /* 0x0000002000437308 */ /* 0x0006a40000000800 */
[----:B------:R-:W-:Y:S01]  /*14970*/  FADD.FTZ R40, R133, R2 ;  /* 0x0000000285287221 */ /* 0x000fe20000010000 */
[----:B------:R-:W-:Y:S04]  /*14980*/  HMMA.16816.F32.BF16 R16, R24, R42, R16 ;  /* 0x0000002a1810723c */ /* 0x000fe80000041810 */
[----:B------:R-:W-:Y:S01]  /*14990*/  FADD.FTZ R2, R131, R0 ;  /* 0x0000000083027221 */ /* 0x000fe20000010000 */
[----:B------:R-:W-:Y:S01]  /*149a0*/  MOV R133, R3 ;  /* 0x0000000300857202 */ /* 0x000fe20000000f00 */
[--C-:B------:R-:W-:Y:S01]  /*149b0*/  FFMA.FTZ R0, R108, c[0x0][0x23c], -R23.reuse ;  /* 0x00008f006c007a23 */ /* 0x100fe20000010817 */
[----:B------:R-:W-:Y:S01]  /*149c0*/  F2FP.BF16.PACK_AB R24, R236, R233 ;  /* 0x000000e9ec18723e */ /* 0x000fe200000010ff */
[----:B------:R-:W-:Y:S01]  /*149d0*/  FADD.FTZ R2, R156, R2 ;  /* 0x000000029c027221 */ /* 0x000fe20000010000 */
[----:B------:R-:W-:Y:S01]  /*149e0*/  F2FP.BF16.PACK_AB R25, R237, R234 ;  /* 0x000000eaed19723e */ /* 0x000fe200000010ff */
[----:B------:R4:W-:Y:S01]  /*149f0*/  MUFU.EX2 R64, R0 ;  /* 0x0000000000407308 */ /* 0x0009e20000000800 */
[----:B-1----:R-:W-:Y:S01]  /*14a00*/  LDSM.16.MT88.4 R36, [R135+0x7400] ;  /* 0x007400008724783b */ /* 0x002fe20000004200 */
[----:B------:R-:W-:Y:S01]  /*14a10*/  FADD.FTZ R40, R157, R40 ;  /* 0x000000289d287221 */ /* 0x000fe20000010000 */
[----:B------:R-:W-:Y:S02]  /*14a20*/  F2FP.BF16.PACK_AB R26, R232, R235 ;  /* 0x000000ebe81a723e */ /* 0x000fe400000010ff */
[----:B------:R-:W-:Y:S01]  /*14a30*/  F2FP.BF16.PACK_AB R27, R146, R225 ;  /* 0x000000e1921b723e */ /* 0x000fe200000010ff */
[----:B------:R-:W-:Y:S02]  /*14a40*/  FADD.FTZ R40, R202, R40 ;  /* 0x00000028ca287221 */ /* 0x000fe40000010000 */
[----:B---3--:R-:W-:Y:S04]  /*14a50*/  FFMA.FTZ R32, R106, c[0x0][0x23c], -R44 ;  /* 0x00008f006a207a23 */ /* 0x008fe8000001082c */
[C---:B--2---:R-:W-:Y:S01]  /*14a60*/  HMMA.16816.F32.BF16 R4, R24.reuse, R28, R4 ;  /* 0x0000001c1804723c */ /* 0x044fe20000041804 */
[----:B------:R1:W2:Y:S06]  /*14a70*/  MUFU.EX2 R66, R32 ;  /* 0x0000002000427308 */ /* 0x0002ac0000000800 */
[--C-:B------:R-:W-:Y:S01]  /*14a80*/  FFMA.FTZ R28, R109, c[0x0][0x23c], -R23.reuse ;  /* 0x00008f006d1c7a23 */ /* 0x100fe20000010817 */
[C---:B------:R-:W-:Y:S04]  /*14a90*/  HMMA.16816.F32.BF16 R8, R24.reuse, R30, R8 ;  /* 0x0000001e1808723c */ /* 0x040fe80000041808 */
[----:B----4-:R-:W-:Y:S01]  /*14aa0*/  FADD.FTZ R0, R158, R2 ;  /* 0x000000029e007221 */ /* 0x010fe20000010000 */
[----:B------:R3:W4:Y:S01]  /*14ab0*/  MUFU.EX2 R63, R28 ;  /* 0x0000001c003f7308 */ /* 0x0007220000000800 */
[----:B------:R-:W-:Y:S02]  /*14ac0*/  FADD.FTZ R2, R201, R40 ;  /* 0x00000028c9027221 */ /* 0x000fe40000010000 */
[----:B------:R-:W-:Y:S04]  /*14ad0*/  FADD.FTZ R0, R159, R0 ;  /* 0x000000009f007221 */ /* 0x000fe80000010000 */
[----:B------:R-:W-:Y:S04]  /*14ae0*/  FADD.FTZ R2, R200, R2 ;  /* 0x00000002c8027221 */ /* 0x000fe80000010000 */
[----:B------:R-:W-:Y:S01]  /*14af0*/  FADD.FTZ R2, R197, R2 ;  /* 0x00000002c5027221 */ /* 0x000fe20000010000 */
[----:B-1----:R-:W1:Y:S03]  /*14b00*/  LDSM.16.MT88.4 R32, [R164+0x7000] ;  /* 0x00700000a420783b */ /* 0x002e660000004200 */
[----:B------:R-:W-:Y:S04]  /*14b10*/  FADD.FTZ R2, R196, R2 ;  /* 0x00000002c4027221 */ /* 0x000fe80000010000 */
[----:B------:R-:W-:Y:S02]  /*14b20*/  FADD.FTZ R2, R193, R2 ;  /* 0x00000002c1027221 */ /* 0x000fe40000010000 */
[----:B---3--:R-:W-:Y:S02]  /*14b30*/  FADD.FTZ R28, R186, R0 ;  /* 0x00000000ba1c7221 */ /* 0x008fe40000010000 */
[----:B------:R-:W-:Y:S02]  /*14b40*/  FFMA.FTZ R0, R110, c[0x0][0x23c], -R44 ;  /* 0x00008f006e007a23 */ /* 0x000fe4000001082c */
[----:B------:R-:W-:Y:S02]  /*14b50*/  FADD.FTZ R40, R187, R28 ;  /* 0x0000001cbb287221 */ /* 0x000fe40000010000 */
[----:B------:R3:W-:Y:S01]  /*14b60*/  MUFU.EX2 R62, R0 ;  /* 0x00000000003e7308 */ /* 0x0007e20000000800 */
[----:B------:R-:W2:Y:S01]  /*14b70*/  LDSM.16.MT88.4 R28, [R164+0x7400] ;  /* 0x00740000a41c783b */ /* 0x000ea20000004200 */
[----:B---3--:R-:W-:Y:S01]  /*14b80*/  FADD.FTZ R0, R194, R40 ;  /* 0x00000028c2007221 */ /* 0x008fe20000010000 */
[C---:B-1----:R-:W-:Y:S03]  /*14b90*/  HMMA.16816.F32.BF16 R12, R24.reuse, R32, R12 ;  /* 0x00000020180c723c */ /* 0x042fe6000004180c */
[----:B------:R-:W-:Y:S04]  /*14ba0*/  FADD.FTZ R40, R192, R2 ;  /* 0x00000002c0287221 */ /* 0x000fe80000010000 */
[----:B------:R-:W-:Y:S01]  /*14bb0*/  FFMA.FTZ R32, R111, c[0x0][0x23c], -R44 ;  /* 0x00008f006f207a23 */ /* 0x000fe2000001082c */
[----:B------:R-:W-:Y:S03]  /*14bc0*/  HMMA.16816.F32.BF16 R16, R24, R34, R16 ;  /* 0x000000221810723c */ /* 0x000fe60000041810 */
[----:B------:R1:W3:Y:S01]  /*14bd0*/  MUFU.EX2 R61, R32 ;  /* 0x00000020003d7308 */ /* 0x0002e20000000800 */
[----:B------:R-:W-:Y:S02]  /*14be0*/  FADD.FTZ R33, R191, R0 ;  /* 0x00000000bf217221 */ /* 0x000fe40000010000 */
[----:B------:R-:W-:Y:S01]  /*14bf0*/  FFMA.FTZ R0, R112, c[0x0][0x23c], -R23 ;  /* 0x00008f0070007a23 */ /* 0x000fe20000010817 */
[----:B------:R-:W-:Y:S01]  /*14c00*/  F2FP.BF16.PACK_AB R25, R142, R143 ;  /* 0x0000008f8e19723e */ /* 0x000fe200000010ff */
[----:B------:R-:W-:Y:S01]  /*14c10*/  FADD.FTZ R2, R190, R33 ;  /* 0x00000021be027221 */ /* 0x000fe20000010000 */
[----:B-----5:R-:W-:Y:S03]  /*14c20*/  F2FP.BF16.PACK_AB R26, R140, R141 ;  /* 0x0000008d8c1a723e */ /* 0x020fe600000010ff */
[----:B------:R-:W-:Y:S01]  /*14c30*/  FADD.FTZ R40, R189, R40 ;  /* 0x00000028bd287221 */ /* 0x000fe20000010000 */
[----:B------:R-:W-:Y:S01]  /*14c40*/  F2FP.BF16.PACK_AB R24, R144, R145 ;  /* 0x000000919018723e */ /* 0x000fe200000010ff */
[----:B------:R5:W-:Y:S01]  /*14c50*/  MUFU.EX2 R60, R0 ;  /* 0x00000000003c7308 */ /* 0x000be20000000800 */
[----:B------:R-:W-:Y:S07]  /*14c60*/  F2FP.BF16.PACK_AB R27, R139, R136 ;  /* 0x000000888b1b723e */ /* 0x000fee00000010ff */
[C---:B------:R-:W-:Y:S01]  /*14c70*/  HMMA.16816.F32.BF16 R4, R24.reuse, R36, R4 ;  /* 0x000000241804723c */ /* 0x040fe20000041804 */
[----:B-1----:R-:W1:Y:S06]  /*14c80*/  LDSM.16.MT88.4 R32, [R135+0x7800] ;  /* 0x007800008720783b */ /* 0x002e6c0000004200 */
[--C-:B------:R-:W-:Y:S01]  /*14c90*/  FFMA.FTZ R36, R113, c[0x0][0x23c], -R23.reuse ;  /* 0x00008f0071247a23 */ /* 0x100fe20000010817 */
[C---:B------:R-:W-:Y:S03]  /*14ca0*/  HMMA.16816.F32.BF16 R8, R24.reuse, R38, R8 ;  /* 0x000000261808723c */ /* 0x040fe60000041808 */
[----:B------:R3:W1:Y:S01]  /*14cb0*/  MUFU.EX2 R59, R36 ;  /* 0x00000024003b7308 */ /* 0x0006620000000800 */
[----:B-----5:R-:W-:Y:S04]  /*14cc0*/  FADD.FTZ R0, R162, R2 ;  /* 0x00000002a2007221 */ /* 0x020fe80000010000 */
[C---:B--2---:R-:W-:Y:S04]  /*14cd0*/  HMMA.16816.F32.BF16 R12, R24.reuse, R28, R12 ;  /* 0x0000001c180c723c */ /* 0x044fe8000004180c */
[----:B------:R-:W-:Y:S02]  /*14ce0*/  FADD.FTZ R2, R163, R40 ;  /* 0x00000028a3027221 */ /* 0x000fe40000010000 */
[--C-:B------:R-:W-:Y:S02]  /*14cf0*/  FFMA.FTZ R40, R114, c[0x0][0x23c], -R44.reuse ;  /* 0x00008f0072287a23 */ /* 0x100fe4000001082c */
[----:B------:R-:W-:Y:S01]  /*14d00*/  FFMA.FTZ R28, R115, c[0x0][0x23c], -R44 ;  /* 0x00008f00731c7a23 */ /* 0x000fe2000001082c */
[----:B------:R-:W-:Y:S01]  /*14d10*/  HMMA.16816.F32.BF16 R16, R24, R30, R16 ;  /* 0x0000001e1810723c */ /* 0x000fe20000041810 */
[----:B------:R2:W-:Y:S02]  /*14d20*/  MUFU.EX2 R58, R40 ;  /* 0x00000028003a7308 */ /* 0x0005e40000000800 */
[----:B------:R-:W-:Y:S02]  /*14d30*/  FADD.FTZ R2, R160, R2 ;  /* 0x00000002a0027221 */ /* 0x000fe40000010000 */
[----:B------:R-:W-:Y:S02]  /*14d40*/  FADD.FTZ R0, R161, R0 ;  /* 0x00000000a1007221 */ /* 0x000fe40000010000 */
[----:B------:R-:W-:Y:S01]  /*14d50*/  F2FP.BF16.PACK_AB R24, R137, R138 ;  /* 0x0000008a8918723e */ /* 0x000fe200000010ff */
[----:B------:R-:W-:Y:S01]  /*14d60*/  FADD.FTZ R2, R155, R2 ;  /* 0x000000029b027221 */ /* 0x000fe20000010000 */
[----:B------:R-:W-:Y:S01]  /*14d70*/  F2FP.BF16.PACK_AB R25, R86, R85 ;  /* 0x000000555619723e */ /* 0x000fe200000010ff */
[----:B---3--:R-:W3:Y:S01]  /*14d80*/  LDSM.16.MT88.4 R36, [R164+0x7800] ;  /* 0x00780000a424783b */ /* 0x008ee20000004200 */
[----:B------:R5:W3:Y:S01]  /*14d90*/  MUFU.EX2 R57, R28 ;  /* 0x0000001c00397308 */ /* 0x000ae20000000800 */
        /* <DEDUP_REMOVED lines=8> */
[C---:B-1----:R-:W-:Y:S03]  /*14e20*/  HMMA.16816.F32.BF16 R4, R24.reuse, R32, R4 ;  /* 0x000000201804723c */ /* 0x042fe60000041804 */
[----:B--2---:R-:W-:Y:S02]  /*14e30*/  FADD.FTZ R40, R205, R2 ;  /* 0x00000002cd287221 */ /* 0x004fe40000010000 */
[--C-:B------:R-:W-:Y:S02]  /*14e40*/  FFMA.FTZ R2, R116, c[0x0][0x23c], -R23.reuse ;  /* 0x00008f0074027a23 */ /* 0x100fe40000010817 */
[--C-:B------:R-:W-:Y:S01]  /*14e50*/  FFMA.FTZ R32, R117, c[0x0][0x23c], -R23.reuse ;  /* 0x00008f0075207a23 */ /* 0x100fe20000010817 */
[C---:B------:R-:W-:Y:S01]  /*14e60*/  HMMA.16816.F32.BF16 R8, R24.reuse, R34, R8 ;  /* 0x000000221808723c */ /* 0x040fe20000041808 */
[----:B------:R1:W-:Y:S03]  /*14e70*/  MUFU.EX2 R56, R2 ;  /* 0x0000000200387308 */ /* 0x0003e60000000800 */
[----:B------:R-:W-:Y:S01]  /*14e80*/  FADD.FTZ R0, R203, R0 ;  /* 0x00000000cb007221 */ /* 0x000fe20000010000 */
[----:B-----5:R-:W2:Y:S03]  /*14e90*/  LDSM.16.MT88.4 R28, [R135+0x7c00] ;  /* 0x007c0000871c783b */ /* 0x020ea60000004200 */
[----:B------:R-:W-:Y:S03]  /*14ea0*/  FADD.FTZ R0, R198, R0 ;  /* 0x00000000c6007221 */ /* 0x000fe60000010000 */
[----:B------:R5:W-:Y:S01]  /*14eb0*/  MUFU.EX2 R55, R32 ;  /* 0x0000002000377308 */ /* 0x000be20000000800 */
[----:B------:R-:W-:Y:S04]  /*14ec0*/  FADD.FTZ R0, R206, R0 ;  /* 0x00000000ce007221 */ /* 0x000fe80000010000 */
[----:B------:R-:W-:Y:S01]  /*14ed0*/  FADD.FTZ R0, R207, R0 ;  /* 0x00000000cf007221 */ /* 0x000fe20000010000 */
[C---:B---3--:R-:W-:Y:S03]  /*14ee0*/  HMMA.16816.F32.BF16 R12, R24.reuse, R36, R12 ;  /* 0x00000024180c723c */ /* 0x048fe6000004180c */
[----:B------:R-:W-:Y:S02]  /*14ef0*/  FADD.FTZ R0, R213, R0 ;  /* 0x00000000d5007221 */ /* 0x000fe40000010000 */
[----:B-1----:R-:W-:Y:S02]  /*14f00*/  FADD.FTZ R2, R209, R40 ;  /* 0x00000028d1027221 */ /* 0x002fe40000010000 */
[----:B------:R-:W-:Y:S01]  /*14f10*/  FFMA.FTZ R36, R119, c[0x0][0x23c], -R44 ;  /* 0x00008f0077247a23 */ /* 0x000fe2000001082c */
[----:B------:R-:W-:Y:S04]  /*14f20*/  HMMA.16816.F32.BF16 R16, R24, R38, R16 ;  /* 0x000000261810723c */ /* 0x000fe80000041810 */
[----:B------:R-:W-:Y:S01]  /*14f30*/  FADD.FTZ R2, R214, R2 ;  /* 0x00000002d6027221 */ /* 0x000fe20000010000 */
[----:B------:R1:W-:Y:S01]  /*14f40*/  MUFU.EX2 R53, R36 ;  /* 0x0000002400357308 */ /* 0x0003e20000000800 */
[----:B------:R-:W-:Y:S02]  /*14f50*/  FADD.FTZ R40, R208, R0 ;  /* 0x00000000d0287221 */ /* 0x000fe40000010000 */
[----:B------:R-:W-:Y:S01]  /*14f60*/  FADD.FTZ R2, R212, R2 ;  /* 0x00000002d4027221 */ /* 0x000fe20000010000 */
[----:B-----5:R-:W3:Y:S03]  /*14f70*/  LDSM.16.MT88.4 R32, [R164+0x7c00] ;  /* 0x007c0000a420783b */ /* 0x020ee60000004200 */
[----:B------:R-:W-:Y:S02]  /*14f80*/  FADD.FTZ R40, R216, R40 ;  /* 0x00000028d8287221 */ /* 0x000fe40000010000 */
[----:B------:R-:W-:Y:S01]  /*14f90*/  FADD.FTZ R0, R215, R2 ;  /* 0x00000002d7007221 */ /* 0x000fe20000010000 */
[----:B------:R-:W-:Y:S01]  /*14fa0*/  F2FP.BF16.PACK_AB R24, R79, R80 ;  /* 0x000000504f18723e */ /* 0x000fe200000010ff */
[----:B------:R-:W-:Y:S01]  /*14fb0*/  FFMA.FTZ R2, R118, c[0x0][0x23c], -R44 ;  /* 0x00008f0076027a23 */ /* 0x000fe2000001082c */
[----:B------:R-:W-:Y:S01]  /*14fc0*/  F2FP.BF16.PACK_AB R25, R75, R77 ;  /* 0x0000004d4b19723e */ /* 0x000fe200000010ff */
[----:B------:R-:W-:Y:S01]  /*14fd0*/  FADD.FTZ R41, R47, R0 ;  /* 0x000000002f297221 */ /* 0x000fe20000010000 */
[----:B------:R-:W-:Y:S01]  /*14fe0*/  F2FP.BF16.PACK_AB R26, R76, R78 ;  /* 0x0000004e4c1a723e */ /* 0x000fe200000010ff */
[----:B------:R-:W-:Y:S01]  /*14ff0*/  FADD.FTZ R0, R48, R40 ;  /* 0x0000002830007221 */ /* 0x000fe20000010000 */
[----:B------:R-:W-:Y:S01]  /*15000*/  F2FP.BF16.PACK_AB R27, R72, R74 ;  /* 0x0000004a481b723e */ /* 0x000fe200000010ff */
[--C-:B------:R-:W-:Y:S01]  /*15010*/  FFMA.FTZ R40, R120, c[0x0][0x23c], -R23.reuse ;  /* 0x00008f0078287a23 */ /* 0x100fe20000010817 */
[----:B------:R5:W-:Y:S01]  /*15020*/  MUFU.EX2 R54, R2 ;  /* 0x0000000200367308 */ /* 0x000be20000000800 */
[----:B------:R-:W-:Y:S04]  /*15030*/  FADD.FTZ R0, R50, R0 ;  /* 0x0000000032007221 */ /* 0x000fe80000010000 */
[----:B------:R-:W-:Y:S01]  /*15040*/  FADD.FTZ R0, R51, R0 ;  /* 0x0000000033007221 */ /* 0x000fe20000010000 */
[C---:B--2---:R-:W-:Y:S01]  /*15050*/  HMMA.16816.F32.BF16 R4, R24.reuse, R28, R4 ;  /* 0x0000001c1804723c */ /* 0x044fe20000041804 */
[----:B-1----:R-:W1:Y:S02]  /*15060*/  LDSM.16.MT88.4 R36, [R135+0x8000] ;  /* 0x008000008724783b */ /* 0x002e640000004200 */
[----:B------:R-:W-:Y:S04]  /*15070*/  FADD.FTZ R0, R219, R0 ;  /* 0x00000000db007221 */ /* 0x000fe80000010000 */
[----:B------:R-:W-:Y:S01]  /*15080*/  FFMA.FTZ R28, R121, c[0x0][0x23c], -R23 ;  /* 0x00008f00791c7a23 */ /* 0x000fe20000010817 */
[C---:B------:R-:W-:Y:S03]  /*15090*/  HMMA.16816.F32.BF16 R8, R24.reuse, R30, R8 ;  /* 0x0000001e1808723c */ /* 0x040fe60000041808 */
[----:B------:R2:W-:Y:S01]  /*150a0*/  MUFU.EX2 R51, R28 ;  /* 0x0000001c00337308 */ /* 0x0005e20000000800 */
[----:B------:R-:W-:Y:S04]  /*150b0*/  FADD.FTZ R0, R221, R0 ;  /* 0x00000000dd007221 */ /* 0x000fe80000010000 */
[----:B------:R-:W-:Y:S04]  /*150c0*/  FADD.FTZ R0, R220, R0 ;  /* 0x00000000dc007221 */ /* 0x000fe80000010000 */
[----:B-----5:R-:W-:Y:S01]  /*150d0*/  FADD.FTZ R2, R217, R41 ;  /* 0x00000029d9027221 */ /* 0x020fe20000010000 */
[C---:B---3--:R-:W-:Y:S03]  /*150e0*/  HMMA.16816.F32.BF16 R12, R24.reuse, R32, R12 ;  /* 0x00000020180c723c */ /* 0x048fe6000004180c */
[----:B------:R-:W-:Y:S02]  /*150f0*/  FADD.FTZ R2, R49, R2 ;  /* 0x0000000231027221 */ /* 0x000fe40000010000 */
[----:B------:R-:W-:Y:S02]  /*15100*/  FADD.FTZ R0, R222, R0 ;  /* 0x00000000de007221 */ /* 0x000fe40000010000 */
[----:B------:R-:W-:Y:S01]  /*15110*/  FADD.FTZ R2, R52, R2 ;  /* 0x0000000234027221 */ /* 0x000fe20000010000 */
[----:B------:R-:W-:Y:S01]  /*15120*/  HMMA.16816.F32.BF16 R16, R24, R34, R16 ;  /* 0x000000221810723c */ /* 0x000fe20000041810 */
[----:B------:R3:W-:Y:S03]  /*15130*/  MUFU.EX2 R52, R40 ;  /* 0x0000002800347308 */ /* 0x0007e60000000800 */
[----:B------:R-:W-:Y:S02]  /*15140*/  FADD.FTZ R2, R218, R2 ;  /* 0x00000002da027221 */ /* 0x000fe40000010000 */
[----:B------:R-:W-:Y:S01]  /*15150*/  FFMA.FTZ R32, R122, c[0x0][0x23c], -R44 ;  /* 0x00008f007a207a23 */ /* 0x000fe2000001082c */
[----:B------:R-:W-:Y:S01]  /*15160*/  F2FP.BF16.PACK_AB R24, R71, R73 ;  /* 0x000000494718723e */ /* 0x000fe200000010ff */
[----:B------:R-:W-:Y:S01]  /*15170*/  FADD.FTZ R2, R223, R2 ;  /* 0x00000002df027221 */ /* 0x000fe20000010000 */
[----:B------:R-:W-:Y:S01]  /*15180*/  F2FP.BF16.PACK_AB R25, R69, R70 ;  /* 0x000000464519723e */ /* 0x000fe200000010ff */
[----:B--2---:R-:W2:Y:S01]  /*15190*/  LDSM.16.MT88.4 R28, [R164+0x8000] ;  /* 0x00800000a41c783b */ /* 0x004ea20000004200 */
[----:B------:R5:W-:Y:S01]  /*151a0*/  MUFU.EX2 R50, R32 ;  /* 0x0000002000327308 */ /* 0x000be20000000800 */
[----:B------:R-:W-:Y:S01]  /*151b0*/  FADD.FTZ R2, R224, R2 ;  /* 0x00000002e0027221 */ /* 0x000fe20000010000 */
[----:B------:R-:W-:Y:S01]  /*151c0*/  F2FP.BF16.PACK_AB R26, R67, R68 ;  /* 0x00000044431a723e */ /* 0x000fe200000010ff */
[----:B------:R-:W-:Y:S01]  /*151d0*/  FADD.FTZ R0, R226, R0 ;  /* 0x00000000e2007221 */ /* 0x000fe20000010000 */
[----:B------:R-:W-:Y:S01]  /*151e0*/  F2FP.BF16.PACK_AB R27, R65, R66 ;  /* 0x00000042411b723e */ /* 0x000fe200000010ff */
[----:B------:R-:W-:Y:S02]  /*151f0*/  FADD.FTZ R2, R229, R2 ;  /* 0x00000002e5027221 */ /* 0x000fe40000010000 */
[----:B------:R-:W-:Y:S02]  /*15200*/  FADD.FTZ R0, R227, R0 ;  /* 0x00000000e3007221 */ /* 0x000fe40000010000 */
[----:B------:R-:W-:Y:S02]  /*15210*/  FADD.FTZ R2, R230, R2 ;  /* 0x00000002e6027221 */ /* 0x000fe40000010000 */
[C---:B-1----:R-:W-:Y:S03]  /*15220*/  HMMA.16816.F32.BF16 R4, R24.reuse, R36, R4 ;  /* 0x000000241804723c */ /* 0x042fe60000041804 */
[----:B------:R-:W-:Y:S02]  /*15230*/  FADD.FTZ R2, R231, R2 ;  /* 0x00000002e7027221 */ /* 0x000fe40000010000 */
[----:B---3--:R-:W-:Y:S02]  /*15240*/  FADD.FTZ R40, R228, R0 ;  /* 0x00000000e4287221 */ /* 0x008fe40000010000 */
[--C-:B------:R-:W-:Y:S01]  /*15250*/  FFMA.FTZ R36, R124, c[0x0][0x23c], -R23.reuse ;  /* 0x00008f007c247a23 */ /* 0x100fe20000010817 */
[C---:B------:R-:W-:Y:S03]  /*15260*/  HMMA.16816.F32.BF16 R8, R24.reuse, R38, R8 ;  /* 0x000000261808723c */ /* 0x040fe60000041808 */
[----:B------:R1:W-:Y:S01]  /*15270*/  MUFU.EX2 R48, R36 ;  /* 0x0000002400307308 */ /* 0x0003e20000000800 */
[----:B------:R-:W-:Y:S01]  /*15280*/  FADD.FTZ R2, R233, R2 ;  /* 0x00000002e9027221 */ /* 0x000fe20000010000 */
[----:B-----5:R-:W3:Y:S01]  /*15290*/  LDSM.16.MT88.4 R32, [R135+0x8400] ;  /* 0x008400008720783b */ /* 0x020ee20000004200 */
[----:B------:R-:W-:Y:S02]  /*152a0*/  FFMA.FTZ R0, R123, c[0x0][0x23c], -R44 ;  /* 0x00008f007b007a23 */ /* 0x000fe4000001082c */
[----:B------:R-:W-:Y:S04]  /*152b0*/  FADD.FTZ R2, R236, R2 ;  /* 0x00000002ec027221 */ /* 0x000fe80000010000 */
[----:B------:R-:W-:Y:S01]  /*152c0*/  FADD.FTZ R2, R235, R2 ;  /* 0x00000002eb027221 */ /* 0x000fe20000010000 */
[----:B------:R5:W-:Y:S01]  /*152d0*/  MUFU.EX2 R49, R0 ;  /* 0x0000000000317308 */ /* 0x000be20000000800 */
[C---:B--2---:R-:W-:Y:S03]  /*152e0*/  HMMA.16816.F32.BF16 R12, R24.reuse, R28, R12 ;  /* 0x0000001c180c723c */ /* 0x044fe6000004180c */
[----:B-1----:R-:W-:Y:S05]  /*152f0*/  FADD.FTZ R36, R232, R2 ;  /* 0x00000002e8247221 */ /* 0x002fea0000010000 */
[----:B------:R-:W-:Y:S04]  /*15300*/  HMMA.16816.F32.BF16 R16, R24, R30, R16 ;  /* 0x0000001e1810723c */ /* 0x000fe80000041810 */
[----:B------:R-:W-:Y:S02]  /*15310*/  FFMA.FTZ R2, R125, c[0x0][0x23c], -R23 ;  /* 0x00008f007d027a23 */ /* 0x000fe40000010817 */
[----:B------:R-:W-:Y:S01]  /*15320*/  FFMA.FTZ R28, R126, c[0x0][0x23c], -R44 ;  /* 0x00008f007e1c7a23 */ /* 0x000fe2000001082c */
[----:B----4-:R-:W-:Y:S01]  /*15330*/  F2FP.BF16.PACK_AB R24, R63, R64 ;  /* 0x000000403f18723e */ /* 0x010fe200000010ff */
[----:B------:R1:W2:Y:S01]  /*15340*/  MUFU.EX2 R47, R2 ;  /* 0x00000002002f7308 */ /* 0x0002a20000000800 */
[----:B-----5:R-:W-:Y:S03]  /*15350*/  FADD.FTZ R0, R234, R40 ;  /* 0x00000028ea007221 */ /* 0x020fe60000010000 */
[----:B------:R-:W-:Y:S01]  /*15360*/  FADD.FTZ R40, R145, R36 ;  /* 0x0000002491287221 */ /* 0x000fe20000010000 */
[----:B------:R-:W-:Y:S01]  /*15370*/  F2FP.BF16.PACK_AB R25, R61, R62 ;  /* 0x0000003e3d19723e */ /* 0x000fe200000010ff */
[----:B------:R-:W-:Y:S01]  /*15380*/  FADD.FTZ R0, R237, R0 ;  /* 0x00000000ed007221 */ /* 0x000fe20000010000 */
[----:B------:R-:W4:Y:S01]  /*15390*/  LDSM.16.MT88.4 R36, [R164+0x8400] ;  /* 0x00840000a424783b */ /* 0x000f220000004200 */
[----:B------:R-:W-:Y:S02]  /*153a0*/  F2FP.BF16.PACK_AB R26, R59, R60 ;  /* 0x0000003c3b1a723e */ /* 0x000fe400000010ff */
[----:B------:R-:W-:Y:S01]  /*153b0*/  FADD.FTZ R0, R225, R0 ;  /* 0x00000000e1007221 */ /* 0x000fe20000010000 */
[----:B------:R5:W-:Y:S01]  /*153c0*/  MUFU.EX2 R43, R28 ;  /* 0x0000001c002b7308 */ /* 0x000be20000000800 */
[----:B------:R-:W-:Y:S02]  /*153d0*/  F2FP.BF16.PACK_AB R27, R57, R58 ;  /* 0x0000003a391b723e */ /* 0x000fe400000010ff */
[----:B------:R-:W-:Y:S04]  /*153e0*/  FADD.FTZ R0, R146, R0 ;  /* 0x0000000092007221 */ /* 0x000fe80000010000 */
[----:B------:R-:W-:Y:S01]  /*153f0*/  FADD.FTZ R0, R143, R0 ;  /* 0x000000008f007221 */ /* 0x000fe20000010000 */
[C---:B---3--:R-:W-:Y:S03]  /*15400*/  HMMA.16816.F32.BF16 R4, R24.reuse, R32, R4 ;  /* 0x000000201804723c */ /* 0x048fe60000041804 */
[----:B------:R-:W-:Y:S02]  /*15410*/  FADD.FTZ R0, R142, R0 ;  /* 0x000000008e007221 */ /* 0x000fe40000010000 */
[----:B-1----:R-:W-:Y:S01]  /*15420*/  FADD.FTZ R2, R144, R40 ;  /* 0x0000002890027221 */ /* 0x002fe20000010000 */
[----:B--2---:R-:W-:Y:S01]  /*15430*/  F2FP.BF16.PACK_AB R148, R47, R48 ;  /* 0x000000302f94723e */ /* 0x004fe200000010ff */
[----:B------:R-:W-:Y:S01]  /*15440*/  FADD.FTZ R40, R136, R0 ;  /* 0x0000000088287221 */ /* 0x000fe20000010000 */
[C---:B------:R-:W-:Y:S04]  /*15450*/  HMMA.16816.F32.BF16 R8, R24.reuse, R34, R8 ;  /* 0x000000221808723c */ /* 0x040fe80000041808 */
[----:B------:R-:W-:Y:S02]  /*15460*/  FADD.FTZ R29, R141, R2 ;  /* 0x000000028d1d7221 */ /* 0x000fe40000010000 */
[----:B------:R-:W-:Y:S02]  /*15470*/  FFMA.FTZ R2, R127, c[0x0][0x23c], -R44 ;  /* 0x00008f007f027a23 */ /* 0x000fe4000001082c */
[----:B------:R-:W-:Y:S02]  /*15480*/  FADD.FTZ R0, R140, R29 ;  /* 0x0000001d8c007221 */ /* 0x000fe40000010000 */
[----:B------:R-:W1:Y:S01]  /*15490*/  MUFU.EX2 R42, R2 ;  /* 0x00000002002a7308 */ /* 0x000e620000000800 */
[----:B-----5:R-:W2:Y:S01]  /*154a0*/  LDSM.16.MT88.4 R28, [R135+0x8800] ;  /* 0x00880000871c783b */ /* 0x020ea20000004200 */
[----:B------:R-:W-:Y:S02]  /*154b0*/  FADD.FTZ R41, R138, R0 ;  /* 0x000000008a297221 */ /* 0x000fe40000010000 */
[----:B------:R-:W-:Y:S02]  /*154c0*/  FADD.FTZ R40, R139, R40 ;  /* 0x000000288b287221 */ /* 0x000fe40000010000 */
[----:B------:R-:W-:Y:S02]  /*154d0*/  FADD.FTZ R32, R137, R41 ;  /* 0x0000002989207221 */ /* 0x000fe40000010000 */
[----:B------:R-:W-:Y:S01]  /*154e0*/  FADD.FTZ R0, R85, R40 ;  /* 0x0000002855007221 */ /* 0x000fe20000010000 */
[----:B------:R-:W-:Y:S01]  /*154f0*/  LDSM.16.MT88.4 R140, [R135+0x8c00] ;  /* 0x008c0000878c783b */ /* 0x000fe20000004200 */
[----:B------:R-:W-:Y:S01]  /*15500*/  FFMA.FTZ R44, R22, c[0x0][0x23c], -R44 ;  /* 0x00008f00162c7a23 */ /* 0x000fe2000001082c */
[C---:B----4-:R-:W-:Y:S03]  /*15510*/  HMMA.16816.F32.BF16 R12, R24.reuse, R36, R12 ;  /* 0x00000024180c723c */ /* 0x050fe6000004180c */
[----:B------:R-:W-:Y:S02]  /*15520*/  FADD.FTZ R0, R86, R0 ;  /* 0x0000000056007221 */ /* 0x000fe40000010000 */
[----:B------:R-:W-:Y:S02]  /*15530*/  MUFU.EX2 R44, R44 ;  /* 0x0000002c002c7308 */ /* 0x000fe40000000800 */
[----:B------:R-:W-:Y:S01]  /*15540*/  FADD.FTZ R0, R82, R0 ;  /* 0x0000000052007221 */ /* 0x000fe20000010000 */
[----:B------:R-:W-:Y:S04]  /*15550*/  HMMA.16816.F32.BF16 R16, R24, R38, R16 ;  /* 0x000000261810723c */ /* 0x000fe80000041810 */
[----:B------:R-:W-:Y:S01]  /*15560*/  FADD.FTZ R0, R81, R0 ;  /* 0x0000000051007221 */ /* 0x000fe20000010000 */
[----:B-1----:R-:W-:Y:S01]  /*15570*/  F2FP.BF16.PACK_AB R149, R42, R43 ;  /* 0x0000002b2a95723e */ /* 0x002fe200000010ff */
[--C-:B------:R-:W-:Y:S01]  /*15580*/  FFMA.FTZ R2, R128, c[0x0][0x23c], -R23.reuse ;  /* 0x00008f0080027a23 */ /* 0x100fe20000010817 */
[----:B------:R-:W-:Y:S01]  /*15590*/  F2FP.BF16.PACK_AB R24, R55, R56 ;  /* 0x000000383718723e */ /* 0x000fe200000010ff */
[----:B------:R-:W-:Y:S01]  /*155a0*/  FFMA.FTZ R23, R129, c[0x0][0x23c], -R23 ;  /* 0x00008f0081177a23 */ /* 0x000fe20000010817 */
[----:B------:R-:W-:Y:S01]  /*155b0*/  F2FP.BF16.PACK_AB R25, R53, R54 ;  /* 0x000000363519723e */ /* 0x000fe200000010ff */
[----:B------:R1:W-:Y:S02]  /*155c0*/  MUFU.EX2 R41, R2 ;  /* 0x0000000200297308 */ /* 0x0003e40000000800 */
[----:B------:R-:W-:Y:S01]  /*155d0*/  FADD.FTZ R0, R77, R0 ;  /* 0x000000004d007221 */ /* 0x000fe20000010000 */
[----:B------:R-:W-:Y:S02]  /*155e0*/  F2FP.BF16.PACK_AB R26, R51, R52 ;  /* 0x00000034331a723e */ /* 0x000fe400000010ff */
[----:B------:R-:W-:Y:S01]  /*155f0*/  F2FP.BF16.PACK_AB R27, R49, R50 ;  /* 0x00000032311b723e */ /* 0x000fe200000010ff */
[----:B------:R-:W-:Y:S04]  /*15600*/  FADD.FTZ R0, R75, R0 ;  /* 0x000000004b007221 */ /* 0x000fe80000010000 */
[----:B------:R-:W-:Y:S01]  /*15610*/  FADD.FTZ R0, R74, R0 ;  /* 0x000000004a007221 */ /* 0x000fe20000010000 */
[----:B------:R-:W3:Y:S01]  /*15620*/  MUFU.EX2 R40, R23 ;  /* 0x0000001700287308 */ /* 0x000ee20000000800 */
[C---:B--2---:R-:W-:Y:S03]  /*15630*/  HMMA.16816.F32.BF16 R4, R24.reuse, R28, R4 ;  /* 0x0000001c1804723c */ /* 0x044fe60000041804 */
[----:B------:R-:W-:Y:S05]  /*15640*/  FADD.FTZ R0, R72, R0 ;  /* 0x0000000048007221 */ /* 0x000fea0000010000 */
[C---:B------:R-:W-:Y:S01]  /*15650*/  HMMA.16816.F32.BF16 R8, R24.reuse, R30, R8 ;  /* 0x0000001e1808723c */ /* 0x040fe20000041808 */
[----:B------:R-:W-:Y:S01]  /*15660*/  LDSM.16.MT88.4 R28, [R164+0x8c00] ;  /* 0x008c0000a41c783b */ /* 0x000fe20000004200 */
[----:B------:R2:W4:Y:S02]  /*15670*/  MUFU.EX2 R23, R21 ;  /* 0x0000001500177308 */ /* 0x0005240000000800 */
[----:B-1----:R-:W-:Y:S04]  /*15680*/  FADD.FTZ R2, R84, R32 ;  /* 0x0000002054027221 */ /* 0x002fe80000010000 */
[----:B------:R-:W-:Y:S01]  /*15690*/  FADD.FTZ R2, R83, R2 ;  /* 0x0000000253027221 */ /* 0x000fe20000010000 */
[----:B------:R-:W1:Y:S03]  /*156a0*/  LDSM.16.MT88.4 R32, [R164+0x8800] ;  /* 0x00880000a420783b */ /* 0x000e660000004200 */
[----:B------:R-:W-:Y:S01]  /*156b0*/  FADD.FTZ R2, R80, R2 ;  /* 0x0000000250027221 */ /* 0x000fe20000010000 */
[----:B---3--:R-:W-:Y:S03]  /*156c0*/  F2FP.BF16.PACK_AB R150, R40, R41 ;  /* 0x000000292896723e */ /* 0x008fe600000010ff */
[----:B------:R-:W-:Y:S04]  /*156d0*/  FADD.FTZ R2, R79, R2 ;  /* 0x000000024f027221 */ /* 0x000fe80000010000 */
[----:B------:R-:W-:Y:S04]  /*156e0*/  FADD.FTZ R2, R78, R2 ;  /* 0x000000024e027221 */ /* 0x000fe80000010000 */
[----:B------:R-:W-:Y:S02]  /*156f0*/  FADD.FTZ R2, R76, R2 ;  /* 0x000000024c027221 */ /* 0x000fe40000010000 */
[----:B--2---:R-:W-:Y:S01]  /*15700*/  FADD.FTZ R21, R70, R0 ;  /* 0x0000000046157221 */ /* 0x004fe20000010000 */
[----:B----4-:R-:W-:Y:S01]  /*15710*/  F2FP.BF16.PACK_AB R151, R44, R23 ;  /* 0x000000172c97723e */ /* 0x010fe200000010ff */
[----:B------:R-:W-:Y:S04]  /*15720*/  FADD.FTZ R2, R73, R2 ;  /* 0x0000000249027221 */ /* 0x000fe80000010000 */
        /* <DEDUP_REMOVED lines=9> */
[C---:B-1----:R-:W-:Y:S03]  /*157c0*/  HMMA.16816.F32.BF16 R12, R24.reuse, R32, R12 ;  /* 0x00000020180c723c */ /* 0x042fe6000004180c */
        /* <DEDUP_REMOVED lines=23> */
[----:B------:R-:W-:Y:S02]  /*15940*/  FADD.FTZ R0, R23, R0 ;  /* 0x0000000017007221 */ /* 0x000fe40000010000 */
[----:B------:R-:W-:Y:S02]  /*15950*/  FADD.FTZ R239, R40, R2 ;  /* 0x0000000228ef7221 */ /* 0x000fe40000010000 */
[----:B------:R-:W-:Y:S01]  /*15960*/  FADD.FTZ R240, R44, R0 ;  /* 0x000000002cf07221 */ /* 0x000fe20000010000 */
[----:B------:R-:W-:-:S05]  /*15970*/  @P0 BRA `(.L_x_1210) ;  /* 0xffffa92000000947 */ /* 0x000fca000383ffff */
.L_x_1206:
[----:B------:R1:W5:Y:S01]  /*15980*/  LDL R36, [R1] ;  /* 0x0000000001247983 */ /* 0x0003620000100800 */
[----:B------:R-:W-:Y:S03]  /*15990*/  BSSY B0, `(.L_x_1211) ;  /* 0x0000094000007945 */ /* 0x000fe60003800000 */
[----:B------:R-:W2:Y:S04]  /*159a0*/  SHFL.BFLY PT, R0, R240, 0x2, 0x1f ;  /* 0x0c401f00f0007f89 */ /* 0x000ea800000e0000 */
[----:B------:R-:W3:Y:S04]  /*159b0*/  S2R R21, SR_TID.X ;  /* 0x0000000000157919 */ /* 0x000ee80000002100 */
[----:B------:R-:W4:Y:S04]  /*159c0*/  SHFL.BFLY PT, R2, R239, 0x2, 0x1f ;  /* 0x0c401f00ef027f89 */ /* 0x000f2800000e0000 */
[----:B------:R-:W1:Y:S01]  /*159d0*/  S2R R23, SR_CTAID.X ;  /* 0x0000000000177919 */ /* 0x000e620000002500 */
[----:B--2---:R-:W-:Y:S01]  /*159e0*/  FADD.FTZ R0, R0, R240 ;  /* 0x000000f000007221 */ /* 0x004fe20000010000 */
[----:B---3--:R-:W-:-:S04]  /*159f0*/  SHF.R.S32.HI R8, RZ, 0x1f, R21 ;  /* 0x0000001fff087819 */ /* 0x008fc80000011415 */
[----:B------:R-:W2:Y:S01]  /*15a00*/  SHFL.BFLY PT, R4, R0, 0x1, 0x1f ;  /* 0x0c201f0000047f89 */ /* 0x000ea200000e0000 */
[----:B----4-:R-:W-:Y:S01]  /*15a10*/  FADD.FTZ R2, R2, R239 ;  /* 0x000000ef02027221 */ /* 0x010fe20000010000 */
[----:B------:R-:W-:-:S04]  /*15a20*/  LEA.HI R22, R8, R21, RZ, 0x5 ;  /* 0x0000001508167211 */ /* 0x000fc800078f28ff */
[----:B------:R-:W-:Y:S01]  /*15a30*/  SHF.R.S32.HI R6, RZ, 0x5, R22 ;  /* 0x00000005ff067819 */ /* 0x000fe20000011416 */
[----:B------:R-:W3:Y:S01]  /*15a40*/  SHFL.BFLY PT, R5, R2, 0x1, 0x1f ;  /* 0x0c201f0002057f89 */ /* 0x000ee200000e0000 */
[----:B--2---:R-:W-:Y:S01]  /*15a50*/  FADD.FTZ R15, R0, R4 ;  /* 0x00000004000f7221 */ /* 0x004fe20000010000 */
[----:B------:R-:W-:-:S04]  /*15a60*/  LEA.HI R4, R8, R21, RZ, 0x2 ;  /* 0x0000001508047211 */ /* 0x000fc800078f10ff */
[----:B------:R-:W-:Y:S01]  /*15a70*/  LOP3.LUT R0, R4, 0xfffffffc, RZ, 0xc0, !PT ;  /* 0xfffffffc04007812 */ /* 0x000fe200078ec0ff */
[----:B------:R-:W-:Y:S01]  /*15a80*/  BAR.SYNC.DEFER_BLOCKING 0x0 ;  /* 0x0000000000007b1d */ /* 0x000fe20000010000 */
[----:B------:R-:W-:Y:S01]  /*15a90*/  FSETP.NE.FTZ.AND P2, PT, R15, RZ, PT ;  /* 0x000000ff0f00720b */ /* 0x000fe20003f55000 */
[----:B---3--:R-:W-:Y:S02]  /*15aa0*/  FADD.FTZ R14, R2, R5 ;  /* 0x00000005020e7221 */ /* 0x008fe40000010000 */
[----:B------:R-:W-:Y:S02]  /*15ab0*/  IMAD.IADD R0, R21, 0x1, -R0 ;  /* 0x0000000115007824 */ /* 0x000fe400078e0a00 */
[----:B------:R-:W-:Y:S01]  /*15ac0*/  IMAD.MOV.U32 R2, RZ, RZ, 0x3f800000 ;  /* 0x3f800000ff027424 */ /* 0x000fe200078e00ff */
[----:B------:R-:W-:Y:S01]  /*15ad0*/  FSETP.NE.FTZ.AND P3, PT, R14, RZ, PT ;  /* 0x000000ff0e00720b */ /* 0x000fe20003f75000 */
[----:B------:R-:W-:Y:S01]  /*15ae0*/  IMAD R16, R6, 0x100, R0 ;  /* 0x0000010006107824 */ /* 0x000fe200078e0200 */
[----:B------:R-:W-:Y:S01]  /*15af0*/  LEA.HI R6, R8, R21, RZ, 0x3 ;  /* 0x0000001508067211 */ /* 0x000fe200078f18ff */
[----:B------:R-:W-:Y:S01]  /*15b00*/  IMAD.MOV.U32 R5, RZ, RZ, 0x3f800000 ;  /* 0x3f800000ff057424 */ /* 0x000fe200078e00ff */
[----:B------:R-:W-:-:S02]  /*15b10*/  SHF.R.S32.HI R0, RZ, 0x2, R4 ;  /* 0x00000002ff007819 */ /* 0x000fc40000011404 */
[CC--:B------:R-:W-:Y:S02]  /*15b20*/  LEA.HI R4, R8.reuse, R21.reuse, RZ, 0x4 ;  /* 0x0000001508047211 */ /* 0x0c0fe400078f20ff */
[----:B------:R-:W-:Y:S01]  /*15b30*/  SHF.R.S32.HI R12, RZ, 0x3, R6 ;  /* 0x00000003ff0c7819 */ /* 0x000fe20000011406 */
[----:B------:R-:W2:Y:S01]  /*15b40*/  @P2 MUFU.RCP R5, R15 ;  /* 0x0000000f00052308 */ /* 0x000ea20000001000 */
[----:B------:R-:W-:Y:S02]  /*15b50*/  SHF.R.S32.HI R7, RZ, 0x1f, R0 ;  /* 0x0000001fff077819 */ /* 0x000fe40000011400 */
[----:B------:R-:W-:Y:S02]  /*15b60*/  LEA.HI R8, R8, R21, RZ, 0x6 ;  /* 0x0000001508087211 */ /* 0x000fe400078f30ff */
[----:B------:R-:W-:Y:S02]  /*15b70*/  SHF.R.S32.HI R9, RZ, 0x4, R4 ;  /* 0x00000004ff097819 */ /* 0x000fe40000011404 */
[----:B------:R-:W-:Y:S01]  /*15b80*/  LEA.HI R4, R6, R12, RZ, 0x1 ;  /* 0x0000000c06047211 */ /* 0x000fe200078f08ff */
[----:B------:R-:W-:Y:S01]  /*15b90*/  IMAD.SHL.U32 R8, R8, 0x4, RZ ;  /* 0x0000000408087824 */ /* 0x000fe200078e00ff */
[----:B------:R-:W-:Y:S01]  /*15ba0*/  LEA.HI R7, R7, R0, RZ, 0x3 ;  /* 0x0000000007077211 */ /* 0x000fe200078f18ff */
[----:B------:R-:W3:Y:S01]  /*15bb0*/  @P3 MUFU.RCP R2, R14 ;  /* 0x0000000e00023308 */ /* 0x000ee20000001000 */
[----:B------:R-:W-:-:S02]  /*15bc0*/  LOP3.LUT R6, R6, 0xfffffff8, RZ, 0xc0, !PT ;  /* 0xfffffff806067812 */ /* 0x000fc400078ec0ff */
[----:B------:R-:W-:Y:S02]  /*15bd0*/  LOP3.LUT R4, R4, 0xfffffffe, RZ, 0xc0, !PT ;  /* 0xfffffffe04047812 */ /* 0x000fe400078ec0ff */
[----:B------:R-:W-:Y:S01]  /*15be0*/  LOP3.LUT R7, R7, 0xfffffff8, RZ, 0xc0, !PT ;  /* 0xfffffff807077812 */ /* 0x000fe200078ec0ff */
[----:B--2---:R-:W-:Y:S01]  /*15bf0*/  FMUL.FTZ R139, R5, R139 ;  /* 0x0000008b058b7220 */ /* 0x004fe20000410000 */
[----:B------:R-:W-:Y:S01]  /*15c00*/  IADD3 R13, -R6, R21, RZ ;  /* 0x00000015060d7210 */ /* 0x000fe20007ffe1ff */
[----:B------:R-:W-:Y:S01]  /*15c10*/  IMAD.IADD R6, R12, 0x1, -R4 ;  /* 0x000000010c067824 */ /* 0x000fe200078e0a04 */
[----:B------:R-:W-:Y:S01]  /*15c20*/  LOP3.LUT R8, R8, 0x3fffff00, RZ, 0xc0, !PT ;  /* 0x3fffff0008087812 */ /* 0x000fe200078ec0ff */
[----:B------:R-:W-:Y:S01]  /*15c30*/  IMAD.IADD R7, R0, 0x1, -R7 ;  /* 0x0000000100077824 */ /* 0x000fe200078e0a07 */
[----:B------:R-:W-:Y:S01]  /*15c40*/  LEA.HI R0, R13, R13, RZ, 0x1 ;  /* 0x0000000d0d007211 */ /* 0x000fe200078f08ff */
[----:B------:R-:W-:Y:S02]  /*15c50*/  IMAD.SHL.U32 R4, R9, 0x40, RZ ;  /* 0x0000004009047824 */ /* 0x000fe400078e00ff */
[----:B------:R-:W-:Y:S01]  /*15c60*/  IMAD R11, R6, 0x20, R8 ;  /* 0x00000020060b7824 */ /* 0x000fe200078e0208 */
[----:B------:R-:W-:Y:S01]  /*15c70*/  LEA.HI R6, R7, R7, RZ, 0x1 ;  /* 0x0000000707067211 */ /* 0x000fe200078f08ff */
[----:B---3--:R-:W-:Y:S01]  /*15c80*/  FMUL.FTZ R136, R2, R136 ;  /* 0x0000008802887220 */ /* 0x008fe20000410000 */
[----:B------:R-:W-:Y:S01]  /*15c90*/  LOP3.LUT R9, R0, 0xfffffffe, RZ, 0xc0, !PT ;  /* 0xfffffffe00097812 */ /* 0x000fe200078ec0ff */
[C---:B------:R-:W-:Y:S01]  /*15ca0*/  FMUL.FTZ R137, R2.reuse, R137 ;  /* 0x0000008902897220 */ /* 0x040fe20000410000 */
[----:B------:R-:W-:Y:S01]  /*15cb0*/  SHF.R.S32.HI R8, RZ, 0x1, R0 ;  /* 0x00000001ff087819 */ /* 0x000fe20000011400 */
[----:B------:R-:W-:Y:S01]  /*15cc0*/  FMUL.FTZ R138, R5, R138 ;  /* 0x0000008a058a7220 */ /* 0x000fe20000410000 */
[----:B------:R-:W-:Y:S01]  /*15cd0*/  SHF.R.S32.HI R0, RZ, 0x1, R6 ;  /* 0x00000001ff007819 */ /* 0x000fe20000011406 */
[----:B------:R-:W-:Y:S01]  /*15ce0*/  FMUL.FTZ R140, R2, R140 ;  /* 0x0000008c028c7220 */ /* 0x000fe20000410000 */
[----:B------:R-:W-:Y:S01]  /*15cf0*/  IADD3 R10, R13, -R9, RZ ;  /* 0x800000090d0a7210 */ /* 0x000fe20007ffe0ff */
[----:B------:R-:W-:Y:S01]  /*15d00*/  IMAD.SHL.U32 R8, R8, 0x8, RZ ;  /* 0x0000000808087824 */ /* 0x000fe200078e00ff */
[----:B------:R-:W-:Y:S01]  /*15d10*/  LOP3.LUT R6, R6, 0x1fffffe, RZ, 0xc0, !PT ;  /* 0x01fffffe06067812 */ /* 0x000fe200078ec0ff */
[----:B------:R-:W-:Y:S01]  /*15d20*/  IMAD.SHL.U32 R9, R0, 0x40, RZ ;  /* 0x0000004000097824 */ /* 0x000fe200078e00ff */
[----:B------:R-:W-:Y:S01]  /*15d30*/  LOP3.LUT R4, R4, 0xc0, RZ, 0xc0, !PT ;  /* 0x000000c004047812 */ /* 0x000fe200078ec0ff */
[----:B------:R-:W-:Y:S01]  /*15d40*/  IMAD R11, R10, 0x4, R11 ;  /* 0x000000040a0b7824 */ /* 0x000fe200078e020b */
[----:B------:R-:W-:Y:S01]  /*15d50*/  LOP3.LUT P0, RZ, R0, 0x2, RZ, 0xc0, !PT ;  /* 0x0000000200ff7812 */ /* 0x000fe2000780c0ff */
[----:B------:R-:W-:Y:S01]  /*15d60*/  IMAD.IADD R7, R7, 0x1, -R6 ;  /* 0x0000000107077824 */ /* 0x000fe200078e0a06 */
[----:B------:R-:W-:Y:S01]  /*15d70*/  LOP3.LUT R9, R9, 0xc0, RZ, 0xc0, !PT ;  /* 0x000000c009097812 */ /* 0x000fe200078ec0ff */
[----:B------:R-:W-:Y:S01]  /*15d80*/  FMUL.FTZ R141, R2, R141 ;  /* 0x0000008d028d7220 */ /* 0x000fe20000410000 */
[----:B------:R-:W-:Y:S01]  /*15d90*/  LOP3.LUT R10, R4, 0x18, R8, 0xf8, !PT ;  /* 0x00000018040a7812 */ /* 0x000fe200078ef808 */
[C---:B------:R-:W-:Y:S01]  /*15da0*/  FMUL.FTZ R143, R5.reuse, R143 ;  /* 0x0000008f058f7220 */ /* 0x040fe20000410000 */
[----:B------:R-:W-:Y:S01]  /*15db0*/  SHF.R.U32.HI R8, RZ, 0x3, R4 ;  /* 0x00000003ff087819 */ /* 0x000fe20000011604 */
[----:B------:R-:W-:Y:S01]  /*15dc0*/  FMUL.FTZ R142, R5, R142 ;  /* 0x0000008e058e7220 */ /* 0x000fe20000410000 */
[----:B------:R-:W-:Y:S01]  /*15dd0*/  LEA R7, R7, R16, 0x4 ;  /* 0x0000001007077211 */ /* 0x000fe200078e20ff */
[C---:B------:R-:W-:Y:S01]  /*15de0*/  FMUL.FTZ R144, R2.reuse, R144 ;  /* 0x0000009002907220 */ /* 0x040fe20000410000 */
[----:B------:R-:W-:Y:S01]  /*15df0*/  LEA.HI R4, R9, R9, RZ, 0x1d ;  /* 0x0000000909047211 */ /* 0x000fe200078fe8ff */
[----:B------:R-:W-:Y:S01]  /*15e00*/  FMUL.FTZ R145, R2, R145 ;  /* 0x0000009102917220 */ /* 0x000fe20000410000 */
[----:B------:R-:W-:Y:S01]  /*15e10*/  LOP3.LUT R6, R0, 0x1, RZ, 0xc0, !PT ;  /* 0x0000000100067812 */ /* 0x000fe200078ec0ff */
[----:B------:R-:W-:Y:S01]  /*15e20*/  IMAD.MOV.U32 R0, RZ, RZ, -0x20 ;  /* 0xffffffe0ff007424 */ /* 0x000fe200078e00ff */
[----:B------:R-:W2:Y:S01]  /*15e30*/  S2R R9, SR_TID.X ;  /* 0x0000000000097919 */ /* 0x000ea20000002100 */
[----:B------:R-:W-:Y:S01]  /*15e40*/  IMAD.U32 R7, R7, 0x2, R4 ;  /* 0x0000000207077824 */ /* 0x000fe200078e0004 */
[----:B------:R-:W-:Y:S01]  /*15e50*/  ISETP.NE.U32.AND P1, PT, R6, 0x1, PT ;  /* 0x000000010600780c */ /* 0x000fe20003f25070 */
[----:B------:R-:W-:Y:S01]  /*15e60*/  FMUL.FTZ R147, R5, R147 ;  /* 0x0000009305937220 */ /* 0x000fe20000410000 */
[----:B------:R-:W-:Y:S01]  /*15e70*/  LOP3.LUT R8, R10, R8, RZ, 0x3c, !PT ;  /* 0x000000080a087212 */ /* 0x000fe200078e3cff */
[----:B------:R-:W-:Y:S01]  /*15e80*/  IMAD.SHL.U32 R4, R7, 0x4, RZ ;  /* 0x0000000407047824 */ /* 0x000fe200078e00ff */
[----:B------:R-:W-:Y:S01]  /*15e90*/  STS.64 [R7.X4], R136 ;  /* 0x0000008807007388 */ /* 0x000fe20000004a00 */
[C---:B------:R-:W-:Y:S01]  /*15ea0*/  FMUL.FTZ R146, R5.reuse, R146 ;  /* 0x0000009205927220 */ /* 0x040fe20000410000 */
[----:B------:R-:W-:Y:S01]  /*15eb0*/  @P2 MUFU.LG2 R10, R15 ;  /* 0x0000000f000a2308 */ /* 0x000fe20000000c00 */
[C---:B------:R-:W-:Y:S01]  /*15ec0*/  FMUL.FTZ R148, R2.reuse, R148 ;  /* 0x0000009402947220 */ /* 0x040fe20000410000 */
[----:B------:R-:W-:Y:S01]  /*15ed0*/  STS.64 [R7.X4+0x400], R138 ;  /* 0x0004008a07007388 */ /* 0x000fe20000004a00 */
[----:B------:R-:W-:Y:S01]  /*15ee0*/  FMUL.FTZ R149, R2, R149 ;  /* 0x0000009502957220 */ /* 0x000fe20000410000 */
[C---:B------:R-:W-:Y:S01]  /*15ef0*/  IADD3 R2, R4.reuse, 0x40, RZ ;  /* 0x0000004004027810 */ /* 0x040fe20007ffe0ff */
[C---:B------:R-:W-:Y:S01]  /*15f00*/  FMUL.FTZ R151, R5.reuse, R151 ;  /* 0x0000009705977220 */ /* 0x040fe20000410000 */
[----:B------:R-:W-:Y:S01]  /*15f10*/  @P0 IADD3 R2, R4, -0x40, RZ ;  /* 0xffffffc004020810 */ /* 0x000fe20007ffe0ff */
[----:B------:R-:W-:Y:S01]  /*15f20*/  FMUL.FTZ R150, R5, R150 ;  /* 0x0000009605967220 */ /* 0x000fe20000410000 */
[----:B------:R-:W-:Y:S01]  /*15f30*/  SEL R5, R0, 0x20, !P1 ;  /* 0x0000002000057807 */ /* 0x000fe20004800000 */
[----:B------:R-:W-:-:S02]  /*15f40*/  IMAD.IADD R0, R11, 0x1, R8 ;  /* 0x000000010b007824 */ /* 0x000fc400078e0208 */
[----:B------:R-:W3:Y:S01]  /*15f50*/  S2R R8, SR_CTAID.Z ;  /* 0x0000000000087919 */ /* 0x000ee20000002700 */
[----:B------:R-:W-:Y:S01]  /*15f60*/  IADD3 R6, R4, R5, RZ ;  /* 0x0000000504067210 */ /* 0x000fe20007ffe0ff */
[----:B------:R-:W-:Y:S01]  /*15f70*/  IMAD.IADD R4, R5, 0x1, R2 ;  /* 0x0000000105047824 */ /* 0x000fe200078e0202 */
[----:B------:R-:W-:Y:S01]  /*15f80*/  LOP3.LUT R5, R22, 0xffffffe0, RZ, 0xc0, !PT ;  /* 0xffffffe016057812 */ /* 0x000fe200078ec0ff */
[----:B------:R-:W4:Y:S02]  /*15f90*/  @P3 MUFU.LG2 R11, R14 ;  /* 0x0000000e000b3308 */ /* 0x000f240000000c00 */
[----:B------:R-:W-:Y:S01]  /*15fa0*/  STS.64 [R6], R140 ;  /* 0x0000008c06007388 */ /* 0x000fe20000000a00 */
[----:B------:R-:W-:-:S03]  /*15fb0*/  IADD3 R5, -R5, R21, RZ ;  /* 0x0000001505057210 */ /* 0x000fc60007ffe1ff */
[----:B------:R1:W-:Y:S01]  /*15fc0*/  STS.64 [R6+0x400], R142 ;  /* 0x0004008e06007388 */ /* 0x0003e20000000a00 */
[----:B------:R-:W-:-:S03]  /*15fd0*/  LOP3.LUT P0, RZ, R5, 0x3, RZ, 0xc0, !PT ;  /* 0x0000000305ff7812 */ /* 0x000fc6000780c0ff */
[----:B------:R-:W-:Y:S04]  /*15fe0*/  STS.64 [R2], R144 ;  /* 0x0000009002007388 */ /* 0x000fe80000000a00 */
[----:B------:R2:W-:Y:S01]  /*15ff0*/  STS.64 [R2+0x400], R146 ;  /* 0x0004009202007388 */ /* 0x0005e20000000a00 */
[----:B----4-:R-:W-:-:S03]  /*16000*/  @P3 FMUL.FTZ R5, R11, 0.69314718246459960938 ;  /* 0x3f3172180b053820 */ /* 0x010fc60000410000 */
[----:B------:R-:W-:Y:S04]  /*16010*/  STS.64 [R4], R148 ;  /* 0x0000009404007388 */ /* 0x000fe80000000a00 */
[----:B------:R4:W-:Y:S04]  /*16020*/  STS.64 [R4+0x400], R150 ;  /* 0x0004009604007388 */ /* 0x0009e80000000a00 */
[----:B------:R-:W-:Y:S06]  /*16030*/  BAR.SYNC.DEFER_BLOCKING 0x0 ;  /* 0x0000000000007b1d */ /* 0x000fec0000010000 */
[----:B-1----:R-:W1:Y:S01]  /*16040*/  S2R R6, SR_CTAID.Y ;  /* 0x0000000000067919 */ /* 0x002e620000002600 */
[----:B--2---:R-:W-:-:S04]  /*16050*/  IMAD.MOV R2, RZ, RZ, -R242 ;  /* 0x000000ffff027224 */ /* 0x004fc800078e0af2 */
[----:B---3--:R-:W-:Y:S01]  /*16060*/  IMAD R7, R2, c[0x0][0x1c0], R8 ;  /* 0x0000700002077a24 */ /* 0x008fe200078e0208 */
[----:B----4-:R-:W-:Y:S01]  /*16070*/  SHF.R.S32.HI R4, RZ, 0x1f, R9 ;  /* 0x0000001fff047819 */ /* 0x010fe20000011409 */
[----:B------:R-:W2:Y:S03]  /*16080*/  LDS.128 R32, [R0.X4] ;  /* 0x0000000000207984 */ /* 0x000ea60000004c00 */
[----:B------:R-:W-:Y:S01]  /*16090*/  LEA.HI R4, R4, R9, RZ, 0x5 ;  /* 0x0000000904047211 */ /* 0x000fe200078f28ff */
[----:B------:R-:W3:Y:S03]  /*160a0*/  LDS.128 R28, [R0.X4+0x800] ;  /* 0x00080000001c7984 */ /* 0x000ee60000004c00 */
[----:B------:R-:W-:Y:S01]  /*160b0*/  LOP3.LUT R2, R4, 0xffffffe0, RZ, 0xc0, !PT ;  /* 0xffffffe004027812 */ /* 0x000fe200078ec0ff */
[----:B------:R-:W4:Y:S01]  /*160c0*/  LDS.128 R24, [R0.X4+0x1000] ;  /* 0x0010000000187984 */ /* 0x000f220000004c00 */
[----:B-1----:R-:W-:-:S03]  /*160d0*/  IMAD R6, R6, c[0x0][0x210], R242 ;  /* 0x0000840006067a24 */ /* 0x002fc600078e02f2 */
[----:B------:R1:W2:Y:S01]  /*160e0*/  LDS.128 R16, [R0.X4+0x1800] ;  /* 0x0018000000107984 */ /* 0x0002a20000004c00 */
[----:B------:R-:W-:Y:S01]  /*160f0*/  IMAD.IADD R2, R9, 0x1, -R2 ;  /* 0x0000000109027824 */ /* 0x000fe200078e0a02 */
[----:B------:R-:W-:Y:S01]  /*16100*/  MOV R9, 0xff800000 ;  /* 0xff80000000097802 */ /* 0x000fe20000000f00 */
[----:B------:R-:W-:Y:S02]  /*16110*/  IMAD R7, R6, c[0x0][0x1c0], R7 ;  /* 0x0000700006077a24 */ /* 0x000fe400078e0207 */
[----:B------:R-:W-:Y:S01]  /*16120*/  IMAD.SHL.U32 R6, R23, 0x40, RZ ;  /* 0x0000004017067824 */ /* 0x000fe200078e00ff */
[----:B------:R-:W-:-:S03]  /*16130*/  SHF.R.S32.HI R8, RZ, 0x1f, R2 ;  /* 0x0000001fff087819 */ /* 0x000fc60000011402 */
[----:B------:R-:W-:Y:S01]  /*16140*/  IMAD R7, R7, c[0x0][0x214], R6 ;  /* 0x0000850007077a24 */ /* 0x000fe200078e0206 */
[----:B------:R-:W-:Y:S01]  /*16150*/  LEA.HI R2, R8, R2, RZ, 0x2 ;  /* 0x0000000208027211 */ /* 0x000fe200078f10ff */
[----:B------:R-:W-:Y:S02]  /*16160*/  IMAD.MOV.U32 R8, RZ, RZ, -0x800000 ;  /* 0xff800000ff087424 */ /* 0x000fe400078e00ff */
[----:B------:R-:W-:Y:S01]  /*16170*/  @P3 FFMA.FTZ R8, R20, c[0x0][0x238], R5 ;  /* 0x00008e0014083a23 */ /* 0x000fe20000010005 */
[----:B------:R-:W-:Y:S02]  /*16180*/  SHF.R.S32.HI R2, RZ, 0x2, R2 ;  /* 0x00000002ff027819 */ /* 0x000fe40000011402 */
[----:B-1----:R-:W-:-:S04]  /*16190*/  SHF.R.S32.HI R0, RZ, 0x5, R4 ;  /* 0x00000005ff007819 */ /* 0x002fc80000011404 */
[----:B------:R-:W-:-:S04]  /*161a0*/  SHF.R.S32.HI R4, RZ, 0x1f, R0 ;  /* 0x0000001fff047819 */ /* 0x000fc80000011400 */
[----:B------:R-:W-:-:S04]  /*161b0*/  LEA.HI R4, R4, R0, RZ, 0x2 ;  /* 0x0000000004047211 */ /* 0x000fc800078f10ff */
[----:B------:R-:W-:-:S05]  /*161c0*/  LOP3.LUT R4, R4, 0xfffffffc, RZ, 0xc0, !PT ;  /* 0xfffffffc04047812 */ /* 0x000fca00078ec0ff */
[----:B------:R-:W-:Y:S02]  /*161d0*/  IMAD.IADD R0, R0, 0x1, -R4 ;  /* 0x0000000100007824 */ /* 0x000fe400078e0a04 */
[----:B------:R-:W-:Y:S02]  /*161e0*/  @P2 FMUL.FTZ R4, R10, 0.69314718246459960938 ;  /* 0x3f3172180a042820 */ /* 0x000fe40000410000 */
[----:B------:R-:W-:Y:S02]  /*161f0*/  IMAD R0, R0, 0x10, R2 ;  /* 0x0000001000007824 */ /* 0x000fe400078e0202 */
[----:B------:R-:W-:Y:S02]  /*16200*/  @P2 FFMA.FTZ R9, R3, c[0x0][0x238], R4 ;  /* 0x00008e0003092a23 */ /* 0x000fe40000010004 */
[----:B------:R-:W-:Y:S01]  /*16210*/  IMAD.SHL.U32 R4, R13, 0x4, RZ ;  /* 0x000000040d047824 */ /* 0x000fe200078e00ff */
[----:B------:R-:W-:Y:S05]  /*16220*/  @P0 BRA `(.L_x_1212) ;  /* 0x000000a000000947 */ /* 0x000fea0003800000 */
[----:B--234-:R-:W-:Y:S02]  /*16230*/  IADD3 R6, R0, 0x8, RZ ;  /* 0x0000000800067810 */ /* 0x01cfe40007ffe0ff */
[----:B------:R-:W-:-:S02]  /*16240*/  SHF.R.S32.HI R2, RZ, 0x1f, R0 ;  /* 0x0000001fff027819 */ /* 0x000fc40000011400 */
[C---:B------:R-:W-:Y:S02]  /*16250*/  IADD3 R3, P0, R7.reuse, R0, RZ ;  /* 0x0000000007037210 */ /* 0x040fe40007f1e0ff */
[-C--:B-----5:R-:W-:Y:S02]  /*16260*/  ISETP.GE.AND P2, PT, R0, R36.reuse, PT ;  /* 0x000000240000720c */ /* 0x0a0fe40003f46270 */
[----:B------:R-:W-:Y:S02]  /*16270*/  ISETP.GE.AND P1, PT, R6, R36, PT ;  /* 0x000000240600720c */ /* 0x000fe40003f26270 */
[----:B------:R-:W-:Y:S02]  /*16280*/  LEA.HI.X.SX32 R0, R7, R2, 0x1, P0 ;  /* 0x0000000207007211 */ /* 0x000fe400000f0eff */
[----:B------:R-:W-:-:S04]  /*16290*/  LEA R2, P0, R3, c[0x0][0x208], 0x2 ;  /* 0x0000820003027a11 */ /* 0x000fc800078010ff */
[----:B------:R-:W-:-:S05]  /*162a0*/  LEA.HI.X R3, R3, c[0x0][0x20c], R0, 0x2, P0 ;  /* 0x0000830003037a11 */ /* 0x000fca00000f1400 */
[----:B------:R1:W-:Y:S04]  /*162b0*/  @!P2 STG.E [R2.64], R8 ;  /* 0x000000080200a986 */ /* 0x0003e8000c101906 */
[----:B------:R1:W-:Y:S02]  /*162c0*/  @!P1 STG.E [R2.64+0x20], R9 ;  /* 0x0000200902009986 */ /* 0x0003e4000c101906 */
.L_x_1212:
[----:B--234-:R-:W-:Y:S05]  /*162d0*/  BSYNC B0 ;  /* 0x0000000000007941 */ /* 0x01cfea0003800000 */
.L_x_1211:
[--C-:B------:R-:W-:Y:S01]  /*162e0*/  SHF.R.S32.HI R5, RZ, 0x1f, R4.reuse ;  /* 0x0000001fff057819 */ /* 0x100fe20000011404 */
[----:B------:R-:W-:Y:S01]  /*162f0*/  IMAD R0, R7, c[0x0][0x22c], RZ ;  /* 0x00008b0007007a24 */ /* 0x000fe200078e02ff */
[----:B------:R-:W-:Y:S02]  /*16300*/  ISETP.GE.AND P1, PT, R4, c[0x0][0x220], PT ;  /* 0x0000880004007a0c */ /* 0x000fe40003f26270 */
[C---:B------:R-:W-:Y:S01]  /*16310*/  IADD3 R6, R12.reuse, 0x10, RZ ;  /* 0x000000100c067810 */ /* 0x040fe20007ffe0ff */
[C---:B-1----:R-:W-:Y:S01]  /*16320*/  IMAD.WIDE R2, R12.reuse, 0x20, R4 ;  /* 0x000000200c027825 */ /* 0x042fe200078e0204 */
[----:B------:R-:W-:-:S02]  /*16330*/  IADD3 R5, R12, 0x20, RZ ;  /* 0x000000200c057810 */ /* 0x000fc40007ffe0ff */
[----:B-----5:R-:W-:Y:S02]  /*16340*/  ISETP.GE.OR P3, PT, R6, R36, P1 ;  /* 0x000000240600720c */ /* 0x020fe40000f66670 */
[C---:B------:R-:W-:Y:S02]  /*16350*/  IADD3 R4, P0, R0.reuse, R2, RZ ;  /* 0x0000000200047210 */ /* 0x040fe40007f1e0ff */
[-C--:B------:R-:W-:Y:S02]  /*16360*/  ISETP.GE.OR P2, PT, R5, R36.reuse, P1 ;  /* 0x000000240500720c */ /* 0x080fe40000f46670 */
[----:B------:R-:W-:Y:S02]  /*16370*/  LEA.HI.X.SX32 R3, R0, R3, 0x1, P0 ;  /* 0x0000000300037211 */ /* 0x000fe400000f0eff */
[C---:B------:R-:W-:Y:S02]  /*16380*/  IADD3 R0, R12.reuse, 0x30, RZ ;  /* 0x000000300c007810 */ /* 0x040fe40007ffe0ff */
[----:B------:R-:W-:-:S02]  /*16390*/  ISETP.GE.OR P4, PT, R12, R36, P1 ;  /* 0x000000240c00720c */ /* 0x000fc40000f86670 */
[----:B------:R-:W-:Y:S02]  /*163a0*/  ISETP.GE.OR P1, PT, R0, R36, P1 ;  /* 0x000000240000720c */ /* 0x000fe40000f26670 */
[----:B------:R-:W-:-:S04]  /*163b0*/  LEA R2, P0, R4, c[0x0][0x1d8], 0x2 ;  /* 0x0000760004027a11 */ /* 0x000fc800078010ff */
[----:B------:R-:W-:-:S05]  /*163c0*/  LEA.HI.X R3, R4, c[0x0][0x1dc], R3, 0x2, P0 ;  /* 0x0000770004037a11 */ /* 0x000fca00000f1403 */
[----:B------:R1:W-:Y:S04]  /*163d0*/  @!P3 STG.E.128 [R2.64+0x800], R28 ;  /* 0x0008001c0200b986 */ /* 0x0003e8000c101d06 */
[----:B------:R1:W-:Y:S04]  /*163e0*/  @!P2 STG.E.128 [R2.64+0x1000], R24 ;  /* 0x001000180200a986 */ /* 0x0003e8000c101d06 */
[----:B------:R1:W-:Y:S04]  /*163f0*/  @!P4 STG.E.64 [R2.64], R32 ;  /* 0x000000200200c986 */ /* 0x0003e8000c101b06 */
[----:B------:R1:W-:Y:S01]  /*16400*/  @!P4 STG.E.64 [R2.64+0x8], R34 ;  /* 0x000008220200c986 */ /* 0x0003e2000c101b06 */
[----:B------:R-:W-:Y:S05]  /*16410*/  @P1 EXIT ;  /* 0x000000000000194d */ /* 0x000fea0003800000 */
[----:B------:R-:W-:Y:S01]  /*16420*/  STG.E.128 [R2.64+0x1800], R16 ;  /* 0x0018001002007986 */ /* 0x000fe2000c101d06 */
[----:B------:R-:W-:Y:S05]  /*16430*/  EXIT ;  /* 0x000000000000794d */ /* 0x000fea0003800000 */
.L_x_1213:
        /* <DEDUP_REMOVED lines=12> */
.L_x_5195:


//--------------------- .text._ZN5flash24flash_fwd_splitkv_kernelI23Flash_fwd_kernel_traitsILi32ELi64ELi256ELi4ELb0ELb0EN7cutlass10bfloat16_tE19Flash_kernel_traitsILi32ELi64ELi256ELi4ES3_EELb1ELb0ELb0ELb0ELb0ELb0ELb1ELb1EEEvNS_16Flash_fwd_paramsE --------------------------
	.section	.text._ZN5flash24flash_fwd_splitkv_kernelI23Flash_fwd_kernel_traitsILi32ELi64ELi256ELi4ELb0ELb0EN7cutlass10bfloat16_tE19Flash_kernel_traitsILi32ELi64ELi256ELi4ES3_EELb1ELb0ELb0ELb0ELb0ELb0ELb1ELb1EEEvNS_16Flash_fwd_paramsE,"ax",@progbits
	.sectioninfo	@"SHI_REGISTERS=255"
	.align	128
        .global         _ZN5flash24flash_fwd_splitkv_kernelI23Flash_fwd_kernel_traitsILi32ELi64ELi256ELi4ELb0ELb0EN7cutlass10bfloat16_tE19Flash_kernel_traitsILi32ELi64ELi256ELi4ES3_EELb1ELb0ELb0ELb0ELb0ELb0ELb1ELb1EEEvNS_16Flash_fwd_paramsE
        .type           _ZN5flash24flash_fwd_splitkv_kernelI23Flash_fwd_kernel_traitsILi32ELi64ELi256ELi4ELb0ELb0EN7cutlass10bfloat16_tE19Flash_kernel_traitsILi32ELi64ELi256ELi4ES3_EELb1ELb0ELb0ELb0ELb0ELb0ELb1ELb1EEEvNS_16Flash_fwd_paramsE,@function
        .size           _ZN5flash24flash_fwd_splitkv_kernelI23Flash_fwd_kernel_traitsILi32ELi64ELi256ELi4ELb0ELb0EN7cutlass10bfloat16_tE19Flash_kernel_traitsILi32ELi64ELi256ELi4ES3_EELb1ELb0ELb0ELb0ELb0ELb0ELb1ELb1EEEvNS_16Flash_fwd_paramsE,(.L_x_5196 - _ZN5flash24flash_fwd_splitkv_kernelI23Flash_fwd_kernel_traitsILi32ELi64ELi256ELi4ELb0ELb0EN7cutlass10bfloat16_tE19Flash_kernel_traitsILi32ELi64ELi256ELi4ES3_EELb1ELb0ELb0ELb0ELb0ELb0ELb1ELb1EEEvNS_16Flash_fwd_paramsE)
        .other          _ZN5flash24flash_fwd_splitkv_kernelI23Flash_fwd_kernel_traitsILi32ELi64ELi256ELi4ELb0ELb0EN7cutlass10bfloat16_tE19Flash_kernel_traitsILi32ELi64ELi256ELi4ES3_EELb1ELb0ELb0ELb0ELb0ELb0ELb1ELb1EEEvNS_16Flash_fwd_paramsE,@"STO_CUDA_ENTRY STV_DEFAULT"
_ZN5flash24flash_fwd_splitkv_kernelI23Flash_fwd_kernel_traitsILi32ELi64ELi256ELi4ELb0ELb0EN7cutlass10bfloat16_tE19Flash_kernel_traitsILi32ELi64ELi256ELi4ES3_EELb1ELb0ELb0ELb0ELb0ELb0ELb1ELb1EEEvNS_16Flash_fwd_paramsE:
.text._ZN5flash24flash_fwd_splitkv_kernelI23Flash_fwd_kernel_traitsILi32ELi64ELi256ELi4ELb0ELb0EN7cutlass10bfloat16_tE19Flash_kernel_traitsILi32ELi64ELi256ELi4ES3_EELb1ELb0ELb0ELb0ELb0ELb0ELb1ELb1EEEvNS_16Flash_fwd_paramsE:
[----:B------:R-:W-:Y:S02]  /*0000*/  MOV R1, c[0x0][0x28] ;  /* 0x00000a0000017a02 */ /* 0x000fe40000000f00 */
[----:B------:R-:W1:Y:S01]  /*0010*/  I2F.U32.RP R4, c[0x0][0x1c0] ;  /* 0x0000700000047b06 */ /* 0x000e620000209000 */
[----:B------:R-:W2:Y:S01]  /*0020*/  S2R R3, SR_CTAID.Z ;  /* 0x0000000000037919 */ /* 0x000ea20000002700 */
[----:B------:R-:W-:Y:S01]  /*0030*/  ISETP.NE.U32.AND P2, PT, RZ, c[0x0][0x1c0], PT ;  /* 0x00007000ff007a0c */ /* 0x000fe20003f45070 */
[----:B------:R-:W-:Y:S01]  /*0040*/  IMAD.MOV.U32 R11, RZ, RZ, -0x1 ;  /* 0xffffffffff0b7424 */ /* 0x000fe200078e00ff */
[----:B------:R-:W-:Y:S01]  /*0050*/  ULDC.64 UR6, c[0x0][0x118] ;  /* 0x0000460000067ab9 */ /* 0x000fe20000000a00 */
[----:B------:R-:W3:Y:S01]  /*0060*/  LDC.U8 R2, c[0x0][0x312] ;  /* 0x0000c480ff027b82 */ /* 0x000ee20000000000 */
[----:B------:R-:W-:Y:S02]  /*0070*/  ISETP.EQ.U32.AND P3, PT, RZ, c[0x0][0x248], PT ;  /* 0x00009200ff007a0c */ /* 0x000fe40003f62070 */
[----:B-1----:R-:W1:Y:S02]  /*0080*/  MUFU.RCP R4, R4 ;  /* 0x0000000400047308 */ /* 0x002e640000001000 */
[----:B-1----:R-:W-:-:S06]  /*0090*/  IADD3 R4, R4, 0xffffffe, RZ ;  /* 0x0ffffffe04047810 */ /* 0x002fcc0007ffe0ff */
[----:B------:R-:W1:Y:S02]  /*00a0*/  F2I.FTZ.U32.TRUNC.NTZ R5, R4 ;  /* 0x0000000400057305 */ /* 0x000e64000021f000 */
[----:B-1----:R-:W-:Y:S02]  /*00b0*/  IMAD.MOV R0, RZ, RZ, -R5 ;  /* 0x000000ffff007224 */ /* 0x002fe400078e0a05 */
[----:B------:R-:W-:Y:S02]  /*00c0*/  IMAD.MOV.U32 R4, RZ, RZ, RZ ;  /* 0x000000ffff047224 */ /* 0x000fe400078e00ff */
[----:B------:R-:W-:-:S04]  /*00d0*/  IMAD R0, R0, c[0x0][0x1c0], RZ ;  /* 0x0000700000007a24 */ /* 0x000fc800078e02ff */
[----:B------:R-:W-:-:S06]  /*00e0*/  IMAD.HI.U32 R0, R5, R0, R4 ;  /* 0x0000000005007227 */ /* 0x000fcc00078e0004 */
[----:B--2---:R-:W-:-:S04]  /*00f0*/  IMAD.HI.U32 R231, R0, R3, RZ ;  /* 0x0000000300e77227 */ /* 0x004fc800078e00ff */
[----:B------:R-:W-:-:S04]  /*0100*/  IMAD.MOV R0, RZ, RZ, -R231 ;  /* 0x000000ffff007224 */ /* 0x000fc800078e0ae7 */
[----:B------:R-:W-:-:S05]  /*0110*/  IMAD R0, R0, c[0x0][0x1c0], R3 ;  /* 0x0000700000007a24 */ /* 0x000fca00078e0203 */
[----:B------:R-:W-:-:S13]  /*0120*/  ISETP.GE.U32.AND P0, PT, R0, c[0x0][0x1c0], PT ;  /* 0x0000700000007a0c */ /* 0x000fda0003f06070 */
[----:B------:R-:W-:Y:S02]  /*0130*/  @P0 IADD3 R0, R0, -c[0x0][0x1c0], RZ ;  /* 0x8000700000000a10 */ /* 0x000fe40007ffe0ff */
[----:B------:R-:W-:Y:S02]  /*0140*/  @P0 IADD3 R231, R231, 0x1, RZ ;  /* 0x00000001e7e70810 */ /* 0x000fe40007ffe0ff */
[----:B------:R-:W-:Y:S01]  /*0150*/  ISETP.GE.U32.AND P1, PT, R0, c[0x0][0x1c0], PT ;  /* 0x0000700000007a0c */ /* 0x000fe20003f26070 */
[----:B------:R-:W-:Y:S01]  /*0160*/  IMAD.MOV.U32 R0, RZ, RZ, 0x4 ;  /* 0x00000004ff007424 */ /* 0x000fe200078e00ff */
[----:B------:R-:W-:-:S04]  /*0170*/  ISETP.NE.U32.AND P0, PT, RZ, c[0x0][0x240], PT ;  /* 0x00009000ff007a0c */ /* 0x000fc80003f05070 */
[----:B------:R-:W-:-:S07]  /*0180*/  ISETP.NE.AND.EX P0, PT, RZ, c[0x0][0x244], PT, P0 ;  /* 0x00009100ff007a0c */ /* 0x000fce0003f05300 */
[----:B------:R-:W-:Y:S02]  /*0190*/  @P1 IADD3 R231, R231, 0x1, RZ ;  /* 0x00000001e7e71810 */ /* 0x000fe40007ffe0ff */
[----:B------:R-:W-:Y:S02]  /*01a0*/  @!P2 LOP3.LUT R231, RZ, c[0x0][0x1c0], RZ, 0x33, !PT ;  /* 0x00007000ffe7aa12 */ /* 0x000fe400078e33ff */
[----:B------:R-:W-:Y:S01]  /*01b0*/  ISETP.NE.U32.AND P2, PT, RZ, c[0x0][0x250], PT ;  /* 0x00009400ff007a0c */ /* 0x000fe20003f45070 */
[----:B------:R-:W-:Y:S01]  /*01c0*/  IMAD.MOV.U32 R13, RZ, RZ, RZ ;  /* 0x000000ffff0d7224 */ /* 0x000fe200078e00ff */
[----:B---3--:R-:W-:Y:S01]  /*01d0*/  ISETP.NE.AND P1, PT, R2, RZ, PT ;  /* 0x000000ff0200720c */ /* 0x008fe20003f25270 */
[CC--:B------:R-:W-:Y:S01]  /*01e0*/  IMAD.WIDE R4, R231.reuse, R0.reuse, c[0x0][0x240] ;  /* 0x00009000e7047625 */ /* 0x0c0fe200078e0200 */
[----:B------:R-:W-:Y:S02]  /*01f0*/  ISETP.NE.AND.EX P4, PT, RZ, c[0x0][0x254], PT, P2 ;  /* 0x00009500ff007a0c */ /* 0x000fe40003f85320 */
[----:B------:R-:W-:Y:S01]  /*0200*/  ISETP.EQ.OR.EX P2, PT, RZ, c[0x0][0x24c], !P1, P3 ;  /* 0x00009300ff007a0c */ /* 0x000fe20004f42730 */
[----:B------:R-:W-:Y:S01]  /*0210*/  IMAD.WIDE R136, R231, R0, c[0x0][0x250] ;  /* 0x00009400e7887625 */ /* 0x000fe200078e0200 */
[----:B------:R1:W2:Y:S04]  /*0220*/  @P0 LDG.E R11, [R4.64] ;  /* 0x00000006040b0981 */ /* 0x0002a8000c1e1900 */
[----:B------:R1:W2:Y:S01]  /*0230*/  @P0 LDG.E R230, [R4.64+0x4] ;  /* 0x0000040604e60981 */ /* 0x0002a2000c1e1900 */
[----:B------:R-:W-:-:S04]  /*0240*/  MOV R10, 0xffffffff ;  /* 0xffffffff000a7802 */ /* 0x000fc80000000f00 */
[----:B------:R3:W5:Y:S04]  /*0250*/  @P4 LDG.E R13, [R136.64] ;  /* 0x00000006880d4981 */ /* 0x000768000c1e1900 */
[----:B------:R-:W4:Y:S04]  /*0260*/  S2R R16, SR_CTAID.X ;  /* 0x0000000000107919 */ /* 0x000f280000002500 */
[----:B------:R-:W2:Y:S04]  /*0270*/  S2R R2, SR_CTAID.Y ;  /* 0x0000000000027919 */ /* 0x000ea80000002600 */
[----:B------:R-:W2:Y:S01]  /*0280*/  S2R R47, SR_TID.X ;  /* 0x00000000002f7919 */ /* 0x000ea20000002100 */
[----:B-1----:R-:W-:-:S05]  /*0290*/  IMAD.WIDE R4, R231, R0, c[0x0][0x248] ;  /* 0x00009200e7047625 */ /* 0x002fca00078e0200 */
[----:B------:R3:W5:Y:S01]  /*02a0*/  @!P2 LDG.E R10, [R4.64] ;  /* 0x00000006040aa981 */ /* 0x000762000c1e1900 */
[----:B------:R-:W-:-:S04]  /*02b0*/  ISETP.NE.U32.AND P2, PT, RZ, c[0x0][0x248], PT ;  /* 0x00009200ff007a0c */ /* 0x000fc80003f45070 */
[----:B------:R-:W-:Y:S01]  /*02c0*/  ISETP.NE.AND.EX P2, PT, RZ, c[0x0][0x24c], PT, P2 ;  /* 0x00009300ff007a0c */ /* 0x000fe20003f45320 */
[----:B------:R-:W-:-:S04]  /*02d0*/  IMAD.MOV R134, RZ, RZ, -R231 ;  /* 0x000000ffff867224 */ /* 0x000fc800078e0ae7 */
[----:B------:R-:W-:Y:S01]  /*02e0*/  IMAD R134, R134, c[0x0][0x1c0], R3 ;  /* 0x0000700086867a24 */ /* 0x000fe200078e0203 */
[----:B--2---:R-:W-:Y:S01]  /*02f0*/  @P0 IADD3 R230, R230, -R11, RZ ;  /* 0x8000000be6e60210 */ /* 0x004fe20007ffe0ff */
[----:B------:R-:W-:-:S06]  /*0300*/  @!P0 IMAD.MOV.U32 R230, RZ, RZ, c[0x0][0x214] ;  /* 0x00008500ffe68624 */ /* 0x000fcc00078e00ff */
[----:B------:R-:W-:Y:S05]  /*0310*/  @!P2 BRA `(.L_x_1214) ;  /* 0x000000400000a947 */ /* 0x000fea0003800000 */
[----:B---34-:R-:W2:Y:S02]  /*0320*/  @P1 LDG.E R57, [R4.64+0x4] ;  /* 0x0000040604391981 */ /* 0x018ea4000c1e1900 */
[----:B--2--5:R-:W-:-:S06]  /*0330*/  @P1 IADD3 R57, R57, -R10, RZ ;  /* 0x8000000a39391210 */ /* 0x024fcc0007ffe0ff */
[----:B------:R1:W5:Y:S01]  /*0340*/  @!P1 LDG.E R57, [R4.64] ;  /* 0x0000000604399981 */ /* 0x000362000c1e1900 */
[----:B------:R-:W-:Y:S05]  /*0350*/  BRA `(.L_x_1215) ;  /* 0x0000001000007947 */ /* 0x000fea0003800000 */
.L_x_1214:
[----:B---34-:R-:W-:Y:S02]  /*0360*/  MOV R57, c[0x0][0x218] ;  /* 0x0000860000397a02 */ /* 0x018fe40000000f00 */
.L_x_1215:
[----:B------:R-:W-:-:S04]  /*0370*/  ISETP.NE.U32.AND P0, PT, RZ, c[0x0][0x258], PT ;  /* 0x00009600ff007a0c */ /* 0x000fc80003f05070 */
[----:B------:R-:W-:-:S13]  /*0380*/  ISETP.NE.AND.EX P1, PT, RZ, c[0x0][0x25c], PT, P0 ;  /* 0x00009700ff007a0c */ /* 0x000fda0003f25300 */
[----:B-1----:R-:W-:-:S05]  /*0390*/  @P1 IMAD.WIDE R4, R231, R0, c[0x0][0x258] ;  /* 0x00009600e7041625 */ /* 0x002fca00078e0200 */
        /* <DEDUP_REMOVED lines=18> */
[----:B------:R-:W-:-:S04]  /*04c0*/  IADD3 R6, R6, -0x1, RZ ;  /* 0xffffffff06067810 */ /* 0x000fc80007ffe0ff */
[----:B------:R-:W-:Y:S02]  /*04d0*/  IABS R3, R6 ;  /* 0x0000000600037213 */ /* 0x000fe40000000000 */
[----:B------:R-:W-:-:S04]  /*04e0*/  LOP3.LUT R6, R6, c[0x0][0x10], RZ, 0x3c, !PT ;  /* 0x0000040006067a12 */ /* 0x000fc800078e3cff */
[----:B------:R-:W-:Y:S02]  /*04f0*/  ISETP.GE.AND P1, PT, R6, RZ, PT ;  /* 0x000000ff0600720c */ /* 0x000fe40003f26270 */
[----:B-1----:R-:W-:-:S04]  /*0500*/  IADD3 R8, R8, 0xffffffe, RZ ;  /* 0x0ffffffe08087810 */ /* 0x002fc80007ffe0ff */
[----:B------:R-:W1:Y:S02]  /*0510*/  F2I.FTZ.U32.TRUNC.NTZ R9, R8 ;  /* 0x0000000800097305 */ /* 0x000e64000021f000 */
[----:B-1----:R-:W-:Y:S02]  /*0520*/  IMAD.MOV R4, RZ, RZ, -R9 ;  /* 0x000000ffff047224 */ /* 0x002fe400078e0a09 */
[----:B------:R-:W-:Y:S02]  /*0530*/  IMAD.MOV.U32 R8, RZ, RZ, RZ ;  /* 0x000000ffff087224 */ /* 0x000fe400078e00ff */
[----:B------:R-:W-:-:S04]  /*0540*/  IMAD R4, R4, R5, RZ ;  /* 0x0000000504047224 */ /* 0x000fc800078e02ff */
[----:B------:R-:W-:-:S04]  /*0550*/  IMAD.HI.U32 R7, R9, R4, R8 ;  /* 0x0000000409077227 */ /* 0x000fc800078e0008 */
[----:B------:R-:W-:-:S04]  /*0560*/  IMAD.MOV.U32 R4, RZ, RZ, R3 ;  /* 0x000000ffff047224 */ /* 0x000fc800078e0003 */
[----:B------:R-:W-:-:S04]  /*0570*/  IMAD.HI.U32 R7, R7, R4, RZ ;  /* 0x0000000407077227 */ /* 0x000fc800078e00ff */
[----:B------:R-:W-:-:S04]  /*0580*/  IMAD.MOV R3, RZ, RZ, -R7 ;  /* 0x000000ffff037224 */ /* 0x000fc800078e0a07 */
[----:B------:R-:W-:Y:S01]  /*0590*/  IMAD R3, R5, R3, R4 ;  /* 0x0000000305037224 */ /* 0x000fe200078e0204 */
[----:B------:R-:W-:-:S04]  /*05a0*/  IADD3 R4, -R230, 0x13f, R48 ;  /* 0x0000013fe6047810 */ /* 0x000fc80007ffe130 */
[----:B------:R-:W-:Y:S02]  /*05b0*/  ISETP.GT.U32.AND P0, PT, R5, R3, PT ;  /* 0x000000030500720c */ /* 0x000fe40003f04070 */
[----:B------:R-:W-:-:S11]  /*05c0*/  IADD3 R4, R4, c[0x0][0x2e8], R49 ;  /* 0x0000ba0004047a10 */ /* 0x000fd60007ffe031 */
[----:B------:R-:W-:Y:S01]  /*05d0*/  @!P0 IMAD.IADD R3, R3, 0x1, -R5 ;  /* 0x0000000103038824 */ /* 0x000fe200078e0a05 */
[----:B------:R-:W-:Y:S02]  /*05e0*/  @!P0 IADD3 R7, R7, 0x1, RZ ;  /* 0x0000000107078810 */ /* 0x000fe40007ffe0ff */
[----:B------:R-:W-:Y:S02]  /*05f0*/  ISETP.NE.AND P0, PT, RZ, c[0x0][0x10], PT ;  /* 0x00000400ff007a0c */ /* 0x000fe40003f05270 */
[----:B------:R-:W-:Y:S02]  /*0600*/  ISETP.GE.U32.AND P2, PT, R3, R5, PT ;  /* 0x000000050300720c */ /* 0x000fe40003f46070 */
[----:B------:R-:W-:-:S04]  /*0610*/  IADD3 R3, R49, 0xff, RZ ;  /* 0x000000ff31037810 */ /* 0x000fc80007ffe0ff */
[----:B------:R-:W-:-:S04]  /*0620*/  SHF.R.S32.HI R5, RZ, 0x1f, R3 ;  /* 0x0000001fff057819 */ /* 0x000fc80000011403 */
[----:B------:R-:W-:Y:S02]  /*0630*/  LEA.HI R5, R5, R3, RZ, 0x8 ;  /* 0x0000000305057211 */ /* 0x000fe400078f40ff */
[----:B------:R-:W-:Y:S02]  /*0640*/  SHF.R.S32.HI R3, RZ, 0x1f, R4 ;  /* 0x0000001fff037819 */ /* 0x000fe40000011404 */
[----:B------:R-:W-:Y:S02]  /*0650*/  @P2 IADD3 R7, R7, 0x1, RZ ;  /* 0x0000000107072810 */ /* 0x000fe40007ffe0ff */
[----:B------:R-:W-:Y:S02]  /*0660*/  LEA.HI R3, R3, R4, RZ, 0x8 ;  /* 0x0000000403037211 */ /* 0x000fe400078f40ff */
[----:B------:R-:W-:Y:S01]  /*0670*/  SHF.R.S32.HI R5, RZ, 0x8, R5 ;  /* 0x00000008ff057819 */ /* 0x000fe20000011405 */
[----:B------:R-:W-:Y:S01]  /*0680*/  IMAD.MOV.U32 R6, RZ, RZ, R7 ;  /* 0x000000ffff067224 */ /* 0x000fe200078e0007 */
[----:B------:R-:W-:-:S03]  /*0690*/  SHF.R.S32.HI R3, RZ, 0x8, R3 ;  /* 0x00000008ff037819 */ /* 0x000fc60000011403 */
[----:B------:R-:W-:Y:S01]  /*06a0*/  @!P1 IMAD.MOV R6, RZ, RZ, -R6 ;  /* 0x000000ffff069224 */ /* 0x000fe200078e0a06 */
[----:B------:R-:W-:-:S05]  /*06b0*/  @!P0 LOP3.LUT R6, RZ, c[0x0][0x10], RZ, 0x33, !PT ;  /* 0x00000400ff068a12 */ /* 0x000fca00078e33ff */
[----:B------:R-:W-:-:S04]  /*06c0*/  IMAD R229, R6, R2, RZ ;  /* 0x0000000206e57224 */ /* 0x000fc800078e02ff */
[----:B------:R-:W-:-:S05]  /*06d0*/  IMAD.IADD R6, R6, 0x1, R229 ;  /* 0x0000000106067824 */ /* 0x000fca00078e02e5 */
        /* <DEDUP_REMOVED lines=8> */
[----:B------:R-:W-:Y:S02]  /*0760*/  LOP3.LUT R3, R0, 0xfffffff8, RZ, 0xc0, !PT ;  /* 0xfffffff800037812 */ /* 0x000fe400078ec0ff */
[----:B------:R-:W-:-:S03]  /*0770*/  SHF.R.S32.HI R0, RZ, 0x3, R0 ;  /* 0x00000003ff007819 */ /* 0x000fc60000011400 */
[----:B------:R-:W-:Y:S01]  /*0780*/  IMAD.IADD R47, R47, 0x1, -R3 ;  /* 0x000000012f2f7824 */ /* 0x000fe200078e0a03 */
[----:B------:R-:W-:Y:S01]  /*0790*/  IADD3 R6, R0, 0x10, RZ ;  /* 0x0000001000067810 */ /* 0x000fe20007ffe0ff */
[--C-:B------:R-:W-:Y:S02]  /*07a0*/  IMAD R3, R2, c[0x0][0x214], R48.reuse ;  /* 0x0000850002037a24 */ /* 0x100fe400078e0230 */
[----:B------:R-:W-:Y:S02]  /*07b0*/  IMAD.SHL.U32 R8, R47, 0x4, RZ ;  /* 0x000000042f087824 */ /* 0x000fe400078e00ff */
[----:B------:R-:W-:Y:S02]  /*07c0*/  IMAD R2, R3, c[0x0][0x22c], RZ ;  /* 0x00008b0003027a24 */ /* 0x000fe400078e02ff */
[----:B------:R-:W-:Y:S01]  /*07d0*/  IMAD.IADD R48, R230, 0x1, -R48 ;  /* 0x00000001e6307824 */ /* 0x000fe200078e0a30 */
[----:B------:R-:W-:Y:S02]  /*07e0*/  SHF.R.S32.HI R9, RZ, 0x1f, R8 ;  /* 0x0000001fff097819 */ /* 0x000fe40000011408 */
[----:B------:R-:W-:-:S02]  /*07f0*/  ISETP.GE.AND P2, PT, R8, c[0x0][0x220], PT ;  /* 0x0000880008007a0c */ /* 0x000fc40003f46270 */
[-C--:B------:R-:W-:Y:S01]  /*0800*/  ISETP.GE.AND P3, PT, R6, R48.reuse, PT ;  /* 0x000000300600720c */ /* 0x080fe20003f66270 */
[C---:B------:R-:W-:Y:S01]  /*0810*/  IMAD.WIDE R4, R0.reuse, 0x20, R8 ;  /* 0x0000002000047825 */ /* 0x040fe200078e0208 */
[-C--:B------:R-:W-:Y:S02]  /*0820*/  ISETP.GE.OR P4, PT, R0, R48.reuse, P2 ;  /* 0x000000300000720c */ /* 0x080fe40001786670 */
[----:B------:R-:W-:Y:S02]  /*0830*/  ISETP.GE.OR P1, PT, R6, R48, P2 ;  /* 0x000000300600720c */ /* 0x000fe40001726670 */
[----:B------:R-:W-:Y:S02]  /*0840*/  IADD3 R4, P0, R2, R4, RZ ;  /* 0x0000000402047210 */ /* 0x000fe40007f1e0ff */
[----:B------:R-:W-:Y:S02]  /*0850*/  IADD3 R6, R0, 0x30, RZ ;  /* 0x0000003000067810 */ /* 0x000fe40007ffe0ff */
[----:B------:R-:W-:-:S02]  /*0860*/  LEA.HI.X.SX32 R2, R2, R5, 0x1, P0 ;  /* 0x0000000502027211 */ /* 0x000fc400000f0eff */
[----:B------:R-:W-:Y:S02]  /*0870*/  LEA R8, P0, R4, c[0x0][0x1d8], 0x2 ;  /* 0x0000760004087a11 */ /* 0x000fe400078010ff */
[----:B------:R-:W-:Y:S02]  /*0880*/  IADD3 R5, R0, 0x20, RZ ;  /* 0x0000002000057810 */ /* 0x000fe40007ffe0ff */
[----:B------:R-:W-:Y:S02]  /*0890*/  LEA.HI.X R9, R4, c[0x0][0x1dc], R2, 0x2, P0 ;  /* 0x0000770004097a11 */ /* 0x000fe400000f1402 */
[----:B------:R-:W-:Y:S02]  /*08a0*/  ISETP.GE.AND P0, PT, R5, R48, PT ;  /* 0x000000300500720c */ /* 0x000fe40003f06270 */
[----:B------:R-:W-:Y:S01]  /*08b0*/  SHF.R.S32.HI R2, RZ, 0x1f, R3 ;  /* 0x0000001fff027819 */ /* 0x000fe20000011403 */
[----:B------:R1:W-:Y:S01]  /*08c0*/  @!P4 STG.E.128 [R8.64], RZ ;  /* 0x000000ff0800c986 */ /* 0x0003e2000c101d06 */
[----:B------:R-:W-:-:S02]  /*08d0*/  IADD3 R3, P6, R3, R0, RZ ;  /* 0x0000000003037210 */ /* 0x000fc40007fde0ff */
[----:B------:R-:W-:Y:S02]  /*08e0*/  P2R R4, PR, RZ, 0x2 ;  /* 0x00000002ff047803 */ /* 0x000fe40000000000 */
[----:B------:R-:W-:Y:S02]  /*08f0*/  ISETP.NE.OR P0, PT, R47, RZ, P0 ;  /* 0x000000ff2f00720c */ /* 0x000fe40000705670 */
[----:B------:R-:W-:Y:S02]  /*0900*/  LEA.HI.X.SX32 R2, R0, R2, 0x1, P6 ;  /* 0x0000000200027211 */ /* 0x000fe400030f0eff */
[-C--:B------:R-:W-:Y:S02]  /*0910*/  ISETP.GE.OR P5, PT, R5, R48.reuse, P2 ;  /* 0x000000300500720c */ /* 0x080fe400017a6670 */
[----:B------:R-:W-:Y:S02]  /*0920*/  ISETP.GE.OR P4, PT, R6, R48, P2 ;  /* 0x000000300600720c */ /* 0x000fe40001786670 */
[----:B------:R-:W-:-:S02]  /*0930*/  ISETP.NE.AND P6, PT, R4, RZ, PT ;  /* 0x000000ff0400720c */ /* 0x000fc40003fc5270 */
[----:B------:R-:W-:Y:S02]  /*0940*/  ISETP.NE.AND P1, PT, R47, RZ, PT ;  /* 0x000000ff2f00720c */ /* 0x000fe40003f25270 */
[C---:B------:R-:W-:Y:S02]  /*0950*/  LEA R4, P2, R3.reuse, c[0x0][0x208], 0x2 ;  /* 0x0000820003047a11 */ /* 0x040fe400078410ff */
[----:B------:R-:W-:Y:S01]  /*0960*/  ISETP.GE.OR P1, PT, R0, R48, P1 ;  /* 0x000000300000720c */ /* 0x000fe20000f26670 */
[----:B------:R-:W-:Y:S01]  /*0970*/  @!P0 IMAD.MOV.U32 R0, RZ, RZ, -0x800000 ;  /* 0xff800000ff008424 */ /* 0x000fe200078e00ff */
[----:B------:R-:W-:Y:S01]  /*0980*/  LEA.HI.X R5, R3, c[0x0][0x20c], R2, 0x2, P2 ;  /* 0x0000830003057a11 */ /* 0x000fe200010f1402 */
[----:B------:R1:W-:Y:S01]  /*0990*/  @!P5 STG.E.128 [R8.64+0x1000], RZ ;  /* 0x001000ff0800d986 */ /* 0x0003e2000c101d06 */
[----:B------:R-:W-:-:S03]  /*09a0*/  ISETP.NE.OR P3, PT, R47, RZ, P3 ;  /* 0x000000ff2f00720c */ /* 0x000fc60001f65670 */
[----:B------:R1:W-:Y:S04]  /*09b0*/  @!P6 STG.E.128 [R8.64+0x800], RZ ;  /* 0x000800ff0800e986 */ /* 0x0003e8000c101d06 */
[----:B------:R1:W-:Y:S02]  /*09c0*/  @!P4 STG.E.128 [R8.64+0x1800], RZ ;  /* 0x001800ff0800c986 */ /* 0x0003e4000c101d06 */
[----:B------:R-:W-:Y:S02]  /*09d0*/  @!P1 IMAD.MOV.U32 R3, RZ, RZ, -0x800000 ;  /* 0xff800000ff039424 */ /* 0x000fe400078e00ff */
        /* <DEDUP_REMOVED lines=10> */
.L_x_1216:
[----:B------:R-:W-:Y:S01]  /*0a80*/  ISETP.NE.U32.AND P0, PT, RZ, c[0x0][0x2b8], PT ;  /* 0x0000ae00ff007a0c */ /* 0x000fe20003f05070 */
[----:B------:R-:W-:-:S03]  /*0a90*/  IMAD.MOV.U32 R2, RZ, RZ, R231 ;  /* 0x000000ffff027224 */ /* 0x000fc600078e00e7 */
        /* <DEDUP_REMOVED lines=8> */
[----:B------:R-:W-:-:S05]  /*0b20*/  @P1 IMAD.WIDE.U32 R6, R231, c[0x0][0x2c8], RZ ;  /* 0x0000b200e7061a25 */ /* 0x000fca00078e00ff */
[----:B------:R-:W-:Y:S02]  /*0b30*/  @P1 LEA R234, P0, R6, c[0x0][0x2c0], 0x2 ;  /* 0x0000b00006ea1a11 */ /* 0x000fe400078010ff */
[----:B-1----:R-:W-:-:S05]  /*0b40*/  SHF.R.S32.HI R5, RZ, 0x1f, R231 ;  /* 0x0000001fff057819 */ /* 0x002fca00000114e7 */
[----:B------:R-:W-:-:S04]  /*0b50*/  @P1 IMAD R0, R5, c[0x0][0x2c8], RZ ;  /* 0x0000b20005001a24 */ /* 0x000fc800078e02ff */
[----:B------:R-:W-:-:S04]  /*0b60*/  @P1 IMAD R0, R231, c[0x0][0x2cc], R0 ;  /* 0x0000b300e7001a24 */ /* 0x000fc800078e0200 */
[----:B------:R-:W-:-:S05]  /*0b70*/  @P1 IMAD.IADD R0, R7, 0x1, R0 ;  /* 0x0000000107001824 */ /* 0x000fca00078e0200 */
[----:B------:R-:W-:-:S04]  /*0b80*/  @P1 SHF.L.U64.HI R0, R6, 0x2, R0 ;  /* 0x0000000206001819 */ /* 0x000fc80000010200 */
[----:B------:R-:W-:Y:S02]  /*0b90*/  @P1 IADD3.X R235, R0, c[0x0][0x2c4], RZ, P0, !PT ;  /* 0x0000b10000eb1a10 */ /* 0x000fe400007fe4ff */
[----:B------:R-:W-:-:S04]  /*0ba0*/  @P1 ISETP.NE.U32.AND P0, PT, R234, RZ, PT ;  /* 0x000000ffea00120c */ /* 0x000fc80003f05070 */
[----:B------:R-:W-:-:S13]  /*0bb0*/  @P1 ISETP.NE.AND.EX P2, PT, R235, RZ, PT, P0 ;  /* 0x000000ffeb00120c */ /* 0x000fda0003f45300 */
[----:B------:R-:W-:Y:S01]  /*0bc0*/  @P2 LOP3.LUT R232, R232, 0x8, RZ, 0xfc, !PT ;  /* 0x00000008e8e82812 */ /* 0x000fe200078efcff */
[----:B------:R-:W-:Y:S05]  /*0bd0*/  @!P2 BRA `(.L_x_1217) ;  /* 0x000004a00000a947 */ /* 0x000fea0003800000 */
[----:B------:R-:W-:Y:S02]  /*0be0*/  IABS R3, c[0x0][0x2d0] ;  /* 0x0000b40000037a13 */ /* 0x000fe40000000000 */
[----:B------:R-:W-:Y:S02]  /*0bf0*/  LEA R7, R34, 0xffffff00, 0x8 ;  /* 0xffffff0022077811 */ /* 0x000fe400078e40ff */
[----:B------:R-:W1:Y:S02]  /*0c00*/  I2F.RP R8, R3 ;  /* 0x0000000300087306 */ /* 0x000e640000209400 */
[----:B-----5:R-:W-:-:S06]  /*0c10*/  IABS R2, R7 ;  /* 0x0000000700027213 */ /* 0x020fcc0000000000 */
[----:B-1----:R-:W1:Y:S02]  /*0c20*/  MUFU.RCP R8, R8 ;  /* 0x0000000800087308 */ /* 0x002e640000001000 */
[----:B-1----:R-:W-:-:S06]  /*0c30*/  IADD3 R8, R8, 0xffffffe, RZ ;  /* 0x0ffffffe08087810 */ /* 0x002fcc0007ffe0ff */
[----:B------:R-:W1:Y:S02]  /*0c40*/  F2I.FTZ.U32.TRUNC.NTZ R9, R8 ;  /* 0x0000000800097305 */ /* 0x000e64000021f000 */
[----:B-1----:R-:W-:Y:S02]  /*0c50*/  IMAD.MOV R4, RZ, RZ, -R9 ;  /* 0x000000ffff047224 */ /* 0x002fe400078e0a09 */
[----:B------:R-:W-:Y:S02]  /*0c60*/  IMAD.MOV.U32 R8, RZ, RZ, RZ ;  /* 0x000000ffff087224 */ /* 0x000fe400078e00ff */
[----:B------:R-:W-:-:S04]  /*0c70*/  IMAD R4, R4, R3, RZ ;  /* 0x0000000304047224 */ /* 0x000fc800078e02ff */
[----:B------:R-:W-:-:S06]  /*0c80*/  IMAD.HI.U32 R4, R9, R4, R8 ;  /* 0x0000000409047227 */ /* 0x000fcc00078e0008 */
[----:B------:R-:W-:-:S05]  /*0c90*/  IMAD.HI.U32 R4, R4, R2, RZ ;  /* 0x0000000204047227 */ /* 0x000fca00078e00ff */
[----:B------:R-:W-:-:S05]  /*0ca0*/  IADD3 R0, -R4, RZ, RZ ;  /* 0x000000ff04007210 */ /* 0x000fca0007ffe1ff */
        /* <DEDUP_REMOVED lines=8> */
[----:B------:R-:W-:-:S06]  /*0d30*/  @P2 IADD3 R4, R4, 0x1, RZ ;  /* 0x0000000104042810 */ /* 0x000fcc0007ffe0ff */
[----:B------:R-:W-:Y:S01]  /*0d40*/  @!P1 IMAD.MOV R4, RZ, RZ, -R4 ;  /* 0x000000ffff049224 */ /* 0x000fe200078e0a04 */
[----:B------:R-:W-:-:S05]  /*0d50*/  @!P0 LOP3.LUT R4, RZ, c[0x0][0x2d0], RZ, 0x33, !PT ;  /* 0x0000b400ff048a12 */ /* 0x000fca00078e33ff */
[----:B------:R-:W-:-:S06]  /*0d60*/  IMAD.WIDE R2, R4, 0x4, R234 ;  /* 0x0000000404027825 */ /* 0x000fcc00078e02ea */
[----:B------:R1:W2:Y:S01]  /*0d70*/  LDG.E R2, [R2.64] ;  /* 0x0000000602027981 */ /* 0x0002a2000c1e1900 */
[----:B------:R-:W-:Y:S01]  /*0d80*/  IMAD.MOV R4, RZ, RZ, -R4 ;  /* 0x000000ffff047224 */ /* 0x000fe200078e0a04 */
[----:B-1----:R-:W-:-:S04]  /*0d90*/  IABS R3, c[0x0][0x1c8] ;  /* 0x0000720000037a13 */ /* 0x002fc80000000000 */
        /* <DEDUP_REMOVED lines=8> */
[----:B------:R-:W-:Y:S01]  /*0e20*/  IMAD.HI.U32 R6, R9, R6, R8 ;  /* 0x0000000609067227 */ /* 0x000fe200078e0008 */
[----:B------:R-:W-:-:S03]  /*0e30*/  MOV R8, R0 ;  /* 0x0000000000087202 */ /* 0x000fc60000000f00 */
[----:B------:R-:W-:Y:S02]  /*0e40*/  IMAD R9, R4, c[0x0][0x2d0], R7 ;  /* 0x0000b40004097a24 */ /* 0x000fe400078e0207 */
[----:B------:R-:W-:-:S04]  /*0e50*/  IMAD.HI.U32 R0, R6, R8, RZ ;  /* 0x0000000806007227 */ /* 0x000fc800078e00ff */
[----:B------:R-:W-:-:S04]  /*0e60*/  IMAD.MOV R6, RZ, RZ, -R0 ;  /* 0x000000ffff067224 */ /* 0x000fc800078e0a00 */
[----:B------:R-:W-:Y:S01]  /*0e70*/  IMAD R6, R3, R6, R8 ;  /* 0x0000000603067224 */ /* 0x000fe200078e0208 */
[----:B------:R-:W-:-:S04]  /*0e80*/  SHF.R.S32.HI R8, RZ, 0x1f, R9 ;  /* 0x0000001fff087819 */ /* 0x000fc80000011409 */
[----:B------:R-:W-:Y:S01]  /*0e90*/  ISETP.GT.U32.AND P0, PT, R3, R6, PT ;  /* 0x000000060300720c */ /* 0x000fe20003f04070 */
[----:B------:R-:W-:-:S04]  /*0ea0*/  IMAD R4, R8, c[0x0][0x198], RZ ;  /* 0x0000660008047a24 */ /* 0x000fc800078e02ff */
[----:B------:R-:W-:-:S08]  /*0eb0*/  IMAD R4, R9, c[0x0][0x19c], R4 ;  /* 0x0000670009047a24 */ /* 0x000fd000078e0204 */
[-C--:B------:R-:W-:Y:S02]  /*0ec0*/  @!P0 IADD3 R6, R6, -R3.reuse, RZ ;  /* 0x8000000306068210 */ /* 0x080fe40007ffe0ff */
[----:B------:R-:W-:Y:S02]  /*0ed0*/  @!P0 IADD3 R0, R0, 0x1, RZ ;  /* 0x0000000100008810 */ /* 0x000fe40007ffe0ff */
[----:B------:R-:W-:Y:S02]  /*0ee0*/  ISETP.GE.U32.AND P1, PT, R6, R3, PT ;  /* 0x000000030600720c */ /* 0x000fe40003f26070 */
[----:B------:R-:W-:-:S04]  /*0ef0*/  LOP3.LUT R3, R134, c[0x0][0x1c8], RZ, 0x3c, !PT ;  /* 0x0000720086037a12 */ /* 0x000fc800078e3cff */
[----:B------:R-:W-:-:S07]  /*0f00*/  ISETP.GE.AND P0, PT, R3, RZ, PT ;  /* 0x000000ff0300720c */ /* 0x000fce0003f06270 */
[----:B------:R-:W-:Y:S02]  /*0f10*/  @P1 IADD3 R0, R0, 0x1, RZ ;  /* 0x0000000100001810 */ /* 0x000fe40007ffe0ff */
[----:B------:R-:W-:-:S04]  /*0f20*/  ISETP.NE.AND P1, PT, RZ, c[0x0][0x1c8], PT ;  /* 0x00007200ff007a0c */ /* 0x000fc80003f25270 */
[----:B------:R-:W-:-:S09]  /*0f30*/  @!P0 IADD3 R0, -R0, RZ, RZ ;  /* 0x000000ff00008210 */ /* 0x000fd20007ffe1ff */
[----:B------:R-:W-:Y:S02]  /*0f40*/  @!P1 LOP3.LUT R0, RZ, c[0x0][0x1c8], RZ, 0x33, !PT ;  /* 0x00007200ff009a12 */ /* 0x000fe400078e33ff */
[----:B--2---:R-:W-:Y:S01]  /*0f50*/  SHF.R.S32.HI R10, RZ, 0x1f, R2 ;  /* 0x0000001fff0a7819 */ /* 0x004fe20000011402 */
[----:B------:R-:W-:-:S04]  /*0f60*/  IMAD.WIDE.U32 R12, R2, c[0x0][0x180], RZ ;  /* 0x00006000020c7a25 */ /* 0x000fc800078e00ff */
[C---:B------:R-:W-:Y:S02]  /*0f70*/  IMAD R3, R10.reuse, c[0x0][0x180], RZ ;  /* 0x000060000a037a24 */ /* 0x040fe400078e02ff */
[----:B------:R-:W-:Y:S02]  /*0f80*/  IMAD R10, R10, c[0x0][0x188], RZ ;  /* 0x000062000a0a7a24 */ /* 0x000fe400078e02ff */
[C---:B------:R-:W-:Y:S02]  /*0f90*/  IMAD R3, R2.reuse, c[0x0][0x184], R3 ;  /* 0x0000610002037a24 */ /* 0x040fe400078e0203 */
[C---:B------:R-:W-:Y:S02]  /*0fa0*/  IMAD R10, R2.reuse, c[0x0][0x18c], R10 ;  /* 0x00006300020a7a24 */ /* 0x040fe400078e020a */
[----:B------:R-:W-:Y:S01]  /*0fb0*/  IMAD.IADD R13, R13, 0x1, R3 ;  /* 0x000000010d0d7824 */ /* 0x000fe200078e0203 */
[----:B------:R-:W-:Y:S01]  /*0fc0*/  SHF.R.S32.HI R3, RZ, 0x1f, R0 ;  /* 0x0000001fff037819 */ /* 0x000fe20000011400 */
[----:B------:R-:W-:-:S04]  /*0fd0*/  IMAD.WIDE.U32 R14, R2, c[0x0][0x188], RZ ;  /* 0x00006200020e7a25 */ /* 0x000fc800078e00ff */
[----:B------:R-:W-:Y:S01]  /*0fe0*/  IMAD.WIDE.U32 R12, R9, c[0x0][0x198], R12 ;  /* 0x00006600090c7a25 */ /* 0x000fe200078e000c */
[----:B------:R-:W-:-:S04]  /*0ff0*/  IADD3 R10, R15, R10, RZ ;  /* 0x0000000a0f0a7210 */ /* 0x000fc80007ffe0ff */
[----:B------:R-:W-:Y:S01]  /*1000*/  IADD3 R13, R13, R4, RZ ;  /* 0x000000040d0d7210 */ /* 0x000fe20007ffe0ff */
[----:B------:R-:W-:-:S04]  /*1010*/  IMAD R4, R3, c[0x0][0x1b0], RZ ;  /* 0x00006c0003047a24 */ /* 0x000fc800078e02ff */
[----:B------:R-:W-:-:S04]  /*1020*/  IMAD.WIDE.U32 R18, R0, c[0x0][0x1b0], R12 ;  /* 0x00006c0000127a25 */ /* 0x000fc800078e000c */
[----:B------:R-:W-:Y:S01]  /*1030*/  IMAD R4, R0, c[0x0][0x1b4], R4 ;  /* 0x00006d0000047a24 */ /* 0x000fe200078e0204 */
[----:B------:R-:W-:Y:S01]  /*1040*/  MOV R6, R18 ;  /* 0x0000001200067202 */ /* 0x000fe20000000f00 */
[----:B------:R-:W-:Y:S02]  /*1050*/  IMAD.MOV.U32 R12, RZ, RZ, R14 ;  /* 0x000000ffff0c7224 */ /* 0x000fe400078e000e */
[----:B------:R-:W-:Y:S01]  /*1060*/  IMAD.IADD R4, R19, 0x1, R4 ;  /* 0x0000000113047824 */ /* 0x000fe200078e0204 */
[----:B------:R-:W-:Y:S05]  /*1070*/  BRA `(.L_x_1218) ;  /* 0x0000046000007947 */ /* 0x000fea0003800000 */
.L_x_1217:
        /* <DEDUP_REMOVED lines=14> */
[----:B------:R-:W-:-:S04]  /*1160*/  IADD3 R3, R7, R0, RZ ;  /* 0x0000000007037210 */ /* 0x000fc80007ffe0ff */
.L_x_1219:
[----:B------:R-:W-:Y:S01]  /*1170*/  IABS R7, c[0x0][0x1c8] ;  /* 0x0000720000077a13 */ /* 0x000fe20000000000 */
[----:B------:R-:W-:Y:S01]  /*1180*/  IMAD.MOV.U32 R15, RZ, RZ, R3 ;  /* 0x000000ffff0f7224 */ /* 0x000fe200078e0003 */
[----:B------:R-:W-:Y:S02]  /*1190*/  MOV R14, R6 ;  /* 0x00000006000e7202 */ /* 0x000fe40000000f00 */
[----:B------:R-:W1:Y:S01]  /*11a0*/  I2F.RP R8, R7 ;  /* 0x0000000700087306 */ /* 0x000e620000209400 */
[----:B------:R-:W-:-:S05]  /*11b0*/  @P0 IADD3 R10, R13, R10, RZ ;  /* 0x0000000a0d0a0210 */ /* 0x000fca0007ffe0ff */
[----:B------:R-:W-:-:S04]  /*11c0*/  @P0 IMAD.WIDE.U32 R18, R10, c[0x0][0x1a0], RZ ;  /* 0x000068000a120a25 */ /* 0x000fc800078e00ff */
[----:B------:R-:W-:Y:S01]  /*11d0*/  @P0 IMAD R10, R10, c[0x0][0x1a4], R19 ;  /* 0x000069000a0a0a24 */ /* 0x000fe200078e0213 */
[----:B------:R-:W-:Y:S01]  /*11e0*/  @P0 MOV R12, R18 ;  /* 0x00000012000c0202 */ /* 0x000fe20000000f00 */
        /* <DEDUP_REMOVED lines=19> */
[----:B------:R-:W-:-:S04]  /*1320*/  LEA R7, R34, 0xffffff00, 0x8 ;  /* 0xffffff0022077811 */ /* 0x000fc800078e40ff */
[----:B------:R-:W-:Y:S01]  /*1330*/  SHF.R.S32.HI R8, RZ, 0x1f, R7 ;  /* 0x0000001fff087819 */ /* 0x000fe20000011407 */
[----:B------:R-:W-:Y:S01]  /*1340*/  IMAD.WIDE.U32 R14, R7, c[0x0][0x198], R14 ;  /* 0x00006600070e7a25 */ /* 0x000fe200078e000e */
[----:B------:R-:W-:-:S03]  /*1350*/  @P3 IADD3 R0, R0, 0x1, RZ ;  /* 0x0000000100003810 */ /* 0x000fc60007ffe0ff */
[----:B------:R-:W-:Y:S02]  /*1360*/  IMAD R4, R8, c[0x0][0x198], RZ ;  /* 0x0000660008047a24 */ /* 0x000fe400078e02ff */
[----:B------:R-:W-:Y:S01]  /*1370*/  @!P2 IMAD.MOV R0, RZ, RZ, -R0 ;  /* 0x000000ffff00a224 */ /* 0x000fe200078e0a00 */
[----:B------:R-:W-:Y:S01]  /*1380*/  @!P1 LOP3.LUT R0, RZ, c[0x0][0x1c8], RZ, 0x33, !PT ;  /* 0x00007200ff009a12 */ /* 0x000fe200078e33ff */
[----:B------:R-:W-:Y:S02]  /*1390*/  IMAD R4, R7, c[0x0][0x19c], R4 ;  /* 0x0000670007047a24 */ /* 0x000fe400078e0204 */
[----:B------:R-:W-:Y:S01]  /*13a0*/  IMAD.MOV.U32 R9, RZ, RZ, R7 ;  /* 0x000000ffff097224 */ /* 0x000fe200078e0007 */
[----:B------:R-:W-:Y:S01]  /*13b0*/  SHF.R.S32.HI R3, RZ, 0x1f, R0 ;  /* 0x0000001fff037819 */ /* 0x000fe20000011400 */
[----:B------:R-:W-:-:S04]  /*13c0*/  IMAD.IADD R15, R15, 0x1, R4 ;  /* 0x000000010f0f7824 */ /* 0x000fc800078e0204 */
[----:B------:R-:W-:Y:S02]  /*13d0*/  IMAD R4, R3, c[0x0][0x1b0], RZ ;  /* 0x00006c0003047a24 */ /* 0x000fe400078e02ff */
[----:B------:R-:W-:-:S04]  /*13e0*/  IMAD.WIDE.U32 R14, R0, c[0x0][0x1b0], R14 ;  /* 0x00006c00000e7a25 */ /* 0x000fc800078e000e */
[----:B------:R-:W-:Y:S02]  /*13f0*/  IMAD R4, R0, c[0x0][0x1b4], R4 ;  /* 0x00006d0000047a24 */ /* 0x000fe400078e0204 */
[----:B------:R-:W-:-:S03]  /*1400*/  IMAD.MOV.U32 R6, RZ, RZ, R14 ;  /* 0x000000ffff067224 */ /* 0x000fc600078e000e */
        /* <DEDUP_REMOVED lines=9> */
[----:B------:R-:W-:Y:S02]  /*14a0*/  IADD3 R13, R15, R12, RZ ;  /* 0x0000000c0f0d7210 */ /* 0x000fe40007ffe0ff */
[----:B------:R-:W-:-:S05]  /*14b0*/  MOV R12, R14 ;  /* 0x0000000e000c7202 */ /* 0x000fca0000000f00 */
[----:B------:R-:W-:-:S05]  /*14c0*/  IMAD.WIDE.U32 R12, R2, c[0x0][0x188], R12 ;  /* 0x00006200020c7a25 */ /* 0x000fca00078e000c */
[----:B------:R-:W-:Y:S02]  /*14d0*/  IADD3 R10, R13, R10, RZ ;  /* 0x0000000a0d0a7210 */ /* 0x000fe40007ffe0ff */
.L_x_1218:
[----:B------:R1:W5:Y:S01]  /*14e0*/  @P4 LDG.E R111, [R136.64] ;  /* 0x00000006886f4981 */ /* 0x000362000c1e1900 */
[----:B------:R-:W-:Y:S01]  /*14f0*/  ISETP.NE.AND P0, PT, R11, -0x1, PT ;  /* 0xffffffff0b00780c */ /* 0x000fe20003f05270 */
[----:B------:R-:W-:Y:S01]  /*1500*/  IMAD.MOV.U32 R13, RZ, RZ, 0x2 ;  /* 0x00000002ff0d7424 */ /* 0x000fe200078e00ff */
[----:B------:R-:W-:Y:S01]  /*1510*/  SHF.R.S32.HI R55, RZ, 0x1f, R47 ;  /* 0x0000001fff377819 */ /* 0x000fe2000001142f */
[----:B------:R-:W-:Y:S01]  /*1520*/  IMAD.MOV.U32 R63, RZ, RZ, c[0x0][0x230] ;  /* 0x00008c00ff3f7624 */ /* 0x000fe200078e00ff */
[----:B------:R-:W-:Y:S01]  /*1530*/  SHF.R.S32.HI R78, RZ, 0x1f, R57 ;  /* 0x0000001fff4e7819 */ /* 0x000fe20000011439 */
[----:B------:R-:W-:Y:S01]  /*1540*/  IMAD.MOV.U32 R146, RZ, RZ, c[0x0][0x198] ;  /* 0x00006600ff927624 */ /* 0x000fe200078e00ff */
[CC--:B------:R-:W-:Y:S01]  /*1550*/  LEA.HI R15, R55.reuse, R47.reuse, RZ, 0x2 ;  /* 0x0000002f370f7211 */ /* 0x0c0fe200078f10ff */
[----:B------:R-:W-:Y:S01]  /*1560*/  IMAD.MOV.U32 R112, RZ, RZ, 0x5 ;  /* 0x00000005ff707424 */ /* 0x000fe200078e00ff */
[----:B------:R-:W-:Y:S01]  /*1570*/  LEA.HI R52, R55, R47, RZ, 0x3 ;  /* 0x0000002f37347211 */ /* 0x000fe200078f18ff */
[----:B------:R-:W-:Y:S01]  /*1580*/  IMAD.SHL.U32 R46, R146, 0x20, RZ ;  /* 0x00000020922e7824 */ /* 0x000fe200078e00ff */
[----:B------:R-:W-:-:S02]  /*1590*/  LOP3.LUT R61, R15, 0xfffffffc, RZ, 0xc0, !PT ;  /* 0xfffffffc0f3d7812 */ /* 0x000fc400078ec0ff */
[----:B------:R-:W-:Y:S01]  /*15a0*/  SHF.R.S32.HI R132, RZ, 0x2, R15 ;  /* 0x00000002ff847819 */ /* 0x000fe2000001140f */
[----:B------:R-:W-:Y:S01]  /*15b0*/  @P0 IMAD.WIDE.U32 R20, R11, c[0x0][0x190], RZ ;  /* 0x000064000b140a25 */ /* 0x000fe200078e00ff */
[----:B------:R-:W-:Y:S02]  /*15c0*/  SHF.R.S32.HI R51, RZ, 0x3, R52 ;  /* 0x00000003ff337819 */ /* 0x000fe40000011434 */
[-C--:B------:R-:W-:Y:S01]  /*15d0*/  IADD3 R61, -R61, R47.reuse, RZ ;  /* 0x0000002f3d3d7210 */ /* 0x080fe20007ffe1ff */
[----:B------:R-:W-:Y:S01]  /*15e0*/  @P0 IMAD R11, R11, c[0x0][0x194], R21 ;  /* 0x000065000b0b0a24 */ /* 0x000fe200078e0215 */
[----:B------:R-:W-:Y:S01]  /*15f0*/  MOV R21, c[0x0][0x230] ;  /* 0x00008c0000157a02 */ /* 0x000fe20000000f00 */
[----:B------:R-:W-:Y:S01]  /*1600*/  @P0 IMAD.MOV.U32 R14, RZ, RZ, R20 ;  /* 0x000000ffff0e0224 */ /* 0x000fe200078e0014 */
[CC--:B------:R-:W-:Y:S01]  /*1610*/  LEA.HI R121, R55.reuse, R47.reuse, RZ, 0x5 ;  /* 0x0000002f37797211 */ /* 0x0c0fe200078f28ff */
[----:B------:R-:W-:Y:S01]  /*1620*/  IMAD.MOV.U32 R20, RZ, RZ, RZ ;  /* 0x000000ffff147224 */ /* 0x000fe200078e00ff */
[----:B------:R-:W-:Y:S01]  /*1630*/  LEA.HI R55, R55, R47, RZ, 0x4 ;  /* 0x0000002f37377211 */ /* 0x000fe200078f20ff */
[----:B-----5:R-:W-:Y:S01]  /*1640*/  @!P0 IMAD R2, R5, c[0x0][0x178], RZ ;  /* 0x00005e0005028a24 */ /* 0x020fe200078e02ff */
[----:B------:R-:W-:Y:S01]  /*1650*/  LEA.HI R15, R15, R132, RZ, 0x1 ;  /* 0x000000840f0f7211 */ /* 0x000fe200078f08ff */
[----:B------:R-:W-:Y:S01]  /*1660*/  IMAD.HI.U32 R63, R13, R63, R20 ;  /* 0x0000003f0d3f7227 */ /* 0x000fe200078e0014 */
[----:B------:R-:W-:-:S02]  /*1670*/  LOP3.LUT R52, R52, 0xfffffff8, RZ, 0xc0, !PT ;  /* 0xfffffff834347812 */ /* 0x000fc400078ec0ff */
[----:B------:R-:W-:Y:S01]  /*1680*/  LOP3.LUT R15, R15, 0x7fffffe, RZ, 0xc0, !PT ;  /* 0x07fffffe0f0f7812 */ /* 0x000fe200078ec0ff */
[----:B------:R-:W-:Y:S01]  /*1690*/  IMAD.SHL.U32 R13, R51, 0x40, RZ ;  /* 0x00000040330d7824 */ /* 0x000fe200078e00ff */
[----:B------:R-:W-:Y:S01]  /*16a0*/  LOP3.LUT R55, R55, 0xfffffff0, RZ, 0xc0, !PT ;  /* 0xfffffff037377812 */ /* 0x000fe200078ec0ff */
[----:B------:R-:W-:Y:S01]  /*16b0*/  @!P0 IMAD.WIDE.U32 R18, R231, c[0x0][0x178], RZ ;  /* 0x00005e00e7128a25 */ /* 0x000fe200078e00ff */
[----:B------:R-:W-:Y:S02]  /*16c0*/  SHF.R.S32.HI R121, RZ, 0x5, R121 ;  /* 0x00000005ff797819 */ /* 0x000fe40000011479 */
[----:B------:R-:W-:Y:S01]  /*16d0*/  LOP3.LUT R13, R13, 0xc0, RZ, 0xc0, !PT ;  /* 0x000000c00d0d7812 */ /* 0x000fe200078ec0ff */
[----:B------:R-:W-:Y:S01]  /*16e0*/  @!P0 IMAD R2, R231, c[0x0][0x17c], R2 ;  /* 0x00005f00e7028a24 */ /* 0x000fe200078e0202 */
[----:B------:R-:W-:Y:S01]  /*16f0*/  SHF.R.S32.HI R133, RZ, 0x1f, R132 ;  /* 0x0000001fff857819 */ /* 0x000fe20000011484 */
[----:B------:R-:W-:Y:S01]  /*1700*/  IMAD.SHL.U32 R148, R61, 0x8, RZ ;  /* 0x000000083d947824 */ /* 0x000fe200078e00ff */
[----:B------:R-:W-:Y:S01]  /*1710*/  LEA.HI R78, R78, R57, RZ, 0x8 ;  /* 0x000000394e4e7211 */ /* 0x000fe200078f40ff */
[----:B------:R-:W-:Y:S01]  /*1720*/  @!P0 IMAD.IADD R11, R19, 0x1, R2 ;  /* 0x00000001130b8824 */ /* 0x000fe200078e0202 */
[----:B------:R-:W-:Y:S01]  /*1730*/  SHF.R.S32.HI R60, RZ, 0x1, R63 ;  /* 0x00000001ff3c7819 */ /* 0x000fe2000001143f */
[----:B------:R-:W-:Y:S01]  /*1740*/  @!P0 IMAD.MOV.U32 R14, RZ, RZ, R18 ;  /* 0x000000ffff0e8224 */ /* 0x000fe200078e0012 */
[----:B------:R-:W-:Y:S01]  /*1750*/  SHF.R.S32.HI R149, RZ, 0x1f, R148 ;  /* 0x0000001fff957819 */ /* 0x000fe20000011494 */
[----:B------:R-:W-:Y:S01]  /*1760*/  IMAD.IADD R52, R47, 0x1, -R52 ;  /* 0x000000012f347824 */ /* 0x000fe200078e0a34 */
[----:B------:R-:W-:Y:S01]  /*1770*/  IADD3 R18, P0, R148, R12, RZ ;  /* 0x0000000c94127210 */ /* 0x000fe20007f1e0ff */
[----:B------:R-:W-:Y:S01]  /*1780*/  IMAD.IADD R15, R132, 0x1, -R15 ;  /* 0x00000001840f7824 */ /* 0x000fe200078e0a0f */
[----:B------:R-:W-:Y:S01]  /*1790*/  LOP3.LUT R2, R13, 0x18, R148, 0xf8, !PT ;  /* 0x000000180d027812 */ /* 0x000fe200078ef894 */
[----:B------:R-:W-:Y:S01]  /*17a0*/  IMAD.IADD R55, R47, 0x1, -R55 ;  /* 0x000000012f377824 */ /* 0x000fe200078e0a37 */
[----:B------:R-:W-:Y:S01]  /*17b0*/  LEA.HI R50, R52, R52, RZ, 0x1 ;  /* 0x0000003434327211 */ /* 0x000fe200078f08ff */
[----:B------:R-:W-:Y:S01]  /*17c0*/  IMAD.X R19, R149, 0x1, R10, P0 ;  /* 0x0000000195137824 */ /* 0x000fe200000e060a */
[----:B------:R-:W-:Y:S01]  /*17d0*/  SHF.R.U32.HI R13, RZ, 0x3, R13 ;  /* 0x00000003ff0d7819 */ /* 0x000fe2000001160d */
[----:B------:R-:W-:Y:S01]  /*17e0*/  IMAD.WIDE R16, R16, 0x40, R132 ;  /* 0x0000004010107825 */ /* 0x000fe200078e0284 */
[----:B------:R-:W-:-:S02]  /*17f0*/  IADD3 R124, P0, R132, R9, RZ ;  /* 0x00000009847c7210 */ /* 0x000fc40007f1e0ff */
[----:B------:R-:W-:Y:S01]  /*1800*/  LEA R121, R121, R15, 0x3 ;  /* 0x0000000f79797211 */ /* 0x000fe200078e18ff */
[----:B------:R-:W-:Y:S01]  /*1810*/  IMAD.WIDE.U32 R18, R0, c[0x0][0x1b8], R18 ;  /* 0x00006e0000127a25 */ /* 0x000fe200078e0012 */
[----:B------:R-:W-:Y:S02]  /*1820*/  LEA.HI R54, R55, R55, RZ, 0x1 ;  /* 0x0000003737367211 */ /* 0x000fe400078f08ff */
[----:B------:R-:W-:Y:S01]  /*1830*/  LOP3.LUT R15, R50, 0xfffffffe, RZ, 0xc0, !PT ;  /* 0xfffffffe320f7812 */ /* 0x000fe200078ec0ff */
[----:B------:R-:W-:Y:S01]  /*1840*/  IMAD.X R8, R133, 0x1, R8, P0 ;  /* 0x0000000185087824 */ /* 0x000fe200000e0608 */
[----:B------:R-:W-:Y:S01]  /*1850*/  LOP3.LUT R13, R2, R13, RZ, 0x3c, !PT ;  /* 0x0000000d020d7212 */ /* 0x000fe200078e3cff */
[----:B------:R-:W-:Y:S01]  /*1860*/  IMAD R2, R3, c[0x0][0x1b8], RZ ;  /* 0x00006e0003027a24 */ /* 0x000fe200078e02ff */
[----:B------:R-:W-:Y:S01]  /*1870*/  IADD3 R14, P1, R148, R14, RZ ;  /* 0x0000000e940e7210 */ /* 0x000fe20007f3e0ff */
[----:B------:R-:W-:Y:S01]  /*1880*/  IMAD.IADD R52, R52, 0x1, -R15 ;  /* 0x0000000134347824 */ /* 0x000fe200078e0a0f */
[----:B------:R-:W-:Y:S01]  /*1890*/  SHF.R.S32.HI R78, RZ, 0x8, R78 ;  /* 0x00000008ff4e7819 */ /* 0x000fe2000001144e */
[----:B------:R-:W-:Y:S01]  /*18a0*/  IMAD R2, R0, c[0x0][0x1bc], R2 ;  /* 0x00006f0000027a24 */ /* 0x000fe200078e0202 */
[--C-:B------:R-:W-:Y:S01]  /*18b0*/  SHF.R.S32.HI R53, RZ, 0x1, R54.reuse ;  /* 0x00000001ff357819 */ /* 0x100fe20000011436 */
[----:B------:R-:W-:Y:S01]  /*18c0*/  IMAD R9, R17, c[0x0][0x190], RZ ;  /* 0x0000640011097a24 */ /* 0x000fe200078e02ff */
[----:B------:R-:W-:Y:S01]  /*18d0*/  SHF.R.S32.HI R12, RZ, 0x1f, R54 ;  /* 0x0000001fff0c7819 */ /* 0x000fe20000011436 */
[----:B------:R-:W-:Y:S01]  /*18e0*/  IMAD.IADD R19, R19, 0x1, R2 ;  /* 0x0000000113137824 */ /* 0x000fe200078e0202 */
[----:B------:R-:W-:Y:S01]  /*18f0*/  IADD3 R128, P0, R148, R6, RZ ;  /* 0x0000000694807210 */ /* 0x000fe20007f1e0ff */
[----:B------:R-:W-:Y:S01]  /*1900*/  IMAD R9, R16, c[0x0][0x194], R9 ;  /* 0x0000650010097a24 */ /* 0x000fe200078e0209 */
[----:B------:R-:W-:Y:S01]  /*1910*/  IADD3.X R15, R149, R11, RZ, P1, !PT ;  /* 0x0000000b950f7210 */ /* 0x000fe20000ffe4ff */
[----:B------:R-:W-:Y:S01]  /*1920*/  IMAD.SHL.U32 R61, R61, 0x4, RZ ;  /* 0x000000043d3d7824 */ /* 0x000fe200078e00ff */
[----:B------:R-:W-:Y:S01]  /*1930*/  IMNMX R78, R229, R78, !PT ;  /* 0x0000004ee54e7217 */ /* 0x000fe20007800200 */
[----:B------:R-:W-:Y:S01]  /*1940*/  IMAD.X R129, R149, 0x1, R4, P0 ;  /* 0x0000000195817824 */ /* 0x000fe200000e0604 */
[----:B------:R-:W-:Y:S01]  /*1950*/  LEA.HI R12, R12, R53, RZ, 0x2 ;  /* 0x000000350c0c7211 */ /* 0x000fe200078f10ff */
[----:B------:R-:W-:Y:S01]  /*1960*/  IMAD.WIDE.U32 R14, R16, c[0x0][0x190], R14 ;  /* 0x00006400100e7a25 */ /* 0x000fe200078e000e */
[----:B------:R-:W-:-:S02]  /*1970*/  SHF.R.S32.HI R2, RZ, 0x1f, R134 ;  /* 0x0000001fff027819 */ /* 0x000fc40000011486 */
[----:B------:R-:W-:Y:S01]  /*1980*/  ISETP.GT.AND P0, PT, R34, R78, PT ;  /* 0x0000004e2200720c */ /* 0x000fe20003f04270 */
[----:B------:R-:W-:Y:S01]  /*1990*/  IMAD R8, R8, c[0x0][0x1a0], RZ ;  /* 0x0000680008087a24 */ /* 0x000fe200078e02ff */
[----:B------:R-:W-:Y:S01]  /*19a0*/  LOP3.LUT R12, R12, 0xfffffffc, RZ, 0xc0, !PT ;  /* 0xfffffffc0c0c7812 */ /* 0x000fe200078ec0ff */
[----:B------:R-:W-:Y:S01]  /*19b0*/  IMAD R2, R2, c[0x0][0x1a8], RZ ;  /* 0x00006a0002027a24 */ /* 0x000fe200078e02ff */
[----:B------:R-:W-:Y:S01]  /*19c0*/  IADD3 R15, R15, R9, RZ ;  /* 0x000000090f0f7210 */ /* 0x000fe20007ffe0ff */
[----:B------:R-:W-:Y:S01]  /*19d0*/  IMAD R130, R133, c[0x0][0x198], RZ ;  /* 0x0000660085827a24 */ /* 0x000fe200078e02ff */
[----:B------:R-:W-:Y:S01]  /*19e0*/  MOV R31, 0x10 ;  /* 0x00000010001f7802 */ /* 0x000fe20000000f00 */
[----:B------:R-:W-:Y:S01]  /*19f0*/  IMAD.IADD R53, R53, 0x1, -R12 ;  /* 0x0000000135357824 */ /* 0x000fe200078e0a0c */
[----:B------:R-:W-:Y:S01]  /*1a00*/  SHF.L.U64.HI R45, R146, R112, c[0x0][0x19c] ;  /* 0x00006700922d7619 */ /* 0x000fe20000010270 */
[----:B------:R-:W-:Y:S01]  /*1a10*/  IMAD R62, R132, R60, R61 ;  /* 0x0000003c843e7224 */ /* 0x000fe200078e023d */
[----:B------:R-:W-:Y:S01]  /*1a20*/  SHF.R.S32.HI R50, RZ, 0x1, R50 ;  /* 0x00000001ff327819 */ /* 0x000fe20000011432 */
[----:B------:R-:W-:Y:S01]  /*1a30*/  IMAD R56, R134, c[0x0][0x1ac], R2 ;  /* 0x00006b0086387a24 */ /* 0x000fe200078e0202 */
[----:B------:R-:W-:Y:S01]  /*1a40*/  LOP3.LUT P1, RZ, R53, 0x2, RZ, 0xc0, !PT ;  /* 0x0000000235ff7812 */ /* 0x000fe2000782c0ff */
[----:B------:R-:W-:Y:S01]  /*1a50*/  IMAD R126, R124, c[0x0][0x1a4], R8 ;  /* 0x000069007c7e7a24 */ /* 0x000fe200078e0208 */
[----:B------:R-:W-:Y:S01]  /*1a60*/  SHF.R.S32.HI R59, RZ, 0x1f, R62 ;  /* 0x0000001fff3b7819 */ /* 0x000fe2000001143e */
[----:B------:R-:W-:Y:S01]  /*1a70*/  IMAD.MOV.U32 R2, RZ, RZ, c[0x0][0x1a0] ;  /* 0x00006800ff027624 */ /* 0x000fe200078e00ff */
[----:B------:R-:W-:Y:S01]  /*1a80*/  SEL R31, R31, 0xfffffff0, !P1 ;  /* 0xfffffff01f1f7807 */ /* 0x000fe20004800000 */
[----:B------:R-:W-:-:S02]  /*1a90*/  IMAD R130, R132, c[0x0][0x19c], R130 ;  /* 0x0000670084827a24 */ /* 0x000fc400078e0282 */
[----:B------:R-:W-:Y:S01]  /*1aa0*/  IMAD.IADD R61, R61, 0x1, R62 ;  /* 0x000000013d3d7824 */ /* 0x000fe200078e023e */
[----:B------:R-:W-:Y:S01]  /*1ab0*/  SHF.L.U64.HI R35, R2, R112, c[0x0][0x1a4] ;  /* 0x0000690002237619 */ /* 0x000fe20000010270 */
[----:B------:R-:W-:Y:S01]  /*1ac0*/  IMAD.WIDE.U32 R128, R132, c[0x0][0x198], R128 ;  /* 0x0000660084807a25 */ /* 0x000fe200078e0080 */
[----:B------:R-:W-:Y:S02]  /*1ad0*/  SHF.L.U32 R44, R2, 0x5, RZ ;  /* 0x00000005022c7819 */ /* 0x000fe400000006ff */
[----:B------:R-:W-:Y:S01]  /*1ae0*/  SHF.R.S32.HI R58, RZ, 0x1f, R61 ;  /* 0x0000001fff3a7819 */ /* 0x000fe2000001143d */
[----:B------:R-:W-:Y:S01]  /*1af0*/  IMAD.WIDE.U32 R124, R124, c[0x0][0x1a0], R18 ;  /* 0x000068007c7c7a25 */ /* 0x000fe200078e0012 */
[----:B------:R-:W-:-:S03]  /*1b00*/  IADD3 R131, R129, R130, RZ ;  /* 0x0000008281837210 */ /* 0x000fc60007ffe0ff */
[----:B------:R-:W-:-:S04]  /*1b10*/  IMAD.WIDE.U32 R134, R134, c[0x0][0x1a8], R14 ;  /* 0x00006a0086867a25 */ /* 0x000fc800078e000e */
[----:B------:R-:W-:Y:S02]  /*1b20*/  IMAD.U32 R121, R121, 0x20, R13 ;  /* 0x0000002079797824 */ /* 0x000fe400078e000d */
[----:B------:R-:W-:Y:S02]  /*1b30*/  IMAD.IADD R127, R125, 0x1, R126 ;  /* 0x000000017d7f7824 */ /* 0x000fe400078e027e */
[----:B------:R-:W-:Y:S02]  /*1b40*/  IMAD.IADD R56, R135, 0x1, R56 ;  /* 0x0000000187387824 */ /* 0x000fe400078e0238 */
[----:B------:R-:W-:Y:S01]  /*1b50*/  @!P4 IMAD.MOV.U32 R111, RZ, RZ, RZ ;  /* 0x000000ffff6fc224 */ /* 0x000fe200078e00ff */
[----:B------:R-:W-:Y:S05]  /*1b60*/  @!P0 BRA `(.L_x_1220) ;  /* 0x00006cd000008947 */ /* 0x000fea0003800000 */
[--C-:B-1----:R-:W-:Y:S01]  /*1b70*/  IMAD.IADD R111, R111, 0x1, R7.reuse ;  /* 0x000000016f6f7824 */ /* 0x102fe200078e0207 */
[----:B------:R-:W-:Y:S01]  /*1b80*/  SHF.R.S32.HI R4, RZ, 0x1f, R7 ;  /* 0x0000001fff047819 */ /* 0x000fe20000011407 */
[----:B------:R-:W-:Y:S01]  /*1b90*/  IMAD R6, R5, c[0x0][0x280], RZ ;  /* 0x0000a00005067a24 */ /* 0x000fe200078e02ff */
[--C-:B------:R-:W-:Y:S01]  /*1ba0*/  IADD3 R7, P1, P0, R7, R132, -R57.reuse ;  /* 0x0000008407077210 */ /* 0x100fe2000783e839 */
[----:B------:R-:W-:Y:S01]  /*1bb0*/  IMAD R5, R5, c[0x0][0x278], RZ ;  /* 0x00009e0005057a24 */ /* 0x000fe200078e02ff */
[----:B------:R-:W-:Y:S01]  /*1bc0*/  SHF.R.S32.HI R8, RZ, 0x1f, R57 ;  /* 0x0000001fff087819 */ /* 0x000fe20000011439 */
[C---:B------:R-:W-:Y:S01]  /*1bd0*/  IMAD.WIDE.U32 R12, R231.reuse, c[0x0][0x278], R148 ;  /* 0x00009e00e70c7a25 */ /* 0x040fe200078e0094 */
[----:B------:R-:W-:Y:S01]  /*1be0*/  UMOV UR13, 0x80 ;  /* 0x00000080000d7882 */ /* 0x000fe20000000000 */
[----:B------:R-:W-:Y:S01]  /*1bf0*/  SHF.L.U32 R77, R60, 0x5, RZ ;  /* 0x000000053c4d7819 */ /* 0x000fe200000006ff */
[----:B------:R-:W-:Y:S01]  /*1c00*/  ULDC.64 UR4, c[0x0][0x1a0] ;  /* 0x0000680000047ab9 */ /* 0x000fe20000000a00 */
[C---:B------:R-:W-:Y:S01]  /*1c10*/  IMAD R5, R231.reuse, c[0x0][0x27c], R5 ;  /* 0x00009f00e7057a24 */ /* 0x040fe200078e0205 */
[----:B------:R-:W-:Y:S01]  /*1c20*/  IADD3.X R4, R4, R133, ~R8, P1, P0 ;  /* 0x0000008504047210 */ /* 0x000fe20000fe0c08 */
[C---:B------:R-:W-:Y:S01]  /*1c30*/  IMAD.WIDE.U32 R10, R231.reuse, c[0x0][0x280], R148 ;  /* 0x0000a000e70a7a25 */ /* 0x040fe200078e0094 */
[----:B------:R-:W-:Y:S01]  /*1c40*/  UIMAD UR18, UR13, UR5, URZ ;  /* 0x000000050d1272a4 */ /* 0x000fe2000f8e023f */
[----:B------:R-:W-:Y:S01]  /*1c50*/  IADD3 R120, R132, 0x20, RZ ;  /* 0x0000002084787810 */ /* 0x000fe20007ffe0ff */
[----:B------:R-:W-:Y:S01]  /*1c60*/  UMOV UR12, 0x40 ;  /* 0x00000040000c7882 */ /* 0x000fe20000000000 */
[----:B------:R-:W-:Y:S01]  /*1c70*/  IMAD R6, R231, c[0x0][0x284], R6 ;  /* 0x0000a100e7067a24 */ /* 0x000fe200078e0206 */
[----:B------:R-:W-:Y:S01]  /*1c80*/  UMOV UR11, 0xc0 ;  /* 0x000000c0000b7882 */ /* 0x000fe20000000000 */
[----:B------:R-:W-:Y:S01]  /*1c90*/  IMAD.IADD R9, R13, 0x1, R5 ;  /* 0x000000010d097824 */ /* 0x000fe200078e0205 */
[----:B------:R-:W-:Y:S01]  /*1ca0*/  UMOV UR10, 0x140 ;  /* 0x00000140000a7882 */ /* 0x000fe20000000000 */
[C---:B------:R-:W-:Y:S01]  /*1cb0*/  IMAD R5, R4.reuse, c[0x0][0x290], RZ ;  /* 0x0000a40004057a24 */ /* 0x040fe200078e02ff */
[----:B------:R-:W-:Y:S01]  /*1cc0*/  UMOV UR9, 0x180 ;  /* 0x0000018000097882 */ /* 0x000fe20000000000 */
[----:B------:R-:W-:Y:S01]  /*1cd0*/  IMAD.MOV.U32 R8, RZ, RZ, R12 ;  /* 0x000000ffff087224 */ /* 0x000fe200078e000c */
[----:B------:R-:W-:Y:S01]  /*1ce0*/  UMOV UR8, 0x1c0 ;  /* 0x000001c000087882 */ /* 0x000fe20000000000 */
[----:B------:R-:W-:Y:S01]  /*1cf0*/  IMAD R4, R4, c[0x0][0x288], RZ ;  /* 0x0000a20004047a24 */ /* 0x000fe200078e02ff */
[----:B------:R-:W-:Y:S01]  /*1d00*/  UIMAD UR19, UR12, UR5, URZ ;  /* 0x000000050c1372a4 */ /* 0x000fe2000f8e023f */
[----:B------:R-:W-:Y:S01]  /*1d10*/  IMAD.IADD R11, R11, 0x1, R6 ;  /* 0x000000010b0b7824 */ /* 0x000fe200078e0206 */
[----:B------:R-:W-:Y:S01]  /*1d20*/  UIMAD UR16, UR11, UR5, URZ ;  /* 0x000000050b1072a4 */ /* 0x000fe2000f8e023f */
[C---:B------:R-:W-:Y:S01]  /*1d30*/  IMAD R4, R7.reuse, c[0x0][0x28c], R4 ;  /* 0x0000a30007047a24 */ /* 0x040fe200078e0204 */
[----:B------:R-:W-:Y:S01]  /*1d40*/  UIMAD UR15, UR10, UR5, URZ ;  /* 0x000000050a0f72a4 */ /* 0x000fe2000f8e023f */
[C---:B------:R-:W-:Y:S01]  /*1d50*/  IMAD.WIDE.U32 R8, R7.reuse, c[0x0][0x288], R8 ;  /* 0x0000a20007087a25 */ /* 0x040fe200078e0008 */
[----:B------:R-:W-:Y:S01]  /*1d60*/  UIMAD UR14, UR9, UR5, URZ ;  /* 0x00000005090e72a4 */ /* 0x000fe2000f8e023f */
[C---:B------:R-:W-:Y:S01]  /*1d70*/  IADD3 R119, R132.reuse, 0x40, RZ ;  /* 0x0000004084777810 */ /* 0x040fe20007ffe0ff */
[----:B------:R-:W-:Y:S01]  /*1d80*/  UIMAD UR26, UR8, UR5, URZ ;  /* 0x00000005081a72a4 */ /* 0x000fe2000f8e023f */
[C---:B------:R-:W-:Y:S01]  /*1d90*/  IMAD R5, R7.reuse, c[0x0][0x294], R5 ;  /* 0x0000a50007057a24 */ /* 0x040fe200078e0205 */
[----:B------:R-:W-:Y:S01]  /*1da0*/  UIMAD.WIDE.U32 UR32, UR11, UR4, URZ ;  /* 0x000000040b2072a5 */ /* 0x000fe2000f8e003f */
[----:B------:R-:W-:Y:S01]  /*1db0*/  IMAD.WIDE.U32 R10, R7, c[0x0][0x290], R10 ;  /* 0x0000a400070a7a25 */ /* 0x000fe200078e000a */
[----:B------:R-:W-:Y:S01]  /*1dc0*/  ULDC UR5, c[0x0][0x294] ;  /* 0x0000a50000057ab9 */ /* 0x000fe20000000800 */
[----:B------:R-:W-:Y:S01]  /*1dd0*/  IADD3 R118, R132, 0x60, RZ ;  /* 0x0000006084767810 */ /* 0x000fe20007ffe0ff */
[----:B------:R-:W-:Y:S01]  /*1de0*/  UIMAD.WIDE.U32 UR30, UR10, UR4, URZ ;  /* 0x000000040a1e72a5 */ /* 0x000fe2000f8e003f */
[----:B------:R-:W-:Y:S01]  /*1df0*/  IMAD.IADD R9, R9, 0x1, R4 ;  /* 0x0000000109097824 */ /* 0x000fe200078e0204 */
[----:B------:R-:W-:Y:S01]  /*1e00*/  UIMAD.WIDE.U32 UR28, UR9, UR4, URZ ;  /* 0x00000004091c72a5 */ /* 0x000fe2000f8e003f */
[----:B------:R-:W-:Y:S01]  /*1e10*/  IMAD R106, R3, c[0x0][0x298], RZ ;  /* 0x0000a600036a7a24 */ /* 0x000fe200078e02ff */
[----:B------:R-:W-:Y:S01]  /*1e20*/  ULDC UR17, c[0x0][0x19c] ;  /* 0x0000670000117ab9 */ /* 0x000fe20000000800 */
[----:B------:R-:W-:Y:S01]  /*1e30*/  IMAD.IADD R7, R11, 0x1, R5 ;  /* 0x000000010b077824 */ /* 0x000fe200078e0205 */
[----:B------:R-:W-:Y:S01]  /*1e40*/  UIMAD UR11, UR11, UR5, URZ ;  /* 0x000000050b0b72a4 */ /* 0x000fe2000f8e023f */
[----:B------:R-:W-:Y:S01]  /*1e50*/  IMAD.MOV.U32 R6, RZ, RZ, R10 ;  /* 0x000000ffff067224 */ /* 0x000fe200078e000a */
[----:B------:R-:W-:Y:S01]  /*1e60*/  UIMAD UR10, UR10, UR5, URZ ;  /* 0x000000050a0a72a4 */ /* 0x000fe2000f8e023f */
[----:B------:R-:W-:Y:S01]  /*1e70*/  IMAD.WIDE.U32 R12, R2, 0x40, RZ ;  /* 0x00000040020c7825 */ /* 0x000fe200078e00ff */
[----:B------:R-:W-:Y:S01]  /*1e80*/  UIMAD UR9, UR9, UR5, URZ ;  /* 0x00000005090972a4 */ /* 0x000fe2000f8e023f */
[----:B------:R-:W-:Y:S01]  /*1e90*/  IADD3 R117, R132, 0x80, RZ ;  /* 0x0000008084757810 */ /* 0x000fe20007ffe0ff */
[----:B------:R-:W-:Y:S01]  /*1ea0*/  UIMAD UR13, UR13, UR17, URZ ;  /* 0x000000110d0d72a4 */ /* 0x000fe2000f8e023f */
[----:B------:R-:W-:Y:S01]  /*1eb0*/  IMAD R104, R3, c[0x0][0x2a0], RZ ;  /* 0x0000a80003687a24 */ /* 0x000fe200078e02ff */
[----:B------:R-:W-:Y:S01]  /*1ec0*/  UIMAD UR12, UR12, UR17, URZ ;  /* 0x000000110c0c72a4 */ /* 0x000fe2000f8e023f */
[----:B------:R-:W-:Y:S01]  /*1ed0*/  IMAD.WIDE.U32 R10, R2, 0x80, RZ ;  /* 0x00000080020a7825 */ /* 0x000fe200078e00ff */
[----:B------:R-:W-:Y:S01]  /*1ee0*/  UIMAD UR5, UR8, UR5, URZ ;  /* 0x00000005080572a4 */ /* 0x000fe2000f8e023f */
[----:B------:R-:W-:Y:S01]  /*1ef0*/  IADD3 R90, R13, UR19, RZ ;  /* 0x000000130d5a7c10 */ /* 0x000fe2000fffe0ff */
[----:B------:R-:W-:Y:S01]  /*1f00*/  UIMAD.WIDE.U32 UR34, UR8, UR4, URZ ;  /* 0x00000004082272a5 */ /* 0x000fe2000f8e003f */
[C---:B------:R-:W-:Y:S01]  /*1f10*/  IMAD R106, R0.reuse, c[0x0][0x29c], R106 ;  /* 0x0000a700006a7a24 */ /* 0x040fe200078e026a */
[----:B------:R-:W-:Y:S01]  /*1f20*/  IADD3 R95, R11, UR18, RZ ;  /* 0x000000120b5f7c10 */ /* 0x000fe2000fffe0ff */
[----:B------:R-:W-:Y:S01]  /*1f30*/  IMAD.WIDE.U32 R2, R0, c[0x0][0x298], R8 ;  /* 0x0000a60000027a25 */ /* 0x000fe200078e0008 */
[C---:B------:R-:W-:Y:S01]  /*1f40*/  SHF.L.U32 R96, R10.reuse, 0x1, RZ ;  /* 0x000000010a607819 */ /* 0x040fe200000006ff */
[----:B------:R-:W-:Y:S01]  /*1f50*/  ULDC UR25, c[0x0][0x28c] ;  /* 0x0000a30000197ab9 */ /* 0x000fe20000000800 */
[----:B------:R-:W-:Y:S01]  /*1f60*/  SHF.L.U64.HI R95, R10, 0x1, R95 ;  /* 0x000000010a5f7819 */ /* 0x000fe2000001025f */
[----:B------:R-:W-:Y:S01]  /*1f70*/  IMAD R104, R0, c[0x0][0x2a4], R104 ;  /* 0x0000a90000687a24 */ /* 0x000fe200078e0268 */
[----:B------:R-:W-:Y:S01]  /*1f80*/  LEA R107, P0, R2, c[0x0][0x268], 0x1 ;  /* 0x00009a00026b7a11 */ /* 0x000fe200078008ff */
[----:B------:R-:W-:Y:S01]  /*1f90*/  IMAD.WIDE.U32 R4, R0, c[0x0][0x2a0], R6 ;  /* 0x0000a80000047a25 */ /* 0x000fe200078e0006 */
[----:B------:R-:W-:Y:S01]  /*1fa0*/  SHF.L.U64.HI R90, R12, 0x1, R90 ;  /* 0x000000010c5a7819 */ /* 0x000fe2000001025a */
        /* <DEDUP_REMOVED lines=12> */
[----:B------:R-:W-:Y:S01]  /*2070*/  IMAD.MOV.U32 R83, RZ, RZ, 0x7 ;  /* 0x00000007ff537424 */ /* 0x000fe200078e00ff */
        /* <DEDUP_REMOVED lines=11> */
[----:B------:R-:W-:Y:S01]  /*2130*/  IMAD.WIDE.U32 R144, R138, 0xc0, RZ ;  /* 0x000000c08a907825 */ /* 0x000fe200078e00ff */
[-C--:B------:R-:W-:Y:S01]  /*2140*/  IADD3 R33, P1, R62, R111.reuse, RZ ;  /* 0x0000006f3e217210 */ /* 0x080fe20007f3e0ff */
[----:B------:R-:W-:Y:S01]  /*2150*/  ULDC UR22, c[0x0][0x28c] ;  /* 0x0000a30000167ab9 */ /* 0x000fe20000000800 */
[----:B------:R-:W-:Y:S01]  /*2160*/  IADD3 R111, P0, R61, R111, RZ ;  /* 0x0000006f3d6f7210 */ /* 0x000fe20007f1e0ff */
[C---:B------:R-:W-:Y:S01]  /*2170*/  IMAD.WIDE.U32 R142, R138.reuse, 0x140, RZ ;  /* 0x000001408a8e7825 */ /* 0x040fe200078e00ff */
[C---:B------:R-:W-:Y:S01]  /*2180*/  SHF.L.U64.HI R88, R138.reuse, R80, c[0x0][0x294] ;  /* 0x0000a5008a587619 */ /* 0x040fe20000010250 */
[----:B------:R-:W-:Y:S01]  /*2190*/  ULDC UR21, c[0x0][0x28c] ;  /* 0x0000a30000157ab9 */ /* 0x000fe20000000800 */
[-C--:B------:R-:W-:Y:S01]  /*21a0*/  SHF.L.U64.HI R93, R138, R83.reuse, c[0x0][0x294] ;  /* 0x0000a5008a5d7619 */ /* 0x080fe20000010253 */
[----:B------:R-:W-:Y:S01]  /*21b0*/  IMAD.X R110, R58, 0x1, R32, P0 ;  /* 0x000000013a6e7824 */ /* 0x000fe200000e0620 */
[----:B------:R-:W-:Y:S01]  /*21c0*/  IADD3.X R32, R59, R32, RZ, P1, !PT ;  /* 0x000000203b207210 */ /* 0x000fe20000ffe4ff */
[C---:B------:R-:W-:Y:S01]  /*21d0*/  IMAD.WIDE.U32 R140, R138.reuse, 0x180, RZ ;  /* 0x000001808a8c7825 */ /* 0x040fe200078e00ff */
[C---:B------:R-:W-:Y:S01]  /*21e0*/  SHF.L.U64.HI R86, R138.reuse, R112, c[0x0][0x294] ;  /* 0x0000a5008a567619 */ /* 0x040fe20000010270 */
[----:B------:R-:W-:Y:S01]  /*21f0*/  ULDC UR20, c[0x0][0x28c] ;  /* 0x0000a30000147ab9 */ /* 0x000fe20000000800 */
[C---:B------:R-:W-:Y:S01]  /*2200*/  SHF.L.U64.HI R110, R111.reuse, 0x1, R110 ;  /* 0x000000016f6e7819 */ /* 0x040fe2000001026e */
[----:B------:R-:W-:Y:S01]  /*2210*/  IMAD.SHL.U32 R111, R111, 0x2, RZ ;  /* 0x000000026f6f7824 */ /* 0x000fe200078e00ff */
[C---:B------:R-:W-:Y:S01]  /*2220*/  SHF.L.U64.HI R32, R33.reuse, 0x1, R32 ;  /* 0x0000000121207819 */ /* 0x040fe20000010220 */
[----:B------:R-:W-:Y:S01]  /*2230*/  IMAD.SHL.U32 R33, R33, 0x2, RZ ;  /* 0x0000000221217824 */ /* 0x000fe200078e00ff */
[----:B------:R-:W-:Y:S01]  /*2240*/  SHF.L.U32 R89, R138, 0x6, RZ ;  /* 0x000000068a597819 */ /* 0x000fe200000006ff */
[----:B------:R-:W-:Y:S01]  /*2250*/  IMAD.WIDE.U32 R146, R146, 0x40, RZ ;  /* 0x0000004092927825 */ /* 0x000fe200078e00ff */
[----:B------:R-:W-:Y:S01]  /*2260*/  IADD3 R109, P3, R111, c[0x0][0x2b0], RZ ;  /* 0x0000ac006f6d7a10 */ /* 0x000fe20007f7e0ff */
[----:B------:R-:W-:Y:S01]  /*2270*/  ULDC UR19, c[0x0][0x28c] ;  /* 0x0000a30000137ab9 */ /* 0x000fe20000000800 */
[----:B------:R-:W-:Y:S01]  /*2280*/  IADD3 R10, P1, R33, c[0x0][0x2b0], RZ ;  /* 0x0000ac00210a7a10 */ /* 0x000fe20007f3e0ff */
[C---:B------:R-:W-:Y:S01]  /*2290*/  IMAD.SHL.U32 R75, R60.reuse, 0x40, RZ ;  /* 0x000000403c4b7824 */ /* 0x040fe200078e00ff */
[----:B------:R-:W-:Y:S01]  /*22a0*/  IADD3 R111, P2, R111, c[0x0][0x2a8], RZ ;  /* 0x0000aa006f6f7a10 */ /* 0x000fe20007f5e0ff */
[C---:B------:R-:W-:Y:S01]  /*22b0*/  IMAD R73, R60.reuse, 0x60, RZ ;  /* 0x000000603c497824 */ /* 0x040fe200078e02ff */
[----:B------:R-:W-:Y:S01]  /*22c0*/  IADD3 R33, P0, R33, c[0x0][0x2a8], RZ ;  /* 0x0000aa0021217a10 */ /* 0x000fe20007f1e0ff */
[C---:B------:R-:W-:Y:S01]  /*22d0*/  IMAD.SHL.U32 R71, R60.reuse, 0x80, RZ ;  /* 0x000000803c477824 */ /* 0x040fe200078e00ff */
[C---:B------:R-:W-:Y:S01]  /*22e0*/  SHF.L.U64.HI R80, R113.reuse, R80, c[0x0][0x28c] ;  /* 0x0000a30071507619 */ /* 0x040fe20000010250 */
[C---:B------:R-:W-:Y:S01]  /*22f0*/  IMAD R69, R60.reuse, 0xa0, RZ ;  /* 0x000000a03c457824 */ /* 0x040fe200078e02ff */
[C---:B------:R-:W-:Y:S01]  /*2300*/  SHF.L.U64.HI R83, R113.reuse, R83, c[0x0][0x28c] ;  /* 0x0000a30071537619 */ /* 0x040fe20000010253 */
[C---:B------:R-:W-:Y:S01]  /*2310*/  IMAD R67, R60.reuse, 0xc0, RZ ;  /* 0x000000c03c437824 */ /* 0x040fe200078e02ff */
[----:B------:R-:W-:Y:S01]  /*2320*/  SHF.L.U64.HI R112, R113, R112, c[0x0][0x28c] ;  /* 0x0000a30071707619 */ /* 0x000fe20000010270 */
[----:B------:R-:W-:Y:S01]  /*2330*/  IMAD R65, R60, 0xe0, RZ ;  /* 0x000000e03c417824 */ /* 0x000fe200078e02ff */
[----:B------:R-:W-:Y:S01]  /*2340*/  SHF.L.U64.HI R88, R89, 0x1, R88 ;  /* 0x0000000159587819 */ /* 0x000fe20000010258 */
[----:B------:R-:W-:Y:S01]  /*2350*/  IMAD.WIDE.U32 R138, R138, 0x1c0, RZ ;  /* 0x000001c08a8a7825 */ /* 0x000fe200078e00ff */
[----:B------:R-:W-:Y:S01]  /*2360*/  SHF.L.U64.HI R93, R94, 0x1, R93 ;  /* 0x000000015e5d7819 */ /* 0x000fe2000001025d */
[----:B------:R-:W-:Y:S01]  /*2370*/  ULDC UR18, c[0x0][0x28c] ;  /* 0x0000a30000127ab9 */ /* 0x000fe20000000800 */
[----:B------:R-:W-:Y:S01]  /*2380*/  SHF.L.U64.HI R86, R87, 0x1, R86 ;  /* 0x0000000157567819 */ /* 0x000fe20000010256 */
[----:B------:R-:W-:Y:S01]  /*2390*/  IMAD.MOV.U32 R79, RZ, RZ, c[0x0][0x290] ;  /* 0x0000a400ff4f7624 */ /* 0x000fe200078e00ff */
[----:B------:R-:W-:Y:S01]  /*23a0*/  IADD3.X R108, R110, c[0x0][0x2b4], RZ, P3, !PT ;  /* 0x0000ad006e6c7a10 */ /* 0x000fe20001ffe4ff */
[C---:B------:R-:W-:Y:S01]  /*23b0*/  IMAD.SHL.U32 R81, R113.reuse, 0x40, RZ ;  /* 0x0000004071517824 */ /* 0x040fe200078e00ff */
[----:B------:R-:W-:Y:S01]  /*23c0*/  IADD3.X R9, R32, c[0x0][0x2b4], RZ, P1, !PT ;  /* 0x0000ad0020097a10 */ /* 0x000fe20000ffe4ff */
[C---:B------:R-:W-:Y:S01]  /*23d0*/  IMAD.SHL.U32 R84, R113.reuse, 0x80, RZ ;  /* 0x0000008071547824 */ /* 0x040fe200078e00ff */
[----:B------:R-:W-:Y:S01]  /*23e0*/  IADD3 R114, R132, 0xe0, RZ ;  /* 0x000000e084727810 */ /* 0x000fe20007ffe0ff */
        /* <DEDUP_REMOVED lines=11> */
[----:B------:R-:W-:Y:S01]  /*24a0*/  SHF.R.S32.HI R66, RZ, 0x1f, R67 ;  /* 0x0000001fff427819 */ /* 0x000fe20000011443 */
[----:B------:R-:W-:Y:S01]  /*24b0*/  IMAD.U32 R79, R79, -0x100, RZ ;  /* 0xffffff004f4f7824 */ /* 0x000fe200078e00ff */
[----:B------:R-:W-:Y:S01]  /*24c0*/  SHF.R.S32.HI R64, RZ, 0x1f, R65 ;  /* 0x0000001fff407819 */ /* 0x000fe20000011441 */
[----:B------:R-:W-:Y:S01]  /*24d0*/  ULDC UR4, c[0x0][0x230] ;  /* 0x00008c0000047ab9 */ /* 0x000fe20000000800 */
[----:B------:R-:W-:Y:S01]  /*24e0*/  IADD3 R85, R151, UR13, RZ ;  /* 0x0000000d97557c10 */ /* 0x000fe2000fffe0ff */
[----:B------:R-:W-:Y:S01]  /*24f0*/  UIMAD UR25, UR25, 0xc0, URZ ;  /* 0x000000c0191978a4 */ /* 0x000fe2000f8e023f */
        /* <DEDUP_REMOVED lines=14> */
[----:B------:R-:W-:Y:S02]  /*25e0*/  UIADD3 UR16, UR33, UR16, URZ ;  /* 0x0000001021107290 */ /* 0x000fe4000fffe03f */
[----:B------:R-:W-:Y:S02]  /*25f0*/  UIADD3 UR15, UR31, UR15, URZ ;  /* 0x0000000f1f0f7290 */ /* 0x000fe4000fffe03f */
[----:B------:R-:W-:Y:S02]  /*2600*/  UIADD3 UR14, UR29, UR14, URZ ;  /* 0x0000000e1d0e7290 */ /* 0x000fe4000fffe03f */
[----:B------:R-:W-:Y:S02]  /*2610*/  UIADD3 UR26, UR35, UR26, URZ ;  /* 0x0000001a231a7290 */ /* 0x000fe4000fffe03f */
[----:B------:R-:W-:Y:S02]  /*2620*/  ULDC.U8 UR8, c[0x0][0x313] ;  /* 0x0000c4c000087ab9 */ /* 0x000fe40000000000 */
.L_x_1274:
[----:B------:R-:W-:Y:S01]  /*2630*/  ISETP.NE.AND P4, PT, R122, RZ, PT ;  /* 0x000000ff7a00720c */ /* 0x000fe20003f85270 */
[----:B------:R-:W-:Y:S02]  /*2640*/  IMAD.SHL.U32 R13, R11, 0x100, RZ ;  /* 0x000001000b0d7824 */ /* 0x000fe400078e00ff */
[----:B------:R-:W-:Y:S03]  /*2650*/  IMAD.MOV.U32 R5, RZ, RZ, R104 ;  /* 0x000000ffff057224 */ /* 0x000fe600078e0068 */
[----:B------:R-:W-:Y:S05]  /*2660*/  IADD3 R12, R13, -0x100, RZ ;  /* 0xffffff000d0c7810 */ /* 0x000fea0007ffe0ff */
[--C-:B------:R-:W-:Y:S02]  /*2670*/  IMAD.IADD R3, R49, 0x1, -R12.reuse ;  /* 0x0000000131037824 */ /* 0x100fe400078e0a0c */
[----:B------:R-:W-:Y:S03]  /*2680*/  IMAD.IADD R2, R57, 0x1, -R12 ;  /* 0x0000000139027824 */ /* 0x000fe600078e0a0c */
[CC--:B------:R-:W-:Y:S04]  /*2690*/  ISETP.GE.OR P0, PT, R120.reuse, R3.reuse, P4 ;  /* 0x000000037800720c */ /* 0x0c0fe80002706670 */
[-C--:B------:R-:W-:Y:S02]  /*26a0*/  ISETP.LT.OR P2, PT, R120, R2.reuse, P0 ;  /* 0x000000027800720c */ /* 0x080fe40000741670 */
[CC--:B------:R-:W-:Y:S02]  /*26b0*/  ISETP.GE.OR P0, PT, R119.reuse, R3.reuse, P4 ;  /* 0x000000037700720c */ /* 0x0c0fe40002706670 */
[----:B------:R-:W-:Y:S02]  /*26c0*/  P2R R4, PR, RZ, 0x4 ;  /* 0x00000004ff047803 */ /* 0x000fe40000000000 */
[-C--:B------:R-:W-:Y:S02]  /*26d0*/  ISETP.LT.OR P6, PT, R119, R2.reuse, P0 ;  /* 0x000000027700720c */ /* 0x080fe400007c1670 */
[C---:B------:R-:W-:Y:S04]  /*26e0*/  ISETP.GE.OR P0, PT, R118.reuse, R3, P4 ;  /* 0x000000037600720c */ /* 0x040fe80002706670 */
[----:B------:R-:W-:Y:S02]  /*26f0*/  ISETP.LT.OR P3, PT, R118, R2, P0 ;  /* 0x000000027600720c */ /* 0x000fe40000761670 */
[C---:B------:R-:W-:Y:S02]  /*2700*/  @!P2 LEA R26, P0, R44.reuse, R103, 0x1 ;  /* 0x000000672c1aa211 */ /* 0x040fe400078008ff */
[----:B------:R-:W-:Y:S02]  /*2710*/  @!P2 IADD3 R156, P1, R105, R87, RZ ;  /* 0x00000057699ca210 */ /* 0x000fe40007f3e0ff */
[----:B------:R-:W-:Y:S02]  /*2720*/  @!P2 LEA.HI.X R27, R44, R102, R35, 0x1, P0 ;  /* 0x000000662c1ba211 */ /* 0x000fe400000f0c23 */
[----:B------:R-:W-:Y:S01]  /*2730*/  ISETP.GE.OR P0, PT, R117, R3, P4 ;  /* 0x000000037500720c */ /* 0x000fe20002706670 */
[C---:B------:R-:W-:Y:S01]  /*2740*/  @!P2 IMAD.X R157, R104.reuse, 0x1, R86, P1 ;  /* 0x00000001689da824 */ /* 0x040fe200008e0656 */
[----:B------:R-:W-:Y:S02]  /*2750*/  @!P6 IADD3 R24, P1, R105, R89, RZ ;  /* 0x000000596918e210 */ /* 0x000fe40007f3e0ff */
        /* <DEDUP_REMOVED lines=21> */
[-C--:B------:R-:W-:Y:S02]  /*28b0*/  ISETP.GE.OR P0, PT, R115, R3.reuse, P1 ;  /* 0x000000037300720c */ /* 0x080fe40000f06670 */
[----:B------:R-:W-:Y:S02]  /*28c0*/  ISETP.NE.AND P4, PT, R153, RZ, PT ;  /* 0x000000ff9900720c */ /* 0x000fe40003f85270 */
[----:B------:R-:W-:Y:S11]  /*28d0*/  ISETP.LT.OR P5, PT, R115, R2, P0 ;  /* 0x000000027300720c */ /* 0x000ff600007a1670 */
[----:B------:R-:W-:Y:S02]  /*28e0*/  @!UPT UIADD3 URZ, URZ, URZ, URZ ;  /* 0x0000003f3f3ff290 */ /* 0x000fe4000fffe03f */
[----:B------:R-:W-:Y:S05]  /*28f0*/  @!P5 IADD3 R38, P0, R105, R140, RZ ;  /* 0x0000008c6926d210 */ /* 0x000fea0007f1e0ff */
[----:B------:R-:W-:Y:S01]  /*2900*/  @!P5 IMAD.X R39, R104, 0x1, R98, P0 ;  /* 0x000000016827d824 */ /* 0x000fe200000e0662 */
[----:B------:R-:W-:Y:S04]  /*2910*/  @!P5 IADD3 R36, P0, R103, UR28, RZ ;  /* 0x0000001c6724dc10 */ /* 0x000fe8000ff1e0ff */
        /* <DEDUP_REMOVED lines=14> */
[----:B------:R-:W-:Y:S11]  /*2a00*/  ISETP.NE.AND P0, PT, R123, RZ, PT ;  /* 0x000000ff7b00720c */ /* 0x000ff60003f05270 */
[----:B------:R-:W2:Y:S01]  /*2a10*/  @!P1 LDG.E.128 R4, [R4.64] ;  /* 0x0000000604049981 */ /* 0x000ea2000c1e1d00 */
[----:B------:R-:W-:Y:S02]  /*2a20*/  @!P1 IMAD.MOV.U32 R2, RZ, RZ, R103 ;  /* 0x000000ffff029224 */ /* 0x000fe400078e0067 */
[----:B------:R-:W-:Y:S05]  /*2a30*/  @!P1 IMAD.MOV.U32 R3, RZ, RZ, R102 ;  /* 0x000000ffff039224 */ /* 0x000fea00078e0066 */
[----:B--2---:R1:W-:Y:S04]  /*2a40*/  @!P1 STG.E.128 [R2.64], R4 ;  /* 0x0000000402009986 */ /* 0x0043e8000c101d06 */
[----:B-1----:R-:W2:Y:S04]  /*2a50*/  @!P2 LDG.E.128 R4, [R156.64] ;  /* 0x000000069c04a981 */ /* 0x002ea8000c1e1d00 */
[----:B--2---:R1:W-:Y:S04]  /*2a60*/  @!P2 STG.E.128 [R26.64], R4 ;  /* 0x000000041a00a986 */ /* 0x0043e8000c101d06 */
[----:B-1----:R-:W2:Y:S04]  /*2a70*/  @!P6 LDG.E.128 R24, [R24.64] ;  /* 0x000000061818e981 */ /* 0x002ea8000c1e1d00 */
[----:B--2---:R1:W-:Y:S04]  /*2a80*/  @!P6 STG.E.128 [R22.64], R24 ;  /* 0x000000181600e986 */ /* 0x0043e8000c101d06 */
[----:B-1----:R-:W2:Y:S04]  /*2a90*/  @!P3 LDG.E.128 R20, [R20.64] ;  /* 0x000000061414b981 */ /* 0x002ea8000c1e1d00 */
[----:B--2---:R1:W-:Y:S04]  /*2aa0*/  @!P3 STG.E.128 [R18.64], R20 ;  /* 0x000000141200b986 */ /* 0x0043e8000c101d06 */
[----:B-1----:R-:W2:Y:S04]  /*2ab0*/  @!P4 LDG.E.128 R16, [R16.64] ;  /* 0x000000061010c981 */ /* 0x002ea8000c1e1d00 */
[----:B--2---:R-:W-:Y:S01]  /*2ac0*/  @!P4 STG.E.128 [R154.64], R16 ;  /* 0x000000109a00c986 */ /* 0x004fe2000c101d06 */
[----:B------:R-:W-:Y:S11]  /*2ad0*/  ISETP.NE.AND P4, PT, R0, RZ, PT ;  /* 0x000000ff0000720c */ /* 0x000ff60003f85270 */
[----:B------:R-:W-:Y:S02]  /*2ae0*/  @!UPT UIADD3 URZ, URZ, URZ, URZ ;  /* 0x0000003f3f3ff290 */ /* 0x000fe4000fffe03f */
[----:B------:R-:W2:Y:S04]  /*2af0*/  @!P4 LDG.E.128 R4, [R42.64] ;  /* 0x000000062a04c981 */ /* 0x000ea8000c1e1d00 */
[----:B--2---:R1:W-:Y:S04]  /*2b00*/  @!P4 STG.E.128 [R40.64], R4 ;  /* 0x000000042800c986 */ /* 0x0043e8000c101d06 */
[----:B-1----:R-:W2:Y:S04]  /*2b10*/  @!P5 LDG.E.128 R4, [R38.64] ;  /* 0x000000062604d981 */ /* 0x002ea8000c1e1d00 */
        /* <DEDUP_REMOVED lines=11> */
[----:B-1----:R-:W-:Y:S01]  /*2bd0*/  IMAD.MOV.U32 R5, RZ, RZ, R106 ;  /* 0x000000ffff057224 */ /* 0x002fe200078e006a */
[----:B------:R-:W-:Y:S02]  /*2be0*/  ISETP.GE.AND P0, PT, R148, UR4, PT ;  /* 0x0000000494007c0c */ /* 0x000fe4000bf06270 */
[----:B------:R-:W-:Y:S05]  /*2bf0*/  MOV R4, R107 ;  /* 0x0000006b00047202 */ /* 0x000fea0000000f00 */
[----:B------:R-:W2:Y:S06]  /*2c00*/  LDG.E.128 R16, [R4.64] ;  /* 0x0000000604107981 */ /* 0x000eac000c1e1d00 */
[----:B------:R-:W-:Y:S01]  /*2c10*/  @!P0 IMAD.MOV.U32 R3, RZ, RZ, R32 ;  /* 0x000000ffff038224 */ /* 0x000fe200078e0020 */
[----:B------:R-:W-:Y:S02]  /*2c20*/  @!P0 MOV R2, R33 ;  /* 0x0000002100028202 */ /* 0x000fe40000000f00 */
[----:B------:R-:W-:Y:S03]  /*2c30*/  @!P0 MOV R8, R10 ;  /* 0x0000000a00088202 */ /* 0x000fe60000000f00 */
[----:B------:R1:W3:Y:S06]  /*2c40*/  @!P0 LDG.E.64 R14, [R2.64] ;  /* 0x00000006020e8981 */ /* 0x0002ec000c1e1b00 */
[----:B-1----:R3:W4:Y:S01]  /*2c50*/  @!P0 LDG.E.64 R2, [R8.64] ;  /* 0x0000000608028981 */ /* 0x002722000c1e1b00 */
[C---:B--2---:R-:W-:Y:S01]  /*2c60*/  @!P0 IMAD.U32 R6, R16.reuse, 0x10000, RZ ;  /* 0x0001000010068824 */ /* 0x044fe200078e00ff */
[----:B------:R-:W-:Y:S02]  /*2c70*/  @!P0 LOP3.LUT R7, R16, 0xffff0000, RZ, 0xc0, !PT ;  /* 0xffff000010078812 */ /* 0x000fe400078ec0ff */
[----:B------:R-:W-:Y:S02]  /*2c80*/  @!P0 LOP3.LUT R21, R19, 0xffff0000, RZ, 0xc0, !PT ;  /* 0xffff000013158812 */ /* 0x000fe400078ec0ff */
[----:B---3--:R-:W-:Y:S02]  /*2c90*/  @!P0 SHF.L.U32 R8, R14, 0x10, RZ ;  /* 0x000000100e088819 */ /* 0x008fe400000006ff */
[C---:B------:R-:W-:Y:S02]  /*2ca0*/  @!P0 SHF.L.U32 R20, R15.reuse, 0x10, RZ ;  /* 0x000000100f148819 */ /* 0x040fe400000006ff */
[----:B------:R-:W-:Y:S02]  /*2cb0*/  @!P0 LOP3.LUT R22, R15, 0xffff0000, RZ, 0xc0, !PT ;  /* 0xffff00000f168812 */ /* 0x000fe400078ec0ff */
        /* <DEDUP_REMOVED lines=8> */
[C---:B------:R-:W-:Y:S02]  /*2d40*/  @!P0 FMUL.FTZ R0, R6.reuse, R0 ;  /* 0x0000000006008220 */ /* 0x040fe40000410000 */
[-C--:B------:R-:W-:Y:S01]  /*2d50*/  @!P0 FFMA.FTZ R23, R6, R8.reuse, -R23 ;  /* 0x0000000806178223 */ /* 0x080fe20000010817 */
[----:B------:R-:W-:Y:S01]  /*2d60*/  @!P0 SHF.L.U32 R6, R19, 0x10, RZ ;  /* 0x0000001013068819 */ /* 0x000fe200000006ff */
[----:B------:R-:W-:Y:S01]  /*2d70*/  @!P0 FFMA.FTZ R0, R7, R8, R0 ;  /* 0x0000000807008223 */ /* 0x000fe20000010000 */
[----:B------:R-:W-:Y:S01]  /*2d80*/  @!P0 LOP3.LUT R8, R17, 0xffff0000, RZ, 0xc0, !PT ;  /* 0xffff000011088812 */ /* 0x000fe200078ec0ff */
[----:B------:R-:W-:Y:S02]  /*2d90*/  @!P0 IMAD.U32 R7, R18, 0x10000, RZ ;  /* 0x0001000012078824 */ /* 0x000fe400078e00ff */
[----:B------:R-:W-:Y:S01]  /*2da0*/  @!P0 FMUL.FTZ R25, R21, R4 ;  /* 0x0000000415198220 */ /* 0x000fe20000410000 */
[----:B------:R-:W-:Y:S01]  /*2db0*/  @!P0 F2FP.BF16.PACK_AB R0, R0, R23 ;  /* 0x000000170000823e */ /* 0x000fe200000010ff */
[-C--:B------:R-:W-:Y:S02]  /*2dc0*/  @!P0 FMUL.FTZ R24, R8, R2.reuse ;  /* 0x0000000208188220 */ /* 0x080fe40000410000 */
[C---:B------:R-:W-:Y:S02]  /*2dd0*/  @!P0 FMUL.FTZ R2, R3.reuse, R2 ;  /* 0x0000000203028220 */ /* 0x040fe40000410000 */
[----:B------:R-:W-:Y:S02]  /*2de0*/  @!P0 FFMA.FTZ R24, R3, R14, -R24 ;  /* 0x0000000e03188223 */ /* 0x000fe40000010818 */
[-C--:B------:R-:W-:Y:S02]  /*2df0*/  @!P0 FMUL.FTZ R3, R7, R5.reuse ;  /* 0x0000000507038220 */ /* 0x080fe40000410000 */
[----:B------:R-:W-:Y:S02]  /*2e00*/  @!P0 FMUL.FTZ R4, R6, R4 ;  /* 0x0000000406048220 */ /* 0x000fe40000410000 */
[----:B------:R-:W-:Y:S02]  /*2e10*/  @!P0 FFMA.FTZ R2, R8, R14, R2 ;  /* 0x0000000e08028223 */ /* 0x000fe40000010002 */
[C---:B------:R-:W-:Y:S02]  /*2e20*/  @!P0 FMUL.FTZ R26, R15.reuse, R5 ;  /* 0x000000050f1a8220 */ /* 0x040fe40000410000 */
[----:B------:R-:W-:Y:S01]  /*2e30*/  @!P0 FFMA.FTZ R3, R15, R20, R3 ;  /* 0x000000140f038223 */ /* 0x000fe20000010003 */
[----:B------:R-:W-:Y:S01]  /*2e40*/  @!P0 F2FP.BF16.PACK_AB R2, R2, R24 ;  /* 0x000000180202823e */ /* 0x000fe200000010ff */
[-C--:B------:R-:W-:Y:S02]  /*2e50*/  @!P0 FFMA.FTZ R25, R6, R22.reuse, -R25 ;  /* 0x0000001606198223 */ /* 0x080fe40000010819 */
[----:B------:R-:W-:Y:S01]  /*2e60*/  @!P0 FFMA.FTZ R4, R21, R22, R4 ;  /* 0x0000001615048223 */ /* 0x000fe20000010004 */
[----:B------:R-:W-:Y:S01]  /*2e70*/  @!P0 MOV R17, R2 ;  /* 0x0000000200118202 */ /* 0x000fe20000000f00 */
[----:B------:R-:W-:Y:S01]  /*2e80*/  @!P0 FFMA.FTZ R7, R7, R20, -R26 ;  /* 0x0000001407078223 */ /* 0x000fe2000001081a */
[----:B------:R-:W-:Y:S01]  /*2e90*/  MOV R2, R101 ;  /* 0x0000006500027202 */ /* 0x000fe20000000f00 */
[----:B------:R-:W-:Y:S01]  /*2ea0*/  @!P0 IMAD.MOV.U32 R16, RZ, RZ, R0 ;  /* 0x000000ffff108224 */ /* 0x000fe200078e0000 */
[----:B------:R-:W-:Y:S02]  /*2eb0*/  @!P0 F2FP.BF16.PACK_AB R4, R4, R25 ;  /* 0x000000190404823e */ /* 0x000fe400000010ff */
[----:B------:R-:W-:Y:S03]  /*2ec0*/  @!P0 F2FP.BF16.PACK_AB R3, R3, R7 ;  /* 0x000000070303823e */ /* 0x000fe600000010ff */
[----:B------:R-:W-:Y:S01]  /*2ed0*/  @!P0 IMAD.MOV.U32 R19, RZ, RZ, R4 ;  /* 0x000000ffff138224 */ /* 0x000fe200078e0004 */
[----:B------:R-:W-:Y:S02]  /*2ee0*/  @!P0 MOV R18, R3 ;  /* 0x0000000300128202 */ /* 0x000fe40000000f00 */
[----:B------:R-:W-:Y:S05]  /*2ef0*/  MOV R3, R100 ;  /* 0x0000006400037202 */ /* 0x000fea0000000f00 */
[----:B------:R1:W-:Y:S02]  /*2f00*/  STG.E.128 [R2.64], R16 ;  /* 0x0000001002007986 */ /* 0x0003e4000c101d06 */
.L_x_1224:
[----:B------:R-:W-:Y:S05]  /*2f10*/  BSYNC B0 ;  /* 0x0000000000007941 */ /* 0x000fea0003800000 */
.L_x_1223:
        /* <DEDUP_REMOVED lines=18> */
[----:B------:R-:W-:Y:S02]  /*3040*/  @!P0 LOP3.LUT R21, R19, 0xffff0000, RZ, 0xc0, !PT ;  /* 0xffff000013158812 */ /* 0x000fe400078ec0ff */
[----:B---3--:R-:W-:Y:S02]  /*3050*/  @!P0 SHF.L.U32 R8, R14, 0x10, RZ ;  /* 0x000000100e088819 */ /* 0x008fe400000006ff */
[C---:B------:R-:W-:Y:S02]  /*3060*/  @!P0 SHF.L.U32 R20, R15.reuse, 0x10, RZ ;  /* 0x000000100f148819 */ /* 0x040fe400000006ff */
[----:B------:R-:W-:Y:S01]  /*3070*/  @!P0 LOP3.LUT R22, R15, 0xffff0000, RZ, 0xc0, !PT ;  /* 0xffff00000f168812 */ /* 0x000fe200078ec0ff */
[----:B----4-:R-:W-:Y:S01]  /*3080*/  @!P0 IMAD.U32 R0, R2, 0x10000, RZ ;  /* 0x0001000002008824 */ /* 0x010fe200078e00ff */
[----:B------:R-:W-:Y:S01]  /*3090*/  @!P0 LOP3.LUT R15, R18, 0xffff0000, RZ, 0xc0, !PT ;  /* 0xffff0000120f8812 */ /* 0x000fe200078ec0ff */
[C---:B------:R-:W-:Y:S01]  /*30a0*/  @!P0 IMAD.U32 R5, R3.reuse, 0x10000, RZ ;  /* 0x0001000003058824 */ /* 0x040fe200078e00ff */
[----:B------:R-:W-:Y:S01]  /*30b0*/  @!P0 LOP3.LUT R4, R3, 0xffff0000, RZ, 0xc0, !PT ;  /* 0xffff000003048812 */ /* 0x000fe200078ec0ff */
[-C--:B------:R-:W-:Y:S01]  /*30c0*/  @!P0 FMUL.FTZ R23, R7, R0.reuse ;  /* 0x0000000007178220 */ /* 0x080fe20000410000 */
[----:B------:R-:W-:Y:S01]  /*30d0*/  @!P0 SHF.L.U32 R3, R17, 0x10, RZ ;  /* 0x0000001011038819 */ /* 0x000fe200000006ff */
[----:B------:R-:W-:Y:S01]  /*30e0*/  @!P0 FMUL.FTZ R0, R6, R0 ;  /* 0x0000000006008220 */ /* 0x000fe20000410000 */
[----:B------:R-:W-:Y:S01]  /*30f0*/  @!P0 LOP3.LUT R14, R14, 0xffff0000, RZ, 0xc0, !PT ;  /* 0xffff00000e0e8812 */ /* 0x000fe200078ec0ff */
[-C--:B------:R-:W-:Y:S01]  /*3100*/  @!P0 FFMA.FTZ R23, R6, R8.reuse, -R23 ;  /* 0x0000000806178223 */ /* 0x080fe20000010817 */
[----:B------:R-:W-:Y:S01]  /*3110*/  @!P0 SHF.L.U32 R6, R19, 0x10, RZ ;  /* 0x0000001013068819 */ /* 0x000fe200000006ff */
[----:B------:R-:W-:Y:S01]  /*3120*/  @!P0 FFMA.FTZ R0, R7, R8, R0 ;  /* 0x0000000807008223 */ /* 0x000fe20000010000 */
[----:B------:R-:W-:Y:S01]  /*3130*/  @!P0 LOP3.LUT R8, R17, 0xffff0000, RZ, 0xc0, !PT ;  /* 0xffff000011088812 */ /* 0x000fe200078ec0ff */
[----:B------:R-:W-:Y:S01]  /*3140*/  @!P0 IMAD.U32 R7, R18, 0x10000, RZ ;  /* 0x0001000012078824 */ /* 0x000fe200078e00ff */
[----:B------:R-:W-:Y:S01]  /*3150*/  @!P0 LOP3.LUT R2, R2, 0xffff0000, RZ, 0xc0, !PT ;  /* 0xffff000002028812 */ /* 0x000fe200078ec0ff */
[----:B------:R-:W-:Y:S01]  /*3160*/  @!P0 FMUL.FTZ R26, R15, R5 ;  /* 0x000000050f1a8220 */ /* 0x000fe20000410000 */
[----:B------:R-:W-:Y:S01]  /*3170*/  @!P0 F2FP.BF16.PACK_AB R0, R0, R23 ;  /* 0x000000170000823e */ /* 0x000fe200000010ff */
[----:B------:R-:W-:Y:S02]  /*3180*/  @!P0 FMUL.FTZ R25, R21, R4 ;  /* 0x0000000415198220 */ /* 0x000fe40000410000 */
[-C--:B------:R-:W-:Y:S02]  /*3190*/  @!P0 FMUL.FTZ R24, R8, R2.reuse ;  /* 0x0000000208188220 */ /* 0x080fe40000410000 */
[C---:B------:R-:W-:Y:S02]  /*31a0*/  @!P0 FMUL.FTZ R2, R3.reuse, R2 ;  /* 0x0000000203028220 */ /* 0x040fe40000410000 */
[----:B------:R-:W-:Y:S02]  /*31b0*/  @!P0 FFMA.FTZ R24, R3, R14, -R24 ;  /* 0x0000000e03188223 */ /* 0x000fe40000010818 */
[----:B------:R-:W-:Y:S02]  /*31c0*/  @!P0 FMUL.FTZ R3, R7, R5 ;  /* 0x0000000507038220 */ /* 0x000fe40000410000 */
[----:B------:R-:W-:Y:S02]  /*31d0*/  @!P0 FMUL.FTZ R4, R6, R4 ;  /* 0x0000000406048220 */ /* 0x000fe40000410000 */
[----:B------:R-:W-:Y:S02]  /*31e0*/  @!P0 FFMA.FTZ R2, R8, R14, R2 ;  /* 0x0000000e08028223 */ /* 0x000fe40000010002 */
[-C--:B------:R-:W-:Y:S02]  /*31f0*/  @!P0 FFMA.FTZ R3, R15, R20.reuse, R3 ;  /* 0x000000140f038223 */ /* 0x080fe40000010003 */
[----:B------:R-:W-:Y:S01]  /*3200*/  @!P0 FFMA.FTZ R7, R7, R20, -R26 ;  /* 0x0000001407078223 */ /* 0x000fe2000001081a */
[----:B------:R-:W-:Y:S01]  /*3210*/  @!P0 F2FP.BF16.PACK_AB R2, R2, R24 ;  /* 0x000000180202823e */ /* 0x000fe200000010ff */
[-C--:B------:R-:W-:Y:S02]  /*3220*/  @!P0 FFMA.FTZ R25, R6, R22.reuse, -R25 ;  /* 0x0000001606198223 */ /* 0x080fe40000010819 */
        /* <DEDUP_REMOVED lines=8> */
.L_x_1226:
[----:B------:R-:W-:Y:S05]  /*32b0*/  BSYNC B0 ;  /* 0x0000000000007941 */ /* 0x000fea0003800000 */
.L_x_1225:
        /* <DEDUP_REMOVED lines=57> */
.L_x_1228:
[----:B------:R-:W-:Y:S05]  /*3650*/  BSYNC B0 ;  /* 0x0000000000007941 */ /* 0x000fea0003800000 */
.L_x_1227:
[----:B------:R-:W-:Y:S01]  /*3660*/  BSSY B0, `(.L_x_1229) ;  /* 0x0000040000007945 */ /* 0x000fe20003800000 */
[----:B------:R-:W-:-:S05]  /*3670*/  @P3 BRA `(.L_x_1230) ;  /* 0x000003e000003947 */ /* 0x000fca0003800000 */
[----:B-1----:R-:W-:Y:S01]  /*3680*/  IMAD.MOV.U32 R7, RZ, RZ, R106 ;  /* 0x000000ffff077224 */ /* 0x002fe200078e006a */
[----:B------:R-:W-:Y:S02]  /*3690*/  ISETP.GE.AND P0, PT, R148, UR4, PT ;  /* 0x0000000494007c0c */ /* 0x000fe4000bf06270 */
[----:B------:R-:W-:Y:S11]  /*36a0*/  MOV R6, R107 ;  /* 0x0000006b00067202 */ /* 0x000ff60000000f00 */
        /* <DEDUP_REMOVED lines=10> */
[----:B------:R-:W-:Y:S05]  /*3750*/  IADD3 R7, R7, UR25, RZ ;  /* 0x0000001907077c10 */ /* 0x000fea000fffe0ff */
        /* <DEDUP_REMOVED lines=13> */
[-C--:B------:R-:W-:Y:S01]  /*3830*/  @!P0 FMUL.FTZ R23, R7, R0.reuse ;  /* 0x0000000007178220 */ /* 0x080fe20000410000 */
[----:B------:R-:W-:Y:S01]  /*3840*/  @!P0 LOP3.LUT R21, R19, 0xffff0000, RZ, 0xc0, !PT ;  /* 0xffff000013158812 */ /* 0x000fe200078ec0ff */
[----:B------:R-:W-:Y:S02]  /*3850*/  @!P0 FMUL.FTZ R0, R6, R0 ;  /* 0x0000000006008220 */ /* 0x000fe40000410000 */
[----:B------:R-:W-:Y:S02]  /*3860*/  @!P0 FMUL.FTZ R24, R14, R2 ;  /* 0x000000020e188220 */ /* 0x000fe40000410000 */
[-C--:B------:R-:W-:Y:S01]  /*3870*/  @!P0 FFMA.FTZ R0, R7, R8.reuse, R0 ;  /* 0x0000000807008223 */ /* 0x080fe20000010000 */
[----:B------:R-:W-:Y:S01]  /*3880*/  @!P0 SHF.L.U32 R7, R18, 0x10, RZ ;  /* 0x0000001012078819 */ /* 0x000fe200000006ff */
[----:B------:R-:W-:Y:S01]  /*3890*/  @!P0 FFMA.FTZ R23, R6, R8, -R23 ;  /* 0x0000000806178223 */ /* 0x000fe20000010817 */
[----:B------:R-:W-:Y:S01]  /*38a0*/  @!P0 LOP3.LUT R8, R18, 0xffff0000, RZ, 0xc0, !PT ;  /* 0xffff000012088812 */ /* 0x000fe200078ec0ff */
[----:B------:R-:W-:Y:S02]  /*38b0*/  @!P0 FMUL.FTZ R2, R3, R2 ;  /* 0x0000000203028220 */ /* 0x000fe40000410000 */
[----:B------:R-:W-:Y:S01]  /*38c0*/  @!P0 IMAD.U32 R6, R19, 0x10000, RZ ;  /* 0x0001000013068824 */ /* 0x000fe200078e00ff */
[----:B------:R-:W-:Y:S01]  /*38d0*/  @!P0 F2FP.BF16.PACK_AB R0, R0, R23 ;  /* 0x000000170000823e */ /* 0x000fe200000010ff */
[----:B------:R-:W-:Y:S02]  /*38e0*/  @!P0 FFMA.FTZ R24, R3, R15, -R24 ;  /* 0x0000000f03188223 */ /* 0x000fe40000010818 */
[-C--:B------:R-:W-:Y:S01]  /*38f0*/  @!P0 FMUL.FTZ R3, R7, R5.reuse ;  /* 0x0000000507038220 */ /* 0x080fe20000410000 */
[----:B------:R-:W-:Y:S01]  /*3900*/  @!P0 MOV R16, R0 ;  /* 0x0000000000108202 */ /* 0x000fe20000000f00 */
[----:B------:R-:W-:Y:S01]  /*3910*/  @!P0 FMUL.FTZ R26, R8, R5 ;  /* 0x00000005081a8220 */ /* 0x000fe20000410000 */
[----:B------:R-:W-:Y:S01]  /*3920*/  MOV R5, 0xc0 ;  /* 0x000000c000057802 */ /* 0x000fe20000000f00 */
[-C--:B------:R-:W-:Y:S02]  /*3930*/  @!P0 FMUL.FTZ R25, R21, R4.reuse ;  /* 0x0000000415198220 */ /* 0x080fe40000410000 */
[----:B------:R-:W-:Y:S02]  /*3940*/  @!P0 FMUL.FTZ R4, R6, R4 ;  /* 0x0000000406048220 */ /* 0x000fe40000410000 */
[----:B------:R-:W-:Y:S01]  /*3950*/  @!P0 FFMA.FTZ R2, R14, R15, R2 ;  /* 0x0000000f0e028223 */ /* 0x000fe20000010002 */
[----:B------:R-:W-:Y:S01]  /*3960*/  MOV R15, R100 ;  /* 0x00000064000f7202 */ /* 0x000fe20000000f00 */
[-C--:B------:R-:W-:Y:S02]  /*3970*/  @!P0 FFMA.FTZ R3, R8, R20.reuse, R3 ;  /* 0x0000001408038223 */ /* 0x080fe40000010003 */
[----:B------:R-:W-:Y:S01]  /*3980*/  @!P0 FFMA.FTZ R7, R7, R20, -R26 ;  /* 0x0000001407078223 */ /* 0x000fe2000001081a */
[----:B------:R-:W-:Y:S01]  /*3990*/  @!P0 F2FP.BF16.PACK_AB R2, R2, R24 ;  /* 0x000000180202823e */ /* 0x000fe200000010ff */
[-C--:B------:R-:W-:Y:S02]  /*39a0*/  @!P0 FFMA.FTZ R6, R6, R22.reuse, -R25 ;  /* 0x0000001606068223 */ /* 0x080fe40000010819 */
[----:B------:R-:W-:Y:S01]  /*39b0*/  @!P0 FFMA.FTZ R4, R21, R22, R4 ;  /* 0x0000001615048223 */ /* 0x000fe20000010004 */
[----:B------:R-:W-:Y:S01]  /*39c0*/  @!P0 F2FP.BF16.PACK_AB R3, R3, R7 ;  /* 0x000000070303823e */ /* 0x000fe200000010ff */
[----:B------:R-:W-:Y:S02]  /*39d0*/  IMAD.MOV.U32 R14, RZ, RZ, R101 ;  /* 0x000000ffff0e7224 */ /* 0x000fe400078e0065 */
[----:B------:R-:W-:Y:S01]  /*39e0*/  @!P0 IMAD.MOV.U32 R17, RZ, RZ, R2 ;  /* 0x000000ffff118224 */ /* 0x000fe200078e0002 */
[----:B------:R-:W-:Y:S01]  /*39f0*/  @!P0 F2FP.BF16.PACK_AB R4, R4, R6 ;  /* 0x000000060404823e */ /* 0x000fe200000010ff */
[C---:B------:R-:W-:Y:S01]  /*3a00*/  IMAD.WIDE.U32 R14, R5.reuse, c[0x0][0x198], R14 ;  /* 0x00006600050e7a25 */ /* 0x040fe200078e000e */
[----:B------:R-:W-:Y:S02]  /*3a10*/  @!P0 MOV R18, R3 ;  /* 0x0000000300128202 */ /* 0x000fe40000000f00 */
[----:B------:R-:W-:Y:S01]  /*3a20*/  @!P0 MOV R19, R4 ;  /* 0x0000000400138202 */ /* 0x000fe20000000f00 */
[----:B------:R-:W-:Y:S04]  /*3a30*/  IMAD R5, R5, c[0x0][0x19c], RZ ;  /* 0x0000670005057a24 */ /* 0x000fe800078e02ff */
[----:B------:R-:W-:Y:S05]  /*3a40*/  IMAD.IADD R15, R15, 0x1, R5 ;  /* 0x000000010f0f7824 */ /* 0x000fea00078e0205 */
[----:B------:R1:W-:Y:S02]  /*3a50*/  STG.E.128 [R14.64], R16 ;  /* 0x000000100e007986 */ /* 0x0003e4000c101d06 */
.L_x_1230:
[----:B------:R-:W-:Y:S05]  /*3a60*/  BSYNC B0 ;  /* 0x0000000000007941 */ /* 0x000fea0003800000 */
.L_x_1229:
[----:B------:R-:W-:Y:S01]  /*3a70*/  ISETP.NE.AND P0, PT, R153, RZ, PT ;  /* 0x000000ff9900720c */ /* 0x000fe20003f05270 */
        /* <DEDUP_REMOVED lines=13> */
[----:B------:R-:W3:Y:S06]  /*3b50*/  @!P0 LDG.E.64 R14, [R14.64] ;  /* 0x000000060e0e8981 */ /* 0x000eec000c1e1b00 */
        /* <DEDUP_REMOVED lines=33> */
[-C--:B------:R-:W-:Y:S01]  /*3d70*/  @!P0 FFMA.FTZ R25, R6, R22.reuse, -R25 ;  /* 0x0000001606198223 */ /* 0x080fe20000010819 */
[C---:B------:R-:W-:Y:S01]  /*3d80*/  LEA R6, P1, R150.reuse, R101, 0x1 ;  /* 0x0000006596067211 */ /* 0x040fe200078208ff */
[----:B------:R-:W-:Y:S01]  /*3d90*/  @!P0 FFMA.FTZ R4, R21, R22, R4 ;  /* 0x0000001615048223 */ /* 0x000fe20000010004 */
[----:B------:R-:W-:Y:S01]  /*3da0*/  @!P0 F2FP.BF16.PACK_AB R3, R3, R7 ;  /* 0x000000070303823e */ /* 0x000fe200000010ff */
[----:B------:R-:W-:Y:S01]  /*3db0*/  @!P0 IMAD.MOV.U32 R16, RZ, RZ, R0 ;  /* 0x000000ffff108224 */ /* 0x000fe200078e0000 */
[----:B------:R-:W-:Y:S02]  /*3dc0*/  LEA.HI.X R7, R150, R100, R85, 0x1, P1 ;  /* 0x0000006496077211 */ /* 0x000fe400008f0c55 */
[----:B------:R-:W-:Y:S01]  /*3dd0*/  @!P0 F2FP.BF16.PACK_AB R4, R4, R25 ;  /* 0x000000190404823e */ /* 0x000fe200000010ff */
[----:B------:R-:W-:Y:S01]  /*3de0*/  @!P0 IMAD.MOV.U32 R18, RZ, RZ, R3 ;  /* 0x000000ffff128224 */ /* 0x000fe200078e0003 */
[----:B------:R-:W-:Y:S02]  /*3df0*/  @!P0 MOV R17, R2 ;  /* 0x0000000200118202 */ /* 0x000fe40000000f00 */
[----:B------:R-:W-:Y:S05]  /*3e00*/  @!P0 MOV R19, R4 ;  /* 0x0000000400138202 */ /* 0x000fea0000000f00 */
[----:B------:R1:W-:Y:S02]  /*3e10*/  STG.E.128 [R6.64], R16 ;  /* 0x0000001006007986 */ /* 0x0003e4000c101d06 */
.L_x_1232:
[----:B------:R-:W-:Y:S05]  /*3e20*/  BSYNC B0 ;  /* 0x0000000000007941 */ /* 0x000fea0003800000 */
.L_x_1231:
[----:B------:R-:W-:Y:S01]  /*3e30*/  BSSY B0, `(.L_x_1233) ;  /* 0x0000040000007945 */ /* 0x000fe20003800000 */
[----:B------:R-:W-:-:S05]  /*3e40*/  @P4 BRA `(.L_x_1234) ;  /* 0x000003e000004947 */ /* 0x000fca0003800000 */
[----:B-1----:R-:W-:Y:S01]  /*3e50*/  IMAD.MOV.U32 R6, RZ, RZ, R107 ;  /* 0x000000ffff067224 */ /* 0x002fe200078e006b */
[----:B------:R-:W-:Y:S02]  /*3e60*/  ISETP.GE.AND P0, PT, R148, UR4, PT ;  /* 0x0000000494007c0c */ /* 0x000fe4000bf06270 */
[----:B------:R-:W-:Y:S02]  /*3e70*/  MOV R0, c[0x0][0x288] ;  /* 0x0000a20000007a02 */ /* 0x000fe40000000f00 */
[----:B------:R-:W-:Y:S05]  /*3e80*/  MOV R7, R106 ;  /* 0x0000006a00077202 */ /* 0x000fea0000000f00 */
[----:B------:R-:W-:Y:S04]  /*3e90*/  IMAD.WIDE.U32 R6, R0, 0x140, R6 ;  /* 0x0000014000067825 */ /* 0x000fe800078e0006 */
[C---:B------:R-:W-:Y:S01]  /*3ea0*/  @!P0 IMAD.SHL.U32 R2, R69.reuse, 0x2, RZ ;  /* 0x0000000245028824 */ /* 0x040fe200078e00ff */
[----:B------:R-:W-:Y:S02]  /*3eb0*/  @!P0 SHF.L.U64.HI R0, R69, 0x1, R68 ;  /* 0x0000000145008819 */ /* 0x000fe40000010244 */
[----:B------:R-:W-:Y:S02]  /*3ec0*/  IADD3 R7, R7, UR24, RZ ;  /* 0x0000001807077c10 */ /* 0x000fe4000fffe0ff */
[C---:B------:R-:W-:Y:S02]  /*3ed0*/  @!P0 IADD3 R4, P2, R2.reuse, R33, RZ ;  /* 0x0000002102048210 */ /* 0x040fe40007f5e0ff */
[----:B------:R-:W-:Y:S01]  /*3ee0*/  @!P0 IADD3 R2, P1, R2, R10, RZ ;  /* 0x0000000a02028210 */ /* 0x000fe20007f3e0ff */
[----:B------:R-:W2:Y:S01]  /*3ef0*/  LDG.E.128 R16, [R6.64] ;  /* 0x0000000606107981 */ /* 0x000ea2000c1e1d00 */
[C---:B------:R-:W-:Y:S03]  /*3f00*/  @!P0 IADD3.X R5, R0.reuse, R32, RZ, P2, !PT ;  /* 0x0000002000058210 */ /* 0x040fe600017fe4ff */
[----:B------:R-:W-:Y:S04]  /*3f10*/  @!P0 IMAD.X R3, R0, 0x1, R9, P1 ;  /* 0x0000000100038824 */ /* 0x000fe800008e0609 */
        /* <DEDUP_REMOVED lines=9> */
[----:B------:R-:W-:Y:S01]  /*3fb0*/  @!P0 LOP3.LUT R15, R4, 0xffff0000, RZ, 0xc0, !PT ;  /* 0xffff0000040f8812 */ /* 0x000fe200078ec0ff */
[-C--:B------:R-:W-:Y:S01]  /*3fc0*/  @!P0 FMUL.FTZ R23, R7, R0.reuse ;  /* 0x0000000007178220 */ /* 0x080fe20000410000 */
[----:B------:R-:W-:Y:S01]  /*3fd0*/  @!P0 LOP3.LUT R4, R3, 0xffff0000, RZ, 0xc0, !PT ;  /* 0xffff000003048812 */ /* 0x000fe200078ec0ff */
[----:B------:R-:W-:Y:S01]  /*3fe0*/  @!P0 FMUL.FTZ R0, R6, R0 ;  /* 0x0000000006008220 */ /* 0x000fe20000410000 */
[----:B------:R-:W-:Y:S01]  /*3ff0*/  @!P0 LOP3.LUT R2, R2, 0xffff0000, RZ, 0xc0, !PT ;  /* 0xffff000002028812 */ /* 0x000fe200078ec0ff */
[-C--:B------:R-:W-:Y:S01]  /*4000*/  @!P0 FFMA.FTZ R23, R6, R8.reuse, -R23 ;  /* 0x0000000806178223 */ /* 0x080fe20000010817 */
[----:B------:R-:W-:Y:S01]  /*4010*/  @!P0 LOP3.LUT R22, R5, 0xffff0000, RZ, 0xc0, !PT ;  /* 0xffff000005168812 */ /* 0x000fe200078ec0ff */
[----:B------:R-:W-:Y:S01]  /*4020*/  @!P0 FFMA.FTZ R0, R7, R8, R0 ;  /* 0x0000000807008223 */ /* 0x000fe20000010000 */
[----:B------:R-:W-:Y:S01]  /*4030*/  @!P0 SHF.L.U32 R5, R3, 0x10, RZ ;  /* 0x0000001003058819 */ /* 0x000fe200000006ff */
[----:B------:R-:W-:Y:S01]  /*4040*/  @!P0 IMAD.U32 R3, R17, 0x10000, RZ ;  /* 0x0001000011038824 */ /* 0x000fe200078e00ff */
[----:B------:R-:W-:Y:S01]  /*4050*/  @!P0 SHF.L.U32 R7, R18, 0x10, RZ ;  /* 0x0000001012078819 */ /* 0x000fe200000006ff */
[-C--:B------:R-:W-:Y:S01]  /*4060*/  @!P0 FMUL.FTZ R24, R14, R2.reuse ;  /* 0x000000020e188220 */ /* 0x080fe20000410000 */
[----:B------:R-:W-:Y:S01]  /*4070*/  @!P0 LOP3.LUT R8, R18, 0xffff0000, RZ, 0xc0, !PT ;  /* 0xffff000012088812 */ /* 0x000fe200078ec0ff */
[----:B------:R-:W-:Y:S01]  /*4080*/  @!P0 FMUL.FTZ R2, R3, R2 ;  /* 0x0000000203028220 */ /* 0x000fe20000410000 */
[----:B------:R-:W-:Y:S01]  /*4090*/  @!P0 F2FP.BF16.PACK_AB R0, R0, R23 ;  /* 0x000000170000823e */ /* 0x000fe200000010ff */
[----:B------:R-:W-:Y:S02]  /*40a0*/  @!P0 IMAD.U32 R6, R19, 0x10000, RZ ;  /* 0x0001000013068824 */ /* 0x000fe400078e00ff */
[----:B------:R-:W-:Y:S01]  /*40b0*/  @!P0 FFMA.FTZ R24, R3, R15, -R24 ;  /* 0x0000000f03188223 */ /* 0x000fe20000010818 */
[----:B------:R-:W-:Y:S01]  /*40c0*/  @!P0 MOV R16, R0 ;  /* 0x0000000000108202 */ /* 0x000fe20000000f00 */
[-C--:B------:R-:W-:Y:S02]  /*40d0*/  @!P0 FMUL.FTZ R3, R7, R5.reuse ;  /* 0x0000000507038220 */ /* 0x080fe40000410000 */
        /* <DEDUP_REMOVED lines=21> */
.L_x_1234:
[----:B------:R-:W-:Y:S05]  /*4230*/  BSYNC B0 ;  /* 0x0000000000007941 */ /* 0x000fea0003800000 */
.L_x_1233:
        /* <DEDUP_REMOVED lines=64> */
.L_x_1236:
[----:B------:R-:W-:Y:S05]  /*4640*/  BSYNC B0 ;  /* 0x0000000000007941 */ /* 0x000fea0003800000 */
.L_x_1235:
[----:B------:R-:W-:Y:S01]  /*4650*/  ISETP.NE.AND P0, PT, R123, RZ, PT ;  /* 0x000000ff7b00720c */ /* 0x000fe20003f05270 */
[----:B------:R-:W-:Y:S01]  /*4660*/  @!UPT UIADD3 URZ, URZ, URZ, URZ ;  /* 0x0000003f3f3ff290 */ /* 0x000fe2000fffe03f */
[----:B------:R-:W-:Y:S11]  /*4670*/  BSSY B0, `(.L_x_1237) ;  /* 0x0000040000007945 */ /* 0x000ff60003800000 */
        /* <DEDUP_REMOVED lines=63> */
.L_x_1238:
[----:B------:R-:W-:Y:S05]  /*4a70*/  BSYNC B0 ;  /* 0x0000000000007941 */ /* 0x000fea0003800000 */
.L_x_1237:
[----:B-1----:R-:W-:Y:S01]  /*4a80*/  MOV R2, R33 ;  /* 0x0000002100027202 */ /* 0x002fe20000000f00 */
[----:B------:R-:W-:Y:S01]  /*4a90*/  IMAD.MOV.U32 R0, RZ, RZ, c[0x0][0x230] ;  /* 0x00008c00ff007624 */ /* 0x000fe200078e00ff */
[----:B------:R-:W-:Y:S01]  /*4aa0*/  MOV R8, R10 ;  /* 0x0000000a00087202 */ /* 0x000fe20000000f00 */
[----:B------:R-:W-:Y:S01]  /*4ab0*/  IMAD.MOV.U32 R3, RZ, RZ, R32 ;  /* 0x000000ffff037224 */ /* 0x000fe200078e0020 */
[----:B------:R-:W-:Y:S01]  /*4ac0*/  ULDC UR4, c[0x0][0x230] ;  /* 0x00008c0000047ab9 */ /* 0x000fe20000000800 */
[----:B------:R-:W-:Y:S05]  /*4ad0*/  IMAD.U32 R0, R0, -0x80, RZ ;  /* 0xffffff8000007824 */ /* 0x000fea00078e00ff */
[C---:B------:R-:W-:Y:S02]  /*4ae0*/  LEA R33, P1, R0.reuse, R2, 0x1 ;  /* 0x0000000200217211 */ /* 0x040fe400078208ff */
[C---:B------:R-:W-:Y:S02]  /*4af0*/  LEA R10, P0, R0.reuse, R8, 0x1 ;  /* 0x00000008000a7211 */ /* 0x040fe400078008ff */
[C---:B------:R-:W-:Y:S02]  /*4b00*/  LEA.HI.X.SX32 R32, R0.reuse, R3, 0x1, P1 ;  /* 0x0000000300207211 */ /* 0x040fe400008f0eff */
[----:B------:R-:W-:Y:S01]  /*4b10*/  LEA.HI.X.SX32 R9, R0, R9, 0x1, P0 ;  /* 0x0000000900097211 */ /* 0x000fe200000f0eff */
[----:B------:R-:W-:-:S05]  /*4b20*/  BRA `(.L_x_1239) ;  /* 0x000036d000007947 */ /* 0x000fca0003800000 */
.L_x_1222:
        /* <DEDUP_REMOVED lines=15> */
[----:B-----5:R-:W-:Y:S01]  /*4c20*/  SHF.L.U32 R23, R40, 0x10, RZ ;  /* 0x0000001028177819 */ /* 0x020fe200000006ff */
[C---:B------:R-:W-:Y:S01]  /*4c30*/  IMAD.U32 R29, R43.reuse, 0x10000, RZ ;  /* 0x000100002b1d7824 */ /* 0x040fe200078e00ff */
[----:B------:R-:W-:Y:S02]  /*4c40*/  LOP3.LUT R28, R42, 0xffff0000, RZ, 0xc0, !PT ;  /* 0xffff00002a1c7812 */ /* 0x000fe400078ec0ff */
[----:B------:R-:W-:Y:S05]  /*4c50*/  LOP3.LUT R30, R43, 0xffff0000, RZ, 0xc0, !PT ;  /* 0xffff00002b1e7812 */ /* 0x000fea00078ec0ff */
[----:B------:R-:W-:Y:S05]  /*4c60*/  @P0 IMAD R0, RZ, RZ, -UR5 ;  /* 0x80000005ff000e24 */ /* 0x000fea000f8e02ff */
[C---:B------:R-:W-:Y:S04]  /*4c70*/  LEA R24, P1, R0.reuse, R4, 0x1 ;  /* 0x0000000400187211 */ /* 0x040fe800078208ff */
[----:B------:R-:W-:Y:S02]  /*4c80*/  LEA.HI.X.SX32 R25, R0, R5, 0x1, P1 ;  /* 0x0000000500197211 */ /* 0x000fe400008f0eff */
[----:B------:R-:W-:Y:S01]  /*4c90*/  MOV R0, R152 ;  /* 0x0000009800007202 */ /* 0x000fe20000000f00 */
[----:B------:R-:W-:Y:S03]  /*4ca0*/  @P0 IMAD R0, RZ, RZ, -UR5 ;  /* 0x80000005ff000e24 */ /* 0x000fe6000f8e02ff */
[----:B------:R-:W3:Y:S02]  /*4cb0*/  LDG.E.128 R24, [R24.64] ;  /* 0x0000000618187981 */ /* 0x000ee4000c1e1d00 */
[C---:B------:R-:W-:Y:S02]  /*4cc0*/  LEA R4, P1, R0.reuse, R2, 0x1 ;  /* 0x0000000200047211 */ /* 0x040fe400078208ff */
[----:B--2---:R-:W-:Y:S02]  /*4cd0*/  MOV R2, R111 ;  /* 0x0000006f00027202 */ /* 0x004fe40000000f00 */
[----:B------:R-:W-:Y:S01]  /*4ce0*/  LEA.HI.X.SX32 R5, R0, R3, 0x1, P1 ;  /* 0x0000000300057211 */ /* 0x000fe200008f0eff */
[----:B------:R-:W-:Y:S01]  /*4cf0*/  IMAD.MOV.U32 R3, RZ, RZ, R110 ;  /* 0x000000ffff037224 */ /* 0x000fe200078e006e */
[----:B------:R-:W-:Y:S01]  /*4d00*/  MOV R0, RZ ;  /* 0x000000ff00007202 */ /* 0x000fe20000000f00 */
[----:B------:R-:W-:Y:S03]  /*4d10*/  @P0 IMAD R0, RZ, RZ, -UR5 ;  /* 0x80000005ff000e24 */ /* 0x000fe6000f8e02ff */
[----:B------:R-:W2:Y:S02]  /*4d20*/  LDG.E.128 R4, [R4.64] ;  /* 0x0000000604047981 */ /* 0x000ea4000c1e1d00 */
[C---:B------:R-:W-:Y:S04]  /*4d30*/  LEA R20, P1, R0.reuse, R2, 0x1 ;  /* 0x0000000200147211 */ /* 0x040fe800078208ff */
[----:B------:R-:W-:Y:S05]  /*4d40*/  LEA.HI.X.SX32 R21, R0, R3, 0x1, P1 ;  /* 0x0000000300157211 */ /* 0x000fea00008f0eff */
[----:B------:R1:W4:Y:S01]  /*4d50*/  LDG.E.128 R36, [R20.64] ;  /* 0x0000000614247981 */ /* 0x000322000c1e1d00 */
[----:B---3--:R-:W-:Y:S01]  /*4d60*/  IMAD.U32 R14, R27, 0x10000, RZ ;  /* 0x000100001b0e7824 */ /* 0x008fe200078e00ff */
[----:B------:R-:W-:Y:S01]  /*4d70*/  SHF.L.U32 R0, R24, 0x10, RZ ;  /* 0x0000001018007819 */ /* 0x000fe200000006ff */
        /* <DEDUP_REMOVED lines=10> */
[----:B--2---:R-:W-:Y:S01]  /*4e20*/  IMAD.U32 R17, R7, 0x10000, RZ ;  /* 0x0001000007117824 */ /* 0x004fe200078e00ff */
[C---:B------:R-:W-:Y:S01]  /*4e30*/  SHF.L.U32 R22, R4.reuse, 0x10, RZ ;  /* 0x0000001004167819 */ /* 0x040fe200000006ff */
[----:B------:R-:W-:Y:S01]  /*4e40*/  @!P0 FADD.FTZ R3, -R3, -RZ ;  /* 0x800000ff03038221 */ /* 0x000fe20000010100 */
[----:B-1----:R-:W-:Y:S01]  /*4e50*/  LOP3.LUT R21, R4, 0xffff0000, RZ, 0xc0, !PT ;  /* 0xffff000004157812 */ /* 0x002fe200078ec0ff */
[C---:B------:R-:W-:Y:S01]  /*4e60*/  IMAD.U32 R4, R5.reuse, 0x10000, RZ ;  /* 0x0001000005047824 */ /* 0x040fe200078e00ff */
[----:B------:R-:W-:Y:S01]  /*4e70*/  LOP3.LUT R20, R5, 0xffff0000, RZ, 0xc0, !PT ;  /* 0xffff000005147812 */ /* 0x000fe200078ec0ff */
[----:B------:R-:W-:Y:S01]  /*4e80*/  @!P0 FADD.FTZ R16, -R16, -RZ ;  /* 0x800000ff10108221 */ /* 0x000fe20000010100 */
[----:B------:R-:W-:Y:S01]  /*4e90*/  SHF.L.U32 R5, R6, 0x10, RZ ;  /* 0x0000001006057819 */ /* 0x000fe200000006ff */
[----:B------:R-:W-:Y:S01]  /*4ea0*/  FMUL.FTZ R0, R22, R0 ;  /* 0x0000000016007220 */ /* 0x000fe20000410000 */
[----:B------:R-:W-:Y:S01]  /*4eb0*/  LOP3.LUT R6, R6, 0xffff0000, RZ, 0xc0, !PT ;  /* 0xffff000006067812 */ /* 0x000fe200078ec0ff */
[----:B------:R-:W-:Y:S01]  /*4ec0*/  @!P0 FADD.FTZ R18, -R18, -RZ ;  /* 0x800000ff12128221 */ /* 0x000fe20000010100 */
[----:B------:R-:W-:Y:S01]  /*4ed0*/  LOP3.LUT R19, R7, 0xffff0000, RZ, 0xc0, !PT ;  /* 0xffff000007137812 */ /* 0x000fe200078ec0ff */
[----:B------:R-:W-:Y:S01]  /*4ee0*/  FMUL.FTZ R7, R17, R14 ;  /* 0x0000000e11077220 */ /* 0x000fe20000410000 */
[----:B----4-:R-:W-:Y:S01]  /*4ef0*/  SHF.L.U32 R14, R36, 0x10, RZ ;  /* 0x00000010240e7819 */ /* 0x010fe200000006ff */
[----:B------:R-:W-:Y:S01]  /*4f00*/  FMUL.FTZ R6, R6, R15 ;  /* 0x0000000f06067220 */ /* 0x000fe20000410000 */
[----:B------:R-:W-:Y:S01]  /*4f10*/  LOP3.LUT R24, R40, 0xffff0000, RZ, 0xc0, !PT ;  /* 0xffff000028187812 */ /* 0x000fe200078ec0ff */
[----:B------:R-:W-:Y:S01]  /*4f20*/  FMUL.FTZ R2, R21, R2 ;  /* 0x0000000215027220 */ /* 0x000fe20000410000 */
[----:B------:R-:W-:Y:S01]  /*4f30*/  LOP3.LUT R15, R36, 0xffff0000, RZ, 0xc0, !PT ;  /* 0xffff0000240f7812 */ /* 0x000fe200078ec0ff */
[C---:B------:R-:W-:Y:S01]  /*4f40*/  IMAD.U32 R25, R41.reuse, 0x10000, RZ ;  /* 0x0001000029197824 */ /* 0x040fe200078e00ff */
[----:B------:R-:W-:Y:S01]  /*4f50*/  LOP3.LUT R26, R41, 0xffff0000, RZ, 0xc0, !PT ;  /* 0xffff0000291a7812 */ /* 0x000fe200078ec0ff */
[----:B------:R-:W-:Y:S01]  /*4f60*/  FMUL.FTZ R3, R4, R3 ;  /* 0x0000000304037220 */ /* 0x000fe20000410000 */
[----:B------:R-:W-:Y:S01]  /*4f70*/  LOP3.LUT R17, R37, 0xffff0000, RZ, 0xc0, !PT ;  /* 0xffff000025117812 */ /* 0x000fe200078ec0ff */
[----:B------:R-:W-:Y:S01]  /*4f80*/  FMUL.FTZ R5, R5, R16 ;  /* 0x0000001005057220 */ /* 0x000fe20000410000 */
[----:B------:R-:W-:Y:S01]  /*4f90*/  SHF.L.U32 R27, R42, 0x10, RZ ;  /* 0x000000102a1b7819 */ /* 0x000fe200000006ff */
[----:B------:R-:W-:Y:S01]  /*4fa0*/  IMAD.U32 R16, R37, 0x10000, RZ ;  /* 0x0001000025107824 */ /* 0x000fe200078e00ff */
[----:B------:R-:W-:Y:S01]  /*4fb0*/  LOP3.LUT R21, R39, 0xffff0000, RZ, 0xc0, !PT ;  /* 0xffff000027157812 */ /* 0x000fe200078ec0ff */
[----:B------:R-:W-:Y:S02]  /*4fc0*/  FFMA.FTZ R0, R23, R14, R0 ;  /* 0x0000000e17007223 */ /* 0x000fe40000010000 */
[----:B------:R-:W-:Y:S02]  /*4fd0*/  @!P0 FADD.FTZ R8, -R8, -RZ ;  /* 0x800000ff08088221 */ /* 0x000fe40000010100 */
[----:B------:R-:W-:Y:S01]  /*4fe0*/  FMUL.FTZ R4, R20, R18 ;  /* 0x0000001214047220 */ /* 0x000fe20000410000 */
[----:B------:R-:W-:Y:S01]  /*4ff0*/  SHF.L.U32 R18, R38, 0x10, RZ ;  /* 0x0000001026127819 */ /* 0x000fe200000006ff */
[----:B------:R-:W-:Y:S02]  /*5000*/  FFMA.FTZ R2, R24, R15, R2 ;  /* 0x0000000f18027223 */ /* 0x000fe40000010002 */
[----:B------:R-:W-:Y:S02]  /*5010*/  FFMA.FTZ R3, R25, R16, R3 ;  /* 0x0000001019037223 */ /* 0x000fe40000010003 */
[----:B------:R-:W-:Y:S01]  /*5020*/  FMUL.FTZ R8, R19, R8 ;  /* 0x0000000813087220 */ /* 0x000fe20000410000 */
[----:B------:R-:W-:Y:S01]  /*5030*/  LOP3.LUT R19, R38, 0xffff0000, RZ, 0xc0, !PT ;  /* 0xffff000026137812 */ /* 0x000fe200078ec0ff */
[----:B------:R-:W-:Y:S01]  /*5040*/  FFMA.FTZ R4, R26, R17, R4 ;  /* 0x000000111a047223 */ /* 0x000fe20000010004 */
[----:B------:R-:W-:Y:S01]  /*5050*/  F2FP.BF16.PACK_AB R40, R2, R0 ;  /* 0x000000000228723e */ /* 0x000fe200000010ff */
[----:B------:R-:W-:Y:S02]  /*5060*/  IMAD.U32 R20, R39, 0x10000, RZ ;  /* 0x0001000027147824 */ /* 0x000fe400078e00ff */
[----:B------:R-:W-:Y:S01]  /*5070*/  FFMA.FTZ R5, R27, R18, R5 ;  /* 0x000000121b057223 */ /* 0x000fe20000010005 */
[----:B------:R-:W-:Y:S01]  /*5080*/  F2FP.BF16.PACK_AB R41, R4, R3 ;  /* 0x000000030429723e */ /* 0x000fe200000010ff */
[----:B------:R-:W-:Y:S02]  /*5090*/  FFMA.FTZ R6, R28, R19, R6 ;  /* 0x000000131c067223 */ /* 0x000fe40000010006 */
[----:B------:R-:W-:Y:S02]  /*50a0*/  FFMA.FTZ R7, R29, R20, R7 ;  /* 0x000000141d077223 */ /* 0x000fe40000010007 */
[----:B------:R-:W-:Y:S01]  /*50b0*/  FFMA.FTZ R8, R30, R21, R8 ;  /* 0x000000151e087223 */ /* 0x000fe20000010008 */
[----:B------:R-:W-:Y:S04]  /*50c0*/  F2FP.BF16.PACK_AB R42, R6, R5 ;  /* 0x00000005062a723e */ /* 0x000fe800000010ff */
[----:B------:R-:W-:Y:S02]  /*50d0*/  F2FP.BF16.PACK_AB R43, R8, R7 ;  /* 0x00000007082b723e */ /* 0x000fe400000010ff */
.L_x_1243:
[----:B------:R-:W-:Y:S05]  /*50e0*/  BSYNC B0 ;  /* 0x0000000000007941 */ /* 0x000fea0003800000 */
.L_x_1242:
[----:B--2---:R-:W-:Y:S02]  /*50f0*/  MOV R2, R101 ;  /* 0x0000006500027202 */ /* 0x004fe40000000f00 */
[----:B------:R-:W-:Y:S05]  /*5100*/  MOV R3, R100 ;  /* 0x0000006400037202 */ /* 0x000fea0000000f00 */
[----:B-----5:R2:W-:Y:S02]  /*5110*/  STG.E.128 [R2.64], R40 ;  /* 0x0000002802007986 */ /* 0x0205e4000c101d06 */
.L_x_1241:
[----:B------:R-:W-:Y:S05]  /*5120*/  BSYNC B1 ;  /* 0x0000000000017941 */ /* 0x000fea0003800000 */
.L_x_1240:
        /* <DEDUP_REMOVED lines=10> */
[----:B-----5:R-:W-:Y:S01]  /*51d0*/  LOP3.LUT R28, R42, 0xffff0000, RZ, 0xc0, !PT ;  /* 0xffff00002a1c7812 */ /* 0x020fe200078ec0ff */
[----:B------:R-:W-:Y:S01]  /*51e0*/  IMAD.U32 R23, R40, 0x10000, RZ ;  /* 0x0001000028177824 */ /* 0x000fe200078e00ff */
[C---:B------:R-:W-:Y:S02]  /*51f0*/  SHF.L.U32 R29, R43.reuse, 0x10, RZ ;  /* 0x000000102b1d7819 */ /* 0x040fe400000006ff */
[----:B------:R-:W-:Y:S07]  /*5200*/  LOP3.LUT R30, R43, 0xffff0000, RZ, 0xc0, !PT ;  /* 0xffff00002b1e7812 */ /* 0x000fee00078ec0ff */
[----:B------:R-:W-:Y:S05]  /*5210*/  @P0 IMAD R0, RZ, RZ, -UR5 ;  /* 0x80000005ff000e24 */ /* 0x000fea000f8e02ff */
[C---:B-1----:R-:W-:Y:S04]  /*5220*/  LEA R4, P1, R0.reuse, R2, 0x1 ;  /* 0x0000000200047211 */ /* 0x042fe800078208ff */
[----:B------:R-:W-:Y:S01]  /*5230*/  LEA.HI.X.SX32 R5, R0, R3, 0x1, P1 ;  /* 0x0000000300057211 */ /* 0x000fe200008f0eff */
[----:B------:R-:W-:Y:S01]  /*5240*/  IMAD.MOV.U32 R0, RZ, RZ, RZ ;  /* 0x000000ffff007224 */ /* 0x000fe200078e00ff */
[----:B--2---:R-:W-:Y:S01]  /*5250*/  MOV R3, RZ ;  /* 0x000000ff00037202 */ /* 0x004fe20000000f00 */
[----:B------:R-:W-:Y:S01]  /*5260*/  @P0 IMAD R3, RZ, RZ, -UR5 ;  /* 0x80000005ff030e24 */ /* 0x000fe2000f8e02ff */
[----:B------:R-:W-:Y:S04]  /*5270*/  @P0 IADD3 R0, RZ, -UR5, RZ ;  /* 0x80000005ff000c10 */ /* 0x000fe8000fffe0ff */
[----:B------:R-:W-:Y:S04]  /*5280*/  IADD3 R6, P1, R77, R3, RZ ;  /* 0x000000034d067210 */ /* 0x000fe80007f3e0ff */
[----:B------:R-:W-:Y:S02]  /*5290*/  LEA.HI.X.SX32 R3, R3, R76, 0x1, P1 ;  /* 0x0000004c03037211 */ /* 0x000fe400008f0eff */
[----:B------:R-:W-:Y:S04]  /*52a0*/  IADD3 R2, P1, R77, R0, RZ ;  /* 0x000000004d027210 */ /* 0x000fe80007f3e0ff */
[----:B------:R-:W-:Y:S02]  /*52b0*/  LEA.HI.X.SX32 R0, R0, R76, 0x1, P1 ;  /* 0x0000004c00007211 */ /* 0x000fe400008f0eff */
[C---:B------:R-:W-:Y:S04]  /*52c0*/  LEA R24, P1, R6.reuse, R109, 0x1 ;  /* 0x0000006d06187211 */ /* 0x040fe800078208ff */
[----:B------:R-:W-:Y:S02]  /*52d0*/  LEA.HI.X R25, R6, R108, R3, 0x1, P1 ;  /* 0x0000006c06197211 */ /* 0x000fe400008f0c03 */
[C---:B------:R-:W-:Y:S01]  /*52e0*/  LEA R20, P1, R2.reuse, R111, 0x1 ;  /* 0x0000006f02147211 */ /* 0x040fe200078208ff */
[----:B------:R-:W2:Y:S03]  /*52f0*/  LDG.E.128 R4, [R4.64] ;  /* 0x0000000604047981 */ /* 0x000ea6000c1e1d00 */
[----:B------:R-:W-:Y:S05]  /*5300*/  LEA.HI.X R21, R2, R110, R0, 0x1, P1 ;  /* 0x0000006e02157211 */ /* 0x000fea00008f0c00 */
[----:B------:R-:W3:Y:S08]  /*5310*/  LDG.E.128 R24, [R24.64] ;  /* 0x0000000618187981 */ /* 0x000ef0000c1e1d00 */
[----:B------:R1:W4:Y:S01]  /*5320*/  LDG.E.128 R36, [R20.64] ;  /* 0x0000000614247981 */ /* 0x000322000c1e1d00 */
[C---:B--2---:R-:W-:Y:S01]  /*5330*/  IMAD.U32 R22, R4.reuse, 0x10000, RZ ;  /* 0x0001000004167824 */ /* 0x044fe200078e00ff */
[----:B------:R-:W-:Y:S02]  /*5340*/  SHF.L.U32 R17, R7, 0x10, RZ ;  /* 0x0000001007117819 */ /* 0x000fe400000006ff */
[----:B-1----:R-:W-:Y:S02]  /*5350*/  LOP3.LUT R21, R4, 0xffff0000, RZ, 0xc0, !PT ;  /* 0xffff000004157812 */ /* 0x002fe400078ec0ff */
[C---:B------:R-:W-:Y:S02]  /*5360*/  SHF.L.U32 R4, R5.reuse, 0x10, RZ ;  /* 0x0000001005047819 */ /* 0x040fe400000006ff */
[----:B------:R-:W-:Y:S01]  /*5370*/  LOP3.LUT R20, R5, 0xffff0000, RZ, 0xc0, !PT ;  /* 0xffff000005147812 */ /* 0x000fe200078ec0ff */
[----:B---3--:R-:W-:Y:S01]  /*5380*/  IMAD.U32 R0, R24, 0x10000, RZ ;  /* 0x0001000018007824 */ /* 0x008fe200078e00ff */
[----:B------:R-:W-:Y:S01]  /*5390*/  LOP3.LUT R15, R26, 0xffff0000, RZ, 0xc0, !PT ;  /* 0xffff00001a0f7812 */ /* 0x000fe200078ec0ff */
[----:B------:R-:W-:Y:S01]  /*53a0*/  IMAD.U32 R14, R27, 0x10000, RZ ;  /* 0x000100001b0e7824 */ /* 0x000fe200078e00ff */
[----:B------:R-:W-:Y:S01]  /*53b0*/  LOP3.LUT R2, R24, 0xffff0000, RZ, 0xc0, !PT ;  /* 0xffff000018027812 */ /* 0x000fe200078ec0ff */
[C---:B------:R-:W-:Y:S01]  /*53c0*/  IMAD.U32 R3, R25.reuse, 0x10000, RZ ;  /* 0x0001000019037824 */ /* 0x040fe200078e00ff */
[----:B------:R-:W-:Y:S01]  /*53d0*/  SHF.L.U32 R16, R26, 0x10, RZ ;  /* 0x000000101a107819 */ /* 0x000fe200000006ff */
[----:B------:R-:W-:Y:S01]  /*53e0*/  @!P0 FADD.FTZ R0, -R0, -RZ ;  /* 0x800000ff00008221 */ /* 0x000fe20000010100 */
[----:B------:R-:W-:Y:S01]  /*53f0*/  LOP3.LUT R18, R25, 0xffff0000, RZ, 0xc0, !PT ;  /* 0xffff000019127812 */ /* 0x000fe200078ec0ff */
[----:B------:R-:W-:Y:S01]  /*5400*/  @!P0 FADD.FTZ R14, -R14, -RZ ;  /* 0x800000ff0e0e8221 */ /* 0x000fe20000010100 */
[----:B------:R-:W-:Y:S01]  /*5410*/  LOP3.LUT R8, R27, 0xffff0000, RZ, 0xc0, !PT ;  /* 0xffff00001b087812 */ /* 0x000fe200078ec0ff */
[C---:B------:R-:W-:Y:S01]  /*5420*/  IMAD.U32 R5, R6.reuse, 0x10000, RZ ;  /* 0x0001000006057824 */ /* 0x040fe200078e00ff */
        /* <DEDUP_REMOVED lines=9> */
[----:B------:R-:W-:Y:S02]  /*54c0*/  FMUL.FTZ R0, R22, R0 ;  /* 0x0000000016007220 */ /* 0x000fe40000410000 */
[----:B------:R-:W-:Y:S01]  /*54d0*/  FMUL.FTZ R7, R17, R14 ;  /* 0x0000000e11077220 */ /* 0x000fe20000410000 */
[----:B----4-:R-:W-:Y:S01]  /*54e0*/  LOP3.LUT R17, R37, 0xffff0000, RZ, 0xc0, !PT ;  /* 0xffff000025117812 */ /* 0x010fe200078ec0ff */
[----:B------:R-:W-:Y:S02]  /*54f0*/  IMAD.U32 R14, R36, 0x10000, RZ ;  /* 0x00010000240e7824 */ /* 0x000fe400078e00ff */
[----:B------:R-:W-:Y:S01]  /*5500*/  FMUL.FTZ R6, R6, R15 ;  /* 0x0000000f06067220 */ /* 0x000fe20000410000 */
[----:B------:R-:W-:Y:S01]  /*5510*/  LOP3.LUT R15, R36, 0xffff0000, RZ, 0xc0, !PT ;  /* 0xffff0000240f7812 */ /* 0x000fe200078ec0ff */
[----:B------:R-:W-:Y:S02]  /*5520*/  @!P0 FADD.FTZ R18, -R18, -RZ ;  /* 0x800000ff12128221 */ /* 0x000fe40000010100 */
[----:B------:R-:W-:Y:S01]  /*5530*/  FMUL.FTZ R2, R21, R2 ;  /* 0x0000000215027220 */ /* 0x000fe20000410000 */
[----:B------:R-:W-:Y:S01]  /*5540*/  LOP3.LUT R21, R39, 0xffff0000, RZ, 0xc0, !PT ;  /* 0xffff000027157812 */ /* 0x000fe200078ec0ff */
[----:B------:R-:W-:Y:S01]  /*5550*/  FMUL.FTZ R5, R5, R16 ;  /* 0x0000001005057220 */ /* 0x000fe20000410000 */
[----:B------:R-:W-:Y:S01]  /*5560*/  SHF.L.U32 R16, R37, 0x10, RZ ;  /* 0x0000001025107819 */ /* 0x000fe200000006ff */
[----:B------:R-:W-:Y:S02]  /*5570*/  FMUL.FTZ R3, R4, R3 ;  /* 0x0000000304037220 */ /* 0x000fe40000410000 */
[----:B------:R-:W-:Y:S02]  /*5580*/  FFMA.FTZ R0, R23, R14, R0 ;  /* 0x0000000e17007223 */ /* 0x000fe40000010000 */
[----:B------:R-:W-:Y:S02]  /*5590*/  @!P0 FADD.FTZ R8, -R8, -RZ ;  /* 0x800000ff08088221 */ /* 0x000fe40000010100 */
[----:B------:R-:W-:Y:S01]  /*55a0*/  FMUL.FTZ R4, R20, R18 ;  /* 0x0000001214047220 */ /* 0x000fe20000410000 */
[----:B------:R-:W-:Y:S01]  /*55b0*/  SHF.L.U32 R20, R39, 0x10, RZ ;  /* 0x0000001027147819 */ /* 0x000fe200000006ff */
[----:B------:R-:W-:Y:S02]  /*55c0*/  FFMA.FTZ R2, R24, R15, R2 ;  /* 0x0000000f18027223 */ /* 0x000fe40000010002 */
[----:B------:R-:W-:Y:S02]  /*55d0*/  IMAD.U32 R27, R42, 0x10000, RZ ;  /* 0x000100002a1b7824 */ /* 0x000fe400078e00ff */
[----:B------:R-:W-:Y:S01]  /*55e0*/  IMAD.U32 R18, R38, 0x10000, RZ ;  /* 0x0001000026127824 */ /* 0x000fe200078e00ff */
[----:B------:R-:W-:Y:S01]  /*55f0*/  F2FP.BF16.PACK_AB R40, R2, R0 ;  /* 0x000000000228723e */ /* 0x000fe200000010ff */
[----:B------:R-:W-:Y:S02]  /*5600*/  FFMA.FTZ R3, R25, R16, R3 ;  /* 0x0000001019037223 */ /* 0x000fe40000010003 */
[----:B------:R-:W-:Y:S01]  /*5610*/  FMUL.FTZ R8, R19, R8 ;  /* 0x0000000813087220 */ /* 0x000fe20000410000 */
[----:B------:R-:W-:Y:S01]  /*5620*/  LOP3.LUT R19, R38, 0xffff0000, RZ, 0xc0, !PT ;  /* 0xffff000026137812 */ /* 0x000fe200078ec0ff */
[----:B------:R-:W-:Y:S02]  /*5630*/  FFMA.FTZ R4, R26, R17, R4 ;  /* 0x000000111a047223 */ /* 0x000fe40000010004 */
[----:B------:R-:W-:Y:S02]  /*5640*/  FFMA.FTZ R5, R27, R18, R5 ;  /* 0x000000121b057223 */ /* 0x000fe40000010005 */
[----:B------:R-:W-:Y:S01]  /*5650*/  FFMA.FTZ R6, R28, R19, R6 ;  /* 0x000000131c067223 */ /* 0x000fe20000010006 */
[----:B------:R-:W-:Y:S01]  /*5660*/  F2FP.BF16.PACK_AB R41, R4, R3 ;  /* 0x000000030429723e */ /* 0x000fe200000010ff */
[----:B------:R-:W-:Y:S02]  /*5670*/  FFMA.FTZ R7, R29, R20, R7 ;  /* 0x000000141d077223 */ /* 0x000fe40000010007 */
[----:B------:R-:W-:Y:S01]  /*5680*/  FFMA.FTZ R8, R30, R21, R8 ;  /* 0x000000151e087223 */ /* 0x000fe20000010008 */
[----:B------:R-:W-:Y:S04]  /*5690*/  F2FP.BF16.PACK_AB R42, R6, R5 ;  /* 0x00000005062a723e */ /* 0x000fe800000010ff */
[----:B------:R-:W-:Y:S02]  /*56a0*/  F2FP.BF16.PACK_AB R43, R8, R7 ;  /* 0x00000007082b723e */ /* 0x000fe400000010ff */
.L_x_1247:
[----:B------:R-:W-:Y:S05]  /*56b0*/  BSYNC B0 ;  /* 0x0000000000007941 */ /* 0x000fea0003800000 */
.L_x_1246:
[C---:B--2---:R-:W-:Y:S04]  /*56c0*/  LEA R2, P0, R46.reuse, R101, 0x1 ;  /* 0x000000652e027211 */ /* 0x044fe800078008ff */
[----:B------:R-:W-:Y:S05]  /*56d0*/  LEA.HI.X R3, R46, R100, R45, 0x1, P0 ;  /* 0x000000642e037211 */ /* 0x000fea00000f0c2d */
[----:B-----5:R2:W-:Y:S04]  /*56e0*/  STG.E.128 [R2.64], R40 ;  /* 0x0000002802007986 */ /* 0x0205e8000c101d06 */
.L_x_1245:
[----:B------:R-:W-:Y:S05]  /*56f0*/  BSYNC B1 ;  /* 0x0000000000017941 */ /* 0x000fea0003800000 */
.L_x_1244:
        /* <DEDUP_REMOVED lines=88> */
.L_x_1251:
[----:B------:R-:W-:Y:S05]  /*5c80*/  BSYNC B0 ;  /* 0x0000000000007941 */ /* 0x000fea0003800000 */
.L_x_1250:
[C---:B--2---:R-:W-:Y:S04]  /*5c90*/  LEA R2, P0, R146.reuse, R101, 0x1 ;  /* 0x0000006592027211 */ /* 0x044fe800078008ff */
[----:B------:R-:W-:Y:S05]  /*5ca0*/  LEA.HI.X R3, R146, R100, R82, 0x1, P0 ;  /* 0x0000006492037211 */ /* 0x000fea00000f0c52 */
[----:B-----5:R2:W-:Y:S04]  /*5cb0*/  STG.E.128 [R2.64], R40 ;  /* 0x0000002802007986 */ /* 0x0205e8000c101d06 */
.L_x_1249:
[----:B------:R-:W-:Y:S05]  /*5cc0*/  BSYNC B1 ;  /* 0x0000000000017941 */ /* 0x000fea0003800000 */
.L_x_1248:
        /* <DEDUP_REMOVED lines=13> */
[----:B-1----:R-:W-:Y:S01]  /*5da0*/  MOV R5, RZ ;  /* 0x000000ff00057202 */ /* 0x002fe20000000f00 */
[C---:B-----5:R-:W-:Y:S01]  /*5db0*/  IMAD.U32 R22, R16.reuse, 0x10000, RZ ;  /* 0x0001000010167824 */ /* 0x060fe200078e00ff */
[----:B------:R-:W-:Y:S01]  /*5dc0*/  LOP3.LUT R23, R16, 0xffff0000, RZ, 0xc0, !PT ;  /* 0xffff000010177812 */ /* 0x000fe200078ec0ff */
[C---:B------:R-:W-:Y:S01]  /*5dd0*/  IMAD.U32 R28, R19.reuse, 0x10000, RZ ;  /* 0x00010000131c7824 */ /* 0x040fe200078e00ff */
[----:B------:R-:W-:Y:S01]  /*5de0*/  LOP3.LUT R29, R19, 0xffff0000, RZ, 0xc0, !PT ;  /* 0xffff0000131d7812 */ /* 0x000fe200078ec0ff */
[C---:B------:R-:W-:Y:S01]  /*5df0*/  IMAD.U32 R24, R17.reuse, 0x10000, RZ ;  /* 0x0001000011187824 */ /* 0x040fe200078e00ff */
[----:B------:R-:W-:Y:S02]  /*5e00*/  LOP3.LUT R25, R17, 0xffff0000, RZ, 0xc0, !PT ;  /* 0xffff000011197812 */ /* 0x000fe400078ec0ff */
[C---:B------:R-:W-:Y:S02]  /*5e10*/  SHF.L.U32 R26, R18.reuse, 0x10, RZ ;  /* 0x00000010121a7819 */ /* 0x040fe400000006ff */
[----:B------:R-:W-:Y:S01]  /*5e20*/  LOP3.LUT R27, R18, 0xffff0000, RZ, 0xc0, !PT ;  /* 0xffff0000121b7812 */ /* 0x000fe200078ec0ff */
[----:B------:R-:W-:Y:S02]  /*5e30*/  @P0 IMAD R0, RZ, RZ, -UR5 ;  /* 0x80000005ff000e24 */ /* 0x000fe4000f8e02ff */
[----:B------:R-:W-:Y:S03]  /*5e40*/  @P0 IMAD R5, RZ, RZ, -UR5 ;  /* 0x80000005ff050e24 */ /* 0x000fe6000f8e02ff */
[C---:B--2---:R-:W-:Y:S04]  /*5e50*/  LEA R2, P1, R0.reuse, R2, 0x1 ;  /* 0x0000000200027211 */ /* 0x044fe800078208ff */
[----:B------:R-:W-:Y:S01]  /*5e60*/  LEA.HI.X.SX32 R3, R0, R3, 0x1, P1 ;  /* 0x0000000300037211 */ /* 0x000fe200008f0eff */
[----:B------:R-:W-:Y:S01]  /*5e70*/  IMAD.MOV.U32 R0, RZ, RZ, RZ ;  /* 0x000000ffff007224 */ /* 0x000fe200078e00ff */
[----:B------:R-:W-:Y:S02]  /*5e80*/  IADD3 R6, P1, R73, R5, RZ ;  /* 0x0000000549067210 */ /* 0x000fe40007f3e0ff */
[----:B------:R-:W-:Y:S02]  /*5e90*/  @P0 IADD3 R0, RZ, -UR5, RZ ;  /* 0x80000005ff000c10 */ /* 0x000fe4000fffe0ff */
[----:B------:R-:W-:Y:S02]  /*5ea0*/  LEA.HI.X.SX32 R5, R5, R72, 0x1, P1 ;  /* 0x0000004805057211 */ /* 0x000fe400008f0eff */
[----:B------:R-:W-:Y:S04]  /*5eb0*/  IADD3 R4, P1, R73, R0, RZ ;  /* 0x0000000049047210 */ /* 0x000fe80007f3e0ff */
[----:B------:R-:W-:Y:S02]  /*5ec0*/  LEA.HI.X.SX32 R0, R0, R72, 0x1, P1 ;  /* 0x0000004800007211 */ /* 0x000fe400008f0eff */
[C---:B------:R-:W-:Y:S04]  /*5ed0*/  LEA R40, P1, R6.reuse, R109, 0x1 ;  /* 0x0000006d06287211 */ /* 0x040fe800078208ff */
[----:B------:R-:W-:Y:S02]  /*5ee0*/  LEA.HI.X R41, R6, R108, R5, 0x1, P1 ;  /* 0x0000006c06297211 */ /* 0x000fe400008f0c05 */
[C---:B------:R-:W-:Y:S04]  /*5ef0*/  LEA R14, P1, R4.reuse, R111, 0x1 ;  /* 0x0000006f040e7211 */ /* 0x040fe800078208ff */
[----:B------:R-:W-:Y:S01]  /*5f00*/  LEA.HI.X R15, R4, R110, R0, 0x1, P1 ;  /* 0x0000006e040f7211 */ /* 0x000fe200008f0c00 */
[----:B------:R-:W2:Y:S08]  /*5f10*/  LDG.E.128 R40, [R40.64] ;  /* 0x0000000628287981 */ /* 0x000eb0000c1e1d00 */
[----:B------:R-:W3:Y:S08]  /*5f20*/  LDG.E.128 R4, [R2.64] ;  /* 0x0000000602047981 */ /* 0x000ef0000c1e1d00 */
[----:B------:R1:W4:Y:S01]  /*5f30*/  LDG.E.128 R36, [R14.64] ;  /* 0x000000060e247981 */ /* 0x000322000c1e1d00 */
[----:B--2---:R-:W-:Y:S01]  /*5f40*/  IMAD.U32 R21, R40, 0x10000, RZ ;  /* 0x0001000028157824 */ /* 0x004fe200078e00ff */
[----:B-1----:R-:W-:Y:S01]  /*5f50*/  LOP3.LUT R14, R43, 0xffff0000, RZ, 0xc0, !PT ;  /* 0xffff00002b0e7812 */ /* 0x002fe200078ec0ff */
[----:B------:R-:W-:Y:S01]  /*5f60*/  IMAD.U32 R17, R42, 0x10000, RZ ;  /* 0x000100002a117824 */ /* 0x000fe200078e00ff */
[----:B------:R-:W-:Y:S01]  /*5f70*/  LOP3.LUT R20, R40, 0xffff0000, RZ, 0xc0, !PT ;  /* 0xffff000028147812 */ /* 0x000fe200078ec0ff */
[----:B------:R-:W-:Y:S01]  /*5f80*/  @!P0 FADD.FTZ R21, -R21, -RZ ;  /* 0x800000ff15158221 */ /* 0x000fe20000010100 */
[----:B------:R-:W-:Y:S01]  /*5f90*/  LOP3.LUT R16, R42, 0xffff0000, RZ, 0xc0, !PT ;  /* 0xffff00002a107812 */ /* 0x000fe200078ec0ff */
[----:B------:R-:W-:Y:S01]  /*5fa0*/  @!P0 FADD.FTZ R14, -R14, -RZ ;  /* 0x800000ff0e0e8221 */ /* 0x000fe20000010100 */
[----:B------:R-:W-:Y:S01]  /*5fb0*/  SHF.L.U32 R19, R41, 0x10, RZ ;  /* 0x0000001029137819 */ /* 0x000fe200000006ff */
[----:B---3--:R-:W-:Y:S01]  /*5fc0*/  IMAD.U32 R0, R4, 0x10000, RZ ;  /* 0x0001000004007824 */ /* 0x008fe200078e00ff */
[C---:B------:R-:W-:Y:S01]  /*5fd0*/  SHF.L.U32 R8, R7.reuse, 0x10, RZ ;  /* 0x0000001007087819 */ /* 0x040fe200000006ff */
[----:B------:R-:W-:Y:S01]  /*5fe0*/  @!P0 FADD.FTZ R20, -R20, -RZ ;  /* 0x800000ff14148221 */ /* 0x000fe20000010100 */
[----:B------:R-:W-:Y:S01]  /*5ff0*/  LOP3.LUT R15, R7, 0xffff0000, RZ, 0xc0, !PT ;  /* 0xffff0000070f7812 */ /* 0x000fe200078ec0ff */
[----:B------:R-:W-:Y:S01]  /*6000*/  @!P0 FADD.FTZ R16, -R16, -RZ ;  /* 0x800000ff10108221 */ /* 0x000fe20000010100 */
[----:B------:R-:W-:Y:S01]  /*6010*/  SHF.L.U32 R7, R43, 0x10, RZ ;  /* 0x000000102b077819 */ /* 0x000fe200000006ff */
[----:B------:R-:W-:Y:S01]  /*6020*/  @!P0 FADD.FTZ R19, -R19, -RZ ;  /* 0x800000ff13138221 */ /* 0x000fe20000010100 */
[----:B------:R-:W-:Y:S01]  /*6030*/  LOP3.LUT R2, R4, 0xffff0000, RZ, 0xc0, !PT ;  /* 0xffff000004027812 */ /* 0x000fe200078ec0ff */
[----:B------:R-:W-:Y:S01]  /*6040*/  FMUL.FTZ R0, R0, R21 ;  /* 0x0000001500007220 */ /* 0x000fe20000410000 */
[----:B------:R-:W-:Y:S01]  /*6050*/  LOP3.LUT R18, R41, 0xffff0000, RZ, 0xc0, !PT ;  /* 0xffff000029127812 */ /* 0x000fe200078ec0ff */
[----:B------:R-:W-:Y:S01]  /*6060*/  @!P0 FADD.FTZ R7, -R7, -RZ ;  /* 0x800000ff07078221 */ /* 0x000fe20000010100 */
[----:B------:R-:W-:Y:S01]  /*6070*/  SHF.L.U32 R3, R5, 0x10, RZ ;  /* 0x0000001005037819 */ /* 0x000fe200000006ff */
[----:B------:R-:W-:Y:S01]  /*6080*/  @!P0 FADD.FTZ R17, -R17, -RZ ;  /* 0x800000ff11118221 */ /* 0x000fe20000010100 */
[----:B------:R-:W-:Y:S01]  /*6090*/  LOP3.LUT R4, R5, 0xffff0000, RZ, 0xc0, !PT ;  /* 0xffff000005047812 */ /* 0x000fe200078ec0ff */
[C---:B------:R-:W-:Y:S01]  /*60a0*/  IMAD.U32 R5, R6.reuse, 0x10000, RZ ;  /* 0x0001000006057824 */ /* 0x040fe200078e00ff */
[----:B------:R-:W-:Y:S01]  /*60b0*/  LOP3.LUT R6, R6, 0xffff0000, RZ, 0xc0, !PT ;  /* 0xffff000006067812 */ /* 0x000fe200078ec0ff */
[----:B------:R-:W-:Y:S01]  /*60c0*/  FMUL.FTZ R7, R8, R7 ;  /* 0x0000000708077220 */ /* 0x000fe20000410000 */
[----:B----4-:R-:W-:Y:S01]  /*60d0*/  LOP3.LUT R21, R39, 0xffff0000, RZ, 0xc0, !PT ;  /* 0xffff000027157812 */ /* 0x010fe200078ec0ff */
[----:B------:R-:W-:Y:S01]  /*60e0*/  FMUL.FTZ R8, R15, R14 ;  /* 0x0000000e0f087220 */ /* 0x000fe20000410000 */
[C---:B------:R-:W-:Y:S01]  /*60f0*/  LOP3.LUT R15, R36.reuse, 0xffff0000, RZ, 0xc0, !PT ;  /* 0xffff0000240f7812 */ /* 0x040fe200078ec0ff */
[----:B------:R-:W-:Y:S02]  /*6100*/  IMAD.U32 R14, R36, 0x10000, RZ ;  /* 0x00010000240e7824 */ /* 0x000fe400078e00ff */
[----:B------:R-:W-:Y:S02]  /*6110*/  @!P0 FADD.FTZ R18, -R18, -RZ ;  /* 0x800000ff12128221 */ /* 0x000fe40000010100 */
[----:B------:R-:W-:Y:S01]  /*6120*/  FMUL.FTZ R2, R2, R20 ;  /* 0x0000001402027220 */ /* 0x000fe20000410000 */
[----:B------:R-:W-:Y:S01]  /*6130*/  SHF.L.U32 R20, R39, 0x10, RZ ;  /* 0x0000001027147819 */ /* 0x000fe200000006ff */
[----:B------:R-:W-:Y:S01]  /*6140*/  FMUL.FTZ R6, R6, R16 ;  /* 0x0000001006067220 */ /* 0x000fe20000410000 */
[----:B------:R-:W-:Y:S01]  /*6150*/  SHF.L.U32 R16, R37, 0x10, RZ ;  /* 0x0000001025107819 */ /* 0x000fe200000006ff */
[----:B------:R-:W-:Y:S01]  /*6160*/  FMUL.FTZ R3, R3, R19 ;  /* 0x0000001303037220 */ /* 0x000fe20000410000 */
[----:B------:R-:W-:Y:S01]  /*6170*/  LOP3.LUT R19, R38, 0xffff0000, RZ, 0xc0, !PT ;  /* 0xffff000026137812 */ /* 0x000fe200078ec0ff */
[----:B------:R-:W-:Y:S02]  /*6180*/  FFMA.FTZ R0, R22, R14, R0 ;  /* 0x0000000e16007223 */ /* 0x000fe40000010000 */
[----:B------:R-:W-:Y:S01]  /*6190*/  FMUL.FTZ R5, R5, R17 ;  /* 0x0000001105057220 */ /* 0x000fe20000410000 */
[----:B------:R-:W-:Y:S01]  /*61a0*/  LOP3.LUT R17, R37, 0xffff0000, RZ, 0xc0, !PT ;  /* 0xffff000025117812 */ /* 0x000fe200078ec0ff */
[----:B------:R-:W-:Y:S02]  /*61b0*/  FMUL.FTZ R4, R4, R18 ;  /* 0x0000001204047220 */ /* 0x000fe40000410000 */
[----:B------:R-:W-:Y:S02]  /*61c0*/  FFMA.FTZ R2, R23, R15, R2 ;  /* 0x0000000f17027223 */ /* 0x000fe40000010002 */
[----:B------:R-:W-:Y:S02]  /*61d0*/  IMAD.U32 R18, R38, 0x10000, RZ ;  /* 0x0001000026127824 */ /* 0x000fe400078e00ff */
[----:B------:R-:W-:Y:S01]  /*61e0*/  FFMA.FTZ R3, R24, R16, R3 ;  /* 0x0000001018037223 */ /* 0x000fe20000010003 */
[----:B------:R-:W-:Y:S01]  /*61f0*/  F2FP.BF16.PACK_AB R16, R2, R0 ;  /* 0x000000000210723e */ /* 0x000fe200000010ff */
        /* <DEDUP_REMOVED lines=8> */
.L_x_1255:
[----:B------:R-:W-:Y:S05]  /*6280*/  BSYNC B0 ;  /* 0x0000000000007941 */ /* 0x000fea0003800000 */
.L_x_1254:
[----:B------:R-:W-:Y:S02]  /*6290*/  MOV R0, 0xc0 ;  /* 0x000000c000007802 */ /* 0x000fe40000000f00 */
[----:B--2---:R-:W-:Y:S02]  /*62a0*/  MOV R2, R101 ;  /* 0x0000006500027202 */ /* 0x004fe40000000f00 */
[----:B------:R-:W-:Y:S05]  /*62b0*/  MOV R3, R100 ;  /* 0x0000006400037202 */ /* 0x000fea0000000f00 */
[C---:B------:R-:W-:Y:S04]  /*62c0*/  IMAD.WIDE.U32 R2, R0.reuse, c[0x0][0x198], R2 ;  /* 0x0000660000027a25 */ /* 0x040fe800078e0002 */
[----:B------:R-:W-:Y:S05]  /*62d0*/  IMAD R0, R0, c[0x0][0x19c], RZ ;  /* 0x0000670000007a24 */ /* 0x000fea00078e02ff */
[----:B------:R-:W-:Y:S05]  /*62e0*/  IADD3 R3, R3, R0, RZ ;  /* 0x0000000003037210 */ /* 0x000fea0007ffe0ff */
[----:B-----5:R2:W-:Y:S02]  /*62f0*/  STG.E.128 [R2.64], R16 ;  /* 0x0000001002007986 */ /* 0x0205e4000c101d06 */
.L_x_1253:
[----:B------:R-:W-:Y:S05]  /*6300*/  BSYNC B1 ;  /* 0x0000000000017941 */ /* 0x000fea0003800000 */
.L_x_1252:
[----:B------:R-:W-:Y:S01]  /*6310*/  ISETP.NE.AND P0, PT, R153, RZ, PT ;  /* 0x000000ff9900720c */ /* 0x000fe20003f05270 */
[----:B------:R-:W-:Y:S01]  /*6320*/  @!UPT UIADD3 URZ, URZ, URZ, URZ ;  /* 0x0000003f3f3ff290 */ /* 0x000fe2000fffe03f */
[----:B------:R-:W-:Y:S11]  /*6330*/  BSSY B1, `(.L_x_1256) ;  /* 0x000005c000017945 */ /* 0x000ff60003800000 */
[----:B------:R-:W-:-:S05]  /*6340*/  @P0 BRA `(.L_x_1257) ;  /* 0x000005a000000947 */ /* 0x000fca0003800000 */
[C---:B-1----:R-:W-:Y:S01]  /*6350*/  LEA R4, P0, R84.reuse, R107, 0x1 ;  /* 0x0000006b54047211 */ /* 0x042fe200078008ff */
[----:B------:R-:W-:Y:S03]  /*6360*/  BSSY B0, `(.L_x_1258) ;  /* 0x0000055000007945 */ /* 0x000fe60003800000 */
[----:B------:R-:W-:Y:S02]  /*6370*/  LEA.HI.X R5, R84, R106, R83, 0x1, P0 ;  /* 0x0000006a54057211 */ /* 0x000fe400000f0c53 */
[----:B------:R-:W-:Y:S03]  /*6380*/  ISETP.GE.AND P0, PT, R148, UR4, PT ;  /* 0x0000000494007c0c */ /* 0x000fe6000bf06270 */
[----:B--2---:R1:W5:Y:S10]  /*6390*/  LDG.E.128 R16, [R4.64] ;  /* 0x0000000604107981 */ /* 0x004374000c1e1d00 */
[----:B------:R-:W-:-:S05]  /*63a0*/  @P0 BRA `(.L_x_1259) ;  /* 0x0000050000000947 */ /* 0x000fca0003800000 */
[----:B------:R-:W-:Y:S01]  /*63b0*/  ISETP.GE.AND P0, PT, R148, R152, PT ;  /* 0x000000989400720c */ /* 0x000fe20003f06270 */
[----:B------:R-:W-:Y:S01]  /*63c0*/  IMAD.MOV.U32 R3, RZ, RZ, R152 ;  /* 0x000000ffff037224 */ /* 0x000fe200078e0098 */
[----:B------:R-:W-:Y:S01]  /*63d0*/  MOV R0, RZ ;  /* 0x000000ff00007202 */ /* 0x000fe20000000f00 */
        /* <DEDUP_REMOVED lines=10> */
[C---:B------:R-:W-:Y:S04]  /*6480*/  LEA R2, P1, R3.reuse, R4, 0x1 ;  /* 0x0000000403027211 */ /* 0x040fe800078208ff */
[----:B------:R-:W-:Y:S02]  /*6490*/  LEA.HI.X.SX32 R3, R3, R5, 0x1, P1 ;  /* 0x0000000503037211 */ /* 0x000fe400008f0eff */
[C---:B------:R-:W-:Y:S03]  /*64a0*/  IADD3 R8, P1, R71.reuse, R0, RZ ;  /* 0x0000000047087210 */ /* 0x040fe60007f3e0ff */
[----:B-1----:R1:W2:Y:S01]  /*64b0*/  LDG.E.128 R4, [R2.64] ;  /* 0x0000000602047981 */ /* 0x0022a2000c1e1d00 */
[----:B------:R-:W-:Y:S02]  /*64c0*/  LEA.HI.X.SX32 R0, R0, R70, 0x1, P1 ;  /* 0x0000004600007211 */ /* 0x000fe400008f0eff */
[C---:B------:R-:W-:Y:S04]  /*64d0*/  LEA R40, P1, R8.reuse, R109, 0x1 ;  /* 0x0000006d08287211 */ /* 0x040fe800078208ff */
[----:B------:R-:W-:Y:S01]  /*64e0*/  LEA.HI.X R41, R8, R108, R0, 0x1, P1 ;  /* 0x0000006c08297211 */ /* 0x000fe200008f0c00 */
[----:B------:R-:W-:Y:S01]  /*64f0*/  IMAD.MOV.U32 R0, RZ, RZ, RZ ;  /* 0x000000ffff007224 */ /* 0x000fe200078e00ff */
[----:B------:R-:W-:Y:S04]  /*6500*/  @P0 IADD3 R0, RZ, -UR5, RZ ;  /* 0x80000005ff000c10 */ /* 0x000fe8000fffe0ff */
[----:B------:R-:W3:Y:S01]  /*6510*/  LDG.E.128 R40, [R40.64] ;  /* 0x0000000628287981 */ /* 0x000ee2000c1e1d00 */
[----:B-1----:R-:W-:Y:S04]  /*6520*/  IADD3 R3, P1, R71, R0, RZ ;  /* 0x0000000047037210 */ /* 0x002fe80007f3e0ff */
[----:B------:R-:W-:Y:S02]  /*6530*/  LEA.HI.X.SX32 R0, R0, R70, 0x1, P1 ;  /* 0x0000004600007211 */ /* 0x000fe400008f0eff */
[C---:B------:R-:W-:Y:S04]  /*6540*/  LEA R2, P1, R3.reuse, R111, 0x1 ;  /* 0x0000006f03027211 */ /* 0x040fe800078208ff */
[----:B------:R-:W-:Y:S05]  /*6550*/  LEA.HI.X R3, R3, R110, R0, 0x1, P1 ;  /* 0x0000006e03037211 */ /* 0x000fea00008f0c00 */
[----:B------:R1:W4:Y:S01]  /*6560*/  LDG.E.128 R36, [R2.64] ;  /* 0x0000000602247981 */ /* 0x000322000c1e1d00 */
[C---:B--2---:R-:W-:Y:S01]  /*6570*/  IMAD.U32 R0, R4.reuse, 0x10000, RZ ;  /* 0x0001000004007824 */ /* 0x044fe200078e00ff */
[C---:B------:R-:W-:Y:S02]  /*6580*/  SHF.L.U32 R8, R7.reuse, 0x10, RZ ;  /* 0x0000001007087819 */ /* 0x040fe400000006ff */
[----:B------:R-:W-:Y:S02]  /*6590*/  LOP3.LUT R15, R7, 0xffff0000, RZ, 0xc0, !PT ;  /* 0xffff0000070f7812 */ /* 0x000fe400078ec0ff */
[----:B-1----:R-:W-:Y:S02]  /*65a0*/  LOP3.LUT R2, R4, 0xffff0000, RZ, 0xc0, !PT ;  /* 0xffff000004027812 */ /* 0x002fe400078ec0ff */
[C---:B------:R-:W-:Y:S02]  /*65b0*/  SHF.L.U32 R3, R5.reuse, 0x10, RZ ;  /* 0x0000001005037819 */ /* 0x040fe400000006ff */
[----:B------:R-:W-:Y:S01]  /*65c0*/  LOP3.LUT R4, R5, 0xffff0000, RZ, 0xc0, !PT ;  /* 0xffff000005047812 */ /* 0x000fe200078ec0ff */
[C---:B------:R-:W-:Y:S01]  /*65d0*/  IMAD.U32 R5, R6.reuse, 0x10000, RZ ;  /* 0x0001000006057824 */ /* 0x040fe200078e00ff */
[----:B------:R-:W-:Y:S01]  /*65e0*/  LOP3.LUT R6, R6, 0xffff0000, RZ, 0xc0, !PT ;  /* 0xffff000006067812 */ /* 0x000fe200078ec0ff */
[----:B---3--:R-:W-:Y:S01]  /*65f0*/  IMAD.U32 R21, R40, 0x10000, RZ ;  /* 0x0001000028157824 */ /* 0x008fe200078e00ff */
[C---:B------:R-:W-:Y:S01]  /*6600*/  SHF.L.U32 R7, R43.reuse, 0x10, RZ ;  /* 0x000000102b077819 */ /* 0x040fe200000006ff */
[----:B------:R-:W-:Y:S01]  /*6610*/  IMAD.U32 R17, R42, 0x10000, RZ ;  /* 0x000100002a117824 */ /* 0x000fe200078e00ff */
[----:B------:R-:W-:Y:S01]  /*6620*/  LOP3.LUT R14, R43, 0xffff0000, RZ, 0xc0, !PT ;  /* 0xffff00002b0e7812 */ /* 0x000fe200078ec0ff */
[----:B------:R-:W-:Y:S01]  /*6630*/  @!P0 FADD.FTZ R21, -R21, -RZ ;  /* 0x800000ff15158221 */ /* 0x000fe20000010100 */
[----:B------:R-:W-:Y:S01]  /*6640*/  LOP3.LUT R20, R40, 0xffff0000, RZ, 0xc0, !PT ;  /* 0xffff000028147812 */ /* 0x000fe200078ec0ff */
[----:B------:R-:W-:Y:S01]  /*6650*/  @!P0 FADD.FTZ R7, -R7, -RZ ;  /* 0x800000ff07078221 */ /* 0x000fe20000010100 */
[----:B------:R-:W-:Y:S01]  /*6660*/  LOP3.LUT R16, R42, 0xffff0000, RZ, 0xc0, !PT ;  /* 0xffff00002a107812 */ /* 0x000fe200078ec0ff */
[----:B------:R-:W-:Y:S01]  /*6670*/  @!P0 FADD.FTZ R14, -R14, -RZ ;  /* 0x800000ff0e0e8221 */ /* 0x000fe20000010100 */
[C---:B------:R-:W-:Y:S01]  /*6680*/  SHF.L.U32 R19, R41.reuse, 0x10, RZ ;  /* 0x0000001029137819 */ /* 0x040fe200000006ff */
[----:B------:R-:W-:Y:S01]  /*6690*/  @!P0 FADD.FTZ R20, -R20, -RZ ;  /* 0x800000ff14148221 */ /* 0x000fe20000010100 */
[----:B------:R-:W-:Y:S01]  /*66a0*/  LOP3.LUT R18, R41, 0xffff0000, RZ, 0xc0, !PT ;  /* 0xffff000029127812 */ /* 0x000fe200078ec0ff */
[----:B------:R-:W-:Y:S02]  /*66b0*/  @!P0 FADD.FTZ R16, -R16, -RZ ;  /* 0x800000ff10108221 */ /* 0x000fe40000010100 */
[----:B------:R-:W-:Y:S02]  /*66c0*/  @!P0 FADD.FTZ R19, -R19, -RZ ;  /* 0x800000ff13138221 */ /* 0x000fe40000010100 */
[----:B------:R-:W-:Y:S02]  /*66d0*/  FMUL.FTZ R0, R0, R21 ;  /* 0x0000001500007220 */ /* 0x000fe40000410000 */
[----:B------:R-:W-:Y:S02]  /*66e0*/  FMUL.FTZ R7, R8, R7 ;  /* 0x0000000708077220 */ /* 0x000fe40000410000 */
[----:B------:R-:W-:Y:S02]  /*66f0*/  FMUL.FTZ R8, R15, R14 ;  /* 0x0000000e0f087220 */ /* 0x000fe40000410000 */
[----:B------:R-:W-:Y:S02]  /*6700*/  @!P0 FADD.FTZ R17, -R17, -RZ ;  /* 0x800000ff11118221 */ /* 0x000fe40000010100 */
[----:B------:R-:W-:Y:S02]  /*6710*/  @!P0 FADD.FTZ R18, -R18, -RZ ;  /* 0x800000ff12128221 */ /* 0x000fe40000010100 */
[----:B------:R-:W-:Y:S01]  /*6720*/  FMUL.FTZ R2, R2, R20 ;  /* 0x0000001402027220 */ /* 0x000fe20000410000 */
[C---:B----4-:R-:W-:Y:S01]  /*6730*/  LOP3.LUT R15, R36.reuse, 0xffff0000, RZ, 0xc0, !PT ;  /* 0xffff0000240f7812 */ /* 0x050fe200078ec0ff */
[----:B------:R-:W-:Y:S01]  /*6740*/  IMAD.U32 R14, R36, 0x10000, RZ ;  /* 0x00010000240e7824 */ /* 0x000fe200078e00ff */
[----:B------:R-:W-:Y:S01]  /*6750*/  SHF.L.U32 R20, R39, 0x10, RZ ;  /* 0x0000001027147819 */ /* 0x000fe200000006ff */
[----:B------:R-:W-:Y:S01]  /*6760*/  FMUL.FTZ R6, R6, R16 ;  /* 0x0000001006067220 */ /* 0x000fe20000410000 */
[----:B------:R-:W-:Y:S01]  /*6770*/  SHF.L.U32 R16, R37, 0x10, RZ ;  /* 0x0000001025107819 */ /* 0x000fe200000006ff */
[----:B------:R-:W-:Y:S01]  /*6780*/  FMUL.FTZ R3, R3, R19 ;  /* 0x0000001303037220 */ /* 0x000fe20000410000 */
[----:B------:R-:W-:Y:S01]  /*6790*/  LOP3.LUT R19, R38, 0xffff0000, RZ, 0xc0, !PT ;  /* 0xffff000026137812 */ /* 0x000fe200078ec0ff */
[----:B------:R-:W-:Y:S01]  /*67a0*/  FFMA.FTZ R0, R22, R14, R0 ;  /* 0x0000000e16007223 */ /* 0x000fe20000010000 */
[----:B------:R-:W-:Y:S01]  /*67b0*/  LOP3.LUT R21, R39, 0xffff0000, RZ, 0xc0, !PT ;  /* 0xffff000027157812 */ /* 0x000fe200078ec0ff */
        /* <DEDUP_REMOVED lines=15> */
.L_x_1259:
[----:B------:R-:W-:Y:S05]  /*68b0*/  BSYNC B0 ;  /* 0x0000000000007941 */ /* 0x000fea0003800000 */
.L_x_1258:
[C---:B------:R-:W-:Y:S04]  /*68c0*/  LEA R2, P0, R150.reuse, R101, 0x1 ;  /* 0x0000006596027211 */ /* 0x040fe800078008ff */
[----:B------:R-:W-:Y:S05]  /*68d0*/  LEA.HI.X R3, R150, R100, R85, 0x1, P0 ;  /* 0x0000006496037211 */ /* 0x000fea00000f0c55 */
[----:B-----5:R2:W-:Y:S04]  /*68e0*/  STG.E.128 [R2.64], R16 ;  /* 0x0000001002007986 */ /* 0x0205e8000c101d06 */
.L_x_1257:
[----:B------:R-:W-:Y:S05]  /*68f0*/  BSYNC B1 ;  /* 0x0000000000017941 */ /* 0x000fea0003800000 */
.L_x_1256:
[----:B------:R-:W-:Y:S01]  /*6900*/  BSSY B1, `(.L_x_1260) ;  /* 0x0000063000017945 */ /* 0x000fe20003800000 */
[----:B------:R-:W-:-:S05]  /*6910*/  @P4 BRA `(.L_x_1261) ;  /* 0x0000061000004947 */ /* 0x000fca0003800000 */
[----:B------:R-:W-:Y:S01]  /*6920*/  IMAD.MOV.U32 R0, RZ, RZ, c[0x0][0x288] ;  /* 0x0000a200ff007624 */ /* 0x000fe200078e00ff */
[----:B-1----:R-:W-:Y:S01]  /*6930*/  MOV R4, R107 ;  /* 0x0000006b00047202 */ /* 0x002fe20000000f00 */
[----:B------:R-:W-:Y:S01]  /*6940*/  IMAD.MOV.U32 R5, RZ, RZ, R106 ;  /* 0x000000ffff057224 */ /* 0x000fe200078e006a */
[----:B------:R-:W-:Y:S01]  /*6950*/  ISETP.GE.AND P0, PT, R148, UR4, PT ;  /* 0x0000000494007c0c */ /* 0x000fe2000bf06270 */
[----:B------:R-:W-:Y:S02]  /*6960*/  BSSY B0, `(.L_x_1262) ;  /* 0x0000055000007945 */ /* 0x000fe40003800000 */
[----:B------:R-:W-:Y:S05]  /*6970*/  IMAD.WIDE.U32 R4, R0, 0x140, R4 ;  /* 0x0000014000047825 */ /* 0x000fea00078e0004 */
[----:B------:R-:W-:Y:S05]  /*6980*/  IADD3 R5, R5, UR20, RZ ;  /* 0x0000001405057c10 */ /* 0x000fea000fffe0ff */
[----:B--2---:R1:W5:Y:S01]  /*6990*/  LDG.E.128 R16, [R4.64] ;  /* 0x0000000604107981 */ /* 0x004362000c1e1d00 */
[----:B------:R-:W-:-:S05]  /*69a0*/  @P0 BRA `(.L_x_1263) ;  /* 0x0000050000000947 */ /* 0x000fca0003800000 */
[----:B------:R-:W-:Y:S01]  /*69b0*/  ISETP.GE.AND P0, PT, R148, R152, PT ;  /* 0x000000989400720c */ /* 0x000fe20003f06270 */
[----:B------:R-:W-:Y:S01]  /*69c0*/  IMAD.MOV.U32 R3, RZ, RZ, R152 ;  /* 0x000000ffff037224 */ /* 0x000fe200078e0098 */
[C---:B-----5:R-:W-:Y:S01]  /*69d0*/  LOP3.LUT R23, R16.reuse, 0xffff0000, RZ, 0xc0, !PT ;  /* 0xffff000010177812 */ /* 0x060fe200078ec0ff */
[----:B------:R-:W-:Y:S01]  /*69e0*/  IMAD.MOV.U32 R0, RZ, RZ, RZ ;  /* 0x000000ffff007224 */ /* 0x000fe200078e00ff */
[----:B------:R-:W-:Y:S01]  /*69f0*/  LOP3.LUT R29, R19, 0xffff0000, RZ, 0xc0, !PT ;  /* 0xffff0000131d7812 */ /* 0x000fe200078ec0ff */
[----:B------:R-:W-:Y:S01]  /*6a00*/  IMAD.U32 R22, R16, 0x10000, RZ ;  /* 0x0001000010167824 */ /* 0x000fe200078e00ff */
[----:B------:R-:W-:Y:S01]  /*6a10*/  LOP3.LUT R25, R17, 0xffff0000, RZ, 0xc0, !PT ;  /* 0xffff000011197812 */ /* 0x000fe200078ec0ff */
[----:B------:R-:W-:Y:S01]  /*6a20*/  IMAD.U32 R28, R19, 0x10000, RZ ;  /* 0x00010000131c7824 */ /* 0x000fe200078e00ff */
[C---:B------:R-:W-:Y:S01]  /*6a30*/  SHF.L.U32 R26, R18.reuse, 0x10, RZ ;  /* 0x00000010121a7819 */ /* 0x040fe200000006ff */
[----:B------:R-:W-:Y:S01]  /*6a40*/  IMAD.U32 R24, R17, 0x10000, RZ ;  /* 0x0001000011187824 */ /* 0x000fe200078e00ff */
[----:B------:R-:W-:Y:S03]  /*6a50*/  LOP3.LUT R27, R18, 0xffff0000, RZ, 0xc0, !PT ;  /* 0xffff0000121b7812 */ /* 0x000fe600078ec0ff */
[----:B------:R-:W-:Y:S01]  /*6a60*/  @P0 IADD3 R3, RZ, -UR5, RZ ;  /* 0x80000005ff030c10 */ /* 0x000fe2000fffe0ff */
[----:B------:R-:W-:Y:S03]  /*6a70*/  @P0 IMAD R0, RZ, RZ, -UR5 ;  /* 0x80000005ff000e24 */ /* 0x000fe6000f8e02ff */
[----:B------:R-:W-:Y:S02]  /*6a80*/  LEA R2, P1, R3, R4, 0x1 ;  /* 0x0000000403027211 */ /* 0x000fe400078208ff */
[----:B------:R-:W-:Y:S02]  /*6a90*/  IADD3 R8, P2, R69, R0, RZ ;  /* 0x0000000045087210 */ /* 0x000fe40007f5e0ff */
[----:B------:R-:W-:Y:S02]  /*6aa0*/  LEA.HI.X.SX32 R3, R3, R5, 0x1, P1 ;  /* 0x0000000503037211 */ /* 0x000fe400008f0eff */
[----:B------:R-:W-:Y:S02]  /*6ab0*/  LEA R40, P1, R8, R109, 0x1 ;  /* 0x0000006d08287211 */ /* 0x000fe400078208ff */
[----:B------:R-:W-:Y:S01]  /*6ac0*/  LEA.HI.X.SX32 R0, R0, R68, 0x1, P2 ;  /* 0x0000004400007211 */ /* 0x000fe200010f0eff */
[----:B-1----:R1:W2:Y:S03]  /*6ad0*/  LDG.E.128 R4, [R2.64] ;  /* 0x0000000602047981 */ /* 0x0022a6000c1e1d00 */
        /* <DEDUP_REMOVED lines=13> */
[----:B------:R-:W-:Y:S01]  /*6bb0*/  SHF.L.U32 R3, R5, 0x10, RZ ;  /* 0x0000001005037819 */ /* 0x000fe200000006ff */
        /* <DEDUP_REMOVED lines=14> */
[C---:B------:R-:W-:Y:S01]  /*6ca0*/  IMAD.U32 R5, R6.reuse, 0x10000, RZ ;  /* 0x0001000006057824 */ /* 0x040fe200078e00ff */
[----:B------:R-:W-:Y:S01]  /*6cb0*/  LOP3.LUT R6, R6, 0xffff0000, RZ, 0xc0, !PT ;  /* 0xffff000006067812 */ /* 0x000fe200078ec0ff */
[----:B------:R-:W-:Y:S02]  /*6cc0*/  @!P0 FADD.FTZ R19, -R19, -RZ ;  /* 0x800000ff13138221 */ /* 0x000fe40000010100 */
[----:B------:R-:W-:Y:S02]  /*6cd0*/  FMUL.FTZ R0, R0, R21 ;  /* 0x0000001500007220 */ /* 0x000fe40000410000 */
[----:B------:R-:W-:Y:S02]  /*6ce0*/  FMUL.FTZ R7, R8, R7 ;  /* 0x0000000708077220 */ /* 0x000fe40000410000 */
[----:B------:R-:W-:Y:S02]  /*6cf0*/  FMUL.FTZ R8, R15, R14 ;  /* 0x0000000e0f087220 */ /* 0x000fe40000410000 */
[----:B------:R-:W-:Y:S02]  /*6d00*/  @!P0 FADD.FTZ R17, -R17, -RZ ;  /* 0x800000ff11118221 */ /* 0x000fe40000010100 */
[----:B------:R-:W-:Y:S02]  /*6d10*/  @!P0 FADD.FTZ R18, -R18, -RZ ;  /* 0x800000ff12128221 */ /* 0x000fe40000010100 */
[----:B------:R-:W-:Y:S02]  /*6d20*/  FMUL.FTZ R2, R2, R20 ;  /* 0x0000001402027220 */ /* 0x000fe40000410000 */
[----:B------:R-:W-:Y:S01]  /*6d30*/  FMUL.FTZ R6, R6, R16 ;  /* 0x0000001006067220 */ /* 0x000fe20000410000 */
[C---:B----4-:R-:W-:Y:S01]  /*6d40*/  LOP3.LUT R15, R36.reuse, 0xffff0000, RZ, 0xc0, !PT ;  /* 0xffff0000240f7812 */ /* 0x050fe200078ec0ff */
[----:B------:R-:W-:Y:S01]  /*6d50*/  IMAD.U32 R14, R36, 0x10000, RZ ;  /* 0x00010000240e7824 */ /* 0x000fe200078e00ff */
[----:B------:R-:W-:Y:S01]  /*6d60*/  SHF.L.U32 R16, R37, 0x10, RZ ;  /* 0x0000001025107819 */ /* 0x000fe200000006ff */
[----:B------:R-:W-:Y:S01]  /*6d70*/  FMUL.FTZ R3, R3, R19 ;  /* 0x0000001303037220 */ /* 0x000fe20000410000 */
[----:B------:R-:W-:Y:S01]  /*6d80*/  LOP3.LUT R19, R38, 0xffff0000, RZ, 0xc0, !PT ;  /* 0xffff000026137812 */ /* 0x000fe200078ec0ff */
[----:B------:R-:W-:Y:S01]  /*6d90*/  FFMA.FTZ R0, R22, R14, R0 ;  /* 0x0000000e16007223 */ /* 0x000fe20000010000 */
[----:B------:R-:W-:Y:S01]  /*6da0*/  SHF.L.U32 R20, R39, 0x10, RZ ;  /* 0x0000001027147819 */ /* 0x000fe200000006ff */
[----:B------:R-:W-:Y:S01]  /*6db0*/  FMUL.FTZ R5, R5, R17 ;  /* 0x0000001105057220 */ /* 0x000fe20000410000 */
[----:B------:R-:W-:Y:S01]  /*6dc0*/  LOP3.LUT R17, R37, 0xffff0000, RZ, 0xc0, !PT ;  /* 0xffff000025117812 */ /* 0x000fe200078ec0ff */
[----:B------:R-:W-:Y:S01]  /*6dd0*/  FMUL.FTZ R4, R4, R18 ;  /* 0x0000001204047220 */ /* 0x000fe20000410000 */
[----:B------:R-:W-:Y:S01]  /*6de0*/  LOP3.LUT R21, R39, 0xffff0000, RZ, 0xc0, !PT ;  /* 0xffff000027157812 */ /* 0x000fe200078ec0ff */
        /* <DEDUP_REMOVED lines=12> */
.L_x_1263:
[----:B------:R-:W-:Y:S05]  /*6eb0*/  BSYNC B0 ;  /* 0x0000000000007941 */ /* 0x000fea0003800000 */
.L_x_1262:
[----:B------:R-:W-:Y:S02]  /*6ec0*/  MOV R0, 0x140 ;  /* 0x0000014000007802 */ /* 0x000fe40000000f00 */
[----:B------:R-:W-:Y:S02]  /*6ed0*/  MOV R2, R101 ;  /* 0x0000006500027202 */ /* 0x000fe40000000f00 */
[----:B------:R-:W-:Y:S05]  /*6ee0*/  MOV R3, R100 ;  /* 0x0000006400037202 */ /* 0x000fea0000000f00 */
[C---:B------:R-:W-:Y:S04]  /*6ef0*/  IMAD.WIDE.U32 R2, R0.reuse, c[0x0][0x198], R2 ;  /* 0x0000660000027a25 */ /* 0x040fe800078e0002 */
[----:B------:R-:W-:Y:S05]  /*6f00*/  IMAD R0, R0, c[0x0][0x19c], RZ ;  /* 0x0000670000007a24 */ /* 0x000fea00078e02ff */
[----:B------:R-:W-:Y:S05]  /*6f10*/  IADD3 R3, R3, R0, RZ ;  /* 0x0000000003037210 */ /* 0x000fea0007ffe0ff */
[----:B-----5:R2:W-:Y:S02]  /*6f20*/  STG.E.128 [R2.64], R16 ;  /* 0x0000001002007986 */ /* 0x0205e4000c101d06 */
.L_x_1261:
[----:B------:R-:W-:Y:S05]  /*6f30*/  BSYNC B1 ;  /* 0x0000000000017941 */ /* 0x000fea0003800000 */
.L_x_1260:
        /* <DEDUP_REMOVED lines=91> */
.L_x_1267:
[----:B------:R-:W-:Y:S05]  /*74f0*/  BSYNC B0 ;  /* 0x0000000000007941 */ /* 0x000fea0003800000 */
.L_x_1266:
[----:B------:R-:W-:Y:S02]  /*7500*/  MOV R0, 0x180 ;  /* 0x0000018000007802 */ /* 0x000fe40000000f00 */
[----:B------:R-:W-:Y:S02]  /*7510*/  MOV R2, R101 ;  /* 0x0000006500027202 */ /* 0x000fe40000000f00 */
[----:B------:R-:W-:Y:S05]  /*7520*/  MOV R3, R100 ;  /* 0x0000006400037202 */ /* 0x000fea0000000f00 */
[C---:B------:R-:W-:Y:S04]  /*7530*/  IMAD.WIDE.U32 R2, R0.reuse, c[0x0][0x198], R2 ;  /* 0x0000660000027a25 */ /* 0x040fe800078e0002 */
[----:B------:R-:W-:Y:S05]  /*7540*/  IMAD R0, R0, c[0x0][0x19c], RZ ;  /* 0x0000670000007a24 */ /* 0x000fea00078e02ff */
[----:B------:R-:W-:Y:S05]  /*7550*/  IADD3 R3, R3, R0, RZ ;  /* 0x0000000003037210 */ /* 0x000fea0007ffe0ff */
[----:B-----5:R2:W-:Y:S02]  /*7560*/  STG.E.128 [R2.64], R16 ;  /* 0x0000001002007986 */ /* 0x0205e4000c101d06 */
.L_x_1265:
[----:B------:R-:W-:Y:S05]  /*7570*/  BSYNC B1 ;  /* 0x0000000000017941 */ /* 0x000fea0003800000 */
.L_x_1264:
[----:B------:R-:W-:Y:S01]  /*7580*/  ISETP.NE.AND P0, PT, R123, RZ, PT ;  /* 0x000000ff7b00720c */ /* 0x000fe20003f05270 */
        /* <DEDUP_REMOVED lines=14> */
[C---:B-----5:R-:W-:Y:S01]  /*7670*/  SHF.L.U32 R22, R16.reuse, 0x10, RZ ;  /* 0x0000001010167819 */ /* 0x060fe200000006ff */
[----:B------:R-:W-:Y:S01]  /*7680*/  IMAD.U32 R24, R17, 0x10000, RZ ;  /* 0x0001000011187824 */ /* 0x000fe200078e00ff */
[----:B------:R-:W-:Y:S01]  /*7690*/  LOP3.LUT R23, R16, 0xffff0000, RZ, 0xc0, !PT ;  /* 0xffff000010177812 */ /* 0x000fe200078ec0ff */
[C---:B------:R-:W-:Y:S01]  /*76a0*/  IMAD.U32 R26, R18.reuse, 0x10000, RZ ;  /* 0x00010000121a7824 */ /* 0x040fe200078e00ff */
[C---:B------:R-:W-:Y:S02]  /*76b0*/  SHF.L.U32 R28, R19.reuse, 0x10, RZ ;  /* 0x00000010131c7819 */ /* 0x040fe400000006ff */
[----:B------:R-:W-:Y:S02]  /*76c0*/  LOP3.LUT R29, R19, 0xffff0000, RZ, 0xc0, !PT ;  /* 0xffff0000131d7812 */ /* 0x000fe400078ec0ff */
[----:B------:R-:W-:Y:S02]  /*76d0*/  LOP3.LUT R25, R17, 0xffff0000, RZ, 0xc0, !PT ;  /* 0xffff000011197812 */ /* 0x000fe400078ec0ff */
[----:B------:R-:W-:Y:S01]  /*76e0*/  LOP3.LUT R27, R18, 0xffff0000, RZ, 0xc0, !PT ;  /* 0xffff0000121b7812 */ /* 0x000fe200078ec0ff */
[----:B------:R-:W-:Y:S01]  /*76f0*/  @P0 IMAD R152, RZ, RZ, -UR5 ;  /* 0x80000005ff980e24 */ /* 0x000fe2000f8e02ff */
[----:B------:R-:W-:Y:S04]  /*7700*/  @P0 IADD3 R8, RZ, -UR5, RZ ;  /* 0x80000005ff080c10 */ /* 0x000fe8000fffe0ff */
[C---:B--2---:R-:W-:Y:S02]  /*7710*/  LEA R2, P1, R152.reuse, R2, 0x1 ;  /* 0x0000000298027211 */ /* 0x044fe400078208ff */
[C---:B------:R-:W-:Y:S02]  /*7720*/  IADD3 R0, P2, R65.reuse, R8, RZ ;  /* 0x0000000841007210 */ /* 0x040fe40007f5e0ff */
[----:B------:R-:W-:Y:S02]  /*7730*/  LEA.HI.X.SX32 R3, R152, R3, 0x1, P1 ;  /* 0x0000000398037211 */ /* 0x000fe400008f0eff */
[----:B------:R-:W-:Y:S02]  /*7740*/  LEA R40, P1, R0, R109, 0x1 ;  /* 0x0000006d00287211 */ /* 0x000fe400078208ff */
[----:B------:R-:W-:Y:S01]  /*7750*/  LEA.HI.X.SX32 R8, R8, R64, 0x1, P2 ;  /* 0x0000004008087211 */ /* 0x000fe200010f0eff */
[----:B-1----:R1:W2:Y:S03]  /*7760*/  LDG.E.128 R4, [R2.64] ;  /* 0x0000000602047981 */ /* 0x0022a6000c1e1d00 */
[----:B------:R-:W-:Y:S01]  /*7770*/  LEA.HI.X R41, R0, R108, R8, 0x1, P1 ;  /* 0x0000006c00297211 */ /* 0x000fe200008f0c08 */
[----:B------:R-:W-:Y:S02]  /*7780*/  IMAD.MOV.U32 R0, RZ, RZ, RZ ;  /* 0x000000ffff007224 */ /* 0x000fe400078e00ff */
[----:B------:R-:W-:Y:S03]  /*7790*/  @P0 IMAD R0, RZ, RZ, -UR5 ;  /* 0x80000005ff000e24 */ /* 0x000fe6000f8e02ff */
[----:B------:R-:W3:Y:S02]  /*77a0*/  LDG.E.128 R40, [R40.64] ;  /* 0x0000000628287981 */ /* 0x000ee4000c1e1d00 */
[----:B-1----:R-:W-:Y:S04]  /*77b0*/  IADD3 R3, P1, R65, R0, RZ ;  /* 0x0000000041037210 */ /* 0x002fe80007f3e0ff */
[----:B------:R-:W-:Y:S02]  /*77c0*/  LEA.HI.X.SX32 R0, R0, R64, 0x1, P1 ;  /* 0x0000004000007211 */ /* 0x000fe400008f0eff */
[C---:B------:R-:W-:Y:S04]  /*77d0*/  LEA R2, P1, R3.reuse, R111, 0x1 ;  /* 0x0000006f03027211 */ /* 0x040fe800078208ff */
[----:B------:R-:W-:Y:S05]  /*77e0*/  LEA.HI.X R3, R3, R110, R0, 0x1, P1 ;  /* 0x0000006e03037211 */ /* 0x000fea00008f0c00 */
[----:B------:R1:W4:Y:S01]  /*77f0*/  LDG.E.128 R36, [R2.64] ;  /* 0x0000000602247981 */ /* 0x000322000c1e1d00 */
[C---:B--2---:R-:W-:Y:S01]  /*7800*/  IMAD.U32 R8, R7.reuse, 0x10000, RZ ;  /* 0x0001000007087824 */ /* 0x044fe200078e00ff */
[----:B------:R-:W-:Y:S01]  /*7810*/  LOP3.LUT R15, R7, 0xffff0000, RZ, 0xc0, !PT ;  /* 0xffff0000070f7812 */ /* 0x000fe200078ec0ff */
[C---:B------:R-:W-:Y:S01]  /*7820*/  IMAD.U32 R0, R4.reuse, 0x10000, RZ ;  /* 0x0001000004007824 */ /* 0x040fe200078e00ff */
[----:B-1----:R-:W-:Y:S01]  /*7830*/  LOP3.LUT R2, R4, 0xffff0000, RZ, 0xc0, !PT ;  /* 0xffff000004027812 */ /* 0x002fe200078ec0ff */
[C---:B------:R-:W-:Y:S01]  /*7840*/  IMAD.U32 R3, R5.reuse, 0x10000, RZ ;  /* 0x0001000005037824 */ /* 0x040fe200078e00ff */
[----:B------:R-:W-:Y:S02]  /*7850*/  LOP3.LUT R4, R5, 0xffff0000, RZ, 0xc0, !PT ;  /* 0xffff000005047812 */ /* 0x000fe400078ec0ff */
        /* <DEDUP_REMOVED lines=30> */
[----:B------:R-:W-:Y:S01]  /*7a40*/  LOP3.LUT R19, R38, 0xffff0000, RZ, 0xc0, !PT ;  /* 0xffff000026137812 */ /* 0x000fe200078ec0ff */
[----:B------:R-:W-:Y:S01]  /*7a50*/  FMUL.FTZ R4, R4, R18 ;  /* 0x0000001204047220 */ /* 0x000fe20000410000 */
[----:B------:R-:W-:Y:S01]  /*7a60*/  SHF.L.U32 R20, R39, 0x10, RZ ;  /* 0x0000001027147819 */ /* 0x000fe200000006ff */
[----:B------:R-:W-:Y:S01]  /*7a70*/  FFMA.FTZ R2, R23, R15, R2 ;  /* 0x0000000f17027223 */ /* 0x000fe20000010002 */
[----:B------:R-:W-:Y:S01]  /*7a80*/  LOP3.LUT R21, R39, 0xffff0000, RZ, 0xc0, !PT ;  /* 0xffff000027157812 */ /* 0x000fe200078ec0ff */
        /* <DEDUP_REMOVED lines=11> */
.L_x_1271:
[----:B------:R-:W-:Y:S05]  /*7b40*/  BSYNC B0 ;  /* 0x0000000000007941 */ /* 0x000fea0003800000 */
.L_x_1270:
[----:B------:R-:W-:Y:S02]  /*7b50*/  MOV R0, 0x1c0 ;  /* 0x000001c000007802 */ /* 0x000fe40000000f00 */
[----:B--2---:R-:W-:Y:S02]  /*7b60*/  MOV R2, R101 ;  /* 0x0000006500027202 */ /* 0x004fe40000000f00 */
[----:B------:R-:W-:Y:S05]  /*7b70*/  MOV R3, R100 ;  /* 0x0000006400037202 */ /* 0x000fea0000000f00 */
[C---:B------:R-:W-:Y:S04]  /*7b80*/  IMAD.WIDE.U32 R2, R0.reuse, c[0x0][0x198], R2 ;  /* 0x0000660000027a25 */ /* 0x040fe800078e0002 */
[----:B------:R-:W-:Y:S05]  /*7b90*/  IMAD R0, R0, c[0x0][0x19c], RZ ;  /* 0x0000670000007a24 */ /* 0x000fea00078e02ff */
[----:B------:R-:W-:Y:S05]  /*7ba0*/  IADD3 R3, R3, R0, RZ ;  /* 0x0000000003037210 */ /* 0x000fea0007ffe0ff */
[----:B-----5:R2:W-:Y:S02]  /*7bb0*/  STG.E.128 [R2.64], R16 ;  /* 0x0000001002007986 */ /* 0x0205e4000c101d06 */
.L_x_1269:
[----:B------:R-:W-:Y:S05]  /*7bc0*/  BSYNC B1 ;  /* 0x0000000000017941 */ /* 0x000fea0003800000 */
.L_x_1268:
        /* <DEDUP_REMOVED lines=12> */
.L_x_1221:
[----:B------:R-:W-:Y:S01]  /*7c90*/  @!P1 IMAD.MOV.U32 R3, RZ, RZ, R106 ;  /* 0x000000ffff039224 */ /* 0x000fe200078e006a */
[-C--:B------:R-:W-:Y:S01]  /*7ca0*/  @!P1 MOV R2, R107.reuse ;  /* 0x0000006b00029202 */ /* 0x080fe20000000f00 */
[----:B------:R-:W-:Y:S01]  /*7cb0*/  @!P3 IMAD.MOV.U32 R0, RZ, RZ, c[0x0][0x28c] ;  /* 0x0000a300ff00b624 */ /* 0x000fe200078e00ff */
[C---:B------:R-:W-:Y:S01]  /*7cc0*/  @!P2 LEA R18, P0, R113.reuse, R107, 0x1 ;  /* 0x0000006b7112a211 */ /* 0x040fe200078008ff */
[----:B------:R-:W-:Y:S02]  /*7cd0*/  UMOV UR4, URZ ;  /* 0x0000003f00047c82 */ /* 0x000fe40008000000 */
[----:B------:R-:W-:Y:S01]  /*7ce0*/  @!P3 IMAD R0, R0, 0xc0, RZ ;  /* 0x000000c00000b824 */ /* 0x000fe200078e02ff */
[----:B-1----:R1:W2:Y:S01]  /*7cf0*/  @!P1 LDG.E.128 R4, [R2.64] ;  /* 0x0000000602049981 */ /* 0x0022a2000c1e1d00 */
[----:B------:R-:W-:Y:S02]  /*7d00*/  @!P2 LEA.HI.X R19, R113, R106, R112, 0x1, P0 ;  /* 0x0000006a7113a211 */ /* 0x000fe400000f0c70 */
[C---:B------:R-:W-:Y:S04]  /*7d10*/  @!P2 LEA R14, P0, R46.reuse, R101, 0x1 ;  /* 0x000000652e0ea211 */ /* 0x040fe800078008ff */
[----:B------:R-:W-:Y:S02]  /*7d20*/  @!P2 LEA.HI.X R15, R46, R100, R45, 0x1, P0 ;  /* 0x000000642e0fa211 */ /* 0x000fe400000f0c2d */
[C---:B------:R-:W-:Y:S04]  /*7d30*/  @!P6 LEA R16, P0, R81.reuse, R107, 0x1 ;  /* 0x0000006b5110e211 */ /* 0x040fe800078008ff */
[----:B------:R-:W-:Y:S01]  /*7d40*/  @!P6 LEA.HI.X R17, R81, R106, R80, 0x1, P0 ;  /* 0x0000006a5111e211 */ /* 0x000fe200000f0c50 */
[----:B-1----:R-:W-:Y:S01]  /*7d50*/  @!P1 IMAD.MOV.U32 R3, RZ, RZ, R100 ;  /* 0x000000ffff039224 */ /* 0x002fe200078e0064 */
[-C--:B------:R-:W-:Y:S05]  /*7d60*/  @!P1 MOV R2, R101.reuse ;  /* 0x0000006500029202 */ /* 0x080fea0000000f00 */
[----:B--2---:R1:W-:Y:S01]  /*7d70*/  @!P1 STG.E.128 [R2.64], R4 ;  /* 0x0000000402009986 */ /* 0x0043e2000c101d06 */
[----:B------:R-:W-:Y:S03]  /*7d80*/  ISETP.NE.AND P1, PT, R123, RZ, PT ;  /* 0x000000ff7b00720c */ /* 0x000fe60003f25270 */
[----:B-1----:R-:W2:Y:S01]  /*7d90*/  @!P2 LDG.E.128 R4, [R18.64] ;  /* 0x000000061204a981 */ /* 0x002ea2000c1e1d00 */
[C---:B------:R-:W-:Y:S04]  /*7da0*/  @!P6 LEA R2, P0, R146.reuse, R101, 0x1 ;  /* 0x000000659202e211 */ /* 0x040fe800078008ff */
[----:B------:R-:W-:Y:S01]  /*7db0*/  @!P6 LEA.HI.X R3, R146, R100, R82, 0x1, P0 ;  /* 0x000000649203e211 */ /* 0x000fe200000f0c52 */
[----:B--2---:R1:W-:Y:S01]  /*7dc0*/  @!P2 STG.E.128 [R14.64], R4 ;  /* 0x000000040e00a986 */ /* 0x0043e2000c101d06 */
[----:B------:R-:W-:Y:S03]  /*7dd0*/  ISETP.NE.AND P2, PT, R153, RZ, PT ;  /* 0x000000ff9900720c */ /* 0x000fe60003f45270 */
[----:B-1----:R1:W2:Y:S10]  /*7de0*/  @!P6 LDG.E.128 R4, [R16.64] ;  /* 0x000000061004e981 */ /* 0x0022b4000c1e1d00 */
[CC--:B------:R-:W-:Y:S04]  /*7df0*/  @!P2 LEA R14, P0, R84.reuse, R107.reuse, 0x1 ;  /* 0x0000006b540ea211 */ /* 0x0c0fe800078008ff */
[----:B------:R-:W-:Y:S01]  /*7e00*/  @!P2 LEA.HI.X R15, R84, R106, R83, 0x1, P0 ;  /* 0x0000006a540fa211 */ /* 0x000fe200000f0c53 */
[----:B-1----:R-:W-:Y:S01]  /*7e10*/  @!P4 IMAD.MOV.U32 R16, RZ, RZ, R101 ;  /* 0x000000ffff10c224 */ /* 0x002fe200078e0065 */
[----:B------:R-:W-:Y:S01]  /*7e20*/  @!P4 MOV R17, R100 ;  /* 0x000000640011c202 */ /* 0x000fe20000000f00 */
[----:B--2---:R1:W-:Y:S02]  /*7e30*/  @!P6 STG.E.128 [R2.64], R4 ;  /* 0x000000040200e986 */ /* 0x0043e4000c101d06 */
[----:B-1----:R-:W-:Y:S01]  /*7e40*/  @!P3 IMAD.MOV.U32 R5, RZ, RZ, R106 ;  /* 0x000000ffff05b224 */ /* 0x002fe200078e006a */
[----:B------:R-:W-:Y:S02]  /*7e50*/  @!P3 MOV R4, R107 ;  /* 0x0000006b0004b202 */ /* 0x000fe40000000f00 */
[----:B------:R-:W-:Y:S05]  /*7e60*/  @!P3 MOV R2, c[0x0][0x288] ;  /* 0x0000a2000002ba02 */ /* 0x000fea0000000f00 */
[----:B------:R-:W-:Y:S05]  /*7e70*/  @!P3 IMAD.WIDE.U32 R2, R2, 0xc0, R4 ;  /* 0x000000c00202b825 */ /* 0x000fea00078e0004 */
[----:B------:R-:W-:Y:S01]  /*7e80*/  @!P3 IADD3 R3, R3, R0, RZ ;  /* 0x000000000303b210 */ /* 0x000fe20007ffe0ff */
[----:B------:R-:W-:Y:S04]  /*7e90*/  @!P3 IMAD.MOV.U32 R0, RZ, RZ, 0xc0 ;  /* 0x000000c0ff00b424 */ /* 0x000fe800078e00ff */
[----:B------:R1:W2:Y:S02]  /*7ea0*/  @!P3 LDG.E.128 R4, [R2.64] ;  /* 0x000000060204b981 */ /* 0x0002a4000c1e1d00 */
[----:B-1----:R-:W-:Y:S01]  /*7eb0*/  @!P3 IMAD.MOV.U32 R3, RZ, RZ, R100 ;  /* 0x000000ffff03b224 */ /* 0x002fe200078e0064 */
[-C--:B------:R-:W-:Y:S05]  /*7ec0*/  @!P3 MOV R2, R101.reuse ;  /* 0x000000650002b202 */ /* 0x080fea0000000f00 */
[C---:B------:R-:W-:Y:S04]  /*7ed0*/  @!P3 IMAD.WIDE.U32 R2, R0.reuse, c[0x0][0x198], R2 ;  /* 0x000066000002ba25 */ /* 0x040fe800078e0002 */
[----:B------:R-:W-:Y:S05]  /*7ee0*/  @!P3 IMAD R0, R0, c[0x0][0x19c], RZ ;  /* 0x000067000000ba24 */ /* 0x000fea00078e02ff */
[----:B------:R-:W-:Y:S02]  /*7ef0*/  @!P3 IADD3 R3, R3, R0, RZ ;  /* 0x000000000303b210 */ /* 0x000fe40007ffe0ff */
[----:B------:R-:W-:Y:S05]  /*7f00*/  @!P4 MOV R0, c[0x0][0x28c] ;  /* 0x0000a3000000ca02 */ /* 0x000fea0000000f00 */
[----:B------:R-:W-:Y:S01]  /*7f10*/  @!P4 IMAD R0, R0, 0x140, RZ ;  /* 0x000001400000c824 */ /* 0x000fe200078e02ff */
[----:B--2---:R1:W-:Y:S02]  /*7f20*/  @!P3 STG.E.128 [R2.64], R4 ;  /* 0x000000040200b986 */ /* 0x0043e4000c101d06 */
[----:B-1----:R-:W-:Y:S02]  /*7f30*/  @!P4 IMAD.MOV.U32 R2, RZ, RZ, c[0x0][0x288] ;  /* 0x0000a200ff02c624 */ /* 0x002fe400078e00ff */
[----:B------:R1:W2:Y:S02]  /*7f40*/  @!P2 LDG.E.128 R4, [R14.64] ;  /* 0x000000060e04a981 */ /* 0x0002a4000c1e1d00 */
[----:B-1----:R-:W-:Y:S01]  /*7f50*/  @!P4 IMAD.MOV.U32 R14, RZ, RZ, R107 ;  /* 0x000000ffff0ec224 */ /* 0x002fe200078e006b */
[----:B------:R-:W-:Y:S05]  /*7f60*/  @!P4 MOV R15, R106 ;  /* 0x0000006a000fc202 */ /* 0x000fea0000000f00 */
[----:B------:R-:W-:Y:S01]  /*7f70*/  @!P4 IMAD.WIDE.U32 R2, R2, 0x140, R14 ;  /* 0x000001400202c825 */ /* 0x000fe200078e000e */
[CC--:B------:R-:W-:Y:S03]  /*7f80*/  @!P2 LEA R14, P0, R150.reuse, R101.reuse, 0x1 ;  /* 0x00000065960ea211 */ /* 0x0c0fe600078008ff */
[----:B------:R-:W-:Y:S01]  /*7f90*/  @!P4 IMAD.IADD R3, R3, 0x1, R0 ;  /* 0x000000010303c824 */ /* 0x000fe200078e0200 */
[----:B------:R-:W-:Y:S02]  /*7fa0*/  @!P2 LEA.HI.X R15, R150, R100, R85, 0x1, P0 ;  /* 0x00000064960fa211 */ /* 0x000fe400000f0c55 */
[----:B------:R-:W-:Y:S05]  /*7fb0*/  @!P5 MOV R0, c[0x0][0x28c] ;  /* 0x0000a3000000da02 */ /* 0x000fea0000000f00 */
[----:B------:R-:W-:Y:S01]  /*7fc0*/  @!P5 IMAD R0, R0, 0x180, RZ ;  /* 0x000001800000d824 */ /* 0x000fe200078e02ff */
[----:B--2---:R1:W-:Y:S02]  /*7fd0*/  @!P2 STG.E.128 [R14.64], R4 ;  /* 0x000000040e00a986 */ /* 0x0043e4000c101d06 */
[----:B-1----:R-:W-:Y:S02]  /*7fe0*/  @!P5 IMAD.MOV.U32 R14, RZ, RZ, R107 ;  /* 0x000000ffff0ed224 */ /* 0x002fe400078e006b */
[----:B------:R1:W2:Y:S01]  /*7ff0*/  @!P4 LDG.E.128 R4, [R2.64] ;  /* 0x000000060204c981 */ /* 0x0002a2000c1e1d00 */
[----:B------:R-:W-:Y:S01]  /*8000*/  @!P5 MOV R15, R106 ;  /* 0x0000006a000fd202 */ /* 0x000fe20000000f00 */
[----:B-1----:R-:W-:Y:S01]  /*8010*/  @!P4 IMAD.MOV.U32 R3, RZ, RZ, 0x140 ;  /* 0x00000140ff03c424 */ /* 0x002fe200078e00ff */
[----:B------:R-:W-:Y:S03]  /*8020*/  @!P5 MOV R2, c[0x0][0x288] ;  /* 0x0000a2000002da02 */ /* 0x000fe60000000f00 */
[----:B------:R-:W-:Y:S04]  /*8030*/  @!P4 IMAD.WIDE.U32 R16, R3, c[0x0][0x198], R16 ;  /* 0x000066000310ca25 */ /* 0x000fe800078e0010 */
[----:B------:R-:W-:Y:S04]  /*8040*/  @!P5 IMAD.WIDE.U32 R14, R2, 0x180, R14 ;  /* 0x00000180020ed825 */ /* 0x000fe800078e000e */
[----:B------:R-:W-:Y:S01]  /*8050*/  @!P1 IMAD.MOV.U32 R2, RZ, RZ, c[0x0][0x288] ;  /* 0x0000a200ff029624 */ /* 0x000fe200078e00ff */
[----:B------:R-:W-:Y:S01]  /*8060*/  @!P5 IADD3 R15, R15, R0, RZ ;  /* 0x000000000f0fd210 */ /* 0x000fe20007ffe0ff */
[----:B------:R-:W-:Y:S02]  /*8070*/  @!P1 IMAD.MOV.U32 R0, RZ, RZ, c[0x0][0x28c] ;  /* 0x0000a300ff009624 */ /* 0x000fe400078e00ff */
[----:B------:R-:W-:Y:S02]  /*8080*/  @!P4 IMAD R3, R3, c[0x0][0x19c], RZ ;  /* 0x000067000303ca24 */ /* 0x000fe400078e02ff */
[----:B------:R-:W-:Y:S02]  /*8090*/  @!P1 IMAD R0, R0, 0x1c0, RZ ;  /* 0x000001c000009824 */ /* 0x000fe400078e02ff */
[----:B------:R-:W-:Y:S01]  /*80a0*/  @!P4 IMAD.IADD R17, R17, 0x1, R3 ;  /* 0x000000011111c824 */ /* 0x000fe200078e0203 */
[----:B------:R-:W-:Y:S04]  /*80b0*/  @!P5 MOV R3, 0x180 ;  /* 0x000001800003d802 */ /* 0x000fe80000000f00 */
[----:B--2---:R1:W-:Y:S02]  /*80c0*/  @!P4 STG.E.128 [R16.64], R4 ;  /* 0x000000041000c986 */ /* 0x0043e4000c101d06 */
[----:B-1----:R-:W-:Y:S02]  /*80d0*/  @!P5 IMAD.MOV.U32 R17, RZ, RZ, R100 ;  /* 0x000000ffff11d224 */ /* 0x002fe400078e0064 */
[----:B------:R1:W2:Y:S01]  /*80e0*/  @!P5 LDG.E.128 R4, [R14.64] ;  /* 0x000000060e04d981 */ /* 0x0002a2000c1e1d00 */
[----:B------:R-:W-:Y:S05]  /*80f0*/  @!P5 MOV R16, R101 ;  /* 0x000000650010d202 */ /* 0x000fea0000000f00 */
[C---:B------:R-:W-:Y:S04]  /*8100*/  @!P5 IMAD.WIDE.U32 R16, R3.reuse, c[0x0][0x198], R16 ;  /* 0x000066000310da25 */ /* 0x040fe800078e0010 */
[----:B------:R-:W-:Y:S05]  /*8110*/  @!P5 IMAD R3, R3, c[0x0][0x19c], RZ ;  /* 0x000067000303da24 */ /* 0x000fea00078e02ff */
[----:B------:R-:W-:Y:S02]  /*8120*/  @!P5 IADD3 R17, R17, R3, RZ ;  /* 0x000000031111d210 */ /* 0x000fe40007ffe0ff */
[----:B------:R-:W-:Y:S01]  /*8130*/  @!P1 MOV R3, R100 ;  /* 0x0000006400039202 */ /* 0x000fe20000000f00 */
[----:B-1----:R-:W-:Y:S01]  /*8140*/  @!P1 IMAD.MOV.U32 R15, RZ, RZ, R106 ;  /* 0x000000ffff0f9224 */ /* 0x002fe200078e006a */
[----:B------:R-:W-:Y:S05]  /*8150*/  @!P1 MOV R14, R107 ;  /* 0x0000006b000e9202 */ /* 0x000fea0000000f00 */
[----:B------:R-:W-:Y:S04]  /*8160*/  @!P1 IMAD.WIDE.U32 R14, R2, 0x1c0, R14 ;  /* 0x000001c0020e9825 */ /* 0x000fe800078e000e */
[----:B------:R-:W-:Y:S01]  /*8170*/  @!P1 IMAD.IADD R15, R15, 0x1, R0 ;  /* 0x000000010f0f9824 */ /* 0x000fe200078e0200 */
[----:B------:R-:W-:Y:S01]  /*8180*/  @!P1 MOV R0, 0x1c0 ;  /* 0x000001c000009802 */ /* 0x000fe20000000f00 */
[----:B------:R-:W-:Y:S04]  /*8190*/  @!P1 IMAD.MOV.U32 R2, RZ, RZ, R101 ;  /* 0x000000ffff029224 */ /* 0x000fe800078e0065 */
[C---:B------:R-:W-:Y:S04]  /*81a0*/  @!P1 IMAD.WIDE.U32 R2, R0.reuse, c[0x0][0x198], R2 ;  /* 0x0000660000029a25 */ /* 0x040fe800078e0002 */
[----:B------:R-:W-:Y:S05]  /*81b0*/  @!P1 IMAD R0, R0, c[0x0][0x19c], RZ ;  /* 0x0000670000009a24 */ /* 0x000fea00078e02ff */
[----:B------:R-:W-:Y:S01]  /*81c0*/  @!P1 IADD3 R3, R3, R0, RZ ;  /* 0x0000000003039210 */ /* 0x000fe20007ffe0ff */
[----:B--2---:R1:W-:Y:S04]  /*81d0*/  @!P5 STG.E.128 [R16.64], R4 ;  /* 0x000000041000d986 */ /* 0x0043e8000c101d06 */
[----:B-1----:R-:W2:Y:S04]  /*81e0*/  @!P1 LDG.E.128 R4, [R14.64] ;  /* 0x000000060e049981 */ /* 0x002ea8000c1e1d00 */
[----:B--2---:R1:W-:Y:S02]  /*81f0*/  @!P1 STG.E.128 [R2.64], R4 ;  /* 0x0000000402009986 */ /* 0x0043e4000c101d06 */
.L_x_1239:
        /* <DEDUP_REMOVED lines=12> */
[----:B------:R-:W-:Y:S01]  /*82c0*/  IMAD.MOV.U32 R14, RZ, RZ, RZ ;  /* 0x000000ffff0e7224 */ /* 0x000fe200078e00ff */
[----:B------:R-:W-:Y:S02]  /*82d0*/  IABS R2, c[0x0][0x2d0] ;  /* 0x0000b40000027a13 */ /* 0x000fe40000000000 */
[----:B------:R-:W-:Y:S02]  /*82e0*/  IABS R8, R12 ;  /* 0x0000000c00087213 */ /* 0x000fe40000000000 */
[----:B------:R-:W1:Y:S10]  /*82f0*/  I2F.RP R0, R2 ;  /* 0x0000000200007306 */ /* 0x000e740000209400 */
[----:B-1----:R-:W1:Y:S02]  /*8300*/  MUFU.RCP R0, R0 ;  /* 0x0000000000007308 */ /* 0x002e640000001000 */
[----:B-1----:R-:W-:Y:S08]  /*8310*/  IADD3 R0, R0, 0xffffffe, RZ ;  /* 0x0ffffffe00007810 */ /* 0x002ff00007ffe0ff */
[----:B------:R-:W1:Y:S02]  /*8320*/  F2I.FTZ.U32.TRUNC.NTZ R15, R0 ;  /* 0x00000000000f7305 */ /* 0x000e64000021f000 */
[--C-:B-1----:R-:W-:Y:S01]  /*8330*/  IMAD.MOV R4, RZ, RZ, -R15.reuse ;  /* 0x000000ffff047224 */ /* 0x102fe200078e0a0f */
        /* <DEDUP_REMOVED lines=8> */
[----:B------:R-:W-:Y:S01]  /*83c0*/  IMAD R6, R2, R5, R6 ;  /* 0x0000000502067224 */ /* 0x000fe200078e0206 */
[----:B------:R-:W-:Y:S01]  /*83d0*/  LOP3.LUT R5, R12, c[0x0][0x2d0], RZ, 0x3c, !PT ;  /* 0x0000b4000c057a12 */ /* 0x000fe200078e3cff */
[C---:B------:R-:W-:Y:S03]  /*83e0*/  IMAD R8, R2.reuse, R7, R8 ;  /* 0x0000000702087224 */ /* 0x040fe600078e0208 */
[C---:B------:R-:W-:Y:S02]  /*83f0*/  ISETP.GT.U32.AND P0, PT, R2.reuse, R6, PT ;  /* 0x000000060200720c */ /* 0x040fe40003f04070 */
[----:B------:R-:W-:Y:S02]  /*8400*/  ISETP.GT.U32.AND P1, PT, R2, R8, PT ;  /* 0x000000080200720c */ /* 0x000fe40003f24070 */
[----:B------:R-:W-:Y:S09]  /*8410*/  ISETP.GE.AND P2, PT, R5, RZ, PT ;  /* 0x000000ff0500720c */ /* 0x000ff20003f46270 */
[----:B------:R-:W-:Y:S01]  /*8420*/  @!P0 IMAD.IADD R6, R6, 0x1, -R2 ;  /* 0x0000000106068824 */ /* 0x000fe200078e0a02 */
[----:B------:R-:W-:Y:S02]  /*8430*/  @!P0 IADD3 R3, R3, 0x1, RZ ;  /* 0x0000000103038810 */ /* 0x000fe40007ffe0ff */
[-C--:B------:R-:W-:Y:S02]  /*8440*/  @!P1 IADD3 R8, R8, -R2.reuse, RZ ;  /* 0x8000000208089210 */ /* 0x080fe40007ffe0ff */
[-C--:B------:R-:W-:Y:S02]  /*8450*/  ISETP.GE.U32.AND P3, PT, R6, R2.reuse, PT ;  /* 0x000000020600720c */ /* 0x080fe40003f66070 */
[----:B------:R-:W-:Y:S02]  /*8460*/  ISETP.GE.U32.AND P4, PT, R8, R2, PT ;  /* 0x000000020800720c */ /* 0x000fe40003f86070 */
[C---:B------:R-:W-:Y:S01]  /*8470*/  LOP3.LUT R2, R0.reuse, c[0x0][0x2d0], RZ, 0x3c, !PT ;  /* 0x0000b40000027a12 */ /* 0x040fe200078e3cff */
[----:B------:R-:W-:Y:S01]  /*8480*/  IMAD.IADD R0, R0, 0x1, -R12 ;  /* 0x0000000100007824 */ /* 0x000fe200078e0a0c */
[----:B------:R-:W-:Y:S02]  /*8490*/  @!P1 IADD3 R4, R4, 0x1, RZ ;  /* 0x0000000104049810 */ /* 0x000fe40007ffe0ff */
[----:B------:R-:W-:Y:S02]  /*84a0*/  ISETP.GE.AND P5, PT, R2, RZ, PT ;  /* 0x000000ff0200720c */ /* 0x000fe40003fa6270 */
[----:B------:R-:W-:Y:S02]  /*84b0*/  ISETP.NE.AND P0, PT, RZ, c[0x0][0x2d0], PT ;  /* 0x0000b400ff007a0c */ /* 0x000fe40003f05270 */
[----:B------:R-:W-:Y:S02]  /*84c0*/  LOP3.LUT R2, RZ, c[0x0][0x2d0], RZ, 0x33, !PT ;  /* 0x0000b400ff027a12 */ /* 0x000fe400078e33ff */
[----:B------:R-:W-:Y:S02]  /*84d0*/  @P3 IADD3 R3, R3, 0x1, RZ ;  /* 0x0000000103033810 */ /* 0x000fe40007ffe0ff */
[----:B------:R-:W-:Y:S05]  /*84e0*/  @P4 IADD3 R4, R4, 0x1, RZ ;  /* 0x0000000104044810 */ /* 0x000fea0007ffe0ff */
[----:B------:R-:W-:Y:S02]  /*84f0*/  @!P5 IMAD.MOV R3, RZ, RZ, -R3 ;  /* 0x000000ffff03d224 */ /* 0x000fe400078e0a03 */
[----:B------:R-:W-:Y:S03]  /*8500*/  @!P2 IMAD.MOV R4, RZ, RZ, -R4 ;  /* 0x000000ffff04a224 */ /* 0x000fe600078e0a04 */
[C---:B------:R-:W-:Y:S02]  /*8510*/  SEL R3, R2.reuse, R3, !P0 ;  /* 0x0000000302037207 */ /* 0x040fe40004000000 */
[----:B------:R-:W-:Y:S02]  /*8520*/  SEL R2, R2, R4, !P0 ;  /* 0x0000000402027207 */ /* 0x000fe40004000000 */
[CC--:B------:R-:W-:Y:S02]  /*8530*/  LEA R4, P1, R3.reuse, R234.reuse, 0x2 ;  /* 0x000000ea03047211 */ /* 0x0c0fe400078210ff */
[C---:B------:R-:W-:Y:S02]  /*8540*/  LEA R6, P0, R2.reuse, R234, 0x2 ;  /* 0x000000ea02067211 */ /* 0x040fe400078010ff */
[-C--:B------:R-:W-:Y:S02]  /*8550*/  LEA.HI.X.SX32 R5, R3, R235.reuse, 0x2, P1 ;  /* 0x000000eb03057211 */ /* 0x080fe400008f16ff */
[C---:B------:R-:W-:Y:S02]  /*8560*/  LEA.HI.X.SX32 R7, R2.reuse, R235, 0x2, P0 ;  /* 0x000000eb02077211 */ /* 0x040fe400000f16ff */
[----:B------:R-:W-:Y:S01]  /*8570*/  IADD3 R2, R2, -R3, RZ ;  /* 0x8000000302027210 */ /* 0x000fe20007ffe0ff */
[----:B------:R1:W2:Y:S04]  /*8580*/  LDG.E R4, [R4.64] ;  /* 0x0000000604047981 */ /* 0x0002a8000c1e1900 */
[----:B------:R-:W-:Y:S04]  /*8590*/  IMAD R0, R2, c[0x0][0x2d0], R0 ;  /* 0x0000b40002007a24 */ /* 0x000fe800078e0200 */
[----:B------:R-:W-:Y:S01]  /*85a0*/  IMAD.WIDE.U32 R12, R0, c[0x0][0x1a0], RZ ;  /* 0x00006800000c7a25 */ /* 0x000fe200078e00ff */
[----:B-1----:R-:W2:Y:S03]  /*85b0*/  LDG.E R5, [R6.64] ;  /* 0x0000000606057981 */ /* 0x002ea6000c1e1900 */
[----:B--2---:R-:W-:Y:S01]  /*85c0*/  IMAD.IADD R6, R4, 0x1, -R5 ;  /* 0x0000000104067824 */ /* 0x004fe200078e0a05 */
[----:B------:R-:W-:Y:S03]  /*85d0*/  SHF.R.S32.HI R4, RZ, 0x1f, R0 ;  /* 0x0000001fff047819 */ /* 0x000fe60000011400 */
[----:B------:R-:W-:Y:S01]  /*85e0*/  IMAD.WIDE.U32 R14, R6, c[0x0][0x180], RZ ;  /* 0x00006000060e7a25 */ /* 0x000fe200078e00ff */
[----:B------:R-:W-:Y:S03]  /*85f0*/  SHF.R.S32.HI R5, RZ, 0x1f, R6 ;  /* 0x0000001fff057819 */ /* 0x000fe60000011406 */
[----:B------:R-:W-:Y:S02]  /*8600*/  IMAD R3, R4, c[0x0][0x1a0], RZ ;  /* 0x0000680004037a24 */ /* 0x000fe400078e02ff */
[----:B------:R-:W-:Y:S02]  /*8610*/  IMAD R2, R5, c[0x0][0x180], RZ ;  /* 0x0000600005027a24 */ /* 0x000fe400078e02ff */
[----:B------:R-:W-:Y:S02]  /*8620*/  IMAD R3, R0, c[0x0][0x1a4], R3 ;  /* 0x0000690000037a24 */ /* 0x000fe400078e0203 */
[----:B------:R-:W-:Y:S02]  /*8630*/  IMAD R2, R6, c[0x0][0x184], R2 ;  /* 0x0000610006027a24 */ /* 0x000fe400078e0202 */
[----:B------:R-:W-:Y:S02]  /*8640*/  IMAD.IADD R13, R13, 0x1, R3 ;  /* 0x000000010d0d7824 */ /* 0x000fe400078e0203 */
[----:B------:R-:W-:Y:S01]  /*8650*/  IMAD.IADD R3, R15, 0x1, R2 ;  /* 0x000000010f037824 */ /* 0x000fe200078e0202 */
[----:B------:R-:W-:Y:S01]  /*8660*/  MOV R2, R14 ;  /* 0x0000000e00027202 */ /* 0x000fe20000000f00 */
[----:B------:R-:W-:Y:S02]  /*8670*/  IMAD R5, R5, c[0x0][0x188], RZ ;  /* 0x0000620005057a24 */ /* 0x000fe400078e02ff */
[----:B------:R-:W-:Y:S02]  /*8680*/  IMAD R4, R4, c[0x0][0x198], RZ ;  /* 0x0000660004047a24 */ /* 0x000fe400078e02ff */
[----:B------:R-:W-:Y:S04]  /*8690*/  IMAD.WIDE.U32 R12, R6, c[0x0][0x188], R12 ;  /* 0x00006200060c7a25 */ /* 0x000fe800078e000c */
        /* <DEDUP_REMOVED lines=10> */
.L_x_1272:
        /* <DEDUP_REMOVED lines=12> */
.L_x_1273:
[----:B------:R-:W-:Y:S04]  /*8800*/  IADD3 R11, R11, -0x1, RZ ;  /* 0xffffffff0b0b7810 */ /* 0x000fe80007ffe0ff */
[----:B------:R-:W-:Y:S11]  /*8810*/  ISETP.GT.AND P0, PT, R11, R78, PT ;  /* 0x0000004e0b00720c */ /* 0x000ff60003f04270 */
[----:B------:R-:W-:Y:S02]  /*8820*/  @!UPT UIADD3 URZ, URZ, URZ, URZ ;  /* 0x0000003f3f3ff290 */ /* 0x000fe4000fffe03f */
[----:B------:R-:W-:-:S05]  /*8830*/  @P0 BRA `(.L_x_1274) ;  /* 0xffff9df000000947 */ /* 0x000fca000383ffff */
.L_x_1220:
        /* <DEDUP_REMOVED lines=13> */
[C---:B------:R-:W-:Y:S01]  /*8910*/  IADD3 R2, P0, R134.reuse, UR4, RZ ;  /* 0x0000000486027c10 */ /* 0x040fe2000ff1e0ff */
[----:B------:R-:W-:Y:S01]  /*8920*/  ULDC.U8 UR4, c[0x0][0x313] ;  /* 0x0000c4c000047ab9 */ /* 0x000fe20000000000 */
[----:B------:R-:W-:Y:S01]  /*8930*/  LEA R8, P3, R134, c[0x0][0x160], 0x1 ;  /* 0x0000580086087a11 */ /* 0x000fe200078608ff */
[----:B------:R-:W-:Y:S01]  /*8940*/  IMAD.IADD R21, R230, 0x1, -R48 ;  /* 0x00000001e6157824 */ /* 0x000fe200078e0a30 */
[----:B------:R-:W-:Y:S02]  /*8950*/  ISETP.NE.AND P4, PT, RZ, UR4, PT ;  /* 0x00000004ff007c0c */ /* 0x000fe4000bf85270 */
[----:B------:R-:W-:Y:S02]  /*8960*/  LEA.HI.X R9, R134, c[0x0][0x164], R56, 0x1, P3 ;  /* 0x0000590086097a11 */ /* 0x000fe400018f0c38 */
[----:B--2---:R-:W-:-:S05]  /*8970*/  IADD3 R0, R0, R57, R48 ;  /* 0x0000003900007210 */ /* 0x004fca0007ffe030 */
[----:B------:R-:W-:Y:S01]  /*8980*/  IMAD R3, R60, R0, RZ ;  /* 0x000000003c037224 */ /* 0x000fe200078e02ff */
[----:B------:R-:W-:Y:S02]  /*8990*/  IADD3.X R0, R56, UR5, RZ, P0, !PT ;  /* 0x0000000538007c10 */ /* 0x000fe400087fe4ff */
[----:B------:R-:W-:Y:S02]  /*89a0*/  LEA R22, P0, R2, c[0x0][0x160], 0x1 ;  /* 0x0000580002167a11 */ /* 0x000fe400078008ff */
[-C--:B------:R-:W-:Y:S02]  /*89b0*/  IADD3 R62, P2, R62, R3.reuse, RZ ;  /* 0x000000033e3e7210 */ /* 0x080fe40007f5e0ff */
[----:B------:R-:W-:Y:S02]  /*89c0*/  IADD3 R61, P1, R61, R3, RZ ;  /* 0x000000033d3d7210 */ /* 0x000fe40007f3e0ff */
[----:B------:R-:W-:Y:S02]  /*89d0*/  SHF.R.S32.HI R3, RZ, 0x1f, R3 ;  /* 0x0000001fff037819 */ /* 0x000fe40000011403 */
[----:B------:R-:W-:Y:S01]  /*89e0*/  LEA.HI.X R23, R2, c[0x0][0x164], R0, 0x1, P0 ;  /* 0x0000590002177a11 */ /* 0x000fe200000f0c00 */
[----:B------:R-:W-:-:S02]  /*89f0*/  IMAD.SHL.U32 R0, R60, 0x20, RZ ;  /* 0x000000203c007824 */ /* 0x000fc400078e00ff */
[--C-:B------:R-:W-:Y:S02]  /*8a00*/  IMAD.X R59, R59, 0x1, R3.reuse, P2 ;  /* 0x000000013b3b7824 */ /* 0x100fe400010e0603 */
        /* <DEDUP_REMOVED lines=21> */
[----:B------:R2:W3:Y:S04]  /*8b60*/  LDG.E.64 R2, [R6.64] ;  /* 0x0000000606027981 */ /* 0x0004e8000c1e1b00 */
[----:B------:R-:W4:Y:S01]  /*8b70*/  LDG.E.64 R4, [R4.64] ;  /* 0x0000000604047981 */ /* 0x000f22000c1e1b00 */
[----:B-----5:R-:W-:Y:S01]  /*8b80*/  LOP3.LUT R14, R8, 0xffff0000, RZ, 0xc0, !PT ;  /* 0xffff0000080e7812 */ /* 0x020fe200078ec0ff */
[C---:B------:R-:W-:Y:S01]  /*8b90*/  IMAD.U32 R13, R10.reuse, 0x10000, RZ ;  /* 0x000100000a0d7824 */ /* 0x040fe200078e00ff */
[C---:B------:R-:W-:Y:S02]  /*8ba0*/  SHF.L.U32 R12, R11.reuse, 0x10, RZ ;  /* 0x000000100b0c7819 */ /* 0x040fe400000006ff */
[----:B------:R-:W-:Y:S02]  /*8bb0*/  LOP3.LUT R18, R10, 0xffff0000, RZ, 0xc0, !PT ;  /* 0xffff00000a127812 */ /* 0x000fe400078ec0ff */
[----:B------:R-:W-:-:S02]  /*8bc0*/  LOP3.LUT R11, R11, 0xffff0000, RZ, 0xc0, !PT ;  /* 0xffff00000b0b7812 */ /* 0x000fc400078ec0ff */
[C---:B--2---:R-:W-:Y:S02]  /*8bd0*/  SHF.L.U32 R7, R9.reuse, 0x10, RZ ;  /* 0x0000001009077819 */ /* 0x044fe400000006ff */
[----:B------:R-:W-:Y:S01]  /*8be0*/  LOP3.LUT R6, R9, 0xffff0000, RZ, 0xc0, !PT ;  /* 0xffff000009067812 */ /* 0x000fe200078ec0ff */
[----:B------:R-:W-:Y:S01]  /*8bf0*/  IMAD.U32 R9, R8, 0x10000, RZ ;  /* 0x0001000008097824 */ /* 0x000fe200078e00ff */
[----:B---3--:R-:W-:Y:S02]  /*8c00*/  LOP3.LUT R8, R2, 0xffff0000, RZ, 0xc0, !PT ;  /* 0xffff000002087812 */ /* 0x008fe400078ec0ff */
[C---:B------:R-:W-:Y:S01]  /*8c10*/  LOP3.LUT R15, R3.reuse, 0xffff0000, RZ, 0xc0, !PT ;  /* 0xffff0000030f7812 */ /* 0x040fe200078ec0ff */
[----:B------:R-:W-:Y:S01]  /*8c20*/  IMAD.U32 R3, R3, 0x10000, RZ ;  /* 0x0001000003037824 */ /* 0x000fe200078e00ff */
[----:B----4-:R-:W-:Y:S01]  /*8c30*/  LOP3.LUT R17, R4, 0xffff0000, RZ, 0xc0, !PT ;  /* 0xffff000004117812 */ /* 0x010fe200078ec0ff */
[-C--:B------:R-:W-:Y:S01]  /*8c40*/  FMUL.FTZ R19, R7, R8.reuse ;  /* 0x0000000807137220 */ /* 0x080fe20000410000 */
[----:B------:R-:W-:Y:S01]  /*8c50*/  SHF.L.U32 R2, R2, 0x10, RZ ;  /* 0x0000001002027819 */ /* 0x000fe200000006ff */
[C---:B------:R-:W-:Y:S01]  /*8c60*/  FMUL.FTZ R10, R6.reuse, R8 ;  /* 0x00000008060a7220 */ /* 0x040fe20000410000 */
[----:B------:R-:W-:Y:S01]  /*8c70*/  LOP3.LUT R16, R5, 0xffff0000, RZ, 0xc0, !PT ;  /* 0xffff000005107812 */ /* 0x000fe200078ec0ff */
[-C--:B------:R-:W-:Y:S01]  /*8c80*/  FFMA.FTZ R19, R6, R17.reuse, R19 ;  /* 0x0000001106137223 */ /* 0x080fe20000010013 */
[----:B------:R-:W-:Y:S01]  /*8c90*/  SHF.L.U32 R4, R4, 0x10, RZ ;  /* 0x0000001004047819 */ /* 0x000fe200000006ff */
[----:B------:R-:W-:-:S02]  /*8ca0*/  FFMA.FTZ R10, R7, R17, -R10 ;  /* 0x00000011070a7223 */ /* 0x000fc4000001080a */
[----:B------:R-:W-:Y:S02]  /*8cb0*/  IMAD.U32 R6, R5, 0x10000, RZ ;  /* 0x0001000005067824 */ /* 0x000fe400078e00ff */
[-C--:B------:R-:W-:Y:S01]  /*8cc0*/  FMUL.FTZ R8, R11, R15.reuse ;  /* 0x0000000f0b087220 */ /* 0x080fe20000410000 */
[----:B------:R-:W-:Y:S01]  /*8cd0*/  F2FP.BF16.PACK_AB R10, R19, R10 ;  /* 0x0000000a130a723e */ /* 0x000fe200000010ff */
[-C--:B------:R-:W-:Y:S02]  /*8ce0*/  FMUL.FTZ R5, R14, R2.reuse ;  /* 0x000000020e057220 */ /* 0x080fe40000410000 */
[----:B------:R-:W-:Y:S02]  /*8cf0*/  FMUL.FTZ R7, R9, R2 ;  /* 0x0000000209077220 */ /* 0x000fe40000410000 */
[----:B------:R-:W-:Y:S02]  /*8d00*/  FMUL.FTZ R15, R12, R15 ;  /* 0x0000000f0c0f7220 */ /* 0x000fe40000410000 */
[----:B------:R-:W-:-:S02]  /*8d10*/  FMUL.FTZ R2, R18, R3 ;  /* 0x0000000312027220 */ /* 0x000fc40000410000 */
[----:B------:R-:W-:Y:S02]  /*8d20*/  FMUL.FTZ R3, R13, R3 ;  /* 0x000000030d037220 */ /* 0x000fe40000410000 */
[-C--:B------:R-:W-:Y:S02]  /*8d30*/  FFMA.FTZ R8, R12, R16.reuse, -R8 ;  /* 0x000000100c087223 */ /* 0x080fe40000010808 */
[----:B------:R-:W-:Y:S02]  /*8d40*/  FFMA.FTZ R15, R11, R16, R15 ;  /* 0x000000100b0f7223 */ /* 0x000fe4000001000f */
[-C--:B------:R-:W-:Y:S02]  /*8d50*/  FFMA.FTZ R5, R9, R4.reuse, -R5 ;  /* 0x0000000409057223 */ /* 0x080fe40000010805 */
[----:B------:R-:W-:Y:S01]  /*8d60*/  FFMA.FTZ R7, R14, R4, R7 ;  /* 0x000000040e077223 */ /* 0x000fe20000010007 */
[----:B------:R-:W-:Y:S01]  /*8d70*/  F2FP.BF16.PACK_AB R15, R15, R8 ;  /* 0x000000080f0f723e */ /* 0x000fe200000010ff */
[----:B------:R-:W-:-:S02]  /*8d80*/  FFMA.FTZ R2, R13, R6, -R2 ;  /* 0x000000060d027223 */ /* 0x000fc40000010802 */
[----:B------:R-:W-:Y:S01]  /*8d90*/  FFMA.FTZ R3, R18, R6, R3 ;  /* 0x0000000612037223 */ /* 0x000fe20000010003 */
[----:B------:R-:W-:Y:S01]  /*8da0*/  F2FP.BF16.PACK_AB R5, R7, R5 ;  /* 0x000000050705723e */ /* 0x000fe200000010ff */
[----:B------:R-:W-:Y:S02]  /*8db0*/  IMAD.MOV.U32 R9, RZ, RZ, R10 ;  /* 0x000000ffff097224 */ /* 0x000fe400078e000a */
[----:B------:R-:W-:Y:S01]  /*8dc0*/  IMAD.MOV.U32 R11, RZ, RZ, R15 ;  /* 0x000000ffff0b7224 */ /* 0x000fe200078e000f */
[----:B------:R-:W-:Y:S02]  /*8dd0*/  F2FP.BF16.PACK_AB R2, R3, R2 ;  /* 0x000000020302723e */ /* 0x000fe400000010ff */
[----:B------:R-:W-:Y:S02]  /*8de0*/  MOV R8, R5 ;  /* 0x0000000500087202 */ /* 0x000fe40000000f00 */
[----:B------:R-:W-:Y:S02]  /*8df0*/  MOV R10, R2 ;  /* 0x00000002000a7202 */ /* 0x000fe40000000f00 */
.L_x_1281:
[----:B------:R-:W-:Y:S05]  /*8e00*/  BSYNC B0 ;  /* 0x0000000000007941 */ /* 0x000fea0003800000 */
.L_x_1280:
[----:B-----5:R2:W-:Y:S04]  /*8e10*/  STS.64 [R238], R8 ;  /* 0x00000008ee007388 */ /* 0x0205e80000000a00 */
[----:B------:R2:W-:Y:S02]  /*8e20*/  STS.64 [R238+0x8], R10 ;  /* 0x0000080aee007388 */ /* 0x0005e40000000a00 */
.L_x_1279:
[----:B------:R-:W-:Y:S05]  /*8e30*/  BSYNC B1 ;  /* 0x0000000000017941 */ /* 0x000fea0003800000 */
.L_x_1278:
[----:B------:R-:W-:-:S04]  /*8e40*/  IADD3 R20, R132, 0x20, RZ ;  /* 0x0000002084147810 */ /* 0x000fc80007ffe0ff */
[----:B------:R-:W-:-:S04]  /*8e50*/  ISETP.GE.AND P0, PT, R20, R21, PT ;  /* 0x000000151400720c */ /* 0x000fc80003f06270 */
[----:B------:R-:W-:-:S13]  /*8e60*/  ISETP.LT.OR P0, PT, R47, -0x83, P0 ;  /* 0xffffff7d2f00780c */ /* 0x000fda0000701670 */
[----:B------:R-:W-:Y:S05]  /*8e70*/  @P0 BRA `(.L_x_1282) ;  /* 0x0000126000000947 */ /* 0x000fea0003800000 */
[----:B------:R-:W-:-:S13]  /*8e80*/  ISETP.GE.AND P0, PT, R148, c[0x0][0x220], PT ;  /* 0x0000880094007a0c */ /* 0x000fda0003f06270 */
[----:B------:R3:W-:Y:S01]  /*8e90*/  @P0 STS.128 [R238+0x800], RZ ;  /* 0x000800ffee000388 */ /* 0x0007e20000000c00 */
[----:B------:R-:W-:Y:S05]  /*8ea0*/  @P0 BRA `(.L_x_1282) ;  /* 0x0000123000000947 */ /* 0x000fea0003800000 */
[----:B--2---:R2:W5:Y:S01]  /*8eb0*/  LDG.E.128 R8, [R22.64] ;  /* 0x0000000616087981 */ /* 0x004562000c1e1d00 */
        /* <DEDUP_REMOVED lines=11> */
[----:B--2---:R4:W2:Y:S04]  /*8f70*/  LDG.E.64 R2, [R6.64] ;  /* 0x0000000606027981 */ /* 0x0048a8000c1e1b00 */
[----:B---3--:R-:W3:Y:S01]  /*8f80*/  LDG.E.64 R4, [R4.64] ;  /* 0x0000000604047981 */ /* 0x008ee2000c1e1b00 */
[----:B-----5:R-:W-:Y:S01]  /*8f90*/  LOP3.LUT R13, R8, 0xffff0000, RZ, 0xc0, !PT ;  /* 0xffff0000080d7812 */ /* 0x020fe200078ec0ff */
[----:B------:R-:W-:Y:S01]  /*8fa0*/  IMAD.U32 R12, R11, 0x10000, RZ ;  /* 0x000100000b0c7824 */ /* 0x000fe200078e00ff */
[C---:B------:R-:W-:Y:S02]  /*8fb0*/  LOP3.LUT R0, R9.reuse, 0xffff0000, RZ, 0xc0, !PT ;  /* 0xffff000009007812 */ /* 0x040fe400078ec0ff */
[----:B------:R-:W-:Y:S02]  /*8fc0*/  LOP3.LUT R17, R10, 0xffff0000, RZ, 0xc0, !PT ;  /* 0xffff00000a117812 */ /* 0x000fe400078ec0ff */
[----:B----4-:R-:W-:Y:S01]  /*8fd0*/  SHF.L.U32 R7, R8, 0x10, RZ ;  /* 0x0000001008077819 */ /* 0x010fe200000006ff */
[----:B------:R-:W-:Y:S01]  /*8fe0*/  IMAD.U32 R6, R9, 0x10000, RZ ;  /* 0x0001000009067824 */ /* 0x000fe200078e00ff */
[----:B------:R-:W-:-:S02]  /*8ff0*/  LOP3.LUT R9, R11, 0xffff0000, RZ, 0xc0, !PT ;  /* 0xffff00000b097812 */ /* 0x000fc400078ec0ff */
[----:B------:R-:W-:Y:S02]  /*9000*/  SHF.L.U32 R11, R10, 0x10, RZ ;  /* 0x000000100a0b7819 */ /* 0x000fe400000006ff */
[C---:B--2---:R-:W-:Y:S01]  /*9010*/  LOP3.LUT R8, R2.reuse, 0xffff0000, RZ, 0xc0, !PT ;  /* 0xffff000002087812 */ /* 0x044fe200078ec0ff */
[----:B------:R-:W-:Y:S01]  /*9020*/  IMAD.U32 R2, R2, 0x10000, RZ ;  /* 0x0001000002027824 */ /* 0x000fe200078e00ff */
[C---:B------:R-:W-:Y:S02]  /*9030*/  LOP3.LUT R14, R3.reuse, 0xffff0000, RZ, 0xc0, !PT ;  /* 0xffff0000030e7812 */ /* 0x040fe400078ec0ff */
[----:B---3--:R-:W-:Y:S01]  /*9040*/  LOP3.LUT R16, R4, 0xffff0000, RZ, 0xc0, !PT ;  /* 0xffff000004107812 */ /* 0x008fe200078ec0ff */
[-C--:B------:R-:W-:Y:S01]  /*9050*/  FMUL.FTZ R10, R0, R8.reuse ;  /* 0x00000008000a7220 */ /* 0x080fe20000410000 */
[----:B------:R-:W-:Y:S01]  /*9060*/  SHF.L.U32 R3, R3, 0x10, RZ ;  /* 0x0000001003037819 */ /* 0x000fe200000006ff */
[C---:B------:R-:W-:Y:S01]  /*9070*/  FMUL.FTZ R18, R6.reuse, R8 ;  /* 0x0000000806127220 */ /* 0x040fe20000410000 */
[C---:B------:R-:W-:Y:S01]  /*9080*/  LOP3.LUT R15, R5.reuse, 0xffff0000, RZ, 0xc0, !PT ;  /* 0xffff0000050f7812 */ /* 0x040fe200078ec0ff */
[-C--:B------:R-:W-:Y:S01]  /*9090*/  FFMA.FTZ R10, R6, R16.reuse, -R10 ;  /* 0x00000010060a7223 */ /* 0x080fe2000001080a */
[----:B------:R-:W-:Y:S01]  /*90a0*/  SHF.L.U32 R5, R5, 0x10, RZ ;  /* 0x0000001005057819 */ /* 0x000fe200000006ff */
[----:B------:R-:W-:-:S02]  /*90b0*/  FFMA.FTZ R18, R0, R16, R18 ;  /* 0x0000001000127223 */ /* 0x000fc40000010012 */
[-C--:B------:R-:W-:Y:S02]  /*90c0*/  FMUL.FTZ R0, R13, R2.reuse ;  /* 0x000000020d007220 */ /* 0x080fe40000410000 */
[----:B------:R-:W-:Y:S01]  /*90d0*/  FMUL.FTZ R6, R7, R2 ;  /* 0x0000000207067220 */ /* 0x000fe20000410000 */
[----:B------:R-:W-:Y:S01]  /*90e0*/  F2FP.BF16.PACK_AB R10, R18, R10 ;  /* 0x0000000a120a723e */ /* 0x000fe200000010ff */
[-C--:B------:R-:W-:Y:S02]  /*90f0*/  FMUL.FTZ R2, R17, R3.reuse ;  /* 0x0000000311027220 */ /* 0x080fe40000410000 */
[----:B------:R-:W-:Y:S02]  /*9100*/  FMUL.FTZ R8, R9, R14 ;  /* 0x0000000e09087220 */ /* 0x000fe40000410000 */
[----:B------:R-:W-:Y:S02]  /*9110*/  IMAD.U32 R4, R4, 0x10000, RZ ;  /* 0x0001000004047824 */ /* 0x000fe400078e00ff */
        /* <DEDUP_REMOVED lines=9> */
[----:B------:R-:W-:Y:S02]  /*91b0*/  F2FP.BF16.PACK_AB R2, R3, R2 ;  /* 0x000000020302723e */ /* 0x000fe400000010ff */
[----:B------:R-:W-:Y:S02]  /*91c0*/  MOV R9, R10 ;  /* 0x0000000a00097202 */ /* 0x000fe40000000f00 */
[----:B------:R-:W-:Y:S01]  /*91d0*/  F2FP.BF16.PACK_AB R14, R14, R8 ;  /* 0x000000080e0e723e */ /* 0x000fe200000010ff */
[----:B------:R-:W-:Y:S02]  /*91e0*/  IMAD.MOV.U32 R8, RZ, RZ, R0 ;  /* 0x000000ffff087224 */ /* 0x000fe400078e0000 */
[----:B------:R-:W-:Y:S01]  /*91f0*/  IMAD.MOV.U32 R10, RZ, RZ, R2 ;  /* 0x000000ffff0a7224 */ /* 0x000fe200078e0002 */
[----:B------:R-:W-:Y:S02]  /*9200*/  MOV R11, R14 ;  /* 0x0000000e000b7202 */ /* 0x000fe40000000f00 */
.L_x_1284:
[----:B------:R-:W-:Y:S05]  /*9210*/  BSYNC B0 ;  /* 0x0000000000007941 */ /* 0x000fea0003800000 */
.L_x_1283:
[----:B-----5:R4:W-:Y:S01]  /*9220*/  STS.128 [R238+0x800], R8 ;  /* 0x00080008ee007388 */ /* 0x0209e20000000c00 */
[----:B------:R-:W-:Y:S05]  /*9230*/  BRA `(.L_x_1282) ;  /* 0x00000ea000007947 */ /* 0x000fea0003800000 */
.L_x_1277:
        /* <DEDUP_REMOVED lines=23> */
[----:B--2---:R-:W-:-:S03]  /*93b0*/  LEA R8, P1, R3, c[0x0][0x2b0], 0x1 ;  /* 0x0000ac0003087a11 */ /* 0x004fc600078208ff */
[----:B------:R-:W2:Y:S01]  /*93c0*/  LDG.E.128 R4, [R4.64] ;  /* 0x0000000604047981 */ /* 0x000ea2000c1e1d00 */
[----:B------:R-:W-:Y:S01]  /*93d0*/  LEA.HI.X R9, R3, c[0x0][0x2b4], R2, 0x1, P1 ;  /* 0x0000ad0003097a11 */ /* 0x000fe200008f0c02 */
[----:B------:R-:W-:Y:S01]  /*93e0*/  IMAD.MOV.U32 R3, RZ, RZ, RZ ;  /* 0x000000ffff037224 */ /* 0x000fe200078e00ff */
[----:B------:R-:W-:-:S04]  /*93f0*/  @P0 SHF.R.S32.HI R2, RZ, 0x1, R63 ;  /* 0x00000001ff020819 */ /* 0x000fc8000001143f */
[----:B------:R-:W-:Y:S01]  /*9400*/  @P0 IADD3 R3, -R2, RZ, RZ ;  /* 0x000000ff02030210 */ /* 0x000fe20007ffe1ff */
[----:B------:R-:W3:Y:S03]  /*9410*/  LDG.E.128 R8, [R8.64] ;  /* 0x0000000608087981 */ /* 0x000ee6000c1e1d00 */
[----:B------:R-:W-:-:S04]  /*9420*/  IADD3 R2, P1, R3, R61, RZ ;  /* 0x0000003d03027210 */ /* 0x000fc80007f3e0ff */
[----:B------:R-:W-:Y:S02]  /*9430*/  LEA.HI.X.SX32 R3, R3, R58, 0x1, P1 ;  /* 0x0000003a03037211 */ /* 0x000fe400008f0eff */
[----:B------:R-:W-:-:S04]  /*9440*/  LEA R12, P1, R2, c[0x0][0x2a8], 0x1 ;  /* 0x0000aa00020c7a11 */ /* 0x000fc800078208ff */
[----:B------:R-:W-:-:S06]  /*9450*/  LEA.HI.X R13, R2, c[0x0][0x2ac], R3, 0x1, P1 ;  /* 0x0000ab00020d7a11 */ /* 0x000fcc00008f0c03 */
[----:B------:R-:W4:Y:S01]  /*9460*/  LDG.E.128 R12, [R12.64] ;  /* 0x000000060c0c7981 */ /* 0x000f22000c1e1d00 */
[C---:B-----5:R-:W-:Y:S01]  /*9470*/  IMAD.U32 R20, R16.reuse, 0x10000, RZ ;  /* 0x0001000010147824 */ /* 0x060fe200078e00ff */
[----:B------:R-:W-:Y:S01]  /*9480*/  LOP3.LUT R3, R16, 0xffff0000, RZ, 0xc0, !PT ;  /* 0xffff000010037812 */ /* 0x000fe200078ec0ff */
[C---:B------:R-:W-:Y:S01]  /*9490*/  IMAD.U32 R25, R17.reuse, 0x10000, RZ ;  /* 0x0001000011197824 */ /* 0x040fe200078e00ff */
[----:B------:R-:W-:Y:S01]  /*94a0*/  LOP3.LUT R2, R17, 0xffff0000, RZ, 0xc0, !PT ;  /* 0xffff000011027812 */ /* 0x000fe200078ec0ff */
[C---:B------:R-:W-:Y:S01]  /*94b0*/  IMAD.U32 R26, R19.reuse, 0x10000, RZ ;  /* 0x00010000131a7824 */ /* 0x040fe200078e00ff */
[C---:B------:R-:W-:Y:S02]  /*94c0*/  SHF.L.U32 R24, R18.reuse, 0x10, RZ ;  /* 0x0000001012187819 */ /* 0x040fe400000006ff */
[----:B------:R-:W-:Y:S02]  /*94d0*/  LOP3.LUT R17, R18, 0xffff0000, RZ, 0xc0, !PT ;  /* 0xffff000012117812 */ /* 0x000fe400078ec0ff */
[----:B------:R-:W-:Y:S01]  /*94e0*/  LOP3.LUT R16, R19, 0xffff0000, RZ, 0xc0, !PT ;  /* 0xffff000013107812 */ /* 0x000fe200078ec0ff */
[C---:B--2---:R-:W-:Y:S01]  /*94f0*/  IMAD.U32 R19, R4.reuse, 0x10000, RZ ;  /* 0x0001000004137824 */ /* 0x044fe200078e00ff */
        /* <DEDUP_REMOVED lines=19> */
[----:B------:R-:W-:Y:S01]  /*9630*/  @!P0 FADD.FTZ R9, -R9, -RZ ;  /* 0x800000ff09098221 */ /* 0x000fe20000010100 */
[----:B------:R-:W-:Y:S01]  /*9640*/  LOP3.LUT R6, R6, 0xffff0000, RZ, 0xc0, !PT ;  /* 0xffff000006067812 */ /* 0x000fe200078ec0ff */
[----:B------:R-:W-:-:S02]  /*9650*/  @!P0 FADD.FTZ R11, -R11, -RZ ;  /* 0x800000ff0b0b8221 */ /* 0x000fc40000010100 */
[----:B------:R-:W-:Y:S02]  /*9660*/  @!P0 FADD.FTZ R10, -R10, -RZ ;  /* 0x800000ff0a0a8221 */ /* 0x000fe40000010100 */
[----:B------:R-:W-:Y:S01]  /*9670*/  FMUL.FTZ R18, R18, R8 ;  /* 0x0000000812127220 */ /* 0x000fe20000410000 */
[----:B----4-:R-:W-:Y:S01]  /*9680*/  LOP3.LUT R8, R12, 0xffff0000, RZ, 0xc0, !PT ;  /* 0xffff00000c087812 */ /* 0x010fe200078ec0ff */
[----:B------:R-:W-:Y:S02]  /*9690*/  FMUL.FTZ R5, R5, R9 ;  /* 0x0000000905057220 */ /* 0x000fe40000410000 */
[----:B------:R-:W-:Y:S01]  /*96a0*/  FMUL.FTZ R4, R4, R7 ;  /* 0x0000000704047220 */ /* 0x000fe20000410000 */
[C---:B------:R-:W-:Y:S01]  /*96b0*/  SHF.L.U32 R7, R13.reuse, 0x10, RZ ;  /* 0x000000100d077819 */ /* 0x040fe200000006ff */
        /* <DEDUP_REMOVED lines=14> */
[----:B------:R-:W-:Y:S01]  /*97a0*/  FFMA.FTZ R6, R17, R11, R6 ;  /* 0x0000000b11067223 */ /* 0x000fe20000010006 */
[----:B------:R-:W-:Y:S01]  /*97b0*/  F2FP.BF16.PACK_AB R3, R3, R9 ;  /* 0x000000090303723e */ /* 0x000fe200000010ff */
[----:B------:R-:W-:-:S02]  /*97c0*/  FFMA.FTZ R4, R25, R7, R4 ;  /* 0x0000000719047223 */ /* 0x000fc40000010004 */
[----:B------:R-:W-:Y:S01]  /*97d0*/  FFMA.FTZ R2, R2, R13, R28 ;  /* 0x0000000d02027223 */ /* 0x000fe2000001001c */
[----:B------:R-:W-:Y:S01]  /*97e0*/  F2FP.BF16.PACK_AB R6, R6, R12 ;  /* 0x0000000c0606723e */ /* 0x000fe200000010ff */
[----:B------:R-:W-:Y:S02]  /*97f0*/  FFMA.FTZ R5, R26, R10, R5 ;  /* 0x0000000a1a057223 */ /* 0x000fe40000010005 */
[----:B------:R-:W-:Y:S01]  /*9800*/  FFMA.FTZ R14, R16, R14, R30 ;  /* 0x0000000e100e7223 */ /* 0x000fe2000001001e */
[----:B------:R-:W-:Y:S01]  /*9810*/  F2FP.BF16.PACK_AB R2, R2, R4 ;  /* 0x000000040202723e */ /* 0x000fe200000010ff */
[----:B------:R-:W-:Y:S02]  /*9820*/  IMAD.MOV.U32 R16, RZ, RZ, R3 ;  /* 0x000000ffff107224 */ /* 0x000fe400078e0003 */
[----:B------:R-:W-:Y:S01]  /*9830*/  IMAD.MOV.U32 R18, RZ, RZ, R6 ;  /* 0x000000ffff127224 */ /* 0x000fe200078e0006 */
[----:B------:R-:W-:Y:S02]  /*9840*/  F2FP.BF16.PACK_AB R5, R14, R5 ;  /* 0x000000050e05723e */ /* 0x000fe400000010ff */
[----:B------:R-:W-:-:S02]  /*9850*/  MOV R17, R2 ;  /* 0x0000000200117202 */ /* 0x000fc40000000f00 */
[----:B------:R-:W-:Y:S02]  /*9860*/  MOV R19, R5 ;  /* 0x0000000500137202 */ /* 0x000fe40000000f00 */
.L_x_1288:
[----:B------:R-:W-:Y:S05]  /*9870*/  BSYNC B0 ;  /* 0x0000000000007941 */ /* 0x000fea0003800000 */
.L_x_1287:
[----:B-----5:R3:W-:Y:S04]  /*9880*/  STS.64 [R238], R16 ;  /* 0x00000010ee007388 */ /* 0x0207e80000000a00 */
[----:B------:R3:W-:Y:S02]  /*9890*/  STS.64 [R238+0x8], R18 ;  /* 0x00000812ee007388 */ /* 0x0007e40000000a00 */
.L_x_1286:
[----:B------:R-:W-:Y:S05]  /*98a0*/  BSYNC B1 ;  /* 0x0000000000017941 */ /* 0x000fea0003800000 */
.L_x_1285:
        /* <DEDUP_REMOVED lines=16> */
[----:B--2---:R-:W-:-:S03]  /*99b0*/  @P0 SHF.R.S32.HI R8, RZ, 0x1, R63 ;  /* 0x00000001ff080819 */ /* 0x004fc6000001143f */
[----:B------:R-:W-:Y:S01]  /*99c0*/  @P0 IMAD.MOV R3, RZ, RZ, -R2 ;  /* 0x000000ffff030224 */ /* 0x000fe200078e0a02 */
[----:B------:R-:W-:-:S04]  /*99d0*/  @P0 IADD3 R60, -R8, RZ, RZ ;  /* 0x000000ff083c0210 */ /* 0x000fc80007ffe1ff */
[C---:B------:R-:W-:Y:S01]  /*99e0*/  IADD3 R2, P1, R3.reuse, R61, RZ ;  /* 0x0000003d03027210 */ /* 0x040fe20007f3e0ff */
[----:B------:R-:W-:Y:S01]  /*99f0*/  IMAD.WIDE R8, R60, 0x2, R22 ;  /* 0x000000023c087825 */ /* 0x000fe200078e0216 */
[----:B------:R-:W-:Y:S02]  /*9a00*/  @P0 SHF.R.S32.HI R63, RZ, 0x1, R63 ;  /* 0x00000001ff3f0819 */ /* 0x000fe4000001143f */
[----:B------:R-:W-:Y:S02]  /*9a10*/  LEA.HI.X.SX32 R3, R3, R0, 0x1, P1 ;  /* 0x0000000003037211 */ /* 0x000fe400008f0eff */
[C---:B------:R-:W-:Y:S01]  /*9a20*/  LEA R12, P1, R2.reuse, c[0x0][0x2b0], 0x1 ;  /* 0x0000ac00020c7a11 */ /* 0x040fe200078208ff */
[----:B------:R-:W2:Y:S03]  /*9a30*/  LDG.E.128 R8, [R8.64] ;  /* 0x0000000608087981 */ /* 0x000ea6000c1e1d00 */
[----:B------:R-:W-:Y:S01]  /*9a40*/  LEA.HI.X R13, R2, c[0x0][0x2b4], R3, 0x1, P1 ;  /* 0x0000ad00020d7a11 */ /* 0x000fe200008f0c03 */
[----:B------:R-:W-:-:S02]  /*9a50*/  IMAD.MOV.U32 R2, RZ, RZ, RZ ;  /* 0x000000ffff027224 */ /* 0x000fc400078e00ff */
[----:B------:R-:W-:-:S03]  /*9a60*/  @P0 IMAD.MOV R2, RZ, RZ, -R63 ;  /* 0x000000ffff020224 */ /* 0x000fc600078e0a3f */
[----:B---3--:R-:W3:Y:S02]  /*9a70*/  LDG.E.128 R12, [R12.64] ;  /* 0x000000060c0c7981 */ /* 0x008ee4000c1e1d00 */
[----:B------:R-:W-:-:S04]  /*9a80*/  IADD3 R61, P1, R2, R61, RZ ;  /* 0x0000003d023d7210 */ /* 0x000fc80007f3e0ff */
[----:B------:R-:W-:Y:S02]  /*9a90*/  LEA.HI.X.SX32 R0, R2, R0, 0x1, P1 ;  /* 0x0000000002007211 */ /* 0x000fe400008f0eff */
[----:B------:R-:W-:-:S04]  /*9aa0*/  LEA R16, P1, R61, c[0x0][0x2a8], 0x1 ;  /* 0x0000aa003d107a11 */ /* 0x000fc800078208ff */
[----:B------:R-:W-:-:S06]  /*9ab0*/  LEA.HI.X R17, R61, c[0x0][0x2ac], R0, 0x1, P1 ;  /* 0x0000ab003d117a11 */ /* 0x000fcc00008f0c00 */
[----:B----4-:R-:W4:Y:S01]  /*9ac0*/  LDG.E.128 R16, [R16.64] ;  /* 0x0000000610107981 */ /* 0x010f22000c1e1d00 */
[C---:B-----5:R-:W-:Y:S01]  /*9ad0*/  LOP3.LUT R0, R5.reuse, 0xffff0000, RZ, 0xc0, !PT ;  /* 0xffff000005007812 */ /* 0x060fe200078ec0ff */
[----:B-1----:R-:W-:Y:S01]  /*9ae0*/  IMAD.U32 R22, R5, 0x10000, RZ ;  /* 0x0001000005167824 */ /* 0x002fe200078e00ff */
[C---:B------:R-:W-:Y:S01]  /*9af0*/  LOP3.LUT R5, R6.reuse, 0xffff0000, RZ, 0xc0, !PT ;  /* 0xffff000006057812 */ /* 0x040fe200078ec0ff */
[----:B------:R-:W-:Y:S01]  /*9b00*/  IMAD.U32 R21, R6, 0x10000, RZ ;  /* 0x0001000006157824 */ /* 0x000fe200078e00ff */
[C---:B------:R-:W-:Y:S02]  /*9b10*/  SHF.L.U32 R3, R4.reuse, 0x10, RZ ;  /* 0x0000001004037819 */ /* 0x040fe400000006ff */
[----:B------:R-:W-:Y:S02]  /*9b20*/  LOP3.LUT R2, R4, 0xffff0000, RZ, 0xc0, !PT ;  /* 0xffff000004027812 */ /* 0x000fe400078ec0ff */
[C---:B------:R-:W-:Y:S02]  /*9b30*/  LOP3.LUT R4, R7.reuse, 0xffff0000, RZ, 0xc0, !PT ;  /* 0xffff000007047812 */ /* 0x040fe400078ec0ff */
[----:B------:R-:W-:Y:S01]  /*9b40*/  SHF.L.U32 R24, R7, 0x10, RZ ;  /* 0x0000001007187819 */ /* 0x000fe200000006ff */
[C---:B--2---:R-:W-:Y:S01]  /*9b50*/  IMAD.U32 R6, R9.reuse, 0x10000, RZ ;  /* 0x0001000009067824 */ /* 0x044fe200078e00ff */
[----:B------:R-:W-:Y:S01]  /*9b60*/  LOP3.LUT R26, R9, 0xffff0000, RZ, 0xc0, !PT ;  /* 0xffff0000091a7812 */ /* 0x000fe200078ec0ff */
[----:B------:R-:W-:Y:S01]  /*9b70*/  IMAD.U32 R23, R8, 0x10000, RZ ;  /* 0x0001000008177824 */ /* 0x000fe200078e00ff */
[----:B------:R-:W-:-:S02]  /*9b80*/  SHF.L.U32 R25, R10, 0x10, RZ ;  /* 0x000000100a197819 */ /* 0x000fc400000006ff */
[----:B------:R-:W-:Y:S02]  /*9b90*/  LOP3.LUT R9, R10, 0xffff0000, RZ, 0xc0, !PT ;  /* 0xffff00000a097812 */ /* 0x000fe400078ec0ff */
[----:B------:R-:W-:Y:S01]  /*9ba0*/  LOP3.LUT R7, R8, 0xffff0000, RZ, 0xc0, !PT ;  /* 0xffff000008077812 */ /* 0x000fe200078ec0ff */
[----:B------:R-:W-:Y:S01]  /*9bb0*/  IMAD.U32 R8, R11, 0x10000, RZ ;  /* 0x000100000b087824 */ /* 0x000fe200078e00ff */
[C---:B---3--:R-:W-:Y:S01]  /*9bc0*/  SHF.L.U32 R10, R13.reuse, 0x10, RZ ;  /* 0x000000100d0a7819 */ /* 0x048fe200000006ff */
[----:B------:R-:W-:Y:S01]  /*9bd0*/  IMAD.U32 R29, R14, 0x10000, RZ ;  /* 0x000100000e1d7824 */ /* 0x000fe200078e00ff */
[----:B------:R-:W-:Y:S01]  /*9be0*/  LOP3.LUT R30, R13, 0xffff0000, RZ, 0xc0, !PT ;  /* 0xffff00000d1e7812 */ /* 0x000fe200078ec0ff */
[----:B------:R-:W-:Y:S01]  /*9bf0*/  IMAD.U32 R27, R12, 0x10000, RZ ;  /* 0x000100000c1b7824 */ /* 0x000fe200078e00ff */
[----:B------:R-:W-:Y:S01]  /*9c00*/  LOP3.LUT R28, R11, 0xffff0000, RZ, 0xc0, !PT ;  /* 0xffff00000b1c7812 */ /* 0x000fe200078ec0ff */
[----:B------:R-:W-:Y:S01]  /*9c10*/  @!P0 FADD.FTZ R10, -R10, -RZ ;  /* 0x800000ff0a0a8221 */ /* 0x000fe20000010100 */
[----:B------:R-:W-:Y:S01]  /*9c20*/  LOP3.LUT R13, R14, 0xffff0000, RZ, 0xc0, !PT ;  /* 0xffff00000e0d7812 */ /* 0x000fe200078ec0ff */
[----:B------:R-:W-:Y:S01]  /*9c30*/  @!P0 FADD.FTZ R27, -R27, -RZ ;  /* 0x800000ff1b1b8221 */ /* 0x000fe20000010100 */
[----:B------:R-:W-:Y:S01]  /*9c40*/  LOP3.LUT R11, R12, 0xffff0000, RZ, 0xc0, !PT ;  /* 0xffff00000c0b7812 */ /* 0x000fe200078ec0ff */
[C---:B------:R-:W-:Y:S01]  /*9c50*/  IMAD.U32 R12, R15.reuse, 0x10000, RZ ;  /* 0x000100000f0c7824 */ /* 0x040fe200078e00ff */
[----:B------:R-:W-:Y:S01]  /*9c60*/  LOP3.LUT R14, R15, 0xffff0000, RZ, 0xc0, !PT ;  /* 0xffff00000f0e7812 */ /* 0x000fe200078ec0ff */
[----:B------:R-:W-:-:S02]  /*9c70*/  @!P0 FADD.FTZ R13, -R13, -RZ ;  /* 0x800000ff0d0d8221 */ /* 0x000fc40000010100 */
[----:B------:R-:W-:Y:S02]  /*9c80*/  @!P0 FADD.FTZ R11, -R11, -RZ ;  /* 0x800000ff0b0b8221 */ /* 0x000fe40000010100 */
[----:B------:R-:W-:Y:S02]  /*9c90*/  @!P0 FADD.FTZ R12, -R12, -RZ ;  /* 0x800000ff0c0c8221 */ /* 0x000fe40000010100 */
[----:B------:R-:W-:Y:S02]  /*9ca0*/  @!P0 FADD.FTZ R14, -R14, -RZ ;  /* 0x800000ff0e0e8221 */ /* 0x000fe40000010100 */
[----:B------:R-:W-:Y:S02]  /*9cb0*/  @!P0 FADD.FTZ R29, -R29, -RZ ;  /* 0x800000ff1d1d8221 */ /* 0x000fe40000010100 */
[----:B------:R-:W-:Y:S02]  /*9cc0*/  @!P0 FADD.FTZ R30, -R30, -RZ ;  /* 0x800000ff1e1e8221 */ /* 0x000fe40000010100 */
[----:B------:R-:W-:Y:S01]  /*9cd0*/  FMUL.FTZ R7, R7, R11 ;  /* 0x0000000b07077220 */ /* 0x000fe20000410000 */
[----:B----4-:R-:W-:Y:S01]  /*9ce0*/  LOP3.LUT R11, R16, 0xffff0000, RZ, 0xc0, !PT ;  /* 0xffff0000100b7812 */ /* 0x010fe200078ec0ff */
[----:B------:R-:W-:Y:S01]  /*9cf0*/  FMUL.FTZ R8, R8, R12 ;  /* 0x0000000c08087220 */ /* 0x000fe20000410000 */
[----:B------:R-:W-:Y:S01]  /*9d00*/  SHF.L.U32 R12, R16, 0x10, RZ ;  /* 0x00000010100c7819 */ /* 0x000fe200000006ff */
[----:B------:R-:W-:Y:S01]  /*9d10*/  FMUL.FTZ R28, R28, R14 ;  /* 0x0000000e1c1c7220 */ /* 0x000fe20000410000 */
[C---:B------:R-:W-:Y:S01]  /*9d20*/  LOP3.LUT R14, R18.reuse, 0xffff0000, RZ, 0xc0, !PT ;  /* 0xffff0000120e7812 */ /* 0x040fe200078ec0ff */
[----:B------:R-:W-:Y:S01]  /*9d30*/  FMUL.FTZ R9, R9, R13 ;  /* 0x0000000d09097220 */ /* 0x000fe20000410000 */
[----:B------:R-:W-:Y:S01]  /*9d40*/  LOP3.LUT R16, R17, 0xffff0000, RZ, 0xc0, !PT ;  /* 0xffff000011107812 */ /* 0x000fe200078ec0ff */
[----:B------:R-:W-:Y:S01]  /*9d50*/  IMAD.U32 R15, R18, 0x10000, RZ ;  /* 0x00010000120f7824 */ /* 0x000fe200078e00ff */
[----:B------:R-:W-:Y:S01]  /*9d60*/  SHF.L.U32 R13, R19, 0x10, RZ ;  /* 0x00000010130d7819 */ /* 0x000fe200000006ff */
[----:B------:R-:W-:Y:S01]  /*9d70*/  FMUL.FTZ R23, R23, R27 ;  /* 0x0000001b17177220 */ /* 0x000fe20000410000 */
[----:B------:R-:W-:Y:S01]  /*9d80*/  LOP3.LUT R18, R19, 0xffff0000, RZ, 0xc0, !PT ;  /* 0xffff000013127812 */ /* 0x000fe200078ec0ff */
[----:B------:R-:W-:-:S02]  /*9d90*/  FMUL.FTZ R6, R6, R10 ;  /* 0x0000000a06067220 */ /* 0x000fc40000410000 */
[----:B------:R-:W-:Y:S02]  /*9da0*/  FMUL.FTZ R25, R25, R29 ;  /* 0x0000001d19197220 */ /* 0x000fe40000410000 */
[----:B------:R-:W-:Y:S02]  /*9db0*/  FMUL.FTZ R26, R26, R30 ;  /* 0x0000001e1a1a7220 */ /* 0x000fe40000410000 */
[----:B------:R-:W-:Y:S02]  /*9dc0*/  IMAD.U32 R10, R17, 0x10000, RZ ;  /* 0x00010000110a7824 */ /* 0x000fe400078e00ff */
[----:B------:R-:W-:Y:S02]  /*9dd0*/  FFMA.FTZ R3, R3, R12, R23 ;  /* 0x0000000c03037223 */ /* 0x000fe40000010017 */
[----:B------:R-:W-:Y:S02]  /*9de0*/  FFMA.FTZ R2, R2, R11, R7 ;  /* 0x0000000b02027223 */ /* 0x000fe40000010007 */
[----:B------:R-:W-:-:S02]  /*9df0*/  FFMA.FTZ R15, R21, R15, R25 ;  /* 0x0000000f150f7223 */ /* 0x000fc40000010019 */
[----:B------:R-:W-:Y:S01]  /*9e00*/  FFMA.FTZ R5, R5, R14, R9 ;  /* 0x0000000e05057223 */ /* 0x000fe20000010009 */
[----:B------:R-:W-:Y:S01]  /*9e10*/  F2FP.BF16.PACK_AB R2, R2, R3 ;  /* 0x000000030202723e */ /* 0x000fe200000010ff */
[----:B------:R-:W-:Y:S02]  /*9e20*/  FFMA.FTZ R6, R22, R10, R6 ;  /* 0x0000000a16067223 */ /* 0x000fe40000010006 */
[----:B------:R-:W-:Y:S01]  /*9e30*/  FFMA.FTZ R0, R0, R16, R26 ;  /* 0x0000001000007223 */ /* 0x000fe2000001001a */
[----:B------:R-:W-:Y:S01]  /*9e40*/  F2FP.BF16.PACK_AB R15, R5, R15 ;  /* 0x0000000f050f723e */ /* 0x000fe200000010ff */
[----:B------:R-:W-:Y:S02]  /*9e50*/  FFMA.FTZ R8, R24, R13, R8 ;  /* 0x0000000d18087223 */ /* 0x000fe40000010008 */
[----:B------:R-:W-:Y:S01]  /*9e60*/  FFMA.FTZ R4, R4, R18, R28 ;  /* 0x0000001204047223 */ /* 0x000fe2000001001c */
[----:B------:R-:W-:Y:S01]  /*9e70*/  F2FP.BF16.PACK_AB R0, R0, R6 ;  /* 0x000000060000723e */ /* 0x000fe200000010ff */
[----:B------:R-:W-:-:S03]  /*9e80*/  IMAD.MOV.U32 R6, RZ, RZ, R15 ;  /* 0x000000ffff067224 */ /* 0x000fc600078e000f */
[----:B------:R-:W-:Y:S01]  /*9e90*/  F2FP.BF16.PACK_AB R8, R4, R8 ;  /* 0x000000080408723e */ /* 0x000fe200000010ff */
[----:B------:R-:W-:Y:S01]  /*9ea0*/  IMAD.MOV.U32 R4, RZ, RZ, R2 ;  /* 0x000000ffff047224 */ /* 0x000fe200078e0002 */
[----:B------:R-:W-:Y:S02]  /*9eb0*/  MOV R5, R0 ;  /* 0x0000000000057202 */ /* 0x000fe40000000f00 */
[----:B------:R-:W-:Y:S02]  /*9ec0*/  MOV R7, R8 ;  /* 0x0000000800077202 */ /* 0x000fe40000000f00 */
.L_x_1290:
[----:B------:R-:W-:Y:S05]  /*9ed0*/  BSYNC B0 ;  /* 0x0000000000007941 */ /* 0x000fea0003800000 */
.L_x_1289:
[----:B-----5:R1:W-:Y:S01]  /*9ee0*/  STS.128 [R238+0x800], R4 ;  /* 0x00080004ee007388 */ /* 0x0203e20000000c00 */
[----:B------:R-:W-:Y:S05]  /*9ef0*/  BRA `(.L_x_1282) ;  /* 0x000001e000007947 */ /* 0x000fea0003800000 */
.L_x_1276:
        /* <DEDUP_REMOVED lines=15> */
.L_x_1292:
[----:B------:R-:W-:Y:S05]  /*9ff0*/  BSYNC B0 ;  /* 0x0000000000007941 */ /* 0x000fea0003800000 */
.L_x_1291:
[----:B------:R-:W-:-:S04]  /*a000*/  IADD3 R20, R132, 0x20, RZ ;  /* 0x0000002084147810 */ /* 0x000fc80007ffe0ff */
[----:B------:R-:W-:-:S13]  /*a010*/  ISETP.GE.AND P0, PT, R20, R0, PT ;  /* 0x000000001400720c */ /* 0x000fda0003f06270 */
[----:B------:R-:W-:Y:S05]  /*a020*/  @P0 BRA `(.L_x_1282) ;  /* 0x000000b000000947 */ /* 0x000fea0003800000 */
[----:B------:R-:W-:-:S13]  /*a030*/  ISETP.GE.AND P0, PT, R148, c[0x0][0x220], PT ;  /* 0x0000880094007a0c */ /* 0x000fda0003f06270 */
[----:B------:R3:W-:Y:S01]  /*a040*/  @P0 STS.128 [R238+0x800], RZ ;  /* 0x000800ffee000388 */ /* 0x0007e20000000c00 */
[----:B------:R-:W-:Y:S05]  /*a050*/  @P0 BRA `(.L_x_1282) ;  /* 0x0000008000000947 */ /* 0x000fea0003800000 */
[----:B------:R-:W-:-:S04]  /*a060*/  IADD3 R134, P0, R134, UR4, RZ ;  /* 0x0000000486867c10 */ /* 0x000fc8000ff1e0ff */
[----:B------:R-:W-:Y:S02]  /*a070*/  IADD3.X R56, R56, UR5, RZ, P0, !PT ;  /* 0x0000000538387c10 */ /* 0x000fe400087fe4ff */
[----:B--2---:R-:W-:-:S04]  /*a080*/  LEA R2, P0, R134, c[0x0][0x160], 0x1 ;  /* 0x0000580086027a11 */ /* 0x004fc800078008ff */
[----:B------:R-:W-:-:S05]  /*a090*/  LEA.HI.X R3, R134, c[0x0][0x164], R56, 0x1, P0 ;  /* 0x0000590086037a11 */ /* 0x000fca00000f0c38 */
[----:B------:R-:W-:Y:S01]  /*a0a0*/  @!PT LDS RZ, [RZ] ;  /* 0x00000000fffff984 */ /* 0x000fe20000000800 */
[----:B------:R-:W-:Y:S01]  /*a0b0*/  @!PT LDS RZ, [RZ] ;  /* 0x00000000fffff984 */ /* 0x000fe20000000800 */
[----:B------:R-:W-:Y:S01]  /*a0c0*/  @!PT LDS RZ, [RZ] ;  /* 0x00000000fffff984 */ /* 0x000fe20000000800 */
[----:B------:R2:W-:Y:S04]  /*a0d0*/  LDGSTS.E.BYPASS.LTC128B.128 [R238+0x800], [R2.64] ;  /* 0x0080000002ee7fae */ /* 0x0005e8000b901d46 */
.L_x_1282:
[----:B------:R-:W-:Y:S05]  /*a0e0*/  BSYNC B2 ;  /* 0x0000000000027941 */ /* 0x000fea0003800000 */
.L_x_1275:
[----:B------:R-:W-:Y:S01]  /*a0f0*/  IADD3 R237, R34, -0x1, RZ ;  /* 0xffffffff22ed7810 */ /* 0x000fe20007ffe0ff */
[----:B------:R-:W-:Y:S01]  /*a100*/  BSSY B0, `(.L_x_1293) ;  /* 0x0000012000007945 */ /* 0x000fe20003800000 */
[----:B------:R-:W-:-:S03]  /*a110*/  LEA R236, P0, R128, c[0x0][0x168], 0x1 ;  /* 0x00005a0080ec7a11 */ /* 0x000fc600078008ff */
[----:B------:R-:W-:Y:S01]  /*a120*/  IMAD.SHL.U32 R0, R237, 0x100, RZ ;  /* 0x00000100ed007824 */ /* 0x000fe200078e00ff */
[----:B------:R-:W-:-:S03]  /*a130*/  LEA.HI.X R233, R128, c[0x0][0x16c], R131, 0x1, P0 ;  /* 0x00005b0080e97a11 */ /* 0x000fc600000f0c83 */
[----:B--2-4-:R-:W-:-:S05]  /*a140*/  IMAD.IADD R10, R49, 0x1, -R0 ;  /* 0x00000001310a7824 */ /* 0x014fca00078e0a00 */
[----:B------:R-:W-:-:S13]  /*a150*/  ISETP.GE.AND P1, PT, R132, R10, PT ;  /* 0x0000000a8400720c */ /* 0x000fda0003f26270 */
        /* <DEDUP_REMOVED lines=12> */
.L_x_1294:
[----:B------:R-:W-:Y:S05]  /*a220*/  BSYNC B0 ;  /* 0x0000000000007941 */ /* 0x000fea0003800000 */
.L_x_1293:
[----:B------:R-:W-:Y:S01]  /*a230*/  ISETP.GE.AND P0, PT, R20, R10, PT ;  /* 0x0000000a1400720c */ /* 0x000fe20003f06270 */
[----:B------:R-:W-:-:S12]  /*a240*/  BSSY B0, `(.L_x_1295) ;  /* 0x000000b000007945 */ /* 0x000fd80003800000 */
[----:B------:R-:W-:Y:S05]  /*a250*/  @P0 BRA `(.L_x_1296) ;  /* 0x0000009000000947 */ /* 0x000fea0003800000 */
[----:B------:R-:W-:-:S13]  /*a260*/  ISETP.GE.AND P0, PT, R148, c[0x0][0x220], PT ;  /* 0x0000880094007a0c */ /* 0x000fda0003f06270 */
[----:B------:R1:W-:Y:S01]  /*a270*/  @P0 STS.128 [R238+0x1800], RZ ;  /* 0x001800ffee000388 */ /* 0x0003e20000000c00 */
[----:B------:R-:W-:Y:S05]  /*a280*/  @P0 BRA `(.L_x_1296) ;  /* 0x0000006000000947 */ /* 0x000fea0003800000 */
[----:B----4-:R-:W-:-:S04]  /*a290*/  LEA R2, P0, R46, R236, 0x1 ;  /* 0x000000ec2e027211 */ /* 0x010fc800078008ff */
[----:B------:R-:W-:-:S05]  /*a2a0*/  LEA.HI.X R3, R46, R233, R45, 0x1, P0 ;  /* 0x000000e92e037211 */ /* 0x000fca00000f0c2d */
[----:B------:R-:W-:Y:S01]  /*a2b0*/  @!PT LDS RZ, [RZ] ;  /* 0x00000000fffff984 */ /* 0x000fe20000000800 */
[----:B------:R-:W-:Y:S01]  /*a2c0*/  @!PT LDS RZ, [RZ] ;  /* 0x00000000fffff984 */ /* 0x000fe20000000800 */
[----:B------:R-:W-:Y:S01]  /*a2d0*/  @!PT LDS RZ, [RZ] ;  /* 0x00000000fffff984 */ /* 0x000fe20000000800 */
[----:B------:R4:W-:Y:S04]  /*a2e0*/  LDGSTS.E.BYPASS.LTC128B.128 [R238+0x1800], [R2.64] ;  /* 0x0180000002ee7fae */ /* 0x0009e8000b901d46 */
.L_x_1296:
[----:B------:R-:W-:Y:S05]  /*a2f0*/  BSYNC B0 ;  /* 0x0000000000007941 */ /* 0x000fea0003800000 */
.L_x_1295:
[----:B------:R-:W-:Y:S01]  /*a300*/  IADD3 R9, R132, 0x40, RZ ;  /* 0x0000004084097810 */ /* 0x000fe20007ffe0ff */
        /* <DEDUP_REMOVED lines=8> */
[----:B-1----:R-:W-:-:S04]  /*a390*/  LEA R4, P0, R2, R236, 0x7 ;  /* 0x000000ec02047211 */ /* 0x002fc800078038ff */
[----:B------:R-:W-:-:S05]  /*a3a0*/  LEA.HI.X R5, R2, R233, R3, 0x7, P0 ;  /* 0x000000e902057211 */ /* 0x000fca00000f3c03 */
[----:B------:R-:W-:Y:S01]  /*a3b0*/  @!PT LDS RZ, [RZ] ;  /* 0x00000000fffff984 */ /* 0x000fe20000000800 */
[----:B------:R-:W-:Y:S01]  /*a3c0*/  @!PT LDS RZ, [RZ] ;  /* 0x00000000fffff984 */ /* 0x000fe20000000800 */
[----:B------:R-:W-:Y:S01]  /*a3d0*/  @!PT LDS RZ, [RZ] ;  /* 0x00000000fffff984 */ /* 0x000fe20000000800 */
[----:B------:R1:W-:Y:S04]  /*a3e0*/  LDGSTS.E.BYPASS.LTC128B.128 [R238+0x2000], [R4.64] ;  /* 0x0200000004ee7fae */ /* 0x0003e8000b901d46 */
.L_x_1298:
[----:B------:R-:W-:Y:S05]  /*a3f0*/  BSYNC B0 ;  /* 0x0000000000007941 */ /* 0x000fea0003800000 */
.L_x_1297:
        /* <DEDUP_REMOVED lines=18> */
.L_x_1300:
[----:B------:R-:W-:Y:S05]  /*a520*/  BSYNC B0 ;  /* 0x0000000000007941 */ /* 0x000fea0003800000 */
.L_x_1299:
[----:B-1----:R-:W-:Y:S01]  /*a530*/  IADD3 R7, R132, 0x80, RZ ;  /* 0x0000008084077810 */ /* 0x002fe20007ffe0ff */
        /* <DEDUP_REMOVED lines=9> */
[----:B------:R-:W-:-:S05]  /*a5d0*/  LEA.HI.X R5, R3, R233, R2, 0x8, P0 ;  /* 0x000000e903057211 */ /* 0x000fca00000f4402 */
[----:B------:R-:W-:Y:S01]  /*a5e0*/  @!PT LDS RZ, [RZ] ;  /* 0x00000000fffff984 */ /* 0x000fe20000000800 */
[----:B------:R-:W-:Y:S01]  /*a5f0*/  @!PT LDS RZ, [RZ] ;  /* 0x00000000fffff984 */ /* 0x000fe20000000800 */
[----:B------:R-:W-:Y:S01]  /*a600*/  @!PT LDS RZ, [RZ] ;  /* 0x00000000fffff984 */ /* 0x000fe20000000800 */
[----:B------:R4:W-:Y:S04]  /*a610*/  LDGSTS.E.BYPASS.LTC128B.128 [R238+0x3000], [R4.64] ;  /* 0x0300000004ee7fae */ /* 0x0009e8000b901d46 */
.L_x_1302:
[----:B------:R-:W-:Y:S05]  /*a620*/  BSYNC B0 ;  /* 0x0000000000007941 */ /* 0x000fea0003800000 */
.L_x_1301:
        /* <DEDUP_REMOVED lines=18> */
.L_x_1304:
[----:B------:R-:W-:Y:S05]  /*a750*/  BSYNC B0 ;  /* 0x0000000000007941 */ /* 0x000fea0003800000 */
.L_x_1303:
[----:B----4-:R-:W-:Y:S01]  /*a760*/  IADD3 R5, R132, 0xc0, RZ ;  /* 0x000000c084057810 */ /* 0x010fe20007ffe0ff */
        /* <DEDUP_REMOVED lines=17> */
.L_x_1306:
[----:B------:R-:W-:Y:S05]  /*a880*/  BSYNC B0 ;  /* 0x0000000000007941 */ /* 0x000fea0003800000 */
.L_x_1305:
[----:B------:R-:W-:Y:S01]  /*a890*/  IADD3 R4, R132, 0xe0, RZ ;  /* 0x000000e084047810 */ /* 0x000fe20007ffe0ff */
[----:B------:R-:W-:Y:S01]  /*a8a0*/  BSSY B0, `(.L_x_1307) ;  /* 0x0000015000007945 */ /* 0x000fe20003800000 */
[----:B-1----:R-:W-:Y:S02]  /*a8b0*/  SHF.R.S32.HI R3, RZ, 0x1f, R47 ;  /* 0x0000001fff037819 */ /* 0x002fe4000001142f */
        /* <DEDUP_REMOVED lines=19> */
.L_x_1308:
[----:B------:R-:W-:Y:S05]  /*a9f0*/  BSYNC B0 ;  /* 0x0000000000007941 */ /* 0x000fea0003800000 */
.L_x_1307:
[----:B------:R-:W0:Y:S01]  /*aa00*/  LDGDEPBAR ;  /* 0x00000000000079af */ /* 0x000e220000000000 */
[----:B------:R-:W-:Y:S01]  /*aa10*/  ISETP.GE.AND P0, PT, R132, R10, PT ;  /* 0x0000000a8400720c */ /* 0x000fe20003f06270 */
[----:B------:R-:W-:Y:S01]  /*aa20*/  BSSY B0, `(.L_x_1309) ;  /* 0x0000017000007945 */ /* 0x000fe20003800000 */
[----:B------:R-:W-:Y:S02]  /*aa30*/  SHF.R.S32.HI R11, RZ, 0x1f, R2 ;  /* 0x0000001fff0b7819 */ /* 0x000fe40000011402 */
[C---:B------:R-:W-:Y:S02]  /*aa40*/  LEA R153, P1, R124.reuse, c[0x0][0x170], 0x1 ;  /* 0x00005c007c997a11 */ /* 0x040fe400078208ff */
[----:B------:R-:W-:Y:S02]  /*aa50*/  LEA.HI R2, R11, R2, RZ, 0x2 ;  /* 0x000000020b027211 */ /* 0x000fe400078f10ff */
[----:B------:R-:W-:Y:S02]  /*aa60*/  LEA.HI.X R152, R124, c[0x0][0x174], R127, 0x1, P1 ;  /* 0x00005d007c987a11 */ /* 0x000fe400008f0c7f */
        /* <DEDUP_REMOVED lines=12> */
[----:B-1----:R-:W-:Y:S02]  /*ab30*/  MOV R12, R153 ;  /* 0x00000099000c7202 */ /* 0x002fe40000000f00 */
[----:B------:R-:W-:-:S05]  /*ab40*/  MOV R13, R152 ;  /* 0x00000098000d7202 */ /* 0x000fca0000000f00 */
[----:B------:R-:W-:Y:S01]  /*ab50*/  @!PT LDS RZ, [RZ] ;  /* 0x00000000fffff984 */ /* 0x000fe20000000800 */
[----:B------:R-:W-:Y:S01]  /*ab60*/  @!PT LDS RZ, [RZ] ;  /* 0x00000000fffff984 */ /* 0x000fe20000000800 */
[----:B------:R-:W-:Y:S01]  /*ab70*/  @!PT LDS RZ, [RZ] ;  /* 0x00000000fffff984 */ /* 0x000fe20000000800 */
[----:B------:R1:W-:Y:S02]  /*ab80*/  LDGSTS.E.BYPASS.LTC128B.128 [R238+0x5000], [R12.64] ;  /* 0x050000000cee7fae */ /* 0x0003e4000b901d46 */
.L_x_1310:
[----:B------:R-:W-:Y:S05]  /*ab90*/  BSYNC B0 ;  /* 0x0000000000007941 */ /* 0x000fea0003800000 */
.L_x_1309:
[----:B------:R-:W-:Y:S01]  /*aba0*/  ISETP.GE.AND P0, PT, R20, R10, PT ;  /* 0x0000000a1400720c */ /* 0x000fe20003f06270 */
[----:B------:R-:W-:-:S12]  /*abb0*/  BSSY B0, `(.L_x_1311) ;  /* 0x000000c000007945 */ /* 0x000fd80003800000 */
        /* <DEDUP_REMOVED lines=11> */
.L_x_1312:
[----:B------:R-:W-:Y:S05]  /*ac70*/  BSYNC B0 ;  /* 0x0000000000007941 */ /* 0x000fea0003800000 */
.L_x_1311:
        /* <DEDUP_REMOVED lines=15> */
.L_x_1314:
[----:B------:R-:W-:Y:S05]  /*ad70*/  BSYNC B0 ;  /* 0x0000000000007941 */ /* 0x000fea0003800000 */
.L_x_1313:
        /* <DEDUP_REMOVED lines=18> */
.L_x_1316:
[----:B------:R-:W-:Y:S05]  /*aea0*/  BSYNC B0 ;  /* 0x0000000000007941 */ /* 0x000fea0003800000 */
.L_x_1315:
[----:B------:R-:W-:Y:S01]  /*aeb0*/  ISETP.GE.AND P0, PT, R7, R10, PT ;  /* 0x0000000a0700720c */ /* 0x000fe20003f06270 */
[----:B------:R-:W-:-:S12]  /*aec0*/  BSSY B0, `(.L_x_1317) ;  /* 0x000000e000007945 */ /* 0x000fd80003800000 */
[----:B------:R1:W-:Y:S01]  /*aed0*/  @P0 STS.128 [R238+0x7000], RZ ;  /* 0x007000ffee000388 */ /* 0x0003e20000000c00 */
[----:B------:R-:W-:Y:S05]  /*aee0*/  @P0 BRA `(.L_x_1318) ;  /* 0x000000b000000947 */ /* 0x000fea0003800000 */
[----:B------:R-:W-:-:S13]  /*aef0*/  ISETP.GE.AND P0, PT, R148, c[0x0][0x220], PT ;  /* 0x0000880094007a0c */ /* 0x000fda0003f06270 */
[----:B------:R1:W-:Y:S01]  /*af00*/  @P0 STS.128 [R238+0x7000], RZ ;  /* 0x007000ffee000388 */ /* 0x0003e20000000c00 */
[----:B------:R-:W-:Y:S05]  /*af10*/  @P0 BRA `(.L_x_1318) ;  /* 0x0000008000000947 */ /* 0x000fea0003800000 */
[----:B-1----:R-:W-:Y:S02]  /*af20*/  IMAD.MOV.U32 R8, RZ, RZ, c[0x0][0x1a0] ;  /* 0x00006800ff087624 */ /* 0x002fe400078e00ff */
[----:B------:R-:W-:-:S03]  /*af30*/  IMAD.MOV.U32 R7, RZ, RZ, c[0x0][0x1a4] ;  /* 0x00006900ff077624 */ /* 0x000fc600078e00ff */
[----:B------:R-:W-:-:S04]  /*af40*/  LEA R12, P0, R8, R153, 0x8 ;  /* 0x00000099080c7211 */ /* 0x000fc800078040ff */
[----:B------:R-:W-:-:S05]  /*af50*/  LEA.HI.X R13, R8, R152, R7, 0x8, P0 ;  /* 0x00000098080d7211 */ /* 0x000fca00000f4407 */
[----:B------:R-:W-:Y:S01]  /*af60*/  @!PT LDS RZ, [RZ] ;  /* 0x00000000fffff984 */ /* 0x000fe20000000800 */
[----:B------:R-:W-:Y:S01]  /*af70*/  @!PT LDS RZ, [RZ] ;  /* 0x00000000fffff984 */ /* 0x000fe20000000800 */
[----:B------:R-:W-:Y:S01]  /*af80*/  @!PT LDS RZ, [RZ] ;  /* 0x00000000fffff984 */ /* 0x000fe20000000800 */
[----:B------:R1:W-:Y:S04]  /*af90*/  LDGSTS.E.BYPASS.LTC128B.128 [R238+0x7000], [R12.64] ;  /* 0x070000000cee7fae */ /* 0x0003e8000b901d46 */
.L_x_1318:
[----:B------:R-:W-:Y:S05]  /*afa0*/  BSYNC B0 ;  /* 0x0000000000007941 */ /* 0x000fea0003800000 */
.L_x_1317:
        /* <DEDUP_REMOVED lines=18> */
.L_x_1320:
[----:B------:R-:W-:Y:S05]  /*b0d0*/  BSYNC B0 ;  /* 0x0000000000007941 */ /* 0x000fea0003800000 */
.L_x_1319:
        /* <DEDUP_REMOVED lines=18> */
.L_x_1322:
[----:B------:R-:W-:Y:S05]  /*b200*/  BSYNC B0 ;  /* 0x0000000000007941 */ /* 0x000fea0003800000 */
.L_x_1321:
[----:B------:R-:W-:Y:S01]  /*b210*/  ISETP.GE.AND P0, PT, R4, R10, PT ;  /* 0x0000000a0400720c */ /* 0x000fe20003f06270 */
[----:B------:R-:W-:Y:S01]  /*b220*/  BSSY B0, `(.L_x_1323) ;  /* 0x0000018000007945 */ /* 0x000fe20003800000 */
[CC--:B------:R-:W-:Y:S02]  /*b230*/  LEA.HI R4, R3.reuse, R47.reuse, RZ, 0x3 ;  /* 0x0000002f03047211 */ /* 0x0c0fe400078f18ff */
[----:B------:R-:W-:Y:S02]  /*b240*/  LEA.HI R3, R3, R47, RZ, 0x4 ;  /* 0x0000002f03037211 */ /* 0x000fe400078f20ff */
[----:B------:R-:W-:Y:S02]  /*b250*/  LEA.HI R4, R4, R51, RZ, 0x1 ;  /* 0x0000003304047211 */ /* 0x000fe400078f08ff */
[----:B------:R-:W-:Y:S02]  /*b260*/  SHF.R.S32.HI R30, RZ, 0x5, R30 ;  /* 0x00000005ff1e7819 */ /* 0x000fe4000001141e */
[----:B------:R-:W-:-:S02]  /*b270*/  LOP3.LUT R4, R4, 0xfffffffe, RZ, 0xc0, !PT ;  /* 0xfffffffe04047812 */ /* 0x000fc400078ec0ff */
[----:B------:R-:W-:Y:S01]  /*b280*/  SHF.R.S32.HI R3, RZ, 0x4, R3 ;  /* 0x00000004ff037819 */ /* 0x000fe20000011403 */
[----:B------:R1:W-:Y:S02]  /*b290*/  @P0 STS.128 [R238+0x8800], RZ ;  /* 0x008800ffee000388 */ /* 0x0003e40000000c00 */
[----:B------:R-:W-:Y:S01]  /*b2a0*/  IMAD.IADD R51, R51, 0x1, -R4 ;  /* 0x0000000133337824 */ /* 0x000fe200078e0a04 */
        /* <DEDUP_REMOVED lines=15> */
.L_x_1324:
[----:B------:R-:W-:Y:S05]  /*b3a0*/  BSYNC B0 ;  /* 0x0000000000007941 */ /* 0x000fea0003800000 */
.L_x_1323:
[----:B-1----:R-:W-:Y:S01]  /*b3b0*/  LEA.HI R4, R3, R3, RZ, 0x1 ;  /* 0x0000000303047211 */ /* 0x002fe200078f08ff */
[----:B------:R-:W-:Y:S01]  /*b3c0*/  IMAD.SHL.U32 R6, R50, 0x40, RZ ;  /* 0x0000004032067824 */ /* 0x000fe200078e00ff */
[----:B------:R-:W-:Y:S01]  /*b3d0*/  SHF.R.S32.HI R29, RZ, 0x1f, R55 ;  /* 0x0000001fff1d7819 */ /* 0x000fe20000011437 */
[----:B------:R-:W-:Y:S01]  /*b3e0*/  IMAD.SHL.U32 R8, R53, 0x40, RZ ;  /* 0x0000004035087824 */ /* 0x000fe200078e00ff */
[----:B------:R-:W-:Y:S01]  /*b3f0*/  LOP3.LUT R4, R4, 0xfffffffe, RZ, 0xc0, !PT ;  /* 0xfffffffe04047812 */ /* 0x000fe200078ec0ff */
[----:B------:R-:W-:Y:S01]  /*b400*/  IMAD.SHL.U32 R5, R51, 0x8, RZ ;  /* 0x0000000833057824 */ /* 0x000fe200078e00ff */
[----:B------:R-:W-:Y:S01]  /*b410*/  LEA.HI R29, R29, R55, RZ, 0x3 ;  /* 0x000000371d1d7211 */ /* 0x000fe200078f18ff */
[----:B------:R-:W-:Y:S01]  /*b420*/  IMAD.SHL.U32 R47, R47, 0x2, RZ ;  /* 0x000000022f2f7824 */ /* 0x000fe200078e00ff */
[----:B------:R-:W-:Y:S01]  /*b430*/  LOP3.LUT R6, R6, 0xc0, RZ, 0xc0, !PT ;  /* 0x000000c006067812 */ /* 0x000fe200078ec0ff */
[----:B------:R-:W-:Y:S01]  /*b440*/  IMAD.IADD R3, R3, 0x1, -R4 ;  /* 0x0000000103037824 */ /* 0x000fe200078e0a04 */
[----:B------:R-:W-:Y:S01]  /*b450*/  LOP3.LUT R8, R8, 0xc0, RZ, 0xc0, !PT ;  /* 0x000000c008087812 */ /* 0x000fe200078ec0ff */
[----:B------:R-:W-:Y:S01]  /*b460*/  IMAD.SHL.U32 R29, R29, 0x20, RZ ;  /* 0x000000201d1d7824 */ /* 0x000fe200078e00ff */
[----:B------:R-:W-:Y:S01]  /*b470*/  LOP3.LUT R28, R54, 0x7fffffe, RZ, 0xc0, !PT ;  /* 0x07fffffe361c7812 */ /* 0x000fe200078ec0ff */
[C---:B------:R-:W-:Y:S01]  /*b480*/  IMAD.SHL.U32 R7, R3.reuse, 0x8, RZ ;  /* 0x0000000803077824 */ /* 0x040fe200078e00ff */
[----:B------:R-:W-:Y:S01]  /*b490*/  LOP3.LUT R5, R6, 0x8, R5, 0xf8, !PT ;  /* 0x0000000806057812 */ /* 0x000fe200078ef805 */
[----:B------:R-:W-:Y:S01]  /*b4a0*/  IMAD R52, R3, 0x8, R52 ;  /* 0x0000000803347824 */ /* 0x000fe200078e0234 */
[----:B------:R-:W-:Y:S01]  /*b4b0*/  LOP3.LUT R29, R29, 0xffffff00, RZ, 0xc0, !PT ;  /* 0xffffff001d1d7812 */ /* 0x000fe200078ec0ff */
[----:B------:R-:W-:Y:S01]  /*b4c0*/  IMAD.IADD R28, R55, 0x1, -R28 ;  /* 0x00000001371c7824 */ /* 0x000fe200078e0a1c */
[----:B------:R-:W-:Y:S01]  /*b4d0*/  LOP3.LUT R7, R8, 0x8, R7, 0xf8, !PT ;  /* 0x0000000808077812 */ /* 0x000fe200078ef807 */
[----:B------:R-:W0:Y:S01]  /*b4e0*/  LDGDEPBAR ;  /* 0x00000000000079af */ /* 0x000e220000000000 */
[----:B------:R-:W-:Y:S01]  /*b4f0*/  SHF.R.U32.HI R6, RZ, 0x3, R6 ;  /* 0x00000003ff067819 */ /* 0x000fe20000011606 */
[C-C-:B------:R-:W-:Y:S01]  /*b500*/  IMAD R4, R30.reuse, 0x200, R29.reuse ;  /* 0x000002001e047824 */ /* 0x140fe200078e021d */
[----:B------:R-:W-:Y:S01]  /*b510*/  SHF.R.U32.HI R8, RZ, 0x3, R8 ;  /* 0x00000003ff087819 */ /* 0x000fe20000011608 */
[----:B------:R-:W-:Y:S01]  /*b520*/  IMAD R30, R30, 0x10, R48 ;  /* 0x000000101e1e7824 */ /* 0x000fe200078e0230 */
[----:B------:R-:W-:Y:S01]  /*b530*/  LOP3.LUT R5, R5, R6, RZ, 0x3c, !PT ;  /* 0x0000000605057212 */ /* 0x000fe200078e3cff */
[C---:B------:R-:W-:Y:S01]  /*b540*/  IMAD R4, R28.reuse, 0x20, R4 ;  /* 0x000000201c047824 */ /* 0x040fe200078e0204 */
[----:B------:R-:W-:Y:S01]  /*b550*/  LOP3.LUT R3, R7, R8, RZ, 0x3c, !PT ;  /* 0x0000000807037212 */ /* 0x000fe200078e3cff */
[----:B------:R-:W-:Y:S01]  /*b560*/  IMAD R28, R28, 0x20, R29 ;  /* 0x000000201c1c7824 */ /* 0x000fe200078e021d */
[----:B------:R-:W-:Y:S01]  /*b570*/  LOP3.LUT P0, RZ, R50, 0x2, RZ, 0xc0, !PT ;  /* 0x0000000232ff7812 */ /* 0x000fe2000780c0ff */
[----:B------:R-:W-:Y:S01]  /*b580*/  IMAD.U32 R226, R52, 0x20, R5 ;  /* 0x0000002034e27824 */ /* 0x000fe200078e0005 */
[----:B------:R-:W-:Y:S01]  /*b590*/  IADD3 R2, R30, 0x1, R2 ;  /* 0x000000011e027810 */ /* 0x000fe20007ffe002 */
[----:B------:R-:W-:-:S02]  /*b5a0*/  IMAD.IADD R228, R3, 0x1, R4 ;  /* 0x0000000103e47824 */ /* 0x000fc400078e0204 */
[----:B------:R-:W-:Y:S01]  /*b5b0*/  IMAD.SHL.U32 R226, R226, 0x2, RZ ;  /* 0x00000002e2e27824 */ /* 0x000fe200078e00ff */
[----:B------:R-:W-:Y:S01]  /*b5c0*/  IADD3 R150, R49, R2, -R230 ;  /* 0x0000000231967210 */ /* 0x000fe20007ffe8e6 */
[----:B------:R-:W-:Y:S01]  /*b5d0*/  IMAD.SHL.U32 R228, R228, 0x2, RZ ;  /* 0x00000002e4e47824 */ /* 0x000fe200078e00ff */
[----:B------:R-:W-:Y:S01]  /*b5e0*/  LOP3.LUT R2, R47, 0x6, RZ, 0xc0, !PT ;  /* 0x000000062f027812 */ /* 0x000fe200078ec0ff */
[----:B------:R-:W-:Y:S01]  /*b5f0*/  IMAD.IADD R3, R3, 0x1, R28 ;  /* 0x0000000103037824 */ /* 0x000fe200078e021c */
[----:B------:R-:W-:Y:S01]  /*b600*/  LDSM.16.M88.4 R4, [R226+0x1000] ;  /* 0x00100000e204783b */ /* 0x000fe20000000200 */
[C---:B------:R-:W-:Y:S01]  /*b610*/  IADD3 R8, R226.reuse, 0x1000, RZ ;  /* 0x00001000e2087810 */ /* 0x040fe20007ffe0ff */
[----:B------:R-:W-:Y:S01]  /*b620*/  IMAD R227, R31, 0x2, R228 ;  /* 0x000000021fe37824 */ /* 0x000fe200078e02e4 */
[----:B------:R-:W-:Y:S01]  /*b630*/  IADD3 R225, R226, 0x1020, RZ ;  /* 0x00001020e2e17810 */ /* 0x000fe20007ffe0ff */
[----:B------:R-:W1:Y:S01]  /*b640*/  LDSM.16.M88.4 R160, [R228] ;  /* 0x00000000e4a0783b */ /* 0x000e620000000200 */
[----:B------:R-:W-:Y:S01]  /*b650*/  @P0 IADD3 R225, R8, -0x20, RZ ;  /* 0xffffffe008e10810 */ /* 0x000fe20007ffe0ff */
[----:B------:R-:W-:Y:S01]  /*b660*/  IMAD.IADD R2, R0, 0x1, R2 ;  /* 0x0000000100027824 */ /* 0x000fe200078e0202 */
[----:B------:R-:W-:Y:S01]  /*b670*/  IADD3 R150, R150, c[0x0][0x2e8], RZ ;  /* 0x0000ba0096967a10 */ /* 0x000fe20007ffe0ff */
[----:B------:R-:W5:Y:S01]  /*b680*/  LDSM.16.M88.4 R136, [R226+0x1400] ;  /* 0x00140000e288783b */ /* 0x000f620000000200 */
[----:B------:R-:W-:-:S02]  /*b690*/  IADD3 R222, R225, 0x400, RZ ;  /* 0x00000400e1de7810 */ /* 0x000fc40007ffe0ff */
[C---:B------:R-:W-:Y:S01]  /*b6a0*/  IADD3 R151, R150.reuse, 0x8, RZ ;  /* 0x0000000896977810 */ /* 0x040fe20007ffe0ff */
[----:B------:R-:W-:Y:S01]  /*b6b0*/  LDSM.16.M88.4 R12, [R225] ;  /* 0x00000000e10c783b */ /* 0x000fe20000000200 */
[-C--:B------:R-:W-:Y:S02]  /*b6c0*/  IMNMX R150, R150, R49.reuse, PT ;  /* 0x0000003196967217 */ /* 0x080fe40003800200 */
[----:B------:R-:W-:Y:S01]  /*b6d0*/  IMNMX R151, R151, R49, PT ;  /* 0x0000003197977217 */ /* 0x000fe20003800200 */
[----:B------:R-:W2:Y:S01]  /*b6e0*/  LDSM.16.M88.4 R156, [R227] ;  /* 0x00000000e39c783b */ /* 0x000ea20000000200 */
[C---:B------:R-:W-:Y:S02]  /*b6f0*/  IADD3 R29, R2.reuse, 0x1, RZ ;  /* 0x00000001021d7810 */ /* 0x040fe40007ffe0ff */
[----:B------:R-:W-:Y:S01]  /*b700*/  IADD3 R28, R2, 0x8, RZ ;  /* 0x00000008021c7810 */ /* 0x000fe20007ffe0ff */
[----:B------:R-:W3:Y:S01]  /*b710*/  LDSM.16.M88.4 R144, [R225+0x400] ;  /* 0x00040000e190783b */ /* 0x000ee20000000200 */
[----:B------:R-:W-:-:S02]  /*b720*/  ISETP.GE.AND P2, PT, R29, R150, PT ;  /* 0x000000961d00720c */ /* 0x000fc40003f46270 */
[-C--:B------:R-:W-:Y:S01]  /*b730*/  ISETP.GE.AND P0, PT, R29, R151.reuse, PT ;  /* 0x000000971d00720c */ /* 0x080fe20003f06270 */
[----:B------:R-:W4:Y:S01]  /*b740*/  LDSM.16.M88.4 R120, [R226+0x1800] ;  /* 0x00180000e278783b */ /* 0x000f220000000200 */
[----:B------:R-:W-:Y:S02]  /*b750*/  IADD3 R29, R2, 0x9, RZ ;  /* 0x00000009021d7810 */ /* 0x000fe40007ffe0ff */
[CC--:B------:R-:W-:Y:S01]  /*b760*/  ISETP.GE.AND P1, PT, R28.reuse, R150.reuse, PT ;  /* 0x000000961c00720c */ /* 0x0c0fe20003f26270 */
[----:B------:R-:W2:Y:S01]  /*b770*/  LDSM.16.M88.4 R112, [R226+0x1c00] ;  /* 0x001c0000e270783b */ /* 0x000ea20000000200 */
[----:B------:R-:W-:Y:S02]  /*b780*/  ISETP.GE.AND P3, PT, R28, R151, PT ;  /* 0x000000971c00720c */ /* 0x000fe40003f66270 */
[----:B------:R-:W-:Y:S01]  /*b790*/  IADD3 R28, R2, 0x10, RZ ;  /* 0x00000010021c7810 */ /* 0x000fe20007ffe0ff */
[----:B------:R-:W3:Y:S01]  /*b7a0*/  LDSM.16.M88.4 R104, [R226+0x2000] ;  /* 0x00200000e268783b */ /* 0x000ee20000000200 */
[----:B------:R-:W-:-:S02]  /*b7b0*/  ISETP.GE.AND P6, PT, R29, R150, PT ;  /* 0x000000961d00720c */ /* 0x000fc40003fc6270 */
[-C--:B------:R-:W-:Y:S01]  /*b7c0*/  ISETP.GE.AND P5, PT, R29, R151.reuse, PT ;  /* 0x000000971d00720c */ /* 0x080fe20003fa6270 */
[----:B------:R-:W3:Y:S01]  /*b7d0*/  LDSM.16.M88.4 R96, [R226+0x2400] ;  /* 0x00240000e260783b */ /* 0x000ee20000000200 */
[----:B------:R-:W-:Y:S02]  /*b7e0*/  IADD3 R29, R2, 0x11, RZ ;  /* 0x00000011021d7810 */ /* 0x000fe40007ffe0ff */
[----:B------:R-:W-:Y:S01]  /*b7f0*/  ISETP.GE.AND P4, PT, R28, R150, PT ;  /* 0x000000961c00720c */ /* 0x000fe20003f86270 */
[----:B------:R-:W3:Y:S01]  /*b800*/  LDSM.16.M88.4 R88, [R226+0x2800] ;  /* 0x00280000e258783b */ /* 0x000ee20000000200 */
[----:B------:R-:W-:Y:S02]  /*b810*/  P2R R47, PR, RZ, 0x1 ;  /* 0x00000001ff2f7803 */ /* 0x000fe40000000000 */
[C---:B------:R-:W-:Y:S01]  /*b820*/  ISETP.GE.AND P0, PT, R2.reuse, R151, PT ;  /* 0x000000970200720c */ /* 0x040fe20003f06270 */
[----:B-1----:R-:W-:Y:S01]  /*b830*/  HMMA.16816.F32.BF16 R8, R160, R4, RZ ;  /* 0x00000004a008723c */ /* 0x002fe200000418ff */
[----:B------:R-:W1:Y:S01]  /*b840*/  LDSM.16.M88.4 R80, [R226+0x2c00] ;  /* 0x002c0000e250783b */ /* 0x000e620000000200 */
[----:B------:R-:W-:-:S02]  /*b850*/  IADD3 R32, R2, 0x21, RZ ;  /* 0x0000002102207810 */ /* 0x000fc40007ffe0ff */
[----:B------:R-:W-:Y:S01]  /*b860*/  IADD3 R33, R2, 0x31, RZ ;  /* 0x0000003102217810 */ /* 0x000fe20007ffe0ff */
[----:B------:R-:W1:Y:S01]  /*b870*/  LDSM.16.M88.4 R72, [R226+0x3000] ;  /* 0x00300000e248783b */ /* 0x000e620000000200 */
[C---:B------:R-:W-:Y:S02]  /*b880*/  IADD3 R221, R225.reuse, 0x800, RZ ;  /* 0x00000800e1dd7810 */ /* 0x040fe40007ffe0ff */
[----:B------:R-:W-:Y:S01]  /*b890*/  HMMA.16816.F32.BF16 R4, R160, R6, RZ ;  /* 0x00000006a004723c */ /* 0x000fe200000418ff */
[----:B------:R-:W1:Y:S01]  /*b8a0*/  LDSM.16.M88.4 R64, [R226+0x3400] ;  /* 0x00340000e240783b */ /* 0x000e620000000200 */
[C---:B------:R-:W-:Y:S02]  /*b8b0*/  IADD3 R220, R225.reuse, 0xc00, RZ ;  /* 0x00000c00e1dc7810 */ /* 0x040fe40007ffe0ff */
[C---:B------:R-:W-:Y:S01]  /*b8c0*/  IADD3 R219, R225.reuse, 0x1000, RZ ;  /* 0x00001000e1db7810 */ /* 0x040fe20007ffe0ff */
[----:B------:R-:W1:Y:S01]  /*b8d0*/  LDSM.16.M88.4 R56, [R226+0x3800] ;  /* 0x00380000e238783b */ /* 0x000e620000000200 */
[----:B------:R-:W-:-:S02]  /*b8e0*/  IADD3 R218, R225, 0x1400, RZ ;  /* 0x00001400e1da7810 */ /* 0x000fc40007ffe0ff */
[----:B-----5:R-:W-:Y:S01]  /*b8f0*/  HMMA.16816.F32.BF16 R140, R160, R136, RZ ;  /* 0x00000088a08c723c */ /* 0x020fe200000418ff */
[----:B------:R-:W5:Y:S01]  /*b900*/  LDSM.16.M88.4 R40, [R226+0x3c00] ;  /* 0x003c0000e228783b */ /* 0x000f620000000200 */
[C---:B------:R-:W-:Y:S02]  /*b910*/  IADD3 R217, R225.reuse, 0x1800, RZ ;  /* 0x00001800e1d97810 */ /* 0x040fe40007ffe0ff */
[C---:B------:R-:W-:Y:S01]  /*b920*/  IADD3 R216, R225.reuse, 0x1c00, RZ ;  /* 0x00001c00e1d87810 */ /* 0x040fe20007ffe0ff */
[----:B------:R-:W1:Y:S01]  /*b930*/  LDSM.16.M88.4 R24, [R226+0x4000] ;  /* 0x00400000e218783b */ /* 0x000e620000000200 */
[C---:B------:R-:W-:Y:S02]  /*b940*/  IADD3 R215, R225.reuse, 0x2000, RZ ;  /* 0x00002000e1d77810 */ /* 0x040fe40007ffe0ff */
[----:B--2---:R-:W-:Y:S01]  /*b950*/  HMMA.16816.F32.BF16 R8, R156, R12, R8 ;  /* 0x0000000c9c08723c */ /* 0x004fe20000041808 */
[----:B---3--:R-:W2:Y:S01]  /*b960*/  LDSM.16.M88.4 R16, [R226+0x4400] ;  /* 0x00440000e210783b */ /* 0x008ea20000000200 */
[----:B------:R-:W-:-:S02]  /*b970*/  IADD3 R214, R225, 0x2400, RZ ;  /* 0x00002400e1d67810 */ /* 0x000fc40007ffe0ff */
[C---:B------:R-:W-:Y:S01]  /*b980*/  IADD3 R213, R225.reuse, 0x2800, RZ ;  /* 0x00002800e1d57810 */ /* 0x040fe20007ffe0ff */
[----:B------:R-:W3:Y:S01]  /*b990*/  LDSM.16.M88.4 R164, [R226+0x4800] ;  /* 0x00480000e2a4783b */ /* 0x000ee20000000200 */
[C---:B------:R-:W-:Y:S02]  /*b9a0*/  IADD3 R212, R225.reuse, 0x2c00, RZ ;  /* 0x00002c00e1d47810 */ /* 0x040fe40007ffe0ff */
[----:B------:R-:W-:Y:S01]  /*b9b0*/  HMMA.16816.F32.BF16 R4, R156, R14, R4 ;  /* 0x0000000e9c04723c */ /* 0x000fe20000041804 */
[----:B------:R-:W1:Y:S01]  /*b9c0*/  LDSM.16.M88.4 R168, [R226+0x4c00] ;  /* 0x004c0000e2a8783b */ /* 0x000e620000000200 */
[C---:B------:R-:W-:Y:S02]  /*b9d0*/  IADD3 R211, R225.reuse, 0x3000, RZ ;  /* 0x00003000e1d37810 */ /* 0x040fe40007ffe0ff */
[C---:B------:R-:W-:Y:S01]  /*b9e0*/  IADD3 R210, R225.reuse, 0x3400, RZ ;  /* 0x00003400e1d27810 */ /* 0x040fe20007ffe0ff */
[----:B------:R-:W1:Y:S01]  /*b9f0*/  LDSM.16.M88.4 R172, [R225+0x800] ;  /* 0x00080000e1ac783b */ /* 0x000e620000000200 */
[----:B------:R-:W-:-:S02]  /*ba00*/  IADD3 R209, R225, 0x3800, RZ ;  /* 0x00003800e1d17810 */ /* 0x000fc40007ffe0ff */
[----:B------:R-:W-:Y:S01]  /*ba10*/  HMMA.16816.F32.BF16 R140, R156, R144, R140 ;  /* 0x000000909c8c723c */ /* 0x000fe2000004188c */
[----:B------:R-:W1:Y:S01]  /*ba20*/  LDSM.16.M88.4 R48, [R225+0xc00] ;  /* 0x000c0000e130783b */ /* 0x000e620000000200 */
[----:B------:R-:W-:-:S06]  /*ba30*/  IADD3 R208, R225, 0x3c00, RZ ;  /* 0x00003c00e1d07810 */ /* 0x000fcc0007ffe0ff */
[----:B------:R-:W-:Y:S01]  /*ba40*/  HMMA.16816.F32.BF16 R136, R160, R138, RZ ;  /* 0x0000008aa088723c */ /* 0x000fe200000418ff */
[----:B------:R-:W-:Y:S02]  /*ba50*/  FSEL R10, R10, -INF , !P0 ;  /* 0xff8000000a0a7808 */ /* 0x000fe40004000000 */
[----:B------:R-:W-:Y:S02]  /*ba60*/  ISETP.GE.AND P0, PT, R28, R151, PT ;  /* 0x000000971c00720c */ /* 0x000fe40003f06270 */
[----:B------:R-:W-:-:S03]  /*ba70*/  IADD3 R28, R2, 0x19, RZ ;  /* 0x00000019021c7810 */ /* 0x000fc60007ffe0ff */
[C---:B----4-:R-:W-:Y:S01]  /*ba80*/  HMMA.16816.F32.BF16 R132, R160.reuse, R120, RZ ;  /* 0x00000078a084723c */ /* 0x050fe200000418ff */
[----:B------:R-:W-:Y:S02]  /*ba90*/  FSEL R154, R4, -INF , !P1 ;  /* 0xff800000049a7808 */ /* 0x000fe40004800000 */
[----:B------:R-:W-:Y:S02]  /*baa0*/  IADD3 R4, R2, 0x18, RZ ;  /* 0x0000001802047810 */ /* 0x000fe40007ffe0ff */
[----:B------:R-:W-:Y:S02]  /*bab0*/  ISETP.GE.AND P1, PT, R29, R150, PT ;  /* 0x000000961d00720c */ /* 0x000fe40003f26270 */
[----:B------:R-:W-:Y:S01]  /*bac0*/  FSEL R180, R5, -INF , !P6 ;  /* 0xff80000005b47808 */ /* 0x000fe20007000000 */
[----:B------:R-:W-:Y:S01]  /*bad0*/  HMMA.16816.F32.BF16 R116, R160, R112, RZ ;  /* 0x00000070a074723c */ /* 0x000fe200000418ff */
[----:B------:R-:W-:Y:S02]  /*bae0*/  FSEL R182, R140, -INF , !P4 ;  /* 0xff8000008cb67808 */ /* 0x000fe40006000000 */
[----:B------:R-:W-:-:S02]  /*baf0*/  ISETP.GE.AND P4, PT, R4, R151, PT ;  /* 0x000000970400720c */ /* 0x000fc40003f86270 */
[----:B------:R-:W-:Y:S02]  /*bb00*/  FSEL R30, R142, -INF , !P0 ;  /* 0xff8000008e1e7808 */ /* 0x000fe40004000000 */
[----:B------:R-:W-:Y:S01]  /*bb10*/  ISETP.GE.AND P0, PT, R28, R151, PT ;  /* 0x000000971c00720c */ /* 0x000fe20003f06270 */
[----:B------:R-:W-:Y:S01]  /*bb20*/  HMMA.16816.F32.BF16 R108, R160, R104, RZ ;  /* 0x00000068a06c723c */ /* 0x000fe200000418ff */
[----:B------:R-:W-:-:S07]  /*bb30*/  FSEL R183, R141, -INF , !P1 ;  /* 0xff8000008db77808 */ /* 0x000fce0004800000 */
[C---:B------:R-:W-:Y:S08]  /*bb40*/  HMMA.16816.F32.BF16 R100, R160.reuse, R96, RZ ;  /* 0x00000060a064723c */ /* 0x040ff000000418ff */
[C---:B------:R-:W-:Y:S08]  /*bb50*/  HMMA.16816.F32.BF16 R92, R160.reuse, R88, RZ ;  /* 0x00000058a05c723c */ /* 0x040ff000000418ff */
[C---:B-1----:R-:W-:Y:S08]  /*bb60*/  HMMA.16816.F32.BF16 R84, R160.reuse, R80, RZ ;  /* 0x00000050a054723c */ /* 0x042ff000000418ff */
[C---:B------:R-:W-:Y:S08]  /*bb70*/  HMMA.16816.F32.BF16 R76, R160.reuse, R72, RZ ;  /* 0x00000048a04c723c */ /* 0x040ff000000418ff */
[C---:B------:R-:W-:Y:S08]  /*bb80*/  HMMA.16816.F32.BF16 R68, R160.reuse, R64, RZ ;  /* 0x00000040a044723c */ /* 0x040ff000000418ff */
[C---:B------:R-:W-:Y:S08]  /*bb90*/  HMMA.16816.F32.BF16 R60, R160.reuse, R56, RZ ;  /* 0x00000038a03c723c */ /* 0x040ff000000418ff */
[C---:B-----5:R-:W-:Y:S08]  /*bba0*/  HMMA.16816.F32.BF16 R52, R160.reuse, R40, RZ ;  /* 0x00000028a034723c */ /* 0x060ff000000418ff */
[C---:B------:R-:W-:Y:S08]  /*bbb0*/  HMMA.16816.F32.BF16 R36, R160.reuse, R24, RZ ;  /* 0x00000018a024723c */ /* 0x040ff000000418ff */
[C---:B--2---:R-:W-:Y:S08]  /*bbc0*/  HMMA.16816.F32.BF16 R20, R160.reuse, R16, RZ ;  /* 0x00000010a014723c */ /* 0x044ff000000418ff */
[C---:B---3--:R-:W-:Y:S08]  /*bbd0*/  HMMA.16816.F32.BF16 R12, R160.reuse, R164, RZ ;  /* 0x000000a4a00c723c */ /* 0x048ff000000418ff */
        /* <DEDUP_REMOVED lines=15> */
[----:B------:R-:W-:Y:S01]  /*bcd0*/  FSEL R171, R9, -INF , !P2 ;  /* 0xff80000009ab7808 */ /* 0x000fe20005000000 */
[----:B------:R-:W-:Y:S01]  /*bce0*/  HMMA.16816.F32.BF16 R136, R156, R146, R136 ;  /* 0x000000929c88723c */ /* 0x000fe20000041888 */
[----:B------:R-:W-:-:S02]  /*bcf0*/  ISETP.GE.AND P2, PT, R29, R151, PT ;  /* 0x000000971d00720c */ /* 0x000fc40003f46270 */
[----:B------:R-:W-:Y:S02]  /*bd00*/  FSEL R29, R7, -INF , !P5 ;  /* 0xff800000071d7808 */ /* 0x000fe40006800000 */
[----:B------:R-:W-:Y:S02]  /*bd10*/  FSEL R9, R6, -INF , !P3 ;  /* 0xff80000006097808 */ /* 0x000fe40005800000 */
[-C--:B------:R-:W-:Y:S01]  /*bd20*/  ISETP.GE.AND P5, PT, R4, R150.reuse, PT ;  /* 0x000000960400720c */ /* 0x080fe20003fa6270 */
[----:B------:R-:W-:Y:S01]  /*bd30*/  HMMA.16816.F32.BF16 R132, R156, R172, R132 ;  /* 0x000000ac9c84723c */ /* 0x000fe20000041884 */
[----:B------:R-:W1:Y:S01]  /*bd40*/  LDSM.16.M88.4 R4, [R225+0x1000] ;  /* 0x00100000e104783b */ /* 0x000e620000000200 */
[----:B------:R-:W-:Y:S02]  /*bd50*/  ISETP.GE.AND P3, PT, R28, R150, PT ;  /* 0x000000961c00720c */ /* 0x000fe40003f66270 */
[----:B------:R-:W-:Y:S02]  /*bd60*/  IADD3 R28, R2, 0x20, RZ ;  /* 0x00000020021c7810 */ /* 0x000fe40007ffe0ff */
[----:B------:R-:W-:-:S02]  /*bd70*/  FSEL R169, R143, -INF , !P2 ;  /* 0xff8000008fa97808 */ /* 0x000fc40005000000 */
[----:B------:R-:W-:Y:S01]  /*bd80*/  HMMA.16816.F32.BF16 R120, R156, R174, R120 ;  /* 0x000000ae9c78723c */ /* 0x000fe20000041878 */
[C---:B------:R-:W-:Y:S02]  /*bd90*/  ISETP.GE.AND P1, PT, R28.reuse, R150, PT ;  /* 0x000000961c00720c */ /* 0x040fe40003f26270 */
[----:B------:R-:W-:Y:S02]  /*bda0*/  ISETP.GE.AND P2, PT, R28, R151, PT ;  /* 0x000000971c00720c */ /* 0x000fe40003f46270 */
[----:B------:R-:W-:-:S03]  /*bdb0*/  IADD3 R28, R2, 0x28, RZ ;  /* 0x00000028021c7810 */ /* 0x000fc60007ffe0ff */
[C---:B------:R-:W-:Y:S01]  /*bdc0*/  HMMA.16816.F32.BF16 R116, R156.reuse, R48, R116 ;  /* 0x000000309c74723c */ /* 0x040fe20000041874 */
[----:B------:R-:W-:Y:S02]  /*bdd0*/  FSEL R184, R136, -INF , !P5 ;  /* 0xff80000088b87808 */ /* 0x000fe40006800000 */
[----:B------:R-:W-:Y:S02]  /*bde0*/  FSEL R155, R138, -INF , !P4 ;  /* 0xff8000008a9b7808 */ /* 0x000fe40006000000 */
[C---:B------:R-:W-:Y:S02]  /*bdf0*/  ISETP.GE.AND P5, PT, R32.reuse, R150, PT ;  /* 0x000000962000720c */ /* 0x040fe40003fa6270 */
[----:B------:R-:W-:Y:S01]  /*be00*/  ISETP.GE.AND P4, PT, R32, R151, PT ;  /* 0x000000972000720c */ /* 0x000fe20003f86270 */
[----:B------:R-:W-:Y:S01]  /*be10*/  HMMA.16816.F32.BF16 R112, R156, R50, R112 ;  /* 0x000000329c70723c */ /* 0x000fe20000041870 */
[----:B------:R-:W-:Y:S01]  /*be20*/  FSEL R185, R137, -INF , !P3 ;  /* 0xff80000089b97808 */ /* 0x000fe20005800000 */
[----:B------:R-:W2:Y:S01]  /*be30*/  LDSM.16.M88.4 R48, [R225+0x1800] ;  /* 0x00180000e130783b */ /* 0x000ea20000000200 */
[----:B------:R-:W-:-:S02]  /*be40*/  FSEL R168, R139, -INF , !P0 ;  /* 0xff8000008ba87808 */ /* 0x000fc40004000000 */
[----:B------:R-:W-:Y:S01]  /*be50*/  IADD3 R32, R2, 0x29, RZ ;  /* 0x0000002902207810 */ /* 0x000fe20007ffe0ff */
[----:B------:R-:W3:Y:S01]  /*be60*/  LDSM.16.M88.4 R136, [R225+0x1400] ;  /* 0x00140000e188783b */ /* 0x000ee20000000200 */
[CC--:B------:R-:W-:Y:S02]  /*be70*/  ISETP.GE.AND P3, PT, R28.reuse, R150.reuse, PT ;  /* 0x000000961c00720c */ /* 0x0c0fe40003f66270 */
[----:B------:R-:W-:Y:S02]  /*be80*/  ISETP.GE.AND P0, PT, R28, R151, PT ;  /* 0x000000971c00720c */ /* 0x000fe40003f06270 */
[----:B------:R-:W-:Y:S02]  /*be90*/  FSEL R186, R132, -INF , !P1 ;  /* 0xff80000084ba7808 */ /* 0x000fe40004800000 */
[----:B------:R-:W-:Y:S02]  /*bea0*/  FSEL R28, R134, -INF , !P2 ;  /* 0xff800000861c7808 */ /* 0x000fe40005000000 */
[----:B------:R-:W-:-:S02]  /*beb0*/  ISETP.GE.AND P1, PT, R32, R150, PT ;  /* 0x000000962000720c */ /* 0x000fc40003f26270 */
[-C--:B------:R-:W-:Y:S01]  /*bec0*/  ISETP.GE.AND P2, PT, R32, R151.reuse, PT ;  /* 0x000000972000720c */ /* 0x080fe20003f46270 */
[C---:B-1----:R-:W-:Y:S01]  /*bed0*/  HMMA.16816.F32.BF16 R108, R156.reuse, R4, R108 ;  /* 0x000000049c6c723c */ /* 0x042fe2000004186c */
[----:B------:R-:W-:Y:S02]  /*bee0*/  IADD3 R32, R2, 0x30, RZ ;  /* 0x0000003002207810 */ /* 0x000fe40007ffe0ff */
[----:B------:R-:W-:Y:S02]  /*bef0*/  FSEL R187, R133, -INF , !P5 ;  /* 0xff80000085bb7808 */ /* 0x000fe40006800000 */
[----:B------:R-:W-:Y:S02]  /*bf00*/  FSEL R147, R135, -INF , !P4 ;  /* 0xff80000087937808 */ /* 0x000fe40006000000 */
        /* <DEDUP_REMOVED lines=8> */
[----:B------:R-:W-:-:S02]  /*bf90*/  FSEL R144, R118, -INF , !P4 ;  /* 0xff80000076907808 */ /* 0x000fc40006000000 */
[CC--:B------:R-:W-:Y:S01]  /*bfa0*/  ISETP.GE.AND P3, PT, R33.reuse, R150.reuse, PT ;  /* 0x000000962100720c */ /* 0x0c0fe20003f66270 */
[C---:B--2---:R-:W-:Y:S01]  /*bfb0*/  HMMA.16816.F32.BF16 R92, R156.reuse, R48, R92 ;  /* 0x000000309c5c723c */ /* 0x044fe2000004185c */
[-C--:B------:R-:W-:Y:S02]  /*bfc0*/  ISETP.GE.AND P0, PT, R33, R151.reuse, PT ;  /* 0x000000972100720c */ /* 0x080fe40003f06270 */
[C---:B------:R-:W-:Y:S02]  /*bfd0*/  ISETP.GE.AND P5, PT, R4.reuse, R150, PT ;  /* 0x000000960400720c */ /* 0x040fe40003fa6270 */
[----:B------:R-:W-:Y:S02]  /*bfe0*/  ISETP.GE.AND P4, PT, R4, R151, PT ;  /* 0x000000970400720c */ /* 0x000fe40003f86270 */
[C---:B------:R-:W-:Y:S01]  /*bff0*/  IADD3 R4, R2.reuse, 0x40, RZ ;  /* 0x0000004002047810 */ /* 0x040fe20007ffe0ff */
[----:B---3--:R-:W-:Y:S01]  /*c000*/  HMMA.16816.F32.BF16 R100, R156, R136, R100 ;  /* 0x000000889c64723c */ /* 0x008fe20000041864 */
[----:B------:R-:W-:-:S02]  /*c010*/  IADD3 R32, R2, 0x38, RZ ;  /* 0x0000003802207810 */ /* 0x000fc40007ffe0ff */
[----:B------:R-:W-:Y:S02]  /*c020*/  FSEL R191, R117, -INF , !P3 ;  /* 0xff80000075bf7808 */ /* 0x000fe40005800000 */
[----:B------:R-:W-:Y:S02]  /*c030*/  FSEL R142, R119, -INF , !P0 ;  /* 0xff800000778e7808 */ /* 0x000fe40004000000 */
[----:B------:R-:W-:Y:S01]  /*c040*/  FSEL R190, R121, -INF , !P1 ;  /* 0xff80000079be7808 */ /* 0x000fe20004800000 */
[----:B------:R-:W-:Y:S01]  /*c050*/  HMMA.16816.F32.BF16 R96, R156, R138, R96 ;  /* 0x0000008a9c60723c */ /* 0x000fe20000041860 */
[CC--:B------:R-:W-:Y:S02]  /*c060*/  ISETP.GE.AND P3, PT, R4.reuse, R150.reuse, PT ;  /* 0x000000960400720c */ /* 0x0c0fe40003f66270 */
[----:B------:R-:W-:Y:S02]  /*c070*/  ISETP.GE.AND P0, PT, R4, R151, PT ;  /* 0x000000970400720c */ /* 0x000fe40003f06270 */
[----:B------:R-:W-:-:S02]  /*c080*/  ISETP.GE.AND P1, PT, R32, R150, PT ;  /* 0x000000962000720c */ /* 0x000fc40003f26270 */
[----:B------:R-:W-:Y:S01]  /*c090*/  ISETP.GE.AND P2, PT, R32, R151, PT ;  /* 0x000000972000720c */ /* 0x000fe20003f46270 */
[----:B------:R-:W-:Y:S01]  /*c0a0*/  HMMA.16816.F32.BF16 R88, R156, R50, R88 ;  /* 0x000000329c58723c */ /* 0x000fe20000041858 */
[C---:B------:R-:W-:Y:S01]  /*c0b0*/  IADD3 R5, R2.reuse, 0x41, RZ ;  /* 0x0000004102057810 */ /* 0x040fe20007ffe0ff */
[----:B------:R-:W1:Y:S01]  /*c0c0*/  LDSM.16.M88.4 R48, [R225+0x2400] ;  /* 0x00240000e130783b */ /* 0x000e620000000200 */
        /* <DEDUP_REMOVED lines=11> */
[----:B------:R-:W-:Y:S02]  /*c180*/  FSEL R195, R108, -INF , !P3 ;  /* 0xff8000006cc37808 */ /* 0x000fe40005800000 */
[----:B------:R-:W-:Y:S02]  /*c190*/  FSEL R140, R110, -INF , !P0 ;  /* 0xff8000006e8c7808 */ /* 0x000fe40004000000 */
[C---:B------:R-:W-:Y:S02]  /*c1a0*/  ISETP.GE.AND P3, PT, R32.reuse, R150, PT ;  /* 0x000000962000720c */ /* 0x040fe40003f66270 */
[----:B------:R-:W-:Y:S02]  /*c1b0*/  ISETP.GE.AND P0, PT, R32, R151, PT ;  /* 0x000000972000720c */ /* 0x000fe40003f06270 */
[----:B------:R-:W-:Y:S02]  /*c1c0*/  IADD3 R32, R2, 0x50, RZ ;  /* 0x0000005002207810 */ /* 0x000fe40007ffe0ff */
[----:B------:R-:W-:-:S02]  /*c1d0*/  FSEL R196, R109, -INF , !P1 ;  /* 0xff8000006dc47808 */ /* 0x000fc40004800000 */
[----:B------:R-:W-:Y:S02]  /*c1e0*/  FSEL R138, R111, -INF , !P2 ;  /* 0xff8000006f8a7808 */ /* 0x000fe40005000000 */
[C---:B------:R-:W-:Y:S02]  /*c1f0*/  ISETP.GE.AND P1, PT, R32.reuse, R150, PT ;  /* 0x000000962000720c */ /* 0x040fe40003f26270 */
[----:B------:R-:W-:Y:S02]  /*c200*/  ISETP.GE.AND P2, PT, R32, R151, PT ;  /* 0x000000972000720c */ /* 0x000fe40003f46270 */
[----:B------:R-:W-:Y:S01]  /*c210*/  IADD3 R33, R2, 0x51, RZ ;  /* 0x0000005102217810 */ /* 0x000fe20007ffe0ff */
[----:B-1----:R-:W-:Y:S01]  /*c220*/  HMMA.16816.F32.BF16 R68, R156, R48, R68 ;  /* 0x000000309c44723c */ /* 0x002fe20000041844 */
[----:B------:R-:W-:Y:S02]  /*c230*/  FSEL R197, R104, -INF , !P5 ;  /* 0xff80000068c57808 */ /* 0x000fe40006800000 */
[----:B------:R-:W-:-:S02]  /*c240*/  FSEL R137, R106, -INF , !P4 ;  /* 0xff8000006a897808 */ /* 0x000fc40006000000 */
[----:B------:R-:W-:Y:S02]  /*c250*/  FSEL R198, R105, -INF , !P3 ;  /* 0xff80000069c67808 */ /* 0x000fe40005800000 */
[----:B------:R-:W-:Y:S01]  /*c260*/  IADD3 R32, R2, 0x58, RZ ;  /* 0x0000005802207810 */ /* 0x000fe20007ffe0ff */
[----:B------:R-:W-:Y:S01]  /*c270*/  HMMA.16816.F32.BF16 R64, R156, R50, R64 ;  /* 0x000000329c40723c */ /* 0x000fe20000041840 */
[----:B------:R-:W-:Y:S01]  /*c280*/  FSEL R136, R107, -INF , !P0 ;  /* 0xff8000006b887808 */ /* 0x000fe20004000000 */
[----:B------:R-:W1:Y:S01]  /*c290*/  LDSM.16.M88.4 R48, [R225+0x3000] ;  /* 0x00300000e130783b */ /* 0x000e620000000200 */
[CC--:B------:R-:W-:Y:S02]  /*c2a0*/  ISETP.GE.AND P5, PT, R33.reuse, R150.reuse, PT ;  /* 0x000000962100720c */ /* 0x0c0fe40003fa6270 */
[----:B------:R-:W-:Y:S01]  /*c2b0*/  ISETP.GE.AND P4, PT, R33, R151, PT ;  /* 0x000000972100720c */ /* 0x000fe20003f86270 */
[----:B------:R-:W3:Y:S01]  /*c2c0*/  LDSM.16.M88.4 R104, [R225+0x2000] ;  /* 0x00200000e168783b */ /* 0x000ee20000000200 */
[----:B------:R-:W-:-:S02]  /*c2d0*/  ISETP.GE.AND P3, PT, R32, R150, PT ;  /* 0x000000962000720c */ /* 0x000fc40003f66270 */
[----:B------:R-:W-:Y:S01]  /*c2e0*/  ISETP.GE.AND P0, PT, R32, R151, PT ;  /* 0x000000972000720c */ /* 0x000fe20003f06270 */
[C---:B--2---:R-:W-:Y:S01]  /*c2f0*/  HMMA.16816.F32.BF16 R84, R156.reuse, R4, R84 ;  /* 0x000000049c54723c */ /* 0x044fe20000041854 */
        /* <DEDUP_REMOVED lines=11> */
[----:B------:R-:W-:-:S02]  /*c3b0*/  IADD3 R33, R2, 0x61, RZ ;  /* 0x0000006102217810 */ /* 0x000fc40007ffe0ff */
[----:B------:R-:W-:Y:S02]  /*c3c0*/  IADD3 R4, R2, 0x69, RZ ;  /* 0x0000006902047810 */ /* 0x000fe40007ffe0ff */
[----:B------:R-:W-:Y:S02]  /*c3d0*/  FSEL R201, R96, -INF , !P3 ;  /* 0xff80000060c97808 */ /* 0x000fe40005800000 */
[----:B------:R-:W-:Y:S02]  /*c3e0*/  FSEL R132, R98, -INF , !P0 ;  /* 0xff80000062847808 */ /* 0x000fe40004000000 */
[----:B------:R-:W-:Y:S02]  /*c3f0*/  FSEL R203, R92, -INF , !P5 ;  /* 0xff8000005ccb7808 */ /* 0x000fe40006800000 */
[----:B------:R-:W-:Y:S01]  /*c400*/  FSEL R121, R94, -INF , !P4 ;  /* 0xff8000005e797808 */ /* 0x000fe20006000000 */
[----:B-1----:R-:W-:Y:S01]  /*c410*/  HMMA.16816.F32.BF16 R24, R156, R50, R24 ;  /* 0x000000329c18723c */ /* 0x002fe20000041818 */
[----:B------:R-:W-:-:S02]  /*c420*/  ISETP.GE.AND P3, PT, R33, R150, PT ;  /* 0x000000962100720c */ /* 0x000fc40003f66270 */
[-C--:B------:R-:W-:Y:S02]  /*c430*/  ISETP.GE.AND P0, PT, R33, R151.reuse, PT ;  /* 0x000000972100720c */ /* 0x080fe40003f06270 */
[C---:B------:R-:W-:Y:S02]  /*c440*/  ISETP.GE.AND P5, PT, R4.reuse, R150, PT ;  /* 0x000000960400720c */ /* 0x040fe40003fa6270 */
[----:B------:R-:W-:Y:S01]  /*c450*/  ISETP.GE.AND P4, PT, R4, R151, PT ;  /* 0x000000970400720c */ /* 0x000fe20003f86270 */
[----:B---3--:R-:W-:Y:S01]  /*c460*/  HMMA.16816.F32.BF16 R76, R156, R104, R76 ;  /* 0x000000689c4c723c */ /* 0x008fe2000004184c */
[C---:B------:R-:W-:Y:S02]  /*c470*/  IADD3 R4, R2.reuse, 0x70, RZ ;  /* 0x0000007002047810 */ /* 0x040fe40007ffe0ff */
[----:B------:R-:W-:Y:S02]  /*c480*/  IADD3 R32, R2, 0x68, RZ ;  /* 0x0000006802207810 */ /* 0x000fe40007ffe0ff */
[----:B------:R-:W-:-:S02]  /*c490*/  FSEL R204, R93, -INF , !P3 ;  /* 0xff8000005dcc7808 */ /* 0x000fc40005800000 */
[----:B------:R-:W-:Y:S01]  /*c4a0*/  FSEL R120, R95, -INF , !P0 ;  /* 0xff8000005f787808 */ /* 0x000fe20004000000 */
[----:B------:R-:W-:Y:S01]  /*c4b0*/  HMMA.16816.F32.BF16 R72, R156, R106, R72 ;  /* 0x0000006a9c48723c */ /* 0x000fe20000041848 */
        /* <DEDUP_REMOVED lines=33> */
[CC--:B------:R-:W-:Y:S01]  /*c6d0*/  ISETP.GE.AND P5, PT, R33.reuse, R150.reuse, PT ;  /* 0x000000962100720c */ /* 0x0c0fe20003fa6270 */
[----:B------:R-:W2:Y:S01]  /*c6e0*/  LDSM.16.M88.4 R80, [R225+0x2c00] ;  /* 0x002c0000e150783b */ /* 0x000ea20000000200 */
[----:B------:R-:W-:Y:S02]  /*c6f0*/  ISETP.GE.AND P4, PT, R33, R151, PT ;  /* 0x000000972100720c */ /* 0x000fe40003f86270 */
        /* <DEDUP_REMOVED lines=20> */
[C---:B------:R-:W-:Y:S01]  /*c840*/  ISETP.GE.AND P3, PT, R33.reuse, R150, PT ;  /* 0x000000962100720c */ /* 0x040fe20003f66270 */
[----:B--2---:R-:W-:Y:S01]  /*c850*/  HMMA.16816.F32.BF16 R52, R156, R80, R52 ;  /* 0x000000509c34723c */ /* 0x004fe20000041834 */
[----:B------:R-:W-:-:S02]  /*c860*/  ISETP.GE.AND P0, PT, R33, R151, PT ;  /* 0x000000972100720c */ /* 0x000fc40003f06270 */
[C---:B------:R-:W-:Y:S02]  /*c870*/  ISETP.GE.AND P5, PT, R4.reuse, R150, PT ;  /* 0x000000960400720c */ /* 0x040fe40003fa6270 */
[----:B------:R-:W-:Y:S02]  /*c880*/  ISETP.GE.AND P4, PT, R4, R151, PT ;  /* 0x000000970400720c */ /* 0x000fe40003f86270 */
[C---:B------:R-:W-:Y:S01]  /*c890*/  IADD3 R4, R2.reuse, 0xa0, RZ ;  /* 0x000000a002047810 */ /* 0x040fe20007ffe0ff */
[----:B------:R-:W-:Y:S01]  /*c8a0*/  HMMA.16816.F32.BF16 R40, R156, R82, R40 ;  /* 0x000000529c28723c */ /* 0x000fe20000041828 */
        /* <DEDUP_REMOVED lines=17> */
[C---:B------:R-:W-:Y:S02]  /*c9c0*/  ISETP.GE.AND P5, PT, R4.reuse, R150, PT ;  /* 0x000000960400720c */ /* 0x040fe40003fa6270 */
[----:B------:R-:W-:Y:S02]  /*c9d0*/  ISETP.GE.AND P4, PT, R4, R151, PT ;  /* 0x000000970400720c */ /* 0x000fe40003f86270 */
[----:B------:R-:W1:Y:S01]  /*c9e0*/  LDSM.16.M88.4 R4, [R225+0x3400] ;  /* 0x00340000e104783b */ /* 0x000e620000000200 */
[----:B------:R-:W-:Y:S02]  /*c9f0*/  FSEL R249, R60, -INF , !P3 ;  /* 0xff8000003cf97808 */ /* 0x000fe40005800000 */
[----:B------:R-:W-:-:S02]  /*ca00*/  FSEL R105, R62, -INF , !P0 ;  /* 0xff8000003e697808 */ /* 0x000fc40004000000 */
[----:B------:R-:W-:Y:S02]  /*ca10*/  FSEL R250, R61, -INF , !P1 ;  /* 0xff8000003dfa7808 */ /* 0x000fe40004800000 */
[----:B------:R-:W-:Y:S02]  /*ca20*/  FSEL R104, R63, -INF , !P2 ;  /* 0xff8000003f687808 */ /* 0x000fe40005000000 */
[----:B------:R-:W-:Y:S01]  /*ca30*/  HMMA.16816.F32.BF16 R60, R156, R48, R36 ;  /* 0x000000309c3c723c */ /* 0x000fe20000041824 */
[----:B------:R-:W2:Y:S01]  /*ca40*/  LDSM.16.M88.4 R36, [R225+0x3800] ;  /* 0x00380000e124783b */ /* 0x000ea20000000200 */
[C---:B------:R-:W-:Y:S02]  /*ca50*/  IADD3 R32, R2.reuse, 0xa9, RZ ;  /* 0x000000a902207810 */ /* 0x040fe40007ffe0ff */
[----:B------:R-:W-:Y:S02]  /*ca60*/  IADD3 R33, R2, 0xb1, RZ ;  /* 0x000000b102217810 */ /* 0x000fe40007ffe0ff */
[----:B------:R-:W-:-:S02]  /*ca70*/  ISETP.GE.AND P3, PT, R32, R150, PT ;  /* 0x000000962000720c */ /* 0x000fc40003f66270 */
[-C--:B------:R-:W-:Y:S02]  /*ca80*/  ISETP.GE.AND P0, PT, R32, R151.reuse, PT ;  /* 0x000000972000720c */ /* 0x080fe40003f06270 */
[----:B------:R-:W-:Y:S02]  /*ca90*/  IADD3 R32, R2, 0xb0, RZ ;  /* 0x000000b002207810 */ /* 0x000fe40007ffe0ff */
[----:B------:R-:W-:Y:S02]  /*caa0*/  FSEL R251, R56, -INF , !P5 ;  /* 0xff80000038fb7808 */ /* 0x000fe40006800000 */
[C---:B------:R-:W-:Y:S02]  /*cab0*/  ISETP.GE.AND P1, PT, R32.reuse, R150, PT ;  /* 0x000000962000720c */ /* 0x040fe40003f26270 */
[----:B------:R-:W-:Y:S02]  /*cac0*/  ISETP.GE.AND P2, PT, R32, R151, PT ;  /* 0x000000972000720c */ /* 0x000fe40003f46270 */
[----:B------:R-:W-:-:S02]  /*cad0*/  IADD3 R32, R2, 0xb8, RZ ;  /* 0x000000b802207810 */ /* 0x000fc40007ffe0ff */
[----:B------:R-:W-:Y:S02]  /*cae0*/  FSEL R102, R58, -INF , !P4 ;  /* 0xff8000003a667808 */ /* 0x000fe40006000000 */
[----:B------:R-:W-:Y:S02]  /*caf0*/  FSEL R57, R57, -INF , !P3 ;  /* 0xff80000039397808 */ /* 0x000fe40005800000 */
[----:B------:R-:W-:Y:S02]  /*cb00*/  FSEL R103, R59, -INF , !P0 ;  /* 0xff8000003b677808 */ /* 0x000fe40004000000 */
[CC--:B------:R-:W-:Y:S02]  /*cb10*/  ISETP.GE.AND P5, PT, R33.reuse, R150.reuse, PT ;  /* 0x000000962100720c */ /* 0x0c0fe40003fa6270 */
[-C--:B------:R-:W-:Y:S02]  /*cb20*/  ISETP.GE.AND P4, PT, R33, R151.reuse, PT ;  /* 0x000000972100720c */ /* 0x080fe40003f86270 */
[C---:B------:R-:W-:Y:S01]  /*cb30*/  ISETP.GE.AND P3, PT, R32.reuse, R150, PT ;  /* 0x000000962000720c */ /* 0x040fe20003f66270 */
[----:B-1----:R-:W-:Y:S01]  /*cb40*/  HMMA.16816.F32.BF16 R48, R156, R4, R20 ;  /* 0x000000049c30723c */ /* 0x002fe20000041814 */
[----:B------:R-:W1:Y:S01]  /*cb50*/  LDSM.16.M88.4 R20, [R225+0x3c00] ;  /* 0x003c0000e114783b */ /* 0x000e620000000200 */
[----:B------:R-:W-:Y:S01]  /*cb60*/  ISETP.GE.AND P0, PT, R32, R151, PT ;  /* 0x000000972000720c */ /* 0x000fe20003f06270 */
[----:B------:R-:W-:-:S04]  /*cb70*/  DEPBAR.LE SB0, 0x0 ;  /* 0x000080000000791a */ /* 0x000fc80000000000 */
[C---:B------:R-:W-:Y:S01]  /*cb80*/  IADD3 R33, R2.reuse, 0xb9, RZ ;  /* 0x000000b902217810 */ /* 0x040fe20007ffe0ff */
[C---:B------:R-:W-:Y:S01]  /*cb90*/  HMMA.16816.F32.BF16 R16, R156.reuse, R6, R16 ;  /* 0x000000069c10723c */ /* 0x040fe20000041810 */
[----:B------:R-:W-:Y:S02]  /*cba0*/  IADD3 R32, R2, 0xc0, RZ ;  /* 0x000000c002207810 */ /* 0x000fe40007ffe0ff */
[----:B------:R-:W-:Y:S02]  /*cbb0*/  FSEL R58, R52, -INF , !P1 ;  /* 0xff800000343a7808 */ /* 0x000fe40004800000 */
[----:B------:R-:W-:Y:S02]  /*cbc0*/  FSEL R97, R54, -INF , !P2 ;  /* 0xff80000036617808 */ /* 0x000fe40005000000 */
[----:B------:R-:W-:Y:S01]  /*cbd0*/  FSEL R252, R53, -INF , !P5 ;  /* 0xff80000035fc7808 */ /* 0x000fe20006800000 */
[----:B--2---:R-:W-:Y:S01]  /*cbe0*/  HMMA.16816.F32.BF16 R12, R156, R36, R12 ;  /* 0x000000249c0c723c */ /* 0x004fe2000004180c */
[----:B------:R-:W-:-:S02]  /*cbf0*/  FSEL R96, R55, -INF , !P4 ;  /* 0xff80000037607808 */ /* 0x000fc40006000000 */
[CC--:B------:R-:W-:Y:S02]  /*cc00*/  ISETP.GE.AND P1, PT, R33.reuse, R150.reuse, PT ;  /* 0x000000962100720c */ /* 0x0c0fe40003f26270 */
[-C--:B------:R-:W-:Y:S02]  /*cc10*/  ISETP.GE.AND P2, PT, R33, R151.reuse, PT ;  /* 0x000000972100720c */ /* 0x080fe40003f46270 */
[C---:B------:R-:W-:Y:S01]  /*cc20*/  ISETP.GE.AND P5, PT, R32.reuse, R150, PT ;  /* 0x000000962000720c */ /* 0x040fe20003fa6270 */
[----:B------:R-:W-:Y:S01]  /*cc30*/  HMMA.16816.F32.BF16 R164, R156, R38, R164 ;  /* 0x000000269ca4723c */ /* 0x000fe200000418a4 */
[----:B------:R-:W-:Y:S02]  /*cc40*/  ISETP.GE.AND P4, PT, R32, R151, PT ;  /* 0x000000972000720c */ /* 0x000fe40003f86270 */
[C---:B------:R-:W-:Y:S02]  /*cc50*/  IADD3 R33, R2.reuse, 0xc1, RZ ;  /* 0x000000c102217810 */ /* 0x040fe40007ffe0ff */
[----:B------:R-:W-:-:S02]  /*cc60*/  IADD3 R32, R2, 0xc8, RZ ;  /* 0x000000c802207810 */ /* 0x000fc40007ffe0ff */
[----:B------:R-:W-:Y:S02]  /*cc70*/  IADD3 R4, R2, 0xc9, RZ ;  /* 0x000000c902047810 */ /* 0x000fe40007ffe0ff */
[----:B------:R-:W-:Y:S02]  /*cc80*/  FSEL R173, R40, -INF , !P3 ;  /* 0xff80000028ad7808 */ /* 0x000fe40005800000 */
[----:B------:R-:W-:Y:S02]  /*cc90*/  FSEL R91, R42, -INF , !P0 ;  /* 0xff8000002a5b7808 */ /* 0x000fe40004000000 */
[----:B------:R-:W-:Y:S02]  /*cca0*/  FSEL R172, R41, -INF , !P1 ;  /* 0xff80000029ac7808 */ /* 0x000fe40004800000 */
[----:B------:R-:W-:Y:S02]  /*ccb0*/  FSEL R90, R43, -INF , !P2 ;  /* 0xff8000002b5a7808 */ /* 0x000fe40005000000 */
[----:B------:R-:W-:Y:S01]  /*ccc0*/  FSEL R247, R60, -INF , !P5 ;  /* 0xff8000003cf77808 */ /* 0x000fe20006800000 */
[----:B-1----:R-:W-:Y:S01]  /*ccd0*/  HMMA.16816.F32.BF16 R176, R156, R20, R176 ;  /* 0x000000149cb0723c */ /* 0x002fe200000418b0 */
[----:B------:R-:W-:-:S02]  /*cce0*/  FSEL R85, R62, -INF , !P4 ;  /* 0xff8000003e557808 */ /* 0x000fc40006000000 */
[CC--:B------:R-:W-:Y:S02]  /*ccf0*/  ISETP.GE.AND P3, PT, R33.reuse, R150.reuse, PT ;  /* 0x000000962100720c */ /* 0x0c0fe40003f66270 */
[-C--:B------:R-:W-:Y:S02]  /*cd00*/  ISETP.GE.AND P0, PT, R33, R151.reuse, PT ;  /* 0x000000972100720c */ /* 0x080fe40003f06270 */
[CC--:B------:R-:W-:Y:S01]  /*cd10*/  ISETP.GE.AND P1, PT, R32.reuse, R150.reuse, PT ;  /* 0x000000962000720c */ /* 0x0c0fe20003f26270 */
[----:B------:R-:W-:Y:S01]  /*cd20*/  HMMA.16816.F32.BF16 R160, R156, R22, R160 ;  /* 0x000000169ca0723c */ /* 0x000fe200000418a0 */
[----:B------:R-:W-:Y:S01]  /*cd30*/  BAR.SYNC.DEFER_BLOCKING 0x0 ;  /* 0x0000000000007b1d */ /* 0x000fe20000010000 */
        /* <DEDUP_REMOVED lines=27> */
[----:B------:R-:W-:Y:S02]  /*cef0*/  FSEL R40, R18, -INF , !P4 ;  /* 0xff80000012287808 */ /* 0x000fe40006000000 */
[-C--:B------:R-:W-:Y:S02]  /*cf00*/  ISETP.GE.AND P2, PT, R4, R151.reuse, PT ;  /* 0x000000970400720c */ /* 0x080fe40003f46270 */
[C---:B------:R-:W-:Y:S02]  /*cf10*/  ISETP.GE.AND P5, PT, R5.reuse, R150, PT ;  /* 0x000000960500720c */ /* 0x040fe40003fa6270 */
[----:B------:R-:W-:Y:S02]  /*cf20*/  ISETP.GE.AND P4, PT, R5, R151, PT ;  /* 0x000000970500720c */ /* 0x000fe40003f86270 */
[----:B------:R-:W-:Y:S02]  /*cf30*/  FSEL R181, R49, -INF , !P1 ;  /* 0xff80000031b57808 */ /* 0x000fe40004800000 */
[----:B------:R-:W-:-:S02]  /*cf40*/  IADD3 R5, R2, 0xe9, RZ ;  /* 0x000000e902057810 */ /* 0x000fc40007ffe0ff */
[-C--:B------:R-:W-:Y:S02]  /*cf50*/  ISETP.GE.AND P1, PT, R4, R150.reuse, PT ;  /* 0x000000960400720c */ /* 0x080fe40003f26270 */
[----:B------:R-:W-:Y:S02]  /*cf60*/  IADD3 R4, R2, 0xe8, RZ ;  /* 0x000000e802047810 */ /* 0x000fe40007ffe0ff */
[----:B------:R-:W-:Y:S02]  /*cf70*/  FSEL R43, R19, -INF , !P0 ;  /* 0xff800000132b7808 */ /* 0x000fe40004000000 */
[----:B------:R-:W-:Y:S02]  /*cf80*/  FSEL R42, R14, -INF , !P2 ;  /* 0xff8000000e2a7808 */ /* 0x000fe40005000000 */
[C---:B------:R-:W-:Y:S02]  /*cf90*/  ISETP.GE.AND P2, PT, R5.reuse, R150, PT ;  /* 0x000000960500720c */ /* 0x040fe40003f46270 */
[----:B------:R-:W-:-:S02]  /*cfa0*/  ISETP.GE.AND P0, PT, R5, R151, PT ;  /* 0x000000970500720c */ /* 0x000fc40003f06270 */
[----:B------:R-:W-:Y:S02]  /*cfb0*/  FSEL R174, R17, -INF , !P3 ;  /* 0xff80000011ae7808 */ /* 0x000fe40005800000 */
[----:B------:R-:W-:Y:S02]  /*cfc0*/  FSEL R170, R12, -INF , !P1 ;  /* 0xff8000000caa7808 */ /* 0x000fe40004800000 */
[----:B------:R-:W-:Y:S02]  /*cfd0*/  IADD3 R5, R2, 0xf0, RZ ;  /* 0x000000f002057810 */ /* 0x000fe40007ffe0ff */
[C---:B------:R-:W-:Y:S02]  /*cfe0*/  ISETP.GE.AND P3, PT, R4.reuse, R150, PT ;  /* 0x000000960400720c */ /* 0x040fe40003f66270 */
[----:B------:R-:W-:Y:S02]  /*cff0*/  ISETP.GE.AND P1, PT, R4, R151, PT ;  /* 0x000000970400720c */ /* 0x000fe40003f26270 */
[----:B------:R-:W-:-:S02]  /*d000*/  IADD3 R4, R2, 0xf1, RZ ;  /* 0x000000f102047810 */ /* 0x000fc40007ffe0ff */
[----:B------:R-:W-:Y:S02]  /*d010*/  FSEL R139, R13, -INF , !P5 ;  /* 0xff8000000d8b7808 */ /* 0x000fe40006800000 */
[CC--:B------:R-:W-:Y:S02]  /*d020*/  ISETP.GE.AND P5, PT, R5.reuse, R150.reuse, PT ;  /* 0x000000960500720c */ /* 0x0c0fe40003fa6270 */
[----:B------:R-:W-:Y:S02]  /*d030*/  ISETP.GE.AND P6, PT, R5, R151, PT ;  /* 0x000000970500720c */ /* 0x000fe40003fc6270 */
[----:B------:R-:W-:Y:S02]  /*d040*/  FSEL R122, R164, -INF , !P3 ;  /* 0xff800000a47a7808 */ /* 0x000fe40005800000 */
[----:B------:R-:W-:Y:S02]  /*d050*/  ISETP.GE.AND P3, PT, R4, R150, PT ;  /* 0x000000960400720c */ /* 0x000fe40003f66270 */
[----:B------:R-:W-:-:S02]  /*d060*/  P2R R5, PR, RZ, 0x20 ;  /* 0x00000020ff057803 */ /* 0x000fc40000000000 */
[----:B------:R-:W-:Y:S02]  /*d070*/  FSEL R50, R178, -INF , !P6 ;  /* 0xff800000b2327808 */ /* 0x000fe40007000000 */
[----:B------:R-:W-:Y:S02]  /*d080*/  FSEL R49, R15, -INF , !P4 ;  /* 0xff8000000f317808 */ /* 0x000fe40006000000 */
[----:B------:R-:W-:Y:S02]  /*d090*/  ISETP.GE.AND P5, PT, R4, R151, PT ;  /* 0x000000970400720c */ /* 0x000fe40003fa6270 */
[----:B------:R-:W-:Y:S02]  /*d0a0*/  ISETP.GT.AND P6, PT, R237, R229, PT ;  /* 0x000000e5ed00720c */ /* 0x000fe40003fc4270 */
[----:B------:R-:W-:Y:S02]  /*d0b0*/  ISETP.NE.AND P4, PT, R47, RZ, PT ;  /* 0x000000ff2f00720c */ /* 0x000fe40003f85270 */
[----:B------:R-:W-:-:S02]  /*d0c0*/  P2R R4, PR, RZ, 0x8 ;  /* 0x00000008ff047803 */ /* 0x000fc40000000000 */
[----:B------:R-:W-:Y:S02]  /*d0d0*/  FSEL R47, R167, -INF , !P0 ;  /* 0xff800000a72f7808 */ /* 0x000fe40004000000 */
[----:B------:R-:W-:Y:S02]  /*d0e0*/  FSEL R48, R166, -INF , !P1 ;  /* 0xff800000a6307808 */ /* 0x000fe40004800000 */
[----:B------:R-:W-:Y:S02]  /*d0f0*/  ISETP.NE.AND P0, PT, R4, RZ, PT ;  /* 0x000000ff0400720c */ /* 0x000fe40003f05270 */
[----:B------:R-:W-:Y:S02]  /*d100*/  FSEL R11, R11, -INF , !P4 ;  /* 0xff8000000b0b7808 */ /* 0x000fe40006000000 */
[----:B------:R-:W-:Y:S02]  /*d110*/  ISETP.NE.AND P1, PT, R5, RZ, PT ;  /* 0x000000ff0500720c */ /* 0x000fe40003f25270 */
[----:B------:R-:W-:-:S02]  /*d120*/  IADD3 R4, R2, 0xf8, RZ ;  /* 0x000000f802047810 */ /* 0x000fc40007ffe0ff */
[CC--:B------:R-:W-:Y:S02]  /*d130*/  ISETP.GE.AND P4, PT, R2.reuse, R150.reuse, PT ;  /* 0x000000960200720c */ /* 0x0c0fe40003f86270 */
[----:B------:R-:W-:Y:S02]  /*d140*/  IADD3 R2, R2, 0xf9, RZ ;  /* 0x000000f902027810 */ /* 0x000fe40007ffe0ff */
[----:B------:R-:W-:Y:S02]  /*d150*/  FSEL R87, R165, -INF , !P2 ;  /* 0xff800000a5577808 */ /* 0x000fe40005000000 */
[----:B------:R-:W-:Y:S02]  /*d160*/  FSEL R84, R176, -INF , !P1 ;  /* 0xff800000b0547808 */ /* 0x000fe40004800000 */
[----:B------:R-:W-:Y:S02]  /*d170*/  FSEL R51, R177, -INF , !P0 ;  /* 0xff800000b1337808 */ /* 0x000fe40004000000 */
[----:B------:R-:W-:-:S02]  /*d180*/  ISETP.GE.AND P3, PT, R4, R150, PT ;  /* 0x000000960400720c */ /* 0x000fc40003f66270 */
[-C--:B------:R-:W-:Y:S02]  /*d190*/  ISETP.GE.AND P1, PT, R4, R151.reuse, PT ;  /* 0x000000970400720c */ /* 0x080fe40003f26270 */
[C---:B------:R-:W-:Y:S02]  /*d1a0*/  ISETP.GE.AND P2, PT, R2.reuse, R150, PT ;  /* 0x000000960200720c */ /* 0x040fe40003f46270 */
[----:B------:R-:W-:Y:S02]  /*d1b0*/  ISETP.GE.AND P0, PT, R2, R151, PT ;  /* 0x000000970200720c */ /* 0x000fe40003f06270 */
[----:B------:R-:W-:Y:S02]  /*d1c0*/  FSEL R8, R8, -INF , !P4 ;  /* 0xff80000008087808 */ /* 0x000fe40006000000 */
[----:B------:R-:W-:Y:S02]  /*d1d0*/  FSEL R54, R179, -INF , !P5 ;  /* 0xff800000b3367808 */ /* 0x000fe40006800000 */
[----:B------:R-:W-:-:S02]  /*d1e0*/  FSEL R56, R160, -INF , !P3 ;  /* 0xff800000a0387808 */ /* 0x000fc40005800000 */
[----:B------:R-:W-:Y:S02]  /*d1f0*/  FSEL R53, R162, -INF , !P1 ;  /* 0xff800000a2357808 */ /* 0x000fe40004800000 */
        /* <DEDUP_REMOVED lines=35> */
[----:B------:R-:W-:-:S02]  /*d430*/  ISETP.NE.AND P1, PT, RZ, c[0x0][0x2d0], PT ;  /* 0x0000b400ff007a0c */ /* 0x000fc40003f25270 */
[----:B------:R-:W-:-:S05]  /*d440*/  LOP3.LUT R4, RZ, c[0x0][0x2d0], RZ, 0x33, !PT ;  /* 0x0000b400ff047a12 */ /* 0x000fca00078e33ff */
        /* <DEDUP_REMOVED lines=27> */
.L_x_1326:
[----:B------:R-:W-:-:S05]  /*d600*/  IMAD.MOV.U32 R2, RZ, RZ, c[0x0][0x198] ;  /* 0x00006600ff027624 */ /* 0x000fca00078e00ff */
[----:B------:R-:W-:-:S04]  /*d610*/  LEA R2, -R2, RZ, 0x8 ;  /* 0x000000ff02027211 */ /* 0x000fc800078e41ff */
[----:B------:R-:W-:Y:S02]  /*d620*/  SHF.R.S32.HI R0, RZ, 0x1f, R2 ;  /* 0x0000001fff007819 */ /* 0x000fe40000011402 */
.L_x_1327:
        /* <DEDUP_REMOVED lines=9> */
[----:B------:R-:W-:Y:S01]  /*d6c0*/  @!P0 LEA R20, P2, R46, c[0x0][0x168], 0x1 ;  /* 0x00005a002e148a11 */ /* 0x000fe200078408ff */
        /* <DEDUP_REMOVED lines=22> */
[C---:B------:R-:W-:Y:S01]  /*d830*/  @!P0 IADD3 R15, P2, R2.reuse, R24, RZ ;  /* 0x00000018020f8210 */ /* 0x040fe20007f5e0ff */
[----:B------:R-:W-:Y:S01]  /*d840*/  @!P0 IMAD.MOV.U32 R4, RZ, RZ, c[0x0][0x19c] ;  /* 0x00006700ff048624 */ /* 0x000fe200078e00ff */
[----:B------:R-:W-:Y:S01]  /*d850*/  @!P0 IADD3 R6, P4, R2, R18, RZ ;  /* 0x0000001202068210 */ /* 0x000fe20007f9e0ff */
        /* <DEDUP_REMOVED lines=70> */
.L_x_1329:
[----:B------:R-:W-:Y:S05]  /*dcc0*/  BSYNC B0 ;  /* 0x0000000000007941 */ /* 0x000fea0003800000 */
.L_x_1328:
[----:B------:R-:W0:Y:S01]  /*dcd0*/  LDGDEPBAR ;  /* 0x00000000000079af */ /* 0x000e220000000000 */
[----:B------:R-:W-:-:S04]  /*dce0*/  LEA R236, P0, R2, R236, 0x1 ;  /* 0x000000ec02ec7211 */ /* 0x000fc800078008ff */
[----:B------:R-:W-:Y:S02]  /*dcf0*/  LEA.HI.X R233, R2, R233, R0, 0x1, P0 ;  /* 0x000000e902e97211 */ /* 0x000fe400000f0c00 */
.L_x_1325:
[----:B------:R-:W-:Y:S02]  /*dd00*/  FMNMX.FTZ R2, R8, R171, !PT ;  /* 0x000000ab08027209 */ /* 0x000fe40007810000 */
[----:B--2---:R-:W-:Y:S02]  /*dd10*/  MOV R6, R173 ;  /* 0x000000ad00067202 */ /* 0x004fe40000000f00 */
[----:B------:R-:W-:Y:S02]  /*dd20*/  FMNMX.FTZ R2, R154, R2, !PT ;  /* 0x000000029a027209 */ /* 0x000fe40007810000 */
[----:B------:R-:W-:Y:S02]  /*dd30*/  MOV R5, R172 ;  /* 0x000000ac00057202 */ /* 0x000fe40000000f00 */
        /* <DEDUP_REMOVED lines=74> */
[--C-:B------:R-:W-:Y:S01]  /*e1e0*/  FFMA.FTZ R60, R57, c[0x0][0x23c], -R79.reuse ;  /* 0x00008f00393c7a23 */ /* 0x100fe2000001084f */
[----:B------:R-:W-:Y:S01]  /*e1f0*/  SHF.L.U32 R224, R3, 0x1, RZ ;  /* 0x0000000103e07819 */ /* 0x000fe200000006ff */
[--C-:B------:R-:W-:Y:S01]  /*e200*/  FFMA.FTZ R57, R6, c[0x0][0x23c], -R79.reuse ;  /* 0x00008f0006397a23 */ /* 0x100fe2000001084f */
[----:B------:R-:W-:Y:S01]  /*e210*/  FMNMX.FTZ R0, R155, R0, !PT ;  /* 0x000000009b007209 */ /* 0x000fe20007810000 */
[--C-:B------:R-:W-:Y:S01]  /*e220*/  FFMA.FTZ R46, R5, c[0x0][0x23c], -R79.reuse ;  /* 0x00008f00052e7a23 */ /* 0x100fe2000001084f */
[----:B------:R-:W-:Y:S01]  /*e230*/  MUFU.EX2 R73, R73 ;  /* 0x0000004900497308 */ /* 0x000fe20000000800 */
        /* <DEDUP_REMOVED lines=10> */
[----:B-1----:R-:W-:Y:S01]  /*e2e0*/  LDSM.16.MT88.4 R12, [R223+0x5000] ;  /* 0x00500000df0c783b */ /* 0x002fe20000004200 */
[----:B------:R-:W-:-:S02]  /*e2f0*/  FFMA.FTZ R160, R182, c[0x0][0x23c], -R79 ;  /* 0x00008f00b6a07a23 */ /* 0x000fc4000001084f */
[----:B------:R-:W-:Y:S01]  /*e300*/  FMNMX.FTZ R0, R146, R0, !PT ;  /* 0x0000000092007209 */ /* 0x000fe20007810000 */
[----:B------:R-:W-:Y:S01]  /*e310*/  LDSM.16.MT88.4 R36, [R224+0x5400] ;  /* 0x00540000e024783b */ /* 0x000fe20000004200 */
[----:B------:R-:W1:Y:S01]  /*e320*/  MUFU.EX2 R173, R173 ;  /* 0x000000ad00ad7308 */ /* 0x000e620000000800 */
[--C-:B------:R-:W-:Y:S01]  /*e330*/  FFMA.FTZ R157, R183, c[0x0][0x23c], -R79.reuse ;  /* 0x00008f00b79d7a23 */ /* 0x100fe2000001084f */
[----:B------:R-:W-:Y:S01]  /*e340*/  FMNMX.FTZ R0, R145, R0, !PT ;  /* 0x0000000091007209 */ /* 0x000fe20007810000 */
[--C-:B------:R-:W-:Y:S01]  /*e350*/  FFMA.FTZ R156, R184, c[0x0][0x23c], -R79.reuse ;  /* 0x00008f00b89c7a23 */ /* 0x100fe2000001084f */
[----:B------:R-:W-:Y:S01]  /*e360*/  LDSM.16.MT88.4 R16, [R223+0x5400] ;  /* 0x00540000df10783b */ /* 0x000fe20000004200 */
        /* <DEDUP_REMOVED lines=10> */
[----:B------:R-:W2:Y:S01]  /*e410*/  MUFU.EX2 R161, R161 ;  /* 0x000000a100a17308 */ /* 0x000ea20000000800 */
        /* <DEDUP_REMOVED lines=35> */
[----:B------:R-:W-:Y:S01]  /*e650*/  FADD.FTZ R172, R173, R172 ;  /* 0x000000acadac7221 */ /* 0x000fe20000010000 */
        /* <DEDUP_REMOVED lines=10> */
[----:B------:R-:W-:Y:S02]  /*e700*/  FADD.FTZ R172, R166, R172 ;  /* 0x000000aca6ac7221 */ /* 0x000fe40000010000 */
[--C-:B------:R-:W-:Y:S01]  /*e710*/  FFMA.FTZ R65, R64, c[0x0][0x23c], -R79.reuse ;  /* 0x00008f0040417a23 */ /* 0x100fe2000001084f */
[----:B------:R-:W-:Y:S01]  /*e720*/  FMNMX.FTZ R0, R114, R0, !PT ;  /* 0x0000000072007209 */ /* 0x000fe20007810000 */
[----:B------:R-:W-:Y:S01]  /*e730*/  MUFU.EX2 R128, R128 ;  /* 0x0000008000807308 */ /* 0x000fe20000000800 */
[----:B------:R-:W-:Y:S02]  /*e740*/  FADD.FTZ R172, R161, R172 ;  /* 0x000000aca1ac7221 */ /* 0x000fe40000010000 */
        /* <DEDUP_REMOVED lines=26> */
[----:B------:R-:W-:Y:S01]  /*e8f0*/  FFMA.FTZ R243, R55, c[0x0][0x23c], -R79 ;  /* 0x00008f0037f37a23 */ /* 0x000fe2000001084f */
        /* <DEDUP_REMOVED lines=51> */
[----:B------:R-:W-:-:S05]  /*ec30*/  FSEL R45, R45, RZ, P0 ;  /* 0x000000ff2d2d7208 */ /* 0x000fca0000000000 */
[----:B------:R-:W-:Y:S01]  /*ec40*/  MUFU.EX2 R66, R66 ;  /* 0x0000004200427308 */ /* 0x000fe20000000800 */
        /* <DEDUP_REMOVED lines=9> */
[----:B------:R-:W2:Y:S01]  /*ece0*/  MUFU.EX2 R167, R167 ;  /* 0x000000a700a77308 */ /* 0x000ea20000000800 */
[--C-:B------:R-:W-:Y:S02]  /*ecf0*/  FFMA.FTZ R162, R28, c[0x0][0x23c], -R45.reuse ;  /* 0x00008f001ca27a23 */ /* 0x100fe4000001082d */
[----:B------:R-:W3:Y:S01]  /*ed00*/  LDSM.16.MT88.4 R28, [R224+0x5800] ;  /* 0x00580000e01c783b */ /* 0x000ee20000004200 */
[--C-:B------:R-:W-:Y:S02]  /*ed10*/  FFMA.FTZ R147, R147, c[0x0][0x23c], -R45.reuse ;  /* 0x00008f0093937a23 */ /* 0x100fe4000001082d */
[--C-:B------:R-:W-:Y:S02]  /*ed20*/  FFMA.FTZ R146, R146, c[0x0][0x23c], -R45.reuse ;  /* 0x00008f0092927a23 */ /* 0x100fe4000001082d */
[----:B------:R-:W-:Y:S01]  /*ed30*/  MUFU.EX2 R165, R165 ;  /* 0x000000a500a57308 */ /* 0x000fe20000000800 */
[----:B------:R-:W-:-:S02]  /*ed40*/  FFMA.FTZ R145, R145, c[0x0][0x23c], -R45 ;  /* 0x00008f0091917a23 */ /* 0x000fc4000001082d */
[--C-:B------:R-:W-:Y:S02]  /*ed50*/  FFMA.FTZ R168, R144, c[0x0][0x23c], -R45.reuse ;  /* 0x00008f0090a87a23 */ /* 0x100fe4000001082d */
[--C-:B------:R-:W-:Y:S02]  /*ed60*/  FFMA.FTZ R142, R142, c[0x0][0x23c], -R45.reuse ;  /* 0x00008f008e8e7a23 */ /* 0x100fe4000001082d */
[--C-:B------:R-:W-:Y:S01]  /*ed70*/  FFMA.FTZ R144, R141, c[0x0][0x23c], -R45.reuse ;  /* 0x00008f008d907a23 */ /* 0x100fe2000001082d */
[----:B------:R-:W4:Y:S01]  /*ed80*/  MUFU.EX2 R163, R163 ;  /* 0x000000a300a37308 */ /* 0x000f220000000800 */
[----:B--2---:R-:W-:Y:S01]  /*ed90*/  F2FP.BF16.PACK_AB R21, R167, R171 ;  /* 0x000000aba715723e */ /* 0x004fe200000010ff */
        /* <DEDUP_REMOVED lines=9> */
[----:B------:R-:W2:Y:S01]  /*ee30*/  MUFU.EX2 R159, R159 ;  /* 0x0000009f009f7308 */ /* 0x000ea20000000800 */
        /* <DEDUP_REMOVED lines=13> */
[----:B------:R-:W-:Y:S02]  /*ef10*/  FFMA.FTZ R116, R116, c[0x0][0x23c], -R45 ;  /* 0x00008f0074747a23 */ /* 0x000fe4000001082d */
[----:B------:R-:W-:Y:S01]  /*ef20*/  FADD.FTZ R167, R171, R167 ;  /* 0x000000a7aba77221 */ /* 0x000fe20000010000 */
[C---:B------:R-:W-:Y:S01]  /*ef30*/  HMMA.16816.F32.BF16 R24, R20.reuse, R12, RZ ;  /* 0x0000000c1418723c */ /* 0x040fe200000418ff */
[----:B------:R-:W-:Y:S01]  /*ef40*/  FFMA.FTZ R114, R175, c[0x0][0x23c], -R79 ;  /* 0x00008f00af727a23 */ /* 0x000fe2000001084f */
[----:B------:R-:W4:Y:S01]  /*ef50*/  MUFU.EX2 R162, R162 ;  /* 0x000000a200a27308 */ /* 0x000f220000000800 */
[--C-:B------:R-:W-:Y:S02]  /*ef60*/  FFMA.FTZ R113, R113, c[0x0][0x23c], -R45.reuse ;  /* 0x00008f0071717a23 */ /* 0x100fe4000001082d */
[--C-:B------:R-:W-:Y:S02]  /*ef70*/  FFMA.FTZ R112, R112, c[0x0][0x23c], -R45.reuse ;  /* 0x00008f0070707a23 */ /* 0x100fe4000001082d */
[----:B------:R-:W-:Y:S01]  /*ef80*/  F2FP.BF16.PACK_AB R12, R157, R160 ;  /* 0x000000a09d0c723e */ /* 0x000fe200000010ff */
[----:B------:R-:W-:Y:S01]  /*ef90*/  HMMA.16816.F32.BF16 R20, R20, R14, RZ ;  /* 0x0000000e1414723c */ /* 0x000fe200000418ff */
[----:B--2---:R-:W-:Y:S01]  /*efa0*/  F2FP.BF16.PACK_AB R13, R159, R164 ;  /* 0x000000a49f0d723e */ /* 0x004fe200000010ff */
[----:B------:R-:W2:Y:S01]  /*efb0*/  MUFU.EX2 R147, R147 ;  /* 0x0000009300937308 */ /* 0x000ea20000000800 */
[----:B------:R-:W-:-:S02]  /*efc0*/  FFMA.FTZ R111, R111, c[0x0][0x23c], -R45 ;  /* 0x00008f006f6f7a23 */ /* 0x000fc4000001082d */
[----:B------:R-:W-:Y:S02]  /*efd0*/  FFMA.FTZ R175, R110, c[0x0][0x23c], -R45 ;  /* 0x00008f006eaf7a23 */ /* 0x000fe4000001082d */
[----:B------:R-:W-:Y:S01]  /*efe0*/  F2FP.BF16.PACK_AB R14, R154, R156 ;  /* 0x0000009c9a0e723e */ /* 0x000fe200000010ff */
[----:B------:R-:W-:Y:S01]  /*eff0*/  FADD.FTZ R165, R165, R167 ;  /* 0x000000a7a5a57221 */ /* 0x000fe20000010000 */
[----:B-1----:R-:W-:Y:S01]  /*f000*/  F2FP.BF16.PACK_AB R15, R158, R155 ;  /* 0x0000009b9e0f723e */ /* 0x002fe200000010ff */
[----:B------:R-:W-:Y:S01]  /*f010*/  MUFU.EX2 R146, R146 ;  /* 0x0000009200927308 */ /* 0x000fe20000000800 */
[----:B------:R-:W-:Y:S02]  /*f020*/  FADD.FTZ R160, R160, R172 ;  /* 0x000000aca0a07221 */ /* 0x000fe40000010000 */
[----:B------:R-:W-:Y:S02]  /*f030*/  FADD.FTZ R165, R163, R165 ;  /* 0x000000a5a3a57221 */ /* 0x000fe40000010000 */
[----:B------:R-:W-:Y:S01]  /*f040*/  FADD.FTZ R160, R157, R160 ;  /* 0x000000a09da07221 */ /* 0x000fe20000010000 */
[----:B------:R-:W-:Y:S01]  /*f050*/  HMMA.16816.F32.BF16 R8, R12, R36, R8 ;  /* 0x000000240c08723c */ /* 0x000fe20000041808 */
[----:B------:R-:W-:Y:S01]  /*f060*/  FADD.FTZ R164, R164, R165 ;  /* 0x000000a5a4a47221 */ /* 0x000fe20000010000 */
[----:B------:R-:W1:Y:S01]  /*f070*/  MUFU.EX2 R145, R145 ;  /* 0x0000009100917308 */ /* 0x000e620000000800 */
[----:B------:R-:W-:-:S02]  /*f080*/  FADD.FTZ R156, R156, R160 ;  /* 0x000000a09c9c7221 */ /* 0x000fc40000010000 */
[----:B------:R-:W-:Y:S02]  /*f090*/  FADD.FTZ R164, R159, R164 ;  /* 0x000000a49fa47221 */ /* 0x000fe40000010000 */
[----:B------:R-:W-:Y:S01]  /*f0a0*/  FADD.FTZ R156, R154, R156 ;  /* 0x0000009c9a9c7221 */ /* 0x000fe20000010000 */
[C---:B------:R-:W-:Y:S01]  /*f0b0*/  HMMA.16816.F32.BF16 R4, R12.reuse, R38, R4 ;  /* 0x000000260c04723c */ /* 0x040fe20000041804 */
[----:B------:R-:W5:Y:S01]  /*f0c0*/  LDSM.16.MT88.4 R36, [R223+0x5800] ;  /* 0x00580000df24783b */ /* 0x000f620000004200 */
[----:B------:R-:W1:Y:S01]  /*f0d0*/  MUFU.EX2 R168, R168 ;  /* 0x000000a800a87308 */ /* 0x000e620000000800 */
[----:B------:R-:W-:Y:S02]  /*f0e0*/  FADD.FTZ R164, R155, R164 ;  /* 0x000000a49ba47221 */ /* 0x000fe40000010000 */
[----:B------:R-:W-:Y:S02]  /*f0f0*/  FFMA.FTZ R110, R174, c[0x0][0x23c], -R79 ;  /* 0x00008f00ae6e7a23 */ /* 0x000fe4000001084f */
[----:B------:R-:W-:Y:S01]  /*f100*/  FADD.FTZ R158, R158, R164 ;  /* 0x000000a49e9e7221 */ /* 0x000fe20000010000 */
[----:B------:R-:W-:Y:S01]  /*f110*/  HMMA.16816.F32.BF16 R24, R12, R16, R24 ;  /* 0x000000100c18723c */ /* 0x000fe20000041818 */
[----:B------:R-:W-:Y:S01]  /*f120*/  FFMA.FTZ R109, R109, c[0x0][0x23c], -R45 ;  /* 0x00008f006d6d7a23 */ /* 0x000fe2000001082d */
[----:B------:R-:W1:Y:S01]  /*f130*/  MUFU.EX2 R142, R142 ;  /* 0x0000008e008e7308 */ /* 0x000e620000000800 */
[----:B----4-:R-:W-:-:S02]  /*f140*/  FADD.FTZ R158, R162, R158 ;  /* 0x0000009ea29e7221 */ /* 0x010fc40000010000 */
[--C-:B------:R-:W-:Y:S02]  /*f150*/  FFMA.FTZ R107, R107, c[0x0][0x23c], -R45.reuse ;  /* 0x00008f006b6b7a23 */ /* 0x100fe4000001082d */
[--C-:B------:R-:W-:Y:S01]  /*f160*/  FFMA.FTZ R174, R106, c[0x0][0x23c], -R45.reuse ;  /* 0x00008f006aae7a23 */ /* 0x100fe2000001082d */
[----:B------:R-:W-:Y:S01]  /*f170*/  HMMA.16816.F32.BF16 R20, R12, R18, R20 ;  /* 0x000000120c14723c */ /* 0x000fe20000041814 */
[----:B------:R-:W4:Y:S01]  /*f180*/  LDSM.16.MT88.4 R16, [R224+0x5c00] ;  /* 0x005c0000e010783b */ /* 0x000f220000004200 */
[----:B------:R-:W-:Y:S01]  /*f190*/  MUFU.EX2 R144, R144 ;  /* 0x0000009000907308 */ /* 0x000fe20000000800 */
[----:B------:R-:W-:Y:S02]  /*f1a0*/  FFMA.FTZ R108, R108, c[0x0][0x23c], -R45 ;  /* 0x00008f006c6c7a23 */ /* 0x000fe4000001082d */
        /* <DEDUP_REMOVED lines=8> */
[----:B------:R-:W-:-:S02]  /*f230*/  FADD.FTZ R147, R147, R158 ;  /* 0x0000009e93937221 */ /* 0x000fc40000010000 */
[----:B------:R-:W-:Y:S02]  /*f240*/  FADD.FTZ R129, R129, R131 ;  /* 0x0000008381817221 */ /* 0x000fe40000010000 */
[----:B------:R-:W-:Y:S01]  /*f250*/  MUFU.EX2 R140, R140 ;  /* 0x0000008c008c7308 */ /* 0x000fe20000000800 */
[----:B------:R-:W-:Y:S01]  /*f260*/  FADD.FTZ R147, R146, R147 ;  /* 0x0000009392937221 */ /* 0x000fe20000010000 */
[C---:B---3--:R-:W-:Y:S01]  /*f270*/  HMMA.16816.F32.BF16 R8, R12.reuse, R28, R8 ;  /* 0x0000001c0c08723c */ /* 0x048fe20000041808 */
        /* <DEDUP_REMOVED lines=16> */
[--C-:B------:R-:W-:Y:S01]  /*f380*/  FFMA.FTZ R91, R91, c[0x0][0x23c], -R45.reuse ;  /* 0x00008f005b5b7a23 */ /* 0x100fe2000001082d */
[----:B------:R-:W-:Y:S01]  /*f390*/  HMMA.16816.F32.BF16 R20, R12, R38, R20 ;  /* 0x000000260c14723c */ /* 0x000fe20000041814 */
[----:B------:R-:W1:Y:S01]  /*f3a0*/  LDSM.16.MT88.4 R36, [R224+0x6000] ;  /* 0x00600000e024783b */ /* 0x000e620000004200 */
[----:B------:R-:W-:-:S02]  /*f3b0*/  FFMA.FTZ R90, R90, c[0x0][0x23c], -R45 ;  /* 0x00008f005a5a7a23 */ /* 0x000fc4000001082d */
[--C-:B------:R-:W-:Y:S02]  /*f3c0*/  FFMA.FTZ R141, R202, c[0x0][0x23c], -R79.reuse ;  /* 0x00008f00ca8d7a23 */ /* 0x100fe4000001084f */
[----:B------:R-:W-:Y:S01]  /*f3d0*/  MUFU.EX2 R176, R176 ;  /* 0x000000b000b07308 */ /* 0x000fe20000000800 */
[----:B------:R-:W-:Y:S01]  /*f3e0*/  F2FP.BF16.PACK_AB R12, R101, R123 ;  /* 0x0000007b650c723e */ /* 0x000fe200000010ff */
[----:B------:R-:W-:Y:S01]  /*f3f0*/  FFMA.FTZ R136, R194, c[0x0][0x23c], -R79 ;  /* 0x00008f00c2887a23 */ /* 0x000fe2000001084f */
[C---:B------:R-:W-:Y:S01]  /*f400*/  F2FP.BF16.PACK_AB R13, R142.reuse, R168 ;  /* 0x000000a88e0d723e */ /* 0x040fe200000010ff */
[----:B------:R-:W-:Y:S01]  /*f410*/  FADD.FTZ R142, R142, R145 ;  /* 0x000000918e8e7221 */ /* 0x000fe20000010000 */
[----:B------:R-:W-:Y:S01]  /*f420*/  F2FP.BF16.PACK_AB R14, R99, R100 ;  /* 0x00000064630e723e */ /* 0x000fe200000010ff */
[----:B------:R-:W-:Y:S01]  /*f430*/  FADD.FTZ R100, R100, R129 ;  /* 0x0000008164647221 */ /* 0x000fe20000010000 */
[----:B--2---:R-:W-:Y:S01]  /*f440*/  F2FP.BF16.PACK_AB R15, R143, R144 ;  /* 0x000000908f0f723e */ /* 0x004fe200000010ff */
[----:B------:R-:W2:Y:S01]  /*f450*/  MUFU.EX2 R133, R133 ;  /* 0x0000008500857308 */ /* 0x000ea20000000800 */
[----:B------:R-:W-:-:S02]  /*f460*/  FADD.FTZ R142, R144, R142 ;  /* 0x0000008e908e7221 */ /* 0x000fc40000010000 */
[----:B------:R-:W-:Y:S02]  /*f470*/  FADD.FTZ R100, R99, R100 ;  /* 0x0000006463647221 */ /* 0x000fe40000010000 */
[----:B------:R-:W-:Y:S01]  /*f480*/  FADD.FTZ R142, R143, R142 ;  /* 0x0000008e8f8e7221 */ /* 0x000fe20000010000 */
[C---:B----4-:R-:W-:Y:S01]  /*f490*/  HMMA.16816.F32.BF16 R8, R12.reuse, R16, R8 ;  /* 0x000000100c08723c */ /* 0x050fe20000041808 */
[--C-:B------:R-:W-:Y:S01]  /*f4a0*/  FFMA.FTZ R85, R85, c[0x0][0x23c], -R45.reuse ;  /* 0x00008f0055557a23 */ /* 0x100fe2000001082d */
[----:B------:R-:W-:Y:S01]  /*f4b0*/  MUFU.EX2 R135, R135 ;  /* 0x0000008700877308 */ /* 0x000fe20000000800 */
[--C-:B------:R-:W-:Y:S02]  /*f4c0*/  FFMA.FTZ R82, R82, c[0x0][0x23c], -R45.reuse ;  /* 0x00008f0052527a23 */ /* 0x100fe4000001082d */
[--C-:B------:R-:W-:Y:S02]  /*f4d0*/  FFMA.FTZ R80, R80, c[0x0][0x23c], -R45.reuse ;  /* 0x00008f0050507a23 */ /* 0x100fe4000001082d */
[----:B------:R-:W-:Y:S01]  /*f4e0*/  FFMA.FTZ R33, R33, c[0x0][0x23c], -R45 ;  /* 0x00008f0021217a23 */ /* 0x000fe2000001082d */
[----:B------:R-:W-:Y:S01]  /*f4f0*/  HMMA.16816.F32.BF16 R4, R12, R18, R4 ;  /* 0x000000120c04723c */ /* 0x000fe20000041804 */
[----:B------:R-:W4:Y:S01]  /*f500*/  LDSM.16.MT88.4 R16, [R223+0x6000] ;  /* 0x00600000df10783b */ /* 0x000f220000004200 */
[----:B------:R-:W1:Y:S01]  /*f510*/  MUFU.EX2 R134, R134 ;  /* 0x0000008600867308 */ /* 0x000e620000000800 */
[----:B------:R-:W-:-:S02]  /*f520*/  FFMA.FTZ R132, R188, c[0x0][0x23c], -R79 ;  /* 0x00008f00bc847a23 */ /* 0x000fc4000001084f */
[----:B------:R-:W-:Y:S02]  /*f530*/  FFMA.FTZ R118, R181, c[0x0][0x23c], -R79 ;  /* 0x00008f00b5767a23 */ /* 0x000fe4000001084f */
[--C-:B------:R-:W-:Y:S01]  /*f540*/  FFMA.FTZ R32, R32, c[0x0][0x23c], -R45.reuse ;  /* 0x00008f0020207a23 */ /* 0x100fe2000001082d */
[C---:B---3--:R-:W-:Y:S01]  /*f550*/  HMMA.16816.F32.BF16 R24, R12.reuse, R28, R24 ;  /* 0x0000001c0c18723c */ /* 0x048fe20000041818 */
[--C-:B------:R-:W-:Y:S01]  /*f560*/  FFMA.FTZ R41, R41, c[0x0][0x23c], -R45.reuse ;  /* 0x00008f0029297a23 */ /* 0x100fe2000001082d */
[----:B------:R-:W3:Y:S01]  /*f570*/  MUFU.EX2 R121, R121 ;  /* 0x0000007900797308 */ /* 0x000ee20000000800 */
[--C-:B------:R-:W-:Y:S02]  /*f580*/  FFMA.FTZ R40, R40, c[0x0][0x23c], -R45.reuse ;  /* 0x00008f0028287a23 */ /* 0x100fe4000001082d */
[----:B------:R-:W-:Y:S02]  /*f590*/  FFMA.FTZ R43, R43, c[0x0][0x23c], -R45 ;  /* 0x00008f002b2b7a23 */ /* 0x000fe4000001082d */
[----:B------:R-:W-:Y:S01]  /*f5a0*/  FFMA.FTZ R102, R139, c[0x0][0x23c], -R79 ;  /* 0x00008f008b667a23 */ /* 0x000fe2000001084f */
[----:B------:R-:W-:Y:S01]  /*f5b0*/  HMMA.16816.F32.BF16 R20, R12, R30, R20 ;  /* 0x0000001e0c14723c */ /* 0x000fe20000041814 */
[----:B------:R-:W2:Y:S01]  /*f5c0*/  LDSM.16.MT88.4 R28, [R224+0x6400] ;  /* 0x00640000e01c783b */ /* 0x000ea20000004200 */
[----:B------:R-:W2:Y:S01]  /*f5d0*/  MUFU.EX2 R120, R120 ;  /* 0x0000007800787308 */ /* 0x000ea20000000800 */
[----:B------:R-:W-:-:S02]  /*f5e0*/  FFMA.FTZ R42, R42, c[0x0][0x23c], -R45 ;  /* 0x00008f002a2a7a23 */ /* 0x000fc4000001082d */
[----:B------:R-:W-:Y:S02]  /*f5f0*/  FFMA.FTZ R49, R49, c[0x0][0x23c], -R45 ;  /* 0x00008f0031317a23 */ /* 0x000fe4000001082d */
[----:B------:R-:W-:Y:S01]  /*f600*/  F2FP.BF16.PACK_AB R12, R94, R95 ;  /* 0x0000005f5e0c723e */ /* 0x000fe200000010ff */
[----:B------:R-:W-:Y:S01]  /*f610*/  FADD.FTZ R95, R95, R100 ;  /* 0x000000645f5f7221 */ /* 0x000fe20000010000 */
[----:B-1----:R-:W-:Y:S01]  /*f620*/  F2FP.BF16.PACK_AB R13, R138, R140 ;  /* 0x0000008c8a0d723e */ /* 0x002fe200000010ff */
[----:B------:R-:W-:Y:S01]  /*f630*/  MUFU.EX2 R119, R119 ;  /* 0x0000007700777308 */ /* 0x000fe20000000800 */
[----:B------:R-:W-:Y:S01]  /*f640*/  F2FP.BF16.PACK_AB R14, R92, R93 ;  /* 0x0000005d5c0e723e */ /* 0x000fe200000010ff */
[----:B------:R-:W-:Y:S01]  /*f650*/  FADD.FTZ R140, R140, R142 ;  /* 0x0000008e8c8c7221 */ /* 0x000fe20000010000 */
[----:B-----5:R-:W-:Y:S01]  /*f660*/  F2FP.BF16.PACK_AB R15, R169, R137 ;  /* 0x00000089a90f723e */ /* 0x020fe200000010ff */
[----:B------:R-:W-:Y:S02]  /*f670*/  FADD.FTZ R95, R94, R95 ;  /* 0x0000005f5e5f7221 */ /* 0x000fe40000010000 */
[----:B------:R-:W-:-:S02]  /*f680*/  FADD.FTZ R140, R138, R140 ;  /* 0x0000008c8a8c7221 */ /* 0x000fc40000010000 */
[----:B------:R-:W1:Y:S01]  /*f690*/  MUFU.EX2 R177, R177 ;  /* 0x000000b100b17308 */ /* 0x000e620000000800 */
[----:B------:R-:W-:Y:S01]  /*f6a0*/  FADD.FTZ R93, R93, R95 ;  /* 0x0000005f5d5d7221 */ /* 0x000fe20000010000 */
[C---:B------:R-:W-:Y:S01]  /*f6b0*/  HMMA.16816.F32.BF16 R8, R12.reuse, R36, R8 ;  /* 0x000000240c08723c */ /* 0x040fe20000041808 */
[----:B------:R-:W-:Y:S02]  /*f6c0*/  FADD.FTZ R137, R137, R140 ;  /* 0x0000008c89897221 */ /* 0x000fe40000010000 */
[----:B------:R-:W-:Y:S02]  /*f6d0*/  FADD.FTZ R93, R92, R93 ;  /* 0x0000005d5c5d7221 */ /* 0x000fe40000010000 */
[----:B------:R-:W-:Y:S01]  /*f6e0*/  FADD.FTZ R137, R169, R137 ;  /* 0x00000089a9897221 */ /* 0x000fe20000010000 */
[----:B------:R-:W5:Y:S01]  /*f6f0*/  MUFU.EX2 R117, R117 ;  /* 0x0000007500757308 */ /* 0x000f620000000800 */
[----:B------:R-:W-:Y:S01]  /*f700*/  FADD.FTZ R93, R89, R93 ;  /* 0x0000005d595d7221 */ /* 0x000fe20000010000 */
[----:B------:R-:W-:Y:S01]  /*f710*/  HMMA.16816.F32.BF16 R4, R12, R38, R4 ;  /* 0x000000260c04723c */ /* 0x000fe20000041804 */
[----:B------:R-:W1:Y:S01]  /*f720*/  LDSM.16.MT88.4 R36, [R223+0x6400] ;  /* 0x00640000df24783b */ /* 0x000e620000004200 */
[----:B------:R-:W-:-:S02]  /*f730*/  FFMA.FTZ R48, R48, c[0x0][0x23c], -R45 ;  /* 0x00008f0030307a23 */ /* 0x000fc4000001082d */
[--C-:B------:R-:W-:Y:S02]  /*f740*/  FFMA.FTZ R47, R47, c[0x0][0x23c], -R45.reuse ;  /* 0x00008f002f2f7a23 */ /* 0x100fe4000001082d */
[----:B------:R-:W1:Y:S01]  /*f750*/  MUFU.EX2 R115, R115 ;  /* 0x0000007300737308 */ /* 0x000e620000000800 */
[--C-:B------:R-:W-:Y:S01]  /*f760*/  FFMA.FTZ R50, R50, c[0x0][0x23c], -R45.reuse ;  /* 0x00008f0032327a23 */ /* 0x100fe2000001082d */
[C---:B----4-:R-:W-:Y:S01]  /*f770*/  HMMA.16816.F32.BF16 R24, R12.reuse, R16, R24 ;  /* 0x000000100c18723c */ /* 0x050fe20000041818 */
[--C-:B------:R-:W-:Y:S02]  /*f780*/  FFMA.FTZ R54, R54, c[0x0][0x23c], -R45.reuse ;  /* 0x00008f0036367a23 */ /* 0x100fe4000001082d */
[--C-:B------:R-:W-:Y:S02]  /*f790*/  FFMA.FTZ R53, R53, c[0x0][0x23c], -R45.reuse ;  /* 0x00008f0035357a23 */ /* 0x100fe4000001082d */
[----:B------:R-:W-:Y:S01]  /*f7a0*/  FFMA.FTZ R242, R52, c[0x0][0x23c], -R45 ;  /* 0x00008f0034f27a23 */ /* 0x000fe2000001082d */
[----:B------:R-:W-:Y:S02]  /*f7b0*/  MUFU.EX2 R178, R178 ;  /* 0x000000b200b27308 */ /* 0x000fe40000000800 */
[----:B------:R-:W-:Y:S01]  /*f7c0*/  HMMA.16816.F32.BF16 R20, R12, R18, R20 ;  /* 0x000000120c14723c */ /* 0x000fe20000041814 */
[----:B------:R-:W4:Y:S05]  /*f7d0*/  LDSM.16.MT88.4 R16, [R224+0x6800] ;  /* 0x00680000e010783b */ /* 0x000f2a0000004200 */
[----:B------:R-:W1:Y:S01]  /*f7e0*/  MUFU.EX2 R116, R116 ;  /* 0x0000007400747308 */ /* 0x000e620000000800 */
[C---:B------:R-:W-:Y:S01]  /*f7f0*/  F2FP.BF16.PACK_AB R12, R88.reuse, R89 ;  /* 0x00000059580c723e */ /* 0x040fe200000010ff */
[----:B------:R-:W-:Y:S01]  /*f800*/  FADD.FTZ R88, R88, R93 ;  /* 0x0000005d58587221 */ /* 0x000fe20000010000 */
[----:B--2---:R-:W-:Y:S01]  /*f810*/  F2FP.BF16.PACK_AB R13, R133, R176 ;  /* 0x000000b0850d723e */ /* 0x004fe200000010ff */
[----:B------:R-:W-:Y:S01]  /*f820*/  FADD.FTZ R176, R176, R137 ;  /* 0x00000089b0b07221 */ /* 0x000fe20000010000 */
[----:B------:R-:W-:Y:S01]  /*f830*/  F2FP.BF16.PACK_AB R14, R83, R86 ;  /* 0x00000056530e723e */ /* 0x000fe200000010ff */
[----:B------:R-:W-:Y:S01]  /*f840*/  FADD.FTZ R88, R86, R88 ;  /* 0x0000005856587221 */ /* 0x000fe20000010000 */
[----:B------:R-:W-:Y:S01]  /*f850*/  F2FP.BF16.PACK_AB R15, R134, R135 ;  /* 0x00000087860f723e */ /* 0x000fe200000010ff */
[----:B------:R-:W2:Y:S01]  /*f860*/  MUFU.EX2 R113, R113 ;  /* 0x0000007100717308 */ /* 0x000ea20000000800 */
[----:B------:R-:W-:-:S02]  /*f870*/  FADD.FTZ R176, R133, R176 ;  /* 0x000000b085b07221 */ /* 0x000fc40000010000 */
[----:B------:R-:W-:Y:S02]  /*f880*/  FADD.FTZ R83, R83, R88 ;  /* 0x0000005853537221 */ /* 0x000fe40000010000 */
[----:B------:R-:W-:Y:S01]  /*f890*/  FADD.FTZ R176, R135, R176 ;  /* 0x000000b087b07221 */ /* 0x000fe20000010000 */
[C---:B------:R-:W-:Y:S01]  /*f8a0*/  HMMA.16816.F32.BF16 R8, R12.reuse, R28, R8 ;  /* 0x0000001c0c08723c */ /* 0x040fe20000041808 */
[----:B------:R-:W-:Y:S01]  /*f8b0*/  FADD.FTZ R83, R81, R83 ;  /* 0x0000005351537221 */ /* 0x000fe20000010000 */
[----:B------:R-:W2:Y:S01]  /*f8c0*/  MUFU.EX2 R112, R112 ;  /* 0x0000007000707308 */ /* 0x000ea20000000800 */
[----:B------:R-:W-:Y:S02]  /*f8d0*/  FADD.FTZ R134, R134, R176 ;  /* 0x000000b086867221 */ /* 0x000fe40000010000 */
[C---:B------:R-:W-:Y:S02]  /*f8e0*/  FADD.FTZ R83, R78.reuse, R83 ;  /* 0x000000534e537221 */ /* 0x040fe40000010000 */
[----:B---3--:R-:W-:Y:S01]  /*f8f0*/  FADD.FTZ R134, R121, R134 ;  /* 0x0000008679867221 */ /* 0x008fe20000010000 */
[C---:B------:R-:W-:Y:S01]  /*f900*/  HMMA.16816.F32.BF16 R4, R12.reuse, R30, R4 ;  /* 0x0000001e0c04723c */ /* 0x040fe20000041804 */
[----:B------:R-:W3:Y:S01]  /*f910*/  LDSM.16.MT88.4 R28, [R223+0x6800] ;  /* 0x00680000df1c783b */ /* 0x000ee20000004200 */
[----:B------:R-:W-:Y:S06]  /*f920*/  MUFU.EX2 R111, R111 ;  /* 0x0000006f006f7308 */ /* 0x000fec0000000800 */
[C---:B-1----:R-:W-:Y:S02]  /*f930*/  HMMA.16816.F32.BF16 R24, R12.reuse, R36, R24 ;  /* 0x000000240c18723c */ /* 0x042fe40000041818 */
[----:B------:R-:W1:Y:S06]  /*f940*/  MUFU.EX2 R175, R175 ;  /* 0x000000af00af7308 */ /* 0x000e6c0000000800 */
[----:B------:R-:W-:Y:S01]  /*f950*/  HMMA.16816.F32.BF16 R20, R12, R38, R20 ;  /* 0x000000260c14723c */ /* 0x000fe20000041814 */
[----:B------:R-:W1:Y:S01]  /*f960*/  LDSM.16.MT88.4 R36, [R224+0x6c00] ;  /* 0x006c0000e024783b */ /* 0x000e620000004200 */
[----:B------:R-:W-:Y:S05]  /*f970*/  MUFU.EX2 R65, R65 ;  /* 0x0000004100417308 */ /* 0x000fea0000000800 */
[----:B------:R-:W-:-:S02]  /*f980*/  F2FP.BF16.PACK_AB R12, R78, R81 ;  /* 0x000000514e0c723e */ /* 0x000fc400000010ff */
[----:B------:R-:W-:Y:S01]  /*f990*/  F2FP.BF16.PACK_AB R13, R120, R121 ;  /* 0x00000079780d723e */ /* 0x000fe200000010ff */
[----:B------:R-:W-:Y:S01]  /*f9a0*/  MUFU.EX2 R64, R64 ;  /* 0x0000004000407308 */ /* 0x000fe20000000800 */
[----:B------:R-:W-:Y:S01]  /*f9b0*/  F2FP.BF16.PACK_AB R14, R76, R77 ;  /* 0x0000004d4c0e723e */ /* 0x000fe200000010ff */
[----:B------:R-:W-:Y:S01]  /*f9c0*/  FADD.FTZ R120, R120, R134 ;  /* 0x0000008678787221 */ /* 0x000fe20000010000 */
[----:B------:R-:W-:Y:S01]  /*f9d0*/  F2FP.BF16.PACK_AB R15, R177, R119 ;  /* 0x00000077b10f723e */ /* 0x000fe200000010ff */
[----:B------:R-:W-:Y:S02]  /*f9e0*/  FADD.FTZ R77, R77, R83 ;  /* 0x000000534d4d7221 */ /* 0x000fe40000010000 */
[----:B------:R-:W-:Y:S02]  /*f9f0*/  FADD.FTZ R120, R119, R120 ;  /* 0x0000007877787221 */ /* 0x000fe40000010000 */
[----:B------:R-:W1:Y:S01]  /*fa00*/  MUFU.EX2 R109, R109 ;  /* 0x0000006d006d7308 */ /* 0x000e620000000800 */
[----:B------:R-:W-:Y:S01]  /*fa10*/  FADD.FTZ R77, R76, R77 ;  /* 0x0000004d4c4d7221 */ /* 0x000fe20000010000 */
[----:B----4-:R-:W-:Y:S01]  /*fa20*/  HMMA.16816.F32.BF16 R8, R12, R16, R8 ;  /* 0x000000100c08723c */ /* 0x010fe20000041808 */
[----:B------:R-:W-:-:S04]  /*fa30*/  FADD.FTZ R177, R177, R120 ;  /* 0x00000078b1b17221 */ /* 0x000fc80000010000 */
[----:B-----5:R-:W-:Y:S01]  /*fa40*/  FADD.FTZ R177, R117, R177 ;  /* 0x000000b175b17221 */ /* 0x020fe20000010000 */
[----:B------:R-:W4:Y:S02]  /*fa50*/  MUFU.EX2 R107, R107 ;  /* 0x0000006b006b7308 */ /* 0x000f240000000800 */
[----:B------:R-:W-:Y:S01]  /*fa60*/  HMMA.16816.F32.BF16 R4, R12, R18, R4 ;  /* 0x000000120c04723c */ /* 0x000fe20000041804 */
[----:B------:R-:W5:Y:S01]  /*fa70*/  LDSM.16.MT88.4 R16, [R223+0x6c00] ;  /* 0x006c0000df10783b */ /* 0x000f620000004200 */
[----:B------:R-:W-:-:S04]  /*fa80*/  FADD.FTZ R177, R115, R177 ;  /* 0x000000b173b17221 */ /* 0x000fc80000010000 */
[----:B------:R-:W-:Y:S02]  /*fa90*/  MUFU.EX2 R174, R174 ;  /* 0x000000ae00ae7308 */ /* 0x000fe40000000800 */
[C---:B---3--:R-:W-:Y:S06]  /*faa0*/  HMMA.16816.F32.BF16 R24, R12.reuse, R28, R24 ;  /* 0x0000001c0c18723c */ /* 0x048fec0000041818 */
[----:B------:R-:W3:Y:S02]  /*fab0*/  MUFU.EX2 R108, R108 ;  /* 0x0000006c006c7308 */ /* 0x000ee40000000800 */
[----:B------:R-:W-:Y:S01]  /*fac0*/  HMMA.16816.F32.BF16 R20, R12, R30, R20 ;  /* 0x0000001e0c14723c */ /* 0x000fe20000041814 */
[----:B------:R-:W3:Y:S05]  /*fad0*/  LDSM.16.MT88.4 R28, [R224+0x7000] ;  /* 0x00700000e01c783b */ /* 0x000eea0000004200 */
[----:B------:R-:W-:Y:S01]  /*fae0*/  MUFU.EX2 R63, R63 ;  /* 0x0000003f003f7308 */ /* 0x000fe20000000800 */
[----:B------:R-:W-:Y:S01]  /*faf0*/  F2FP.BF16.PACK_AB R12, R74, R75 ;  /* 0x0000004b4a0c723e */ /* 0x000fe200000010ff */
[----:B------:R-:W-:Y:S01]  /*fb00*/  FADD.FTZ R75, R75, R77 ;  /* 0x0000004d4b4b7221 */ /* 0x000fe20000010000 */
[----:B------:R-:W-:-:S02]  /*fb10*/  F2FP.BF16.PACK_AB R13, R115, R117 ;  /* 0x00000075730d723e */ /* 0x000fc400000010ff */
[----:B------:R-:W-:Y:S01]  /*fb20*/  F2FP.BF16.PACK_AB R14, R72, R73 ;  /* 0x00000049480e723e */ /* 0x000fe200000010ff */
[----:B------:R-:W-:Y:S01]  /*fb30*/  FADD.FTZ R75, R74, R75 ;  /* 0x0000004b4a4b7221 */ /* 0x000fe20000010000 */
[----:B------:R-:W-:Y:S01]  /*fb40*/  F2FP.BF16.PACK_AB R15, R116, R178 ;  /* 0x000000b2740f723e */ /* 0x000fe200000010ff */
[----:B------:R-:W-:Y:S01]  /*fb50*/  MUFU.EX2 R62, R62 ;  /* 0x0000003e003e7308 */ /* 0x000fe20000000800 */
[----:B------:R-:W-:Y:S02]  /*fb60*/  FADD.FTZ R178, R178, R177 ;  /* 0x000000b1b2b27221 */ /* 0x000fe40000010000 */
[----:B------:R-:W-:Y:S02]  /*fb70*/  FADD.FTZ R73, R73, R75 ;  /* 0x0000004b49497221 */ /* 0x000fe40000010000 */
[----:B------:R-:W-:Y:S01]  /*fb80*/  FADD.FTZ R178, R116, R178 ;  /* 0x000000b274b27221 */ /* 0x000fe20000010000 */
[----:B-1----:R-:W-:Y:S01]  /*fb90*/  HMMA.16816.F32.BF16 R8, R12, R36, R8 ;  /* 0x000000240c08723c */ /* 0x002fe20000041808 */
[----:B------:R-:W-:Y:S01]  /*fba0*/  FADD.FTZ R73, R72, R73 ;  /* 0x0000004948497221 */ /* 0x000fe20000010000 */
[----:B------:R-:W-:Y:S01]  /*fbb0*/  MUFU.EX2 R61, R61 ;  /* 0x0000003d003d7308 */ /* 0x000fe20000000800 */
[----:B--2---:R-:W-:-:S02]  /*fbc0*/  FADD.FTZ R178, R113, R178 ;  /* 0x000000b271b27221 */ /* 0x004fc40000010000 */
[----:B------:R-:W-:-:S03]  /*fbd0*/  FADD.FTZ R73, R71, R73 ;  /* 0x0000004947497221 */ /* 0x000fc60000010000 */
[C---:B------:R-:W-:Y:S01]  /*fbe0*/  HMMA.16816.F32.BF16 R4, R12.reuse, R38, R4 ;  /* 0x000000260c04723c */ /* 0x040fe20000041804 */
[----:B------:R-:W1:Y:S01]  /*fbf0*/  LDSM.16.MT88.4 R36, [R223+0x7000] ;  /* 0x00700000df24783b */ /* 0x000e620000004200 */
[----:B------:R-:W-:Y:S06]  /*fc00*/  MUFU.EX2 R60, R60 ;  /* 0x0000003c003c7308 */ /* 0x000fec0000000800 */
[C---:B-----5:R-:W-:Y:S02]  /*fc10*/  HMMA.16816.F32.BF16 R24, R12.reuse, R16, R24 ;  /* 0x000000100c18723c */ /* 0x060fe40000041818 */
[----:B------:R-:W2:Y:S05]  /*fc20*/  MUFU.EX2 R105, R105 ;  /* 0x0000006900697308 */ /* 0x000eaa0000000800 */
[----:B------:R-:W-:Y:S01]  /*fc30*/  F2FP.BF16.PACK_AB R16, R70, R71 ;  /* 0x000000474610723e */ /* 0x000fe200000010ff */
[----:B------:R-:W-:Y:S01]  /*fc40*/  HMMA.16816.F32.BF16 R20, R12, R18, R20 ;  /* 0x000000120c14723c */ /* 0x000fe20000041814 */
[----:B------:R-:W-:Y:S01]  /*fc50*/  F2FP.BF16.PACK_AB R17, R112, R113 ;  /* 0x000000717011723e */ /* 0x000fe200000010ff */
[----:B------:R-:W5:Y:S01]  /*fc60*/  LDSM.16.MT88.4 R12, [R224+0x7400] ;  /* 0x00740000e00c783b */ /* 0x000f620000004200 */
[----:B------:R-:W1:Y:S01]  /*fc70*/  MUFU.EX2 R104, R104 ;  /* 0x0000006800687308 */ /* 0x000e620000000800 */
[----:B------:R-:W-:-:S02]  /*fc80*/  FADD.FTZ R70, R70, R73 ;  /* 0x0000004946467221 */ /* 0x000fc40000010000 */
[----:B------:R-:W-:Y:S01]  /*fc90*/  FADD.FTZ R112, R112, R178 ;  /* 0x000000b270707221 */ /* 0x000fe20000010000 */
[C---:B------:R-:W-:Y:S01]  /*fca0*/  F2FP.BF16.PACK_AB R18, R68.reuse, R69 ;  /* 0x000000454412723e */ /* 0x040fe200000010ff */
[----:B------:R-:W-:Y:S01]  /*fcb0*/  FADD.FTZ R70, R69, R70 ;  /* 0x0000004645467221 */ /* 0x000fe20000010000 */
[----:B------:R-:W-:Y:S01]  /*fcc0*/  F2FP.BF16.PACK_AB R19, R175, R111 ;  /* 0x0000006faf13723e */ /* 0x000fe200000010ff */
[----:B------:R-:W-:Y:S01]  /*fcd0*/  FADD.FTZ R112, R111, R112 ;  /* 0x000000706f707221 */ /* 0x000fe20000010000 */
[----:B------:R-:W-:Y:S01]  /*fce0*/  MUFU.EX2 R170, R170 ;  /* 0x000000aa00aa7308 */ /* 0x000fe20000000800 */
[----:B------:R-:W-:Y:S02]  /*fcf0*/  FADD.FTZ R70, R68, R70 ;  /* 0x0000004644467221 */ /* 0x000fe40000010000 */
[----:B------:R-:W-:Y:S02]  /*fd00*/  FADD.FTZ R175, R175, R112 ;  /* 0x00000070afaf7221 */ /* 0x000fe40000010000 */
[C---:B---3--:R-:W-:Y:S02]  /*fd10*/  HMMA.16816.F32.BF16 R8, R16.reuse, R28, R8 ;  /* 0x0000001c1008723c */ /* 0x048fe40000041808 */
[----:B------:R-:W-:Y:S01]  /*fd20*/  FADD.FTZ R175, R109, R175 ;  /* 0x000000af6daf7221 */ /* 0x000fe20000010000 */
[----:B------:R-:W3:Y:S05]  /*fd30*/  MUFU.EX2 R103, R103 ;  /* 0x0000006700677308 */ /* 0x000eea0000000800 */
[C---:B------:R-:W-:Y:S01]  /*fd40*/  HMMA.16816.F32.BF16 R4, R16.reuse, R30, R4 ;  /* 0x0000001e1004723c */ /* 0x040fe20000041804 */
[----:B------:R-:W3:Y:S02]  /*fd50*/  LDSM.16.MT88.4 R28, [R223+0x7400] ;  /* 0x00740000df1c783b */ /* 0x000ee40000004200 */
[----:B------:R-:W2:Y:S05]  /*fd60*/  MUFU.EX2 R59, R59 ;  /* 0x0000003b003b7308 */ /* 0x000eaa0000000800 */
[C---:B-1----:R-:W-:Y:S03]  /*fd70*/  HMMA.16816.F32.BF16 R24, R16.reuse, R36, R24 ;  /* 0x000000241018723c */ /* 0x042fe60000041818 */
[----:B------:R-:W-:Y:S04]  /*fd80*/  MUFU.EX2 R58, R58 ;  /* 0x0000003a003a7308 */ /* 0x000fe80000000800 */
[----:B------:R-:W-:Y:S01]  /*fd90*/  F2FP.BF16.PACK_AB R36, R66, R67 ;  /* 0x000000434224723e */ /* 0x000fe200000010ff */
[----:B------:R-:W-:Y:S01]  /*fda0*/  HMMA.16816.F32.BF16 R20, R16, R38, R20 ;  /* 0x000000261014723c */ /* 0x000fe20000041814 */
[----:B------:R-:W1:Y:S01]  /*fdb0*/  LDSM.16.MT88.4 R16, [R224+0x7800] ;  /* 0x00780000e010783b */ /* 0x000e620000004200 */
[----:B----4-:R-:W-:Y:S01]  /*fdc0*/  F2FP.BF16.PACK_AB R37, R107, R109 ;  /* 0x0000006d6b25723e */ /* 0x010fe200000010ff */
[----:B------:R-:W-:Y:S01]  /*fdd0*/  MUFU.EX2 R57, R57 ;  /* 0x0000003900397308 */ /* 0x000fe20000000800 */
[----:B------:R-:W-:-:S02]  /*fde0*/  FADD.FTZ R67, R67, R70 ;  /* 0x0000004643437221 */ /* 0x000fc40000010000 */
[----:B------:R-:W-:Y:S01]  /*fdf0*/  FADD.FTZ R107, R107, R175 ;  /* 0x000000af6b6b7221 */ /* 0x000fe20000010000 */
[----:B------:R-:W-:Y:S01]  /*fe00*/  F2FP.BF16.PACK_AB R38, R64, R65 ;  /* 0x000000414026723e */ /* 0x000fe200000010ff */
[----:B------:R-:W-:Y:S01]  /*fe10*/  FADD.FTZ R67, R66, R67 ;  /* 0x0000004342437221 */ /* 0x000fe20000010000 */
[----:B------:R-:W-:Y:S01]  /*fe20*/  F2FP.BF16.PACK_AB R39, R108, R174 ;  /* 0x000000ae6c27723e */ /* 0x000fe200000010ff */
[----:B------:R-:W-:Y:S01]  /*fe30*/  FADD.FTZ R107, R174, R107 ;  /* 0x0000006bae6b7221 */ /* 0x000fe20000010000 */
[----:B------:R-:W-:Y:S01]  /*fe40*/  MUFU.EX2 R46, R46 ;  /* 0x0000002e002e7308 */ /* 0x000fe20000000800 */
[----:B------:R-:W-:Y:S02]  /*fe50*/  FADD.FTZ R65, R65, R67 ;  /* 0x0000004341417221 */ /* 0x000fe40000010000 */
[----:B------:R-:W-:Y:S02]  /*fe60*/  FADD.FTZ R108, R108, R107 ;  /* 0x0000006b6c6c7221 */ /* 0x000fe40000010000 */
[----:B-----5:R-:W-:Y:S01]  /*fe70*/  HMMA.16816.F32.BF16 R8, R36, R12, R8 ;  /* 0x0000000c2408723c */ /* 0x020fe20000041808 */
[----:B------:R-:W-:-:S02]  /*fe80*/  FADD.FTZ R65, R64, R65 ;  /* 0x0000004140417221 */ /* 0x000fc40000010000 */
[----:B------:R-:W-:Y:S01]  /*fe90*/  MUFU.EX2 R91, R91 ;  /* 0x0000005b005b7308 */ /* 0x000fe20000000800 */
[----:B--2---:R-:W-:-:S04]  /*fea0*/  FADD.FTZ R108, R105, R108 ;  /* 0x0000006c696c7221 */ /* 0x004fc80000010000 */
[C---:B------:R-:W-:Y:S01]  /*feb0*/  HMMA.16816.F32.BF16 R4, R36.reuse, R14, R4 ;  /* 0x0000000e2404723c */ /* 0x040fe20000041804 */
[----:B------:R-:W2:Y:S01]  /*fec0*/  LDSM.16.MT88.4 R12, [R223+0x7800] ;  /* 0x00780000df0c783b */ /* 0x000ea20000004200 */
[----:B------:R-:W-:Y:S01]  /*fed0*/  FADD.FTZ R108, R104, R108 ;  /* 0x0000006c686c7221 */ /* 0x000fe20000010000 */
[----:B------:R4:W-:Y:S05]  /*fee0*/  MUFU.EX2 R130, R90 ;  /* 0x0000005a00827308 */ /* 0x0009ea0000000800 */
[C---:B---3--:R-:W-:Y:S03]  /*fef0*/  HMMA.16816.F32.BF16 R24, R36.reuse, R28, R24 ;  /* 0x0000001c2418723c */ /* 0x048fe60000041818 */
[----:B------:R-:W-:Y:S05]  /*ff00*/  MUFU.EX2 R3, R3 ;  /* 0x0000000300037308 */ /* 0x000fea0000000800 */
[----:B------:R-:W-:Y:S03]  /*ff10*/  HMMA.16816.F32.BF16 R28, R36, R30, R20 ;  /* 0x0000001e241c723c */ /* 0x000fe60000041814 */
[----:B------:R-:W-:Y:S01]  /*ff20*/  MUFU.EX2 R98, R98 ;  /* 0x0000006200627308 */ /* 0x000fe20000000800 */
[----:B----4-:R-:W-:-:S03]  /*ff30*/  FFMA.FTZ R90, R122, c[0x0][0x23c], -R79 ;  /* 0x00008f007a5a7a23 */ /* 0x010fc6000001084f */
[----:B------:R-:W-:Y:S01]  /*ff40*/  FFMA.FTZ R20, R96, c[0x0][0x23c], -R45 ;  /* 0x00008f0060147a23 */ /* 0x000fe2000001082d */
[----:B------:R-:W-:Y:S01]  /*ff50*/  F2FP.BF16.PACK_AB R36, R62, R63 ;  /* 0x0000003f3e24723e */ /* 0x000fe200000010ff */
[----:B------:R-:W-:Y:S01]  /*ff60*/  FADD.FTZ R63, R63, R65 ;  /* 0x000000413f3f7221 */ /* 0x000fe20000010000 */
[----:B------:R-:W-:Y:S01]  /*ff70*/  F2FP.BF16.PACK_AB R37, R104, R105 ;  /* 0x000000696825723e */ /* 0x000fe200000010ff */
[----:B------:R-:W3:Y:S01]  /*ff80*/  MUFU.EX2 R96, R97 ;  /* 0x0000006100607308 */ /* 0x000ee20000000800 */
[----:B------:R-:W-:Y:S01]  /*ff90*/  F2FP.BF16.PACK_AB R38, R60, R61 ;  /* 0x0000003d3c26723e */ /* 0x000fe200000010ff */
[----:B------:R-:W-:Y:S01]  /*ffa0*/  FADD.FTZ R63, R62, R63 ;  /* 0x0000003f3e3f7221 */ /* 0x000fe20000010000 */
[----:B------:R-:W-:Y:S01]  /*ffb0*/  F2FP.BF16.PACK_AB R39, R103, R170 ;  /* 0x000000aa6727723e */ /* 0x000fe200000010ff */
[----:B------:R-:W-:Y:S02]  /*ffc0*/  FADD.FTZ R170, R170, R108 ;  /* 0x0000006caaaa7221 */ /* 0x000fe40000010000 */
[----:B------:R-:W-:-:S02]  /*ffd0*/  FADD.FTZ R63, R61, R63 ;  /* 0x0000003f3d3f7221 */ /* 0x000fc40000010000 */
[----:B------:R4:W5:Y:S01]  /*ffe0*/  MUFU.EX2 R97, R20 ;  /* 0x0000001400617308 */ /* 0x0009620000000800 */
[----:B------:R-:W-:Y:S01]  /*fff0*/  FADD.FTZ R170, R103, R170 ;  /* 0x000000aa67aa7221 */ /* 0x000fe20000010000 */
[----:B-1----:R-:W-:Y:S01]  /*10000*/  HMMA.16816.F32.BF16 R8, R36, R16, R8 ;  /* 0x000000102408723c */ /* 0x002fe20000041808 */
[----:B------:R-:W-:-:S04]  /*10010*/  FADD.FTZ R60, R60, R63 ;  /* 0x0000003f3c3c7221 */ /* 0x000fc80000010000 */
[----:B------:R-:W-:Y:S01]  /*10020*/  FADD.FTZ R60, R59, R60 ;  /* 0x0000003c3b3c7221 */ /* 0x000fe20000010000 */
[----:B------:R-:W-:Y:S01]  /*10030*/  MUFU.EX2 R141, R141 ;  /* 0x0000008d008d7308 */ /* 0x000fe20000000800 */
[----:B---3--:R-:W-:Y:S01]  /*10040*/  FADD.FTZ R170, R96, R170 ;  /* 0x000000aa60aa7221 */ /* 0x008fe20000010000 */
[----:B------:R-:W-:Y:S01]  /*10050*/  HMMA.16816.F32.BF16 R4, R36, R18, R4 ;  /* 0x000000122404723c */ /* 0x000fe20000041804 */
[----:B------:R-:W1:Y:S01]  /*10060*/  LDSM.16.MT88.4 R16, [R223+0x7c00] ;  /* 0x007c0000df10783b */ /* 0x000e620000004200 */
[----:B------:R-:W-:-:S03]  /*10070*/  FADD.FTZ R60, R58, R60 ;  /* 0x0000003c3a3c7221 */ /* 0x000fc60000010000 */
[----:B----4-:R-:W3:Y:S01]  /*10080*/  LDSM.16.MT88.4 R20, [R224+0x7c00] ;  /* 0x007c0000e014783b */ /* 0x010ee20000004200 */
[----:B------:R-:W-:Y:S02]  /*10090*/  MUFU.EX2 R136, R136 ;  /* 0x0000008800887308 */ /* 0x000fe40000000800 */
[C---:B--2---:R-:W-:Y:S07]  /*100a0*/  HMMA.16816.F32.BF16 R24, R36.reuse, R12, R24 ;  /* 0x0000000c2418723c */ /* 0x044fee0000041818 */
[----:B------:R-:W-:Y:S01]  /*100b0*/  F2FP.BF16.PACK_AB R12, R58, R59 ;  /* 0x0000003b3a0c723e */ /* 0x000fe200000010ff */
[----:B------:R-:W-:Y:S01]  /*100c0*/  HMMA.16816.F32.BF16 R28, R36, R14, R28 ;  /* 0x0000000e241c723c */ /* 0x000fe2000004181c */
[C---:B-----5:R-:W-:Y:S01]  /*100d0*/  F2FP.BF16.PACK_AB R13, R97.reuse, R96 ;  /* 0x00000060610d723e */ /* 0x060fe200000010ff */
[----:B------:R-:W2:Y:S01]  /*100e0*/  LDSM.16.MT88.4 R36, [R224+0x8000] ;  /* 0x00800000e024783b */ /* 0x000ea20000004200 */
[----:B------:R-:W4:Y:S01]  /*100f0*/  MUFU.EX2 R85, R85 ;  /* 0x0000005500557308 */ /* 0x000f220000000800 */
[----:B------:R-:W-:-:S03]  /*10100*/  FADD.FTZ R97, R97, R170 ;  /* 0x000000aa61617221 */ /* 0x000fc60000010000 */
[----:B------:R-:W-:Y:S01]  /*10110*/  F2FP.BF16.PACK_AB R14, R46, R57 ;  /* 0x000000392e0e723e */ /* 0x000fe200000010ff */
[----:B------:R-:W-:Y:S01]  /*10120*/  FADD.FTZ R57, R57, R60 ;  /* 0x0000003c39397221 */ /* 0x000fe20000010000 */
[----:B------:R-:W-:Y:S01]  /*10130*/  F2FP.BF16.PACK_AB R15, R130, R91 ;  /* 0x0000005b820f723e */ /* 0x000fe200000010ff */
[----:B------:R-:W-:Y:S01]  /*10140*/  FADD.FTZ R97, R91, R97 ;  /* 0x000000615b617221 */ /* 0x000fe20000010000 */
[----:B------:R-:W5:Y:S01]  /*10150*/  MUFU.EX2 R82, R82 ;  /* 0x0000005200527308 */ /* 0x000f620000000800 */
[----:B------:R-:W-:Y:S02]  /*10160*/  FADD.FTZ R57, R46, R57 ;  /* 0x000000392e397221 */ /* 0x000fe40000010000 */
[----:B------:R-:W-:-:S05]  /*10170*/  FADD.FTZ R130, R130, R97 ;  /* 0x0000006182827221 */ /* 0x000fca0000010000 */
[----:B------:R-:W-:Y:S01]  /*10180*/  MUFU.EX2 R80, R80 ;  /* 0x0000005000507308 */ /* 0x000fe20000000800 */
[----:B----4-:R-:W-:Y:S01]  /*10190*/  FADD.FTZ R130, R85, R130 ;  /* 0x0000008255827221 */ /* 0x010fe20000010000 */
[C---:B-1----:R-:W-:Y:S06]  /*101a0*/  HMMA.16816.F32.BF16 R24, R12.reuse, R16, R24 ;  /* 0x000000100c18723c */ /* 0x042fec0000041818 */
[----:B------:R1:W4:Y:S02]  /*101b0*/  MUFU.EX2 R94, R33 ;  /* 0x00000021005e7308 */ /* 0x0003240000000800 */
[C---:B---3--:R-:W-:Y:S06]  /*101c0*/  HMMA.16816.F32.BF16 R8, R12.reuse, R20, R8 ;  /* 0x000000140c08723c */ /* 0x048fec0000041808 */
[----:B------:R-:W-:Y:S02]  /*101d0*/  MUFU.EX2 R132, R132 ;  /* 0x0000008400847308 */ /* 0x000fe40000000800 */
[C---:B------:R-:W-:Y:S01]  /*101e0*/  HMMA.16816.F32.BF16 R4, R12.reuse, R22, R4 ;  /* 0x000000160c04723c */ /* 0x040fe20000041804 */
[----:B------:R-:W3:Y:S05]  /*101f0*/  LDSM.16.MT88.4 R20, [R223+0x8000] ;  /* 0x00800000df14783b */ /* 0x000eea0000004200 */
[----:B------:R-:W2:Y:S01]  /*10200*/  MUFU.EX2 R118, R118 ;  /* 0x0000007600767308 */ /* 0x000ea20000000800 */
[----:B-1----:R-:W-:Y:S01]  /*10210*/  FFMA.FTZ R33, R87, c[0x0][0x23c], -R79 ;  /* 0x00008f0057217a23 */ /* 0x002fe2000001084f */
[----:B------:R-:W-:Y:S01]  /*10220*/  HMMA.16816.F32.BF16 R28, R12, R18, R28 ;  /* 0x000000120c1c723c */ /* 0x000fe2000004181c */
[----:B------:R-:W1:Y:S05]  /*10230*/  LDSM.16.MT88.4 R16, [R224+0x8400] ;  /* 0x00840000e010783b */ /* 0x000e6a0000004200 */
[----:B------:R-:W-:Y:S01]  /*10240*/  MUFU.EX2 R114, R114 ;  /* 0x0000007200727308 */ /* 0x000fe20000000800 */
[----:B------:R-:W-:Y:S01]  /*10250*/  F2FP.BF16.PACK_AB R12, R98, R3 ;  /* 0x00000003620c723e */ /* 0x000fe200000010ff */
[----:B------:R-:W-:Y:S01]  /*10260*/  FADD.FTZ R3, R3, R57 ;  /* 0x0000003903037221 */ /* 0x000fe20000010000 */
[----:B-----5:R-:W-:-:S05]  /*10270*/  F2FP.BF16.PACK_AB R13, R82, R85 ;  /* 0x00000055520d723e */ /* 0x020fca00000010ff */
[----:B------:R-:W-:Y:S01]  /*10280*/  MUFU.EX2 R110, R110 ;  /* 0x0000006e006e7308 */ /* 0x000fe20000000800 */
[----:B------:R-:W-:Y:S01]  /*10290*/  F2FP.BF16.PACK_AB R14, R136, R141 ;  /* 0x0000008d880e723e */ /* 0x000fe200000010ff */
[----:B------:R-:W-:Y:S01]  /*102a0*/  FADD.FTZ R3, R98, R3 ;  /* 0x0000000362037221 */ /* 0x000fe20000010000 */
[----:B----4-:R-:W-:Y:S01]  /*102b0*/  F2FP.BF16.PACK_AB R15, R94, R80 ;  /* 0x000000505e0f723e */ /* 0x010fe200000010ff */
[----:B------:R-:W-:Y:S02]  /*102c0*/  FADD.FTZ R82, R82, R130 ;  /* 0x0000008252527221 */ /* 0x000fe40000010000 */
[----:B------:R-:W-:Y:S02]  /*102d0*/  FADD.FTZ R141, R141, R3 ;  /* 0x000000038d8d7221 */ /* 0x000fe40000010000 */
[----:B------:R-:W-:Y:S01]  /*102e0*/  MUFU.EX2 R32, R32 ;  /* 0x0000002000207308 */ /* 0x000fe20000000800 */
[----:B------:R-:W-:Y:S01]  /*102f0*/  FADD.FTZ R82, R80, R82 ;  /* 0x0000005250527221 */ /* 0x000fe20000010000 */
[----:B--2---:R-:W-:Y:S01]  /*10300*/  HMMA.16816.F32.BF16 R8, R12, R36, R8 ;  /* 0x000000240c08723c */ /* 0x004fe20000041808 */
[----:B------:R-:W-:-:S02]  /*10310*/  FADD.FTZ R141, R136, R141 ;  /* 0x0000008d888d7221 */ /* 0x000fc40000010000 */
[----:B------:R-:W-:-:S03]  /*10320*/  FADD.FTZ R82, R94, R82 ;  /* 0x000000525e527221 */ /* 0x000fc60000010000 */
[----:B------:R-:W2:Y:S02]  /*10330*/  MUFU.EX2 R41, R41 ;  /* 0x0000002900297308 */ /* 0x000ea40000000800 */
[C---:B------:R-:W-:Y:S01]  /*10340*/  HMMA.16816.F32.BF16 R4, R12.reuse, R38, R4 ;  /* 0x000000260c04723c */ /* 0x040fe20000041804 */
[----:B------:R-:W4:Y:S05]  /*10350*/  LDSM.16.MT88.4 R36, [R223+0x8400] ;  /* 0x00840000df24783b */ /* 0x000f2a0000004200 */
[----:B------:R-:W-:Y:S02]  /*10360*/  MUFU.EX2 R40, R40 ;  /* 0x0000002800287308 */ /* 0x000fe40000000800 */
[C---:B---3--:R-:W-:Y:S06]  /*10370*/  HMMA.16816.F32.BF16 R24, R12.reuse, R20, R24 ;  /* 0x000000140c18723c */ /* 0x048fec0000041818 */
[----:B------:R-:W3:Y:S02]  /*10380*/  MUFU.EX2 R43, R43 ;  /* 0x0000002b002b7308 */ /* 0x000ee40000000800 */
[----:B------:R-:W-:Y:S01]  /*10390*/  HMMA.16816.F32.BF16 R28, R12, R22, R28 ;  /* 0x000000160c1c723c */ /* 0x000fe2000004181c */
[----:B------:R-:W5:Y:S05]  /*103a0*/  LDSM.16.MT88.4 R20, [R224+0x8800] ;  /* 0x00880000e014783b */ /* 0x000f6a0000004200 */
[----:B------:R-:W-:Y:S01]  /*103b0*/  MUFU.EX2 R106, R106 ;  /* 0x0000006a006a7308 */ /* 0x000fe20000000800 */
[----:B------:R-:W-:Y:S01]  /*103c0*/  F2FP.BF16.PACK_AB R12, R118, R132 ;  /* 0x00000084760c723e */ /* 0x000fe200000010ff */
[----:B------:R-:W-:Y:S01]  /*103d0*/  FADD.FTZ R132, R132, R141 ;  /* 0x0000008d84847221 */ /* 0x000fe20000010000 */
[----:B--2---:R-:W-:Y:S01]  /*103e0*/  F2FP.BF16.PACK_AB R13, R41, R32 ;  /* 0x00000020290d723e */ /* 0x004fe200000010ff */
[----:B------:R-:W-:Y:S01]  /*103f0*/  FADD.FTZ R32, R32, R82 ;  /* 0x0000005220207221 */ /* 0x000fe20000010000 */
[----:B------:R-:W-:Y:S01]  /*10400*/  F2FP.BF16.PACK_AB R14, R110, R114 ;  /* 0x000000726e0e723e */ /* 0x000fe200000010ff */
[----:B------:R-:W-:Y:S01]  /*10410*/  FADD.FTZ R132, R118, R132 ;  /* 0x0000008476847221 */ /* 0x000fe20000010000 */
[----:B---3--:R-:W-:Y:S01]  /*10420*/  F2FP.BF16.PACK_AB R15, R43, R40 ;  /* 0x000000282b0f723e */ /* 0x008fe200000010ff */
[----:B------:R-:W2:Y:S01]  /*10430*/  MUFU.EX2 R102, R102 ;  /* 0x0000006600667308 */ /* 0x000ea20000000800 */
[----:B------:R-:W-:-:S02]  /*10440*/  FADD.FTZ R32, R41, R32 ;  /* 0x0000002029207221 */ /* 0x000fc40000010000 */
[----:B------:R-:W-:Y:S02]  /*10450*/  FADD.FTZ R114, R114, R132 ;  /* 0x0000008472727221 */ /* 0x000fe40000010000 */
[----:B------:R-:W-:Y:S01]  /*10460*/  FADD.FTZ R40, R40, R32 ;  /* 0x0000002028287221 */ /* 0x000fe20000010000 */
[----:B-1----:R-:W-:Y:S01]  /*10470*/  HMMA.16816.F32.BF16 R8, R12, R16, R8 ;  /* 0x000000100c08723c */ /* 0x002fe20000041808 */
[----:B------:R-:W-:Y:S01]  /*10480*/  FADD.FTZ R114, R110, R114 ;  /* 0x000000726e727221 */ /* 0x000fe20000010000 */
[----:B------:R-:W-:Y:S01]  /*10490*/  MUFU.EX2 R90, R90 ;  /* 0x0000005a005a7308 */ /* 0x000fe20000000800 */
[----:B------:R-:W-:-:S05]  /*104a0*/  FADD.FTZ R40, R43, R40 ;  /* 0x000000282b287221 */ /* 0x000fca0000010000 */
[C---:B------:R-:W-:Y:S01]  /*104b0*/  HMMA.16816.F32.BF16 R4, R12.reuse, R18, R4 ;  /* 0x000000120c04723c */ /* 0x040fe20000041804 */
[----:B------:R-:W1:Y:S01]  /*104c0*/  LDSM.16.MT88.4 R16, [R223+0x8800] ;  /* 0x00880000df10783b */ /* 0x000e620000004200 */
[----:B------:R-:W3:Y:S06]  /*104d0*/  MUFU.EX2 R33, R33 ;  /* 0x0000002100217308 */ /* 0x000eec0000000800 */
[C---:B----4-:R-:W-:Y:S02]  /*104e0*/  HMMA.16816.F32.BF16 R24, R12.reuse, R36, R24 ;  /* 0x000000240c18723c */ /* 0x050fe40000041818 */
[----:B------:R-:W-:Y:S06]  /*104f0*/  MUFU.EX2 R42, R42 ;  /* 0x0000002a002a7308 */ /* 0x000fec0000000800 */
[----:B------:R-:W-:Y:S01]  /*10500*/  HMMA.16816.F32.BF16 R28, R12, R38, R28 ;  /* 0x000000260c1c723c */ /* 0x000fe2000004181c */
[----:B------:R-:W4:Y:S01]  /*10510*/  LDSM.16.MT88.4 R36, [R224+0x8c00] ;  /* 0x008c0000e024783b */ /* 0x000f220000004200 */
[----:B------:R-:W5:Y:S05]  /*10520*/  MUFU.EX2 R49, R49 ;  /* 0x0000003100317308 */ /* 0x000f6a0000000800 */
[----:B--2---:R-:W-:Y:S01]  /*10530*/  F2FP.BF16.PACK_AB R12, R102, R106 ;  /* 0x0000006a660c723e */ /* 0x004fe200000010ff */
[----:B------:R-:W-:Y:S01]  /*10540*/  FADD.FTZ R106, R106, R114 ;  /* 0x000000726a6a7221 */ /* 0x000fe20000010000 */
[----:B---3--:R-:W-:Y:S01]  /*10550*/  F2FP.BF16.PACK_AB R14, R33, R90 ;  /* 0x0000005a210e723e */ /* 0x008fe200000010ff */
[----:B------:R-:W-:Y:S02]  /*10560*/  MUFU.EX2 R48, R48 ;  /* 0x0000003000307308 */ /* 0x000fe40000000800 */
[----:B------:R-:W-:-:S04]  /*10570*/  FADD.FTZ R106, R102, R106 ;  /* 0x0000006a666a7221 */ /* 0x000fc80000010000 */
[----:B------:R-:W-:Y:S02]  /*10580*/  FADD.FTZ R90, R90, R106 ;  /* 0x0000006a5a5a7221 */ /* 0x000fe40000010000 */
[----:B------:R-:W2:Y:S01]  /*10590*/  MUFU.EX2 R47, R47 ;  /* 0x0000002f002f7308 */ /* 0x000ea20000000800 */
[----:B-----5:R-:W-:Y:S01]  /*105a0*/  F2FP.BF16.PACK_AB R13, R49, R42 ;  /* 0x0000002a310d723e */ /* 0x020fe200000010ff */
[----:B------:R-:W-:Y:S02]  /*105b0*/  FADD.FTZ R42, R42, R40 ;  /* 0x000000282a2a7221 */ /* 0x000fe40000010000 */
[----:B------:R-:W-:Y:S02]  /*105c0*/  FADD.FTZ R90, R33, R90 ;  /* 0x0000005a215a7221 */ /* 0x000fe40000010000 */
[----:B------:R-:W-:Y:S02]  /*105d0*/  FADD.FTZ R42, R49, R42 ;  /* 0x0000002a312a7221 */ /* 0x000fe40000010000 */
[----:B------:R-:W3:Y:S01]  /*105e0*/  MUFU.EX2 R84, R84 ;  /* 0x0000005400547308 */ /* 0x000ee20000000800 */
[----:B--2---:R-:W-:-:S07]  /*105f0*/  F2FP.BF16.PACK_AB R15, R47, R48 ;  /* 0x000000302f0f723e */ /* 0x004fce00000010ff */
[----:B------:R-:W2:Y:S01]  /*10600*/  MUFU.EX2 R50, R50 ;  /* 0x0000003200327308 */ /* 0x000ea20000000800 */
[----:B------:R-:W-:-:S04]  /*10610*/  FADD.FTZ R48, R48, R42 ;  /* 0x0000002a30307221 */ /* 0x000fc80000010000 */
[----:B------:R-:W-:Y:S01]  /*10620*/  FADD.FTZ R48, R47, R48 ;  /* 0x000000302f307221 */ /* 0x000fe20000010000 */
[C---:B------:R-:W-:Y:S01]  /*10630*/  HMMA.16816.F32.BF16 R8, R12.reuse, R20, R8 ;  /* 0x000000140c08723c */ /* 0x040fe20000041808 */
[----:B---3--:R-:W-:Y:S01]  /*10640*/  FADD.FTZ R90, R84, R90 ;  /* 0x0000005a545a7221 */ /* 0x008fe20000010000 */
[----:B------:R-:W3:Y:S06]  /*10650*/  MUFU.EX2 R51, R51 ;  /* 0x0000003300337308 */ /* 0x000eec0000000800 */
[----:B------:R-:W-:Y:S01]  /*10660*/  HMMA.16816.F32.BF16 R20, R12, R22, R4 ;  /* 0x000000160c14723c */ /* 0x000fe20000041804 */
[----:B------:R-:W5:Y:S01]  /*10670*/  LDSM.16.MT88.4 R4, [R223+0x8c00] ;  /* 0x008c0000df04783b */ /* 0x000f620000004200 */
[----:B------:R-:W4:Y:S01]  /*10680*/  MUFU.EX2 R56, R56 ;  /* 0x0000003800387308 */ /* 0x000f220000000800 */
[----:B--2---:R-:W-:-:S05]  /*10690*/  FADD.FTZ R48, R50, R48 ;  /* 0x0000003032307221 */ /* 0x004fca0000010000 */
[----:B-1----:R-:W-:Y:S02]  /*106a0*/  HMMA.16816.F32.BF16 R24, R12, R16, R24 ;  /* 0x000000100c18723c */ /* 0x002fe40000041818 */
[----:B------:R-:W1:Y:S01]  /*106b0*/  MUFU.EX2 R243, R243 ;  /* 0x000000f300f37308 */ /* 0x000e620000000800 */
[----:B---3--:R-:W-:-:S05]  /*106c0*/  FADD.FTZ R90, R51, R90 ;  /* 0x0000005a335a7221 */ /* 0x008fca0000010000 */
[----:B------:R-:W-:Y:S02]  /*106d0*/  HMMA.16816.F32.BF16 R28, R12, R18, R28 ;  /* 0x000000120c1c723c */ /* 0x000fe4000004181c */
[----:B------:R-:W2:Y:S01]  /*106e0*/  MUFU.EX2 R54, R54 ;  /* 0x0000003600367308 */ /* 0x000ea20000000800 */
[----:B----4-:R-:W-:-:S04]  /*106f0*/  FADD.FTZ R90, R56, R90 ;  /* 0x0000005a385a7221 */ /* 0x010fc80000010000 */
[----:B------:R-:W-:-:S03]  /*10700*/  F2FP.BF16.PACK_AB R12, R51, R84 ;  /* 0x00000054330c723e */ /* 0x000fc600000010ff */
[----:B------:R-:W3:Y:S01]  /*10710*/  MUFU.EX2 R53, R53 ;  /* 0x0000003500357308 */ /* 0x000ee20000000800 */
[C---:B-1----:R-:W-:Y:S01]  /*10720*/  F2FP.BF16.PACK_AB R14, R243.reuse, R56 ;  /* 0x00000038f30e723e */ /* 0x042fe200000010ff */
[----:B------:R-:W-:-:S06]  /*10730*/  FADD.FTZ R243, R243, R90 ;  /* 0x0000005af3f37221 */ /* 0x000fcc0000010000 */
[----:B------:R-:W1:Y:S01]  /*10740*/  MUFU.EX2 R242, R242 ;  /* 0x000000f200f27308 */ /* 0x000e620000000800 */
[C---:B--2---:R-:W-:Y:S01]  /*10750*/  F2FP.BF16.PACK_AB R13, R54.reuse, R50 ;  /* 0x00000032360d723e */ /* 0x044fe200000010ff */
[----:B------:R-:W-:-:S04]  /*10760*/  FADD.FTZ R48, R54, R48 ;  /* 0x0000003036307221 */ /* 0x000fc80000010000 */
[----:B---3--:R-:W-:Y:S01]  /*10770*/  FADD.FTZ R48, R53, R48 ;  /* 0x0000003035307221 */ /* 0x008fe20000010000 */
[----:B-1----:R-:W-:-:S03]  /*10780*/  F2FP.BF16.PACK_AB R15, R242, R53 ;  /* 0x00000035f20f723e */ /* 0x002fc600000010ff */
[----:B------:R-:W-:-:S04]  /*10790*/  FADD.FTZ R242, R242, R48 ;  /* 0x00000030f2f27221 */ /* 0x000fc80000010000 */
[C---:B------:R-:W-:Y:S08]  /*107a0*/  HMMA.16816.F32.BF16 R144, R12.reuse, R36, R8 ;  /* 0x000000240c90723c */ /* 0x040ff00000041808 */
[C---:B------:R-:W-:Y:S08]  /*107b0*/  HMMA.16816.F32.BF16 R140, R12.reuse, R38, R20 ;  /* 0x000000260c8c723c */ /* 0x040ff00000041814 */
[C---:B-----5:R-:W-:Y:S08]  /*107c0*/  HMMA.16816.F32.BF16 R136, R12.reuse, R4, R24 ;  /* 0x000000040c88723c */ /* 0x060ff00000041818 */
[----:B------:R-:W-:Y:S01]  /*107d0*/  HMMA.16816.F32.BF16 R132, R12, R6, R28 ;  /* 0x000000060c84723c */ /* 0x000fe2000004181c */
[----:B------:R-:W-:Y:S07]  /*107e0*/  @!UPT UIADD3 URZ, URZ, URZ, URZ ;  /* 0x0000003f3f3ff290 */ /* 0x000fee000fffe03f */
[----:B------:R-:W-:Y:S11]  /*107f0*/  @!P6 BRA `(.L_x_1330) ;  /* 0x00005c700000e947 */ /* 0x000ff60003800000 */
        /* <DEDUP_REMOVED lines=40> */
[----:B------:R-:W-:Y:S01]  /*10a80*/  IMAD.MOV.U32 R3, RZ, RZ, R10 ;  /* 0x000000ffff037224 */ /* 0x000fe200078e000a */
[----:B------:R-:W-:-:S03]  /*10a90*/  @!P2 IADD3 R9, -R9, RZ, RZ ;  /* 0x000000ff0909a210 */ /* 0x000fc60007ffe1ff */
[----:B------:R-:W-:-:S05]  /*10aa0*/  @!P3 IMAD.MOV R3, RZ, RZ, -R3 ;  /* 0x000000ffff03b224 */ /* 0x000fca00078e0a03 */
[C---:B------:R-:W-:Y:S02]  /*10ab0*/  SEL R3, R5.reuse, R3, !P0 ;  /* 0x0000000305037207 */ /* 0x040fe40004000000 */
[----:B------:R-:W-:-:S03]  /*10ac0*/  SEL R5, R5, R9, !P0 ;  /* 0x0000000905057207 */ /* 0x000fc60004000000 */
[----:B------:R-:W-:-:S04]  /*10ad0*/  IMAD.WIDE R8, R3, 0x4, R234 ;  /* 0x0000000403087825 */ /* 0x000fc800078e02ea */
[----:B------:R-:W-:Y:S01]  /*10ae0*/  IMAD.WIDE R6, R5, 0x4, R234 ;  /* 0x0000000405067825 */ /* 0x000fe200078e02ea */
[----:B------:R1:W2:Y:S05]  /*10af0*/  LDG.E R4, [R8.64] ;  /* 0x0000000608047981 */ /* 0x0002aa000c1e1900 */
[----:B------:R-:W2:Y:S01]  /*10b00*/  LDG.E R6, [R6.64] ;  /* 0x0000000606067981 */ /* 0x000ea2000c1e1900 */
[----:B------:R-:W-:Y:S02]  /*10b10*/  IMAD.IADD R3, R3, 0x1, -R5 ;  /* 0x0000000103037824 */ /* 0x000fe400078e0a05 */
[----:B------:R-:W-:-:S04]  /*10b20*/  IMAD.MOV.U32 R5, RZ, RZ, c[0x0][0x2d0] ;  /* 0x0000b400ff057624 */ /* 0x000fc800078e00ff */
[----:B------:R-:W-:-:S05]  /*10b30*/  IMAD R5, R3, R5, -0x100 ;  /* 0xffffff0003057424 */ /* 0x000fca00078e0205 */
[----:B------:R-:W-:-:S05]  /*10b40*/  SHF.R.S32.HI R3, RZ, 0x1f, R5 ;  /* 0x0000001fff037819 */ /* 0x000fca0000011405 */
[----:B------:R-:W-:Y:S02]  /*10b50*/  IMAD R3, R3, c[0x0][0x1a0], RZ ;  /* 0x0000680003037a24 */ /* 0x000fe400078e02ff */
[----:B-1----:R-:W-:-:S04]  /*10b60*/  IMAD.WIDE.U32 R8, R5, c[0x0][0x1a0], RZ ;  /* 0x0000680005087a25 */ /* 0x002fc800078e00ff */
[----:B------:R-:W-:-:S04]  /*10b70*/  IMAD R3, R5, c[0x0][0x1a4], R3 ;  /* 0x0000690005037a24 */ /* 0x000fc800078e0203 */
[----:B------:R-:W-:Y:S01]  /*10b80*/  IMAD.IADD R9, R9, 0x1, R3 ;  /* 0x0000000109097824 */ /* 0x000fe200078e0203 */
[----:B--2---:R-:W-:-:S04]  /*10b90*/  IADD3 R6, -R4, R6, RZ ;  /* 0x0000000604067210 */ /* 0x004fc80007ffe1ff */
[----:B------:R-:W-:-:S05]  /*10ba0*/  SHF.R.S32.HI R4, RZ, 0x1f, R6 ;  /* 0x0000001fff047819 */ /* 0x000fca0000011406 */
[----:B------:R-:W-:-:S04]  /*10bb0*/  IMAD R4, R4, c[0x0][0x188], RZ ;  /* 0x0000620004047a24 */ /* 0x000fc800078e02ff */
[C---:B------:R-:W-:Y:S02]  /*10bc0*/  IMAD R4, R6.reuse, c[0x0][0x18c], R4 ;  /* 0x0000630006047a24 */ /* 0x040fe400078e0204 */
[----:B------:R-:W-:-:S05]  /*10bd0*/  IMAD.WIDE.U32 R6, R6, c[0x0][0x188], R8 ;  /* 0x0000620006067a25 */ /* 0x000fca00078e0008 */
[----:B------:R-:W-:Y:S01]  /*10be0*/  IADD3 R5, R7, R4, RZ ;  /* 0x0000000407057210 */ /* 0x000fe20007ffe0ff */
[----:B------:R-:W-:Y:S05]  /*10bf0*/  BRA `(.L_x_1332) ;  /* 0x0000003000007947 */ /* 0x000fea0003800000 */
.L_x_1331:
[----:B------:R-:W-:-:S05]  /*10c00*/  IMAD.MOV.U32 R6, RZ, RZ, c[0x0][0x1a0] ;  /* 0x00006800ff067624 */ /* 0x000fca00078e00ff */
[----:B------:R-:W-:-:S04]  /*10c10*/  LEA R6, -R6, RZ, 0x8 ;  /* 0x000000ff06067211 */ /* 0x000fc800078e41ff */
[----:B------:R-:W-:Y:S02]  /*10c20*/  SHF.R.S32.HI R5, RZ, 0x1f, R6 ;  /* 0x0000001fff057819 */ /* 0x000fe40000011406 */
.L_x_1332:
[----:B------:R-:W-:Y:S02]  /*10c30*/  ISETP.GE.AND P0, PT, R148, c[0x0][0x220], PT ;  /* 0x0000880094007a0c */ /* 0x000fe40003f06270 */
[C---:B------:R-:W-:Y:S02]  /*10c40*/  LEA R153, P5, R6.reuse, R153, 0x1 ;  /* 0x0000009906997211 */ /* 0x040fe400078a08ff */
[----:B------:R-:W-:Y:S02]  /*10c50*/  ISETP.GT.AND P6, PT, R237, R229, PT ;  /* 0x000000e5ed00720c */ /* 0x000fe40003fc4270 */
[----:B------:R-:W-:-:S07]  /*10c60*/  LEA.HI.X R152, R6, R152, R5, 0x1, P5 ;  /* 0x0000009806987211 */ /* 0x000fce00028f0c05 */
[----:B------:R-:W-:Y:S01]  /*10c70*/  @!P0 IMAD.MOV.U32 R4, RZ, RZ, c[0x0][0x1a0] ;  /* 0x00006800ff048624 */ /* 0x000fe200078e00ff */
[-C--:B------:R-:W-:Y:S01]  /*10c80*/  @!P0 IADD3 R44, P4, P3, R6, R124.reuse, R44 ;  /* 0x0000007c062c8210 */ /* 0x080fe20007b9e02c */
[----:B------:R-:W-:Y:S01]  /*10c90*/  @!P0 IMAD.MOV.U32 R14, RZ, RZ, c[0x0][0x1a0] ;  /* 0x00006800ff0e8624 */ /* 0x000fe200078e00ff */
[----:B------:R-:W-:Y:S01]  /*10ca0*/  @P0 STS [R238+0x5000], RZ ;  /* 0x005000ffee000388 */ /* 0x000fe20000000800 */
[----:B------:R-:W-:Y:S01]  /*10cb0*/  @!P0 IMAD.MOV.U32 R12, RZ, RZ, c[0x0][0x1a0] ;  /* 0x00006800ff0c8624 */ /* 0x000fe200078e00ff */
[----:B------:R-:W-:Y:S01]  /*10cc0*/  @!P0 LEA R7, P2, R4, R124, 0x6 ;  /* 0x0000007c04078211 */ /* 0x000fe200078430ff */
[--C-:B------:R-:W-:Y:S01]  /*10cd0*/  @!P0 IMAD.MOV.U32 R8, RZ, RZ, R124.reuse ;  /* 0x000000ffff088224 */ /* 0x100fe200078e007c */
[----:B------:R-:W-:Y:S01]  /*10ce0*/  @P0 STS [R238+0x5004], RZ ;  /* 0x005004ffee000388 */ /* 0x000fe20000000800 */
[----:B------:R-:W-:Y:S01]  /*10cf0*/  @!P0 IMAD.MOV.U32 R9, RZ, RZ, R127 ;  /* 0x000000ffff098224 */ /* 0x000fe200078e007f */
[----:B------:R-:W-:Y:S01]  /*10d00*/  @!P0 IADD3.X R35, R5, R127, R35, P4, P3 ;  /* 0x0000007f05238210 */ /* 0x000fe200027e6423 */
[----:B------:R-:W-:Y:S01]  /*10d10*/  @!P0 IMAD.MOV.U32 R3, RZ, RZ, c[0x0][0x1a0] ;  /* 0x00006800ff038624 */ /* 0x000fe200078e00ff */
[----:B------:R-:W-:Y:S01]  /*10d20*/  @P0 STS.64 [R238+0x5008], RZ ;  /* 0x005008ffee000388 */ /* 0x000fe20000000a00 */
[----:B------:R-:W-:Y:S01]  /*10d30*/  @!P0 IMAD.MOV.U32 R16, RZ, RZ, c[0x0][0x1a0] ;  /* 0x00006800ff108624 */ /* 0x000fe200078e00ff */
[----:B------:R-:W-:Y:S01]  /*10d40*/  @!P0 IADD3 R7, P5, R6, R7, RZ ;  /* 0x0000000706078210 */ /* 0x000fe20007fbe0ff */
[----:B------:R-:W-:-:S02]  /*10d50*/  @!P0 IMAD.MOV.U32 R126, RZ, RZ, R124 ;  /* 0x000000ffff7e8224 */ /* 0x000fc400078e007c */
[----:B------:R-:W-:Y:S02]  /*10d60*/  @!P0 IMAD.MOV.U32 R11, RZ, RZ, c[0x0][0x1a4] ;  /* 0x00006900ff0b8624 */ /* 0x000fe400078e00ff */
[----:B------:R-:W-:-:S03]  /*10d70*/  @!P0 IMAD.WIDE.U32 R14, R14, 0xa0, R8 ;  /* 0x000000a00e0e8825 */ /* 0x000fc600078e0008 */
[----:B------:R-:W-:Y:S01]  /*10d80*/  @!P0 LEA.HI.X R4, R4, R127, R11, 0x6, P2 ;  /* 0x0000007f04048211 */ /* 0x000fe200010f340b */
[----:B------:R-:W-:Y:S01]  /*10d90*/  @!P0 IMAD.WIDE.U32 R12, R12, 0xc0, R8 ;  /* 0x000000c00c0c8825 */ /* 0x000fe200078e0008 */
[----:B------:R-:W-:Y:S02]  /*10da0*/  @!P0 LEA R8, P1, R3, R124, 0x7 ;  /* 0x0000007c03088211 */ /* 0x000fe400078238ff */
[----:B------:R-:W-:Y:S01]  /*10db0*/  @!P0 LEA R22, P2, R44, c[0x0][0x170], 0x1 ;  /* 0x00005c002c168a11 */ /* 0x000fe200078408ff */
[----:B------:R-:W-:Y:S01]  /*10dc0*/  @!P0 IMAD.MOV.U32 R20, RZ, RZ, R153 ;  /* 0x000000ffff148224 */ /* 0x000fe200078e0099 */
[----:B------:R-:W-:Y:S01]  /*10dd0*/  @!P0 IADD3 R8, P4, R6, R8, RZ ;  /* 0x0000000806088210 */ /* 0x000fe20007f9e0ff */
[----:B------:R-:W-:Y:S01]  /*10de0*/  @!P0 IMAD.MOV.U32 R21, RZ, RZ, R152 ;  /* 0x000000ffff158224 */ /* 0x000fe200078e0098 */
[----:B------:R-:W-:Y:S01]  /*10df0*/  @!P0 LEA.HI.X R23, R44, c[0x0][0x174], R35, 0x1, P2 ;  /* 0x00005d002c178a11 */ /* 0x000fe200010f0c23 */
[----:B------:R-:W-:Y:S01]  /*10e00*/  @!P0 IMAD.MOV.U32 R9, RZ, RZ, c[0x0][0x1a4] ;  /* 0x00006900ff098624 */ /* 0x000fe200078e00ff */
[----:B------:R-:W-:Y:S01]  /*10e10*/  @!P0 IADD3 R12, P2, R6, R12, RZ ;  /* 0x0000000c060c8210 */ /* 0x000fe20007f5e0ff */
[----:B------:R-:W-:Y:S01]  /*10e20*/  @!P0 IMAD.WIDE.U32 R16, R16, 0x60, R126 ;  /* 0x0000006010108825 */ /* 0x000fe200078e007e */
[----:B------:R-:W-:Y:S01]  /*10e30*/  @!PT LDS RZ, [RZ] ;  /* 0x00000000fffff984 */ /* 0x000fe20000000800 */
[----:B------:R-:W-:Y:S01]  /*10e40*/  @!PT LDS RZ, [RZ] ;  /* 0x00000000fffff984 */ /* 0x000fe20000000800 */
[----:B------:R-:W-:Y:S01]  /*10e50*/  @!PT LDS RZ, [RZ] ;  /* 0x00000000fffff984 */ /* 0x000fe20000000800 */
[----:B------:R1:W-:Y:S01]  /*10e60*/  @!P0 LDGSTS.E.BYPASS.LTC128B.128 [R238+0x5000], [R20.64] ;  /* 0x0500000014ee8fae */ /* 0x0003e2000b901d46 */
[----:B------:R-:W-:-:S02]  /*10e70*/  @!P0 IADD3 R14, P3, R6, R14, RZ ;  /* 0x0000000e060e8210 */ /* 0x000fc40007f7e0ff */
[----:B------:R-:W-:Y:S01]  /*10e80*/  @!P0 IMAD.MOV.U32 R10, RZ, RZ, c[0x0][0x1a4] ;  /* 0x00006900ff0a8624 */ /* 0x000fe200078e00ff */
[----:B------:R-:W-:Y:S01]  /*10e90*/  @!P0 LEA.HI.X R9, R3, R127, R9, 0x7, P1 ;  /* 0x0000007f03098211 */ /* 0x000fe200008f3c09 */
[----:B------:R-:W-:Y:S01]  /*10ea0*/  @!P0 IMAD.MOV.U32 R18, RZ, RZ, c[0x0][0x1a0] ;  /* 0x00006800ff128624 */ /* 0x000fe200078e00ff */
[----:B------:R-:W-:Y:S01]  /*10eb0*/  @!P0 IADD3 R16, P1, R6, R16, RZ ;  /* 0x0000001006108210 */ /* 0x000fe20007f3e0ff */
[----:B------:R-:W-:Y:S01]  /*10ec0*/  @!P0 IMAD.MOV.U32 R125, RZ, RZ, R127 ;  /* 0x000000ffff7d8224 */ /* 0x000fe200078e007f */
[----:B------:R-:W-:Y:S01]  /*10ed0*/  @P0 STS.128 [R238+0x5800], RZ ;  /* 0x005800ffee000388 */ /* 0x000fe20000000c00 */
[----:B------:R-:W-:Y:S02]  /*10ee0*/  @!P0 IMAD R11, R11, 0xc0, RZ ;  /* 0x000000c00b0b8824 */ /* 0x000fe400078e02ff */
[----:B------:R-:W-:Y:S01]  /*10ef0*/  @!P0 IMAD.WIDE.U32 R18, R18, 0xe0, R124 ;  /* 0x000000e012128825 */ /* 0x000fe200078e007c */
[----:B------:R-:W-:Y:S01]  /*10f00*/  @!PT LDS RZ, [RZ] ;  /* 0x00000000fffff984 */ /* 0x000fe20000000800 */
[----:B------:R-:W-:Y:S01]  /*10f10*/  @!PT LDS RZ, [RZ] ;  /* 0x00000000fffff984 */ /* 0x000fe20000000800 */
[----:B------:R-:W-:Y:S01]  /*10f20*/  @!PT LDS RZ, [RZ] ;  /* 0x00000000fffff984 */ /* 0x000fe20000000800 */
[----:B------:R2:W-:Y:S02]  /*10f30*/  @!P0 LDGSTS.E.BYPASS.LTC128B.128 [R238+0x5800], [R22.64] ;  /* 0x0580000016ee8fae */ /* 0x0005e4000b901d46 */
[C---:B------:R-:W-:Y:S01]  /*10f40*/  @!P0 IADD3.X R11, R5.reuse, R11, R13, P2, !PT ;  /* 0x0000000b050b8210 */ /* 0x040fe200017fe40d */
[----:B------:R-:W-:Y:S01]  /*10f50*/  @!P0 IMAD.MOV.U32 R3, RZ, RZ, c[0x0][0x1a4] ;  /* 0x00006900ff038624 */ /* 0x000fe200078e00ff */
[----:B------:R-:W-:Y:S01]  /*10f60*/  @P0 STS.128 [R238+0x6000], RZ ;  /* 0x006000ffee000388 */ /* 0x000fe20000000c00 */
[----:B------:R-:W-:-:S02]  /*10f70*/  @!P0 IMAD.X R4, R5, 0x1, R4, P5 ;  /* 0x0000000105048824 */ /* 0x000fc400028e0604 */
[----:B------:R-:W-:Y:S02]  /*10f80*/  @!P0 IMAD R3, R3, 0xa0, RZ ;  /* 0x000000a003038824 */ /* 0x000fe400078e02ff */
[C---:B------:R-:W-:Y:S01]  /*10f90*/  @!P0 IMAD.X R9, R5.reuse, 0x1, R9, P4 ;  /* 0x0000000105098824 */ /* 0x040fe200020e0609 */
[C---:B------:R-:W-:Y:S02]  /*10fa0*/  @!P0 LEA R24, P4, R8.reuse, c[0x0][0x170], 0x1 ;  /* 0x00005c0008188a11 */ /* 0x040fe400078808ff */
[----:B------:R-:W-:Y:S02]  /*10fb0*/  @!P0 IADD3.X R3, R5, R15, R3, P3, !PT ;  /* 0x0000000f05038210 */ /* 0x000fe40001ffe403 */
[----:B------:R-:W-:Y:S01]  /*10fc0*/  @!P0 LEA.HI.X R25, R8, c[0x0][0x174], R9, 0x1, P4 ;  /* 0x00005d0008198a11 */ /* 0x000fe200020f0c09 */
[C---:B-1----:R-:W-:Y:S02]  /*10fd0*/  @!P0 IMAD R20, R10.reuse, 0x60, RZ ;  /* 0x000000600a148824 */ /* 0x042fe400078e02ff */
[----:B------:R-:W-:-:S03]  /*10fe0*/  @!P0 IMAD R10, R10, 0xe0, RZ ;  /* 0x000000e00a0a8824 */ /* 0x000fc600078e02ff */
[----:B------:R-:W-:Y:S02]  /*10ff0*/  @!P0 IADD3.X R20, R5, R17, R20, P1, !PT ;  /* 0x0000001105148210 */ /* 0x000fe40000ffe414 */
[----:B------:R-:W-:Y:S02]  /*11000*/  @!P0 IADD3 R17, P1, R6, R18, RZ ;  /* 0x0000001206118210 */ /* 0x000fe40007f3e0ff */
[----:B------:R-:W-:Y:S02]  /*11010*/  @!P0 LEA R18, P2, R7, c[0x0][0x170], 0x1 ;  /* 0x00005c0007128a11 */ /* 0x000fe400078408ff */
[----:B------:R-:W-:Y:S02]  /*11020*/  @!P0 IADD3.X R10, R5, R19, R10, P1, !PT ;  /* 0x00000013050a8210 */ /* 0x000fe40000ffe40a */
[----:B------:R-:W-:Y:S02]  /*11030*/  @!P0 LEA R6, P1, R16, c[0x0][0x170], 0x1 ;  /* 0x00005c0010068a11 */ /* 0x000fe400078208ff */
[----:B------:R-:W-:-:S02]  /*11040*/  @!P0 LEA.HI.X R19, R7, c[0x0][0x174], R4, 0x1, P2 ;  /* 0x00005d0007138a11 */ /* 0x000fc400010f0c04 */
[----:B------:R-:W-:Y:S02]  /*11050*/  @!P0 LEA.HI.X R7, R16, c[0x0][0x174], R20, 0x1, P1 ;  /* 0x00005d0010078a11 */ /* 0x000fe400008f0c14 */
[----:B--2---:R-:W-:Y:S01]  /*11060*/  @!P0 LEA R22, P3, R14, c[0x0][0x170], 0x1 ;  /* 0x00005c000e168a11 */ /* 0x004fe200078608ff */
[----:B------:R-:W-:Y:S01]  /*11070*/  @!PT LDS RZ, [RZ] ;  /* 0x00000000fffff984 */ /* 0x000fe20000000800 */
[----:B------:R-:W-:Y:S01]  /*11080*/  @!PT LDS RZ, [RZ] ;  /* 0x00000000fffff984 */ /* 0x000fe20000000800 */
[----:B------:R-:W-:Y:S01]  /*11090*/  @!PT LDS RZ, [RZ] ;  /* 0x00000000fffff984 */ /* 0x000fe20000000800 */
[----:B------:R1:W-:Y:S01]  /*110a0*/  @!P0 LDGSTS.E.BYPASS.LTC128B.128 [R238+0x6000], [R18.64] ;  /* 0x0600000012ee8fae */ /* 0x0003e2000b901d46 */
[----:B------:R-:W-:Y:S02]  /*110b0*/  @!P0 LEA R20, P2, R12, c[0x0][0x170], 0x1 ;  /* 0x00005c000c148a11 */ /* 0x000fe400078408ff */
[C---:B------:R-:W-:Y:S01]  /*110c0*/  @!P0 LEA R4, P1, R17.reuse, c[0x0][0x170], 0x1 ;  /* 0x00005c0011048a11 */ /* 0x040fe200078208ff */
[----:B------:R-:W-:Y:S01]  /*110d0*/  @P0 STS.128 [R238+0x6800], RZ ;  /* 0x006800ffee000388 */ /* 0x000fe20000000c00 */
[----:B------:R-:W-:Y:S02]  /*110e0*/  @!P0 LEA.HI.X R23, R14, c[0x0][0x174], R3, 0x1, P3 ;  /* 0x00005d000e178a11 */ /* 0x000fe400018f0c03 */
[----:B------:R-:W-:Y:S01]  /*110f0*/  @!P0 LEA.HI.X R21, R12, c[0x0][0x174], R11, 0x1, P2 ;  /* 0x00005d000c158a11 */ /* 0x000fe200010f0c0b */
        /* <DEDUP_REMOVED lines=26> */
[----:B------:R-:W5:Y:S04]  /*112a0*/  LDSM.16.M88.4 R112, [R226+0x1400] ;  /* 0x00140000e270783b */ /* 0x000f680000000200 */
[----:B------:R-:W1:Y:S04]  /*112b0*/  LDSM.16.M88.4 R120, [R226+0x1000] ;  /* 0x00100000e278783b */ /* 0x000e680000000200 */
[----:B------:R-:W1:Y:S04]  /*112c0*/  LDSM.16.M88.4 R104, [R226+0x1800] ;  /* 0x00180000e268783b */ /* 0x000e680000000200 */
[----:B------:R-:W2:Y:S04]  /*112d0*/  LDSM.16.M88.4 R96, [R226+0x1c00] ;  /* 0x001c0000e260783b */ /* 0x000ea80000000200 */
[----:B------:R-:W2:Y:S04]  /*112e0*/  LDSM.16.M88.4 R88, [R226+0x2000] ;  /* 0x00200000e258783b */ /* 0x000ea80000000200 */
[----:B------:R-:W2:Y:S04]  /*112f0*/  LDSM.16.M88.4 R80, [R226+0x2400] ;  /* 0x00240000e250783b */ /* 0x000ea80000000200 */
[----:B------:R-:W2:Y:S04]  /*11300*/  LDSM.16.M88.4 R72, [R226+0x2800] ;  /* 0x00280000e248783b */ /* 0x000ea80000000200 */
[----:B------:R-:W2:Y:S04]  /*11310*/  LDSM.16.M88.4 R64, [R226+0x2c00] ;  /* 0x002c0000e240783b */ /* 0x000ea80000000200 */
[----:B------:R-:W2:Y:S04]  /*11320*/  LDSM.16.M88.4 R56, [R226+0x3000] ;  /* 0x00300000e238783b */ /* 0x000ea80000000200 */
[----:B------:R-:W2:Y:S04]  /*11330*/  LDSM.16.M88.4 R48, [R226+0x3400] ;  /* 0x00340000e230783b */ /* 0x000ea80000000200 */
[----:B------:R-:W2:Y:S01]  /*11340*/  LDSM.16.M88.4 R40, [R226+0x3800] ;  /* 0x00380000e228783b */ /* 0x000ea20000000200 */
[C---:B-----5:R-:W-:Y:S03]  /*11350*/  HMMA.16816.F32.BF16 R116, R168.reuse, R112, RZ ;  /* 0x00000070a874723c */ /* 0x060fe600000418ff */
[----:B------:R-:W5:Y:S04]  /*11360*/  LDSM.16.M88.4 R32, [R226+0x3c00] ;  /* 0x003c0000e220783b */ /* 0x000f680000000200 */
[----:B---3--:R-:W3:Y:S01]  /*11370*/  LDSM.16.M88.4 R24, [R226+0x4000] ;  /* 0x00400000e218783b */ /* 0x008ee20000000200 */
[C---:B-1----:R-:W-:Y:S03]  /*11380*/  HMMA.16816.F32.BF16 R124, R168.reuse, R120, RZ ;  /* 0x00000078a87c723c */ /* 0x042fe600000418ff */
[----:B------:R-:W4:Y:S04]  /*11390*/  LDSM.16.M88.4 R16, [R226+0x4400] ;  /* 0x00440000e210783b */ /* 0x000f280000000200 */
[----:B------:R-:W1:Y:S01]  /*113a0*/  LDSM.16.M88.4 R8, [R226+0x4800] ;  /* 0x00480000e208783b */ /* 0x000e620000000200 */
[C---:B------:R-:W-:Y:S03]  /*113b0*/  HMMA.16816.F32.BF16 R112, R168.reuse, R114, RZ ;  /* 0x00000072a870723c */ /* 0x040fe600000418ff */
[----:B------:R-:W1:Y:S04]  /*113c0*/  LDSM.16.M88.4 R172, [R226+0x4c00] ;  /* 0x004c0000e2ac783b */ /* 0x000e680000000200 */
[----:B------:R-:W-:Y:S01]  /*113d0*/  LDSM.16.M88.4 R164, [R227] ;  /* 0x00000000e3a4783b */ /* 0x000fe20000000200 */
[C---:B------:R-:W-:Y:S03]  /*113e0*/  HMMA.16816.F32.BF16 R120, R168.reuse, R122, RZ ;  /* 0x0000007aa878723c */ /* 0x040fe600000418ff */
[----:B------:R-:W1:Y:S04]  /*113f0*/  LDSM.16.M88.4 R160, [R225] ;  /* 0x00000000e1a0783b */ /* 0x000e680000000200 */
[----:B------:R-:W1:Y:S01]  /*11400*/  LDSM.16.M88.4 R156, [R222] ;  /* 0x00000000de9c783b */ /* 0x000e620000000200 */
[C---:B------:R-:W-:Y:S03]  /*11410*/  HMMA.16816.F32.BF16 R108, R168.reuse, R104, RZ ;  /* 0x00000068a86c723c */ /* 0x040fe600000418ff */
[----:B------:R-:W3:Y:S04]  /*11420*/  S2R R3, SR_TID.X ;  /* 0x0000000000037919 */ /* 0x000ee80000002100 */
[----:B------:R-:W1:Y:S01]  /*11430*/  LDSM.16.M88.4 R128, [R221] ;  /* 0x00000000dd80783b */ /* 0x000e620000000200 */
[C---:B--2---:R-:W-:Y:S03]  /*11440*/  HMMA.16816.F32.BF16 R100, R168.reuse, R96, RZ ;  /* 0x00000060a864723c */ /* 0x044fe600000418ff */
[----:B------:R-:W0:Y:S05]  /*11450*/  LDGDEPBAR ;  /* 0x00000000000079af */ /* 0x000e2a0000000000 */
[C---:B------:R-:W-:Y:S08]  /*11460*/  HMMA.16816.F32.BF16 R92, R168.reuse, R88, RZ ;  /* 0x00000058a85c723c */ /* 0x040ff000000418ff */
[----:B------:R-:W-:Y:S01]  /*11470*/  HMMA.16816.F32.BF16 R84, R168, R80, RZ ;  /* 0x00000050a854723c */ /* 0x000fe200000418ff */
[----:B---3--:R-:W-:-:S07]  /*11480*/  IMAD.SHL.U32 R3, R3, 0x2, RZ ;  /* 0x0000000203037824 */ /* 0x008fce00078e00ff */
[----:B------:R-:W-:Y:S01]  /*11490*/  HMMA.16816.F32.BF16 R76, R168, R72, RZ ;  /* 0x00000048a84c723c */ /* 0x000fe200000418ff */
[----:B------:R-:W-:-:S07]  /*114a0*/  LOP3.LUT R182, R3, 0x6, RZ, 0xc0, !PT ;  /* 0x0000000603b67812 */ /* 0x000fce00078ec0ff */
[C---:B------:R-:W-:Y:S08]  /*114b0*/  HMMA.16816.F32.BF16 R68, R168.reuse, R64, RZ ;  /* 0x00000040a844723c */ /* 0x040ff000000418ff */
[C---:B------:R-:W-:Y:S08]  /*114c0*/  HMMA.16816.F32.BF16 R60, R168.reuse, R56, RZ ;  /* 0x00000038a83c723c */ /* 0x040ff000000418ff */
[C---:B------:R-:W-:Y:S08]  /*114d0*/  HMMA.16816.F32.BF16 R52, R168.reuse, R48, RZ ;  /* 0x00000030a834723c */ /* 0x040ff000000418ff */
[C---:B------:R-:W-:Y:S08]  /*114e0*/  HMMA.16816.F32.BF16 R44, R168.reuse, R40, RZ ;  /* 0x00000028a82c723c */ /* 0x040ff000000418ff */
[C---:B-----5:R-:W-:Y:S08]  /*114f0*/  HMMA.16816.F32.BF16 R36, R168.reuse, R32, RZ ;  /* 0x00000020a824723c */ /* 0x060ff000000418ff */
[C---:B------:R-:W-:Y:S08]  /*11500*/  HMMA.16816.F32.BF16 R28, R168.reuse, R24, RZ ;  /* 0x00000018a81c723c */ /* 0x040ff000000418ff */
[C---:B----4-:R-:W-:Y:S08]  /*11510*/  HMMA.16816.F32.BF16 R20, R168.reuse, R16, RZ ;  /* 0x00000010a814723c */ /* 0x050ff000000418ff */
        /* <DEDUP_REMOVED lines=18> */
[C---:B------:R-:W-:Y:S08]  /*11640*/  HMMA.16816.F32.BF16 R112, R164.reuse, R158, R112 ;  /* 0x0000009ea470723c */ /* 0x040ff00000041870 */
[C---:B------:R-:W-:Y:S07]  /*11650*/  HMMA.16816.F32.BF16 R120, R164.reuse, R162, R120 ;  /* 0x000000a2a478723c */ /* 0x040fee0000041878 */
[----:B------:R-:W-:Y:S01]  /*11660*/  IMAD.SHL.U32 R163, R237, 0x100, RZ ;  /* 0x00000100eda37824 */ /* 0x000fe200078e00ff */
[----:B------:R-:W-:Y:S01]  /*11670*/  HMMA.16816.F32.BF16 R116, R164, R156, R116 ;  /* 0x0000009ca474723c */ /* 0x000fe20000041874 */
[----:B------:R-:W2:Y:S03]  /*11680*/  LDSM.16.M88.4 R156, [R219] ;  /* 0x00000000db9c783b */ /* 0x000ea60000000200 */
[----:B------:R-:W-:-:S02]  /*11690*/  LOP3.LUT R3, R163, 0x18, R182, 0xfe, !PT ;  /* 0x00000018a3037812 */ /* 0x000fc400078efeb6 */
[C---:B------:R-:W-:Y:S02]  /*116a0*/  LOP3.LUT R154, R163.reuse, 0xf9, R182, 0xfe, !PT ;  /* 0x000000f9a39a7812 */ /* 0x040fe400078efeb6 */
[----:B------:R-:W-:Y:S01]  /*116b0*/  LOP3.LUT R155, R163, R182, RZ, 0xfc, !PT ;  /* 0x000000b6a39b7212 */ /* 0x000fe200078efcff */
[C---:B------:R-:W-:Y:S01]  /*116c0*/  HMMA.16816.F32.BF16 R108, R164.reuse, R128, R108 ;  /* 0x00000080a46c723c */ /* 0x040fe2000004186c */
[-C--:B------:R-:W-:Y:S02]  /*116d0*/  ISETP.GE.AND P1, PT, R3, R151.reuse, PT ;  /* 0x000000970300720c */ /* 0x080fe40003f26270 */
[CC--:B------:R-:W-:Y:S02]  /*116e0*/  ISETP.GE.AND P5, PT, R154.reuse, R150.reuse, PT ;  /* 0x000000969a00720c */ /* 0x0c0fe40003fa6270 */
[-C--:B------:R-:W-:Y:S02]  /*116f0*/  ISETP.GE.AND P4, PT, R154, R151.reuse, PT ;  /* 0x000000979a00720c */ /* 0x080fe40003f86270 */
[C---:B------:R-:W-:Y:S01]  /*11700*/  ISETP.GE.AND P2, PT, R155.reuse, R150, PT ;  /* 0x000000969b00720c */ /* 0x040fe20003f46270 */
[----:B------:R-:W-:Y:S01]  /*11710*/  HMMA.16816.F32.BF16 R104, R164, R130, R104 ;  /* 0x00000082a468723c */ /* 0x000fe20000041868 */
[----:B------:R-:W-:-:S02]  /*11720*/  ISETP.GE.AND P3, PT, R155, R151, PT ;  /* 0x000000979b00720c */ /* 0x000fc40003f66270 */
[C-C-:B------:R-:W-:Y:S02]  /*11730*/  LOP3.LUT R154, R163.reuse, 0x1, R182.reuse, 0xfe, !PT ;  /* 0x00000001a39a7812 */ /* 0x140fe400078efeb6 */
[----:B------:R-:W-:Y:S02]  /*11740*/  LOP3.LUT R3, R163, 0x8, R182, 0xfe, !PT ;  /* 0x00000008a3037812 */ /* 0x000fe400078efeb6 */
[----:B------:R-:W-:Y:S01]  /*11750*/  P2R R183, PR, RZ, 0x10 ;  /* 0x00000010ffb77803 */ /* 0x000fe20000000000 */
[----:B-1----:R-:W-:Y:S01]  /*11760*/  HMMA.16816.F32.BF16 R100, R164, R172, R100 ;  /* 0x000000aca464723c */ /* 0x002fe20000041864 */
[----:B------:R-:W-:Y:S02]  /*11770*/  FSEL R129, R114, -INF , !P1 ;  /* 0xff80000072817808 */ /* 0x000fe40004800000 */
[----:B------:R-:W-:Y:S02]  /*11780*/  FSEL R124, R124, -INF , !P2 ;  /* 0xff8000007c7c7808 */ /* 0x000fe40005000000 */
[----:B------:R-:W-:-:S02]  /*11790*/  FSEL R176, R126, -INF , !P3 ;  /* 0xff8000007eb07808 */ /* 0x000fc40005800000 */
[CC--:B------:R-:W-:Y:S01]  /*117a0*/  ISETP.GE.AND P4, PT, R154.reuse, R150.reuse, PT ;  /* 0x000000969a00720c */ /* 0x0c0fe20003f86270 */
[C---:B------:R-:W-:Y:S01]  /*117b0*/  HMMA.16816.F32.BF16 R96, R164.reuse, R174, R96 ;  /* 0x000000aea460723c */ /* 0x040fe20000041860 */
[-C--:B------:R-:W-:Y:S02]  /*117c0*/  ISETP.GE.AND P1, PT, R154, R151.reuse, PT ;  /* 0x000000979a00720c */ /* 0x080fe40003f26270 */
[C---:B------:R-:W-:Y:S02]  /*117d0*/  ISETP.GE.AND P2, PT, R3.reuse, R150, PT ;  /* 0x000000960300720c */ /* 0x040fe40003f46270 */
[----:B------:R-:W-:Y:S02]  /*117e0*/  ISETP.GE.AND P3, PT, R3, R151, PT ;  /* 0x000000970300720c */ /* 0x000fe40003f66270 */
[----:B------:R-:W-:Y:S01]  /*117f0*/  LOP3.LUT R3, R163, 0x9, R182, 0xfe, !PT ;  /* 0x00000009a3037812 */ /* 0x000fe200078efeb6 */
[----:B--2---:R-:W-:Y:S01]  /*11800*/  HMMA.16816.F32.BF16 R92, R164, R156, R92 ;  /* 0x0000009ca45c723c */ /* 0x004fe2000004185c */
[----:B------:R-:W-:-:S02]  /*11810*/  FSEL R114, R125, -INF , !P4 ;  /* 0xff8000007d727808 */ /* 0x000fc40006000000 */
[----:B------:R-:W-:Y:S02]  /*11820*/  FSEL R177, R127, -INF , !P1 ;  /* 0xff8000007fb17808 */ /* 0x000fe40004800000 */
[C---:B------:R-:W-:Y:S02]  /*11830*/  ISETP.GE.AND P4, PT, R3.reuse, R150, PT ;  /* 0x000000960300720c */ /* 0x040fe40003f86270 */
[----:B------:R-:W-:Y:S01]  /*11840*/  ISETP.GE.AND P1, PT, R3, R151, PT ;  /* 0x000000970300720c */ /* 0x000fe20003f26270 */
[----:B------:R-:W-:Y:S01]  /*11850*/  HMMA.16816.F32.BF16 R88, R164, R158, R88 ;  /* 0x0000009ea458723c */ /* 0x000fe20000041858 */
[----:B------:R-:W-:Y:S02]  /*11860*/  FSEL R127, R120, -INF , !P2 ;  /* 0xff800000787f7808 */ /* 0x000fe40005000000 */
[----:B------:R-:W-:Y:S02]  /*11870*/  FSEL R178, R122, -INF , !P3 ;  /* 0xff8000007ab27808 */ /* 0x000fe40005800000 */
[----:B------:R-:W-:-:S02]  /*11880*/  FSEL R131, R121, -INF , !P4 ;  /* 0xff80000079837808 */ /* 0x000fc40006000000 */
[----:B------:R-:W-:Y:S02]  /*11890*/  FSEL R173, R123, -INF , !P1 ;  /* 0xff8000007bad7808 */ /* 0x000fe40004800000 */
[----:B------:R-:W1:Y:S01]  /*118a0*/  LDSM.16.M88.4 R120, [R218] ;  /* 0x00000000da78783b */ /* 0x000e620000000200 */
[C-C-:B------:R-:W-:Y:S02]  /*118b0*/  LOP3.LUT R125, R163.reuse, 0x10, R182.reuse, 0xfe, !PT ;  /* 0x00000010a37d7812 */ /* 0x140fe400078efeb6 */
[----:B------:R-:W-:Y:S02]  /*118c0*/  LOP3.LUT R3, R163, 0x19, R182, 0xfe, !PT ;  /* 0x00000019a3037812 */ /* 0x000fe400078efeb6 */
[CC--:B------:R-:W-:Y:S02]  /*118d0*/  ISETP.GE.AND P2, PT, R125.reuse, R150.reuse, PT ;  /* 0x000000967d00720c */ /* 0x0c0fe40003f46270 */
[----:B------:R-:W-:Y:S02]  /*118e0*/  ISETP.GE.AND P3, PT, R125, R151, PT ;  /* 0x000000977d00720c */ /* 0x000fe40003f66270 */
        /* <DEDUP_REMOVED lines=12> */
[----:B------:R-:W-:-:S02]  /*119b0*/  FSEL R115, R108, -INF , !P2 ;  /* 0xff8000006c737808 */ /* 0x000fc40005000000 */
[----:B------:R-:W-:Y:S02]  /*119c0*/  FSEL R161, R110, -INF , !P3 ;  /* 0xff8000006ea17808 */ /* 0x000fe40005800000 */
[----:B------:R-:W-:Y:S02]  /*119d0*/  FSEL R174, R109, -INF , !P4 ;  /* 0xff8000006dae7808 */ /* 0x000fe40006000000 */
[----:B------:R-:W-:Y:S01]  /*119e0*/  FSEL R160, R111, -INF , !P1 ;  /* 0xff8000006fa07808 */ /* 0x000fe20004800000 */
[----:B-1----:R-:W-:Y:S01]  /*119f0*/  HMMA.16816.F32.BF16 R84, R164, R120, R84 ;  /* 0x00000078a454723c */ /* 0x002fe20000041854 */
[----:B------:R-:W1:Y:S01]  /*11a00*/  LDSM.16.M88.4 R108, [R217] ;  /* 0x00000000d96c783b */ /* 0x000e620000000200 */
[C-C-:B------:R-:W-:Y:S02]  /*11a10*/  LOP3.LUT R116, R163.reuse, 0x28, R182.reuse, 0xfe, !PT ;  /* 0x00000028a3747812 */ /* 0x140fe400078efeb6 */
[----:B------:R-:W-:Y:S02]  /*11a20*/  LOP3.LUT R3, R163, 0x29, R182, 0xfe, !PT ;  /* 0x00000029a3037812 */ /* 0x000fe400078efeb6 */
[----:B------:R-:W-:-:S02]  /*11a30*/  ISETP.GE.AND P2, PT, R116, R150, PT ;  /* 0x000000967400720c */ /* 0x000fc40003f46270 */
[-C--:B------:R-:W-:Y:S01]  /*11a40*/  ISETP.GE.AND P3, PT, R116, R151.reuse, PT ;  /* 0x000000977400720c */ /* 0x080fe20003f66270 */
[----:B------:R-:W-:Y:S01]  /*11a50*/  HMMA.16816.F32.BF16 R80, R164, R122, R80 ;  /* 0x0000007aa450723c */ /* 0x000fe20000041850 */
[C---:B------:R-:W-:Y:S02]  /*11a60*/  ISETP.GE.AND P4, PT, R3.reuse, R150, PT ;  /* 0x000000960300720c */ /* 0x040fe40003f86270 */
[----:B------:R-:W-:Y:S02]  /*11a70*/  ISETP.GE.AND P1, PT, R3, R151, PT ;  /* 0x000000970300720c */ /* 0x000fe40003f26270 */
[C-C-:B------:R-:W-:Y:S02]  /*11a80*/  LOP3.LUT R116, R163.reuse, 0x30, R182.reuse, 0xfe, !PT ;  /* 0x00000030a3747812 */ /* 0x140fe400078efeb6 */
[----:B------:R-:W-:Y:S02]  /*11a90*/  LOP3.LUT R3, R163, 0x31, R182, 0xfe, !PT ;  /* 0x00000031a3037812 */ /* 0x000fe400078efeb6 */
        /* <DEDUP_REMOVED lines=8> */
[----:B------:R-:W-:Y:S02]  /*11b20*/  FSEL R106, R100, -INF , !P2 ;  /* 0xff800000646a7808 */ /* 0x000fe40005000000 */
[----:B------:R-:W-:Y:S02]  /*11b30*/  FSEL R154, R102, -INF , !P3 ;  /* 0xff800000669a7808 */ /* 0x000fe40005800000 */
[----:B------:R-:W-:Y:S02]  /*11b40*/  FSEL R107, R101, -INF , !P4 ;  /* 0xff800000656b7808 */ /* 0x000fe40006000000 */
[----:B------:R-:W-:Y:S01]  /*11b50*/  FSEL R128, R103, -INF , !P1 ;  /* 0xff80000067807808 */ /* 0x000fe20004800000 */
[----:B-1----:R-:W-:Y:S01]  /*11b60*/  HMMA.16816.F32.BF16 R76, R164, R108, R76 ;  /* 0x0000006ca44c723c */ /* 0x002fe2000004184c */
[----:B------:R-:W1:Y:S01]  /*11b70*/  LDSM.16.M88.4 R100, [R216] ;  /* 0x00000000d864783b */ /* 0x000e620000000200 */
[----:B------:R-:W-:-:S02]  /*11b80*/  LOP3.LUT R116, R163, 0x38, R182, 0xfe, !PT ;  /* 0x00000038a3747812 */ /* 0x000fc400078efeb6 */
[--C-:B------:R-:W-:Y:S02]  /*11b90*/  LOP3.LUT R3, R163, 0x39, R182.reuse, 0xfe, !PT ;  /* 0x00000039a3037812 */ /* 0x100fe400078efeb6 */
[CC--:B------:R-:W-:Y:S02]  /*11ba0*/  ISETP.GE.AND P2, PT, R116.reuse, R150.reuse, PT ;  /* 0x000000967400720c */ /* 0x0c0fe40003f46270 */
[-C--:B------:R-:W-:Y:S01]  /*11bb0*/  ISETP.GE.AND P3, PT, R116, R151.reuse, PT ;  /* 0x000000977400720c */ /* 0x080fe20003f66270 */
        /* <DEDUP_REMOVED lines=13> */
[----:B------:R-:W-:Y:S02]  /*11c90*/  LOP3.LUT R116, R163, 0x48, R182, 0xfe, !PT ;  /* 0x00000048a3747812 */ /* 0x000fe400078efeb6 */
[----:B------:R-:W-:Y:S02]  /*11ca0*/  FSEL R98, R92, -INF , !P2 ;  /* 0xff8000005c627808 */ /* 0x000fe40005000000 */
[----:B------:R-:W-:-:S02]  /*11cb0*/  FSEL R125, R94, -INF , !P3 ;  /* 0xff8000005e7d7808 */ /* 0x000fc40005800000 */
[----:B------:R-:W-:Y:S01]  /*11cc0*/  FSEL R99, R93, -INF , !P4 ;  /* 0xff8000005d637808 */ /* 0x000fe20006000000 */
[C---:B-1----:R-:W-:Y:S01]  /*11cd0*/  HMMA.16816.F32.BF16 R68, R164.reuse, R100, R68 ;  /* 0x00000064a444723c */ /* 0x042fe20000041844 */
[----:B------:R-:W-:Y:S02]  /*11ce0*/  FSEL R123, R95, -INF , !P1 ;  /* 0xff8000005f7b7808 */ /* 0x000fe40004800000 */
[----:B------:R-:W1:Y:S01]  /*11cf0*/  LDSM.16.M88.4 R92, [R215] ;  /* 0x00000000d75c783b */ /* 0x000e620000000200 */
[C---:B------:R-:W-:Y:S02]  /*11d00*/  ISETP.GE.AND P2, PT, R116.reuse, R150, PT ;  /* 0x000000967400720c */ /* 0x040fe40003f46270 */
[C-C-:B------:R-:W-:Y:S02]  /*11d10*/  LOP3.LUT R3, R163.reuse, 0x49, R182.reuse, 0xfe, !PT ;  /* 0x00000049a3037812 */ /* 0x140fe400078efeb6 */
[----:B------:R-:W-:Y:S01]  /*11d20*/  LOP3.LUT R108, R163, 0x50, R182, 0xfe, !PT ;  /* 0x00000050a36c7812 */ /* 0x000fe200078efeb6 */
[----:B------:R-:W-:Y:S01]  /*11d30*/  HMMA.16816.F32.BF16 R64, R164, R102, R64 ;  /* 0x00000066a440723c */ /* 0x000fe20000041840 */
[----:B------:R-:W-:-:S02]  /*11d40*/  ISETP.GE.AND P3, PT, R116, R151, PT ;  /* 0x000000977400720c */ /* 0x000fc40003f66270 */
[----:B------:R-:W-:Y:S02]  /*11d50*/  FSEL R88, R88, -INF , !P2 ;  /* 0xff80000058587808 */ /* 0x000fe40005000000 */
[CC--:B------:R-:W-:Y:S02]  /*11d60*/  ISETP.GE.AND P4, PT, R3.reuse, R150.reuse, PT ;  /* 0x000000960300720c */ /* 0x0c0fe40003f86270 */
[----:B------:R-:W-:Y:S02]  /*11d70*/  ISETP.GE.AND P1, PT, R3, R151, PT ;  /* 0x000000970300720c */ /* 0x000fe40003f26270 */
[----:B------:R-:W-:Y:S02]  /*11d80*/  ISETP.GE.AND P2, PT, R108, R150, PT ;  /* 0x000000966c00720c */ /* 0x000fe40003f46270 */
[----:B------:R-:W-:Y:S02]  /*11d90*/  LOP3.LUT R3, R163, 0x51, R182, 0xfe, !PT ;  /* 0x00000051a3037812 */ /* 0x000fe400078efeb6 */
[----:B------:R-:W-:-:S02]  /*11da0*/  FSEL R122, R90, -INF , !P3 ;  /* 0xff8000005a7a7808 */ /* 0x000fc40005800000 */
[----:B------:R-:W-:Y:S02]  /*11db0*/  FSEL R89, R89, -INF , !P4 ;  /* 0xff80000059597808 */ /* 0x000fe40006000000 */
[----:B------:R-:W-:Y:S02]  /*11dc0*/  FSEL R121, R91, -INF , !P1 ;  /* 0xff8000005b797808 */ /* 0x000fe40004800000 */
[----:B------:R-:W-:Y:S02]  /*11dd0*/  FSEL R90, R84, -INF , !P2 ;  /* 0xff800000545a7808 */ /* 0x000fe40005000000 */
[C---:B------:R-:W-:Y:S02]  /*11de0*/  ISETP.GE.AND P4, PT, R3.reuse, R150, PT ;  /* 0x000000960300720c */ /* 0x040fe40003f86270 */
[----:B------:R-:W-:Y:S02]  /*11df0*/  ISETP.GE.AND P1, PT, R3, R151, PT ;  /* 0x000000970300720c */ /* 0x000fe40003f26270 */
[----:B------:R-:W-:-:S02]  /*11e00*/  LOP3.LUT R84, R163, 0x59, R182, 0xfe, !PT ;  /* 0x00000059a3547812 */ /* 0x000fc400078efeb6 */
[-C--:B------:R-:W-:Y:S02]  /*11e10*/  ISETP.GE.AND P3, PT, R108, R151.reuse, PT ;  /* 0x000000976c00720c */ /* 0x080fe40003f66270 */
[----:B------:R-:W-:Y:S02]  /*11e20*/  FSEL R91, R85, -INF , !P4 ;  /* 0xff800000555b7808 */ /* 0x000fe40006000000 */
[----:B------:R-:W-:Y:S02]  /*11e30*/  FSEL R3, R87, -INF , !P1 ;  /* 0xff80000057037808 */ /* 0x000fe40004800000 */
[----:B------:R-:W-:Y:S01]  /*11e40*/  FSEL R120, R86, -INF , !P3 ;  /* 0xff80000056787808 */ /* 0x000fe20005800000 */
[----:B-1----:R-:W-:Y:S01]  /*11e50*/  HMMA.16816.F32.BF16 R60, R164, R92, R60 ;  /* 0x0000005ca43c723c */ /* 0x002fe2000004183c */
[C---:B------:R-:W-:Y:S02]  /*11e60*/  ISETP.GE.AND P4, PT, R84.reuse, R150, PT ;  /* 0x000000965400720c */ /* 0x040fe40003f86270 */
[----:B------:R-:W-:-:S02]  /*11e70*/  ISETP.GE.AND P1, PT, R84, R151, PT ;  /* 0x000000975400720c */ /* 0x000fc40003f26270 */
[----:B------:R-:W1:Y:S01]  /*11e80*/  LDSM.16.M88.4 R84, [R214] ;  /* 0x00000000d654783b */ /* 0x000e620000000200 */
[--C-:B------:R-:W-:Y:S02]  /*11e90*/  LOP3.LUT R108, R163, 0x58, R182.reuse, 0xfe, !PT ;  /* 0x00000058a36c7812 */ /* 0x100fe400078efeb6 */
[----:B------:R-:W-:Y:S01]  /*11ea0*/  FSEL R101, R81, -INF , !P4 ;  /* 0xff80000051657808 */ /* 0x000fe20006000000 */
[----:B------:R-:W-:Y:S01]  /*11eb0*/  HMMA.16816.F32.BF16 R56, R164, R94, R56 ;  /* 0x0000005ea438723c */ /* 0x000fe20000041838 */
[C---:B------:R-:W-:Y:S02]  /*11ec0*/  ISETP.GE.AND P2, PT, R108.reuse, R150, PT ;  /* 0x000000966c00720c */ /* 0x040fe40003f46270 */
[----:B------:R-:W-:Y:S02]  /*11ed0*/  ISETP.GE.AND P3, PT, R108, R151, PT ;  /* 0x000000976c00720c */ /* 0x000fe40003f66270 */
[----:B------:R-:W-:Y:S02]  /*11ee0*/  LOP3.LUT R108, R163, 0x60, R182, 0xfe, !PT ;  /* 0x00000060a36c7812 */ /* 0x000fe400078efeb6 */
[----:B------:R-:W-:-:S02]  /*11ef0*/  FSEL R100, R80, -INF , !P2 ;  /* 0xff80000050647808 */ /* 0x000fc40005000000 */
[----:B------:R-:W-:Y:S02]  /*11f00*/  ISETP.GE.AND P2, PT, R108, R150, PT ;  /* 0x000000966c00720c */ /* 0x000fe40003f46270 */
[--C-:B------:R-:W-:Y:S02]  /*11f10*/  LOP3.LUT R80, R163, 0x61, R182.reuse, 0xfe, !PT ;  /* 0x00000061a3507812 */ /* 0x100fe400078efeb6 */
[----:B------:R-:W-:Y:S02]  /*11f20*/  FSEL R82, R82, -INF , !P3 ;  /* 0xff80000052527808 */ /* 0x000fe40005800000 */
[----:B------:R-:W-:Y:S02]  /*11f30*/  ISETP.GE.AND P3, PT, R108, R151, PT ;  /* 0x000000976c00720c */ /* 0x000fe40003f66270 */
[----:B------:R-:W-:Y:S02]  /*11f40*/  FSEL R83, R83, -INF , !P1 ;  /* 0xff80000053537808 */ /* 0x000fe40004800000 */
[----:B------:R-:W-:-:S02]  /*11f50*/  LOP3.LUT R81, R163, 0x68, R182, 0xfe, !PT ;  /* 0x00000068a3517812 */ /* 0x000fc400078efeb6 */
[----:B------:R-:W-:Y:S02]  /*11f60*/  FSEL R102, R76, -INF , !P2 ;  /* 0xff8000004c667808 */ /* 0x000fe40005000000 */
[CC--:B------:R-:W-:Y:S02]  /*11f70*/  ISETP.GE.AND P4, PT, R80.reuse, R150.reuse, PT ;  /* 0x000000965000720c */ /* 0x0c0fe40003f86270 */
[----:B------:R-:W-:Y:S02]  /*11f80*/  ISETP.GE.AND P1, PT, R80, R151, PT ;  /* 0x000000975000720c */ /* 0x000fe40003f26270 */
[----:B------:R-:W-:Y:S02]  /*11f90*/  LOP3.LUT R76, R163, 0x69, R182, 0xfe, !PT ;  /* 0x00000069a34c7812 */ /* 0x000fe400078efeb6 */
[----:B------:R-:W-:Y:S02]  /*11fa0*/  FSEL R80, R78, -INF , !P3 ;  /* 0xff8000004e507808 */ /* 0x000fe40005800000 */
[----:B------:R-:W-:-:S02]  /*11fb0*/  ISETP.GE.AND P2, PT, R81, R150, PT ;  /* 0x000000965100720c */ /* 0x000fc40003f46270 */
[-C--:B------:R-:W-:Y:S02]  /*11fc0*/  ISETP.GE.AND P3, PT, R81, R151.reuse, PT ;  /* 0x000000975100720c */ /* 0x080fe40003f66270 */
[----:B------:R-:W-:Y:S01]  /*11fd0*/  FSEL R103, R77, -INF , !P4 ;  /* 0xff8000004d677808 */ /* 0x000fe20006000000 */
[C---:B-1----:R-:W-:Y:S01]  /*11fe0*/  HMMA.16816.F32.BF16 R52, R164.reuse, R84, R52 ;  /* 0x00000054a434723c */ /* 0x042fe20000041834 */
[----:B------:R-:W-:Y:S02]  /*11ff0*/  FSEL R81, R79, -INF , !P1 ;  /* 0xff8000004f517808 */ /* 0x000fe40004800000 */
[CC--:B------:R-:W-:Y:S02]  /*12000*/  ISETP.GE.AND P4, PT, R76.reuse, R150.reuse, PT ;  /* 0x000000964c00720c */ /* 0x0c0fe40003f86270 */
[----:B------:R-:W-:Y:S02]  /*12010*/  ISETP.GE.AND P1, PT, R76, R151, PT ;  /* 0x000000974c00720c */ /* 0x000fe40003f26270 */
[----:B------:R-:W-:Y:S01]  /*12020*/  LOP3.LUT R108, R163, 0x70, R182, 0xfe, !PT ;  /* 0x00000070a36c7812 */ /* 0x000fe200078efeb6 */
[----:B------:R-:W1:Y:S01]  /*12030*/  LDSM.16.M88.4 R76, [R213] ;  /* 0x00000000d54c783b */ /* 0x000e620000000200 */
[----:B------:R-:W-:Y:S01]  /*12040*/  FSEL R92, R72, -INF , !P2 ;  /* 0xff800000485c7808 */ /* 0x000fe20005000000 */
[----:B------:R-:W-:Y:S01]  /*12050*/  HMMA.16816.F32.BF16 R48, R164, R86, R48 ;  /* 0x00000056a430723c */ /* 0x000fe20000041830 */
[----:B------:R-:W-:-:S02]  /*12060*/  ISETP.GE.AND P2, PT, R108, R150, PT ;  /* 0x000000966c00720c */ /* 0x000fc40003f46270 */
[--C-:B------:R-:W-:Y:S02]  /*12070*/  LOP3.LUT R72, R163, 0x71, R182.reuse, 0xfe, !PT ;  /* 0x00000071a3487812 */ /* 0x100fe400078efeb6 */
[----:B------:R-:W-:Y:S02]  /*12080*/  FSEL R74, R74, -INF , !P3 ;  /* 0xff8000004a4a7808 */ /* 0x000fe40005800000 */
        /* <DEDUP_REMOVED lines=11> */
[----:B------:R-:W-:Y:S02]  /*12140*/  FSEL R95, R69, -INF , !P4 ;  /* 0xff800000455f7808 */ /* 0x000fe40006000000 */
[----:B------:R-:W-:Y:S02]  /*12150*/  FSEL R73, R71, -INF , !P1 ;  /* 0xff80000047497808 */ /* 0x000fe40004800000 */
[C---:B------:R-:W-:Y:S02]  /*12160*/  ISETP.GE.AND P4, PT, R68.reuse, R150, PT ;  /* 0x000000964400720c */ /* 0x040fe40003f86270 */
[----:B------:R-:W-:Y:S02]  /*12170*/  ISETP.GE.AND P1, PT, R68, R151, PT ;  /* 0x000000974400720c */ /* 0x000fe40003f26270 */
[----:B------:R-:W2:Y:S01]  /*12180*/  LDSM.16.M88.4 R68, [R212] ;  /* 0x00000000d444783b */ /* 0x000ea20000000200 */
[----:B------:R-:W-:Y:S01]  /*12190*/  LOP3.LUT R108, R163, 0x80, R182, 0xfe, !PT ;  /* 0x00000080a36c7812 */ /* 0x000fe200078efeb6 */
[----:B-1----:R-:W-:Y:S01]  /*121a0*/  HMMA.16816.F32.BF16 R44, R164, R76, R44 ;  /* 0x0000004ca42c723c */ /* 0x002fe2000004182c */
[----:B------:R-:W-:-:S02]  /*121b0*/  FSEL R84, R64, -INF , !P2 ;  /* 0xff80000040547808 */ /* 0x000fc40005000000 */
[----:B------:R-:W-:Y:S02]  /*121c0*/  ISETP.GE.AND P2, PT, R108, R150, PT ;  /* 0x000000966c00720c */ /* 0x000fe40003f46270 */
[----:B------:R-:W-:Y:S02]  /*121d0*/  LOP3.LUT R64, R163, 0x81, R182, 0xfe, !PT ;  /* 0x00000081a3407812 */ /* 0x000fe400078efeb6 */
[----:B------:R-:W-:Y:S01]  /*121e0*/  FSEL R66, R66, -INF , !P3 ;  /* 0xff80000042427808 */ /* 0x000fe20005800000 */
[----:B------:R-:W-:Y:S01]  /*121f0*/  HMMA.16816.F32.BF16 R40, R164, R78, R40 ;  /* 0x0000004ea428723c */ /* 0x000fe20000041828 */
[----:B------:R-:W-:Y:S02]  /*12200*/  FSEL R85, R65, -INF , !P4 ;  /* 0xff80000041557808 */ /* 0x000fe40006000000 */
[----:B------:R-:W-:Y:S02]  /*12210*/  ISETP.GE.AND P3, PT, R108, R151, PT ;  /* 0x000000976c00720c */ /* 0x000fe40003f66270 */
[----:B------:R-:W-:-:S02]  /*12220*/  FSEL R67, R67, -INF , !P1 ;  /* 0xff80000043437808 */ /* 0x000fc40004800000 */
[C-C-:B------:R-:W-:Y:S02]  /*12230*/  LOP3.LUT R65, R163.reuse, 0x88, R182.reuse, 0xfe, !PT ;  /* 0x00000088a3417812 */ /* 0x140fe400078efeb6 */
[----:B------:R-:W-:Y:S02]  /*12240*/  FSEL R86, R60, -INF , !P2 ;  /* 0xff8000003c567808 */ /* 0x000fe40005000000 */
[C---:B------:R-:W-:Y:S02]  /*12250*/  ISETP.GE.AND P4, PT, R64.reuse, R150, PT ;  /* 0x000000964000720c */ /* 0x040fe40003f86270 */
[----:B------:R-:W-:Y:S02]  /*12260*/  ISETP.GE.AND P1, PT, R64, R151, PT ;  /* 0x000000974000720c */ /* 0x000fe40003f26270 */
[----:B------:R-:W-:Y:S02]  /*12270*/  LOP3.LUT R60, R163, 0x89, R182, 0xfe, !PT ;  /* 0x00000089a33c7812 */ /* 0x000fe400078efeb6 */
[----:B------:R-:W-:-:S02]  /*12280*/  FSEL R64, R62, -INF , !P3 ;  /* 0xff8000003e407808 */ /* 0x000fc40005800000 */
[CC--:B------:R-:W-:Y:S02]  /*12290*/  ISETP.GE.AND P2, PT, R65.reuse, R150.reuse, PT ;  /* 0x000000964100720c */ /* 0x0c0fe40003f46270 */
[-C--:B------:R-:W-:Y:S02]  /*122a0*/  ISETP.GE.AND P3, PT, R65, R151.reuse, PT ;  /* 0x000000974100720c */ /* 0x080fe40003f66270 */
[----:B------:R-:W-:Y:S02]  /*122b0*/  FSEL R87, R61, -INF , !P4 ;  /* 0xff8000003d577808 */ /* 0x000fe40006000000 */
[----:B------:R-:W-:Y:S02]  /*122c0*/  FSEL R65, R63, -INF , !P1 ;  /* 0xff8000003f417808 */ /* 0x000fe40004800000 */
[C---:B------:R-:W-:Y:S02]  /*122d0*/  ISETP.GE.AND P4, PT, R60.reuse, R150, PT ;  /* 0x000000963c00720c */ /* 0x040fe40003f86270 */
[----:B------:R-:W-:Y:S01]  /*122e0*/  ISETP.GE.AND P1, PT, R60, R151, PT ;  /* 0x000000973c00720c */ /* 0x000fe20003f26270 */
[----:B--2---:R-:W-:Y:S01]  /*122f0*/  HMMA.16816.F32.BF16 R36, R164, R68, R36 ;  /* 0x00000044a424723c */ /* 0x004fe20000041824 */
[----:B------:R-:W1:Y:S01]  /*12300*/  LDSM.16.M88.4 R60, [R211] ;  /* 0x00000000d33c783b */ /* 0x000e620000000200 */
[----:B------:R-:W-:-:S02]  /*12310*/  LOP3.LUT R108, R163, 0x90, R182, 0xfe, !PT ;  /* 0x00000090a36c7812 */ /* 0x000fc400078efeb6 */
[----:B------:R-:W-:Y:S02]  /*12320*/  FSEL R76, R56, -INF , !P2 ;  /* 0xff800000384c7808 */ /* 0x000fe40005000000 */
[----:B------:R-:W-:Y:S02]  /*12330*/  ISETP.GE.AND P2, PT, R108, R150, PT ;  /* 0x000000966c00720c */ /* 0x000fe40003f46270 */
[----:B------:R-:W-:Y:S01]  /*12340*/  FSEL R77, R57, -INF , !P4 ;  /* 0xff800000394d7808 */ /* 0x000fe20006000000 */
[----:B------:R-:W-:Y:S01]  /*12350*/  HMMA.16816.F32.BF16 R32, R164, R70, R32 ;  /* 0x00000046a420723c */ /* 0x000fe20000041820 */
[C-C-:B------:R-:W-:Y:S02]  /*12360*/  LOP3.LUT R56, R163.reuse, 0x91, R182.reuse, 0xfe, !PT ;  /* 0x00000091a3387812 */ /* 0x140fe400078efeb6 */
[----:B------:R-:W-:Y:S02]  /*12370*/  FSEL R58, R58, -INF , !P3 ;  /* 0xff8000003a3a7808 */ /* 0x000fe40005800000 */
[----:B------:R-:W-:-:S02]  /*12380*/  LOP3.LUT R57, R163, 0x98, R182, 0xfe, !PT ;  /* 0x00000098a3397812 */ /* 0x000fc400078efeb6 */
[-C--:B------:R-:W-:Y:S02]  /*12390*/  ISETP.GE.AND P3, PT, R108, R151.reuse, PT ;  /* 0x000000976c00720c */ /* 0x080fe40003f66270 */
[----:B------:R-:W-:Y:S02]  /*123a0*/  FSEL R59, R59, -INF , !P1 ;  /* 0xff8000003b3b7808 */ /* 0x000fe40004800000 */
[----:B------:R-:W-:Y:S02]  /*123b0*/  FSEL R78, R52, -INF , !P2 ;  /* 0xff800000344e7808 */ /* 0x000fe40005000000 */
[C---:B------:R-:W-:Y:S02]  /*123c0*/  ISETP.GE.AND P4, PT, R56.reuse, R150, PT ;  /* 0x000000963800720c */ /* 0x040fe40003f86270 */
[----:B------:R-:W-:Y:S02]  /*123d0*/  ISETP.GE.AND P1, PT, R56, R151, PT ;  /* 0x000000973800720c */ /* 0x000fe40003f26270 */
[----:B------:R-:W-:-:S02]  /*123e0*/  LOP3.LUT R52, R163, 0x99, R182, 0xfe, !PT ;  /* 0x00000099a3347812 */ /* 0x000fc400078efeb6 */
[----:B------:R-:W-:Y:S02]  /*123f0*/  ISETP.GE.AND P2, PT, R57, R150, PT ;  /* 0x000000963900720c */ /* 0x000fe40003f46270 */
[----:B------:R-:W-:Y:S02]  /*12400*/  FSEL R56, R54, -INF , !P3 ;  /* 0xff80000036387808 */ /* 0x000fe40005800000 */
[----:B------:R-:W-:Y:S02]  /*12410*/  LOP3.LUT R68, R163, 0xa0, R182, 0xfe, !PT ;  /* 0x000000a0a3447812 */ /* 0x000fe400078efeb6 */
[----:B------:R-:W-:Y:S02]  /*12420*/  ISETP.GE.AND P3, PT, R57, R151, PT ;  /* 0x000000973900720c */ /* 0x000fe40003f66270 */
[----:B------:R-:W-:Y:S02]  /*12430*/  FSEL R79, R53, -INF , !P4 ;  /* 0xff800000354f7808 */ /* 0x000fe40006000000 */
[----:B------:R-:W-:-:S02]  /*12440*/  FSEL R57, R55, -INF , !P1 ;  /* 0xff80000037397808 */ /* 0x000fc40004800000 */
[-C--:B------:R-:W-:Y:S01]  /*12450*/  ISETP.GE.AND P4, PT, R52, R150.reuse, PT ;  /* 0x000000963400720c */ /* 0x080fe20003f86270 */
[C---:B-1----:R-:W-:Y:S01]  /*12460*/  HMMA.16816.F32.BF16 R28, R164.reuse, R60, R28 ;  /* 0x0000003ca41c723c */ /* 0x042fe2000004181c */
[----:B------:R-:W-:Y:S02]  /*12470*/  FSEL R189, R48, -INF , !P2 ;  /* 0xff80000030bd7808 */ /* 0x000fe40005000000 */
[----:B------:R-:W-:Y:S02]  /*12480*/  ISETP.GE.AND P1, PT, R52, R151, PT ;  /* 0x000000973400720c */ /* 0x000fe40003f26270 */
[----:B------:R-:W1:Y:S01]  /*12490*/  LDSM.16.M88.4 R52, [R210] ;  /* 0x00000000d234783b */ /* 0x000e620000000200 */
[----:B------:R-:W-:Y:S02]  /*124a0*/  ISETP.GE.AND P2, PT, R68, R150, PT ;  /* 0x000000964400720c */ /* 0x000fe40003f46270 */
[----:B------:R-:W-:Y:S01]  /*124b0*/  LOP3.LUT R48, R163, 0xa1, R182, 0xfe, !PT ;  /* 0x000000a1a3307812 */ /* 0x000fe200078efeb6 */
[----:B------:R-:W-:Y:S01]  /*124c0*/  HMMA.16816.F32.BF16 R24, R164, R62, R24 ;  /* 0x0000003ea418723c */ /* 0x000fe20000041818 */
[----:B------:R-:W-:-:S02]  /*124d0*/  FSEL R50, R50, -INF , !P3 ;  /* 0xff80000032327808 */ /* 0x000fc40005800000 */
[----:B------:R-:W-:Y:S02]  /*124e0*/  FSEL R190, R49, -INF , !P4 ;  /* 0xff80000031be7808 */ /* 0x000fe40006000000 */
[----:B------:R-:W-:Y:S02]  /*124f0*/  ISETP.GE.AND P3, PT, R68, R151, PT ;  /* 0x000000974400720c */ /* 0x000fe40003f66270 */
[----:B------:R-:W-:Y:S02]  /*12500*/  FSEL R51, R51, -INF , !P1 ;  /* 0xff80000033337808 */ /* 0x000fe40004800000 */
[----:B------:R-:W-:Y:S02]  /*12510*/  LOP3.LUT R49, R163, 0xa8, R182, 0xfe, !PT ;  /* 0x000000a8a3317812 */ /* 0x000fe400078efeb6 */
[----:B------:R-:W-:Y:S02]  /*12520*/  FSEL R191, R44, -INF , !P2 ;  /* 0xff8000002cbf7808 */ /* 0x000fe40005000000 */
[----:B------:R-:W-:-:S02]  /*12530*/  ISETP.GE.AND P4, PT, R48, R150, PT ;  /* 0x000000963000720c */ /* 0x000fc40003f86270 */
[-C--:B------:R-:W-:Y:S02]  /*12540*/  ISETP.GE.AND P1, PT, R48, R151.reuse, PT ;  /* 0x000000973000720c */ /* 0x080fe40003f26270 */
[----:B------:R-:W-:Y:S02]  /*12550*/  LOP3.LUT R44, R163, 0xa9, R182, 0xfe, !PT ;  /* 0x000000a9a32c7812 */ /* 0x000fe400078efeb6 */
[----:B------:R-:W-:Y:S02]  /*12560*/  FSEL R48, R46, -INF , !P3 ;  /* 0xff8000002e307808 */ /* 0x000fe40005800000 */
[C---:B------:R-:W-:Y:S02]  /*12570*/  ISETP.GE.AND P2, PT, R49.reuse, R150, PT ;  /* 0x000000963100720c */ /* 0x040fe40003f46270 */
[----:B------:R-:W-:Y:S02]  /*12580*/  ISETP.GE.AND P3, PT, R49, R151, PT ;  /* 0x000000973100720c */ /* 0x000fe40003f66270 */
[----:B------:R-:W-:-:S02]  /*12590*/  FSEL R192, R45, -INF , !P4 ;  /* 0xff8000002dc07808 */ /* 0x000fc40006000000 */
[----:B------:R-:W-:Y:S02]  /*125a0*/  FSEL R49, R47, -INF , !P1 ;  /* 0xff8000002f317808 */ /* 0x000fe40004800000 */
[C---:B------:R-:W-:Y:S02]  /*125b0*/  ISETP.GE.AND P4, PT, R44.reuse, R150, PT ;  /* 0x000000962c00720c */ /* 0x040fe40003f86270 */
[----:B------:R-:W-:Y:S02]  /*125c0*/  ISETP.GE.AND P1, PT, R44, R151, PT ;  /* 0x000000972c00720c */ /* 0x000fe40003f26270 */
[----:B------:R-:W2:Y:S01]  /*125d0*/  LDSM.16.M88.4 R44, [R209] ;  /* 0x00000000d12c783b */ /* 0x000ea20000000200 */
[C-C-:B------:R-:W-:Y:S02]  /*125e0*/  LOP3.LUT R60, R163.reuse, 0xb0, R182.reuse, 0xfe, !PT ;  /* 0x000000b0a33c7812 */ /* 0x140fe400078efeb6 */
[----:B------:R-:W-:Y:S01]  /*125f0*/  FSEL R193, R40, -INF , !P2 ;  /* 0xff80000028c17808 */ /* 0x000fe20005000000 */
[----:B-1----:R-:W-:Y:S01]  /*12600*/  HMMA.16816.F32.BF16 R20, R164, R52, R20 ;  /* 0x00000034a414723c */ /* 0x002fe20000041814 */
[----:B------:R-:W-:-:S02]  /*12610*/  LOP3.LUT R40, R163, 0xb1, R182, 0xfe, !PT ;  /* 0x000000b1a3287812 */ /* 0x000fc400078efeb6 */
[----:B------:R-:W-:Y:S02]  /*12620*/  FSEL R42, R42, -INF , !P3 ;  /* 0xff8000002a2a7808 */ /* 0x000fe40005800000 */
[C---:B------:R-:W-:Y:S02]  /*12630*/  ISETP.GE.AND P2, PT, R60.reuse, R150, PT ;  /* 0x000000963c00720c */ /* 0x040fe40003f46270 */
[----:B------:R-:W-:Y:S01]  /*12640*/  FSEL R194, R41, -INF , !P4 ;  /* 0xff80000029c27808 */ /* 0x000fe20006000000 */
[----:B------:R-:W-:Y:S01]  /*12650*/  HMMA.16816.F32.BF16 R16, R164, R54, R16 ;  /* 0x00000036a410723c */ /* 0x000fe20000041810 */
[----:B------:R-:W-:Y:S02]  /*12660*/  ISETP.GE.AND P3, PT, R60, R151, PT ;  /* 0x000000973c00720c */ /* 0x000fe40003f66270 */
[----:B------:R-:W-:Y:S02]  /*12670*/  FSEL R43, R43, -INF , !P1 ;  /* 0xff8000002b2b7808 */ /* 0x000fe40004800000 */
[----:B------:R-:W-:-:S02]  /*12680*/  LOP3.LUT R41, R163, 0xb8, R182, 0xfe, !PT ;  /* 0x000000b8a3297812 */ /* 0x000fc400078efeb6 */
[CC--:B------:R-:W-:Y:S02]  /*12690*/  ISETP.GE.AND P4, PT, R40.reuse, R150.reuse, PT ;  /* 0x000000962800720c */ /* 0x0c0fe40003f86270 */
[-C--:B------:R-:W-:Y:S02]  /*126a0*/  ISETP.GE.AND P1, PT, R40, R151.reuse, PT ;  /* 0x000000972800720c */ /* 0x080fe40003f26270 */
[----:B------:R-:W-:Y:S02]  /*126b0*/  FSEL R195, R36, -INF , !P2 ;  /* 0xff80000024c37808 */ /* 0x000fe40005000000 */
[----:B------:R-:W-:Y:S02]  /*126c0*/  FSEL R40, R38, -INF , !P3 ;  /* 0xff80000026287808 */ /* 0x000fe40005800000 */
[C---:B------:R-:W-:Y:S02]  /*126d0*/  ISETP.GE.AND P2, PT, R41.reuse, R150, PT ;  /* 0x000000962900720c */ /* 0x040fe40003f46270 */
[----:B------:R-:W-:-:S02]  /*126e0*/  ISETP.GE.AND P3, PT, R41, R151, PT ;  /* 0x000000972900720c */ /* 0x000fc40003f66270 */
[----:B------:R-:W-:Y:S02]  /*126f0*/  FSEL R196, R37, -INF , !P4 ;  /* 0xff80000025c47808 */ /* 0x000fe40006000000 */
[----:B------:R-:W-:Y:S02]  /*12700*/  FSEL R41, R39, -INF , !P1 ;  /* 0xff80000027297808 */ /* 0x000fe40004800000 */
[----:B------:R-:W1:Y:S01]  /*12710*/  LDSM.16.M88.4 R36, [R208] ;  /* 0x00000000d024783b */ /* 0x000e620000000200 */
[----:B------:R-:W-:Y:S01]  /*12720*/  LOP3.LUT R60, R163, 0xb9, R182, 0xfe, !PT ;  /* 0x000000b9a33c7812 */ /* 0x000fe200078efeb6 */
[----:B------:R-:W-:-:S04]  /*12730*/  DEPBAR.LE SB0, 0x0 ;  /* 0x000080000000791a */ /* 0x000fc80000000000 */
[C-C-:B------:R-:W-:Y:S01]  /*12740*/  LOP3.LUT R52, R163.reuse, 0xc0, R182.reuse, 0xfe, !PT ;  /* 0x000000c0a3347812 */ /* 0x140fe200078efeb6 */
[C---:B--2---:R-:W-:Y:S01]  /*12750*/  HMMA.16816.F32.BF16 R12, R164.reuse, R44, R12 ;  /* 0x0000002ca40c723c */ /* 0x044fe2000004180c */
[----:B------:R-:W-:Y:S01]  /*12760*/  BAR.SYNC.DEFER_BLOCKING 0x0 ;  /* 0x0000000000007b1d */ /* 0x000fe20000010000 */
[----:B------:R-:W-:Y:S02]  /*12770*/  ISETP.GE.AND P4, PT, R60, R150, PT ;  /* 0x000000963c00720c */ /* 0x000fe40003f86270 */
[----:B------:R-:W-:Y:S02]  /*12780*/  FSEL R197, R32, -INF , !P2 ;  /* 0xff80000020c57808 */ /* 0x000fe40005000000 */
[----:B------:R-:W-:Y:S02]  /*12790*/  ISETP.GE.AND P1, PT, R60, R151, PT ;  /* 0x000000973c00720c */ /* 0x000fe40003f26270 */
[----:B------:R-:W-:Y:S01]  /*127a0*/  FSEL R34, R34, -INF , !P3 ;  /* 0xff80000022227808 */ /* 0x000fe20005800000 */
[----:B------:R-:W-:Y:S01]  /*127b0*/  HMMA.16816.F32.BF16 R8, R164, R46, R8 ;  /* 0x0000002ea408723c */ /* 0x000fe20000041808 */
[----:B------:R-:W-:-:S02]  /*127c0*/  LOP3.LUT R32, R163, 0xc1, R182, 0xfe, !PT ;  /* 0x000000c1a3207812 */ /* 0x000fc400078efeb6 */
[C---:B------:R-:W-:Y:S02]  /*127d0*/  ISETP.GE.AND P3, PT, R52.reuse, R151, PT ;  /* 0x000000973400720c */ /* 0x040fe40003f66270 */
[-C--:B------:R-:W-:Y:S02]  /*127e0*/  ISETP.GE.AND P2, PT, R52, R150.reuse, PT ;  /* 0x000000963400720c */ /* 0x080fe40003f46270 */
[----:B------:R-:W-:Y:S02]  /*127f0*/  FSEL R198, R33, -INF , !P4 ;  /* 0xff80000021c67808 */ /* 0x000fe40006000000 */
[----:B------:R-:W-:Y:S02]  /*12800*/  FSEL R35, R35, -INF , !P1 ;  /* 0xff80000023237808 */ /* 0x000fe40004800000 */
[----:B------:R-:W-:Y:S02]  /*12810*/  LOP3.LUT R33, R163, 0xc8, R182, 0xfe, !PT ;  /* 0x000000c8a3217812 */ /* 0x000fe400078efeb6 */
[----:B------:R-:W-:-:S02]  /*12820*/  ISETP.GE.AND P4, PT, R32, R150, PT ;  /* 0x000000962000720c */ /* 0x000fc40003f86270 */
[-C--:B------:R-:W-:Y:S02]  /*12830*/  ISETP.GE.AND P1, PT, R32, R151.reuse, PT ;  /* 0x000000972000720c */ /* 0x080fe40003f26270 */
[----:B------:R-:W-:Y:S02]  /*12840*/  FSEL R32, R30, -INF , !P3 ;  /* 0xff8000001e207808 */ /* 0x000fe40005800000 */
[----:B------:R-:W-:Y:S02]  /*12850*/  FSEL R28, R28, -INF , !P2 ;  /* 0xff8000001c1c7808 */ /* 0x000fe40005000000 */
[----:B------:R-:W-:Y:S02]  /*12860*/  LOP3.LUT R30, R163, 0xc9, R182, 0xfe, !PT ;  /* 0x000000c9a31e7812 */ /* 0x000fe400078efeb6 */
[C---:B------:R-:W-:Y:S01]  /*12870*/  ISETP.GE.AND P2, PT, R33.reuse, R150, PT ;  /* 0x000000962100720c */ /* 0x040fe20003f46270 */
[----:B-1----:R-:W-:Y:S01]  /*12880*/  HMMA.16816.F32.BF16 R4, R164, R36, R4 ;  /* 0x00000024a404723c */ /* 0x002fe20000041804 */
[----:B------:R-:W-:-:S02]  /*12890*/  ISETP.GE.AND P3, PT, R33, R151, PT ;  /* 0x000000972100720c */ /* 0x000fc40003f66270 */
[----:B------:R-:W-:Y:S02]  /*128a0*/  FSEL R29, R29, -INF , !P4 ;  /* 0xff8000001d1d7808 */ /* 0x000fe40006000000 */
[----:B------:R-:W-:Y:S02]  /*128b0*/  FSEL R33, R31, -INF , !P1 ;  /* 0xff8000001f217808 */ /* 0x000fe40004800000 */
[C-C-:B------:R-:W-:Y:S01]  /*128c0*/  LOP3.LUT R31, R163.reuse, 0xd0, R182.reuse, 0xfe, !PT ;  /* 0x000000d0a31f7812 */ /* 0x140fe200078efeb6 */
[----:B------:R-:W-:Y:S01]  /*128d0*/  HMMA.16816.F32.BF16 R168, R164, R38, R168 ;  /* 0x00000026a4a8723c */ /* 0x000fe200000418a8 */
[----:B------:R-:W-:Y:S02]  /*128e0*/  ISETP.GE.AND P4, PT, R30, R150, PT ;  /* 0x000000961e00720c */ /* 0x000fe40003f86270 */
[----:B------:R-:W-:Y:S02]  /*128f0*/  FSEL R188, R24, -INF , !P2 ;  /* 0xff80000018bc7808 */ /* 0x000fe40005000000 */
[----:B------:R-:W-:-:S02]  /*12900*/  LOP3.LUT R24, R163, 0xd1, R182, 0xfe, !PT ;  /* 0x000000d1a3187812 */ /* 0x000fc400078efeb6 */
[-C--:B------:R-:W-:Y:S02]  /*12910*/  ISETP.GE.AND P2, PT, R31, R150.reuse, PT ;  /* 0x000000961f00720c */ /* 0x080fe40003f46270 */
[----:B------:R-:W-:Y:S02]  /*12920*/  FSEL R187, R25, -INF , !P4 ;  /* 0xff80000019bb7808 */ /* 0x000fe40006000000 */
[----:B------:R-:W-:Y:S02]  /*12930*/  LOP3.LUT R25, R163, 0xd8, R182, 0xfe, !PT ;  /* 0x000000d8a3197812 */ /* 0x000fe400078efeb6 */
[----:B------:R-:W-:Y:S02]  /*12940*/  ISETP.GE.AND P4, PT, R24, R150, PT ;  /* 0x000000961800720c */ /* 0x000fe40003f86270 */
[----:B------:R-:W-:Y:S02]  /*12950*/  ISETP.GE.AND P1, PT, R30, R151, PT ;  /* 0x000000971e00720c */ /* 0x000fe40003f26270 */
[----:B------:R-:W-:-:S02]  /*12960*/  FSEL R44, R26, -INF , !P3 ;  /* 0xff8000001a2c7808 */ /* 0x000fc40005800000 */
[----:B------:R-:W-:Y:S02]  /*12970*/  ISETP.GE.AND P3, PT, R31, R151, PT ;  /* 0x000000971f00720c */ /* 0x000fe40003f66270 */
[----:B------:R-:W-:Y:S02]  /*12980*/  FSEL R186, R20, -INF , !P2 ;  /* 0xff80000014ba7808 */ /* 0x000fe40005000000 */
[----:B------:R-:W-:Y:S02]  /*12990*/  ISETP.GE.AND P2, PT, R25, R150, PT ;  /* 0x000000961900720c */ /* 0x000fe40003f46270 */
[----:B------:R-:W-:Y:S02]  /*129a0*/  LOP3.LUT R20, R163, 0xd9, R182, 0xfe, !PT ;  /* 0x000000d9a3147812 */ /* 0x000fe400078efeb6 */
[----:B------:R-:W-:Y:S02]  /*129b0*/  FSEL R184, R21, -INF , !P4 ;  /* 0xff80000015b87808 */ /* 0x000fe40006000000 */
[----:B------:R-:W-:-:S02]  /*129c0*/  FSEL R45, R27, -INF , !P1 ;  /* 0xff8000001b2d7808 */ /* 0x000fc40004800000 */
[----:B------:R-:W-:Y:S02]  /*129d0*/  LOP3.LUT R21, R163, 0xe0, R182, 0xfe, !PT ;  /* 0x000000e0a3157812 */ /* 0x000fe400078efeb6 */
[-C--:B------:R-:W-:Y:S02]  /*129e0*/  ISETP.GE.AND P1, PT, R24, R151.reuse, PT ;  /* 0x000000971800720c */ /* 0x080fe40003f26270 */
[----:B------:R-:W-:Y:S02]  /*129f0*/  FSEL R46, R22, -INF , !P3 ;  /* 0xff800000162e7808 */ /* 0x000fe40005800000 */
[----:B------:R-:W-:Y:S02]  /*12a00*/  ISETP.GE.AND P3, PT, R25, R151, PT ;  /* 0x000000971900720c */ /* 0x000fe40003f66270 */
[----:B------:R-:W-:Y:S02]  /*12a10*/  ISETP.GE.AND P4, PT, R20, R150, PT ;  /* 0x000000961400720c */ /* 0x000fe40003f86270 */
[----:B------:R-:W-:-:S02]  /*12a20*/  FSEL R181, R16, -INF , !P2 ;  /* 0xff80000010b57808 */ /* 0x000fc40005000000 */
[----:B------:R-:W-:Y:S02]  /*12a30*/  LOP3.LUT R16, R163, 0xe1, R182, 0xfe, !PT ;  /* 0x000000e1a3107812 */ /* 0x000fe400078efeb6 */
[----:B------:R-:W-:Y:S02]  /*12a40*/  ISETP.GE.AND P2, PT, R21, R150, PT ;  /* 0x000000961500720c */ /* 0x000fe40003f46270 */
[----:B------:R-:W-:Y:S02]  /*12a50*/  FSEL R36, R23, -INF , !P1 ;  /* 0xff80000017247808 */ /* 0x000fe40004800000 */
[----:B------:R-:W-:Y:S02]  /*12a60*/  ISETP.GE.AND P1, PT, R20, R151, PT ;  /* 0x000000971400720c */ /* 0x000fe40003f26270 */
[----:B------:R-:W-:Y:S02]  /*12a70*/  FSEL R37, R18, -INF , !P3 ;  /* 0xff80000012257808 */ /* 0x000fe40005800000 */
[----:B------:R-:W-:-:S02]  /*12a80*/  FSEL R180, R17, -INF , !P4 ;  /* 0xff80000011b47808 */ /* 0x000fc40006000000 */
[----:B------:R-:W-:Y:S02]  /*12a90*/  ISETP.GE.AND P3, PT, R21, R151, PT ;  /* 0x000000971500720c */ /* 0x000fe40003f66270 */
[----:B------:R-:W-:Y:S02]  /*12aa0*/  ISETP.GE.AND P4, PT, R16, R150, PT ;  /* 0x000000961000720c */ /* 0x000fe40003f86270 */
[C-C-:B------:R-:W-:Y:S02]  /*12ab0*/  LOP3.LUT R17, R163.reuse, 0xe8, R182.reuse, 0xfe, !PT ;  /* 0x000000e8a3117812 */ /* 0x140fe400078efeb6 */
[----:B------:R-:W-:Y:S02]  /*12ac0*/  FSEL R175, R12, -INF , !P2 ;  /* 0xff8000000caf7808 */ /* 0x000fe40005000000 */
[----:B------:R-:W-:Y:S02]  /*12ad0*/  LOP3.LUT R12, R163, 0xe9, R182, 0xfe, !PT ;  /* 0x000000e9a30c7812 */ /* 0x000fe400078efeb6 */
[----:B------:R-:W-:-:S02]  /*12ae0*/  FSEL R38, R19, -INF , !P1 ;  /* 0xff80000013267808 */ /* 0x000fc40004800000 */
[-C--:B------:R-:W-:Y:S02]  /*12af0*/  ISETP.GE.AND P1, PT, R16, R151.reuse, PT ;  /* 0x000000971000720c */ /* 0x080fe40003f26270 */
        /* <DEDUP_REMOVED lines=8> */
[----:B------:R-:W-:Y:S02]  /*12b80*/  ISETP.GE.AND P1, PT, R12, R151, PT ;  /* 0x000000970c00720c */ /* 0x000fe40003f26270 */
[----:B------:R-:W-:Y:S02]  /*12b90*/  FSEL R53, R10, -INF , !P4 ;  /* 0xff8000000a357808 */ /* 0x000fe40006000000 */
[----:B------:R-:W-:-:S02]  /*12ba0*/  ISETP.GE.AND P4, PT, R13, R150, PT ;  /* 0x000000960d00720c */ /* 0x000fc40003f86270 */
[----:B------:R-:W-:Y:S02]  /*12bb0*/  FSEL R54, R9, -INF , !P2 ;  /* 0xff80000009367808 */ /* 0x000fe40005000000 */
[C-C-:B------:R-:W-:Y:S02]  /*12bc0*/  LOP3.LUT R8, R163.reuse, 0xf1, R182.reuse, 0xfe, !PT ;  /* 0x000000f1a3087812 */ /* 0x140fe400078efeb6 */
[----:B------:R-:W-:Y:S02]  /*12bd0*/  LOP3.LUT R9, R163, 0x11, R182, 0xfe, !PT ;  /* 0x00000011a3097812 */ /* 0x000fe400078efeb6 */
[----:B------:R-:W-:Y:S02]  /*12be0*/  FSEL R55, R11, -INF , !P1 ;  /* 0xff8000000b377808 */ /* 0x000fe40004800000 */
[----:B------:R-:W-:Y:S02]  /*12bf0*/  FSEL R60, R169, -INF , !P5 ;  /* 0xff800000a93c7808 */ /* 0x000fe40006800000 */
[----:B------:R-:W-:-:S02]  /*12c00*/  ISETP.GE.AND P2, PT, R8, R150, PT ;  /* 0x000000960800720c */ /* 0x000fc40003f46270 */
[-C--:B------:R-:W-:Y:S02]  /*12c10*/  ISETP.GE.AND P1, PT, R8, R151.reuse, PT ;  /* 0x000000970800720c */ /* 0x080fe40003f26270 */
[----:B------:R-:W-:Y:S02]  /*12c20*/  FSEL R61, R4, -INF , !P4 ;  /* 0xff800000043d7808 */ /* 0x000fe40006000000 */
[----:B------:R-:W-:Y:S02]  /*12c30*/  ISETP.GE.AND P3, PT, R13, R151, PT ;  /* 0x000000970d00720c */ /* 0x000fe40003f66270 */
[----:B------:R-:W-:Y:S02]  /*12c40*/  ISETP.GE.AND P5, PT, R9, R150, PT ;  /* 0x000000960900720c */ /* 0x000fe40003fa6270 */
[C-C-:B------:R-:W-:Y:S02]  /*12c50*/  LOP3.LUT R4, R163.reuse, 0xf8, R182.reuse, 0xfe, !PT ;  /* 0x000000f8a3047812 */ /* 0x140fe400078efeb6 */
[----:B------:R-:W-:-:S02]  /*12c60*/  LOP3.LUT R8, R163, 0x18, R182, 0xfe, !PT ;  /* 0x00000018a3087812 */ /* 0x000fc400078efeb6 */
[----:B------:R-:W-:Y:S02]  /*12c70*/  LOP3.LUT R182, R163, 0x11, R182, 0xfe, !PT ;  /* 0x00000011a3b67812 */ /* 0x000fe400078efeb6 */
[----:B------:R-:W-:Y:S02]  /*12c80*/  FSEL R62, R6, -INF , !P3 ;  /* 0xff800000063e7808 */ /* 0x000fe40005800000 */
[----:B------:R-:W-:Y:S02]  /*12c90*/  FSEL R63, R5, -INF , !P2 ;  /* 0xff800000053f7808 */ /* 0x000fe40005000000 */
[----:B------:R-:W-:Y:S02]  /*12ca0*/  FSEL R68, R7, -INF , !P1 ;  /* 0xff80000007447808 */ /* 0x000fe40004800000 */
[----:B------:R-:W-:Y:S02]  /*12cb0*/  FSEL R117, R117, -INF , !P5 ;  /* 0xff80000075757808 */ /* 0x000fe40006800000 */
[----:B------:R-:W-:-:S02]  /*12cc0*/  ISETP.GE.AND P4, PT, R8, R150, PT ;  /* 0x000000960800720c */ /* 0x000fc40003f86270 */
[C---:B------:R-:W-:Y:S02]  /*12cd0*/  ISETP.GE.AND P3, PT, R4.reuse, R150, PT ;  /* 0x000000960400720c */ /* 0x040fe40003f66270 */
[-C--:B------:R-:W-:Y:S02]  /*12ce0*/  ISETP.GE.AND P1, PT, R4, R151.reuse, PT ;  /* 0x000000970400720c */ /* 0x080fe40003f26270 */
[----:B------:R-:W-:Y:S02]  /*12cf0*/  ISETP.NE.AND P5, PT, R183, RZ, PT ;  /* 0x000000ffb700720c */ /* 0x000fe40003fa5270 */
[----:B------:R-:W-:Y:S02]  /*12d00*/  ISETP.GE.AND P2, PT, R182, R151, PT ;  /* 0x00000097b600720c */ /* 0x000fe40003f46270 */
[----:B------:R-:W-:Y:S02]  /*12d10*/  FSEL R112, R112, -INF , !P4 ;  /* 0xff80000070707808 */ /* 0x000fe40006000000 */
[----:B------:R-:W-:-:S02]  /*12d20*/  FSEL R20, R119, -INF , !P2 ;  /* 0xff80000077147808 */ /* 0x000fc40005000000 */
[----:B------:R-:W-:Y:S02]  /*12d30*/  FSEL R69, R171, -INF , !P5 ;  /* 0xff800000ab457808 */ /* 0x000fe40006800000 */
[----:B------:R-:W-:Y:S02]  /*12d40*/  FSEL R70, R168, -INF , !P3 ;  /* 0xff800000a8467808 */ /* 0x000fe40005800000 */
[----:B------:R-:W-:Y:S01]  /*12d50*/  FSEL R71, R170, -INF , !P1 ;  /* 0xff800000aa477808 */ /* 0x000fe20004800000 */
[----:B------:R-:W-:Y:S05]  /*12d60*/  @!P6 BRA `(.L_x_1333) ;  /* 0x00000a700000e947 */ /* 0x000fea0003800000 */
[----:B------:R-:W-:Y:S01]  /*12d70*/  LOP3.LUT P5, RZ, R232, 0x8, RZ, 0xc0, !PT ;  /* 0x00000008e8ff7812 */ /* 0x000fe200078ac0ff */
[----:B------:R-:W-:-:S12]  /*12d80*/  ULDC.64 UR8, c[0x0][0x118] ;  /* 0x0000460000087ab9 */ /* 0x000fd80000000a00 */
[----:B------:R-:W-:Y:S05]  /*12d90*/  @!P5 BRA `(.L_x_1334) ;  /* 0x000003b00000d947 */ /* 0x000fea0003800000 */
[----:B------:R-:W-:Y:S02]  /*12da0*/  IABS R5, c[0x0][0x2d0] ;  /* 0x0000b40000057a13 */ /* 0x000fe40000000000 */
[----:B------:R-:W-:Y:S02]  /*12db0*/  IABS R8, R163 ;  /* 0x000000a300087213 */ /* 0x000fe40000000000 */
[----:B------:R-:W1:Y:S01]  /*12dc0*/  I2F.RP R6, R5 ;  /* 0x0000000500067306 */ /* 0x000e620000209400 */
[C---:B------:R-:W-:Y:S02]  /*12dd0*/  IADD3 R9, R163.reuse, -0x100, RZ ;  /* 0xffffff00a3097810 */ /* 0x040fe40007ffe0ff */
        /* <DEDUP_REMOVED lines=8> */
[----:B------:R-:W-:Y:S01]  /*12e60*/  IMAD.HI.U32 R4, R7, R4, R6 ;  /* 0x0000000407047227 */ /* 0x000fe200078e0006 */
[----:B------:R-:W-:Y:S02]  /*12e70*/  IABS R6, R9 ;  /* 0x0000000900067213 */ /* 0x000fe40000000000 */
[----:B------:R-:W-:-:S03]  /*12e80*/  LOP3.LUT R9, R9, c[0x0][0x2d0], RZ, 0x3c, !PT ;  /* 0x0000b40009097a12 */ /* 0x000fc600078e3cff */
        /* <DEDUP_REMOVED lines=17> */
[----:B------:R-:W-:-:S05]  /*12fa0*/  @P4 IADD3 R10, R10, 0x1, RZ ;  /* 0x000000010a0a4810 */ /* 0x000fca0007ffe0ff */
[----:B------:R-:W-:Y:S01]  /*12fb0*/  @!P3 IMAD.MOV R10, RZ, RZ, -R10 ;  /* 0x000000ffff0ab224 */ /* 0x000fe200078e0a0a */
[----:B------:R-:W-:-:S04]  /*12fc0*/  @P5 IADD3 R4, R4, 0x1, RZ ;  /* 0x0000000104045810 */ /* 0x000fc80007ffe0ff */
[----:B------:R-:W-:Y:S02]  /*12fd0*/  MOV R5, R4 ;  /* 0x0000000400057202 */ /* 0x000fe40000000f00 */
[----:B------:R-:W-:-:S03]  /*12fe0*/  SEL R4, R6, R10, !P2 ;  /* 0x0000000a06047207 */ /* 0x000fc60005000000 */
[----:B------:R-:W-:Y:S02]  /*12ff0*/  @!P1 IMAD.MOV R5, RZ, RZ, -R5 ;  /* 0x000000ffff059224 */ /* 0x000fe400078e0a05 */
[----:B------:R-:W-:-:S03]  /*13000*/  IMAD.WIDE R10, R4, 0x4, R234 ;  /* 0x00000004040a7825 */ /* 0x000fc600078e02ea */
[----:B------:R-:W-:Y:S02]  /*13010*/  SEL R6, R6, R5, !P2 ;  /* 0x0000000506067207 */ /* 0x000fe40005000000 */
[----:B------:R-:W2:Y:S03]  /*13020*/  LDG.E R5, [R10.64] ;  /* 0x000000080a057981 */ /* 0x000ea6000c1e1900 */
[----:B------:R-:W-:-:S05]  /*13030*/  IMAD.WIDE R8, R6, 0x4, R234 ;  /* 0x0000000406087825 */ /* 0x000fca00078e02ea */
        /* <DEDUP_REMOVED lines=9> */
[----:B--2---:R-:W-:-:S05]  /*130d0*/  IMAD.IADD R7, R7, 0x1, -R5 ;  /* 0x0000000107077824 */ /* 0x004fca00078e0a05 */
[----:B------:R-:W-:Y:S01]  /*130e0*/  SHF.R.S32.HI R5, RZ, 0x1f, R7 ;  /* 0x0000001fff057819 */ /* 0x000fe20000011407 */
[----:B------:R-:W-:-:S04]  /*130f0*/  IMAD.WIDE.U32 R8, R7, c[0x0][0x180], R8 ;  /* 0x0000600007087a25 */ /* 0x000fc800078e0008 */
[----:B------:R-:W-:-:S04]  /*13100*/  IMAD R5, R5, c[0x0][0x180], RZ ;  /* 0x0000600005057a24 */ /* 0x000fc800078e02ff */
[----:B------:R-:W-:Y:S01]  /*13110*/  IMAD R5, R7, c[0x0][0x184], R5 ;  /* 0x0000610007057a24 */ /* 0x000fe200078e0205 */
[----:B------:R-:W-:-:S03]  /*13120*/  MOV R7, R8 ;  /* 0x0000000800077202 */ /* 0x000fc60000000f00 */
[----:B------:R-:W-:Y:S01]  /*13130*/  IMAD.IADD R6, R9, 0x1, R5 ;  /* 0x0000000109067824 */ /* 0x000fe200078e0205 */
[----:B------:R-:W-:Y:S05]  /*13140*/  BRA `(.L_x_1335) ;  /* 0x0000003000007947 */ /* 0x000fea0003800000 */
.L_x_1334:
[----:B------:R-:W-:-:S05]  /*13150*/  IMAD.MOV.U32 R7, RZ, RZ, c[0x0][0x198] ;  /* 0x00006600ff077624 */ /* 0x000fca00078e00ff */
[----:B------:R-:W-:-:S04]  /*13160*/  LEA R7, -R7, RZ, 0x8 ;  /* 0x000000ff07077211 */ /* 0x000fc800078e41ff */
[----:B------:R-:W-:Y:S02]  /*13170*/  SHF.R.S32.HI R6, RZ, 0x1f, R7 ;  /* 0x0000001fff067819 */ /* 0x000fe40000011407 */
.L_x_1335:
[----:B------:R-:W-:Y:S01]  /*13180*/  @!P0 IMAD.MOV.U32 R22, RZ, RZ, c[0x0][0x198] ;  /* 0x00006600ff168624 */ /* 0x000fe200078e00ff */
[----:B------:R-:W-:Y:S01]  /*13190*/  ULDC.64 UR4, c[0x0][0x198] ;  /* 0x0000660000047ab9 */ /* 0x000fe20000000a00 */
[----:B------:R-:W-:Y:S01]  /*131a0*/  @!P0 IMAD.MOV.U32 R18, RZ, RZ, c[0x0][0x198] ;  /* 0x00006600ff128624 */ /* 0x000fe200078e00ff */
[----:B------:R-:W-:Y:S01]  /*131b0*/  USHF.L.U32 UR7, UR4, 0x5, URZ ;  /* 0x0000000504077899 */ /* 0x000fe2000800063f */
[----:B------:R-:W-:Y:S01]  /*131c0*/  @!P0 IMAD.MOV.U32 R16, RZ, RZ, c[0x0][0x198] ;  /* 0x00006600ff108624 */ /* 0x000fe200078e00ff */
[----:B------:R-:W-:Y:S01]  /*131d0*/  @!P0 MOV R10, c[0x0][0x19c] ;  /* 0x00006700000a8a02 */ /* 0x000fe20000000f00 */
[----:B------:R-:W-:Y:S01]  /*131e0*/  @!P0 IMAD.MOV.U32 R4, RZ, RZ, R7 ;  /* 0x000000ffff048224 */ /* 0x000fe200078e0007 */
[----:B------:R-:W-:Y:S01]  /*131f0*/  UMOV UR6, 0x5 ;  /* 0x0000000500067882 */ /* 0x000fe20000000000 */
[----:B------:R-:W-:Y:S01]  /*13200*/  @!P0 IMAD.MOV.U32 R5, RZ, RZ, R6 ;  /* 0x000000ffff058224 */ /* 0x000fe200078e0006 */
[----:B------:R-:W-:Y:S01]  /*13210*/  USHF.L.U64.HI UR5, UR4, UR6, UR5 ;  /* 0x0000000604057299 */ /* 0x000fe20008010205 */
[----:B------:R-:W-:Y:S01]  /*13220*/  @!P0 IMAD.MOV.U32 R13, RZ, RZ, c[0x0][0x19c] ;  /* 0x00006700ff0d8624 */ /* 0x000fe200078e00ff */
[----:B------:R1:W-:Y:S01]  /*13230*/  @P0 STS [R238+0x1000], RZ ;  /* 0x001000ffee000388 */ /* 0x0003e20000000800 */
[--C-:B------:R-:W-:Y:S01]  /*13240*/  @!P0 IMAD.WIDE.U32 R22, R22, 0x60, R4.reuse ;  /* 0x0000006016168825 */ /* 0x100fe200078e0004 */
[----:B------:R-:W-:Y:S02]  /*13250*/  BSSY B0, `(.L_x_1336) ;  /* 0x0000055000007945 */ /* 0x000fe40003800000 */
[----:B------:R1:W-:Y:S01]  /*13260*/  @P0 STS [R238+0x1004], RZ ;  /* 0x001004ffee000388 */ /* 0x0003e20000000800 */
[----:B------:R-:W-:-:S03]  /*13270*/  @!P0 IMAD.WIDE.U32 R18, R18, 0xa0, R4 ;  /* 0x000000a012128825 */ /* 0x000fc600078e0004 */
[----:B------:R1:W-:Y:S01]  /*13280*/  @P0 STS.64 [R238+0x1008], RZ ;  /* 0x001008ffee000388 */ /* 0x0003e20000000a00 */
[----:B------:R-:W-:-:S04]  /*13290*/  @!P0 IMAD.WIDE.U32 R16, R16, 0xc0, R4 ;  /* 0x000000c010108825 */ /* 0x000fc800078e0004 */
[----:B------:R-:W-:Y:S02]  /*132a0*/  @!P0 IMAD.MOV.U32 R4, RZ, RZ, c[0x0][0x198] ;  /* 0x00006600ff048624 */ /* 0x000fe400078e00ff */
[----:B------:R-:W-:Y:S02]  /*132b0*/  @!P0 IMAD.MOV.U32 R5, RZ, RZ, c[0x0][0x198] ;  /* 0x00006600ff058624 */ /* 0x000fe400078e00ff */
[----:B------:R-:W-:Y:S01]  /*132c0*/  @!P0 IMAD.MOV.U32 R12, RZ, RZ, c[0x0][0x19c] ;  /* 0x00006700ff0c8624 */ /* 0x000fe200078e00ff */
[-C--:B------:R-:W-:Y:S02]  /*132d0*/  @!P0 LEA R14, P1, R4, R7.reuse, 0x7 ;  /* 0x00000007040e8211 */ /* 0x080fe400078238ff */
[----:B------:R-:W-:Y:S01]  /*132e0*/  @!P0 LEA R11, P2, R5, R7, 0x6 ;  /* 0x00000007050b8211 */ /* 0x000fe200078430ff */
[----:B------:R-:W-:Y:S01]  /*132f0*/  @!P0 IMAD R12, R12, 0x60, RZ ;  /* 0x000000600c0c8824 */ /* 0x000fe200078e02ff */
[----:B------:R-:W-:Y:S01]  /*13300*/  @!P0 LEA.HI.X R13, R4, R6, R13, 0x7, P1 ;  /* 0x00000006040d8211 */ /* 0x000fe200008f3c0d */
[----:B------:R-:W-:Y:S01]  /*13310*/  @!P0 IMAD.MOV.U32 R4, RZ, RZ, c[0x0][0x19c] ;  /* 0x00006700ff048624 */ /* 0x000fe200078e00ff */
[----:B------:R-:W-:-:S02]  /*13320*/  @!P0 LEA R24, P1, R7, R236, 0x1 ;  /* 0x000000ec07188211 */ /* 0x000fc400078208ff */
[----:B------:R-:W-:Y:S01]  /*13330*/  @!P0 LEA.HI.X R10, R5, R6, R10, 0x6, P2 ;  /* 0x00000006050a8211 */ /* 0x000fe200010f340a */
[----:B------:R-:W-:Y:S01]  /*13340*/  @!P0 IMAD.MOV.U32 R5, RZ, RZ, c[0x0][0x19c] ;  /* 0x00006700ff058624 */ /* 0x000fe200078e00ff */
[C---:B------:R-:W-:Y:S01]  /*13350*/  @!P0 IADD3 R9, P2, R7.reuse, UR7, RZ ;  /* 0x0000000707098c10 */ /* 0x040fe2000ff5e0ff */
[----:B------:R-:W-:Y:S01]  /*13360*/  @!P0 IMAD R4, R4, 0xc0, RZ ;  /* 0x000000c004048824 */ /* 0x000fe200078e02ff */
[----:B------:R-:W-:Y:S01]  /*13370*/  @!P0 LEA.HI.X R25, R7, R233, R6, 0x1, P1 ;  /* 0x000000e907198211 */ /* 0x000fe200008f0c06 */
[----:B------:R-:W-:Y:S01]  /*13380*/  @!P0 IMAD R5, R5, 0xa0, RZ ;  /* 0x000000a005058824 */ /* 0x000fe200078e02ff */
[----:B------:R-:W-:Y:S01]  /*13390*/  @!P0 IADD3.X R8, R6, UR5, RZ, P2, !PT ;  /* 0x0000000506088c10 */ /* 0x000fe200097fe4ff */
[----:B------:R-:W-:Y:S01]  /*133a0*/  @!P0 IMAD.IADD R4, R4, 0x1, R17 ;  /* 0x0000000104048824 */ /* 0x000fe200078e0211 */
[-C--:B------:R-:W-:Y:S01]  /*133b0*/  @!P0 LEA R30, P2, R9, R236.reuse, 0x1 ;  /* 0x000000ec091e8211 */ /* 0x080fe200078408ff */
[----:B------:R-:W-:Y:S01]  /*133c0*/  @!PT LDS RZ, [RZ] ;  /* 0x00000000fffff984 */ /* 0x000fe20000000800 */
[----:B------:R-:W-:Y:S01]  /*133d0*/  @!PT LDS RZ, [RZ] ;  /* 0x00000000fffff984 */ /* 0x000fe20000000800 */
[----:B------:R-:W-:Y:S01]  /*133e0*/  @!PT LDS RZ, [RZ] ;  /* 0x00000000fffff984 */ /* 0x000fe20000000800 */
[----:B------:R2:W-:Y:S01]  /*133f0*/  @!P0 LDGSTS.E.BYPASS.LTC128B.128 [R238+0x1000], [R24.64] ;  /* 0x0100000018ee8fae */ /* 0x0005e2000b901d48 */
[----:B------:R-:W-:Y:S01]  /*13400*/  @!P0 IADD3 R12, R12, R23, RZ ;  /* 0x000000170c0c8210 */ /* 0x000fe20007ffe0ff */
[----:B------:R-:W-:Y:S01]  /*13410*/  @!P0 IMAD.IADD R5, R5, 0x1, R19 ;  /* 0x0000000105058824 */ /* 0x000fe200078e0213 */
[----:B------:R-:W-:Y:S01]  /*13420*/  @!P0 LEA R26, P1, R22, R236, 0x1 ;  /* 0x000000ec161a8211 */ /* 0x000fe200078208ff */
[----:B------:R1:W-:Y:S01]  /*13430*/  @P0 STS.128 [R238+0x1800], RZ ;  /* 0x001800ffee000388 */ /* 0x0003e20000000c00 */
[----:B------:R-:W-:-:S02]  /*13440*/  @!P0 LEA.HI.X R31, R9, R233, R8, 0x1, P2 ;  /* 0x000000e9091f8211 */ /* 0x000fc400010f0c08 */
[-C--:B------:R-:W-:Y:S02]  /*13450*/  @!P0 LEA.HI.X R27, R22, R233.reuse, R12, 0x1, P1 ;  /* 0x000000e9161b8211 */ /* 0x080fe400008f0c0c */
[-C--:B------:R-:W-:Y:S01]  /*13460*/  @!P0 LEA R12, P3, R14, R236.reuse, 0x1 ;  /* 0x000000ec0e0c8211 */ /* 0x080fe200078608ff */
[----:B------:R-:W-:Y:S01]  /*13470*/  @!PT LDS RZ, [RZ] ;  /* 0x00000000fffff984 */ /* 0x000fe20000000800 */
[----:B------:R-:W-:Y:S01]  /*13480*/  @!PT LDS RZ, [RZ] ;  /* 0x00000000fffff984 */ /* 0x000fe20000000800 */
[----:B------:R-:W-:Y:S01]  /*13490*/  @!PT LDS RZ, [RZ] ;  /* 0x00000000fffff984 */ /* 0x000fe20000000800 */
[----:B------:R1:W-:Y:S01]  /*134a0*/  @!P0 LDGSTS.E.BYPASS.LTC128B.128 [R238+0x1800], [R30.64] ;  /* 0x018000001eee8fae */ /* 0x0003e2000b901d48 */
[-C--:B------:R-:W-:Y:S02]  /*134b0*/  @!P0 LEA R22, P2, R18, R236.reuse, 0x1 ;  /* 0x000000ec12168211 */ /* 0x080fe400078408ff */
[----:B------:R-:W-:Y:S01]  /*134c0*/  @!P0 LEA R8, P1, R16, R236, 0x1 ;  /* 0x000000ec10088211 */ /* 0x000fe200078208ff */
[----:B------:R1:W-:Y:S01]  /*134d0*/  @P0 STS.128 [R238+0x2000], RZ ;  /* 0x002000ffee000388 */ /* 0x0003e20000000c00 */
        /* <DEDUP_REMOVED lines=31> */
[----:B-1----:R-:W-:Y:S01]  /*136d0*/  MOV R8, R7 ;  /* 0x0000000700087202 */ /* 0x002fe20000000f00 */
[----:B------:R-:W-:Y:S01]  /*136e0*/  IMAD.MOV.U32 R4, RZ, RZ, c[0x0][0x198] ;  /* 0x00006600ff047624 */ /* 0x000fe200078e00ff */
        /* <DEDUP_REMOVED lines=11> */
.L_x_1337:
[----:B------:R-:W-:Y:S05]  /*137a0*/  BSYNC B0 ;  /* 0x0000000000007941 */ /* 0x000fea0003800000 */
.L_x_1336:
[----:B------:R-:W0:Y:S01]  /*137b0*/  LDGDEPBAR ;  /* 0x00000000000079af */ /* 0x000e220000000000 */
[----:B------:R-:W-:-:S04]  /*137c0*/  LEA R236, P0, R7, R236, 0x1 ;  /* 0x000000ec07ec7211 */ /* 0x000fc800078008ff */
[----:B------:R-:W-:Y:S02]  /*137d0*/  LEA.HI.X R233, R7, R233, R6, 0x1, P0 ;  /* 0x000000e907e97211 */ /* 0x000fe400000f0c06 */
.L_x_1333:
[----:B------:R-:W-:Y:S01]  /*137e0*/  FMNMX.FTZ R5, R2, R124, !PT ;  /* 0x0000007c02057209 */ /* 0x000fe20007810000 */
[----:B-1----:R-:W-:Y:S03]  /*137f0*/  LDSM.16.MT88.4 R24, [R223+0x5400] ;  /* 0x00540000df18783b */ /* 0x002fe60000004200 */
        /* <DEDUP_REMOVED lines=69> */
[C---:B------:R-:W-:Y:S01]  /*13c50*/  FMUL.FTZ R116, R118.reuse, c[0x0][0x23c] ;  /* 0x00008f0076747a20 */ /* 0x040fe20000410000 */
[----:B------:R-:W-:Y:S02]  /*13c60*/  FMNMX.FTZ R4, R177, R4, !PT ;  /* 0x00000004b1047209 */ /* 0x000fe40007810000 */
[----:B------:R-:W-:-:S02]  /*13c70*/  FSEL R8, R118, RZ, P1 ;  /* 0x000000ff76087208 */ /* 0x000fc40000800000 */
[----:B------:R-:W-:Y:S02]  /*13c80*/  FMNMX.FTZ R4, R178, R4, !PT ;  /* 0x00000004b2047209 */ /* 0x000fe40007810000 */
[----:B------:R-:W-:Y:S01]  /*13c90*/  FSEL R116, R116, RZ, P1 ;  /* 0x000000ff74747208 */ /* 0x000fe20000800000 */
[----:B------:R-:W-:Y:S01]  /*13ca0*/  FADD.FTZ R8, R2, -R8 ;  /* 0x8000000802087221 */ /* 0x000fe20000010000 */
        /* <DEDUP_REMOVED lines=8> */
[----:B------:R-:W-:Y:S01]  /*13d30*/  FFMA.FTZ R95, R76, c[0x0][0x23c], -R116 ;  /* 0x00008f004c5f7a23 */ /* 0x000fe20000010874 */
[----:B------:R-:W-:Y:S01]  /*13d40*/  FMNMX.FTZ R117, R129, R117, !PT ;  /* 0x0000007581757209 */ /* 0x000fe20007810000 */
[----:B------:R-:W-:-:S02]  /*13d50*/  FMUL.FTZ R8, R8, c[0x0][0x23c] ;  /* 0x00008f0008087a20 */ /* 0x000fc40000410000 */
        /* <DEDUP_REMOVED lines=23> */
[----:B------:R-:W-:Y:S01]  /*13ed0*/  FFMA.FTZ R151, R115, c[0x0][0x23c], -R116 ;  /* 0x00008f0073977a23 */ /* 0x000fe20000010874 */
[----:B------:R-:W2:Y:S01]  /*13ee0*/  MUFU.EX2 R171, R171 ;  /* 0x000000ab00ab7308 */ /* 0x000ea20000000800 */
[-C--:B-1----:R-:W-:Y:S01]  /*13ef0*/  FMUL.FTZ R16, R144, R174.reuse ;  /* 0x000000ae90107220 */ /* 0x082fe20000410000 */
[----:B------:R-:W-:Y:S01]  /*13f00*/  FMNMX.FTZ R117, R126, R117, !PT ;  /* 0x000000757e757209 */ /* 0x000fe20007810000 */
[----:B------:R-:W-:-:S02]  /*13f10*/  FMUL.FTZ R17, R145, R174 ;  /* 0x000000ae91117220 */ /* 0x000fc40000410000 */
[-C--:B------:R-:W-:Y:S01]  /*13f20*/  FMUL.FTZ R140, R140, R174.reuse ;  /* 0x000000ae8c8c7220 */ /* 0x080fe20000410000 */
[----:B------:R-:W-:Y:S01]  /*13f30*/  FMNMX.FTZ R117, R130, R117, !PT ;  /* 0x0000007582757209 */ /* 0x000fe20007810000 */
[-C--:B------:R-:W-:Y:S01]  /*13f40*/  FMUL.FTZ R141, R141, R174.reuse ;  /* 0x000000ae8d8d7220 */ /* 0x080fe20000410000 */
[----:B------:R-:W-:Y:S01]  /*13f50*/  MUFU.EX2 R169, R169 ;  /* 0x000000a900a97308 */ /* 0x000fe20000000800 */
[-C--:B------:R-:W-:Y:S01]  /*13f60*/  FMUL.FTZ R136, R136, R174.reuse ;  /* 0x000000ae88887220 */ /* 0x080fe20000410000 */
[----:B------:R-:W-:Y:S01]  /*13f70*/  FMNMX.FTZ R117, R125, R117, !PT ;  /* 0x000000757d757209 */ /* 0x000fe20007810000 */
[-C--:B------:R-:W-:Y:S02]  /*13f80*/  FMUL.FTZ R137, R137, R174.reuse ;  /* 0x000000ae89897220 */ /* 0x080fe40000410000 */
[-C--:B------:R-:W-:Y:S01]  /*13f90*/  FMUL.FTZ R132, R132, R174.reuse ;  /* 0x000000ae84847220 */ /* 0x080fe20000410000 */
[----:B------:R-:W-:Y:S01]  /*13fa0*/  FMNMX.FTZ R117, R123, R117, !PT ;  /* 0x000000757b757209 */ /* 0x000fe20007810000 */
[----:B------:R-:W-:Y:S01]  /*13fb0*/  FMUL.FTZ R133, R133, R174 ;  /* 0x000000ae85857220 */ /* 0x000fe20000410000 */
[----:B------:R-:W1:Y:S01]  /*13fc0*/  MUFU.EX2 R167, R167 ;  /* 0x000000a700a77308 */ /* 0x000e620000000800 */
[----:B--2---:R-:W-:Y:S01]  /*13fd0*/  F2FP.BF16.PACK_AB R12, R171, R172 ;  /* 0x000000acab0c723e */ /* 0x004fe200000010ff */
[--C-:B------:R-:W-:Y:S01]  /*13fe0*/  FFMA.FTZ R131, R104, c[0x0][0x23c], -R116.reuse ;  /* 0x00008f0068837a23 */ /* 0x100fe20000010874 */
[----:B------:R-:W-:Y:S01]  /*13ff0*/  FMNMX.FTZ R117, R122, R117, !PT ;  /* 0x000000757a757209 */ /* 0x000fe20007810000 */
[----:B------:R-:W-:-:S02]  /*14000*/  FFMA.FTZ R127, R105, c[0x0][0x23c], -R116 ;  /* 0x00008f00697f7a23 */ /* 0x000fc40000010874 */
[--C-:B------:R-:W-:Y:S01]  /*14010*/  FFMA.FTZ R115, R96, c[0x0][0x23c], -R116.reuse ;  /* 0x00008f0060737a23 */ /* 0x100fe20000010874 */
[----:B------:R-:W-:Y:S01]  /*14020*/  FMNMX.FTZ R117, R121, R117, !PT ;  /* 0x0000007579757209 */ /* 0x000fe20007810000 */
[----:B------:R-:W2:Y:S01]  /*14030*/  MUFU.EX2 R164, R164 ;  /* 0x000000a400a47308 */ /* 0x000ea20000000800 */
[--C-:B------:R-:W-:Y:S02]  /*14040*/  FFMA.FTZ R114, R97, c[0x0][0x23c], -R116.reuse ;  /* 0x00008f0061727a23 */ /* 0x100fe40000010874 */
[----:B------:R-:W-:Y:S01]  /*14050*/  FMNMX.FTZ R117, R120, R117, !PT ;  /* 0x0000007578757209 */ /* 0x000fe20007810000 */
[--C-:B------:R-:W-:Y:S02]  /*14060*/  FFMA.FTZ R113, R98, c[0x0][0x23c], -R116.reuse ;  /* 0x00008f0062717a23 */ /* 0x100fe40000010874 */
[--C-:B------:R-:W-:Y:S01]  /*14070*/  FFMA.FTZ R112, R99, c[0x0][0x23c], -R116.reuse ;  /* 0x00008f0063707a23 */ /* 0x100fe20000010874 */
[----:B------:R-:W-:Y:S01]  /*14080*/  FMNMX.FTZ R117, R3, R117, !PT ;  /* 0x0000007503757209 */ /* 0x000fe20007810000 */
[----:B------:R-:W-:Y:S01]  /*14090*/  MUFU.EX2 R159, R159 ;  /* 0x0000009f009f7308 */ /* 0x000fe20000000800 */
[----:B-1----:R-:W-:Y:S01]  /*140a0*/  F2FP.BF16.PACK_AB R14, R167, R169 ;  /* 0x000000a9a70e723e */ /* 0x002fe200000010ff */
[--C-:B------:R-:W-:Y:S01]  /*140b0*/  FFMA.FTZ R111, R88, c[0x0][0x23c], -R116.reuse ;  /* 0x00008f00586f7a23 */ /* 0x100fe20000010874 */
[----:B------:R-:W-:Y:S01]  /*140c0*/  FMNMX.FTZ R117, R82, R117, !PT ;  /* 0x0000007552757209 */ /* 0x000fe20007810000 */
[----:B------:R-:W-:-:S02]  /*140d0*/  FFMA.FTZ R110, R89, c[0x0][0x23c], -R116 ;  /* 0x00008f00596e7a23 */ /* 0x000fc40000010874 */
[--C-:B------:R-:W-:Y:S01]  /*140e0*/  FFMA.FTZ R109, R90, c[0x0][0x23c], -R116.reuse ;  /* 0x00008f005a6d7a23 */ /* 0x100fe20000010874 */
[----:B------:R-:W-:Y:S01]  /*140f0*/  FMNMX.FTZ R117, R83, R117, !PT ;  /* 0x0000007553757209 */ /* 0x000fe20007810000 */
[----:B------:R-:W1:Y:S01]  /*14100*/  MUFU.EX2 R157, R157 ;  /* 0x0000009d009d7308 */ /* 0x000e620000000800 */
        /* <DEDUP_REMOVED lines=26> */
[----:B------:R-:W-:Y:S02]  /*142b0*/  FFMA.FTZ R90, R190, c[0x0][0x23c], -R116 ;  /* 0x00008f00be5a7a23 */ /* 0x000fe40000010874 */
[----:B------:R-:W-:Y:S01]  /*142c0*/  FMNMX.FTZ R117, R64, R117, !PT ;  /* 0x0000007540757209 */ /* 0x000fe20007810000 */
[----:B------:R-:W-:Y:S02]  /*142d0*/  FFMA.FTZ R172, R243, R174, R172 ;  /* 0x000000aef3ac7223 */ /* 0x000fe400000100ac */
[----:B------:R-:W-:Y:S01]  /*142e0*/  FFMA.FTZ R89, R191, c[0x0][0x23c], -R116 ;  /* 0x00008f00bf597a23 */ /* 0x000fe20000010874 */
[----:B------:R-:W-:Y:S01]  /*142f0*/  FMNMX.FTZ R117, R65, R117, !PT ;  /* 0x0000007541757209 */ /* 0x000fe20007810000 */
[----:B------:R-:W-:Y:S01]  /*14300*/  MUFU.EX2 R124, R124 ;  /* 0x0000007c007c7308 */ /* 0x000fe20000000800 */
[----:B------:R-:W-:-:S02]  /*14310*/  FADD.FTZ R171, R171, R172 ;  /* 0x000000acabab7221 */ /* 0x000fc40000010000 */
        /* <DEDUP_REMOVED lines=8> */
[----:B------:R-:W-:Y:S01]  /*143a0*/  FADD.FTZ R167, R167, R171 ;  /* 0x000000aba7a77221 */ /* 0x000fe20000010000 */
        /* <DEDUP_REMOVED lines=20> */
[----:B------:R-:W-:Y:S02]  /*144f0*/  FFMA.FTZ R61, R61, c[0x0][0x23c], -R116 ;  /* 0x00008f003d3d7a23 */ /* 0x000fe40000010874 */
        /* <DEDUP_REMOVED lines=29> */
[----:B------:R-:W-:Y:S04]  /*146d0*/  MUFU.EX2 R101, R101 ;  /* 0x0000006500657308 */ /* 0x000fe80000000800 */
[----:B------:R-:W1:Y:S04]  /*146e0*/  SHFL.BFLY PT, R4, R117, 0x2, 0x1f ;  /* 0x0c401f0075047f89 */ /* 0x000e6800000e0000 */
        /* <DEDUP_REMOVED lines=12> */
[C---:B------:R-:W-:Y:S02]  /*147b0*/  FMUL.FTZ R76, R117.reuse, c[0x0][0x23c] ;  /* 0x00008f00754c7a20 */ /* 0x040fe40000410000 */
[----:B------:R-:W-:Y:S01]  /*147c0*/  MUFU.EX2 R93, R93 ;  /* 0x0000005d005d7308 */ /* 0x000fe20000000800 */
[----:B------:R-:W-:Y:S02]  /*147d0*/  FSEL R9, R117, RZ, P0 ;  /* 0x000000ff75097208 */ /* 0x000fe40000000000 */
[----:B------:R-:W-:-:S03]  /*147e0*/  FSEL R76, R76, RZ, P0 ;  /* 0x000000ff4c4c7208 */ /* 0x000fc60000000000 */
[----:B------:R-:W-:Y:S02]  /*147f0*/  FADD.FTZ R9, R0, -R9 ;  /* 0x8000000900097221 */ /* 0x000fe40000010000 */
[--C-:B------:R-:W-:Y:S01]  /*14800*/  FFMA.FTZ R170, R176, c[0x0][0x23c], -R76.reuse ;  /* 0x00008f00b0aa7a23 */ /* 0x100fe2000001084c */
[----:B------:R-:W-:Y:S01]  /*14810*/  MUFU.EX2 R92, R92 ;  /* 0x0000005c005c7308 */ /* 0x000fe20000000800 */
[--C-:B------:R-:W-:Y:S02]  /*14820*/  FFMA.FTZ R168, R177, c[0x0][0x23c], -R76.reuse ;  /* 0x00008f00b1a87a23 */ /* 0x100fe4000001084c */
[--C-:B------:R-:W-:Y:S02]  /*14830*/  FFMA.FTZ R166, R178, c[0x0][0x23c], -R76.reuse ;  /* 0x00008f00b2a67a23 */ /* 0x100fe4000001084c */
[--C-:B------:R-:W-:Y:S02]  /*14840*/  FFMA.FTZ R2, R173, c[0x0][0x23c], -R76.reuse ;  /* 0x00008f00ad027a23 */ /* 0x100fe4000001084c */
[----:B------:R-:W-:Y:S01]  /*14850*/  FMUL.FTZ R9, R9, c[0x0][0x23c] ;  /* 0x00008f0009097a20 */ /* 0x000fe20000410000 */
[----:B------:R-:W-:Y:S01]  /*14860*/  MUFU.EX2 R170, R170 ;  /* 0x000000aa00aa7308 */ /* 0x000fe20000000800 */
[----:B------:R-:W-:-:S02]  /*14870*/  FFMA.FTZ R144, R20, c[0x0][0x23c], -R76 ;  /* 0x00008f0014907a23 */ /* 0x000fc4000001084c */
[----:B------:R-:W-:Y:S01]  /*14880*/  LDSM.16.MT88.4 R20, [R224+0x5400] ;  /* 0x00540000e014783b */ /* 0x000fe20000004200 */
[--C-:B------:R-:W-:Y:S02]  /*14890*/  FFMA.FTZ R165, R179, c[0x0][0x23c], -R76.reuse ;  /* 0x00008f00b3a57a23 */ /* 0x100fe4000001084c */
[----:B------:R-:W-:Y:S02]  /*148a0*/  FFMA.FTZ R129, R129, c[0x0][0x23c], -R76 ;  /* 0x00008f0081817a23 */ /* 0x000fe4000001084c */
[----:B------:R-:W2:Y:S01]  /*148b0*/  MUFU.EX2 R168, R168 ;  /* 0x000000a800a87308 */ /* 0x000ea20000000800 */
[----:B------:R-:W-:Y:S02]  /*148c0*/  FFMA.FTZ R0, R29, c[0x0][0x23c], -R116 ;  /* 0x00008f001d007a23 */ /* 0x000fe40000010874 */
        /* <DEDUP_REMOVED lines=8> */
[----:B------:R-:W3:Y:S01]  /*14950*/  MUFU.EX2 R2, R2 ;  /* 0x0000000200027308 */ /* 0x000ee20000000800 */
[----:B--2---:R-:W-:Y:S01]  /*14960*/  F2FP.BF16.PACK_AB R13, R168, R170 ;  /* 0x000000aaa80d723e */ /* 0x004fe200000010ff */
[----:B------:R-:W-:-:S02]  /*14970*/  FFMA.FTZ R3, R3, c[0x0][0x23c], -R76 ;  /* 0x00008f0003037a23 */ /* 0x000fc4000001084c */
[--C-:B------:R-:W-:Y:S02]  /*14980*/  FFMA.FTZ R83, R83, c[0x0][0x23c], -R76.reuse ;  /* 0x00008f0053537a23 */ /* 0x100fe4000001084c */
[--C-:B------:R-:W-:Y:S02]  /*14990*/  FFMA.FTZ R75, R75, c[0x0][0x23c], -R76.reuse ;  /* 0x00008f004b4b7a23 */ /* 0x100fe4000001084c */
[----:B------:R2:W4:Y:S01]  /*149a0*/  MUFU.EX2 R173, R9 ;  /* 0x0000000900ad7308 */ /* 0x0005220000000800 */
[--C-:B------:R-:W-:Y:S02]  /*149b0*/  FFMA.FTZ R67, R67, c[0x0][0x23c], -R76.reuse ;  /* 0x00008f0043437a23 */ /* 0x100fe4000001084c */
[--C-:B------:R-:W-:Y:S02]  /*149c0*/  FFMA.FTZ R59, R59, c[0x0][0x23c], -R76.reuse ;  /* 0x00008f003b3b7a23 */ /* 0x100fe4000001084c */
[--C-:B------:R-:W-:Y:S02]  /*149d0*/  FFMA.FTZ R50, R50, c[0x0][0x23c], -R76.reuse ;  /* 0x00008f0032327a23 */ /* 0x100fe4000001084c */
[--C-:B------:R-:W-:Y:S01]  /*149e0*/  FFMA.FTZ R51, R51, c[0x0][0x23c], -R76.reuse ;  /* 0x00008f0033337a23 */ /* 0x100fe2000001084c */
[----:B---3--:R-:W-:Y:S01]  /*149f0*/  F2FP.BF16.PACK_AB R15, R2, R166 ;  /* 0x000000a6020f723e */ /* 0x008fe200000010ff */
[----:B------:R-:W-:Y:S01]  /*14a00*/  MUFU.EX2 R165, R165 ;  /* 0x000000a500a57308 */ /* 0x000fe20000000800 */
[----:B------:R-:W-:-:S02]  /*14a10*/  FFMA.FTZ R48, R48, c[0x0][0x23c], -R76 ;  /* 0x00008f0030307a23 */ /* 0x000fc4000001084c */
[--C-:B------:R-:W-:Y:S02]  /*14a20*/  FFMA.FTZ R49, R49, c[0x0][0x23c], -R76.reuse ;  /* 0x00008f0031317a23 */ /* 0x100fe4000001084c */
[----:B------:R-:W-:Y:S01]  /*14a30*/  FFMA.FTZ R42, R42, c[0x0][0x23c], -R76 ;  /* 0x00008f002a2a7a23 */ /* 0x000fe2000001084c */
[----:B--2---:R-:W2:Y:S01]  /*14a40*/  LDSM.16.MT88.4 R8, [R223+0x5000] ;  /* 0x00500000df08783b */ /* 0x004ea20000004200 */
[-C--:B----4-:R-:W-:Y:S01]  /*14a50*/  FMUL.FTZ R18, R146, R173.reuse ;  /* 0x000000ad92127220 */ /* 0x090fe20000410000 */
[----:B------:R-:W3:Y:S01]  /*14a60*/  MUFU.EX2 R144, R144 ;  /* 0x0000009000907308 */ /* 0x000ee20000000800 */
[-C--:B------:R-:W-:Y:S02]  /*14a70*/  FMUL.FTZ R19, R147, R173.reuse ;  /* 0x000000ad93137220 */ /* 0x080fe40000410000 */
[-C--:B------:R-:W-:Y:S02]  /*14a80*/  FMUL.FTZ R142, R142, R173.reuse ;  /* 0x000000ad8e8e7220 */ /* 0x080fe40000410000 */
[----:B------:R-:W-:-:S02]  /*14a90*/  FMUL.FTZ R143, R143, R173 ;  /* 0x000000ad8f8f7220 */ /* 0x000fc40000410000 */
[-C--:B------:R-:W-:Y:S01]  /*14aa0*/  FMUL.FTZ R138, R138, R173.reuse ;  /* 0x000000ad8a8a7220 */ /* 0x080fe20000410000 */
[C---:B-1----:R-:W-:Y:S01]  /*14ab0*/  HMMA.16816.F32.BF16 R16, R12.reuse, R4, R16 ;  /* 0x000000040c10723c */ /* 0x042fe20000041810 */
[----:B------:R-:W-:Y:S01]  /*14ac0*/  MUFU.EX2 R129, R129 ;  /* 0x0000008100817308 */ /* 0x000fe20000000800 */
[-C--:B------:R-:W-:Y:S02]  /*14ad0*/  FMUL.FTZ R139, R139, R173.reuse ;  /* 0x000000ad8b8b7220 */ /* 0x080fe40000410000 */
[-C--:B------:R-:W-:Y:S02]  /*14ae0*/  FMUL.FTZ R134, R134, R173.reuse ;  /* 0x000000ad86867220 */ /* 0x080fe40000410000 */
[----:B------:R-:W-:Y:S02]  /*14af0*/  FMUL.FTZ R135, R135, R173 ;  /* 0x000000ad87877220 */ /* 0x000fe40000410000 */
[----:B------:R-:W-:Y:S01]  /*14b00*/  HMMA.16816.F32.BF16 R4, R12, R6, R140 ;  /* 0x000000060c04723c */ /* 0x000fe2000004188c */
[----:B---3--:R-:W-:Y:S01]  /*14b10*/  F2FP.BF16.PACK_AB R29, R144, R165 ;  /* 0x000000a5901d723e */ /* 0x008fe200000010ff */
[----:B------:R-:W-:Y:S01]  /*14b20*/  MUFU.EX2 R128, R128 ;  /* 0x0000008000807308 */ /* 0x000fe20000000800 */
        /* <DEDUP_REMOVED lines=9> */
[----:B------:R-:W1:Y:S01]  /*14bc0*/  MUFU.EX2 R140, R140 ;  /* 0x0000008c008c7308 */ /* 0x000e620000000800 */
[--C-:B------:R-:W-:Y:S02]  /*14bd0*/  FFMA.FTZ R81, R74, c[0x0][0x23c], -R76.reuse ;  /* 0x00008f004a517a23 */ /* 0x100fe4000001084c */
[--C-:B------:R-:W-:Y:S01]  /*14be0*/  FFMA.FTZ R154, R72, c[0x0][0x23c], -R76.reuse ;  /* 0x00008f00489a7a23 */ /* 0x100fe2000001084c */
[----:B--2---:R-:W-:Y:S01]  /*14bf0*/  HMMA.16816.F32.BF16 R136, R12, R8, R136 ;  /* 0x000000080c88723c */ /* 0x004fe20000041888 */
[--C-:B------:R-:W-:Y:S02]  /*14c00*/  FFMA.FTZ R72, R73, c[0x0][0x23c], -R76.reuse ;  /* 0x00008f0049487a23 */ /* 0x100fe4000001084c */
[--C-:B------:R-:W-:Y:S01]  /*14c10*/  FFMA.FTZ R73, R66, c[0x0][0x23c], -R76.reuse ;  /* 0x00008f0042497a23 */ /* 0x100fe2000001084c */
[----:B------:R-:W-:Y:S01]  /*14c20*/  MUFU.EX2 R141, R141 ;  /* 0x0000008d008d7308 */ /* 0x000fe20000000800 */
[----:B------:R-:W-:-:S02]  /*14c30*/  FFMA.FTZ R156, R56, c[0x0][0x23c], -R76 ;  /* 0x00008f00389c7a23 */ /* 0x000fc4000001084c */
[----:B------:R-:W-:Y:S01]  /*14c40*/  FFMA.FTZ R56, R57, c[0x0][0x23c], -R76 ;  /* 0x00008f0039387a23 */ /* 0x000fe2000001084c */
[----:B------:R-:W-:Y:S01]  /*14c50*/  HMMA.16816.F32.BF16 R12, R12, R10, R132 ;  /* 0x0000000a0c0c723c */ /* 0x000fe20000041884 */
[----:B------:R-:W2:Y:S01]  /*14c60*/  LDSM.16.MT88.4 R8, [R224+0x5800] ;  /* 0x00580000e008783b */ /* 0x000ea20000004200 */
[----:B------:R-:W-:Y:S01]  /*14c70*/  FFMA.FTZ R170, R242, R173, R170 ;  /* 0x000000adf2aa7223 */ /* 0x000fe200000100aa */
[----:B-1----:R-:W-:Y:S01]  /*14c80*/  F2FP.BF16.PACK_AB R31, R140, R129 ;  /* 0x000000818c1f723e */ /* 0x002fe200000010ff */
[----:B------:R-:W-:Y:S02]  /*14c90*/  MUFU.EX2 R134, R161 ;  /* 0x000000a100867308 */ /* 0x000fe40000000800 */
[----:B------:R-:W-:Y:S02]  /*14ca0*/  FADD.FTZ R170, R168, R170 ;  /* 0x000000aaa8aa7221 */ /* 0x000fe40000010000 */
[--C-:B------:R-:W-:Y:S02]  /*14cb0*/  FFMA.FTZ R133, R160, c[0x0][0x23c], -R76.reuse ;  /* 0x00008f00a0857a23 */ /* 0x100fe4000001084c */
[--C-:B------:R-:W-:Y:S01]  /*14cc0*/  FFMA.FTZ R135, R155, c[0x0][0x23c], -R76.reuse ;  /* 0x00008f009b877a23 */ /* 0x100fe2000001084c */
[----:B------:R-:W-:Y:S01]  /*14cd0*/  HMMA.16816.F32.BF16 R16, R28, R20, R16 ;  /* 0x000000141c10723c */ /* 0x000fe20000041810 */
[--C-:B------:R-:W-:Y:S01]  /*14ce0*/  FFMA.FTZ R155, R64, c[0x0][0x23c], -R76.reuse ;  /* 0x00008f00409b7a23 */ /* 0x100fe2000001084c */
[----:B------:R-:W-:Y:S01]  /*14cf0*/  MUFU.EX2 R143, R143 ;  /* 0x0000008f008f7308 */ /* 0x000fe20000000800 */
[----:B------:R-:W-:-:S02]  /*14d00*/  FFMA.FTZ R64, R65, c[0x0][0x23c], -R76 ;  /* 0x00008f0041407a23 */ /* 0x000fc4000001084c */
[----:B------:R-:W-:Y:S02]  /*14d10*/  FFMA.FTZ R65, R58, c[0x0][0x23c], -R76 ;  /* 0x00008f003a417a23 */ /* 0x000fe4000001084c */
[----:B------:R-:W-:Y:S01]  /*14d20*/  FADD.FTZ R166, R166, R170 ;  /* 0x000000aaa6a67221 */ /* 0x000fe20000010000 */
[C---:B------:R-:W-:Y:S01]  /*14d30*/  HMMA.16816.F32.BF16 R4, R28.reuse, R22, R4 ;  /* 0x000000161c04723c */ /* 0x040fe20000041804 */
[----:B------:R-:W1:Y:S01]  /*14d40*/  LDSM.16.MT88.4 R20, [R223+0x5800] ;  /* 0x00580000df14783b */ /* 0x000e620000004200 */
[----:B------:R-:W3:Y:S01]  /*14d50*/  MUFU.EX2 R133, R133 ;  /* 0x0000008500857308 */ /* 0x000ee20000000800 */
[----:B------:R-:W-:Y:S02]  /*14d60*/  FFMA.FTZ R57, R43, c[0x0][0x23c], -R76 ;  /* 0x00008f002b397a23 */ /* 0x000fe4000001084c */
        /* <DEDUP_REMOVED lines=10> */
[----:B------:R-:W1:Y:S01]  /*14e10*/  MUFU.EX2 R142, R142 ;  /* 0x0000008e008e7308 */ /* 0x000e620000000800 */
[----:B------:R-:W-:Y:S02]  /*14e20*/  FADD.FTZ R129, R129, R165 ;  /* 0x000000a581817221 */ /* 0x000fe40000010000 */
[----:B------:R-:W-:Y:S02]  /*14e30*/  FFMA.FTZ R34, R34, c[0x0][0x23c], -R76 ;  /* 0x00008f0022227a23 */ /* 0x000fe4000001084c */
[----:B------:R-:W-:Y:S01]  /*14e40*/  F2FP.BF16.PACK_AB R28, R150, R151 ;  /* 0x00000097961c723e */ /* 0x000fe200000010ff */
[----:B------:R-:W-:Y:S01]  /*14e50*/  FADD.FTZ R129, R140, R129 ;  /* 0x000000818c817221 */ /* 0x000fe20000010000 */
[----:B---3--:R-:W-:Y:S01]  /*14e60*/  F2FP.BF16.PACK_AB R29, R133, R134 ;  /* 0x00000086851d723e */ /* 0x008fe200000010ff */
[----:B------:R-:W3:Y:S01]  /*14e70*/  MUFU.EX2 R125, R125 ;  /* 0x0000007d007d7308 */ /* 0x000ee20000000800 */
[----:B------:R-:W-:Y:S01]  /*14e80*/  F2FP.BF16.PACK_AB R30, R127, R131 ;  /* 0x000000837f1e723e */ /* 0x000fe200000010ff */
[----:B------:R-:W-:Y:S01]  /*14e90*/  FADD.FTZ R151, R151, R163 ;  /* 0x000000a397977221 */ /* 0x000fe20000010000 */
[----:B----4-:R-:W-:Y:S01]  /*14ea0*/  F2FP.BF16.PACK_AB R31, R135, R141 ;  /* 0x0000008d871f723e */ /* 0x010fe200000010ff */
[----:B------:R-:W-:-:S02]  /*14eb0*/  FADD.FTZ R134, R134, R129 ;  /* 0x0000008186867221 */ /* 0x000fc40000010000 */
[----:B------:R-:W-:Y:S02]  /*14ec0*/  FADD.FTZ R151, R150, R151 ;  /* 0x0000009796977221 */ /* 0x000fe40000010000 */
        /* <DEDUP_REMOVED lines=10> */
[----:B------:R-:W-:-:S02]  /*14f70*/  FFMA.FTZ R35, R35, c[0x0][0x23c], -R76 ;  /* 0x00008f0023237a23 */ /* 0x000fc4000001084c */
[--C-:B------:R-:W-:Y:S02]  /*14f80*/  FFMA.FTZ R41, R32, c[0x0][0x23c], -R76.reuse ;  /* 0x00008f0020297a23 */ /* 0x100fe4000001084c */
[----:B------:R-:W2:Y:S01]  /*14f90*/  MUFU.EX2 R145, R145 ;  /* 0x0000009100917308 */ /* 0x000ea20000000800 */
[----:B------:R-:W-:Y:S01]  /*14fa0*/  FFMA.FTZ R32, R33, c[0x0][0x23c], -R76 ;  /* 0x00008f0021207a23 */ /* 0x000fe2000001084c */
[C---:B-1----:R-:W-:Y:S01]  /*14fb0*/  HMMA.16816.F32.BF16 R136, R28.reuse, R20, R136 ;  /* 0x000000141c88723c */ /* 0x042fe20000041888 */
[--C-:B------:R-:W-:Y:S02]  /*14fc0*/  FFMA.FTZ R132, R188, c[0x0][0x23c], -R116.reuse ;  /* 0x00008f00bc847a23 */ /* 0x100fe40000010874 */
[----:B------:R-:W-:Y:S02]  /*14fd0*/  FFMA.FTZ R126, R187, c[0x0][0x23c], -R116 ;  /* 0x00008f00bb7e7a23 */ /* 0x000fe40000010874 */
[--C-:B------:R-:W-:Y:S01]  /*14fe0*/  FFMA.FTZ R33, R44, c[0x0][0x23c], -R76.reuse ;  /* 0x00008f002c217a23 */ /* 0x100fe2000001084c */
[----:B------:R-:W-:Y:S01]  /*14ff0*/  MUFU.EX2 R146, R146 ;  /* 0x0000009200927308 */ /* 0x000fe20000000800 */
[----:B------:R-:W-:Y:S01]  /*15000*/  FFMA.FTZ R45, R45, c[0x0][0x23c], -R76 ;  /* 0x00008f002d2d7a23 */ /* 0x000fe2000001084c */
[----:B------:R-:W-:Y:S01]  /*15010*/  HMMA.16816.F32.BF16 R24, R28, R22, R24 ;  /* 0x000000161c18723c */ /* 0x000fe20000041818 */
[----:B------:R-:W1:Y:S01]  /*15020*/  LDSM.16.MT88.4 R20, [R224+0x6000] ;  /* 0x00600000e014783b */ /* 0x000e620000004200 */
[----:B------:R-:W-:-:S02]  /*15030*/  FFMA.FTZ R2, R52, c[0x0][0x23c], -R116 ;  /* 0x00008f0034027a23 */ /* 0x000fc40000010874 */
[----:B------:R-:W-:Y:S02]  /*15040*/  FFMA.FTZ R121, R186, c[0x0][0x23c], -R116 ;  /* 0x00008f00ba797a23 */ /* 0x000fe40000010874 */
[----:B------:R-:W1:Y:S01]  /*15050*/  MUFU.EX2 R3, R3 ;  /* 0x0000000300037308 */ /* 0x000e620000000800 */
[----:B------:R-:W-:Y:S01]  /*15060*/  F2FP.BF16.PACK_AB R28, R119, R124 ;  /* 0x0000007c771c723e */ /* 0x000fe200000010ff */
[----:B------:R-:W-:Y:S01]  /*15070*/  FADD.FTZ R124, R124, R131 ;  /* 0x000000837c7c7221 */ /* 0x000fe20000010000 */
[----:B------:R-:W-:Y:S01]  /*15080*/  F2FP.BF16.PACK_AB R29, R128, R143 ;  /* 0x0000008f801d723e */ /* 0x000fe200000010ff */
[----:B------:R-:W-:Y:S01]  /*15090*/  FADD.FTZ R143, R143, R141 ;  /* 0x0000008d8f8f7221 */ /* 0x000fe20000010000 */
[----:B------:R-:W-:Y:S01]  /*150a0*/  F2FP.BF16.PACK_AB R30, R114, R115 ;  /* 0x00000073721e723e */ /* 0x000fe200000010ff */
[----:B------:R-:W-:Y:S01]  /*150b0*/  FADD.FTZ R124, R119, R124 ;  /* 0x0000007c777c7221 */ /* 0x000fe20000010000 */
[----:B------:R-:W-:Y:S01]  /*150c0*/  F2FP.BF16.PACK_AB R31, R130, R142 ;  /* 0x0000008e821f723e */ /* 0x000fe200000010ff */
[----:B------:R-:W-:Y:S01]  /*150d0*/  MUFU.EX2 R120, R120 ;  /* 0x0000007800787308 */ /* 0x000fe20000000800 */
[----:B------:R-:W-:-:S02]  /*150e0*/  FADD.FTZ R143, R128, R143 ;  /* 0x0000008f808f7221 */ /* 0x000fc40000010000 */
[----:B------:R-:W-:Y:S02]  /*150f0*/  FADD.FTZ R124, R115, R124 ;  /* 0x0000007c737c7221 */ /* 0x000fe40000010000 */
[----:B------:R-:W-:Y:S01]  /*15100*/  FADD.FTZ R142, R142, R143 ;  /* 0x0000008f8e8e7221 */ /* 0x000fe20000010000 */
[C---:B-----5:R-:W-:Y:S01]  /*15110*/  HMMA.16816.F32.BF16 R16, R28.reuse, R12, R16 ;  /* 0x0000000c1c10723c */ /* 0x060fe20000041810 */
[----:B------:R-:W-:Y:S01]  /*15120*/  FADD.FTZ R114, R114, R124 ;  /* 0x0000007c72727221 */ /* 0x000fe20000010000 */
[----:B------:R-:W5:Y:S01]  /*15130*/  MUFU.EX2 R83, R83 ;  /* 0x0000005300537308 */ /* 0x000f620000000800 */
[----:B------:R-:W-:Y:S02]  /*15140*/  FADD.FTZ R142, R130, R142 ;  /* 0x0000008e828e7221 */ /* 0x000fe40000010000 */
[----:B------:R-:W-:Y:S02]  /*15150*/  FADD.FTZ R114, R113, R114 ;  /* 0x0000007271727221 */ /* 0x000fe40000010000 */
[----:B---3--:R-:W-:Y:S01]  /*15160*/  FADD.FTZ R142, R125, R142 ;  /* 0x0000008e7d8e7221 */ /* 0x008fe20000010000 */
[----:B------:R-:W-:Y:S01]  /*15170*/  HMMA.16816.F32.BF16 R4, R28, R14, R4 ;  /* 0x0000000e1c04723c */ /* 0x000fe20000041804 */
[----:B------:R-:W3:Y:S01]  /*15180*/  LDSM.16.MT88.4 R12, [R223+0x6000] ;  /* 0x00600000df0c783b */ /* 0x000ee20000004200 */
[----:B------:R-:W-:Y:S01]  /*15190*/  MUFU.EX2 R147, R147 ;  /* 0x0000009300937308 */ /* 0x000fe20000000800 */
[----:B------:R-:W-:-:S02]  /*151a0*/  FFMA.FTZ R82, R184, c[0x0][0x23c], -R116 ;  /* 0x00008f00b8527a23 */ /* 0x000fc40000010874 */
[--C-:B------:R-:W-:Y:S02]  /*151b0*/  FFMA.FTZ R74, R181, c[0x0][0x23c], -R116.reuse ;  /* 0x00008f00b54a7a23 */ /* 0x100fe40000010874 */
[----:B------:R-:W-:Y:S01]  /*151c0*/  FFMA.FTZ R66, R180, c[0x0][0x23c], -R116 ;  /* 0x00008f00b4427a23 */ /* 0x000fe20000010874 */
[C---:B--2---:R-:W-:Y:S01]  /*151d0*/  HMMA.16816.F32.BF16 R136, R28.reuse, R8, R136 ;  /* 0x000000081c88723c */ /* 0x044fe20000041888 */
[--C-:B------:R-:W-:Y:S01]  /*151e0*/  FFMA.FTZ R46, R46, c[0x0][0x23c], -R76.reuse ;  /* 0x00008f002e2e7a23 */ /* 0x100fe2000001084c */
[----:B------:R-:W2:Y:S01]  /*151f0*/  MUFU.EX2 R80, R80 ;  /* 0x0000005000507308 */ /* 0x000ea20000000800 */
[--C-:B------:R-:W-:Y:S02]  /*15200*/  FFMA.FTZ R36, R36, c[0x0][0x23c], -R76.reuse ;  /* 0x00008f0024247a23 */ /* 0x100fe4000001084c */
[--C-:B------:R-:W-:Y:S02]  /*15210*/  FFMA.FTZ R37, R37, c[0x0][0x23c], -R76.reuse ;  /* 0x00008f0025257a23 */ /* 0x100fe4000001084c */
[----:B------:R-:W-:Y:S01]  /*15220*/  FFMA.FTZ R52, R38, c[0x0][0x23c], -R76 ;  /* 0x00008f0026347a23 */ /* 0x000fe2000001084c */
[----:B------:R-:W-:Y:S01]  /*15230*/  HMMA.16816.F32.BF16 R24, R28, R10, R24 ;  /* 0x0000000a1c18723c */ /* 0x000fe20000041818 */
[----:B------:R-:W2:Y:S01]  /*15240*/  LDSM.16.MT88.4 R8, [R224+0x6400] ;  /* 0x00640000e008783b */ /* 0x000ea20000004200 */
[----:B------:R-:W-:Y:S01]  /*15250*/  MUFU.EX2 R81, R81 ;  /* 0x0000005100517308 */ /* 0x000fe20000000800 */
[----:B------:R-:W-:-:S02]  /*15260*/  FFMA.FTZ R58, R175, c[0x0][0x23c], -R116 ;  /* 0x00008f00af3a7a23 */ /* 0x000fc40000010874 */
[----:B------:R-:W-:Y:S02]  /*15270*/  FFMA.FTZ R44, R54, c[0x0][0x23c], -R116 ;  /* 0x00008f00362c7a23 */ /* 0x000fe40000010874 */
[C---:B------:R-:W-:Y:S01]  /*15280*/  F2FP.BF16.PACK_AB R28, R112.reuse, R113 ;  /* 0x00000071701c723e */ /* 0x040fe200000010ff */
[----:B------:R-:W-:Y:S01]  /*15290*/  FADD.FTZ R112, R112, R114 ;  /* 0x0000007270707221 */ /* 0x000fe20000010000 */
[C---:B----4-:R-:W-:Y:S01]  /*152a0*/  F2FP.BF16.PACK_AB R29, R123.reuse, R125 ;  /* 0x0000007d7b1d723e */ /* 0x050fe200000010ff */
[----:B------:R-:W4:Y:S01]  /*152b0*/  MUFU.EX2 R75, R75 ;  /* 0x0000004b004b7308 */ /* 0x000f220000000800 */
[----:B------:R-:W-:Y:S01]  /*152c0*/  F2FP.BF16.PACK_AB R30, R110, R111 ;  /* 0x0000006f6e1e723e */ /* 0x000fe200000010ff */
[----:B------:R-:W-:Y:S01]  /*152d0*/  FADD.FTZ R123, R123, R142 ;  /* 0x0000008e7b7b7221 */ /* 0x000fe20000010000 */
[----:B------:R-:W-:Y:S01]  /*152e0*/  F2FP.BF16.PACK_AB R31, R145, R122 ;  /* 0x0000007a911f723e */ /* 0x000fe200000010ff */
[----:B------:R-:W-:Y:S01]  /*152f0*/  FADD.FTZ R112, R111, R112 ;  /* 0x000000706f707221 */ /* 0x000fe20000010000 */
[----:B------:R-:W-:Y:S01]  /*15300*/  LDSM.16.MT88.4 R140, [R224+0x8c00] ;  /* 0x008c0000e08c783b */ /* 0x000fe20000004200 */
[----:B------:R-:W-:-:S02]  /*15310*/  FADD.FTZ R123, R122, R123 ;  /* 0x0000007b7a7b7221 */ /* 0x000fc40000010000 */
[----:B------:R-:W-:Y:S01]  /*15320*/  MUFU.EX2 R154, R154 ;  /* 0x0000009a009a7308 */ /* 0x000fe20000000800 */
[----:B------:R-:W-:Y:S01]  /*15330*/  FADD.FTZ R110, R110, R112 ;  /* 0x000000706e6e7221 */ /* 0x000fe20000010000 */
[C---:B-1----:R-:W-:Y:S01]  /*15340*/  HMMA.16816.F32.BF16 R16, R28.reuse, R20, R16 ;  /* 0x000000141c10723c */ /* 0x042fe20000041810 */
[----:B------:R-:W-:Y:S02]  /*15350*/  FADD.FTZ R145, R145, R123 ;  /* 0x0000007b91917221 */ /* 0x000fe40000010000 */
[----:B------:R-:W-:Y:S02]  /*15360*/  FADD.FTZ R110, R109, R110 ;  /* 0x0000006e6d6e7221 */ /* 0x000fe40000010000 */
[----:B------:R-:W-:Y:S01]  /*15370*/  FFMA.FTZ R39, R39, c[0x0][0x23c], -R76 ;  /* 0x00008f0027277a23 */ /* 0x000fe2000001084c */
[----:B------:R-:W1:Y:S01]  /*15380*/  MUFU.EX2 R72, R72 ;  /* 0x0000004800487308 */ /* 0x000e620000000800 */
[----:B------:R-:W-:Y:S01]  /*15390*/  FADD.FTZ R110, R108, R110 ;  /* 0x0000006e6c6e7221 */ /* 0x000fe20000010000 */
[----:B------:R-:W-:Y:S01]  /*153a0*/  HMMA.16816.F32.BF16 R4, R28, R22, R4 ;  /* 0x000000161c04723c */ /* 0x000fe20000041804 */
[----:B------:R-:W1:Y:S01]  /*153b0*/  LDSM.16.MT88.4 R20, [R223+0x6400] ;  /* 0x00640000df14783b */ /* 0x000e620000004200 */
[----:B------:R-:W-:-:S02]  /*153c0*/  FFMA.FTZ R47, R47, c[0x0][0x23c], -R76 ;  /* 0x00008f002f2f7a23 */ /* 0x000fc4000001084c */
[--C-:B------:R-:W-:Y:S02]  /*153d0*/  FFMA.FTZ R53, R53, c[0x0][0x23c], -R76.reuse ;  /* 0x00008f0035357a23 */ /* 0x100fe4000001084c */
[----:B------:R-:W-:Y:S01]  /*153e0*/  MUFU.EX2 R73, R73 ;  /* 0x0000004900497308 */ /* 0x000fe20000000800 */
[----:B------:R-:W-:Y:S01]  /*153f0*/  FFMA.FTZ R55, R55, c[0x0][0x23c], -R76 ;  /* 0x00008f0037377a23 */ /* 0x000fe2000001084c */
[----:B---3--:R-:W-:Y:S01]  /*15400*/  HMMA.16816.F32.BF16 R136, R28, R12, R136 ;  /* 0x0000000c1c88723c */ /* 0x008fe20000041888 */
[----:B------:R-:W-:Y:S02]  /*15410*/  FFMA.FTZ R38, R63, c[0x0][0x23c], -R116 ;  /* 0x00008f003f267a23 */ /* 0x000fe40000010874 */
[----:B------:R-:W-:-:S03]  /*15420*/  FFMA.FTZ R242, R69, c[0x0][0x23c], -R76 ;  /* 0x00008f0045f27a23 */ /* 0x000fc6000001084c */
[----:B------:R-:W3:Y:S02]  /*15430*/  MUFU.EX2 R67, R67 ;  /* 0x0000004300437308 */ /* 0x000ee40000000800 */
[----:B------:R-:W-:Y:S01]  /*15440*/  HMMA.16816.F32.BF16 R24, R28, R14, R24 ;  /* 0x0000000e1c18723c */ /* 0x000fe20000041818 */
[----:B------:R-:W3:Y:S05]  /*15450*/  LDSM.16.MT88.4 R12, [R224+0x6800] ;  /* 0x00680000e00c783b */ /* 0x000eea0000004200 */
[----:B------:R-:W-:Y:S01]  /*15460*/  MUFU.EX2 R155, R155 ;  /* 0x0000009b009b7308 */ /* 0x000fe20000000800 */
[----:B------:R-:W-:Y:S02]  /*15470*/  F2FP.BF16.PACK_AB R28, R108, R109 ;  /* 0x0000006d6c1c723e */ /* 0x000fe400000010ff */
[----:B------:R-:W-:-:S02]  /*15480*/  F2FP.BF16.PACK_AB R29, R3, R146 ;  /* 0x00000092031d723e */ /* 0x000fc400000010ff */
[C---:B------:R-:W-:Y:S01]  /*15490*/  F2FP.BF16.PACK_AB R30, R106.reuse, R107 ;  /* 0x0000006b6a1e723e */ /* 0x040fe200000010ff */
[----:B------:R-:W-:Y:S01]  /*154a0*/  FADD.FTZ R107, R107, R110 ;  /* 0x0000006e6b6b7221 */ /* 0x000fe20000010000 */
[----:B-----5:R-:W-:Y:S01]  /*154b0*/  F2FP.BF16.PACK_AB R31, R83, R120 ;  /* 0x00000078531f723e */ /* 0x020fe200000010ff */
[----:B------:R-:W5:Y:S02]  /*154c0*/  MUFU.EX2 R64, R64 ;  /* 0x0000004000407308 */ /* 0x000f640000000800 */
[----:B------:R-:W-:-:S04]  /*154d0*/  FADD.FTZ R107, R106, R107 ;  /* 0x0000006b6a6b7221 */ /* 0x000fc80000010000 */
[C---:B--2---:R-:W-:Y:S02]  /*154e0*/  HMMA.16816.F32.BF16 R16, R28.reuse, R8, R16 ;  /* 0x000000081c10723c */ /* 0x044fe40000041810 */
[----:B------:R-:W-:Y:S06]  /*154f0*/  MUFU.EX2 R65, R65 ;  /* 0x0000004100417308 */ /* 0x000fec0000000800 */
[C---:B------:R-:W-:Y:S01]  /*15500*/  HMMA.16816.F32.BF16 R4, R28.reuse, R10, R4 ;  /* 0x0000000a1c04723c */ /* 0x040fe20000041804 */
[----:B------:R-:W2:Y:S01]  /*15510*/  LDSM.16.MT88.4 R8, [R223+0x6800] ;  /* 0x00680000df08783b */ /* 0x000ea20000004200 */
[----:B------:R-:W2:Y:S06]  /*15520*/  MUFU.EX2 R59, R59 ;  /* 0x0000003b003b7308 */ /* 0x000eac0000000800 */
[C---:B-1----:R-:W-:Y:S02]  /*15530*/  HMMA.16816.F32.BF16 R136, R28.reuse, R20, R136 ;  /* 0x000000141c88723c */ /* 0x042fe40000041888 */
[----:B------:R-:W-:Y:S06]  /*15540*/  MUFU.EX2 R91, R91 ;  /* 0x0000005b005b7308 */ /* 0x000fec0000000800 */
[----:B------:R-:W-:Y:S01]  /*15550*/  HMMA.16816.F32.BF16 R24, R28, R22, R24 ;  /* 0x000000161c18723c */ /* 0x000fe20000041818 */
[----:B------:R-:W1:Y:S01]  /*15560*/  LDSM.16.MT88.4 R20, [R224+0x6c00] ;  /* 0x006c0000e014783b */ /* 0x000e620000004200 */
[----:B------:R-:W-:Y:S05]  /*15570*/  MUFU.EX2 R90, R90 ;  /* 0x0000005a005a7308 */ /* 0x000fea0000000800 */
[----:B------:R-:W-:Y:S01]  /*15580*/  F2FP.BF16.PACK_AB R28, R104, R105 ;  /* 0x00000069681c723e */ /* 0x000fe200000010ff */
[----:B------:R-:W-:Y:S01]  /*15590*/  FADD.FTZ R105, R105, R107 ;  /* 0x0000006b69697221 */ /* 0x000fe20000010000 */
[----:B------:R-:W-:Y:S01]  /*155a0*/  F2FP.BF16.PACK_AB R29, R80, R147 ;  /* 0x00000093501d723e */ /* 0x000fe200000010ff */
[----:B------:R-:W-:Y:S01]  /*155b0*/  MUFU.EX2 R156, R156 ;  /* 0x0000009c009c7308 */ /* 0x000fe20000000800 */
[----:B------:R-:W-:Y:S01]  /*155c0*/  F2FP.BF16.PACK_AB R30, R102, R103 ;  /* 0x00000067661e723e */ /* 0x000fe200000010ff */
[----:B------:R-:W-:Y:S01]  /*155d0*/  FADD.FTZ R105, R104, R105 ;  /* 0x0000006968697221 */ /* 0x000fe20000010000 */
[----:B----4-:R-:W-:-:S03]  /*155e0*/  F2FP.BF16.PACK_AB R31, R75, R81 ;  /* 0x000000514b1f723e */ /* 0x010fc600000010ff */
[----:B------:R-:W-:Y:S02]  /*155f0*/  FADD.FTZ R105, R103, R105 ;  /* 0x0000006967697221 */ /* 0x000fe40000010000 */
[----:B------:R-:W4:Y:S02]  /*15600*/  MUFU.EX2 R56, R56 ;  /* 0x0000003800387308 */ /* 0x000f240000000800 */
[----:B---3--:R-:W-:Y:S01]  /*15610*/  HMMA.16816.F32.BF16 R16, R28, R12, R16 ;  /* 0x0000000c1c10723c */ /* 0x008fe20000041810 */
[----:B------:R-:W-:-:S04]  /*15620*/  FADD.FTZ R102, R102, R105 ;  /* 0x0000006966667221 */ /* 0x000fc80000010000 */
[----:B------:R-:W-:Y:S01]  /*15630*/  FADD.FTZ R102, R101, R102 ;  /* 0x0000006665667221 */ /* 0x000fe20000010000 */
[----:B------:R-:W-:Y:S02]  /*15640*/  MUFU.EX2 R50, R50 ;  /* 0x0000003200327308 */ /* 0x000fe40000000800 */
[C---:B------:R-:W-:Y:S01]  /*15650*/  HMMA.16816.F32.BF16 R4, R28.reuse, R14, R4 ;  /* 0x0000000e1c04723c */ /* 0x040fe20000041804 */
[----:B------:R-:W3:Y:S05]  /*15660*/  LDSM.16.MT88.4 R12, [R223+0x6c00] ;  /* 0x006c0000df0c783b */ /* 0x000eea0000004200 */
[----:B------:R-:W1:Y:S02]  /*15670*/  MUFU.EX2 R51, R51 ;  /* 0x0000003300337308 */ /* 0x000e640000000800 */
[C---:B--2---:R-:W-:Y:S06]  /*15680*/  HMMA.16816.F32.BF16 R136, R28.reuse, R8, R136 ;  /* 0x000000081c88723c */ /* 0x044fec0000041888 */
[----:B------:R-:W2:Y:S02]  /*15690*/  MUFU.EX2 R89, R89 ;  /* 0x0000005900597308 */ /* 0x000ea40000000800 */
[----:B------:R-:W-:Y:S01]  /*156a0*/  HMMA.16816.F32.BF16 R24, R28, R10, R24 ;  /* 0x0000000a1c18723c */ /* 0x000fe20000041818 */
[----:B------:R-:W2:Y:S05]  /*156b0*/  LDSM.16.MT88.4 R8, [R224+0x7000] ;  /* 0x00700000e008783b */ /* 0x000eaa0000004200 */
[----:B------:R-:W2:Y:S01]  /*156c0*/  MUFU.EX2 R88, R88 ;  /* 0x0000005800587308 */ /* 0x000ea20000000800 */
[C---:B------:R-:W-:Y:S01]  /*156d0*/  F2FP.BF16.PACK_AB R28, R100.reuse, R101 ;  /* 0x00000065641c723e */ /* 0x040fe200000010ff */
[----:B------:R-:W-:Y:S01]  /*156e0*/  FADD.FTZ R100, R100, R102 ;  /* 0x0000006664647221 */ /* 0x000fe20000010000 */
[----:B------:R-:W-:-:S02]  /*156f0*/  F2FP.BF16.PACK_AB R29, R72, R154 ;  /* 0x0000009a481d723e */ /* 0x000fc400000010ff */
[C---:B------:R-:W-:Y:S01]  /*15700*/  F2FP.BF16.PACK_AB R30, R98.reuse, R99 ;  /* 0x00000063621e723e */ /* 0x040fe200000010ff */
[----:B------:R-:W-:Y:S01]  /*15710*/  FADD.FTZ R100, R99, R100 ;  /* 0x0000006463647221 */ /* 0x000fe20000010000 */
[----:B------:R-:W-:Y:S01]  /*15720*/  F2FP.BF16.PACK_AB R31, R67, R73 ;  /* 0x00000049431f723e */ /* 0x000fe200000010ff */
[----:B------:R-:W-:Y:S02]  /*15730*/  MUFU.EX2 R87, R87 ;  /* 0x0000005700577308 */ /* 0x000fe40000000800 */
[----:B------:R-:W-:-:S04]  /*15740*/  FADD.FTZ R98, R98, R100 ;  /* 0x0000006462627221 */ /* 0x000fc80000010000 */
[----:B-1----:R-:W-:Y:S01]  /*15750*/  HMMA.16816.F32.BF16 R16, R28, R20, R16 ;  /* 0x000000141c10723c */ /* 0x002fe20000041810 */
[----:B------:R-:W-:Y:S01]  /*15760*/  FADD.FTZ R98, R97, R98 ;  /* 0x0000006261627221 */ /* 0x000fe20000010000 */
[----:B------:R-:W-:Y:S03]  /*15770*/  MUFU.EX2 R86, R86 ;  /* 0x0000005600567308 */ /* 0x000fe60000000800 */
[----:B------:R-:W-:-:S03]  /*15780*/  FADD.FTZ R98, R96, R98 ;  /* 0x0000006260627221 */ /* 0x000fc60000010000 */
[C---:B------:R-:W-:Y:S01]  /*15790*/  HMMA.16816.F32.BF16 R4, R28.reuse, R22, R4 ;  /* 0x000000161c04723c */ /* 0x040fe20000041804 */
[----:B------:R-:W1:Y:S01]  /*157a0*/  LDSM.16.MT88.4 R20, [R223+0x7000] ;  /* 0x00700000df14783b */ /* 0x000e620000004200 */
[----:B------:R-:W-:Y:S06]  /*157b0*/  MUFU.EX2 R48, R48 ;  /* 0x0000003000307308 */ /* 0x000fec0000000800 */
[C---:B---3--:R-:W-:Y:S02]  /*157c0*/  HMMA.16816.F32.BF16 R136, R28.reuse, R12, R136 ;  /* 0x0000000c1c88723c */ /* 0x048fe40000041888 */
[----:B------:R-:W3:Y:S06]  /*157d0*/  MUFU.EX2 R49, R49 ;  /* 0x0000003100317308 */ /* 0x000eec0000000800 */
[----:B------:R-:W-:Y:S01]  /*157e0*/  HMMA.16816.F32.BF16 R24, R28, R14, R24 ;  /* 0x0000000e1c18723c */ /* 0x000fe20000041818 */
[----:B------:R-:W3:Y:S01]  /*157f0*/  LDSM.16.MT88.4 R12, [R224+0x7400] ;  /* 0x00740000e00c783b */ /* 0x000ee20000004200 */
[----:B------:R-:W-:Y:S05]  /*15800*/  MUFU.EX2 R42, R42 ;  /* 0x0000002a002a7308 */ /* 0x000fea0000000800 */
[----:B------:R-:W-:-:S02]  /*15810*/  F2FP.BF16.PACK_AB R28, R96, R97 ;  /* 0x00000061601c723e */ /* 0x000fc400000010ff */
[----:B-----5:R-:W-:Y:S01]  /*15820*/  F2FP.BF16.PACK_AB R29, R64, R155 ;  /* 0x0000009b401d723e */ /* 0x020fe200000010ff */
[----:B------:R-:W5:Y:S01]  /*15830*/  MUFU.EX2 R57, R57 ;  /* 0x0000003900397308 */ /* 0x000f620000000800 */
[----:B------:R-:W-:Y:S01]  /*15840*/  F2FP.BF16.PACK_AB R30, R94, R95 ;  /* 0x0000005f5e1e723e */ /* 0x000fe200000010ff */
[----:B------:R-:W-:Y:S01]  /*15850*/  FADD.FTZ R95, R95, R98 ;  /* 0x000000625f5f7221 */ /* 0x000fe20000010000 */
[----:B------:R-:W-:-:S03]  /*15860*/  F2FP.BF16.PACK_AB R31, R59, R65 ;  /* 0x000000413b1f723e */ /* 0x000fc600000010ff */
[----:B------:R-:W-:Y:S02]  /*15870*/  FADD.FTZ R95, R94, R95 ;  /* 0x0000005f5e5f7221 */ /* 0x000fe40000010000 */
[----:B------:R-:W-:Y:S02]  /*15880*/  MUFU.EX2 R85, R85 ;  /* 0x0000005500557308 */ /* 0x000fe40000000800 */
[----:B--2---:R-:W-:Y:S01]  /*15890*/  HMMA.16816.F32.BF16 R16, R28, R8, R16 ;  /* 0x000000081c10723c */ /* 0x004fe20000041810 */
[----:B------:R-:W-:-:S05]  /*158a0*/  FADD.FTZ R95, R93, R95 ;  /* 0x0000005f5d5f7221 */ /* 0x000fca0000010000 */
[----:B------:R-:W2:Y:S02]  /*158b0*/  MUFU.EX2 R84, R84 ;  /* 0x0000005400547308 */ /* 0x000ea40000000800 */
[C---:B------:R-:W-:Y:S01]  /*158c0*/  HMMA.16816.F32.BF16 R4, R28.reuse, R10, R4 ;  /* 0x0000000a1c04723c */ /* 0x040fe20000041804 */
[----:B------:R-:W2:Y:S05]  /*158d0*/  LDSM.16.MT88.4 R8, [R223+0x7400] ;  /* 0x00740000df08783b */ /* 0x000eaa0000004200 */
[----:B------:R-:W-:Y:S02]  /*158e0*/  MUFU.EX2 R79, R79 ;  /* 0x0000004f004f7308 */ /* 0x000fe40000000800 */
[C---:B-1----:R-:W-:Y:S06]  /*158f0*/  HMMA.16816.F32.BF16 R136, R28.reuse, R20, R136 ;  /* 0x000000141c88723c */ /* 0x042fec0000041888 */
[----:B------:R-:W-:Y:S02]  /*15900*/  MUFU.EX2 R78, R78 ;  /* 0x0000004e004e7308 */ /* 0x000fe40000000800 */
[----:B------:R-:W-:Y:S01]  /*15910*/  HMMA.16816.F32.BF16 R24, R28, R22, R24 ;  /* 0x000000161c18723c */ /* 0x000fe20000041818 */
[----:B------:R-:W1:Y:S05]  /*15920*/  LDSM.16.MT88.4 R20, [R224+0x7800] ;  /* 0x00780000e014783b */ /* 0x000e6a0000004200 */
[----:B------:R-:W-:Y:S01]  /*15930*/  MUFU.EX2 R158, R158 ;  /* 0x0000009e009e7308 */ /* 0x000fe20000000800 */
[C---:B------:R-:W-:Y:S01]  /*15940*/  F2FP.BF16.PACK_AB R28, R92.reuse, R93 ;  /* 0x0000005d5c1c723e */ /* 0x040fe200000010ff */
[----:B------:R-:W-:Y:S01]  /*15950*/  FADD.FTZ R92, R92, R95 ;  /* 0x0000005f5c5c7221 */ /* 0x000fe20000010000 */
[----:B----4-:R-:W-:-:S02]  /*15960*/  F2FP.BF16.PACK_AB R29, R56, R156 ;  /* 0x0000009c381d723e */ /* 0x010fc400000010ff */
[C---:B------:R-:W-:Y:S01]  /*15970*/  F2FP.BF16.PACK_AB R30, R90.reuse, R91 ;  /* 0x0000005b5a1e723e */ /* 0x040fe200000010ff */
[----:B------:R-:W-:Y:S01]  /*15980*/  FADD.FTZ R92, R91, R92 ;  /* 0x0000005c5b5c7221 */ /* 0x000fe20000010000 */
[----:B------:R-:W-:Y:S01]  /*15990*/  F2FP.BF16.PACK_AB R31, R51, R50 ;  /* 0x00000032331f723e */ /* 0x000fe200000010ff */
[----:B------:R-:W4:Y:S02]  /*159a0*/  MUFU.EX2 R40, R40 ;  /* 0x0000002800287308 */ /* 0x000f240000000800 */
[----:B------:R-:W-:-:S04]  /*159b0*/  FADD.FTZ R90, R90, R92 ;  /* 0x0000005c5a5a7221 */ /* 0x000fc80000010000 */
[C---:B---3--:R-:W-:Y:S01]  /*159c0*/  HMMA.16816.F32.BF16 R16, R28.reuse, R12, R16 ;  /* 0x0000000c1c10723c */ /* 0x048fe20000041810 */
[----:B------:R-:W-:Y:S01]  /*159d0*/  FADD.FTZ R90, R89, R90 ;  /* 0x0000005a595a7221 */ /* 0x000fe20000010000 */
[----:B------:R-:W-:Y:S06]  /*159e0*/  MUFU.EX2 R34, R34 ;  /* 0x0000002200227308 */ /* 0x000fec0000000800 */
[C---:B------:R-:W-:Y:S01]  /*159f0*/  HMMA.16816.F32.BF16 R4, R28.reuse, R14, R4 ;  /* 0x0000000e1c04723c */ /* 0x040fe20000041804 */
[----:B------:R-:W3:Y:S01]  /*15a00*/  LDSM.16.MT88.4 R12, [R223+0x7800] ;  /* 0x00780000df0c783b */ /* 0x000ee20000004200 */
[----:B------:R-:W1:Y:S06]  /*15a10*/  MUFU.EX2 R35, R35 ;  /* 0x0000002300237308 */ /* 0x000e6c0000000800 */
[C---:B--2---:R-:W-:Y:S02]  /*15a20*/  HMMA.16816.F32.BF16 R136, R28.reuse, R8, R136 ;  /* 0x000000081c88723c */ /* 0x044fe40000041888 */
[----:B------:R-:W2:Y:S05]  /*15a30*/  MUFU.EX2 R77, R77 ;  /* 0x0000004d004d7308 */ /* 0x000eaa0000000800 */
[C---:B------:R-:W-:Y:S01]  /*15a40*/  F2FP.BF16.PACK_AB R8, R88.reuse, R89 ;  /* 0x000000595808723e */ /* 0x040fe200000010ff */
[----:B------:R-:W-:Y:S01]  /*15a50*/  HMMA.16816.F32.BF16 R24, R28, R10, R24 ;  /* 0x0000000a1c18723c */ /* 0x000fe20000041818 */
[----:B------:R-:W-:Y:S01]  /*15a60*/  F2FP.BF16.PACK_AB R9, R49, R48 ;  /* 0x000000303109723e */ /* 0x000fe200000010ff */
[----:B------:R-:W2:Y:S01]  /*15a70*/  LDSM.16.MT88.4 R28, [R224+0x7c00] ;  /* 0x007c0000e01c783b */ /* 0x000ea20000004200 */
[----:B------:R-:W2:Y:S01]  /*15a80*/  MUFU.EX2 R0, R0 ;  /* 0x0000000000007308 */ /* 0x000ea20000000800 */
[----:B------:R-:W-:-:S03]  /*15a90*/  FADD.FTZ R88, R88, R90 ;  /* 0x0000005a58587221 */ /* 0x000fc60000010000 */
[C---:B------:R-:W-:Y:S01]  /*15aa0*/  F2FP.BF16.PACK_AB R10, R86.reuse, R87 ;  /* 0x00000057560a723e */ /* 0x040fe200000010ff */
[----:B------:R-:W-:Y:S01]  /*15ab0*/  FADD.FTZ R88, R87, R88 ;  /* 0x0000005857587221 */ /* 0x000fe20000010000 */
[----:B-----5:R-:W-:Y:S02]  /*15ac0*/  F2FP.BF16.PACK_AB R11, R57, R42 ;  /* 0x0000002a390b723e */ /* 0x020fe400000010ff */
[----:B------:R-:W-:Y:S01]  /*15ad0*/  MUFU.EX2 R132, R132 ;  /* 0x0000008400847308 */ /* 0x000fe20000000800 */
[----:B------:R-:W-:-:S04]  /*15ae0*/  FADD.FTZ R88, R86, R88 ;  /* 0x0000005856587221 */ /* 0x000fc80000010000 */
[C---:B-1----:R-:W-:Y:S03]  /*15af0*/  HMMA.16816.F32.BF16 R16, R8.reuse, R20, R16 ;  /* 0x000000140810723c */ /* 0x042fe60000041810 */
[----:B------:R-:W-:Y:S05]  /*15b00*/  MUFU.EX2 R126, R126 ;  /* 0x0000007e007e7308 */ /* 0x000fea0000000800 */
[C---:B------:R-:W-:Y:S01]  /*15b10*/  HMMA.16816.F32.BF16 R4, R8.reuse, R22, R4 ;  /* 0x000000160804723c */ /* 0x040fe20000041804 */
[----:B------:R-:W1:Y:S02]  /*15b20*/  LDSM.16.MT88.4 R20, [R223+0x7c00] ;  /* 0x007c0000df14783b */ /* 0x000e640000004200 */
[----:B------:R-:W-:Y:S05]  /*15b30*/  MUFU.EX2 R41, R41 ;  /* 0x0000002900297308 */ /* 0x000fea0000000800 */
[C---:B---3--:R-:W-:Y:S03]  /*15b40*/  HMMA.16816.F32.BF16 R136, R8.reuse, R12, R136 ;  /* 0x0000000c0888723c */ /* 0x048fe60000041888 */
[----:B------:R-:W3:Y:S05]  /*15b50*/  MUFU.EX2 R32, R32 ;  /* 0x0000002000207308 */ /* 0x000eea0000000800 */
[----:B------:R-:W-:Y:S01]  /*15b60*/  HMMA.16816.F32.BF16 R24, R8, R14, R24 ;  /* 0x0000000e0818723c */ /* 0x000fe20000041818 */
[----:B------:R-:W5:Y:S02]  /*15b70*/  LDSM.16.MT88.4 R12, [R224+0x8000] ;  /* 0x00800000e00c783b */ /* 0x000f640000004200 */
[----:B------:R-:W-:Y:S04]  /*15b80*/  MUFU.EX2 R33, R33 ;  /* 0x0000002100217308 */ /* 0x000fe80000000800 */
[----:B------:R-:W-:Y:S01]  /*15b90*/  F2FP.BF16.PACK_AB R8, R84, R85 ;  /* 0x000000555408723e */ /* 0x000fe200000010ff */
[----:B------:R-:W-:Y:S01]  /*15ba0*/  FADD.FTZ R85, R85, R88 ;  /* 0x0000005855557221 */ /* 0x000fe20000010000 */
[----:B----4-:R-:W-:-:S02]  /*15bb0*/  F2FP.BF16.PACK_AB R9, R40, R158 ;  /* 0x0000009e2809723e */ /* 0x010fc400000010ff */
[----:B------:R-:W-:Y:S01]  /*15bc0*/  F2FP.BF16.PACK_AB R10, R78, R79 ;  /* 0x0000004f4e0a723e */ /* 0x000fe200000010ff */
[----:B------:R-:W4:Y:S01]  /*15bd0*/  MUFU.EX2 R45, R45 ;  /* 0x0000002d002d7308 */ /* 0x000f220000000800 */
[----:B------:R-:W-:Y:S01]  /*15be0*/  F2FP.BF16.PACK_AB R11, R35, R34 ;  /* 0x00000022230b723e */ /* 0x000fe200000010ff */
[----:B------:R-:W-:-:S04]  /*15bf0*/  FADD.FTZ R85, R84, R85 ;  /* 0x0000005554557221 */ /* 0x000fc80000010000 */
[----:B------:R-:W-:Y:S02]  /*15c00*/  FADD.FTZ R85, R79, R85 ;  /* 0x000000554f557221 */ /* 0x000fe40000010000 */
[----:B--2---:R-:W-:Y:S01]  /*15c10*/  HMMA.16816.F32.BF16 R16, R8, R28, R16 ;  /* 0x0000001c0810723c */ /* 0x004fe20000041810 */
[----:B------:R-:W2:Y:S01]  /*15c20*/  MUFU.EX2 R121, R121 ;  /* 0x0000007900797308 */ /* 0x000ea20000000800 */
[----:B------:R-:W-:-:S04]  /*15c30*/  FADD.FTZ R78, R78, R85 ;  /* 0x000000554e4e7221 */ /* 0x000fc80000010000 */
[----:B------:R-:W-:Y:S02]  /*15c40*/  FADD.FTZ R78, R77, R78 ;  /* 0x0000004e4d4e7221 */ /* 0x000fe40000010000 */
[C---:B-1----:R-:W-:Y:S01]  /*15c50*/  HMMA.16816.F32.BF16 R136, R8.reuse, R20, R136 ;  /* 0x000000140888723c */ /* 0x042fe20000041888 */
[----:B------:R-:W1:Y:S06]  /*15c60*/  MUFU.EX2 R82, R82 ;  /* 0x0000005200527308 */ /* 0x000e6c0000000800 */
[----:B------:R-:W-:Y:S01]  /*15c70*/  FADD.FTZ R20, R146, R145 ;  /* 0x0000009192147221 */ /* 0x000fe20000010000 */
[----:B------:R-:W-:Y:S01]  /*15c80*/  HMMA.16816.F32.BF16 R4, R8, R30, R4 ;  /* 0x0000001e0804723c */ /* 0x000fe20000041804 */
[----:B------:R-:W1:Y:S01]  /*15c90*/  LDSM.16.MT88.4 R28, [R223+0x8000] ;  /* 0x00800000df1c783b */ /* 0x000e620000004200 */
[----:B------:R-:W-:Y:S01]  /*15ca0*/  MUFU.EX2 R74, R74 ;  /* 0x0000004a004a7308 */ /* 0x000fe20000000800 */
[----:B------:R-:W-:-:S04]  /*15cb0*/  FADD.FTZ R20, R3, R20 ;  /* 0x0000001403147221 */ /* 0x000fc80000010000 */
[----:B------:R-:W-:Y:S01]  /*15cc0*/  FADD.FTZ R20, R120, R20 ;  /* 0x0000001478147221 */ /* 0x000fe20000010000 */
[----:B------:R-:W-:Y:S02]  /*15cd0*/  HMMA.16816.F32.BF16 R24, R8, R22, R24 ;  /* 0x000000160818723c */ /* 0x000fe40000041818 */
[----:B------:R-:W-:Y:S01]  /*15ce0*/  MUFU.EX2 R66, R66 ;  /* 0x0000004200427308 */ /* 0x000fe20000000800 */
[----:B------:R-:W-:-:S04]  /*15cf0*/  FADD.FTZ R20, R83, R20 ;  /* 0x0000001453147221 */ /* 0x000fc80000010000 */
[----:B------:R-:W-:Y:S01]  /*15d00*/  FADD.FTZ R147, R147, R20 ;  /* 0x0000001493937221 */ /* 0x000fe20000010000 */
[----:B------:R-:W-:Y:S01]  /*15d10*/  F2FP.BF16.PACK_AB R8, R0, R77 ;  /* 0x0000004d0008723e */ /* 0x000fe200000010ff */
[----:B------:R-:W2:Y:S01]  /*15d20*/  LDSM.16.MT88.4 R20, [R224+0x8400] ;  /* 0x00840000e014783b */ /* 0x000ea20000004200 */
[----:B---3--:R-:W-:Y:S01]  /*15d30*/  F2FP.BF16.PACK_AB R9, R32, R41 ;  /* 0x000000292009723e */ /* 0x008fe200000010ff */
[----:B------:R-:W-:Y:S01]  /*15d40*/  FADD.FTZ R147, R80, R147 ;  /* 0x0000009350937221 */ /* 0x000fe20000010000 */
[----:B------:R-:W-:Y:S01]  /*15d50*/  F2FP.BF16.PACK_AB R10, R126, R132 ;  /* 0x000000847e0a723e */ /* 0x000fe200000010ff */
[----:B------:R-:W-:Y:S01]  /*15d60*/  MUFU.EX2 R46, R46 ;  /* 0x0000002e002e7308 */ /* 0x000fe20000000800 */
[----:B----4-:R-:W-:Y:S01]  /*15d70*/  F2FP.BF16.PACK_AB R11, R45, R33 ;  /* 0x000000212d0b723e */ /* 0x010fe200000010ff */
[----:B------:R-:W-:Y:S02]  /*15d80*/  FADD.FTZ R81, R81, R147 ;  /* 0x0000009351517221 */ /* 0x000fe40000010000 */
[----:B------:R-:W-:-:S02]  /*15d90*/  FADD.FTZ R0, R0, R78 ;  /* 0x0000004e00007221 */ /* 0x000fc40000010000 */
[----:B------:R-:W-:Y:S02]  /*15da0*/  FADD.FTZ R81, R75, R81 ;  /* 0x000000514b517221 */ /* 0x000fe40000010000 */
[C---:B-----5:R-:W-:Y:S01]  /*15db0*/  HMMA.16816.F32.BF16 R16, R8.reuse, R12, R16 ;  /* 0x0000000c0810723c */ /* 0x060fe20000041810 */
[----:B------:R-:W3:Y:S01]  /*15dc0*/  MUFU.EX2 R36, R36 ;  /* 0x0000002400247308 */ /* 0x000ee20000000800 */
[----:B------:R-:W-:Y:S02]  /*15dd0*/  FADD.FTZ R154, R154, R81 ;  /* 0x000000519a9a7221 */ /* 0x000fe40000010000 */
[----:B------:R-:W-:Y:S02]  /*15de0*/  FADD.FTZ R0, R132, R0 ;  /* 0x0000000084007221 */ /* 0x000fe40000010000 */
[----:B------:R-:W-:Y:S02]  /*15df0*/  FADD.FTZ R154, R72, R154 ;  /* 0x0000009a489a7221 */ /* 0x000fe40000010000 */
[----:B------:R-:W-:Y:S01]  /*15e00*/  HMMA.16816.F32.BF16 R4, R8, R14, R4 ;  /* 0x0000000e0804723c */ /* 0x000fe20000041804 */
[----:B------:R-:W-:Y:S01]  /*15e10*/  MUFU.EX2 R37, R37 ;  /* 0x0000002500257308 */ /* 0x000fe20000000800 */
[----:B------:R-:W-:Y:S01]  /*15e20*/  FADD.FTZ R154, R73, R154 ;  /* 0x0000009a499a7221 */ /* 0x000fe20000010000 */
[----:B------:R-:W4:Y:S01]  /*15e30*/  LDSM.16.MT88.4 R12, [R223+0x8400] ;  /* 0x00840000df0c783b */ /* 0x000f220000004200 */
[----:B------:R-:W-:Y:S01]  /*15e40*/  FADD.FTZ R126, R126, R0 ;  /* 0x000000007e7e7221 */ /* 0x000fe20000010000 */
[----:B------:R-:W-:Y:S01]  /*15e50*/  MOV R0, R117 ;  /* 0x0000007500007202 */ /* 0x000fe20000000f00 */
[----:B------:R-:W-:-:S02]  /*15e60*/  FADD.FTZ R67, R67, R154 ;  /* 0x0000009a43437221 */ /* 0x000fc40000010000 */
[C---:B-1----:R-:W-:Y:S01]  /*15e70*/  HMMA.16816.F32.BF16 R136, R8.reuse, R28, R136 ;  /* 0x0000001c0888723c */ /* 0x042fe20000041888 */
[----:B------:R-:W1:Y:S01]  /*15e80*/  MUFU.EX2 R52, R52 ;  /* 0x0000003400347308 */ /* 0x000e620000000800 */
[----:B------:R-:W-:Y:S02]  /*15e90*/  FADD.FTZ R67, R155, R67 ;  /* 0x000000439b437221 */ /* 0x000fe40000010000 */
[----:B--2---:R-:W-:Y:S02]  /*15ea0*/  FADD.FTZ R126, R121, R126 ;  /* 0x0000007e797e7221 */ /* 0x004fe40000010000 */
[----:B------:R-:W-:Y:S02]  /*15eb0*/  FADD.FTZ R67, R64, R67 ;  /* 0x0000004340437221 */ /* 0x000fe40000010000 */
[----:B------:R-:W-:Y:S01]  /*15ec0*/  HMMA.16816.F32.BF16 R24, R8, R30, R24 ;  /* 0x0000001e0818723c */ /* 0x000fe20000041818 */
[----:B------:R-:W2:Y:S01]  /*15ed0*/  LDSM.16.MT88.4 R28, [R224+0x8800] ;  /* 0x00880000e01c783b */ /* 0x000ea20000004200 */
[----:B------:R-:W-:Y:S01]  /*15ee0*/  FADD.FTZ R65, R65, R67 ;  /* 0x0000004341417221 */ /* 0x000fe20000010000 */
[----:B------:R-:W5:Y:S03]  /*15ef0*/  MUFU.EX2 R58, R58 ;  /* 0x0000003a003a7308 */ /* 0x000f660000000800 */
[----:B------:R-:W-:Y:S01]  /*15f00*/  FADD.FTZ R65, R59, R65 ;  /* 0x000000413b417221 */ /* 0x000fe20000010000 */
[C---:B------:R-:W-:Y:S01]  /*15f10*/  F2FP.BF16.PACK_AB R8, R82.reuse, R121 ;  /* 0x000000795208723e */ /* 0x040fe200000010ff */
[----:B------:R-:W-:Y:S01]  /*15f20*/  FADD.FTZ R82, R82, R126 ;  /* 0x0000007e52527221 */ /* 0x000fe20000010000 */
[----:B---3--:R-:W-:Y:S01]  /*15f30*/  F2FP.BF16.PACK_AB R9, R36, R46 ;  /* 0x0000002e2409723e */ /* 0x008fe200000010ff */
[----:B------:R-:W-:Y:S01]  /*15f40*/  FADD.FTZ R156, R156, R65 ;  /* 0x000000419c9c7221 */ /* 0x000fe20000010000 */
[----:B------:R-:W-:Y:S01]  /*15f50*/  F2FP.BF16.PACK_AB R10, R66, R74 ;  /* 0x0000004a420a723e */ /* 0x000fe200000010ff */
[----:B------:R-:W3:Y:S01]  /*15f60*/  MUFU.EX2 R43, R43 ;  /* 0x0000002b002b7308 */ /* 0x000ee20000000800 */
[----:B-1----:R-:W-:Y:S01]  /*15f70*/  F2FP.BF16.PACK_AB R11, R52, R37 ;  /* 0x00000025340b723e */ /* 0x002fe200000010ff */
[----:B------:R-:W-:-:S04]  /*15f80*/  FADD.FTZ R82, R74, R82 ;  /* 0x000000524a527221 */ /* 0x000fc80000010000 */
[----:B------:R-:W-:Y:S02]  /*15f90*/  FADD.FTZ R66, R66, R82 ;  /* 0x0000005242427221 */ /* 0x000fe40000010000 */
[----:B------:R-:W-:Y:S01]  /*15fa0*/  HMMA.16816.F32.BF16 R16, R8, R20, R16 ;  /* 0x000000140810723c */ /* 0x000fe20000041810 */
[----:B------:R-:W-:Y:S01]  /*15fb0*/  MUFU.EX2 R2, R2 ;  /* 0x0000000200027308 */ /* 0x000fe20000000800 */
[----:B-----5:R-:W-:-:S05]  /*15fc0*/  FADD.FTZ R66, R58, R66 ;  /* 0x000000423a427221 */ /* 0x020fca0000010000 */
[----:B------:R-:W-:Y:S01]  /*15fd0*/  FADD.FTZ R20, R56, R156 ;  /* 0x0000009c38147221 */ /* 0x000fe20000010000 */
[----:B------:R-:W-:Y:S01]  /*15fe0*/  HMMA.16816.F32.BF16 R4, R8, R22, R4 ;  /* 0x000000160804723c */ /* 0x000fe20000041804 */
[----:B------:R-:W1:Y:S02]  /*15ff0*/  MUFU.EX2 R44, R44 ;  /* 0x0000002c002c7308 */ /* 0x000e640000000800 */
[----:B------:R-:W-:-:S04]  /*16000*/  FADD.FTZ R20, R50, R20 ;  /* 0x0000001432147221 */ /* 0x000fc80000010000 */
[----:B------:R-:W-:Y:S01]  /*16010*/  FADD.FTZ R20, R51, R20 ;  /* 0x0000001433147221 */ /* 0x000fe20000010000 */
[C---:B----4-:R-:W-:Y:S01]  /*16020*/  HMMA.16816.F32.BF16 R136, R8.reuse, R12, R136 ;  /* 0x0000000c0888723c */ /* 0x050fe20000041888 */
[----:B------:R-:W-:Y:S02]  /*16030*/  MUFU.EX2 R39, R39 ;  /* 0x0000002700277308 */ /* 0x000fe40000000800 */
[----:B------:R-:W-:Y:S02]  /*16040*/  FADD.FTZ R48, R48, R20 ;  /* 0x0000001430307221 */ /* 0x000fe40000010000 */
[----:B------:R-:W4:Y:S02]  /*16050*/  LDSM.16.MT88.4 R20, [R223+0x8800] ;  /* 0x00880000df14783b */ /* 0x000f240000004200 */
[----:B------:R-:W-:Y:S01]  /*16060*/  FADD.FTZ R48, R49, R48 ;  /* 0x0000003031307221 */ /* 0x000fe20000010000 */
[----:B------:R-:W-:Y:S01]  /*16070*/  HMMA.16816.F32.BF16 R24, R8, R14, R24 ;  /* 0x0000000e0818723c */ /* 0x000fe20000041818 */
[----:B------:R-:W5:Y:S01]  /*16080*/  MUFU.EX2 R47, R47 ;  /* 0x0000002f002f7308 */ /* 0x000f620000000800 */
[----:B------:R-:W-:-:S02]  /*16090*/  FFMA.FTZ R12, R70, c[0x0][0x23c], -R116 ;  /* 0x00008f00460c7a23 */ /* 0x000fc40000010874 */
[----:B------:R-:W-:Y:S02]  /*160a0*/  FADD.FTZ R48, R42, R48 ;  /* 0x000000302a307221 */ /* 0x000fe40000010000 */
[----:B------:R-:W-:Y:S01]  /*160b0*/  FFMA.FTZ R13, R62, c[0x0][0x23c], -R76 ;  /* 0x00008f003e0d7a23 */ /* 0x000fe2000001084c */
[----:B---3--:R-:W-:Y:S01]  /*160c0*/  F2FP.BF16.PACK_AB R8, R43, R58 ;  /* 0x0000003a2b08723e */ /* 0x008fe200000010ff */
[----:B------:R-:W-:Y:S01]  /*160d0*/  FADD.FTZ R57, R57, R48 ;  /* 0x0000003039397221 */ /* 0x000fe20000010000 */
[----:B------:R-:W-:Y:S01]  /*160e0*/  MUFU.EX2 R53, R53 ;  /* 0x0000003500357308 */ /* 0x000fe20000000800 */
[----:B-1----:R-:W-:Y:S01]  /*160f0*/  F2FP.BF16.PACK_AB R10, R44, R2 ;  /* 0x000000022c0a723e */ /* 0x002fe200000010ff */
[--C-:B------:R-:W-:Y:S02]  /*16100*/  FFMA.FTZ R14, R68, c[0x0][0x23c], -R76.reuse ;  /* 0x00008f00440e7a23 */ /* 0x100fe4000001084c */
[----:B------:R-:W-:Y:S02]  /*16110*/  FADD.FTZ R57, R158, R57 ;  /* 0x000000399e397221 */ /* 0x000fe40000010000 */
[----:B------:R-:W-:-:S02]  /*16120*/  FFMA.FTZ R15, R71, c[0x0][0x23c], -R76 ;  /* 0x00008f00470f7a23 */ /* 0x000fc4000001084c */
[----:B------:R-:W1:Y:S01]  /*16130*/  MUFU.EX2 R50, R55 ;  /* 0x0000003700327308 */ /* 0x000e620000000800 */
[----:B------:R-:W-:Y:S01]  /*16140*/  FADD.FTZ R57, R40, R57 ;  /* 0x0000003928397221 */ /* 0x000fe20000010000 */
[----:B-----5:R-:W-:Y:S01]  /*16150*/  F2FP.BF16.PACK_AB R9, R47, R39 ;  /* 0x000000272f09723e */ /* 0x020fe200000010ff */
[----:B------:R-:W-:Y:S02]  /*16160*/  FADD.FTZ R43, R43, R66 ;  /* 0x000000422b2b7221 */ /* 0x000fe40000010000 */
[----:B------:R-:W-:Y:S02]  /*16170*/  FADD.FTZ R34, R34, R57 ;  /* 0x0000003922227221 */ /* 0x000fe40000010000 */
[----:B------:R-:W-:Y:S01]  /*16180*/  FADD.FTZ R43, R2, R43 ;  /* 0x0000002b022b7221 */ /* 0x000fe20000010000 */
[----:B------:R-:W3:Y:S01]  /*16190*/  MUFU.EX2 R3, R61 ;  /* 0x0000003d00037308 */ /* 0x000ee20000000800 */
[----:B------:R-:W-:Y:S01]  /*161a0*/  FADD.FTZ R34, R35, R34 ;  /* 0x0000002223227221 */ /* 0x000fe20000010000 */
[----:B------:R-:W-:Y:S01]  /*161b0*/  MOV R2, R118 ;  /* 0x0000007600027202 */ /* 0x000fe20000000f00 */
[----:B------:R-:W-:-:S02]  /*161c0*/  FADD.FTZ R44, R44, R43 ;  /* 0x0000002b2c2c7221 */ /* 0x000fc40000010000 */
[----:B------:R-:W-:Y:S01]  /*161d0*/  FADD.FTZ R41, R41, R34 ;  /* 0x0000002229297221 */ /* 0x000fe20000010000 */
[----:B-1----:R-:W-:-:S03]  /*161e0*/  F2FP.BF16.PACK_AB R11, R50, R53 ;  /* 0x00000035320b723e */ /* 0x002fc600000010ff */
[----:B------:R-:W-:Y:S01]  /*161f0*/  FADD.FTZ R41, R32, R41 ;  /* 0x0000002920297221 */ /* 0x000fe20000010000 */
[----:B------:R-:W1:Y:S03]  /*16200*/  MUFU.EX2 R38, R38 ;  /* 0x0000002600267308 */ /* 0x000e660000000800 */
[----:B------:R-:W-:Y:S01]  /*16210*/  FADD.FTZ R33, R33, R41 ;  /* 0x0000002921217221 */ /* 0x000fe20000010000 */
[C---:B--2---:R-:W-:Y:S01]  /*16220*/  HMMA.16816.F32.BF16 R16, R8.reuse, R28, R16 ;  /* 0x0000001c0810723c */ /* 0x044fe20000041810 */
[----:B---3--:R-:W-:Y:S02]  /*16230*/  FADD.FTZ R44, R3, R44 ;  /* 0x0000002c032c7221 */ /* 0x008fe40000010000 */
[----:B------:R-:W-:Y:S01]  /*16240*/  FADD.FTZ R33, R45, R33 ;  /* 0x000000212d217221 */ /* 0x000fe20000010000 */
[----:B------:R-:W2:Y:S03]  /*16250*/  MUFU.EX2 R12, R12 ;  /* 0x0000000c000c7308 */ /* 0x000ea60000000800 */
[----:B------:R-:W-:Y:S01]  /*16260*/  FADD.FTZ R33, R46, R33 ;  /* 0x000000212e217221 */ /* 0x000fe20000010000 */
[----:B------:R-:W-:Y:S01]  /*16270*/  HMMA.16816.F32.BF16 R28, R8, R30, R4 ;  /* 0x0000001e081c723c */ /* 0x000fe20000041804 */
[----:B------:R-:W3:Y:S02]  /*16280*/  LDSM.16.MT88.4 R4, [R223+0x8c00] ;  /* 0x008c0000df04783b */ /* 0x000ee40000004200 */
[----:B------:R-:W-:Y:S01]  /*16290*/  FADD.FTZ R36, R36, R33 ;  /* 0x0000002124247221 */ /* 0x000fe20000010000 */
[----:B------:R-:W5:Y:S01]  /*162a0*/  MUFU.EX2 R243, R243 ;  /* 0x000000f300f37308 */ /* 0x000f620000000800 */
[C---:B-1----:R-:W-:Y:S01]  /*162b0*/  F2FP.BF16.PACK_AB R132, R38.reuse, R3 ;  /* 0x000000032684723e */ /* 0x042fe200000010ff */
[----:B------:R-:W-:-:S02]  /*162c0*/  FADD.FTZ R44, R38, R44 ;  /* 0x0000002c262c7221 */ /* 0x000fc40000010000 */
[----:B----4-:R-:W-:Y:S01]  /*162d0*/  HMMA.16816.F32.BF16 R136, R8, R20, R136 ;  /* 0x000000140888723c */ /* 0x010fe20000041888 */
[----:B------:R-:W-:-:S03]  /*162e0*/  FADD.FTZ R36, R37, R36 ;  /* 0x0000002425247221 */ /* 0x000fc60000010000 */
[----:B------:R-:W1:Y:S01]  /*162f0*/  MUFU.EX2 R13, R13 ;  /* 0x0000000d000d7308 */ /* 0x000e620000000800 */
[----:B------:R-:W-:Y:S02]  /*16300*/  FADD.FTZ R52, R52, R36 ;  /* 0x0000002434347221 */ /* 0x000fe40000010000 */
[----:B--2---:R-:W-:Y:S01]  /*16310*/  FADD.FTZ R44, R12, R44 ;  /* 0x0000002c0c2c7221 */ /* 0x004fe20000010000 */
[----:B------:R-:W-:Y:S01]  /*16320*/  HMMA.16816.F32.BF16 R24, R8, R22, R24 ;  /* 0x000000160818723c */ /* 0x000fe20000041818 */
[----:B------:R-:W-:-:S03]  /*16330*/  FADD.FTZ R52, R39, R52 ;  /* 0x0000003427347221 */ /* 0x000fc60000010000 */
[----:B------:R-:W2:Y:S01]  /*16340*/  MUFU.EX2 R14, R14 ;  /* 0x0000000e000e7308 */ /* 0x000ea20000000800 */
[----:B-----5:R-:W-:Y:S01]  /*16350*/  F2FP.BF16.PACK_AB R134, R243, R12 ;  /* 0x0000000cf386723e */ /* 0x020fe200000010ff */
[----:B------:R-:W-:Y:S02]  /*16360*/  FADD.FTZ R47, R47, R52 ;  /* 0x000000342f2f7221 */ /* 0x000fe40000010000 */
[----:B------:R-:W-:Y:S02]  /*16370*/  FADD.FTZ R243, R243, R44 ;  /* 0x0000002cf3f37221 */ /* 0x000fe40000010000 */
[----:B------:R-:W-:Y:S02]  /*16380*/  FADD.FTZ R47, R53, R47 ;  /* 0x0000002f352f7221 */ /* 0x000fe40000010000 */
[----:B------:R-:W4:Y:S02]  /*16390*/  MUFU.EX2 R15, R15 ;  /* 0x0000000f000f7308 */ /* 0x000f240000000800 */
[----:B------:R-:W-:-:S04]  /*163a0*/  FADD.FTZ R50, R50, R47 ;  /* 0x0000002f32327221 */ /* 0x000fc80000010000 */
[----:B-1----:R-:W-:Y:S02]  /*163b0*/  FADD.FTZ R50, R13, R50 ;  /* 0x000000320d327221 */ /* 0x002fe40000010000 */
[----:B------:R-:W1:Y:S01]  /*163c0*/  MUFU.EX2 R242, R242 ;  /* 0x000000f200f27308 */ /* 0x000e620000000800 */
[C---:B--2---:R-:W-:Y:S01]  /*163d0*/  F2FP.BF16.PACK_AB R133, R14.reuse, R13 ;  /* 0x0000000d0e85723e */ /* 0x044fe200000010ff */
[----:B------:R-:W-:-:S04]  /*163e0*/  FADD.FTZ R50, R14, R50 ;  /* 0x000000320e327221 */ /* 0x000fc80000010000 */
[----:B----4-:R-:W-:Y:S01]  /*163f0*/  FADD.FTZ R50, R15, R50 ;  /* 0x000000320f327221 */ /* 0x010fe20000010000 */
[----:B-1----:R-:W-:-:S03]  /*16400*/  F2FP.BF16.PACK_AB R135, R242, R15 ;  /* 0x0000000ff287723e */ /* 0x002fc600000010ff */
[----:B------:R-:W-:-:S04]  /*16410*/  FADD.FTZ R242, R242, R50 ;  /* 0x00000032f2f27221 */ /* 0x000fc80000010000 */
[C---:B------:R-:W-:Y:S08]  /*16420*/  HMMA.16816.F32.BF16 R144, R132.reuse, R140, R16 ;  /* 0x0000008c8490723c */ /* 0x040ff00000041810 */
[C---:B------:R-:W-:Y:S08]  /*16430*/  HMMA.16816.F32.BF16 R140, R132.reuse, R142, R28 ;  /* 0x0000008e848c723c */ /* 0x040ff0000004181c */
[C---:B---3--:R-:W-:Y:S08]  /*16440*/  HMMA.16816.F32.BF16 R136, R132.reuse, R4, R136 ;  /* 0x000000048488723c */ /* 0x048ff00000041888 */
[----:B------:R-:W-:Y:S11]  /*16450*/  HMMA.16816.F32.BF16 R132, R132, R6, R24 ;  /* 0x000000068484723c */ /* 0x000ff60000041818 */
[----:B------:R-:W-:Y:S08]  /*16460*/  @!UPT UIADD3 URZ, URZ, URZ, URZ ;  /* 0x0000003f3f3ff290 */ /* 0x000ff0000fffe03f */
.L_x_1330:
[----:B------:R-:W-:Y:S05]  /*16470*/  @!P6 BRA `(.L_x_1338) ;  /* 0x000047700000e947 */ /* 0x000fea0003800000 */
[----:B------:R-:W-:Y:S01]  /*16480*/  IMAD.MOV.U32 R241, RZ, RZ, c[0x0][0x1a0] ;  /* 0x00006800fff17624 */ /* 0x000fe200078e00ff */
[----:B------:R-:W-:Y:S01]  /*16490*/  MOV R150, R2 ;  /* 0x0000000200967202 */ /* 0x000fe20000000f00 */
[----:B------:R-:W-:Y:S01]  /*164a0*/  IMAD.MOV.U32 R3, RZ, RZ, R0 ;  /* 0x000000ffff037224 */ /* 0x000fe200078e0000 */
[----:B------:R-:W-:-:S02]  /*164b0*/  ULDC.64 UR8, c[0x0][0x118] ;  /* 0x0000460000087ab9 */ /* 0x000fc40000000a00 */
[----:B------:R-:W-:Y:S01]  /*164c0*/  LEA R240, -R241, RZ, 0x8 ;  /* 0x000000fff1f07211 */ /* 0x000fe200078e41ff */
[----:B------:R-:W-:Y:S02]  /*164d0*/  UMOV UR7, 0x5 ;  /* 0x0000000500077882 */ /* 0x000fe40000000000 */
[----:B------:R-:W-:Y:S01]  /*164e0*/  UMOV UR6, 0x5 ;  /* 0x0000000500067882 */ /* 0x000fe20000000000 */
[----:B------:R-:W-:Y:S02]  /*164f0*/  SHF.R.S32.HI R239, RZ, 0x1f, R240 ;  /* 0x0000001fffef7819 */ /* 0x000fe400000114f0 */
.L_x_1342:
[----:B------:R-:W-:Y:S04]  /*16500*/  DEPBAR.LE SB0, 0x0 ;  /* 0x000080000000791a */ /* 0x000fe80000000000 */
[----:B------:R-:W-:Y:S01]  /*16510*/  BAR.SYNC.DEFER_BLOCKING 0x0 ;  /* 0x0000000000007b1d */ /* 0x000fe20000010000 */
[----:B------:R-:W-:Y:S01]  /*16520*/  LOP3.LUT P6, RZ, R232, 0x8, RZ, 0xc0, !PT ;  /* 0x00000008e8ff7812 */ /* 0x000fe200078cc0ff */
[----:B------:R-:W-:Y:S01]  /*16530*/  IMAD.MOV.U32 R4, RZ, RZ, R240 ;  /* 0x000000ffff047224 */ /* 0x000fe200078e00f0 */
[----:B------:R-:W-:Y:S01]  /*16540*/  IADD3 R237, R237, -0x1, RZ ;  /* 0xffffffffeded7810 */ /* 0x000fe20007ffe0ff */
[----:B------:R-:W-:Y:S10]  /*16550*/  IMAD.MOV.U32 R5, RZ, RZ, R239 ;  /* 0x000000ffff057224 */ /* 0x000ff400078e00ef */
[----:B------:R-:W-:-:S05]  /*16560*/  @!P6 BRA `(.L_x_1339) ;  /* 0x000003b00000e947 */ /* 0x000fca0003800000 */
[----:B------:R-:W-:Y:S01]  /*16570*/  IMAD.SHL.U32 R2, R237, 0x100, RZ ;  /* 0x00000100ed027824 */ /* 0x000fe200078e00ff */
[----:B------:R-:W-:Y:S04]  /*16580*/  IABS R0, c[0x0][0x2d0] ;  /* 0x0000b40000007a13 */ /* 0x000fe80000000000 */
[----:B------:R-:W1:Y:S01]  /*16590*/  I2F.RP R8, R0 ;  /* 0x0000000000087306 */ /* 0x000e620000209400 */
[----:B------:R-:W-:Y:S02]  /*165a0*/  IABS R5, R2 ;  /* 0x0000000200057213 */ /* 0x000fe40000000000 */
[C---:B------:R-:W-:Y:S02]  /*165b0*/  IADD3 R10, R2.reuse, 0x100, RZ ;  /* 0x00000100020a7810 */ /* 0x040fe40007ffe0ff */
[----:B------:R-:W-:Y:S02]  /*165c0*/  LOP3.LUT R2, R2, c[0x0][0x2d0], RZ, 0x3c, !PT ;  /* 0x0000b40002027a12 */ /* 0x000fe400078e3cff */
[----:B------:R-:W-:Y:S02]  /*165d0*/  IABS R7, R10 ;  /* 0x0000000a00077213 */ /* 0x000fe40000000000 */
[----:B------:R-:W-:Y:S01]  /*165e0*/  ISETP.GE.AND P2, PT, R2, RZ, PT ;  /* 0x000000ff0200720c */ /* 0x000fe20003f46270 */
[----:B------:R-:W-:Y:S01]  /*165f0*/  IMAD.MOV.U32 R2, RZ, RZ, c[0x0][0x2d0] ;  /* 0x0000b400ff027624 */ /* 0x000fe200078e00ff */
        /* <DEDUP_REMOVED lines=13> */
[----:B------:R-:W-:Y:S03]  /*166d0*/  IMAD.MOV R6, RZ, RZ, -R9 ;  /* 0x000000ffff067224 */ /* 0x000fe600078e0a09 */
[C---:B------:R-:W-:Y:S01]  /*166e0*/  ISETP.GT.U32.AND P0, PT, R0.reuse, R5, PT ;  /* 0x000000050000720c */ /* 0x040fe20003f04070 */
[C---:B------:R-:W-:Y:S05]  /*166f0*/  IMAD R7, R0.reuse, R6, R7 ;  /* 0x0000000600077224 */ /* 0x040fea00078e0207 */
[----:B------:R-:W-:Y:S07]  /*16700*/  ISETP.GT.U32.AND P1, PT, R0, R7, PT ;  /* 0x000000070000720c */ /* 0x000fee0003f24070 */
[--C-:B------:R-:W-:Y:S01]  /*16710*/  @!P0 IMAD.IADD R5, R5, 0x1, -R0.reuse ;  /* 0x0000000105058824 */ /* 0x100fe200078e0a00 */
[----:B------:R-:W-:Y:S02]  /*16720*/  @!P0 IADD3 R8, R8, 0x1, RZ ;  /* 0x0000000108088810 */ /* 0x000fe40007ffe0ff */
[----:B------:R-:W-:Y:S02]  /*16730*/  ISETP.NE.AND P0, PT, RZ, c[0x0][0x2d0], PT ;  /* 0x0000b400ff007a0c */ /* 0x000fe40003f05270 */
[-C--:B------:R-:W-:Y:S01]  /*16740*/  ISETP.GE.U32.AND P4, PT, R5, R0.reuse, PT ;  /* 0x000000000500720c */ /* 0x080fe20003f86070 */
[----:B------:R-:W-:Y:S01]  /*16750*/  @!P1 IMAD.IADD R7, R7, 0x1, -R0 ;  /* 0x0000000107079824 */ /* 0x000fe200078e0a00 */
[----:B------:R-:W-:Y:S04]  /*16760*/  @!P1 IADD3 R9, R9, 0x1, RZ ;  /* 0x0000000109099810 */ /* 0x000fe80007ffe0ff */
[----:B------:R-:W-:Y:S02]  /*16770*/  ISETP.GE.U32.AND P5, PT, R7, R0, PT ;  /* 0x000000000700720c */ /* 0x000fe40003fa6070 */
[----:B------:R-:W-:Y:S05]  /*16780*/  LOP3.LUT R0, RZ, c[0x0][0x2d0], RZ, 0x33, !PT ;  /* 0x0000b400ff007a12 */ /* 0x000fea00078e33ff */
[----:B------:R-:W-:Y:S05]  /*16790*/  @P4 IADD3 R8, R8, 0x1, RZ ;  /* 0x0000000108084810 */ /* 0x000fea0007ffe0ff */
[----:B------:R-:W-:Y:S01]  /*167a0*/  @!P2 IMAD.MOV R8, RZ, RZ, -R8 ;  /* 0x000000ffff08a224 */ /* 0x000fe200078e0a08 */
[----:B------:R-:W-:Y:S04]  /*167b0*/  @P5 IADD3 R9, R9, 0x1, RZ ;  /* 0x0000000109095810 */ /* 0x000fe80007ffe0ff */
[----:B------:R-:W-:Y:S01]  /*167c0*/  SEL R8, R0, R8, !P0 ;  /* 0x0000000800087207 */ /* 0x000fe20004000000 */
[----:B------:R-:W-:Y:S03]  /*167d0*/  @!P3 IMAD.MOV R9, RZ, RZ, -R9 ;  /* 0x000000ffff09b224 */ /* 0x000fe600078e0a09 */
[-C--:B------:R-:W-:Y:S02]  /*167e0*/  LEA R6, P1, R8, R234.reuse, 0x2 ;  /* 0x000000ea08067211 */ /* 0x080fe400078210ff */
[----:B------:R-:W-:Y:S02]  /*167f0*/  SEL R0, R0, R9, !P0 ;  /* 0x0000000900007207 */ /* 0x000fe40004000000 */
[-C--:B------:R-:W-:Y:S02]  /*16800*/  LEA.HI.X.SX32 R7, R8, R235.reuse, 0x2, P1 ;  /* 0x000000eb08077211 */ /* 0x080fe400008f16ff */
[C---:B------:R-:W-:Y:S03]  /*16810*/  LEA R4, P0, R0.reuse, R234, 0x2 ;  /* 0x000000ea00047211 */ /* 0x040fe600078010ff */
[----:B------:R1:W2:Y:S01]  /*16820*/  LDG.E R6, [R6.64] ;  /* 0x0000000806067981 */ /* 0x0002a2000c1e1900 */
[C---:B------:R-:W-:Y:S01]  /*16830*/  LEA.HI.X.SX32 R5, R0.reuse, R235, 0x2, P0 ;  /* 0x000000eb00057211 */ /* 0x040fe200000f16ff */
[----:B------:R-:W-:Y:S04]  /*16840*/  IMAD.IADD R0, R0, 0x1, -R8 ;  /* 0x0000000100007824 */ /* 0x000fe800078e0a08 */
[----:B------:R-:W-:Y:S05]  /*16850*/  IMAD R2, R0, R2, -0x100 ;  /* 0xffffff0000027424 */ /* 0x000fea00078e0202 */
[----:B------:R-:W-:Y:S05]  /*16860*/  SHF.R.S32.HI R0, RZ, 0x1f, R2 ;  /* 0x0000001fff007819 */ /* 0x000fea0000011402 */
[----:B------:R-:W-:Y:S04]  /*16870*/  IMAD R0, R0, c[0x0][0x1a0], RZ ;  /* 0x0000680000007a24 */ /* 0x000fe800078e02ff */
[C---:B------:R-:W-:Y:S01]  /*16880*/  IMAD R0, R2.reuse, c[0x0][0x1a4], R0 ;  /* 0x0000690002007a24 */ /* 0x040fe200078e0200 */
[----:B-1----:R1:W2:Y:S02]  /*16890*/  LDG.E R7, [R4.64] ;  /* 0x0000000804077981 */ /* 0x0022a4000c1e1900 */
[----:B-1----:R-:W-:Y:S04]  /*168a0*/  IMAD.WIDE.U32 R4, R2, c[0x0][0x1a0], RZ ;  /* 0x0000680002047a25 */ /* 0x002fe800078e00ff */
[----:B------:R-:W-:Y:S02]  /*168b0*/  IMAD.IADD R5, R5, 0x1, R0 ;  /* 0x0000000105057824 */ /* 0x000fe400078e0200 */
[----:B--2---:R-:W-:Y:S04]  /*168c0*/  IMAD.IADD R6, R6, 0x1, -R7 ;  /* 0x0000000106067824 */ /* 0x004fe800078e0a07 */
[----:B------:R-:W-:Y:S01]  /*168d0*/  IMAD.WIDE.U32 R4, R6, c[0x0][0x188], R4 ;  /* 0x0000620006047a25 */ /* 0x000fe200078e0004 */
[----:B------:R-:W-:Y:S05]  /*168e0*/  SHF.R.S32.HI R2, RZ, 0x1f, R6 ;  /* 0x0000001fff027819 */ /* 0x000fea0000011406 */
[----:B------:R-:W-:Y:S04]  /*168f0*/  IMAD R2, R2, c[0x0][0x188], RZ ;  /* 0x0000620002027a24 */ /* 0x000fe800078e02ff */
[----:B------:R-:W-:Y:S04]  /*16900*/  IMAD R2, R6, c[0x0][0x18c], R2 ;  /* 0x0000630006027a24 */ /* 0x000fe800078e0202 */
[----:B------:R-:W-:Y:S02]  /*16910*/  IMAD.IADD R5, R5, 0x1, R2 ;  /* 0x0000000105057824 */ /* 0x000fe400078e0202 */
.L_x_1339:
        /* <DEDUP_REMOVED lines=8> */
[----:B------:R-:W-:Y:S01]  /*169a0*/  @!P0 IMAD.MOV.U32 R6, RZ, RZ, c[0x0][0x1a4] ;  /* 0x00006900ff068624 */ /* 0x000fe200078e00ff */
[C---:B------:R-:W-:Y:S01]  /*169b0*/  @!P0 LEA R7, P1, R241.reuse, R4, 0x7 ;  /* 0x00000004f1078211 */ /* 0x040fe200078238ff */
[----:B------:R-:W-:Y:S01]  /*169c0*/  @P0 STS [R238+0x5000], RZ ;  /* 0x005000ffee000388 */ /* 0x000fe20000000800 */
[C---:B------:R-:W-:Y:S01]  /*169d0*/  @!P0 LEA.HI.X R0, R241.reuse, R5, R0, 0x6, P2 ;  /* 0x00000005f1008211 */ /* 0x040fe200010f3400 */
[--C-:B------:R-:W-:Y:S01]  /*169e0*/  @!P0 IMAD.MOV.U32 R11, RZ, RZ, R5.reuse ;  /* 0x000000ffff0b8224 */ /* 0x100fe200078e0005 */
[C---:B------:R-:W-:Y:S01]  /*169f0*/  @!P0 LEA R14, P2, R2.reuse, R153, 0x1 ;  /* 0x00000099020e8211 */ /* 0x040fe200078408ff */
[C---:B------:R-:W-:Y:S01]  /*16a00*/  @!P0 IMAD.WIDE.U32 R20, R241.reuse, 0x60, R4 ;  /* 0x00000060f1148825 */ /* 0x040fe200078e0004 */
[----:B------:R-:W-:Y:S01]  /*16a10*/  @!P0 LEA.HI.X R6, R241, R5, R6, 0x7, P1 ;  /* 0x00000005f1068211 */ /* 0x000fe200008f3c06 */
[----:B------:R-:W-:Y:S01]  /*16a20*/  @P0 STS [R238+0x5004], RZ ;  /* 0x005004ffee000388 */ /* 0x000fe20000000800 */
[C---:B------:R-:W-:Y:S01]  /*16a30*/  @!P0 LEA R12, P1, R7.reuse, R153, 0x1 ;  /* 0x00000099070c8211 */ /* 0x040fe200078208ff */
[----:B------:R-:W-:Y:S01]  /*16a40*/  @!P0 IMAD.MOV.U32 R19, RZ, RZ, R5 ;  /* 0x000000ffff138224 */ /* 0x000fe200078e0005 */
[-C--:B------:R-:W-:Y:S01]  /*16a50*/  @!P0 LEA.HI.X R15, R2, R152.reuse, R0, 0x1, P2 ;  /* 0x00000098020f8211 */ /* 0x080fe200010f0c00 */
[----:B------:R-:W-:Y:S01]  /*16a60*/  @!P0 IMAD.MOV.U32 R16, RZ, RZ, c[0x0][0x1a4] ;  /* 0x00006900ff108624 */ /* 0x000fe200078e00ff */
[----:B------:R-:W-:Y:S01]  /*16a70*/  @P0 STS.64 [R238+0x5008], RZ ;  /* 0x005008ffee000388 */ /* 0x000fe20000000a00 */
[-C--:B------:R-:W-:Y:S01]  /*16a80*/  @!P0 LEA.HI.X R13, R7, R152.reuse, R6, 0x1, P1 ;  /* 0x00000098070d8211 */ /* 0x080fe200008f0c06 */
[----:B------:R-:W-:Y:S01]  /*16a90*/  @!P0 IMAD.MOV.U32 R7, RZ, RZ, c[0x0][0x1a4] ;  /* 0x00006900ff078624 */ /* 0x000fe200078e00ff */
[----:B------:R-:W-:Y:S01]  /*16aa0*/  @!P0 IADD3 R6, P2, R4, UR10, RZ ;  /* 0x0000000a04068c10 */ /* 0x000fe2000ff5e0ff */
[--C-:B------:R-:W-:Y:S01]  /*16ab0*/  @!P0 IMAD.MOV.U32 R10, RZ, RZ, R4.reuse ;  /* 0x000000ffff0a8224 */ /* 0x100fe200078e0004 */
[----:B------:R-:W-:Y:S01]  /*16ac0*/  @!PT LDS RZ, [RZ] ;  /* 0x00000000fffff984 */ /* 0x000fe20000000800 */
[----:B------:R-:W-:Y:S01]  /*16ad0*/  @!PT LDS RZ, [RZ] ;  /* 0x00000000fffff984 */ /* 0x000fe20000000800 */
[----:B------:R-:W-:Y:S01]  /*16ae0*/  @!PT LDS RZ, [RZ] ;  /* 0x00000000fffff984 */ /* 0x000fe20000000800 */
[----:B------:R1:W-:Y:S01]  /*16af0*/  @!P0 LDGSTS.E.BYPASS.LTC128B.128 [R238+0x5000], [R244.64] ;  /* 0x05000000f4ee8fae */ /* 0x0003e2000b901d48 */
[----:B------:R-:W-:Y:S01]  /*16b00*/  @!P0 MOV R9, R5 ;  /* 0x0000000500098202 */ /* 0x000fe20000000f00 */
[----:B------:R-:W-:Y:S01]  /*16b10*/  @!P0 IMAD R7, R7, 0x60, RZ ;  /* 0x0000006007078824 */ /* 0x000fe200078e02ff */
[CC--:B------:R-:W-:Y:S01]  /*16b20*/  @!P0 LEA R24, P4, R6.reuse, R153.reuse, 0x1 ;  /* 0x0000009906188211 */ /* 0x0c0fe200078808ff */
[--C-:B------:R-:W-:Y:S01]  /*16b30*/  @!P0 IMAD.MOV.U32 R8, RZ, RZ, R4.reuse ;  /* 0x000000ffff088224 */ /* 0x100fe200078e0004 */
[----:B------:R-:W-:Y:S01]  /*16b40*/  @!P0 IADD3.X R5, R5, UR5, RZ, P2, !PT ;  /* 0x0000000505058c10 */ /* 0x000fe200097fe4ff */
[----:B------:R-:W-:Y:S01]  /*16b50*/  @P0 STS.128 [R238+0x5800], RZ ;  /* 0x005800ffee000388 */ /* 0x000fe20000000c00 */
[----:B------:R-:W-:Y:S02]  /*16b60*/  @!P0 IMAD.IADD R7, R7, 0x1, R21 ;  /* 0x0000000107078824 */ /* 0x000fe400078e0215 */
[-C--:B------:R-:W-:Y:S01]  /*16b70*/  @!P0 LEA.HI.X R25, R6, R152.reuse, R5, 0x1, P4 ;  /* 0x0000009806198211 */ /* 0x080fe200020f0c05 */
[----:B------:R-:W-:Y:S02]  /*16b80*/  @!P0 IMAD.MOV.U32 R18, RZ, RZ, R4 ;  /* 0x000000ffff128224 */ /* 0x000fe400078e0004 */
[----:B------:R-:W-:Y:S01]  /*16b90*/  @!P0 IMAD R4, R16, 0xa0, RZ ;  /* 0x000000a010048824 */ /* 0x000fe200078e02ff */
[CC--:B------:R-:W-:Y:S01]  /*16ba0*/  @!P0 LEA R16, P1, R20.reuse, R153.reuse, 0x1 ;  /* 0x0000009914108211 */ /* 0x0c0fe200078208ff */
[----:B------:R-:W-:Y:S01]  /*16bb0*/  @!PT LDS RZ, [RZ] ;  /* 0x00000000fffff984 */ /* 0x000fe20000000800 */
[----:B------:R-:W-:Y:S01]  /*16bc0*/  @!PT LDS RZ, [RZ] ;  /* 0x00000000fffff984 */ /* 0x000fe20000000800 */
[----:B------:R-:W-:Y:S01]  /*16bd0*/  @!PT LDS RZ, [RZ] ;  /* 0x00000000fffff984 */ /* 0x000fe20000000800 */
[----:B------:R2:W-:Y:S01]  /*16be0*/  @!P0 LDGSTS.E.BYPASS.LTC128B.128 [R238+0x5800], [R24.64] ;  /* 0x0580000018ee8fae */ /* 0x0005e2000b901d48 */
[C---:B------:R-:W-:Y:S02]  /*16bf0*/  @!P0 IMAD.WIDE.U32 R10, R241.reuse, 0xa0, R10 ;  /* 0x000000a0f10a8825 */ /* 0x040fe400078e000a */
[-C--:B------:R-:W-:Y:S02]  /*16c00*/  @!P0 LEA.HI.X R17, R20, R152.reuse, R7, 0x1, P1 ;  /* 0x0000009814118211 */ /* 0x080fe400008f0c07 */
[----:B------:R-:W-:Y:S01]  /*16c10*/  @P0 STS.128 [R238+0x6000], RZ ;  /* 0x006000ffee000388 */ /* 0x000fe20000000c00 */
[----:B------:R-:W-:Y:S01]  /*16c20*/  @!P0 IMAD.IADD R4, R4, 0x1, R11 ;  /* 0x0000000104048824 */ /* 0x000fe200078e020b */
[CC--:B------:R-:W-:Y:S01]  /*16c30*/  @!P0 LEA R22, P3, R10.reuse, R153.reuse, 0x1 ;  /* 0x000000990a168211 */ /* 0x0c0fe200078608ff */
[----:B------:R-:W-:Y:S02]  /*16c40*/  @!P0 IMAD.MOV.U32 R2, RZ, RZ, c[0x0][0x1a4] ;  /* 0x00006900ff028624 */ /* 0x000fe400078e00ff */
[----:B------:R-:W-:Y:S01]  /*16c50*/  @!PT LDS RZ, [RZ] ;  /* 0x00000000fffff984 */ /* 0x000fe20000000800 */
[----:B------:R-:W-:Y:S01]  /*16c60*/  @!PT LDS RZ, [RZ] ;  /* 0x00000000fffff984 */ /* 0x000fe20000000800 */
[----:B------:R-:W-:Y:S01]  /*16c70*/  @!PT LDS RZ, [RZ] ;  /* 0x00000000fffff984 */ /* 0x000fe20000000800 */
[----:B------:R3:W-:Y:S01]  /*16c80*/  @!P0 LDGSTS.E.BYPASS.LTC128B.128 [R238+0x6000], [R14.64] ;  /* 0x060000000eee8fae */ /* 0x0007e2000b901d48 */
[-C--:B------:R-:W-:Y:S01]  /*16c90*/  @!P0 LEA.HI.X R23, R10, R152.reuse, R4, 0x1, P3 ;  /* 0x000000980a178211 */ /* 0x080fe200018f0c04 */
[C---:B------:R-:W-:Y:S03]  /*16ca0*/  @!P0 IMAD.WIDE.U32 R8, R241.reuse, 0xc0, R8 ;  /* 0x000000c0f1088825 */ /* 0x040fe600078e0008 */
[----:B------:R-:W-:Y:S01]  /*16cb0*/  @P0 STS.128 [R238+0x6800], RZ ;  /* 0x006800ffee000388 */ /* 0x000fe20000000c00 */
[----:B------:R-:W-:Y:S01]  /*16cc0*/  @!P0 IMAD R2, R2, 0xc0, RZ ;  /* 0x000000c002028824 */ /* 0x000fe200078e02ff */
[----:B------:R-:W-:Y:S01]  /*16cd0*/  @!P0 LEA R20, P2, R8, R153, 0x1 ;  /* 0x0000009908148211 */ /* 0x000fe200078408ff */
[----:B------:R-:W-:Y:S02]  /*16ce0*/  @!P0 IMAD.MOV.U32 R0, RZ, RZ, c[0x0][0x1a4] ;  /* 0x00006900ff008624 */ /* 0x000fe400078e00ff */
[----:B------:R-:W-:Y:S01]  /*16cf0*/  @!PT LDS RZ, [RZ] ;  /* 0x00000000fffff984 */ /* 0x000fe20000000800 */
[----:B------:R-:W-:Y:S01]  /*16d00*/  @!PT LDS RZ, [RZ] ;  /* 0x00000000fffff984 */ /* 0x000fe20000000800 */
[----:B------:R-:W-:Y:S01]  /*16d10*/  @!PT LDS RZ, [RZ] ;  /* 0x00000000fffff984 */ /* 0x000fe20000000800 */
[----:B------:R4:W-:Y:S01]  /*16d20*/  @!P0 LDGSTS.E.BYPASS.LTC128B.128 [R238+0x6800], [R16.64] ;  /* 0x0680000010ee8fae */ /* 0x0009e2000b901d48 */
[----:B------:R-:W-:Y:S01]  /*16d30*/  @!P0 IADD3 R2, R2, R9, RZ ;  /* 0x0000000902028210 */ /* 0x000fe20007ffe0ff */
[----:B------:R-:W-:Y:S03]  /*16d40*/  @!P0 IMAD.WIDE.U32 R18, R241, 0xe0, R18 ;  /* 0x000000e0f1128825 */ /* 0x000fe600078e0012 */
        /* <DEDUP_REMOVED lines=11> */
[----:B------:R-:W-:Y:S02]  /*16e00*/  ISETP.GT.AND P1, PT, R237, R229, PT ;  /* 0x000000e5ed00720c */ /* 0x000fe40003f24270 */
        /* <DEDUP_REMOVED lines=16> */
[----:B----4-:R-:W3:Y:S05]  /*16f10*/  LDSM.16.M88.4 R16, [R226+0x1400] ;  /* 0x00140000e210783b */ /* 0x010eea0000000200 */
[----:B------:R-:W0:Y:S05]  /*16f20*/  LDGDEPBAR ;  /* 0x00000000000079af */ /* 0x000e2a0000000000 */
[----:B------:R-:W-:Y:S05]  /*16f30*/  LDSM.16.M88.4 R32, [R226+0x1c00] ;  /* 0x001c0000e220783b */ /* 0x000fea0000000200 */
[----:B--2---:R-:W5:Y:S05]  /*16f40*/  LDSM.16.M88.4 R24, [R226+0x1800] ;  /* 0x00180000e218783b */ /* 0x004f6a0000000200 */
[----:B------:R-:W2:Y:S05]  /*16f50*/  LDSM.16.M88.4 R40, [R226+0x2000] ;  /* 0x00200000e228783b */ /* 0x000eaa0000000200 */
[----:B------:R-:W4:Y:S05]  /*16f60*/  LDSM.16.M88.4 R48, [R226+0x2400] ;  /* 0x00240000e230783b */ /* 0x000f2a0000000200 */
[----:B------:R-:W2:Y:S01]  /*16f70*/  LDSM.16.M88.4 R56, [R226+0x2800] ;  /* 0x00280000e238783b */ /* 0x000ea20000000200 */
[C---:B-1----:R-:W-:Y:S04]  /*16f80*/  HMMA.16816.F32.BF16 R4, R128.reuse, R8, RZ ;  /* 0x000000088004723c */ /* 0x042fe800000418ff */
[----:B------:R-:W1:Y:S05]  /*16f90*/  LDSM.16.M88.4 R64, [R226+0x2c00] ;  /* 0x002c0000e240783b */ /* 0x000e6a0000000200 */
[----:B------:R-:W1:Y:S01]  /*16fa0*/  LDSM.16.M88.4 R72, [R226+0x3000] ;  /* 0x00300000e248783b */ /* 0x000e620000000200 */
[C---:B------:R-:W-:Y:S04]  /*16fb0*/  HMMA.16816.F32.BF16 R8, R128.reuse, R10, RZ ;  /* 0x0000000a8008723c */ /* 0x040fe800000418ff */
[----:B------:R-:W1:Y:S04]  /*16fc0*/  LDSM.16.M88.4 R80, [R226+0x3400] ;  /* 0x00340000e250783b */ /* 0x000e680000000200 */
[C---:B---3--:R-:W-:Y:S01]  /*16fd0*/  HMMA.16816.F32.BF16 R12, R128.reuse, R16, RZ ;  /* 0x00000010800c723c */ /* 0x048fe200000418ff */
[----:B------:R-:W3:Y:S05]  /*16fe0*/  LDSM.16.M88.4 R88, [R226+0x3800] ;  /* 0x00380000e258783b */ /* 0x000eea0000000200 */
[----:B------:R-:W1:Y:S02]  /*16ff0*/  LDSM.16.M88.4 R96, [R226+0x3c00] ;  /* 0x003c0000e260783b */ /* 0x000e640000000200 */
[C---:B------:R-:W-:Y:S03]  /*17000*/  HMMA.16816.F32.BF16 R16, R128.reuse, R18, RZ ;  /* 0x000000128010723c */ /* 0x040fe600000418ff */
[----:B------:R-:W1:Y:S05]  /*17010*/  LDSM.16.M88.4 R104, [R226+0x4000] ;  /* 0x00400000e268783b */ /* 0x000e6a0000000200 */
[C---:B-----5:R-:W-:Y:S01]  /*17020*/  HMMA.16816.F32.BF16 R20, R128.reuse, R24, RZ ;  /* 0x000000188014723c */ /* 0x060fe200000418ff */
[----:B------:R-:W5:Y:S05]  /*17030*/  LDSM.16.M88.4 R112, [R226+0x4400] ;  /* 0x00440000e270783b */ /* 0x000f6a0000000200 */
[----:B------:R-:W1:Y:S02]  /*17040*/  LDSM.16.M88.4 R120, [R226+0x4800] ;  /* 0x00480000e278783b */ /* 0x000e640000000200 */
[C---:B------:R-:W-:Y:S03]  /*17050*/  HMMA.16816.F32.BF16 R24, R128.reuse, R26, RZ ;  /* 0x0000001a8018723c */ /* 0x040fe600000418ff */
[----:B------:R-:W1:Y:S05]  /*17060*/  LDSM.16.M88.4 R152, [R226+0x4c00] ;  /* 0x004c0000e298783b */ /* 0x000e6a0000000200 */
[C---:B------:R-:W-:Y:S01]  /*17070*/  HMMA.16816.F32.BF16 R28, R128.reuse, R32, RZ ;  /* 0x00000020801c723c */ /* 0x040fe200000418ff */
[----:B------:R-:W-:Y:S05]  /*17080*/  LDSM.16.M88.4 R156, [R227] ;  /* 0x00000000e39c783b */ /* 0x000fea0000000200 */
[----:B------:R-:W1:Y:S02]  /*17090*/  LDSM.16.M88.4 R160, [R225] ;  /* 0x00000000e1a0783b */ /* 0x000e640000000200 */
[C---:B------:R-:W-:Y:S03]  /*170a0*/  HMMA.16816.F32.BF16 R32, R128.reuse, R34, RZ ;  /* 0x000000228020723c */ /* 0x040fe600000418ff */
[----:B------:R-:W1:Y:S05]  /*170b0*/  LDSM.16.M88.4 R164, [R222] ;  /* 0x00000000dea4783b */ /* 0x000e6a0000000200 */
[C---:B--2---:R-:W-:Y:S01]  /*170c0*/  HMMA.16816.F32.BF16 R36, R128.reuse, R40, RZ ;  /* 0x000000288024723c */ /* 0x044fe200000418ff */
[----:B------:R-:W2:Y:S05]  /*170d0*/  LDSM.16.M88.4 R168, [R221] ;  /* 0x00000000dda8783b */ /* 0x000eaa0000000200 */
[----:B------:R-:W-:Y:S02]  /*170e0*/  LDSM.16.M88.4 R172, [R219] ;  /* 0x00000000dbac783b */ /* 0x000fe40000000200 */
[C---:B------:R-:W-:Y:S03]  /*170f0*/  HMMA.16816.F32.BF16 R40, R128.reuse, R42, RZ ;  /* 0x0000002a8028723c */ /* 0x040fe600000418ff */
[----:B------:R-:W-:Y:S05]  /*17100*/  LDSM.16.M88.4 R176, [R218] ;  /* 0x00000000dab0783b */ /* 0x000fea0000000200 */
[C---:B----4-:R-:W-:Y:S01]  /*17110*/  HMMA.16816.F32.BF16 R44, R128.reuse, R48, RZ ;  /* 0x00000030802c723c */ /* 0x050fe200000418ff */
[----:B------:R-:W-:Y:S05]  /*17120*/  LDSM.16.M88.4 R180, [R217] ;  /* 0x00000000d9b4783b */ /* 0x000fea0000000200 */
[----:B------:R-:W-:Y:S02]  /*17130*/  LDSM.16.M88.4 R184, [R216] ;  /* 0x00000000d8b8783b */ /* 0x000fe40000000200 */
[C---:B------:R-:W-:Y:S03]  /*17140*/  HMMA.16816.F32.BF16 R48, R128.reuse, R50, RZ ;  /* 0x000000328030723c */ /* 0x040fe600000418ff */
[----:B------:R-:W-:Y:S05]  /*17150*/  LDSM.16.M88.4 R188, [R213] ;  /* 0x00000000d5bc783b */ /* 0x000fea0000000200 */
[C---:B------:R-:W-:Y:S01]  /*17160*/  HMMA.16816.F32.BF16 R52, R128.reuse, R56, RZ ;  /* 0x000000388034723c */ /* 0x040fe200000418ff */
[----:B------:R-:W-:Y:S05]  /*17170*/  LDSM.16.M88.4 R192, [R212] ;  /* 0x00000000d4c0783b */ /* 0x000fea0000000200 */
[----:B------:R-:W-:Y:S02]  /*17180*/  LDSM.16.M88.4 R196, [R211] ;  /* 0x00000000d3c4783b */ /* 0x000fe40000000200 */
[C---:B------:R-:W-:Y:S03]  /*17190*/  HMMA.16816.F32.BF16 R56, R128.reuse, R58, RZ ;  /* 0x0000003a8038723c */ /* 0x040fe600000418ff */
[----:B------:R-:W-:Y:S05]  /*171a0*/  LDSM.16.M88.4 R200, [R210] ;  /* 0x00000000d2c8783b */ /* 0x000fea0000000200 */
[C---:B-1----:R-:W-:Y:S01]  /*171b0*/  HMMA.16816.F32.BF16 R60, R128.reuse, R64, RZ ;  /* 0x00000040803c723c */ /* 0x042fe200000418ff */
[----:B------:R-:W-:Y:S07]  /*171c0*/  LDSM.16.M88.4 R204, [R209] ;  /* 0x00000000d1cc783b */ /* 0x000fee0000000200 */
[C---:B------:R-:W-:Y:S08]  /*171d0*/  HMMA.16816.F32.BF16 R64, R128.reuse, R66, RZ ;  /* 0x000000428040723c */ /* 0x040ff000000418ff */
[C---:B------:R-:W-:Y:S08]  /*171e0*/  HMMA.16816.F32.BF16 R68, R128.reuse, R72, RZ ;  /* 0x000000488044723c */ /* 0x040ff000000418ff */
[C---:B------:R-:W-:Y:S08]  /*171f0*/  HMMA.16816.F32.BF16 R72, R128.reuse, R74, RZ ;  /* 0x0000004a8048723c */ /* 0x040ff000000418ff */
[C---:B------:R-:W-:Y:S08]  /*17200*/  HMMA.16816.F32.BF16 R76, R128.reuse, R80, RZ ;  /* 0x00000050804c723c */ /* 0x040ff000000418ff */
[C---:B------:R-:W-:Y:S08]  /*17210*/  HMMA.16816.F32.BF16 R80, R128.reuse, R82, RZ ;  /* 0x000000528050723c */ /* 0x040ff000000418ff */
[C---:B---3--:R-:W-:Y:S08]  /*17220*/  HMMA.16816.F32.BF16 R84, R128.reuse, R88, RZ ;  /* 0x000000588054723c */ /* 0x048ff000000418ff */
[C---:B------:R-:W-:Y:S08]  /*17230*/  HMMA.16816.F32.BF16 R88, R128.reuse, R90, RZ ;  /* 0x0000005a8058723c */ /* 0x040ff000000418ff */
[C---:B------:R-:W-:Y:S08]  /*17240*/  HMMA.16816.F32.BF16 R92, R128.reuse, R96, RZ ;  /* 0x00000060805c723c */ /* 0x040ff000000418ff */
        /* <DEDUP_REMOVED lines=8> */
[----:B------:R-:W-:Y:S01]  /*172d0*/  HMMA.16816.F32.BF16 R128, R128, R154, RZ ;  /* 0x0000009a8080723c */ /* 0x000fe200000418ff */
[----:B------:R-:W1:Y:S07]  /*172e0*/  LDSM.16.M88.4 R152, [R220] ;  /* 0x00000000dc98783b */ /* 0x000e6e0000000200 */
[C---:B------:R-:W-:Y:S08]  /*172f0*/  HMMA.16816.F32.BF16 R4, R156.reuse, R160, R4 ;  /* 0x000000a09c04723c */ /* 0x040ff00000041804 */
[C---:B------:R-:W-:Y:S01]  /*17300*/  HMMA.16816.F32.BF16 R8, R156.reuse, R162, R8 ;  /* 0x000000a29c08723c */ /* 0x040fe20000041808 */
[----:B------:R-:W3:Y:S07]  /*17310*/  LDSM.16.M88.4 R160, [R215] ;  /* 0x00000000d7a0783b */ /* 0x000eee0000000200 */
[C---:B------:R-:W-:Y:S08]  /*17320*/  HMMA.16816.F32.BF16 R12, R156.reuse, R164, R12 ;  /* 0x000000a49c0c723c */ /* 0x040ff0000004180c */
[C---:B------:R-:W-:Y:S01]  /*17330*/  HMMA.16816.F32.BF16 R16, R156.reuse, R166, R16 ;  /* 0x000000a69c10723c */ /* 0x040fe20000041810 */
[----:B------:R-:W4:Y:S07]  /*17340*/  LDSM.16.M88.4 R164, [R214] ;  /* 0x00000000d6a4783b */ /* 0x000f2e0000000200 */
[C---:B--2---:R-:W-:Y:S08]  /*17350*/  HMMA.16816.F32.BF16 R20, R156.reuse, R168, R20 ;  /* 0x000000a89c14723c */ /* 0x044ff00000041814 */
[C---:B------:R-:W-:Y:S01]  /*17360*/  HMMA.16816.F32.BF16 R24, R156.reuse, R170, R24 ;  /* 0x000000aa9c18723c */ /* 0x040fe20000041818 */
[----:B------:R-:W2:Y:S01]  /*17370*/  LDSM.16.M88.4 R168, [R208] ;  /* 0x00000000d0a8783b */ /* 0x000ea20000000200 */
        /* <DEDUP_REMOVED lines=16> */
[C---:B----4-:R-:W-:Y:S08]  /*17480*/  HMMA.16816.F32.BF16 R76, R156.reuse, R164, R76 ;  /* 0x000000a49c4c723c */ /* 0x050ff0000004184c */
        /* <DEDUP_REMOVED lines=46> */
[----:B------:R-:W-:Y:S01]  /*17770*/  ISETP.GE.AND P1, PT, R2, RZ, PT ;  /* 0x000000ff0200720c */ /* 0x000fe20003f26270 */
[----:B------:R-:W-:Y:S01]  /*17780*/  IMAD.MOV.U32 R2, RZ, RZ, c[0x0][0x2d0] ;  /* 0x0000b400ff027624 */ /* 0x000fe200078e00ff */
[-C--:B------:R-:W-:Y:S02]  /*17790*/  ISETP.GE.U32.AND P5, PT, R156, R0.reuse, PT ;  /* 0x000000009c00720c */ /* 0x080fe40003fa6070 */
[----:B------:R-:W-:Y:S02]  /*177a0*/  ISETP.GE.U32.AND P4, PT, R154, R0, PT ;  /* 0x000000009a00720c */ /* 0x000fe40003f86070 */
[----:B------:R-:W-:Y:S02]  /*177b0*/  ISETP.NE.AND P2, PT, RZ, c[0x0][0x2d0], PT ;  /* 0x0000b400ff007a0c */ /* 0x000fe40003f45270 */
[----:B------:R-:W-:Y:S07]  /*177c0*/  LOP3.LUT R0, RZ, c[0x0][0x2d0], RZ, 0x33, !PT ;  /* 0x0000b400ff007a12 */ /* 0x000fee00078e33ff */
[----:B------:R-:W-:Y:S02]  /*177d0*/  @P5 IADD3 R159, R159, 0x1, RZ ;  /* 0x000000019f9f5810 */ /* 0x000fe40007ffe0ff */
[----:B------:R-:W-:Y:S03]  /*177e0*/  @P4 IADD3 R157, R157, 0x1, RZ ;  /* 0x000000019d9d4810 */ /* 0x000fe60007ffe0ff */
[----:B------:R-:W-:Y:S01]  /*177f0*/  @!P1 IMAD.MOV R159, RZ, RZ, -R159 ;  /* 0x000000ffff9f9224 */ /* 0x000fe200078e0a9f */
[----:B------:R-:W-:Y:S04]  /*17800*/  @!P3 IADD3 R157, -R157, RZ, RZ ;  /* 0x000000ff9d9db210 */ /* 0x000fe80007ffe1ff */
[C---:B------:R-:W-:Y:S02]  /*17810*/  SEL R157, R0.reuse, R157, !P2 ;  /* 0x0000009d009d7207 */ /* 0x040fe40005000000 */
[----:B------:R-:W-:Y:S02]  /*17820*/  SEL R0, R0, R159, !P2 ;  /* 0x0000009f00007207 */ /* 0x000fe40005000000 */
[CC--:B------:R-:W-:Y:S02]  /*17830*/  LEA R158, P2, R157.reuse, R234.reuse, 0x2 ;  /* 0x000000ea9d9e7211 */ /* 0x0c0fe400078410ff */
[C---:B------:R-:W-:Y:S02]  /*17840*/  LEA R154, P1, R0.reuse, R234, 0x2 ;  /* 0x000000ea009a7211 */ /* 0x040fe400078210ff */
        /* <DEDUP_REMOVED lines=9> */
[----:B------:R-:W-:Y:S05]  /*178e0*/  IMAD R0, R2, c[0x0][0x19c], R0 ;  /* 0x0000670002007a24 */ /* 0x000fea00078e0200 */
[----:B------:R-:W-:Y:S01]  /*178f0*/  IADD3 R157, R157, R0, RZ ;  /* 0x000000009d9d7210 */ /* 0x000fe20007ffe0ff */
[----:B--2---:R-:W-:Y:S04]  /*17900*/  IMAD.IADD R151, R151, 0x1, -R154 ;  /* 0x0000000197977824 */ /* 0x004fe800078e0a9a */
[C---:B------:R-:W-:Y:S01]  /*17910*/  IMAD.WIDE.U32 R156, R151.reuse, c[0x0][0x180], R156 ;  /* 0x00006000979c7a25 */ /* 0x040fe200078e009c */
[----:B------:R-:W-:Y:S03]  /*17920*/  SHF.R.S32.HI R2, RZ, 0x1f, R151 ;  /* 0x0000001fff027819 */ /* 0x000fe60000011497 */
[----:B------:R-:W-:Y:S02]  /*17930*/  IMAD.MOV.U32 R155, RZ, RZ, R156 ;  /* 0x000000ffff9b7224 */ /* 0x000fe400078e009c */
[----:B------:R-:W-:Y:S04]  /*17940*/  IMAD R2, R2, c[0x0][0x180], RZ ;  /* 0x0000600002027a24 */ /* 0x000fe800078e02ff */
[----:B------:R-:W-:Y:S04]  /*17950*/  IMAD R2, R151, c[0x0][0x184], R2 ;  /* 0x0000610097027a24 */ /* 0x000fe800078e0202 */
[----:B------:R-:W-:Y:S02]  /*17960*/  IMAD.IADD R154, R157, 0x1, R2 ;  /* 0x000000019d9a7824 */ /* 0x000fe400078e0202 */
.L_x_1341:
[----:B------:R1:W-:Y:S01]  /*17970*/  @P0 STS [R238+0x1000], RZ ;  /* 0x001000ffee000388 */ /* 0x0003e20000000800 */
[----:B------:R-:W-:Y:S01]  /*17980*/  @!P0 IMAD.MOV.U32 R151, RZ, RZ, c[0x0][0x19c] ;  /* 0x00006700ff978624 */ /* 0x000fe200078e00ff */
[CC--:B------:R-:W-:Y:S01]  /*17990*/  @!P0 LEA R163, P1, R164.reuse, R155.reuse, 0x7 ;  /* 0x0000009ba4a38211 */ /* 0x0c0fe200078238ff */
[----:B------:R-:W-:Y:S01]  /*179a0*/  @!P0 IMAD.MOV.U32 R168, RZ, RZ, R155 ;  /* 0x000000ffffa88224 */ /* 0x000fe200078e009b */
[----:B------:R1:W-:Y:S01]  /*179b0*/  @P0 STS [R238+0x1004], RZ ;  /* 0x001004ffee000388 */ /* 0x0003e20000000800 */
[----:B------:R-:W-:Y:S01]  /*179c0*/  @!P0 IMAD.MOV.U32 R169, RZ, RZ, R154 ;  /* 0x000000ffffa98224 */ /* 0x000fe200078e009a */
[-C--:B------:R-:W-:Y:S01]  /*179d0*/  @!P0 MOV R160, R155.reuse ;  /* 0x0000009b00a08202 */ /* 0x080fe20000000f00 */
[----:B------:R-:W-:Y:S01]  /*179e0*/  @!P0 IMAD.MOV.U32 R165, RZ, RZ, c[0x0][0x19c] ;  /* 0x00006700ffa58624 */ /* 0x000fe200078e00ff */
[----:B------:R1:W-:Y:S01]  /*179f0*/  @P0 STS.64 [R238+0x1008], RZ ;  /* 0x001008ffee000388 */ /* 0x0003e20000000a00 */
[C---:B------:R-:W-:Y:S01]  /*17a00*/  @!P0 IMAD.WIDE.U32 R168, R164.reuse, 0x60, R168 ;  /* 0x00000060a4a88825 */ /* 0x040fe200078e00a8 */
[-C--:B------:R-:W-:Y:S01]  /*17a10*/  @!P0 MOV R156, R155.reuse ;  /* 0x0000009b009c8202 */ /* 0x080fe20000000f00 */
[----:B------:R-:W-:Y:S01]  /*17a20*/  ULDC.64 UR4, c[0x0][0x198] ;  /* 0x0000660000047ab9 */ /* 0x000fe20000000a00 */
[C---:B------:R-:W-:Y:S01]  /*17a30*/  @!P0 LEA R2, P2, R164.reuse, R155, 0x6 ;  /* 0x0000009ba4028211 */ /* 0x040fe200078430ff */
[----:B------:R-:W-:Y:S01]  /*17a40*/  @!P0 IMAD.MOV.U32 R0, RZ, RZ, c[0x0][0x19c] ;  /* 0x00006700ff008624 */ /* 0x000fe200078e00ff */
[C---:B------:R-:W-:Y:S01]  /*17a50*/  @!P0 LEA.HI.X R151, R164.reuse, R154, R151, 0x7, P1 ;  /* 0x0000009aa4978211 */ /* 0x040fe200008f3c97 */
[----:B------:R-:W-:Y:S01]  /*17a60*/  @!P0 IMAD R165, R165, 0x60, RZ ;  /* 0x00000060a5a58824 */ /* 0x000fe200078e02ff */
[C---:B------:R-:W-:Y:S01]  /*17a70*/  @!P0 LEA R162, P1, R163.reuse, R236, 0x1 ;  /* 0x000000eca3a28211 */ /* 0x040fe200078208ff */
[----:B------:R-:W-:Y:S01]  /*17a80*/  @!P0 IMAD.MOV.U32 R161, RZ, RZ, R154 ;  /* 0x000000ffffa18224 */ /* 0x000fe200078e009a */
[----:B------:R-:W-:Y:S01]  /*17a90*/  @!P0 LEA.HI.X R0, R164, R154, R0, 0x6, P2 ;  /* 0x0000009aa4008211 */ /* 0x000fe200010f3400 */
[----:B------:R-:W-:Y:S01]  /*17aa0*/  @!P0 IMAD.MOV.U32 R158, RZ, RZ, R155 ;  /* 0x000000ffff9e8224 */ /* 0x000fe200078e009b */
[-C--:B------:R-:W-:Y:S01]  /*17ab0*/  @!P0 LEA.HI.X R163, R163, R233.reuse, R151, 0x1, P1 ;  /* 0x000000e9a3a38211 */ /* 0x080fe200008f0c97 */
[--C-:B------:R-:W-:Y:S01]  /*17ac0*/  @!P0 IMAD.MOV.U32 R159, RZ, RZ, R154.reuse ;  /* 0x000000ffff9f8224 */ /* 0x100fe200078e009a */
[----:B------:R-:W-:Y:S01]  /*17ad0*/  USHF.L.U32 UR10, UR4, 0x5, URZ ;  /* 0x00000005040a7899 */ /* 0x000fe2000800063f */
[----:B------:R-:W-:Y:S01]  /*17ae0*/  @!P0 IMAD.MOV.U32 R157, RZ, RZ, R154 ;  /* 0x000000ffff9d8224 */ /* 0x000fe200078e009a */
[----:B------:R-:W-:Y:S01]  /*17af0*/  USHF.L.U64.HI UR5, UR4, UR6, UR5 ;  /* 0x0000000604057299 */ /* 0x000fe20008010205 */
[----:B------:R-:W-:Y:S01]  /*17b00*/  @!P0 IMAD.IADD R165, R165, 0x1, R169 ;  /* 0x00000001a5a58824 */ /* 0x000fe200078e02a9 */
[-C--:B------:R-:W-:Y:S01]  /*17b10*/  @!P0 LEA R166, P2, R2, R236.reuse, 0x1 ;  /* 0x000000ec02a68211 */ /* 0x080fe200078408ff */
[----:B------:R-:W-:Y:S03]  /*17b20*/  @!P0 IMAD.WIDE.U32 R160, R164, 0xa0, R160 ;  /* 0x000000a0a4a08825 */ /* 0x000fe600078e00a0 */
[-C--:B------:R-:W-:Y:S01]  /*17b30*/  @!P0 LEA.HI.X R167, R2, R233.reuse, R0, 0x1, P2 ;  /* 0x000000e902a78211 */ /* 0x080fe200010f0c00 */
[----:B------:R-:W-:Y:S01]  /*17b40*/  @!P0 IMAD.WIDE.U32 R158, R164, 0xc0, R158 ;  /* 0x000000c0a49e8825 */ /* 0x000fe200078e009e */
[-C--:B------:R-:W-:Y:S02]  /*17b50*/  @!P0 LEA R174, P4, R160, R236.reuse, 0x1 ;  /* 0x000000eca0ae8211 */ /* 0x080fe400078808ff */
[----:B------:R-:W-:Y:S01]  /*17b60*/  @!P0 MOV R2, c[0x0][0x19c] ;  /* 0x0000670000028a02 */ /* 0x000fe20000000f00 */
[----:B------:R-:W-:Y:S01]  /*17b70*/  @!P0 IMAD.WIDE.U32 R156, R164, 0xe0, R156 ;  /* 0x000000e0a49c8825 */ /* 0x000fe200078e009c */
[-C--:B------:R-:W-:Y:S02]  /*17b80*/  @!P0 LEA R164, P1, R168, R236.reuse, 0x1 ;  /* 0x000000eca8a48211 */ /* 0x080fe400078208ff */
[-C--:B------:R-:W-:Y:S01]  /*17b90*/  @!P0 LEA R172, P3, R158, R236.reuse, 0x1 ;  /* 0x000000ec9eac8211 */ /* 0x080fe200078608ff */
[----:B------:R-:W-:Y:S01]  /*17ba0*/  @!P0 IMAD R2, R2, 0xc0, RZ ;  /* 0x000000c002028824 */ /* 0x000fe200078e02ff */
[-C--:B------:R-:W-:Y:S01]  /*17bb0*/  @!P0 LEA.HI.X R165, R168, R233.reuse, R165, 0x1, P1 ;  /* 0x000000e9a8a58211 */ /* 0x080fe200008f0ca5 */
[----:B------:R-:W-:Y:S01]  /*17bc0*/  @!P0 IMAD.MOV.U32 R151, RZ, RZ, c[0x0][0x19c] ;  /* 0x00006700ff978624 */ /* 0x000fe200078e00ff */
[-C--:B------:R-:W-:Y:S01]  /*17bd0*/  LEA R168, P1, R155, R236.reuse, 0x1 ;  /* 0x000000ec9ba87211 */ /* 0x080fe200078208ff */
[----:B------:R-:W-:Y:S01]  /*17be0*/  @!P0 IMAD.IADD R2, R2, 0x1, R159 ;  /* 0x0000000102028824 */ /* 0x000fe200078e029f */
[-C--:B------:R-:W-:Y:S01]  /*17bf0*/  @!P0 LEA R170, P2, R156, R236.reuse, 0x1 ;  /* 0x000000ec9caa8211 */ /* 0x080fe200078408ff */
[----:B------:R-:W-:Y:S01]  /*17c00*/  @!P0 IMAD R151, R151, 0xa0, RZ ;  /* 0x000000a097978824 */ /* 0x000fe200078e02ff */
[CC--:B------:R-:W-:Y:S01]  /*17c10*/  LEA.HI.X R169, R155.reuse, R233.reuse, R154, 0x1, P1 ;  /* 0x000000e99ba97211 */ /* 0x0c0fe200008f0c9a */
[----:B------:R-:W-:Y:S01]  /*17c20*/  @!P0 IMAD.MOV.U32 R0, RZ, RZ, c[0x0][0x19c] ;  /* 0x00006700ff008624 */ /* 0x000fe200078e00ff */
[----:B------:R-:W-:Y:S01]  /*17c30*/  @!P0 IADD3 R155, P1, R155, UR10, RZ ;  /* 0x0000000a9b9b8c10 */ /* 0x000fe2000ff3e0ff */
[----:B------:R-:W-:Y:S01]  /*17c40*/  @!P0 IMAD.IADD R151, R151, 0x1, R161 ;  /* 0x0000000197978824 */ /* 0x000fe200078e02a1 */
[-C--:B------:R-:W-:Y:S01]  /*17c50*/  @!P0 LEA.HI.X R173, R158, R233.reuse, R2, 0x1, P3 ;  /* 0x000000e99ead8211 */ /* 0x080fe200018f0c02 */
[----:B------:R-:W-:Y:S01]  /*17c60*/  @!PT LDS RZ, [RZ] ;  /* 0x00000000fffff984 */ /* 0x000fe20000000800 */
[----:B------:R-:W-:Y:S01]  /*17c70*/  @!PT LDS RZ, [RZ] ;  /* 0x00000000fffff984 */ /* 0x000fe20000000800 */
[----:B------:R-:W-:Y:S01]  /*17c80*/  @!PT LDS RZ, [RZ] ;  /* 0x00000000fffff984 */ /* 0x000fe20000000800 */
[----:B------:R1:W-:Y:S01]  /*17c90*/  @!P0 LDGSTS.E.BYPASS.LTC128B.128 [R238+0x1000], [R168.64] ;  /* 0x01000000a8ee8fae */ /* 0x0003e2000b901d48 */
[----:B------:R-:W-:Y:S01]  /*17ca0*/  @!P0 IADD3.X R154, R154, UR5, RZ, P1, !PT ;  /* 0x000000059a9a8c10 */ /* 0x000fe20008ffe4ff */
[----:B------:R-:W-:Y:S01]  /*17cb0*/  @!P0 IMAD R0, R0, 0xe0, RZ ;  /* 0x000000e000008824 */ /* 0x000fe200078e02ff */
[C---:B------:R-:W-:Y:S01]  /*17cc0*/  @!P0 LEA R176, P1, R155.reuse, R236, 0x1 ;  /* 0x000000ec9bb08211 */ /* 0x040fe200078208ff */
[----:B------:R1:W-:Y:S01]  /*17cd0*/  @P0 STS.128 [R238+0x1800], RZ ;  /* 0x001800ffee000388 */ /* 0x0003e20000000c00 */
[-C--:B------:R-:W-:Y:S01]  /*17ce0*/  @!P0 LEA.HI.X R175, R160, R233.reuse, R151, 0x1, P4 ;  /* 0x000000e9a0af8211 */ /* 0x080fe200020f0c97 */
[----:B------:R-:W-:Y:S01]  /*17cf0*/  IMAD.MOV.U32 R236, RZ, RZ, R168 ;  /* 0x000000ffffec7224 */ /* 0x000fe200078e00a8 */
[----:B------:R-:W-:Y:S02]  /*17d00*/  @!P0 LEA.HI.X R177, R155, R233, R154, 0x1, P1 ;  /* 0x000000e99bb18211 */ /* 0x000fe400008f0c9a */
[----:B------:R-:W-:Y:S03]  /*17d10*/  @!P0 IADD3 R0, R0, R157, RZ ;  /* 0x0000009d00008210 */ /* 0x000fe60007ffe0ff */
[----:B------:R-:W-:Y:S01]  /*17d20*/  @!PT LDS RZ, [RZ] ;  /* 0x00000000fffff984 */ /* 0x000fe20000000800 */
[----:B------:R-:W-:Y:S01]  /*17d30*/  @!PT LDS RZ, [RZ] ;  /* 0x00000000fffff984 */ /* 0x000fe20000000800 */
[----:B------:R-:W-:Y:S01]  /*17d40*/  @!PT LDS RZ, [RZ] ;  /* 0x00000000fffff984 */ /* 0x000fe20000000800 */
[----:B------:R1:W-:Y:S01]  /*17d50*/  @!P0 LDGSTS.E.BYPASS.LTC128B.128 [R238+0x1800], [R176.64] ;  /* 0x01800000b0ee8fae */ /* 0x0003e2000b901d48 */
[----:B------:R-:W-:Y:S01]  /*17d60*/  @!P0 LEA.HI.X R171, R156, R233, R0, 0x1, P2 ;  /* 0x000000e99cab8211 */ /* 0x000fe200010f0c00 */
[----:B------:R-:W-:Y:S02]  /*17d70*/  IMAD.MOV.U32 R233, RZ, RZ, R169 ;  /* 0x000000ffffe97224 */ /* 0x000fe400078e00a9 */
        /* <DEDUP_REMOVED lines=31> */
.L_x_1340:
        /* <DEDUP_REMOVED lines=149> */
[----:B------:R-:W-:Y:S01]  /*188c0*/  ISETP.GT.AND P0, PT, R237, R229, PT ;  /* 0x000000e5ed00720c */ /* 0x000fe20003f04270 */
        /* <DEDUP_REMOVED lines=180> */
[----:B------:R-:W4:Y:S03]  /*19410*/  LDSM.16.MT88.4 R36, [R223+0x6000] ;  /* 0x00600000df24783b */ /* 0x000f260000004200 */
[--C-:B------:R-:W-:Y:S01]  /*19420*/  FFMA.FTZ R89, R105, c[0x0][0x23c], -R154.reuse ;  /* 0x00008f0069597a23 */ /* 0x100fe2000001089a */
[----:B------:R-:W5:Y:S01]  /*19430*/  MUFU.EX2 R173, R173 ;  /* 0x000000ad00ad7308 */ /* 0x000f620000000800 */
        /* <DEDUP_REMOVED lines=15> */
[----:B-----5:R-:W-:Y:S01]  /*19530*/  F2FP.BF16.PACK_AB R22, R173, R178 ;  /* 0x000000b2ad16723e */ /* 0x020fe200000010ff */
[----:B------:R-:W-:Y:S02]  /*19540*/  FFMA.FTZ R121, R121, c[0x0][0x23c], -R154 ;  /* 0x00008f0079797a23 */ /* 0x000fe4000001089a */
[--C-:B------:R-:W-:Y:S02]  /*19550*/  FFMA.FTZ R122, R122, c[0x0][0x23c], -R151.reuse ;  /* 0x00008f007a7a7a23 */ /* 0x100fe40000010897 */
[----:B------:R-:W-:Y:S01]  /*19560*/  FFMA.FTZ R123, R123, c[0x0][0x23c], -R151 ;  /* 0x00008f007b7b7a23 */ /* 0x000fe20000010897 */
[----:B------:R-:W-:Y:S01]  /*19570*/  MUFU.EX2 R177, R177 ;  /* 0x000000b100b17308 */ /* 0x000fe20000000800 */
[----:B------:R-:W-:Y:S02]  /*19580*/  FADD.FTZ R205, R201, R205 ;  /* 0x000000cdc9cd7221 */ /* 0x000fe40000010000 */
[----:B------:R-:W-:Y:S01]  /*19590*/  FFMA.FTZ R203, R150, R243, R203 ;  /* 0x000000f396cb7223 */ /* 0x000fe200000100cb */
[----:B------:R-:W-:Y:S01]  /*195a0*/  MOV R150, R2 ;  /* 0x0000000200967202 */ /* 0x000fe20000000f00 */
        /* <DEDUP_REMOVED lines=17> */
[----:B------:R-:W-:Y:S02]  /*196c0*/  LDSM.16.MT88.4 R28, [R223+0x6400] ;  /* 0x00640000df1c783b */ /* 0x000fe40000004200 */
        /* <DEDUP_REMOVED lines=30> */
[----:B------:R-:W-:Y:S02]  /*198b0*/  FFMA.FTZ R124, R124, c[0x0][0x23c], -R154 ;  /* 0x00008f007c7c7a23 */ /* 0x000fe4000001089a */
[----:B------:R-:W-:Y:S02]  /*198c0*/  FADD.FTZ R178, R173, R178 ;  /* 0x000000b2adb27221 */ /* 0x000fe40000010000 */
[----:B-1----:R-:W-:Y:S02]  /*198d0*/  FADD.FTZ R171, R170, R171 ;  /* 0x000000abaaab7221 */ /* 0x002fe40000010000 */
[----:B------:R-:W-:Y:S03]  /*198e0*/  FADD.FTZ R177, R177, R178 ;  /* 0x000000b2b1b17221 */ /* 0x000fe60000010000 */
[----:B------:R-:W1:Y:S01]  /*198f0*/  MUFU.EX2 R162, R162 ;  /* 0x000000a200a27308 */ /* 0x000e620000000800 */
[----:B------:R-:W-:Y:S01]  /*19900*/  FADD.FTZ R177, R169, R177 ;  /* 0x000000b1a9b17221 */ /* 0x000fe20000010000 */
[C---:B--2---:R-:W-:Y:S01]  /*19910*/  F2FP.BF16.PACK_AB R23, R165.reuse, R170 ;  /* 0x000000aaa517723e */ /* 0x044fe200000010ff */
[----:B------:R-:W-:Y:S02]  /*19920*/  FADD.FTZ R171, R165, R171 ;  /* 0x000000aba5ab7221 */ /* 0x000fe40000010000 */
[----:B------:R-:W-:Y:S05]  /*19930*/  FADD.FTZ R177, R167, R177 ;  /* 0x000000b1a7b17221 */ /* 0x000fea0000010000 */
[----:B------:R-:W-:Y:S01]  /*19940*/  MUFU.EX2 R164, R164 ;  /* 0x000000a400a47308 */ /* 0x000fe20000000800 */
[C---:B------:R-:W-:Y:S03]  /*19950*/  HMMA.16816.F32.BF16 R4, R20.reuse, R32, R4 ;  /* 0x000000201404723c */ /* 0x040fe60000041804 */
[----:B------:R-:W-:Y:S04]  /*19960*/  FADD.FTZ R168, R168, R177 ;  /* 0x000000b1a8a87221 */ /* 0x000fe80000010000 */
[----:B-----5:R-:W-:Y:S01]  /*19970*/  FADD.FTZ R168, R166, R168 ;  /* 0x000000a8a6a87221 */ /* 0x020fe20000010000 */
[C---:B------:R-:W-:Y:S01]  /*19980*/  HMMA.16816.F32.BF16 R8, R20.reuse, R34, R8 ;  /* 0x000000221408723c */ /* 0x040fe20000041808 */
[----:B------:R-:W2:Y:S01]  /*19990*/  MUFU.EX2 R159, R159 ;  /* 0x0000009f009f7308 */ /* 0x000ea20000000800 */
[----:B------:R-:W5:Y:S06]  /*199a0*/  LDSM.16.MT88.4 R32, [R224+0x6800] ;  /* 0x00680000e020783b */ /* 0x000f6c0000004200 */
[C---:B----4-:R-:W-:Y:S03]  /*199b0*/  HMMA.16816.F32.BF16 R12, R20.reuse, R36, R12 ;  /* 0x00000024140c723c */ /* 0x050fe6000004180c */
[----:B------:R-:W4:Y:S05]  /*199c0*/  MUFU.EX2 R160, R160 ;  /* 0x000000a000a07308 */ /* 0x000f2a0000000800 */
[----:B------:R-:W-:Y:S01]  /*199d0*/  HMMA.16816.F32.BF16 R16, R20, R38, R16 ;  /* 0x000000261410723c */ /* 0x000fe20000041810 */
[----:B------:R-:W-:Y:S04]  /*199e0*/  LDSM.16.MT88.4 R36, [R223+0x6c00] ;  /* 0x006c0000df24783b */ /* 0x000fe80000004200 */
[----:B------:R-:W3:Y:S02]  /*199f0*/  MUFU.EX2 R161, R161 ;  /* 0x000000a100a17308 */ /* 0x000ee40000000800 */
[C---:B-1----:R-:W-:Y:S01]  /*19a00*/  F2FP.BF16.PACK_AB R20, R162.reuse, R166 ;  /* 0x000000a6a214723e */ /* 0x042fe200000010ff */
[----:B------:R-:W-:Y:S01]  /*19a10*/  FADD.FTZ R162, R162, R168 ;  /* 0x000000a8a2a27221 */ /* 0x000fe20000010000 */
[C---:B--2---:R-:W-:Y:S03]  /*19a20*/  F2FP.BF16.PACK_AB R21, R159.reuse, R164 ;  /* 0x000000a49f15723e */ /* 0x044fe600000010ff */
[----:B------:R-:W-:Y:S03]  /*19a30*/  FADD.FTZ R164, R164, R171 ;  /* 0x000000aba4a47221 */ /* 0x000fe60000010000 */
[----:B------:R-:W-:Y:S01]  /*19a40*/  MUFU.EX2 R163, R163 ;  /* 0x000000a300a37308 */ /* 0x000fe20000000800 */
[----:B------:R-:W-:Y:S02]  /*19a50*/  FADD.FTZ R164, R159, R164 ;  /* 0x000000a49fa47221 */ /* 0x000fe40000010000 */
[----:B----4-:R-:W-:Y:S07]  /*19a60*/  FADD.FTZ R162, R160, R162 ;  /* 0x000000a2a0a27221 */ /* 0x010fee0000010000 */
[----:B------:R-:W1:Y:S01]  /*19a70*/  MUFU.EX2 R157, R157 ;  /* 0x0000009d009d7308 */ /* 0x000e620000000800 */
[C---:B---3--:R-:W-:Y:S01]  /*19a80*/  F2FP.BF16.PACK_AB R22, R161.reuse, R160 ;  /* 0x000000a0a116723e */ /* 0x048fe200000010ff */
[----:B------:R-:W-:Y:S08]  /*19a90*/  FADD.FTZ R161, R161, R162 ;  /* 0x000000a2a1a17221 */ /* 0x000ff00000010000 */
[----:B------:R-:W2:Y:S10]  /*19aa0*/  MUFU.EX2 R158, R158 ;  /* 0x0000009e009e7308 */ /* 0x000eb40000000800 */
[----:B------:R-:W3:Y:S01]  /*19ab0*/  MUFU.EX2 R155, R155 ;  /* 0x0000009b009b7308 */ /* 0x000ee20000000800 */
[----:B-1----:R-:W-:Y:S01]  /*19ac0*/  F2FP.BF16.PACK_AB R23, R157, R163 ;  /* 0x000000a39d17723e */ /* 0x002fe200000010ff */
        /* <DEDUP_REMOVED lines=15> */
[----:B-1----:R-:W-:Y:S03]  /*19bc0*/  F2FP.BF16.PACK_AB R21, R54, R156 ;  /* 0x0000009c3615723e */ /* 0x002fe600000010ff */
        /* <DEDUP_REMOVED lines=9> */
[C---:B-1----:R-:W-:Y:S01]  /*19c60*/  F2FP.BF16.PACK_AB R23, R53.reuse, R58 ;  /* 0x0000003a3517723e */ /* 0x042fe200000010ff */
[----:B------:R-:W-:Y:S04]  /*19c70*/  FADD.FTZ R58, R58, R156 ;  /* 0x0000009c3a3a7221 */ /* 0x000fe80000010000 */
[----:B------:R-:W-:Y:S04]  /*19c80*/  FADD.FTZ R58, R53, R58 ;  /* 0x0000003a353a7221 */ /* 0x000fe80000010000 */
[----:B------:R-:W-:Y:S01]  /*19c90*/  MUFU.EX2 R52, R52 ;  /* 0x0000003400347308 */ /* 0x000fe20000000800 */
[C---:B------:R-:W-:Y:S03]  /*19ca0*/  HMMA.16816.F32.BF16 R4, R20.reuse, R32, R4 ;  /* 0x000000201404723c */ /* 0x040fe60000041804 */
[----:B---3--:R-:W-:Y:S05]  /*19cb0*/  FADD.FTZ R57, R55, R57 ;  /* 0x0000003937397221 */ /* 0x008fea0000010000 */
[C---:B------:R-:W-:Y:S01]  /*19cc0*/  HMMA.16816.F32.BF16 R8, R20.reuse, R34, R8 ;  /* 0x000000221408723c */ /* 0x040fe20000041808 */
[----:B------:R-:W1:Y:S01]  /*19cd0*/  MUFU.EX2 R46, R46 ;  /* 0x0000002e002e7308 */ /* 0x000e620000000800 */
[----:B------:R-:W-:Y:S06]  /*19ce0*/  LDSM.16.MT88.4 R32, [R224+0x7400] ;  /* 0x00740000e020783b */ /* 0x000fec0000004200 */
[C---:B--2---:R-:W-:Y:S03]  /*19cf0*/  HMMA.16816.F32.BF16 R12, R20.reuse, R24, R12 ;  /* 0x00000018140c723c */ /* 0x044fe6000004180c */
[----:B------:R-:W2:Y:S05]  /*19d00*/  MUFU.EX2 R48, R48 ;  /* 0x0000003000307308 */ /* 0x000eaa0000000800 */
[----:B------:R-:W-:Y:S01]  /*19d10*/  HMMA.16816.F32.BF16 R16, R20, R26, R16 ;  /* 0x0000001a1410723c */ /* 0x000fe20000041810 */
[----:B------:R-:W3:Y:S04]  /*19d20*/  LDSM.16.MT88.4 R24, [R224+0x7000] ;  /* 0x00700000e018783b */ /* 0x000ee80000004200 */
[----:B------:R-:W5:Y:S02]  /*19d30*/  MUFU.EX2 R49, R49 ;  /* 0x0000003100317308 */ /* 0x000f640000000800 */
[C---:B----4-:R-:W-:Y:S01]  /*19d40*/  F2FP.BF16.PACK_AB R20, R50.reuse, R55 ;  /* 0x000000373214723e */ /* 0x050fe200000010ff */
        /* <DEDUP_REMOVED lines=9> */
[----:B------:R-:W2:Y:S10]  /*19de0*/  MUFU.EX2 R42, R42 ;  /* 0x0000002a002a7308 */ /* 0x000eb40000000800 */
[----:B------:R-:W4:Y:S01]  /*19df0*/  MUFU.EX2 R40, R40 ;  /* 0x0000002800287308 */ /* 0x000f220000000800 */
        /* <DEDUP_REMOVED lines=8> */
[----:B------:R-:W2:Y:S02]  /*19e80*/  LDSM.16.MT88.4 R28, [R223+0x7000] ;  /* 0x00700000df1c783b */ /* 0x000ea40000004200 */
[----:B----4-:R-:W-:Y:S04]  /*19e90*/  FADD.FTZ R49, R40, R49 ;  /* 0x0000003128317221 */ /* 0x010fe80000010000 */
[C---:B------:R-:W-:Y:S03]  /*19ea0*/  HMMA.16816.F32.BF16 R12, R20.reuse, R36, R12 ;  /* 0x00000024140c723c */ /* 0x040fe6000004180c */
[----:B------:R-:W-:Y:S04]  /*19eb0*/  MUFU.EX2 R45, R45 ;  /* 0x0000002d002d7308 */ /* 0x000fe80000000800 */
[--C-:B------:R-:W-:Y:S01]  /*19ec0*/  FFMA.FTZ R36, R108, c[0x0][0x23c], -R154.reuse ;  /* 0x00008f006c247a23 */ /* 0x100fe2000001089a */
[----:B------:R-:W-:Y:S04]  /*19ed0*/  HMMA.16816.F32.BF16 R16, R20, R38, R16 ;  /* 0x000000261410723c */ /* 0x000fe80000041810 */
[--C-:B------:R-:W-:Y:S01]  /*19ee0*/  FFMA.FTZ R37, R109, c[0x0][0x23c], -R154.reuse ;  /* 0x00008f006d257a23 */ /* 0x100fe2000001089a */
[----:B------:R-:W4:Y:S02]  /*19ef0*/  MUFU.EX2 R47, R47 ;  /* 0x0000002f002f7308 */ /* 0x000f240000000800 */
[----:B------:R-:W-:Y:S01]  /*19f00*/  F2FP.BF16.PACK_AB R20, R40, R42 ;  /* 0x0000002a2814723e */ /* 0x000fe200000010ff */
[--C-:B------:R-:W-:Y:S01]  /*19f10*/  FFMA.FTZ R38, R110, c[0x0][0x23c], -R151.reuse ;  /* 0x00008f006e267a23 */ /* 0x100fe20000010897 */
[----:B-1----:R-:W-:Y:S03]  /*19f20*/  F2FP.BF16.PACK_AB R21, R41, R43 ;  /* 0x0000002b2915723e */ /* 0x002fe600000010ff */
[----:B------:R-:W-:Y:S02]  /*19f30*/  FFMA.FTZ R39, R111, c[0x0][0x23c], -R151 ;  /* 0x00008f006f277a23 */ /* 0x000fe40000010897 */
[----:B------:R-:W-:Y:S01]  /*19f40*/  FADD.FTZ R43, R43, R51 ;  /* 0x000000332b2b7221 */ /* 0x000fe20000010000 */
[----:B------:R-:W-:Y:S01]  /*19f50*/  MUFU.EX2 R59, R59 ;  /* 0x0000003b003b7308 */ /* 0x000fe20000000800 */
[----:B------:R-:W-:Y:S02]  /*19f60*/  FFMA.FTZ R42, R126, c[0x0][0x23c], -R151 ;  /* 0x00008f007e2a7a23 */ /* 0x000fe40000010897 */
[----:B------:R-:W-:Y:S02]  /*19f70*/  FADD.FTZ R43, R41, R43 ;  /* 0x0000002b292b7221 */ /* 0x000fe40000010000 */
[--C-:B------:R-:W-:Y:S05]  /*19f80*/  FFMA.FTZ R41, R125, c[0x0][0x23c], -R154.reuse ;  /* 0x00008f007d297a23 */ /* 0x100fea000001089a */
[----:B------:R-:W1:Y:S01]  /*19f90*/  MUFU.EX2 R60, R60 ;  /* 0x0000003c003c7308 */ /* 0x000e620000000800 */
[----:B----4-:R-:W-:Y:S01]  /*19fa0*/  F2FP.BF16.PACK_AB R22, R47, R45 ;  /* 0x0000002d2f16723e */ /* 0x010fe200000010ff */
[----:B------:R-:W-:Y:S04]  /*19fb0*/  FADD.FTZ R45, R45, R49 ;  /* 0x000000312d2d7221 */ /* 0x000fe80000010000 */
[----:B------:R-:W-:Y:S04]  /*19fc0*/  FADD.FTZ R45, R47, R45 ;  /* 0x0000002d2f2d7221 */ /* 0x000fe80000010000 */
[----:B------:R-:W-:Y:S10]  /*19fd0*/  MUFU.EX2 R61, R61 ;  /* 0x0000003d003d7308 */ /* 0x000ff40000000800 */
[----:B------:R-:W4:Y:S01]  /*19fe0*/  MUFU.EX2 R62, R62 ;  /* 0x0000003e003e7308 */ /* 0x000f220000000800 */
[C---:B-1----:R-:W-:Y:S01]  /*19ff0*/  F2FP.BF16.PACK_AB R23, R60.reuse, R59 ;  /* 0x0000003b3c17723e */ /* 0x042fe200000010ff */
[----:B------:R-:W-:Y:S02]  /*1a000*/  FADD.FTZ R59, R59, R43 ;  /* 0x0000002b3b3b7221 */ /* 0x000fe40000010000 */
[----:B------:R-:W-:Y:S02]  /*1a010*/  FFMA.FTZ R43, R127, c[0x0][0x23c], -R151 ;  /* 0x00008f007f2b7a23 */ /* 0x000fe40000010897 */
[----:B------:R-:W-:Y:S04]  /*1a020*/  FADD.FTZ R59, R60, R59 ;  /* 0x0000003b3c3b7221 */ /* 0x000fe80000010000 */
[----:B------:R-:W-:Y:S01]  /*1a030*/  MUFU.EX2 R63, R63 ;  /* 0x0000003f003f7308 */ /* 0x000fe20000000800 */
[C---:B---3--:R-:W-:Y:S08]  /*1a040*/  HMMA.16816.F32.BF16 R4, R20.reuse, R24, R4 ;  /* 0x000000181404723c */ /* 0x048ff00000041804 */
[C---:B------:R-:W-:Y:S01]  /*1a050*/  HMMA.16816.F32.BF16 R8, R20.reuse, R26, R8 ;  /* 0x0000001a1408723c */ /* 0x040fe20000041808 */
[----:B------:R-:W1:Y:S01]  /*1a060*/  MUFU.EX2 R64, R64 ;  /* 0x0000004000407308 */ /* 0x000e620000000800 */
[----:B------:R-:W3:Y:S06]  /*1a070*/  LDSM.16.MT88.4 R24, [R223+0x7400] ;  /* 0x00740000df18783b */ /* 0x000eec0000004200 */
[C---:B--2---:R-:W-:Y:S03]  /*1a080*/  HMMA.16816.F32.BF16 R12, R20.reuse, R28, R12 ;  /* 0x0000001c140c723c */ /* 0x044fe6000004180c */
[----:B------:R-:W-:Y:S05]  /*1a090*/  MUFU.EX2 R65, R65 ;  /* 0x0000004100417308 */ /* 0x000fea0000000800 */
[----:B------:R-:W-:Y:S01]  /*1a0a0*/  HMMA.16816.F32.BF16 R16, R20, R30, R16 ;  /* 0x0000001e1410723c */ /* 0x000fe20000041810 */
[----:B------:R-:W2:Y:S04]  /*1a0b0*/  LDSM.16.MT88.4 R28, [R224+0x7800] ;  /* 0x00780000e01c783b */ /* 0x000ea80000004200 */
[----:B------:R-:W5:Y:S02]  /*1a0c0*/  MUFU.EX2 R66, R66 ;  /* 0x0000004200427308 */ /* 0x000f640000000800 */
[----:B----4-:R-:W-:Y:S01]  /*1a0d0*/  F2FP.BF16.PACK_AB R20, R62, R61 ;  /* 0x0000003d3e14723e */ /* 0x010fe200000010ff */
[----:B------:R-:W-:Y:S01]  /*1a0e0*/  FADD.FTZ R61, R61, R45 ;  /* 0x0000002d3d3d7221 */ /* 0x000fe20000010000 */
[----:B-1----:R-:W-:Y:S03]  /*1a0f0*/  F2FP.BF16.PACK_AB R21, R64, R63 ;  /* 0x0000003f4015723e */ /* 0x002fe600000010ff */
[----:B------:R-:W-:Y:S02]  /*1a100*/  FADD.FTZ R63, R63, R59 ;  /* 0x0000003b3f3f7221 */ /* 0x000fe40000010000 */
[----:B------:R-:W-:Y:S01]  /*1a110*/  FADD.FTZ R61, R62, R61 ;  /* 0x0000003d3e3d7221 */ /* 0x000fe20000010000 */
[----:B------:R-:W-:Y:S01]  /*1a120*/  MUFU.EX2 R68, R68 ;  /* 0x0000004400447308 */ /* 0x000fe20000000800 */
[----:B------:R-:W-:Y:S02]  /*1a130*/  FADD.FTZ R63, R64, R63 ;  /* 0x0000003f403f7221 */ /* 0x000fe40000010000 */
[--C-:B------:R-:W-:Y:S02]  /*1a140*/  FFMA.FTZ R45, R128, c[0x0][0x23c], -R154.reuse ;  /* 0x00008f00802d7a23 */ /* 0x100fe4000001089a */
[----:B------:R-:W-:Y:S05]  /*1a150*/  FFMA.FTZ R154, R129, c[0x0][0x23c], -R154 ;  /* 0x00008f00819a7a23 */ /* 0x000fea000001089a */
[----:B------:R-:W1:Y:S01]  /*1a160*/  MUFU.EX2 R67, R67 ;  /* 0x0000004300437308 */ /* 0x000e620000000800 */
[C---:B-----5:R-:W-:Y:S01]  /*1a170*/  F2FP.BF16.PACK_AB R22, R66.reuse, R65 ;  /* 0x000000414216723e */ /* 0x060fe200000010ff */
        /* <DEDUP_REMOVED lines=8> */
[C---:B------:R-:W-:Y:S08]  /*1a200*/  HMMA.16816.F32.BF16 R4, R20.reuse, R32, R4 ;  /* 0x000000201404723c */ /* 0x040ff00000041804 */
[C---:B------:R-:W-:Y:S01]  /*1a210*/  HMMA.16816.F32.BF16 R8, R20.reuse, R34, R8 ;  /* 0x000000221408723c */ /* 0x040fe20000041808 */
[----:B------:R-:W4:Y:S01]  /*1a220*/  MUFU.EX2 R72, R72 ;  /* 0x0000004800487308 */ /* 0x000f220000000800 */
[----:B------:R-:W5:Y:S06]  /*1a230*/  LDSM.16.MT88.4 R32, [R223+0x7800] ;  /* 0x00780000df20783b */ /* 0x000f6c0000004200 */
[C---:B---3--:R-:W-:Y:S03]  /*1a240*/  HMMA.16816.F32.BF16 R12, R20.reuse, R24, R12 ;  /* 0x00000018140c723c */ /* 0x048fe6000004180c */
[----:B------:R-:W3:Y:S01]  /*1a250*/  MUFU.EX2 R73, R73 ;  /* 0x0000004900497308 */ /* 0x000ee20000000800 */
[----:B-1----:R-:W-:Y:S04]  /*1a260*/  FADD.FTZ R68, R71, R68 ;  /* 0x0000004447447221 */ /* 0x002fe80000010000 */
[----:B------:R-:W-:Y:S01]  /*1a270*/  HMMA.16816.F32.BF16 R16, R20, R26, R16 ;  /* 0x0000001a1410723c */ /* 0x000fe20000041810 */
[----:B------:R-:W1:Y:S04]  /*1a280*/  LDSM.16.MT88.4 R24, [R224+0x7c00] ;  /* 0x007c0000e018783b */ /* 0x000e680000004200 */
[----:B------:R-:W2:Y:S02]  /*1a290*/  MUFU.EX2 R74, R74 ;  /* 0x0000004a004a7308 */ /* 0x000ea40000000800 */
[----:B------:R-:W-:Y:S01]  /*1a2a0*/  F2FP.BF16.PACK_AB R20, R70, R69 ;  /* 0x000000454614723e */ /* 0x000fe200000010ff */
[----:B------:R-:W-:Y:S01]  /*1a2b0*/  FADD.FTZ R69, R69, R65 ;  /* 0x0000004145457221 */ /* 0x000fe20000010000 */
[----:B----4-:R-:W-:Y:S03]  /*1a2c0*/  F2FP.BF16.PACK_AB R21, R72, R71 ;  /* 0x000000474815723e */ /* 0x010fe600000010ff */
[----:B------:R-:W-:Y:S02]  /*1a2d0*/  FADD.FTZ R69, R70, R69 ;  /* 0x0000004546457221 */ /* 0x000fe40000010000 */
[----:B------:R-:W-:Y:S01]  /*1a2e0*/  FADD.FTZ R72, R72, R68 ;  /* 0x0000004448487221 */ /* 0x000fe20000010000 */
[----:B------:R-:W4:Y:S01]  /*1a2f0*/  MUFU.EX2 R76, R76 ;  /* 0x0000004c004c7308 */ /* 0x000f220000000800 */
[----:B---3--:R-:W-:Y:S09]  /*1a300*/  FADD.FTZ R69, R73, R69 ;  /* 0x0000004549457221 */ /* 0x008ff20000010000 */
[----:B------:R-:W3:Y:S01]  /*1a310*/  MUFU.EX2 R75, R75 ;  /* 0x0000004b004b7308 */ /* 0x000ee20000000800 */
[C---:B--2---:R-:W-:Y:S01]  /*1a320*/  F2FP.BF16.PACK_AB R22, R74.reuse, R73 ;  /* 0x000000494a16723e */ /* 0x044fe200000010ff */
[----:B------:R-:W-:Y:S08]  /*1a330*/  FADD.FTZ R74, R74, R69 ;  /* 0x000000454a4a7221 */ /* 0x000ff00000010000 */
[----:B------:R-:W2:Y:S01]  /*1a340*/  MUFU.EX2 R77, R77 ;  /* 0x0000004d004d7308 */ /* 0x000ea20000000800 */
[----:B----4-:R-:W-:Y:S09]  /*1a350*/  FADD.FTZ R72, R76, R72 ;  /* 0x000000484c487221 */ /* 0x010ff20000010000 */
[----:B------:R-:W-:Y:S01]  /*1a360*/  MUFU.EX2 R78, R78 ;  /* 0x0000004e004e7308 */ /* 0x000fe20000000800 */
[C---:B---3--:R-:W-:Y:S01]  /*1a370*/  F2FP.BF16.PACK_AB R23, R75.reuse, R76 ;  /* 0x0000004c4b17723e */ /* 0x048fe200000010ff */
[----:B------:R-:W-:Y:S08]  /*1a380*/  FADD.FTZ R75, R75, R72 ;  /* 0x000000484b4b7221 */ /* 0x000ff00000010000 */
[----:B------:R-:W3:Y:S01]  /*1a390*/  MUFU.EX2 R79, R79 ;  /* 0x0000004f004f7308 */ /* 0x000ee20000000800 */
[C---:B------:R-:W-:Y:S03]  /*1a3a0*/  HMMA.16816.F32.BF16 R4, R20.reuse, R28, R4 ;  /* 0x0000001c1404723c */ /* 0x040fe60000041804 */
[----:B--2---:R-:W-:Y:S05]  /*1a3b0*/  FADD.FTZ R74, R77, R74 ;  /* 0x0000004a4d4a7221 */ /* 0x004fea0000010000 */
[C---:B------:R-:W-:Y:S01]  /*1a3c0*/  HMMA.16816.F32.BF16 R8, R20.reuse, R30, R8 ;  /* 0x0000001e1408723c */ /* 0x040fe20000041808 */
[----:B------:R-:W2:Y:S01]  /*1a3d0*/  MUFU.EX2 R82, R82 ;  /* 0x0000005200527308 */ /* 0x000ea20000000800 */
[----:B------:R-:W4:Y:S06]  /*1a3e0*/  LDSM.16.MT88.4 R28, [R223+0x7c00] ;  /* 0x007c0000df1c783b */ /* 0x000f2c0000004200 */
[C---:B-----5:R-:W-:Y:S03]  /*1a3f0*/  HMMA.16816.F32.BF16 R12, R20.reuse, R32, R12 ;  /* 0x00000020140c723c */ /* 0x060fe6000004180c */
[----:B------:R-:W5:Y:S01]  /*1a400*/  MUFU.EX2 R80, R80 ;  /* 0x0000005000507308 */ /* 0x000f620000000800 */
[----:B---3--:R-:W-:Y:S04]  /*1a410*/  FADD.FTZ R75, R79, R75 ;  /* 0x0000004b4f4b7221 */ /* 0x008fe80000010000 */
[----:B------:R-:W-:Y:S01]  /*1a420*/  HMMA.16816.F32.BF16 R16, R20, R34, R16 ;  /* 0x000000221410723c */ /* 0x000fe20000041810 */
[----:B------:R-:W3:Y:S04]  /*1a430*/  LDSM.16.MT88.4 R32, [R224+0x8000] ;  /* 0x00800000e020783b */ /* 0x000ee80000004200 */
[----:B------:R-:W1:Y:S02]  /*1a440*/  MUFU.EX2 R81, R81 ;  /* 0x0000005100517308 */ /* 0x000e640000000800 */
[C---:B------:R-:W-:Y:S01]  /*1a450*/  F2FP.BF16.PACK_AB R20, R78.reuse, R77 ;  /* 0x0000004d4e14723e */ /* 0x040fe200000010ff */
[----:B------:R-:W-:Y:S01]  /*1a460*/  FADD.FTZ R78, R78, R74 ;  /* 0x0000004a4e4e7221 */ /* 0x000fe20000010000 */
[C---:B--2---:R-:W-:Y:S03]  /*1a470*/  F2FP.BF16.PACK_AB R21, R82.reuse, R79 ;  /* 0x0000004f5215723e */ /* 0x044fe600000010ff */
[----:B------:R-:W-:Y:S03]  /*1a480*/  FADD.FTZ R82, R82, R75 ;  /* 0x0000004b52527221 */ /* 0x000fe60000010000 */
[----:B------:R-:W2:Y:S01]  /*1a490*/  MUFU.EX2 R83, R83 ;  /* 0x0000005300537308 */ /* 0x000ea20000000800 */
[----:B-----5:R-:W-:Y:S09]  /*1a4a0*/  FADD.FTZ R78, R80, R78 ;  /* 0x0000004e504e7221 */ /* 0x020ff20000010000 */
[----:B------:R-:W5:Y:S01]  /*1a4b0*/  MUFU.EX2 R84, R84 ;  /* 0x0000005400547308 */ /* 0x000f620000000800 */
[C---:B-1----:R-:W-:Y:S01]  /*1a4c0*/  F2FP.BF16.PACK_AB R22, R81.reuse, R80 ;  /* 0x000000505116723e */ /* 0x042fe200000010ff */
[----:B------:R-:W-:Y:S08]  /*1a4d0*/  FADD.FTZ R78, R81, R78 ;  /* 0x0000004e514e7221 */ /* 0x000ff00000010000 */
[----:B------:R-:W-:Y:S01]  /*1a4e0*/  MUFU.EX2 R85, R85 ;  /* 0x0000005500557308 */ /* 0x000fe20000000800 */
[----:B--2---:R-:W-:Y:S09]  /*1a4f0*/  FADD.FTZ R82, R83, R82 ;  /* 0x0000005253527221 */ /* 0x004ff20000010000 */
[----:B------:R-:W1:Y:S01]  /*1a500*/  MUFU.EX2 R86, R86 ;  /* 0x0000005600567308 */ /* 0x000e620000000800 */
[C---:B-----5:R-:W-:Y:S01]  /*1a510*/  F2FP.BF16.PACK_AB R23, R84.reuse, R83 ;  /* 0x000000535417723e */ /* 0x060fe200000010ff */
[----:B------:R-:W-:Y:S08]  /*1a520*/  FADD.FTZ R82, R84, R82 ;  /* 0x0000005254527221 */ /* 0x000ff00000010000 */
[----:B------:R-:W-:Y:S01]  /*1a530*/  MUFU.EX2 R88, R88 ;  /* 0x0000005800587308 */ /* 0x000fe20000000800 */
[C---:B------:R-:W-:Y:S08]  /*1a540*/  HMMA.16816.F32.BF16 R4, R20.reuse, R24, R4 ;  /* 0x000000181404723c */ /* 0x040ff00000041804 */
[C---:B------:R-:W-:Y:S01]  /*1a550*/  HMMA.16816.F32.BF16 R8, R20.reuse, R26, R8 ;  /* 0x0000001a1408723c */ /* 0x040fe20000041808 */
[----:B------:R-:W2:Y:S01]  /*1a560*/  MUFU.EX2 R87, R87 ;  /* 0x0000005700577308 */ /* 0x000ea20000000800 */
[----:B------:R-:W5:Y:S06]  /*1a570*/  LDSM.16.MT88.4 R24, [R223+0x8000] ;  /* 0x00800000df18783b */ /* 0x000f6c0000004200 */
[C---:B----4-:R-:W-:Y:S03]  /*1a580*/  HMMA.16816.F32.BF16 R12, R20.reuse, R28, R12 ;  /* 0x0000001c140c723c */ /* 0x050fe6000004180c */
[----:B------:R-:W-:Y:S05]  /*1a590*/  MUFU.EX2 R90, R90 ;  /* 0x0000005a005a7308 */ /* 0x000fea0000000800 */
[----:B------:R-:W-:Y:S01]  /*1a5a0*/  HMMA.16816.F32.BF16 R16, R20, R30, R16 ;  /* 0x0000001e1410723c */ /* 0x000fe20000041810 */
[----:B------:R-:W4:Y:S04]  /*1a5b0*/  LDSM.16.MT88.4 R28, [R224+0x8400] ;  /* 0x00840000e01c783b */ /* 0x000f280000004200 */
[----:B------:R-:W3:Y:S02]  /*1a5c0*/  MUFU.EX2 R89, R89 ;  /* 0x0000005900597308 */ /* 0x000ee40000000800 */
[----:B-1----:R-:W-:Y:S01]  /*1a5d0*/  F2FP.BF16.PACK_AB R20, R86, R85 ;  /* 0x000000555614723e */ /* 0x002fe200000010ff */
[----:B------:R-:W-:Y:S01]  /*1a5e0*/  FADD.FTZ R85, R85, R78 ;  /* 0x0000004e55557221 */ /* 0x000fe20000010000 */
[C---:B--2---:R-:W-:Y:S03]  /*1a5f0*/  F2FP.BF16.PACK_AB R21, R87.reuse, R88 ;  /* 0x000000585715723e */ /* 0x044fe600000010ff */
        /* <DEDUP_REMOVED lines=17> */
[----:B------:R-:W3:Y:S06]  /*1a710*/  LDSM.16.MT88.4 R32, [R223+0x8400] ;  /* 0x00840000df20783b */ /* 0x000eec0000004200 */
[C---:B-----5:R-:W-:Y:S03]  /*1a720*/  HMMA.16816.F32.BF16 R12, R20.reuse, R24, R12 ;  /* 0x00000018140c723c */ /* 0x060fe6000004180c */
[----:B------:R-:W5:Y:S01]  /*1a730*/  MUFU.EX2 R92, R92 ;  /* 0x0000005c005c7308 */ /* 0x000f620000000800 */
        /* <DEDUP_REMOVED lines=9> */
[----:B------:R-:W2:Y:S01]  /*1a7d0*/  MUFU.EX2 R94, R94 ;  /* 0x0000005e005e7308 */ /* 0x000ea20000000800 */
[----:B------:R-:W-:Y:S01]  /*1a7e0*/  MOV R3, R0 ;  /* 0x0000000000037202 */ /* 0x000fe20000000f00 */
[----:B-----5:R-:W-:Y:S08]  /*1a7f0*/  FADD.FTZ R36, R92, R36 ;  /* 0x000000245c247221 */ /* 0x020ff00000010000 */
[----:B------:R-:W5:Y:S01]  /*1a800*/  MUFU.EX2 R95, R95 ;  /* 0x0000005f005f7308 */ /* 0x000f620000000800 */
[C---:B---3--:R-:W-:Y:S01]  /*1a810*/  F2FP.BF16.PACK_AB R22, R93.reuse, R92 ;  /* 0x0000005c5d16723e */ /* 0x048fe200000010ff */
[----:B------:R-:W-:Y:S08]  /*1a820*/  FADD.FTZ R93, R93, R36 ;  /* 0x000000245d5d7221 */ /* 0x000ff00000010000 */
[----:B------:R-:W3:Y:S01]  /*1a830*/  MUFU.EX2 R96, R96 ;  /* 0x0000006000607308 */ /* 0x000ee20000000800 */
[----:B--2---:R-:W-:Y:S09]  /*1a840*/  FADD.FTZ R39, R94, R39 ;  /* 0x000000275e277221 */ /* 0x004ff20000010000 */
[----:B------:R-:W-:Y:S01]  /*1a850*/  MUFU.EX2 R97, R97 ;  /* 0x0000006100617308 */ /* 0x000fe20000000800 */
[C---:B-----5:R-:W-:Y:S01]  /*1a860*/  F2FP.BF16.PACK_AB R23, R95.reuse, R94 ;  /* 0x0000005e5f17723e */ /* 0x060fe200000010ff */
[----:B------:R-:W-:Y:S08]  /*1a870*/  FADD.FTZ R95, R95, R39 ;  /* 0x000000275f5f7221 */ /* 0x000ff00000010000 */
[----:B------:R-:W2:Y:S01]  /*1a880*/  MUFU.EX2 R98, R98 ;  /* 0x0000006200627308 */ /* 0x000ea20000000800 */
[C---:B----4-:R-:W-:Y:S03]  /*1a890*/  HMMA.16816.F32.BF16 R4, R20.reuse, R28, R4 ;  /* 0x0000001c1404723c */ /* 0x050fe60000041804 */
[----:B---3--:R-:W-:Y:S05]  /*1a8a0*/  FADD.FTZ R93, R96, R93 ;  /* 0x0000005d605d7221 */ /* 0x008fea0000010000 */
[C---:B------:R-:W-:Y:S01]  /*1a8b0*/  HMMA.16816.F32.BF16 R8, R20.reuse, R30, R8 ;  /* 0x0000001e1408723c */ /* 0x040fe20000041808 */
[----:B------:R-:W3:Y:S01]  /*1a8c0*/  MUFU.EX2 R99, R99 ;  /* 0x0000006300637308 */ /* 0x000ee20000000800 */
[----:B------:R-:W4:Y:S06]  /*1a8d0*/  LDSM.16.MT88.4 R28, [R223+0x8800] ;  /* 0x00880000df1c783b */ /* 0x000f2c0000004200 */
[C---:B------:R-:W-:Y:S03]  /*1a8e0*/  HMMA.16816.F32.BF16 R12, R20.reuse, R32, R12 ;  /* 0x00000020140c723c */ /* 0x040fe6000004180c */
[----:B------:R-:W5:Y:S04]  /*1a8f0*/  MUFU.EX2 R54, R120 ;  /* 0x0000007800367308 */ /* 0x000f680000000800 */
[--C-:B------:R-:W-:Y:S01]  /*1a900*/  FFMA.FTZ R32, R130, c[0x0][0x23c], -R151.reuse ;  /* 0x00008f0082207a23 */ /* 0x100fe20000010897 */
[----:B------:R-:W-:Y:S04]  /*1a910*/  HMMA.16816.F32.BF16 R16, R20, R34, R16 ;  /* 0x000000221410723c */ /* 0x000fe80000041810 */
[----:B------:R-:W-:Y:S01]  /*1a920*/  FFMA.FTZ R151, R131, c[0x0][0x23c], -R151 ;  /* 0x00008f0083977a23 */ /* 0x000fe20000010897 */
[----:B------:R-:W1:Y:S01]  /*1a930*/  MUFU.EX2 R53, R121 ;  /* 0x0000007900357308 */ /* 0x000e620000000800 */
[----:B--2---:R-:W-:Y:S01]  /*1a940*/  FADD.FTZ R95, R98, R95 ;  /* 0x0000005f625f7221 */ /* 0x004fe20000010000 */
[C---:B------:R-:W-:Y:S01]  /*1a950*/  F2FP.BF16.PACK_AB R20, R97.reuse, R96 ;  /* 0x000000606114723e */ /* 0x040fe200000010ff */
[----:B------:R-:W-:Y:S01]  /*1a960*/  FADD.FTZ R97, R97, R93 ;  /* 0x0000005d61617221 */ /* 0x000fe20000010000 */
[C---:B---3--:R-:W-:Y:S03]  /*1a970*/  F2FP.BF16.PACK_AB R21, R99.reuse, R98 ;  /* 0x000000626315723e */ /* 0x048fe600000010ff */
[----:B------:R-:W-:Y:S03]  /*1a980*/  FADD.FTZ R99, R99, R95 ;  /* 0x0000005f63637221 */ /* 0x000fe60000010000 */
[----:B------:R-:W2:Y:S01]  /*1a990*/  MUFU.EX2 R46, R122 ;  /* 0x0000007a002e7308 */ /* 0x000ea20000000800 */
[----:B-----5:R-:W-:Y:S09]  /*1a9a0*/  FADD.FTZ R97, R54, R97 ;  /* 0x0000006136617221 */ /* 0x020ff20000010000 */
[----:B------:R-:W3:Y:S01]  /*1a9b0*/  MUFU.EX2 R44, R123 ;  /* 0x0000007b002c7308 */ /* 0x000ee20000000800 */
[C---:B-1----:R-:W-:Y:S01]  /*1a9c0*/  F2FP.BF16.PACK_AB R22, R53.reuse, R54 ;  /* 0x000000363516723e */ /* 0x042fe200000010ff */
[----:B------:R-:W-:Y:S08]  /*1a9d0*/  FADD.FTZ R53, R53, R97 ;  /* 0x0000006135357221 */ /* 0x000ff00000010000 */
[----:B------:R-:W1:Y:S01]  /*1a9e0*/  MUFU.EX2 R40, R124 ;  /* 0x0000007c00287308 */ /* 0x000e620000000800 */
[----:B--2---:R-:W-:Y:S09]  /*1a9f0*/  FADD.FTZ R99, R46, R99 ;  /* 0x000000632e637221 */ /* 0x004ff20000010000 */
[----:B------:R-:W2:Y:S01]  /*1aa00*/  MUFU.EX2 R41, R41 ;  /* 0x0000002900297308 */ /* 0x000ea20000000800 */
[C---:B---3--:R-:W-:Y:S01]  /*1aa10*/  F2FP.BF16.PACK_AB R23, R44.reuse, R46 ;  /* 0x0000002e2c17723e */ /* 0x048fe200000010ff */
[----:B------:R-:W-:Y:S08]  /*1aa20*/  FADD.FTZ R44, R44, R99 ;  /* 0x000000632c2c7221 */ /* 0x000ff00000010000 */
[----:B------:R-:W3:Y:S01]  /*1aa30*/  MUFU.EX2 R42, R42 ;  /* 0x0000002a002a7308 */ /* 0x000ee20000000800 */
[C---:B------:R-:W-:Y:S03]  /*1aa40*/  HMMA.16816.F32.BF16 R4, R20.reuse, R24, R4 ;  /* 0x000000181404723c */ /* 0x040fe60000041804 */
[----:B-1----:R-:W-:Y:S05]  /*1aa50*/  FADD.FTZ R53, R40, R53 ;  /* 0x0000003528357221 */ /* 0x002fea0000010000 */
[C---:B------:R-:W-:Y:S01]  /*1aa60*/  HMMA.16816.F32.BF16 R8, R20.reuse, R26, R8 ;  /* 0x0000001a1408723c */ /* 0x040fe20000041808 */
[----:B------:R-:W1:Y:S01]  /*1aa70*/  MUFU.EX2 R43, R43 ;  /* 0x0000002b002b7308 */ /* 0x000e620000000800 */
[----:B------:R-:W5:Y:S02]  /*1aa80*/  LDSM.16.MT88.4 R24, [R223+0x8c00] ;  /* 0x008c0000df18783b */ /* 0x000f640000004200 */
[C---:B--2---:R-:W-:Y:S01]  /*1aa90*/  F2FP.BF16.PACK_AB R132, R41.reuse, R40 ;  /* 0x000000282984723e */ /* 0x044fe200000010ff */
[----:B------:R-:W-:Y:S03]  /*1aaa0*/  FADD.FTZ R53, R41, R53 ;  /* 0x0000003529357221 */ /* 0x000fe60000010000 */
[C---:B----4-:R-:W-:Y:S03]  /*1aab0*/  HMMA.16816.F32.BF16 R12, R20.reuse, R28, R12 ;  /* 0x0000001c140c723c */ /* 0x050fe6000004180c */
[----:B------:R-:W2:Y:S01]  /*1aac0*/  MUFU.EX2 R45, R45 ;  /* 0x0000002d002d7308 */ /* 0x000ea20000000800 */
[----:B---3--:R-:W-:Y:S04]  /*1aad0*/  FADD.FTZ R44, R42, R44 ;  /* 0x0000002c2a2c7221 */ /* 0x008fe80000010000 */
[----:B------:R-:W-:Y:S05]  /*1aae0*/  HMMA.16816.F32.BF16 R16, R20, R30, R16 ;  /* 0x0000001e1410723c */ /* 0x000fea0000041810 */
[----:B------:R-:W3:Y:S01]  /*1aaf0*/  MUFU.EX2 R154, R154 ;  /* 0x0000009a009a7308 */ /* 0x000ee20000000800 */
[C---:B-1----:R-:W-:Y:S01]  /*1ab00*/  F2FP.BF16.PACK_AB R133, R43.reuse, R42 ;  /* 0x0000002a2b85723e */ /* 0x042fe200000010ff */
[----:B------:R-:W-:Y:S08]  /*1ab10*/  FADD.FTZ R44, R43, R44 ;  /* 0x0000002c2b2c7221 */ /* 0x000ff00000010000 */
[----:B------:R-:W1:Y:S01]  /*1ab20*/  MUFU.EX2 R32, R32 ;  /* 0x0000002000207308 */ /* 0x000e620000000800 */
[----:B--2---:R-:W-:Y:S09]  /*1ab30*/  FADD.FTZ R53, R45, R53 ;  /* 0x000000352d357221 */ /* 0x004ff20000010000 */
[----:B------:R-:W2:Y:S01]  /*1ab40*/  MUFU.EX2 R151, R151 ;  /* 0x0000009700977308 */ /* 0x000ea20000000800 */
[C---:B---3--:R-:W-:Y:S01]  /*1ab50*/  F2FP.BF16.PACK_AB R134, R154.reuse, R45 ;  /* 0x0000002d9a86723e */ /* 0x048fe200000010ff */
[----:B------:R-:W-:Y:S02]  /*1ab60*/  FADD.FTZ R243, R154, R53 ;  /* 0x000000359af37221 */ /* 0x000fe40000010000 */
[----:B-1----:R-:W-:Y:S01]  /*1ab70*/  FADD.FTZ R44, R32, R44 ;  /* 0x0000002c202c7221 */ /* 0x002fe20000010000 */
[C---:B--2---:R-:W-:Y:S03]  /*1ab80*/  F2FP.BF16.PACK_AB R135, R151.reuse, R32 ;  /* 0x000000209787723e */ /* 0x044fe600000010ff */
[----:B------:R-:W-:Y:S04]  /*1ab90*/  FADD.FTZ R242, R151, R44 ;  /* 0x0000002c97f27221 */ /* 0x000fe80000010000 */
[C---:B------:R-:W-:Y:S08]  /*1aba0*/  HMMA.16816.F32.BF16 R144, R132.reuse, R140, R4 ;  /* 0x0000008c8490723c */ /* 0x040ff00000041804 */
[C---:B------:R-:W-:Y:S08]  /*1abb0*/  HMMA.16816.F32.BF16 R140, R132.reuse, R142, R8 ;  /* 0x0000008e848c723c */ /* 0x040ff00000041808 */
[C---:B-----5:R-:W-:Y:S08]  /*1abc0*/  HMMA.16816.F32.BF16 R136, R132.reuse, R24, R12 ;  /* 0x000000188488723c */ /* 0x060ff0000004180c */
[----:B------:R-:W-:Y:S01]  /*1abd0*/  HMMA.16816.F32.BF16 R132, R132, R26, R16 ;  /* 0x0000001a8484723c */ /* 0x000fe20000041810 */
[----:B------:R-:W-:-:S07]  /*1abe0*/  @P0 BRA `(.L_x_1342) ;  /* 0xffffb91000000947 */ /* 0x000fce000383ffff */
.L_x_1338:
[----:B------:R-:W1:Y:S01]  /*1abf0*/  SHFL.BFLY PT, R5, R243, 0x2, 0x1f ;  /* 0x0c401f00f3057f89 */ /* 0x000e6200000e0000 */
[----:B------:R-:W-:Y:S01]  /*1ac00*/  IMAD.MOV.U32 R11, RZ, RZ, 0x3f800000 ;  /* 0x3f800000ff0b7424 */ /* 0x000fe200078e00ff */
[----:B------:R-:W-:Y:S01]  /*1ac10*/  ULDC.64 UR4, c[0x0][0x118] ;  /* 0x0000460000047ab9 */ /* 0x000fe20000000a00 */
[----:B------:R-:W-:Y:S01]  /*1ac20*/  IMAD.MOV.U32 R6, RZ, RZ, 0x3f800000 ;  /* 0x3f800000ff067424 */ /* 0x000fe200078e00ff */
[----:B------:R-:W2:Y:S01]  /*1ac30*/  SHFL.BFLY PT, R3, R242, 0x2, 0x1f ;  /* 0x0c401f00f2037f89 */ /* 0x000ea200000e0000 */
[----:B------:R-:W-:Y:S01]  /*1ac40*/  IMAD.MOV R31, RZ, RZ, -R231 ;  /* 0x000000ffff1f7224 */ /* 0x000fe200078e0ae7 */
[----:B------:R-:W-:Y:S02]  /*1ac50*/  BSSY B0, `(.L_x_1343) ;  /* 0x000008f000007945 */ /* 0x000fe40003800000 */
[----:B------:R-:W-:Y:S06]  /*1ac60*/  BAR.SYNC.DEFER_BLOCKING 0x0 ;  /* 0x0000000000007b1d */ /* 0x000fec0000010000 */
[----:B------:R-:W3:Y:S04]  /*1ac70*/  S2R R28, SR_CTAID.Y ;  /* 0x00000000001c7919 */ /* 0x000ee80000002600 */
[----:B------:R-:W4:Y:S01]  /*1ac80*/  S2R R29, SR_CTAID.X ;  /* 0x00000000001d7919 */ /* 0x000f220000002500 */
[----:B-1----:R-:W-:-:S02]  /*1ac90*/  FADD.FTZ R5, R5, R243 ;  /* 0x000000f305057221 */ /* 0x002fc40000010000 */
[----:B--2---:R-:W-:-:S03]  /*1aca0*/  FADD.FTZ R242, R3, R242 ;  /* 0x000000f203f27221 */ /* 0x004fc60000010000 */
[----:B------:R-:W1:Y:S04]  /*1acb0*/  SHFL.BFLY PT, R3, R5, 0x1, 0x1f ;  /* 0x0c201f0005037f89 */ /* 0x000e6800000e0000 */
[----:B------:R-:W2:Y:S01]  /*1acc0*/  SHFL.BFLY PT, R4, R242, 0x1, 0x1f ;  /* 0x0c201f00f2047f89 */ /* 0x000ea200000e0000 */
[----:B---3--:R-:W-:Y:S02]  /*1acd0*/  IMAD R28, R28, c[0x0][0x210], R231 ;  /* 0x000084001c1c7a24 */ /* 0x008fe400078e02e7 */
[----:B-1----:R-:W-:Y:S02]  /*1ace0*/  FADD.FTZ R5, R5, R3 ;  /* 0x0000000305057221 */ /* 0x002fe40000010000 */
[----:B------:R-:W1:Y:S01]  /*1acf0*/  S2R R3, SR_TID.X ;  /* 0x0000000000037919 */ /* 0x000e620000002100 */
[----:B--2---:R-:W-:-:S02]  /*1ad00*/  FADD.FTZ R4, R242, R4 ;  /* 0x00000004f2047221 */ /* 0x004fc40000010000 */
[----:B------:R-:W-:-:S03]  /*1ad10*/  FSETP.NE.FTZ.AND P1, PT, R5, RZ, PT ;  /* 0x000000ff0500720b */ /* 0x000fc60003f35000 */
[----:B------:R-:W-:-:S10]  /*1ad20*/  FSETP.NE.FTZ.AND P0, PT, R4, RZ, PT ;  /* 0x000000ff0400720b */ /* 0x000fd40003f15000 */
[----:B------:R-:W2:Y:S01]  /*1ad30*/  @P1 MUFU.RCP R11, R5 ;  /* 0x00000005000b1308 */ /* 0x000ea20000001000 */
[----:B-1----:R-:W-:-:S07]  /*1ad40*/  SHF.R.S32.HI R10, RZ, 0x1f, R3 ;  /* 0x0000001fff0a7819 */ /* 0x002fce0000011403 */
[----:B------:R-:W1:Y:S01]  /*1ad50*/  @P0 MUFU.RCP R6, R4 ;  /* 0x0000000400060308 */ /* 0x000e620000001000 */
[CC--:B------:R-:W-:Y:S02]  /*1ad60*/  LEA.HI R8, R10.reuse, R3.reuse, RZ, 0x3 ;  /* 0x000000030a087211 */ /* 0x0c0fe400078f18ff */
[C---:B------:R-:W-:Y:S02]  /*1ad70*/  LEA.HI R9, R10.reuse, R3, RZ, 0x2 ;  /* 0x000000030a097211 */ /* 0x040fe400078f10ff */
[----:B------:R-:W-:Y:S01]  /*1ad80*/  SHF.R.S32.HI R7, RZ, 0x3, R8 ;  /* 0x00000003ff077819 */ /* 0x000fe20000011408 */
[C---:B--2---:R-:W-:Y:S01]  /*1ad90*/  FMUL.FTZ R144, R11.reuse, R144 ;  /* 0x000000900b907220 */ /* 0x044fe20000410000 */
[----:B------:R-:W-:Y:S01]  /*1ada0*/  SHF.R.S32.HI R13, RZ, 0x2, R9 ;  /* 0x00000002ff0d7819 */ /* 0x000fe20000011409 */
[C---:B------:R-:W-:Y:S01]  /*1adb0*/  FMUL.FTZ R145, R11.reuse, R145 ;  /* 0x000000910b917220 */ /* 0x040fe20000410000 */
[----:B------:R-:W-:Y:S01]  /*1adc0*/  LEA.HI R15, R10, R3, RZ, 0x6 ;  /* 0x000000030a0f7211 */ /* 0x000fe200078f30ff */
[C---:B------:R-:W-:Y:S01]  /*1add0*/  FMUL.FTZ R140, R11.reuse, R140 ;  /* 0x0000008c0b8c7220 */ /* 0x040fe20000410000 */
[C---:B------:R-:W-:Y:S01]  /*1ade0*/  LEA.HI R14, R8.reuse, R7, RZ, 0x1 ;  /* 0x00000007080e7211 */ /* 0x040fe200078f08ff */
[----:B------:R-:W-:Y:S01]  /*1adf0*/  FMUL.FTZ R141, R11, R141 ;  /* 0x0000008d0b8d7220 */ /* 0x000fe20000410000 */
[----:B------:R-:W-:Y:S01]  /*1ae00*/  LOP3.LUT R12, R8, 0xfffffff8, RZ, 0xc0, !PT ;  /* 0xfffffff8080c7812 */ /* 0x000fe200078ec0ff */
[----:B------:R-:W-:Y:S01]  /*1ae10*/  IMAD.SHL.U32 R15, R15, 0x4, RZ ;  /* 0x000000040f0f7824 */ /* 0x000fe200078e00ff */
[----:B------:R-:W-:Y:S01]  /*1ae20*/  SHF.R.S32.HI R16, RZ, 0x1f, R13 ;  /* 0x0000001fff107819 */ /* 0x000fe2000001140d */
[----:B-1----:R-:W-:Y:S01]  /*1ae30*/  FMUL.FTZ R147, R6, R147 ;  /* 0x0000009306937220 */ /* 0x002fe20000410000 */
[----:B------:R-:W-:Y:S01]  /*1ae40*/  LOP3.LUT R14, R14, 0xfffffffe, RZ, 0xc0, !PT ;  /* 0xfffffffe0e0e7812 */ /* 0x000fe200078ec0ff */
[----:B------:R-:W-:Y:S01]  /*1ae50*/  IMAD.IADD R8, R3, 0x1, -R12 ;  /* 0x0000000103087824 */ /* 0x000fe200078e0a0c */
[----:B------:R-:W-:Y:S01]  /*1ae60*/  LEA.HI R16, R16, R13, RZ, 0x3 ;  /* 0x0000000d10107211 */ /* 0x000fe200078f18ff */
[----:B------:R-:W-:Y:S01]  /*1ae70*/  FMUL.FTZ R146, R6, R146 ;  /* 0x0000009206927220 */ /* 0x000fe20000410000 */
[----:B------:R-:W-:Y:S01]  /*1ae80*/  LOP3.LUT R15, R15, 0x3fffff00, RZ, 0xc0, !PT ;  /* 0x3fffff000f0f7812 */ /* 0x000fe200078ec0ff */
[----:B------:R-:W-:Y:S01]  /*1ae90*/  IMAD.IADD R14, R7, 0x1, -R14 ;  /* 0x00000001070e7824 */ /* 0x000fe200078e0a0e */
[----:B------:R-:W-:Y:S01]  /*1aea0*/  LEA.HI R12, R8, R8, RZ, 0x1 ;  /* 0x00000008080c7211 */ /* 0x000fe200078f08ff */
[----:B------:R-:W-:Y:S01]  /*1aeb0*/  FMUL.FTZ R143, R6, R143 ;  /* 0x0000008f068f7220 */ /* 0x000fe20000410000 */
[----:B------:R-:W-:Y:S01]  /*1aec0*/  LOP3.LUT R16, R16, 0xfffffff8, RZ, 0xc0, !PT ;  /* 0xfffffff810107812 */ /* 0x000fe200078ec0ff */
[----:B------:R-:W-:Y:S01]  /*1aed0*/  FMUL.FTZ R142, R6, R142 ;  /* 0x0000008e068e7220 */ /* 0x000fe20000410000 */
[----:B------:R-:W-:Y:S01]  /*1aee0*/  LEA R14, R14, R15, 0x5 ;  /* 0x0000000f0e0e7211 */ /* 0x000fe200078e28ff */
[----:B------:R-:W-:Y:S01]  /*1aef0*/  FMUL.FTZ R136, R11, R136 ;  /* 0x000000880b887220 */ /* 0x000fe20000410000 */
[----:B------:R-:W-:Y:S01]  /*1af00*/  LOP3.LUT R15, R12, 0xfffffffe, RZ, 0xc0, !PT ;  /* 0xfffffffe0c0f7812 */ /* 0x000fe200078ec0ff */
[----:B------:R-:W-:Y:S01]  /*1af10*/  IMAD.IADD R16, R13, 0x1, -R16 ;  /* 0x000000010d107824 */ /* 0x000fe200078e0a10 */
[C---:B------:R-:W-:Y:S01]  /*1af20*/  LEA.HI R17, R10.reuse, R3, RZ, 0x4 ;  /* 0x000000030a117211 */ /* 0x040fe200078f20ff */
[----:B------:R-:W-:Y:S01]  /*1af30*/  FMUL.FTZ R137, R11, R137 ;  /* 0x000000890b897220 */ /* 0x000fe20000410000 */
[----:B------:R-:W-:Y:S01]  /*1af40*/  LEA.HI R10, R10, R3, RZ, 0x5 ;  /* 0x000000030a0a7211 */ /* 0x000fe200078f28ff */
[----:B------:R-:W-:Y:S01]  /*1af50*/  IMAD.IADD R15, R8, 0x1, -R15 ;  /* 0x00000001080f7824 */ /* 0x000fe200078e0a0f */
[----:B------:R-:W-:Y:S01]  /*1af60*/  LEA.HI R18, R16, R16, RZ, 0x1 ;  /* 0x0000001010127211 */ /* 0x000fe200078f08ff */
[C---:B------:R-:W-:Y:S01]  /*1af70*/  FMUL.FTZ R139, R6.reuse, R139 ;  /* 0x0000008b068b7220 */ /* 0x040fe20000410000 */
[----:B------:R-:W-:Y:S01]  /*1af80*/  SHF.R.S32.HI R17, RZ, 0x4, R17 ;  /* 0x00000004ff117819 */ /* 0x000fe20000011411 */
[----:B------:R-:W-:Y:S01]  /*1af90*/  IMAD R13, R15, 0x4, R14 ;  /* 0x000000040f0d7824 */ /* 0x000fe200078e020e */
[----:B------:R-:W-:Y:S01]  /*1afa0*/  LOP3.LUT R15, R9, 0xfffffffc, RZ, 0xc0, !PT ;  /* 0xfffffffc090f7812 */ /* 0x000fe200078ec0ff */
[----:B------:R-:W-:Y:S01]  /*1afb0*/  FMUL.FTZ R138, R6, R138 ;  /* 0x0000008a068a7220 */ /* 0x000fe20000410000 */
[----:B------:R-:W-:Y:S01]  /*1afc0*/  SHF.R.S32.HI R14, RZ, 0x1, R18 ;  /* 0x00000001ff0e7819 */ /* 0x000fe20000011412 */
[----:B------:R-:W-:Y:S01]  /*1afd0*/  FMUL.FTZ R132, R11, R132 ;  /* 0x000000840b847220 */ /* 0x000fe20000410000 */
[----:B------:R-:W-:Y:S01]  /*1afe0*/  SHF.R.S32.HI R9, RZ, 0x5, R10 ;  /* 0x00000005ff097819 */ /* 0x000fe2000001140a */
[----:B------:R-:W-:Y:S01]  /*1aff0*/  IMAD.IADD R15, R3, 0x1, -R15 ;  /* 0x00000001030f7824 */ /* 0x000fe200078e0a0f */
[----:B------:R-:W-:Y:S01]  /*1b000*/  LOP3.LUT R18, R18, 0x1fffffe, RZ, 0xc0, !PT ;  /* 0x01fffffe12127812 */ /* 0x000fe200078ec0ff */
[----:B------:R-:W-:Y:S01]  /*1b010*/  IMAD.SHL.U32 R19, R14, 0x40, RZ ;  /* 0x000000400e137824 */ /* 0x000fe200078e00ff */
[----:B------:R-:W-:Y:S01]  /*1b020*/  SHF.R.S32.HI R12, RZ, 0x1, R12 ;  /* 0x00000001ff0c7819 */ /* 0x000fe2000001140c */
[----:B------:R-:W-:Y:S01]  /*1b030*/  IMAD R15, R9, 0x100, R15 ;  /* 0x00000100090f7824 */ /* 0x000fe200078e020f */
[----:B------:R-:W-:Y:S01]  /*1b040*/  SHF.L.U32 R17, R17, 0x6, RZ ;  /* 0x0000000611117819 */ /* 0x000fe200000006ff */
[----:B------:R-:W-:Y:S01]  /*1b050*/  IMAD.IADD R18, R16, 0x1, -R18 ;  /* 0x0000000110127824 */ /* 0x000fe200078e0a12 */
[----:B------:R-:W-:Y:S01]  /*1b060*/  LOP3.LUT R19, R19, 0xc0, RZ, 0xc0, !PT ;  /* 0x000000c013137812 */ /* 0x000fe200078ec0ff */
[----:B------:R-:W-:Y:S01]  /*1b070*/  IMAD.SHL.U32 R12, R12, 0x8, RZ ;  /* 0x000000080c0c7824 */ /* 0x000fe200078e00ff */
[----:B------:R-:W-:Y:S01]  /*1b080*/  LOP3.LUT R17, R17, 0xc0, RZ, 0xc0, !PT ;  /* 0x000000c011117812 */ /* 0x000fe200078ec0ff */
[----:B------:R-:W-:Y:S01]  /*1b090*/  FMUL.FTZ R133, R11, R133 ;  /* 0x000000850b857220 */ /* 0x000fe20000410000 */
[----:B------:R-:W-:Y:S01]  /*1b0a0*/  LEA R15, R18, R15, 0x4 ;  /* 0x0000000f120f7211 */ /* 0x000fe200078e20ff */
[C---:B------:R-:W-:Y:S01]  /*1b0b0*/  FMUL.FTZ R135, R6.reuse, R135 ;  /* 0x0000008706877220 */ /* 0x040fe20000410000 */
[----:B------:R-:W-:Y:S01]  /*1b0c0*/  LEA.HI R19, R19, R19, RZ, 0x1d ;  /* 0x0000001313137211 */ /* 0x000fe200078fe8ff */
[----:B------:R-:W-:Y:S01]  /*1b0d0*/  FMUL.FTZ R134, R6, R134 ;  /* 0x0000008606867220 */ /* 0x000fe20000410000 */
[C---:B------:R-:W-:Y:S01]  /*1b0e0*/  LOP3.LUT P2, RZ, R14.reuse, 0x2, RZ, 0xc0, !PT ;  /* 0x000000020eff7812 */ /* 0x040fe2000784c0ff */
[----:B------:R-:W1:Y:S01]  /*1b0f0*/  S2R R11, SR_TID.X ;  /* 0x00000000000b7919 */ /* 0x000e620000002100 */
[----:B------:R-:W-:Y:S01]  /*1b100*/  LOP3.LUT R12, R17, 0x18, R12, 0xf8, !PT ;  /* 0x00000018110c7812 */ /* 0x000fe200078ef80c */
[----:B------:R-:W2:Y:S01]  /*1b110*/  @P1 MUFU.LG2 R5, R5 ;  /* 0x0000000500051308 */ /* 0x000ea20000000c00 */
[----:B------:R-:W-:Y:S01]  /*1b120*/  SHF.R.U32.HI R17, RZ, 0x3, R17 ;  /* 0x00000003ff117819 */ /* 0x000fe20000011611 */
[----:B------:R-:W3:Y:S01]  /*1b130*/  S2R R6, SR_CTAID.Z ;  /* 0x0000000000067919 */ /* 0x000ee20000002700 */
[----:B------:R-:W-:Y:S01]  /*1b140*/  LOP3.LUT R16, R14, 0x1, RZ, 0xc0, !PT ;  /* 0x000000010e107812 */ /* 0x000fe200078ec0ff */
[----:B------:R-:W-:Y:S01]  /*1b150*/  IMAD.U32 R14, R15, 0x2, R19 ;  /* 0x000000020f0e7824 */ /* 0x000fe200078e0013 */
[----:B------:R-:W-:Y:S01]  /*1b160*/  LOP3.LUT R12, R12, R17, RZ, 0x3c, !PT ;  /* 0x000000110c0c7212 */ /* 0x000fe200078e3cff */
[----:B------:R-:W-:Y:S01]  /*1b170*/  IMAD.SHL.U32 R8, R8, 0x4, RZ ;  /* 0x0000000408087824 */ /* 0x000fe200078e00ff */
[----:B------:R-:W-:Y:S01]  /*1b180*/  ISETP.NE.U32.AND P3, PT, R16, 0x1, PT ;  /* 0x000000011000780c */ /* 0x000fe20003f65070 */
[----:B------:R-:W-:Y:S01]  /*1b190*/  IMAD.SHL.U32 R17, R14, 0x4, RZ ;  /* 0x000000040e117824 */ /* 0x000fe200078e00ff */
[----:B------:R4:W-:Y:S01]  /*1b1a0*/  STS.64 [R14.X4], R144 ;  /* 0x000000900e007388 */ /* 0x0009e20000004a00 */
[----:B------:R-:W-:Y:S01]  /*1b1b0*/  IMAD.MOV.U32 R16, RZ, RZ, -0x20 ;  /* 0xffffffe0ff107424 */ /* 0x000fe200078e00ff */
[----:B------:R-:W-:Y:S01]  /*1b1c0*/  LOP3.LUT R10, R10, 0xffffffe0, RZ, 0xc0, !PT ;  /* 0xffffffe00a0a7812 */ /* 0x000fe200078ec0ff */
[----:B------:R-:W-:Y:S01]  /*1b1d0*/  IMAD.IADD R12, R13, 0x1, R12 ;  /* 0x000000010d0c7824 */ /* 0x000fe200078e020c */
[C---:B------:R-:W-:Y:S01]  /*1b1e0*/  IADD3 R15, R17.reuse, 0x40, RZ ;  /* 0x00000040110f7810 */ /* 0x040fe20007ffe0ff */
[----:B------:R4:W-:Y:S01]  /*1b1f0*/  STS.64 [R14.X4+0x400], R146 ;  /* 0x000400920e007388 */ /* 0x0009e20000004a00 */
[----:B------:R-:W-:Y:S01]  /*1b200*/  SEL R16, R16, 0x20, !P3 ;  /* 0x0000002010107807 */ /* 0x000fe20005800000 */
[----:B------:R-:W5:Y:S01]  /*1b210*/  @P0 MUFU.LG2 R4, R4 ;  /* 0x0000000400040308 */ /* 0x000f620000000c00 */
[----:B------:R-:W-:Y:S01]  /*1b220*/  @P2 IADD3 R15, R17, -0x40, RZ ;  /* 0xffffffc0110f2810 */ /* 0x000fe20007ffe0ff */
[----:B--2---:R-:W-:Y:S01]  /*1b230*/  @P1 FMUL.FTZ R5, R5, 0.69314718246459960938 ;  /* 0x3f31721805051820 */ /* 0x004fe20000410000 */
[----:B------:R-:W-:-:S02]  /*1b240*/  IADD3 R17, R17, R16, RZ ;  /* 0x0000001011117210 */ /* 0x000fc40007ffe0ff */
[----:B------:R-:W-:Y:S01]  /*1b250*/  IADD3 R10, R3, -R10, RZ ;  /* 0x8000000a030a7210 */ /* 0x000fe20007ffe0ff */
[----:B------:R-:W-:Y:S01]  /*1b260*/  IMAD.IADD R16, R16, 0x1, R15 ;  /* 0x0000000110107824 */ /* 0x000fe200078e020f */
[----:B-1----:R-:W-:Y:S01]  /*1b270*/  SHF.R.S32.HI R30, RZ, 0x1f, R11 ;  /* 0x0000001fff1e7819 */ /* 0x002fe2000001140b */
[----:B------:R1:W-:Y:S01]  /*1b280*/  STS.64 [R17], R140 ;  /* 0x0000008c11007388 */ /* 0x0003e20000000a00 */
[----:B------:R-:W-:Y:S01]  /*1b290*/  LOP3.LUT P2, RZ, R10, 0x3, RZ, 0xc0, !PT ;  /* 0x000000030aff7812 */ /* 0x000fe2000784c0ff */
[----:B---3--:R-:W-:Y:S01]  /*1b2a0*/  IMAD R6, R31, c[0x0][0x1c0], R6 ;  /* 0x000070001f067a24 */ /* 0x008fe200078e0206 */
[----:B------:R-:W-:Y:S01]  /*1b2b0*/  LEA.HI R30, R30, R11, RZ, 0x5 ;  /* 0x0000000b1e1e7211 */ /* 0x000fe200078f28ff */
[----:B------:R1:W-:Y:S01]  /*1b2c0*/  STS.64 [R17+0x400], R142 ;  /* 0x0004008e11007388 */ /* 0x0003e20000000a00 */
[----:B------:R-:W-:Y:S01]  /*1b2d0*/  SHF.R.S32.HI R31, RZ, 0x1f, R9 ;  /* 0x0000001fff1f7819 */ /* 0x000fe20000011409 */
[----:B------:R-:W-:Y:S01]  /*1b2e0*/  IMAD R6, R28, c[0x0][0x1c0], R6 ;  /* 0x000070001c067a24 */ /* 0x000fe200078e0206 */
[----:B------:R-:W-:Y:S01]  /*1b2f0*/  LOP3.LUT R30, R30, 0xffffffe0, RZ, 0xc0, !PT ;  /* 0xffffffe01e1e7812 */ /* 0x000fe200078ec0ff */
[----:B------:R1:W-:Y:S01]  /*1b300*/  STS.64 [R15], R136 ;  /* 0x000000880f007388 */ /* 0x0003e20000000a00 */
[----:B------:R-:W-:Y:S01]  /*1b310*/  LEA.HI R31, R31, R9, RZ, 0x2 ;  /* 0x000000091f1f7211 */ /* 0x000fe200078f10ff */
[----:B-----5:R-:W-:-:S02]  /*1b320*/  @P0 FMUL.FTZ R4, R4, 0.69314718246459960938 ;  /* 0x3f31721804040820 */ /* 0x020fc40000410000 */
[----:B------:R1:W-:Y:S01]  /*1b330*/  STS.64 [R15+0x400], R138 ;  /* 0x0004008a0f007388 */ /* 0x0003e20000000a00 */
[----:B------:R-:W-:Y:S01]  /*1b340*/  IMAD.IADD R30, R11, 0x1, -R30 ;  /* 0x000000010b1e7824 */ /* 0x000fe200078e0a1e */
[----:B------:R-:W-:Y:S01]  /*1b350*/  LOP3.LUT R31, R31, 0xffffffc, RZ, 0xc0, !PT ;  /* 0x0ffffffc1f1f7812 */ /* 0x000fe200078ec0ff */
[----:B------:R-:W-:Y:S01]  /*1b360*/  IMAD.MOV.U32 R10, RZ, RZ, -0x800000 ;  /* 0xff800000ff0a7424 */ /* 0x000fe200078e00ff */
[----:B------:R1:W-:Y:S01]  /*1b370*/  STS.64 [R16], R132 ;  /* 0x0000008410007388 */ /* 0x0003e20000000a00 */
[----:B------:R-:W-:Y:S01]  /*1b380*/  MOV R11, 0xff800000 ;  /* 0xff800000000b7802 */ /* 0x000fe20000000f00 */
[----:B------:R-:W-:Y:S01]  /*1b390*/  @P1 FFMA.FTZ R10, R2, c[0x0][0x238], R5 ;  /* 0x00008e00020a1a23 */ /* 0x000fe20000010005 */
[----:B------:R-:W-:Y:S01]  /*1b3a0*/  SHF.R.S32.HI R3, RZ, 0x1f, R30 ;  /* 0x0000001fff037819 */ /* 0x000fe2000001141e */
[----:B------:R1:W-:Y:S01]  /*1b3b0*/  STS.64 [R16+0x400], R134 ;  /* 0x0004008610007388 */ /* 0x0003e20000000a00 */
[----:B------:R-:W-:Y:S02]  /*1b3c0*/  IMAD.IADD R31, R9, 0x1, -R31 ;  /* 0x00000001091f7824 */ /* 0x000fe400078e0a1f */
[----:B------:R-:W-:Y:S01]  /*1b3d0*/  LEA.HI R3, R3, R30, RZ, 0x2 ;  /* 0x0000001e03037211 */ /* 0x000fe200078f10ff */
[----:B------:R-:W-:Y:S01]  /*1b3e0*/  BAR.SYNC.DEFER_BLOCKING 0x0 ;  /* 0x0000000000007b1d */ /* 0x000fe20000010000 */
[----:B----4-:R-:W-:-:S02]  /*1b3f0*/  IMAD.SHL.U32 R9, R29, 0x40, RZ ;  /* 0x000000401d097824 */ /* 0x010fc400078e00ff */
[----:B------:R-:W-:Y:S01]  /*1b400*/  SHF.R.S32.HI R3, RZ, 0x2, R3 ;  /* 0x00000002ff037819 */ /* 0x000fe20000011403 */
[----:B------:R-:W-:Y:S02]  /*1b410*/  @P0 FFMA.FTZ R11, R0, c[0x0][0x238], R4 ;  /* 0x00008e00000b0a23 */ /* 0x000fe40000010004 */
[----:B------:R-:W-:Y:S02]  /*1b420*/  IMAD R6, R6, c[0x0][0x214], R9 ;  /* 0x0000850006067a24 */ /* 0x000fe400078e0209 */
[----:B------:R-:W-:Y:S01]  /*1b430*/  IMAD R3, R31, 0x10, R3 ;  /* 0x000000101f037824 */ /* 0x000fe200078e0203 */
[----:B------:R1:W2:Y:S04]  /*1b440*/  LDS.128 R24, [R12.X4] ;  /* 0x000000000c187984 */ /* 0x0002a80000004c00 */
[----:B------:R1:W3:Y:S04]  /*1b450*/  LDS.128 R20, [R12.X4+0x800] ;  /* 0x000800000c147984 */ /* 0x0002e80000004c00 */
[----:B------:R1:W4:Y:S04]  /*1b460*/  LDS.128 R16, [R12.X4+0x1000] ;  /* 0x001000000c107984 */ /* 0x0003280000004c00 */
[----:B------:R-:W1:Y:S01]  /*1b470*/  LDS.128 R12, [R12.X4+0x1800] ;  /* 0x001800000c0c7984 */ /* 0x000e620000004c00 */
[----:B------:R-:W-:Y:S05]  /*1b480*/  @P2 BRA `(.L_x_1344) ;  /* 0x000000b000002947 */ /* 0x000fea0003800000 */
[----:B------:R-:W-:Y:S01]  /*1b490*/  IMAD R0, R29, -0x40, R230 ;  /* 0xffffffc01d007824 */ /* 0x000fe200078e02e6 */
[----:B------:R-:W-:-:S02]  /*1b4a0*/  IADD3 R5, R3, 0x8, RZ ;  /* 0x0000000803057810 */ /* 0x000fc40007ffe0ff */
        /* <DEDUP_REMOVED lines=9> */
.L_x_1344:
[----:B------:R-:W-:Y:S05]  /*1b540*/  BSYNC B0 ;  /* 0x0000000000007941 */ /* 0x000fea0003800000 */
.L_x_1343:
[----:B------:R-:W-:Y:S01]  /*1b550*/  SHF.R.S32.HI R9, RZ, 0x1f, R8 ;  /* 0x0000001fff097819 */ /* 0x000fe20000011408 */
[----:B------:R-:W-:Y:S01]  /*1b560*/  IMAD R6, R6, c[0x0][0x22c], RZ ;  /* 0x00008b0006067a24 */ /* 0x000fe200078e02ff */
[----:B------:R-:W-:Y:S01]  /*1b570*/  ISETP.GE.AND P1, PT, R8, c[0x0][0x220], PT ;  /* 0x0000880008007a0c */ /* 0x000fe20003f26270 */
[----:B------:R-:W-:Y:S01]  /*1b580*/  IMAD R29, R29, -0x40, R230 ;  /* 0xffffffc01d1d7824 */ /* 0x000fe200078e02e6 */
[C---:B------:R-:W-:Y:S01]  /*1b590*/  IADD3 R2, R7.reuse, 0x10, RZ ;  /* 0x0000001007027810 */ /* 0x040fe20007ffe0ff */
[C---:B------:R-:W-:Y:S01]  /*1b5a0*/  IMAD.WIDE R4, R7.reuse, 0x20, R8 ;  /* 0x0000002007047825 */ /* 0x040fe200078e0208 */
[----:B------:R-:W-:-:S02]  /*1b5b0*/  IADD3 R0, R7, 0x20, RZ ;  /* 0x0000002007007810 */ /* 0x000fc40007ffe0ff */
[-C--:B------:R-:W-:Y:S02]  /*1b5c0*/  ISETP.GE.OR P4, PT, R2, R29.reuse, P1 ;  /* 0x0000001d0200720c */ /* 0x080fe40000f86670 */
[----:B------:R-:W-:Y:S02]  /*1b5d0*/  IADD3 R3, P0, R6, R4, RZ ;  /* 0x0000000406037210 */ /* 0x000fe40007f1e0ff */
[----:B------:R-:W-:Y:S02]  /*1b5e0*/  ISETP.GE.OR P3, PT, R0, R29, P1 ;  /* 0x0000001d0000720c */ /* 0x000fe40000f66670 */
[----:B------:R-:W-:Y:S02]  /*1b5f0*/  LEA.HI.X.SX32 R6, R6, R5, 0x1, P0 ;  /* 0x0000000506067211 */ /* 0x000fe400000f0eff */
[----:B------:R-:W-:Y:S02]  /*1b600*/  ISETP.GE.OR P0, PT, R7, R29, P1 ;  /* 0x0000001d0700720c */ /* 0x000fe40000f06670 */
[----:B------:R-:W-:-:S02]  /*1b610*/  LEA R2, P2, R3, c[0x0][0x1d8], 0x2 ;  /* 0x0000760003027a11 */ /* 0x000fc400078410ff */
[----:B------:R-:W-:Y:S02]  /*1b620*/  IADD3 R7, R7, 0x30, RZ ;  /* 0x0000003007077810 */ /* 0x000fe40007ffe0ff */
[----:B------:R-:W-:-:S05]  /*1b630*/  LEA.HI.X R3, R3, c[0x0][0x1dc], R6, 0x2, P2 ;  /* 0x0000770003037a11 */ /* 0x000fca00010f1406 */
[----:B---3--:R3:W-:Y:S04]  /*1b640*/  @!P4 STG.E.128 [R2.64+0x800], R20 ;  /* 0x000800140200c986 */ /* 0x0087e8000c101d04 */
[----:B--2---:R3:W-:Y:S04]  /*1b650*/  @!P0 STG.E.64 [R2.64], R24 ;  /* 0x0000001802008986 */ /* 0x0047e8000c101b04 */
[----:B------:R3:W-:Y:S01]  /*1b660*/  @!P0 STG.E.64 [R2.64+0x8], R26 ;  /* 0x0000081a02008986 */ /* 0x0007e2000c101b04 */
[----:B------:R-:W-:-:S03]  /*1b670*/  ISETP.GE.OR P0, PT, R7, R29, P1 ;  /* 0x0000001d0700720c */ /* 0x000fc60000f06670 */
[----:B----4-:R3:W-:Y:S10]  /*1b680*/  @!P3 STG.E.128 [R2.64+0x1000], R16 ;  /* 0x001000100200b986 */ /* 0x0107f4000c101d04 */
[----:B------:R-:W-:Y:S05]  /*1b690*/  @P0 EXIT ;  /* 0x000000000000094d */ /* 0x000fea0003800000 */
[----:B-1----:R-:W-:Y:S01]  /*1b6a0*/  STG.E.128 [R2.64+0x1800], R12 ;  /* 0x0018000c02007986 */ /* 0x002fe2000c101d04 */
[----:B------:R-:W-:Y:S05]  /*1b6b0*/  EXIT ;  /* 0x000000000000794d */ /* 0x000fea0003800000 */
.L_x_1345:
        /* <DEDUP_REMOVED lines=12> */
.L_x_5196:


//--------------------- .text._ZN5flash24flash_fwd_splitkv_kernelI23Flash_fwd_kernel_traitsILi32ELi64ELi256ELi4ELb0ELb0EN7cutlass10bfloat16_tE19Flash_kernel_traitsILi32ELi64ELi256ELi4ES3_EELb1ELb0ELb0ELb0ELb0ELb1ELb1ELb1EEEvNS_16Flash_fwd_paramsE --------------------------
	.section	.text._ZN5flash24flash_fwd_splitkv_kernelI23Flash_fwd_kernel_traitsILi32ELi64ELi256ELi4ELb0ELb0EN7cutlass10bfloat16_tE19Flash_kernel_traitsILi32ELi64ELi256ELi4ES3_EELb1ELb0ELb0ELb0ELb0ELb1ELb1ELb1EEEvNS_16Flash_fwd_paramsE,"ax",@progbits
	.sectioninfo	@"SHI_REGISTERS=255"
	.align	128
        .global         _ZN5flash24flash_fwd_splitkv_kernelI23Flash_fwd_kernel_traitsILi32ELi64ELi256ELi4ELb0ELb0EN7cutlass10bfloat16_tE19Flash_kernel_traitsILi32ELi64ELi256ELi4ES3_EELb1ELb0ELb0ELb0ELb0ELb1ELb1ELb1EEEvNS_16Flash_fwd_paramsE
        .type           _ZN5flash24flash_fwd_splitkv_kernelI23Flash_fwd_kernel_traitsILi32ELi64ELi256ELi4ELb0ELb0EN7cutlass10bfloat16_tE19Flash_kernel_traitsILi32ELi64ELi256ELi4ES3_EELb1ELb0ELb0ELb0ELb0ELb1ELb1ELb1EEEvNS_16Flash_fwd_paramsE,@function
        .size           _ZN5flash24flash_fwd_splitkv_kernelI23Flash_fwd_kernel_traitsILi32ELi64ELi256ELi4ELb0ELb0EN7cutlass10bfloat16_tE19Flash_kernel_traitsILi32ELi64ELi256ELi4ES3_EELb1ELb0ELb0ELb0ELb0ELb1ELb1ELb1EEEvNS_16Flash_fwd_paramsE,(.L_x_5197 - _ZN5flash24flash_fwd_splitkv_kernelI23Flash_fwd_kernel_traitsILi32ELi64ELi256ELi4ELb0ELb0EN7cutlass10bfloat16_tE19Flash_kernel_traitsILi32ELi64ELi256ELi4ES3_EELb1ELb0ELb0ELb0ELb0ELb1ELb1ELb1EEEvNS_16Flash_fwd_paramsE)
        .other          _ZN5flash24flash_fwd_splitkv_kernelI23Flash_fwd_kernel_traitsILi32ELi64ELi256ELi4ELb0ELb0EN7cutlass10bfloat16_tE19Flash_kernel_traitsILi32ELi64ELi256ELi4ES3_EELb1ELb0ELb0ELb0ELb0ELb1ELb1ELb1EEEvNS_16Flash_fwd_paramsE,@"STO_CUDA_ENTRY STV_DEFAULT"
_ZN5flash24flash_fwd_splitkv_kernelI23Flash_fwd_kernel_traitsILi32ELi64ELi256ELi4ELb0ELb0EN7cutlass10bfloat16_tE19Flash_kernel_traitsILi32ELi64ELi256ELi4ES3_EELb1ELb0ELb0ELb0ELb0ELb1ELb1ELb1EEEvNS_16Flash_fwd_paramsE:
.text._ZN5flash24flash_fwd_splitkv_kernelI23Flash_fwd_kernel_traitsILi32ELi64ELi256ELi4ELb0ELb0EN7cutlass10bfloat16_tE19Flash_kernel_traitsILi32ELi64ELi256ELi4ES3_EELb1ELb0ELb0ELb0ELb0ELb1ELb1ELb1EEEvNS_16Flash_fwd_paramsE:
[----:B------:R-:W-:Y:S02]  /*0000*/  MOV R1, c[0x0][0x28] ;  /* 0x00000a0000017a02 */ /* 0x000fe40000000f00 */
[----:B------:R-:W1:Y:S01]  /*0010*/  I2F.U32.RP R2, c[0x0][0x1c0] ;  /* 0x0000700000027b06 */ /* 0x000e620000209000 */
[----:B------:R-:W2:Y:S01]  /*0020*/  S2R R22, SR_CTAID.Z ;  /* 0x0000000000167919 */ /* 0x000ea20000002700 */
[----:B------:R-:W-:Y:S01]  /*0030*/  ISETP.NE.U32.AND P2, PT, RZ, c[0x0][0x1c0], PT ;  /* 0x00007000ff007a0c */ /* 0x000fe20003f45070 */
[----:B------:R-:W-:Y:S01]  /*0040*/  IMAD.MOV.U32 R11, RZ, RZ, 0x4 ;  /* 0x00000004ff0b7424 */ /* 0x000fe200078e00ff */
[----:B------:R-:W-:Y:S01]  /*0050*/  ULDC.64 UR6, c[0x0][0x118] ;  /* 0x0000460000067ab9 */ /* 0x000fe20000000a00 */
[----:B------:R-:W-:Y:S01]  /*0060*/  IMAD.MOV.U32 R10, RZ, RZ, -0x1 ;  /* 0xffffffffff0a7424 */ /* 0x000fe200078e00ff */
[----:B------:R-:W-:Y:S02]  /*0070*/  ISETP.EQ.U32.AND P3, PT, RZ, c[0x0][0x248], PT ;  /* 0x00009200ff007a0c */ /* 0x000fe40003f62070 */
[----:B------:R-:W-:Y:S01]  /*0080*/  IADD3 R1, R1, -0x8, RZ ;  /* 0xfffffff801017810 */ /* 0x000fe20007ffe0ff */
        /* <DEDUP_REMOVED lines=15> */
[----:B------:R-:W-:-:S04]  /*0180*/  ISETP.NE.U32.AND P0, PT, RZ, c[0x0][0x240], PT ;  /* 0x00009000ff007a0c */ /* 0x000fc80003f05070 */
[----:B------:R-:W-:-:S07]  /*0190*/  ISETP.NE.AND.EX P0, PT, RZ, c[0x0][0x244], PT, P0 ;  /* 0x00009100ff007a0c */ /* 0x000fce0003f05300 */
[----:B------:R-:W-:Y:S02]  /*01a0*/  @P1 IADD3 R244, R244, 0x1, RZ ;  /* 0x00000001f4f41810 */ /* 0x000fe40007ffe0ff */
[----:B------:R-:W-:Y:S02]  /*01b0*/  @!P2 LOP3.LUT R244, RZ, c[0x0][0x1c0], RZ, 0x33, !PT ;  /* 0x00007000fff4aa12 */ /* 0x000fe400078e33ff */
[----:B-1----:R-:W-:Y:S02]  /*01c0*/  ISETP.NE.AND P1, PT, R2, RZ, PT ;  /* 0x000000ff0200720c */ /* 0x002fe40003f25270 */
[----:B------:R-:W-:Y:S01]  /*01d0*/  ISETP.NE.U32.AND P2, PT, RZ, c[0x0][0x250], PT ;  /* 0x00009400ff007a0c */ /* 0x000fe20003f45070 */
[----:B------:R-:W-:-:S03]  /*01e0*/  IMAD.WIDE R2, R244, R11, c[0x0][0x240] ;  /* 0x00009000f4027625 */ /* 0x000fc600078e020b */
[----:B------:R-:W-:Y:S02]  /*01f0*/  ISETP.NE.AND.EX P4, PT, RZ, c[0x0][0x254], PT, P2 ;  /* 0x00009500ff007a0c */ /* 0x000fe40003f85320 */
[----:B------:R1:W2:Y:S01]  /*0200*/  @P0 LDG.E R10, [R2.64] ;  /* 0x00000006020a0981 */ /* 0x0002a2000c1e1900 */
[----:B------:R-:W-:Y:S01]  /*0210*/  IMAD.MOV.U32 R8, RZ, RZ, RZ ;  /* 0x000000ffff087224 */ /* 0x000fe200078e00ff */
[----:B------:R-:W-:Y:S02]  /*0220*/  ISETP.EQ.OR.EX P2, PT, RZ, c[0x0][0x24c], !P1, P3 ;  /* 0x00009300ff007a0c */ /* 0x000fe40004f42730 */
[----:B------:R1:W2:Y:S01]  /*0230*/  @P0 LDG.E R4, [R2.64+0x4] ;  /* 0x0000040602040981 */ /* 0x0002a2000c1e1900 */
[----:B------:R-:W-:-:S06]  /*0240*/  IMAD.WIDE R120, R244, R11, c[0x0][0x250] ;  /* 0x00009400f4787625 */ /* 0x000fcc00078e020b */
[----:B------:R3:W5:Y:S01]  /*0250*/  @P4 LDG.E R8, [R120.64] ;  /* 0x0000000678084981 */ /* 0x000762000c1e1900 */
[----:B------:R-:W-:-:S03]  /*0260*/  IMAD.MOV.U32 R7, RZ, RZ, -0x1 ;  /* 0xffffffffff077424 */ /* 0x000fc600078e00ff */
        /* <DEDUP_REMOVED lines=8> */
[----:B------:R-:W-:Y:S02]  /*02f0*/  IMAD R22, R0, c[0x0][0x1c0], R22 ;  /* 0x0000700000167a24 */ /* 0x000fe400078e0216 */
        /* <DEDUP_REMOVED lines=8> */
.L_x_1346:
[----:B----4-:R-:W-:Y:S02]  /*0380*/  MOV R0, c[0x0][0x218] ;  /* 0x0000860000007a02 */ /* 0x010fe40000000f00 */
.L_x_1347:
        /* <DEDUP_REMOVED lines=68> */
[----:B------:R-:W-:Y:S01]  /*07d0*/  IMAD R7, R8, c[0x0][0x22c], RZ ;  /* 0x00008b0008077a24 */ /* 0x000fe200078e02ff */
[----:B------:R-:W-:Y:S01]  /*07e0*/  IADD3 R11, R0, 0x20, RZ ;  /* 0x00000020000b7810 */ /* 0x000fe20007ffe0ff */
[----:B------:R-:W-:Y:S01]  /*07f0*/  IMAD.SHL.U32 R2, R6, 0x4, RZ ;  /* 0x0000000406027824 */ /* 0x000fe200078e00ff */
[----:B------:R-:W-:-:S04]  /*0800*/  ISETP.GE.AND P3, PT, R10, R9, PT ;  /* 0x000000090a00720c */ /* 0x000fc80003f66270 */
[--C-:B------:R-:W-:Y:S02]  /*0810*/  SHF.R.S32.HI R3, RZ, 0x1f, R2.reuse ;  /* 0x0000001fff037819 */ /* 0x100fe40000011402 */
[----:B------:R-:W-:Y:S02]  /*0820*/  ISETP.GE.AND P2, PT, R2, c[0x0][0x220], PT ;  /* 0x0000880002007a0c */ /* 0x000fe40003f46270 */
[----:B------:R-:W-:Y:S01]  /*0830*/  ISETP.NE.OR P3, PT, R6, RZ, P3 ;  /* 0x000000ff0600720c */ /* 0x000fe20001f65670 */
[C---:B------:R-:W-:Y:S01]  /*0840*/  IMAD.WIDE R4, R0.reuse, 0x20, R2 ;  /* 0x0000002000047825 */ /* 0x040fe200078e0202 */
[-C--:B------:R-:W-:Y:S02]  /*0850*/  ISETP.GE.OR P4, PT, R0, R9.reuse, P2 ;  /* 0x000000090000720c */ /* 0x080fe40001786670 */
[----:B------:R-:W-:Y:S02]  /*0860*/  ISETP.GE.OR P1, PT, R10, R9, P2 ;  /* 0x000000090a00720c */ /* 0x000fe40001726670 */
[----:B------:R-:W-:-:S02]  /*0870*/  IADD3 R3, P0, R7, R4, RZ ;  /* 0x0000000407037210 */ /* 0x000fc40007f1e0ff */
[----:B------:R-:W-:Y:S02]  /*0880*/  P2R R2, PR, RZ, 0x2 ;  /* 0x00000002ff027803 */ /* 0x000fe40000000000 */
[----:B------:R-:W-:Y:S02]  /*0890*/  LEA.HI.X.SX32 R5, R7, R5, 0x1, P0 ;  /* 0x0000000507057211 */ /* 0x000fe400000f0eff */
[C---:B------:R-:W-:Y:S02]  /*08a0*/  LEA R4, P0, R3.reuse, c[0x0][0x1d8], 0x2 ;  /* 0x0000760003047a11 */ /* 0x040fe400078010ff */
[----:B------:R-:W-:Y:S02]  /*08b0*/  ISETP.NE.AND P1, PT, R6, RZ, PT ;  /* 0x000000ff0600720c */ /* 0x000fe40003f25270 */
[----:B------:R-:W-:Y:S02]  /*08c0*/  LEA.HI.X R5, R3, c[0x0][0x1dc], R5, 0x2, P0 ;  /* 0x0000770003057a11 */ /* 0x000fe400000f1405 */
[----:B------:R-:W-:-:S02]  /*08d0*/  ISETP.GE.AND P0, PT, R11, R9, PT ;  /* 0x000000090b00720c */ /* 0x000fc40003f06270 */
[----:B------:R-:W-:Y:S01]  /*08e0*/  SHF.R.S32.HI R7, RZ, 0x1f, R8 ;  /* 0x0000001fff077819 */ /* 0x000fe20000011408 */
[----:B------:R1:W-:Y:S01]  /*08f0*/  @!P4 STG.E.128 [R4.64], RZ ;  /* 0x000000ff0400c986 */ /* 0x0003e2000c101d06 */
[----:B------:R-:W-:Y:S02]  /*0900*/  IADD3 R3, P6, R8, R0, RZ ;  /* 0x0000000008037210 */ /* 0x000fe40007fde0ff */
[----:B------:R-:W-:Y:S02]  /*0910*/  IADD3 R10, R0, 0x30, RZ ;  /* 0x00000030000a7810 */ /* 0x000fe40007ffe0ff */
[----:B------:R-:W-:Y:S02]  /*0920*/  ISETP.NE.OR P0, PT, R6, RZ, P0 ;  /* 0x000000ff0600720c */ /* 0x000fe40000705670 */
[C---:B------:R-:W-:Y:S02]  /*0930*/  ISETP.GE.OR P1, PT, R0.reuse, R9, P1 ;  /* 0x000000090000720c */ /* 0x040fe40000f26670 */
[----:B------:R-:W-:Y:S01]  /*0940*/  LEA.HI.X.SX32 R0, R0, R7, 0x1, P6 ;  /* 0x0000000700007211 */ /* 0x000fe200030f0eff */
[----:B------:R-:W-:Y:S01]  /*0950*/  @!P3 IMAD.MOV.U32 R7, RZ, RZ, -0x800000 ;  /* 0xff800000ff07b424 */ /* 0x000fe200078e00ff */
[----:B------:R-:W-:-:S02]  /*0960*/  ISETP.GE.OR P5, PT, R11, R9, P2 ;  /* 0x000000090b00720c */ /* 0x000fc400017a6670 */
[----:B------:R-:W-:Y:S02]  /*0970*/  ISETP.GE.OR P4, PT, R10, R9, P2 ;  /* 0x000000090a00720c */ /* 0x000fe40001786670 */
[----:B------:R-:W-:Y:S02]  /*0980*/  ISETP.NE.AND P6, PT, R2, RZ, PT ;  /* 0x000000ff0200720c */ /* 0x000fe40003fc5270 */
[----:B------:R-:W-:-:S03]  /*0990*/  LEA R2, P2, R3, c[0x0][0x208], 0x2 ;  /* 0x0000820003027a11 */ /* 0x000fc600078410ff */
[----:B------:R-:W-:Y:S01]  /*09a0*/  @!P1 IMAD.MOV.U32 R8, RZ, RZ, -0x800000 ;  /* 0xff800000ff089424 */ /* 0x000fe200078e00ff */
[----:B------:R-:W-:Y:S01]  /*09b0*/  LEA.HI.X R3, R3, c[0x0][0x20c], R0, 0x2, P2 ;  /* 0x0000830003037a11 */ /* 0x000fe200010f1400 */
[----:B------:R-:W-:Y:S02]  /*09c0*/  @!P0 IMAD.MOV.U32 R0, RZ, RZ, -0x800000 ;  /* 0xff800000ff008424 */ /* 0x000fe400078e00ff */
[----:B------:R1:W-:Y:S04]  /*09d0*/  @!P5 STG.E.128 [R4.64+0x1000], RZ ;  /* 0x001000ff0400d986 */ /* 0x0003e8000c101d06 */
        /* <DEDUP_REMOVED lines=11> */
.L_x_1348:
[----:B------:R-:W-:Y:S01]  /*0a90*/  ISETP.NE.U32.AND P0, PT, RZ, c[0x0][0x2b8], PT ;  /* 0x0000ae00ff007a0c */ /* 0x000fe20003f05070 */
[----:B------:R-:W-:-:S03]  /*0aa0*/  IMAD.MOV.U32 R9, RZ, RZ, R244 ;  /* 0x000000ffff097224 */ /* 0x000fc600078e00f4 */
[----:B------:R-:W-:-:S13]  /*0ab0*/  ISETP.NE.AND.EX P0, PT, RZ, c[0x0][0x2bc], PT, P0 ;  /* 0x0000af00ff007a0c */ /* 0x000fda0003f05300 */
[----:B------:R-:W-:-:S05]  /*0ac0*/  @P0 IMAD.WIDE R2, R244, R11, c[0x0][0x2b8] ;  /* 0x0000ae00f4020625 */ /* 0x000fca00078e020b */
[----:B------:R1:W5:Y:S01]  /*0ad0*/  @P0 LDG.E R9, [R2.64] ;  /* 0x0000000602090981 */ /* 0x000362000c1e1900 */
[----:B------:R-:W-:Y:S01]  /*0ae0*/  ISETP.NE.U32.AND P0, PT, RZ, c[0x0][0x2c0], PT ;  /* 0x0000b000ff007a0c */ /* 0x000fe20003f05070 */
[----:B------:R-:W-:Y:S01]  /*0af0*/  IMAD.MOV.U32 R4, RZ, RZ, RZ ;  /* 0x000000ffff047224 */ /* 0x000fe200078e00ff */
[----:B------:R-:W-:Y:S02]  /*0b00*/  SHF.R.S32.HI R26, RZ, 0x1f, R244 ;  /* 0x0000001fff1a7819 */ /* 0x000fe400000114f4 */
[----:B------:R-:W-:Y:S02]  /*0b10*/  ISETP.NE.AND.EX P1, PT, RZ, c[0x0][0x2c4], PT, P0 ;  /* 0x0000b100ff007a0c */ /* 0x000fe40003f25300 */
[----:B------:R-:W-:Y:S02]  /*0b20*/  PLOP3.LUT P2, PT, PT, PT, PT, 0x8, 0x0 ;  /* 0x000000000000781c */ /* 0x000fe40003f4e170 */
[----:B------:R-:W-:-:S09]  /*0b30*/  LOP3.LUT R188, R188, 0xfffffff7, RZ, 0xc0, !PT ;  /* 0xfffffff7bcbc7812 */ /* 0x000fd200078ec0ff */
        /* <DEDUP_REMOVED lines=74> */
[----:B-----5:R-:W-:-:S04]  /*0fe0*/  IMAD.WIDE.U32 R8, R6, c[0x0][0x180], RZ ;  /* 0x0000600006087a25 */ /* 0x020fc800078e00ff */
[C---:B------:R-:W-:Y:S02]  /*0ff0*/  IMAD R2, R5.reuse, c[0x0][0x180], RZ ;  /* 0x0000600005027a24 */ /* 0x040fe400078e02ff */
[----:B------:R-:W-:Y:S02]  /*1000*/  IMAD R5, R5, c[0x0][0x188], RZ ;  /* 0x0000620005057a24 */ /* 0x000fe400078e02ff */
[C---:B------:R-:W-:Y:S02]  /*1010*/  IMAD R2, R6.reuse, c[0x0][0x184], R2 ;  /* 0x0000610006027a24 */ /* 0x040fe400078e0202 */
[C---:B------:R-:W-:Y:S02]  /*1020*/  IMAD R5, R6.reuse, c[0x0][0x18c], R5 ;  /* 0x0000630006057a24 */ /* 0x040fe400078e0205 */
[----:B------:R-:W-:Y:S01]  /*1030*/  IMAD.IADD R3, R9, 0x1, R2 ;  /* 0x0000000109037824 */ /* 0x000fe200078e0202 */
[----:B------:R-:W-:Y:S01]  /*1040*/  MOV R2, R8 ;  /* 0x0000000800027202 */ /* 0x000fe20000000f00 */
[----:B------:R-:W-:-:S04]  /*1050*/  IMAD.WIDE.U32 R6, R6, c[0x0][0x188], RZ ;  /* 0x0000620006067a25 */ /* 0x000fc800078e00ff */
[----:B------:R-:W-:Y:S01]  /*1060*/  IMAD.WIDE.U32 R2, R14, c[0x0][0x198], R2 ;  /* 0x000066000e027a25 */ /* 0x000fe200078e0002 */
[----:B------:R-:W-:-:S03]  /*1070*/  MOV R12, R6 ;  /* 0x00000006000c7202 */ /* 0x000fc60000000f00 */
[----:B------:R-:W-:Y:S02]  /*1080*/  IMAD.IADD R3, R3, 0x1, R4 ;  /* 0x0000000103037824 */ /* 0x000fe400078e0204 */
[----:B------:R-:W-:Y:S02]  /*1090*/  IMAD R4, R20, c[0x0][0x1b0], RZ ;  /* 0x00006c0014047a24 */ /* 0x000fe400078e02ff */
[----:B------:R-:W-:-:S04]  /*10a0*/  IMAD.WIDE.U32 R2, R0, c[0x0][0x1b0], R2 ;  /* 0x00006c0000027a25 */ /* 0x000fc800078e0002 */
[----:B------:R-:W-:Y:S02]  /*10b0*/  IMAD R4, R0, c[0x0][0x1b4], R4 ;  /* 0x00006d0000047a24 */ /* 0x000fe400078e0204 */
[----:B------:R-:W-:Y:S02]  /*10c0*/  IMAD.IADD R15, R7, 0x1, R5 ;  /* 0x00000001070f7824 */ /* 0x000fe400078e0205 */
[----:B------:R-:W-:Y:S01]  /*10d0*/  IMAD.MOV.U32 R24, RZ, RZ, R2 ;  /* 0x000000ffff187224 */ /* 0x000fe200078e0002 */
[----:B------:R-:W-:Y:S01]  /*10e0*/  IADD3 R25, R3, R4, RZ ;  /* 0x0000000403197210 */ /* 0x000fe20007ffe0ff */
[----:B------:R-:W-:Y:S05]  /*10f0*/  BRA `(.L_x_1350) ;  /* 0x0000049000007947 */ /* 0x000fea0003800000 */
.L_x_1349:
        /* <DEDUP_REMOVED lines=17> */
.L_x_1351:
        /* <DEDUP_REMOVED lines=15> */
[----:B------:R-:W-:Y:S02]  /*1300*/  IMAD R4, R21, c[0x0][0x198], RZ ;  /* 0x0000660015047a24 */ /* 0x000fe400078e02ff */
[----:B------:R-:W-:-:S04]  /*1310*/  IMAD.HI.U32 R0, R0, R2, RZ ;  /* 0x0000000200007227 */ /* 0x000fc800078e00ff */
[----:B------:R-:W-:Y:S01]  /*1320*/  IMAD R4, R13, c[0x0][0x19c], R4 ;  /* 0x000067000d047a24 */ /* 0x000fe200078e0204 */
[----:B------:R-:W-:-:S05]  /*1330*/  IADD3 R3, -R0, RZ, RZ ;  /* 0x000000ff00037210 */ /* 0x000fca0007ffe1ff */
[----:B------:R-:W-:Y:S01]  /*1340*/  IMAD R2, R11, R3, R2 ;  /* 0x000000030b027224 */ /* 0x000fe200078e0202 */
[----:B------:R-:W-:-:S04]  /*1350*/  MOV R3, R6 ;  /* 0x0000000600037202 */ /* 0x000fc80000000f00 */
[----:B------:R-:W-:-:S13]  /*1360*/  ISETP.GT.U32.AND P1, PT, R11, R2, PT ;  /* 0x000000020b00720c */ /* 0x000fda0003f24070 */
[----:B------:R-:W-:Y:S01]  /*1370*/  @!P1 IMAD.IADD R2, R2, 0x1, -R11 ;  /* 0x0000000102029824 */ /* 0x000fe200078e0a0b */
[----:B------:R-:W-:Y:S02]  /*1380*/  @!P1 IADD3 R0, R0, 0x1, RZ ;  /* 0x0000000100009810 */ /* 0x000fe40007ffe0ff */
[----:B------:R-:W-:Y:S02]  /*1390*/  ISETP.NE.AND P1, PT, RZ, c[0x0][0x1c8], PT ;  /* 0x00007200ff007a0c */ /* 0x000fe40003f25270 */
[----:B------:R-:W-:Y:S02]  /*13a0*/  ISETP.GE.U32.AND P3, PT, R2, R11, PT ;  /* 0x0000000b0200720c */ /* 0x000fe40003f66070 */
[----:B------:R-:W-:-:S04]  /*13b0*/  LOP3.LUT R2, R22, c[0x0][0x1c8], RZ, 0x3c, !PT ;  /* 0x0000720016027a12 */ /* 0x000fc800078e3cff */
        /* <DEDUP_REMOVED lines=29> */
.L_x_1350:
[----:B------:R1:W5:Y:S01]  /*1590*/  @P4 LDG.E R23, [R120.64] ;  /* 0x0000000678174981 */ /* 0x000362000c1e1900 */
[----:B------:R-:W-:Y:S01]  /*15a0*/  ISETP.NE.AND P0, PT, R10, -0x1, PT ;  /* 0xffffffff0a00780c */ /* 0x000fe20003f05270 */
[----:B------:R-:W-:Y:S01]  /*15b0*/  IMAD.MOV.U32 R11, RZ, RZ, 0x2 ;  /* 0x00000002ff0b7424 */ /* 0x000fe200078e00ff */
[----:B------:R-:W-:Y:S01]  /*15c0*/  SHF.R.S32.HI R16, RZ, 0x1f, R144 ;  /* 0x0000001fff107819 */ /* 0x000fe20000011490 */
[----:B------:R-:W-:Y:S01]  /*15d0*/  IMAD.MOV.U32 R7, RZ, RZ, c[0x0][0x230] ;  /* 0x00008c00ff077624 */ /* 0x000fe200078e00ff */
[----:B------:R-:W-:Y:S01]  /*15e0*/  MOV R111, c[0x0][0x230] ;  /* 0x00008c00006f7a02 */ /* 0x000fe20000000f00 */
[----:B------:R-:W-:Y:S01]  /*15f0*/  IMAD.MOV.U32 R110, RZ, RZ, RZ ;  /* 0x000000ffff6e7224 */ /* 0x000fe200078e00ff */
[----:B------:R-:W-:Y:S01]  /*1600*/  LEA.HI R6, R16, R144, RZ, 0x2 ;  /* 0x0000009010067211 */ /* 0x000fe200078f10ff */
[----:B------:R-:W-:Y:S01]  /*1610*/  IMAD.MOV.U32 R106, RZ, RZ, c[0x0][0x198] ;  /* 0x00006600ff6a7624 */ /* 0x000fe200078e00ff */
[----:B------:R-:W-:Y:S01]  /*1620*/  MOV R118, 0x5 ;  /* 0x0000000500767802 */ /* 0x000fe20000000f00 */
[----:B------:R-:W-:Y:S01]  /*1630*/  IMAD.HI.U32 R110, R11, R7, R110 ;  /* 0x000000070b6e7227 */ /* 0x000fe200078e006e */
[----:B------:R-:W-:-:S02]  /*1640*/  SHF.R.S32.HI R72, RZ, 0x2, R6 ;  /* 0x00000002ff487819 */ /* 0x000fc40000011406 */
[----:B------:R-:W-:Y:S01]  /*1650*/  LEA.HI R7, R16, R144, RZ, 0x5 ;  /* 0x0000009010077211 */ /* 0x000fe200078f28ff */
[----:B------:R-:W-:Y:S01]  /*1660*/  @!P0 IMAD R0, R26, c[0x0][0x178], RZ ;  /* 0x00005e001a008a24 */ /* 0x000fe200078e02ff */
[----:B------:R-:W-:Y:S01]  /*1670*/  SHF.R.S32.HI R73, RZ, 0x1f, R72 ;  /* 0x0000001fff497819 */ /* 0x000fe20000011448 */
[----:B------:R-:W-:Y:S01]  /*1680*/  @P0 IMAD.WIDE.U32 R4, R10, c[0x0][0x190], RZ ;  /* 0x000064000a040a25 */ /* 0x000fe200078e00ff */
[----:B------:R-:W-:Y:S02]  /*1690*/  SHF.R.S32.HI R101, RZ, 0x1, R110 ;  /* 0x00000001ff657819 */ /* 0x000fe4000001146e */
[----:B------:R-:W-:Y:S01]  /*16a0*/  SHF.L.U64.HI R165, R106, R118, c[0x0][0x19c] ;  /* 0x000067006aa57619 */ /* 0x000fe20000010276 */
[----:B------:R-:W-:-:S04]  /*16b0*/  @!P0 IMAD.WIDE.U32 R2, R244, c[0x0][0x178], RZ ;  /* 0x00005e00f4028a25 */ /* 0x000fc800078e00ff */
[----:B------:R-:W-:Y:S02]  /*16c0*/  @!P0 IMAD R0, R244, c[0x0][0x17c], R0 ;  /* 0x00005f00f4008a24 */ /* 0x000fe400078e0200 */
[----:B-----5:R-:W-:Y:S02]  /*16d0*/  @P0 IMAD R9, R10, c[0x0][0x194], R5 ;  /* 0x000065000a090a24 */ /* 0x020fe400078e0205 */
[----:B------:R-:W-:Y:S01]  /*16e0*/  @!P0 IMAD.IADD R9, R3, 0x1, R0 ;  /* 0x0000000103098824 */ /* 0x000fe200078e0200 */
[----:B------:R-:W-:Y:S01]  /*16f0*/  LEA.HI R0, R16, R144, RZ, 0x3 ;  /* 0x0000009010007211 */ /* 0x000fe200078f18ff */
[----:B------:R-:W-:Y:S01]  /*1700*/  @P0 IMAD.MOV.U32 R8, RZ, RZ, R4 ;  /* 0x000000ffff080224 */ /* 0x000fe200078e0004 */
[----:B------:R-:W-:Y:S01]  /*1710*/  LOP3.LUT R4, R6, 0xfffffffc, RZ, 0xc0, !PT ;  /* 0xfffffffc06047812 */ /* 0x000fe200078ec0ff */
[----:B------:R-:W-:Y:S01]  /*1720*/  @!P0 IMAD.MOV.U32 R8, RZ, RZ, R2 ;  /* 0x000000ffff088224 */ /* 0x000fe200078e0002 */
[----:B------:R-:W-:Y:S01]  /*1730*/  SHF.R.S32.HI R125, RZ, 0x3, R0 ;  /* 0x00000003ff7d7819 */ /* 0x000fe20000011400 */
[----:B------:R-:W-:Y:S01]  /*1740*/  IMAD.WIDE R10, R18, 0x40, R72 ;  /* 0x00000040120a7825 */ /* 0x000fe200078e0248 */
[----:B------:R-:W-:-:S02]  /*1750*/  LEA.HI R2, R6, R72, RZ, 0x1 ;  /* 0x0000004806027211 */ /* 0x000fc400078f08ff */
[----:B------:R-:W-:Y:S01]  /*1760*/  LOP3.LUT R0, R0, 0xfffffff8, RZ, 0xc0, !PT ;  /* 0xfffffff800007812 */ /* 0x000fe200078ec0ff */
[----:B------:R-:W-:Y:S01]  /*1770*/  IMAD.SHL.U32 R3, R125, 0x40, RZ ;  /* 0x000000407d037824 */ /* 0x000fe200078e00ff */
[-C--:B------:R-:W-:Y:S01]  /*1780*/  LEA.HI R16, R16, R144.reuse, RZ, 0x4 ;  /* 0x0000009010107211 */ /* 0x080fe200078f20ff */
[----:B------:R-:W-:Y:S01]  /*1790*/  IMAD.IADD R18, R144, 0x1, -R4 ;  /* 0x0000000190127824 */ /* 0x000fe200078e0a04 */
[----:B------:R-:W-:Y:S01]  /*17a0*/  LOP3.LUT R4, R2, 0x7fffffe, RZ, 0xc0, !PT ;  /* 0x07fffffe02047812 */ /* 0x000fe200078ec0ff */
[----:B------:R-:W-:Y:S01]  /*17b0*/  IMAD.MOV.U32 R38, RZ, RZ, 0x10 ;  /* 0x00000010ff267424 */ /* 0x000fe200078e00ff */
[----:B------:R-:W-:Y:S01]  /*17c0*/  IADD3 R5, -R0, R144, RZ ;  /* 0x0000009000057210 */ /* 0x000fe20007ffe1ff */
[----:B------:R-:W-:Y:S01]  /*17d0*/  IMAD.SHL.U32 R132, R18, 0x8, RZ ;  /* 0x0000000812847824 */ /* 0x000fe200078e00ff */
[----:B------:R-:W-:Y:S01]  /*17e0*/  LOP3.LUT R0, R3, 0xc0, RZ, 0xc0, !PT ;  /* 0x000000c003007812 */ /* 0x000fe200078ec0ff */
[----:B------:R-:W-:Y:S01]  /*17f0*/  IMAD.IADD R3, R72, 0x1, -R4 ;  /* 0x0000000148037824 */ /* 0x000fe200078e0a04 */
[----:B------:R-:W-:Y:S01]  /*1800*/  SHF.R.S32.HI R2, RZ, 0x5, R7 ;  /* 0x00000005ff027819 */ /* 0x000fe20000011407 */
[----:B------:R-:W-:Y:S01]  /*1810*/  IMAD.SHL.U32 R154, R106, 0x20, RZ ;  /* 0x000000206a9a7824 */ /* 0x000fe200078e00ff */
[----:B------:R-:W-:-:S02]  /*1820*/  LOP3.LUT R6, R0, 0x18, R132, 0xf8, !PT ;  /* 0x0000001800067812 */ /* 0x000fc400078ef884 */
[----:B------:R-:W-:Y:S01]  /*1830*/  SHF.R.U32.HI R4, RZ, 0x3, R0 ;  /* 0x00000003ff047819 */ /* 0x000fe20000011600 */
[----:B------:R-:W-:Y:S01]  /*1840*/  IMAD R7, R2, 0x8, R3 ;  /* 0x0000000802077824 */ /* 0x000fe200078e0203 */
[----:B------:R-:W-:Y:S01]  /*1850*/  LOP3.LUT R3, R16, 0xfffffff0, RZ, 0xc0, !PT ;  /* 0xfffffff010037812 */ /* 0x000fe200078ec0ff */
[----:B------:R-:W-:Y:S01]  /*1860*/  IMAD R0, R20, c[0x0][0x1b8], RZ ;  /* 0x00006e0014007a24 */ /* 0x000fe200078e02ff */
[----:B------:R-:W-:Y:S02]  /*1870*/  LOP3.LUT R4, R6, R4, RZ, 0x3c, !PT ;  /* 0x0000000406047212 */ /* 0x000fe400078e3cff */
[----:B------:R-:W-:Y:S01]  /*1880*/  LEA.HI R19, R5, R5, RZ, 0x1 ;  /* 0x0000000505137211 */ /* 0x000fe200078f08ff */
[----:B------:R-:W-:Y:S01]  /*1890*/  IMAD.IADD R122, R144, 0x1, -R3 ;  /* 0x00000001907a7824 */ /* 0x000fe200078e0a03 */
[----:B------:R-:W-:Y:S01]  /*18a0*/  SHF.R.S32.HI R133, RZ, 0x1f, R132 ;  /* 0x0000001fff857819 */ /* 0x000fe20000011484 */
[----:B------:R-:W-:Y:S01]  /*18b0*/  IMAD.U32 R185, R7, 0x20, R4 ;  /* 0x0000002007b97824 */ /* 0x000fe200078e0004 */
[----:B------:R-:W-:Y:S01]  /*18c0*/  LOP3.LUT R2, R19, 0xfffffffe, RZ, 0xc0, !PT ;  /* 0xfffffffe13027812 */ /* 0x000fe200078ec0ff */
[----:B------:R-:W-:Y:S01]  /*18d0*/  IMAD R16, R17, c[0x0][0x1bc], R0 ;  /* 0x00006f0011107a24 */ /* 0x000fe200078e0200 */
[----:B------:R-:W-:-:S02]  /*18e0*/  LEA.HI R124, R122, R122, RZ, 0x1 ;  /* 0x0000007a7a7c7211 */ /* 0x000fc400078f08ff */
[----:B------:R-:W-:Y:S02]  /*18f0*/  IADD3 R4, P1, R132, R8, RZ ;  /* 0x0000000884047210 */ /* 0x000fe40007f3e0ff */
[--C-:B------:R-:W-:Y:S02]  /*1900*/  SHF.R.S32.HI R7, RZ, 0x1, R124.reuse ;  /* 0x00000001ff077819 */ /* 0x100fe4000001147c */
[----:B------:R-:W-:Y:S02]  /*1910*/  SHF.R.S32.HI R0, RZ, 0x1f, R124 ;  /* 0x0000001fff007819 */ /* 0x000fe4000001147c */
[----:B------:R-:W-:Y:S01]  /*1920*/  IADD3 R138, R5, -R2, RZ ;  /* 0x80000002058a7210 */ /* 0x000fe20007ffe0ff */
[----:B------:R-:W-:Y:S01]  /*1930*/  IMAD.X R5, R133, 0x1, R9, P1 ;  /* 0x0000000185057824 */ /* 0x000fe200008e0609 */
[----:B------:R-:W-:Y:S01]  /*1940*/  LEA.HI R6, R0, R7, RZ, 0x2 ;  /* 0x0000000700067211 */ /* 0x000fe200078f10ff */
[----:B------:R-:W-:Y:S01]  /*1950*/  IMAD R0, R11, c[0x0][0x190], RZ ;  /* 0x000064000b007a24 */ /* 0x000fe200078e02ff */
[----:B------:R-:W-:Y:S01]  /*1960*/  IADD3 R2, P0, R132, R12, RZ ;  /* 0x0000000c84027210 */ /* 0x000fe20007f1e0ff */
[----:B------:R-:W-:Y:S01]  /*1970*/  IMAD.MOV.U32 R11, RZ, RZ, c[0x0][0x1a0] ;  /* 0x00006800ff0b7624 */ /* 0x000fe200078e00ff */
[----:B------:R-:W-:Y:S01]  /*1980*/  LOP3.LUT R6, R6, 0xfffffffc, RZ, 0xc0, !PT ;  /* 0xfffffffc06067812 */ /* 0x000fe200078ec0ff */
[----:B------:R-:W-:Y:S01]  /*1990*/  IMAD R9, R10, c[0x0][0x194], R0 ;  /* 0x000065000a097a24 */ /* 0x000fe200078e0200 */
[----:B------:R-:W-:Y:S01]  /*19a0*/  SHF.R.S32.HI R0, RZ, 0x1f, R22 ;  /* 0x0000001fff007819 */ /* 0x000fe20000011416 */
[----:B------:R-:W-:Y:S01]  /*19b0*/  IMAD.X R3, R133, 0x1, R15, P0 ;  /* 0x0000000185037824 */ /* 0x000fe200000e060f */
[----:B------:R-:W-:Y:S01]  /*19c0*/  IADD3 R8, P0, R72, R14, RZ ;  /* 0x0000000e48087210 */ /* 0x000fe20007f1e0ff */
[----:B------:R-:W-:Y:S01]  /*19d0*/  IMAD.IADD R130, R7, 0x1, -R6 ;  /* 0x0000000107827824 */ /* 0x000fe200078e0a06 */
[----:B------:R-:W-:Y:S01]  /*19e0*/  SHF.R.S32.HI R131, RZ, 0x1, R19 ;  /* 0x00000001ff837819 */ /* 0x000fe20000011413 */
[----:B------:R-:W-:-:S02]  /*19f0*/  IMAD R0, R0, c[0x0][0x1a8], RZ ;  /* 0x00006a0000007a24 */ /* 0x000fc400078e02ff */
[----:B------:R-:W-:Y:S01]  /*1a00*/  IMAD.WIDE.U32 R2, R17, c[0x0][0x1b8], R2 ;  /* 0x00006e0011027a25 */ /* 0x000fe200078e0002 */
[----:B------:R-:W-:-:S03]  /*1a10*/  LOP3.LUT P1, RZ, R130, 0x2, RZ, 0xc0, !PT ;  /* 0x0000000282ff7812 */ /* 0x000fc6000782c0ff */
[----:B------:R-:W-:Y:S01]  /*1a20*/  IMAD R6, R22, c[0x0][0x1ac], R0 ;  /* 0x00006b0016067a24 */ /* 0x000fe200078e0200 */
[----:B------:R-:W-:Y:S01]  /*1a30*/  SHF.R.S32.HI R0, RZ, 0x1f, R90 ;  /* 0x0000001fff007819 */ /* 0x000fe2000001145a */
[----:B------:R-:W-:Y:S01]  /*1a40*/  IMAD.WIDE.U32 R4, R10, c[0x0][0x190], R4 ;  /* 0x000064000a047a25 */ /* 0x000fe200078e0004 */
[----:B------:R-:W-:Y:S02]  /*1a50*/  IADD3 R3, R3, R16, RZ ;  /* 0x0000001003037210 */ /* 0x000fe40007ffe0ff */
[----:B------:R-:W-:Y:S01]  /*1a60*/  LEA.HI R0, R0, R90, RZ, 0x8 ;  /* 0x0000005a00007211 */ /* 0x000fe200078f40ff */
[----:B------:R-:W-:Y:S01]  /*1a70*/  IMAD.X R10, R73, 0x1, R21, P0 ;  /* 0x00000001490a7824 */ /* 0x000fe200000e0615 */
[----:B------:R-:W-:Y:S01]  /*1a80*/  SEL R38, R38, 0xfffffff0, !P1 ;  /* 0xfffffff026267807 */ /* 0x000fe20004800000 */
[----:B------:R-:W-:Y:S01]  /*1a90*/  IMAD.WIDE.U32 R152, R8, c[0x0][0x1a0], R2 ;  /* 0x0000680008987a25 */ /* 0x000fe200078e0002 */
[----:B------:R-:W-:Y:S02]  /*1aa0*/  SHF.R.S32.HI R3, RZ, 0x8, R0 ;  /* 0x00000008ff037819 */ /* 0x000fe40000011400 */
[----:B------:R-:W-:Y:S01]  /*1ab0*/  SHF.L.U64.HI R2, R11, R118, c[0x0][0x1a4] ;  /* 0x000069000b027619 */ /* 0x000fe20000010276 */
[----:B------:R-:W-:Y:S01]  /*1ac0*/  IMAD.IADD R5, R5, 0x1, R9 ;  /* 0x0000000105057824 */ /* 0x000fe200078e0209 */
[----:B------:R-:W-:Y:S01]  /*1ad0*/  IADD3 R2, P0, R132, R24, RZ ;  /* 0x0000001884027210 */ /* 0x000fe20007f1e0ff */
[----:B------:R-:W-:Y:S01]  /*1ae0*/  IMAD R10, R10, c[0x0][0x1a0], RZ ;  /* 0x000068000a0a7a24 */ /* 0x000fe200078e02ff */
[----:B------:R-:W-:Y:S01]  /*1af0*/  IMNMX R89, R243, R3, !PT ;  /* 0x00000003f3597217 */ /* 0x000fe20007800200 */
[----:B------:R-:W-:Y:S01]  /*1b00*/  IMAD.WIDE.U32 R102, R22, c[0x0][0x1a8], R4 ;  /* 0x00006a0016667a25 */ /* 0x000fe200078e0004 */
[----:B------:R-:W-:-:S03]  /*1b10*/  SHF.L.U32 R0, R18, 0x2, RZ ;  /* 0x0000000212007819 */ /* 0x000fc600000006ff */
[----:B------:R-:W-:Y:S01]  /*1b20*/  IMAD.X R3, R133, 0x1, R25, P0 ;  /* 0x0000000185037824 */ /* 0x000fe200000e0619 */
[----:B------:R-:W-:Y:S01]  /*1b30*/  ISETP.GT.AND P0, PT, R216, R89, PT ;  /* 0x00000059d800720c */ /* 0x000fe20003f04270 */
[----:B------:R-:W-:Y:S02]  /*1b40*/  IMAD R4, R73, c[0x0][0x198], RZ ;  /* 0x0000660049047a24 */ /* 0x000fe400078e02ff */
[C---:B------:R-:W-:Y:S02]  /*1b50*/  IMAD R114, R72.reuse, R101, R0 ;  /* 0x0000006548727224 */ /* 0x040fe400078e0200 */
[----:B------:R-:W-:Y:S02]  /*1b60*/  IMAD R4, R72, c[0x0][0x19c], R4 ;  /* 0x0000670048047a24 */ /* 0x000fe400078e0204 */
[--C-:B------:R-:W-:Y:S01]  /*1b70*/  IMAD.IADD R123, R0, 0x1, R114.reuse ;  /* 0x00000001007b7824 */ /* 0x100fe200078e0272 */
[----:B------:R-:W-:Y:S01]  /*1b80*/  SHF.R.S32.HI R126, RZ, 0x1f, R114 ;  /* 0x0000001fff7e7819 */ /* 0x000fe20000011472 */
[----:B------:R-:W-:-:S03]  /*1b90*/  IMAD.WIDE.U32 R104, R72, c[0x0][0x198], R2 ;  /* 0x0000660048687a25 */ /* 0x000fc600078e0002 */
[----:B------:R-:W-:Y:S01]  /*1ba0*/  SHF.R.S32.HI R127, RZ, 0x1f, R123 ;  /* 0x0000001fff7f7819 */ /* 0x000fe2000001147b */
[----:B------:R-:W-:Y:S01]  /*1bb0*/  IMAD R10, R8, c[0x0][0x1a4], R10 ;  /* 0x00006900080a7a24 */ /* 0x000fe200078e020a */
[----:B------:R-:W-:Y:S01]  /*1bc0*/  IADD3 R115, R105, R4, RZ ;  /* 0x0000000469737210 */ /* 0x000fe20007ffe0ff */
[----:B------:R-:W-:Y:S02]  /*1bd0*/  IMAD.IADD R119, R103, 0x1, R6 ;  /* 0x0000000167777824 */ /* 0x000fe400078e0206 */
[----:B------:R-:W-:Y:S02]  /*1be0*/  IMAD.IADD R155, R153, 0x1, R10 ;  /* 0x00000001999b7824 */ /* 0x000fe400078e020a */
[----:B------:R-:W-:Y:S01]  /*1bf0*/  @!P4 IMAD.MOV.U32 R23, RZ, RZ, RZ ;  /* 0x000000ffff17c224 */ /* 0x000fe200078e00ff */
[----:B------:R-:W-:Y:S05]  /*1c00*/  @!P0 BRA `(.L_x_1352) ;  /* 0x00006de000008947 */ /* 0x000fea0003800000 */
[----:B-1----:R-:W-:Y:S01]  /*1c10*/  IMAD R6, R26, c[0x0][0x280], RZ ;  /* 0x0000a0001a067a24 */ /* 0x002fe200078e02ff */
[----:B------:R-:W-:Y:S01]  /*1c20*/  SHF.R.S32.HI R9, RZ, 0x1f, R13 ;  /* 0x0000001fff097819 */ /* 0x000fe2000001140d */
[C---:B------:R-:W-:Y:S01]  /*1c30*/  IMAD.WIDE.U32 R4, R244.reuse, c[0x0][0x280], R132 ;  /* 0x0000a000f4047a25 */ /* 0x040fe200078e0084 */
[--C-:B------:R-:W-:Y:S01]  /*1c40*/  IADD3 R0, P1, P0, R13, R72, -R90.reuse ;  /* 0x000000480d007210 */ /* 0x100fe2000783e85a */
[----:B------:R-:W-:Y:S01]  /*1c50*/  UMOV UR12, 0x40 ;  /* 0x00000040000c7882 */ /* 0x000fe20000000000 */
[----:B------:R-:W-:Y:S01]  /*1c60*/  SHF.R.S32.HI R8, RZ, 0x1f, R90 ;  /* 0x0000001fff087819 */ /* 0x000fe2000001145a */
[----:B------:R-:W-:Y:S01]  /*1c70*/  IMAD R6, R244, c[0x0][0x284], R6 ;  /* 0x0000a100f4067a24 */ /* 0x000fe200078e0206 */
[----:B------:R-:W-:Y:S01]  /*1c80*/  ULDC.64 UR4, c[0x0][0x1a0] ;  /* 0x0000680000047ab9 */ /* 0x000fe20000000a00 */
[----:B------:R-:W-:Y:S01]  /*1c90*/  IMAD R7, R26, c[0x0][0x278], RZ ;  /* 0x00009e001a077a24 */ /* 0x000fe200078e02ff */
[----:B------:R-:W-:Y:S01]  /*1ca0*/  UIMAD UR19, UR12, UR5, URZ ;  /* 0x000000050c1372a4 */ /* 0x000fe2000f8e023f */
[----:B------:R-:W-:Y:S01]  /*1cb0*/  IMAD.IADD R5, R5, 0x1, R6 ;  /* 0x0000000105057824 */ /* 0x000fe200078e0206 */
[----:B------:R-:W-:Y:S01]  /*1cc0*/  IADD3.X R6, R9, R73, ~R8, P1, P0 ;  /* 0x0000004909067210 */ /* 0x000fe20000fe0c08 */
[----:B------:R-:W-:Y:S01]  /*1cd0*/  IMAD.WIDE.U32 R2, R244, c[0x0][0x278], R132 ;  /* 0x00009e00f4027a25 */ /* 0x000fe200078e0084 */
[----:B------:R-:W-:Y:S01]  /*1ce0*/  UMOV UR13, 0x80 ;  /* 0x00000080000d7882 */ /* 0x000fe20000000000 */
[----:B------:R-:W-:Y:S01]  /*1cf0*/  LOP3.LUT R188, R188, 0xfffffffb, RZ, 0xc0, !PT ;  /* 0xfffffffbbcbc7812 */ /* 0x000fe200078ec0ff */
[----:B------:R-:W-:Y:S01]  /*1d00*/  UIMAD UR18, UR13, UR5, URZ ;  /* 0x000000050d1272a4 */ /* 0x000fe2000f8e023f */
[----:B------:R-:W-:Y:S01]  /*1d10*/  IMAD R7, R244, c[0x0][0x27c], R7 ;  /* 0x00009f00f4077a24 */ /* 0x000fe200078e0207 */
[----:B------:R-:W-:Y:S01]  /*1d20*/  UMOV UR11, 0xc0 ;  /* 0x000000c0000b7882 */ /* 0x000fe20000000000 */
[----:B------:R-:W-:Y:S01]  /*1d30*/  IMAD.WIDE.U32 R8, R11, 0x40, RZ ;  /* 0x000000400b087825 */ /* 0x000fe200078e00ff */
[----:B------:R-:W-:Y:S01]  /*1d40*/  UMOV UR10, 0x140 ;  /* 0x00000140000a7882 */ /* 0x000fe20000000000 */
[----:B------:R-:W-:Y:S01]  /*1d50*/  IADD3 R88, R72, 0x20, RZ ;  /* 0x0000002048587810 */ /* 0x000fe20007ffe0ff */
[----:B------:R-:W-:Y:S01]  /*1d60*/  UMOV UR9, 0x180 ;  /* 0x0000018000097882 */ /* 0x000fe20000000000 */
[----:B------:R-:W-:Y:S01]  /*1d70*/  IMAD.IADD R3, R3, 0x1, R7 ;  /* 0x0000000103037824 */ /* 0x000fe200078e0207 */
[----:B------:R-:W-:Y:S01]  /*1d80*/  UMOV UR8, 0x1c0 ;  /* 0x000001c000087882 */ /* 0x000fe20000000000 */
[C---:B------:R-:W-:Y:S01]  /*1d90*/  IMAD R7, R6.reuse, c[0x0][0x290], RZ ;  /* 0x0000a40006077a24 */ /* 0x040fe200078e02ff */
[----:B------:R-:W-:Y:S01]  /*1da0*/  UIMAD UR16, UR11, UR5, URZ ;  /* 0x000000050b1072a4 */ /* 0x000fe2000f8e023f */
[----:B------:R-:W-:Y:S01]  /*1db0*/  IMAD R6, R6, c[0x0][0x288], RZ ;  /* 0x0000a20006067a24 */ /* 0x000fe200078e02ff */
[----:B------:R-:W-:Y:S01]  /*1dc0*/  UIMAD UR15, UR10, UR5, URZ ;  /* 0x000000050a0f72a4 */ /* 0x000fe2000f8e023f */
[C---:B------:R-:W-:Y:S01]  /*1dd0*/  IMAD R7, R0.reuse, c[0x0][0x294], R7 ;  /* 0x0000a50000077a24 */ /* 0x040fe200078e0207 */
[----:B------:R-:W-:Y:S01]  /*1de0*/  UIMAD UR14, UR9, UR5, URZ ;  /* 0x00000005090e72a4 */ /* 0x000fe2000f8e023f */
[----:B------:R-:W-:Y:S01]  /*1df0*/  IMAD.WIDE.U32 R4, R0, c[0x0][0x290], R4 ;  /* 0x0000a40000047a25 */ /* 0x000fe200078e0004 */
[----:B------:R-:W-:Y:S01]  /*1e00*/  UIMAD UR26, UR8, UR5, URZ ;  /* 0x00000005081a72a4 */ /* 0x000fe2000f8e023f */
[----:B------:R-:W-:Y:S01]  /*1e10*/  IADD3 R87, R72, 0x40, RZ ;  /* 0x0000004048577810 */ /* 0x000fe20007ffe0ff */
[----:B------:R-:W-:Y:S01]  /*1e20*/  UIMAD.WIDE.U32 UR32, UR11, UR4, URZ ;  /* 0x000000040b2072a5 */ /* 0x000fe2000f8e003f */
[C---:B------:R-:W-:Y:S01]  /*1e30*/  IMAD R6, R0.reuse, c[0x0][0x28c], R6 ;  /* 0x0000a30000067a24 */ /* 0x040fe200078e0206 */
[----:B------:R-:W-:Y:S01]  /*1e40*/  ULDC UR5, c[0x0][0x294] ;  /* 0x0000a50000057ab9 */ /* 0x000fe20000000800 */
[----:B------:R-:W-:Y:S01]  /*1e50*/  IMAD.WIDE.U32 R2, R0, c[0x0][0x288], R2 ;  /* 0x0000a20000027a25 */ /* 0x000fe200078e0002 */
[----:B------:R-:W-:Y:S01]  /*1e60*/  IADD3 R0, R9, UR19, RZ ;  /* 0x0000001309007c10 */ /* 0x000fe2000fffe0ff */
[----:B------:R-:W-:Y:S01]  /*1e70*/  UIMAD.WIDE.U32 UR30, UR10, UR4, URZ ;  /* 0x000000040a1e72a5 */ /* 0x000fe2000f8e003f */
[----:B------:R-:W-:Y:S01]  /*1e80*/  IADD3 R86, R72, 0x60, RZ ;  /* 0x0000006048567810 */ /* 0x000fe20007ffe0ff */
[----:B------:R-:W-:Y:S01]  /*1e90*/  IMAD.IADD R3, R3, 0x1, R6 ;  /* 0x0000000103037824 */ /* 0x000fe200078e0206 */
[----:B------:R-:W-:Y:S01]  /*1ea0*/  SHF.L.U64.HI R100, R8, 0x1, R0 ;  /* 0x0000000108647819 */ /* 0x000fe20000010200 */
[----:B------:R-:W-:Y:S01]  /*1eb0*/  IMAD R0, R20, c[0x0][0x298], RZ ;  /* 0x0000a60014007a24 */ /* 0x000fe200078e02ff */
[----:B------:R-:W-:Y:S01]  /*1ec0*/  UIMAD.WIDE.U32 UR28, UR9, UR4, URZ ;  /* 0x00000004091c72a5 */ /* 0x000fe2000f8e003f */
[C---:B------:R-:W-:Y:S01]  /*1ed0*/  IMAD.WIDE.U32 R2, R17.reuse, c[0x0][0x298], R2 ;  /* 0x0000a60011027a25 */ /* 0x040fe200078e0002 */
[----:B------:R-:W-:Y:S01]  /*1ee0*/  ULDC UR17, c[0x0][0x19c] ;  /* 0x0000670000117ab9 */ /* 0x000fe20000000800 */
[----:B------:R-:W-:Y:S01]  /*1ef0*/  IADD3 R85, R72, 0x80, RZ ;  /* 0x0000008048557810 */ /* 0x000fe20007ffe0ff */
[----:B------:R-:W-:Y:S01]  /*1f00*/  UIMAD UR11, UR11, UR5, URZ ;  /* 0x000000050b0b72a4 */ /* 0x000fe2000f8e023f */
        /* <DEDUP_REMOVED lines=21> */
[----:B------:R-:W-:Y:S01]  /*2060*/  LEA R63, P1, R4, c[0x0][0x270], 0x1 ;  /* 0x00009c00043f7a11 */ /* 0x000fe200078208ff */
[----:B------:R-:W-:Y:S01]  /*2070*/  IMAD.IADD R0, R5, 0x1, R6 ;  /* 0x0000000105007824 */ /* 0x000fe200078e0206 */
[----:B------:R-:W-:Y:S01]  /*2080*/  UIMAD.WIDE.U32 UR34, UR8, UR4, URZ ;  /* 0x00000004082272a5 */ /* 0x000fe2000f8e003f */
[----:B------:R-:W-:Y:S01]  /*2090*/  IMAD.MOV.U32 R2, RZ, RZ, c[0x0][0x290] ;  /* 0x0000a400ff027624 */ /* 0x000fe200078e00ff */
[----:B------:R-:W-:Y:S01]  /*20a0*/  IADD3 R82, R72, 0xe0, RZ ;  /* 0x000000e048527810 */ /* 0x000fe20007ffe0ff */
        /* <DEDUP_REMOVED lines=35> */
[----:B------:R-:W-:Y:S01]  /*22e0*/  SHF.L.U64.HI R116, R113, R116, c[0x0][0x28c] ;  /* 0x0000a30071747619 */ /* 0x000fe20000010274 */
[--C-:B------:R-:W-:Y:S01]  /*22f0*/  IMAD.X R4, R127, 0x1, R3.reuse, P0 ;  /* 0x000000017f047824 */ /* 0x100fe200000e0603 */
[C---:B------:R-:W-:Y:S01]  /*2300*/  SHF.L.U64.HI R117, R113.reuse, R117, c[0x0][0x28c] ;  /* 0x0000a30071757619 */ /* 0x040fe20000010275 */
        /* <DEDUP_REMOVED lines=59> */
.L_x_1406:
        /* <DEDUP_REMOVED lines=17> */
[----:B------:R-:W-:Y:S02]  /*27d0*/  @!P2 IADD3 R12, P1, R63, R135, RZ ;  /* 0x000000873f0ca210 */ /* 0x000fe40007f3e0ff */
[----:B------:R-:W-:Y:S01]  /*27e0*/  @!P2 LEA.HI.X R11, R2, R56, R3, 0x1, P0 ;  /* 0x00000038020ba211 */ /* 0x000fe200000f0c03 */
[----:B------:R-:W-:Y:S01]  /*27f0*/  IMAD.MOV.U32 R3, RZ, RZ, R62 ;  /* 0x000000ffff037224 */ /* 0x000fe200078e003e */
[C---:B------:R-:W-:Y:S01]  /*2800*/  ISETP.GE.OR P0, PT, R85.reuse, R14, P4 ;  /* 0x0000000e5500720c */ /* 0x040fe20002706670 */
[C---:B------:R-:W-:Y:S01]  /*2810*/  @!P2 IMAD.X R13, R62.reuse, 0x1, R96, P1 ;  /* 0x000000013e0da824 */ /* 0x040fe200008e0660 */
        /* <DEDUP_REMOVED lines=24> */
[C---:B------:R-:W-:Y:S02]  /*29a0*/  ISETP.GE.OR P0, PT, R83.reuse, R14, P1 ;  /* 0x0000000e5300720c */ /* 0x040fe40000f06670 */
[C---:B------:R-:W-:Y:S02]  /*29b0*/  LOP3.LUT P4, RZ, R188.reuse, 0x2, RZ, 0xc0, !PT ;  /* 0x00000002bcff7812 */ /* 0x040fe4000788c0ff */
        /* <DEDUP_REMOVED lines=102> */
.L_x_1356:
[----:B------:R-:W-:Y:S05]  /*3020*/  BSYNC B0 ;  /* 0x0000000000007941 */ /* 0x000fea0003800000 */
.L_x_1355:
        /* <DEDUP_REMOVED lines=57> */
.L_x_1358:
[----:B------:R-:W-:Y:S05]  /*33c0*/  BSYNC B0 ;  /* 0x0000000000007941 */ /* 0x000fea0003800000 */
.L_x_1357:
        /* <DEDUP_REMOVED lines=57> */
.L_x_1360:
[----:B------:R-:W-:Y:S05]  /*3760*/  BSYNC B0 ;  /* 0x0000000000007941 */ /* 0x000fea0003800000 */
.L_x_1359:
        /* <DEDUP_REMOVED lines=65> */
.L_x_1362:
[----:B------:R-:W-:Y:S05]  /*3b80*/  BSYNC B0 ;  /* 0x0000000000007941 */ /* 0x000fea0003800000 */
.L_x_1361:
        /* <DEDUP_REMOVED lines=59> */
.L_x_1364:
[----:B------:R-:W-:Y:S05]  /*3f40*/  BSYNC B0 ;  /* 0x0000000000007941 */ /* 0x000fea0003800000 */
.L_x_1363:
        /* <DEDUP_REMOVED lines=65> */
.L_x_1366:
[----:B------:R-:W-:Y:S05]  /*4360*/  BSYNC B0 ;  /* 0x0000000000007941 */ /* 0x000fea0003800000 */
.L_x_1365:
        /* <DEDUP_REMOVED lines=65> */
.L_x_1368:
[----:B------:R-:W-:Y:S05]  /*4780*/  BSYNC B0 ;  /* 0x0000000000007941 */ /* 0x000fea0003800000 */
.L_x_1367:
        /* <DEDUP_REMOVED lines=67> */
.L_x_1370:
[----:B------:R-:W-:Y:S05]  /*4bc0*/  BSYNC B0 ;  /* 0x0000000000007941 */ /* 0x000fea0003800000 */
.L_x_1369:
        /* <DEDUP_REMOVED lines=12> */
.L_x_1354:
        /* <DEDUP_REMOVED lines=91> */
.L_x_1375:
[----:B------:R-:W-:Y:S05]  /*5240*/  BSYNC B0 ;  /* 0x0000000000007941 */ /* 0x000fea0003800000 */
.L_x_1374:
[----:B--2---:R-:W-:Y:S02]  /*5250*/  MOV R2, R52 ;  /* 0x0000003400027202 */ /* 0x004fe40000000f00 */
[----:B------:R-:W-:Y:S05]  /*5260*/  MOV R3, R53 ;  /* 0x0000003500037202 */ /* 0x000fea0000000f00 */
[----:B-----5:R2:W-:Y:S02]  /*5270*/  STG.E.128 [R2.64], R28 ;  /* 0x0000001c02007986 */ /* 0x0205e4000c101d06 */
.L_x_1373:
[----:B------:R-:W-:Y:S05]  /*5280*/  BSYNC B1 ;  /* 0x0000000000017941 */ /* 0x000fea0003800000 */
.L_x_1372:
        /* <DEDUP_REMOVED lines=88> */
.L_x_1379:
[----:B------:R-:W-:Y:S05]  /*5810*/  BSYNC B0 ;  /* 0x0000000000007941 */ /* 0x000fea0003800000 */
.L_x_1378:
[C---:B--2---:R-:W-:Y:S04]  /*5820*/  LEA R2, P0, R154.reuse, R52, 0x1 ;  /* 0x000000349a027211 */ /* 0x044fe800078008ff */
[----:B------:R-:W-:Y:S05]  /*5830*/  LEA.HI.X R3, R154, R53, R165, 0x1, P0 ;  /* 0x000000359a037211 */ /* 0x000fea00000f0ca5 */
[----:B-----5:R2:W-:Y:S04]  /*5840*/  STG.E.128 [R2.64], R28 ;  /* 0x0000001c02007986 */ /* 0x0205e8000c101d06 */
.L_x_1377:
[----:B------:R-:W-:Y:S05]  /*5850*/  BSYNC B1 ;  /* 0x0000000000017941 */ /* 0x000fea0003800000 */
.L_x_1376:
        /* <DEDUP_REMOVED lines=88> */
.L_x_1383:
[----:B------:R-:W-:Y:S05]  /*5de0*/  BSYNC B0 ;  /* 0x0000000000007941 */ /* 0x000fea0003800000 */
.L_x_1382:
[C---:B--2---:R-:W-:Y:S04]  /*5df0*/  LEA R2, P0, R106.reuse, R52, 0x1 ;  /* 0x000000346a027211 */ /* 0x044fe800078008ff */
[----:B------:R-:W-:Y:S05]  /*5e00*/  LEA.HI.X R3, R106, R53, R80, 0x1, P0 ;  /* 0x000000356a037211 */ /* 0x000fea00000f0c50 */
[----:B-----5:R2:W-:Y:S04]  /*5e10*/  STG.E.128 [R2.64], R28 ;  /* 0x0000001c02007986 */ /* 0x0205e8000c101d06 */
.L_x_1381:
[----:B------:R-:W-:Y:S05]  /*5e20*/  BSYNC B1 ;  /* 0x0000000000017941 */ /* 0x000fea0003800000 */
.L_x_1380:
        /* <DEDUP_REMOVED lines=92> */
.L_x_1387:
[----:B------:R-:W-:Y:S05]  /*63f0*/  BSYNC B0 ;  /* 0x0000000000007941 */ /* 0x000fea0003800000 */
.L_x_1386:
[----:B------:R-:W-:Y:S02]  /*6400*/  MOV R0, 0xc0 ;  /* 0x000000c000007802 */ /* 0x000fe40000000f00 */
[----:B--2---:R-:W-:Y:S02]  /*6410*/  MOV R2, R52 ;  /* 0x0000003400027202 */ /* 0x004fe40000000f00 */
[----:B------:R-:W-:Y:S05]  /*6420*/  MOV R3, R53 ;  /* 0x0000003500037202 */ /* 0x000fea0000000f00 */
[C---:B------:R-:W-:Y:S04]  /*6430*/  IMAD.WIDE.U32 R2, R0.reuse, c[0x0][0x198], R2 ;  /* 0x0000660000027a25 */ /* 0x040fe800078e0002 */
[----:B------:R-:W-:Y:S05]  /*6440*/  IMAD R0, R0, c[0x0][0x19c], RZ ;  /* 0x0000670000007a24 */ /* 0x000fea00078e02ff */
[----:B------:R-:W-:Y:S05]  /*6450*/  IADD3 R3, R3, R0, RZ ;  /* 0x0000000003037210 */ /* 0x000fea0007ffe0ff */
[----:B-----5:R2:W-:Y:S02]  /*6460*/  STG.E.128 [R2.64], R8 ;  /* 0x0000000802007986 */ /* 0x0205e4000c101d06 */
.L_x_1385:
[----:B------:R-:W-:Y:S05]  /*6470*/  BSYNC B1 ;  /* 0x0000000000017941 */ /* 0x000fea0003800000 */
.L_x_1384:
        /* <DEDUP_REMOVED lines=91> */
.L_x_1391:
[----:B------:R-:W-:Y:S05]  /*6a30*/  BSYNC B0 ;  /* 0x0000000000007941 */ /* 0x000fea0003800000 */
.L_x_1390:
[C---:B--2---:R-:W-:Y:S04]  /*6a40*/  LEA R2, P0, R108.reuse, R52, 0x1 ;  /* 0x000000346c027211 */ /* 0x044fe800078008ff */
[----:B------:R-:W-:Y:S05]  /*6a50*/  LEA.HI.X R3, R108, R53, R81, 0x1, P0 ;  /* 0x000000356c037211 */ /* 0x000fea00000f0c51 */
[----:B-----5:R2:W-:Y:S04]  /*6a60*/  STG.E.128 [R2.64], R8 ;  /* 0x0000000802007986 */ /* 0x0205e8000c101d06 */
.L_x_1389:
[----:B------:R-:W-:Y:S05]  /*6a70*/  BSYNC B1 ;  /* 0x0000000000017941 */ /* 0x000fea0003800000 */
.L_x_1388:
        /* <DEDUP_REMOVED lines=92> */
.L_x_1395:
[----:B------:R-:W-:Y:S05]  /*7040*/  BSYNC B0 ;  /* 0x0000000000007941 */ /* 0x000fea0003800000 */
.L_x_1394:
[----:B------:R-:W-:Y:S02]  /*7050*/  MOV R0, 0x140 ;  /* 0x0000014000007802 */ /* 0x000fe40000000f00 */
[----:B--2---:R-:W-:Y:S02]  /*7060*/  MOV R2, R52 ;  /* 0x0000003400027202 */ /* 0x004fe40000000f00 */
[----:B------:R-:W-:Y:S05]  /*7070*/  MOV R3, R53 ;  /* 0x0000003500037202 */ /* 0x000fea0000000f00 */
[C---:B------:R-:W-:Y:S04]  /*7080*/  IMAD.WIDE.U32 R2, R0.reuse, c[0x0][0x198], R2 ;  /* 0x0000660000027a25 */ /* 0x040fe800078e0002 */
[----:B------:R-:W-:Y:S05]  /*7090*/  IMAD R0, R0, c[0x0][0x19c], RZ ;  /* 0x0000670000007a24 */ /* 0x000fea00078e02ff */
[----:B------:R-:W-:Y:S05]  /*70a0*/  IADD3 R3, R3, R0, RZ ;  /* 0x0000000003037210 */ /* 0x000fea0007ffe0ff */
[----:B-----5:R2:W-:Y:S02]  /*70b0*/  STG.E.128 [R2.64], R8 ;  /* 0x0000000802007986 */ /* 0x0205e4000c101d06 */
.L_x_1393:
[----:B------:R-:W-:Y:S05]  /*70c0*/  BSYNC B1 ;  /* 0x0000000000017941 */ /* 0x000fea0003800000 */
.L_x_1392:
        /* <DEDUP_REMOVED lines=92> */
.L_x_1399:
[----:B------:R-:W-:Y:S05]  /*7690*/  BSYNC B0 ;  /* 0x0000000000007941 */ /* 0x000fea0003800000 */
.L_x_1398:
[----:B------:R-:W-:Y:S02]  /*76a0*/  MOV R0, 0x180 ;  /* 0x0000018000007802 */ /* 0x000fe40000000f00 */
[----:B--2---:R-:W-:Y:S02]  /*76b0*/  MOV R2, R52 ;  /* 0x0000003400027202 */ /* 0x004fe40000000f00 */
[----:B------:R-:W-:Y:S05]  /*76c0*/  MOV R3, R53 ;  /* 0x0000003500037202 */ /* 0x000fea0000000f00 */
[C---:B------:R-:W-:Y:S04]  /*76d0*/  IMAD.WIDE.U32 R2, R0.reuse, c[0x0][0x198], R2 ;  /* 0x0000660000027a25 */ /* 0x040fe800078e0002 */
[----:B------:R-:W-:Y:S05]  /*76e0*/  IMAD R0, R0, c[0x0][0x19c], RZ ;  /* 0x0000670000007a24 */ /* 0x000fea00078e02ff */
[----:B------:R-:W-:Y:S05]  /*76f0*/  IADD3 R3, R3, R0, RZ ;  /* 0x0000000003037210 */ /* 0x000fea0007ffe0ff */
[----:B-----5:R2:W-:Y:S02]  /*7700*/  STG.E.128 [R2.64], R8 ;  /* 0x0000000802007986 */ /* 0x0205e4000c101d06 */
.L_x_1397:
[----:B------:R-:W-:Y:S05]  /*7710*/  BSYNC B1 ;  /* 0x0000000000017941 */ /* 0x000fea0003800000 */
.L_x_1396:
        /* <DEDUP_REMOVED lines=93> */
.L_x_1403:
[----:B------:R-:W-:Y:S05]  /*7cf0*/  BSYNC B0 ;  /* 0x0000000000007941 */ /* 0x000fea0003800000 */
.L_x_1402:
[----:B------:R-:W-:Y:S02]  /*7d00*/  MOV R0, 0x1c0 ;  /* 0x000001c000007802 */ /* 0x000fe40000000f00 */
[----:B--2---:R-:W-:Y:S02]  /*7d10*/  MOV R2, R52 ;  /* 0x0000003400027202 */ /* 0x004fe40000000f00 */
[----:B------:R-:W-:Y:S05]  /*7d20*/  MOV R3, R53 ;  /* 0x0000003500037202 */ /* 0x000fea0000000f00 */
[C---:B------:R-:W-:Y:S04]  /*7d30*/  IMAD.WIDE.U32 R2, R0.reuse, c[0x0][0x198], R2 ;  /* 0x0000660000027a25 */ /* 0x040fe800078e0002 */
[----:B------:R-:W-:Y:S05]  /*7d40*/  IMAD R0, R0, c[0x0][0x19c], RZ ;  /* 0x0000670000007a24 */ /* 0x000fea00078e02ff */
[----:B------:R-:W-:Y:S05]  /*7d50*/  IADD3 R3, R3, R0, RZ ;  /* 0x0000000003037210 */ /* 0x000fea0007ffe0ff */
[----:B-----5:R2:W-:Y:S02]  /*7d60*/  STG.E.128 [R2.64], R8 ;  /* 0x0000000802007986 */ /* 0x0205e4000c101d06 */
.L_x_1401:
[----:B------:R-:W-:Y:S05]  /*7d70*/  BSYNC B1 ;  /* 0x0000000000017941 */ /* 0x000fea0003800000 */
.L_x_1400:
        /* <DEDUP_REMOVED lines=12> */
.L_x_1353:
        /* <DEDUP_REMOVED lines=87> */
.L_x_1371:
        /* <DEDUP_REMOVED lines=84> */
.L_x_1404:
        /* <DEDUP_REMOVED lines=12> */
.L_x_1405:
[----:B------:R-:W-:Y:S04]  /*89b0*/  IADD3 R21, R21, -0x1, RZ ;  /* 0xffffffff15157810 */ /* 0x000fe80007ffe0ff */
[----:B------:R-:W-:Y:S11]  /*89c0*/  ISETP.GT.AND P0, PT, R21, R89, PT ;  /* 0x000000591500720c */ /* 0x000ff60003f04270 */
[----:B------:R-:W-:Y:S02]  /*89d0*/  @!UPT UIADD3 URZ, URZ, URZ, URZ ;  /* 0x0000003f3f3ff290 */ /* 0x000fe4000fffe03f */
[----:B------:R-:W-:-:S05]  /*89e0*/  @P0 BRA `(.L_x_1406) ;  /* 0xffff9cd000000947 */ /* 0x000fca000383ffff */
.L_x_1352:
        /* <DEDUP_REMOVED lines=15> */
[C---:B------:R-:W-:Y:S02]  /*8ae0*/  IMAD.SHL.U32 R32, R101.reuse, 0x20, RZ ;  /* 0x0000002065207824 */ /* 0x040fe400078e00ff */
        /* <DEDUP_REMOVED lines=73> */
.L_x_1413:
[----:B------:R-:W-:Y:S05]  /*8f80*/  BSYNC B0 ;  /* 0x0000000000007941 */ /* 0x000fea0003800000 */
.L_x_1412:
[----:B-----5:R4:W-:Y:S04]  /*8f90*/  STS.64 [R185], R4 ;  /* 0x00000004b9007388 */ /* 0x0209e80000000a00 */
[----:B------:R4:W-:Y:S02]  /*8fa0*/  STS.64 [R185+0x8], R6 ;  /* 0x00000806b9007388 */ /* 0x0009e40000000a00 */
.L_x_1411:
[----:B------:R-:W-:Y:S05]  /*8fb0*/  BSYNC B1 ;  /* 0x0000000000017941 */ /* 0x000fea0003800000 */
.L_x_1410:
        /* <DEDUP_REMOVED lines=57> */
.L_x_1416:
[----:B------:R-:W-:Y:S05]  /*9350*/  BSYNC B0 ;  /* 0x0000000000007941 */ /* 0x000fea0003800000 */
.L_x_1415:
[----:B-----5:R1:W-:Y:S01]  /*9360*/  STS.128 [R185+0x800], R4 ;  /* 0x00080004b9007388 */ /* 0x0203e20000000c00 */
[----:B------:R-:W-:Y:S05]  /*9370*/  BRA `(.L_x_1414) ;  /* 0x00000e2000007947 */ /* 0x000fea0003800000 */
.L_x_1409:
        /* <DEDUP_REMOVED lines=95> */
.L_x_1420:
[----:B------:R-:W-:Y:S05]  /*9970*/  BSYNC B0 ;  /* 0x0000000000007941 */ /* 0x000fea0003800000 */
.L_x_1419:
[----:B-----5:R4:W-:Y:S04]  /*9980*/  STS.64 [R185], R4 ;  /* 0x00000004b9007388 */ /* 0x0209e80000000a00 */
[----:B------:R4:W-:Y:S02]  /*9990*/  STS.64 [R185+0x8], R6 ;  /* 0x00000806b9007388 */ /* 0x0009e40000000a00 */
.L_x_1418:
[----:B------:R-:W-:Y:S05]  /*99a0*/  BSYNC B1 ;  /* 0x0000000000017941 */ /* 0x000fea0003800000 */
.L_x_1417:
        /* <DEDUP_REMOVED lines=94> */
.L_x_1422:
[----:B------:R-:W-:Y:S05]  /*9f90*/  BSYNC B0 ;  /* 0x0000000000007941 */ /* 0x000fea0003800000 */
.L_x_1421:
[----:B-----5:R1:W-:Y:S01]  /*9fa0*/  STS.128 [R185+0x800], R4 ;  /* 0x00080004b9007388 */ /* 0x0203e20000000c00 */
[----:B------:R-:W-:Y:S05]  /*9fb0*/  BRA `(.L_x_1414) ;  /* 0x000001e000007947 */ /* 0x000fea0003800000 */
.L_x_1408:
        /* <DEDUP_REMOVED lines=15> */
.L_x_1424:
[----:B------:R-:W-:Y:S05]  /*a0b0*/  BSYNC B0 ;  /* 0x0000000000007941 */ /* 0x000fea0003800000 */
.L_x_1423:
        /* <DEDUP_REMOVED lines=14> */
.L_x_1414:
[----:B------:R-:W-:Y:S05]  /*a1a0*/  BSYNC B2 ;  /* 0x0000000000027941 */ /* 0x000fea0003800000 */
.L_x_1407:
        /* <DEDUP_REMOVED lines=19> */
.L_x_1426:
[----:B------:R-:W-:Y:S05]  /*a2e0*/  BSYNC B0 ;  /* 0x0000000000007941 */ /* 0x000fea0003800000 */
.L_x_1425:
        /* <DEDUP_REMOVED lines=12> */
.L_x_1428:
[----:B------:R-:W-:Y:S05]  /*a3b0*/  BSYNC B0 ;  /* 0x0000000000007941 */ /* 0x000fea0003800000 */
.L_x_1427:
        /* <DEDUP_REMOVED lines=15> */
.L_x_1430:
[----:B------:R-:W-:Y:S05]  /*a4b0*/  BSYNC B0 ;  /* 0x0000000000007941 */ /* 0x000fea0003800000 */
.L_x_1429:
        /* <DEDUP_REMOVED lines=18> */
.L_x_1432:
[----:B------:R-:W-:Y:S05]  /*a5e0*/  BSYNC B0 ;  /* 0x0000000000007941 */ /* 0x000fea0003800000 */
.L_x_1431:
        /* <DEDUP_REMOVED lines=15> */
.L_x_1434:
[----:B------:R-:W-:Y:S05]  /*a6e0*/  BSYNC B0 ;  /* 0x0000000000007941 */ /* 0x000fea0003800000 */
.L_x_1433:
        /* <DEDUP_REMOVED lines=18> */
.L_x_1436:
[----:B------:R-:W-:Y:S05]  /*a810*/  BSYNC B0 ;  /* 0x0000000000007941 */ /* 0x000fea0003800000 */
.L_x_1435:
        /* <DEDUP_REMOVED lines=18> */
.L_x_1438:
[----:B------:R-:W-:Y:S05]  /*a940*/  BSYNC B0 ;  /* 0x0000000000007941 */ /* 0x000fea0003800000 */
.L_x_1437:
        /* <DEDUP_REMOVED lines=22> */
.L_x_1440:
[----:B------:R-:W-:Y:S05]  /*aab0*/  BSYNC B0 ;  /* 0x0000000000007941 */ /* 0x000fea0003800000 */
.L_x_1439:
[----:B------:R-:W0:Y:S01]  /*aac0*/  LDGDEPBAR ;  /* 0x00000000000079af */ /* 0x000e220000000000 */
[----:B------:R-:W-:Y:S01]  /*aad0*/  ISETP.GE.AND P0, PT, R72, R4, PT ;  /* 0x000000044800720c */ /* 0x000fe20003f06270 */
[----:B------:R-:W-:Y:S01]  /*aae0*/  BSSY B0, `(.L_x_1441) ;  /* 0x0000017000007945 */ /* 0x000fe20003800000 */
[----:B---3--:R-:W-:Y:S02]  /*aaf0*/  SHF.R.S32.HI R2, RZ, 0x1f, R0 ;  /* 0x0000001fff027819 */ /* 0x008fe40000011400 */
[----:B------:R-:W-:Y:S02]  /*ab00*/  LEA R46, P1, R152, c[0x0][0x170], 0x1 ;  /* 0x00005c00982e7a11 */ /* 0x000fe400078208ff */
        /* <DEDUP_REMOVED lines=20> */
.L_x_1442:
[----:B------:R-:W-:Y:S05]  /*ac50*/  BSYNC B0 ;  /* 0x0000000000007941 */ /* 0x000fea0003800000 */
.L_x_1441:
        /* <DEDUP_REMOVED lines=18> */
.L_x_1444:
[----:B------:R-:W-:Y:S05]  /*ad80*/  BSYNC B0 ;  /* 0x0000000000007941 */ /* 0x000fea0003800000 */
.L_x_1443:
        /* <DEDUP_REMOVED lines=15> */
.L_x_1446:
[----:B------:R-:W-:Y:S05]  /*ae80*/  BSYNC B0 ;  /* 0x0000000000007941 */ /* 0x000fea0003800000 */
.L_x_1445:
        /* <DEDUP_REMOVED lines=18> */
.L_x_1448:
[----:B------:R-:W-:Y:S05]  /*afb0*/  BSYNC B0 ;  /* 0x0000000000007941 */ /* 0x000fea0003800000 */
.L_x_1447:
        /* <DEDUP_REMOVED lines=15> */
.L_x_1450:
[----:B------:R-:W-:Y:S05]  /*b0b0*/  BSYNC B0 ;  /* 0x0000000000007941 */ /* 0x000fea0003800000 */
.L_x_1449:
        /* <DEDUP_REMOVED lines=18> */
.L_x_1452:
[----:B------:R-:W-:Y:S05]  /*b1e0*/  BSYNC B0 ;  /* 0x0000000000007941 */ /* 0x000fea0003800000 */
.L_x_1451:
        /* <DEDUP_REMOVED lines=18> */
.L_x_1454:
[----:B------:R-:W-:Y:S05]  /*b310*/  BSYNC B0 ;  /* 0x0000000000007941 */ /* 0x000fea0003800000 */
.L_x_1453:
        /* <DEDUP_REMOVED lines=25> */
.L_x_1456:
[----:B------:R-:W-:Y:S05]  /*b4b0*/  BSYNC B0 ;  /* 0x0000000000007941 */ /* 0x000fea0003800000 */
.L_x_1455:
[----:B-1----:R-:W-:Y:S01]  /*b4c0*/  LEA.HI R3, R4, R4, RZ, 0x1 ;  /* 0x0000000404037211 */ /* 0x002fe200078f08ff */
[----:B------:R-:W-:Y:S01]  /*b4d0*/  IMAD.SHL.U32 R2, R130, 0x40, RZ ;  /* 0x0000004082027824 */ /* 0x000fe200078e00ff */
[----:B------:R-:W-:Y:S01]  /*b4e0*/  SHF.R.S32.HI R5, RZ, 0x1f, R122 ;  /* 0x0000001fff057819 */ /* 0x000fe2000001147a */
        /* <DEDUP_REMOVED lines=9> */
[----:B------:R-:W-:Y:S01]  /*b580*/  IMAD.IADD R3, R4, 0x1, -R3 ;  /* 0x0000000104037824 */ /* 0x000fe200078e0a03 */
[----:B------:R-:W-:Y:S01]  /*b590*/  LOP3.LUT R188, R188, 0xfffffffe, RZ, 0xc0, !PT ;  /* 0xfffffffebcbc7812 */ /* 0x000fe200078ec0ff */
        /* <DEDUP_REMOVED lines=31> */
[----:B------:R-:W5:Y:S01]  /*b790*/  LDSM.16.M88.4 R28, [R164+0x1400] ;  /* 0x00140000a41c783b */ /* 0x000f620000000200 */
[----:B------:R-:W-:Y:S01]  /*b7a0*/  IMAD.IADD R3, R60, 0x1, R3 ;  /* 0x000000013c037824 */ /* 0x000fe200078e0203 */
[----:B------:R-:W-:-:S02]  /*b7b0*/  IADD3 R181, R167, 0x1000, RZ ;  /* 0x00001000a7b57810 */ /* 0x000fc40007ffe0ff */
[----:B------:R-:W2:Y:S01]  /*b7c0*/  LDSM.16.M88.4 R32, [R167+0x400] ;  /* 0x00040000a720783b */ /* 0x000ea20000000200 */
        /* <DEDUP_REMOVED lines=35> */
[----:B------:R1:W4:Y:S02]  /*ba00*/  MUFU.TANH R110, R0 ;  /* 0x00000000006e7308 */ /* 0x0003240000002400 */
[----:B-1----:R-:W-:-:S06]  /*ba10*/  FMUL.FTZ R0, R6, c[0x0][0x2ec] ;  /* 0x0000bb0006007a20 */ /* 0x002fcc0000410000 */
[----:B------:R1:W-:Y:S02]  /*ba20*/  MUFU.TANH R124, R0 ;  /* 0x00000000007c7308 */ /* 0x0003e40000002400 */
[----:B-1----:R-:W-:Y:S02]  /*ba30*/  FMUL.FTZ R0, R7, c[0x0][0x2ec] ;  /* 0x0000bb0007007a20 */ /* 0x002fe40000410000 */
[----:B------:R-:W-:Y:S04]  /*ba40*/  HMMA.16816.F32.BF16 R4, R12, R24, RZ ;  /* 0x000000180c04723c */ /* 0x000fe800000418ff */
[----:B------:R1:W1:Y:S04]  /*ba50*/  MUFU.TANH R126, R0 ;  /* 0x00000000007e7308 */ /* 0x0002680000002400 */
        /* <DEDUP_REMOVED lines=22> */
[----:B------:R2:W3:Y:S04]  /*bbc0*/  MUFU.TANH R123, R0 ;  /* 0x00000000007b7308 */ /* 0x0004e80000002400 */
        /* <DEDUP_REMOVED lines=98> */
[----:B------:R3:W2:Y:S04]  /*c1f0*/  MUFU.TANH R149, R0 ;  /* 0x0000000000957308 */ /* 0x0006a80000002400 */
[----:B-1----:R-:W-:Y:S01]  /*c200*/  HMMA.16816.F32.BF16 R16, R12, R28, RZ ;  /* 0x0000001c0c10723c */ /* 0x002fe200000418ff */
[----:B---3--:R-:W-:-:S04]  /*c210*/  FMUL.FTZ R0, R24, c[0x0][0x2ec] ;  /* 0x0000bb0018007a20 */ /* 0x008fc80000410000 */
[----:B------:R1:W3:Y:S02]  /*c220*/  MUFU.TANH R84, R0 ;  /* 0x0000000000547308 */ /* 0x0002e40000002400 */
        /* <DEDUP_REMOVED lines=25> */
[----:B------:R-:W-:Y:S01]  /*c3c0*/  HMMA.16816.F32.BF16 R4, R8, R34, R24 ;  /* 0x000000220804723c */ /* 0x000fe20000041818 */
[----:B------:R-:W2:Y:S03]  /*c3d0*/  LDSM.16.M88.4 R32, [R164+0x3800] ;  /* 0x00380000a420783b */ /* 0x000ea60000000200 */
[----:B------:R1:W1:Y:S02]  /*c3e0*/  MUFU.TANH R151, R0 ;  /* 0x0000000000977308 */ /* 0x0002640000002400 */
[----:B-1----:R-:W-:-:S06]  /*c3f0*/  FMUL.FTZ R0, R20, c[0x0][0x2ec] ;  /* 0x0000bb0014007a20 */ /* 0x002fcc0000410000 */
[----:B------:R1:W1:Y:S11]  /*c400*/  MUFU.TANH R78, R0 ;  /* 0x00000000004e7308 */ /* 0x0002760000002400 */
[----:B------:R-:W-:Y:S01]  /*c410*/  @!UPT UIADD3 URZ, URZ, URZ, URZ ;  /* 0x0000003f3f3ff290 */ /* 0x000fe2000fffe03f */
[----:B------:R-:W-:-:S04]  /*c420*/  FMUL.FTZ R7, R7, c[0x0][0x2ec] ;  /* 0x0000bb0007077a20 */ /* 0x000fc80000410000 */
[----:B------:R-:W-:Y:S01]  /*c430*/  MUFU.TANH R144, R7 ;  /* 0x0000000700907308 */ /* 0x000fe20000002400 */
[----:B-1----:R-:W-:-:S07]  /*c440*/  FMUL.FTZ R0, R21, c[0x0][0x2ec] ;  /* 0x0000bb0015007a20 */ /* 0x002fce0000410000 */
        /* <DEDUP_REMOVED lines=9> */
[----:B------:R1:W1:Y:S10]  /*c4e0*/  MUFU.TANH R77, R0 ;  /* 0x00000000004d7308 */ /* 0x0002740000002400 */
[----:B------:R-:W-:-:S02]  /*c4f0*/  FMUL.FTZ R7, R20, c[0x0][0x2ec] ;  /* 0x0000bb0014077a20 */ /* 0x000fc40000410000 */
[----:B------:R-:W-:Y:S02]  /*c500*/  FMUL.FTZ R22, R22, c[0x0][0x2ec] ;  /* 0x0000bb0016167a20 */ /* 0x000fe40000410000 */
[----:B------:R-:W-:Y:S01]  /*c510*/  FMUL.FTZ R23, R23, c[0x0][0x2ec] ;  /* 0x0000bb0017177a20 */ /* 0x000fe20000410000 */
[----:B------:R4:W-:Y:S03]  /*c520*/  MUFU.TANH R74, R7 ;  /* 0x00000007004a7308 */ /* 0x0009e60000002400 */
[----:B------:R-:W-:Y:S01]  /*c530*/  HMMA.16816.F32.BF16 R24, R8, R30, R16 ;  /* 0x0000001e0818723c */ /* 0x000fe20000041810 */
[----:B------:R-:W-:Y:S01]  /*c540*/  LDSM.16.M88.4 R28, [R164+0x4000] ;  /* 0x00400000a41c783b */ /* 0x000fe20000000200 */
[----:B-1----:R-:W-:-:S03]  /*c550*/  FMUL.FTZ R0, R5, c[0x0][0x2ec] ;  /* 0x0000bb0005007a20 */ /* 0x002fc60000410000 */
[----:B------:R-:W-:Y:S03]  /*c560*/  MUFU.TANH R73, R22 ;  /* 0x0000001600497308 */ /* 0x000fe60000002400 */
[----:B--2---:R-:W-:Y:S01]  /*c570*/  HMMA.16816.F32.BF16 R16, R12, R32, RZ ;  /* 0x000000200c10723c */ /* 0x004fe200000418ff */
[----:B----4-:R-:W-:-:S04]  /*c580*/  IADD3 R7, R3, 0x9, RZ ;  /* 0x0000000903077810 */ /* 0x010fc80007ffe0ff */
[----:B------:R1:W-:Y:S11]  /*c590*/  MUFU.TANH R161, R0 ;  /* 0x0000000000a17308 */ /* 0x0003f60000002400 */
[----:B------:R-:W-:-:S04]  /*c5a0*/  FMUL.FTZ R25, R25, c[0x0][0x2ec] ;  /* 0x0000bb0019197a20 */ /* 0x000fc80000410000 */
[----:B------:R-:W-:Y:S01]  /*c5b0*/  MUFU.TANH R71, R25 ;  /* 0x0000001900477308 */ /* 0x000fe20000002400 */
[----:B-1----:R-:W-:Y:S01]  /*c5c0*/  IADD3 R0, R2, 0x1, R47 ;  /* 0x0000000102007810 */ /* 0x002fe20007ffe02f */
[----:B------:R-:W-:Y:S01]  /*c5d0*/  FMUL.FTZ R2, R6, c[0x0][0x2ec] ;  /* 0x0000bb0006027a20 */ /* 0x000fe20000410000 */
[----:B------:R-:W-:Y:S02]  /*c5e0*/  IADD3 R6, R3, 0x1, RZ ;  /* 0x0000000103067810 */ /* 0x000fe40007ffe0ff */
[----:B------:R-:W-:-:S03]  /*c5f0*/  IADD3 R0, R91, R0, -R160 ;  /* 0x000000005b007210 */ /* 0x000fc60007ffe8a0 */
[----:B------:R1:W2:Y:S08]  /*c600*/  MUFU.TANH R75, R2 ;  /* 0x00000002004b7308 */ /* 0x0002b00000002400 */
[----:B------:R4:W-:Y:S01]  /*c610*/  MUFU.TANH R47, R23 ;  /* 0x00000017002f7308 */ /* 0x0009e20000002400 */
[----:B-1----:R-:W-:Y:S01]  /*c620*/  IADD3 R2, R0, c[0x0][0x2e8], RZ ;  /* 0x0000ba0000027a10 */ /* 0x002fe20007ffe0ff */
[----:B------:R-:W-:-:S03]  /*c630*/  IMAD R0, R44, 0x20, R37 ;  /* 0x000000202c007824 */ /* 0x000fc600078e0225 */
[C---:B------:R-:W-:Y:S01]  /*c640*/  IADD3 R5, R2.reuse, 0x8, RZ ;  /* 0x0000000802057810 */ /* 0x040fe20007ffe0ff */
[----:B------:R-:W-:Y:S01]  /*c650*/  IMAD.IADD R0, R39, 0x1, R0 ;  /* 0x0000000127007824 */ /* 0x000fe200078e0200 */
[-C--:B------:R-:W-:Y:S02]  /*c660*/  IMNMX R4, R2, R91.reuse, PT ;  /* 0x0000005b02047217 */ /* 0x080fe40003800200 */
[----:B------:R-:W-:Y:S02]  /*c670*/  IMNMX R2, R5, R91, PT ;  /* 0x0000005b05027217 */ /* 0x000fe40003800200 */
[----:B------:R-:W-:Y:S02]  /*c680*/  IADD3 R5, R3, 0x8, RZ ;  /* 0x0000000803057810 */ /* 0x000fe40007ffe0ff */
[-C--:B------:R-:W-:Y:S02]  /*c690*/  ISETP.GE.AND P4, PT, R7, R4.reuse, PT ;  /* 0x000000040700720c */ /* 0x080fe40003f86270 */
[----:B------:R-:W-:-:S02]  /*c6a0*/  ISETP.GE.AND P3, PT, R5, R4, PT ;  /* 0x000000040500720c */ /* 0x000fc40003f66270 */
[----:B------:R-:W-:Y:S01]  /*c6b0*/  ISETP.GE.AND P5, PT, R5, R2, PT ;  /* 0x000000020500720c */ /* 0x000fe20003fa6270 */
[----:B------:R-:W-:Y:S01]  /*c6c0*/  FMUL.FTZ R5, R21, c[0x0][0x2ec] ;  /* 0x0000bb0015057a20 */ /* 0x000fe20000410000 */
[C---:B------:R-:W-:Y:S01]  /*c6d0*/  ISETP.GE.AND P2, PT, R6.reuse, R4, PT ;  /* 0x000000040600720c */ /* 0x040fe20003f46270 */
[----:B----4-:R-:W-:Y:S01]  /*c6e0*/  HMMA.16816.F32.BF16 R20, R8, R48, R16 ;  /* 0x000000300814723c */ /* 0x010fe20000041810 */
[-C--:B------:R-:W-:Y:S01]  /*c6f0*/  ISETP.GE.AND P0, PT, R6, R2.reuse, PT ;  /* 0x000000020600720c */ /* 0x080fe20003f06270 */
[----:B------:R1:W-:Y:S01]  /*c700*/  MUFU.TANH R129, R5 ;  /* 0x0000000500817308 */ /* 0x0003e20000002400 */
[C---:B------:R-:W-:Y:S02]  /*c710*/  ISETP.GE.AND P1, PT, R3.reuse, R2, PT ;  /* 0x000000020300720c */ /* 0x040fe40003f26270 */
[----:B------:R-:W-:Y:S02]  /*c720*/  IADD3 R6, R3, 0x10, RZ ;  /* 0x0000001003067810 */ /* 0x000fe40007ffe0ff */
[----:B-----5:R-:W-:Y:S01]  /*c730*/  FSEL R118, R118, -INF , !P1 ;  /* 0xff80000076767808 */ /* 0x020fe20004800000 */
[----:B------:R-:W-:Y:S01]  /*c740*/  HMMA.16816.F32.BF16 R16, R12, R34, RZ ;  /* 0x000000220c10723c */ /* 0x000fe200000418ff */
[----:B------:R-:W-:Y:S01]  /*c750*/  FSEL R111, R111, -INF , !P3 ;  /* 0xff8000006f6f7808 */ /* 0x000fe20005800000 */
[----:B------:R-:W4:Y:S01]  /*c760*/  LDSM.16.M88.4 R32, [R167+0x2c00] ;  /* 0x002c0000a720783b */ /* 0x000f220000000200 */
[----:B------:R-:W-:-:S02]  /*c770*/  ISETP.GE.AND P6, PT, R6, R4, PT ;  /* 0x000000040600720c */ /* 0x000fc40003fc6270 */
[-C--:B------:R-:W-:Y:S02]  /*c780*/  ISETP.GE.AND P1, PT, R6, R2.reuse, PT ;  /* 0x000000020600720c */ /* 0x080fe40003f26270 */
[----:B------:R-:W-:Y:S02]  /*c790*/  IADD3 R6, R3, 0x18, RZ ;  /* 0x0000001803067810 */ /* 0x000fe40007ffe0ff */
[----:B------:R-:W-:Y:S02]  /*c7a0*/  FSEL R108, R108, -INF , !P2 ;  /* 0xff8000006c6c7808 */ /* 0x000fe40005000000 */
[----:B-1----:R-:W-:Y:S02]  /*c7b0*/  P2R R5, PR, RZ, 0x10 ;  /* 0x00000010ff057803 */ /* 0x002fe40000000000 */
[----:B------:R-:W-:Y:S02]  /*c7c0*/  ISETP.GE.AND P4, PT, R7, R2, PT ;  /* 0x000000020700720c */ /* 0x000fe40003f86270 */
[----:B------:R-:W-:Y:S01]  /*c7d0*/  ISETP.NE.AND P3, PT, R5, RZ, PT ;  /* 0x000000ff0500720c */ /* 0x000fe20003f65270 */
[----:B------:R-:W-:Y:S01]  /*c7e0*/  FMUL.FTZ R5, R24, c[0x0][0x2ec] ;  /* 0x0000bb0018057a20 */ /* 0x000fe20000410000 */
[----:B------:R-:W-:-:S02]  /*c7f0*/  IADD3 R7, R3, 0x11, RZ ;  /* 0x0000001103077810 */ /* 0x000fc40007ffe0ff */
[----:B------:R-:W-:Y:S01]  /*c800*/  FSEL R110, R110, -INF , !P3 ;  /* 0xff8000006e6e7808 */ /* 0x000fe20005800000 */
[----:B------:R1:W5:Y:S01]  /*c810*/  MUFU.TANH R72, R5 ;  /* 0x0000000500487308 */ /* 0x0003620000002400 */
[-C--:B------:R-:W-:Y:S02]  /*c820*/  ISETP.GE.AND P3, PT, R6, R4.reuse, PT ;  /* 0x000000040600720c */ /* 0x080fe40003f66270 */
[----:B------:R-:W-:Y:S02]  /*c830*/  FSEL R119, R119, -INF , !P0 ;  /* 0xff80000077777808 */ /* 0x000fe40004000000 */
[----:B------:R-:W-:Y:S02]  /*c840*/  FSEL R126, R126, -INF , !P4 ;  /* 0xff8000007e7e7808 */ /* 0x000fe40006000000 */
[C---:B------:R-:W-:Y:S02]  /*c850*/  ISETP.GE.AND P2, PT, R7.reuse, R4, PT ;  /* 0x000000040700720c */ /* 0x040fe40003f46270 */
[----:B------:R-:W-:-:S02]  /*c860*/  ISETP.GE.AND P0, PT, R7, R2, PT ;  /* 0x000000020700720c */ /* 0x000fc40003f06270 */
[----:B------:R-:W-:Y:S02]  /*c870*/  ISETP.GE.AND P4, PT, R6, R2, PT ;  /* 0x000000020600720c */ /* 0x000fe40003f86270 */
[----:B------:R-:W-:Y:S02]  /*c880*/  P2R R7, PR, RZ, 0x8 ;  /* 0x00000008ff077803 */ /* 0x000fe40000000000 */
[----:B------:R-:W-:Y:S02]  /*c890*/  IADD3 R6, R3, 0x19, RZ ;  /* 0x0000001903067810 */ /* 0x000fe40007ffe0ff */
[----:B------:R-:W-:Y:S02]  /*c8a0*/  FSEL R109, R109, -INF , !P6 ;  /* 0xff8000006d6d7808 */ /* 0x000fe40007000000 */
[----:B------:R-:W-:Y:S02]  /*c8b0*/  FSEL R121, R121, -INF , !P1 ;  /* 0xff80000079797808 */ /* 0x000fe40004800000 */
[----:B------:R-:W-:-:S02]  /*c8c0*/  ISETP.GE.AND P6, PT, R6, R4, PT ;  /* 0x000000040600720c */ /* 0x000fc40003fc6270 */
[----:B------:R-:W-:Y:S01]  /*c8d0*/  ISETP.NE.AND P1, PT, R7, RZ, PT ;  /* 0x000000ff0700720c */ /* 0x000fe20003f25270 */
[----:B------:R-:W-:Y:S01]  /*c8e0*/  FMUL.FTZ R7, R27, c[0x0][0x2ec] ;  /* 0x0000bb001b077a20 */ /* 0x000fe20000410000 */
[----:B------:R-:W-:Y:S01]  /*c8f0*/  ISETP.GE.AND P3, PT, R6, R2, PT ;  /* 0x000000020600720c */ /* 0x000fe20003f66270 */
[----:B------:R-:W-:Y:S01]  /*c900*/  FMUL.FTZ R6, R26, c[0x0][0x2ec] ;  /* 0x0000bb001a067a20 */ /* 0x000fe20000410000 */
[----:B-1----:R-:W-:Y:S01]  /*c910*/  IADD3 R5, R3, 0x20, RZ ;  /* 0x0000002003057810 */ /* 0x002fe20007ffe0ff */
[----:B------:R-:W-:Y:S01]  /*c920*/  HMMA.16816.F32.BF16 R24, R8, R50, R16 ;  /* 0x000000320818723c */ /* 0x000fe20000041810 */
[----:B------:R1:W-:Y:S01]  /*c930*/  MUFU.TANH R44, R7 ;  /* 0x00000007002c7308 */ /* 0x0003e20000002400 */
[----:B------:R-:W-:Y:S01]  /*c940*/  FSEL R124, R124, -INF , !P5 ;  /* 0xff8000007c7c7808 */ /* 0x000fe20006800000 */
[----:B------:R-:W2:Y:S01]  /*c950*/  LDSM.16.M88.4 R48, [R167+0x3000] ;  /* 0x00300000a730783b */ /* 0x000ea20000000200 */
[----:B------:R-:W-:Y:S02]  /*c960*/  FSEL R120, R120, -INF , !P0 ;  /* 0xff80000078787808 */ /* 0x000fe40004000000 */
[----:B------:R-:W-:-:S02]  /*c970*/  ISETP.GE.AND P5, PT, R5, R4, PT ;  /* 0x000000040500720c */ /* 0x000fc40003fa6270 */
[----:B---3--:R-:W-:Y:S01]  /*c980*/  HMMA.16816.F32.BF16 R16, R12, R40, RZ ;  /* 0x000000280c10723c */ /* 0x008fe200000418ff */
[----:B------:R-:W-:Y:S01]  /*c990*/  ISETP.GE.AND P0, PT, R5, R2, PT ;  /* 0x000000020500720c */ /* 0x000fe20003f06270 */
[----:B------:R3:W2:Y:S01]  /*c9a0*/  MUFU.TANH R68, R6 ;  /* 0x0000000600447308 */ /* 0x0006a20000002400 */
[----:B------:R-:W-:Y:S02]  /*c9b0*/  IADD3 R5, R3, 0x21, RZ ;  /* 0x0000002103057810 */ /* 0x000fe40007ffe0ff */
[----:B------:R-:W-:Y:S02]  /*c9c0*/  FSEL R107, R107, -INF , !P2 ;  /* 0xff8000006b6b7808 */ /* 0x000fe40005000000 */
[----:B------:R-:W-:Y:S01]  /*c9d0*/  ISETP.GE.AND P2, PT, R5, R4, PT ;  /* 0x000000040500720c */ /* 0x000fe20003f46270 */
[----:B-1----:R-:W-:Y:S01]  /*c9e0*/  FMUL.FTZ R7, R20, c[0x0][0x2ec] ;  /* 0x0000bb0014077a20 */ /* 0x002fe20000410000 */
[----:B------:R-:W-:Y:S02]  /*c9f0*/  FSEL R103, R103, -INF , !P1 ;  /* 0xff80000067677808 */ /* 0x000fe40004800000 */
[----:B------:R-:W-:Y:S01]  /*ca00*/  ISETP.GE.AND P1, PT, R5, R2, PT ;  /* 0x000000020500720c */ /* 0x000fe20003f26270 */
[----:B------:R1:W1:Y:S01]  /*ca10*/  MUFU.TANH R116, R7 ;  /* 0x0000000700747308 */ /* 0x0002620000002400 */
[----:B------:R-:W-:-:S02]  /*ca20*/  P2R R5, PR, RZ, 0x4 ;  /* 0x00000004ff057803 */ /* 0x000fc40000000000 */
[----:B------:R-:W-:Y:S02]  /*ca30*/  FSEL R122, R122, -INF , !P4 ;  /* 0xff8000007a7a7808 */ /* 0x000fe40006000000 */
[----:B---3--:R-:W-:Y:S02]  /*ca40*/  IADD3 R6, R3, 0x28, RZ ;  /* 0x0000002803067810 */ /* 0x008fe40007ffe0ff */
[----:B------:R-:W-:Y:S02]  /*ca50*/  FSEL R106, R106, -INF , !P6 ;  /* 0xff8000006a6a7808 */ /* 0x000fe40007000000 */
[----:B------:R-:W-:Y:S02]  /*ca60*/  ISETP.NE.AND P6, PT, R5, RZ, PT ;  /* 0x000000ff0500720c */ /* 0x000fe40003fc5270 */
[C---:B------:R-:W-:Y:S02]  /*ca70*/  ISETP.GE.AND P4, PT, R6.reuse, R4, PT ;  /* 0x000000040600720c */ /* 0x040fe40003f86270 */
[----:B------:R-:W-:-:S02]  /*ca80*/  ISETP.GE.AND P2, PT, R6, R2, PT ;  /* 0x000000020600720c */ /* 0x000fc40003f46270 */
[----:B------:R-:W-:Y:S01]  /*ca90*/  IADD3 R5, R3, 0x29, RZ ;  /* 0x0000002903057810 */ /* 0x000fe20007ffe0ff */
[----:B-1----:R-:W-:Y:S01]  /*caa0*/  FMUL.FTZ R7, R21, c[0x0][0x2ec] ;  /* 0x0000bb0015077a20 */ /* 0x002fe20000410000 */
[----:B------:R-:W-:Y:S02]  /*cab0*/  IADD3 R6, R3, 0x30, RZ ;  /* 0x0000003003067810 */ /* 0x000fe40007ffe0ff */
[----:B------:R-:W-:Y:S01]  /*cac0*/  FSEL R123, R123, -INF , !P3 ;  /* 0xff8000007b7b7808 */ /* 0x000fe20005800000 */
[----:B------:R1:W-:Y:S01]  /*cad0*/  MUFU.TANH R117, R7 ;  /* 0x0000000700757308 */ /* 0x0003e20000002400 */
[----:B------:R-:W-:Y:S02]  /*cae0*/  FSEL R102, R102, -INF , !P5 ;  /* 0xff80000066667808 */ /* 0x000fe40006800000 */
[----:B------:R-:W-:Y:S02]  /*caf0*/  FSEL R125, R125, -INF , !P0 ;  /* 0xff8000007d7d7808 */ /* 0x000fe40004000000 */
[----:B------:R-:W-:-:S02]  /*cb00*/  FSEL R127, R127, -INF , !P1 ;  /* 0xff8000007f7f7808 */ /* 0x000fc40004800000 */
[C---:B------:R-:W-:Y:S02]  /*cb10*/  ISETP.GE.AND P3, PT, R5.reuse, R4, PT ;  /* 0x000000040500720c */ /* 0x040fe40003f66270 */
[----:B------:R-:W-:Y:S02]  /*cb20*/  ISETP.GE.AND P0, PT, R5, R2, PT ;  /* 0x000000020500720c */ /* 0x000fe40003f06270 */
[C---:B------:R-:W-:Y:S02]  /*cb30*/  ISETP.GE.AND P5, PT, R6.reuse, R4, PT ;  /* 0x000000040600720c */ /* 0x040fe40003fa6270 */
[----:B------:R-:W-:Y:S02]  /*cb40*/  ISETP.GE.AND P1, PT, R6, R2, PT ;  /* 0x000000020600720c */ /* 0x000fe40003f26270 */
[----:B------:R-:W-:Y:S01]  /*cb50*/  IADD3 R6, R3, 0x38, RZ ;  /* 0x0000003803067810 */ /* 0x000fe20007ffe0ff */
[----:B-1----:R-:W-:Y:S01]  /*cb60*/  FMUL.FTZ R7, R22, c[0x0][0x2ec] ;  /* 0x0000bb0016077a20 */ /* 0x002fe20000410000 */
[----:B------:R-:W-:-:S02]  /*cb70*/  FSEL R99, R99, -INF , !P3 ;  /* 0xff80000063637808 */ /* 0x000fc40005800000 */
[----:B------:R-:W-:Y:S01]  /*cb80*/  FSEL R130, R130, -INF , !P0 ;  /* 0xff80000082827808 */ /* 0x000fe20004000000 */
[----:B------:R1:W3:Y:S01]  /*cb90*/  MUFU.TANH R67, R7 ;  /* 0x0000000700437308 */ /* 0x0002e20000002400 */
[C---:B------:R-:W-:Y:S02]  /*cba0*/  ISETP.GE.AND P3, PT, R6.reuse, R4, PT ;  /* 0x000000040600720c */ /* 0x040fe40003f66270 */
[----:B------:R-:W-:Y:S01]  /*cbb0*/  ISETP.GE.AND P0, PT, R6, R2, PT ;  /* 0x000000020600720c */ /* 0x000fe20003f06270 */
[----:B------:R-:W-:Y:S01]  /*cbc0*/  FMUL.FTZ R6, R24, c[0x0][0x2ec] ;  /* 0x0000bb0018067a20 */ /* 0x000fe20000410000 */
[----:B------:R-:W-:Y:S02]  /*cbd0*/  IADD3 R5, R3, 0x31, RZ ;  /* 0x0000003103057810 */ /* 0x000fe40007ffe0ff */
[----:B------:R-:W-:Y:S01]  /*cbe0*/  FSEL R100, R100, -INF , !P4 ;  /* 0xff80000064647808 */ /* 0x000fe20006000000 */
[----:B------:R2:W-:Y:S01]  /*cbf0*/  MUFU.TANH R66, R6 ;  /* 0x0000000600427308 */ /* 0x0005e20000002400 */
[----:B------:R-:W-:-:S02]  /*cc00*/  FSEL R128, R128, -INF , !P2 ;  /* 0xff80000080807808 */ /* 0x000fc40005000000 */
[C---:B------:R-:W-:Y:S02]  /*cc10*/  ISETP.GE.AND P4, PT, R5.reuse, R4, PT ;  /* 0x000000040500720c */ /* 0x040fe40003f86270 */
[----:B------:R-:W-:Y:S02]  /*cc20*/  ISETP.GE.AND P2, PT, R5, R2, PT ;  /* 0x000000020500720c */ /* 0x000fe40003f46270 */
[----:B------:R-:W-:Y:S01]  /*cc30*/  FSEL R97, R97, -INF , !P4 ;  /* 0xff80000061617808 */ /* 0x000fe20006000000 */
[----:B-1----:R-:W-:Y:S01]  /*cc40*/  FMUL.FTZ R7, R23, c[0x0][0x2ec] ;  /* 0x0000bb0017077a20 */ /* 0x002fe20000410000 */
[----:B------:R-:W-:Y:S01]  /*cc50*/  FSEL R134, R134, -INF , !P2 ;  /* 0xff80000086867808 */ /* 0x000fe20005000000 */
[----:B----4-:R-:W-:Y:S01]  /*cc60*/  HMMA.16816.F32.BF16 R20, R8, R32, R16 ;  /* 0x000000200814723c */ /* 0x010fe20000041810 */
[----:B------:R-:W-:Y:S01]  /*cc70*/  IADD3 R5, R3, 0x39, RZ ;  /* 0x0000003903057810 */ /* 0x000fe20007ffe0ff */
[----:B------:R1:W4:Y:S01]  /*cc80*/  MUFU.TANH R39, R7 ;  /* 0x0000000700277308 */ /* 0x0003220000002400 */
[----:B------:R-:W-:-:S02]  /*cc90*/  FSEL R101, R101, -INF , !P5 ;  /* 0xff80000065657808 */ /* 0x000fc40006800000 */
[----:B------:R-:W-:Y:S02]  /*cca0*/  FSEL R131, R131, -INF , !P1 ;  /* 0xff80000083837808 */ /* 0x000fe40004800000 */
[----:B--2---:R-:W-:Y:S01]  /*ccb0*/  IADD3 R6, R3, 0x40, RZ ;  /* 0x0000004003067810 */ /* 0x004fe20007ffe0ff */
[----:B------:R-:W-:Y:S01]  /*ccc0*/  HMMA.16816.F32.BF16 R16, R12, R42, RZ ;  /* 0x0000002a0c10723c */ /* 0x000fe200000418ff */
[CC--:B------:R-:W-:Y:S01]  /*ccd0*/  ISETP.GE.AND P5, PT, R5.reuse, R4.reuse, PT ;  /* 0x000000040500720c */ /* 0x0c0fe20003fa6270 */
[----:B------:R-:W2:Y:S01]  /*cce0*/  LDSM.16.M88.4 R40, [R164+0x4400] ;  /* 0x00440000a428783b */ /* 0x000ea20000000200 */
[C---:B------:R-:W-:Y:S02]  /*ccf0*/  ISETP.GE.AND P4, PT, R6.reuse, R4, PT ;  /* 0x000000040600720c */ /* 0x040fe40003f86270 */
[-C--:B------:R-:W-:Y:S01]  /*cd00*/  ISETP.GE.AND P2, PT, R6, R2.reuse, PT ;  /* 0x000000020600720c */ /* 0x080fe20003f46270 */
[----:B------:R-:W-:Y:S01]  /*cd10*/  FMUL.FTZ R6, R26, c[0x0][0x2ec] ;  /* 0x0000bb001a067a20 */ /* 0x000fe20000410000 */
[----:B------:R-:W-:-:S02]  /*cd20*/  ISETP.GE.AND P1, PT, R5, R2, PT ;  /* 0x000000020500720c */ /* 0x000fc40003f26270 */
[----:B------:R-:W-:Y:S01]  /*cd30*/  IADD3 R5, R3, 0x41, RZ ;  /* 0x0000004103057810 */ /* 0x000fe20007ffe0ff */
[----:B------:R3:W2:Y:S01]  /*cd40*/  MUFU.TANH R37, R6 ;  /* 0x0000000600257308 */ /* 0x0006a20000002400 */
[----:B-1----:R-:W-:Y:S01]  /*cd50*/  FMUL.FTZ R7, R25, c[0x0][0x2ec] ;  /* 0x0000bb0019077a20 */ /* 0x002fe20000410000 */
[----:B------:R-:W-:Y:S02]  /*cd60*/  FSEL R96, R96, -INF , !P3 ;  /* 0xff80000060607808 */ /* 0x000fe40005800000 */
[----:B------:R-:W-:Y:S02]  /*cd70*/  FSEL R135, R135, -INF , !P0 ;  /* 0xff80000087877808 */ /* 0x000fe40004000000 */
[C---:B------:R-:W-:Y:S02]  /*cd80*/  ISETP.GE.AND P3, PT, R5.reuse, R4, PT ;  /* 0x000000040500720c */ /* 0x040fe40003f66270 */
[----:B------:R1:W1:Y:S01]  /*cd90*/  MUFU.TANH R65, R7 ;  /* 0x0000000700417308 */ /* 0x0002620000002400 */
[----:B------:R-:W-:-:S02]  /*cda0*/  ISETP.GE.AND P0, PT, R5, R2, PT ;  /* 0x000000020500720c */ /* 0x000fc40003f06270 */
[----:B------:R-:W-:Y:S02]  /*cdb0*/  IADD3 R5, R3, 0x48, RZ ;  /* 0x0000004803057810 */ /* 0x000fe40007ffe0ff */
[----:B------:R-:W-:Y:S02]  /*cdc0*/  FSEL R94, R94, -INF , !P5 ;  /* 0xff8000005e5e7808 */ /* 0x000fe40006800000 */
[----:B------:R-:W-:Y:S01]  /*cdd0*/  FSEL R136, R136, -INF , !P1 ;  /* 0xff80000088887808 */ /* 0x000fe20004800000 */
[----:B---3--:R-:W-:Y:S01]  /*cde0*/  FMUL.FTZ R6, R27, c[0x0][0x2ec] ;  /* 0x0000bb001b067a20 */ /* 0x008fe20000410000 */
[C---:B------:R-:W-:Y:S01]  /*cdf0*/  ISETP.GE.AND P5, PT, R5.reuse, R4, PT ;  /* 0x000000040500720c */ /* 0x040fe20003fa6270 */
[----:B------:R-:W-:Y:S01]  /*ce00*/  HMMA.16816.F32.BF16 R24, R8, R34, R16 ;  /* 0x000000220818723c */ /* 0x000fe20000041810 */
[----:B------:R-:W-:Y:S01]  /*ce10*/  ISETP.GE.AND P1, PT, R5, R2, PT ;  /* 0x000000020500720c */ /* 0x000fe20003f26270 */
[----:B------:R3:W2:Y:S01]  /*ce20*/  MUFU.TANH R113, R6 ;  /* 0x0000000600717308 */ /* 0x0006a20000002400 */
[----:B------:R-:W-:Y:S01]  /*ce30*/  IADD3 R5, R3, 0x49, RZ ;  /* 0x0000004903057810 */ /* 0x000fe20007ffe0ff */
[----:B------:R-:W-:Y:S01]  /*ce40*/  LDSM.16.M88.4 R32, [R164+0x4800] ;  /* 0x00480000a420783b */ /* 0x000fe20000000200 */
[----:B------:R-:W-:Y:S01]  /*ce50*/  FSEL R95, R95, -INF , !P4 ;  /* 0xff8000005f5f7808 */ /* 0x000fe20006000000 */
[----:B-1----:R-:W-:Y:S01]  /*ce60*/  FMUL.FTZ R7, R21, c[0x0][0x2ec] ;  /* 0x0000bb0015077a20 */ /* 0x002fe20000410000 */
[----:B------:R-:W-:Y:S01]  /*ce70*/  FSEL R137, R137, -INF , !P2 ;  /* 0xff80000089897808 */ /* 0x000fe20005000000 */
[----:B------:R-:W-:Y:S01]  /*ce80*/  HMMA.16816.F32.BF16 R16, R12, R28, RZ ;  /* 0x0000001c0c10723c */ /* 0x000fe200000418ff */
[C---:B------:R-:W-:Y:S01]  /*ce90*/  ISETP.GE.AND P4, PT, R5.reuse, R4, PT ;  /* 0x000000040500720c */ /* 0x040fe20003f86270 */
[----:B------:R1:W-:Y:S01]  /*cea0*/  MUFU.TANH R63, R7 ;  /* 0x00000007003f7308 */ /* 0x0003e20000002400 */
[----:B------:R-:W-:-:S02]  /*ceb0*/  ISETP.GE.AND P2, PT, R5, R2, PT ;  /* 0x000000020500720c */ /* 0x000fc40003f46270 */
[----:B------:R-:W-:Y:S02]  /*cec0*/  IADD3 R5, R3, 0x50, RZ ;  /* 0x0000005003057810 */ /* 0x000fe40007ffe0ff */
[----:B------:R-:W-:Y:S02]  /*ced0*/  FSEL R93, R93, -INF , !P3 ;  /* 0xff8000005d5d7808 */ /* 0x000fe40005800000 */
[----:B------:R-:W-:Y:S01]  /*cee0*/  FSEL R139, R139, -INF , !P0 ;  /* 0xff8000008b8b7808 */ /* 0x000fe20004000000 */
[----:B---3--:R-:W-:Y:S01]  /*cef0*/  FMUL.FTZ R6, R20, c[0x0][0x2ec] ;  /* 0x0000bb0014067a20 */ /* 0x008fe20000410000 */
[----:B------:R-:W-:Y:S02]  /*cf00*/  FSEL R89, R89, -INF , !P5 ;  /* 0xff80000059597808 */ /* 0x000fe40006800000 */
[----:B------:R-:W-:Y:S01]  /*cf10*/  FSEL R138, R138, -INF , !P1 ;  /* 0xff8000008a8a7808 */ /* 0x000fe20004800000 */
[----:B------:R3:W2:Y:S01]  /*cf20*/  MUFU.TANH R64, R6 ;  /* 0x0000000600407308 */ /* 0x0006a20000002400 */
[----:B------:R-:W-:-:S02]  /*cf30*/  ISETP.GE.AND P3, PT, R5, R4, PT ;  /* 0x000000040500720c */ /* 0x000fc40003f66270 */
[----:B------:R-:W-:Y:S01]  /*cf40*/  ISETP.GE.AND P0, PT, R5, R2, PT ;  /* 0x000000020500720c */ /* 0x000fe20003f06270 */
[----:B-1----:R-:W-:Y:S01]  /*cf50*/  FMUL.FTZ R7, R22, c[0x0][0x2ec] ;  /* 0x0000bb0016077a20 */ /* 0x002fe20000410000 */
[----:B------:R-:W-:Y:S02]  /*cf60*/  FSEL R90, R90, -INF , !P3 ;  /* 0xff8000005a5a7808 */ /* 0x000fe40005800000 */
[----:B------:R-:W-:Y:S01]  /*cf70*/  FSEL R141, R141, -INF , !P0 ;  /* 0xff8000008d8d7808 */ /* 0x000fe20004000000 */
[----:B------:R1:W1:Y:S01]  /*cf80*/  MUFU.TANH R36, R7 ;  /* 0x0000000700247308 */ /* 0x0002620000002400 */
[----:B------:R-:W-:Y:S02]  /*cf90*/  IADD3 R5, R3, 0x58, RZ ;  /* 0x0000005803057810 */ /* 0x000fe40007ffe0ff */
[----:B------:R-:W-:Y:S02]  /*cfa0*/  FSEL R91, R57, -INF , !P4 ;  /* 0xff800000395b7808 */ /* 0x000fe40006000000 */
[----:B------:R-:W-:-:S02]  /*cfb0*/  FSEL R140, R140, -INF , !P2 ;  /* 0xff8000008c8c7808 */ /* 0x000fc40005000000 */
[----:B------:R-:W-:Y:S02]  /*cfc0*/  ISETP.GE.AND P4, PT, R5, R4, PT ;  /* 0x000000040500720c */ /* 0x000fe40003f86270 */
[----:B---3--:R-:W-:Y:S02]  /*cfd0*/  IADD3 R6, R3, 0x51, RZ ;  /* 0x0000005103067810 */ /* 0x008fe40007ffe0ff */
[----:B------:R-:W-:Y:S02]  /*cfe0*/  ISETP.GE.AND P2, PT, R5, R2, PT ;  /* 0x000000020500720c */ /* 0x000fe40003f46270 */
[C---:B------:R-:W-:Y:S02]  /*cff0*/  ISETP.GE.AND P5, PT, R6.reuse, R4, PT ;  /* 0x000000040600720c */ /* 0x040fe40003fa6270 */
[----:B------:R-:W-:Y:S01]  /*d000*/  ISETP.GE.AND P1, PT, R6, R2, PT ;  /* 0x000000020600720c */ /* 0x000fe20003f26270 */
[----:B-1----:R-:W-:Y:S01]  /*d010*/  FMUL.FTZ R7, R23, c[0x0][0x2ec] ;  /* 0x0000bb0017077a20 */ /* 0x002fe20000410000 */
[----:B------:R-:W-:Y:S01]  /*d020*/  IADD3 R6, R3, 0x59, RZ ;  /* 0x0000005903067810 */ /* 0x000fe20007ffe0ff */
[----:B------:R-:W-:Y:S01]  /*d030*/  HMMA.16816.F32.BF16 R20, R8, R48, R16 ;  /* 0x000000300814723c */ /* 0x000fe20000041810 */
[----:B------:R-:W-:Y:S01]  /*d040*/  FSEL R88, R88, -INF , !P4 ;  /* 0xff80000058587808 */ /* 0x000fe20006000000 */
[----:B------:R1:W-:Y:S01]  /*d050*/  MUFU.TANH R112, R7 ;  /* 0x0000000700707308 */ /* 0x0003e20000002400 */
[----:B------:R-:W-:-:S02]  /*d060*/  ISETP.GE.AND P3, PT, R6, R4, PT ;  /* 0x000000040600720c */ /* 0x000fc40003f66270 */
[----:B------:R-:W-:Y:S01]  /*d070*/  ISETP.GE.AND P0, PT, R6, R2, PT ;  /* 0x000000020600720c */ /* 0x000fe20003f06270 */
[----:B------:R-:W-:Y:S01]  /*d080*/  FMUL.FTZ R6, R24, c[0x0][0x2ec] ;  /* 0x0000bb0018067a20 */ /* 0x000fe20000410000 */
[----:B------:R-:W-:Y:S01]  /*d090*/  FSEL R142, R142, -INF , !P2 ;  /* 0xff8000008e8e7808 */ /* 0x000fe20005000000 */
[----:B------:R-:W-:Y:S01]  /*d0a0*/  HMMA.16816.F32.BF16 R16, R12, R30, RZ ;  /* 0x0000001e0c10723c */ /* 0x000fe200000418ff */
[----:B------:R-:W3:Y:S01]  /*d0b0*/  LDSM.16.M88.4 R28, [R167+0x3400] ;  /* 0x00340000a71c783b */ /* 0x000ee20000000200 */
[----:B------:R2:W2:Y:S01]  /*d0c0*/  MUFU.TANH R69, R6 ;  /* 0x0000000600457308 */ /* 0x0004a20000002400 */
[----:B------:R-:W-:Y:S02]  /*d0d0*/  IADD3 R5, R3, 0x60, RZ ;  /* 0x0000006003057810 */ /* 0x000fe40007ffe0ff */
[----:B------:R-:W-:Y:S02]  /*d0e0*/  FSEL R92, R92, -INF , !P5 ;  /* 0xff8000005c5c7808 */ /* 0x000fe40006800000 */
[----:B------:R-:W-:-:S02]  /*d0f0*/  FSEL R145, R145, -INF , !P1 ;  /* 0xff80000091917808 */ /* 0x000fc40004800000 */
[----:B------:R-:W-:Y:S01]  /*d100*/  ISETP.GE.AND P5, PT, R5, R4, PT ;  /* 0x000000040500720c */ /* 0x000fe20003fa6270 */
[----:B-1----:R-:W-:Y:S01]  /*d110*/  FMUL.FTZ R7, R25, c[0x0][0x2ec] ;  /* 0x0000bb0019077a20 */ /* 0x002fe20000410000 */
[----:B------:R-:W-:Y:S02]  /*d120*/  ISETP.GE.AND P1, PT, R5, R2, PT ;  /* 0x000000020500720c */ /* 0x000fe40003f26270 */
[----:B------:R-:W-:Y:S01]  /*d130*/  IADD3 R5, R3, 0x68, RZ ;  /* 0x0000006803057810 */ /* 0x000fe20007ffe0ff */
[----:B------:R1:W-:Y:S01]  /*d140*/  MUFU.TANH R70, R7 ;  /* 0x0000000700467308 */ /* 0x0003e20000002400 */
[----:B------:R-:W-:Y:S02]  /*d150*/  FSEL R87, R87, -INF , !P3 ;  /* 0xff80000057577808 */ /* 0x000fe40005800000 */
[----:B------:R-:W-:Y:S02]  /*d160*/  FSEL R143, R143, -INF , !P0 ;  /* 0xff8000008f8f7808 */ /* 0x000fe40004000000 */
[----:B--2---:R-:W-:-:S02]  /*d170*/  IADD3 R6, R3, 0x61, RZ ;  /* 0x0000006103067810 */ /* 0x004fc40007ffe0ff */
[CC--:B------:R-:W-:Y:S02]  /*d180*/  ISETP.GE.AND P3, PT, R5.reuse, R4.reuse, PT ;  /* 0x000000040500720c */ /* 0x0c0fe40003f66270 */
[C---:B------:R-:W-:Y:S02]  /*d190*/  ISETP.GE.AND P4, PT, R6.reuse, R4, PT ;  /* 0x000000040600720c */ /* 0x040fe40003f86270 */
[-C--:B------:R-:W-:Y:S01]  /*d1a0*/  ISETP.GE.AND P2, PT, R6, R2.reuse, PT ;  /* 0x000000020600720c */ /* 0x080fe20003f46270 */
[----:B------:R-:W-:Y:S01]  /*d1b0*/  FMUL.FTZ R6, R26, c[0x0][0x2ec] ;  /* 0x0000bb001a067a20 */ /* 0x000fe20000410000 */
[----:B------:R-:W-:Y:S02]  /*d1c0*/  ISETP.GE.AND P0, PT, R5, R2, PT ;  /* 0x000000020500720c */ /* 0x000fe40003f06270 */
[----:B------:R-:W-:Y:S01]  /*d1d0*/  IADD3 R5, R3, 0x69, RZ ;  /* 0x0000006903057810 */ /* 0x000fe20007ffe0ff */
[----:B------:R2:W2:Y:S01]  /*d1e0*/  MUFU.TANH R61, R6 ;  /* 0x00000006003d7308 */ /* 0x0004a20000002400 */
[----:B-1----:R-:W-:Y:S01]  /*d1f0*/  FMUL.FTZ R7, R21, c[0x0][0x2ec] ;  /* 0x0000bb0015077a20 */ /* 0x002fe20000410000 */
[----:B------:R-:W-:-:S02]  /*d200*/  FSEL R85, R85, -INF , !P5 ;  /* 0xff80000055557808 */ /* 0x000fc40006800000 */
[----:B------:R-:W-:Y:S02]  /*d210*/  FSEL R146, R146, -INF , !P1 ;  /* 0xff80000092927808 */ /* 0x000fe40004800000 */
[C---:B------:R-:W-:Y:S02]  /*d220*/  ISETP.GE.AND P5, PT, R5.reuse, R4, PT ;  /* 0x000000040500720c */ /* 0x040fe40003fa6270 */
[----:B------:R-:W-:Y:S01]  /*d230*/  ISETP.GE.AND P1, PT, R5, R2, PT ;  /* 0x000000020500720c */ /* 0x000fe20003f26270 */
[----:B------:R1:W-:Y:S01]  /*d240*/  MUFU.TANH R59, R7 ;  /* 0x00000007003b7308 */ /* 0x0003e20000002400 */
[----:B------:R-:W-:Y:S02]  /*d250*/  IADD3 R5, R3, 0x70, RZ ;  /* 0x0000007003057810 */ /* 0x000fe40007ffe0ff */
[----:B------:R-:W-:Y:S02]  /*d260*/  FSEL R86, R86, -INF , !P4 ;  /* 0xff80000056567808 */ /* 0x000fe40006000000 */
[----:B------:R-:W-:Y:S01]  /*d270*/  FSEL R149, R149, -INF , !P2 ;  /* 0xff80000095957808 */ /* 0x000fe20005000000 */
[----:B--2---:R-:W-:Y:S01]  /*d280*/  FMUL.FTZ R6, R27, c[0x0][0x2ec] ;  /* 0x0000bb001b067a20 */ /* 0x004fe20000410000 */
[C---:B------:R-:W-:Y:S01]  /*d290*/  ISETP.GE.AND P4, PT, R5.reuse, R4, PT ;  /* 0x000000040500720c */ /* 0x040fe20003f86270 */
[----:B------:R-:W-:Y:S01]  /*d2a0*/  HMMA.16816.F32.BF16 R24, R8, R50, R16 ;  /* 0x000000320818723c */ /* 0x000fe20000041810 */
[----:B------:R-:W-:Y:S01]  /*d2b0*/  ISETP.GE.AND P2, PT, R5, R2, PT ;  /* 0x000000020500720c */ /* 0x000fe20003f46270 */
[----:B------:R2:W2:Y:S01]  /*d2c0*/  MUFU.TANH R62, R6 ;  /* 0x00000006003e7308 */ /* 0x0004a20000002400 */
[----:B------:R-:W-:-:S02]  /*d2d0*/  IADD3 R5, R3, 0x71, RZ ;  /* 0x0000007103057810 */ /* 0x000fc40007ffe0ff */
[----:B------:R-:W-:Y:S01]  /*d2e0*/  FSEL R84, R84, -INF , !P3 ;  /* 0xff80000054547808 */ /* 0x000fe20005800000 */
[----:B-1----:R-:W-:Y:S02]  /*d2f0*/  FMUL.FTZ R7, R22, c[0x0][0x2ec] ;  /* 0x0000bb0016077a20 */ /* 0x002fe40000410000 */
[----:B------:R-:W-:Y:S01]  /*d300*/  HMMA.16816.F32.BF16 R16, R12, R40, RZ ;  /* 0x000000280c10723c */ /* 0x000fe200000418ff */
[----:B------:R-:W-:Y:S01]  /*d310*/  FSEL R147, R147, -INF , !P0 ;  /* 0xff80000093937808 */ /* 0x000fe20004000000 */
[----:B------:R1:W-:Y:S01]  /*d320*/  MUFU.TANH R55, R7 ;  /* 0x0000000700377308 */ /* 0x0003e20000002400 */
[----:B------:R-:W-:Y:S02]  /*d330*/  FSEL R80, R80, -INF , !P5 ;  /* 0xff80000050507808 */ /* 0x000fe40006800000 */
[----:B------:R-:W-:Y:S02]  /*d340*/  FSEL R148, R148, -INF , !P1 ;  /* 0xff80000094947808 */ /* 0x000fe40004800000 */
[C---:B------:R-:W-:Y:S01]  /*d350*/  ISETP.GE.AND P3, PT, R5.reuse, R4, PT ;  /* 0x000000040500720c */ /* 0x040fe20003f66270 */
[----:B--2---:R-:W-:Y:S01]  /*d360*/  FMUL.FTZ R6, R20, c[0x0][0x2ec] ;  /* 0x0000bb0014067a20 */ /* 0x004fe20000410000 */
[----:B------:R-:W-:-:S02]  /*d370*/  ISETP.GE.AND P0, PT, R5, R2, PT ;  /* 0x000000020500720c */ /* 0x000fc40003f06270 */
[----:B------:R-:W-:Y:S01]  /*d380*/  FSEL R81, R81, -INF , !P3 ;  /* 0xff80000051517808 */ /* 0x000fe20005800000 */
[----:B------:R2:W-:Y:S01]  /*d390*/  MUFU.TANH R58, R6 ;  /* 0x00000006003a7308 */ /* 0x0005e20000002400 */
[----:B------:R-:W-:Y:S02]  /*d3a0*/  FSEL R156, R156, -INF , !P0 ;  /* 0xff8000009c9c7808 */ /* 0x000fe40004000000 */
[----:B------:R-:W-:Y:S01]  /*d3b0*/  IADD3 R5, R3, 0x79, RZ ;  /* 0x0000007903057810 */ /* 0x000fe20007ffe0ff */
[----:B-1----:R-:W-:Y:S01]  /*d3c0*/  FMUL.FTZ R7, R23, c[0x0][0x2ec] ;  /* 0x0000bb0017077a20 */ /* 0x002fe20000410000 */
[----:B------:R-:W-:Y:S02]  /*d3d0*/  FSEL R82, R82, -INF , !P4 ;  /* 0xff80000052527808 */ /* 0x000fe40006000000 */
[----:B------:R-:W-:Y:S01]  /*d3e0*/  FSEL R150, R150, -INF , !P2 ;  /* 0xff80000096967808 */ /* 0x000fe20005000000 */
[----:B------:R1:W1:Y:S04]  /*d3f0*/  MUFU.TANH R57, R7 ;  /* 0x0000000700397308 */ /* 0x0002680000002400 */
[----:B---3--:R-:W-:Y:S01]  /*d400*/  HMMA.16816.F32.BF16 R20, R8, R28, R16 ;  /* 0x0000001c0814723c */ /* 0x008fe20000041810 */
[----:B------:R-:W-:-:S02]  /*d410*/  ISETP.GE.AND P4, PT, R5, R4, PT ;  /* 0x000000040500720c */ /* 0x000fc40003f86270 */
[----:B------:R-:W-:Y:S02]  /*d420*/  ISETP.GE.AND P2, PT, R5, R2, PT ;  /* 0x000000020500720c */ /* 0x000fe40003f46270 */
[----:B------:R-:W-:Y:S02]  /*d430*/  FSEL R79, R79, -INF , !P4 ;  /* 0xff8000004f4f7808 */ /* 0x000fe40006000000 */
[----:B--2---:R-:W-:Y:S01]  /*d440*/  IADD3 R6, R3, 0x78, RZ ;  /* 0x0000007803067810 */ /* 0x004fe20007ffe0ff */
[----:B------:R-:W-:Y:S01]  /*d450*/  HMMA.16816.F32.BF16 R16, R12, R42, RZ ;  /* 0x0000002a0c10723c */ /* 0x000fe200000418ff */
[----:B------:R-:W2:Y:S01]  /*d460*/  LDSM.16.M88.4 R40, [R167+0x3800] ;  /* 0x00380000a728783b */ /* 0x000ea20000000200 */
[----:B------:R-:W-:Y:S02]  /*d470*/  FSEL R151, R151, -INF , !P2 ;  /* 0xff80000097977808 */ /* 0x000fe40005000000 */
[C---:B------:R-:W-:Y:S02]  /*d480*/  ISETP.GE.AND P5, PT, R6.reuse, R4, PT ;  /* 0x000000040600720c */ /* 0x040fe40003fa6270 */
[----:B------:R-:W-:Y:S01]  /*d490*/  ISETP.GE.AND P1, PT, R6, R2, PT ;  /* 0x000000020600720c */ /* 0x000fe20003f26270 */
[----:B-1----:R-:W-:Y:S01]  /*d4a0*/  FMUL.FTZ R7, R25, c[0x0][0x2ec] ;  /* 0x0000bb0019077a20 */ /* 0x002fe20000410000 */
[----:B------:R-:W-:-:S02]  /*d4b0*/  IADD3 R6, R3, 0x80, RZ ;  /* 0x0000008003067810 */ /* 0x000fc40007ffe0ff */
[----:B------:R-:W-:Y:S01]  /*d4c0*/  FSEL R157, R52, -INF , !P1 ;  /* 0xff800000349d7808 */ /* 0x000fe20004800000 */
[----:B------:R1:W-:Y:S01]  /*d4d0*/  MUFU.TANH R53, R7 ;  /* 0x0000000700357308 */ /* 0x0003e20000002400 */
[C---:B------:R-:W-:Y:S02]  /*d4e0*/  ISETP.GE.AND P3, PT, R6.reuse, R4, PT ;  /* 0x000000040600720c */ /* 0x040fe40003f66270 */
[----:B------:R-:W-:Y:S01]  /*d4f0*/  ISETP.GE.AND P0, PT, R6, R2, PT ;  /* 0x000000020600720c */ /* 0x000fe20003f06270 */
[----:B------:R-:W-:Y:S01]  /*d500*/  FMUL.FTZ R6, R24, c[0x0][0x2ec] ;  /* 0x0000bb0018067a20 */ /* 0x000fe20000410000 */
[----:B------:R-:W-:Y:S02]  /*d510*/  IADD3 R5, R3, 0x81, RZ ;  /* 0x0000008103057810 */ /* 0x000fe40007ffe0ff */
[----:B------:R-:W-:Y:S01]  /*d520*/  FSEL R83, R83, -INF , !P5 ;  /* 0xff80000053537808 */ /* 0x000fe20006800000 */
[----:B------:R3:W-:Y:S01]  /*d530*/  MUFU.TANH R54, R6 ;  /* 0x0000000600367308 */ /* 0x0007e20000002400 */
[----:B------:R-:W-:-:S02]  /*d540*/  ISETP.GE.AND P5, PT, R5, R4, PT ;  /* 0x000000040500720c */ /* 0x000fc40003fa6270 */
[----:B------:R-:W-:Y:S02]  /*d550*/  ISETP.GE.AND P1, PT, R5, R2, PT ;  /* 0x000000020500720c */ /* 0x000fe40003f26270 */
        /* <DEDUP_REMOVED lines=8> */
[----:B---3--:R-:W-:Y:S02]  /*d5e0*/  IADD3 R6, R3, 0x88, RZ ;  /* 0x0000008803067810 */ /* 0x008fe40007ffe0ff */
[----:B------:R-:W-:Y:S02]  /*d5f0*/  FSEL R76, R76, -INF , !P5 ;  /* 0xff8000004c4c7808 */ /* 0x000fe40006800000 */
[C---:B------:R-:W-:Y:S02]  /*d600*/  ISETP.GE.AND P4, PT, R6.reuse, R4, PT ;  /* 0x000000040600720c */ /* 0x040fe40003f86270 */
[----:B------:R-:W-:Y:S01]  /*d610*/  ISETP.GE.AND P2, PT, R6, R2, PT ;  /* 0x000000020600720c */ /* 0x000fe20003f46270 */
[----:B------:R-:W-:Y:S01]  /*d620*/  FMUL.FTZ R6, R26, c[0x0][0x2ec] ;  /* 0x0000bb001a067a20 */ /* 0x000fe20000410000 */
[----:B------:R-:W-:-:S02]  /*d630*/  FSEL R159, R159, -INF , !P1 ;  /* 0xff8000009f9f7808 */ /* 0x000fc40004800000 */
[C---:B------:R-:W-:Y:S01]  /*d640*/  ISETP.GE.AND P5, PT, R5.reuse, R4, PT ;  /* 0x000000040500720c */ /* 0x040fe20003fa6270 */
[----:B------:R3:W2:Y:S01]  /*d650*/  MUFU.TANH R52, R6 ;  /* 0x0000000600347308 */ /* 0x0006a20000002400 */
[----:B-1----:R-:W-:Y:S01]  /*d660*/  FMUL.FTZ R7, R22, c[0x0][0x2ec] ;  /* 0x0000bb0016077a20 */ /* 0x002fe20000410000 */
[----:B------:R-:W-:Y:S02]  /*d670*/  ISETP.GE.AND P1, PT, R5, R2, PT ;  /* 0x000000020500720c */ /* 0x000fe40003f26270 */
[----:B------:R-:W-:Y:S02]  /*d680*/  IADD3 R5, R3, 0x91, RZ ;  /* 0x0000009103057810 */ /* 0x000fe40007ffe0ff */
[----:B------:R-:W-:Y:S02]  /*d690*/  FSEL R77, R77, -INF , !P4 ;  /* 0xff8000004d4d7808 */ /* 0x000fe40006000000 */
[----:B------:R1:W-:Y:S01]  /*d6a0*/  MUFU.TANH R48, R7 ;  /* 0x0000000700307308 */ /* 0x0003e20000002400 */
[----:B------:R-:W-:-:S02]  /*d6b0*/  FSEL R160, R75, -INF , !P2 ;  /* 0xff8000004ba07808 */ /* 0x000fc40005000000 */
[C---:B------:R-:W-:Y:S02]  /*d6c0*/  ISETP.GE.AND P4, PT, R5.reuse, R4, PT ;  /* 0x000000040500720c */ /* 0x040fe40003f86270 */
[----:B------:R-:W-:Y:S02]  /*d6d0*/  ISETP.GE.AND P2, PT, R5, R2, PT ;  /* 0x000000020500720c */ /* 0x000fe40003f46270 */
[----:B------:R-:W-:Y:S01]  /*d6e0*/  IADD3 R5, R3, 0x98, RZ ;  /* 0x0000009803057810 */ /* 0x000fe20007ffe0ff */
[----:B---3--:R-:W-:Y:S01]  /*d6f0*/  FMUL.FTZ R6, R27, c[0x0][0x2ec] ;  /* 0x0000bb001b067a20 */ /* 0x008fe20000410000 */
[----:B------:R-:W-:Y:S01]  /*d700*/  FSEL R75, R161, -INF , !P3 ;  /* 0xff800000a14b7808 */ /* 0x000fe20005800000 */
[----:B------:R-:W-:Y:S01]  /*d710*/  HMMA.16816.F32.BF16 R24, R8, R30, R16 ;  /* 0x0000001e0818723c */ /* 0x000fe20000041810 */
[----:B------:R-:W3:Y:S01]  /*d720*/  LDSM.16.M88.4 R28, [R164+0x4c00] ;  /* 0x004c0000a41c783b */ /* 0x000ee20000000200 */
[----:B------:R2:W-:Y:S01]  /*d730*/  MUFU.TANH R51, R6 ;  /* 0x0000000600337308 */ /* 0x0005e20000002400 */
[----:B------:R-:W-:-:S02]  /*d740*/  FSEL R161, R144, -INF , !P0 ;  /* 0xff80000090a17808 */ /* 0x000fc40004000000 */
[----:B------:R-:W-:Y:S01]  /*d750*/  FSEL R74, R74, -INF , !P5 ;  /* 0xff8000004a4a7808 */ /* 0x000fe20006800000 */
[----:B-1----:R-:W-:Y:S01]  /*d760*/  FMUL.FTZ R7, R23, c[0x0][0x2ec] ;  /* 0x0000bb0017077a20 */ /* 0x002fe20000410000 */
[----:B------:R-:W-:Y:S01]  /*d770*/  FSEL R144, R73, -INF , !P1 ;  /* 0xff80000049907808 */ /* 0x000fe20004800000 */
[----:B------:R-:W-:Y:S01]  /*d780*/  HMMA.16816.F32.BF16 R16, R12, R32, RZ ;  /* 0x000000200c10723c */ /* 0x000fe200000418ff */
[C---:B------:R-:W-:Y:S02]  /*d790*/  ISETP.GE.AND P3, PT, R5.reuse, R4, PT ;  /* 0x000000040500720c */ /* 0x040fe40003f66270 */
[----:B------:R-:W-:Y:S02]  /*d7a0*/  ISETP.GE.AND P0, PT, R5, R2, PT ;  /* 0x000000020500720c */ /* 0x000fe40003f06270 */
[----:B-----5:R-:W-:Y:S02]  /*d7b0*/  FSEL R72, R72, -INF , !P3 ;  /* 0xff80000048487808 */ /* 0x020fe40005800000 */
[----:B------:R-:W-:-:S02]  /*d7c0*/  FSEL R162, R68, -INF , !P0 ;  /* 0xff80000044a27808 */ /* 0x000fc40004000000 */
[----:B------:R-:W-:Y:S01]  /*d7d0*/  IADD3 R5, R3, 0xa0, RZ ;  /* 0x000000a003057810 */ /* 0x000fe20007ffe0ff */
[----:B--2---:R-:W-:Y:S01]  /*d7e0*/  FMUL.FTZ R6, R20, c[0x0][0x2ec] ;  /* 0x0000bb0014067a20 */ /* 0x004fe20000410000 */
[----:B------:R-:W-:Y:S02]  /*d7f0*/  FSEL R73, R129, -INF , !P4 ;  /* 0xff80000081497808 */ /* 0x000fe40006000000 */
[----:B------:R-:W-:Y:S01]  /*d800*/  ISETP.GE.AND P4, PT, R5, R4, PT ;  /* 0x000000040500720c */ /* 0x000fe20003f86270 */
[----:B------:R1:W2:Y:S01]  /*d810*/  MUFU.TANH R50, R6 ;  /* 0x0000000600327308 */ /* 0x0002a20000002400 */
[----:B------:R-:W-:Y:S02]  /*d820*/  FSEL R129, R47, -INF , !P2 ;  /* 0xff8000002f817808 */ /* 0x000fe40005000000 */
[----:B------:R-:W-:Y:S02]  /*d830*/  ISETP.GE.AND P2, PT, R5, R2, PT ;  /* 0x000000020500720c */ /* 0x000fe40003f46270 */
[----:B------:R-:W-:-:S02]  /*d840*/  FSEL R68, R116, -INF , !P4 ;  /* 0xff80000074447808 */ /* 0x000fc40006000000 */
[----:B------:R-:W-:Y:S01]  /*d850*/  FSEL R116, R67, -INF , !P2 ;  /* 0xff80000043747808 */ /* 0x000fe20005000000 */
[----:B------:R5:W-:Y:S01]  /*d860*/  MUFU.TANH R47, R7 ;  /* 0x00000007002f7308 */ /* 0x000be20000002400 */
[C---:B------:R-:W-:Y:S01]  /*d870*/  IADD3 R5, R3.reuse, 0xa8, RZ ;  /* 0x000000a803057810 */ /* 0x040fe20007ffe0ff */
[----:B------:R-:W-:Y:S01]  /*d880*/  HMMA.16816.F32.BF16 R20, R8, R40, R16 ;  /* 0x000000280814723c */ /* 0x000fe20000041810 */
[----:B------:R-:W-:Y:S02]  /*d890*/  FSEL R98, R98, -INF , !P6 ;  /* 0xff80000062627808 */ /* 0x000fe40007000000 */
[----:B-1----:R-:W-:-:S05]  /*d8a0*/  IADD3 R6, R3, 0x99, RZ ;  /* 0x0000009903067810 */ /* 0x002fca0007ffe0ff */
[----:B------:R-:W-:Y:S01]  /*d8b0*/  HMMA.16816.F32.BF16 R16, R12, R34, RZ ;  /* 0x000000220c10723c */ /* 0x000fe200000418ff */
[----:B------:R-:W1:Y:S01]  /*d8c0*/  LDSM.16.M88.4 R32, [R167+0x3c00] ;  /* 0x003c0000a720783b */ /* 0x000e620000000200 */
[----:B------:R-:W-:Y:S01]  /*d8d0*/  ISETP.GE.AND P5, PT, R6, R4, PT ;  /* 0x000000040600720c */ /* 0x000fe20003fa6270 */
[----:B------:R-:W-:-:S04]  /*d8e0*/  DEPBAR.LE SB0, 0x0 ;  /* 0x000080000000791a */ /* 0x000fc80000000000 */
[----:B------:R-:W-:Y:S01]  /*d8f0*/  BAR.SYNC.DEFER_BLOCKING 0x0 ;  /* 0x0000000000007b1d */ /* 0x000fe20000010000 */
[----:B------:R-:W-:Y:S01]  /*d900*/  ISETP.GE.AND P1, PT, R6, R2, PT ;  /* 0x000000020600720c */ /* 0x000fe20003f26270 */
[----:B-----5:R-:W-:Y:S01]  /*d910*/  FMUL.FTZ R7, R25, c[0x0][0x2ec] ;  /* 0x0000bb0019077a20 */ /* 0x020fe20000410000 */
[----:B------:R-:W-:Y:S02]  /*d920*/  IADD3 R6, R3, 0xa1, RZ ;  /* 0x000000a103067810 */ /* 0x000fe40007ffe0ff */
[----:B------:R-:W-:Y:S01]  /*d930*/  FSEL R163, R44, -INF , !P1 ;  /* 0xff8000002ca37808 */ /* 0x000fe20004800000 */
[----:B------:R5:W-:Y:S01]  /*d940*/  MUFU.TANH R41, R7 ;  /* 0x0000000700297308 */ /* 0x000be20000002400 */
[C---:B------:R-:W-:Y:S02]  /*d950*/  ISETP.GE.AND P3, PT, R6.reuse, R4, PT ;  /* 0x000000040600720c */ /* 0x040fe40003f66270 */
        /* <DEDUP_REMOVED lines=8> */
[----:B----4-:R-:W-:Y:S01]  /*d9e0*/  FSEL R117, R39, -INF , !P0 ;  /* 0xff80000027757808 */ /* 0x010fe20004000000 */
[----:B-----5:R-:W-:Y:S01]  /*d9f0*/  FMUL.FTZ R7, R27, c[0x0][0x2ec] ;  /* 0x0000bb001b077a20 */ /* 0x020fe20000410000 */
[----:B------:R-:W-:-:S02]  /*da00*/  FSEL R66, R66, -INF , !P5 ;  /* 0xff80000042427808 */ /* 0x000fc40006800000 */
[----:B------:R-:W-:Y:S01]  /*da10*/  FSEL R186, R37, -INF , !P1 ;  /* 0xff80000025ba7808 */ /* 0x000fe20004800000 */
[----:B------:R4:W-:Y:S01]  /*da20*/  MUFU.TANH R39, R7 ;  /* 0x0000000700277308 */ /* 0x0009e20000002400 */
[C---:B------:R-:W-:Y:S02]  /*da30*/  ISETP.GE.AND P3, PT, R5.reuse, R4, PT ;  /* 0x000000040500720c */ /* 0x040fe40003f66270 */
[----:B------:R-:W-:Y:S02]  /*da40*/  ISETP.GE.AND P0, PT, R5, R2, PT ;  /* 0x000000020500720c */ /* 0x000fe40003f06270 */
[C---:B--2---:R-:W-:Y:S02]  /*da50*/  IADD3 R6, R3.reuse, 0xa9, RZ ;  /* 0x000000a903067810 */ /* 0x044fe40007ffe0ff */
[----:B------:R-:W-:Y:S02]  /*da60*/  IADD3 R5, R3, 0xb8, RZ ;  /* 0x000000b803057810 */ /* 0x000fe40007ffe0ff */
[----:B------:R-:W-:-:S02]  /*da70*/  ISETP.GE.AND P4, PT, R6, R4, PT ;  /* 0x000000040600720c */ /* 0x000fc40003f86270 */
[----:B------:R-:W-:Y:S01]  /*da80*/  ISETP.GE.AND P2, PT, R6, R2, PT ;  /* 0x000000020600720c */ /* 0x000fe20003f46270 */
[----:B------:R-:W-:Y:S01]  /*da90*/  FMUL.FTZ R6, R26, c[0x0][0x2ec] ;  /* 0x0000bb001a067a20 */ /* 0x000fe20000410000 */
[----:B------:R-:W-:Y:S01]  /*daa0*/  FSEL R65, R65, -INF , !P4 ;  /* 0xff80000041417808 */ /* 0x000fe20006000000 */
[----:B------:R-:W-:Y:S01]  /*dab0*/  HMMA.16816.F32.BF16 R24, R8, R42, R16 ;  /* 0x0000002a0818723c */ /* 0x000fe20000041810 */
[----:B------:R-:W-:Y:S01]  /*dac0*/  FSEL R113, R113, -INF , !P2 ;  /* 0xff80000071717808 */ /* 0x000fe20005000000 */
[----:B------:R2:W-:Y:S01]  /*dad0*/  MUFU.TANH R40, R6 ;  /* 0x0000000600287308 */ /* 0x0005e20000002400 */
[----:B------:R-:W-:Y:S01]  /*dae0*/  ISETP.GE.AND P4, PT, R5, R4, PT ;  /* 0x000000040500720c */ /* 0x000fe20003f86270 */
[----:B----4-:R-:W-:Y:S01]  /*daf0*/  FMUL.FTZ R7, R21, c[0x0][0x2ec] ;  /* 0x0000bb0015077a20 */ /* 0x010fe20000410000 */
[----:B------:R-:W-:Y:S02]  /*db00*/  ISETP.GE.AND P2, PT, R5, R2, PT ;  /* 0x000000020500720c */ /* 0x000fe40003f46270 */
[----:B------:R-:W-:Y:S01]  /*db10*/  IADD3 R5, R3, 0xb9, RZ ;  /* 0x000000b903057810 */ /* 0x000fe20007ffe0ff */
[----:B---3--:R-:W-:Y:S01]  /*db20*/  HMMA.16816.F32.BF16 R16, R12, R28, RZ ;  /* 0x0000001c0c10723c */ /* 0x008fe200000418ff */
[----:B------:R-:W-:-:S02]  /*db30*/  FSEL R64, R64, -INF , !P3 ;  /* 0xff80000040407808 */ /* 0x000fc40005800000 */
[----:B------:R-:W-:Y:S02]  /*db40*/  FSEL R187, R36, -INF , !P0 ;  /* 0xff80000024bb7808 */ /* 0x000fe40004000000 */
[C---:B------:R-:W-:Y:S01]  /*db50*/  ISETP.GE.AND P3, PT, R5.reuse, R4, PT ;  /* 0x000000040500720c */ /* 0x040fe20003f66270 */
[----:B------:R3:W-:Y:S01]  /*db60*/  MUFU.TANH R36, R7 ;  /* 0x0000000700247308 */ /* 0x0007e20000002400 */
[----:B------:R-:W-:Y:S01]  /*db70*/  ISETP.GE.AND P0, PT, R5, R2, PT ;  /* 0x000000020500720c */ /* 0x000fe20003f06270 */
[----:B------:R-:W-:Y:S01]  /*db80*/  HMMA.16816.F32.BF16 R12, R12, R30, RZ ;  /* 0x0000001e0c0c723c */ /* 0x000fe200000418ff */
[C---:B------:R-:W-:Y:S02]  /*db90*/  IADD3 R5, R3.reuse, 0xc1, RZ ;  /* 0x000000c103057810 */ /* 0x040fe40007ffe0ff */
[----:B--2---:R-:W-:Y:S02]  /*dba0*/  IADD3 R6, R3, 0xb1, RZ ;  /* 0x000000b103067810 */ /* 0x004fe40007ffe0ff */
[----:B------:R-:W-:-:S02]  /*dbb0*/  FSEL R43, R69, -INF , !P4 ;  /* 0xff800000452b7808 */ /* 0x000fc40006000000 */
[C---:B------:R-:W-:Y:S02]  /*dbc0*/  ISETP.GE.AND P5, PT, R6.reuse, R4, PT ;  /* 0x000000040600720c */ /* 0x040fe40003fa6270 */
[----:B------:R-:W-:Y:S01]  /*dbd0*/  ISETP.GE.AND P1, PT, R6, R2, PT ;  /* 0x000000020600720c */ /* 0x000fe20003f26270 */
[----:B------:R-:W-:Y:S01]  /*dbe0*/  FMUL.FTZ R6, R20, c[0x0][0x2ec] ;  /* 0x0000bb0014067a20 */ /* 0x000fe20000410000 */
[----:B------:R-:W-:Y:S02]  /*dbf0*/  FSEL R63, R63, -INF , !P5 ;  /* 0xff8000003f3f7808 */ /* 0x000fe40006800000 */
[----:B------:R-:W-:Y:S01]  /*dc00*/  FSEL R112, R112, -INF , !P1 ;  /* 0xff80000070707808 */ /* 0x000fe20004800000 */
[----:B------:R2:W-:Y:S01]  /*dc10*/  MUFU.TANH R37, R6 ;  /* 0x0000000600257308 */ /* 0x0005e20000002400 */
[----:B---3--:R-:W-:Y:S01]  /*dc20*/  FMUL.FTZ R7, R22, c[0x0][0x2ec] ;  /* 0x0000bb0016077a20 */ /* 0x008fe20000410000 */
[----:B------:R-:W-:Y:S01]  /*dc30*/  FSEL R193, R61, -INF , !P2 ;  /* 0xff8000003dc17808 */ /* 0x000fe20005000000 */
[----:B-1----:R-:W-:Y:S01]  /*dc40*/  HMMA.16816.F32.BF16 R16, R8, R32, R16 ;  /* 0x000000200810723c */ /* 0x002fe20000041810 */
[----:B------:R-:W-:-:S02]  /*dc50*/  FSEL R42, R70, -INF , !P3 ;  /* 0xff800000462a7808 */ /* 0x000fc40005800000 */
[----:B------:R-:W-:Y:S02]  /*dc60*/  FSEL R194, R62, -INF , !P0 ;  /* 0xff8000003ec27808 */ /* 0x000fe40004000000 */
[C---:B------:R-:W-:Y:S01]  /*dc70*/  ISETP.GE.AND P4, PT, R5.reuse, R4, PT ;  /* 0x000000040500720c */ /* 0x040fe20003f86270 */
[----:B------:R1:W3:Y:S01]  /*dc80*/  MUFU.TANH R28, R7 ;  /* 0x00000007001c7308 */ /* 0x0002e20000002400 */
[----:B------:R-:W-:Y:S01]  /*dc90*/  ISETP.GE.AND P2, PT, R5, R2, PT ;  /* 0x000000020500720c */ /* 0x000fe20003f46270 */
[----:B------:R-:W-:Y:S01]  /*dca0*/  HMMA.16816.F32.BF16 R12, R8, R34, R12 ;  /* 0x00000022080c723c */ /* 0x000fe2000004180c */
[----:B------:R-:W-:Y:S02]  /*dcb0*/  IADD3 R5, R3, 0xc9, RZ ;  /* 0x000000c903057810 */ /* 0x000fe40007ffe0ff */
[----:B------:R-:W-:Y:S02]  /*dcc0*/  FSEL R197, R57, -INF , !P2 ;  /* 0xff80000039c57808 */ /* 0x000fe40005000000 */
[----:B--2---:R-:W-:-:S02]  /*dcd0*/  IADD3 R6, R3, 0xc0, RZ ;  /* 0x000000c003067810 */ /* 0x004fc40007ffe0ff */
[-C--:B------:R-:W-:Y:S02]  /*dce0*/  ISETP.GE.AND P6, PT, R5, R4.reuse, PT ;  /* 0x000000040500720c */ /* 0x080fe40003fc6270 */
[C---:B------:R-:W-:Y:S02]  /*dcf0*/  ISETP.GE.AND P5, PT, R6.reuse, R4, PT ;  /* 0x000000040600720c */ /* 0x040fe40003fa6270 */
[----:B------:R-:W-:Y:S02]  /*dd00*/  ISETP.GE.AND P1, PT, R6, R2, PT ;  /* 0x000000020600720c */ /* 0x000fe40003f26270 */
[----:B------:R-:W-:Y:S01]  /*dd10*/  IADD3 R6, R3, 0xc8, RZ ;  /* 0x000000c803067810 */ /* 0x000fe20007ffe0ff */
[----:B-1----:R-:W-:Y:S01]  /*dd20*/  FMUL.FTZ R7, R23, c[0x0][0x2ec] ;  /* 0x0000bb0017077a20 */ /* 0x002fe20000410000 */
[----:B------:R-:W-:Y:S02]  /*dd30*/  FSEL R195, R55, -INF , !P1 ;  /* 0xff80000037c37808 */ /* 0x000fe40004800000 */
[C---:B------:R-:W-:Y:S01]  /*dd40*/  ISETP.GE.AND P3, PT, R6.reuse, R4, PT ;  /* 0x000000040600720c */ /* 0x040fe20003f66270 */
[----:B------:R1:W-:Y:S01]  /*dd50*/  MUFU.TANH R29, R7 ;  /* 0x00000007001d7308 */ /* 0x0003e20000002400 */
[-C--:B------:R-:W-:Y:S01]  /*dd60*/  ISETP.GE.AND P0, PT, R6, R2.reuse, PT ;  /* 0x000000020600720c */ /* 0x080fe20003f06270 */
[----:B------:R-:W-:Y:S01]  /*dd70*/  FMUL.FTZ R6, R24, c[0x0][0x2ec] ;  /* 0x0000bb0018067a20 */ /* 0x000fe20000410000 */
[----:B------:R-:W-:-:S02]  /*dd80*/  ISETP.GE.AND P1, PT, R5, R2, PT ;  /* 0x000000020500720c */ /* 0x000fc40003f26270 */
[----:B------:R-:W-:Y:S01]  /*dd90*/  IADD3 R5, R3, 0xd0, RZ ;  /* 0x000000d003057810 */ /* 0x000fe20007ffe0ff */
[----:B------:R-:W-:Y:S01]  /*dda0*/  FMUL.FTZ R15, R15, c[0x0][0x2ec] ;  /* 0x0000bb000f0f7a20 */ /* 0x000fe20000410000 */
[----:B------:R-:W-:Y:S01]  /*ddb0*/  FSEL R58, R58, -INF , !P5 ;  /* 0xff8000003a3a7808 */ /* 0x000fe20006800000 */
[----:B------:R2:W4:Y:S01]  /*ddc0*/  MUFU.TANH R23, R6 ;  /* 0x0000000600177308 */ /* 0x0005220000002400 */
[C---:B------:R-:W-:Y:S02]  /*ddd0*/  ISETP.GE.AND P5, PT, R5.reuse, R4, PT ;  /* 0x000000040500720c */ /* 0x040fe40003fa6270 */
[----:B------:R-:W-:Y:S02]  /*dde0*/  ISETP.GE.AND P2, PT, R5, R2, PT ;  /* 0x000000020500720c */ /* 0x000fe40003f46270 */
[----:B------:R-:W-:Y:S02]  /*ddf0*/  IADD3 R5, R3, 0xd1, RZ ;  /* 0x000000d103057810 */ /* 0x000fe40007ffe0ff */
[----:B------:R-:W-:Y:S01]  /*de00*/  FSEL R59, R59, -INF , !P4 ;  /* 0xff8000003b3b7808 */ /* 0x000fe20006000000 */
[----:B-1----:R-:W-:Y:S01]  /*de10*/  FMUL.FTZ R7, R27, c[0x0][0x2ec] ;  /* 0x0000bb001b077a20 */ /* 0x002fe20000410000 */
[----:B------:R-:W-:Y:S01]  /*de20*/  FSEL R196, R52, -INF , !P0 ;  /* 0xff80000034c47808 */ /* 0x000fe20004000000 */
[----:B------:R-:W-:Y:S01]  /*de30*/  MUFU.TANH R15, R15 ;  /* 0x0000000f000f7308 */ /* 0x000fe20000002400 */
[----:B------:R-:W-:-:S02]  /*de40*/  ISETP.GE.AND P4, PT, R5, R4, PT ;  /* 0x000000040500720c */ /* 0x000fc40003f86270 */
[----:B------:R-:W-:Y:S02]  /*de50*/  ISETP.GE.AND P0, PT, R5, R2, PT ;  /* 0x000000020500720c */ /* 0x000fe40003f06270 */
[----:B------:R-:W-:Y:S01]  /*de60*/  IADD3 R5, R3, 0xd8, RZ ;  /* 0x000000d803057810 */ /* 0x000fe20007ffe0ff */
[----:B--2---:R-:W-:Y:S01]  /*de70*/  FMUL.FTZ R6, R25, c[0x0][0x2ec] ;  /* 0x0000bb0019067a20 */ /* 0x004fe20000410000 */
[----:B------:R-:W-:Y:S01]  /*de80*/  FSEL R54, R54, -INF , !P3 ;  /* 0xff80000036367808 */ /* 0x000fe20005800000 */
[----:B------:R1:W-:Y:S01]  /*de90*/  MUFU.TANH R21, R7 ;  /* 0x0000000700157308 */ /* 0x0003e20000002400 */
[----:B------:R-:W-:Y:S02]  /*dea0*/  FSEL R53, R53, -INF , !P6 ;  /* 0xff80000035357808 */ /* 0x000fe40007000000 */
[----:B------:R-:W-:Y:S02]  /*deb0*/  FSEL R52, R50, -INF , !P5 ;  /* 0xff80000032347808 */ /* 0x000fe40006800000 */
[----:B------:R-:W-:-:S02]  /*dec0*/  ISETP.GE.AND P6, PT, R5, R4, PT ;  /* 0x000000040500720c */ /* 0x000fc40003fc6270 */
[----:B------:R-:W-:Y:S01]  /*ded0*/  FSEL R198, R51, -INF , !P1 ;  /* 0xff80000033c67808 */ /* 0x000fe20004800000 */
[----:B------:R2:W5:Y:S01]  /*dee0*/  MUFU.TANH R22, R6 ;  /* 0x0000000600167308 */ /* 0x0005620000002400 */
[----:B------:R-:W-:Y:S02]  /*def0*/  FSEL R200, R48, -INF , !P2 ;  /* 0xff80000030c87808 */ /* 0x000fe40005000000 */
[----:B------:R-:W-:Y:S02]  /*df00*/  FSEL R44, R44, -INF , !P6 ;  /* 0xff8000002c2c7808 */ /* 0x000fe40007000000 */
[----:B------:R-:W-:Y:S02]  /*df10*/  ISETP.GE.AND P1, PT, R5, R2, PT ;  /* 0x000000020500720c */ /* 0x000fe40003f26270 */
[----:B------:R-:W-:Y:S01]  /*df20*/  IADD3 R5, R3, 0xe0, RZ ;  /* 0x000000e003057810 */ /* 0x000fe20007ffe0ff */
[----:B-1----:R-:W-:Y:S01]  /*df30*/  FMUL.FTZ R7, R16, c[0x0][0x2ec] ;  /* 0x0000bb0010077a20 */ /* 0x002fe20000410000 */
[----:B------:R-:W-:-:S02]  /*df40*/  FSEL R202, R47, -INF , !P0 ;  /* 0xff8000002fca7808 */ /* 0x000fc40004000000 */
[----:B------:R-:W-:Y:S01]  /*df50*/  ISETP.GE.AND P0, PT, R5, R2, PT ;  /* 0x000000020500720c */ /* 0x000fe20003f06270 */
[----:B------:R1:W-:Y:S01]  /*df60*/  MUFU.TANH R16, R7 ;  /* 0x0000000700107308 */ /* 0x0003e20000002400 */
[----:B------:R-:W-:Y:S02]  /*df70*/  FSEL R55, R49, -INF , !P4 ;  /* 0xff80000031377808 */ /* 0x000fe40006000000 */
[----:B------:R-:W-:Y:S01]  /*df80*/  ISETP.GE.AND P4, PT, R5, R4, PT ;  /* 0x000000040500720c */ /* 0x000fe20003f86270 */
[----:B--2---:R-:W-:Y:S01]  /*df90*/  FMUL.FTZ R6, R26, c[0x0][0x2ec] ;  /* 0x0000bb001a067a20 */ /* 0x004fe20000410000 */
[----:B------:R-:W-:Y:S02]  /*dfa0*/  IADD3 R5, R3, 0xe8, RZ ;  /* 0x000000e803057810 */ /* 0x000fe40007ffe0ff */
[----:B---3--:R-:W-:Y:S01]  /*dfb0*/  FSEL R204, R28, -INF , !P0 ;  /* 0xff8000001ccc7808 */ /* 0x008fe20004000000 */
[----:B------:R2:W-:Y:S01]  /*dfc0*/  MUFU.TANH R20, R6 ;  /* 0x0000000600147308 */ /* 0x0005e20000002400 */
[----:B------:R-:W-:-:S02]  /*dfd0*/  FSEL R201, R40, -INF , !P1 ;  /* 0xff80000028c97808 */ /* 0x000fc40004800000 */
[----:B------:R-:W-:Y:S01]  /*dfe0*/  FSEL R57, R37, -INF , !P4 ;  /* 0xff80000025397808 */ /* 0x000fe20006000000 */
[----:B-1----:R-:W-:-:S04]  /*dff0*/  FMUL.FTZ R7, R17, c[0x0][0x2ec] ;  /* 0x0000bb0011077a20 */ /* 0x002fc80000410000 */
[----:B------:R1:W3:Y:S01]  /*e000*/  MUFU.TANH R10, R7 ;  /* 0x00000007000a7308 */ /* 0x0002e20000002400 */
[----:B--2---:R-:W-:-:S04]  /*e010*/  IADD3 R6, R3, 0xd9, RZ ;  /* 0x000000d903067810 */ /* 0x004fc80007ffe0ff */
[C---:B------:R-:W-:Y:S02]  /*e020*/  ISETP.GE.AND P5, PT, R6.reuse, R4, PT ;  /* 0x000000040600720c */ /* 0x040fe40003fa6270 */
[----:B------:R-:W-:Y:S02]  /*e030*/  ISETP.GE.AND P3, PT, R6, R2, PT ;  /* 0x000000020600720c */ /* 0x000fe40003f66270 */
[----:B------:R-:W-:Y:S02]  /*e040*/  IADD3 R6, R3, 0xe1, RZ ;  /* 0x000000e103067810 */ /* 0x000fe40007ffe0ff */
[----:B------:R-:W-:Y:S02]  /*e050*/  FSEL R47, R41, -INF , !P5 ;  /* 0xff800000292f7808 */ /* 0x000fe40006800000 */
[C---:B------:R-:W-:Y:S01]  /*e060*/  ISETP.GE.AND P6, PT, R6.reuse, R4, PT ;  /* 0x000000040600720c */ /* 0x040fe20003fc6270 */
[----:B-1----:R-:W-:Y:S01]  /*e070*/  FMUL.FTZ R7, R19, c[0x0][0x2ec] ;  /* 0x0000bb0013077a20 */ /* 0x002fe20000410000 */
[----:B------:R-:W-:Y:S01]  /*e080*/  ISETP.GE.AND P2, PT, R6, R2, PT ;  /* 0x000000020600720c */ /* 0x000fe20003f46270 */
[----:B------:R-:W-:Y:S01]  /*e090*/  FMUL.FTZ R6, R18, c[0x0][0x2ec] ;  /* 0x0000bb0012067a20 */ /* 0x000fe20000410000 */
[----:B------:R-:W-:Y:S01]  /*e0a0*/  FSEL R203, R39, -INF , !P3 ;  /* 0xff80000027cb7808 */ /* 0x000fe20005800000 */
[----:B------:R1:W-:Y:S01]  /*e0b0*/  MUFU.TANH R8, R7 ;  /* 0x0000000700087308 */ /* 0x0003e20000002400 */
[----:B------:R-:W-:-:S02]  /*e0c0*/  ISETP.GE.AND P5, PT, R5, R4, PT ;  /* 0x000000040500720c */ /* 0x000fc40003fa6270 */
[----:B------:R-:W-:Y:S02]  /*e0d0*/  ISETP.GE.AND P3, PT, R5, R2, PT ;  /* 0x000000020500720c */ /* 0x000fe40003f66270 */
[----:B------:R-:W-:Y:S02]  /*e0e0*/  IADD3 R5, R3, 0xe9, RZ ;  /* 0x000000e903057810 */ /* 0x000fe40007ffe0ff */
[----:B------:R-:W-:Y:S01]  /*e0f0*/  FSEL R61, R36, -INF , !P6 ;  /* 0xff800000243d7808 */ /* 0x000fe20007000000 */
[----:B------:R2:W2:Y:S01]  /*e100*/  MUFU.TANH R9, R6 ;  /* 0x0000000600097308 */ /* 0x0004a20000002400 */
[C---:B------:R-:W-:Y:S02]  /*e110*/  ISETP.GE.AND P4, PT, R5.reuse, R4, PT ;  /* 0x000000040500720c */ /* 0x040fe40003f86270 */
[----:B------:R-:W-:Y:S02]  /*e120*/  ISETP.GE.AND P1, PT, R5, R2, PT ;  /* 0x000000020500720c */ /* 0x000fe40003f26270 */
[----:B------:R-:W-:-:S02]  /*e130*/  IADD3 R5, R3, 0xf1, RZ ;  /* 0x000000f103057810 */ /* 0x000fc40007ffe0ff */
[----:B----4-:R-:W-:Y:S01]  /*e140*/  FSEL R62, R23, -INF , !P5 ;  /* 0xff800000173e7808 */ /* 0x010fe20006800000 */
[----:B-1----:R-:W-:Y:S01]  /*e150*/  FMUL.FTZ R7, R12, c[0x0][0x2ec] ;  /* 0x0000bb000c077a20 */ /* 0x002fe20000410000 */
[C---:B------:R-:W-:Y:S02]  /*e160*/  ISETP.GE.AND P6, PT, R5.reuse, R4, PT ;  /* 0x000000040500720c */ /* 0x040fe40003fc6270 */
[----:B------:R-:W-:Y:S01]  /*e170*/  ISETP.GE.AND P5, PT, R5, R2, PT ;  /* 0x000000020500720c */ /* 0x000fe20003fa6270 */
[----:B------:R-:W1:Y:S01]  /*e180*/  MUFU.TANH R11, R7 ;  /* 0x00000007000b7308 */ /* 0x000e620000002400 */
[----:B-----5:R-:W-:Y:S02]  /*e190*/  FSEL R191, R22, -INF , !P4 ;  /* 0xff80000016bf7808 */ /* 0x020fe40006000000 */
[C---:B------:R-:W-:Y:S02]  /*e1a0*/  IADD3 R5, R3.reuse, 0xf8, RZ ;  /* 0x000000f803057810 */ /* 0x040fe40007ffe0ff */
[----:B--2---:R-:W-:-:S02]  /*e1b0*/  IADD3 R6, R3, 0xf0, RZ ;  /* 0x000000f003067810 */ /* 0x004fc40007ffe0ff */
[CC--:B------:R-:W-:Y:S02]  /*e1c0*/  ISETP.GE.AND P4, PT, R3.reuse, R4.reuse, PT ;  /* 0x000000040300720c */ /* 0x0c0fe40003f86270 */
[-C--:B------:R-:W-:Y:S02]  /*e1d0*/  ISETP.GE.AND P0, PT, R6, R4.reuse, PT ;  /* 0x000000040600720c */ /* 0x080fe40003f06270 */
[----:B------:R-:W-:Y:S02]  /*e1e0*/  IADD3 R3, R3, 0xf9, RZ ;  /* 0x000000f903037810 */ /* 0x000fe40007ffe0ff */
[----:B------:R-:W-:Y:S02]  /*e1f0*/  FSEL R208, R21, -INF , !P1 ;  /* 0xff80000015d07808 */ /* 0x000fe40004800000 */
[----:B------:R-:W-:Y:S02]  /*e200*/  ISETP.GE.AND P1, PT, R3, R4, PT ;  /* 0x000000040300720c */ /* 0x000fe40003f26270 */
[----:B---3--:R-:W-:-:S02]  /*e210*/  FSEL R199, R10, -INF , !P6 ;  /* 0xff8000000ac77808 */ /* 0x008fc40007000000 */
[----:B------:R-:W-:Y:S02]  /*e220*/  ISETP.GT.AND P6, PT, R240, R243, PT ;  /* 0x000000f3f000720c */ /* 0x000fe40003fc4270 */
[----:B------:R-:W-:Y:S02]  /*e230*/  FSEL R205, R29, -INF , !P2 ;  /* 0xff8000001dcd7808 */ /* 0x000fe40005000000 */
[----:B------:R-:W-:Y:S02]  /*e240*/  @P0 LOP3.LUT R188, R188, 0x1, RZ, 0xfc, !PT ;  /* 0x00000001bcbc0812 */ /* 0x000fe400078efcff */
[-C--:B------:R-:W-:Y:S01]  /*e250*/  ISETP.GE.AND P0, PT, R6, R2.reuse, PT ;  /* 0x000000020600720c */ /* 0x080fe20003f06270 */
[----:B------:R-:W-:Y:S01]  /*e260*/  FMUL.FTZ R6, R13, c[0x0][0x2ec] ;  /* 0x0000bb000d067a20 */ /* 0x000fe20000410000 */
[----:B------:R-:W-:Y:S02]  /*e270*/  LOP3.LUT P2, RZ, R188, 0x1, RZ, 0xc0, !PT ;  /* 0x00000001bcff7812 */ /* 0x000fe4000784c0ff */
[----:B------:R-:W-:Y:S01]  /*e280*/  FSEL R212, R9, -INF , !P0 ;  /* 0xff80000009d47808 */ /* 0x000fe20004000000 */
[----:B------:R2:W3:Y:S01]  /*e290*/  MUFU.TANH R7, R6 ;  /* 0x0000000600077308 */ /* 0x0004e20000002400 */
[----:B------:R-:W-:Y:S01]  /*e2a0*/  ISETP.GE.AND P0, PT, R3, R2, PT ;  /* 0x000000020300720c */ /* 0x000fe20003f06270 */
[----:B------:R-:W-:Y:S01]  /*e2b0*/  FMUL.FTZ R3, R56, c[0x0][0x2ec] ;  /* 0x0000bb0038037a20 */ /* 0x000fe20000410000 */
[----:B------:R-:W-:-:S02]  /*e2c0*/  FSEL R206, R20, -INF , !P3 ;  /* 0xff80000014ce7808 */ /* 0x000fc40005800000 */
[----:B------:R-:W-:Y:S02]  /*e2d0*/  FSEL R192, R16, -INF , !P2 ;  /* 0xff80000010c07808 */ /* 0x000fe40005000000 */
[C---:B------:R-:W-:Y:S01]  /*e2e0*/  ISETP.GE.AND P3, PT, R5.reuse, R4, PT ;  /* 0x000000040500720c */ /* 0x040fe20003f66270 */
[----:B------:R-:W4:Y:S01]  /*e2f0*/  MUFU.TANH R3, R3 ;  /* 0x0000000300037308 */ /* 0x000f220000002400 */
[----:B------:R-:W-:Y:S02]  /*e300*/  ISETP.GE.AND P2, PT, R5, R2, PT ;  /* 0x000000020500720c */ /* 0x000fe40003f46270 */
[----:B------:R-:W-:Y:S02]  /*e310*/  FSEL R213, R8, -INF , !P5 ;  /* 0xff80000008d57808 */ /* 0x000fe40006800000 */
[----:B-1----:R-:W-:Y:S02]  /*e320*/  FSEL R207, R11, -INF , !P3 ;  /* 0xff8000000bcf7808 */ /* 0x002fe40005800000 */
[----:B------:R-:W-:Y:S01]  /*e330*/  FSEL R215, R15, -INF , !P0 ;  /* 0xff8000000fd77808 */ /* 0x000fe20004000000 */
[----:B--2---:R-:W-:Y:S01]  /*e340*/  FMUL.FTZ R6, R14, c[0x0][0x2ec] ;  /* 0x0000bb000e067a20 */ /* 0x004fe20000410000 */
[----:B---3--:R-:W-:-:S05]  /*e350*/  FSEL R209, R7, -INF , !P1 ;  /* 0xff80000007d17808 */ /* 0x008fca0004800000 */
[----:B------:R-:W1:Y:S01]  /*e360*/  MUFU.TANH R6, R6 ;  /* 0x0000000600067308 */ /* 0x000e620000002400 */
[----:B----4-:R-:W-:Y:S02]  /*e370*/  FSEL R26, R3, -INF , !P4 ;  /* 0xff800000031a7808 */ /* 0x010fe40006000000 */
[----:B-1----:R-:W-:Y:S01]  /*e380*/  FSEL R214, R6, -INF , !P2 ;  /* 0xff80000006d67808 */ /* 0x002fe20005000000 */
        /* <DEDUP_REMOVED lines=63> */
.L_x_1458:
[----:B------:R-:W-:-:S05]  /*e780*/  IMAD.MOV.U32 R3, RZ, RZ, c[0x0][0x198] ;  /* 0x00006600ff037624 */ /* 0x000fca00078e00ff */
[----:B------:R-:W-:-:S04]  /*e790*/  LEA R3, -R3, RZ, 0x8 ;  /* 0x000000ff03037211 */ /* 0x000fc800078e41ff */
[----:B------:R-:W-:Y:S02]  /*e7a0*/  SHF.R.S32.HI R5, RZ, 0x1f, R3 ;  /* 0x0000001fff057819 */ /* 0x000fe40000011403 */
.L_x_1459:
        /* <DEDUP_REMOVED lines=106> */
.L_x_1461:
[----:B------:R-:W-:Y:S05]  /*ee50*/  BSYNC B0 ;  /* 0x0000000000007941 */ /* 0x000fea0003800000 */
.L_x_1460:
[----:B------:R-:W0:Y:S01]  /*ee60*/  LDGDEPBAR ;  /* 0x00000000000079af */ /* 0x000e220000000000 */
[----:B------:R-:W-:-:S04]  /*ee70*/  LEA R189, P0, R3, R189, 0x1 ;  /* 0x000000bd03bd7211 */ /* 0x000fc800078008ff */
[----:B------:R-:W-:Y:S02]  /*ee80*/  LEA.HI.X R190, R3, R190, R5, 0x1, P0 ;  /* 0x000000be03be7211 */ /* 0x000fe400000f0c05 */
.L_x_1457:
        /* <DEDUP_REMOVED lines=262> */
[----:B-1----:R-:W-:-:S05]  /*fef0*/  FMUL.FTZ R5, R3, c[0x0][0x23c] ;  /* 0x00008f0003057a20 */ /* 0x002fca0000410000 */
[----:B------:R-:W-:-:S05]  /*ff00*/  FSEL R5, R5, RZ, P0 ;  /* 0x000000ff05057208 */ /* 0x000fca0000000000 */
[----:B------:R-:W-:-:S04]  /*ff10*/  FFMA.FTZ R0, R118, c[0x0][0x23c], -R5 ;  /* 0x00008f0076007a23 */ /* 0x000fc80000010805 */
[----:B------:R1:W-:Y:S02]  /*ff20*/  MUFU.EX2 R56, R0 ;  /* 0x0000000000387308 */ /* 0x0003e40000000800 */
[----:B-1----:R-:W-:-:S06]  /*ff30*/  FFMA.FTZ R0, R119, c[0x0][0x23c], -R5 ;  /* 0x00008f0077007a23 */ /* 0x002fcc0000010805 */
[----:B------:R1:W2:Y:S02]  /*ff40*/  MUFU.EX2 R21, R0 ;  /* 0x0000000000157308 */ /* 0x0002a40000000800 */
[----:B-1----:R-:W-:Y:S01]  /*ff50*/  FFMA.FTZ R0, R124, c[0x0][0x23c], -R5 ;  /* 0x00008f007c007a23 */ /* 0x002fe20000010805 */
[----:B------:R-:W-:Y:S02]  /*ff60*/  MOV R124, R10 ;  /* 0x0000000a007c7202 */ /* 0x000fe40000000f00 */
[----:B------:R-:W-:-:S03]  /*ff70*/  F2FP.BF16.PACK_AB R10, R110, R111 ;  /* 0x0000006f6e0a723e */ /* 0x000fc600000010ff */
[----:B------:R1:W3:Y:S02]  /*ff80*/  MUFU.EX2 R60, R0 ;  /* 0x00000000003c7308 */ /* 0x0002e40000000800 */
[----:B-1----:R-:W-:Y:S01]  /*ff90*/  FFMA.FTZ R0, R126, c[0x0][0x23c], -R5 ;  /* 0x00008f007e007a23 */ /* 0x002fe20000010805 */
[----:B------:R-:W-:Y:S02]  /*ffa0*/  MOV R126, R9 ;  /* 0x00000009007e7202 */ /* 0x000fe40000000f00 */
[----:B--2---:R-:W-:-:S03]  /*ffb0*/  F2FP.BF16.PACK_AB R9, R21, R56 ;  /* 0x000000381509723e */ /* 0x004fc600000010ff */
[----:B------:R1:W2:Y:S01]  /*ffc0*/  MUFU.EX2 R63, R0 ;  /* 0x00000000003f7308 */ /* 0x0002a20000000800 */
[----:B------:R-:W-:-:S04]  /*ffd0*/  FADD.FTZ R21, R56, R21 ;  /* 0x0000001538157221 */ /* 0x000fc80000010000 */
[----:B---3--:R-:W-:Y:S02]  /*ffe0*/  FADD.FTZ R21, R60, R21 ;  /* 0x000000153c157221 */ /* 0x008fe40000010000 */
[----:B-1----:R-:W-:Y:S01]  /*fff0*/  FFMA.FTZ R0, R121, c[0x0][0x23c], -R5 ;  /* 0x00008f0079007a23 */ /* 0x002fe20000010805 */
[----:B--2---:R-:W-:-:S03]  /*10000*/  F2FP.BF16.PACK_AB R11, R63, R60 ;  /* 0x0000003c3f0b723e */ /* 0x004fc600000010ff */
[----:B------:R1:W-:Y:S04]  /*10010*/  MUFU.EX2 R64, R0 ;  /* 0x0000000000407308 */ /* 0x0003e80000000800 */
        /* <DEDUP_REMOVED lines=27> */
[----:B------:R-:W-:-:S06]  /*101d0*/  MOV R127, R49 ;  /* 0x00000031007f7202 */ /* 0x000fcc0000000f00 */
[----:B------:R-:W-:Y:S01]  /*101e0*/  HMMA.16816.F32.BF16 R12, R8, R38, R12 ;  /* 0x00000026080c723c */ /* 0x000fe2000004180c */
[----:B------:R2:W3:Y:S01]  /*101f0*/  MUFU.EX2 R101, R0 ;  /* 0x0000000000657308 */ /* 0x0004e20000000800 */
[----:B------:R-:W-:Y:S05]  /*10200*/  LDSM.16.MT88.4 R36, [R166+0x5c00] ;  /* 0x005c0000a624783b */ /* 0x000fea0000004200 */
[----:B------:R-:W-:Y:S02]  /*10210*/  F2FP.BF16.PACK_AB R8, R222, R219 ;  /* 0x000000dbde08723e */ /* 0x000fe400000010ff */
[----:B------:R-:W-:Y:S01]  /*10220*/  F2FP.BF16.PACK_AB R10, R223, R221 ;  /* 0x000000dddf0a723e */ /* 0x000fe200000010ff */
[----:B--2---:R-:W-:Y:S01]  /*10230*/  FFMA.FTZ R0, R128, c[0x0][0x23c], -R5 ;  /* 0x00008f0080007a23 */ /* 0x004fe20000010805 */
[----:B------:R-:W-:-:S02]  /*10240*/  MOV R128, R48 ;  /* 0x0000003000807202 */ /* 0x000fc40000000f00 */
[----:B------:R-:W2:Y:S01]  /*10250*/  LDSM.16.MT88.4 R48, [R166+0x5800] ;  /* 0x00580000a630783b */ /* 0x000ea20000004200 */
[----:B------:R4:W-:Y:S01]  /*10260*/  MUFU.EX2 R102, R0 ;  /* 0x0000000000667308 */ /* 0x0009e20000000800 */
[----:B---3--:R-:W-:Y:S01]  /*10270*/  F2FP.BF16.PACK_AB R9, R101, R100 ;  /* 0x000000646509723e */ /* 0x008fe200000010ff */
[----:B----4-:R-:W-:Y:S01]  /*10280*/  FFMA.FTZ R0, R130, c[0x0][0x23c], -R5 ;  /* 0x00008f0082007a23 */ /* 0x010fe20000010805 */
        /* <DEDUP_REMOVED lines=8> */
[----:B---3--:R-:W-:Y:S01]  /*10310*/  FFMA.FTZ R0, R131, c[0x0][0x23c], -R5 ;  /* 0x00008f0083007a23 */ /* 0x008fe20000010805 */
[----:B------:R-:W-:-:S03]  /*10320*/  MOV R131, R23 ;  /* 0x0000001700837202 */ /* 0x000fc60000000f00 */
[----:B------:R3:W-:Y:S02]  /*10330*/  MUFU.EX2 R95, R0 ;  /* 0x00000000005f7308 */ /* 0x0007e40000000800 */
[C---:B--2---:R-:W-:Y:S08]  /*10340*/  HMMA.16816.F32.BF16 R16, R8.reuse, R48, R16 ;  /* 0x000000300810723c */ /* 0x044ff00000041810 */
[----:B------:R-:W-:Y:S01]  /*10350*/  HMMA.16816.F32.BF16 R12, R8, R50, R12 ;  /* 0x00000032080c723c */ /* 0x000fe2000004180c */
[----:B------:R-:W2:Y:S01]  /*10360*/  LDSM.16.MT88.4 R48, [R166+0x6000] ;  /* 0x00600000a630783b */ /* 0x000ea20000004200 */
[----:B---3--:R-:W-:-:S05]  /*10370*/  FFMA.FTZ R0, R134, c[0x0][0x23c], -R5 ;  /* 0x00008f0086007a23 */ /* 0x008fca0000010805 */
[----:B------:R-:W-:Y:S02]  /*10380*/  F2FP.BF16.PACK_AB R8, R226, R224 ;  /* 0x000000e0e208723e */ /* 0x000fe400000010ff */
[----:B------:R-:W-:Y:S01]  /*10390*/  F2FP.BF16.PACK_AB R10, R227, R225 ;  /* 0x000000e1e30a723e */ /* 0x000fe200000010ff */
[----:B------:R3:W4:Y:S01]  /*103a0*/  MUFU.EX2 R98, R0 ;  /* 0x0000000000627308 */ /* 0x0007220000000800 */
[----:B------:R-:W-:Y:S01]  /*103b0*/  MOV R134, R22 ;  /* 0x0000001600867202 */ /* 0x000fe20000000f00 */
        /* <DEDUP_REMOVED lines=13> */
[C---:B------:R-:W-:Y:S08]  /*10490*/  HMMA.16816.F32.BF16 R16, R8.reuse, R36, R16 ;  /* 0x000000240810723c */ /* 0x040ff00000041810 */
        /* <DEDUP_REMOVED lines=29> */
[----:B-1----:R-:W-:Y:S02]  /*10670*/  FFMA.FTZ R0, R143, c[0x0][0x23c], -R5 ;  /* 0x00008f008f007a23 */ /* 0x002fe40000010805 */
[----:B------:R-:W-:Y:S04]  /*10680*/  LDSM.16.MT88.4 R140, [R165+0x8800] ;  /* 0x00880000a58c783b */ /* 0x000fe80000004200 */
        /* <DEDUP_REMOVED lines=132> */
[----:B------:R-:W-:Y:S02]  /*10ed0*/  FADD.FTZ R0, R102, R0 ;  /* 0x0000000066007221 */ /* 0x000fe40000010000 */
[----:B------:R2:W-:Y:S02]  /*10ee0*/  MUFU.EX2 R62, R12 ;  /* 0x0000000c003e7308 */ /* 0x0005e40000000800 */
[----:B------:R-:W-:Y:S01]  /*10ef0*/  FADD.FTZ R0, R99, R0 ;  /* 0x0000000063007221 */ /* 0x000fe20000010000 */
[----:B-1----:R-:W-:Y:S03]  /*10f00*/  HMMA.16816.F32.BF16 R40, R8, R56, R32 ;  /* 0x000000380828723c */ /* 0x002fe60000041820 */
[----:B------:R-:W-:-:S04]  /*10f10*/  FADD.FTZ R0, R95, R0 ;  /* 0x000000005f007221 */ /* 0x000fc80000010000 */
[----:B------:R-:W-:Y:S01]  /*10f20*/  FADD.FTZ R0, R98, R0 ;  /* 0x0000000062007221 */ /* 0x000fe20000010000 */
[C---:B------:R-:W-:Y:S03]  /*10f30*/  HMMA.16816.F32.BF16 R32, R8.reuse, R58, R28 ;  /* 0x0000003a0820723c */ /* 0x040fe6000004181c */
[----:B------:R-:W-:Y:S02]  /*10f40*/  FADD.FTZ R0, R97, R0 ;  /* 0x0000000061007221 */ /* 0x000fe40000010000 */
[----:B--2---:R-:W-:Y:S02]  /*10f50*/  FFMA.FTZ R12, R197, c[0x0][0x23c], -R5 ;  /* 0x00008f00c50c7a23 */ /* 0x004fe40000010805 */
[----:B------:R-:W-:Y:S01]  /*10f60*/  FADD.FTZ R0, R96, R0 ;  /* 0x0000000060007221 */ /* 0x000fe20000010000 */
[----:B---3--:R-:W-:Y:S01]  /*10f70*/  HMMA.16816.F32.BF16 R28, R8, R48, R16 ;  /* 0x00000030081c723c */ /* 0x008fe20000041810 */
[----:B------:R1:W2:Y:S02]  /*10f80*/  MUFU.EX2 R61, R12 ;  /* 0x0000000c003d7308 */ /* 0x0002a40000000800 */
[----:B------:R-:W-:-:S04]  /*10f90*/  FADD.FTZ R0, R92, R0 ;  /* 0x000000005c007221 */ /* 0x000fc80000010000 */
[----:B------:R-:W-:Y:S01]  /*10fa0*/  FADD.FTZ R0, R93, R0 ;  /* 0x000000005d007221 */ /* 0x000fe20000010000 */
[----:B------:R-:W-:Y:S01]  /*10fb0*/  HMMA.16816.F32.BF16 R16, R8, R50, R24 ;  /* 0x000000320810723c */ /* 0x000fe20000041818 */
[----:B------:R-:W3:Y:S02]  /*10fc0*/  LDSM.16.MT88.4 R24, [R166+0x8400] ;  /* 0x00840000a618783b */ /* 0x000ee40000004200 */
[----:B------:R-:W-:Y:S02]  /*10fd0*/  FADD.FTZ R0, R91, R0 ;  /* 0x000000005b007221 */ /* 0x000fe40000010000 */
[----:B------:R-:W4:Y:S02]  /*10fe0*/  LDSM.16.MT88.4 R48, [R165+0x8400] ;  /* 0x00840000a530783b */ /* 0x000f240000004200 */
[----:B------:R-:W-:Y:S01]  /*10ff0*/  FADD.FTZ R0, R90, R0 ;  /* 0x000000005a007221 */ /* 0x000fe20000010000 */
[----:B------:R-:W-:Y:S01]  /*11000*/  F2FP.BF16.PACK_AB R8, R120, R121 ;  /* 0x000000797808723e */ /* 0x000fe200000010ff */
[----:B-1----:R-:W-:Y:S01]  /*11010*/  FFMA.FTZ R12, R196, c[0x0][0x23c], -R5 ;  /* 0x00008f00c40c7a23 */ /* 0x002fe20000010805 */
[----:B--2---:R-:W-:Y:S01]  /*11020*/  F2FP.BF16.PACK_AB R9, R61, R62 ;  /* 0x0000003e3d09723e */ /* 0x004fe200000010ff */
[----:B------:R-:W-:Y:S01]  /*11030*/  FADD.FTZ R0, R87, R0 ;  /* 0x0000000057007221 */ /* 0x000fe20000010000 */
[----:B------:R-:W-:Y:S01]  /*11040*/  F2FP.BF16.PACK_AB R10, R118, R119 ;  /* 0x00000077760a723e */ /* 0x000fe200000010ff */
        /* <DEDUP_REMOVED lines=62> */
[----:B------:R-:W-:Y:S02]  /*11430*/  FADD.FTZ R7, R248, R7 ;  /* 0x00000007f8077221 */ /* 0x000fe40000010000 */
[----:B------:R-:W-:Y:S02]  /*11440*/  FADD.FTZ R0, R56, R0 ;  /* 0x0000000038007221 */ /* 0x000fe40000010000 */
[----:B------:R-:W-:Y:S02]  /*11450*/  FADD.FTZ R7, R247, R7 ;  /* 0x00000007f7077221 */ /* 0x000fe40000010000 */
[----:B-1----:R-:W-:Y:S02]  /*11460*/  FFMA.FTZ R12, R203, c[0x0][0x23c], -R5 ;  /* 0x00008f00cb0c7a23 */ /* 0x002fe40000010805 */
[----:B------:R-:W-:Y:S02]  /*11470*/  FADD.FTZ R7, R249, R7 ;  /* 0x00000007f9077221 */ /* 0x000fe40000010000 */
[----:B------:R-:W1:Y:S01]  /*11480*/  MUFU.EX2 R47, R12 ;  /* 0x0000000c002f7308 */ /* 0x000e620000000800 */
[----:B------:R-:W-:-:S02]  /*11490*/  FADD.FTZ R0, R53, R0 ;  /* 0x0000000035007221 */ /* 0x000fc40000010000 */
[----:B------:R-:W-:Y:S02]  /*114a0*/  FADD.FTZ R7, R250, R7 ;  /* 0x00000007fa077221 */ /* 0x000fe40000010000 */
[----:B--2---:R-:W-:Y:S02]  /*114b0*/  FADD.FTZ R0, R52, R0 ;  /* 0x0000000034007221 */ /* 0x004fe40000010000 */
        /* <DEDUP_REMOVED lines=150> */
.L_x_1463:
[----:B------:R-:W-:-:S05]  /*11e20*/  IMAD.MOV.U32 R0, RZ, RZ, c[0x0][0x1a0] ;  /* 0x00006800ff007624 */ /* 0x000fca00078e00ff */
[----:B------:R-:W-:-:S04]  /*11e30*/  LEA R0, -R0, RZ, 0x8 ;  /* 0x000000ff00007211 */ /* 0x000fc800078e41ff */
[----:B------:R-:W-:Y:S02]  /*11e40*/  SHF.R.S32.HI R5, RZ, 0x1f, R0 ;  /* 0x0000001fff057819 */ /* 0x000fe40000011400 */
.L_x_1464:
[----:B------:R-:W-:Y:S01]  /*11e50*/  ISETP.GE.AND P0, PT, R132, c[0x0][0x220], PT ;  /* 0x0000880084007a0c */ /* 0x000fe20003f06270 */
[----:B------:R-:W-:Y:S01]  /*11e60*/  IMAD.MOV.U32 R16, RZ, RZ, c[0x0][0x1a0] ;  /* 0x00006800ff107624 */ /* 0x000fe200078e00ff */
[----:B------:R-:W-:Y:S01]  /*11e70*/  LEA R46, P5, R0, R46, 0x1 ;  /* 0x0000002e002e7211 */ /* 0x000fe200078a08ff */
[----:B------:R-:W-:Y:S01]  /*11e80*/  IMAD.MOV.U32 R24, RZ, RZ, 0x5 ;  /* 0x00000005ff187424 */ /* 0x000fe200078e00ff */
[----:B------:R-:W-:Y:S01]  /*11e90*/  P2R R198, PR, RZ, 0x1 ;  /* 0x00000001ffc67803 */ /* 0x000fe20000000000 */
        /* <DEDUP_REMOVED lines=38> */
[-C--:B------:R-:W-:Y:S01]  /*12100*/  @!P0 LEA.HI.X R26, R15, R155.reuse, R21, 0x6, P2 ;  /* 0x0000009b0f1a8211 */ /* 0x080fe200010f3415 */
[----:B------:R-:W-:Y:S01]  /*12110*/  @!P0 IMAD.MOV.U32 R14, RZ, RZ, c[0x0][0x1a4] ;  /* 0x00006900ff0e8624 */ /* 0x000fe200078e00ff */
[----:B------:R-:W-:Y:S01]  /*12120*/  @!P0 IADD3 R15, P1, R0, R12, RZ ;  /* 0x0000000c000f8210 */ /* 0x000fe20007f3e0ff */
[----:B------:R-:W-:Y:S02]  /*12130*/  @!P0 IMAD.MOV.U32 R12, RZ, RZ, c[0x0][0x1a4] ;  /* 0x00006900ff0c8624 */ /* 0x000fe400078e00ff */
[----:B------:R-:W-:Y:S02]  /*12140*/  @!P0 IMAD R14, R14, 0xc0, RZ ;  /* 0x000000c00e0e8824 */ /* 0x000fe400078e02ff */
[----:B-1----:R-:W-:Y:S01]  /*12150*/  @!P0 IMAD.MOV.U32 R18, RZ, RZ, c[0x0][0x1a4] ;  /* 0x00006900ff128624 */ /* 0x002fe200078e00ff */
        /* <DEDUP_REMOVED lines=43> */
[----:B------:R-:W-:-:S03]  /*12410*/  @!P0 LEA.HI.X R7, R23, c[0x0][0x174], R7, 0x1, P1 ;  /* 0x00005d0017078a11 */ /* 0x000fc600008f0c07 */
        /* <DEDUP_REMOVED lines=24> */
[----:B------:R-:W-:Y:S04]  /*125a0*/  LDSM.16.M88.4 R56, [R164+0x1800] ;  /* 0x00180000a438783b */ /* 0x000fe80000000200 */
[----:B------:R-:W5:Y:S04]  /*125b0*/  LDSM.16.M88.4 R48, [R184] ;  /* 0x00000000b830783b */ /* 0x000f680000000200 */
[----:B------:R-:W-:Y:S04]  /*125c0*/  LDSM.16.M88.4 R36, [R183] ;  /* 0x00000000b724783b */ /* 0x000fe80000000200 */
[----:B------:R-:W5:Y:S04]  /*125d0*/  LDSM.16.M88.4 R52, [R164+0x1c00] ;  /* 0x001c0000a434783b */ /* 0x000f680000000200 */
[----:B------:R-:W-:Y:S04]  /*125e0*/  LDSM.16.M88.4 R64, [R170] ;  /* 0x00000000aa40783b */ /* 0x000fe80000000200 */
[----:B----4-:R-:W4:Y:S01]  /*125f0*/  S2R R6, SR_TID.X ;  /* 0x0000000000067919 */ /* 0x010f220000002100 */
[C---:B-1----:R-:W-:Y:S03]  /*12600*/  HMMA.16816.F32.BF16 R16, R12.reuse, R24, RZ ;  /* 0x000000180c10723c */ /* 0x042fe600000418ff */
[----:B------:R-:W0:Y:S05]  /*12610*/  LDGDEPBAR ;  /* 0x00000000000079af */ /* 0x000e2a0000000000 */
[C---:B------:R-:W-:Y:S08]  /*12620*/  HMMA.16816.F32.BF16 R28, R12.reuse, R26, RZ ;  /* 0x0000001a0c1c723c */ /* 0x040ff000000418ff */
[----:B--2---:R-:W-:Y:S01]  /*12630*/  HMMA.16816.F32.BF16 R24, R12, R40, RZ ;  /* 0x000000280c18723c */ /* 0x004fe200000418ff */
[----:B----4-:R-:W-:-:S07]  /*12640*/  IMAD.SHL.U32 R6, R6, 0x2, RZ ;  /* 0x0000000206067824 */ /* 0x010fce00078e00ff */
[C---:B---3--:R-:W-:Y:S08]  /*12650*/  HMMA.16816.F32.BF16 R16, R8.reuse, R32, R16 ;  /* 0x000000200810723c */ /* 0x048ff00000041810 */
[C---:B------:R-:W-:Y:S08]  /*12660*/  HMMA.16816.F32.BF16 R32, R8.reuse, R34, R28 ;  /* 0x000000220820723c */ /* 0x040ff0000004181c */
[----:B-----5:R-:W-:Y:S08]  /*12670*/  HMMA.16816.F32.BF16 R28, R8, R48, R24 ;  /* 0x00000030081c723c */ /* 0x020ff00000041818 */
[----:B------:R-:W-:Y:S01]  /*12680*/  FMUL.FTZ R16, R16, c[0x0][0x2ec] ;  /* 0x0000bb0010107a20 */ /* 0x000fe20000410000 */
[----:B------:R-:W-:Y:S01]  /*12690*/  HMMA.16816.F32.BF16 R24, R12, R42, RZ ;  /* 0x0000002a0c18723c */ /* 0x000fe200000418ff */
[----:B------:R-:W-:Y:S01]  /*126a0*/  FMUL.FTZ R17, R17, c[0x0][0x2ec] ;  /* 0x0000bb0011117a20 */ /* 0x000fe20000410000 */
[----:B------:R-:W1:Y:S01]  /*126b0*/  LDSM.16.M88.4 R40, [R182] ;  /* 0x00000000b628783b */ /* 0x000e620000000200 */
[----:B------:R-:W-:Y:S01]  /*126c0*/  FMUL.FTZ R18, R18, c[0x0][0x2ec] ;  /* 0x0000bb0012127a20 */ /* 0x000fe20000410000 */
[----:B------:R-:W-:Y:S01]  /*126d0*/  MUFU.TANH R89, R16 ;  /* 0x0000001000597308 */ /* 0x000fe20000002400 */
[----:B------:R-:W-:-:S02]  /*126e0*/  FMUL.FTZ R19, R19, c[0x0][0x2ec] ;  /* 0x0000bb0013137a20 */ /* 0x000fc40000410000 */
[----:B------:R-:W-:Y:S02]  /*126f0*/  FMUL.FTZ R32, R32, c[0x0][0x2ec] ;  /* 0x0000bb0020207a20 */ /* 0x000fe40000410000 */
[----:B------:R-:W-:Y:S02]  /*12700*/  FMUL.FTZ R33, R33, c[0x0][0x2ec] ;  /* 0x0000bb0021217a20 */ /* 0x000fe40000410000 */
[----:B------:R-:W-:Y:S01]  /*12710*/  FMUL.FTZ R34, R34, c[0x0][0x2ec] ;  /* 0x0000bb0022227a20 */ /* 0x000fe20000410000 */
[----:B------:R-:W-:Y:S01]  /*12720*/  MUFU.TANH R99, R17 ;  /* 0x0000001100637308 */ /* 0x000fe20000002400 */
[----:B------:R-:W-:Y:S02]  /*12730*/  FMUL.FTZ R35, R35, c[0x0][0x2ec] ;  /* 0x0000bb0023237a20 */ /* 0x000fe40000410000 */
[----:B------:R-:W-:-:S05]  /*12740*/  FMUL.FTZ R0, R28, c[0x0][0x2ec] ;  /* 0x0000bb001c007a20 */ /* 0x000fca0000410000 */
[----:B------:R-:W-:Y:S04]  /*12750*/  MUFU.TANH R111, R18 ;  /* 0x00000012006f7308 */ /* 0x000fe80000002400 */
[----:B------:R-:W-:Y:S01]  /*12760*/  HMMA.16816.F32.BF16 R60, R8, R50, R24 ;  /* 0x00000032083c723c */ /* 0x000fe20000041818 */
[----:B------:R-:W2:Y:S03]  /*12770*/  LDSM.16.M88.4 R48, [R164+0x2000] ;  /* 0x00200000a430783b */ /* 0x000ea60000000200 */
[----:B------:R3:W-:Y:S04]  /*12780*/  MUFU.TANH R116, R19 ;  /* 0x0000001300747308 */ /* 0x0007e80000002400 */
[C---:B------:R-:W-:Y:S04]  /*12790*/  HMMA.16816.F32.BF16 R24, R12.reuse, R52, RZ ;  /* 0x000000340c18723c */ /* 0x040fe800000418ff */
[----:B------:R-:W-:Y:S04]  /*127a0*/  MUFU.TANH R98, R32 ;  /* 0x0000002000627308 */ /* 0x000fe80000002400 */
[----:B---3--:R-:W-:Y:S04]  /*127b0*/  HMMA.16816.F32.BF16 R16, R12, R56, RZ ;  /* 0x000000380c10723c */ /* 0x008fe800000418ff */
[----:B------:R-:W-:Y:S08]  /*127c0*/  MUFU.TANH R87, R33 ;  /* 0x0000002100577308 */ /* 0x000ff00000002400 */
[----:B------:R-:W-:Y:S08]  /*127d0*/  MUFU.TANH R113, R34 ;  /* 0x0000002200717308 */ /* 0x000ff00000002400 */
[----:B------:R3:W-:Y:S08]  /*127e0*/  MUFU.TANH R114, R35 ;  /* 0x0000002300727308 */ /* 0x0007f00000002400 */
[----:B------:R4:W-:Y:S01]  /*127f0*/  MUFU.TANH R88, R0 ;  /* 0x0000000000587308 */ /* 0x0009e20000002400 */
[----:B---3--:R-:W-:Y:S08]  /*12800*/  HMMA.16816.F32.BF16 R32, R8, R36, R16 ;  /* 0x000000240820723c */ /* 0x008ff00000041810 */
[----:B------:R-:W-:Y:S01]  /*12810*/  HMMA.16816.F32.BF16 R16, R12, R58, RZ ;  /* 0x0000003a0c10723c */ /* 0x000fe200000418ff */
[----:B----4-:R-:W-:Y:S01]  /*12820*/  FMUL.FTZ R0, R29, c[0x0][0x2ec] ;  /* 0x0000bb001d007a20 */ /* 0x010fe20000410000 */
[----:B------:R-:W-:Y:S03]  /*12830*/  LDSM.16.M88.4 R56, [R179] ;  /* 0x00000000b338783b */ /* 0x000fe60000000200 */
[----:B------:R3:W-:Y:S11]  /*12840*/  MUFU.TANH R217, R0 ;  /* 0x0000000000d97308 */ /* 0x0007f60000002400 */
[----:B------:R-:W-:-:S02]  /*12850*/  FMUL.FTZ R32, R32, c[0x0][0x2ec] ;  /* 0x0000bb0020207a20 */ /* 0x000fc40000410000 */
[----:B------:R-:W-:Y:S02]  /*12860*/  FMUL.FTZ R33, R33, c[0x0][0x2ec] ;  /* 0x0000bb0021217a20 */ /* 0x000fe40000410000 */
[----:B------:R-:W-:Y:S01]  /*12870*/  FMUL.FTZ R34, R34, c[0x0][0x2ec] ;  /* 0x0000bb0022227a20 */ /* 0x000fe20000410000 */
[----:B------:R-:W-:Y:S01]  /*12880*/  MUFU.TANH R97, R32 ;  /* 0x0000002000617308 */ /* 0x000fe20000002400 */
[----:B---3--:R-:W-:Y:S02]  /*12890*/  FMUL.FTZ R0, R30, c[0x0][0x2ec] ;  /* 0x0000bb001e007a20 */ /* 0x008fe40000410000 */
[----:B------:R-:W-:Y:S01]  /*128a0*/  HMMA.16816.F32.BF16 R16, R8, R38, R16 ;  /* 0x000000260810723c */ /* 0x000fe20000041810 */
[----:B------:R-:W-:-:S04]  /*128b0*/  FMUL.FTZ R35, R35, c[0x0][0x2ec] ;  /* 0x0000bb0023237a20 */ /* 0x000fc80000410000 */
[----:B------:R3:W-:Y:S03]  /*128c0*/  MUFU.TANH R115, R0 ;  /* 0x0000000000737308 */ /* 0x0007e60000002400 */
[----:B-1----:R-:W-:Y:S05]  /*128d0*/  HMMA.16816.F32.BF16 R36, R8, R40, R24 ;  /* 0x000000280824723c */ /* 0x002fea0000041818 */
[----:B------:R-:W-:Y:S03]  /*128e0*/  MUFU.TANH R96, R33 ;  /* 0x0000002100607308 */ /* 0x000fe60000002400 */
[----:B------:R-:W-:Y:S01]  /*128f0*/  HMMA.16816.F32.BF16 R24, R12, R54, RZ ;  /* 0x000000360c18723c */ /* 0x000fe200000418ff */
[----:B------:R-:W1:Y:S01]  /*12900*/  LDSM.16.M88.4 R52, [R181] ;  /* 0x00000000b534783b */ /* 0x000e620000000200 */
[----:B---3--:R-:W-:-:S03]  /*12910*/  FMUL.FTZ R0, R31, c[0x0][0x2ec] ;  /* 0x0000bb001f007a20 */ /* 0x008fc60000410000 */
[----:B------:R-:W-:Y:S03]  /*12920*/  MUFU.TANH R121, R34 ;  /* 0x0000002200797308 */ /* 0x000fe60000002400 */
[----:B------:R-:W-:Y:S01]  /*12930*/  FMUL.FTZ R16, R16, c[0x0][0x2ec] ;  /* 0x0000bb0010107a20 */ /* 0x000fe20000410000 */
[----:B--2---:R-:W-:Y:S01]  /*12940*/  HMMA.16816.F32.BF16 R28, R12, R48, RZ ;  /* 0x000000300c1c723c */ /* 0x004fe200000418ff */
        /* <DEDUP_REMOVED lines=8> */
[----:B------:R-:W-:Y:S08]  /*129d0*/  MUFU.TANH R90, R17 ;  /* 0x00000011005a7308 */ /* 0x000ff00000002400 */
[----:B------:R-:W-:Y:S08]  /*129e0*/  MUFU.TANH R122, R18 ;  /* 0x00000012007a7308 */ /* 0x000ff00000002400 */
[----:B------:R2:W-:Y:S08]  /*129f0*/  MUFU.TANH R125, R19 ;  /* 0x00000013007d7308 */ /* 0x0005f00000002400 */
[----:B------:R-:W-:Y:S01]  /*12a00*/  MUFU.TANH R92, R36 ;  /* 0x00000024005c7308 */ /* 0x000fe20000002400 */
[----:B--2---:R-:W-:Y:S01]  /*12a10*/  HMMA.16816.F32.BF16 R16, R8, R42, R24 ;  /* 0x0000002a0810723c */ /* 0x004fe20000041818 */
[----:B------:R-:W2:Y:S06]  /*12a20*/  LDSM.16.M88.4 R40, [R164+0x2400] ;  /* 0x00240000a428783b */ /* 0x000eac0000000200 */
[----:B------:R-:W-:Y:S01]  /*12a30*/  MUFU.TANH R91, R37 ;  /* 0x00000025005b7308 */ /* 0x000fe20000002400 */
[----:B------:R-:W-:Y:S01]  /*12a40*/  HMMA.16816.F32.BF16 R24, R12, R50, RZ ;  /* 0x000000320c18723c */ /* 0x000fe200000418ff */
[----:B------:R-:W-:Y:S06]  /*12a50*/  LDSM.16.M88.4 R48, [R164+0x2800] ;  /* 0x00280000a430783b */ /* 0x000fec0000000200 */
[----:B------:R-:W-:Y:S08]  /*12a60*/  MUFU.TANH R126, R38 ;  /* 0x00000026007e7308 */ /* 0x000ff00000002400 */
[----:B------:R3:W-:Y:S01]  /*12a70*/  MUFU.TANH R129, R39 ;  /* 0x0000002700817308 */ /* 0x0007e20000002400 */
[----:B------:R-:W-:-:S02]  /*12a80*/  FMUL.FTZ R16, R16, c[0x0][0x2ec] ;  /* 0x0000bb0010107a20 */ /* 0x000fc40000410000 */
[----:B------:R-:W-:-:S05]  /*12a90*/  FMUL.FTZ R17, R17, c[0x0][0x2ec] ;  /* 0x0000bb0011117a20 */ /* 0x000fca0000410000 */
[----:B------:R4:W-:Y:S01]  /*12aa0*/  MUFU.TANH R123, R35 ;  /* 0x00000023007b7308 */ /* 0x0009e20000002400 */
[----:B------:R-:W-:Y:S02]  /*12ab0*/  FMUL.FTZ R18, R18, c[0x0][0x2ec] ;  /* 0x0000bb0012127a20 */ /* 0x000fe40000410000 */
[----:B------:R-:W-:Y:S01]  /*12ac0*/  FMUL.FTZ R19, R19, c[0x0][0x2ec] ;  /* 0x0000bb0013137a20 */ /* 0x000fe20000410000 */
[C---:B-1----:R-:W-:Y:S01]  /*12ad0*/  HMMA.16816.F32.BF16 R24, R8.reuse, R54, R24 ;  /* 0x000000360818723c */ /* 0x042fe20000041818 */
[----:B---3--:R-:W1:Y:S03]  /*12ae0*/  LDSM.16.M88.4 R36, [R180] ;  /* 0x00000000b424783b */ /* 0x008e660000000200 */
[----:B------:R-:W-:Y:S08]  /*12af0*/  MUFU.TANH R93, R16 ;  /* 0x00000010005d7308 */ /* 0x000ff00000002400 */
[----:B------:R-:W-:Y:S01]  /*12b00*/  MUFU.TANH R83, R17 ;  /* 0x0000001100537308 */ /* 0x000fe20000002400 */
[----:B----4-:R-:W-:Y:S01]  /*12b10*/  HMMA.16816.F32.BF16 R32, R8, R52, R28 ;  /* 0x000000340820723c */ /* 0x010fe2000004181c */
[----:B------:R-:W-:Y:S06]  /*12b20*/  LDSM.16.M88.4 R52, [R178] ;  /* 0x00000000b234783b */ /* 0x000fec0000000200 */
[----:B------:R-:W-:Y:S01]  /*12b30*/  MUFU.TANH R127, R18 ;  /* 0x00000012007f7308 */ /* 0x000fe20000002400 */
[----:B--2---:R-:W-:Y:S03]  /*12b40*/  HMMA.16816.F32.BF16 R28, R12, R42, RZ ;  /* 0x0000002a0c1c723c */ /* 0x004fe600000418ff */
[----:B------:R-:W-:-:S02]  /*12b50*/  FMUL.FTZ R24, R24, c[0x0][0x2ec] ;  /* 0x0000bb0018187a20 */ /* 0x000fc40000410000 */
[----:B------:R-:W-:Y:S02]  /*12b60*/  FMUL.FTZ R25, R25, c[0x0][0x2ec] ;  /* 0x0000bb0019197a20 */ /* 0x000fe40000410000 */
[----:B------:R2:W-:Y:S01]  /*12b70*/  MUFU.TANH R128, R19 ;  /* 0x0000001300807308 */ /* 0x0005e20000002400 */
[----:B------:R-:W-:Y:S02]  /*12b80*/  FMUL.FTZ R26, R26, c[0x0][0x2ec] ;  /* 0x0000bb001a1a7a20 */ /* 0x000fe40000410000 */
[----:B------:R-:W-:-:S05]  /*12b90*/  FMUL.FTZ R27, R27, c[0x0][0x2ec] ;  /* 0x0000bb001b1b7a20 */ /* 0x000fca0000410000 */
[----:B------:R-:W-:Y:S01]  /*12ba0*/  MUFU.TANH R84, R24 ;  /* 0x0000001800547308 */ /* 0x000fe20000002400 */
[----:B------:R-:W-:Y:S02]  /*12bb0*/  FMUL.FTZ R32, R32, c[0x0][0x2ec] ;  /* 0x0000bb0020207a20 */ /* 0x000fe40000410000 */
[----:B------:R-:W-:Y:S02]  /*12bc0*/  FMUL.FTZ R33, R33, c[0x0][0x2ec] ;  /* 0x0000bb0021217a20 */ /* 0x000fe40000410000 */
[----:B------:R-:W-:Y:S02]  /*12bd0*/  FMUL.FTZ R34, R34, c[0x0][0x2ec] ;  /* 0x0000bb0022227a20 */ /* 0x000fe40000410000 */
[----:B------:R-:W-:Y:S01]  /*12be0*/  FMUL.FTZ R35, R35, c[0x0][0x2ec] ;  /* 0x0000bb0023237a20 */ /* 0x000fe20000410000 */
[----:B--2---:R-:W-:Y:S01]  /*12bf0*/  HMMA.16816.F32.BF16 R16, R12, R40, RZ ;  /* 0x000000280c10723c */ /* 0x004fe200000418ff */
[----:B------:R-:W2:Y:S01]  /*12c00*/  LDSM.16.M88.4 R40, [R164+0x2c00] ;  /* 0x002c0000a428783b */ /* 0x000ea20000000200 */
[----:B------:R-:W-:Y:S08]  /*12c10*/  MUFU.TANH R82, R25 ;  /* 0x0000001900527308 */ /* 0x000ff00000002400 */
[----:B------:R-:W-:Y:S08]  /*12c20*/  MUFU.TANH R131, R26 ;  /* 0x0000001a00837308 */ /* 0x000ff00000002400 */
[----:B------:R3:W-:Y:S06]  /*12c30*/  MUFU.TANH R134, R27 ;  /* 0x0000001b00867308 */ /* 0x0007ec0000002400 */
[C---:B-1----:R-:W-:Y:S02]  /*12c40*/  HMMA.16816.F32.BF16 R16, R8.reuse, R36, R16 ;  /* 0x000000240810723c */ /* 0x042fe40000041810 */
[----:B------:R-:W-:Y:S06]  /*12c50*/  MUFU.TANH R86, R32 ;  /* 0x0000002000567308 */ /* 0x000fec0000002400 */
[----:B------:R-:W-:Y:S02]  /*12c60*/  HMMA.16816.F32.BF16 R36, R8, R38, R28 ;  /* 0x000000260824723c */ /* 0x000fe4000004181c */
[----:B------:R-:W-:Y:S06]  /*12c70*/  MUFU.TANH R85, R33 ;  /* 0x0000002100557308 */ /* 0x000fec0000002400 */
[C---:B------:R-:W-:Y:S02]  /*12c80*/  HMMA.16816.F32.BF16 R28, R12.reuse, R50, RZ ;  /* 0x000000320c1c723c */ /* 0x040fe400000418ff */
[----:B------:R-:W-:Y:S06]  /*12c90*/  MUFU.TANH R130, R34 ;  /* 0x0000002200827308 */ /* 0x000fec0000002400 */
[----:B---3--:R-:W-:Y:S01]  /*12ca0*/  HMMA.16816.F32.BF16 R24, R12, R48, RZ ;  /* 0x000000300c18723c */ /* 0x008fe200000418ff */
[----:B------:R-:W1:Y:S01]  /*12cb0*/  LDSM.16.M88.4 R48, [R164+0x3000] ;  /* 0x00300000a430783b */ /* 0x000e620000000200 */
[----:B------:R2:W-:Y:S01]  /*12cc0*/  MUFU.TANH R135, R35 ;  /* 0x0000002300877308 */ /* 0x0005e20000002400 */
[----:B------:R-:W-:-:S02]  /*12cd0*/  FMUL.FTZ R16, R16, c[0x0][0x2ec] ;  /* 0x0000bb0010107a20 */ /* 0x000fc40000410000 */
[----:B------:R-:W-:Y:S02]  /*12ce0*/  FMUL.FTZ R17, R17, c[0x0][0x2ec] ;  /* 0x0000bb0011117a20 */ /* 0x000fe40000410000 */
[----:B------:R-:W-:Y:S02]  /*12cf0*/  FMUL.FTZ R18, R18, c[0x0][0x2ec] ;  /* 0x0000bb0012127a20 */ /* 0x000fe40000410000 */
[----:B------:R-:W-:Y:S01]  /*12d00*/  FMUL.FTZ R19, R19, c[0x0][0x2ec] ;  /* 0x0000bb0013137a20 */ /* 0x000fe20000410000 */
[----:B------:R-:W-:Y:S01]  /*12d10*/  MUFU.TANH R78, R16 ;  /* 0x00000010004e7308 */ /* 0x000fe20000002400 */
[----:B------:R-:W-:Y:S02]  /*12d20*/  FMUL.FTZ R36, R36, c[0x0][0x2ec] ;  /* 0x0000bb0024247a20 */ /* 0x000fe40000410000 */
[----:B------:R-:W-:Y:S02]  /*12d30*/  FMUL.FTZ R37, R37, c[0x0][0x2ec] ;  /* 0x0000bb0025257a20 */ /* 0x000fe40000410000 */
[----:B------:R-:W-:Y:S01]  /*12d40*/  FMUL.FTZ R38, R38, c[0x0][0x2ec] ;  /* 0x0000bb0026267a20 */ /* 0x000fe20000410000 */
[----:B------:R-:W-:Y:S01]  /*12d50*/  HMMA.16816.F32.BF16 R28, R8, R58, R28 ;  /* 0x0000003a081c723c */ /* 0x000fe2000004181c */
[----:B------:R-:W-:Y:S01]  /*12d60*/  FMUL.FTZ R39, R39, c[0x0][0x2ec] ;  /* 0x0000bb0027277a20 */ /* 0x000fe20000410000 */
[----:B------:R-:W-:Y:S06]  /*12d70*/  MUFU.TANH R80, R17 ;  /* 0x0000001100507308 */ /* 0x000fec0000002400 */
[----:B--2---:R-:W-:Y:S02]  /*12d80*/  HMMA.16816.F32.BF16 R32, R12, R40, RZ ;  /* 0x000000280c20723c */ /* 0x004fe400000418ff */
[----:B------:R-:W-:Y:S08]  /*12d90*/  MUFU.TANH R152, R18 ;  /* 0x0000001200987308 */ /* 0x000ff00000002400 */
[----:B------:R2:W-:Y:S06]  /*12da0*/  MUFU.TANH R155, R19 ;  /* 0x00000013009b7308 */ /* 0x0005ec0000002400 */
[----:B------:R-:W-:-:S02]  /*12db0*/  FMUL.FTZ R28, R28, c[0x0][0x2ec] ;  /* 0x0000bb001c1c7a20 */ /* 0x000fc40000410000 */
[----:B------:R-:W-:Y:S01]  /*12dc0*/  MUFU.TANH R79, R36 ;  /* 0x00000024004f7308 */ /* 0x000fe20000002400 */
[----:B------:R-:W-:Y:S02]  /*12dd0*/  FMUL.FTZ R29, R29, c[0x0][0x2ec] ;  /* 0x0000bb001d1d7a20 */ /* 0x000fe40000410000 */
[----:B------:R-:W-:Y:S02]  /*12de0*/  FMUL.FTZ R30, R30, c[0x0][0x2ec] ;  /* 0x0000bb001e1e7a20 */ /* 0x000fe40000410000 */
[----:B------:R-:W-:Y:S01]  /*12df0*/  FMUL.FTZ R31, R31, c[0x0][0x2ec] ;  /* 0x0000bb001f1f7a20 */ /* 0x000fe20000410000 */
[C---:B------:R-:W-:Y:S02]  /*12e00*/  HMMA.16816.F32.BF16 R32, R8.reuse, R52, R32 ;  /* 0x000000340820723c */ /* 0x040fe40000041820 */
[----:B------:R-:W-:Y:S06]  /*12e10*/  MUFU.TANH R81, R37 ;  /* 0x0000002500517308 */ /* 0x000fec0000002400 */
[----:B--2---:R-:W-:Y:S02]  /*12e20*/  HMMA.16816.F32.BF16 R16, R8, R56, R24 ;  /* 0x000000380810723c */ /* 0x004fe40000041818 */
[----:B------:R-:W-:Y:S06]  /*12e30*/  MUFU.TANH R156, R38 ;  /* 0x00000026009c7308 */ /* 0x000fec0000002400 */
[----:B------:R-:W-:Y:S01]  /*12e40*/  HMMA.16816.F32.BF16 R24, R12, R42, RZ ;  /* 0x0000002a0c18723c */ /* 0x000fe200000418ff */
[----:B------:R-:W-:Y:S01]  /*12e50*/  LDSM.16.M88.4 R40, [R164+0x3400] ;  /* 0x00340000a428783b */ /* 0x000fe20000000200 */
[----:B------:R2:W-:Y:S06]  /*12e60*/  MUFU.TANH R154, R39 ;  /* 0x00000027009a7308 */ /* 0x0005ec0000002400 */
[----:B------:R-:W-:-:S02]  /*12e70*/  FMUL.FTZ R32, R32, c[0x0][0x2ec] ;  /* 0x0000bb0020207a20 */ /* 0x000fc40000410000 */
[----:B------:R-:W-:Y:S01]  /*12e80*/  MUFU.TANH R76, R28 ;  /* 0x0000001c004c7308 */ /* 0x000fe20000002400 */
[----:B------:R-:W-:-:S05]  /*12e90*/  FMUL.FTZ R33, R33, c[0x0][0x2ec] ;  /* 0x0000bb0021217a20 */ /* 0x000fca0000410000 */
[----:B------:R-:W-:Y:S01]  /*12ea0*/  FMUL.FTZ R16, R16, c[0x0][0x2ec] ;  /* 0x0000bb0010107a20 */ /* 0x000fe20000410000 */
[----:B--2---:R-:W2:Y:S01]  /*12eb0*/  LDSM.16.M88.4 R36, [R177] ;  /* 0x00000000b124783b */ /* 0x004ea20000000200 */
[----:B------:R-:W-:Y:S01]  /*12ec0*/  FMUL.FTZ R17, R17, c[0x0][0x2ec] ;  /* 0x0000bb0011117a20 */ /* 0x000fe20000410000 */
[----:B------:R-:W-:Y:S01]  /*12ed0*/  MUFU.TANH R75, R29 ;  /* 0x0000001d004b7308 */ /* 0x000fe20000002400 */
[----:B------:R-:W-:Y:S02]  /*12ee0*/  FMUL.FTZ R18, R18, c[0x0][0x2ec] ;  /* 0x0000bb0012127a20 */ /* 0x000fe40000410000 */
[----:B------:R-:W-:-:S05]  /*12ef0*/  FMUL.FTZ R19, R19, c[0x0][0x2ec] ;  /* 0x0000bb0013137a20 */ /* 0x000fca0000410000 */
[----:B------:R-:W-:Y:S08]  /*12f00*/  MUFU.TANH R161, R30 ;  /* 0x0000001e00a17308 */ /* 0x000ff00000002400 */
[----:B------:R1:W-:Y:S08]  /*12f10*/  MUFU.TANH R160, R31 ;  /* 0x0000001f00a07308 */ /* 0x0003f00000002400 */
[----:B------:R3:W-:Y:S01]  /*12f20*/  MUFU.TANH R120, R0 ;  /* 0x0000000000787308 */ /* 0x0007e20000002400 */
[----:B-1----:R-:W-:Y:S07]  /*12f30*/  HMMA.16816.F32.BF16 R28, R12, R48, RZ ;  /* 0x000000300c1c723c */ /* 0x002fee00000418ff */
[----:B------:R-:W-:Y:S01]  /*12f40*/  MUFU.TANH R74, R16 ;  /* 0x00000010004a7308 */ /* 0x000fe20000002400 */
[----:B---3--:R-:W-:-:S07]  /*12f50*/  FMUL.FTZ R0, R60, c[0x0][0x2ec] ;  /* 0x0000bb003c007a20 */ /* 0x008fce0000410000 */
[----:B------:R-:W-:Y:S08]  /*12f60*/  MUFU.TANH R77, R17 ;  /* 0x00000011004d7308 */ /* 0x000ff00000002400 */
[----:B------:R-:W-:Y:S08]  /*12f70*/  MUFU.TANH R157, R18 ;  /* 0x00000012009d7308 */ /* 0x000ff00000002400 */
[----:B------:R1:W-:Y:S08]  /*12f80*/  MUFU.TANH R159, R19 ;  /* 0x00000013009f7308 */ /* 0x0003f00000002400 */
[----:B------:R3:W-:Y:S01]  /*12f90*/  MUFU.TANH R216, R0 ;  /* 0x0000000000d87308 */ /* 0x0007e20000002400 */
[----:B-1----:R-:W-:Y:S01]  /*12fa0*/  HMMA.16816.F32.BF16 R16, R8, R54, R24 ;  /* 0x000000360810723c */ /* 0x002fe20000041818 */
[----:B------:R-:W-:Y:S06]  /*12fb0*/  LDSM.16.M88.4 R52, [R164+0x4c00] ;  /* 0x004c0000a434783b */ /* 0x000fec0000000200 */
[----:B------:R-:W-:Y:S01]  /*12fc0*/  MUFU.TANH R73, R32 ;  /* 0x0000002000497308 */ /* 0x000fe20000002400 */
[----:B---3--:R-:W-:Y:S01]  /*12fd0*/  FMUL.FTZ R0, R61, c[0x0][0x2ec] ;  /* 0x0000bb003d007a20 */ /* 0x008fe20000410000 */
[----:B------:R-:W-:Y:S06]  /*12fe0*/  HMMA.16816.F32.BF16 R24, R12, R50, RZ ;  /* 0x000000320c18723c */ /* 0x000fec00000418ff */
[----:B------:R-:W-:Y:S01]  /*12ff0*/  MUFU.TANH R69, R33 ;  /* 0x0000002100457308 */ /* 0x000fe20000002400 */
[----:B------:R-:W-:Y:S07]  /*13000*/  LDSM.16.M88.4 R48, [R175] ;  /* 0x00000000af30783b */ /* 0x000fee0000000200 */
[----:B------:R1:W-:Y:S02]  /*13010*/  MUFU.TANH R215, R0 ;  /* 0x0000000000d77308 */ /* 0x0003e40000002400 */
[----:B-1----:R-:W-:-:S06]  /*13020*/  FMUL.FTZ R0, R62, c[0x0][0x2ec] ;  /* 0x0000bb003e007a20 */ /* 0x002fcc0000410000 */
[----:B------:R1:W-:Y:S02]  /*13030*/  MUFU.TANH R214, R0 ;  /* 0x0000000000d67308 */ /* 0x0003e40000002400 */
[----:B-1----:R-:W-:-:S06]  /*13040*/  FMUL.FTZ R0, R34, c[0x0][0x2ec] ;  /* 0x0000bb0022007a20 */ /* 0x002fcc0000410000 */
[----:B------:R1:W-:Y:S02]  /*13050*/  MUFU.TANH R162, R0 ;  /* 0x0000000000a27308 */ /* 0x0003e40000002400 */
[----:B-1----:R-:W-:Y:S02]  /*13060*/  FMUL.FTZ R0, R35, c[0x0][0x2ec] ;  /* 0x0000bb0023007a20 */ /* 0x002fe40000410000 */
[C---:B--2---:R-:W-:Y:S04]  /*13070*/  HMMA.16816.F32.BF16 R32, R8.reuse, R36, R28 ;  /* 0x000000240820723c */ /* 0x044fe8000004181c */
[----:B------:R1:W-:Y:S04]  /*13080*/  MUFU.TANH R163, R0 ;  /* 0x0000000000a37308 */ /* 0x0003e80000002400 */
[----:B------:R-:W-:Y:S01]  /*13090*/  HMMA.16816.F32.BF16 R28, R8, R38, R24 ;  /* 0x00000026081c723c */ /* 0x000fe20000041818 */
[----:B------:R-:W2:Y:S07]  /*130a0*/  LDSM.16.M88.4 R36, [R176] ;  /* 0x00000000b024783b */ /* 0x000eae0000000200 */
[----:B------:R-:W-:Y:S01]  /*130b0*/  HMMA.16816.F32.BF16 R24, R12, R40, RZ ;  /* 0x000000280c18723c */ /* 0x000fe200000418ff */
[----:B-1----:R-:W-:-:S04]  /*130c0*/  FMUL.FTZ R0, R16, c[0x0][0x2ec] ;  /* 0x0000bb0010007a20 */ /* 0x002fc80000410000 */
[----:B------:R1:W-:Y:S02]  /*130d0*/  MUFU.TANH R71, R0 ;  /* 0x0000000000477308 */ /* 0x0003e40000002400 */
[----:B-1----:R-:W-:-:S06]  /*130e0*/  FMUL.FTZ R0, R17, c[0x0][0x2ec] ;  /* 0x0000bb0011007a20 */ /* 0x002fcc0000410000 */
[----:B------:R1:W-:Y:S11]  /*130f0*/  MUFU.TANH R70, R0 ;  /* 0x0000000000467308 */ /* 0x0003f60000002400 */
[----:B--2---:R-:W-:Y:S01]  /*13100*/  HMMA.16816.F32.BF16 R24, R8, R36, R24 ;  /* 0x000000240818723c */ /* 0x004fe20000041818 */
[----:B-1----:R-:W-:-:S04]  /*13110*/  FMUL.FTZ R0, R18, c[0x0][0x2ec] ;  /* 0x0000bb0012007a20 */ /* 0x002fc80000410000 */
[----:B------:R1:W-:Y:S11]  /*13120*/  MUFU.TANH R186, R0 ;  /* 0x0000000000ba7308 */ /* 0x0003f60000002400 */
[----:B------:R-:W-:Y:S08]  /*13130*/  @!UPT UIADD3 URZ, URZ, URZ, URZ ;  /* 0x0000003f3f3ff290 */ /* 0x000ff0000fffe03f */
[----:B------:R-:W-:-:S04]  /*13140*/  FMUL.FTZ R21, R24, c[0x0][0x2ec] ;  /* 0x0000bb0018157a20 */ /* 0x000fc80000410000 */
[----:B------:R2:W-:Y:S01]  /*13150*/  MUFU.TANH R62, R21 ;  /* 0x00000015003e7308 */ /* 0x0005e20000002400 */
[----:B-1----:R-:W-:Y:S02]  /*13160*/  FMUL.FTZ R0, R19, c[0x0][0x2ec] ;  /* 0x0000bb0013007a20 */ /* 0x002fe40000410000 */
[----:B------:R-:W-:Y:S05]  /*13170*/  HMMA.16816.F32.BF16 R16, R12, R54, RZ ;  /* 0x000000360c10723c */ /* 0x000fea00000418ff */
[----:B------:R1:W-:Y:S01]  /*13180*/  MUFU.TANH R187, R0 ;  /* 0x0000000000bb7308 */ /* 0x0003e20000002400 */
[----:B--2---:R-:W-:-:S07]  /*13190*/  FMUL.FTZ R21, R25, c[0x0][0x2ec] ;  /* 0x0000bb0019157a20 */ /* 0x004fce0000410000 */
[----:B------:R2:W-:Y:S01]  /*131a0*/  MUFU.TANH R158, R21 ;  /* 0x00000015009e7308 */ /* 0x0005e20000002400 */
[----:B-1----:R-:W-:-:S10]  /*131b0*/  FMUL.FTZ R0, R32, c[0x0][0x2ec] ;  /* 0x0000bb0020007a20 */ /* 0x002fd40000410000 */
[----:B------:R-:W-:Y:S01]  /*131c0*/  HMMA.16816.F32.BF16 R56, R8, R66, R16 ;  /* 0x000000420838723c */ /* 0x000fe20000041810 */
[----:B------:R1:W-:Y:S07]  /*131d0*/  MUFU.TANH R72, R0 ;  /* 0x0000000000487308 */ /* 0x0003ee0000002400 */
[----:B------:R-:W-:Y:S01]  /*131e0*/  HMMA.16816.F32.BF16 R16, R12, R42, RZ ;  /* 0x0000002a0c10723c */ /* 0x000fe200000418ff */
[----:B------:R-:W-:Y:S01]  /*131f0*/  LDSM.16.M88.4 R40, [R164+0x3c00] ;  /* 0x003c0000a428783b */ /* 0x000fe20000000200 */
[----:B--2---:R-:W-:-:S04]  /*13200*/  FMUL.FTZ R21, R26, c[0x0][0x2ec] ;  /* 0x0000bb001a157a20 */ /* 0x004fc80000410000 */
[----:B------:R2:W-:Y:S01]  /*13210*/  MUFU.TANH R61, R21 ;  /* 0x00000015003d7308 */ /* 0x0005e20000002400 */
[----:B-1----:R-:W-:-:S07]  /*13220*/  FMUL.FTZ R0, R33, c[0x0][0x2ec] ;  /* 0x0000bb0021007a20 */ /* 0x002fce0000410000 */
[----:B------:R1:W-:Y:S02]  /*13230*/  MUFU.TANH R47, R0 ;  /* 0x00000000002f7308 */ /* 0x0003e40000002400 */
[----:B------:R-:W-:Y:S02]  /*13240*/  FMUL.FTZ R5, R57, c[0x0][0x2ec] ;  /* 0x0000bb0039057a20 */ /* 0x000fe40000410000 */
[----:B------:R-:W-:-:S04]  /*13250*/  FMUL.FTZ R7, R59, c[0x0][0x2ec] ;  /* 0x0000bb003b077a20 */ /* 0x000fc80000410000 */
[----:B------:R3:W4:Y:S01]  /*13260*/  MUFU.TANH R23, R5 ;  /* 0x0000000500177308 */ /* 0x0007220000002400 */
[----:B--2---:R-:W-:Y:S02]  /*13270*/  FMUL.FTZ R21, R27, c[0x0][0x2ec] ;  /* 0x0000bb001b157a20 */ /* 0x004fe40000410000 */
[----:B-1----:R-:W-:-:S05]  /*13280*/  FMUL.FTZ R0, R34, c[0x0][0x2ec] ;  /* 0x0000bb0022007a20 */ /* 0x002fca0000410000 */
[----:B------:R-:W1:Y:S01]  /*13290*/  MUFU.TANH R22, R7 ;  /* 0x0000000700167308 */ /* 0x000e620000002400 */
[----:B---3--:R-:W-:-:S07]  /*132a0*/  LOP3.LUT R5, R6, 0x6, RZ, 0xc0, !PT ;  /* 0x0000000606057812 */ /* 0x008fce00078ec0ff */
[----:B------:R2:W3:Y:S08]  /*132b0*/  MUFU.TANH R191, R0 ;  /* 0x0000000000bf7308 */ /* 0x0004f00000002400 */
[----:B------:R-:W-:Y:S01]  /*132c0*/  MUFU.TANH R153, R21 ;  /* 0x0000001500997308 */ /* 0x000fe20000002400 */
[----:B--2---:R-:W-:Y:S02]  /*132d0*/  FMUL.FTZ R0, R35, c[0x0][0x2ec] ;  /* 0x0000bb0023007a20 */ /* 0x004fe40000410000 */
[----:B------:R-:W2:Y:S05]  /*132e0*/  LDSM.16.M88.4 R32, [R164+0x3800] ;  /* 0x00380000a420783b */ /* 0x000eaa0000000200 */
[----:B------:R5:W1:Y:S02]  /*132f0*/  MUFU.TANH R192, R0 ;  /* 0x0000000000c07308 */ /* 0x000a640000002400 */
[----:B-----5:R-:W-:-:S06]  /*13300*/  FMUL.FTZ R0, R28, c[0x0][0x2ec] ;  /* 0x0000bb001c007a20 */ /* 0x020fcc0000410000 */
[----:B------:R5:W1:Y:S02]  /*13310*/  MUFU.TANH R68, R0 ;  /* 0x0000000000447308 */ /* 0x000a640000002400 */
[----:B-----5:R-:W-:-:S06]  /*13320*/  FMUL.FTZ R0, R29, c[0x0][0x2ec] ;  /* 0x0000bb001d007a20 */ /* 0x020fcc0000410000 */
[----:B------:R5:W-:Y:S02]  /*13330*/  MUFU.TANH R67, R0 ;  /* 0x0000000000437308 */ /* 0x000be40000002400 */
[----:B-----5:R-:W-:-:S06]  /*13340*/  FMUL.FTZ R0, R30, c[0x0][0x2ec] ;  /* 0x0000bb001e007a20 */ /* 0x020fcc0000410000 */
[----:B------:R5:W1:Y:S02]  /*13350*/  MUFU.TANH R193, R0 ;  /* 0x0000000000c17308 */ /* 0x000a640000002400 */
[----:B-----5:R-:W-:Y:S02]  /*13360*/  FMUL.FTZ R0, R31, c[0x0][0x2ec] ;  /* 0x0000bb001f007a20 */ /* 0x020fe40000410000 */
[----:B------:R-:W-:Y:S01]  /*13370*/  HMMA.16816.F32.BF16 R28, R8, R38, R16 ;  /* 0x00000026081c723c */ /* 0x000fe20000041810 */
[----:B------:R-:W5:Y:S03]  /*13380*/  LDSM.16.M88.4 R36, [R174] ;  /* 0x00000000ae24783b */ /* 0x000f660000000200 */
[----:B------:R1:W1:Y:S04]  /*13390*/  MUFU.TANH R44, R0 ;  /* 0x00000000002c7308 */ /* 0x0002680000002400 */
[----:B--2---:R-:W-:Y:S01]  /*133a0*/  HMMA.16816.F32.BF16 R16, R12, R32, RZ ;  /* 0x000000200c10723c */ /* 0x004fe200000418ff */
[----:B-1----:R-:W-:-:S05]  /*133b0*/  IMAD.SHL.U32 R0, R240, 0x100, RZ ;  /* 0x00000100f0007824 */ /* 0x002fca00078e00ff */
[----:B------:R-:W-:-:S10]  /*133c0*/  LOP3.LUT R6, R0, 0x11, R5, 0xfe, !PT ;  /* 0x0000001100067812 */ /* 0x000fd400078efe05 */
[----:B------:R-:W-:Y:S01]  /*133d0*/  FMUL.FTZ R21, R29, c[0x0][0x2ec] ;  /* 0x0000bb001d157a20 */ /* 0x000fe20000410000 */
[--C-:B------:R-:W-:Y:S02]  /*133e0*/  LOP3.LUT R7, R0, 0xf9, R5.reuse, 0xfe, !PT ;  /* 0x000000f900077812 */ /* 0x100fe400078efe05 */
[----:B------:R-:W-:Y:S01]  /*133f0*/  ISETP.GE.AND P2, PT, R6, R2, PT ;  /* 0x000000020600720c */ /* 0x000fe20003f46270 */
[----:B------:R1:W-:Y:S01]  /*13400*/  MUFU.TANH R124, R21 ;  /* 0x00000015007c7308 */ /* 0x0003e20000002400 */
[C---:B------:R-:W-:Y:S02]  /*13410*/  ISETP.GE.AND P3, PT, R7.reuse, R4, PT ;  /* 0x000000040700720c */ /* 0x040fe40003f66270 */
[----:B------:R-:W-:Y:S01]  /*13420*/  ISETP.GE.AND P1, PT, R7, R2, PT ;  /* 0x000000020700720c */ /* 0x000fe20003f26270 */
[----:B------:R-:W-:Y:S01]  /*13430*/  HMMA.16816.F32.BF16 R24, R8, R48, R16 ;  /* 0x000000300818723c */ /* 0x000fe20000041810 */
[C---:B------:R-:W-:Y:S02]  /*13440*/  LOP3.LUT R6, R0.reuse, R5, RZ, 0xfc, !PT ;  /* 0x0000000500067212 */ /* 0x040fe400078efcff */
[----:B------:R-:W-:-:S02]  /*13450*/  LOP3.LUT R7, R0, 0x1, R5, 0xfe, !PT ;  /* 0x0000000100077812 */ /* 0x000fc400078efe05 */
[----:B----4-:R-:W-:Y:S02]  /*13460*/  FSEL R212, R23, -INF , !P3 ;  /* 0xff80000017d47808 */ /* 0x010fe40005800000 */
[C---:B------:R-:W-:Y:S01]  /*13470*/  ISETP.GE.AND P4, PT, R6.reuse, R4, PT ;  /* 0x000000040600720c */ /* 0x040fe20003f86270 */
[----:B------:R-:W-:Y:S01]  /*13480*/  HMMA.16816.F32.BF16 R16, R12, R34, RZ ;  /* 0x000000220c10723c */ /* 0x000fe200000418ff */
[----:B------:R-:W-:Y:S01]  /*13490*/  ISETP.GE.AND P5, PT, R6, R2, PT ;  /* 0x000000020600720c */ /* 0x000fe20003fa6270 */
[----:B------:R-:W2:Y:S01]  /*134a0*/  LDSM.16.M88.4 R32, [R164+0x4000] ;  /* 0x00400000a420783b */ /* 0x000ea20000000200 */
[C---:B------:R-:W-:Y:S02]  /*134b0*/  ISETP.GE.AND P6, PT, R7.reuse, R4, PT ;  /* 0x000000040700720c */ /* 0x040fe40003fc6270 */
[----:B------:R-:W-:Y:S02]  /*134c0*/  ISETP.GE.AND P3, PT, R7, R2, PT ;  /* 0x000000020700720c */ /* 0x000fe40003f66270 */
[----:B------:R-:W-:-:S02]  /*134d0*/  LOP3.LUT R7, R0, 0x9, R5, 0xfe, !PT ;  /* 0x0000000900077812 */ /* 0x000fc400078efe05 */
[----:B------:R-:W-:Y:S02]  /*134e0*/  FSEL R89, R89, -INF , !P4 ;  /* 0xff80000059597808 */ /* 0x000fe40006000000 */
[----:B------:R-:W-:Y:S02]  /*134f0*/  FSEL R111, R111, -INF , !P5 ;  /* 0xff8000006f6f7808 */ /* 0x000fe40006800000 */
[C---:B------:R-:W-:Y:S02]  /*13500*/  ISETP.GE.AND P4, PT, R7.reuse, R4, PT ;  /* 0x000000040700720c */ /* 0x040fe40003f86270 */
[----:B------:R-:W-:Y:S01]  /*13510*/  ISETP.GE.AND P5, PT, R7, R2, PT ;  /* 0x000000020700720c */ /* 0x000fe20003fa6270 */
[----:B------:R-:W-:Y:S01]  /*13520*/  FMUL.FTZ R7, R28, c[0x0][0x2ec] ;  /* 0x0000bb001c077a20 */ /* 0x000fe20000410000 */
[----:B------:R-:W-:Y:S01]  /*13530*/  LOP3.LUT R6, R0, 0x8, R5, 0xfe, !PT ;  /* 0x0000000800067812 */ /* 0x000fe200078efe05 */
[----:B-1----:R-:W-:Y:S01]  /*13540*/  FMUL.FTZ R21, R25, c[0x0][0x2ec] ;  /* 0x0000bb0019157a20 */ /* 0x002fe20000410000 */
[----:B------:R-:W-:Y:S01]  /*13550*/  FSEL R120, R120, -INF , !P2 ;  /* 0xff80000078787808 */ /* 0x000fe20005000000 */
[----:B------:R1:W-:Y:S01]  /*13560*/  MUFU.TANH R60, R7 ;  /* 0x00000007003c7308 */ /* 0x0003e20000002400 */
[----:B------:R-:W-:-:S02]  /*13570*/  FSEL R213, R22, -INF , !P1 ;  /* 0xff80000016d57808 */ /* 0x000fc40004800000 */
[C---:B------:R-:W-:Y:S02]  /*13580*/  ISETP.GE.AND P2, PT, R6.reuse, R4, PT ;  /* 0x000000040600720c */ /* 0x040fe40003f46270 */
[----:B------:R-:W-:Y:S02]  /*13590*/  ISETP.GE.AND P1, PT, R6, R2, PT ;  /* 0x000000020600720c */ /* 0x000fe40003f26270 */
[----:B------:R-:W-:Y:S01]  /*135a0*/  FSEL R98, R98, -INF , !P2 ;  /* 0xff80000062627808 */ /* 0x000fe20005000000 */
[----:B------:R4:W-:Y:S01]  /*135b0*/  MUFU.TANH R117, R21 ;  /* 0x0000001500757308 */ /* 0x0009e20000002400 */
[----:B------:R-:W-:Y:S02]  /*135c0*/  FSEL R113, R113, -INF , !P1 ;  /* 0xff80000071717808 */ /* 0x000fe40004800000 */
[----:B------:R-:W-:Y:S02]  /*135d0*/  LOP3.LUT R6, R0, 0x10, R5, 0xfe, !PT ;  /* 0x0000001000067812 */ /* 0x000fe400078efe05 */
[----:B------:R-:W-:-:S02]  /*135e0*/  FSEL R99, R99, -INF , !P6 ;  /* 0xff80000063637808 */ /* 0x000fc40007000000 */
[----:B------:R-:W-:Y:S02]  /*135f0*/  FSEL R116, R116, -INF , !P3 ;  /* 0xff80000074747808 */ /* 0x000fe40005800000 */
[--C-:B-1----:R-:W-:Y:S02]  /*13600*/  LOP3.LUT R7, R0, 0x20, R5.reuse, 0xfe, !PT ;  /* 0x0000002000077812 */ /* 0x102fe400078efe05 */
[-C--:B------:R-:W-:Y:S02]  /*13610*/  ISETP.GE.AND P6, PT, R6, R4.reuse, PT ;  /* 0x000000040600720c */ /* 0x080fe40003fc6270 */
[C---:B------:R-:W-:Y:S02]  /*13620*/  ISETP.GE.AND P2, PT, R7.reuse, R4, PT ;  /* 0x000000040700720c */ /* 0x040fe40003f46270 */
[-C--:B------:R-:W-:Y:S01]  /*13630*/  ISETP.GE.AND P1, PT, R7, R2.reuse, PT ;  /* 0x000000020700720c */ /* 0x080fe20003f26270 */
[----:B------:R-:W-:Y:S01]  /*13640*/  FMUL.FTZ R7, R30, c[0x0][0x2ec] ;  /* 0x0000bb001e077a20 */ /* 0x000fe20000410000 */
[----:B------:R-:W-:Y:S01]  /*13650*/  ISETP.GE.AND P3, PT, R6, R2, PT ;  /* 0x000000020600720c */ /* 0x000fe20003f66270 */
[----:B----4-:R-:W-:Y:S01]  /*13660*/  FMUL.FTZ R21, R26, c[0x0][0x2ec] ;  /* 0x0000bb001a157a20 */ /* 0x010fe20000410000 */
[----:B------:R-:W-:Y:S01]  /*13670*/  LOP3.LUT R6, R0, 0x21, R5, 0xfe, !PT ;  /* 0x0000002100067812 */ /* 0x000fe200078efe05 */
[----:B------:R1:W4:Y:S01]  /*13680*/  MUFU.TANH R59, R7 ;  /* 0x00000007003b7308 */ /* 0x0003220000002400 */
[----:B------:R-:W-:-:S02]  /*13690*/  FSEL R87, R87, -INF , !P4 ;  /* 0xff80000057577808 */ /* 0x000fc40006000000 */
[----:B------:R-:W-:Y:S02]  /*136a0*/  FSEL R114, R114, -INF , !P5 ;  /* 0xff80000072727808 */ /* 0x000fe40006800000 */
[C---:B------:R-:W-:Y:S02]  /*136b0*/  ISETP.GE.AND P4, PT, R6.reuse, R4, PT ;  /* 0x000000040600720c */ /* 0x040fe40003f86270 */
[----:B------:R-:W-:Y:S01]  /*136c0*/  ISETP.GE.AND P5, PT, R6, R2, PT ;  /* 0x000000020600720c */ /* 0x000fe20003fa6270 */
[----:B------:R2:W-:Y:S01]  /*136d0*/  MUFU.TANH R55, R21 ;  /* 0x0000001500377308 */ /* 0x0005e20000002400 */
[----:B------:R-:W-:Y:S02]  /*136e0*/  LOP3.LUT R6, R0, 0x28, R5, 0xfe, !PT ;  /* 0x0000002800067812 */ /* 0x000fe400078efe05 */
[----:B------:R-:W-:Y:S02]  /*136f0*/  FSEL R88, R88, -INF , !P6 ;  /* 0xff80000058587808 */ /* 0x000fe40007000000 */
[----:B------:R-:W-:-:S02]  /*13700*/  FSEL R115, R115, -INF , !P3 ;  /* 0xff80000073737808 */ /* 0x000fc40005800000 */
[C---:B------:R-:W-:Y:S01]  /*13710*/  ISETP.GE.AND P6, PT, R6.reuse, R4, PT ;  /* 0x000000040600720c */ /* 0x040fe20003fc6270 */
[----:B-1----:R-:W-:Y:S01]  /*13720*/  FMUL.FTZ R7, R31, c[0x0][0x2ec] ;  /* 0x0000bb001f077a20 */ /* 0x002fe20000410000 */
[----:B------:R-:W-:Y:S01]  /*13730*/  ISETP.GE.AND P3, PT, R6, R2, PT ;  /* 0x000000020600720c */ /* 0x000fe20003f66270 */
[----:B------:R-:W-:Y:S01]  /*13740*/  HMMA.16816.F32.BF16 R28, R8, R50, R16 ;  /* 0x00000032081c723c */ /* 0x000fe20000041810 */
[--C-:B------:R-:W-:Y:S01]  /*13750*/  LOP3.LUT R6, R0, 0x29, R5.reuse, 0xfe, !PT ;  /* 0x0000002900067812 */ /* 0x100fe200078efe05 */
[----:B------:R1:W1:Y:S01]  /*13760*/  MUFU.TANH R119, R7 ;  /* 0x0000000700777308 */ /* 0x0002620000002400 */
[----:B------:R-:W-:Y:S01]  /*13770*/  FSEL R97, R97, -INF , !P2 ;  /* 0xff80000061617808 */ /* 0x000fe20005000000 */
[----:B------:R-:W-:Y:S01]  /*13780*/  LDSM.16.M88.4 R48, [R164+0x4400] ;  /* 0x00440000a430783b */ /* 0x000fe20000000200 */
[----:B------:R-:W-:Y:S01]  /*13790*/  FSEL R121, R121, -INF , !P1 ;  /* 0xff80000079797808 */ /* 0x000fe20004800000 */
[----:B--2---:R-:W-:Y:S01]  /*137a0*/  FMUL.FTZ R21, R27, c[0x0][0x2ec] ;  /* 0x0000bb001b157a20 */ /* 0x004fe20000410000 */
[C---:B------:R-:W-:Y:S01]  /*137b0*/  ISETP.GE.AND P2, PT, R6.reuse, R4, PT ;  /* 0x000000040600720c */ /* 0x040fe20003f46270 */
[----:B------:R-:W-:Y:S01]  /*137c0*/  HMMA.16816.F32.BF16 R16, R12, R40, RZ ;  /* 0x000000280c10723c */ /* 0x000fe200000418ff */
[----:B------:R-:W-:Y:S01]  /*137d0*/  ISETP.GE.AND P1, PT, R6, R2, PT ;  /* 0x000000020600720c */ /* 0x000fe20003f26270 */
[----:B------:R2:W-:Y:S01]  /*137e0*/  MUFU.TANH R118, R21 ;  /* 0x0000001500767308 */ /* 0x0005e20000002400 */
[----:B------:R-:W-:-:S02]  /*137f0*/  LOP3.LUT R6, R0, 0x30, R5, 0xfe, !PT ;  /* 0x0000003000067812 */ /* 0x000fc400078efe05 */
[----:B------:R-:W-:Y:S02]  /*13800*/  FSEL R96, R96, -INF , !P4 ;  /* 0xff80000060607808 */ /* 0x000fe40006000000 */
[----:B------:R-:W-:Y:S02]  /*13810*/  FSEL R123, R123, -INF , !P5 ;  /* 0xff8000007b7b7808 */ /* 0x000fe40006800000 */
[----:B------:R-:W-:Y:S01]  /*13820*/  FSEL R94, R94, -INF , !P6 ;  /* 0xff8000005e5e7808 */ /* 0x000fe20007000000 */
[----:B-1----:R-:W-:Y:S01]  /*13830*/  FMUL.FTZ R7, R24, c[0x0][0x2ec] ;  /* 0x0000bb0018077a20 */ /* 0x002fe20000410000 */
[----:B------:R-:W-:Y:S02]  /*13840*/  FSEL R122, R122, -INF , !P3 ;  /* 0xff8000007a7a7808 */ /* 0x000fe40005800000 */
[C---:B------:R-:W-:Y:S01]  /*13850*/  ISETP.GE.AND P4, PT, R6.reuse, R4, PT ;  /* 0x000000040600720c */ /* 0x040fe20003f86270 */
[----:B------:R1:W-:Y:S01]  /*13860*/  MUFU.TANH R57, R7 ;  /* 0x0000000700397308 */ /* 0x0003e20000002400 */
[----:B------:R-:W-:-:S02]  /*13870*/  ISETP.GE.AND P5, PT, R6, R2, PT ;  /* 0x000000020600720c */ /* 0x000fc40003fa6270 */
[----:B------:R-:W-:Y:S01]  /*13880*/  FSEL R92, R92, -INF , !P4 ;  /* 0xff8000005c5c7808 */ /* 0x000fe20006000000 */
[----:B--2---:R-:W-:Y:S01]  /*13890*/  FMUL.FTZ R21, R29, c[0x0][0x2ec] ;  /* 0x0000bb001d157a20 */ /* 0x004fe20000410000 */
[----:B------:R-:W-:Y:S02]  /*138a0*/  FSEL R126, R126, -INF , !P5 ;  /* 0xff8000007e7e7808 */ /* 0x000fe40006800000 */
[----:B------:R-:W-:Y:S01]  /*138b0*/  LOP3.LUT R6, R0, 0x38, R5, 0xfe, !PT ;  /* 0x0000003800067812 */ /* 0x000fe200078efe05 */
[----:B------:R2:W-:Y:S01]  /*138c0*/  MUFU.TANH R112, R21 ;  /* 0x0000001500707308 */ /* 0x0005e20000002400 */
[----:B------:R-:W-:Y:S01]  /*138d0*/  FSEL R90, R90, -INF , !P2 ;  /* 0xff8000005a5a7808 */ /* 0x000fe20005000000 */
[----:B-----5:R-:W-:Y:S01]  /*138e0*/  HMMA.16816.F32.BF16 R24, R8, R36, R16 ;  /* 0x000000240818723c */ /* 0x020fe20000041810 */
[----:B------:R-:W-:Y:S02]  /*138f0*/  FSEL R125, R125, -INF , !P1 ;  /* 0xff8000007d7d7808 */ /* 0x000fe40004800000 */
[----:B------:R-:W-:-:S02]  /*13900*/  ISETP.GE.AND P2, PT, R6, R4, PT ;  /* 0x000000040600720c */ /* 0x000fc40003f46270 */
[----:B------:R-:W-:Y:S02]  /*13910*/  ISETP.GE.AND P1, PT, R6, R2, PT ;  /* 0x000000020600720c */ /* 0x000fe40003f26270 */
[C-C-:B-1----:R-:W-:Y:S01]  /*13920*/  LOP3.LUT R7, R0.reuse, 0x31, R5.reuse, 0xfe, !PT ;  /* 0x0000003100077812 */ /* 0x142fe200078efe05 */
[----:B------:R-:W-:Y:S01]  /*13930*/  HMMA.16816.F32.BF16 R16, R12, R42, RZ ;  /* 0x0000002a0c10723c */ /* 0x000fe200000418ff */
[----:B------:R-:W1:Y:S01]  /*13940*/  LDSM.16.M88.4 R40, [R173] ;  /* 0x00000000ad28783b */ /* 0x000e620000000200 */
[----:B------:R-:W-:Y:S02]  /*13950*/  FSEL R93, R93, -INF , !P2 ;  /* 0xff8000005d5d7808 */ /* 0x000fe40005000000 */
[C---:B------:R-:W-:Y:S02]  /*13960*/  ISETP.GE.AND P6, PT, R7.reuse, R4, PT ;  /* 0x000000040700720c */ /* 0x040fe40003fc6270 */
[----:B------:R-:W-:Y:S02]  /*13970*/  ISETP.GE.AND P3, PT, R7, R2, PT ;  /* 0x000000020700720c */ /* 0x000fe40003f66270 */
[----:B------:R-:W-:-:S02]  /*13980*/  LOP3.LUT R7, R0, 0x39, R5, 0xfe, !PT ;  /* 0x0000003900077812 */ /* 0x000fc400078efe05 */
[----:B------:R-:W-:Y:S02]  /*13990*/  FSEL R127, R127, -INF , !P1 ;  /* 0xff8000007f7f7808 */ /* 0x000fe40004800000 */
[C---:B------:R-:W-:Y:S02]  /*139a0*/  ISETP.GE.AND P4, PT, R7.reuse, R4, PT ;  /* 0x000000040700720c */ /* 0x040fe40003f86270 */
[----:B------:R-:W-:Y:S01]  /*139b0*/  ISETP.GE.AND P5, PT, R7, R2, PT ;  /* 0x000000020700720c */ /* 0x000fe20003fa6270 */
[----:B------:R-:W-:Y:S01]  /*139c0*/  FMUL.FTZ R7, R28, c[0x0][0x2ec] ;  /* 0x0000bb001c077a20 */ /* 0x000fe20000410000 */
[----:B------:R-:W-:Y:S01]  /*139d0*/  LOP3.LUT R6, R0, 0x40, R5, 0xfe, !PT ;  /* 0x0000004000067812 */ /* 0x000fe200078efe05 */
[----:B--2---:R-:W-:Y:S01]  /*139e0*/  FMUL.FTZ R21, R25, c[0x0][0x2ec] ;  /* 0x0000bb0019157a20 */ /* 0x004fe20000410000 */
[----:B------:R-:W-:Y:S01]  /*139f0*/  FSEL R91, R91, -INF , !P6 ;  /* 0xff8000005b5b7808 */ /* 0x000fe20007000000 */
[----:B------:R2:W5:Y:S01]  /*13a00*/  MUFU.TANH R109, R7 ;  /* 0x00000007006d7308 */ /* 0x0005620000002400 */
[----:B------:R-:W-:-:S02]  /*13a10*/  FSEL R129, R129, -INF , !P3 ;  /* 0xff80000081817808 */ /* 0x000fc40005800000 */
[C---:B------:R-:W-:Y:S02]  /*13a20*/  ISETP.GE.AND P6, PT, R6.reuse, R4, PT ;  /* 0x000000040600720c */ /* 0x040fe40003fc6270 */
[----:B------:R-:W-:Y:S02]  /*13a30*/  ISETP.GE.AND P3, PT, R6, R2, PT ;  /* 0x000000020600720c */ /* 0x000fe40003f66270 */
[----:B------:R-:W-:Y:S01]  /*13a40*/  LOP3.LUT R6, R0, 0x48, R5, 0xfe, !PT ;  /* 0x0000004800067812 */ /* 0x000fe200078efe05 */
[----:B------:R1:W-:Y:S01]  /*13a50*/  MUFU.TANH R107, R21 ;  /* 0x00000015006b7308 */ /* 0x0003e20000002400 */
[----:B------:R-:W-:Y:S02]  /*13a60*/  FSEL R83, R83, -INF , !P4 ;  /* 0xff80000053537808 */ /* 0x000fe40006000000 */
[----:B------:R-:W-:Y:S02]  /*13a70*/  FSEL R128, R128, -INF , !P5 ;  /* 0xff80000080807808 */ /* 0x000fe40006800000 */
[----:B------:R-:W-:-:S02]  /*13a80*/  ISETP.GE.AND P4, PT, R6, R4, PT ;  /* 0x000000040600720c */ /* 0x000fc40003f86270 */
[----:B------:R-:W-:Y:S02]  /*13a90*/  ISETP.GE.AND P5, PT, R6, R2, PT ;  /* 0x000000020600720c */ /* 0x000fe40003fa6270 */
[C-C-:B--2---:R-:W-:Y:S02]  /*13aa0*/  LOP3.LUT R7, R0.reuse, 0x41, R5.reuse, 0xfe, !PT ;  /* 0x0000004100077812 */ /* 0x144fe400078efe05 */
[----:B------:R-:W-:Y:S02]  /*13ab0*/  LOP3.LUT R6, R0, 0x49, R5, 0xfe, !PT ;  /* 0x0000004900067812 */ /* 0x000fe400078efe05 */
[C---:B------:R-:W-:Y:S02]  /*13ac0*/  ISETP.GE.AND P2, PT, R7.reuse, R4, PT ;  /* 0x000000040700720c */ /* 0x040fe40003f46270 */
[----:B------:R-:W-:Y:S01]  /*13ad0*/  ISETP.GE.AND P1, PT, R7, R2, PT ;  /* 0x000000020700720c */ /* 0x000fe20003f26270 */
[----:B------:R-:W-:Y:S01]  /*13ae0*/  FMUL.FTZ R7, R30, c[0x0][0x2ec] ;  /* 0x0000bb001e077a20 */ /* 0x000fe20000410000 */
[----:B------:R-:W-:Y:S01]  /*13af0*/  FSEL R86, R86, -INF , !P6 ;  /* 0xff80000056567808 */ /* 0x000fe20007000000 */
[----:B-1----:R-:W-:Y:S01]  /*13b00*/  FMUL.FTZ R21, R26, c[0x0][0x2ec] ;  /* 0x0000bb001a157a20 */ /* 0x002fe20000410000 */
[----:B------:R-:W-:Y:S01]  /*13b10*/  FSEL R130, R130, -INF , !P3 ;  /* 0xff80000082827808 */ /* 0x000fe20005800000 */
[----:B------:R1:W2:Y:S01]  /*13b20*/  MUFU.TANH R110, R7 ;  /* 0x00000007006e7308 */ /* 0x0002a20000002400 */
[----:B------:R-:W-:-:S02]  /*13b30*/  ISETP.GE.AND P6, PT, R6, R4, PT ;  /* 0x000000040600720c */ /* 0x000fc40003fc6270 */
[----:B------:R-:W-:Y:S02]  /*13b40*/  ISETP.GE.AND P3, PT, R6, R2, PT ;  /* 0x000000020600720c */ /* 0x000fe40003f66270 */
[----:B------:R-:W-:Y:S02]  /*13b50*/  LOP3.LUT R6, R0, 0x50, R5, 0xfe, !PT ;  /* 0x0000005000067812 */ /* 0x000fe400078efe05 */
[----:B------:R-:W-:Y:S01]  /*13b60*/  FSEL R85, R85, -INF , !P2 ;  /* 0xff80000055557808 */ /* 0x000fe20005000000 */
[----:B------:R2:W-:Y:S01]  /*13b70*/  MUFU.TANH R106, R21 ;  /* 0x00000015006a7308 */ /* 0x0005e20000002400 */
[----:B------:R-:W-:Y:S02]  /*13b80*/  FSEL R135, R135, -INF , !P1 ;  /* 0xff80000087877808 */ /* 0x000fe40004800000 */
[C---:B------:R-:W-:Y:S02]  /*13b90*/  ISETP.GE.AND P2, PT, R6.reuse, R4, PT ;  /* 0x000000040600720c */ /* 0x040fe40003f46270 */
[----:B------:R-:W-:-:S02]  /*13ba0*/  ISETP.GE.AND P1, PT, R6, R2, PT ;  /* 0x000000020600720c */ /* 0x000fc40003f26270 */
[----:B------:R-:W-:Y:S01]  /*13bb0*/  LOP3.LUT R6, R0, 0x51, R5, 0xfe, !PT ;  /* 0x0000005100067812 */ /* 0x000fe200078efe05 */
[----:B-1----:R-:W-:Y:S01]  /*13bc0*/  FMUL.FTZ R7, R31, c[0x0][0x2ec] ;  /* 0x0000bb001f077a20 */ /* 0x002fe20000410000 */
[----:B------:R-:W-:Y:S01]  /*13bd0*/  FSEL R84, R84, -INF , !P4 ;  /* 0xff80000054547808 */ /* 0x000fe20006000000 */
[----:B------:R-:W-:Y:S01]  /*13be0*/  HMMA.16816.F32.BF16 R28, R8, R38, R16 ;  /* 0x00000026081c723c */ /* 0x000fe20000041810 */
[----:B------:R-:W1:Y:S01]  /*13bf0*/  LDSM.16.M88.4 R36, [R172] ;  /* 0x00000000ac24783b */ /* 0x000e620000000200 */
[----:B------:R3:W-:Y:S01]  /*13c00*/  MUFU.TANH R108, R7 ;  /* 0x00000007006c7308 */ /* 0x0007e20000002400 */
[----:B------:R-:W-:Y:S02]  /*13c10*/  FSEL R131, R131, -INF , !P5 ;  /* 0xff80000083837808 */ /* 0x000fe40006800000 */
[----:B------:R-:W-:Y:S01]  /*13c20*/  FSEL R82, R82, -INF , !P6 ;  /* 0xff80000052527808 */ /* 0x000fe20007000000 */
[----:B--2---:R-:W-:Y:S01]  /*13c30*/  FMUL.FTZ R21, R27, c[0x0][0x2ec] ;  /* 0x0000bb001b157a20 */ /* 0x004fe20000410000 */
[----:B------:R-:W-:Y:S01]  /*13c40*/  FSEL R134, R134, -INF , !P3 ;  /* 0xff80000086867808 */ /* 0x000fe20005800000 */
[----:B------:R-:W-:Y:S01]  /*13c50*/  HMMA.16816.F32.BF16 R16, R12, R32, RZ ;  /* 0x000000200c10723c */ /* 0x000fe200000418ff */
[C---:B------:R-:W-:Y:S01]  /*13c60*/  ISETP.GE.AND P4, PT, R6.reuse, R4, PT ;  /* 0x000000040600720c */ /* 0x040fe20003f86270 */
[----:B------:R2:W1:Y:S01]  /*13c70*/  MUFU.TANH R22, R21 ;  /* 0x0000001500167308 */ /* 0x0004620000002400 */
[----:B------:R-:W-:-:S02]  /*13c80*/  ISETP.GE.AND P5, PT, R6, R2, PT ;  /* 0x000000020600720c */ /* 0x000fc40003fa6270 */
[----:B------:R-:W-:Y:S02]  /*13c90*/  FSEL R80, R80, -INF , !P4 ;  /* 0xff80000050507808 */ /* 0x000fe40006000000 */
[----:B------:R-:W-:Y:S02]  /*13ca0*/  FSEL R155, R155, -INF , !P5 ;  /* 0xff8000009b9b7808 */ /* 0x000fe40006800000 */
[----:B------:R-:W-:Y:S01]  /*13cb0*/  LOP3.LUT R6, R0, 0x59, R5, 0xfe, !PT ;  /* 0x0000005900067812 */ /* 0x000fe200078efe05 */
[----:B---3--:R-:W-:Y:S01]  /*13cc0*/  FMUL.FTZ R7, R24, c[0x0][0x2ec] ;  /* 0x0000bb0018077a20 */ /* 0x008fe20000410000 */
[----:B------:R-:W-:Y:S02]  /*13cd0*/  FSEL R78, R78, -INF , !P2 ;  /* 0xff8000004e4e7808 */ /* 0x000fe40005000000 */
[----:B------:R-:W-:Y:S01]  /*13ce0*/  FSEL R152, R152, -INF , !P1 ;  /* 0xff80000098987808 */ /* 0x000fe20004800000 */
[----:B------:R3:W1:Y:S01]  /*13cf0*/  MUFU.TANH R23, R7 ;  /* 0x0000000700177308 */ /* 0x0006620000002400 */
[----:B------:R-:W-:-:S02]  /*13d00*/  ISETP.GE.AND P2, PT, R6, R4, PT ;  /* 0x000000040600720c */ /* 0x000fc40003f46270 */
[----:B------:R-:W-:Y:S01]  /*13d10*/  ISETP.GE.AND P1, PT, R6, R2, PT ;  /* 0x000000020600720c */ /* 0x000fe20003f26270 */
[----:B--2---:R-:W-:Y:S01]  /*13d20*/  FMUL.FTZ R21, R29, c[0x0][0x2ec] ;  /* 0x0000bb001d157a20 */ /* 0x004fe20000410000 */
[--C-:B------:R-:W-:Y:S02]  /*13d30*/  LOP3.LUT R6, R0, 0x61, R5.reuse, 0xfe, !PT ;  /* 0x0000006100067812 */ /* 0x100fe400078efe05 */
[----:B------:R-:W-:Y:S01]  /*13d40*/  FSEL R81, R81, -INF , !P2 ;  /* 0xff80000051517808 */ /* 0x000fe20005000000 */
[----:B------:R2:W-:Y:S01]  /*13d50*/  MUFU.TANH R105, R21 ;  /* 0x0000001500697308 */ /* 0x0005e20000002400 */
[----:B------:R-:W-:Y:S01]  /*13d60*/  FSEL R154, R154, -INF , !P1 ;  /* 0xff8000009a9a7808 */ /* 0x000fe20004800000 */
[----:B------:R-:W-:Y:S01]  /*13d70*/  HMMA.16816.F32.BF16 R24, R8, R40, R16 ;  /* 0x000000280818723c */ /* 0x000fe20000041810 */
[----:B---3--:R-:W-:-:S07]  /*13d80*/  LOP3.LUT R7, R0, 0x58, R5, 0xfe, !PT ;  /* 0x0000005800077812 */ /* 0x008fce00078efe05 */
[----:B------:R-:W-:Y:S01]  /*13d90*/  HMMA.16816.F32.BF16 R16, R12, R34, RZ ;  /* 0x000000220c10723c */ /* 0x000fe200000418ff */
[C---:B------:R-:W-:Y:S02]  /*13da0*/  ISETP.GE.AND P6, PT, R7.reuse, R4, PT ;  /* 0x000000040700720c */ /* 0x040fe40003fc6270 */
[----:B------:R-:W-:Y:S02]  /*13db0*/  ISETP.GE.AND P3, PT, R7, R2, PT ;  /* 0x000000020700720c */ /* 0x000fe40003f66270 */
[----:B------:R-:W-:Y:S02]  /*13dc0*/  LOP3.LUT R7, R0, 0x60, R5, 0xfe, !PT ;  /* 0x0000006000077812 */ /* 0x000fe400078efe05 */
[----:B------:R-:W-:Y:S02]  /*13dd0*/  FSEL R79, R79, -INF , !P6 ;  /* 0xff8000004f4f7808 */ /* 0x000fe40007000000 */
[C---:B------:R-:W-:Y:S02]  /*13de0*/  ISETP.GE.AND P4, PT, R7.reuse, R4, PT ;  /* 0x000000040700720c */ /* 0x040fe40003f86270 */
[----:B------:R-:W-:Y:S01]  /*13df0*/  ISETP.GE.AND P5, PT, R7, R2, PT ;  /* 0x000000020700720c */ /* 0x000fe20003fa6270 */
[----:B------:R-:W-:Y:S01]  /*13e00*/  FMUL.FTZ R7, R28, c[0x0][0x2ec] ;  /* 0x0000bb001c077a20 */ /* 0x000fe20000410000 */
[----:B------:R-:W-:-:S02]  /*13e10*/  FSEL R156, R156, -INF , !P3 ;  /* 0xff8000009c9c7808 */ /* 0x000fc40005800000 */
[C---:B------:R-:W-:Y:S01]  /*13e20*/  ISETP.GE.AND P6, PT, R6.reuse, R4, PT ;  /* 0x000000040600720c */ /* 0x040fe20003fc6270 */
[----:B------:R3:W1:Y:S01]  /*13e30*/  MUFU.TANH R104, R7 ;  /* 0x0000000700687308 */ /* 0x0006620000002400 */
[----:B------:R-:W-:Y:S01]  /*13e40*/  ISETP.GE.AND P3, PT, R6, R2, PT ;  /* 0x000000020600720c */ /* 0x000fe20003f66270 */
[----:B--2---:R-:W-:Y:S01]  /*13e50*/  FMUL.FTZ R21, R25, c[0x0][0x2ec] ;  /* 0x0000bb0019157a20 */ /* 0x004fe20000410000 */
[----:B------:R-:W-:Y:S02]  /*13e60*/  LOP3.LUT R6, R0, 0x69, R5, 0xfe, !PT ;  /* 0x0000006900067812 */ /* 0x000fe400078efe05 */
[----:B------:R-:W-:-:S03]  /*13e70*/  FSEL R74, R74, -INF , !P4 ;  /* 0xff8000004a4a7808 */ /* 0x000fc60006000000 */
[----:B------:R-:W-:Y:S01]  /*13e80*/  HMMA.16816.F32.BF16 R32, R8, R42, R16 ;  /* 0x0000002a0820723c */ /* 0x000fe20000041810 */
[----:B------:R-:W-:Y:S01]  /*13e90*/  FSEL R157, R157, -INF , !P5 ;  /* 0xff8000009d9d7808 */ /* 0x000fe20006800000 */
[----:B------:R-:W2:Y:S01]  /*13ea0*/  LDSM.16.M88.4 R40, [R164+0x4800] ;  /* 0x00480000a428783b */ /* 0x000ea20000000200 */
[C---:B------:R-:W-:Y:S01]  /*13eb0*/  ISETP.GE.AND P4, PT, R6.reuse, R4, PT ;  /* 0x000000040600720c */ /* 0x040fe20003f86270 */
[----:B------:R1:W-:Y:S01]  /*13ec0*/  MUFU.TANH R100, R21 ;  /* 0x0000001500647308 */ /* 0x0003e20000002400 */
[----:B------:R-:W-:Y:S02]  /*13ed0*/  ISETP.GE.AND P5, PT, R6, R2, PT ;  /* 0x000000020600720c */ /* 0x000fe40003fa6270 */
[C-C-:B------:R-:W-:Y:S01]  /*13ee0*/  LOP3.LUT R6, R0.reuse, 0x70, R5.reuse, 0xfe, !PT ;  /* 0x0000007000067812 */ /* 0x140fe200078efe05 */
[----:B------:R-:W-:Y:S01]  /*13ef0*/  HMMA.16816.F32.BF16 R16, R12, R48, RZ ;  /* 0x000000300c10723c */ /* 0x000fe200000418ff */
[----:B---3--:R-:W-:Y:S02]  /*13f00*/  LOP3.LUT R7, R0, 0x68, R5, 0xfe, !PT ;  /* 0x0000006800077812 */ /* 0x008fe400078efe05 */
[----:B------:R-:W-:-:S02]  /*13f10*/  FSEL R77, R77, -INF , !P6 ;  /* 0xff8000004d4d7808 */ /* 0x000fc40007000000 */
[C---:B------:R-:W-:Y:S02]  /*13f20*/  ISETP.GE.AND P2, PT, R7.reuse, R4, PT ;  /* 0x000000040700720c */ /* 0x040fe40003f46270 */
[----:B------:R-:W-:Y:S01]  /*13f30*/  ISETP.GE.AND P1, PT, R7, R2, PT ;  /* 0x000000020700720c */ /* 0x000fe20003f26270 */
[----:B------:R-:W-:Y:S01]  /*13f40*/  FMUL.FTZ R7, R30, c[0x0][0x2ec] ;  /* 0x0000bb001e077a20 */ /* 0x000fe20000410000 */
[----:B------:R-:W-:Y:S02]  /*13f50*/  FSEL R159, R159, -INF , !P3 ;  /* 0xff8000009f9f7808 */ /* 0x000fe40005800000 */
[C---:B------:R-:W-:Y:S01]  /*13f60*/  ISETP.GE.AND P6, PT, R6.reuse, R4, PT ;  /* 0x000000040600720c */ /* 0x040fe20003fc6270 */
[----:B------:R3:W2:Y:S01]  /*13f70*/  MUFU.TANH R103, R7 ;  /* 0x0000000700677308 */ /* 0x0006a20000002400 */
[----:B------:R-:W-:Y:S01]  /*13f80*/  ISETP.GE.AND P3, PT, R6, R2, PT ;  /* 0x000000020600720c */ /* 0x000fe20003f66270 */
[----:B-1----:R-:W-:Y:S01]  /*13f90*/  FMUL.FTZ R21, R26, c[0x0][0x2ec] ;  /* 0x0000bb001a157a20 */ /* 0x002fe20000410000 */
[----:B------:R-:W-:-:S02]  /*13fa0*/  LOP3.LUT R6, R0, 0x71, R5, 0xfe, !PT ;  /* 0x0000007100067812 */ /* 0x000fc400078efe05 */
[----:B------:R-:W-:Y:S02]  /*13fb0*/  FSEL R76, R76, -INF , !P2 ;  /* 0xff8000004c4c7808 */ /* 0x000fe40005000000 */
[----:B------:R-:W-:Y:S01]  /*13fc0*/  FSEL R161, R161, -INF , !P1 ;  /* 0xff800000a1a17808 */ /* 0x000fe20004800000 */
[----:B------:R1:W-:Y:S01]  /*13fd0*/  MUFU.TANH R95, R21 ;  /* 0x00000015005f7308 */ /* 0x0003e20000002400 */
[C---:B------:R-:W-:Y:S02]  /*13fe0*/  ISETP.GE.AND P2, PT, R6.reuse, R4, PT ;  /* 0x000000040600720c */ /* 0x040fe40003f46270 */
[----:B------:R-:W-:Y:S02]  /*13ff0*/  ISETP.GE.AND P1, PT, R6, R2, PT ;  /* 0x000000020600720c */ /* 0x000fe40003f26270 */
[----:B------:R-:W-:Y:S02]  /*14000*/  LOP3.LUT R6, R0, 0x78, R5, 0xfe, !PT ;  /* 0x0000007800067812 */ /* 0x000fe400078efe05 */
[----:B------:R-:W-:Y:S01]  /*14010*/  FSEL R75, R75, -INF , !P4 ;  /* 0xff8000004b4b7808 */ /* 0x000fe20006000000 */
[----:B---3--:R-:W-:Y:S01]  /*14020*/  FMUL.FTZ R7, R31, c[0x0][0x2ec] ;  /* 0x0000bb001f077a20 */ /* 0x008fe20000410000 */
[----:B------:R-:W-:Y:S01]  /*14030*/  FSEL R160, R160, -INF , !P5 ;  /* 0xff800000a0a07808 */ /* 0x000fe20006800000 */
[----:B------:R-:W-:Y:S01]  /*14040*/  HMMA.16816.F32.BF16 R28, R8, R36, R16 ;  /* 0x00000024081c723c */ /* 0x000fe20000041810 */
[----:B------:R-:W-:Y:S01]  /*14050*/  FSEL R73, R73, -INF , !P6 ;  /* 0xff80000049497808 */ /* 0x000fe20007000000 */
[----:B------:R3:W-:Y:S01]  /*14060*/  MUFU.TANH R102, R7 ;  /* 0x0000000700667308 */ /* 0x0007e20000002400 */
[----:B------:R-:W-:-:S02]  /*14070*/  FSEL R162, R162, -INF , !P3 ;  /* 0xff800000a2a27808 */ /* 0x000fc40005800000 */
[C---:B------:R-:W-:Y:S01]  /*14080*/  ISETP.GE.AND P4, PT, R6.reuse, R4, PT ;  /* 0x000000040600720c */ /* 0x040fe20003f86270 */
[----:B-1----:R-:W-:Y:S01]  /*14090*/  FMUL.FTZ R21, R27, c[0x0][0x2ec] ;  /* 0x0000bb001b157a20 */ /* 0x002fe20000410000 */
[----:B------:R-:W-:Y:S01]  /*140a0*/  ISETP.GE.AND P5, PT, R6, R2, PT ;  /* 0x000000020600720c */ /* 0x000fe20003fa6270 */
[----:B------:R-:W-:Y:S01]  /*140b0*/  HMMA.16816.F32.BF16 R16, R12, R50, RZ ;  /* 0x000000320c10723c */ /* 0x000fe200000418ff */
[----:B------:R-:W-:Y:S01]  /*140c0*/  FSEL R71, R71, -INF , !P4 ;  /* 0xff80000047477808 */ /* 0x000fe20006000000 */
[----:B------:R1:W-:Y:S01]  /*140d0*/  MUFU.TANH R54, R21 ;  /* 0x0000001500367308 */ /* 0x0003e20000002400 */
[----:B------:R-:W-:Y:S02]  /*140e0*/  FSEL R186, R186, -INF , !P5 ;  /* 0xff800000baba7808 */ /* 0x000fe40006800000 */
[----:B------:R-:W-:Y:S02]  /*140f0*/  LOP3.LUT R6, R0, 0x80, R5, 0xfe, !PT ;  /* 0x0000008000067812 */ /* 0x000fe400078efe05 */
[----:B------:R-:W-:-:S02]  /*14100*/  FSEL R69, R69, -INF , !P2 ;  /* 0xff80000045457808 */ /* 0x000fc40005000000 */
[----:B------:R-:W-:Y:S01]  /*14110*/  FSEL R163, R163, -INF , !P1 ;  /* 0xff800000a3a37808 */ /* 0x000fe20004800000 */
[----:B---3--:R-:W-:Y:S01]  /*14120*/  FMUL.FTZ R7, R24, c[0x0][0x2ec] ;  /* 0x0000bb0018077a20 */ /* 0x008fe20000410000 */
[C---:B------:R-:W-:Y:S02]  /*14130*/  ISETP.GE.AND P2, PT, R6.reuse, R4, PT ;  /* 0x000000040600720c */ /* 0x040fe40003f46270 */
[----:B------:R-:W-:Y:S01]  /*14140*/  ISETP.GE.AND P1, PT, R6, R2, PT ;  /* 0x000000020600720c */ /* 0x000fe20003f26270 */
[----:B------:R3:W2:Y:S01]  /*14150*/  MUFU.TANH R101, R7 ;  /* 0x0000000700657308 */ /* 0x0006a20000002400 */
[----:B------:R-:W-:Y:S02]  /*14160*/  FSEL R72, R72, -INF , !P2 ;  /* 0xff80000048487808 */ /* 0x000fe40005000000 */
[----:B------:R-:W-:Y:S01]  /*14170*/  FSEL R191, R191, -INF , !P1 ;  /* 0xff800000bfbf7808 */ /* 0x000fe20004800000 */
[----:B-1----:R-:W-:Y:S01]  /*14180*/  FMUL.FTZ R21, R33, c[0x0][0x2ec] ;  /* 0x0000bb0021157a20 */ /* 0x002fe20000410000 */
[----:B------:R-:W-:-:S03]  /*14190*/  LOP3.LUT R6, R0, 0x88, R5, 0xfe, !PT ;  /* 0x0000008800067812 */ /* 0x000fc600078efe05 */
[----:B------:R1:W-:Y:S02]  /*141a0*/  MUFU.TANH R50, R21 ;  /* 0x0000001500327308 */ /* 0x0003e40000002400 */
[----:B------:R-:W-:Y:S01]  /*141b0*/  HMMA.16816.F32.BF16 R24, R8, R38, R16 ;  /* 0x000000260818723c */ /* 0x000fe20000041810 */
[----:B---3--:R-:W-:-:S06]  /*141c0*/  LOP3.LUT R7, R0, 0x79, R5, 0xfe, !PT ;  /* 0x0000007900077812 */ /* 0x008fcc00078efe05 */
[----:B------:R-:W-:Y:S01]  /*141d0*/  FMUL.FTZ R16, R29, c[0x0][0x2ec] ;  /* 0x0000bb001d107a20 */ /* 0x000fe20000410000 */
[----:B------:R-:W-:-:S03]  /*141e0*/  ISETP.GE.AND P6, PT, R7, R4, PT ;  /* 0x000000040700720c */ /* 0x000fc60003fc6270 */
[----:B------:R2:W-:Y:S01]  /*141f0*/  MUFU.TANH R39, R16 ;  /* 0x0000001000277308 */ /* 0x0005e20000002400 */
[----:B------:R-:W-:Y:S02]  /*14200*/  ISETP.GE.AND P3, PT, R7, R2, PT ;  /* 0x000000020700720c */ /* 0x000fe40003f66270 */
[----:B------:R-:W-:Y:S01]  /*14210*/  LOP3.LUT R7, R0, 0x81, R5, 0xfe, !PT ;  /* 0x0000008100077812 */ /* 0x000fe200078efe05 */
[----:B-1----:R-:W-:Y:S01]  /*14220*/  FMUL.FTZ R21, R35, c[0x0][0x2ec] ;  /* 0x0000bb0023157a20 */ /* 0x002fe20000410000 */
[----:B------:R-:W-:Y:S02]  /*14230*/  FSEL R70, R70, -INF , !P6 ;  /* 0xff80000046467808 */ /* 0x000fe40007000000 */
[C---:B------:R-:W-:Y:S01]  /*14240*/  ISETP.GE.AND P4, PT, R7.reuse, R4, PT ;  /* 0x000000040700720c */ /* 0x040fe20003f86270 */
[----:B------:R1:W-:Y:S01]  /*14250*/  MUFU.TANH R48, R21 ;  /* 0x0000001500307308 */ /* 0x0003e20000002400 */
[----:B------:R-:W-:Y:S01]  /*14260*/  ISETP.GE.AND P5, PT, R7, R2, PT ;  /* 0x000000020700720c */ /* 0x000fe20003fa6270 */
[----:B------:R-:W-:Y:S01]  /*14270*/  FMUL.FTZ R7, R32, c[0x0][0x2ec] ;  /* 0x0000bb0020077a20 */ /* 0x000fe20000410000 */
[----:B------:R-:W-:-:S02]  /*14280*/  FSEL R187, R187, -INF , !P3 ;  /* 0xff800000bbbb7808 */ /* 0x000fc40005800000 */
[----:B------:R-:W-:Y:S02]  /*14290*/  FSEL R66, R47, -INF , !P4 ;  /* 0xff8000002f427808 */ /* 0x000fe40006000000 */
[C---:B------:R-:W-:Y:S01]  /*142a0*/  ISETP.GE.AND P6, PT, R6.reuse, R4, PT ;  /* 0x000000040600720c */ /* 0x040fe20003fc6270 */
[----:B------:R3:W3:Y:S01]  /*142b0*/  MUFU.TANH R49, R7 ;  /* 0x0000000700317308 */ /* 0x0006e20000002400 */
[----:B--2---:R-:W-:Y:S01]  /*142c0*/  HMMA.16816.F32.BF16 R16, R12, R40, RZ ;  /* 0x000000280c10723c */ /* 0x004fe200000418ff */
[----:B------:R-:W-:Y:S02]  /*142d0*/  ISETP.GE.AND P3, PT, R6, R2, PT ;  /* 0x000000020600720c */ /* 0x000fe40003f66270 */
[----:B------:R-:W-:Y:S02]  /*142e0*/  LOP3.LUT R6, R0, 0x90, R5, 0xfe, !PT ;  /* 0x0000009000067812 */ /* 0x000fe400078efe05 */
[----:B------:R-:W-:Y:S01]  /*142f0*/  FSEL R192, R192, -INF , !P5 ;  /* 0xff800000c0c07808 */ /* 0x000fe20006800000 */
[----:B-1----:R-:W-:Y:S01]  /*14300*/  FMUL.FTZ R21, R30, c[0x0][0x2ec] ;  /* 0x0000bb001e157a20 */ /* 0x002fe20000410000 */
[----:B------:R-:W-:-:S02]  /*14310*/  FSEL R68, R68, -INF , !P6 ;  /* 0xff80000044447808 */ /* 0x000fc40007000000 */
[----:B------:R-:W-:Y:S01]  /*14320*/  FSEL R193, R193, -INF , !P3 ;  /* 0xff800000c1c17808 */ /* 0x000fe20005800000 */
[----:B------:R1:W-:Y:S01]  /*14330*/  MUFU.TANH R37, R21 ;  /* 0x0000001500257308 */ /* 0x0003e20000002400 */
[C---:B------:R-:W-:Y:S02]  /*14340*/  ISETP.GE.AND P4, PT, R6.reuse, R4, PT ;  /* 0x000000040600720c */ /* 0x040fe40003f86270 */
[----:B------:R-:W-:Y:S02]  /*14350*/  ISETP.GE.AND P5, PT, R6, R2, PT ;  /* 0x000000020600720c */ /* 0x000fe40003fa6270 */
[C-C-:B---3--:R-:W-:Y:S02]  /*14360*/  LOP3.LUT R7, R0.reuse, 0x89, R5.reuse, 0xfe, !PT ;  /* 0x0000008900077812 */ /* 0x148fe400078efe05 */
[----:B------:R-:W-:Y:S02]  /*14370*/  LOP3.LUT R6, R0, 0x98, R5, 0xfe, !PT ;  /* 0x0000009800067812 */ /* 0x000fe400078efe05 */
[----:B------:R-:W-:-:S02]  /*14380*/  ISETP.GE.AND P2, PT, R7, R4, PT ;  /* 0x000000040700720c */ /* 0x000fc40003f46270 */
[----:B------:R-:W-:Y:S01]  /*14390*/  ISETP.GE.AND P1, PT, R7, R2, PT ;  /* 0x000000020700720c */ /* 0x000fe20003f26270 */
[----:B------:R-:W-:Y:S01]  /*143a0*/  FMUL.FTZ R7, R34, c[0x0][0x2ec] ;  /* 0x0000bb0022077a20 */ /* 0x000fe20000410000 */
[----:B------:R-:W-:Y:S01]  /*143b0*/  FSEL R67, R67, -INF , !P2 ;  /* 0xff80000043437808 */ /* 0x000fe20005000000 */
[----:B------:R-:W2:Y:S01]  /*143c0*/  LDSM.16.M88.4 R32, [R171] ;  /* 0x00000000ab20783b */ /* 0x000ea20000000200 */
[----:B------:R-:W-:Y:S01]  /*143d0*/  FSEL R195, R44, -INF , !P1 ;  /* 0xff8000002cc37808 */ /* 0x000fe20004800000 */
[----:B------:R3:W2:Y:S01]  /*143e0*/  MUFU.TANH R47, R7 ;  /* 0x00000007002f7308 */ /* 0x0006a20000002400 */
[----:B-1----:R-:W-:Y:S01]  /*143f0*/  FMUL.FTZ R21, R31, c[0x0][0x2ec] ;  /* 0x0000bb001f157a20 */ /* 0x002fe20000410000 */
[----:B------:R-:W-:Y:S01]  /*14400*/  ISETP.GE.AND P2, PT, R6, R4, PT ;  /* 0x000000040600720c */ /* 0x000fe20003f46270 */
[----:B------:R-:W-:-:S04]  /*14410*/  DEPBAR.LE SB0, 0x0 ;  /* 0x000080000000791a */ /* 0x000fc80000000000 */
[----:B------:R-:W-:Y:S01]  /*14420*/  BAR.SYNC.DEFER_BLOCKING 0x0 ;  /* 0x0000000000007b1d */ /* 0x000fe20000010000 */
[----:B------:R-:W-:Y:S02]  /*14430*/  ISETP.GE.AND P1, PT, R6, R2, PT ;  /* 0x000000020600720c */ /* 0x000fe40003f26270 */
[--C-:B------:R-:W-:Y:S02]  /*14440*/  LOP3.LUT R6, R0, 0x99, R5.reuse, 0xfe, !PT ;  /* 0x0000009900067812 */ /* 0x100fe400078efe05 */
[----:B------:R-:W-:Y:S01]  /*14450*/  FSEL R194, R61, -INF , !P5 ;  /* 0xff8000003dc27808 */ /* 0x000fe20006800000 */
[----:B------:R1:W-:Y:S01]  /*14460*/  MUFU.TANH R38, R21 ;  /* 0x0000001500267308 */ /* 0x0003e20000002400 */
[----:B------:R-:W-:Y:S02]  /*14470*/  FSEL R62, R62, -INF , !P4 ;  /* 0xff8000003e3e7808 */ /* 0x000fe40006000000 */
[----:B---3--:R-:W-:Y:S02]  /*14480*/  LOP3.LUT R7, R0, 0x91, R5, 0xfe, !PT ;  /* 0x0000009100077812 */ /* 0x008fe400078efe05 */
[----:B------:R-:W-:-:S02]  /*14490*/  ISETP.GE.AND P4, PT, R6, R4, PT ;  /* 0x000000040600720c */ /* 0x000fc40003f86270 */
[C---:B------:R-:W-:Y:S02]  /*144a0*/  ISETP.GE.AND P6, PT, R7.reuse, R4, PT ;  /* 0x000000040700720c */ /* 0x040fe40003fc6270 */
[-C--:B------:R-:W-:Y:S01]  /*144b0*/  ISETP.GE.AND P3, PT, R7, R2.reuse, PT ;  /* 0x000000020700720c */ /* 0x080fe20003f66270 */
[----:B------:R-:W-:Y:S01]  /*144c0*/  FMUL.FTZ R7, R28, c[0x0][0x2ec] ;  /* 0x0000bb001c077a20 */ /* 0x000fe20000410000 */
[----:B------:R-:W-:Y:S02]  /*144d0*/  FSEL R61, R158, -INF , !P6 ;  /* 0xff8000009e3d7808 */ /* 0x000fe40007000000 */
[----:B------:R-:W-:Y:S01]  /*144e0*/  FSEL R158, R153, -INF , !P3 ;  /* 0xff800000999e7808 */ /* 0x000fe20005800000 */
[----:B------:R3:W3:Y:S01]  /*144f0*/  MUFU.TANH R44, R7 ;  /* 0x00000007002c7308 */ /* 0x0006e20000002400 */
[----:B------:R-:W-:Y:S01]  /*14500*/  ISETP.GE.AND P5, PT, R6, R2, PT ;  /* 0x000000020600720c */ /* 0x000fe20003fa6270 */
[----:B-1----:R-:W-:Y:S01]  /*14510*/  FMUL.FTZ R21, R26, c[0x0][0x2ec] ;  /* 0x0000bb001a157a20 */ /* 0x002fe20000410000 */
[----:B----4-:R-:W-:-:S02]  /*14520*/  FSEL R153, R59, -INF , !P1 ;  /* 0xff8000003b997808 */ /* 0x010fc40004800000 */
[----:B------:R-:W-:Y:S02]  /*14530*/  FSEL R59, R124, -INF , !P4 ;  /* 0xff8000007c3b7808 */ /* 0x000fe40006000000 */
[----:B------:R-:W-:Y:S02]  /*14540*/  FSEL R119, R119, -INF , !P5 ;  /* 0xff80000077777808 */ /* 0x000fe40006800000 */
[--C-:B------:R-:W-:Y:S01]  /*14550*/  LOP3.LUT R6, R0, 0xa1, R5.reuse, 0xfe, !PT ;  /* 0x000000a100067812 */ /* 0x100fe200078efe05 */
[----:B--2---:R-:W-:Y:S01]  /*14560*/  HMMA.16816.F32.BF16 R28, R8, R32, R16 ;  /* 0x00000020081c723c */ /* 0x004fe20000041810 */
[----:B------:R-:W-:Y:S01]  /*14570*/  FSEL R60, R60, -INF , !P2 ;  /* 0xff8000003c3c7808 */ /* 0x000fe20005000000 */
[----:B------:R1:W2:Y:S01]  /*14580*/  MUFU.TANH R32, R21 ;  /* 0x0000001500207308 */ /* 0x0002a20000002400 */
[----:B------:R-:W-:Y:S02]  /*14590*/  ISETP.GE.AND P2, PT, R6, R4, PT ;  /* 0x000000040600720c */ /* 0x000fe40003f46270 */
[----:B---3--:R-:W-:-:S02]  /*145a0*/  LOP3.LUT R7, R0, 0xa0, R5, 0xfe, !PT ;  /* 0x000000a000077812 */ /* 0x008fc400078efe05 */
[----:B------:R-:W-:Y:S01]  /*145b0*/  FMUL.FTZ R16, R25, c[0x0][0x2ec] ;  /* 0x0000bb0019107a20 */ /* 0x000fe20000410000 */
[----:B------:R-:W-:Y:S02]  /*145c0*/  ISETP.GE.AND P1, PT, R6, R2, PT ;  /* 0x000000020600720c */ /* 0x000fe40003f26270 */
[C---:B------:R-:W-:Y:S01]  /*145d0*/  ISETP.GE.AND P6, PT, R7.reuse, R4, PT ;  /* 0x000000040700720c */ /* 0x040fe20003fc6270 */
[----:B------:R3:W4:Y:S01]  /*145e0*/  MUFU.TANH R33, R16 ;  /* 0x0000001000217308 */ /* 0x0007220000002400 */
[----:B------:R-:W-:Y:S02]  /*145f0*/  ISETP.GE.AND P3, PT, R7, R2, PT ;  /* 0x000000020700720c */ /* 0x000fe40003f66270 */
[C-C-:B------:R-:W-:Y:S02]  /*14600*/  LOP3.LUT R7, R0.reuse, 0xa8, R5.reuse, 0xfe, !PT ;  /* 0x000000a800077812 */ /* 0x140fe400078efe05 */
[----:B------:R-:W-:Y:S02]  /*14610*/  LOP3.LUT R6, R0, 0xa9, R5, 0xfe, !PT ;  /* 0x000000a900067812 */ /* 0x000fe400078efe05 */
[----:B------:R-:W-:Y:S01]  /*14620*/  ISETP.GE.AND P4, PT, R7, R4, PT ;  /* 0x000000040700720c */ /* 0x000fe20003f86270 */
[----:B-1----:R-:W-:Y:S01]  /*14630*/  FMUL.FTZ R21, R27, c[0x0][0x2ec] ;  /* 0x0000bb001b157a20 */ /* 0x002fe20000410000 */
[----:B------:R-:W-:Y:S01]  /*14640*/  ISETP.GE.AND P5, PT, R7, R2, PT ;  /* 0x000000020700720c */ /* 0x000fe20003fa6270 */
[----:B------:R-:W-:Y:S01]  /*14650*/  FMUL.FTZ R7, R24, c[0x0][0x2ec] ;  /* 0x0000bb0018077a20 */ /* 0x000fe20000410000 */
[----:B-----5:R-:W-:Y:S01]  /*14660*/  FSEL R51, R109, -INF , !P4 ;  /* 0xff8000006d337808 */ /* 0x020fe20006000000 */
[----:B------:R-:W-:Y:S01]  /*14670*/  HMMA.16816.F32.BF16 R24, R12, R52, RZ ;  /* 0x000000340c18723c */ /* 0x000fe200000418ff */
[----:B------:R-:W-:Y:S01]  /*14680*/  FSEL R110, R110, -INF , !P5 ;  /* 0xff8000006e6e7808 */ /* 0x000fe20006800000 */
[----:B------:R1:W-:Y:S01]  /*14690*/  MUFU.TANH R36, R7 ;  /* 0x0000000700247308 */ /* 0x0003e20000002400 */
[----:B------:R-:W-:-:S02]  /*146a0*/  FSEL R57, R57, -INF , !P6 ;  /* 0xff80000039397808 */ /* 0x000fc40007000000 */
[----:B------:R-:W-:Y:S02]  /*146b0*/  FSEL R124, R55, -INF , !P3 ;  /* 0xff800000377c7808 */ /* 0x000fe40005800000 */
[C---:B------:R-:W-:Y:S01]  /*146c0*/  ISETP.GE.AND P6, PT, R6.reuse, R4, PT ;  /* 0x000000040600720c */ /* 0x040fe20003fc6270 */
[----:B---3--:R-:W-:Y:S01]  /*146d0*/  HMMA.16816.F32.BF16 R16, R12, R42, RZ ;  /* 0x0000002a0c10723c */ /* 0x008fe200000418ff */
[----:B------:R-:W-:Y:S02]  /*146e0*/  ISETP.GE.AND P3, PT, R6, R2, PT ;  /* 0x000000020600720c */ /* 0x000fe40003f66270 */
[----:B------:R-:W-:Y:S02]  /*146f0*/  LOP3.LUT R6, R0, 0xb0, R5, 0xfe, !PT ;  /* 0x000000b000067812 */ /* 0x000fe400078efe05 */
[----:B------:R-:W-:Y:S02]  /*14700*/  FSEL R55, R117, -INF , !P2 ;  /* 0xff80000075377808 */ /* 0x000fe40005000000 */
[----:B------:R-:W-:Y:S01]  /*14710*/  FMUL.FTZ R12, R28, c[0x0][0x2ec] ;  /* 0x0000bb001c0c7a20 */ /* 0x000fe20000410000 */
[----:B------:R-:W-:-:S02]  /*14720*/  FSEL R118, R118, -INF , !P1 ;  /* 0xff80000076767808 */ /* 0x000fc40004800000 */
[----:B-1----:R-:W-:Y:S02]  /*14730*/  LOP3.LUT R7, R0, 0xb1, R5, 0xfe, !PT ;  /* 0x000000b100077812 */ /* 0x002fe400078efe05 */
[-C--:B------:R-:W-:Y:S02]  /*14740*/  ISETP.GE.AND P2, PT, R6, R4.reuse, PT ;  /* 0x000000040600720c */ /* 0x080fe40003f46270 */
[C---:B------:R-:W-:Y:S02]  /*14750*/  ISETP.GE.AND P4, PT, R7.reuse, R4, PT ;  /* 0x000000040700720c */ /* 0x040fe40003f86270 */
[----:B------:R-:W-:Y:S02]  /*14760*/  ISETP.GE.AND P5, PT, R7, R2, PT ;  /* 0x000000020700720c */ /* 0x000fe40003fa6270 */
[----:B------:R-:W-:Y:S02]  /*14770*/  FSEL R41, R107, -INF , !P4 ;  /* 0xff8000006b297808 */ /* 0x000fe40006000000 */
[----:B------:R-:W-:-:S02]  /*14780*/  FSEL R107, R22, -INF , !P5 ;  /* 0xff800000166b7808 */ /* 0x000fc40006800000 */
[----:B------:R1:W3:Y:S01]  /*14790*/  MUFU.TANH R22, R12 ;  /* 0x0000000c00167308 */ /* 0x0002e20000002400 */
[----:B------:R-:W-:Y:S02]  /*147a0*/  ISETP.GE.AND P1, PT, R6, R2, PT ;  /* 0x000000020600720c */ /* 0x000fe40003f26270 */
[C-C-:B------:R-:W-:Y:S02]  /*147b0*/  LOP3.LUT R6, R0.reuse, 0xb8, R5.reuse, 0xfe, !PT ;  /* 0x000000b800067812 */ /* 0x140fe400078efe05 */
[----:B------:R-:W-:Y:S02]  /*147c0*/  LOP3.LUT R7, R0, 0xb9, R5, 0xfe, !PT ;  /* 0x000000b900077812 */ /* 0x000fe400078efe05 */
[----:B------:R-:W-:Y:S02]  /*147d0*/  FSEL R43, R112, -INF , !P6 ;  /* 0xff800000702b7808 */ /* 0x000fe40007000000 */
[----:B------:R-:W-:Y:S02]  /*147e0*/  FSEL R108, R108, -INF , !P3 ;  /* 0xff8000006c6c7808 */ /* 0x000fe40005800000 */
[----:B------:R-:W-:-:S02]  /*147f0*/  FSEL R42, R23, -INF , !P2 ;  /* 0xff800000172a7808 */ /* 0x000fc40005000000 */
[----:B------:R-:W-:Y:S01]  /*14800*/  FSEL R106, R106, -INF , !P1 ;  /* 0xff8000006a6a7808 */ /* 0x000fe20004800000 */
[----:B------:R-:W-:Y:S01]  /*14810*/  MUFU.TANH R23, R21 ;  /* 0x0000001500177308 */ /* 0x000fe20000002400 */
[C---:B------:R-:W-:Y:S01]  /*14820*/  ISETP.GE.AND P6, PT, R6.reuse, R4, PT ;  /* 0x000000040600720c */ /* 0x040fe20003fc6270 */
[C---:B-1----:R-:W-:Y:S01]  /*14830*/  HMMA.16816.F32.BF16 R12, R8.reuse, R34, R16 ;  /* 0x00000022080c723c */ /* 0x042fe20000041810 */
[----:B------:R-:W-:Y:S02]  /*14840*/  ISETP.GE.AND P3, PT, R6, R2, PT ;  /* 0x000000020600720c */ /* 0x000fe40003f66270 */
[C---:B------:R-:W-:Y:S02]  /*14850*/  ISETP.GE.AND P2, PT, R7.reuse, R4, PT ;  /* 0x000000040700720c */ /* 0x040fe40003f46270 */
[----:B------:R-:W-:Y:S02]  /*14860*/  ISETP.GE.AND P1, PT, R7, R2, PT ;  /* 0x000000020700720c */ /* 0x000fe40003f26270 */
[----:B------:R-:W-:Y:S01]  /*14870*/  LOP3.LUT R7, R0, 0xc1, R5, 0xfe, !PT ;  /* 0x000000c100077812 */ /* 0x000fe200078efe05 */
[----:B------:R-:W-:Y:S01]  /*14880*/  HMMA.16816.F32.BF16 R8, R8, R64, R24 ;  /* 0x000000400808723c */ /* 0x000fe20000041818 */
[----:B------:R-:W-:Y:S01]  /*14890*/  FSEL R40, R104, -INF , !P6 ;  /* 0xff80000068287808 */ /* 0x000fe20007000000 */
[----:B------:R-:W-:Y:S01]  /*148a0*/  FMUL.FTZ R16, R29, c[0x0][0x2ec] ;  /* 0x0000bb001d107a20 */ /* 0x000fe20000410000 */
[----:B------:R-:W-:-:S02]  /*148b0*/  FSEL R103, R103, -INF , !P3 ;  /* 0xff80000067677808 */ /* 0x000fc40005800000 */
[C---:B------:R-:W-:Y:S01]  /*148c0*/  ISETP.GE.AND P6, PT, R7.reuse, R4, PT ;  /* 0x000000040700720c */ /* 0x040fe20003fc6270 */
[----:B------:R1:W5:Y:S01]  /*148d0*/  MUFU.TANH R21, R16 ;  /* 0x0000001000157308 */ /* 0x0003620000002400 */
[----:B------:R-:W-:Y:S01]  /*148e0*/  ISETP.GE.AND P3, PT, R7, R2, PT ;  /* 0x000000020700720c */ /* 0x000fe20003f66270 */
[----:B------:R-:W-:Y:S01]  /*148f0*/  FMUL.FTZ R7, R30, c[0x0][0x2ec] ;  /* 0x0000bb001e077a20 */ /* 0x000fe20000410000 */
[--C-:B------:R-:W-:Y:S02]  /*14900*/  LOP3.LUT R6, R0, 0xc0, R5.reuse, 0xfe, !PT ;  /* 0x000000c000067812 */ /* 0x100fe400078efe05 */
[----:B------:R-:W-:Y:S02]  /*14910*/  FSEL R34, R105, -INF , !P2 ;  /* 0xff80000069227808 */ /* 0x000fe40005000000 */
[C---:B------:R-:W-:Y:S01]  /*14920*/  ISETP.GE.AND P4, PT, R6.reuse, R4, PT ;  /* 0x000000040600720c */ /* 0x040fe20003f86270 */
[----:B------:R2:W-:Y:S01]  /*14930*/  MUFU.TANH R18, R7 ;  /* 0x0000000700127308 */ /* 0x0005e20000002400 */
[----:B------:R-:W-:Y:S01]  /*14940*/  ISETP.GE.AND P5, PT, R6, R2, PT ;  /* 0x000000020600720c */ /* 0x000fe20003fa6270 */
[----:B------:R-:W-:Y:S01]  /*14950*/  FMUL.FTZ R13, R13, c[0x0][0x2ec] ;  /* 0x0000bb000d0d7a20 */ /* 0x000fe20000410000 */
[----:B------:R-:W-:Y:S01]  /*14960*/  FSEL R30, R101, -INF , !P4 ;  /* 0xff800000651e7808 */ /* 0x000fe20006000000 */
[----:B------:R-:W-:Y:S01]  /*14970*/  FMUL.FTZ R14, R14, c[0x0][0x2ec] ;  /* 0x0000bb000e0e7a20 */ /* 0x000fe20000410000 */
[----:B------:R-:W-:Y:S01]  /*14980*/  FSEL R109, R95, -INF , !P5 ;  /* 0xff8000005f6d7808 */ /* 0x000fe20006800000 */
[----:B------:R-:W-:Y:S01]  /*14990*/  FMUL.FTZ R15, R15, c[0x0][0x2ec] ;  /* 0x0000bb000f0f7a20 */ /* 0x000fe20000410000 */
[--C-:B------:R-:W-:Y:S01]  /*149a0*/  LOP3.LUT R6, R0, 0xc8, R5.reuse, 0xfe, !PT ;  /* 0x000000c800067812 */ /* 0x100fe200078efe05 */
[----:B-1----:R-:W-:Y:S01]  /*149b0*/  FMUL.FTZ R16, R31, c[0x0][0x2ec] ;  /* 0x0000bb001f107a20 */ /* 0x002fe20000410000 */
[----:B------:R-:W-:Y:S01]  /*149c0*/  FSEL R104, R102, -INF , !P1 ;  /* 0xff80000066687808 */ /* 0x000fe20004800000 */
[----:B------:R-:W-:Y:S01]  /*149d0*/  MUFU.TANH R14, R14 ;  /* 0x0000000e000e7308 */ /* 0x000fe20000002400 */
[C---:B------:R-:W-:Y:S01]  /*149e0*/  ISETP.GE.AND P2, PT, R6.reuse, R4, PT ;  /* 0x000000040600720c */ /* 0x040fe20003f46270 */
[----:B------:R-:W-:Y:S01]  /*149f0*/  FMUL.FTZ R9, R9, c[0x0][0x2ec] ;  /* 0x0000bb0009097a20 */ /* 0x000fe20000410000 */
[----:B------:R-:W-:Y:S01]  /*14a00*/  ISETP.GE.AND P1, PT, R6, R2, PT ;  /* 0x000000020600720c */ /* 0x000fe20003f26270 */
[----:B------:R-:W-:Y:S01]  /*14a10*/  FMUL.FTZ R10, R10, c[0x0][0x2ec] ;  /* 0x0000bb000a0a7a20 */ /* 0x000fe20000410000 */
[----:B------:R-:W-:-:S02]  /*14a20*/  LOP3.LUT R6, R0, 0xd0, R5, 0xfe, !PT ;  /* 0x000000d000067812 */ /* 0x000fc400078efe05 */
[----:B--2---:R-:W-:Y:S01]  /*14a30*/  LOP3.LUT R7, R0, 0xc9, R5, 0xfe, !PT ;  /* 0x000000c900077812 */ /* 0x004fe200078efe05 */
[----:B------:R-:W1:Y:S01]  /*14a40*/  MUFU.TANH R19, R16 ;  /* 0x0000001000137308 */ /* 0x000e620000002400 */
[----:B------:R-:W-:Y:S02]  /*14a50*/  FSEL R31, R100, -INF , !P6 ;  /* 0xff800000641f7808 */ /* 0x000fe40007000000 */
[C---:B------:R-:W-:Y:S02]  /*14a60*/  ISETP.GE.AND P4, PT, R7.reuse, R4, PT ;  /* 0x000000040700720c */ /* 0x040fe40003f86270 */
[----:B------:R-:W-:Y:S01]  /*14a70*/  ISETP.GE.AND P5, PT, R7, R2, PT ;  /* 0x000000020700720c */ /* 0x000fe20003fa6270 */
[----:B------:R-:W-:Y:S01]  /*14a80*/  FMUL.FTZ R7, R12, c[0x0][0x2ec] ;  /* 0x0000bb000c077a20 */ /* 0x000fe20000410000 */
[----:B------:R-:W-:Y:S01]  /*14a90*/  FSEL R117, R54, -INF , !P3 ;  /* 0xff80000036757808 */ /* 0x000fe20005800000 */
[----:B------:R-:W2:Y:S01]  /*14aa0*/  MUFU.TANH R16, R13 ;  /* 0x0000000d00107308 */ /* 0x000ea20000002400 */
[----:B------:R-:W-:-:S02]  /*14ab0*/  ISETP.GE.AND P6, PT, R6, R4, PT ;  /* 0x000000040600720c */ /* 0x000fc40003fc6270 */
[----:B------:R-:W-:Y:S02]  /*14ac0*/  ISETP.GE.AND P3, PT, R6, R2, PT ;  /* 0x000000020600720c */ /* 0x000fe40003f66270 */
[----:B------:R-:W-:Y:S02]  /*14ad0*/  LOP3.LUT R6, R0, 0xd1, R5, 0xfe, !PT ;  /* 0x000000d100067812 */ /* 0x000fe400078efe05 */
[----:B------:R-:W-:Y:S01]  /*14ae0*/  FSEL R49, R49, -INF , !P2 ;  /* 0xff80000031317808 */ /* 0x000fe20005000000 */
[----:B------:R1:W-:Y:S01]  /*14af0*/  MUFU.TANH R17, R7 ;  /* 0x0000000700117308 */ /* 0x0003e20000002400 */
[----:B------:R-:W-:Y:S02]  /*14b00*/  FSEL R196, R48, -INF , !P5 ;  /* 0xff80000030c47808 */ /* 0x000fe40006800000 */
[----:B------:R-:W-:Y:S02]  /*14b10*/  ISETP.GE.AND P2, PT, R6, R4, PT ;  /* 0x000000040600720c */ /* 0x000fe40003f46270 */
[----:B------:R-:W-:-:S02]  /*14b20*/  FSEL R112, R47, -INF , !P1 ;  /* 0xff8000002f707808 */ /* 0x000fc40004800000 */
[----:B------:R-:W-:Y:S01]  /*14b30*/  FSEL R50, R50, -INF , !P4 ;  /* 0xff80000032327808 */ /* 0x000fe20006000000 */
[----:B------:R-:W-:Y:S01]  /*14b40*/  MUFU.TANH R15, R15 ;  /* 0x0000000f000f7308 */ /* 0x000fe20000002400 */
[----:B------:R-:W-:Y:S02]  /*14b50*/  FSEL R54, R39, -INF , !P2 ;  /* 0xff80000027367808 */ /* 0x000fe40005000000 */
[----:B------:R-:W-:Y:S02]  /*14b60*/  ISETP.GE.AND P1, PT, R6, R2, PT ;  /* 0x000000020600720c */ /* 0x000fe40003f26270 */
[--C-:B------:R-:W-:Y:S02]  /*14b70*/  LOP3.LUT R6, R0, 0xd9, R5.reuse, 0xfe, !PT ;  /* 0x000000d900067812 */ /* 0x100fe400078efe05 */
[----:B------:R-:W-:Y:S01]  /*14b80*/  FSEL R48, R44, -INF , !P6 ;  /* 0xff8000002c307808 */ /* 0x000fe20007000000 */
[----:B------:R-:W-:Y:S01]  /*14b90*/  MUFU.TANH R13, R9 ;  /* 0x00000009000d7308 */ /* 0x000fe20000002400 */
[----:B-1----:R-:W-:-:S02]  /*14ba0*/  LOP3.LUT R7, R0, 0xd8, R5, 0xfe, !PT ;  /* 0x000000d800077812 */ /* 0x002fc400078efe05 */
[----:B------:R-:W-:Y:S02]  /*14bb0*/  FSEL R197, R37, -INF , !P3 ;  /* 0xff80000025c57808 */ /* 0x000fe40005800000 */
[C---:B------:R-:W-:Y:S02]  /*14bc0*/  ISETP.GE.AND P0, PT, R7.reuse, R2, PT ;  /* 0x000000020700720c */ /* 0x040fe40003f06270 */
[----:B------:R-:W-:Y:S01]  /*14bd0*/  ISETP.GE.AND P5, PT, R7, R4, PT ;  /* 0x000000040700720c */ /* 0x000fe20003fa6270 */
[----:B------:R-:W-:Y:S01]  /*14be0*/  MUFU.TANH R10, R10 ;  /* 0x0000000a000a7308 */ /* 0x000fe20000002400 */
[----:B------:R-:W-:Y:S02]  /*14bf0*/  LOP3.LUT R7, R0, 0xe0, R5, 0xfe, !PT ;  /* 0x000000e000077812 */ /* 0x000fe400078efe05 */
[----:B------:R-:W-:Y:S02]  /*14c00*/  ISETP.GE.AND P6, PT, R6, R2, PT ;  /* 0x000000020600720c */ /* 0x000fe40003fc6270 */
[----:B------:R-:W-:-:S02]  /*14c10*/  ISETP.GE.AND P4, PT, R7, R4, PT ;  /* 0x000000040700720c */ /* 0x000fc40003f86270 */
[----:B------:R-:W-:Y:S01]  /*14c20*/  ISETP.GE.AND P2, PT, R7, R2, PT ;  /* 0x000000020700720c */ /* 0x000fe20003f46270 */
[----:B------:R-:W-:Y:S01]  /*14c30*/  FMUL.FTZ R7, R8, c[0x0][0x2ec] ;  /* 0x0000bb0008077a20 */ /* 0x000fe20000410000 */
[----:B------:R-:W-:Y:S01]  /*14c40*/  FSEL R199, R38, -INF , !P1 ;  /* 0xff80000026c77808 */ /* 0x000fe20004800000 */
[----:B------:R-:W-:Y:S01]  /*14c50*/  FMUL.FTZ R8, R56, c[0x0][0x2ec] ;  /* 0x0000bb0038087a20 */ /* 0x000fe20000410000 */
[----:B------:R-:W-:Y:S01]  /*14c60*/  @P0 LOP3.LUT R188, R188, 0x1, RZ, 0xfc, !PT ;  /* 0x00000001bcbc0812 */ /* 0x000fe200078efcff */
[----:B------:R1:W1:Y:S01]  /*14c70*/  MUFU.TANH R12, R7 ;  /* 0x00000007000c7308 */ /* 0x0002620000002400 */
[----:B------:R-:W-:Y:S02]  /*14c80*/  ISETP.GE.AND P0, PT, R6, R4, PT ;  /* 0x000000040600720c */ /* 0x000fe40003f06270 */
[----:B------:R-:W-:Y:S02]  /*14c90*/  LOP3.LUT P3, RZ, R188, 0x1, RZ, 0xc0, !PT ;  /* 0x00000001bcff7812 */ /* 0x000fe4000786c0ff */
[----:B------:R-:W-:-:S02]  /*14ca0*/  LOP3.LUT R6, R0, 0xe1, R5, 0xfe, !PT ;  /* 0x000000e100067812 */ /* 0x000fc400078efe05 */
[----:B------:R-:W-:Y:S01]  /*14cb0*/  FSEL R200, R32, -INF , !P3 ;  /* 0xff80000020c87808 */ /* 0x000fe20005800000 */
[----:B------:R2:W2:Y:S01]  /*14cc0*/  MUFU.TANH R9, R8 ;  /* 0x0000000800097308 */ /* 0x0004a20000002400 */
[----:B----4-:R-:W-:Y:S02]  /*14cd0*/  FSEL R65, R33, -INF , !P0 ;  /* 0xff80000021417808 */ /* 0x010fe40004000000 */
[----:B---3--:R-:W-:Y:S02]  /*14ce0*/  FSEL R95, R22, -INF , !P4 ;  /* 0xff800000165f7808 */ /* 0x008fe40006000000 */
[C---:B------:R-:W-:Y:S02]  /*14cf0*/  ISETP.GE.AND P3, PT, R6.reuse, R4, PT ;  /* 0x000000040600720c */ /* 0x040fe40003f66270 */
[----:B------:R-:W-:Y:S02]  /*14d00*/  ISETP.GE.AND P1, PT, R6, R2, PT ;  /* 0x000000020600720c */ /* 0x000fe40003f26270 */
[----:B-1----:R-:W-:-:S02]  /*14d10*/  LOP3.LUT R7, R0, 0xe8, R5, 0xfe, !PT ;  /* 0x000000e800077812 */ /* 0x002fc400078efe05 */
[----:B-----5:R-:W-:Y:S02]  /*14d20*/  FSEL R100, R21, -INF , !P3 ;  /* 0xff80000015647808 */ /* 0x020fe40005800000 */
[C---:B------:R-:W-:Y:S02]  /*14d30*/  ISETP.GE.AND P0, PT, R7.reuse, R4, PT ;  /* 0x000000040700720c */ /* 0x040fe40003f06270 */
[----:B------:R-:W-:Y:S01]  /*14d40*/  ISETP.GE.AND P4, PT, R7, R2, PT ;  /* 0x000000020700720c */ /* 0x000fe20003f86270 */
[----:B--2---:R-:W-:Y:S01]  /*14d50*/  FMUL.FTZ R8, R58, c[0x0][0x2ec] ;  /* 0x0000bb003a087a20 */ /* 0x004fe20000410000 */
[C-C-:B------:R-:W-:Y:S02]  /*14d60*/  LOP3.LUT R7, R0.reuse, 0xf0, R5.reuse, 0xfe, !PT ;  /* 0x000000f000077812 */ /* 0x140fe400078efe05 */
[----:B------:R-:W-:Y:S02]  /*14d70*/  FSEL R203, R19, -INF , !P1 ;  /* 0xff80000013cb7808 */ /* 0x000fe40004800000 */
[C---:B------:R-:W-:Y:S01]  /*14d80*/  ISETP.GE.AND P3, PT, R7.reuse, R4, PT ;  /* 0x000000040700720c */ /* 0x040fe20003f66270 */
[----:B------:R-:W1:Y:S01]  /*14d90*/  MUFU.TANH R8, R8 ;  /* 0x0000000800087308 */ /* 0x000e620000002400 */
[----:B------:R-:W-:Y:S01]  /*14da0*/  ISETP.GE.AND P1, PT, R7, R2, PT ;  /* 0x000000020700720c */ /* 0x000fe20003f26270 */
[----:B------:R-:W-:Y:S01]  /*14db0*/  FMUL.FTZ R7, R11, c[0x0][0x2ec] ;  /* 0x0000bb000b077a20 */ /* 0x000fe20000410000 */
[----:B------:R-:W-:-:S02]  /*14dc0*/  LOP3.LUT R6, R0, 0xe9, R5, 0xfe, !PT ;  /* 0x000000e900067812 */ /* 0x000fc400078efe05 */
[----:B------:R-:W-:Y:S02]  /*14dd0*/  FSEL R201, R23, -INF , !P6 ;  /* 0xff80000017c97808 */ /* 0x000fe40007000000 */
[----:B------:R-:W-:Y:S01]  /*14de0*/  ISETP.GE.AND P6, PT, R6, R4, PT ;  /* 0x000000040600720c */ /* 0x000fe20003fc6270 */
[----:B------:R2:W3:Y:S01]  /*14df0*/  MUFU.TANH R11, R7 ;  /* 0x00000007000b7308 */ /* 0x0004e20000002400 */
[----:B------:R-:W-:Y:S02]  /*14e00*/  FSEL R64, R36, -INF , !P5 ;  /* 0xff80000024407808 */ /* 0x000fe40006800000 */
[----:B------:R-:W-:Y:S02]  /*14e10*/  FSEL R102, R16, -INF , !P6 ;  /* 0xff80000010667808 */ /* 0x000fe40007000000 */
[----:B------:R-:W-:Y:S02]  /*14e20*/  ISETP.GE.AND P5, PT, R6, R2, PT ;  /* 0x000000020600720c */ /* 0x000fe40003fa6270 */
[----:B------:R-:W-:-:S02]  /*14e30*/  LOP3.LUT R6, R0, 0xf1, R5, 0xfe, !PT ;  /* 0x000000f100067812 */ /* 0x000fc400078efe05 */
[----:B------:R-:W-:Y:S02]  /*14e40*/  FSEL R105, R12, -INF , !P3 ;  /* 0xff8000000c697808 */ /* 0x000fe40005800000 */
[----:B------:R-:W-:Y:S02]  /*14e50*/  FSEL R202, R18, -INF , !P2 ;  /* 0xff80000012ca7808 */ /* 0x000fe40005000000 */
[----:B------:R-:W-:Y:S02]  /*14e60*/  FSEL R205, R14, -INF , !P4 ;  /* 0xff8000000ecd7808 */ /* 0x000fe40006000000 */
[----:B------:R-:W-:Y:S02]  /*14e70*/  ISETP.GE.AND P2, PT, R6, R4, PT ;  /* 0x000000040600720c */ /* 0x000fe40003f46270 */
[----:B--2---:R-:W-:Y:S02]  /*14e80*/  LOP3.LUT R7, R0, 0x11, R5, 0xfe, !PT ;  /* 0x0000001100077812 */ /* 0x004fe400078efe05 */
[----:B------:R-:W-:-:S02]  /*14e90*/  ISETP.GE.AND P4, PT, R6, R2, PT ;  /* 0x000000020600720c */ /* 0x000fc40003f86270 */
[-C--:B------:R-:W-:Y:S02]  /*14ea0*/  ISETP.GE.AND P6, PT, R7, R4.reuse, PT ;  /* 0x000000040700720c */ /* 0x080fe40003fc6270 */
[C-C-:B------:R-:W-:Y:S02]  /*14eb0*/  LOP3.LUT R7, R0.reuse, 0x19, R5.reuse, 0xfe, !PT ;  /* 0x0000001900077812 */ /* 0x140fe400078efe05 */
[----:B------:R-:W-:Y:S02]  /*14ec0*/  LOP3.LUT R6, R0, 0x18, R5, 0xfe, !PT ;  /* 0x0000001800067812 */ /* 0x000fe400078efe05 */
[----:B------:R-:W-:Y:S01]  /*14ed0*/  ISETP.GE.AND P3, PT, R7, R4, PT ;  /* 0x000000040700720c */ /* 0x000fe20003f66270 */
[----:B------:R-:W-:Y:S01]  /*14ee0*/  FMUL.FTZ R7, R63, c[0x0][0x2ec] ;  /* 0x0000bb003f077a20 */ /* 0x000fe20000410000 */
[----:B------:R-:W-:Y:S02]  /*14ef0*/  FSEL R206, R15, -INF , !P5 ;  /* 0xff8000000fce7808 */ /* 0x000fe40006800000 */
[----:B------:R-:W-:-:S02]  /*14f00*/  FSEL R25, R217, -INF , !P6 ;  /* 0xff800000d9197808 */ /* 0x000fc40007000000 */
[----:B------:R-:W-:Y:S01]  /*14f10*/  ISETP.GE.AND P5, PT, R6, R4, PT ;  /* 0x000000040600720c */ /* 0x000fe20003fa6270 */
[----:B------:R-:W2:Y:S01]  /*14f20*/  MUFU.TANH R7, R7 ;  /* 0x0000000700077308 */ /* 0x000ea20000002400 */
[----:B------:R-:W-:Y:S02]  /*14f30*/  ISETP.GT.AND P6, PT, R240, R243, PT ;  /* 0x000000f3f000720c */ /* 0x000fe40003fc4270 */
[----:B------:R-:W-:Y:S02]  /*14f40*/  LOP3.LUT R6, R0, 0xf8, R5, 0xfe, !PT ;  /* 0x000000f800067812 */ /* 0x000fe400078efe05 */
[----:B------:R-:W-:Y:S02]  /*14f50*/  FSEL R101, R17, -INF , !P0 ;  /* 0xff80000011657808 */ /* 0x000fe40004000000 */
[----:B------:R-:W-:Y:S02]  /*14f60*/  ISETP.NE.AND P0, PT, R198, RZ, PT ;  /* 0x000000ffc600720c */ /* 0x000fe40003f05270 */
[----:B------:R-:W-:-:S02]  /*14f70*/  FSEL R198, R13, -INF , !P2 ;  /* 0xff8000000dc67808 */ /* 0x000fc40005000000 */
[----:B------:R-:W-:Y:S02]  /*14f80*/  FSEL R207, R10, -INF , !P1 ;  /* 0xff8000000acf7808 */ /* 0x000fe40004800000 */
[----:B------:R-:W-:Y:S02]  /*14f90*/  ISETP.GE.AND P2, PT, R6, R4, PT ;  /* 0x000000040600720c */ /* 0x000fe40003f46270 */
[--C-:B------:R-:W-:Y:S02]  /*14fa0*/  LOP3.LUT R4, R0, 0x18, R5.reuse, 0xfe, !PT ;  /* 0x0000001800047812 */ /* 0x100fe400078efe05 */
[----:B------:R-:W-:Y:S02]  /*14fb0*/  ISETP.GE.AND P1, PT, R6, R2, PT ;  /* 0x000000020600720c */ /* 0x000fe40003f26270 */
[----:B------:R-:W-:Y:S02]  /*14fc0*/  LOP3.LUT R5, R0, 0x19, R5, 0xfe, !PT ;  /* 0x0000001900057812 */ /* 0x000fe400078efe05 */
[----:B------:R-:W-:-:S02]  /*14fd0*/  FSEL R204, R9, -INF , !P2 ;  /* 0xff80000009cc7808 */ /* 0x000fc40005000000 */
[----:B-1----:R-:W-:Y:S02]  /*14fe0*/  FSEL R209, R8, -INF , !P1 ;  /* 0xff80000008d17808 */ /* 0x002fe40004800000 */
[-C--:B------:R-:W-:Y:S02]  /*14ff0*/  ISETP.GE.AND P2, PT, R4, R2.reuse, PT ;  /* 0x000000020400720c */ /* 0x080fe40003f46270 */
[----:B------:R-:W-:Y:S02]  /*15000*/  ISETP.GE.AND P1, PT, R5, R2, PT ;  /* 0x000000020500720c */ /* 0x000fe40003f26270 */
[----:B---3--:R-:W-:Y:S02]  /*15010*/  FSEL R208, R11, -INF , !P4 ;  /* 0xff8000000bd07808 */ /* 0x008fe40006000000 */
[----:B------:R-:W-:Y:S02]  /*15020*/  FSEL R26, R216, -INF , !P5 ;  /* 0xff800000d81a7808 */ /* 0x000fe40006800000 */
[----:B------:R-:W-:-:S02]  /*15030*/  FSEL R27, R215, -INF , !P3 ;  /* 0xff800000d71b7808 */ /* 0x000fc40005800000 */
[----:B------:R-:W-:Y:S02]  /*15040*/  FSEL R28, R214, -INF , !P2 ;  /* 0xff800000d61c7808 */ /* 0x000fe40005000000 */
[----:B--2---:R-:W-:Y:S01]  /*15050*/  FSEL R29, R7, -INF , !P1 ;  /* 0xff800000071d7808 */ /* 0x004fe20004800000 */
[----:B------:R-:W-:Y:S05]  /*15060*/  @!P6 BRA `(.L_x_1465) ;  /* 0x00000a400000e947 */ /* 0x000fea0003800000 */
[----:B------:R-:W-:Y:S01]  /*15070*/  LOP3.LUT P4, RZ, R188, 0x8, RZ, 0xc0, !PT ;  /* 0x00000008bcff7812 */ /* 0x000fe2000788c0ff */
[----:B------:R-:W-:-:S12]  /*15080*/  ULDC.64 UR8, c[0x0][0x118] ;  /* 0x0000460000087ab9 */ /* 0x000fd80000000a00 */
        /* <DEDUP_REMOVED lines=31> */
[----:B------:R-:W-:Y:S02]  /*15280*/  ISETP.GE.AND P1, PT, R0, RZ, PT ;  /* 0x000000ff0000720c */ /* 0x000fe40003f26270 */
[----:B------:R-:W-:Y:S02]  /*15290*/  @P4 IADD3 R4, R4, 0x1, RZ ;  /* 0x0000000104044810 */ /* 0x000fe40007ffe0ff */
[----:B------:R-:W-:Y:S02]  /*152a0*/  ISETP.NE.AND P2, PT, RZ, c[0x0][0x2d0], PT ;  /* 0x0000b400ff007a0c */ /* 0x000fe40003f45270 */
        /* <DEDUP_REMOVED lines=26> */
.L_x_1466:
[----:B------:R-:W-:-:S05]  /*15450*/  IMAD.MOV.U32 R0, RZ, RZ, c[0x0][0x198] ;  /* 0x00006600ff007624 */ /* 0x000fca00078e00ff */
[----:B------:R-:W-:-:S04]  /*15460*/  LEA R0, -R0, RZ, 0x8 ;  /* 0x000000ff00007211 */ /* 0x000fc800078e41ff */
[----:B------:R-:W-:Y:S02]  /*15470*/  SHF.R.S32.HI R2, RZ, 0x1f, R0 ;  /* 0x0000001fff027819 */ /* 0x000fe40000011400 */
.L_x_1467:
[----:B------:R-:W-:Y:S01]  /*15480*/  @!P0 IMAD.MOV.U32 R11, RZ, RZ, c[0x0][0x198] ;  /* 0x00006600ff0b8624 */ /* 0x000fe200078e00ff */
[----:B------:R-:W-:Y:S01]  /*15490*/  ULDC.64 UR4, c[0x0][0x198] ;  /* 0x0000660000047ab9 */ /* 0x000fe20000000a00 */
[----:B------:R-:W-:Y:S01]  /*154a0*/  @!P0 IMAD.MOV.U32 R10, RZ, RZ, c[0x0][0x198] ;  /* 0x00006600ff0a8624 */ /* 0x000fe200078e00ff */
[----:B------:R-:W-:Y:S01]  /*154b0*/  USHF.L.U32 UR7, UR4, 0x5, URZ ;  /* 0x0000000504077899 */ /* 0x000fe2000800063f */
[----:B------:R-:W-:Y:S01]  /*154c0*/  @!P0 IMAD.MOV.U32 R14, RZ, RZ, c[0x0][0x19c] ;  /* 0x00006700ff0e8624 */ /* 0x000fe200078e00ff */
[CC--:B------:R-:W-:Y:S01]  /*154d0*/  @!P0 LEA R13, P2, R11.reuse, R0.reuse, 0x6 ;  /* 0x000000000b0d8211 */ /* 0x0c0fe200078430ff */
[----:B------:R-:W-:Y:S01]  /*154e0*/  @!P0 IMAD.MOV.U32 R8, RZ, RZ, c[0x0][0x198] ;  /* 0x00006600ff088624 */ /* 0x000fe200078e00ff */
[----:B------:R-:W-:Y:S01]  /*154f0*/  @!P0 LEA R21, P1, R10, R0, 0x7 ;  /* 0x000000000a158211 */ /* 0x000fe200078238ff */
[----:B------:R-:W-:Y:S01]  /*15500*/  @!P0 IMAD.MOV.U32 R6, RZ, RZ, c[0x0][0x198] ;  /* 0x00006600ff068624 */ /* 0x000fe200078e00ff */
[-C--:B------:R-:W-:Y:S01]  /*15510*/  @!P0 LEA.HI.X R24, R11, R2.reuse, R14, 0x6, P2 ;  /* 0x000000020b188211 */ /* 0x080fe200010f340e */
[----:B------:R-:W-:Y:S01]  /*15520*/  @!P0 IMAD.MOV.U32 R4, RZ, RZ, R0 ;  /* 0x000000ffff048224 */ /* 0x000fe200078e0000 */
[----:B------:R-:W-:Y:S01]  /*15530*/  UMOV UR6, 0x5 ;  /* 0x0000000500067882 */ /* 0x000fe20000000000 */
[----:B------:R-:W-:Y:S01]  /*15540*/  @!P0 IMAD.MOV.U32 R5, RZ, RZ, R2 ;  /* 0x000000ffff058224 */ /* 0x000fe200078e0002 */
[----:B------:R-:W-:Y:S01]  /*15550*/  USHF.L.U64.HI UR5, UR4, UR6, UR5 ;  /* 0x0000000604057299 */ /* 0x000fe20008010205 */
[----:B------:R-:W-:Y:S01]  /*15560*/  @!P0 IMAD.MOV.U32 R12, RZ, RZ, c[0x0][0x19c] ;  /* 0x00006700ff0c8624 */ /* 0x000fe200078e00ff */
[----:B------:R1:W-:Y:S01]  /*15570*/  @P0 STS [R185+0x1000], RZ ;  /* 0x001000ffb9000388 */ /* 0x0003e20000000800 */
[----:B------:R-:W-:Y:S01]  /*15580*/  @!P0 IMAD.WIDE.U32 R8, R8, 0x60, R4 ;  /* 0x0000006008088825 */ /* 0x000fe200078e0004 */
[----:B------:R-:W-:Y:S02]  /*15590*/  BSSY B0, `(.L_x_1468) ;  /* 0x000004e000007945 */ /* 0x000fe40003800000 */
[----:B------:R-:W-:Y:S01]  /*155a0*/  @!P0 LEA.HI.X R23, R10, R2, R12, 0x7, P1 ;  /* 0x000000020a178211 */ /* 0x000fe200008f3c0c */
[--C-:B------:R-:W-:Y:S01]  /*155b0*/  @!P0 IMAD.WIDE.U32 R6, R6, 0xa0, R4.reuse ;  /* 0x000000a006068825 */ /* 0x100fe200078e0004 */
[----:B------:R1:W-:Y:S03]  /*155c0*/  @P0 STS [R185+0x1004], RZ ;  /* 0x001004ffb9000388 */ /* 0x0003e60000000800 */
[----:B------:R-:W-:Y:S01]  /*155d0*/  @!P0 IMAD.WIDE.U32 R4, R10, 0xc0, R4 ;  /* 0x000000c00a048825 */ /* 0x000fe200078e0004 */
[----:B------:R-:W-:Y:S01]  /*155e0*/  @!P0 LEA R10, P1, R0, R189, 0x1 ;  /* 0x000000bd000a8211 */ /* 0x000fe200078208ff */
[----:B------:R1:W-:Y:S02]  /*155f0*/  @P0 STS.64 [R185+0x1008], RZ ;  /* 0x001008ffb9000388 */ /* 0x0003e40000000a00 */
[----:B------:R-:W-:-:S02]  /*15600*/  @!P0 IMAD.MOV.U32 R11, RZ, RZ, c[0x0][0x19c] ;  /* 0x00006700ff0b8624 */ /* 0x000fc400078e00ff */
[----:B------:R-:W-:Y:S02]  /*15610*/  @!P0 IMAD R14, R14, 0x60, RZ ;  /* 0x000000600e0e8824 */ /* 0x000fe400078e02ff */
[----:B------:R-:W-:Y:S01]  /*15620*/  @!P0 IMAD R22, R12, 0xa0, RZ ;  /* 0x000000a00c168824 */ /* 0x000fe200078e02ff */
[C---:B------:R-:W-:Y:S01]  /*15630*/  @!P0 IADD3 R12, P2, R0.reuse, UR7, RZ ;  /* 0x00000007000c8c10 */ /* 0x040fe2000ff5e0ff */
[----:B------:R-:W-:Y:S01]  /*15640*/  @!P0 IMAD R15, R11, 0xc0, RZ ;  /* 0x000000c00b0f8824 */ /* 0x000fe200078e02ff */
[-C--:B------:R-:W-:Y:S01]  /*15650*/  @!P0 LEA.HI.X R11, R0, R190.reuse, R2, 0x1, P1 ;  /* 0x000000be000b8211 */ /* 0x080fe200008f0c02 */
[----:B------:R-:W-:Y:S01]  /*15660*/  @!P0 IMAD.IADD R14, R14, 0x1, R9 ;  /* 0x000000010e0e8824 */ /* 0x000fe200078e0209 */
[-C--:B------:R-:W-:Y:S01]  /*15670*/  @!P0 LEA R16, P1, R8, R189.reuse, 0x1 ;  /* 0x000000bd08108211 */ /* 0x080fe200078208ff */
[----:B------:R-:W-:Y:S01]  /*15680*/  @!P0 IMAD.IADD R15, R15, 0x1, R5 ;  /* 0x000000010f0f8824 */ /* 0x000fe200078e0205 */
[----:B------:R-:W-:Y:S01]  /*15690*/  @!P0 IADD3.X R9, R2, UR5, RZ, P2, !PT ;  /* 0x0000000502098c10 */ /* 0x000fe200097fe4ff */
[----:B------:R-:W-:Y:S01]  /*156a0*/  @!PT LDS RZ, [RZ] ;  /* 0x00000000fffff984 */ /* 0x000fe20000000800 */
[----:B------:R-:W-:Y:S01]  /*156b0*/  @!PT LDS RZ, [RZ] ;  /* 0x00000000fffff984 */ /* 0x000fe20000000800 */
[----:B------:R-:W-:Y:S01]  /*156c0*/  @!PT LDS RZ, [RZ] ;  /* 0x00000000fffff984 */ /* 0x000fe20000000800 */
[----:B------:R2:W-:Y:S01]  /*156d0*/  @!P0 LDGSTS.E.BYPASS.LTC128B.128 [R185+0x1000], [R10.64] ;  /* 0x010000000ab98fae */ /* 0x0005e2000b901d48 */
[-C--:B------:R-:W-:Y:S01]  /*156e0*/  @!P0 LEA R18, P2, R12, R189.reuse, 0x1 ;  /* 0x000000bd0c128211 */ /* 0x080fe200078408ff */
[----:B------:R-:W-:Y:S01]  /*156f0*/  @!P0 IMAD.IADD R22, R22, 0x1, R7 ;  /* 0x0000000116168824 */ /* 0x000fe200078e0207 */
[----:B------:R-:W-:Y:S01]  /*15700*/  @!P0 LEA.HI.X R17, R8, R190, R14, 0x1, P1 ;  /* 0x000000be08118211 */ /* 0x000fe200008f0c0e */
[----:B------:R1:W-:Y:S01]  /*15710*/  @P0 STS.128 [R185+0x1800], RZ ;  /* 0x001800ffb9000388 */ /* 0x0003e20000000c00 */
[----:B------:R-:W-:-:S02]  /*15720*/  @!P0 LEA R8, P1, R4, R189, 0x1 ;  /* 0x000000bd04088211 */ /* 0x000fc400078208ff */
[-C--:B------:R-:W-:Y:S02]  /*15730*/  @!P0 LEA R14, P4, R13, R189.reuse, 0x1 ;  /* 0x000000bd0d0e8211 */ /* 0x080fe400078808ff */
[-C--:B------:R-:W-:Y:S02]  /*15740*/  @!P0 LEA.HI.X R19, R12, R190.reuse, R9, 0x1, P2 ;  /* 0x000000be0c138211 */ /* 0x080fe400010f0c09 */
[-C--:B------:R-:W-:Y:S02]  /*15750*/  @!P0 LEA.HI.X R9, R4, R190.reuse, R15, 0x1, P1 ;  /* 0x000000be04098211 */ /* 0x080fe400008f0c0f */
[-C--:B------:R-:W-:Y:S01]  /*15760*/  @!P0 LEA R12, P3, R21, R189.reuse, 0x1 ;  /* 0x000000bd150c8211 */ /* 0x080fe200078608ff */
[----:B------:R-:W-:Y:S01]  /*15770*/  @!PT LDS RZ, [RZ] ;  /* 0x00000000fffff984 */ /* 0x000fe20000000800 */
[----:B------:R-:W-:Y:S01]  /*15780*/  @!PT LDS RZ, [RZ] ;  /* 0x00000000fffff984 */ /* 0x000fe20000000800 */
[----:B------:R-:W-:Y:S01]  /*15790*/  @!PT LDS RZ, [RZ] ;  /* 0x00000000fffff984 */ /* 0x000fe20000000800 */
[----:B------:R1:W-:Y:S01]  /*157a0*/  @!P0 LDGSTS.E.BYPASS.LTC128B.128 [R185+0x1800], [R18.64] ;  /* 0x0180000012b98fae */ /* 0x0003e2000b901d48 */
[-C--:B------:R-:W-:Y:S02]  /*157b0*/  @!P0 LEA.HI.X R15, R13, R190.reuse, R24, 0x1, P4 ;  /* 0x000000be0d0f8211 */ /* 0x080fe400020f0c18 */
[----:B------:R-:W-:Y:S01]  /*157c0*/  @!P0 LEA.HI.X R13, R21, R190, R23, 0x1, P3 ;  /* 0x000000be150d8211 */ /* 0x000fe200018f0c17 */
[----:B------:R1:W-:Y:S04]  /*157d0*/  @P0 STS.128 [R185+0x2000], RZ ;  /* 0x002000ffb9000388 */ /* 0x0003e80000000c00 */
[----:B------:R-:W-:Y:S01]  /*157e0*/  @!PT LDS RZ, [RZ] ;  /* 0x00000000fffff984 */ /* 0x000fe20000000800 */
[----:B------:R-:W-:Y:S01]  /*157f0*/  @!PT LDS RZ, [RZ] ;  /* 0x00000000fffff984 */ /* 0x000fe20000000800 */
[----:B------:R-:W-:Y:S01]  /*15800*/  @!PT LDS RZ, [RZ] ;  /* 0x00000000fffff984 */ /* 0x000fe20000000800 */
[----:B------:R1:W-:Y:S04]  /*15810*/  @!P0 LDGSTS.E.BYPASS.LTC128B.128 [R185+0x2000], [R14.64] ;  /* 0x020000000eb98fae */ /* 0x0003e8000b901d48 */
[----:B------:R1:W-:Y:S01]  /*15820*/  @P0 STS.128 [R185+0x2800], RZ ;  /* 0x002800ffb9000388 */ /* 0x0003e20000000c00 */
[----:B--2---:R-:W-:-:S03]  /*15830*/  @!P0 LEA R10, P2, R6, R189, 0x1 ;  /* 0x000000bd060a8211 */ /* 0x004fc600078408ff */
[----:B------:R-:W-:Y:S01]  /*15840*/  @!PT LDS RZ, [RZ] ;  /* 0x00000000fffff984 */ /* 0x000fe20000000800 */
[----:B------:R-:W-:Y:S01]  /*15850*/  @!PT LDS RZ, [RZ] ;  /* 0x00000000fffff984 */ /* 0x000fe20000000800 */
[----:B------:R-:W-:Y:S01]  /*15860*/  @!PT LDS RZ, [RZ] ;  /* 0x00000000fffff984 */ /* 0x000fe20000000800 */
[----:B------:R1:W-:Y:S01]  /*15870*/  @!P0 LDGSTS.E.BYPASS.LTC128B.128 [R185+0x2800], [R16.64] ;  /* 0x0280000010b98fae */ /* 0x0003e2000b901d48 */
[----:B------:R-:W-:-:S03]  /*15880*/  @!P0 LEA.HI.X R11, R6, R190, R22, 0x1, P2 ;  /* 0x000000be060b8211 */ /* 0x000fc600010f0c16 */
        /* <DEDUP_REMOVED lines=30> */
.L_x_1469:
[----:B------:R-:W-:Y:S05]  /*15a70*/  BSYNC B0 ;  /* 0x0000000000007941 */ /* 0x000fea0003800000 */
.L_x_1468:
[----:B------:R-:W0:Y:S01]  /*15a80*/  LDGDEPBAR ;  /* 0x00000000000079af */ /* 0x000e220000000000 */
[----:B------:R-:W-:-:S04]  /*15a90*/  LEA R189, P0, R0, R189, 0x1 ;  /* 0x000000bd00bd7211 */ /* 0x000fc800078008ff */
[----:B------:R-:W-:Y:S02]  /*15aa0*/  LEA.HI.X R190, R0, R190, R2, 0x1, P0 ;  /* 0x000000be00be7211 */ /* 0x000fe400000f0c02 */
.L_x_1465:
        /* <DEDUP_REMOVED lines=83> */
[----:B------:R1:W3:Y:S02]  /*15fe0*/  MUFU.EX2 R216, R0 ;  /* 0x0000000000d87308 */ /* 0x0002e40000000800 */
        /* <DEDUP_REMOVED lines=22> */
[----:B-1----:R-:W-:Y:S02]  /*16150*/  FFMA.FTZ R4, R27, c[0x0][0x23c], -R2 ;  /* 0x00008f001b047a23 */ /* 0x002fe40000010802 */
[----:B------:R-:W-:Y:S01]  /*16160*/  LDSM.16.MT88.4 R24, [R165+0x5400] ;  /* 0x00540000a518783b */ /* 0x000fe20000004200 */
        /* <DEDUP_REMOVED lines=66> */
[----:B--2---:R-:W2:Y:S01]  /*16590*/  SHFL.BFLY PT, R6, R0, 0x2, 0x1f ;  /* 0x0c401f0000067f89 */ /* 0x004ea200000e0000 */
[----:B-1----:R-:W-:-:S04]  /*165a0*/  FFMA.FTZ R4, R85, c[0x0][0x23c], -R2 ;  /* 0x00008f0055047a23 */ /* 0x002fc80000010802 */
[----:B------:R1:W-:Y:S01]  /*165b0*/  MUFU.EX2 R230, R4 ;  /* 0x0000000400e67308 */ /* 0x0003e20000000800 */
[----:B--2---:R-:W-:Y:S02]  /*165c0*/  FMNMX.FTZ R0, R0, R6, !PT ;  /* 0x0000000600007209 */ /* 0x004fe40007810000 */
[----:B------:R-:W-:Y:S01]  /*165d0*/  FSEL R6, R53, RZ, P1 ;  /* 0x000000ff35067208 */ /* 0x000fe20000800000 */
[----:B-1----:R-:W-:Y:S02]  /*165e0*/  FFMA.FTZ R4, R84, c[0x0][0x23c], -R2 ;  /* 0x00008f0054047a23 */ /* 0x002fe40000010802 */
[----:B------:R-:W1:Y:S02]  /*165f0*/  SHFL.BFLY PT, R5, R0, 0x1, 0x1f ;  /* 0x0c201f0000057f89 */ /* 0x000e6400000e0000 */
[----:B------:R-:W-:Y:S01]  /*16600*/  FADD.FTZ R6, R20, -R6 ;  /* 0x8000000614067221 */ /* 0x000fe20000010000 */
[----:B------:R2:W-:Y:S03]  /*16610*/  MUFU.EX2 R232, R4 ;  /* 0x0000000400e87308 */ /* 0x0005e60000000800 */
[----:B------:R-:W-:-:S05]  /*16620*/  FMUL.FTZ R6, R6, c[0x0][0x23c] ;  /* 0x00008f0006067a20 */ /* 0x000fca0000410000 */
[----:B------:R3:W4:Y:S01]  /*16630*/  MUFU.EX2 R47, R6 ;  /* 0x00000006002f7308 */ /* 0x0007220000000800 */
[----:B--2---:R-:W-:-:S07]  /*16640*/  FFMA.FTZ R4, R82, c[0x0][0x23c], -R2 ;  /* 0x00008f0052047a23 */ /* 0x004fce0000010802 */
[----:B------:R2:W-:Y:S01]  /*16650*/  MUFU.EX2 R231, R4 ;  /* 0x0000000400e77308 */ /* 0x0005e20000000800 */
[----:B-1----:R-:W-:Y:S01]  /*16660*/  FMNMX.FTZ R52, R0, R5, !PT ;  /* 0x0000000500347209 */ /* 0x002fe20007810000 */
[----:B------:R-:W-:Y:S01]  /*16670*/  FFMA.FTZ R0, R40, c[0x0][0x23c], -R2 ;  /* 0x00008f0028007a23 */ /* 0x000fe20000010802 */
[----:B---3--:R-:W-:Y:S01]  /*16680*/  F2FP.BF16.PACK_AB R6, R216, R215 ;  /* 0x000000d7d806723e */ /* 0x008fe200000010ff */
        /* <DEDUP_REMOVED lines=9> */
[----:B--2---:R-:W-:Y:S02]  /*16720*/  FFMA.FTZ R4, R78, c[0x0][0x23c], -R2 ;  /* 0x00008f004e047a23 */ /* 0x004fe40000010802 */
        /* <DEDUP_REMOVED lines=31> */
[----:B-1----:R-:W-:-:S07]  /*16920*/  FFMA.FTZ R3, R28, c[0x0][0x23c], -R0 ;  /* 0x00008f001c037a23 */ /* 0x002fce0000010800 */
[----:B------:R1:W-:Y:S01]  /*16930*/  MUFU.EX2 R57, R3 ;  /* 0x0000000300397308 */ /* 0x0003e20000000800 */
[----:B--2---:R-:W-:-:S07]  /*16940*/  FFMA.FTZ R4, R77, c[0x0][0x23c], -R2 ;  /* 0x00008f004d047a23 */ /* 0x004fce0000010802 */
[----:B------:R2:W-:Y:S01]  /*16950*/  MUFU.EX2 R238, R4 ;  /* 0x0000000400ee7308 */ /* 0x0005e20000000800 */
[----:B-1----:R-:W-:-:S07]  /*16960*/  FFMA.FTZ R3, R29, c[0x0][0x23c], -R0 ;  /* 0x00008f001d037a23 */ /* 0x002fce0000010800 */
        /* <DEDUP_REMOVED lines=35> */
[----:B------:R1:W-:Y:S02]  /*16ba0*/  MUFU.EX2 R87, R4 ;  /* 0x0000000400577308 */ /* 0x0003e40000000800 */
[----:B-1----:R-:W-:-:S06]  /*16bb0*/  FFMA.FTZ R4, R43, c[0x0][0x23c], -R2 ;  /* 0x00008f002b047a23 */ /* 0x002fcc0000010802 */
[----:B------:R1:W2:Y:S02]  /*16bc0*/  MUFU.EX2 R88, R4 ;  /* 0x0000000400587308 */ /* 0x0002a40000000800 */
[----:B-1----:R-:W-:Y:S01]  /*16bd0*/  FFMA.FTZ R4, R42, c[0x0][0x23c], -R2 ;  /* 0x00008f002a047a23 */ /* 0x002fe20000010802 */
[----:B--2---:R-:W-:-:S05]  /*16be0*/  MOV R123, R88 ;  /* 0x00000058007b7202 */ /* 0x004fca0000000f00 */
[----:B------:R1:W-:Y:S02]  /*16bf0*/  MUFU.EX2 R90, R4 ;  /* 0x00000004005a7308 */ /* 0x0003e40000000800 */
[--C-:B-1----:R-:W-:Y:S02]  /*16c00*/  FFMA.FTZ R4, R41, c[0x0][0x23c], -R2.reuse ;  /* 0x00008f0029047a23 */ /* 0x102fe40000010802 */
[----:B------:R-:W-:Y:S04]  /*16c10*/  LDSM.16.MT88.4 R40, [R165+0x7800] ;  /* 0x00780000a528783b */ /* 0x000fe80000004200 */
[----:B------:R1:W-:Y:S02]  /*16c20*/  MUFU.EX2 R92, R4 ;  /* 0x00000004005c7308 */ /* 0x0003e40000000800 */
[----:B-1----:R-:W-:-:S02]  /*16c30*/  FFMA.FTZ R4, R34, c[0x0][0x23c], -R2 ;  /* 0x00008f0022047a23 */ /* 0x002fc40000010802 */
[----:B------:R-:W1:Y:S04]  /*16c40*/  LDSM.16.MT88.4 R32, [R166+0x5400] ;  /* 0x00540000a620783b */ /* 0x000e680000004200 */
[----:B------:R2:W-:Y:S02]  /*16c50*/  MUFU.EX2 R93, R4 ;  /* 0x00000004005d7308 */ /* 0x0005e40000000800 */
[----:B--2---:R-:W-:Y:S02]  /*16c60*/  FFMA.FTZ R4, R30, c[0x0][0x23c], -R2 ;  /* 0x00008f001e047a23 */ /* 0x004fe40000010802 */
[----:B------:R-:W-:Y:S04]  /*16c70*/  LDSM.16.MT88.4 R28, [R166+0x5800] ;  /* 0x00580000a61c783b */ /* 0x000fe80000004200 */
        /* <DEDUP_REMOVED lines=29> */
[----:B------:R-:W-:-:S03]  /*16e50*/  MOV R122, R87 ;  /* 0x00000057007a7202 */ /* 0x000fc60000000f00 */
[----:B------:R2:W-:Y:S02]  /*16e60*/  MUFU.EX2 R91, R3 ;  /* 0x00000003005b7308 */ /* 0x0005e40000000800 */
[C---:B------:R-:W-:Y:S08]  /*16e70*/  HMMA.16816.F32.BF16 R16, R4.reuse, R24, R16 ;  /* 0x000000180410723c */ /* 0x040ff00000041810 */
[----:B------:R-:W-:Y:S01]  /*16e80*/  HMMA.16816.F32.BF16 R20, R4, R26, R20 ;  /* 0x0000001a0414723c */ /* 0x000fe20000041814 */
[----:B--2---:R-:W-:-:S07]  /*16e90*/  FFMA.FTZ R3, R125, c[0x0][0x23c], -R0 ;  /* 0x00008f007d037a23 */ /* 0x004fce0000010800 */
[C---:B-1----:R-:W-:Y:S01]  /*16ea0*/  HMMA.16816.F32.BF16 R8, R4.reuse, R34, R8 ;  /* 0x000000220408723c */ /* 0x042fe20000041808 */
[----:B------:R-:W-:Y:S01]  /*16eb0*/  MOV R125, R99 ;  /* 0x00000063007d7202 */ /* 0x000fe20000000f00 */
[----:B------:R1:W2:Y:S06]  /*16ec0*/  MUFU.EX2 R92, R3 ;  /* 0x00000003005c7308 */ /* 0x0002ac0000000800 */
[----:B------:R-:W-:Y:S01]  /*16ed0*/  HMMA.16816.F32.BF16 R24, R4, R32, R144 ;  /* 0x000000200418723c */ /* 0x000fe20000041890 */
[----:B------:R-:W5:Y:S06]  /*16ee0*/  LDSM.16.MT88.4 R32, [R165+0x5c00] ;  /* 0x005c0000a520783b */ /* 0x000f6c0000004200 */
[----:B------:R-:W-:-:S02]  /*16ef0*/  MOV R146, R39 ;  /* 0x0000002700927202 */ /* 0x000fc40000000f00 */
[----:B------:R-:W-:Y:S01]  /*16f00*/  MOV R145, R38 ;  /* 0x0000002600917202 */ /* 0x000fe20000000f00 */
[----:B-1----:R-:W-:Y:S01]  /*16f10*/  FFMA.FTZ R3, R49, c[0x0][0x23c], -R2 ;  /* 0x00008f0031037a23 */ /* 0x002fe20000010802 */
[----:B------:R-:W-:Y:S02]  /*16f20*/  MOV R144, R37 ;  /* 0x0000002500907202 */ /* 0x000fe40000000f00 */
[----:B------:R-:W1:Y:S01]  /*16f30*/  LDSM.16.MT88.4 R36, [R166+0x5c00] ;  /* 0x005c0000a624783b */ /* 0x000e620000004200 */
[----:B------:R4:W-:Y:S01]  /*16f40*/  MUFU.EX2 R116, R3 ;  /* 0x0000000300747308 */ /* 0x0009e20000000800 */
[----:B------:R-:W-:Y:S02]  /*16f50*/  F2FP.BF16.PACK_AB R4, R223, R220 ;  /* 0x000000dcdf04723e */ /* 0x000fe400000010ff */
[----:B---3--:R-:W-:Y:S02]  /*16f60*/  F2FP.BF16.PACK_AB R5, R93, R55 ;  /* 0x000000375d05723e */ /* 0x008fe400000010ff */
[----:B------:R-:W-:-:S02]  /*16f70*/  F2FP.BF16.PACK_AB R6, R224, R222 ;  /* 0x000000dee006723e */ /* 0x000fc400000010ff */
[----:B--2---:R-:W-:Y:S02]  /*16f80*/  F2FP.BF16.PACK_AB R7, R92, R91 ;  /* 0x0000005b5c07723e */ /* 0x004fe400000010ff */
[----:B------:R-:W-:-:S05]  /*16f90*/  MOV R147, R63 ;  /* 0x0000003f00937202 */ /* 0x000fca0000000f00 */
[----:B----4-:R-:W-:Y:S01]  /*16fa0*/  HMMA.16816.F32.BF16 R16, R4, R12, R16 ;  /* 0x0000000c0410723c */ /* 0x010fe20000041810 */
[----:B------:R-:W-:Y:S01]  /*16fb0*/  FFMA.FTZ R3, R126, c[0x0][0x23c], -R0 ;  /* 0x00008f007e037a23 */ /* 0x000fe20000010800 */
[----:B------:R-:W-:-:S03]  /*16fc0*/  MOV R126, R89 ;  /* 0x00000059007e7202 */ /* 0x000fc60000000f00 */
[----:B------:R2:W-:Y:S03]  /*16fd0*/  MUFU.EX2 R87, R3 ;  /* 0x0000000300577308 */ /* 0x0005e60000000800 */
[C---:B------:R-:W-:Y:S01]  /*16fe0*/  HMMA.16816.F32.BF16 R20, R4.reuse, R14, R20 ;  /* 0x0000000e0414723c */ /* 0x040fe20000041814 */
[----:B------:R-:W3:Y:S07]  /*16ff0*/  LDSM.16.MT88.4 R12, [R165+0x6000] ;  /* 0x00600000a50c783b */ /* 0x000eee0000004200 */
[----:B------:R-:W-:Y:S01]  /*17000*/  HMMA.16816.F32.BF16 R8, R4, R30, R8 ;  /* 0x0000001e0408723c */ /* 0x000fe20000041808 */
[----:B--2---:R-:W-:-:S07]  /*17010*/  FFMA.FTZ R3, R129, c[0x0][0x23c], -R0 ;  /* 0x00008f0081037a23 */ /* 0x004fce0000010800 */
[----:B------:R-:W-:Y:S01]  /*17020*/  HMMA.16816.F32.BF16 R24, R4, R28, R24 ;  /* 0x0000001c0418723c */ /* 0x000fe20000041818 */
[----:B------:R-:W2:Y:S01]  /*17030*/  LDSM.16.MT88.4 R28, [R166+0x6000] ;  /* 0x00600000a61c783b */ /* 0x000ea20000004200 */
[----:B------:R4:W1:Y:S05]  /*17040*/  MUFU.EX2 R90, R3 ;  /* 0x00000003005a7308 */ /* 0x00086a0000000800 */
[----:B------:R-:W-:Y:S02]  /*17050*/  F2FP.BF16.PACK_AB R4, R226, R225 ;  /* 0x000000e1e204723e */ /* 0x000fe400000010ff */
[----:B------:R-:W-:Y:S01]  /*17060*/  F2FP.BF16.PACK_AB R6, R227, R228 ;  /* 0x000000e4e306723e */ /* 0x000fe200000010ff */
[----:B----4-:R-:W-:Y:S01]  /*17070*/  FFMA.FTZ R3, R127, c[0x0][0x23c], -R0 ;  /* 0x00008f007f037a23 */ /* 0x010fe20000010800 */
[----:B-1----:R-:W-:-:S03]  /*17080*/  F2FP.BF16.PACK_AB R5, R90, R87 ;  /* 0x000000575a05723e */ /* 0x002fc600000010ff */
[----:B------:R1:W-:Y:S02]  /*17090*/  MUFU.EX2 R89, R3 ;  /* 0x0000000300597308 */ /* 0x0003e40000000800 */
[----:B-1----:R-:W-:-:S06]  /*170a0*/  FFMA.FTZ R3, R128, c[0x0][0x23c], -R0 ;  /* 0x00008f0080037a23 */ /* 0x002fcc0000010800 */
[----:B------:R1:W4:Y:S02]  /*170b0*/  MUFU.EX2 R88, R3 ;  /* 0x0000000300587308 */ /* 0x0003240000000800 */
[----:B-1----:R-:W-:Y:S01]  /*170c0*/  FFMA.FTZ R3, R50, c[0x0][0x23c], -R2 ;  /* 0x00008f0032037a23 */ /* 0x002fe20000010802 */
[----:B----4-:R-:W-:-:S05]  /*170d0*/  F2FP.BF16.PACK_AB R7, R88, R89 ;  /* 0x000000595807723e */ /* 0x010fca00000010ff */
[----:B------:R1:W-:Y:S02]  /*170e0*/  MUFU.EX2 R115, R3 ;  /* 0x0000000300737308 */ /* 0x0003e40000000800 */
[C---:B-----5:R-:W-:Y:S08]  /*170f0*/  HMMA.16816.F32.BF16 R16, R4.reuse, R32, R16 ;  /* 0x000000200410723c */ /* 0x060ff00000041810 */
        /* <DEDUP_REMOVED lines=138> */
[----:B----4-:R-:W-:Y:S02]  /*179a0*/  HMMA.16816.F32.BF16 R16, R4, R32, R16 ;  /* 0x000000200410723c */ /* 0x010fe40000041810 */
        /* <DEDUP_REMOVED lines=232> */
.L_x_1462:
[----:B------:R-:W-:Y:S05]  /*18830*/  @!P6 BRA `(.L_x_1470) ;  /* 0x000057b00000e947 */ /* 0x000fea0003800000 */
[----:B------:R-:W-:Y:S01]  /*18840*/  IMAD.MOV.U32 R245, RZ, RZ, c[0x0][0x1a0] ;  /* 0x00006800fff57624 */ /* 0x000fe200078e00ff */
[----:B------:R-:W-:Y:S01]  /*18850*/  MOV R134, R20 ;  /* 0x0000001400867202 */ /* 0x000fe20000000f00 */
[----:B------:R-:W-:Y:S01]  /*18860*/  IMAD.MOV.U32 R135, RZ, RZ, R3 ;  /* 0x000000ffff877224 */ /* 0x000fe200078e0003 */
[----:B------:R-:W-:Y:S02]  /*18870*/  ULDC.64 UR8, c[0x0][0x118] ;  /* 0x0000460000087ab9 */ /* 0x000fe40000000a00 */
[----:B------:R-:W-:Y:S01]  /*18880*/  LEA R247, -R245, RZ, 0x8 ;  /* 0x000000fff5f77211 */ /* 0x000fe200078e41ff */
[----:B------:R-:W-:Y:S02]  /*18890*/  UMOV UR7, 0x5 ;  /* 0x0000000500077882 */ /* 0x000fe40000000000 */
[----:B------:R-:W-:Y:S01]  /*188a0*/  UMOV UR6, 0x5 ;  /* 0x0000000500067882 */ /* 0x000fe20000000000 */
[----:B------:R-:W-:-:S02]  /*188b0*/  SHF.R.S32.HI R246, RZ, 0x1f, R247 ;  /* 0x0000001ffff67819 */ /* 0x000fc400000114f7 */
.L_x_1474:
        /* <DEDUP_REMOVED lines=67> */
.L_x_1471:
        /* <DEDUP_REMOVED lines=23> */
[----:B------:R-:W-:Y:S02]  /*18e60*/  @!P0 LEA.HI.X R6, R245, R2, R6, 0x6, P2 ;  /* 0x00000002f5068211 */ /* 0x000fe400010f3406 */
[----:B------:R-:W-:Y:S01]  /*18e70*/  @!P0 LEA R20, P2, R3, R46, 0x1 ;  /* 0x0000002e03148211 */ /* 0x000fe200078408ff */
        /* <DEDUP_REMOVED lines=9> */
[C---:B------:R-:W-:Y:S01]  /*18f10*/  @!P0 IMAD.WIDE.U32 R4, R245.reuse, 0x60, R4 ;  /* 0x00000060f5048825 */ /* 0x040fe200078e0004 */
[-C--:B------:R-:W-:Y:S02]  /*18f20*/  @!P0 MOV R14, R0.reuse ;  /* 0x00000000000e8202 */ /* 0x080fe40000000f00 */
[----:B------:R-:W-:Y:S01]  /*18f30*/  @!P0 MOV R12, R0 ;  /* 0x00000000000c8202 */ /* 0x000fe20000000f00 */
[----:B------:R-:W-:Y:S01]  /*18f40*/  @!P0 IMAD R7, R6, 0xa0, RZ ;  /* 0x000000a006078824 */ /* 0x000fe200078e02ff */
[-C--:B------:R-:W-:Y:S01]  /*18f50*/  @!P0 LEA R16, P1, R4, R46.reuse, 0x1 ;  /* 0x0000002e04108211 */ /* 0x080fe200078208ff */
[C---:B------:R-:W-:Y:S01]  /*18f60*/  @!P0 IMAD.WIDE.U32 R14, R245.reuse, 0xa0, R14 ;  /* 0x000000a0f50e8825 */ /* 0x040fe200078e000e */
        /* <DEDUP_REMOVED lines=25> */
[----:B------:R-:W-:Y:S03]  /*19100*/  ISETP.GT.AND P1, PT, R240, R243, PT ;  /* 0x000000f3f000720c */ /* 0x000fe60003f24270 */
        /* <DEDUP_REMOVED lines=425> */
[----:B------:R-:W-:Y:S02]  /*1aba0*/  ISETP.NE.AND P2, PT, RZ, c[0x0][0x2d0], PT ;  /* 0x0000b400ff007a0c */ /* 0x000fe40003f45270 */
[----:B------:R-:W-:Y:S07]  /*1abb0*/  LOP3.LUT R3, RZ, c[0x0][0x2d0], RZ, 0x33, !PT ;  /* 0x0000b400ff037a12 */ /* 0x000fee00078e33ff */
        /* <DEDUP_REMOVED lines=27> */
.L_x_1473:
        /* <DEDUP_REMOVED lines=96> */
.L_x_1472:
        /* <DEDUP_REMOVED lines=215> */
[----:B------:R2:W4:Y:S01]  /*1c0e0*/  MUFU.EX2 R196, R4 ;  /* 0x0000000400c47308 */ /* 0x0005220000000800 */
[--C-:B---3--:R-:W-:Y:S09]  /*1c0f0*/  FFMA.FTZ R6, R68, c[0x0][0x23c], -R23.reuse ;  /* 0x00008f0044067a23 */ /* 0x108ff20000010817 */
[----:B------:R3:W-:Y:S01]  /*1c100*/  MUFU.EX2 R235, R6 ;  /* 0x0000000600eb7308 */ /* 0x0007e20000000800 */
[C---:B-1----:R-:W-:Y:S02]  /*1c110*/  FMUL.FTZ R10, R0.reuse, R142 ;  /* 0x0000008e000a7220 */ /* 0x042fe40000410000 */
[C---:B------:R-:W-:Y:S02]  /*1c120*/  FMUL.FTZ R11, R0.reuse, R143 ;  /* 0x0000008f000b7220 */ /* 0x040fe40000410000 */
[C---:B------:R-:W-:Y:S05]  /*1c130*/  FMUL.FTZ R18, R0.reuse, R150 ;  /* 0x0000009600127220 */ /* 0x040fea0000410000 */
[----:B------:R1:W-:Y:S01]  /*1c140*/  MUFU.EX2 R234, R8 ;  /* 0x0000000800ea7308 */ /* 0x0003e20000000800 */
[--C-:B--2---:R-:W-:Y:S09]  /*1c150*/  FFMA.FTZ R4, R195, c[0x0][0x23c], -R44.reuse ;  /* 0x00008f00c3047a23 */ /* 0x104ff2000001082c */
[----:B------:R2:W-:Y:S01]  /*1c160*/  MUFU.EX2 R187, R4 ;  /* 0x0000000400bb7308 */ /* 0x0005e20000000800 */
[----:B---3--:R-:W-:Y:S09]  /*1c170*/  FMUL.FTZ R6, R0, R138 ;  /* 0x0000008a00067220 */ /* 0x008ff20000410000 */
[----:B------:R3:W-:Y:S01]  /*1c180*/  MUFU.EX2 R195, R5 ;  /* 0x0000000500c37308 */ /* 0x0007e20000000800 */
[----:B-1----:R-:W-:Y:S02]  /*1c190*/  FMUL.FTZ R8, R2, R140 ;  /* 0x0000008c02087220 */ /* 0x002fe40000410000 */
[--C-:B--2---:R-:W-:Y:S07]  /*1c1a0*/  FFMA.FTZ R4, R194, c[0x0][0x23c], -R44.reuse ;  /* 0x00008f00c2047a23 */ /* 0x104fee000001082c */
[----:B------:R1:W2:Y:S01]  /*1c1b0*/  MUFU.EX2 R194, R4 ;  /* 0x0000000400c27308 */ /* 0x0002a20000000800 */
[--C-:B---3--:R-:W-:Y:S02]  /*1c1c0*/  FFMA.FTZ R5, R40, c[0x0][0x23c], -R23.reuse ;  /* 0x00008f0028057a23 */ /* 0x108fe40000010817 */
[--C-:B------:R-:W-:Y:S07]  /*1c1d0*/  FFMA.FTZ R40, R77, c[0x0][0x23c], -R23.reuse ;  /* 0x00008f004d287a23 */ /* 0x100fee0000010817 */
[----:B------:R3:W-:Y:S01]  /*1c1e0*/  MUFU.EX2 R213, R5 ;  /* 0x0000000500d57308 */ /* 0x0007e20000000800 */
[--C-:B-1----:R-:W-:Y:S09]  /*1c1f0*/  FFMA.FTZ R4, R191, c[0x0][0x23c], -R44.reuse ;  /* 0x00008f00bf047a23 */ /* 0x102ff2000001082c */
[----:B------:R1:W-:Y:S01]  /*1c200*/  MUFU.EX2 R191, R4 ;  /* 0x0000000400bf7308 */ /* 0x0003e20000000800 */
[--C-:B---3--:R-:W-:Y:S02]  /*1c210*/  FFMA.FTZ R5, R48, c[0x0][0x23c], -R23.reuse ;  /* 0x00008f0030057a23 */ /* 0x108fe40000010817 */
[--C-:B-1----:R-:W-:Y:S07]  /*1c220*/  FFMA.FTZ R4, R163, c[0x0][0x23c], -R44.reuse ;  /* 0x00008f00a3047a23 */ /* 0x102fee000001082c */
[----:B------:R1:W3:Y:S02]  /*1c230*/  MUFU.EX2 R163, R4 ;  /* 0x0000000400a37308 */ /* 0x0002e40000000800 */
[--C-:B-1----:R-:W-:Y:S08]  /*1c240*/  FFMA.FTZ R4, R161, c[0x0][0x23c], -R23.reuse ;  /* 0x00008f00a1047a23 */ /* 0x102ff00000010817 */
[----:B------:R1:W5:Y:S02]  /*1c250*/  MUFU.EX2 R161, R4 ;  /* 0x0000000400a17308 */ /* 0x0003640000000800 */
        /* <DEDUP_REMOVED lines=95> */
[----:B----4-:R-:W-:Y:S02]  /*1c850*/  F2FP.BF16.PACK_AB R26, R196, R197 ;  /* 0x000000c5c41a723e */ /* 0x010fe400000010ff */
[----:B------:R-:W-:Y:S07]  /*1c860*/  F2FP.BF16.PACK_AB R27, R194, R187 ;  /* 0x000000bbc21b723e */ /* 0x000fee00000010ff */
        /* <DEDUP_REMOVED lines=12> */
[----:B-----5:R-:W-:Y:S02]  /*1c930*/  F2FP.BF16.PACK_AB R26, R161, R162 ;  /* 0x000000a2a11a723e */ /* 0x020fe400000010ff */
[----:B------:R-:W-:Y:S01]  /*1c940*/  F2FP.BF16.PACK_AB R27, R155, R160 ;  /* 0x000000a09b1b723e */ /* 0x000fe200000010ff */
        /* <DEDUP_REMOVED lines=362> */
.L_x_1470:
[----:B------:R1:W5:Y:S01]  /*1dff0*/  LDL R37, [R1] ;  /* 0x0000000001257983 */ /* 0x0003620000100800 */
[----:B------:R-:W-:Y:S01]  /*1e000*/  ULDC.64 UR4, c[0x0][0x118] ;  /* 0x0000460000047ab9 */ /* 0x000fe20000000a00 */
[----:B------:R-:W-:Y:S02]  /*1e010*/  BSSY B0, `(.L_x_1475) ;  /* 0x0000094000007945 */ /* 0x000fe40003800000 */
        /* <DEDUP_REMOVED lines=8> */
[CC--:B------:R-:W-:Y:S02]  /*1e0a0*/  LEA.HI R6, R22.reuse, R23.reuse, RZ, 0x6 ;  /* 0x0000001716067211 */ /* 0x0c0fe400078f30ff */
[----:B------:R-:W-:Y:S02]  /*1e0b0*/  LEA.HI R9, R22, R23, RZ, 0x2 ;  /* 0x0000001716097211 */ /* 0x000fe400078f10ff */
[----:B------:R-:W3:Y:S01]  /*1e0c0*/  SHFL.BFLY PT, R5, R2, 0x1, 0x1f ;  /* 0x0c201f0002057f89 */ /* 0x000ee200000e0000 */
[----:B------:R-:W-:Y:S01]  /*1e0d0*/  IMAD.SHL.U32 R6, R6, 0x4, RZ ;  /* 0x0000000406067824 */ /* 0x000fe200078e00ff */
[----:B------:R-:W-:-:S04]  /*1e0e0*/  SHF.R.S32.HI R10, RZ, 0x2, R9 ;  /* 0x00000002ff0a7819 */ /* 0x000fc80000011409 */
[----:B------:R-:W-:Y:S01]  /*1e0f0*/  SHF.R.S32.HI R7, RZ, 0x1f, R10 ;  /* 0x0000001fff077819 */ /* 0x000fe2000001140a */
[----:B--2---:R-:W-:Y:S01]  /*1e100*/  FADD.FTZ R15, R0, R4 ;  /* 0x00000004000f7221 */ /* 0x004fe20000010000 */
[----:B------:R-:W-:-:S04]  /*1e110*/  LEA.HI R0, R22, R23, RZ, 0x3 ;  /* 0x0000001716007211 */ /* 0x000fc800078f18ff */
[----:B------:R-:W-:Y:S02]  /*1e120*/  SHF.R.S32.HI R12, RZ, 0x3, R0 ;  /* 0x00000003ff0c7819 */ /* 0x000fe40000011400 */
[----:B------:R-:W-:Y:S01]  /*1e130*/  LOP3.LUT R4, R0, 0xfffffff8, RZ, 0xc0, !PT ;  /* 0xfffffff800047812 */ /* 0x000fe200078ec0ff */
[----:B---3--:R-:W-:Y:S01]  /*1e140*/  FADD.FTZ R14, R2, R5 ;  /* 0x00000005020e7221 */ /* 0x008fe20000010000 */
[----:B------:R-:W-:Y:S01]  /*1e150*/  LEA.HI R0, R0, R12, RZ, 0x1 ;  /* 0x0000000c00007211 */ /* 0x000fe200078f08ff */
[----:B------:R-:W-:Y:S01]  /*1e160*/  IMAD.MOV.U32 R2, RZ, RZ, 0x3f800000 ;  /* 0x3f800000ff027424 */ /* 0x000fe200078e00ff */
[----:B------:R-:W-:Y:S01]  /*1e170*/  BAR.SYNC.DEFER_BLOCKING 0x0 ;  /* 0x0000000000007b1d */ /* 0x000fe20000010000 */
[----:B------:R-:W-:Y:S01]  /*1e180*/  IMAD.IADD R21, R23, 0x1, -R4 ;  /* 0x0000000117157824 */ /* 0x000fe200078e0a04 */
[----:B------:R-:W-:Y:S01]  /*1e190*/  LOP3.LUT R0, R0, 0xfffffffe, RZ, 0xc0, !PT ;  /* 0xfffffffe00007812 */ /* 0x000fe200078ec0ff */
[----:B------:R-:W-:Y:S01]  /*1e1a0*/  IMAD.MOV.U32 R5, RZ, RZ, 0x3f800000 ;  /* 0x3f800000ff057424 */ /* 0x000fe200078e00ff */
[----:B------:R-:W-:-:S02]  /*1e1b0*/  LOP3.LUT R4, R6, 0x3fffff00, RZ, 0xc0, !PT ;  /* 0x3fffff0006047812 */ /* 0x000fc400078ec0ff */
[----:B------:R-:W-:Y:S01]  /*1e1c0*/  LEA.HI R8, R21, R21, RZ, 0x1 ;  /* 0x0000001515087211 */ /* 0x000fe200078f08ff */
[----:B------:R-:W-:Y:S01]  /*1e1d0*/  IMAD.IADD R0, R12, 0x1, -R0 ;  /* 0x000000010c007824 */ /* 0x000fe200078e0a00 */
[----:B------:R-:W-:Y:S02]  /*1e1e0*/  LEA.HI R6, R7, R10, RZ, 0x3 ;  /* 0x0000000a07067211 */ /* 0x000fe400078f18ff */
[----:B------:R-:W-:Y:S02]  /*1e1f0*/  LEA.HI R7, R22, R23, RZ, 0x4 ;  /* 0x0000001716077211 */ /* 0x000fe400078f20ff */
[----:B------:R-:W-:Y:S02]  /*1e200*/  LEA R4, R0, R4, 0x5 ;  /* 0x0000000400047211 */ /* 0x000fe400078e28ff */
[----:B------:R-:W-:Y:S02]  /*1e210*/  LOP3.LUT R0, R8, 0xfffffffe, RZ, 0xc0, !PT ;  /* 0xfffffffe08007812 */ /* 0x000fe400078ec0ff */
[----:B------:R-:W-:-:S02]  /*1e220*/  LOP3.LUT R6, R6, 0xfffffff8, RZ, 0xc0, !PT ;  /* 0xfffffff806067812 */ /* 0x000fc400078ec0ff */
[----:B------:R-:W-:Y:S01]  /*1e230*/  FSETP.NE.FTZ.AND P1, PT, R14, RZ, PT ;  /* 0x000000ff0e00720b */ /* 0x000fe20003f35000 */
[----:B------:R-:W-:Y:S01]  /*1e240*/  IMAD.IADD R0, R21, 0x1, -R0 ;  /* 0x0000000115007824 */ /* 0x000fe200078e0a00 */
[----:B------:R-:W-:Y:S01]  /*1e250*/  LEA.HI R22, R22, R23, RZ, 0x5 ;  /* 0x0000001716167211 */ /* 0x000fe200078f28ff */
[----:B------:R-:W-:Y:S01]  /*1e260*/  IMAD.IADD R6, R10, 0x1, -R6 ;  /* 0x000000010a067824 */ /* 0x000fe200078e0a06 */
[----:B------:R-:W-:Y:S01]  /*1e270*/  SHF.R.S32.HI R7, RZ, 0x4, R7 ;  /* 0x00000004ff077819 */ /* 0x000fe20000011407 */
[----:B------:R-:W-:Y:S01]  /*1e280*/  IMAD R16, R0, 0x4, R4 ;  /* 0x0000000400107824 */ /* 0x000fe200078e0204 */
[----:B------:R-:W-:Y:S02]  /*1e290*/  LOP3.LUT R0, R9, 0xfffffffc, RZ, 0xc0, !PT ;  /* 0xfffffffc09007812 */ /* 0x000fe400078ec0ff */
[----:B------:R-:W-:Y:S02]  /*1e2a0*/  LEA.HI R4, R6, R6, RZ, 0x1 ;  /* 0x0000000606047211 */ /* 0x000fe400078f08ff */
[----:B------:R-:W-:Y:S01]  /*1e2b0*/  FSETP.NE.FTZ.AND P0, PT, R15, RZ, PT ;  /* 0x000000ff0f00720b */ /* 0x000fe20003f15000 */
[----:B------:R-:W-:Y:S01]  /*1e2c0*/  IMAD.IADD R11, R23, 0x1, -R0 ;  /* 0x00000001170b7824 */ /* 0x000fe200078e0a00 */
[----:B------:R-:W-:Y:S01]  /*1e2d0*/  SHF.R.S32.HI R0, RZ, 0x1, R4 ;  /* 0x00000001ff007819 */ /* 0x000fe20000011404 */
[----:B------:R-:W2:Y:S01]  /*1e2e0*/  @P1 MUFU.RCP R2, R14 ;  /* 0x0000000e00021308 */ /* 0x000ea20000001000 */
[----:B------:R-:W-:-:S02]  /*1e2f0*/  SHF.R.S32.HI R8, RZ, 0x1, R8 ;  /* 0x00000001ff087819 */ /* 0x000fc40000011408 */
[----:B------:R-:W-:Y:S01]  /*1e300*/  SHF.R.S32.HI R13, RZ, 0x5, R22 ;  /* 0x00000005ff0d7819 */ /* 0x000fe20000011416 */
[----:B------:R-:W-:Y:S01]  /*1e310*/  IMAD.SHL.U32 R10, R0, 0x40, RZ ;  /* 0x00000040000a7824 */ /* 0x000fe200078e00ff */
[----:B------:R-:W-:Y:S01]  /*1e320*/  SHF.L.U32 R7, R7, 0x6, RZ ;  /* 0x0000000607077819 */ /* 0x000fe200000006ff */
[----:B------:R-:W-:Y:S01]  /*1e330*/  IMAD.SHL.U32 R8, R8, 0x8, RZ ;  /* 0x0000000808087824 */ /* 0x000fe200078e00ff */
[----:B------:R-:W-:Y:S02]  /*1e340*/  LOP3.LUT R9, R4, 0x1fffffe, RZ, 0xc0, !PT ;  /* 0x01fffffe04097812 */ /* 0x000fe400078ec0ff */
[----:B------:R-:W-:Y:S01]  /*1e350*/  LOP3.LUT R4, R7, 0xc0, RZ, 0xc0, !PT ;  /* 0x000000c007047812 */ /* 0x000fe200078ec0ff */
[----:B------:R-:W-:Y:S01]  /*1e360*/  IMAD R7, R13, 0x100, R11 ;  /* 0x000001000d077824 */ /* 0x000fe200078e020b */
[----:B------:R-:W3:Y:S01]  /*1e370*/  @P0 MUFU.RCP R5, R15 ;  /* 0x0000000f00050308 */ /* 0x000ee20000001000 */
[----:B------:R-:W-:Y:S01]  /*1e380*/  IMAD.IADD R6, R6, 0x1, -R9 ;  /* 0x0000000106067824 */ /* 0x000fe200078e0a09 */
[----:B------:R-:W-:Y:S01]  /*1e390*/  LOP3.LUT R9, R10, 0xc0, RZ, 0xc0, !PT ;  /* 0x000000c00a097812 */ /* 0x000fe200078ec0ff */
[----:B-1----:R-:W-:Y:S01]  /*1e3a0*/  IMAD.SHL.U32 R11, R36, 0x40, RZ ;  /* 0x00000040240b7824 */ /* 0x002fe200078e00ff */
[----:B------:R-:W-:Y:S01]  /*1e3b0*/  LOP3.LUT R10, R4, 0x18, R8, 0xf8, !PT ;  /* 0x00000018040a7812 */ /* 0x000fe200078ef808 */
[C---:B--2---:R-:W-:Y:S01]  /*1e3c0*/  FMUL.FTZ R136, R2.reuse, R136 ;  /* 0x0000008802887220 */ /* 0x044fe20000410000 */
[----:B------:R-:W-:Y:S01]  /*1e3d0*/  SHF.R.U32.HI R8, RZ, 0x3, R4 ;  /* 0x00000003ff087819 */ /* 0x000fe20000011604 */
[----:B------:R-:W-:Y:S01]  /*1e3e0*/  FMUL.FTZ R137, R2, R137 ;  /* 0x0000008902897220 */ /* 0x000fe20000410000 */
[----:B------:R-:W-:Y:S01]  /*1e3f0*/  LEA R7, R6, R7, 0x4 ;  /* 0x0000000706077211 */ /* 0x000fe200078e20ff */
[C---:B------:R-:W-:Y:S01]  /*1e400*/  FMUL.FTZ R140, R2.reuse, R140 ;  /* 0x0000008c028c7220 */ /* 0x040fe20000410000 */
[----:B------:R-:W-:Y:S01]  /*1e410*/  LEA.HI R4, R9, R9, RZ, 0x1d ;  /* 0x0000000909047211 */ /* 0x000fe200078fe8ff */
[----:B------:R-:W-:Y:S01]  /*1e420*/  FMUL.FTZ R141, R2, R141 ;  /* 0x0000008d028d7220 */ /* 0x000fe20000410000 */
[----:B------:R-:W-:Y:S01]  /*1e430*/  LOP3.LUT P2, RZ, R0, 0x2, RZ, 0xc0, !PT ;  /* 0x0000000200ff7812 */ /* 0x000fe2000784c0ff */
[----:B------:R-:W-:Y:S01]  /*1e440*/  FMUL.FTZ R144, R2, R144 ;  /* 0x0000009002907220 */ /* 0x000fe20000410000 */
[----:B------:R-:W-:Y:S01]  /*1e450*/  LOP3.LUT R6, R0, 0x1, RZ, 0xc0, !PT ;  /* 0x0000000100067812 */ /* 0x000fe200078ec0ff */
[----:B------:R-:W-:Y:S01]  /*1e460*/  IMAD.U32 R7, R7, 0x2, R4 ;  /* 0x0000000207077824 */ /* 0x000fe200078e0004 */
[----:B------:R-:W1:Y:S01]  /*1e470*/  S2R R9, SR_TID.X ;  /* 0x0000000000097919 */ /* 0x000e620000002100 */
[----:B------:R-:W-:Y:S01]  /*1e480*/  FMUL.FTZ R145, R2, R145 ;  /* 0x0000009102917220 */ /* 0x000fe20000410000 */
[----:B------:R-:W-:Y:S01]  /*1e490*/  ISETP.NE.U32.AND P3, PT, R6, 0x1, PT ;  /* 0x000000010600780c */ /* 0x000fe20003f65070 */
[----:B------:R-:W-:Y:S01]  /*1e4a0*/  IMAD.SHL.U32 R4, R7, 0x4, RZ ;  /* 0x0000000407047824 */ /* 0x000fe200078e00ff */
[----:B------:R-:W-:Y:S01]  /*1e4b0*/  STS.64 [R7.X4], R136 ;  /* 0x0000008807007388 */ /* 0x000fe20000004a00 */
[----:B------:R-:W-:Y:S01]  /*1e4c0*/  IMAD.MOV.U32 R6, RZ, RZ, -0x20 ;  /* 0xffffffe0ff067424 */ /* 0x000fe200078e00ff */
[----:B------:R-:W-:Y:S01]  /*1e4d0*/  LOP3.LUT R8, R10, R8, RZ, 0x3c, !PT ;  /* 0x000000080a087212 */ /* 0x000fe200078e3cff */
[C---:B------:R-:W-:Y:S01]  /*1e4e0*/  FMUL.FTZ R148, R2.reuse, R148 ;  /* 0x0000009402947220 */ /* 0x040fe20000410000 */
[----:B------:R-:W2:Y:S01]  /*1e4f0*/  S2R R10, SR_CTAID.Z ;  /* 0x00000000000a7919 */ /* 0x000ea20000002700 */
[----:B------:R-:W-:Y:S01]  /*1e500*/  FMUL.FTZ R149, R2, R149 ;  /* 0x0000009502957220 */ /* 0x000fe20000410000 */
[----:B------:R-:W-:Y:S01]  /*1e510*/  IADD3 R2, R4, 0x40, RZ ;  /* 0x0000004004027810 */ /* 0x000fe20007ffe0ff */
[C---:B---3--:R-:W-:Y:S01]  /*1e520*/  FMUL.FTZ R139, R5.reuse, R139 ;  /* 0x0000008b058b7220 */ /* 0x048fe20000410000 */
[----:B------:R-:W-:Y:S01]  /*1e530*/  SEL R6, R6, 0x20, !P3 ;  /* 0x0000002006067807 */ /* 0x000fe20005800000 */
[C---:B------:R-:W-:Y:S01]  /*1e540*/  FMUL.FTZ R138, R5.reuse, R138 ;  /* 0x0000008a058a7220 */ /* 0x040fe20000410000 */
[----:B------:R-:W-:Y:S01]  /*1e550*/  @P2 IADD3 R2, R4, -0x40, RZ ;  /* 0xffffffc004022810 */ /* 0x000fe20007ffe0ff */
[----:B------:R-:W-:-:S02]  /*1e560*/  FMUL.FTZ R143, R5, R143 ;  /* 0x0000008f058f7220 */ /* 0x000fc40000410000 */
[C---:B------:R-:W-:Y:S01]  /*1e570*/  FMUL.FTZ R142, R5.reuse, R142 ;  /* 0x0000008e058e7220 */ /* 0x040fe20000410000 */
[----:B------:R-:W-:Y:S01]  /*1e580*/  STS.64 [R7.X4+0x400], R138 ;  /* 0x0004008a07007388 */ /* 0x000fe20000004a00 */
[C---:B------:R-:W-:Y:S02]  /*1e590*/  FMUL.FTZ R147, R5.reuse, R147 ;  /* 0x0000009305937220 */ /* 0x040fe40000410000 */
[C---:B------:R-:W-:Y:S02]  /*1e5a0*/  FMUL.FTZ R146, R5.reuse, R146 ;  /* 0x0000009205927220 */ /* 0x040fe40000410000 */
[C---:B------:R-:W-:Y:S02]  /*1e5b0*/  FMUL.FTZ R151, R5.reuse, R151 ;  /* 0x0000009705977220 */ /* 0x040fe40000410000 */
[----:B------:R-:W-:Y:S01]  /*1e5c0*/  FMUL.FTZ R150, R5, R150 ;  /* 0x0000009605967220 */ /* 0x000fe20000410000 */
[----:B------:R-:W-:Y:S01]  /*1e5d0*/  IADD3 R5, R4, R6, RZ ;  /* 0x0000000604057210 */ /* 0x000fe20007ffe0ff */
[----:B------:R-:W-:-:S02]  /*1e5e0*/  IMAD.IADD R4, R6, 0x1, R2 ;  /* 0x0000000106047824 */ /* 0x000fc400078e0202 */
[----:B------:R-:W-:Y:S01]  /*1e5f0*/  IMAD.IADD R0, R16, 0x1, R8 ;  /* 0x0000000110007824 */ /* 0x000fe200078e0208 */
[----:B------:R-:W-:Y:S01]  /*1e600*/  @P0 MUFU.LG2 R6, R15 ;  /* 0x0000000f00060308 */ /* 0x000fe20000000c00 */
[----:B------:R-:W-:Y:S04]  /*1e610*/  STS.64 [R5], R140 ;  /* 0x0000008c05007388 */ /* 0x000fe80000000a00 */
[----:B------:R3:W-:Y:S03]  /*1e620*/  STS.64 [R5+0x400], R142 ;  /* 0x0004008e05007388 */ /* 0x0007e60000000a00 */
[----:B------:R-:W4:Y:S01]  /*1e630*/  @P1 MUFU.LG2 R8, R14 ;  /* 0x0000000e00081308 */ /* 0x000f220000000c00 */
[----:B------:R-:W-:Y:S04]  /*1e640*/  STS.64 [R2], R144 ;  /* 0x0000009002007388 */ /* 0x000fe80000000a00 */
[----:B------:R1:W-:Y:S04]  /*1e650*/  STS.64 [R2+0x400], R146 ;  /* 0x0004009202007388 */ /* 0x0003e80000000a00 */
[----:B------:R-:W-:Y:S04]  /*1e660*/  STS.64 [R4], R148 ;  /* 0x0000009404007388 */ /* 0x000fe80000000a00 */
[----:B------:R2:W-:Y:S04]  /*1e670*/  STS.64 [R4+0x400], R150 ;  /* 0x0004009604007388 */ /* 0x0005e80000000a00 */
[----:B------:R-:W-:Y:S06]  /*1e680*/  BAR.SYNC.DEFER_BLOCKING 0x0 ;  /* 0x0000000000007b1d */ /* 0x000fec0000010000 */
[----:B---3--:R-:W3:Y:S01]  /*1e690*/  S2R R5, SR_CTAID.Y ;  /* 0x0000000000057919 */ /* 0x008ee20000002600 */
[----:B-1----:R-:W-:-:S04]  /*1e6a0*/  SHF.R.S32.HI R2, RZ, 0x1f, R9 ;  /* 0x0000001fff027819 */ /* 0x002fc80000011409 */
[----:B------:R-:W-:Y:S02]  /*1e6b0*/  LEA.HI R2, R2, R9, RZ, 0x5 ;  /* 0x0000000902027211 */ /* 0x000fe400078f28ff */
[----:B--2---:R-:W-:Y:S01]  /*1e6c0*/  SHF.R.S32.HI R4, RZ, 0x1f, R13 ;  /* 0x0000001fff047819 */ /* 0x004fe2000001140d */
[----:B------:R-:W1:Y:S03]  /*1e6d0*/  LDS.128 R32, [R0.X4] ;  /* 0x0000000000207984 */ /* 0x000e660000004c00 */
[----:B------:R-:W-:Y:S01]  /*1e6e0*/  LEA.HI R4, R4, R13, RZ, 0x2 ;  /* 0x0000000d04047211 */ /* 0x000fe200078f10ff */
[----:B------:R-:W2:Y:S03]  /*1e6f0*/  LDS.128 R28, [R0.X4+0x800] ;  /* 0x00080000001c7984 */ /* 0x000ea60000004c00 */
[----:B------:R-:W-:Y:S01]  /*1e700*/  LOP3.LUT R4, R4, 0xffffffc, RZ, 0xc0, !PT ;  /* 0x0ffffffc04047812 */ /* 0x000fe200078ec0ff */
[----:B------:R-:W1:Y:S01]  /*1e710*/  LDS.128 R24, [R0.X4+0x1000] ;  /* 0x0010000000187984 */ /* 0x000e620000004c00 */
[----:B---3--:R-:W-:-:S03]  /*1e720*/  IMAD R5, R5, c[0x0][0x210], R244 ;  /* 0x0000840005057a24 */ /* 0x008fc600078e02f4 */
[----:B------:R3:W1:Y:S02]  /*1e730*/  LDS.128 R16, [R0.X4+0x1800] ;  /* 0x0018000000107984 */ /* 0x0006640000004c00 */
[----:B---3--:R-:W-:-:S04]  /*1e740*/  IMAD.MOV R0, RZ, RZ, -R244 ;  /* 0x000000ffff007224 */ /* 0x008fc800078e0af4 */
[----:B------:R-:W-:Y:S01]  /*1e750*/  IMAD R7, R0, c[0x0][0x1c0], R10 ;  /* 0x0000700000077a24 */ /* 0x000fe200078e020a */
[----:B------:R-:W-:Y:S02]  /*1e760*/  LOP3.LUT R0, R2, 0xffffffe0, RZ, 0xc0, !PT ;  /* 0xffffffe002007812 */ /* 0x000fe400078ec0ff */
[----:B------:R-:W-:Y:S01]  /*1e770*/  LOP3.LUT R2, R22, 0xffffffe0, RZ, 0xc0, !PT ;  /* 0xffffffe016027812 */ /* 0x000fe200078ec0ff */
[----:B------:R-:W-:Y:S01]  /*1e780*/  IMAD R7, R5, c[0x0][0x1c0], R7 ;  /* 0x0000700005077a24 */ /* 0x000fe200078e0207 */
[----:B------:R-:W-:Y:S01]  /*1e790*/  MOV R10, 0xff800000 ;  /* 0xff800000000a7802 */ /* 0x000fe20000000f00 */
[----:B------:R-:W-:Y:S01]  /*1e7a0*/  IMAD.IADD R0, R9, 0x1, -R0 ;  /* 0x0000000109007824 */ /* 0x000fe200078e0a00 */
[----:B------:R-:W-:Y:S01]  /*1e7b0*/  IADD3 R2, R23, -R2, RZ ;  /* 0x8000000217027210 */ /* 0x000fe20007ffe0ff */
[----:B----4-:R-:W-:Y:S02]  /*1e7c0*/  @P1 FMUL.FTZ R5, R8, 0.69314718246459960938 ;  /* 0x3f31721808051820 */ /* 0x010fe40000410000 */
[----:B------:R-:W-:Y:S01]  /*1e7d0*/  IMAD R7, R7, c[0x0][0x214], R11 ;  /* 0x0000850007077a24 */ /* 0x000fe200078e020b */
[----:B------:R-:W-:Y:S01]  /*1e7e0*/  LOP3.LUT P2, RZ, R2, 0x3, RZ, 0xc0, !PT ;  /* 0x0000000302ff7812 */ /* 0x000fe2000784c0ff */
[----:B------:R-:W-:Y:S01]  /*1e7f0*/  IMAD.IADD R2, R13, 0x1, -R4 ;  /* 0x000000010d027824 */ /* 0x000fe200078e0a04 */
[----:B------:R-:W-:Y:S01]  /*1e800*/  SHF.R.S32.HI R9, RZ, 0x1f, R0 ;  /* 0x0000001fff097819 */ /* 0x000fe20000011400 */
[----:B------:R-:W-:-:S03]  /*1e810*/  @P0 FMUL.FTZ R4, R6, 0.69314718246459960938 ;  /* 0x3f31721806040820 */ /* 0x000fc60000410000 */
[----:B------:R-:W-:Y:S01]  /*1e820*/  LEA.HI R0, R9, R0, RZ, 0x2 ;  /* 0x0000000009007211 */ /* 0x000fe200078f10ff */
[----:B------:R-:W-:Y:S02]  /*1e830*/  IMAD.MOV.U32 R9, RZ, RZ, -0x800000 ;  /* 0xff800000ff097424 */ /* 0x000fe400078e00ff */
[----:B------:R-:W-:Y:S01]  /*1e840*/  @P0 FFMA.FTZ R10, R3, c[0x0][0x238], R4 ;  /* 0x00008e00030a0a23 */ /* 0x000fe20000010004 */
[----:B------:R-:W-:Y:S01]  /*1e850*/  SHF.R.S32.HI R0, RZ, 0x2, R0 ;  /* 0x00000002ff007819 */ /* 0x000fe20000011400 */
[----:B------:R-:W-:Y:S02]  /*1e860*/  @P1 FFMA.FTZ R9, R20, c[0x0][0x238], R5 ;  /* 0x00008e0014091a23 */ /* 0x000fe40000010005 */
[----:B------:R-:W-:Y:S02]  /*1e870*/  IMAD.SHL.U32 R4, R21, 0x4, RZ ;  /* 0x0000000415047824 */ /* 0x000fe400078e00ff */
[----:B------:R-:W-:Y:S01]  /*1e880*/  IMAD R0, R2, 0x10, R0 ;  /* 0x0000001002007824 */ /* 0x000fe200078e0200 */
[----:B------:R-:W-:Y:S05]  /*1e890*/  @P2 BRA `(.L_x_1476) ;  /* 0x000000b000002947 */ /* 0x000fea0003800000 */
[----:B-12--5:R-:W-:Y:S01]  /*1e8a0*/  IMAD R2, R36, -0x40, R37 ;  /* 0xffffffc024027824 */ /* 0x026fe200078e0225 */
        /* <DEDUP_REMOVED lines=10> */
.L_x_1476:
[----:B-12---:R-:W-:Y:S05]  /*1e950*/  BSYNC B0 ;  /* 0x0000000000007941 */ /* 0x006fea0003800000 */
.L_x_1475:
[--C-:B------:R-:W-:Y:S01]  /*1e960*/  SHF.R.S32.HI R5, RZ, 0x1f, R4.reuse ;  /* 0x0000001fff057819 */ /* 0x100fe20000011404 */
[----:B------:R-:W-:Y:S01]  /*1e970*/  IMAD R0, R7, c[0x0][0x22c], RZ ;  /* 0x00008b0007007a24 */ /* 0x000fe200078e02ff */
[----:B------:R-:W-:Y:S02]  /*1e980*/  ISETP.GE.AND P1, PT, R4, c[0x0][0x220], PT ;  /* 0x0000880004007a0c */ /* 0x000fe40003f26270 */
[C---:B------:R-:W-:Y:S01]  /*1e990*/  IADD3 R7, R12.reuse, 0x10, RZ ;  /* 0x000000100c077810 */ /* 0x040fe20007ffe0ff */
[C---:B------:R-:W-:Y:S01]  /*1e9a0*/  IMAD.WIDE R2, R12.reuse, 0x20, R4 ;  /* 0x000000200c027825 */ /* 0x040fe200078e0204 */
[----:B------:R-:W-:-:S03]  /*1e9b0*/  IADD3 R6, R12, 0x20, RZ ;  /* 0x000000200c067810 */ /* 0x000fc60007ffe0ff */
[----:B-----5:R-:W-:Y:S01]  /*1e9c0*/  IMAD R5, R36, -0x40, R37 ;  /* 0xffffffc024057824 */ /* 0x020fe200078e0225 */
[----:B------:R-:W-:-:S04]  /*1e9d0*/  IADD3 R4, P0, R0, R2, RZ ;  /* 0x0000000200047210 */ /* 0x000fc80007f1e0ff */
[----:B------:R-:W-:Y:S02]  /*1e9e0*/  LEA.HI.X.SX32 R3, R0, R3, 0x1, P0 ;  /* 0x0000000300037211 */ /* 0x000fe400000f0eff */
[-C--:B------:R-:W-:Y:S02]  /*1e9f0*/  ISETP.GE.OR P0, PT, R12, R5.reuse, P1 ;  /* 0x000000050c00720c */ /* 0x080fe40000f06670 */
[----:B------:R-:W-:Y:S02]  /*1ea00*/  LEA R2, P2, R4, c[0x0][0x1d8], 0x2 ;  /* 0x0000760004027a11 */ /* 0x000fe400078410ff */
[----:B------:R-:W-:Y:S02]  /*1ea10*/  IADD3 R0, R12, 0x30, RZ ;  /* 0x000000300c007810 */ /* 0x000fe40007ffe0ff */
[----:B------:R-:W-:Y:S02]  /*1ea20*/  LEA.HI.X R3, R4, c[0x0][0x1dc], R3, 0x2, P2 ;  /* 0x0000770004037a11 */ /* 0x000fe400010f1403 */
[----:B------:R-:W-:-:S02]  /*1ea30*/  ISETP.GE.OR P4, PT, R7, R5, P1 ;  /* 0x000000050700720c */ /* 0x000fc40000f86670 */
[----:B------:R-:W-:-:S03]  /*1ea40*/  ISETP.GE.OR P3, PT, R6, R5, P1 ;  /* 0x000000050600720c */ /* 0x000fc60000f66670 */
[----:B------:R1:W-:Y:S04]  /*1ea50*/  @!P0 STG.E.64 [R2.64], R32 ;  /* 0x0000002002008986 */ /* 0x0003e8000c101b04 */
[----:B------:R1:W-:Y:S01]  /*1ea60*/  @!P0 STG.E.64 [R2.64+0x8], R34 ;  /* 0x0000082202008986 */ /* 0x0003e2000c101b04 */
[----:B------:R-:W-:-:S03]  /*1ea70*/  ISETP.GE.OR P0, PT, R0, R5, P1 ;  /* 0x000000050000720c */ /* 0x000fc60000f06670 */
[----:B------:R1:W-:Y:S04]  /*1ea80*/  @!P4 STG.E.128 [R2.64+0x800], R28 ;  /* 0x0008001c0200c986 */ /* 0x0003e8000c101d04 */
[----:B------:R1:W-:Y:S06]  /*1ea90*/  @!P3 STG.E.128 [R2.64+0x1000], R24 ;  /* 0x001000180200b986 */ /* 0x0003ec000c101d04 */
[----:B------:R-:W-:Y:S05]  /*1eaa0*/  @P0 EXIT ;  /* 0x000000000000094d */ /* 0x000fea0003800000 */
[----:B------:R-:W-:Y:S01]  /*1eab0*/  STG.E.128 [R2.64+0x1800], R16 ;  /* 0x0018001002007986 */ /* 0x000fe2000c101d04 */
[----:B------:R-:W-:Y:S05]  /*1eac0*/  EXIT ;  /* 0x000000000000794d */ /* 0x000fea0003800000 */
.L_x_1477:
        /* <DEDUP_REMOVED lines=11> */
.L_x_5197:


//--------------------- .text._ZN5flash24flash_fwd_splitkv_kernelI23Flash_fwd_kernel_traitsILi32ELi64ELi256ELi4ELb0ELb0EN7cutlass10bfloat16_tE19Flash_kernel_traitsILi32ELi64ELi256ELi4ES3_EELb1ELb0ELb0ELb1ELb1ELb0ELb0ELb0EEEvNS_16Flash_fwd_paramsE --------------------------
	.section	.text._ZN5flash24flash_fwd_splitkv_kernelI23Flash_fwd_kernel_traitsILi32ELi64ELi256ELi4ELb0ELb0EN7cutlass10bfloat16_tE19Flash_kernel_traitsILi32ELi64ELi256ELi4ES3_EELb1ELb0ELb0ELb1ELb1ELb0ELb0ELb0EEEvNS_16Flash_fwd_paramsE,"ax",@progbits
	.sectioninfo	@"SHI_REGISTERS=254"
	.align	128
        .global         _ZN5flash24flash_fwd_splitkv_kernelI23Flash_fwd_kernel_traitsILi32ELi64ELi256ELi4ELb0ELb0EN7cutlass10bfloat16_tE19Flash_kernel_traitsILi32ELi64ELi256ELi4ES3_EELb1ELb0ELb0ELb1ELb1ELb0ELb0ELb0EEEvNS_16Flash_fwd_paramsE
        .type           _ZN5flash24flash_fwd_splitkv_kernelI23Flash_fwd_kernel_traitsILi32ELi64ELi256ELi4ELb0ELb0EN7cutlass10bfloat16_tE19Flash_kernel_traitsILi32ELi64ELi256ELi4ES3_EELb1ELb0ELb0ELb1ELb1ELb0ELb0ELb0EEEvNS_16Flash_fwd_paramsE,@function
        .size           _ZN5flash24flash_fwd_splitkv_kernelI23Flash_fwd_kernel_traitsILi32ELi64ELi256ELi4ELb0ELb0EN7cutlass10bfloat16_tE19Flash_kernel_traitsILi32ELi64ELi256ELi4ES3_EELb1ELb0ELb0ELb1ELb1ELb0ELb0ELb0EEEvNS_16Flash_fwd_paramsE,(.L_x_5198 - _ZN5flash24flash_fwd_splitkv_kernelI23Flash_fwd_kernel_traitsILi32ELi64ELi256ELi4ELb0ELb0EN7cutlass10bfloat16_tE19Flash_kernel_traitsILi32ELi64ELi256ELi4ES3_EELb1ELb0ELb0ELb1ELb1ELb0ELb0ELb0EEEvNS_16Flash_fwd_paramsE)
        .other          _ZN5flash24flash_fwd_splitkv_kernelI23Flash_fwd_kernel_traitsILi32ELi64ELi256ELi4ELb0ELb0EN7cutlass10bfloat16_tE19Flash_kernel_traitsILi32ELi64ELi256ELi4ES3_EELb1ELb0ELb0ELb1ELb1ELb0ELb0ELb0EEEvNS_16Flash_fwd_paramsE,@"STO_CUDA_ENTRY STV_DEFAULT"
_ZN5flash24flash_fwd_splitkv_kernelI23Flash_fwd_kernel_traitsILi32ELi64ELi256ELi4ELb0ELb0EN7cutlass10bfloat16_tE19Flash_kernel_traitsILi32ELi64ELi256ELi4ES3_EELb1ELb0ELb0ELb1ELb1ELb0ELb0ELb0EEEvNS_16Flash_fwd_paramsE:
.text._ZN5flash24flash_fwd_splitkv_kernelI23Flash_fwd_kernel_traitsILi32ELi64ELi256ELi4ELb0ELb0EN7cutlass10bfloat16_tE19Flash_kernel_traitsILi32ELi64ELi256ELi4ES3_EELb1ELb0ELb0ELb1ELb1ELb0ELb0ELb0EEEvNS_16Flash_fwd_paramsE:
[----:B------:R-:W-:Y:S02]  /*0000*/  MOV R1, c[0x0][0x28] ;  /* 0x00000a0000017a02 */ /* 0x000fe40000000f00 */
[----:B------:R-:W1:Y:S01]  /*0010*/  S2R R29, SR_CTAID.Y ;  /* 0x00000000001d7919 */ /* 0x000e620000002600 */
[----:B------:R-:W-:Y:S01]  /*0020*/  ISETP.NE.U32.AND P2, PT, RZ, c[0x0][0x258], PT ;  /* 0x00009600ff007a0c */ /* 0x000fe20003f45070 */
[----:B------:R-:W-:Y:S01]  /*0030*/  IMAD.MOV.U32 R10, RZ, RZ, RZ ;  /* 0x000000ffff0a7224 */ /* 0x000fe200078e00ff */
[----:B------:R-:W-:Y:S01]  /*0040*/  ISETP.NE.U32.AND P0, PT, RZ, c[0x0][0x250], PT ;  /* 0x00009400ff007a0c */ /* 0x000fe20003f05070 */
[----:B------:R-:W-:Y:S01]  /*0050*/  ULDC.64 UR12, c[0x0][0x118] ;  /* 0x00004600000c7ab9 */ /* 0x000fe20000000a00 */
[----:B------:R-:W-:Y:S02]  /*0060*/  ISETP.NE.AND.EX P2, PT, RZ, c[0x0][0x25c], PT, P2 ;  /* 0x00009700ff007a0c */ /* 0x000fe40003f45320 */
[----:B------:R-:W-:-:S11]  /*0070*/  ISETP.NE.AND.EX P0, PT, RZ, c[0x0][0x254], PT, P0 ;  /* 0x00009500ff007a0c */ /* 0x000fd60003f05300 */
[----:B------:R-:W-:Y:S02]  /*0080*/  @P2 IMAD.MOV.U32 R0, RZ, RZ, 0x4 ;  /* 0x00000004ff002424 */ /* 0x000fe400078e00ff */
[----:B------:R-:W-:Y:S02]  /*0090*/  @P0 IMAD.MOV.U32 R2, RZ, RZ, 0x4 ;  /* 0x00000004ff020424 */ /* 0x000fe400078e00ff */
[----:B-1----:R-:W-:-:S04]  /*00a0*/  @P2 IMAD.WIDE R4, R29, R0, c[0x0][0x258] ;  /* 0x000096001d042625 */ /* 0x002fc800078e0200 */
[----:B------:R-:W-:Y:S02]  /*00b0*/  @P0 IMAD.WIDE R6, R29, R2, c[0x0][0x250] ;  /* 0x000094001d060625 */ /* 0x000fe400078e0202 */
[----:B------:R-:W2:Y:S04]  /*00c0*/  @P2 LDG.E R5, [R4.64] ;  /* 0x0000000c04052981 */ /* 0x000ea8000c1e1900 */
[----:B------:R-:W2:Y:S04]  /*00d0*/  @P0 LDG.E R10, [R6.64] ;  /* 0x0000000c060a0981 */ /* 0x000ea8000c1e1900 */
[----:B------:R-:W1:Y:S01]  /*00e0*/  S2R R15, SR_CTAID.X ;  /* 0x00000000000f7919 */ /* 0x000e620000002500 */
[----:B------:R-:W-:-:S04]  /*00f0*/  @!P2 ISETP.NE.U32.AND P1, PT, RZ, c[0x0][0x268], PT ;  /* 0x00009a00ff00aa0c */ /* 0x000fc80003f25070 */
[----:B------:R-:W-:Y:S01]  /*0100*/  @!P2 ISETP.NE.AND.EX P1, PT, RZ, c[0x0][0x26c], PT, P1 ;  /* 0x00009b00ff00aa0c */ /* 0x000fe20003f25310 */
[----:B-1----:R-:W-:-:S05]  /*0110*/  IMAD.SHL.U32 R157, R15, 0x40, RZ ;  /* 0x000000400f9d7824 */ /* 0x002fca00078e00ff */
[----:B------:R-:W-:Y:S02]  /*0120*/  ISETP.GE.AND P0, PT, R157, c[0x0][0x214], PT ;  /* 0x000085009d007a0c */ /* 0x000fe40003f06270 */
[----:B------:R-:W-:Y:S01]  /*0130*/  @!P2 SEL R3, RZ, c[0x0][0x21c], !P1 ;  /* 0x00008700ff03aa07 */ /* 0x000fe20004800000 */
[----:B--2---:R-:W-:-:S03]  /*0140*/  @P2 IMAD.IADD R150, R5, 0x1, -R10 ;  /* 0x0000000105962824 */ /* 0x004fc600078e0a0a */
[----:B------:R-:W-:-:S07]  /*0150*/  @!P2 IADD3 R150, R3, c[0x0][0x218], -R10 ;  /* 0x000086000396aa10 */ /* 0x000fce0007ffe80a */
[----:B------:R-:W-:Y:S05]  /*0160*/  @P0 EXIT ;  /* 0x000000000000094d */ /* 0x000fea0003800000 */
[----:B------:R-:W-:Y:S01]  /*0170*/  UMOV UR5, 0xff ;  /* 0x000000ff00057882 */ /* 0x000fe20000000000 */
[----:B------:R-:W-:Y:S01]  /*0180*/  IADD3 R5, R157, 0x13f, RZ ;  /* 0x0000013f9d057810 */ /* 0x000fe20007ffe0ff */
[----:B------:R-:W-:Y:S01]  /*0190*/  ULDC UR4, c[0x0][0x218] ;  /* 0x0000860000047ab9 */ /* 0x000fe20000000800 */
[C---:B------:R-:W-:Y:S01]  /*01a0*/  IADD3 R3, R150.reuse, 0xff, RZ ;  /* 0x000000ff96037810 */ /* 0x040fe20007ffe0ff */
[----:B------:R-:W-:Y:S01]  /*01b0*/  UIADD3 UR5, UR5, UR4, URZ ;  /* 0x0000000405057290 */ /* 0x000fe2000fffe03f */
[----:B------:R-:W-:Y:S01]  /*01c0*/  IADD3 R5, R150, -c[0x0][0x214], R5 ;  /* 0x8000850096057a10 */ /* 0x000fe20007ffe005 */
[----:B------:R-:W1:Y:S01]  /*01d0*/  S2R R18, SR_CTAID.Z ;  /* 0x0000000000127919 */ /* 0x000e620000002700 */
[----:B------:R-:W-:Y:S01]  /*01e0*/  SHF.R.S32.HI R0, RZ, 0x1f, R3 ;  /* 0x0000001fff007819 */ /* 0x000fe20000011403 */
[----:B------:R-:W-:Y:S01]  /*01f0*/  USHF.R.S32.HI UR4, URZ, 0x1f, UR5 ;  /* 0x0000001f3f047899 */ /* 0x000fe20008011405 */
[----:B------:R-:W-:Y:S01]  /*0200*/  IADD3 R5, R5, c[0x0][0x2e8], RZ ;  /* 0x0000ba0005057a10 */ /* 0x000fe20007ffe0ff */
[----:B------:R-:W2:Y:S01]  /*0210*/  S2R R153, SR_TID.X ;  /* 0x0000000000997919 */ /* 0x000ea20000002100 */
[----:B------:R-:W-:Y:S01]  /*0220*/  LEA.HI R3, R0, R3, RZ, 0x8 ;  /* 0x0000000300037211 */ /* 0x000fe200078f40ff */
[----:B------:R-:W-:Y:S01]  /*0230*/  ULEA.HI UR4, UR4, UR5, URZ, 0x8 ;  /* 0x0000000504047291 */ /* 0x000fe2000f8f403f */
[----:B------:R-:W-:-:S02]  /*0240*/  SHF.R.S32.HI R148, RZ, 0x1f, R5 ;  /* 0x0000001fff947819 */ /* 0x000fc40000011405 */
[----:B------:R-:W-:Y:S01]  /*0250*/  SHF.R.S32.HI R3, RZ, 0x8, R3 ;  /* 0x00000008ff037819 */ /* 0x000fe20000011403 */
[----:B------:R-:W-:Y:S01]  /*0260*/  USHF.R.S32.HI UR4, URZ, 0x8, UR4 ;  /* 0x000000083f047899 */ /* 0x000fe20008011404 */
[----:B------:R-:W-:-:S04]  /*0270*/  LEA.HI R148, R148, R5, RZ, 0x8 ;  /* 0x0000000594947211 */ /* 0x000fc800078f40ff */
[----:B------:R-:W-:Y:S02]  /*0280*/  SHF.R.S32.HI R148, RZ, 0x8, R148 ;  /* 0x00000008ff947819 */ /* 0x000fe40000011494 */
[----:B------:R-:W-:-:S04]  /*0290*/  IMNMX R3, R3, UR4, PT ;  /* 0x0000000403037c17 */ /* 0x000fc8000b800200 */
[----:B------:R-:W-:-:S04]  /*02a0*/  IMNMX R148, R3, R148, PT ;  /* 0x0000009403947217 */ /* 0x000fc80003800200 */
[----:B------:R-:W-:-:S13]  /*02b0*/  ISETP.GT.AND P0, PT, R148, RZ, PT ;  /* 0x000000ff9400720c */ /* 0x000fda0003f04270 */
[----:B------:R-:W-:Y:S05]  /*02c0*/  @P0 BRA `(.L_x_1478) ;  /* 0x0000035000000947 */ /* 0x000fea0003800000 */
[----:B-12---:R-:W-:Y:S02]  /*02d0*/  SHF.R.S32.HI R2, RZ, 0x1f, R153 ;  /* 0x0000001fff027819 */ /* 0x006fe40000011499 */
[----:B------:R-:W-:Y:S02]  /*02e0*/  SHF.R.S32.HI R4, RZ, 0x1f, R157 ;  /* 0x0000001fff047819 */ /* 0x000fe4000001149d */
[----:B------:R-:W-:Y:S02]  /*02f0*/  LEA.HI R2, R2, R153, RZ, 0x2 ;  /* 0x0000009902027211 */ /* 0x000fe400078f10ff */
[----:B------:R-:W-:Y:S01]  /*0300*/  SHF.R.S32.HI R0, RZ, 0x1f, R29 ;  /* 0x0000001fff007819 */ /* 0x000fe2000001141d */
[----:B------:R-:W-:Y:S01]  /*0310*/  IMAD R4, R4, c[0x0][0x1e8], RZ ;  /* 0x00007a0004047a24 */ /* 0x000fe200078e02ff */
[----:B------:R-:W-:Y:S02]  /*0320*/  LOP3.LUT R10, R2, 0x1ffffffc, RZ, 0xc0, !PT ;  /* 0x1ffffffc020a7812 */ /* 0x000fe400078ec0ff */
[----:B------:R-:W-:Y:S01]  /*0330*/  SHF.R.S32.HI R2, RZ, 0x2, R2 ;  /* 0x00000002ff027819 */ /* 0x000fe20000011402 */
[----:B------:R-:W-:Y:S01]  /*0340*/  IMAD R3, R157, c[0x0][0x1ec], R4 ;  /* 0x00007b009d037a24 */ /* 0x000fe200078e0204 */
[C---:B------:R-:W-:Y:S01]  /*0350*/  LOP3.LUT P3, RZ, R153.reuse, 0x3, RZ, 0xc0, !PT ;  /* 0x0000000399ff7812 */ /* 0x040fe2000786c0ff */
[----:B------:R-:W-:-:S02]  /*0360*/  IMAD.IADD R10, R153, 0x1, -R10 ;  /* 0x00000001990a7824 */ /* 0x000fc400078e0a0a */
[----:B------:R-:W-:Y:S02]  /*0370*/  IMAD R0, R0, c[0x0][0x1e0], RZ ;  /* 0x0000780000007a24 */ /* 0x000fe400078e02ff */
[----:B------:R-:W-:Y:S02]  /*0380*/  IMAD.SHL.U32 R10, R10, 0x8, RZ ;  /* 0x000000080a0a7824 */ /* 0x000fe400078e00ff */
[----:B------:R-:W-:Y:S01]  /*0390*/  IMAD R5, R29, c[0x0][0x1e4], R0 ;  /* 0x000079001d057a24 */ /* 0x000fe200078e0200 */
[----:B------:R-:W-:Y:S01]  /*03a0*/  SHF.R.S32.HI R0, RZ, 0x1f, R2 ;  /* 0x0000001fff007819 */ /* 0x000fe20000011402 */
[----:B------:R-:W-:Y:S01]  /*03b0*/  IMAD.MOV.U32 R4, RZ, RZ, 0x40 ;  /* 0x00000040ff047424 */ /* 0x000fe200078e00ff */
[----:B------:R-:W-:-:S03]  /*03c0*/  SHF.R.S32.HI R11, RZ, 0x1f, R10 ;  /* 0x0000001fff0b7819 */ /* 0x000fc6000001140a */
[----:B------:R-:W-:-:S04]  /*03d0*/  IMAD.WIDE.U32 R12, R4, c[0x0][0x1e8], RZ ;  /* 0x00007a00040c7a25 */ /* 0x000fc800078e00ff */
[----:B------:R-:W-:-:S04]  /*03e0*/  IMAD.WIDE.U32 R10, R157, c[0x0][0x1e8], R10 ;  /* 0x00007a009d0a7a25 */ /* 0x000fc800078e000a */
[----:B------:R-:W-:Y:S01]  /*03f0*/  IMAD.IADD R11, R11, 0x1, R3 ;  /* 0x000000010b0b7824 */ /* 0x000fe200078e0203 */
[----:B------:R-:W-:-:S03]  /*0400*/  SHF.R.S32.HI R3, RZ, 0x1f, R18 ;  /* 0x0000001fff037819 */ /* 0x000fc60000011412 */
[----:B------:R-:W-:-:S04]  /*0410*/  IMAD.WIDE.U32 R10, R29, c[0x0][0x1e0], R10 ;  /* 0x000078001d0a7a25 */ /* 0x000fc800078e000a */
[----:B------:R-:W-:Y:S02]  /*0420*/  IMAD R3, R3, c[0x0][0x1f0], RZ ;  /* 0x00007c0003037a24 */ /* 0x000fe400078e02ff */
[----:B------:R-:W-:Y:S02]  /*0430*/  IMAD.IADD R11, R11, 0x1, R5 ;  /* 0x000000010b0b7824 */ /* 0x000fe400078e0205 */
[C---:B------:R-:W-:Y:S02]  /*0440*/  IMAD R3, R18.reuse, c[0x0][0x1f4], R3 ;  /* 0x00007d0012037a24 */ /* 0x040fe400078e0203 */
[----:B------:R-:W-:-:S04]  /*0450*/  IMAD.WIDE.U32 R10, R18, c[0x0][0x1f0], R10 ;  /* 0x00007c00120a7a25 */ /* 0x000fc800078e000a */
[----:B------:R-:W-:Y:S01]  /*0460*/  IMAD R18, R29, c[0x0][0x1c0], R18 ;  /* 0x000070001d127a24 */ /* 0x000fe200078e0212 */
[----:B------:R-:W-:Y:S01]  /*0470*/  IADD3 R11, R11, R3, RZ ;  /* 0x000000030b0b7210 */ /* 0x000fe20007ffe0ff */
[----:B------:R-:W-:Y:S02]  /*0480*/  IMAD R5, R0, c[0x0][0x1e8], RZ ;  /* 0x00007a0000057a24 */ /* 0x000fe400078e02ff */
[----:B------:R-:W-:Y:S01]  /*0490*/  IMAD R3, R18, c[0x0][0x214], R157 ;  /* 0x0000850012037a24 */ /* 0x000fe200078e029d */
[----:B------:R-:W-:Y:S01]  /*04a0*/  IADD3 R157, -R157, c[0x0][0x214], RZ ;  /* 0x000085009d9d7a10 */ /* 0x000fe20007ffe1ff */
[C---:B------:R-:W-:Y:S02]  /*04b0*/  IMAD R5, R2.reuse, c[0x0][0x1ec], R5 ;  /* 0x00007b0002057a24 */ /* 0x040fe400078e0205 */
[C---:B------:R-:W-:Y:S01]  /*04c0*/  IMAD.WIDE.U32 R10, R2.reuse, c[0x0][0x1e8], R10 ;  /* 0x00007a00020a7a25 */ /* 0x040fe200078e000a */
[----:B------:R-:W-:Y:S02]  /*04d0*/  ISETP.GE.OR P2, PT, R2, R157, P3 ;  /* 0x0000009d0200720c */ /* 0x000fe40001f46670 */
[----:B------:R-:W-:Y:S01]  /*04e0*/  IADD3 R6, P0, R3, R2, RZ ;  /* 0x0000000203067210 */ /* 0x000fe20007f1e0ff */
[----:B------:R-:W-:Y:S01]  /*04f0*/  IMAD.IADD R5, R11, 0x1, R5 ;  /* 0x000000010b057824 */ /* 0x000fe200078e0205 */
[----:B------:R-:W-:-:S02]  /*0500*/  LEA R8, P1, R10, c[0x0][0x1d0], 0x1 ;  /* 0x000074000a087a11 */ /* 0x000fc400078208ff */
[----:B------:R-:W-:Y:S02]  /*0510*/  IADD3 R2, R2, 0x20, RZ ;  /* 0x0000002002027810 */ /* 0x000fe40007ffe0ff */
[----:B------:R-:W-:Y:S01]  /*0520*/  LEA.HI.X R9, R10, c[0x0][0x1d4], R5, 0x1, P1 ;  /* 0x000075000a097a11 */ /* 0x000fe200008f0c05 */
[----:B------:R-:W-:Y:S01]  /*0530*/  IMAD R5, R4, c[0x0][0x1ec], RZ ;  /* 0x00007b0004057a24 */ /* 0x000fe200078e02ff */
[----:B------:R-:W-:Y:S02]  /*0540*/  ISETP.GE.OR P3, PT, R2, R157, P3 ;  /* 0x0000009d0200720c */ /* 0x000fe40001f66670 */
[----:B------:R-:W-:Y:S01]  /*0550*/  LEA.HI.X.SX32 R3, R3, R0, 0x1, P0 ;  /* 0x0000000003037211 */ /* 0x000fe200000f0eff */
[----:B------:R1:W-:Y:S01]  /*0560*/  STG.E.128 [R8.64], RZ ;  /* 0x000000ff08007986 */ /* 0x0003e2000c101d0c */
[----:B------:R-:W-:Y:S02]  /*0570*/  LEA R10, P0, R6, c[0x0][0x200], 0x2 ;  /* 0x00008000060a7a11 */ /* 0x000fe400078010ff */
[----:B------:R-:W-:-:S02]  /*0580*/  IADD3 R4, P1, R8, R12, RZ ;  /* 0x0000000c08047210 */ /* 0x000fc40007f3e0ff */
[----:B------:R-:W-:Y:S02]  /*0590*/  LEA.HI.X R11, R6, c[0x0][0x204], R3, 0x2, P0 ;  /* 0x00008100060b7a11 */ /* 0x000fe400000f1403 */
[----:B------:R-:W-:Y:S02]  /*05a0*/  IADD3.X R5, R9, R13, R5, P1, !PT ;  /* 0x0000000d09057210 */ /* 0x000fe40000ffe405 */
[----:B------:R-:W-:-:S03]  /*05b0*/  @!P2 MOV R3, 0x7f800000 ;  /* 0x7f8000000003a802 */ /* 0x000fc60000000f00 */
[----:B------:R1:W-:Y:S04]  /*05c0*/  STG.E.128 [R4.64], RZ ;  /* 0x000000ff04007986 */ /* 0x0003e8000c101d0c */
[----:B------:R1:W-:Y:S01]  /*05d0*/  @!P2 STG.E [R10.64], R3 ;  /* 0x000000030a00a986 */ /* 0x0003e2000c10190c */
[----:B------:R-:W-:Y:S05]  /*05e0*/  @P3 EXIT ;  /* 0x000000000000394d */ /* 0x000fea0003800000 */
[----:B-1----:R-:W-:-:S05]  /*05f0*/  MOV R3, 0x7f800000 ;  /* 0x7f80000000037802 */ /* 0x002fca0000000f00 */
[----:B------:R-:W-:Y:S01]  /*0600*/  STG.E [R10.64+0x80], R3 ;  /* 0x000080030a007986 */ /* 0x000fe2000c10190c */
[----:B------:R-:W-:Y:S05]  /*0610*/  EXIT ;  /* 0x000000000000794d */ /* 0x000fea0003800000 */
.L_x_1478:
[----:B-12---:R-:W-:Y:S01]  /*0620*/  ISETP.NE.U32.AND P0, PT, RZ, c[0x0][0x2b8], PT ;  /* 0x0000ae00ff007a0c */ /* 0x006fe20003f05070 */
[----:B------:R-:W-:-:S03]  /*0630*/  IMAD.MOV.U32 R0, RZ, RZ, R29 ;  /* 0x000000ffff007224 */ /* 0x000fc600078e001d */
[----:B------:R-:W-:-:S13]  /*0640*/  ISETP.NE.AND.EX P0, PT, RZ, c[0x0][0x2bc], PT, P0 ;  /* 0x0000af00ff007a0c */ /* 0x000fda0003f05300 */
[----:B------:R-:W-:-:S04]  /*0650*/  @P0 IMAD.MOV.U32 R2, RZ, RZ, 0x4 ;  /* 0x00000004ff020424 */ /* 0x000fc800078e00ff */
[----:B------:R-:W-:-:S05]  /*0660*/  @P0 IMAD.WIDE R2, R29, R2, c[0x0][0x2b8] ;  /* 0x0000ae001d020625 */ /* 0x000fca00078e0202 */
[----:B------:R1:W5:Y:S01]  /*0670*/  @P0 LDG.E R0, [R2.64] ;  /* 0x0000000c02000981 */ /* 0x000362000c1e1900 */
[----:B------:R-:W-:Y:S01]  /*0680*/  ISETP.NE.U32.AND P0, PT, RZ, c[0x0][0x2c0], PT ;  /* 0x0000b000ff007a0c */ /* 0x000fe20003f05070 */
[----:B------:R-:W-:Y:S01]  /*0690*/  CS2R R234, SRZ ;  /* 0x0000000000ea7805 */ /* 0x000fe2000001ff00 */
[----:B------:R-:W-:Y:S02]  /*06a0*/  PLOP3.LUT P6, PT, PT, PT, PT, 0x80, 0x0 ;  /* 0x000000000000781c */ /* 0x000fe40003fcf070 */
[----:B------:R-:W-:-:S13]  /*06b0*/  ISETP.NE.AND.EX P0, PT, RZ, c[0x0][0x2c4], PT, P0 ;  /* 0x0000b100ff007a0c */ /* 0x000fda0003f05300 */
[----:B------:R-:W-:Y:S05]  /*06c0*/  @!P0 BRA `(.L_x_1479) ;  /* 0x0000008000008947 */ /* 0x000fea0003800000 */
[----:B-1----:R-:W-:Y:S01]  /*06d0*/  SHF.R.S32.HI R2, RZ, 0x1f, R29 ;  /* 0x0000001fff027819 */ /* 0x002fe2000001141d */
[----:B------:R-:W-:Y:S01]  /*06e0*/  IMAD.WIDE.U32 R4, R29, c[0x0][0x2c8], RZ ;  /* 0x0000b2001d047a25 */ /* 0x000fe200078e00ff */
[----:B------:R-:W-:-:S03]  /*06f0*/  PLOP3.LUT P6, PT, PT, PT, PT, 0x8, 0x0 ;  /* 0x000000000000781c */ /* 0x000fc60003fce170 */
[----:B------:R-:W-:Y:S01]  /*0700*/  IMAD R2, R2, c[0x0][0x2c8], RZ ;  /* 0x0000b20002027a24 */ /* 0x000fe200078e02ff */
[----:B------:R-:W-:-:S03]  /*0710*/  LEA R234, P0, R4, c[0x0][0x2c0], 0x2 ;  /* 0x0000b00004ea7a11 */ /* 0x000fc600078010ff */
[----:B------:R-:W-:-:S05]  /*0720*/  IMAD R2, R29, c[0x0][0x2cc], R2 ;  /* 0x0000b3001d027a24 */ /* 0x000fca00078e0202 */
[----:B------:R-:W-:-:S04]  /*0730*/  IADD3 R3, R5, R2, RZ ;  /* 0x0000000205037210 */ /* 0x000fc80007ffe0ff */
[----:B------:R-:W-:Y:S02]  /*0740*/  LEA.HI.X R235, R4, c[0x0][0x2c4], R3, 0x2, P0 ;  /* 0x0000b10004eb7a11 */ /* 0x000fe400000f1403 */
.L_x_1479:
[----:B-1----:R-:W-:Y:S01]  /*0750*/  IABS R2, c[0x0][0x2d0] ;  /* 0x0000b40000027a13 */ /* 0x002fe20000000000 */
[----:B------:R-:W-:Y:S05]  /*0760*/  @P6 BRA `(.L_x_1480) ;  /* 0x0000047000006947 */ /* 0x000fea0003800000 */
[----:B------:R-:W1:Y:S01]  /*0770*/  I2F.RP R6, R2 ;  /* 0x0000000200067306 */ /* 0x000e620000209400 */
        /* <DEDUP_REMOVED lines=51> */
[----:B------:R-:W-:-:S04]  /*0ab0*/  @!P1 LOP3.LUT R12, RZ, c[0x0][0x1c8], RZ, 0x33, !PT ;  /* 0x00007200ff0c9a12 */ /* 0x000fc800078e33ff */
[----:B------:R-:W-:Y:S02]  /*0ac0*/  SHF.R.S32.HI R11, RZ, 0x1f, R12 ;  /* 0x0000001fff0b7819 */ /* 0x000fe4000001140c */
        /* <DEDUP_REMOVED lines=8> */
[----:B------:R-:W-:Y:S01]  /*0b50*/  IMAD R3, R13, c[0x0][0x19c], R0 ;  /* 0x000067000d037a24 */ /* 0x000fe200078e0200 */
[----:B------:R-:W-:Y:S01]  /*0b60*/  IADD3 R6, R23, R6, RZ ;  /* 0x0000000617067210 */ /* 0x000fe20007ffe0ff */
[----:B------:R-:W-:-:S04]  /*0b70*/  IMAD.WIDE.U32 R24, R13, c[0x0][0x198], R8 ;  /* 0x000066000d187a25 */ /* 0x000fc800078e0008 */
[----:B------:R-:W-:Y:S02]  /*0b80*/  IMAD.IADD R25, R25, 0x1, R3 ;  /* 0x0000000119197824 */ /* 0x000fe400078e0203 */
[----:B------:R-:W-:Y:S02]  /*0b90*/  IMAD R3, R11, c[0x0][0x1b0], RZ ;  /* 0x00006c000b037a24 */ /* 0x000fe400078e02ff */
[----:B------:R-:W-:-:S04]  /*0ba0*/  IMAD.WIDE.U32 R24, R12, c[0x0][0x1b0], R24 ;  /* 0x00006c000c187a25 */ /* 0x000fc800078e0018 */
[----:B------:R-:W-:-:S04]  /*0bb0*/  IMAD R0, R12, c[0x0][0x1b4], R3 ;  /* 0x00006d000c007a24 */ /* 0x000fc800078e0203 */
[----:B------:R-:W-:Y:S01]  /*0bc0*/  IMAD.IADD R0, R25, 0x1, R0 ;  /* 0x0000000119007824 */ /* 0x000fe200078e0200 */
[----:B------:R-:W-:Y:S05]  /*0bd0*/  BRA `(.L_x_1481) ;  /* 0x0000034000007947 */ /* 0x000fea0003800000 */
.L_x_1480:
[----:B------:R-:W-:Y:S02]  /*0be0*/  IABS R6, c[0x0][0x1c8] ;  /* 0x0000720000067a13 */ /* 0x000fe40000000000 */
[----:B------:R-:W-:Y:S02]  /*0bf0*/  LEA R13, R148, 0xffffff00, 0x8 ;  /* 0xffffff00940d7811 */ /* 0x000fe400078e40ff */
[----:B------:R-:W1:Y:S02]  /*0c00*/  I2F.RP R5, R6 ;  /* 0x0000000600057306 */ /* 0x000e640000209400 */
[----:B------:R-:W-:Y:S02]  /*0c10*/  SHF.R.S32.HI R7, RZ, 0x1f, R13 ;  /* 0x0000001fff077819 */ /* 0x000fe4000001140d */
[----:B------:R-:W-:-:S04]  /*0c20*/  IADD3 R16, P1, R10, R13, RZ ;  /* 0x0000000d0a107210 */ /* 0x000fc80007f3e0ff */
        /* <DEDUP_REMOVED lines=12> */
[----:B------:R-:W-:-:S04]  /*0cf0*/  SHF.R.S32.HI R4, RZ, 0x1f, R10 ;  /* 0x0000001fff047819 */ /* 0x000fc8000001140a */
[----:B------:R-:W-:Y:S01]  /*0d00*/  ISETP.GT.U32.AND P0, PT, R6, R3, PT ;  /* 0x000000030600720c */ /* 0x000fe20003f04070 */
[C---:B------:R-:W-:Y:S02]  /*0d10*/  IMAD.X R9, R4.reuse, 0x1, R7, P1 ;  /* 0x0000000104097824 */ /* 0x040fe400008e0607 */
[----:B------:R-:W-:Y:S02]  /*0d20*/  IMAD R5, R4, c[0x0][0x1a0], RZ ;  /* 0x0000680004057a24 */ /* 0x000fe400078e02ff */
[----:B------:R-:W-:Y:S02]  /*0d30*/  IMAD R9, R9, c[0x0][0x198], RZ ;  /* 0x0000660009097a24 */ /* 0x000fe400078e02ff */
[----:B------:R-:W-:Y:S02]  /*0d40*/  IMAD R5, R10, c[0x0][0x1a4], R5 ;  /* 0x000069000a057a24 */ /* 0x000fe400078e0205 */
[C---:B------:R-:W-:Y:S02]  /*0d50*/  IMAD R9, R16.reuse, c[0x0][0x19c], R9 ;  /* 0x0000670010097a24 */ /* 0x040fe400078e0209 */
[----:B------:R-:W-:-:S02]  /*0d60*/  IMAD.WIDE.U32 R16, R16, c[0x0][0x198], RZ ;  /* 0x0000660010107a25 */ /* 0x000fc400078e00ff */
[-C--:B------:R-:W-:Y:S02]  /*0d70*/  @!P0 IADD3 R3, R3, -R6.reuse, RZ ;  /* 0x8000000603038210 */ /* 0x080fe40007ffe0ff */
[----:B------:R-:W-:Y:S01]  /*0d80*/  @!P0 IADD3 R12, R12, 0x1, RZ ;  /* 0x000000010c0c8810 */ /* 0x000fe20007ffe0ff */
[----:B------:R-:W-:Y:S01]  /*0d90*/  IMAD.WIDE.U32 R10, R10, c[0x0][0x1a0], RZ ;  /* 0x000068000a0a7a25 */ /* 0x000fe200078e00ff */
[----:B------:R-:W-:Y:S02]  /*0da0*/  ISETP.GE.U32.AND P2, PT, R3, R6, PT ;  /* 0x000000060300720c */ /* 0x000fe40003f46070 */
[----:B------:R-:W-:Y:S02]  /*0db0*/  LOP3.LUT R3, R18, c[0x0][0x1c8], RZ, 0x3c, !PT ;  /* 0x0000720012037a12 */ /* 0x000fe400078e3cff */
[----:B------:R-:W-:Y:S02]  /*0dc0*/  ISETP.NE.AND P0, PT, RZ, c[0x0][0x1c8], PT ;  /* 0x00007200ff007a0c */ /* 0x000fe40003f05270 */
[----:B------:R-:W-:-:S02]  /*0dd0*/  ISETP.GE.AND P1, PT, R3, RZ, PT ;  /* 0x000000ff0300720c */ /* 0x000fc40003f26270 */
[----:B-----5:R-:W-:Y:S02]  /*0de0*/  SHF.R.S32.HI R3, RZ, 0x1f, R0 ;  /* 0x0000001fff037819 */ /* 0x020fe40000011400 */
[----:B------:R-:W-:Y:S02]  /*0df0*/  IADD3 R17, R17, R9, RZ ;  /* 0x0000000911117210 */ /* 0x000fe40007ffe0ff */
[----:B------:R-:W-:Y:S01]  /*0e00*/  IADD3 R5, R11, R5, RZ ;  /* 0x000000050b057210 */ /* 0x000fe20007ffe0ff */
[C---:B------:R-:W-:Y:S01]  /*0e10*/  IMAD R9, R3.reuse, c[0x0][0x180], RZ ;  /* 0x0000600003097a24 */ /* 0x040fe200078e02ff */
[----:B------:R-:W-:Y:S01]  /*0e20*/  @P2 IADD3 R12, R12, 0x1, RZ ;  /* 0x000000010c0c2810 */ /* 0x000fe20007ffe0ff */
[----:B------:R-:W-:Y:S02]  /*0e30*/  IMAD R3, R3, c[0x0][0x188], RZ ;  /* 0x0000620003037a24 */ /* 0x000fe400078e02ff */
[C---:B------:R-:W-:Y:S02]  /*0e40*/  IMAD R4, R0.reuse, c[0x0][0x184], R9 ;  /* 0x0000610000047a24 */ /* 0x040fe400078e0209 */
[----:B------:R-:W-:Y:S01]  /*0e50*/  @!P1 IMAD.MOV R12, RZ, RZ, -R12 ;  /* 0x000000ffff0c9224 */ /* 0x000fe200078e0a0c */
[----:B------:R-:W-:Y:S01]  /*0e60*/  @!P0 LOP3.LUT R12, RZ, c[0x0][0x1c8], RZ, 0x33, !PT ;  /* 0x00007200ff0c8a12 */ /* 0x000fe200078e33ff */
[----:B------:R-:W-:-:S03]  /*0e70*/  IMAD.WIDE.U32 R8, R0, c[0x0][0x180], R16 ;  /* 0x0000600000087a25 */ /* 0x000fc600078e0010 */
[----:B------:R-:W-:Y:S01]  /*0e80*/  SHF.R.S32.HI R11, RZ, 0x1f, R12 ;  /* 0x0000001fff0b7819 */ /* 0x000fe2000001140c */
[C---:B------:R-:W-:Y:S01]  /*0e90*/  IMAD R6, R0.reuse, c[0x0][0x18c], R3 ;  /* 0x0000630000067a24 */ /* 0x040fe200078e0203 */
[----:B------:R-:W-:Y:S01]  /*0ea0*/  IADD3 R9, R9, R4, RZ ;  /* 0x0000000409097210 */ /* 0x000fe20007ffe0ff */
[----:B------:R-:W-:Y:S02]  /*0eb0*/  IMAD.MOV.U32 R4, RZ, RZ, R10 ;  /* 0x000000ffff047224 */ /* 0x000fe400078e000a */
[----:B------:R-:W-:Y:S02]  /*0ec0*/  IMAD R3, R11, c[0x0][0x1b0], RZ ;  /* 0x00006c000b037a24 */ /* 0x000fe400078e02ff */
[----:B------:R-:W-:-:S04]  /*0ed0*/  IMAD.WIDE.U32 R22, R0, c[0x0][0x188], R4 ;  /* 0x0000620000167a25 */ /* 0x000fc800078e0004 */
[----:B------:R-:W-:Y:S01]  /*0ee0*/  IMAD.WIDE.U32 R24, R12, c[0x0][0x1b0], R8 ;  /* 0x00006c000c187a25 */ /* 0x000fe200078e0008 */
[----:B------:R-:W-:-:S03]  /*0ef0*/  IADD3 R6, R23, R6, RZ ;  /* 0x0000000617067210 */ /* 0x000fc60007ffe0ff */
[----:B------:R-:W-:-:S05]  /*0f00*/  IMAD R3, R12, c[0x0][0x1b4], R3 ;  /* 0x00006d000c037a24 */ /* 0x000fca00078e0203 */
[----:B------:R-:W-:Y:S02]  /*0f10*/  IADD3 R0, R25, R3, RZ ;  /* 0x0000000319007210 */ /* 0x000fe40007ffe0ff */
.L_x_1481:
[----:B------:R-:W-:Y:S01]  /*0f20*/  SHF.R.S32.HI R8, RZ, 0x1f, R153 ;  /* 0x0000001fff087819 */ /* 0x000fe20000011499 */
[----:B------:R-:W-:Y:S01]  /*0f30*/  IMAD R11, R11, c[0x0][0x1b8], RZ ;  /* 0x00006e000b0b7a24 */ /* 0x000fe200078e02ff */
[----:B------:R-:W-:Y:S01]  /*0f40*/  SHF.R.S32.HI R26, RZ, 0x1f, R29 ;  /* 0x0000001fff1a7819 */ /* 0x000fe2000001141d */
[----:B------:R-:W-:Y:S01]  /*0f50*/  ULDC.64 UR6, c[0x0][0x198] ;  /* 0x0000660000067ab9 */ /* 0x000fe20000000a00 */
[CC--:B------:R-:W-:Y:S01]  /*0f60*/  LEA.HI R233, R8.reuse, R153.reuse, RZ, 0x2 ;  /* 0x0000009908e97211 */ /* 0x0c0fe200078f10ff */
[----:B------:R-:W-:Y:S01]  /*0f70*/  USHF.L.U32 UR9, UR6, 0x6, URZ ;  /* 0x0000000606097899 */ /* 0x000fe2000800063f */
[-C--:B------:R-:W-:Y:S01]  /*0f80*/  LEA.HI R9, R8, R153.reuse, RZ, 0x3 ;  /* 0x0000009908097211 */ /* 0x080fe200078f18ff */
[----:B------:R-:W-:Y:S01]  /*0f90*/  IMAD R26, R26, c[0x0][0x178], RZ ;  /* 0x00005e001a1a7a24 */ /* 0x000fe200078e02ff */
[----:B------:R-:W-:Y:S01]  /*0fa0*/  LOP3.LUT R16, R233, 0xfffffffc, RZ, 0xc0, !PT ;  /* 0xfffffffce9107812 */ /* 0x000fe200078ec0ff */
[----:B------:R-:W-:Y:S01]  /*0fb0*/  UMOV UR8, 0x6 ;  /* 0x0000000600087882 */ /* 0x000fe20000000000 */
[----:B------:R-:W-:Y:S01]  /*0fc0*/  SHF.R.S32.HI R17, RZ, 0x3, R9 ;  /* 0x00000003ff117819 */ /* 0x000fe20000011409 */
[----:B------:R-:W-:Y:S01]  /*0fd0*/  IMAD R26, R29, c[0x0][0x17c], R26 ;  /* 0x00005f001d1a7a24 */ /* 0x000fe200078e021a */
[----:B------:R-:W-:Y:S01]  /*0fe0*/  SHF.R.S32.HI R20, RZ, 0x2, R233 ;  /* 0x00000002ff147819 */ /* 0x000fe200000114e9 */
[----:B------:R-:W-:Y:S01]  /*0ff0*/  IMAD.IADD R16, R153, 0x1, -R16 ;  /* 0x0000000199107824 */ /* 0x000fe200078e0a10 */
[-C--:B------:R-:W-:Y:S01]  /*1000*/  LEA.HI R152, R8, R153.reuse, RZ, 0x4 ;  /* 0x0000009908987211 */ /* 0x080fe200078f20ff */
[----:B------:R-:W-:Y:S01]  /*1010*/  IMAD.SHL.U32 R17, R17, 0x40, RZ ;  /* 0x0000004011117824 */ /* 0x000fe200078e00ff */
[----:B------:R-:W-:Y:S01]  /*1020*/  LEA.HI R233, R233, R20, RZ, 0x1 ;  /* 0x00000014e9e97211 */ /* 0x000fe200078f08ff */
[----:B------:R-:W-:Y:S01]  /*1030*/  IMAD.SHL.U32 R16, R16, 0x8, RZ ;  /* 0x0000000810107824 */ /* 0x000fe200078e00ff */
[----:B------:R-:W-:Y:S01]  /*1040*/  SHF.R.S32.HI R10, RZ, 0x4, R152 ;  /* 0x00000004ff0a7819 */ /* 0x000fe20000011498 */
[----:B------:R-:W-:Y:S01]  /*1050*/  USHF.L.U64.HI UR7, UR6, UR8, UR7 ;  /* 0x0000000806077299 */ /* 0x000fe20008010207 */
[----:B------:R-:W-:Y:S01]  /*1060*/  LOP3.LUT R17, R17, 0xc0, RZ, 0xc0, !PT ;  /* 0x000000c011117812 */ /* 0x000fe200078ec0ff */
[----:B------:R-:W-:Y:S01]  /*1070*/  ULDC.64 UR4, c[0x0][0x1a0] ;  /* 0x0000680000047ab9 */ /* 0x000fe20000000a00 */
[----:B------:R-:W-:Y:S01]  /*1080*/  LEA.HI R155, R8, R153, RZ, 0x5 ;  /* 0x00000099089b7211 */ /* 0x000fe200078f28ff */
[----:B------:R-:W-:Y:S01]  /*1090*/  USHF.L.U32 UR10, UR4, 0x6, URZ ;  /* 0x00000006040a7899 */ /* 0x000fe2000800063f */
[----:B------:R-:W-:Y:S01]  /*10a0*/  LOP3.LUT R233, R233, 0x7fffffe, RZ, 0xc0, !PT ;  /* 0x07fffffee9e97812 */ /* 0x000fe200078ec0ff */
[----:B------:R-:W-:Y:S01]  /*10b0*/  USHF.L.U64.HI UR5, UR4, UR8, UR5 ;  /* 0x0000000804057299 */ /* 0x000fe20008010205 */
[----:B------:R-:W-:Y:S01]  /*10c0*/  LEA.HI R5, R152, R10, RZ, 0x1 ;  /* 0x0000000a98057211 */ /* 0x000fe200078f08ff */
[----:B------:R-:W-:Y:S01]  /*10d0*/  IMAD.SHL.U32 R159, R153, 0x2, RZ ;  /* 0x00000002999f7824 */ /* 0x000fe200078e00ff */
[----:B------:R-:W-:Y:S01]  /*10e0*/  LOP3.LUT R3, R17, 0x18, R16, 0xf8, !PT ;  /* 0x0000001811037812 */ /* 0x000fe200078ef810 */
[----:B------:R-:W-:Y:S01]  /*10f0*/  IMAD.IADD R233, R20, 0x1, -R233 ;  /* 0x0000000114e97824 */ /* 0x000fe200078e0ae9 */
[----:B------:R-:W-:-:S02]  /*1100*/  SHF.R.U32.HI R4, RZ, 0x3, R17 ;  /* 0x00000003ff047819 */ /* 0x000fc40000011611 */
[----:B------:R-:W-:Y:S02]  /*1110*/  SHF.R.S32.HI R154, RZ, 0x5, R155 ;  /* 0x00000005ff9a7819 */ /* 0x000fe4000001149b */
[----:B------:R-:W-:Y:S02]  /*1120*/  LOP3.LUT R152, R152, 0xfffffff0, RZ, 0xc0, !PT ;  /* 0xfffffff098987812 */ /* 0x000fe400078ec0ff */
[----:B------:R-:W-:Y:S01]  /*1130*/  LOP3.LUT R4, R3, R4, RZ, 0x3c, !PT ;  /* 0x0000000403047212 */ /* 0x000fe200078e3cff */
[----:B------:R-:W-:Y:S01]  /*1140*/  IMAD R233, R154, 0x8, R233 ;  /* 0x000000089ae97824 */ /* 0x000fe200078e02e9 */
[----:B------:R-:W-:Y:S01]  /*1150*/  LOP3.LUT R8, R9, 0xfffffff8, RZ, 0xc0, !PT ;  /* 0xfffffff809087812 */ /* 0x000fe200078ec0ff */
[----:B------:R-:W-:Y:S01]  /*1160*/  IMAD.IADD R152, R153, 0x1, -R152 ;  /* 0x0000000199987824 */ /* 0x000fe200078e0a98 */
[C---:B------:R-:W-:Y:S01]  /*1170*/  IADD3 R22, P0, R16.reuse, R22, RZ ;  /* 0x0000001610167210 */ /* 0x040fe20007f1e0ff */
[----:B------:R-:W-:Y:S01]  /*1180*/  IMAD.U32 R233, R233, 0x20, R4 ;  /* 0x00000020e9e97824 */ /* 0x000fe200078e0004 */
[----:B------:R-:W-:Y:S01]  /*1190*/  SHF.R.S32.HI R17, RZ, 0x1f, R16 ;  /* 0x0000001fff117819 */ /* 0x000fe20000011410 */
[----:B------:R-:W-:Y:S01]  /*11a0*/  IMAD.IADD R19, R153, 0x1, -R8 ;  /* 0x0000000199137824 */ /* 0x000fe200078e0a08 */
[----:B------:R-:W-:Y:S01]  /*11b0*/  IADD3 R24, P1, R16, R24, RZ ;  /* 0x0000001810187210 */ /* 0x000fe20007f3e0ff */
[----:B------:R-:W-:Y:S01]  /*11c0*/  IMAD.SHL.U32 R233, R233, 0x2, RZ ;  /* 0x00000002e9e97824 */ /* 0x000fe200078e00ff */
[----:B------:R-:W-:Y:S01]  /*11d0*/  LEA.HI R4, R152, R152, RZ, 0x1 ;  /* 0x0000009898047211 */ /* 0x000fe200078f08ff */
[----:B------:R-:W-:Y:S01]  /*11e0*/  IMAD.X R23, R17, 0x1, R6, P0 ;  /* 0x0000000111177824 */ /* 0x000fe200000e0606 */
[----:B------:R-:W-:Y:S01]  /*11f0*/  IADD3 R8, P0, R20, R13, RZ ;  /* 0x0000000d14087210 */ /* 0x000fe20007f1e0ff */
[----:B------:R-:W-:Y:S01]  /*1200*/  IMAD.WIDE.U32 R28, R29, c[0x0][0x178], R16 ;  /* 0x00005e001d1c7a25 */ /* 0x000fe200078e0010 */
[----:B------:R-:W-:-:S02]  /*1210*/  SHF.R.S32.HI R16, RZ, 0x1, R4 ;  /* 0x00000001ff107819 */ /* 0x000fc40000011404 */
[----:B------:R-:W-:Y:S01]  /*1220*/  SHF.R.S32.HI R13, RZ, 0x1f, R4 ;  /* 0x0000001fff0d7819 */ /* 0x000fe20000011404 */
[----:B------:R-:W-:Y:S01]  /*1230*/  IMAD.X R25, R17, 0x1, R0, P1 ;  /* 0x0000000111197824 */ /* 0x000fe200008e0600 */
[----:B------:R-:W-:Y:S01]  /*1240*/  LEA.HI R3, R19, R19, RZ, 0x1 ;  /* 0x0000001313037211 */ /* 0x000fe200078f08ff */
[----:B------:R-:W-:Y:S01]  /*1250*/  IMAD.IADD R27, R29, 0x1, R26 ;  /* 0x000000011d1b7824 */ /* 0x000fe200078e021a */
[----:B------:R-:W-:Y:S01]  /*1260*/  SHF.R.S32.HI R17, RZ, 0x1f, R18 ;  /* 0x0000001fff117819 */ /* 0x000fe20000011412 */
[----:B------:R-:W-:Y:S01]  /*1270*/  IMAD.MOV.U32 R26, RZ, RZ, R28 ;  /* 0x000000ffff1a7224 */ /* 0x000fe200078e001c */
[----:B------:R-:W-:Y:S01]  /*1280*/  LOP3.LUT R5, R5, 0xfffffffe, RZ, 0xc0, !PT ;  /* 0xfffffffe05057812 */ /* 0x000fe200078ec0ff */
[----:B------:R-:W-:Y:S01]  /*1290*/  IMAD R6, R12, c[0x0][0x1bc], R11 ;  /* 0x00006f000c067a24 */ /* 0x000fe200078e020b */
[----:B------:R-:W-:Y:S01]  /*12a0*/  LEA.HI R13, R13, R16, RZ, 0x2 ;  /* 0x000000100d0d7211 */ /* 0x000fe200078f10ff */
[----:B------:R-:W-:Y:S01]  /*12b0*/  IMAD R17, R17, c[0x0][0x1a8], RZ ;  /* 0x00006a0011117a24 */ /* 0x000fe200078e02ff */
[--C-:B------:R-:W-:Y:S01]  /*12c0*/  SHF.R.S32.HI R21, RZ, 0x1f, R20.reuse ;  /* 0x0000001fff157819 */ /* 0x100fe20000011414 */
[----:B------:R-:W-:Y:S01]  /*12d0*/  IMAD.IADD R5, R10, 0x1, -R5 ;  /* 0x000000010a057824 */ /* 0x000fe200078e0a05 */
[----:B------:R-:W-:Y:S01]  /*12e0*/  LOP3.LUT R0, R3, 0x3fffffe, RZ, 0xc0, !PT ;  /* 0x03fffffe03007812 */ /* 0x000fe200078ec0ff */
[----:B------:R-:W-:Y:S01]  /*12f0*/  IMAD R10, R18, c[0x0][0x1ac], R17 ;  /* 0x00006b00120a7a24 */ /* 0x000fe200078e0211 */
[----:B------:R-:W-:Y:S01]  /*1300*/  LOP3.LUT R13, R13, 0xfffffffc, RZ, 0xc0, !PT ;  /* 0xfffffffc0d0d7812 */ /* 0x000fe200078ec0ff */
[----:B------:R-:W-:Y:S01]  /*1310*/  IMAD.WIDE R14, R15, 0x40, R20 ;  /* 0x000000400f0e7825 */ /* 0x000fe200078e0214 */
[----:B------:R-:W-:-:S02]  /*1320*/  SHF.R.S32.HI R3, RZ, 0x1, R3 ;  /* 0x00000001ff037819 */ /* 0x000fc40000011403 */
[----:B------:R-:W-:Y:S01]  /*1330*/  LOP3.LUT R232, R155, 0xffffffe0, RZ, 0xc0, !PT ;  /* 0xffffffe09be87812 */ /* 0x000fe200078ec0ff */
[----:B------:R-:W-:Y:S01]  /*1340*/  IMAD.IADD R0, R19, 0x1, -R0 ;  /* 0x0000000113007824 */ /* 0x000fe200078e0a00 */
[----:B------:R-:W-:Y:S01]  /*1350*/  SHF.R.S32.HI R237, RZ, 0x1f, R155 ;  /* 0x0000001fffed7819 */ /* 0x000fe2000001149b */
[----:B------:R-:W-:Y:S02]  /*1360*/  IMAD R11, R21, c[0x0][0x198], RZ ;  /* 0x00006600150b7a24 */ /* 0x000fe400078e02ff */
[----:B------:R-:W-:Y:S01]  /*1370*/  IMAD.WIDE.U32 R18, R18, c[0x0][0x1a8], R26 ;  /* 0x00006a0012127a25 */ /* 0x000fe200078e001a */
[----:B------:R-:W-:-:S03]  /*1380*/  LEA.HI R237, R237, R154, RZ, 0x2 ;  /* 0x0000009aeded7211 */ /* 0x000fc600078f10ff */
[----:B------:R-:W-:Y:S01]  /*1390*/  IMAD.IADD R81, R16, 0x1, -R13 ;  /* 0x0000000110517824 */ /* 0x000fe200078e0a0d */
[----:B------:R-:W-:Y:S01]  /*13a0*/  LOP3.LUT R237, R237, 0xfffffffc, RZ, 0xc0, !PT ;  /* 0xfffffffceded7812 */ /* 0x000fe200078ec0ff */
[C---:B------:R-:W-:Y:S02]  /*13b0*/  IMAD R11, R20.reuse, c[0x0][0x19c], R11 ;  /* 0x00006700140b7a24 */ /* 0x040fe400078e020b */
[----:B------:R-:W-:-:S04]  /*13c0*/  IMAD.WIDE.U32 R24, R20, c[0x0][0x198], R24 ;  /* 0x0000660014187a25 */ /* 0x000fc800078e0018 */
[----:B------:R-:W-:Y:S02]  /*13d0*/  IMAD R13, R15, c[0x0][0x190], RZ ;  /* 0x000064000f0d7a24 */ /* 0x000fe400078e02ff */
[----:B------:R-:W-:Y:S02]  /*13e0*/  IMAD.IADD R19, R19, 0x1, R10 ;  /* 0x0000000113137824 */ /* 0x000fe400078e020a */
[----:B------:R-:W-:Y:S01]  /*13f0*/  IMAD.X R7, R21, 0x1, R7, P0 ;  /* 0x0000000115077824 */ /* 0x000fe200000e0607 */
[----:B------:R-:W-:Y:S01]  /*1400*/  LEA R230, P0, R24, c[0x0][0x168], 0x1 ;  /* 0x00005a0018e67a11 */ /* 0x000fe200078008ff */
[----:B------:R-:W-:Y:S02]  /*1410*/  IMAD.IADD R11, R25, 0x1, R11 ;  /* 0x00000001190b7824 */ /* 0x000fe400078e020b */
[----:B------:R-:W-:Y:S02]  /*1420*/  IMAD R13, R14, c[0x0][0x194], R13 ;  /* 0x000065000e0d7a24 */ /* 0x000fe400078e020d */
[----:B------:R-:W-:Y:S01]  /*1430*/  IMAD.WIDE.U32 R22, R12, c[0x0][0x1b8], R22 ;  /* 0x00006e000c167a25 */ /* 0x000fe200078e0016 */
[----:B------:R-:W-:-:S03]  /*1440*/  LEA.HI.X R229, R24, c[0x0][0x16c], R11, 0x1, P0 ;  /* 0x00005b0018e57a11 */ /* 0x000fc600000f0c0b */
[----:B------:R-:W-:-:S04]  /*1450*/  IMAD.WIDE.U32 R14, R14, c[0x0][0x190], R18 ;  /* 0x000064000e0e7a25 */ /* 0x000fc800078e0012 */
[----:B------:R-:W-:Y:S01]  /*1460*/  IMAD.SHL.U32 R12, R3, 0x40, RZ ;  /* 0x00000040030c7824 */ /* 0x000fe200078e00ff */
[----:B------:R-:W-:Y:S01]  /*1470*/  LEA R10, P0, R14, c[0x0][0x160], 0x1 ;  /* 0x000058000e0a7a11 */ /* 0x000fe200078008ff */
[----:B------:R-:W-:Y:S02]  /*1480*/  IMAD.IADD R13, R15, 0x1, R13 ;  /* 0x000000010f0d7824 */ /* 0x000fe400078e020d */
[----:B------:R-:W-:Y:S01]  /*1490*/  IMAD R15, R7, c[0x0][0x1a0], RZ ;  /* 0x00006800070f7a24 */ /* 0x000fe200078e02ff */
[----:B------:R-:W-:Y:S01]  /*14a0*/  LOP3.LUT R12, R12, 0xc0, RZ, 0xc0, !PT ;  /* 0x000000c00c0c7812 */ /* 0x000fe200078ec0ff */
[----:B------:R-:W-:Y:S01]  /*14b0*/  IMAD.IADD R23, R23, 0x1, R6 ;  /* 0x0000000117177824 */ /* 0x000fe200078e0206 */
[----:B------:R-:W-:Y:S01]  /*14c0*/  LEA.HI.X R11, R14, c[0x0][0x164], R13, 0x1, P0 ;  /* 0x000059000e0b7a11 */ /* 0x000fe200000f0c0d */
[----:B------:R-:W-:Y:S01]  /*14d0*/  IMAD.MOV.U32 R13, RZ, RZ, c[0x0][0x190] ;  /* 0x00006400ff0d7624 */ /* 0x000fe200078e00ff */
[----:B------:R-:W-:Y:S01]  /*14e0*/  LOP3.LUT R9, R12, 0x8, R9, 0xf8, !PT ;  /* 0x000000080c097812 */ /* 0x000fe200078ef809 */
[----:B------:R-:W-:Y:S01]  /*14f0*/  IMAD.MOV.U32 R7, RZ, RZ, c[0x0][0x194] ;  /* 0x00006500ff077624 */ /* 0x000fe200078e00ff */
[----:B------:R-:W-:Y:S01]  /*1500*/  SHF.R.U32.HI R12, RZ, 0x3, R12 ;  /* 0x00000003ff0c7819 */ /* 0x000fe2000001160c */
[----:B------:R-:W-:Y:S01]  /*1510*/  IMAD R6, R8, c[0x0][0x1a4], R15 ;  /* 0x0000690008067a24 */ /* 0x000fe200078e020f */
[----:B------:R-:W-:Y:S01]  /*1520*/  IADD3 R14, P0, R230, UR9, RZ ;  /* 0x00000009e60e7c10 */ /* 0x000fe2000ff1e0ff */
[----:B------:R-:W-:Y:S01]  /*1530*/  IMAD.MOV.U32 R228, RZ, RZ, R230 ;  /* 0x000000ffffe47224 */ /* 0x000fe200078e00e6 */
[----:B------:R-:W-:Y:S01]  /*1540*/  LOP3.LUT R9, R9, R12, RZ, 0x3c, !PT ;  /* 0x0000000c09097212 */ /* 0x000fe200078e3cff */
[----:B------:R-:W-:Y:S01]  /*1550*/  @!PT LDS RZ, [RZ] ;  /* 0x00000000fffff984 */ /* 0x000fe20000000800 */
[----:B------:R-:W-:Y:S01]  /*1560*/  @!PT LDS RZ, [RZ] ;  /* 0x00000000fffff984 */ /* 0x000fe20000000800 */
[----:B------:R-:W-:Y:S01]  /*1570*/  @!PT LDS RZ, [RZ] ;  /* 0x00000000fffff984 */ /* 0x000fe20000000800 */
[----:B------:R1:W-:Y:S01]  /*1580*/  LDGSTS.E.BYPASS.LTC128B.128 [R233], [R10.64] ;  /* 0x000000000ae97fae */ /* 0x0003e2000b901d4c */
[----:B------:R-:W-:Y:S01]  /*1590*/  IADD3.X R15, R229, UR7, RZ, P0, !PT ;  /* 0x00000007e50f7c10 */ /* 0x000fe200087fe4ff */
[----:B------:R-:W-:Y:S01]  /*15a0*/  IMAD.WIDE.U32 R22, R8, c[0x0][0x1a0], R22 ;  /* 0x0000680008167a25 */ /* 0x000fe200078e0016 */
[----:B------:R-:W-:-:S02]  /*15b0*/  LEA R16, P1, R13, R10, 0x6 ;  /* 0x0000000a0d107211 */ /* 0x000fc400078230ff */
[----:B------:R-:W-:Y:S01]  /*15c0*/  IADD3 R12, P0, R14, UR9, RZ ;  /* 0x000000090e0c7c10 */ /* 0x000fe2000ff1e0ff */
[----:B------:R-:W-:Y:S01]  /*15d0*/  IMAD R0, R5, 0x8, R0 ;  /* 0x0000000805007824 */ /* 0x000fe200078e0200 */
[----:B------:R-:W-:Y:S01]  /*15e0*/  LEA.HI.X R17, R13, R11, R7, 0x6, P1 ;  /* 0x0000000b0d117211 */ /* 0x000fe200008f3407 */
[----:B------:R-:W-:Y:S01]  /*15f0*/  IMAD.IADD R7, R23, 0x1, R6 ;  /* 0x0000000117077824 */ /* 0x000fe200078e0206 */
[----:B------:R-:W-:Y:S01]  /*1600*/  IADD3.X R13, R15, UR7, RZ, P0, !PT ;  /* 0x000000070f0d7c10 */ /* 0x000fe200087fe4ff */
[----:B------:R-:W-:Y:S01]  /*1610*/  IMAD.SHL.U32 R6, R5, 0x8, RZ ;  /* 0x0000000805067824 */ /* 0x000fe200078e00ff */
[----:B------:R-:W-:Y:S01]  /*1620*/  IADD3 R18, P0, R12, UR9, RZ ;  /* 0x000000090c127c10 */ /* 0x000fe2000ff1e0ff */
[----:B------:R2:W-:Y:S01]  /*1630*/  LDGSTS.E.BYPASS.LTC128B.128 [R233+0x800], [R16.64] ;  /* 0x0080000010e97fae */ /* 0x0005e2000b901d4c */
[----:B------:R-:W-:Y:S01]  /*1640*/  LOP3.LUT R5, R4, 0x7fffffe, RZ, 0xc0, !PT ;  /* 0x07fffffe04057812 */ /* 0x000fe200078ec0ff */
[----:B------:R-:W-:Y:S01]  /*1650*/  IMAD.SHL.U32 R149, R81, 0x40, RZ ;  /* 0x0000004051957824 */ /* 0x000fe200078e00ff */
[----:B------:R-:W-:Y:S01]  /*1660*/  IADD3.X R19, R13, UR7, RZ, P0, !PT ;  /* 0x000000070d137c10 */ /* 0x000fe200087fe4ff */
[----:B------:R3:W-:Y:S01]  /*1670*/  LDGSTS.E.BYPASS.LTC128B.128 [R233+0x1000], [R228.64] ;  /* 0x01000000e4e97fae */ /* 0x0007e2000b901d4c */
[----:B------:R-:W-:Y:S01]  /*1680*/  IADD3 R24, P0, R18, UR9, RZ ;  /* 0x0000000912187c10 */ /* 0x000fe2000ff1e0ff */
[----:B------:R-:W-:Y:S01]  /*1690*/  IMAD.U32 R0, R0, 0x20, R9 ;  /* 0x0000002000007824 */ /* 0x000fe200078e0009 */
[----:B------:R-:W-:Y:S01]  /*16a0*/  LOP3.LUT R149, R149, 0xc0, RZ, 0xc0, !PT ;  /* 0x000000c095957812 */ /* 0x000fe200078ec0ff */
[----:B------:R4:W-:Y:S01]  /*16b0*/  LDGSTS.E.BYPASS.LTC128B.128 [R233+0x1800], [R14.64] ;  /* 0x018000000ee97fae */ /* 0x0009e2000b901d4c */
[----:B------:R-:W-:Y:S01]  /*16c0*/  IADD3.X R25, R19, UR7, RZ, P0, !PT ;  /* 0x0000000713197c10 */ /* 0x000fe200087fe4ff */
[----:B------:R-:W-:Y:S01]  /*16d0*/  IMAD.SHL.U32 R80, R0, 0x2, RZ ;  /* 0x0000000200507824 */ /* 0x000fe200078e00ff */
[----:B------:R-:W-:Y:S01]  /*16e0*/  IADD3 R20, P0, R24, UR9, RZ ;  /* 0x0000000918147c10 */ /* 0x000fe2000ff1e0ff */
[----:B------:R5:W-:Y:S01]  /*16f0*/  LDGSTS.E.BYPASS.LTC128B.128 [R233+0x2000], [R12.64] ;  /* 0x020000000ce97fae */ /* 0x000be2000b901d4c */
[----:B------:R-:W-:Y:S01]  /*1700*/  LOP3.LUT R6, R149, 0x8, R6, 0xf8, !PT ;  /* 0x0000000895067812 */ /* 0x000fe200078ef806 */
[----:B------:R-:W-:Y:S01]  /*1710*/  IMAD.IADD R232, R153, 0x1, -R232 ;  /* 0x0000000199e87824 */ /* 0x000fe200078e0ae8 */
[----:B------:R-:W-:Y:S01]  /*1720*/  IADD3.X R21, R25, UR7, RZ, P0, !PT ;  /* 0x0000000719157c10 */ /* 0x000fe200087fe4ff */
[----:B------:R2:W-:Y:S01]  /*1730*/  LDGSTS.E.BYPASS.LTC128B.128 [R233+0x2800], [R18.64] ;  /* 0x0280000012e97fae */ /* 0x0005e2000b901d4c */
[----:B------:R-:W-:Y:S01]  /*1740*/  IADD3 R26, P0, R20, UR9, RZ ;  /* 0x00000009141a7c10 */ /* 0x000fe2000ff1e0ff */
[----:B------:R-:W-:Y:S01]  /*1750*/  IMAD.IADD R237, R154, 0x1, -R237 ;  /* 0x000000019aed7824 */ /* 0x000fe200078e0aed */
[----:B------:R-:W-:Y:S01]  /*1760*/  SHF.R.U32.HI R149, RZ, 0x3, R149 ;  /* 0x00000003ff957819 */ /* 0x000fe20000011695 */
[----:B------:R2:W-:Y:S01]  /*1770*/  LDGSTS.E.BYPASS.LTC128B.128 [R233+0x3000], [R24.64] ;  /* 0x0300000018e97fae */ /* 0x0005e2000b901d4c */
[----:B------:R-:W-:-:S02]  /*1780*/  IADD3.X R27, R21, UR7, RZ, P0, !PT ;  /* 0x00000007151b7c10 */ /* 0x000fc400087fe4ff */
[----:B-1----:R-:W-:Y:S01]  /*1790*/  IADD3 R10, P0, R26, UR9, RZ ;  /* 0x000000091a0a7c10 */ /* 0x002fe2000ff1e0ff */
[----:B------:R1:W-:Y:S01]  /*17a0*/  LDGSTS.E.BYPASS.LTC128B.128 [R233+0x3800], [R20.64] ;  /* 0x0380000014e97fae */ /* 0x0003e2000b901d4c */
[----:B------:R-:W-:Y:S02]  /*17b0*/  LOP3.LUT R149, R6, R149, RZ, 0x3c, !PT ;  /* 0x0000009506957212 */ /* 0x000fe400078e3cff */
[----:B------:R-:W-:Y:S01]  /*17c0*/  IADD3.X R11, R27, UR7, RZ, P0, !PT ;  /* 0x000000071b0b7c10 */ /* 0x000fe200087fe4ff */
[----:B------:R1:W-:Y:S01]  /*17d0*/  LDGSTS.E.BYPASS.LTC128B.128 [R233+0x4000], [R26.64] ;  /* 0x040000001ae97fae */ /* 0x0003e2000b901d4c */
[C---:B------:R-:W-:Y:S02]  /*17e0*/  LEA R238, P0, R22.reuse, c[0x0][0x170], 0x1 ;  /* 0x00005c0016ee7a11 */ /* 0x040fe400078008ff */
[----:B------:R-:W-:Y:S01]  /*17f0*/  LOP3.LUT P1, RZ, R81, 0x2, RZ, 0xc0, !PT ;  /* 0x0000000251ff7812 */ /* 0x000fe2000782c0ff */
[----:B------:R1:W-:Y:S01]  /*1800*/  LDGSTS.E.BYPASS.LTC128B.128 [R233+0x4800], [R10.64] ;  /* 0x048000000ae97fae */ /* 0x0003e2000b901d4c */
[----:B------:R-:W-:-:S02]  /*1810*/  LEA.HI.X R239, R22, c[0x0][0x174], R7, 0x1, P0 ;  /* 0x00005d0016ef7a11 */ /* 0x000fc400000f0c07 */
[----:B------:R-:W-:Y:S01]  /*1820*/  SHF.R.S32.HI R7, RZ, 0x1f, R152 ;  /* 0x0000001fff077819 */ /* 0x000fe20000011498 */
[----:B------:R-:W0:Y:S01]  /*1830*/  LDGDEPBAR ;  /* 0x00000000000079af */ /* 0x000e220000000000 */
[----:B------:R-:W-:Y:S02]  /*1840*/  LEA R227, R0, 0x1000, 0x1 ;  /* 0x0000100000e37811 */ /* 0x000fe400078e08ff */
[----:B------:R-:W-:Y:S01]  /*1850*/  LEA.HI R4, R7, R152, RZ, 0x3 ;  /* 0x0000009807047211 */ /* 0x000fe200078f18ff */
[----:B------:R-:W-:Y:S01]  /*1860*/  IMAD.IADD R152, R152, 0x1, -R5 ;  /* 0x0000000198987824 */ /* 0x000fe200078e0a05 */
[----:B------:R-:W-:-:S03]  /*1870*/  IADD3 R225, R227, 0x20, RZ ;  /* 0x00000020e3e17810 */ /* 0x000fc60007ffe0ff */
[----:B------:R-:W-:-:S05]  /*1880*/  IMAD.SHL.U32 R4, R4, 0x20, RZ ;  /* 0x0000002004047824 */ /* 0x000fca00078e00ff */
[----:B------:R-:W-:-:S05]  /*1890*/  LOP3.LUT R151, R4, 0xffffff00, RZ, 0xc0, !PT ;  /* 0xffffff0004977812 */ /* 0x000fca00078ec0ff */
[--C-:B------:R-:W-:Y:S02]  /*18a0*/  IMAD R5, R154, 0x200, R151.reuse ;  /* 0x000002009a057824 */ /* 0x100fe400078e0297 */
[C---:B------:R-:W-:Y:S02]  /*18b0*/  IMAD R208, R152.reuse, 0x20, R151 ;  /* 0x0000002098d07824 */ /* 0x040fe400078e0297 */
[----:B---3--:R-:W-:Y:S01]  /*18c0*/  IMAD R228, R152, 0x20, R5 ;  /* 0x0000002098e47824 */ /* 0x008fe200078e0205 */
[----:B-1----:R-:W-:Y:S01]  /*18d0*/  IADD3 R10, P0, R238, UR10, RZ ;  /* 0x0000000aee0a7c10 */ /* 0x002fe2000ff1e0ff */
[----:B------:R-:W-:-:S04]  /*18e0*/  DEPBAR.LE SB0, 0x0 ;  /* 0x000080000000791a */ /* 0x000fc80000000000 */
[----:B------:R-:W-:Y:S01]  /*18f0*/  IADD3.X R11, R239, UR5, RZ, P0, !PT ;  /* 0x00000005ef0b7c10 */ /* 0x000fe200087fe4ff */
[----:B------:R-:W-:Y:S01]  /*1900*/  BAR.SYNC.DEFER_BLOCKING 0x0 ;  /* 0x0000000000007b1d */ /* 0x000fe20000010000 */
[----:B--2---:R-:W-:Y:S01]  /*1910*/  IADD3 R16, P0, R10, UR10, RZ ;  /* 0x0000000a0a107c10 */ /* 0x004fe2000ff1e0ff */
[----:B------:R-:W-:-:S03]  /*1920*/  IMAD.IADD R228, R149, 0x1, R228 ;  /* 0x0000000195e47824 */ /* 0x000fc600078e02e4 */
[----:B------:R-:W-:Y:S01]  /*1930*/  IADD3.X R17, R11, UR5, RZ, P0, !PT ;  /* 0x000000050b117c10 */ /* 0x000fe200087fe4ff */
[----:B------:R-:W-:Y:S01]  /*1940*/  IMAD.SHL.U32 R228, R228, 0x2, RZ ;  /* 0x00000002e4e47824 */ /* 0x000fe200078e00ff */
[----:B----4-:R-:W-:-:S04]  /*1950*/  IADD3 R14, P0, R16, UR10, RZ ;  /* 0x0000000a100e7c10 */ /* 0x010fc8000ff1e0ff */
[----:B------:R-:W-:Y:S02]  /*1960*/  IADD3.X R15, R17, UR5, RZ, P0, !PT ;  /* 0x00000005110f7c10 */ /* 0x000fe400087fe4ff */
[----:B-----5:R-:W-:-:S04]  /*1970*/  IADD3 R12, P0, R14, UR10, RZ ;  /* 0x0000000a0e0c7c10 */ /* 0x020fc8000ff1e0ff */
[----:B------:R-:W-:Y:S02]  /*1980*/  IADD3.X R13, R15, UR5, RZ, P0, !PT ;  /* 0x000000050f0d7c10 */ /* 0x000fe400087fe4ff */
[----:B------:R-:W-:-:S04]  /*1990*/  IADD3 R8, P0, R12, UR10, RZ ;  /* 0x0000000a0c087c10 */ /* 0x000fc8000ff1e0ff */
[----:B------:R-:W-:Y:S01]  /*19a0*/  IADD3.X R9, R13, UR5, RZ, P0, !PT ;  /* 0x000000050d097c10 */ /* 0x000fe200087fe4ff */
[----:B------:R-:W-:Y:S01]  /*19b0*/  @!PT LDS RZ, [RZ] ;  /* 0x00000000fffff984 */ /* 0x000fe20000000800 */
[----:B------:R-:W-:Y:S01]  /*19c0*/  @!PT LDS RZ, [RZ] ;  /* 0x00000000fffff984 */ /* 0x000fe20000000800 */
[----:B------:R-:W-:Y:S01]  /*19d0*/  @!PT LDS RZ, [RZ] ;  /* 0x00000000fffff984 */ /* 0x000fe20000000800 */
[----:B------:R1:W-:Y:S01]  /*19e0*/  LDGSTS.E.BYPASS.LTC128B.128 [R233+0x5000], [R238.64] ;  /* 0x05000000eee97fae */ /* 0x0003e2000b901d4c */
[----:B------:R-:W-:-:S03]  /*19f0*/  IADD3 R6, P0, R8, UR10, RZ ;  /* 0x0000000a08067c10 */ /* 0x000fc6000ff1e0ff */
[----:B------:R2:W-:Y:S01]  /*1a00*/  LDGSTS.E.BYPASS.LTC128B.128 [R233+0x5800], [R10.64] ;  /* 0x058000000ae97fae */ /* 0x0005e2000b901d4c */
[----:B------:R-:W-:Y:S02]  /*1a10*/  IADD3.X R7, R9, UR5, RZ, P0, !PT ;  /* 0x0000000509077c10 */ /* 0x000fe400087fe4ff */
[----:B------:R-:W-:Y:S01]  /*1a20*/  IADD3 R4, P0, R6, UR10, RZ ;  /* 0x0000000a06047c10 */ /* 0x000fe2000ff1e0ff */
[----:B------:R3:W-:Y:S03]  /*1a30*/  LDGSTS.E.BYPASS.LTC128B.128 [R233+0x6000], [R16.64] ;  /* 0x0600000010e97fae */ /* 0x0007e6000b901d4c */
[----:B------:R-:W-:Y:S01]  /*1a40*/  IADD3.X R5, R7, UR5, RZ, P0, !PT ;  /* 0x0000000507057c10 */ /* 0x000fe200087fe4ff */
[----:B------:R4:W-:Y:S01]  /*1a50*/  LDGSTS.E.BYPASS.LTC128B.128 [R233+0x6800], [R14.64] ;  /* 0x068000000ee97fae */ /* 0x0009e2000b901d4c */
[----:B------:R-:W-:Y:S01]  /*1a60*/  LOP3.LUT P0, RZ, R3, 0x2, RZ, 0xc0, !PT ;  /* 0x0000000203ff7812 */ /* 0x000fe2000780c0ff */
[----:B------:R-:W-:-:S02]  /*1a70*/  IMAD.MOV.U32 R3, RZ, RZ, 0x20 ;  /* 0x00000020ff037424 */ /* 0x000fc400078e00ff */
[----:B------:R4:W-:Y:S03]  /*1a80*/  LDGSTS.E.BYPASS.LTC128B.128 [R233+0x7000], [R12.64] ;  /* 0x070000000ce97fae */ /* 0x0009e6000b901d4c */
[----:B------:R-:W-:Y:S01]  /*1a90*/  SEL R3, R3, 0xffffffe0, !P1 ;  /* 0xffffffe003037807 */ /* 0x000fe20004800000 */
[----:B------:R2:W-:Y:S04]  /*1aa0*/  LDGSTS.E.BYPASS.LTC128B.128 [R233+0x7800], [R8.64] ;  /* 0x0780000008e97fae */ /* 0x0005e8000b901d4c */
[----:B------:R5:W-:Y:S01]  /*1ab0*/  LDGSTS.E.BYPASS.LTC128B.128 [R233+0x8000], [R6.64] ;  /* 0x0800000006e97fae */ /* 0x000be2000b901d4c */
[----:B------:R-:W-:Y:S01]  /*1ac0*/  IMAD.IADD R226, R228, 0x1, R3 ;  /* 0x00000001e4e27824 */ /* 0x000fe200078e0203 */
[----:B------:R-:W-:-:S02]  /*1ad0*/  @P0 IADD3 R225, R227, -0x20, RZ ;  /* 0xffffffe0e3e10810 */ /* 0x000fc40007ffe0ff */
[----:B------:R5:W-:Y:S02]  /*1ae0*/  LDGSTS.E.BYPASS.LTC128B.128 [R233+0x8800], [R4.64] ;  /* 0x0880000004e97fae */ /* 0x000be4000b901d4c */
[C---:B------:R-:W-:Y:S02]  /*1af0*/  IADD3 R222, R225.reuse, 0x400, RZ ;  /* 0x00000400e1de7810 */ /* 0x040fe40007ffe0ff */
[----:B------:R-:W-:Y:S01]  /*1b00*/  LDSM.16.M88.4 R76, [R228] ;  /* 0x00000000e44c783b */ /* 0x000fe20000000200 */
[C---:B------:R-:W-:Y:S02]  /*1b10*/  IADD3 R221, R225.reuse, 0x800, RZ ;  /* 0x00000800e1dd7810 */ /* 0x040fe40007ffe0ff */
[C---:B------:R-:W-:Y:S01]  /*1b20*/  IADD3 R220, R225.reuse, 0xc00, RZ ;  /* 0x00000c00e1dc7810 */ /* 0x040fe20007ffe0ff */
[----:B------:R-:W-:Y:S01]  /*1b30*/  LDSM.16.M88.4 R136, [R80+0x4c00] ;  /* 0x004c00005088783b */ /* 0x000fe20000000200 */
[C---:B------:R-:W-:Y:S02]  /*1b40*/  IADD3 R219, R225.reuse, 0x1000, RZ ;  /* 0x00001000e1db7810 */ /* 0x040fe40007ffe0ff */
[C---:B------:R-:W-:Y:S01]  /*1b50*/  IADD3 R218, R225.reuse, 0x1400, RZ ;  /* 0x00001400e1da7810 */ /* 0x040fe20007ffe0ff */
[----:B------:R-:W1:Y:S01]  /*1b60*/  LDSM.16.M88.4 R68, [R80+0x1000] ;  /* 0x001000005044783b */ /* 0x000e620000000200 */
[----:B------:R-:W-:-:S02]  /*1b70*/  IADD3 R217, R225, 0x1800, RZ ;  /* 0x00001800e1d97810 */ /* 0x000fc40007ffe0ff */
[C---:B------:R-:W-:Y:S01]  /*1b80*/  IADD3 R216, R225.reuse, 0x1c00, RZ ;  /* 0x00001c00e1d87810 */ /* 0x040fe20007ffe0ff */
[----:B------:R-:W2:Y:S01]  /*1b90*/  LDSM.16.M88.4 R60, [R80+0x1400] ;  /* 0x00140000503c783b */ /* 0x000ea20000000200 */
[C---:B------:R-:W-:Y:S02]  /*1ba0*/  IADD3 R215, R225.reuse, 0x2000, RZ ;  /* 0x00002000e1d77810 */ /* 0x040fe40007ffe0ff */
[C---:B------:R-:W-:Y:S01]  /*1bb0*/  IADD3 R214, R225.reuse, 0x2400, RZ ;  /* 0x00002400e1d67810 */ /* 0x040fe20007ffe0ff */
[----:B------:R-:W-:Y:S01]  /*1bc0*/  LDSM.16.M88.4 R140, [R226] ;  /* 0x00000000e28c783b */ /* 0x000fe20000000200 */
[C---:B------:R-:W-:Y:S02]  /*1bd0*/  IADD3 R213, R225.reuse, 0x2800, RZ ;  /* 0x00002800e1d57810 */ /* 0x040fe40007ffe0ff */
[C---:B------:R-:W-:Y:S01]  /*1be0*/  IADD3 R212, R225.reuse, 0x2c00, RZ ;  /* 0x00002c00e1d47810 */ /* 0x040fe20007ffe0ff */
[----:B------:R-:W2:Y:S01]  /*1bf0*/  LDSM.16.M88.4 R132, [R225] ;  /* 0x00000000e184783b */ /* 0x000ea20000000200 */
[----:B------:R-:W-:-:S02]  /*1c00*/  IADD3 R211, R225, 0x3000, RZ ;  /* 0x00003000e1d37810 */ /* 0x000fc40007ffe0ff */
[C---:B------:R-:W-:Y:S01]  /*1c10*/  IADD3 R210, R225.reuse, 0x3400, RZ ;  /* 0x00003400e1d27810 */ /* 0x040fe20007ffe0ff */
[----:B------:R-:W2:Y:S01]  /*1c20*/  LDSM.16.M88.4 R52, [R80+0x1800] ;  /* 0x001800005034783b */ /* 0x000ea20000000200 */
[----:B------:R-:W-:-:S03]  /*1c30*/  IADD3 R209, R225, 0x3800, RZ ;  /* 0x00003800e1d17810 */ /* 0x000fc60007ffe0ff */
[----:B------:R-:W3:Y:S04]  /*1c40*/  LDSM.16.M88.4 R44, [R80+0x1c00] ;  /* 0x001c0000502c783b */ /* 0x000ee80000000200 */
[----:B------:R-:W3:Y:S04]  /*1c50*/  LDSM.16.M88.4 R36, [R80+0x2000] ;  /* 0x002000005024783b */ /* 0x000ee80000000200 */
[----:B------:R-:W3:Y:S04]  /*1c60*/  LDSM.16.M88.4 R28, [R80+0x2400] ;  /* 0x00240000501c783b */ /* 0x000ee80000000200 */
[----:B------:R-:W3:Y:S04]  /*1c70*/  LDSM.16.M88.4 R20, [R80+0x2800] ;  /* 0x002800005014783b */ /* 0x000ee80000000200 */
[----:B----4-:R-:W4:Y:S04]  /*1c80*/  LDSM.16.M88.4 R12, [R80+0x2c00] ;  /* 0x002c0000500c783b */ /* 0x010f280000000200 */
[----:B-----5:R-:W5:Y:S01]  /*1c90*/  LDSM.16.M88.4 R4, [R80+0x3000] ;  /* 0x003000005004783b */ /* 0x020f620000000200 */
        /* <DEDUP_REMOVED lines=8> */
[----:B------:R4:W1:Y:S01]  /*1d20*/  LDSM.16.M88.4 R84, [R80+0x4800] ;  /* 0x004800005054783b */ /* 0x0008620000000200 */
[----:B------:R-:W-:Y:S03]  /*1d30*/  HMMA.16816.F32.BF16 R72, R140, R132, R72 ;  /* 0x000000848c48723c */ /* 0x000fe60000041848 */
[----:B------:R-:W1:Y:S04]  /*1d40*/  LDSM.16.M88.4 R144, [R225+0x400] ;  /* 0x00040000e190783b */ /* 0x000e680000000200 */
[----:B------:R-:W0:Y:S01]  /*1d50*/  LDGDEPBAR ;  /* 0x00000000000079af */ /* 0x000e220000000000 */
[C---:B------:R-:W-:Y:S08]  /*1d60*/  HMMA.16816.F32.BF16 R56, R76.reuse, R52, RZ ;  /* 0x000000344c38723c */ /* 0x040ff000000418ff */
[C---:B---3--:R-:W-:Y:S08]  /*1d70*/  HMMA.16816.F32.BF16 R48, R76.reuse, R44, RZ ;  /* 0x0000002c4c30723c */ /* 0x048ff000000418ff */
[C---:B----4-:R-:W-:Y:S07]  /*1d80*/  HMMA.16816.F32.BF16 R80, R76.reuse, R136, RZ ;  /* 0x000000884c50723c */ /* 0x050fee00000418ff */
[----:B------:R-:W-:Y:S01]  /*1d90*/  SHF.R.S32.HI R137, RZ, 0x1f, R232 ;  /* 0x0000001fff897819 */ /* 0x000fe200000114e8 */
[----:B------:R-:W-:Y:S03]  /*1da0*/  HMMA.16816.F32.BF16 R40, R76, R36, RZ ;  /* 0x000000244c28723c */ /* 0x000fe600000418ff */
[----:B------:R-:W-:Y:S01]  /*1db0*/  LEA.HI R232, R137, R232, RZ, 0x2 ;  /* 0x000000e889e87211 */ /* 0x000fe200078f10ff */
[----:B------:R-:W-:-:S03]  /*1dc0*/  IMAD R137, R154, 0x10, R157 ;  /* 0x000000109a897824 */ /* 0x000fc600078e029d */
[----:B------:R-:W-:Y:S01]  /*1dd0*/  SHF.R.S32.HI R232, RZ, 0x2, R232 ;  /* 0x00000002ffe87819 */ /* 0x000fe200000114e8 */
[----:B------:R-:W-:Y:S03]  /*1de0*/  HMMA.16816.F32.BF16 R32, R76, R28, RZ ;  /* 0x0000001c4c20723c */ /* 0x000fe600000418ff */
[----:B------:R-:W-:-:S04]  /*1df0*/  IADD3 R137, R137, 0x1, R232 ;  /* 0x0000000189897810 */ /* 0x000fc80007ffe0e8 */
[----:B------:R-:W-:Y:S01]  /*1e00*/  IADD3 R0, R150, -c[0x0][0x214], R137 ;  /* 0x8000850096007a10 */ /* 0x000fe20007ffe089 */
[----:B------:R-:W-:Y:S03]  /*1e10*/  HMMA.16816.F32.BF16 R24, R76, R20, RZ ;  /* 0x000000144c18723c */ /* 0x000fe600000418ff */
[----:B------:R-:W-:Y:S01]  /*1e20*/  IADD3 R153, R0, c[0x0][0x2e8], RZ ;  /* 0x0000ba0000997a10 */ /* 0x000fe20007ffe0ff */
[----:B------:R-:W-:-:S03]  /*1e30*/  IMAD.SHL.U32 R0, R148, 0x100, RZ ;  /* 0x0000010094007824 */ /* 0x000fc600078e00ff */
[C---:B------:R-:W-:Y:S01]  /*1e40*/  IADD3 R133, R153.reuse, 0x8, RZ ;  /* 0x0000000899857810 */ /* 0x040fe20007ffe0ff */
[C---:B------:R-:W-:Y:S01]  /*1e50*/  HMMA.16816.F32.BF16 R16, R76.reuse, R12, RZ ;  /* 0x0000000c4c10723c */ /* 0x040fe200000418ff */
[----:B------:R-:W-:Y:S02]  /*1e60*/  LOP3.LUT R159, R0, 0x6, R159, 0xf8, !PT ;  /* 0x00000006009f7812 */ /* 0x000fe400078ef89f */
[-C--:B------:R-:W-:Y:S02]  /*1e70*/  IMNMX R153, R153, R150.reuse, PT ;  /* 0x0000009699997217 */ /* 0x080fe40003800200 */
[----:B------:R-:W-:Y:S02]  /*1e80*/  IMNMX R150, R133, R150, PT ;  /* 0x0000009685967217 */ /* 0x000fe40003800200 */
[C---:B------:R-:W-:Y:S01]  /*1e90*/  IADD3 R132, R159.reuse, -0x100, RZ ;  /* 0xffffff009f847810 */ /* 0x040fe20007ffe0ff */
[----:B-----5:R-:W-:Y:S01]  /*1ea0*/  HMMA.16816.F32.BF16 R8, R76, R4, RZ ;  /* 0x000000044c08723c */ /* 0x020fe200000418ff */
[----:B------:R-:W-:-:S02]  /*1eb0*/  IADD3 R133, R159, -0xff, RZ ;  /* 0xffffff019f857810 */ /* 0x000fc40007ffe0ff */
[CC--:B------:R-:W-:Y:S02]  /*1ec0*/  ISETP.GE.AND P5, PT, R132.reuse, R153.reuse, PT ;  /* 0x000000998400720c */ /* 0x0c0fe40003fa6270 */
[-C--:B------:R-:W-:Y:S02]  /*1ed0*/  ISETP.GE.AND P1, PT, R132, R150.reuse, PT ;  /* 0x000000968400720c */ /* 0x080fe40003f26270 */
[C---:B------:R-:W-:Y:S01]  /*1ee0*/  ISETP.GE.AND P4, PT, R133.reuse, R153, PT ;  /* 0x000000998500720c */ /* 0x040fe20003f86270 */
[----:B-1----:R-:W-:Y:S01]  /*1ef0*/  HMMA.16816.F32.BF16 R128, R76, R124, RZ ;  /* 0x0000007c4c80723c */ /* 0x002fe200000418ff */
[----:B------:R-:W-:Y:S02]  /*1f00*/  ISETP.GE.AND P3, PT, R133, R150, PT ;  /* 0x000000968500720c */ /* 0x000fe40003f66270 */
[----:B------:R-:W-:Y:S02]  /*1f10*/  IADD3 R151, R159, -0xf8, RZ ;  /* 0xffffff089f977810 */ /* 0x000fe40007ffe0ff */
[----:B------:R-:W-:-:S02]  /*1f20*/  FSEL R204, R74, -INF , !P1 ;  /* 0xff8000004acc7808 */ /* 0x000fc40004800000 */
[C---:B------:R-:W-:Y:S01]  /*1f30*/  ISETP.GE.AND P2, PT, R151.reuse, R153, PT ;  /* 0x000000999700720c */ /* 0x040fe20003f46270 */
[C---:B------:R-:W-:Y:S01]  /*1f40*/  HMMA.16816.F32.BF16 R120, R76.reuse, R116, RZ ;  /* 0x000000744c78723c */ /* 0x040fe200000418ff */
[----:B------:R-:W-:Y:S02]  /*1f50*/  ISETP.GE.AND P0, PT, R151, R150, PT ;  /* 0x000000969700720c */ /* 0x000fe40003f06270 */
[----:B------:R-:W-:Y:S02]  /*1f60*/  FSEL R151, R72, -INF , !P5 ;  /* 0xff80000048977808 */ /* 0x000fe40006800000 */
[C---:B------:R-:W-:Y:S02]  /*1f70*/  IADD3 R74, R159.reuse, -0xf0, RZ ;  /* 0xffffff109f4a7810 */ /* 0x040fe40007ffe0ff */
[----:B------:R-:W-:Y:S01]  /*1f80*/  IADD3 R72, R159, -0xef, RZ ;  /* 0xffffff119f487810 */ /* 0x000fe20007ffe0ff */
[----:B------:R-:W-:Y:S01]  /*1f90*/  HMMA.16816.F32.BF16 R112, R76, R108, RZ ;  /* 0x0000006c4c70723c */ /* 0x000fe200000418ff */
[----:B------:R-:W-:-:S02]  /*1fa0*/  FSEL R73, R73, -INF , !P4 ;  /* 0xff80000049497808 */ /* 0x000fc40006000000 */
[----:B------:R-:W-:-:S05]  /*1fb0*/  ISETP.GE.AND P4, PT, R74, R153, PT ;  /* 0x000000994a00720c */ /* 0x000fca0003f86270 */
[C---:B------:R-:W-:Y:S08]  /*1fc0*/  HMMA.16816.F32.BF16 R104, R76.reuse, R100, RZ ;  /* 0x000000644c68723c */ /* 0x040ff000000418ff */
[C---:B--2---:R-:W-:Y:S08]  /*1fd0*/  HMMA.16816.F32.BF16 R96, R76.reuse, R92, RZ ;  /* 0x0000005c4c60723c */ /* 0x044ff000000418ff */
        /* <DEDUP_REMOVED lines=17> */
[C---:B------:R-:W-:Y:S01]  /*20f0*/  HMMA.16816.F32.BF16 R68, R140.reuse, R134, R68 ;  /* 0x000000868c44723c */ /* 0x040fe20000041844 */
[----:B------:R-:W2:Y:S07]  /*2100*/  LDSM.16.M88.4 R132, [R225+0xc00] ;  /* 0x000c0000e184783b */ /* 0x000eae0000000200 */
[C---:B------:R-:W-:Y:S07]  /*2110*/  HMMA.16816.F32.BF16 R64, R140.reuse, R144, R64 ;  /* 0x000000908c40723c */ /* 0x040fee0000041840 */
[----:B------:R-:W-:Y:S01]  /*2120*/  IADD3 R144, R159, -0xf7, RZ ;  /* 0xffffff099f907810 */ /* 0x000fe20007ffe0ff */
[----:B------:R-:W-:Y:S01]  /*2130*/  HMMA.16816.F32.BF16 R60, R140, R146, R60 ;  /* 0x000000928c3c723c */ /* 0x000fe2000004183c */
[----:B------:R-:W-:-:S02]  /*2140*/  FSEL R145, R75, -INF , !P3 ;  /* 0xff8000004b917808 */ /* 0x000fc40005800000 */
[C---:B------:R-:W-:Y:S02]  /*2150*/  ISETP.GE.AND P5, PT, R144.reuse, R153, PT ;  /* 0x000000999000720c */ /* 0x040fe40003fa6270 */
[-C--:B------:R-:W-:Y:S02]  /*2160*/  ISETP.GE.AND P1, PT, R144, R150.reuse, PT ;  /* 0x000000969000720c */ /* 0x080fe40003f26270 */
[----:B------:R-:W-:Y:S02]  /*2170*/  ISETP.GE.AND P3, PT, R74, R150, PT ;  /* 0x000000964a00720c */ /* 0x000fe40003f66270 */
[----:B------:R-:W-:Y:S02]  /*2180*/  FSEL R75, R68, -INF , !P2 ;  /* 0xff800000444b7808 */ /* 0x000fe40005000000 */
[----:B------:R-:W-:Y:S02]  /*2190*/  FSEL R206, R70, -INF , !P0 ;  /* 0xff80000046ce7808 */ /* 0x000fe40004000000 */
[----:B------:R-:W-:-:S02]  /*21a0*/  FSEL R147, R69, -INF , !P5 ;  /* 0xff80000045937808 */ /* 0x000fc40006800000 */
[----:B------:R-:W-:Y:S02]  /*21b0*/  FSEL R236, R71, -INF , !P1 ;  /* 0xff80000047ec7808 */ /* 0x000fe40004800000 */
[----:B------:R-:W3:Y:S01]  /*21c0*/  LDSM.16.M88.4 R68, [R225+0x1000] ;  /* 0x00100000e144783b */ /* 0x000ee20000000200 */
[C---:B------:R-:W-:Y:S01]  /*21d0*/  ISETP.GE.AND P2, PT, R72.reuse, R153, PT ;  /* 0x000000994800720c */ /* 0x040fe20003f46270 */
[C---:B-1----:R-:W-:Y:S01]  /*21e0*/  HMMA.16816.F32.BF16 R56, R140.reuse, R136, R56 ;  /* 0x000000888c38723c */ /* 0x042fe20000041838 */
[----:B------:R-:W-:Y:S02]  /*21f0*/  ISETP.GE.AND P0, PT, R72, R150, PT ;  /* 0x000000964800720c */ /* 0x000fe40003f06270 */
[C---:B------:R-:W-:Y:S02]  /*2200*/  IADD3 R74, R159.reuse, -0xe8, RZ ;  /* 0xffffff189f4a7810 */ /* 0x040fe40007ffe0ff */
[----:B------:R-:W-:Y:S02]  /*2210*/  IADD3 R72, R159, -0xe7, RZ ;  /* 0xffffff199f487810 */ /* 0x000fe40007ffe0ff */
[----:B------:R-:W-:Y:S01]  /*2220*/  FSEL R155, R64, -INF , !P4 ;  /* 0xff800000409b7808 */ /* 0x000fe20006000000 */
[----:B------:R-:W-:Y:S01]  /*2230*/  HMMA.16816.F32.BF16 R52, R140, R138, R52 ;  /* 0x0000008a8c34723c */ /* 0x000fe20000041834 */
[----:B------:R-:W-:-:S02]  /*2240*/  FSEL R242, R66, -INF , !P3 ;  /* 0xff80000042f27808 */ /* 0x000fc40005800000 */
[CC--:B------:R-:W-:Y:S02]  /*2250*/  ISETP.GE.AND P5, PT, R74.reuse, R153.reuse, PT ;  /* 0x000000994a00720c */ /* 0x0c0fe40003fa6270 */
[-C--:B------:R-:W-:Y:S02]  /*2260*/  ISETP.GE.AND P1, PT, R74, R150.reuse, PT ;  /* 0x000000964a00720c */ /* 0x080fe40003f26270 */
[C---:B------:R-:W-:Y:S01]  /*2270*/  ISETP.GE.AND P4, PT, R72.reuse, R153, PT ;  /* 0x000000994800720c */ /* 0x040fe20003f86270 */
[----:B--2---:R-:W-:Y:S01]  /*2280*/  HMMA.16816.F32.BF16 R48, R140, R132, R48 ;  /* 0x000000848c30723c */ /* 0x004fe20000041830 */
[----:B------:R-:W-:Y:S02]  /*2290*/  ISETP.GE.AND P3, PT, R72, R150, PT ;  /* 0x000000964800720c */ /* 0x000fe40003f66270 */
[----:B------:R-:W-:Y:S02]  /*22a0*/  FSEL R246, R67, -INF , !P0 ;  /* 0xff80000043f67808 */ /* 0x000fe40004000000 */
[----:B------:R-:W-:-:S02]  /*22b0*/  FSEL R67, R60, -INF , !P5 ;  /* 0xff8000003c437808 */ /* 0x000fc40006800000 */
[----:B------:R-:W-:Y:S01]  /*22c0*/  FSEL R240, R62, -INF , !P1 ;  /* 0xff8000003ef07808 */ /* 0x000fe20004800000 */
[----:B------:R-:W-:Y:S01]  /*22d0*/  HMMA.16816.F32.BF16 R44, R140, R134, R44 ;  /* 0x000000868c2c723c */ /* 0x000fe2000004182c */
[----:B------:R-:W-:Y:S02]  /*22e0*/  FSEL R133, R61, -INF , !P4 ;  /* 0xff8000003d857808 */ /* 0x000fe40006000000 */
[----:B------:R-:W-:Y:S02]  /*22f0*/  FSEL R244, R63, -INF , !P3 ;  /* 0xff8000003ff47808 */ /* 0x000fe40005800000 */
[----:B------:R-:W1:Y:S01]  /*2300*/  LDSM.16.M88.4 R60, [R225+0x1400] ;  /* 0x00140000e13c783b */ /* 0x000e620000000200 */
[C---:B------:R-:W-:Y:S02]  /*2310*/  IADD3 R66, R159.reuse, -0xe0, RZ ;  /* 0xffffff209f427810 */ /* 0x040fe40007ffe0ff */
[----:B------:R-:W-:Y:S02]  /*2320*/  IADD3 R64, R159, -0xdf, RZ ;  /* 0xffffff219f407810 */ /* 0x000fe40007ffe0ff */
[----:B------:R-:W-:-:S02]  /*2330*/  FSEL R65, R65, -INF , !P2 ;  /* 0xff80000041417808 */ /* 0x000fc40005000000 */
[CC--:B------:R-:W-:Y:S02]  /*2340*/  ISETP.GE.AND P2, PT, R66.reuse, R153.reuse, PT ;  /* 0x000000994200720c */ /* 0x0c0fe40003f46270 */
[-C--:B------:R-:W-:Y:S01]  /*2350*/  ISETP.GE.AND P0, PT, R66, R150.reuse, PT ;  /* 0x000000964200720c */ /* 0x080fe20003f06270 */
[C---:B---3--:R-:W-:Y:S01]  /*2360*/  HMMA.16816.F32.BF16 R40, R140.reuse, R68, R40 ;  /* 0x000000448c28723c */ /* 0x048fe20000041828 */
[C---:B------:R-:W-:Y:S02]  /*2370*/  ISETP.GE.AND P5, PT, R64.reuse, R153, PT ;  /* 0x000000994000720c */ /* 0x040fe40003fa6270 */
[----:B------:R-:W-:Y:S02]  /*2380*/  ISETP.GE.AND P1, PT, R64, R150, PT ;  /* 0x000000964000720c */ /* 0x000fe40003f26270 */
[C---:B------:R-:W-:Y:S02]  /*2390*/  IADD3 R66, R159.reuse, -0xd8, RZ ;  /* 0xffffff289f427810 */ /* 0x040fe40007ffe0ff */
[----:B------:R-:W-:Y:S01]  /*23a0*/  IADD3 R64, R159, -0xd7, RZ ;  /* 0xffffff299f407810 */ /* 0x000fe20007ffe0ff */
[----:B------:R-:W-:Y:S01]  /*23b0*/  HMMA.16816.F32.BF16 R36, R140, R70, R36 ;  /* 0x000000468c24723c */ /* 0x000fe20000041824 */
        /* <DEDUP_REMOVED lines=9> */
[----:B------:R-:W-:Y:S02]  /*2450*/  FSEL R69, R53, -INF , !P2 ;  /* 0xff80000035457808 */ /* 0x000fe40005000000 */
[----:B------:R-:W-:Y:S01]  /*2460*/  FSEL R196, R55, -INF , !P0 ;  /* 0xff80000037c47808 */ /* 0x000fe20004000000 */
[----:B-1----:R-:W-:Y:S01]  /*2470*/  HMMA.16816.F32.BF16 R32, R140, R60, R32 ;  /* 0x0000003c8c20723c */ /* 0x002fe20000041820 */
[----:B------:R-:W1:Y:S01]  /*2480*/  LDSM.16.M88.4 R52, [R225+0x1800] ;  /* 0x00180000e134783b */ /* 0x000e620000000200 */
[C---:B------:R-:W-:Y:S02]  /*2490*/  IADD3 R58, R159.reuse, -0xd0, RZ ;  /* 0xffffff309f3a7810 */ /* 0x040fe40007ffe0ff */
[----:B------:R-:W-:-:S02]  /*24a0*/  IADD3 R56, R159, -0xcf, RZ ;  /* 0xffffff319f387810 */ /* 0x000fc40007ffe0ff */
[----:B------:R-:W-:Y:S02]  /*24b0*/  FSEL R57, R57, -INF , !P5 ;  /* 0xff80000039397808 */ /* 0x000fe40006800000 */
[CC--:B------:R-:W-:Y:S01]  /*24c0*/  ISETP.GE.AND P5, PT, R58.reuse, R153.reuse, PT ;  /* 0x000000993a00720c */ /* 0x0c0fe20003fa6270 */
[----:B------:R-:W-:Y:S01]  /*24d0*/  HMMA.16816.F32.BF16 R28, R140, R62, R28 ;  /* 0x0000003e8c1c723c */ /* 0x000fe2000004181c */
[-C--:B------:R-:W-:Y:S02]  /*24e0*/  ISETP.GE.AND P1, PT, R58, R150.reuse, PT ;  /* 0x000000963a00720c */ /* 0x080fe40003f26270 */
[C---:B------:R-:W-:Y:S02]  /*24f0*/  ISETP.GE.AND P4, PT, R56.reuse, R153, PT ;  /* 0x000000993800720c */ /* 0x040fe40003f86270 */
[----:B------:R-:W-:Y:S02]  /*2500*/  ISETP.GE.AND P3, PT, R56, R150, PT ;  /* 0x000000963800720c */ /* 0x000fe40003f66270 */
[----:B------:R-:W-:-:S02]  /*2510*/  IADD3 R58, R159, -0xc8, RZ ;  /* 0xffffff389f3a7810 */ /* 0x000fc40007ffe0ff */
[----:B------:R-:W-:Y:S02]  /*2520*/  IADD3 R56, R159, -0xc7, RZ ;  /* 0xffffff399f387810 */ /* 0x000fe40007ffe0ff */
        /* <DEDUP_REMOVED lines=10> */
[----:B------:R-:W2:Y:S01]  /*25d0*/  LDSM.16.M88.4 R44, [R225+0x1c00] ;  /* 0x001c0000e12c783b */ /* 0x000ea20000000200 */
[C---:B------:R-:W-:Y:S01]  /*25e0*/  IADD3 R50, R159.reuse, -0xc0, RZ ;  /* 0xffffff409f327810 */ /* 0x040fe20007ffe0ff */
[----:B-1----:R-:W-:Y:S01]  /*25f0*/  HMMA.16816.F32.BF16 R24, R140, R52, R24 ;  /* 0x000000348c18723c */ /* 0x002fe20000041818 */
[----:B------:R-:W-:-:S02]  /*2600*/  IADD3 R48, R159, -0xbf, RZ ;  /* 0xffffff419f307810 */ /* 0x000fc40007ffe0ff */
[----:B------:R-:W-:Y:S02]  /*2610*/  FSEL R71, R49, -INF , !P4 ;  /* 0xff80000031477808 */ /* 0x000fe40006000000 */
[----:B------:R-:W-:Y:S02]  /*2620*/  FSEL R190, R51, -INF , !P3 ;  /* 0xff80000033be7808 */ /* 0x000fe40005800000 */
[CC--:B------:R-:W-:Y:S01]  /*2630*/  ISETP.GE.AND P4, PT, R50.reuse, R153.reuse, PT ;  /* 0x000000993200720c */ /* 0x0c0fe20003f86270 */
[----:B------:R-:W-:Y:S01]  /*2640*/  HMMA.16816.F32.BF16 R20, R140, R54, R20 ;  /* 0x000000368c14723c */ /* 0x000fe20000041814 */
[----:B------:R-:W-:Y:S02]  /*2650*/  ISETP.GE.AND P3, PT, R50, R150, PT ;  /* 0x000000963200720c */ /* 0x000fe40003f66270 */
[----:B------:R-:W-:Y:S02]  /*2660*/  IADD3 R49, R159, -0xb8, RZ ;  /* 0xffffff489f317810 */ /* 0x000fe40007ffe0ff */
[----:B------:R-:W-:-:S02]  /*2670*/  ISETP.GE.AND P2, PT, R48, R153, PT ;  /* 0x000000993000720c */ /* 0x000fc40003f46270 */
[-C--:B------:R-:W-:Y:S02]  /*2680*/  ISETP.GE.AND P0, PT, R48, R150.reuse, PT ;  /* 0x000000963000720c */ /* 0x080fe40003f06270 */
[----:B------:R-:W-:Y:S02]  /*2690*/  IADD3 R48, R159, -0xb7, RZ ;  /* 0xffffff499f307810 */ /* 0x000fe40007ffe0ff */
[C---:B------:R-:W-:Y:S02]  /*26a0*/  ISETP.GE.AND P5, PT, R49.reuse, R153, PT ;  /* 0x000000993100720c */ /* 0x040fe40003fa6270 */
[----:B------:R-:W-:Y:S02]  /*26b0*/  ISETP.GE.AND P1, PT, R49, R150, PT ;  /* 0x000000963100720c */ /* 0x000fe40003f26270 */
[----:B------:R-:W-:Y:S02]  /*26c0*/  FSEL R165, R40, -INF , !P4 ;  /* 0xff80000028a57808 */ /* 0x000fe40006000000 */
[----:B------:R-:W-:-:S02]  /*26d0*/  FSEL R186, R42, -INF , !P3 ;  /* 0xff8000002aba7808 */ /* 0x000fc40005800000 */
[C---:B------:R-:W-:Y:S02]  /*26e0*/  IADD3 R42, R159.reuse, -0xb0, RZ ;  /* 0xffffff509f2a7810 */ /* 0x040fe40007ffe0ff */
[----:B------:R-:W-:Y:S02]  /*26f0*/  IADD3 R40, R159, -0xaf, RZ ;  /* 0xffffff519f287810 */ /* 0x000fe40007ffe0ff */
[C---:B------:R-:W-:Y:S02]  /*2700*/  ISETP.GE.AND P4, PT, R48.reuse, R153, PT ;  /* 0x000000993000720c */ /* 0x040fe40003f86270 */
[----:B------:R-:W-:Y:S02]  /*2710*/  ISETP.GE.AND P3, PT, R48, R150, PT ;  /* 0x000000963000720c */ /* 0x000fe40003f66270 */
[----:B------:R-:W-:Y:S02]  /*2720*/  FSEL R63, R41, -INF , !P2 ;  /* 0xff800000293f7808 */ /* 0x000fe40005000000 */
[----:B------:R-:W-:Y:S01]  /*2730*/  FSEL R184, R43, -INF , !P0 ;  /* 0xff8000002bb87808 */ /* 0x000fe20004000000 */
[----:B--2---:R-:W-:Y:S01]  /*2740*/  HMMA.16816.F32.BF16 R16, R140, R44, R16 ;  /* 0x0000002c8c10723c */ /* 0x004fe20000041810 */
[----:B------:R-:W-:-:S02]  /*2750*/  FSEL R169, R36, -INF , !P5 ;  /* 0xff80000024a97808 */ /* 0x000fc40006800000 */
[----:B------:R-:W-:Y:S02]  /*2760*/  FSEL R182, R38, -INF , !P1 ;  /* 0xff80000026b67808 */ /* 0x000fe40004800000 */
[CC--:B------:R-:W-:Y:S02]  /*2770*/  ISETP.GE.AND P2, PT, R42.reuse, R153.reuse, PT ;  /* 0x000000992a00720c */ /* 0x0c0fe40003f46270 */
[-C--:B------:R-:W-:Y:S01]  /*2780*/  ISETP.GE.AND P0, PT, R42, R150.reuse, PT ;  /* 0x000000962a00720c */ /* 0x080fe20003f06270 */
[----:B------:R-:W-:Y:S01]  /*2790*/  HMMA.16816.F32.BF16 R12, R140, R46, R12 ;  /* 0x0000002e8c0c723c */ /* 0x000fe2000004180c */
[C---:B------:R-:W-:Y:S02]  /*27a0*/  ISETP.GE.AND P5, PT, R40.reuse, R153, PT ;  /* 0x000000992800720c */ /* 0x040fe40003fa6270 */
[----:B------:R-:W-:Y:S02]  /*27b0*/  ISETP.GE.AND P1, PT, R40, R150, PT ;  /* 0x000000962800720c */ /* 0x000fe40003f26270 */
[----:B------:R-:W-:-:S02]  /*27c0*/  IADD3 R41, R159, -0xa8, RZ ;  /* 0xffffff589f297810 */ /* 0x000fc40007ffe0ff */
[----:B------:R-:W-:Y:S02]  /*27d0*/  IADD3 R40, R159, -0xa7, RZ ;  /* 0xffffff599f287810 */ /* 0x000fe40007ffe0ff */
[----:B------:R-:W-:Y:S02]  /*27e0*/  FSEL R171, R37, -INF , !P4 ;  /* 0xff80000025ab7808 */ /* 0x000fe40006000000 */
[----:B------:R-:W-:Y:S02]  /*27f0*/  FSEL R180, R39, -INF , !P3 ;  /* 0xff80000027b47808 */ /* 0x000fe40005800000 */
[----:B------:R-:W1:Y:S01]  /*2800*/  LDSM.16.M88.4 R36, [R225+0x2000] ;  /* 0x00200000e124783b */ /* 0x000e620000000200 */
        /* <DEDUP_REMOVED lines=11> */
[----:B------:R-:W2:Y:S01]  /*28c0*/  LDSM.16.M88.4 R28, [R225+0x2400] ;  /* 0x00240000e11c783b */ /* 0x000ea20000000200 */
[C---:B------:R-:W-:Y:S02]  /*28d0*/  IADD3 R34, R159.reuse, -0xa0, RZ ;  /* 0xffffff609f227810 */ /* 0x040fe40007ffe0ff */
[----:B------:R-:W-:Y:S02]  /*28e0*/  IADD3 R32, R159, -0x9f, RZ ;  /* 0xffffff619f207810 */ /* 0x000fe40007ffe0ff */
[----:B------:R-:W-:Y:S02]  /*28f0*/  FSEL R33, R33, -INF , !P5 ;  /* 0xff80000021217808 */ /* 0x000fe40006800000 */
[----:B------:R-:W-:-:S02]  /*2900*/  ISETP.GE.AND P5, PT, R34, R153, PT ;  /* 0x000000992200720c */ /* 0x000fc40003fa6270 */
[-C--:B------:R-:W-:Y:S02]  /*2910*/  ISETP.GE.AND P1, PT, R34, R150.reuse, PT ;  /* 0x000000962200720c */ /* 0x080fe40003f26270 */
[C---:B------:R-:W-:Y:S02]  /*2920*/  ISETP.GE.AND P4, PT, R32.reuse, R153, PT ;  /* 0x000000992000720c */ /* 0x040fe40003f86270 */
[----:B------:R-:W-:Y:S02]  /*2930*/  ISETP.GE.AND P3, PT, R32, R150, PT ;  /* 0x000000962000720c */ /* 0x000fe40003f66270 */
[C---:B------:R-:W-:Y:S02]  /*2940*/  IADD3 R34, R159.reuse, -0x98, RZ ;  /* 0xffffff689f227810 */ /* 0x040fe40007ffe0ff */
[----:B------:R-:W-:Y:S01]  /*2950*/  IADD3 R32, R159, -0x97, RZ ;  /* 0xffffff699f207810 */ /* 0x000fe20007ffe0ff */
[----:B-1----:R-:W-:Y:S01]  /*2960*/  HMMA.16816.F32.BF16 R8, R140, R36, R8 ;  /* 0x000000248c08723c */ /* 0x002fe20000041808 */
[----:B------:R-:W-:-:S02]  /*2970*/  FSEL R175, R24, -INF , !P5 ;  /* 0xff80000018af7808 */ /* 0x000fc40006800000 */
[----:B------:R-:W-:Y:S02]  /*2980*/  FSEL R170, R26, -INF , !P1 ;  /* 0xff8000001aaa7808 */ /* 0x000fe40004800000 */
[CC--:B------:R-:W-:Y:S02]  /*2990*/  ISETP.GE.AND P2, PT, R34.reuse, R153.reuse, PT ;  /* 0x000000992200720c */ /* 0x0c0fe40003f46270 */
[-C--:B------:R-:W-:Y:S01]  /*29a0*/  ISETP.GE.AND P0, PT, R34, R150.reuse, PT ;  /* 0x000000962200720c */ /* 0x080fe20003f06270 */
[----:B------:R-:W-:Y:S01]  /*29b0*/  HMMA.16816.F32.BF16 R4, R140, R38, R4 ;  /* 0x000000268c04723c */ /* 0x000fe20000041804 */
[C---:B------:R-:W-:Y:S02]  /*29c0*/  ISETP.GE.AND P5, PT, R32.reuse, R153, PT ;  /* 0x000000992000720c */ /* 0x040fe40003fa6270 */
[----:B------:R-:W-:Y:S02]  /*29d0*/  ISETP.GE.AND P1, PT, R32, R150, PT ;  /* 0x000000962000720c */ /* 0x000fe40003f26270 */
[----:B------:R-:W-:-:S02]  /*29e0*/  FSEL R179, R20, -INF , !P2 ;  /* 0xff80000014b37808 */ /* 0x000fc40005000000 */
[----:B------:R-:W-:Y:S02]  /*29f0*/  FSEL R166, R22, -INF , !P0 ;  /* 0xff80000016a67808 */ /* 0x000fe40004000000 */
[----:B------:R-:W-:Y:S02]  /*2a00*/  FSEL R181, R21, -INF , !P5 ;  /* 0xff80000015b57808 */ /* 0x000fe40006800000 */
[----:B------:R-:W-:Y:S02]  /*2a10*/  FSEL R164, R23, -INF , !P1 ;  /* 0xff80000017a47808 */ /* 0x000fe40004800000 */
[----:B------:R-:W1:Y:S01]  /*2a20*/  LDSM.16.M88.4 R20, [R225+0x2800] ;  /* 0x00280000e114783b */ /* 0x000e620000000200 */
[C---:B------:R-:W-:Y:S01]  /*2a30*/  IADD3 R26, R159.reuse, -0x90, RZ ;  /* 0xffffff709f1a7810 */ /* 0x040fe20007ffe0ff */
[----:B--2---:R-:W-:Y:S01]  /*2a40*/  HMMA.16816.F32.BF16 R128, R140, R28, R128 ;  /* 0x0000001c8c80723c */ /* 0x004fe20000041880 */
[----:B------:R-:W-:Y:S02]  /*2a50*/  IADD3 R24, R159, -0x8f, RZ ;  /* 0xffffff719f187810 */ /* 0x000fe40007ffe0ff */
[----:B------:R-:W-:-:S02]  /*2a60*/  FSEL R177, R25, -INF , !P4 ;  /* 0xff80000019b17808 */ /* 0x000fc40006000000 */
        /* <DEDUP_REMOVED lines=19> */
[----:B------:R-:W1:Y:S01]  /*2ba0*/  LDSM.16.M88.4 R12, [R225+0x2c00] ;  /* 0x002c0000e10c783b */ /* 0x000e620000000200 */
[----:B------:R-:W-:-:S02]  /*2bb0*/  IADD3 R18, R159, -0x80, RZ ;  /* 0xffffff809f127810 */ /* 0x000fc40007ffe0ff */
[----:B------:R-:W-:Y:S02]  /*2bc0*/  IADD3 R16, R159, -0x7f, RZ ;  /* 0xffffff819f107810 */ /* 0x000fe40007ffe0ff */
[----:B------:R-:W-:Y:S02]  /*2bd0*/  FSEL R185, R17, -INF , !P2 ;  /* 0xff80000011b97808 */ /* 0x000fe40005000000 */
[----:B------:R-:W-:Y:S01]  /*2be0*/  FSEL R158, R19, -INF , !P0 ;  /* 0xff800000139e7808 */ /* 0x000fe20004000000 */
[----:B------:R-:W-:Y:S01]  /*2bf0*/  HMMA.16816.F32.BF16 R20, R140, R22, R116 ;  /* 0x000000168c14723c */ /* 0x000fe20000041874 */
[CC--:B------:R-:W-:Y:S02]  /*2c00*/  ISETP.GE.AND P2, PT, R18.reuse, R153.reuse, PT ;  /* 0x000000991200720c */ /* 0x0c0fe40003f46270 */
[----:B------:R-:W-:Y:S02]  /*2c10*/  ISETP.GE.AND P0, PT, R18, R150, PT ;  /* 0x000000961200720c */ /* 0x000fe40003f06270 */
[----:B------:R-:W-:-:S02]  /*2c20*/  ISETP.GE.AND P5, PT, R16, R153, PT ;  /* 0x000000991000720c */ /* 0x000fc40003fa6270 */
[-C--:B------:R-:W-:Y:S02]  /*2c30*/  ISETP.GE.AND P1, PT, R16, R150.reuse, PT ;  /* 0x000000961000720c */ /* 0x080fe40003f26270 */
[C---:B------:R-:W-:Y:S02]  /*2c40*/  IADD3 R17, R159.reuse, -0x78, RZ ;  /* 0xffffff889f117810 */ /* 0x040fe40007ffe0ff */
[----:B------:R-:W-:Y:S02]  /*2c50*/  IADD3 R16, R159, -0x77, RZ ;  /* 0xffffff899f107810 */ /* 0x000fe40007ffe0ff */
[C---:B------:R-:W-:Y:S02]  /*2c60*/  ISETP.GE.AND P4, PT, R17.reuse, R153, PT ;  /* 0x000000991100720c */ /* 0x040fe40003f86270 */
[----:B------:R-:W-:Y:S02]  /*2c70*/  ISETP.GE.AND P3, PT, R17, R150, PT ;  /* 0x000000961100720c */ /* 0x000fe40003f66270 */
[----:B------:R-:W-:-:S02]  /*2c80*/  FSEL R189, R8, -INF , !P2 ;  /* 0xff80000008bd7808 */ /* 0x000fc40005000000 */
[----:B------:R-:W-:Y:S02]  /*2c90*/  FSEL R154, R10, -INF , !P0 ;  /* 0xff8000000a9a7808 */ /* 0x000fe40004000000 */
[C---:B------:R-:W-:Y:S02]  /*2ca0*/  ISETP.GE.AND P2, PT, R16.reuse, R153, PT ;  /* 0x000000991000720c */ /* 0x040fe40003f46270 */
[----:B------:R-:W-:Y:S02]  /*2cb0*/  ISETP.GE.AND P0, PT, R16, R150, PT ;  /* 0x000000961000720c */ /* 0x000fe40003f06270 */
[C---:B------:R-:W-:Y:S02]  /*2cc0*/  IADD3 R10, R159.reuse, -0x70, RZ ;  /* 0xffffff909f0a7810 */ /* 0x040fe40007ffe0ff */
[----:B------:R-:W-:Y:S02]  /*2cd0*/  IADD3 R8, R159, -0x6f, RZ ;  /* 0xffffff919f087810 */ /* 0x000fe40007ffe0ff */
[----:B------:R-:W-:-:S02]  /*2ce0*/  FSEL R31, R9, -INF , !P5 ;  /* 0xff800000091f7808 */ /* 0x000fc40006800000 */
[----:B------:R-:W-:Y:S01]  /*2cf0*/  FSEL R152, R11, -INF , !P1 ;  /* 0xff8000000b987808 */ /* 0x000fe20004800000 */
[----:B-1----:R-:W-:Y:S01]  /*2d00*/  HMMA.16816.F32.BF16 R16, R140, R12, R112 ;  /* 0x0000000c8c10723c */ /* 0x002fe20000041870 */
        /* <DEDUP_REMOVED lines=8> */
[C---:B------:R-:W-:Y:S01]  /*2d90*/  IADD3 R9, R159.reuse, -0x68, RZ ;  /* 0xffffff989f097810 */ /* 0x040fe20007ffe0ff */
[----:B------:R-:W-:Y:S01]  /*2da0*/  LDSM.16.M88.4 R4, [R225+0x3000] ;  /* 0x00300000e104783b */ /* 0x000fe20000000200 */
[----:B------:R-:W-:Y:S02]  /*2db0*/  IADD3 R8, R159, -0x67, RZ ;  /* 0xffffff999f087810 */ /* 0x000fe40007ffe0ff */
[----:B------:R-:W-:-:S02]  /*2dc0*/  FSEL R195, R128, -INF , !P5 ;  /* 0xff80000080c37808 */ /* 0x000fc40006800000 */
[----:B------:R-:W-:Y:S02]  /*2dd0*/  FSEL R138, R130, -INF , !P1 ;  /* 0xff800000828a7808 */ /* 0x000fe40004800000 */
[CC--:B------:R-:W-:Y:S02]  /*2de0*/  ISETP.GE.AND P2, PT, R9.reuse, R153.reuse, PT ;  /* 0x000000990900720c */ /* 0x0c0fe40003f46270 */
[-C--:B------:R-:W-:Y:S02]  /*2df0*/  ISETP.GE.AND P0, PT, R9, R150.reuse, PT ;  /* 0x000000960900720c */ /* 0x080fe40003f06270 */
[C---:B------:R-:W-:Y:S02]  /*2e00*/  ISETP.GE.AND P5, PT, R8.reuse, R153, PT ;  /* 0x000000990800720c */ /* 0x040fe40003fa6270 */
[----:B------:R-:W-:Y:S02]  /*2e10*/  ISETP.GE.AND P1, PT, R8, R150, PT ;  /* 0x000000960800720c */ /* 0x000fe40003f26270 */
[----:B------:R-:W-:-:S02]  /*2e20*/  IADD3 R9, R159, -0x60, RZ ;  /* 0xffffffa09f097810 */ /* 0x000fc40007ffe0ff */
[----:B------:R-:W-:Y:S02]  /*2e30*/  IADD3 R8, R159, -0x5f, RZ ;  /* 0xffffffa19f087810 */ /* 0x000fe40007ffe0ff */
        /* <DEDUP_REMOVED lines=8> */
[----:B------:R-:W1:Y:S01]  /*2ec0*/  LDSM.16.M88.4 R8, [R225+0x3400] ;  /* 0x00340000e108783b */ /* 0x000e620000000200 */
[C---:B------:R-:W-:Y:S02]  /*2ed0*/  IADD3 R13, R159.reuse, -0x58, RZ ;  /* 0xffffffa89f0d7810 */ /* 0x040fe40007ffe0ff */
[----:B------:R-:W-:Y:S02]  /*2ee0*/  IADD3 R12, R159, -0x57, RZ ;  /* 0xffffffa99f0c7810 */ /* 0x000fe40007ffe0ff */
        /* <DEDUP_REMOVED lines=8> */
[----:B------:R-:W-:Y:S01]  /*2f70*/  HMMA.16816.F32.BF16 R12, R140, R14, R108 ;  /* 0x0000000e8c0c723c */ /* 0x000fe2000004186c */
[C---:B------:R-:W-:Y:S02]  /*2f80*/  IADD3 R25, R159.reuse, -0x50, RZ ;  /* 0xffffffb09f197810 */ /* 0x040fe40007ffe0ff */
[----:B------:R-:W-:Y:S02]  /*2f90*/  IADD3 R24, R159, -0x4f, RZ ;  /* 0xffffffb19f187810 */ /* 0x000fe40007ffe0ff */
        /* <DEDUP_REMOVED lines=9> */
[----:B------:R-:W-:-:S02]  /*3030*/  FSEL R123, R21, -INF , !P4 ;  /* 0xff800000157b7808 */ /* 0x000fc40006000000 */
[----:B------:R-:W-:Y:S02]  /*3040*/  FSEL R110, R23, -INF , !P3 ;  /* 0xff800000176e7808 */ /* 0x000fe40005800000 */
[----:B------:R-:W1:Y:S01]  /*3050*/  LDSM.16.M88.4 R20, [R225+0x3800] ;  /* 0x00380000e114783b */ /* 0x000e620000000200 */
[----:B------:R-:W-:Y:S02]  /*3060*/  FSEL R201, R16, -INF , !P2 ;  /* 0xff80000010c97808 */ /* 0x000fe40005000000 */
[----:B------:R-:W-:Y:S01]  /*3070*/  HMMA.16816.F32.BF16 R24, R140, R4, R104 ;  /* 0x000000048c18723c */ /* 0x000fe20000041868 */
[----:B------:R-:W-:Y:S02]  /*3080*/  IADD3 R16, R159, -0x3f, RZ ;  /* 0xffffffc19f107810 */ /* 0x000fe40007ffe0ff */
[----:B------:R-:W-:Y:S02]  /*3090*/  FSEL R203, R17, -INF , !P5 ;  /* 0xff80000011cb7808 */ /* 0x000fe40006800000 */
[----:B------:R-:W-:-:S02]  /*30a0*/  IADD3 R28, R159, -0x38, RZ ;  /* 0xffffffc89f1c7810 */ /* 0x000fc40007ffe0ff */
[C---:B------:R-:W-:Y:S02]  /*30b0*/  IADD3 R5, R159.reuse, -0x48, RZ ;  /* 0xffffffb89f057810 */ /* 0x040fe40007ffe0ff */
[----:B------:R-:W-:Y:S02]  /*30c0*/  IADD3 R4, R159, -0x47, RZ ;  /* 0xffffffb99f047810 */ /* 0x000fe40007ffe0ff */
[C---:B------:R-:W-:Y:S02]  /*30d0*/  ISETP.GE.AND P4, PT, R5.reuse, R153, PT ;  /* 0x000000990500720c */ /* 0x040fe40003f86270 */
[----:B------:R-:W-:Y:S02]  /*30e0*/  ISETP.GE.AND P3, PT, R5, R150, PT ;  /* 0x000000960500720c */ /* 0x000fe40003f66270 */
[----:B------:R-:W-:Y:S02]  /*30f0*/  FSEL R104, R18, -INF , !P0 ;  /* 0xff80000012687808 */ /* 0x000fe40004000000 */
[----:B------:R-:W-:-:S02]  /*3100*/  IADD3 R18, R159, -0x40, RZ ;  /* 0xffffffc09f127810 */ /* 0x000fc40007ffe0ff */
[CC--:B------:R-:W-:Y:S02]  /*3110*/  ISETP.GE.AND P2, PT, R4.reuse, R153.reuse, PT ;  /* 0x000000990400720c */ /* 0x0c0fe40003f46270 */
[----:B------:R-:W-:Y:S02]  /*3120*/  ISETP.GE.AND P0, PT, R4, R150, PT ;  /* 0x000000960400720c */ /* 0x000fe40003f06270 */
[----:B------:R-:W-:Y:S01]  /*3130*/  HMMA.16816.F32.BF16 R4, R140, R6, R100 ;  /* 0x000000068c04723c */ /* 0x000fe20000041864 */
[----:B------:R-:W-:Y:S02]  /*3140*/  ISETP.GE.AND P5, PT, R18, R153, PT ;  /* 0x000000991200720c */ /* 0x000fe40003fa6270 */
[----:B------:R-:W-:Y:S02]  /*3150*/  IADD3 R10, R159, -0x30, RZ ;  /* 0xffffffd09f0a7810 */ /* 0x000fe40007ffe0ff */
[----:B------:R-:W-:Y:S02]  /*3160*/  FSEL R105, R24, -INF , !P5 ;  /* 0xff80000018697808 */ /* 0x000fe40006800000 */
[----:B------:R-:W-:-:S02]  /*3170*/  FSEL R102, R19, -INF , !P1 ;  /* 0xff80000013667808 */ /* 0x000fc40004800000 */
[----:B------:R-:W-:Y:S02]  /*3180*/  FSEL R103, R12, -INF , !P4 ;  /* 0xff8000000c677808 */ /* 0x000fe40006000000 */
[----:B------:R-:W-:Y:S02]  /*3190*/  FSEL R100, R14, -INF , !P3 ;  /* 0xff8000000e647808 */ /* 0x000fe40005800000 */
[-C--:B------:R-:W-:Y:S01]  /*31a0*/  ISETP.GE.AND P1, PT, R18, R150.reuse, PT ;  /* 0x000000961200720c */ /* 0x080fe20003f26270 */
[----:B-1----:R-:W-:Y:S01]  /*31b0*/  HMMA.16816.F32.BF16 R88, R140, R20, R88 ;  /* 0x000000148c58723c */ /* 0x002fe20000041858 */
[C---:B------:R-:W-:Y:S02]  /*31c0*/  ISETP.GE.AND P4, PT, R16.reuse, R153, PT ;  /* 0x000000991000720c */ /* 0x040fe40003f86270 */
[----:B------:R-:W-:Y:S02]  /*31d0*/  ISETP.GE.AND P3, PT, R16, R150, PT ;  /* 0x000000961000720c */ /* 0x000fe40003f66270 */
[----:B------:R-:W-:-:S02]  /*31e0*/  FSEL R121, R25, -INF , !P4 ;  /* 0xff80000019797808 */ /* 0x000fc40006000000 */
[----:B------:R-:W-:Y:S01]  /*31f0*/  FSEL R37, R27, -INF , !P3 ;  /* 0xff8000001b257808 */ /* 0x000fe20005800000 */
[----:B------:R-:W-:Y:S01]  /*3200*/  HMMA.16816.F32.BF16 R16, R140, R8, R96 ;  /* 0x000000088c10723c */ /* 0x000fe20000041860 */
[C---:B------:R-:W-:Y:S02]  /*3210*/  ISETP.GE.AND P4, PT, R10.reuse, R153, PT ;  /* 0x000000990a00720c */ /* 0x040fe40003f86270 */
[----:B------:R-:W-:-:S04]  /*3220*/  ISETP.GE.AND P3, PT, R10, R150, PT ;  /* 0x000000960a00720c */ /* 0x000fc80003f66270 */
[----:B------:R-:W-:Y:S01]  /*3230*/  FSEL R9, R13, -INF , !P2 ;  /* 0xff8000000d097808 */ /* 0x000fe20005000000 */
[----:B------:R-:W-:Y:S01]  /*3240*/  HMMA.16816.F32.BF16 R20, R140, R22, R84 ;  /* 0x000000168c14723c */ /* 0x000fe20000041854 */
[----:B------:R-:W-:Y:S02]  /*3250*/  FSEL R98, R15, -INF , !P0 ;  /* 0xff8000000f627808 */ /* 0x000fe40004000000 */
[----:B------:R-:W1:Y:S01]  /*3260*/  LDSM.16.M88.4 R12, [R225+0x3c00] ;  /* 0x003c0000e10c783b */ /* 0x000e620000000200 */
[----:B------:R-:W-:Y:S01]  /*3270*/  IADD3 R8, R159, -0x37, RZ ;  /* 0xffffffc99f087810 */ /* 0x000fe20007ffe0ff */
[----:B------:R-:W-:-:S04]  /*3280*/  DEPBAR.LE SB0, 0x0 ;  /* 0x000080000000791a */ /* 0x000fc80000000000 */
[CC--:B------:R-:W-:Y:S02]  /*3290*/  ISETP.GE.AND P2, PT, R28.reuse, R153.reuse, PT ;  /* 0x000000991c00720c */ /* 0x0c0fe40003f46270 */
[-C--:B------:R-:W-:Y:S02]  /*32a0*/  ISETP.GE.AND P0, PT, R28, R150.reuse, PT ;  /* 0x000000961c00720c */ /* 0x080fe40003f06270 */
[----:B------:R-:W-:Y:S02]  /*32b0*/  FSEL R96, R26, -INF , !P1 ;  /* 0xff8000001a607808 */ /* 0x000fe40004800000 */
[C---:B------:R-:W-:Y:S02]  /*32c0*/  ISETP.GE.AND P5, PT, R8.reuse, R153, PT ;  /* 0x000000990800720c */ /* 0x040fe40003fa6270 */
[----:B------:R-:W-:Y:S02]  /*32d0*/  ISETP.GE.AND P1, PT, R8, R150, PT ;  /* 0x000000960800720c */ /* 0x000fe40003f26270 */
[----:B------:R-:W-:-:S02]  /*32e0*/  FSEL R119, R4, -INF , !P2 ;  /* 0xff80000004777808 */ /* 0x000fc40005000000 */
[----:B------:R-:W-:Y:S02]  /*32f0*/  FSEL R36, R6, -INF , !P0 ;  /* 0xff80000006247808 */ /* 0x000fe40004000000 */
[C---:B------:R-:W-:Y:S02]  /*3300*/  IADD3 R8, R159.reuse, -0x2f, RZ ;  /* 0xffffffd19f087810 */ /* 0x040fe40007ffe0ff */
[C---:B------:R-:W-:Y:S02]  /*3310*/  IADD3 R6, R159.reuse, -0x28, RZ ;  /* 0xffffffd89f067810 */ /* 0x040fe40007ffe0ff */
[----:B------:R-:W-:Y:S02]  /*3320*/  IADD3 R4, R159, -0x27, RZ ;  /* 0xffffffd99f047810 */ /* 0x000fe40007ffe0ff */
[----:B------:R-:W-:Y:S02]  /*3330*/  FSEL R167, R5, -INF , !P5 ;  /* 0xff80000005a77808 */ /* 0x000fe40006800000 */
[----:B------:R-:W-:-:S02]  /*3340*/  FSEL R39, R7, -INF , !P1 ;  /* 0xff80000007277808 */ /* 0x000fc40004800000 */
[----:B------:R-:W-:Y:S02]  /*3350*/  FSEL R161, R16, -INF , !P4 ;  /* 0xff80000010a17808 */ /* 0x000fe40006000000 */
[----:B------:R-:W-:Y:S02]  /*3360*/  FSEL R38, R18, -INF , !P3 ;  /* 0xff80000012267808 */ /* 0x000fe40005800000 */
[-C--:B------:R-:W-:Y:S02]  /*3370*/  ISETP.GE.AND P0, PT, R8, R150.reuse, PT ;  /* 0x000000960800720c */ /* 0x080fe40003f06270 */
[CC--:B------:R-:W-:Y:S02]  /*3380*/  ISETP.GE.AND P5, PT, R6.reuse, R153.reuse, PT ;  /* 0x000000990600720c */ /* 0x0c0fe40003fa6270 */
[----:B------:R-:W-:Y:S01]  /*3390*/  ISETP.GE.AND P1, PT, R6, R150, PT ;  /* 0x000000960600720c */ /* 0x000fe20003f26270 */
[----:B-1----:R-:W-:Y:S01]  /*33a0*/  HMMA.16816.F32.BF16 R80, R140, R12, R80 ;  /* 0x0000000c8c50723c */ /* 0x002fe20000041850 */
[----:B------:R-:W-:-:S02]  /*33b0*/  ISETP.GE.AND P4, PT, R4, R153, PT ;  /* 0x000000990400720c */ /* 0x000fc40003f86270 */
[----:B------:R-:W-:Y:S02]  /*33c0*/  ISETP.GE.AND P3, PT, R4, R150, PT ;  /* 0x000000960400720c */ /* 0x000fe40003f66270 */
[C---:B------:R-:W-:Y:S02]  /*33d0*/  IADD3 R5, R159.reuse, -0x20, RZ ;  /* 0xffffffe09f057810 */ /* 0x040fe40007ffe0ff */
[----:B------:R-:W-:Y:S01]  /*33e0*/  IADD3 R4, R159, -0x1f, RZ ;  /* 0xffffffe19f047810 */ /* 0x000fe20007ffe0ff */
[----:B------:R-:W-:Y:S01]  /*33f0*/  HMMA.16816.F32.BF16 R76, R140, R14, R76 ;  /* 0x0000000e8c4c723c */ /* 0x000fe2000004184c */
[----:B------:R-:W-:Y:S01]  /*3400*/  BAR.SYNC.DEFER_BLOCKING 0x0 ;  /* 0x0000000000007b1d */ /* 0x000fe20000010000 */
[----:B------:R-:W-:Y:S02]  /*3410*/  ISETP.GE.AND P2, PT, R8, R153, PT ;  /* 0x000000990800720c */ /* 0x000fe40003f46270 */
[----:B------:R-:W-:Y:S02]  /*3420*/  FSEL R41, R19, -INF , !P0 ;  /* 0xff80000013297808 */ /* 0x000fe40004000000 */
[----:B------:R-:W-:-:S02]  /*3430*/  FSEL R137, R92, -INF , !P5 ;  /* 0xff8000005c897808 */ /* 0x000fc40006800000 */
[----:B------:R-:W-:Y:S02]  /*3440*/  FSEL R40, R94, -INF , !P1 ;  /* 0xff8000005e287808 */ /* 0x000fe40004800000 */
[-C--:B------:R-:W-:Y:S02]  /*3450*/  ISETP.GE.AND P0, PT, R5, R153.reuse, PT ;  /* 0x000000990500720c */ /* 0x080fe40003f06270 */
[C---:B------:R-:W-:Y:S02]  /*3460*/  ISETP.GE.AND P5, PT, R4.reuse, R153, PT ;  /* 0x000000990400720c */ /* 0x040fe40003fa6270 */
[----:B------:R-:W-:Y:S02]  /*3470*/  ISETP.GE.AND P1, PT, R4, R150, PT ;  /* 0x000000960400720c */ /* 0x000fe40003f26270 */
[----:B------:R-:W-:Y:S02]  /*3480*/  IADD3 R4, R159, -0x17, RZ ;  /* 0xffffffe99f047810 */ /* 0x000fe40007ffe0ff */
[----:B------:R-:W-:-:S02]  /*3490*/  FSEL R157, R17, -INF , !P2 ;  /* 0xff800000119d7808 */ /* 0x000fc40005000000 */
[----:B------:R-:W-:Y:S02]  /*34a0*/  ISETP.GE.AND P2, PT, R5, R150, PT ;  /* 0x000000960500720c */ /* 0x000fe40003f46270 */
[----:B------:R-:W-:Y:S02]  /*34b0*/  FSEL R127, R88, -INF , !P0 ;  /* 0xff800000587f7808 */ /* 0x000fe40004000000 */
[C---:B------:R-:W-:Y:S02]  /*34c0*/  IADD3 R5, R159.reuse, -0x18, RZ ;  /* 0xffffffe89f057810 */ /* 0x040fe40007ffe0ff */
[----:B------:R-:W-:Y:S02]  /*34d0*/  ISETP.GE.AND P0, PT, R4, R153, PT ;  /* 0x000000990400720c */ /* 0x000fe40003f06270 */
[----:B------:R-:W-:Y:S02]  /*34e0*/  IADD3 R6, R159, -0x10, RZ ;  /* 0xfffffff09f067810 */ /* 0x000fe40007ffe0ff */
[----:B------:R-:W-:-:S02]  /*34f0*/  FSEL R131, R93, -INF , !P4 ;  /* 0xff8000005d837808 */ /* 0x000fc40006000000 */
[----:B------:R-:W-:Y:S02]  /*3500*/  FSEL R43, R95, -INF , !P3 ;  /* 0xff8000005f2b7808 */ /* 0x000fe40005800000 */
[----:B------:R-:W-:Y:S02]  /*3510*/  FSEL R42, R90, -INF , !P2 ;  /* 0xff8000005a2a7808 */ /* 0x000fe40005000000 */
[C---:B------:R-:W-:Y:S02]  /*3520*/  ISETP.GE.AND P4, PT, R5.reuse, R153, PT ;  /* 0x000000990500720c */ /* 0x040fe40003f86270 */
[-C--:B------:R-:W-:Y:S02]  /*3530*/  ISETP.GE.AND P3, PT, R5, R150.reuse, PT ;  /* 0x000000960500720c */ /* 0x080fe40003f66270 */
[----:B------:R-:W-:Y:S02]  /*3540*/  ISETP.GE.AND P2, PT, R4, R150, PT ;  /* 0x000000960400720c */ /* 0x000fe40003f46270 */
[----:B------:R-:W-:-:S02]  /*3550*/  FSEL R87, R21, -INF , !P0 ;  /* 0xff80000015577808 */ /* 0x000fc40004000000 */
[C---:B------:R-:W-:Y:S02]  /*3560*/  IADD3 R5, R159.reuse, -0xf, RZ ;  /* 0xfffffff19f057810 */ /* 0x040fe40007ffe0ff */
[C---:B------:R-:W-:Y:S02]  /*3570*/  IADD3 R4, R159.reuse, -0x8, RZ ;  /* 0xfffffff89f047810 */ /* 0x040fe40007ffe0ff */
[-C--:B------:R-:W-:Y:S02]  /*3580*/  ISETP.GE.AND P0, PT, R6, R150.reuse, PT ;  /* 0x000000960600720c */ /* 0x080fe40003f06270 */
[----:B------:R-:W-:Y:S02]  /*3590*/  IADD3 R159, R159, -0x7, RZ ;  /* 0xfffffff99f9f7810 */ /* 0x000fe40007ffe0ff */
[----:B------:R-:W-:Y:S02]  /*35a0*/  FSEL R47, R82, -INF , !P0 ;  /* 0xff800000522f7808 */ /* 0x000fe40004000000 */
[----:B------:R-:W-:-:S02]  /*35b0*/  ISETP.GE.AND P0, PT, R159, R150, PT ;  /* 0x000000969f00720c */ /* 0x000fc40003f06270 */
[----:B------:R-:W-:Y:S02]  /*35c0*/  FSEL R50, R91, -INF , !P1 ;  /* 0xff8000005b327808 */ /* 0x000fe40004800000 */
[----:B------:R-:W-:Y:S02]  /*35d0*/  FSEL R44, R79, -INF , !P0 ;  /* 0xff8000004f2c7808 */ /* 0x000fe40004000000 */
[----:B------:R-:W-:Y:S02]  /*35e0*/  ISETP.GE.AND P0, PT, R148, 0x2, PT ;  /* 0x000000029400780c */ /* 0x000fe40003f06270 */
[----:B------:R-:W-:Y:S02]  /*35f0*/  ISETP.GE.AND P1, PT, R6, R153, PT ;  /* 0x000000990600720c */ /* 0x000fe40003f26270 */
[----:B------:R-:W-:Y:S02]  /*3600*/  FSEL R117, R89, -INF , !P5 ;  /* 0xff80000059757808 */ /* 0x000fe40006800000 */
[----:B------:R-:W-:-:S02]  /*3610*/  FSEL R95, R20, -INF , !P4 ;  /* 0xff800000145f7808 */ /* 0x000fc40006000000 */
[----:B------:R-:W-:Y:S02]  /*3620*/  FSEL R49, R22, -INF , !P3 ;  /* 0xff80000016317808 */ /* 0x000fe40005800000 */
[----:B------:R-:W-:Y:S02]  /*3630*/  FSEL R48, R23, -INF , !P2 ;  /* 0xff80000017307808 */ /* 0x000fe40005000000 */
[----:B------:R-:W-:Y:S02]  /*3640*/  FSEL R54, R80, -INF , !P1 ;  /* 0xff80000050367808 */ /* 0x000fe40004800000 */
[-C--:B------:R-:W-:Y:S02]  /*3650*/  ISETP.GE.AND P5, PT, R5, R153.reuse, PT ;  /* 0x000000990500720c */ /* 0x080fe40003fa6270 */
[-C--:B------:R-:W-:Y:S02]  /*3660*/  ISETP.GE.AND P4, PT, R4, R153.reuse, PT ;  /* 0x000000990400720c */ /* 0x080fe40003f86270 */
[----:B------:R-:W-:-:S02]  /*3670*/  ISETP.GE.AND P3, PT, R159, R153, PT ;  /* 0x000000999f00720c */ /* 0x000fc40003f66270 */
[-C--:B------:R-:W-:Y:S02]  /*3680*/  ISETP.GE.AND P2, PT, R5, R150.reuse, PT ;  /* 0x000000960500720c */ /* 0x080fe40003f46270 */
[----:B------:R-:W-:Y:S01]  /*3690*/  ISETP.GE.AND P1, PT, R4, R150, PT ;  /* 0x000000960400720c */ /* 0x000fe20003f26270 */
[----:B------:R-:W-:Y:S01]  /*36a0*/  IMAD.IADD R4, R149, 0x1, R208 ;  /* 0x0000000195047824 */ /* 0x000fe200078e02d0 */
[----:B------:R-:W-:Y:S02]  /*36b0*/  FSEL R53, R81, -INF , !P5 ;  /* 0xff80000051357808 */ /* 0x000fe40006800000 */
[----:B------:R-:W-:Y:S02]  /*36c0*/  FSEL R46, R83, -INF , !P2 ;  /* 0xff800000532e7808 */ /* 0x000fe40005000000 */
[----:B------:R-:W-:Y:S02]  /*36d0*/  FSEL R52, R76, -INF , !P4 ;  /* 0xff8000004c347808 */ /* 0x000fe40006000000 */
[----:B------:R-:W-:-:S02]  /*36e0*/  FSEL R51, R77, -INF , !P3 ;  /* 0xff8000004d337808 */ /* 0x000fc40005800000 */
[----:B------:R-:W-:Y:S02]  /*36f0*/  FSEL R45, R78, -INF , !P1 ;  /* 0xff8000004e2d7808 */ /* 0x000fe40004800000 */
[----:B------:R-:W-:Y:S01]  /*3700*/  IADD3 R208, R225, 0x3c00, RZ ;  /* 0x00003c00e1d07810 */ /* 0x000fe20007ffe0ff */
[----:B------:R-:W-:Y:S05]  /*3710*/  @!P0 BRA `(.L_x_1482) ;  /* 0x000005c000008947 */ /* 0x000fea0003800000 */
[----:B------:R-:W-:Y:S05]  /*3720*/  @P6 BRA `(.L_x_1483) ;  /* 0x000003a000006947 */ /* 0x000fea0003800000 */
[----:B------:R-:W1:Y:S01]  /*3730*/  I2F.RP R8, R2 ;  /* 0x0000000200087306 */ /* 0x000e620000209400 */
[C---:B------:R-:W-:Y:S02]  /*3740*/  IADD3 R10, R0.reuse, -0x200, RZ ;  /* 0xfffffe00000a7810 */ /* 0x040fe40007ffe0ff */
[----:B------:R-:W-:Y:S02]  /*3750*/  IADD3 R5, R0, -0x100, RZ ;  /* 0xffffff0000057810 */ /* 0x000fe40007ffe0ff */
[----:B------:R-:W-:Y:S02]  /*3760*/  IABS R0, R10 ;  /* 0x0000000a00007213 */ /* 0x000fe40000000000 */
[----:B------:R-:W-:-:S02]  /*3770*/  IABS R6, R5 ;  /* 0x0000000500067213 */ /* 0x000fc40000000000 */
        /* <DEDUP_REMOVED lines=26> */
[----:B------:R-:W-:-:S07]  /*3920*/  ISETP.NE.AND P2, PT, RZ, c[0x0][0x2d0], PT ;  /* 0x0000b400ff007a0c */ /* 0x000fce0003f45270 */
        /* <DEDUP_REMOVED lines=22> */
[----:B------:R-:W-:-:S04]  /*3a90*/  IMAD.WIDE.U32 R6, R6, c[0x0][0x180], R10 ;  /* 0x0000600006067a25 */ /* 0x000fc800078e000a */
[----:B------:R-:W-:Y:S01]  /*3aa0*/  IMAD.MOV.U32 R2, RZ, RZ, R6 ;  /* 0x000000ffff027224 */ /* 0x000fe200078e0006 */
[----:B------:R-:W-:Y:S01]  /*3ab0*/  IADD3 R0, R7, R5, RZ ;  /* 0x0000000507007210 */ /* 0x000fe20007ffe0ff */
[----:B------:R-:W-:Y:S05]  /*3ac0*/  BRA `(.L_x_1484) ;  /* 0x0000004000007947 */ /* 0x000fea0003800000 */
.L_x_1483:
[----:B------:R-:W-:-:S04]  /*3ad0*/  ULEA UR6, -UR6, URZ, 0x8 ;  /* 0x0000003f06067291 */ /* 0x000fc8000f8e413f */
[----:B------:R-:W-:Y:S02]  /*3ae0*/  USHF.R.S32.HI UR4, URZ, 0x1f, UR6 ;  /* 0x0000001f3f047899 */ /* 0x000fe40008011406 */
[----:B------:R-:W-:-:S04]  /*3af0*/  MOV R2, UR6 ;  /* 0x0000000600027c02 */ /* 0x000fc80008000f00 */
[----:B------:R-:W-:Y:S02]  /*3b00*/  MOV R0, UR4 ;  /* 0x0000000400007c02 */ /* 0x000fe40008000f00 */
.L_x_1484:
[----:B------:R-:W-:-:S04]  /*3b10*/  LEA R230, P1, R2, R230, 0x1 ;  /* 0x000000e602e67211 */ /* 0x000fc800078208ff */
[----:B------:R-:W-:Y:S02]  /*3b20*/  LEA.HI.X R229, R2, R229, R0, 0x1, P1 ;  /* 0x000000e502e57211 */ /* 0x000fe400008f0c00 */
[----:B------:R-:W-:-:S03]  /*3b30*/  IADD3 R16, P1, R230, UR9, RZ ;  /* 0x00000009e6107c10 */ /* 0x000fc6000ff3e0ff */
[----:B------:R-:W-:Y:S01]  /*3b40*/  IMAD.MOV.U32 R231, RZ, RZ, R229 ;  /* 0x000000ffffe77224 */ /* 0x000fe200078e00e5 */
[----:B------:R-:W-:Y:S02]  /*3b50*/  IADD3.X R17, R229, UR7, RZ, P1, !PT ;  /* 0x00000007e5117c10 */ /* 0x000fe40008ffe4ff */
[----:B------:R-:W-:Y:S02]  /*3b60*/  IADD3 R14, P1, R16, UR9, RZ ;  /* 0x00000009100e7c10 */ /* 0x000fe4000ff3e0ff */
[----:B------:R-:W-:Y:S01]  /*3b70*/  @!PT LDS RZ, [RZ] ;  /* 0x00000000fffff984 */ /* 0x000fe20000000800 */
[----:B------:R-:W-:Y:S01]  /*3b80*/  @!PT LDS RZ, [RZ] ;  /* 0x00000000fffff984 */ /* 0x000fe20000000800 */
[----:B------:R-:W-:Y:S01]  /*3b90*/  @!PT LDS RZ, [RZ] ;  /* 0x00000000fffff984 */ /* 0x000fe20000000800 */
[----:B------:R1:W-:Y:S02]  /*3ba0*/  LDGSTS.E.BYPASS.LTC128B.128 [R233+0x1000], [R230.64] ;  /* 0x01000000e6e97fae */ /* 0x0003e4000b901d4c */
[----:B------:R-:W-:Y:S02]  /*3bb0*/  IADD3.X R15, R17, UR7, RZ, P1, !PT ;  /* 0x00000007110f7c10 */ /* 0x000fe40008ffe4ff */
[----:B------:R-:W-:Y:S01]  /*3bc0*/  IADD3 R12, P1, R14, UR9, RZ ;  /* 0x000000090e0c7c10 */ /* 0x000fe2000ff3e0ff */
[----:B------:R1:W-:Y:S03]  /*3bd0*/  LDGSTS.E.BYPASS.LTC128B.128 [R233+0x1800], [R16.64] ;  /* 0x0180000010e97fae */ /* 0x0003e6000b901d4c */
[----:B------:R-:W-:Y:S01]  /*3be0*/  IADD3.X R13, R15, UR7, RZ, P1, !PT ;  /* 0x000000070f0d7c10 */ /* 0x000fe20008ffe4ff */
[----:B------:R1:W-:Y:S01]  /*3bf0*/  LDGSTS.E.BYPASS.LTC128B.128 [R233+0x2000], [R14.64] ;  /* 0x020000000ee97fae */ /* 0x0003e2000b901d4c */
[----:B------:R-:W-:-:S03]  /*3c00*/  IADD3 R10, P1, R12, UR9, RZ ;  /* 0x000000090c0a7c10 */ /* 0x000fc6000ff3e0ff */
[----:B------:R1:W-:Y:S01]  /*3c10*/  LDGSTS.E.BYPASS.LTC128B.128 [R233+0x2800], [R12.64] ;  /* 0x028000000ce97fae */ /* 0x0003e2000b901d4c */
[----:B------:R-:W-:Y:S02]  /*3c20*/  IADD3.X R11, R13, UR7, RZ, P1, !PT ;  /* 0x000000070d0b7c10 */ /* 0x000fe40008ffe4ff */
        /* <DEDUP_REMOVED lines=8> */
[----:B------:R-:W-:-:S05]  /*3cb0*/  IADD3.X R21, R19, UR7, RZ, P1, !PT ;  /* 0x0000000713157c10 */ /* 0x000fca0008ffe4ff */
[----:B------:R1:W-:Y:S04]  /*3cc0*/  LDGSTS.E.BYPASS.LTC128B.128 [R233+0x4800], [R20.64] ;  /* 0x0480000014e97fae */ /* 0x0003e8000b901d4c */
[----:B------:R-:W0:Y:S02]  /*3cd0*/  LDGDEPBAR ;  /* 0x00000000000079af */ /* 0x000e240000000000 */
.L_x_1482:
[----:B------:R-:W-:Y:S02]  /*3ce0*/  FMNMX.FTZ R0, R151, R73, !PT ;  /* 0x0000004997007209 */ /* 0x000fe40007810000 */
[----:B------:R-:W-:Y:S02]  /*3cf0*/  SHF.L.U32 R224, R4, 0x1, RZ ;  /* 0x0000000104e07819 */ /* 0x000fe400000006ff */
[----:B------:R-:W-:Y:S02]  /*3d00*/  FMNMX.FTZ R0, R75, R0, !PT ;  /* 0x000000004b007209 */ /* 0x000fe40007810000 */
[----:B------:R-:W-:-:S02]  /*3d10*/  IADD3 R223, R3, R224, RZ ;  /* 0x000000e003df7210 */ /* 0x000fc40007ffe0ff */
        /* <DEDUP_REMOVED lines=108> */
[----:B------:R-:W2:Y:S01]  /*43e0*/  MUFU.EX2 R113, R113 ;  /* 0x0000007100717308 */ /* 0x000ea20000000800 */
[----:B-1----:R-:W-:Y:S01]  /*43f0*/  F2FP.BF16.PACK_AB R20, R125, R150 ;  /* 0x000000967d14723e */ /* 0x002fe200000010ff */
[--C-:B------:R-:W-:Y:S01]  /*4400*/  FFMA.FTZ R70, R31, c[0x0][0x23c], -R84.reuse ;  /* 0x00008f001f467a23 */ /* 0x100fe20000010854 */
[----:B------:R-:W-:Y:S01]  /*4410*/  FMNMX.FTZ R5, R192, R5, !PT ;  /* 0x00000005c0057209 */ /* 0x000fe20007810000 */
[----:B------:R-:W-:Y:S01]  /*4420*/  LDSM.16.MT88.4 R28, [R224+0x5800] ;  /* 0x00580000e01c783b */ /* 0x000fe20000004200 */
[----:B------:R-:W-:-:S02]  /*4430*/  FFMA.FTZ R62, R109, c[0x0][0x23c], -R84 ;  /* 0x00008f006d3e7a23 */ /* 0x000fc40000010854 */
        /* <DEDUP_REMOVED lines=145> */
[----:B------:R-:W3:Y:S01]  /*4d50*/  MUFU.EX2 R115, R115 ;  /* 0x0000007300737308 */ /* 0x000ee20000000800 */
        /* <DEDUP_REMOVED lines=9> */
[----:B---3--:R-:W-:Y:S01]  /*4df0*/  F2FP.BF16.PACK_AB R23, R115, R136 ;  /* 0x000000887317723e */ /* 0x008fe200000010ff */
        /* <DEDUP_REMOVED lines=23> */
[----:B--2---:R-:W-:Y:S01]  /*4f70*/  F2FP.BF16.PACK_AB R13, R111, R134 ;  /* 0x000000866f0d723e */ /* 0x004fe200000010ff */
        /* <DEDUP_REMOVED lines=11> */
[--C-:B------:R-:W-:Y:S01]  /*5030*/  FFMA.FTZ R116, R116, c[0x0][0x23c], -R55.reuse ;  /* 0x00008f0074747a23 */ /* 0x100fe20000010837 */
[----:B------:R-:W1:Y:S01]  /*5040*/  MUFU.EX2 R128, R128 ;  /* 0x0000008000807308 */ /* 0x000e620000000800 */
[----:B------:R-:W-:-:S02]  /*5050*/  FFMA.FTZ R127, R112, c[0x0][0x23c], -R55 ;  /* 0x00008f00707f7a23 */ /* 0x000fc40000010837 */
[--C-:B------:R-:W-:Y:S02]  /*5060*/  FFMA.FTZ R108, R108, c[0x0][0x23c], -R55.reuse ;  /* 0x00008f006c6c7a23 */ /* 0x100fe40000010837 */
[----:B------:R-:W-:Y:S01]  /*5070*/  FFMA.FTZ R110, R110, c[0x0][0x23c], -R55 ;  /* 0x00008f006e6e7a23 */ /* 0x000fe20000010837 */
[C---:B------:R-:W-:Y:S01]  /*5080*/  HMMA.16816.F32.BF16 R4, R12.reuse, R34, R4 ;  /* 0x000000220c04723c */ /* 0x040fe20000041804 */
[----:B------:R-:W3:Y:S01]  /*5090*/  LDSM.16.MT88.4 R32, [R223+0x5800] ;  /* 0x00580000df20783b */ /* 0x000ee20000004200 */
[----:B------:R-:W-:Y:S01]  /*50a0*/  MUFU.EX2 R194, R194 ;  /* 0x000000c200c27308 */ /* 0x000fe20000000800 */
[----:B------:R-:W-:Y:S02]  /*50b0*/  FADD.FTZ R123, R142, R123 ;  /* 0x0000007b8e7b7221 */ /* 0x000fe40000010000 */
[----:B------:R-:W-:Y:S02]  /*50c0*/  FFMA.FTZ R100, R100, c[0x0][0x23c], -R55 ;  /* 0x00008f0064647a23 */ /* 0x000fe40000010837 */
[----:B------:R-:W-:Y:S01]  /*50d0*/  FADD.FTZ R136, R136, R123 ;  /* 0x0000007b88887221 */ /* 0x000fe20000010000 */
[----:B------:R-:W-:Y:S01]  /*50e0*/  HMMA.16816.F32.BF16 R24, R12, R16, R24 ;  /* 0x000000100c18723c */ /* 0x000fe20000041818 */
[----:B------:R-:W-:Y:S01]  /*50f0*/  FFMA.FTZ R104, R104, c[0x0][0x23c], -R55 ;  /* 0x00008f0068687a23 */ /* 0x000fe20000010837 */
[----:B------:R-:W4:Y:S01]  /*5100*/  MUFU.EX2 R121, R121 ;  /* 0x0000007900797308 */ /* 0x000f220000000800 */
        /* <DEDUP_REMOVED lines=9> */
[--C-:B------:R-:W-:Y:S01]  /*51a0*/  FFMA.FTZ R36, R36, c[0x0][0x23c], -R55.reuse ;  /* 0x00008f0024247a23 */ /* 0x100fe20000010837 */
[----:B--2---:R-:W-:Y:S01]  /*51b0*/  F2FP.BF16.PACK_AB R13, R109, R122 ;  /* 0x0000007a6d0d723e */ /* 0x004fe200000010ff */
[----:B------:R-:W2:Y:S01]  /*51c0*/  MUFU.EX2 R188, R188 ;  /* 0x000000bc00bc7308 */ /* 0x000ea20000000800 */
[----:B------:R-:W-:Y:S01]  /*51d0*/  F2FP.BF16.PACK_AB R14, R94, R97 ;  /* 0x000000615e0e723e */ /* 0x000fe200000010ff */
[--C-:B------:R-:W-:Y:S01]  /*51e0*/  FFMA.FTZ R96, R96, c[0x0][0x23c], -R55.reuse ;  /* 0x00008f0060607a23 */ /* 0x100fe20000010837 */
[----:B-1----:R-:W-:Y:S01]  /*51f0*/  F2FP.BF16.PACK_AB R15, R128, R105 ;  /* 0x00000069800f723e */ /* 0x002fe200000010ff */
[----:B------:R-:W-:-:S02]  /*5200*/  FFMA.FTZ R38, R38, c[0x0][0x23c], -R55 ;  /* 0x00008f0026267a23 */ /* 0x000fc40000010837 */
[--C-:B------:R-:W-:Y:S02]  /*5210*/  FFMA.FTZ R41, R41, c[0x0][0x23c], -R55.reuse ;  /* 0x00008f0029297a23 */ /* 0x100fe40000010837 */
        /* <DEDUP_REMOVED lines=12> */
[----:B------:R-:W-:Y:S02]  /*52e0*/  MUFU.EX2 R135, R135 ;  /* 0x0000008700877308 */ /* 0x000fe40000000800 */
[C---:B---3--:R-:W-:Y:S06]  /*52f0*/  HMMA.16816.F32.BF16 R24, R12.reuse, R32, R24 ;  /* 0x000000200c18723c */ /* 0x048fec0000041818 */
[----:B------:R-:W3:Y:S02]  /*5300*/  MUFU.EX2 R182, R182 ;  /* 0x000000b600b67308 */ /* 0x000ee40000000800 */
[----:B------:R-:W-:Y:S01]  /*5310*/  HMMA.16816.F32.BF16 R20, R12, R34, R20 ;  /* 0x000000220c14723c */ /* 0x000fe20000041814 */
[----:B------:R-:W3:Y:S05]  /*5320*/  LDSM.16.MT88.4 R32, [R224+0x6000] ;  /* 0x00600000e020783b */ /* 0x000eea0000004200 */
[----:B------:R-:W-:Y:S01]  /*5330*/  MUFU.EX2 R178, R178 ;  /* 0x000000b200b27308 */ /* 0x000fe20000000800 */
[----:B------:R-:W-:-:S02]  /*5340*/  F2FP.BF16.PACK_AB R12, R92, R93 ;  /* 0x0000005d5c0c723e */ /* 0x000fc400000010ff */
        /* <DEDUP_REMOVED lines=50> */
[----:B------:R-:W-:Y:S02]  /*5670*/  MUFU.EX2 R131, R131 ;  /* 0x0000008300837308 */ /* 0x000fe40000000800 */
[C---:B----4-:R-:W-:Y:S06]  /*5680*/  HMMA.16816.F32.BF16 R8, R12.reuse, R16, R8 ;  /* 0x000000100c08723c */ /* 0x050fec0000041808 */
[----:B------:R-:W4:Y:S02]  /*5690*/  MUFU.EX2 R130, R130 ;  /* 0x0000008200827308 */ /* 0x000f240000000800 */
        /* <DEDUP_REMOVED lines=12> */
[----:B------:R-:W1:Y:S06]  /*5760*/  MUFU.EX2 R62, R62 ;  /* 0x0000003e003e7308 */ /* 0x000e6c0000000800 */
[C---:B-----5:R-:W-:Y:S02]  /*5770*/  HMMA.16816.F32.BF16 R8, R12.reuse, R32, R8 ;  /* 0x000000200c08723c */ /* 0x060fe40000041808 */
[----:B------:R-:W-:Y:S06]  /*5780*/  MUFU.EX2 R61, R61 ;  /* 0x0000003d003d7308 */ /* 0x000fec0000000800 */
[C---:B------:R-:W-:Y:S01]  /*5790*/  HMMA.16816.F32.BF16 R4, R12.reuse, R34, R4 ;  /* 0x000000220c04723c */ /* 0x040fe20000041804 */
[----:B------:R-:W5:Y:S01]  /*57a0*/  LDSM.16.MT88.4 R32, [R223+0x7000] ;  /* 0x00700000df20783b */ /* 0x000f620000004200 */
[----:B------:R-:W-:Y:S06]  /*57b0*/  MUFU.EX2 R60, R60 ;  /* 0x0000003c003c7308 */ /* 0x000fec0000000800 */
[C---:B-1----:R-:W-:Y:S02]  /*57c0*/  HMMA.16816.F32.BF16 R24, R12.reuse, R16, R24 ;  /* 0x000000100c18723c */ /* 0x042fe40000041818 */
[----:B------:R-:W-:Y:S05]  /*57d0*/  MUFU.EX2 R116, R116 ;  /* 0x0000007400747308 */ /* 0x000fea0000000800 */
[----:B------:R-:W-:Y:S01]  /*57e0*/  F2FP.BF16.PACK_AB R16, R70, R71 ;  /* 0x000000474610723e */ /* 0x000fe200000010ff */
[----:B------:R-:W-:Y:S01]  /*57f0*/  HMMA.16816.F32.BF16 R20, R12, R18, R20 ;  /* 0x000000120c14723c */ /* 0x000fe20000041814 */
[----:B------:R-:W1:Y:S01]  /*5800*/  LDSM.16.MT88.4 R12, [R224+0x7400] ;  /* 0x00740000e00c783b */ /* 0x000e620000004200 */
[----:B------:R-:W-:Y:S01]  /*5810*/  F2FP.BF16.PACK_AB R17, R152, R153 ;  /* 0x000000999811723e */ /* 0x000fe200000010ff */
[----:B------:R-:W1:Y:S04]  /*5820*/  MUFU.EX2 R127, R127 ;  /* 0x0000007f007f7308 */ /* 0x000e680000000800 */
[----:B------:R-:W-:-:S02]  /*5830*/  F2FP.BF16.PACK_AB R18, R68, R69 ;  /* 0x000000454412723e */ /* 0x000fc400000010ff */
[----:B---3--:R-:W-:Y:S02]  /*5840*/  F2FP.BF16.PACK_AB R19, R155, R146 ;  /* 0x000000929b13723e */ /* 0x008fe400000010ff */
        /* <DEDUP_REMOVED lines=10> */
[----:B------:R-:W3:Y:S01]  /*58f0*/  LDSM.16.MT88.4 R16, [R224+0x7800] ;  /* 0x00780000e010783b */ /* 0x000ee20000004200 */
[----:B----4-:R-:W-:Y:S01]  /*5900*/  F2FP.BF16.PACK_AB R33, R130, R131 ;  /* 0x000000838221723e */ /* 0x010fe200000010ff */
[----:B------:R-:W-:Y:S04]  /*5910*/  MUFU.EX2 R56, R56 ;  /* 0x0000003800387308 */ /* 0x000fe80000000800 */
[----:B------:R-:W-:-:S02]  /*5920*/  F2FP.BF16.PACK_AB R34, R64, R65 ;  /* 0x000000414022723e */ /* 0x000fc400000010ff */
[----:B------:R-:W-:Y:S02]  /*5930*/  F2FP.BF16.PACK_AB R35, R157, R126 ;  /* 0x0000007e9d23723e */ /* 0x000fe400000010ff */
[----:B------:R-:W-:Y:S05]  /*5940*/  MUFU.EX2 R100, R100 ;  /* 0x0000006400647308 */ /* 0x000fea0000000800 */
[C---:B-1----:R-:W-:Y:S03]  /*5950*/  HMMA.16816.F32.BF16 R8, R32.reuse, R12, R8 ;  /* 0x0000000c2008723c */ /* 0x042fe60000041808 */
[----:B------:R-:W-:Y:S04]  /*5960*/  MUFU.EX2 R3, R3 ;  /* 0x0000000300037308 */ /* 0x000fe80000000800 */
[----:B------:R-:W-:Y:S01]  /*5970*/  FADD.FTZ R13, R150, R125 ;  /* 0x0000007d960d7221 */ /* 0x000fe20000010000 */
[C---:B------:R-:W-:Y:S03]  /*5980*/  HMMA.16816.F32.BF16 R4, R32.reuse, R14, R4 ;  /* 0x0000000e2004723c */ /* 0x040fe60000041804 */
[----:B------:R-:W-:Y:S01]  /*5990*/  FADD.FTZ R140, R140, R13 ;  /* 0x0000000d8c8c7221 */ /* 0x000fe20000010000 */
[----:B------:R1:W4:Y:S01]  /*59a0*/  MUFU.EX2 R125, R110 ;  /* 0x0000006e007d7308 */ /* 0x0003220000000800 */
[----:B------:R-:W5:Y:S03]  /*59b0*/  LDSM.16.MT88.4 R12, [R223+0x7800] ;  /* 0x00780000df0c783b */ /* 0x000f660000004200 */
[----:B--2---:R-:W-:Y:S04]  /*59c0*/  HMMA.16816.F32.BF16 R24, R32, R28, R24 ;  /* 0x0000001c2018723c */ /* 0x004fe80000041818 */
[----:B------:R-:W-:Y:S03]  /*59d0*/  MUFU.EX2 R106, R106 ;  /* 0x0000006a006a7308 */ /* 0x000fe60000000800 */
[----:B------:R-:W-:-:S04]  /*59e0*/  FADD.FTZ R29, R113, R140 ;  /* 0x0000008c711d7221 */ /* 0x000fc80000010000 */
[----:B------:R-:W-:Y:S01]  /*59f0*/  FADD.FTZ R132, R132, R29 ;  /* 0x0000001d84847221 */ /* 0x000fe20000010000 */
[----:B------:R-:W-:Y:S01]  /*5a00*/  MUFU.EX2 R119, R119 ;  /* 0x0000007700777308 */ /* 0x000fe20000000800 */
[----:B------:R-:W-:Y:S01]  /*5a10*/  HMMA.16816.F32.BF16 R28, R32, R30, R20 ;  /* 0x0000001e201c723c */ /* 0x000fe20000041814 */
[----:B-1----:R-:W-:-:S06]  /*5a20*/  FFMA.FTZ R110, R102, c[0x0][0x23c], -R55 ;  /* 0x00008f00666e7a23 */ /* 0x002fcc0000010837 */
[----:B------:R-:W-:Y:S01]  /*5a30*/  F2FP.BF16.PACK_AB R32, R62, R63 ;  /* 0x0000003f3e20723e */ /* 0x000fe200000010ff */
[----:B------:R-:W-:Y:S01]  /*5a40*/  FADD.FTZ R21, R107, R132 ;  /* 0x000000846b157221 */ /* 0x000fe20000010000 */
[----:B------:R-:W-:Y:S01]  /*5a50*/  F2FP.BF16.PACK_AB R33, R127, R116 ;  /* 0x000000747f21723e */ /* 0x000fe200000010ff */
[----:B------:R-:W-:Y:S01]  /*5a60*/  MUFU.EX2 R102, R104 ;  /* 0x0000006800667308 */ /* 0x000fe20000000800 */
[----:B------:R-:W-:Y:S01]  /*5a70*/  F2FP.BF16.PACK_AB R34, R60, R61 ;  /* 0x0000003d3c22723e */ /* 0x000fe200000010ff */
[----:B------:R-:W-:Y:S01]  /*5a80*/  FADD.FTZ R120, R120, R21 ;  /* 0x0000001578787221 */ /* 0x000fe20000010000 */
[----:B----4-:R-:W-:Y:S01]  /*5a90*/  F2FP.BF16.PACK_AB R35, R125, R108 ;  /* 0x0000006c7d23723e */ /* 0x010fe200000010ff */
[----:B------:R-:W1:Y:S02]  /*5aa0*/  LDSM.16.MT88.4 R20, [R224+0x7c00] ;  /* 0x007c0000e014783b */ /* 0x000e640000004200 */
[----:B------:R-:W-:Y:S02]  /*5ab0*/  FADD.FTZ R101, R101, R120 ;  /* 0x0000007865657221 */ /* 0x000fe40000010000 */
[----:B------:R-:W2:Y:S02]  /*5ac0*/  MUFU.EX2 R107, R110 ;  /* 0x0000006e006b7308 */ /* 0x000ea40000000800 */
[----:B---3--:R-:W-:Y:S01]  /*5ad0*/  HMMA.16816.F32.BF16 R8, R32, R16, R8 ;  /* 0x000000102008723c */ /* 0x008fe20000041808 */
[----:B------:R-:W-:-:S02]  /*5ae0*/  FADD.FTZ R114, R114, R101 ;  /* 0x0000006572727221 */ /* 0x000fc40000010000 */
[----:B------:R-:W-:Y:S02]  /*5af0*/  FFMA.FTZ R101, R98, c[0x0][0x23c], -R55 ;  /* 0x00008f0062657a23 */ /* 0x000fe40000010837 */
[----:B------:R-:W-:Y:S01]  /*5b00*/  FADD.FTZ R114, R99, R114 ;  /* 0x0000007263727221 */ /* 0x000fe20000010000 */
[----:B------:R-:W-:Y:S01]  /*5b10*/  MUFU.EX2 R180, R180 ;  /* 0x000000b400b47308 */ /* 0x000fe20000000800 */
[----:B------:R-:W-:Y:S01]  /*5b20*/  FADD.FTZ R17, R103, R134 ;  /* 0x0000008667117221 */ /* 0x000fe20000010000 */
[C---:B------:R-:W-:Y:S01]  /*5b30*/  HMMA.16816.F32.BF16 R4, R32.reuse, R18, R4 ;  /* 0x000000122004723c */ /* 0x040fe20000041804 */
[----:B------:R-:W-:Y:S02]  /*5b40*/  FADD.FTZ R97, R97, R114 ;  /* 0x0000007261617221 */ /* 0x000fe40000010000 */
[----:B------:R-:W-:Y:S02]  /*5b50*/  FADD.FTZ R17, R118, R17 ;  /* 0x0000001176117221 */ /* 0x000fe40000010000 */
[----:B------:R-:W-:Y:S01]  /*5b60*/  FADD.FTZ R94, R94, R97 ;  /* 0x000000615e5e7221 */ /* 0x000fe20000010000 */
[----:B------:R-:W3:Y:S01]  /*5b70*/  MUFU.EX2 R99, R101 ;  /* 0x0000006500637308 */ /* 0x000ee20000000800 */
[----:B------:R-:W-:Y:S01]  /*5b80*/  FADD.FTZ R98, R122, R17 ;  /* 0x000000117a627221 */ /* 0x000fe20000010000 */
[----:B-----5:R-:W-:Y:S01]  /*5b90*/  HMMA.16816.F32.BF16 R24, R32, R12, R24 ;  /* 0x0000000c2018723c */ /* 0x020fe20000041818 */
[----:B------:R-:W4:Y:S02]  /*5ba0*/  LDSM.16.MT88.4 R16, [R223+0x7c00] ;  /* 0x007c0000df10783b */ /* 0x000f240000004200 */
[----:B------:R-:W-:-:S03]  /*5bb0*/  FADD.FTZ R98, R109, R98 ;  /* 0x000000626d627221 */ /* 0x000fc60000010000 */
[----:B------:R-:W-:Y:S01]  /*5bc0*/  MUFU.EX2 R36, R36 ;  /* 0x0000002400247308 */ /* 0x000fe20000000800 */
[----:B------:R-:W-:Y:S01]  /*5bd0*/  FADD.FTZ R13, R105, R98 ;  /* 0x00000062690d7221 */ /* 0x000fe20000010000 */
[----:B------:R-:W-:Y:S01]  /*5be0*/  HMMA.16816.F32.BF16 R28, R32, R14, R28 ;  /* 0x0000000e201c723c */ /* 0x000fe2000004181c */
[----:B------:R-:W-:Y:S02]  /*5bf0*/  F2FP.BF16.PACK_AB R12, R58, R59 ;  /* 0x0000003b3a0c723e */ /* 0x000fe400000010ff */
[----:B------:R-:W-:-:S03]  /*5c00*/  FADD.FTZ R13, R128, R13 ;  /* 0x0000000d800d7221 */ /* 0x000fc60000010000 */
[----:B------:R-:W-:Y:S01]  /*5c10*/  MUFU.EX2 R143, R143 ;  /* 0x0000008f008f7308 */ /* 0x000fe20000000800 */
[----:B------:R-:W-:Y:S01]  /*5c20*/  FADD.FTZ R32, R194, R13 ;  /* 0x0000000dc2207221 */ /* 0x000fe20000010000 */
[----:B--2---:R-:W-:Y:S01]  /*5c30*/  F2FP.BF16.PACK_AB R13, R107, R102 ;  /* 0x000000666b0d723e */ /* 0x004fe200000010ff */
[----:B------:R-:W-:Y:S01]  /*5c40*/  FADD.FTZ R33, R93, R94 ;  /* 0x0000005e5d217221 */ /* 0x000fe20000010000 */
[----:B------:R-:W-:Y:S01]  /*5c50*/  F2FP.BF16.PACK_AB R14, R56, R57 ;  /* 0x00000039380e723e */ /* 0x000fe200000010ff */
[----:B------:R-:W-:Y:S01]  /*5c60*/  FADD.FTZ R32, R121, R32 ;  /* 0x0000002079207221 */ /* 0x000fe20000010000 */
[----:B---3--:R-:W-:Y:S01]  /*5c70*/  F2FP.BF16.PACK_AB R15, R99, R100 ;  /* 0x00000064630f723e */ /* 0x008fe200000010ff */
[----:B------:R-:W-:Y:S01]  /*5c80*/  FADD.FTZ R92, R92, R33 ;  /* 0x000000215c5c7221 */ /* 0x000fe20000010000 */
[----:B------:R-:W-:Y:S01]  /*5c90*/  MUFU.EX2 R93, R96 ;  /* 0x00000060005d7308 */ /* 0x000fe20000000800 */
[----:B------:R-:W-:Y:S02]  /*5ca0*/  FADD.FTZ R129, R129, R32 ;  /* 0x0000002081817221 */ /* 0x000fe40000010000 */
[----:B------:R-:W2:Y:S01]  /*5cb0*/  LDSM.16.MT88.4 R32, [R224+0x8000] ;  /* 0x00800000e020783b */ /* 0x000ea20000004200 */
[----:B------:R-:W-:Y:S01]  /*5cc0*/  FADD.FTZ R91, R91, R92 ;  /* 0x0000005c5b5b7221 */ /* 0x000fe20000010000 */
[----:B-1----:R-:W-:Y:S01]  /*5cd0*/  HMMA.16816.F32.BF16 R8, R12, R20, R8 ;  /* 0x000000140c08723c */ /* 0x002fe20000041808 */
[----:B------:R-:W-:-:S02]  /*5ce0*/  FADD.FTZ R129, R188, R129 ;  /* 0x00000081bc817221 */ /* 0x000fc40000010000 */
[----:B------:R-:W-:Y:S01]  /*5cf0*/  FADD.FTZ R90, R90, R91 ;  /* 0x0000005b5a5a7221 */ /* 0x000fe20000010000 */
[----:B------:R1:W3:Y:S01]  /*5d00*/  MUFU.EX2 R92, R37 ;  /* 0x00000025005c7308 */ /* 0x0002e20000000800 */
[----:B------:R-:W-:Y:S02]  /*5d10*/  FADD.FTZ R186, R186, R129 ;  /* 0x00000081baba7221 */ /* 0x000fe40000010000 */
[----:B------:R-:W-:Y:S01]  /*5d20*/  FADD.FTZ R89, R89, R90 ;  /* 0x0000005a59597221 */ /* 0x000fe20000010000 */
[----:B------:R-:W-:Y:S01]  /*5d30*/  HMMA.16816.F32.BF16 R4, R12, R22, R4 ;  /* 0x000000160c04723c */ /* 0x000fe20000041804 */
[----:B------:R-:W-:Y:S01]  /*5d40*/  FADD.FTZ R186, R133, R186 ;  /* 0x000000ba85ba7221 */ /* 0x000fe20000010000 */
[----:B------:R-:W5:Y:S01]  /*5d50*/  LDSM.16.MT88.4 R20, [R223+0x8000] ;  /* 0x00800000df14783b */ /* 0x000f620000004200 */
[----:B------:R-:W-:Y:S01]  /*5d60*/  FADD.FTZ R89, R88, R89 ;  /* 0x0000005958597221 */ /* 0x000fe20000010000 */
[----:B------:R-:W-:Y:S01]  /*5d70*/  MUFU.EX2 R164, R164 ;  /* 0x000000a400a47308 */ /* 0x000fe20000000800 */
[----:B------:R-:W-:-:S02]  /*5d80*/  FADD.FTZ R135, R135, R186 ;  /* 0x000000ba87877221 */ /* 0x000fc40000010000 */
[----:B------:R-:W-:Y:S01]  /*5d90*/  FADD.FTZ R86, R86, R89 ;  /* 0x0000005956567221 */ /* 0x000fe20000010000 */
[C---:B----4-:R-:W-:Y:S01]  /*5da0*/  HMMA.16816.F32.BF16 R24, R12.reuse, R16, R24 ;  /* 0x000000100c18723c */ /* 0x050fe20000041818 */
[----:B------:R-:W-:Y:S02]  /*5db0*/  FADD.FTZ R135, R182, R135 ;  /* 0x00000087b6877221 */ /* 0x000fe40000010000 */
[----:B-1----:R-:W-:Y:S01]  /*5dc0*/  FFMA.FTZ R37, R39, c[0x0][0x23c], -R55 ;  /* 0x00008f0027257a23 */ /* 0x002fe20000010837 */
[----:B------:R-:W-:Y:S01]  /*5dd0*/  MUFU.EX2 R137, R137 ;  /* 0x0000008900897308 */ /* 0x000fe20000000800 */
[----:B------:R-:W-:Y:S02]  /*5de0*/  FADD.FTZ R178, R178, R135 ;  /* 0x00000087b2b27221 */ /* 0x000fe40000010000 */
[----:B------:R-:W-:Y:S01]  /*5df0*/  FADD.FTZ R16, R85, R86 ;  /* 0x0000005655107221 */ /* 0x000fe20000010000 */
[----:B------:R-:W-:Y:S01]  /*5e00*/  HMMA.16816.F32.BF16 R28, R12, R18, R28 ;  /* 0x000000120c1c723c */ /* 0x000fe2000004181c */
[----:B------:R-:W-:Y:S01]  /*5e10*/  FADD.FTZ R178, R139, R178 ;  /* 0x000000b28bb27221 */ /* 0x000fe20000010000 */
[----:B------:R-:W-:Y:S01]  /*5e20*/  LDSM.16.MT88.4 R132, [R223+0x8c00] ;  /* 0x008c0000df84783b */ /* 0x000fe20000004200 */
[----:B------:R-:W-:Y:S01]  /*5e30*/  FADD.FTZ R83, R83, R16 ;  /* 0x0000001053537221 */ /* 0x000fe20000010000 */
[----:B------:R-:W1:Y:S01]  /*5e40*/  MUFU.EX2 R37, R37 ;  /* 0x0000002500257308 */ /* 0x000e620000000800 */
[----:B------:R-:W-:-:S02]  /*5e50*/  FADD.FTZ R17, R141, R178 ;  /* 0x000000b28d117221 */ /* 0x000fc40000010000 */
[----:B------:R-:W-:Y:S01]  /*5e60*/  FADD.FTZ R82, R82, R83 ;  /* 0x0000005352527221 */ /* 0x000fe20000010000 */
[----:B------:R-:W-:Y:S01]  /*5e70*/  F2FP.BF16.PACK_AB R12, R106, R3 ;  /* 0x000000036a0c723e */ /* 0x000fe200000010ff */
[----:B------:R-:W-:Y:S01]  /*5e80*/  FADD.FTZ R17, R172, R17 ;  /* 0x00000011ac117221 */ /* 0x000fe20000010000 */
[----:B---3--:R-:W-:Y:S01]  /*5e90*/  F2FP.BF16.PACK_AB R13, R92, R93 ;  /* 0x0000005d5c0d723e */ /* 0x008fe200000010ff */
[----:B------:R-:W-:Y:S01]  /*5ea0*/  FADD.FTZ R81, R81, R82 ;  /* 0x0000005251517221 */ /* 0x000fe20000010000 */
[----:B------:R-:W-:Y:S01]  /*5eb0*/  F2FP.BF16.PACK_AB R14, R180, R119 ;  /* 0x00000077b40e723e */ /* 0x000fe200000010ff */
[----:B------:R-:W-:Y:S01]  /*5ec0*/  MUFU.EX2 R154, R154 ;  /* 0x0000009a009a7308 */ /* 0x000fe20000000800 */
[--C-:B------:R-:W-:Y:S02]  /*5ed0*/  FFMA.FTZ R39, R54, c[0x0][0x23c], -R84.reuse ;  /* 0x00008f0036277a23 */ /* 0x100fe40000010854 */
[----:B------:R-:W-:Y:S02]  /*5ee0*/  FADD.FTZ R80, R80, R81 ;  /* 0x0000005150507221 */ /* 0x000fe40000010000 */
[----:B------:R-:W-:Y:S01]  /*5ef0*/  FFMA.FTZ R54, R53, c[0x0][0x23c], -R84 ;  /* 0x00008f0035367a23 */ /* 0x000fe20000010854 */
[----:B-1----:R-:W-:Y:S01]  /*5f00*/  F2FP.BF16.PACK_AB R15, R37, R36 ;  /* 0x00000024250f723e */ /* 0x002fe200000010ff */
[----:B------:R-:W-:Y:S01]  /*5f10*/  FADD.FTZ R79, R79, R80 ;  /* 0x000000504f4f7221 */ /* 0x000fe20000010000 */
[----:B------:R-:W-:Y:S01]  /*5f20*/  MUFU.EX2 R38, R38 ;  /* 0x0000002600267308 */ /* 0x000fe20000000800 */
[----:B------:R-:W-:-:S02]  /*5f30*/  FFMA.FTZ R53, R50, c[0x0][0x23c], -R55 ;  /* 0x00008f0032357a23 */ /* 0x000fc40000010837 */
[----:B------:R-:W-:Y:S02]  /*5f40*/  FADD.FTZ R78, R78, R79 ;  /* 0x0000004f4e4e7221 */ /* 0x000fe40000010000 */
[C---:B--2---:R-:W-:Y:S01]  /*5f50*/  HMMA.16816.F32.BF16 R8, R12.reuse, R32, R8 ;  /* 0x000000200c08723c */ /* 0x044fe20000041808 */
[----:B------:R-:W-:Y:S02]  /*5f60*/  FFMA.FTZ R50, R52, c[0x0][0x23c], -R84 ;  /* 0x00008f0034327a23 */ /* 0x000fe40000010854 */
[----:B------:R-:W-:Y:S01]  /*5f70*/  FADD.FTZ R77, R77, R78 ;  /* 0x0000004e4d4d7221 */ /* 0x000fe20000010000 */
[----:B------:R-:W1:Y:S03]  /*5f80*/  MUFU.EX2 R41, R41 ;  /* 0x0000002900297308 */ /* 0x000e660000000800 */
        /* <DEDUP_REMOVED lines=8> */
[----:B-----5:R-:W-:Y:S01]  /*6010*/  HMMA.16816.F32.BF16 R24, R12, R20, R24 ;  /* 0x000000140c18723c */ /* 0x020fe20000041818 */
[----:B------:R-:W-:Y:S02]  /*6020*/  FADD.FTZ R74, R74, R75 ;  /* 0x0000004b4a4a7221 */ /* 0x000fe40000010000 */
[----:B------:R-:W-:Y:S01]  /*6030*/  FADD.FTZ R33, R166, R33 ;  /* 0x00000021a6217221 */ /* 0x000fe20000010000 */
[----:B------:R-:W3:Y:S01]  /*6040*/  MUFU.EX2 R43, R43 ;  /* 0x0000002b002b7308 */ /* 0x000ee20000000800 */
[----:B------:R-:W-:-:S02]  /*6050*/  FADD.FTZ R73, R73, R74 ;  /* 0x0000004a49497221 */ /* 0x000fc40000010000 */
[----:B------:R-:W-:Y:S01]  /*6060*/  FADD.FTZ R162, R162, R33 ;  /* 0x00000021a2a27221 */ /* 0x000fe20000010000 */
[----:B------:R-:W-:Y:S01]  /*6070*/  HMMA.16816.F32.BF16 R28, R12, R22, R28 ;  /* 0x000000160c1c723c */ /* 0x000fe2000004181c */
[----:B------:R-:W-:Y:S01]  /*6080*/  FADD.FTZ R72, R72, R73 ;  /* 0x0000004948487221 */ /* 0x000fe20000010000 */
[----:B------:R-:W4:Y:S01]  /*6090*/  LDSM.16.MT88.4 R32, [R223+0x8400] ;  /* 0x00840000df20783b */ /* 0x000f220000004200 */
[----:B------:R-:W-:Y:S01]  /*60a0*/  FADD.FTZ R162, R149, R162 ;  /* 0x000000a295a27221 */ /* 0x000fe20000010000 */
[----:B------:R-:W-:Y:S01]  /*60b0*/  MUFU.EX2 R124, R124 ;  /* 0x0000007c007c7308 */ /* 0x000fe20000000800 */
        /* <DEDUP_REMOVED lines=14> */
[----:B--2---:R-:W-:Y:S03]  /*61a0*/  HMMA.16816.F32.BF16 R8, R12, R16, R8 ;  /* 0x000000100c08723c */ /* 0x004fe60000041808 */
[----:B------:R-:W-:Y:S01]  /*61b0*/  FADD.FTZ R66, R66, R67 ;  /* 0x0000004342427221 */ /* 0x000fe20000010000 */
[----:B------:R-:W-:Y:S03]  /*61c0*/  MUFU.EX2 R95, R95 ;  /* 0x0000005f005f7308 */ /* 0x000fe60000000800 */
[----:B------:R-:W-:-:S02]  /*61d0*/  FADD.FTZ R65, R65, R66 ;  /* 0x0000004241417221 */ /* 0x000fc40000010000 */
[----:B------:R-:W-:Y:S01]  /*61e0*/  FADD.FTZ R16, R146, R21 ;  /* 0x0000001592107221 */ /* 0x000fe20000010000 */
[C---:B------:R-:W-:Y:S01]  /*61f0*/  HMMA.16816.F32.BF16 R4, R12.reuse, R18, R4 ;  /* 0x000000120c04723c */ /* 0x040fe20000041804 */
[----:B------:R-:W2:Y:S01]  /*6200*/  LDSM.16.MT88.4 R20, [R224+0x8800] ;  /* 0x00880000e014783b */ /* 0x000ea20000004200 */
[----:B------:R-:W-:Y:S01]  /*6210*/  FADD.FTZ R64, R64, R65 ;  /* 0x0000004140407221 */ /* 0x000fe20000010000 */
[----:B------:R-:W3:Y:S01]  /*6220*/  MUFU.EX2 R86, R87 ;  /* 0x0000005700567308 */ /* 0x000ee20000000800 */
        /* <DEDUP_REMOVED lines=10> */
[----:B------:R-:W4:Y:S01]  /*62d0*/  MUFU.EX2 R53, R53 ;  /* 0x0000003500357308 */ /* 0x000f220000000800 */
[----:B------:R-:W-:Y:S01]  /*62e0*/  FADD.FTZ R157, R157, R126 ;  /* 0x0000007e9d9d7221 */ /* 0x000fe20000010000 */
[----:B------:R-:W-:Y:S01]  /*62f0*/  HMMA.16816.F32.BF16 R28, R12, R34, R28 ;  /* 0x000000220c1c723c */ /* 0x000fe2000004181c */
[----:B------:R-:W-:Y:S01]  /*6300*/  FADD.FTZ R59, R59, R60 ;  /* 0x0000003c3b3b7221 */ /* 0x000fe20000010000 */
[----:B------:R-:W5:Y:S01]  /*6310*/  LDSM.16.MT88.4 R16, [R223+0x8800] ;  /* 0x00880000df10783b */ /* 0x000f620000004200 */
[----:B------:R-:W-:Y:S02]  /*6320*/  FADD.FTZ R116, R116, R157 ;  /* 0x0000009d74747221 */ /* 0x000fe40000010000 */
[----:B------:R-:W-:Y:S01]  /*6330*/  FADD.FTZ R58, R58, R59 ;  /* 0x0000003b3a3a7221 */ /* 0x000fe20000010000 */
[----:B------:R-:W-:Y:S01]  /*6340*/  MUFU.EX2 R49, R49 ;  /* 0x0000003100317308 */ /* 0x000fe20000000800 */
[----:B------:R-:W-:Y:S01]  /*6350*/  FADD.FTZ R127, R127, R116 ;  /* 0x000000747f7f7221 */ /* 0x000fe20000010000 */
[----:B-1----:R-:W-:Y:S01]  /*6360*/  F2FP.BF16.PACK_AB R12, R113, R124 ;  /* 0x0000007c710c723e */ /* 0x002fe200000010ff */
[----:B------:R-:W-:Y:S01]  /*6370*/  FADD.FTZ R57, R57, R58 ;  /* 0x0000003a39397221 */ /* 0x000fe20000010000 */
[----:B---3--:R-:W-:Y:S01]  /*6380*/  F2FP.BF16.PACK_AB R14, R86, R95 ;  /* 0x0000005f560e723e */ /* 0x008fe200000010ff */
[----:B------:R-:W-:Y:S01]  /*6390*/  FADD.FTZ R108, R108, R127 ;  /* 0x0000007f6c6c7221 */ /* 0x000fe20000010000 */
[----:B------:R-:W1:Y:S01]  /*63a0*/  LDSM.16.MT88.4 R32, [R224+0x8c00] ;  /* 0x008c0000e020783b */ /* 0x000e620000004200 */
[----:B------:R-:W-:Y:S01]  /*63b0*/  FADD.FTZ R56, R56, R57 ;  /* 0x0000003938387221 */ /* 0x000fe20000010000 */
[----:B------:R-:W3:Y:S01]  /*63c0*/  MUFU.EX2 R48, R48 ;  /* 0x0000003000307308 */ /* 0x000ee20000000800 */
[----:B------:R-:W-:Y:S01]  /*63d0*/  FADD.FTZ R125, R125, R108 ;  /* 0x0000006c7d7d7221 */ /* 0x000fe20000010000 */
[----:B----4-:R-:W-:Y:S01]  /*63e0*/  F2FP.BF16.PACK_AB R13, R53, R42 ;  /* 0x0000002a350d723e */ /* 0x010fe200000010ff */
[----:B------:R-:W-:-:S02]  /*63f0*/  FADD.FTZ R3, R3, R56 ;  /* 0x0000003803037221 */ /* 0x000fc40000010000 */
[----:B------:R-:W-:Y:S02]  /*6400*/  FADD.FTZ R102, R102, R125 ;  /* 0x0000007d66667221 */ /* 0x000fe40000010000 */
[----:B------:R-:W-:Y:S01]  /*6410*/  FADD.FTZ R106, R106, R3 ;  /* 0x000000036a6a7221 */ /* 0x000fe20000010000 */
[----:B------:R-:W-:Y:S01]  /*6420*/  MUFU.EX2 R39, R39 ;  /* 0x0000002700277308 */ /* 0x000fe20000000800 */
[----:B------:R-:W-:Y:S02]  /*6430*/  FADD.FTZ R107, R107, R102 ;  /* 0x000000666b6b7221 */ /* 0x000fe40000010000 */
[----:B------:R-:W-:-:S04]  /*6440*/  FADD.FTZ R119, R119, R106 ;  /* 0x0000006a77777221 */ /* 0x000fc80000010000 */
[----:B------:R-:W-:Y:S01]  /*6450*/  FADD.FTZ R180, R180, R119 ;  /* 0x00000077b4b47221 */ /* 0x000fe20000010000 */
[----:B---3--:R-:W-:Y:S01]  /*6460*/  F2FP.BF16.PACK_AB R15, R48, R49 ;  /* 0x00000031300f723e */ /* 0x008fe200000010ff */
[----:B------:R-:W3:Y:S02]  /*6470*/  MUFU.EX2 R54, R54 ;  /* 0x0000003600367308 */ /* 0x000ee40000000800 */
[----:B------:R-:W-:-:S04]  /*6480*/  FADD.FTZ R143, R143, R180 ;  /* 0x000000b48f8f7221 */ /* 0x000fc80000010000 */
[C---:B--2---:R-:W-:Y:S01]  /*6490*/  HMMA.16816.F32.BF16 R4, R12.reuse, R22, R4 ;  /* 0x000000160c04723c */ /* 0x044fe20000041804 */
[----:B------:R-:W-:Y:S01]  /*64a0*/  FADD.FTZ R164, R164, R143 ;  /* 0x0000008fa4a47221 */ /* 0x000fe20000010000 */
[----:B------:R-:W-:Y:S03]  /*64b0*/  MUFU.EX2 R47, R47 ;  /* 0x0000002f002f7308 */ /* 0x000fe60000000800 */
        /* <DEDUP_REMOVED lines=8> */
[C---:B-----5:R-:W-:Y:S01]  /*6540*/  HMMA.16816.F32.BF16 R24, R12.reuse, R16, R24 ;  /* 0x000000100c18723c */ /* 0x060fe20000041818 */
[----:B------:R-:W-:Y:S01]  /*6550*/  FFMA.FTZ R20, R46, c[0x0][0x23c], -R55 ;  /* 0x00008f002e147a23 */ /* 0x000fe20000010837 */
[----:B------:R-:W2:Y:S01]  /*6560*/  MUFU.EX2 R243, R243 ;  /* 0x000000f300f37308 */ /* 0x000ea20000000800 */
[----:B------:R-:W-:Y:S02]  /*6570*/  FADD.FTZ R3, R92, R93 ;  /* 0x0000005d5c037221 */ /* 0x000fe40000010000 */
[----:B------:R-:W-:Y:S02]  /*6580*/  FFMA.FTZ R21, R45, c[0x0][0x23c], -R55 ;  /* 0x00008f002d157a23 */ /* 0x000fe40000010837 */
[----:B------:R-:W-:Y:S01]  /*6590*/  FADD.FTZ R36, R36, R3 ;  /* 0x0000000324247221 */ /* 0x000fe20000010000 */
[----:B------:R-:W-:Y:S01]  /*65a0*/  HMMA.16816.F32.BF16 R28, R12, R18, R28 ;  /* 0x000000120c1c723c */ /* 0x000fe2000004181c */
[----:B------:R-:W-:Y:S01]  /*65b0*/  FADD.FTZ R124, R113, R124 ;  /* 0x0000007c717c7221 */ /* 0x000fe20000010000 */
[----:B------:R-:W4:Y:S01]  /*65c0*/  MUFU.EX2 R20, R20 ;  /* 0x0000001400147308 */ /* 0x000f220000000800 */
[----:B------:R-:W-:-:S02]  /*65d0*/  FADD.FTZ R37, R37, R36 ;  /* 0x0000002425257221 */ /* 0x000fc40000010000 */
[----:B------:R-:W-:Y:S02]  /*65e0*/  FADD.FTZ R95, R95, R124 ;  /* 0x0000007c5f5f7221 */ /* 0x000fe40000010000 */
[----:B------:R-:W-:Y:S01]  /*65f0*/  FADD.FTZ R38, R38, R37 ;  /* 0x0000002526267221 */ /* 0x000fe20000010000 */
[----:B---3--:R-:W-:Y:S01]  /*6600*/  F2FP.BF16.PACK_AB R12, R54, R39 ;  /* 0x00000027360c723e */ /* 0x008fe200000010ff */
[----:B------:R-:W-:Y:S01]  /*6610*/  FADD.FTZ R86, R86, R95 ;  /* 0x0000005f56567221 */ /* 0x000fe20000010000 */
[----:B------:R-:W-:Y:S01]  /*6620*/  MUFU.EX2 R21, R21 ;  /* 0x0000001500157308 */ /* 0x000fe20000000800 */
[----:B------:R-:W-:Y:S01]  /*6630*/  FADD.FTZ R41, R41, R38 ;  /* 0x0000002629297221 */ /* 0x000fe20000010000 */
[----:B--2---:R-:W-:Y:S01]  /*6640*/  F2FP.BF16.PACK_AB R14, R243, R50 ;  /* 0x00000032f30e723e */ /* 0x004fe200000010ff */
[----:B------:R-:W-:Y:S02]  /*6650*/  FADD.FTZ R39, R39, R86 ;  /* 0x0000005627277221 */ /* 0x000fe40000010000 */
[----:B------:R-:W-:-:S02]  /*6660*/  FADD.FTZ R40, R40, R41 ;  /* 0x0000002928287221 */ /* 0x000fc40000010000 */
[----:B------:R-:W-:Y:S01]  /*6670*/  FADD.FTZ R39, R54, R39 ;  /* 0x0000002736277221 */ /* 0x000fe20000010000 */
[----:B------:R-:W2:Y:S01]  /*6680*/  MUFU.EX2 R244, R244 ;  /* 0x000000f400f47308 */ /* 0x000ea20000000800 */
[----:B------:R-:W-:Y:S01]  /*6690*/  FADD.FTZ R43, R43, R40 ;  /* 0x000000282b2b7221 */ /* 0x000fe20000010000 */
[----:B----4-:R-:W-:Y:S01]  /*66a0*/  F2FP.BF16.PACK_AB R13, R20, R47 ;  /* 0x0000002f140d723e */ /* 0x010fe200000010ff */
[----:B------:R-:W-:Y:S02]  /*66b0*/  FADD.FTZ R50, R50, R39 ;  /* 0x0000002732327221 */ /* 0x000fe40000010000 */
[----:B------:R-:W-:Y:S02]  /*66c0*/  FADD.FTZ R42, R42, R43 ;  /* 0x0000002b2a2a7221 */ /* 0x000fe40000010000 */
[----:B------:R-:W-:Y:S02]  /*66d0*/  FADD.FTZ R243, R243, R50 ;  /* 0x00000032f3f37221 */ /* 0x000fe40000010000 */
[----:B------:R-:W-:-:S04]  /*66e0*/  FADD.FTZ R42, R53, R42 ;  /* 0x0000002a352a7221 */ /* 0x000fc80000010000 */
[----:B------:R-:W-:Y:S01]  /*66f0*/  FADD.FTZ R49, R49, R42 ;  /* 0x0000002a31317221 */ /* 0x000fe20000010000 */
[----:B--2---:R-:W-:-:S03]  /*6700*/  F2FP.BF16.PACK_AB R15, R244, R21 ;  /* 0x00000015f40f723e */ /* 0x004fc600000010ff */
[----:B------:R-:W-:-:S04]  /*6710*/  FADD.FTZ R48, R48, R49 ;  /* 0x0000003130307221 */ /* 0x000fc80000010000 */
[----:B------:R-:W-:Y:S01]  /*6720*/  FADD.FTZ R47, R47, R48 ;  /* 0x000000302f2f7221 */ /* 0x000fe20000010000 */
[----:B------:R-:W-:Y:S03]  /*6730*/  HMMA.16816.F32.BF16 R136, R12, R132, R24 ;  /* 0x000000840c88723c */ /* 0x000fe60000041818 */
[----:B------:R-:W-:-:S04]  /*6740*/  FADD.FTZ R20, R20, R47 ;  /* 0x0000002f14147221 */ /* 0x000fc80000010000 */
[----:B------:R-:W-:Y:S01]  /*6750*/  FADD.FTZ R21, R21, R20 ;  /* 0x0000001415157221 */ /* 0x000fe20000010000 */
[----:B-1----:R-:W-:Y:S03]  /*6760*/  HMMA.16816.F32.BF16 R144, R12, R32, R8 ;  /* 0x000000200c90723c */ /* 0x002fe60000041808 */
[----:B------:R-:W-:-:S05]  /*6770*/  FADD.FTZ R244, R244, R21 ;  /* 0x00000015f4f47221 */ /* 0x000fca0000010000 */
[C---:B------:R-:W-:Y:S08]  /*6780*/  HMMA.16816.F32.BF16 R140, R12.reuse, R34, R4 ;  /* 0x000000220c8c723c */ /* 0x040ff00000041804 */
[----:B------:R-:W-:Y:S01]  /*6790*/  HMMA.16816.F32.BF16 R132, R12, R134, R28 ;  /* 0x000000860c84723c */ /* 0x000fe2000004181c */
[----:B------:R-:W-:Y:S07]  /*67a0*/  @!P0 BRA `(.L_x_1485) ;  /* 0x00003f4000008947 */ /* 0x000fee0003800000 */
[----:B------:R-:W-:Y:S01]  /*67b0*/  ULDC UR4, c[0x0][0x1a0] ;  /* 0x0000680000047ab9 */ /* 0x000fe20000000800 */
[----:B------:R-:W-:Y:S01]  /*67c0*/  IMAD.MOV.U32 R240, RZ, RZ, R238 ;  /* 0x000000fffff07224 */ /* 0x000fe200078e00ee */
[----:B------:R-:W-:Y:S01]  /*67d0*/  ULEA UR4, -UR4, URZ, 0x8 ;  /* 0x0000003f04047291 */ /* 0x000fe2000f8e413f */
[----:B------:R-:W-:Y:S01]  /*67e0*/  IADD3 R242, R148, -0x2, RZ ;  /* 0xfffffffe94f27810 */ /* 0x000fe20007ffe0ff */
[----:B------:R-:W-:Y:S01]  /*67f0*/  IMAD.MOV.U32 R149, RZ, RZ, R2 ;  /* 0x000000ffff957224 */ /* 0x000fe200078e0002 */
[----:B------:R-:W-:Y:S01]  /*6800*/  MOV R3, R0 ;  /* 0x0000000000037202 */ /* 0x000fe20000000f00 */
[----:B------:R-:W-:-:S02]  /*6810*/  USHF.R.S32.HI UR6, URZ, 0x1f, UR4 ;  /* 0x0000001f3f067899 */ /* 0x000fc40008011404 */
[----:B------:R-:W-:-:S04]  /*6820*/  MOV R238, UR4 ;  /* 0x0000000400ee7c02 */ /* 0x000fc80008000f00 */
[----:B------:R-:W-:-:S04]  /*6830*/  IMAD.U32 R236, RZ, RZ, UR6 ;  /* 0x00000006ffec7e24 */ /* 0x000fc8000f8e00ff */
.L_x_1489:
[----:B------:R-:W-:Y:S01]  /*6840*/  MOV R8, R238 ;  /* 0x000000ee00087202 */ /* 0x000fe20000000f00 */
[----:B------:R-:W-:Y:S04]  /*6850*/  DEPBAR.LE SB0, 0x0 ;  /* 0x000080000000791a */ /* 0x000fe80000000000 */
[----:B------:R-:W-:Y:S01]  /*6860*/  BAR.SYNC.DEFER_BLOCKING 0x0 ;  /* 0x0000000000007b1d */ /* 0x000fe20000010000 */
[----:B------:R-:W-:Y:S05]  /*6870*/  MOV R2, R236 ;  /* 0x000000ec00027202 */ /* 0x000fea0000000f00 */
[----:B------:R-:W-:-:S05]  /*6880*/  @P6 BRA `(.L_x_1486) ;  /* 0x000003b000006947 */ /* 0x000fca0003800000 */
        /* <DEDUP_REMOVED lines=59> */
.L_x_1486:
[C---:B------:R-:W-:Y:S04]  /*6c40*/  LEA R240, P0, R8.reuse, R240, 0x1 ;  /* 0x000000f008f07211 */ /* 0x040fe800078008ff */
[----:B------:R-:W-:Y:S02]  /*6c50*/  LEA.HI.X R239, R8, R239, R2, 0x1, P0 ;  /* 0x000000ef08ef7211 */ /* 0x000fe400000f0c02 */
[----:B------:R-:W-:Y:S03]  /*6c60*/  IADD3 R6, P0, R240, UR10, RZ ;  /* 0x0000000af0067c10 */ /* 0x000fe6000ff1e0ff */
        /* <DEDUP_REMOVED lines=10> */
[----:B------:R-:W-:Y:S02]  /*6d10*/  IADD3.X R249, R251, UR5, RZ, P0, !PT ;  /* 0x00000005fbf97c10 */ /* 0x000fe400087fe4ff */
[----:B------:R1:W-:Y:S01]  /*6d20*/  LDGSTS.E.BYPASS.LTC128B.128 [R233+0x6000], [R250.64] ;  /* 0x06000000fae97fae */ /* 0x0003e2000b901d4c */
[----:B------:R-:W-:Y:S04]  /*6d30*/  IADD3 R246, P0, R248, UR10, RZ ;  /* 0x0000000af8f67c10 */ /* 0x000fe8000ff1e0ff */
[----:B------:R1:W-:Y:S01]  /*6d40*/  LDGSTS.E.BYPASS.LTC128B.128 [R233+0x6800], [R248.64] ;  /* 0x06800000f8e97fae */ /* 0x0003e2000b901d4c */
[----:B------:R-:W-:Y:S02]  /*6d50*/  IADD3.X R247, R249, UR5, RZ, P0, !PT ;  /* 0x00000005f9f77c10 */ /* 0x000fe400087fe4ff */
[----:B------:R-:W-:Y:S03]  /*6d60*/  IADD3 R150, P0, R246, UR10, RZ ;  /* 0x0000000af6967c10 */ /* 0x000fe6000ff1e0ff */
        /* <DEDUP_REMOVED lines=8> */
[----:B------:R-:W-:Y:S03]  /*6df0*/  ISETP.GE.AND P0, PT, R242, 0x1, PT ;  /* 0x00000001f200780c */ /* 0x000fe60003f06270 */
[----:B------:R4:W-:Y:S05]  /*6e00*/  LDGSTS.E.BYPASS.LTC128B.128 [R233+0x8800], [R18.64] ;  /* 0x0880000012e97fae */ /* 0x0009ea000b901d4c */
[----:B------:R-:W-:Y:S05]  /*6e10*/  LDSM.16.M88.4 R152, [R228] ;  /* 0x00000000e498783b */ /* 0x000fea0000000200 */
[----:B------:R-:W2:Y:S05]  /*6e20*/  LDSM.16.M88.4 R156, [R227] ;  /* 0x00000000e39c783b */ /* 0x000eaa0000000200 */
[----:B------:R-:W3:Y:S05]  /*6e30*/  LDSM.16.M88.4 R160, [R227+0x400] ;  /* 0x00040000e3a0783b */ /* 0x000eea0000000200 */
[----:B------:R-:W5:Y:S05]  /*6e40*/  LDSM.16.M88.4 R164, [R227+0x800] ;  /* 0x00080000e3a4783b */ /* 0x000f6a0000000200 */
[----:B------:R-:W0:Y:S05]  /*6e50*/  LDGDEPBAR ;  /* 0x00000000000079af */ /* 0x000e2a0000000000 */
[----:B------:R-:W1:Y:S05]  /*6e60*/  LDSM.16.M88.4 R168, [R227+0xc00] ;  /* 0x000c0000e3a8783b */ /* 0x000e6a0000000200 */
[----:B------:R-:W1:Y:S05]  /*6e70*/  LDSM.16.M88.4 R172, [R227+0x1000] ;  /* 0x00100000e3ac783b */ /* 0x000e6a0000000200 */
[----:B------:R-:W1:Y:S05]  /*6e80*/  LDSM.16.M88.4 R176, [R227+0x1400] ;  /* 0x00140000e3b0783b */ /* 0x000e6a0000000200 */
[----:B------:R-:W-:Y:S01]  /*6e90*/  LDSM.16.M88.4 R180, [R227+0x1c00] ;  /* 0x001c0000e3b4783b */ /* 0x000fe20000000200 */
[C---:B--2---:R-:W-:Y:S04]  /*6ea0*/  HMMA.16816.F32.BF16 R4, R152.reuse, R156, RZ ;  /* 0x0000009c9804723c */ /* 0x044fe800000418ff */
[----:B------:R-:W-:Y:S05]  /*6eb0*/  LDSM.16.M88.4 R184, [R227+0x2000] ;  /* 0x00200000e3b8783b */ /* 0x000fea0000000200 */
[----:B------:R-:W-:Y:S01]  /*6ec0*/  LDSM.16.M88.4 R188, [R227+0x2400] ;  /* 0x00240000e3bc783b */ /* 0x000fe20000000200 */
[C---:B------:R-:W-:Y:S04]  /*6ed0*/  HMMA.16816.F32.BF16 R8, R152.reuse, R158, RZ ;  /* 0x0000009e9808723c */ /* 0x040fe800000418ff */
[----:B------:R-:W2:Y:S04]  /*6ee0*/  LDSM.16.M88.4 R156, [R227+0x1800] ;  /* 0x00180000e39c783b */ /* 0x000ea80000000200 */
[C---:B---3--:R-:W-:Y:S01]  /*6ef0*/  HMMA.16816.F32.BF16 R12, R152.reuse, R160, RZ ;  /* 0x000000a0980c723c */ /* 0x048fe200000418ff */
[----:B------:R-:W3:Y:S05]  /*6f00*/  LDSM.16.M88.4 R192, [R227+0x2800] ;  /* 0x00280000e3c0783b */ /* 0x000eea0000000200 */
[----:B------:R-:W-:Y:S02]  /*6f10*/  LDSM.16.M88.4 R196, [R227+0x3c00] ;  /* 0x003c0000e3c4783b */ /* 0x000fe40000000200 */
[C---:B----4-:R-:W-:Y:S03]  /*6f20*/  HMMA.16816.F32.BF16 R16, R152.reuse, R162, RZ ;  /* 0x000000a29810723c */ /* 0x050fe600000418ff */
[----:B------:R-:W4:Y:S05]  /*6f30*/  LDSM.16.M88.4 R160, [R227+0x2c00] ;  /* 0x002c0000e3a0783b */ /* 0x000f2a0000000200 */
[C---:B-----5:R-:W-:Y:S01]  /*6f40*/  HMMA.16816.F32.BF16 R20, R152.reuse, R164, RZ ;  /* 0x000000a49814723c */ /* 0x060fe200000418ff */
[----:B------:R-:W-:Y:S05]  /*6f50*/  LDSM.16.M88.4 R200, [R226] ;  /* 0x00000000e2c8783b */ /* 0x000fea0000000200 */
[----:B------:R-:W-:Y:S02]  /*6f60*/  LDSM.16.M88.4 R204, [R225] ;  /* 0x00000000e1cc783b */ /* 0x000fe40000000200 */
[C---:B------:R-:W-:Y:S03]  /*6f70*/  HMMA.16816.F32.BF16 R24, R152.reuse, R166, RZ ;  /* 0x000000a69818723c */ /* 0x040fe600000418ff */
[----:B------:R-:W5:Y:S05]  /*6f80*/  LDSM.16.M88.4 R164, [R227+0x3000] ;  /* 0x00300000e3a4783b */ /* 0x000f6a0000000200 */
[C---:B-1----:R-:W-:Y:S08]  /*6f90*/  HMMA.16816.F32.BF16 R28, R152.reuse, R168, RZ ;  /* 0x000000a8981c723c */ /* 0x042ff000000418ff */
[C---:B------:R-:W-:Y:S01]  /*6fa0*/  HMMA.16816.F32.BF16 R32, R152.reuse, R170, RZ ;  /* 0x000000aa9820723c */ /* 0x040fe200000418ff */
[----:B------:R-:W1:Y:S07]  /*6fb0*/  LDSM.16.M88.4 R168, [R227+0x3400] ;  /* 0x00340000e3a8783b */ /* 0x000e6e0000000200 */
[C---:B------:R-:W-:Y:S08]  /*6fc0*/  HMMA.16816.F32.BF16 R36, R152.reuse, R172, RZ ;  /* 0x000000ac9824723c */ /* 0x040ff000000418ff */
[C---:B------:R-:W-:Y:S01]  /*6fd0*/  HMMA.16816.F32.BF16 R40, R152.reuse, R174, RZ ;  /* 0x000000ae9828723c */ /* 0x040fe200000418ff */
[----:B------:R-:W1:Y:S07]  /*6fe0*/  LDSM.16.M88.4 R172, [R227+0x3800] ;  /* 0x00380000e3ac783b */ /* 0x000e6e0000000200 */
[C---:B------:R-:W-:Y:S08]  /*6ff0*/  HMMA.16816.F32.BF16 R44, R152.reuse, R176, RZ ;  /* 0x000000b0982c723c */ /* 0x040ff000000418ff */
[C---:B------:R-:W-:Y:S01]  /*7000*/  HMMA.16816.F32.BF16 R48, R152.reuse, R178, RZ ;  /* 0x000000b29830723c */ /* 0x040fe200000418ff */
[----:B------:R-:W-:Y:S07]  /*7010*/  LDSM.16.M88.4 R176, [R221] ;  /* 0x00000000ddb0783b */ /* 0x000fee0000000200 */
[C---:B--2---:R-:W-:Y:S08]  /*7020*/  HMMA.16816.F32.BF16 R52, R152.reuse, R156, RZ ;  /* 0x0000009c9834723c */ /* 0x044ff000000418ff */
[C---:B------:R-:W-:Y:S01]  /*7030*/  HMMA.16816.F32.BF16 R56, R152.reuse, R158, RZ ;  /* 0x0000009e9838723c */ /* 0x040fe200000418ff */
[----:B------:R-:W2:Y:S07]  /*7040*/  LDSM.16.M88.4 R156, [R222] ;  /* 0x00000000de9c783b */ /* 0x000eae0000000200 */
        /* <DEDUP_REMOVED lines=9> */
[C---:B---3--:R-:W-:Y:S08]  /*70e0*/  HMMA.16816.F32.BF16 R84, R152.reuse, R192, RZ ;  /* 0x000000c09854723c */ /* 0x048ff000000418ff */
[C---:B------:R-:W-:Y:S01]  /*70f0*/  HMMA.16816.F32.BF16 R88, R152.reuse, R194, RZ ;  /* 0x000000c29858723c */ /* 0x040fe200000418ff */
[----:B------:R-:W-:Y:S07]  /*7100*/  LDSM.16.M88.4 R192, [R211] ;  /* 0x00000000d3c0783b */ /* 0x000fee0000000200 */
[C---:B----4-:R-:W-:Y:S08]  /*7110*/  HMMA.16816.F32.BF16 R92, R152.reuse, R160, RZ ;  /* 0x000000a0985c723c */ /* 0x050ff000000418ff */
[C---:B------:R-:W-:Y:S01]  /*7120*/  HMMA.16816.F32.BF16 R96, R152.reuse, R162, RZ ;  /* 0x000000a29860723c */ /* 0x040fe200000418ff */
[----:B------:R-:W-:Y:S07]  /*7130*/  LDSM.16.M88.4 R160, [R219] ;  /* 0x00000000dba0783b */ /* 0x000fee0000000200 */
[C---:B-----5:R-:W-:Y:S08]  /*7140*/  HMMA.16816.F32.BF16 R100, R152.reuse, R164, RZ ;  /* 0x000000a49864723c */ /* 0x060ff000000418ff */
[C---:B------:R-:W-:Y:S01]  /*7150*/  HMMA.16816.F32.BF16 R104, R152.reuse, R166, RZ ;  /* 0x000000a69868723c */ /* 0x040fe200000418ff */
[----:B------:R-:W-:Y:S07]  /*7160*/  LDSM.16.M88.4 R164, [R218] ;  /* 0x00000000daa4783b */ /* 0x000fee0000000200 */
[C---:B-1----:R-:W-:Y:S08]  /*7170*/  HMMA.16816.F32.BF16 R108, R152.reuse, R168, RZ ;  /* 0x000000a8986c723c */ /* 0x042ff000000418ff */
[C---:B------:R-:W-:Y:S01]  /*7180*/  HMMA.16816.F32.BF16 R112, R152.reuse, R170, RZ ;  /* 0x000000aa9870723c */ /* 0x040fe200000418ff */
[----:B------:R-:W-:Y:S07]  /*7190*/  LDSM.16.M88.4 R168, [R217] ;  /* 0x00000000d9a8783b */ /* 0x000fee0000000200 */
[C---:B------:R-:W-:Y:S08]  /*71a0*/  HMMA.16816.F32.BF16 R116, R152.reuse, R172, RZ ;  /* 0x000000ac9874723c */ /* 0x040ff000000418ff */
[C---:B------:R-:W-:Y:S01]  /*71b0*/  HMMA.16816.F32.BF16 R120, R152.reuse, R174, RZ ;  /* 0x000000ae9878723c */ /* 0x040fe200000418ff */
[----:B------:R-:W-:Y:S07]  /*71c0*/  LDSM.16.M88.4 R172, [R216] ;  /* 0x00000000d8ac783b */ /* 0x000fee0000000200 */
[C---:B------:R-:W-:Y:S08]  /*71d0*/  HMMA.16816.F32.BF16 R124, R152.reuse, R196, RZ ;  /* 0x000000c4987c723c */ /* 0x040ff000000418ff */
[----:B------:R-:W-:Y:S01]  /*71e0*/  HMMA.16816.F32.BF16 R128, R152, R198, RZ ;  /* 0x000000c69880723c */ /* 0x000fe200000418ff */
[----:B------:R-:W1:Y:S05]  /*71f0*/  LDSM.16.M88.4 R152, [R220] ;  /* 0x00000000dc98783b */ /* 0x000e6a0000000200 */
[----:B------:R-:W-:Y:S02]  /*7200*/  LDSM.16.M88.4 R196, [R210] ;  /* 0x00000000d2c4783b */ /* 0x000fe40000000200 */
[C---:B------:R-:W-:Y:S08]  /*7210*/  HMMA.16816.F32.BF16 R4, R200.reuse, R204, R4 ;  /* 0x000000ccc804723c */ /* 0x040ff00000041804 */
[C---:B------:R-:W-:Y:S01]  /*7220*/  HMMA.16816.F32.BF16 R8, R200.reuse, R206, R8 ;  /* 0x000000cec808723c */ /* 0x040fe20000041808 */
[----:B------:R-:W-:Y:S07]  /*7230*/  LDSM.16.M88.4 R204, [R209] ;  /* 0x00000000d1cc783b */ /* 0x000fee0000000200 */
[C---:B--2---:R-:W-:Y:S08]  /*7240*/  HMMA.16816.F32.BF16 R12, R200.reuse, R156, R12 ;  /* 0x0000009cc80c723c */ /* 0x044ff0000004180c */
[C---:B------:R-:W-:Y:S01]  /*7250*/  HMMA.16816.F32.BF16 R16, R200.reuse, R158, R16 ;  /* 0x0000009ec810723c */ /* 0x040fe20000041810 */
[----:B------:R-:W2:Y:S07]  /*7260*/  LDSM.16.M88.4 R156, [R214] ;  /* 0x00000000d69c783b */ /* 0x000eae0000000200 */
[C---:B------:R-:W-:Y:S08]  /*7270*/  HMMA.16816.F32.BF16 R20, R200.reuse, R176, R20 ;  /* 0x000000b0c814723c */ /* 0x040ff00000041814 */
[C---:B------:R-:W-:Y:S01]  /*7280*/  HMMA.16816.F32.BF16 R24, R200.reuse, R178, R24 ;  /* 0x000000b2c818723c */ /* 0x040fe20000041818 */
[----:B------:R-:W3:Y:S01]  /*7290*/  LDSM.16.M88.4 R176, [R208] ;  /* 0x00000000d0b0783b */ /* 0x000ee20000000200 */
[----:B------:R-:W-:Y:S04]  /*72a0*/  DEPBAR.LE SB0, 0x0 ;  /* 0x000080000000791a */ /* 0x000fe80000000000 */
[----:B------:R-:W-:Y:S02]  /*72b0*/  BAR.SYNC.DEFER_BLOCKING 0x0 ;  /* 0x0000000000007b1d */ /* 0x000fe40000010000 */
        /* <DEDUP_REMOVED lines=27> */
[----:B------:R-:W-:Y:S02]  /*7470*/  ULDC UR6, c[0x0][0x198] ;  /* 0x0000660000067ab9 */ /* 0x000fe40000000800 */
[----:B------:R-:W-:Y:S04]  /*7480*/  ULEA UR6, -UR6, URZ, 0x8 ;  /* 0x0000003f06067291 */ /* 0x000fe8000f8e413f */
[----:B------:R-:W-:Y:S02]  /*7490*/  USHF.R.S32.HI UR4, URZ, 0x1f, UR6 ;  /* 0x0000001f3f047899 */ /* 0x000fe40008011406 */
[----:B------:R-:W-:Y:S04]  /*74a0*/  MOV R154, UR6 ;  /* 0x00000006009a7c02 */ /* 0x000fe80008000f00 */
[----:B------:R-:W-:Y:S01]  /*74b0*/  MOV R2, UR4 ;  /* 0x0000000400027c02 */ /* 0x000fe20008000f00 */
[----:B------:R-:W-:-:S05]  /*74c0*/  @P6 BRA `(.L_x_1488) ;  /* 0x000003b000006947 */ /* 0x000fca0003800000 */
        /* <DEDUP_REMOVED lines=59> */
.L_x_1488:
        /* <DEDUP_REMOVED lines=11> */
[----:B------:R1:W-:Y:S01]  /*7930*/  LDGSTS.E.BYPASS.LTC128B.128 [R233+0x1800], [R158.64] ;  /* 0x018000009ee97fae */ /* 0x0003e2000b901d4c */
        /* <DEDUP_REMOVED lines=14> */
[----:B------:R-:W-:Y:S05]  /*7a20*/  IADD3.X R163, R161, UR7, RZ, P0, !PT ;  /* 0x00000007a1a37c10 */ /* 0x000fea00087fe4ff */
[----:B------:R1:W-:Y:S04]  /*7a30*/  LDGSTS.E.BYPASS.LTC128B.128 [R233+0x4800], [R162.64] ;  /* 0x04800000a2e97fae */ /* 0x0003e8000b901d4c */
[----:B------:R-:W0:Y:S02]  /*7a40*/  LDGDEPBAR ;  /* 0x00000000000079af */ /* 0x000e240000000000 */
.L_x_1487:
        /* <DEDUP_REMOVED lines=163> */
[----:B------:R-:W-:Y:S01]  /*8480*/  ISETP.GT.AND P0, PT, R242, RZ, PT ;  /* 0x000000fff200720c */ /* 0x000fe20003f04270 */
        /* <DEDUP_REMOVED lines=64> */
[----:B------:R-:W1:Y:S01]  /*8890*/  MUFU.EX2 R203, R203 ;  /* 0x000000cb00cb7308 */ /* 0x000e620000000800 */
[----:B------:R-:W-:Y:S02]  /*88a0*/  FFMA.FTZ R48, R65, c[0x0][0x23c], -R151 ;  /* 0x00008f0041307a23 */ /* 0x000fe40000010897 */
[--C-:B------:R-:W-:Y:S01]  /*88b0*/  FFMA.FTZ R158, R50, c[0x0][0x23c], -R5.reuse ;  /* 0x00008f00329e7a23 */ /* 0x100fe20000010805 */
[----:B--2---:R-:W-:Y:S01]  /*88c0*/  F2FP.BF16.PACK_AB R24, R201, R198 ;  /* 0x000000c6c918723e */ /* 0x004fe200000010ff */
        /* <DEDUP_REMOVED lines=9> */
[----:B------:R-:W2:Y:S01]  /*8960*/  MUFU.EX2 R192, R192 ;  /* 0x000000c000c07308 */ /* 0x000ea20000000800 */
[----:B------:R-:W-:Y:S02]  /*8970*/  FFMA.FTZ R58, R58, c[0x0][0x23c], -R5 ;  /* 0x00008f003a3a7a23 */ /* 0x000fe40000010805 */
[----:B------:R-:W-:Y:S01]  /*8980*/  FFMA.FTZ R49, R61, c[0x0][0x23c], -R151 ;  /* 0x00008f003d317a23 */ /* 0x000fe20000010897 */
[----:B-1----:R-:W-:Y:S01]  /*8990*/  F2FP.BF16.PACK_AB R25, R203, R200 ;  /* 0x000000c8cb19723e */ /* 0x002fe200000010ff */
        /* <DEDUP_REMOVED lines=93> */
[----:B------:R-:W1:Y:S01]  /*8f70*/  MUFU.EX2 R169, R169 ;  /* 0x000000a900a97308 */ /* 0x000e620000000800 */
        /* <DEDUP_REMOVED lines=15> */
[----:B--2---:R-:W-:Y:S03]  /*9070*/  F2FP.BF16.PACK_AB R25, R174, R181 ;  /* 0x000000b5ae19723e */ /* 0x004fe600000010ff */
[----:B-1----:R-:W-:Y:S01]  /*9080*/  F2FP.BF16.PACK_AB R26, R169, R172 ;  /* 0x000000aca91a723e */ /* 0x002fe200000010ff */
        /* <DEDUP_REMOVED lines=358> */
.L_x_1485:
[----:B------:R-:W1:Y:S01]  /*a6f0*/  SHFL.BFLY PT, R4, R243, 0x2, 0x1f ;  /* 0x0c401f00f3047f89 */ /* 0x000e6200000e0000 */
[----:B------:R-:W-:Y:S01]  /*a700*/  IMAD.MOV.U32 R12, RZ, RZ, 0x3f800000 ;  /* 0x3f800000ff0c7424 */ /* 0x000fe200078e00ff */
[----:B------:R-:W-:Y:S01]  /*a710*/  ULDC.U8 UR4, c[0x0][0x328] ;  /* 0x0000ca0000047ab9 */ /* 0x000fe20000000000 */
[----:B------:R-:W-:Y:S01]  /*a720*/  IMAD.MOV.U32 R13, RZ, RZ, 0x3f800000 ;  /* 0x3f800000ff0d7424 */ /* 0x000fe200078e00ff */
[----:B------:R-:W2:Y:S01]  /*a730*/  SHFL.BFLY PT, R3, R244, 0x2, 0x1f ;  /* 0x0c401f00f4037f89 */ /* 0x000ea200000e0000 */
[----:B------:R-:W-:Y:S01]  /*a740*/  BSSY B0, `(.L_x_1490) ;  /* 0x0000073000007945 */ /* 0x000fe20003800000 */
[----:B------:R-:W-:Y:S01]  /*a750*/  IMAD.MOV.U32 R20, RZ, RZ, 0x7f800000 ;  /* 0x7f800000ff147424 */ /* 0x000fe200078e00ff */
[----:B------:R-:W-:Y:S01]  /*a760*/  LEA R237, R237, R232, 0x4 ;  /* 0x000000e8eded7211 */ /* 0x000fe200078e20ff */
[----:B------:R-:W3:Y:S04]  /*a770*/  S2R R7, SR_TID.X ;  /* 0x0000000000077919 */ /* 0x000ee80000002100 */
[----:B------:R-:W4:Y:S01]  /*a780*/  S2R R5, SR_TID.X ;  /* 0x0000000000057919 */ /* 0x000f220000002100 */
[----:B-1----:R-:W-:-:S02]  /*a790*/  FADD.FTZ R4, R4, R243 ;  /* 0x000000f304047221 */ /* 0x002fc40000010000 */
[----:B--2---:R-:W-:-:S03]  /*a7a0*/  FADD.FTZ R3, R3, R244 ;  /* 0x000000f403037221 */ /* 0x004fc60000010000 */
[----:B------:R-:W1:Y:S01]  /*a7b0*/  SHFL.BFLY PT, R9, R4, 0x1, 0x1f ;  /* 0x0c201f0004097f89 */ /* 0x000e6200000e0000 */
[----:B---3--:R-:W-:-:S03]  /*a7c0*/  SHF.R.S32.HI R6, RZ, 0x1f, R7 ;  /* 0x0000001fff067819 */ /* 0x008fc60000011407 */
[----:B------:R-:W2:Y:S01]  /*a7d0*/  SHFL.BFLY PT, R8, R3, 0x1, 0x1f ;  /* 0x0c201f0003087f89 */ /* 0x000ea200000e0000 */
[CC--:B------:R-:W-:Y:S02]  /*a7e0*/  LEA.HI R10, R6.reuse, R7.reuse, RZ, 0x2 ;  /* 0x00000007060a7211 */ /* 0x0c0fe400078f10ff */
[-C--:B------:R-:W-:Y:S02]  /*a7f0*/  LEA.HI R6, R6, R7.reuse, RZ, 0x5 ;  /* 0x0000000706067211 */ /* 0x080fe400078f28ff */
[----:B------:R-:W-:Y:S02]  /*a800*/  LOP3.LUT R10, R10, 0xfffffffc, RZ, 0xc0, !PT ;  /* 0xfffffffc0a0a7812 */ /* 0x000fe400078ec0ff */
[----:B------:R-:W-:Y:S02]  /*a810*/  SHF.R.S32.HI R11, RZ, 0x5, R6 ;  /* 0x00000005ff0b7819 */ /* 0x000fe40000011406 */
[----:B------:R-:W-:Y:S02]  /*a820*/  IADD3 R10, -R10, R7, RZ ;  /* 0x000000070a0a7210 */ /* 0x000fe40007ffe1ff */
[----:B------:R-:W-:-:S03]  /*a830*/  LOP3.LUT R6, R6, 0xffffffe0, RZ, 0xc0, !PT ;  /* 0xffffffe006067812 */ /* 0x000fc600078ec0ff */
[----:B------:R-:W-:Y:S02]  /*a840*/  IMAD R10, R11, 0x100, R10 ;  /* 0x000001000b0a7824 */ /* 0x000fe400078e020a */
[----:B------:R-:W-:Y:S02]  /*a850*/  IMAD.IADD R7, R7, 0x1, -R6 ;  /* 0x0000000107077824 */ /* 0x000fe400078e0a06 */
[----:B-1----:R-:W-:Y:S01]  /*a860*/  FADD.FTZ R9, R4, R9 ;  /* 0x0000000904097221 */ /* 0x002fe20000010000 */
[----:B----4-:R-:W-:Y:S01]  /*a870*/  SHF.R.S32.HI R4, RZ, 0x1f, R5 ;  /* 0x0000001fff047819 */ /* 0x010fe20000011405 */
[----:B--2---:R-:W-:-:S03]  /*a880*/  FADD.FTZ R8, R3, R8 ;  /* 0x0000000803087221 */ /* 0x004fc60000010000 */
[----:B------:R-:W-:Y:S02]  /*a890*/  FSETP.NE.FTZ.AND P3, PT, R9, RZ, PT ;  /* 0x000000ff0900720b */ /* 0x000fe40003f75000 */
[----:B------:R-:W-:Y:S02]  /*a8a0*/  LEA.HI R4, R4, R5, RZ, 0x2 ;  /* 0x0000000504047211 */ /* 0x000fe400078f10ff */
[----:B------:R-:W-:Y:S02]  /*a8b0*/  FSETP.NE.FTZ.AND P2, PT, R8, RZ, PT ;  /* 0x000000ff0800720b */ /* 0x000fe40003f55000 */
[----:B------:R-:W-:-:S04]  /*a8c0*/  SHF.R.S32.HI R3, RZ, 0x2, R4 ;  /* 0x00000002ff037819 */ /* 0x000fc80000011404 */
[----:B------:R-:W-:-:S03]  /*a8d0*/  SHF.R.S32.HI R14, RZ, 0x1f, R3 ;  /* 0x0000001fff0e7819 */ /* 0x000fc60000011403 */
[----:B------:R-:W1:Y:S01]  /*a8e0*/  @P3 MUFU.RCP R12, R9 ;  /* 0x00000009000c3308 */ /* 0x000e620000001000 */
[----:B------:R-:W-:-:S04]  /*a8f0*/  LEA.HI R11, R14, R3, RZ, 0x3 ;  /* 0x000000030e0b7211 */ /* 0x000fc800078f18ff */
[----:B------:R-:W-:-:S03]  /*a900*/  LOP3.LUT R14, R11, 0xfffffff8, RZ, 0xc0, !PT ;  /* 0xfffffff80b0e7812 */ /* 0x000fc600078ec0ff */
[----:B------:R-:W2:Y:S02]  /*a910*/  @P2 MUFU.RCP R13, R8 ;  /* 0x00000008000d2308 */ /* 0x000ea40000001000 */
[----:B------:R-:W-:-:S05]  /*a920*/  IMAD.IADD R14, R3, 0x1, -R14 ;  /* 0x00000001030e7824 */ /* 0x000fca00078e0a0e */
[----:B------:R-:W-:Y:S01]  /*a930*/  LEA.HI R11, R14, R14, RZ, 0x1 ;  /* 0x0000000e0e0b7211 */ /* 0x000fe200078f08ff */
[C---:B-1----:R-:W-:Y:S01]  /*a940*/  FMUL.FTZ R144, R12.reuse, R144 ;  /* 0x000000900c907220 */ /* 0x042fe20000410000 */
[----:B------:R-:W-:Y:S01]  /*a950*/  @P2 MUFU.LG2 R8, R8 ;  /* 0x0000000800082308 */ /* 0x000fe20000000c00 */
[C---:B------:R-:W-:Y:S02]  /*a960*/  FMUL.FTZ R145, R12.reuse, R145 ;  /* 0x000000910c917220 */ /* 0x040fe40000410000 */
[C---:B------:R-:W-:Y:S02]  /*a970*/  FMUL.FTZ R140, R12.reuse, R140 ;  /* 0x0000008c0c8c7220 */ /* 0x040fe40000410000 */
[C---:B------:R-:W-:Y:S01]  /*a980*/  FMUL.FTZ R141, R12.reuse, R141 ;  /* 0x0000008d0c8d7220 */ /* 0x040fe20000410000 */
[----:B------:R-:W-:Y:S01]  /*a990*/  F2FP.BF16.PACK_AB R144, R145, R144 ;  /* 0x000000909190723e */ /* 0x000fe200000010ff */
[C---:B------:R-:W-:Y:S01]  /*a9a0*/  FMUL.FTZ R136, R12.reuse, R136 ;  /* 0x000000880c887220 */ /* 0x040fe20000410000 */
[----:B------:R-:W1:Y:S01]  /*a9b0*/  @P3 MUFU.LG2 R9, R9 ;  /* 0x0000000900093308 */ /* 0x000e620000000c00 */
[C---:B------:R-:W-:Y:S01]  /*a9c0*/  FMUL.FTZ R137, R12.reuse, R137 ;  /* 0x000000890c897220 */ /* 0x040fe20000410000 */
[----:B------:R-:W-:Y:S01]  /*a9d0*/  F2FP.BF16.PACK_AB R140, R141, R140 ;  /* 0x0000008c8d8c723e */ /* 0x000fe200000010ff */
[----:B------:R-:W-:-:S02]  /*a9e0*/  FMUL.FTZ R132, R12, R132 ;  /* 0x000000840c847220 */ /* 0x000fc40000410000 */
[----:B------:R-:W-:Y:S01]  /*a9f0*/  FMUL.FTZ R133, R12, R133 ;  /* 0x000000850c857220 */ /* 0x000fe20000410000 */
[----:B------:R-:W-:Y:S01]  /*aa00*/  SHF.R.S32.HI R12, RZ, 0x1, R11 ;  /* 0x00000001ff0c7819 */ /* 0x000fe2000001140b */
[----:B--2---:R-:W-:Y:S01]  /*aa10*/  FMUL.FTZ R147, R13, R147 ;  /* 0x000000930d937220 */ /* 0x004fe20000410000 */
[----:B------:R-:W-:Y:S01]  /*aa20*/  LOP3.LUT R11, R11, 0x3fffffe, RZ, 0xc0, !PT ;  /* 0x03fffffe0b0b7812 */ /* 0x000fe200078ec0ff */
[C---:B------:R-:W-:Y:S01]  /*aa30*/  FMUL.FTZ R146, R13.reuse, R146 ;  /* 0x000000920d927220 */ /* 0x040fe20000410000 */
[C---:B------:R-:W-:Y:S01]  /*aa40*/  SHF.L.U32 R15, R12.reuse, 0x6, RZ ;  /* 0x000000060c0f7819 */ /* 0x040fe200000006ff */
[----:B------:R-:W-:Y:S01]  /*aa50*/  FMUL.FTZ R143, R13, R143 ;  /* 0x0000008f0d8f7220 */ /* 0x000fe20000410000 */
[----:B------:R-:W-:Y:S01]  /*aa60*/  LOP3.LUT P0, RZ, R12, 0x2, RZ, 0xc0, !PT ;  /* 0x000000020cff7812 */ /* 0x000fe2000780c0ff */
[----:B------:R-:W-:Y:S01]  /*aa70*/  IMAD.IADD R11, R14, 0x1, -R11 ;  /* 0x000000010e0b7824 */ /* 0x000fe200078e0a0b */
[----:B------:R-:W-:Y:S01]  /*aa80*/  LOP3.LUT R15, R15, 0xc0, RZ, 0xc0, !PT ;  /* 0x000000c00f0f7812 */ /* 0x000fe200078ec0ff */
[----:B------:R-:W-:Y:S01]  /*aa90*/  FMUL.FTZ R142, R13, R142 ;  /* 0x0000008e0d8e7220 */ /* 0x000fe20000410000 */
[----:B------:R-:W-:Y:S01]  /*aaa0*/  F2FP.BF16.PACK_AB R146, R147, R146 ;  /* 0x000000929392723e */ /* 0x000fe200000010ff */
[----:B------:R-:W-:Y:S01]  /*aab0*/  IMAD R10, R11, 0x10, R10 ;  /* 0x000000100b0a7824 */ /* 0x000fe200078e020a */
[----:B------:R-:W-:Y:S01]  /*aac0*/  LEA.HI R15, R15, R15, RZ, 0x1d ;  /* 0x0000000f0f0f7211 */ /* 0x000fe200078fe8ff */
[C---:B------:R-:W-:Y:S01]  /*aad0*/  FMUL.FTZ R139, R13.reuse, R139 ;  /* 0x0000008b0d8b7220 */ /* 0x040fe20000410000 */
[----:B------:R-:W-:Y:S01]  /*aae0*/  LOP3.LUT R11, R12, 0x1, RZ, 0xc0, !PT ;  /* 0x000000010c0b7812 */ /* 0x000fe200078ec0ff */
[----:B------:R-:W-:Y:S01]  /*aaf0*/  FMUL.FTZ R138, R13, R138 ;  /* 0x0000008a0d8a7220 */ /* 0x000fe20000410000 */
[----:B------:R-:W-:Y:S01]  /*ab00*/  LEA R15, R10, R15, 0x1 ;  /* 0x0000000f0a0f7211 */ /* 0x000fe200078e08ff */
[----:B------:R-:W-:Y:S01]  /*ab10*/  IMAD.MOV.U32 R10, RZ, RZ, -0x10 ;  /* 0xfffffff0ff0a7424 */ /* 0x000fe200078e00ff */
[----:B------:R-:W-:Y:S01]  /*ab20*/  ISETP.NE.U32.AND P1, PT, R11, 0x1, PT ;  /* 0x000000010b00780c */ /* 0x000fe20003f25070 */
[----:B------:R-:W-:Y:S01]  /*ab30*/  FMUL.FTZ R135, R13, R135 ;  /* 0x000000870d877220 */ /* 0x000fe20000410000 */
[----:B------:R-:W-:Y:S01]  /*ab40*/  F2FP.BF16.PACK_AB R142, R143, R142 ;  /* 0x0000008e8f8e723e */ /* 0x000fe200000010ff */
[----:B------:R-:W-:Y:S01]  /*ab50*/  IMAD.SHL.U32 R15, R15, 0x2, RZ ;  /* 0x000000020f0f7824 */ /* 0x000fe200078e00ff */
[----:B------:R-:W-:Y:S01]  /*ab60*/  SEL R10, R10, 0x10, !P1 ;  /* 0x000000100a0a7807 */ /* 0x000fe20004800000 */
[----:B------:R-:W-:Y:S01]  /*ab70*/  FMUL.FTZ R134, R13, R134 ;  /* 0x000000860d867220 */ /* 0x000fe20000410000 */
[----:B------:R-:W-:Y:S01]  /*ab80*/  F2FP.BF16.PACK_AB R136, R137, R136 ;  /* 0x000000888988723e */ /* 0x000fe200000010ff */
[----:B------:R-:W2:Y:S01]  /*ab90*/  S2R R11, SR_CTAID.Z ;  /* 0x00000000000b7919 */ /* 0x000ea20000002700 */
[----:B------:R-:W-:Y:S01]  /*aba0*/  IADD3 R21, R15, 0x20, RZ ;  /* 0x000000200f157810 */ /* 0x000fe20007ffe0ff */
[----:B-1----:R-:W-:Y:S01]  /*abb0*/  @P3 FMUL.FTZ R9, R9, 0.69314718246459960938 ;  /* 0x3f31721809093820 */ /* 0x002fe20000410000 */
[C---:B------:R-:W-:Y:S01]  /*abc0*/  @P0 IADD3 R21, R15.reuse, -0x20, RZ ;  /* 0xffffffe00f150810 */ /* 0x040fe20007ffe0ff */
[----:B------:R-:W-:Y:S01]  /*abd0*/  STS [R15], R144 ;  /* 0x000000900f007388 */ /* 0x000fe20000000800 */
[----:B------:R-:W-:-:S02]  /*abe0*/  IADD3 R23, R15, R10, RZ ;  /* 0x0000000a0f177210 */ /* 0x000fc40007ffe0ff */
[----:B------:R-:W-:Y:S01]  /*abf0*/  F2FP.BF16.PACK_AB R138, R139, R138 ;  /* 0x0000008a8b8a723e */ /* 0x000fe200000010ff */
[----:B------:R-:W-:Y:S01]  /*ac00*/  IMAD.IADD R25, R10, 0x1, R21 ;  /* 0x000000010a197824 */ /* 0x000fe200078e0215 */
[----:B------:R-:W-:Y:S01]  /*ac10*/  F2FP.BF16.PACK_AB R132, R133, R132 ;  /* 0x000000848584723e */ /* 0x000fe200000010ff */
[----:B------:R-:W-:Y:S01]  /*ac20*/  STS [R15+0x200], R146 ;  /* 0x000200920f007388 */ /* 0x000fe20000000800 */
[----:B------:R-:W-:Y:S02]  /*ac30*/  F2FP.BF16.PACK_AB R134, R135, R134 ;  /* 0x000000868786723e */ /* 0x000fe400000010ff */
[----:B------:R-:W-:Y:S01]  /*ac40*/  ISETP.NE.AND P0, PT, RZ, UR4, PT ;  /* 0x00000004ff007c0c */ /* 0x000fe2000bf05270 */
[----:B------:R-:W-:Y:S01]  /*ac50*/  STS [R23], R140 ;  /* 0x0000008c17007388 */ /* 0x000fe20000000800 */
[----:B------:R-:W-:Y:S02]  /*ac60*/  LOP3.LUT P1, RZ, R7, 0x3, RZ, 0xc0, !PT ;  /* 0x0000000307ff7812 */ /* 0x000fe4000782c0ff */
[----:B------:R-:W-:Y:S01]  /*ac70*/  MOV R7, 0x7f800000 ;  /* 0x7f80000000077802 */ /* 0x000fe20000000f00 */
[----:B------:R-:W-:Y:S01]  /*ac80*/  STS [R23+0x200], R142 ;  /* 0x0002008e17007388 */ /* 0x000fe20000000800 */
[----:B------:R-:W-:-:S03]  /*ac90*/  @P3 FFMA.FTZ R7, R2, c[0x0][0x238], R9 ;  /* 0x00008e0002073a23 */ /* 0x000fc60000010009 */
[----:B------:R-:W-:Y:S04]  /*aca0*/  STS [R21], R136 ;  /* 0x0000008815007388 */ /* 0x000fe80000000800 */
[----:B------:R1:W-:Y:S01]  /*acb0*/  STS [R21+0x200], R138 ;  /* 0x0002008a15007388 */ /* 0x0003e20000000800 */
[----:B--2---:R-:W-:-:S03]  /*acc0*/  @P0 IMAD R6, R11, c[0x0][0x234], RZ ;  /* 0x00008d000b060a24 */ /* 0x004fc600078e02ff */
[----:B------:R2:W-:Y:S04]  /*acd0*/  STS [R25], R132 ;  /* 0x0000008419007388 */ /* 0x0005e80000000800 */
[----:B------:R2:W-:Y:S04]  /*ace0*/  STS [R25+0x200], R134 ;  /* 0x0002008619007388 */ /* 0x0005e80000000800 */
[----:B------:R-:W-:Y:S06]  /*acf0*/  BAR.SYNC.DEFER_BLOCKING 0x0 ;  /* 0x0000000000007b1d */ /* 0x000fec0000010000 */
[----:B------:R-:W3:Y:S01]  /*ad00*/  S2R R10, SR_CTAID.Y ;  /* 0x00000000000a7919 */ /* 0x000ee20000002600 */
[----:B-1----:R-:W-:-:S04]  /*ad10*/  @P2 FMUL.FTZ R21, R8, 0.69314718246459960938 ;  /* 0x3f31721808152820 */ /* 0x002fc80000410000 */
[----:B------:R-:W-:Y:S01]  /*ad20*/  @P2 FFMA.FTZ R20, R0, c[0x0][0x238], R21 ;  /* 0x00008e0000142a23 */ /* 0x000fe20000010015 */
[----:B------:R2:W1:Y:S04]  /*ad30*/  LDS.128 R12, [R233] ;  /* 0x00000000e90c7984 */ /* 0x0004680000000c00 */
[----:B------:R2:W4:Y:S01]  /*ad40*/  LDS.128 R16, [R233+0x800] ;  /* 0x00080000e9107984 */ /* 0x0005220000000c00 */
[C---:B---3--:R-:W-:Y:S02]  /*ad50*/  @!P0 IMAD R8, R10.reuse, c[0x0][0x1c0], R11 ;  /* 0x000070000a088a24 */ /* 0x048fe400078e020b */
[----:B------:R-:W-:Y:S02]  /*ad60*/  @P0 IMAD R6, R10, c[0x0][0x214], R6 ;  /* 0x000085000a060a24 */ /* 0x000fe400078e0206 */
[----:B------:R-:W-:Y:S01]  /*ad70*/  @!P0 IMAD R6, R8, c[0x0][0x214], RZ ;  /* 0x0000850008068a24 */ /* 0x000fe200078e02ff */
[----:B------:R-:W-:Y:S05]  /*ad80*/  @P1 BRA `(.L_x_1491) ;  /* 0x000000e000001947 */ /* 0x000fea0003800000 */
[----:B------:R-:W3:Y:S01]  /*ad90*/  S2R R9, SR_CTAID.X ;  /* 0x0000000000097919 */ /* 0x000ee20000002500 */
[----:B------:R-:W-:Y:S01]  /*ada0*/  IMAD.MOV.U32 R0, RZ, RZ, -0x40 ;  /* 0xffffffc0ff007424 */ /* 0x000fe200078e00ff */
[----:B------:R-:W-:Y:S01]  /*adb0*/  IADD3 R2, R237, 0x8, RZ ;  /* 0x00000008ed027810 */ /* 0x000fe20007ffe0ff */
[----:B---3--:R-:W-:-:S02]  /*adc0*/  IMAD R6, R9, 0x40, R6 ;  /* 0x0000004009067824 */ /* 0x008fc400078e0206 */
[----:B------:R-:W-:-:S03]  /*add0*/  IMAD R9, R9, R0, c[0x0][0x214] ;  /* 0x0000850009097624 */ /* 0x000fc600078e0200 */
        /* <DEDUP_REMOVED lines=9> */
.L_x_1491:
[----:B------:R-:W-:Y:S05]  /*ae70*/  BSYNC B0 ;  /* 0x0000000000007941 */ /* 0x000fea0003800000 */
.L_x_1490:
[----:B------:R-:W5:Y:S01]  /*ae80*/  S2R R0, SR_CTAID.X ;  /* 0x0000000000007919 */ /* 0x000f620000002500 */
[----:B------:R-:W-:Y:S02]  /*ae90*/  LOP3.LUT R4, R4, 0xfffffffc, RZ, 0xc0, !PT ;  /* 0xfffffffc04047812 */ /* 0x000fe400078ec0ff */
[----:B------:R-:W-:Y:S02]  /*aea0*/  SHF.R.S32.HI R2, RZ, 0x1f, R10 ;  /* 0x0000001fff027819 */ /* 0x000fe4000001140a */
[----:B------:R-:W-:-:S05]  /*aeb0*/  IADD3 R4, -R4, R5, RZ ;  /* 0x0000000504047210 */ /* 0x000fca0007ffe1ff */
[----:B------:R-:W-:-:S05]  /*aec0*/  IMAD.SHL.U32 R6, R4, 0x8, RZ ;  /* 0x0000000804067824 */ /* 0x000fca00078e00ff */
[----:B---3--:R-:W-:Y:S02]  /*aed0*/  SHF.R.S32.HI R7, RZ, 0x1f, R6 ;  /* 0x0000001fff077819 */ /* 0x008fe40000011406 */
[----:B-----5:R-:W-:-:S04]  /*aee0*/  SHF.L.U32 R0, R0, 0x6, RZ ;  /* 0x0000000600007819 */ /* 0x020fc800000006ff */
[----:B------:R-:W-:Y:S01]  /*aef0*/  SHF.R.S32.HI R5, RZ, 0x1f, R0 ;  /* 0x0000001fff057819 */ /* 0x000fe20000011400 */
[----:B------:R-:W-:-:S04]  /*af00*/  IMAD.WIDE.U32 R6, R0, c[0x0][0x1e8], R6 ;  /* 0x00007a0000067a25 */ /* 0x000fc800078e0006 */
[----:B------:R-:W-:-:S04]  /*af10*/  IMAD R5, R5, c[0x0][0x1e8], RZ ;  /* 0x00007a0005057a24 */ /* 0x000fc800078e02ff */
[----:B------:R-:W-:Y:S01]  /*af20*/  IMAD R4, R0, c[0x0][0x1ec], R5 ;  /* 0x00007b0000047a24 */ /* 0x000fe200078e0205 */
[----:B------:R-:W-:Y:S01]  /*af30*/  SHF.R.S32.HI R0, RZ, 0x1f, R11 ;  /* 0x0000001fff007819 */ /* 0x000fe2000001140b */
[----:B------:R-:W-:Y:S01]  /*af40*/  IMAD R5, R2, c[0x0][0x1e0], RZ ;  /* 0x0000780002057a24 */ /* 0x000fe200078e02ff */
[----:B------:R-:W-:Y:S02]  /*af50*/  SHF.R.S32.HI R2, RZ, 0x1f, R3 ;  /* 0x0000001fff027819 */ /* 0x000fe40000011403 */
[----:B------:R-:W-:Y:S01]  /*af60*/  IADD3 R7, R4, R7, RZ ;  /* 0x0000000704077210 */ /* 0x000fe20007ffe0ff */
[----:B------:R-:W-:Y:S02]  /*af70*/  IMAD R5, R10, c[0x0][0x1e4], R5 ;  /* 0x000079000a057a24 */ /* 0x000fe400078e0205 */
[----:B------:R-:W-:Y:S02]  /*af80*/  IMAD R0, R0, c[0x0][0x1f0], RZ ;  /* 0x00007c0000007a24 */ /* 0x000fe400078e02ff */
[----:B------:R-:W-:-:S04]  /*af90*/  IMAD.WIDE.U32 R6, R10, c[0x0][0x1e0], R6 ;  /* 0x000078000a067a25 */ /* 0x000fc800078e0006 */
[----:B------:R-:W-:Y:S02]  /*afa0*/  IMAD.IADD R7, R5, 0x1, R7 ;  /* 0x0000000105077824 */ /* 0x000fe400078e0207 */
[C---:B------:R-:W-:Y:S02]  /*afb0*/  IMAD R0, R11.reuse, c[0x0][0x1f4], R0 ;  /* 0x00007d000b007a24 */ /* 0x040fe400078e0200 */
[----:B------:R-:W-:-:S04]  /*afc0*/  IMAD.WIDE.U32 R6, R11, c[0x0][0x1f0], R6 ;  /* 0x00007c000b067a25 */ /* 0x000fc800078e0006 */
[----:B------:R-:W-:Y:S01]  /*afd0*/  IMAD R2, R2, c[0x0][0x1e8], RZ ;  /* 0x00007a0002027a24 */ /* 0x000fe200078e02ff */
[----:B------:R-:W-:Y:S02]  /*afe0*/  IADD3 R7, R0, R7, RZ ;  /* 0x0000000700077210 */ /* 0x000fe40007ffe0ff */
[----:B------:R-:W-:Y:S01]  /*aff0*/  MOV R0, c[0x0][0x1ec] ;  /* 0x00007b0000007a02 */ /* 0x000fe20000000f00 */
[C---:B------:R-:W-:Y:S02]  /*b000*/  IMAD R2, R3.reuse, c[0x0][0x1ec], R2 ;  /* 0x00007b0003027a24 */ /* 0x040fe400078e0202 */
[----:B------:R-:W-:Y:S01]  /*b010*/  IMAD.WIDE.U32 R4, R3, c[0x0][0x1e8], R6 ;  /* 0x00007a0003047a25 */ /* 0x000fe200078e0006 */
[----:B------:R-:W-:-:S03]  /*b020*/  MOV R3, c[0x0][0x1e8] ;  /* 0x00007a0000037a02 */ /* 0x000fc60000000f00 */
[----:B------:R-:W-:Y:S01]  /*b030*/  IMAD.IADD R2, R2, 0x1, R5 ;  /* 0x0000000102027824 */ /* 0x000fe200078e0205 */
[----:B------:R-:W-:-:S04]  /*b040*/  LEA R6, P0, R4, c[0x0][0x1d0], 0x1 ;  /* 0x0000740004067a11 */ /* 0x000fc800078008ff */
[----:B------:R-:W-:Y:S02]  /*b050*/  LEA.HI.X R7, R4, c[0x0][0x1d4], R2, 0x1, P0 ;  /* 0x0000750004077a11 */ /* 0x000fe400000f0c02 */
[----:B------:R-:W-:-:S03]  /*b060*/  LEA R2, P0, R3, R6, 0x6 ;  /* 0x0000000603027211 */ /* 0x000fc600078030ff */
[----:B-1----:R-:W-:Y:S01]  /*b070*/  STG.E.128 [R6.64], R12 ;  /* 0x0000000c06007986 */ /* 0x002fe2000c101d0c */
[----:B------:R-:W-:-:S05]  /*b080*/  LEA.HI.X R3, R3, R7, R0, 0x6, P0 ;  /* 0x0000000703037211 */ /* 0x000fca00000f3400 */
[----:B----4-:R-:W-:Y:S01]  /*b090*/  STG.E.128 [R2.64], R16 ;  /* 0x0000001002007986 */ /* 0x010fe2000c101d0c */
[----:B------:R-:W-:Y:S05]  /*b0a0*/  EXIT ;  /* 0x000000000000794d */ /* 0x000fea0003800000 */
.L_x_1492:
        /* <DEDUP_REMOVED lines=13> */
.L_x_5198:


//--------------------- .text._ZN5flash24flash_fwd_splitkv_kernelI23Flash_fwd_kernel_traitsILi32ELi64ELi256ELi4ELb0ELb0EN7cutlass10bfloat16_tE19Flash_kernel_traitsILi32ELi64ELi256ELi4ES3_EELb1ELb0ELb0ELb1ELb1ELb1ELb0ELb0EEEvNS_16Flash_fwd_paramsE --------------------------
	.section	.text._ZN5flash24flash_fwd_splitkv_kernelI23Flash_fwd_kernel_traitsILi32ELi64ELi256ELi4ELb0ELb0EN7cutlass10bfloat16_tE19Flash_kernel_traitsILi32ELi64ELi256ELi4ES3_EELb1ELb0ELb0ELb1ELb1ELb1ELb0ELb0EEEvNS_16Flash_fwd_paramsE,"ax",@progbits
	.sectioninfo	@"SHI_REGISTERS=251"
	.align	128
        .global         _ZN5flash24flash_fwd_splitkv_kernelI23Flash_fwd_kernel_traitsILi32ELi64ELi256ELi4ELb0ELb0EN7cutlass10bfloat16_tE19Flash_kernel_traitsILi32ELi64ELi256ELi4ES3_EELb1ELb0ELb0ELb1ELb1ELb1ELb0ELb0EEEvNS_16Flash_fwd_paramsE
        .type           _ZN5flash24flash_fwd_splitkv_kernelI23Flash_fwd_kernel_traitsILi32ELi64ELi256ELi4ELb0ELb0EN7cutlass10bfloat16_tE19Flash_kernel_traitsILi32ELi64ELi256ELi4ES3_EELb1ELb0ELb0ELb1ELb1ELb1ELb0ELb0EEEvNS_16Flash_fwd_paramsE,@function
        .size           _ZN5flash24flash_fwd_splitkv_kernelI23Flash_fwd_kernel_traitsILi32ELi64ELi256ELi4ELb0ELb0EN7cutlass10bfloat16_tE19Flash_kernel_traitsILi32ELi64ELi256ELi4ES3_EELb1ELb0ELb0ELb1ELb1ELb1ELb0ELb0EEEvNS_16Flash_fwd_paramsE,(.L_x_5199 - _ZN5flash24flash_fwd_splitkv_kernelI23Flash_fwd_kernel_traitsILi32ELi64ELi256ELi4ELb0ELb0EN7cutlass10bfloat16_tE19Flash_kernel_traitsILi32ELi64ELi256ELi4ES3_EELb1ELb0ELb0ELb1ELb1ELb1ELb0ELb0EEEvNS_16Flash_fwd_paramsE)
        .other          _ZN5flash24flash_fwd_splitkv_kernelI23Flash_fwd_kernel_traitsILi32ELi64ELi256ELi4ELb0ELb0EN7cutlass10bfloat16_tE19Flash_kernel_traitsILi32ELi64ELi256ELi4ES3_EELb1ELb0ELb0ELb1ELb1ELb1ELb0ELb0EEEvNS_16Flash_fwd_paramsE,@"STO_CUDA_ENTRY STV_DEFAULT"
_ZN5flash24flash_fwd_splitkv_kernelI23Flash_fwd_kernel_traitsILi32ELi64ELi256ELi4ELb0ELb0EN7cutlass10bfloat16_tE19Flash_kernel_traitsILi32ELi64ELi256ELi4ES3_EELb1ELb0ELb0ELb1ELb1ELb1ELb0ELb0EEEvNS_16Flash_fwd_paramsE:
.text._ZN5flash24flash_fwd_splitkv_kernelI23Flash_fwd_kernel_traitsILi32ELi64ELi256ELi4ELb0ELb0EN7cutlass10bfloat16_tE19Flash_kernel_traitsILi32ELi64ELi256ELi4ES3_EELb1ELb0ELb0ELb1ELb1ELb1ELb0ELb0EEEvNS_16Flash_fwd_paramsE:
        /* <DEDUP_REMOVED lines=45> */
[----:B-12---:R-:W-:Y:S01]  /*02d0*/  SHF.R.S32.HI R4, RZ, 0x1f, R60 ;  /* 0x0000001fff047819 */ /* 0x006fe2000001143c */
[----:B------:R-:W-:Y:S01]  /*02e0*/  IMAD.MOV.U32 R12, RZ, RZ, 0x40 ;  /* 0x00000040ff0c7424 */ /* 0x000fe200078e00ff */
[----:B------:R-:W-:Y:S02]  /*02f0*/  SHF.R.S32.HI R0, RZ, 0x1f, R61 ;  /* 0x0000001fff007819 */ /* 0x000fe4000001143d */
[----:B------:R-:W-:Y:S01]  /*0300*/  LEA.HI R4, R4, R60, RZ, 0x2 ;  /* 0x0000003c04047211 */ /* 0x000fe200078f10ff */
[----:B------:R-:W-:Y:S01]  /*0310*/  IMAD.WIDE.U32 R10, R12, c[0x0][0x1e8], RZ ;  /* 0x00007a000c0a7a25 */ /* 0x000fe200078e00ff */
[----:B------:R-:W-:Y:S02]  /*0320*/  SHF.R.S32.HI R5, RZ, 0x1f, R22 ;  /* 0x0000001fff057819 */ /* 0x000fe40000011416 */
[----:B------:R-:W-:Y:S01]  /*0330*/  LOP3.LUT R2, R4, 0x1ffffffc, RZ, 0xc0, !PT ;  /* 0x1ffffffc04027812 */ /* 0x000fe200078ec0ff */
[----:B------:R-:W-:Y:S01]  /*0340*/  IMAD R0, R0, c[0x0][0x1e8], RZ ;  /* 0x00007a0000007a24 */ /* 0x000fe200078e02ff */
[----:B------:R-:W-:Y:S01]  /*0350*/  SHF.R.S32.HI R6, RZ, 0x1f, R24 ;  /* 0x0000001fff067819 */ /* 0x000fe20000011418 */
[----:B------:R-:W-:Y:S01]  /*0360*/  IMAD R5, R5, c[0x0][0x1e0], RZ ;  /* 0x0000780005057a24 */ /* 0x000fe200078e02ff */
[C---:B------:R-:W-:Y:S01]  /*0370*/  LOP3.LUT P3, RZ, R60.reuse, 0x3, RZ, 0xc0, !PT ;  /* 0x000000033cff7812 */ /* 0x040fe2000786c0ff */
[----:B------:R-:W-:Y:S01]  /*0380*/  IMAD.IADD R2, R60, 0x1, -R2 ;  /* 0x000000013c027824 */ /* 0x000fe200078e0a02 */
[C---:B------:R-:W-:Y:S01]  /*0390*/  IADD3 R9, -R61.reuse, c[0x0][0x214], RZ ;  /* 0x000085003d097a10 */ /* 0x040fe20007ffe1ff */
[----:B------:R-:W-:-:S02]  /*03a0*/  IMAD R0, R61, c[0x0][0x1ec], R0 ;  /* 0x00007b003d007a24 */ /* 0x000fc400078e0200 */
[----:B------:R-:W-:Y:S02]  /*03b0*/  IMAD.SHL.U32 R2, R2, 0x8, RZ ;  /* 0x0000000802027824 */ /* 0x000fe400078e00ff */
[----:B------:R-:W-:-:S03]  /*03c0*/  IMAD R12, R12, c[0x0][0x1ec], RZ ;  /* 0x00007b000c0c7a24 */ /* 0x000fc600078e02ff */
[----:B------:R-:W-:-:S05]  /*03d0*/  SHF.R.S32.HI R3, RZ, 0x1f, R2 ;  /* 0x0000001fff037819 */ /* 0x000fca0000011402 */
[----:B------:R-:W-:-:S04]  /*03e0*/  IMAD.WIDE.U32 R2, R61, c[0x0][0x1e8], R2 ;  /* 0x00007a003d027a25 */ /* 0x000fc800078e0002 */
[----:B------:R-:W-:Y:S02]  /*03f0*/  IMAD.IADD R3, R3, 0x1, R0 ;  /* 0x0000000103037824 */ /* 0x000fe400078e0200 */
[C---:B------:R-:W-:Y:S02]  /*0400*/  IMAD R0, R22.reuse, c[0x0][0x1e4], R5 ;  /* 0x0000790016007a24 */ /* 0x040fe400078e0205 */
[----:B------:R-:W-:-:S04]  /*0410*/  IMAD.WIDE.U32 R2, R22, c[0x0][0x1e0], R2 ;  /* 0x0000780016027a25 */ /* 0x000fc800078e0002 */
[----:B------:R-:W-:Y:S02]  /*0420*/  IMAD R5, R6, c[0x0][0x1f0], RZ ;  /* 0x00007c0006057a24 */ /* 0x000fe400078e02ff */
[----:B------:R-:W-:Y:S01]  /*0430*/  IMAD.IADD R3, R3, 0x1, R0 ;  /* 0x0000000103037824 */ /* 0x000fe200078e0200 */
[----:B------:R-:W-:Y:S01]  /*0440*/  SHF.R.S32.HI R0, RZ, 0x2, R4 ;  /* 0x00000002ff007819 */ /* 0x000fe20000011404 */
[C---:B------:R-:W-:Y:S02]  /*0450*/  IMAD R4, R24.reuse, c[0x0][0x1f4], R5 ;  /* 0x00007d0018047a24 */ /* 0x040fe400078e0205 */
[----:B------:R-:W-:Y:S01]  /*0460*/  IMAD.WIDE.U32 R2, R24, c[0x0][0x1f0], R2 ;  /* 0x00007c0018027a25 */ /* 0x000fe200078e0002 */
[----:B------:R-:W-:Y:S02]  /*0470*/  SHF.R.S32.HI R8, RZ, 0x1f, R0 ;  /* 0x0000001fff087819 */ /* 0x000fe40000011400 */
[----:B------:R-:W-:Y:S01]  /*0480*/  ISETP.GE.OR P2, PT, R0, R9, P3 ;  /* 0x000000090000720c */ /* 0x000fe20001f46670 */
[----:B------:R-:W-:Y:S01]  /*0490*/  IMAD R5, R22, c[0x0][0x1c0], R24 ;  /* 0x0000700016057a24 */ /* 0x000fe200078e0218 */
[----:B------:R-:W-:Y:S01]  /*04a0*/  IADD3 R3, R3, R4, RZ ;  /* 0x0000000403037210 */ /* 0x000fe20007ffe0ff */
[----:B------:R-:W-:-:S02]  /*04b0*/  IMAD R4, R8, c[0x0][0x1e8], RZ ;  /* 0x00007a0008047a24 */ /* 0x000fc400078e02ff */
[----:B------:R-:W-:Y:S02]  /*04c0*/  IMAD R5, R5, c[0x0][0x214], R61 ;  /* 0x0000850005057a24 */ /* 0x000fe400078e023d */
[C---:B------:R-:W-:Y:S02]  /*04d0*/  IMAD R4, R0.reuse, c[0x0][0x1ec], R4 ;  /* 0x00007b0000047a24 */ /* 0x040fe400078e0204 */
[C---:B------:R-:W-:Y:S01]  /*04e0*/  IMAD.WIDE.U32 R2, R0.reuse, c[0x0][0x1e8], R2 ;  /* 0x00007a0000027a25 */ /* 0x040fe200078e0002 */
[----:B------:R-:W-:Y:S02]  /*04f0*/  IADD3 R7, P0, R5, R0, RZ ;  /* 0x0000000005077210 */ /* 0x000fe40007f1e0ff */
[----:B------:R-:W-:Y:S01]  /*0500*/  IADD3 R0, R0, 0x20, RZ ;  /* 0x0000002000007810 */ /* 0x000fe20007ffe0ff */
[----:B------:R-:W-:Y:S01]  /*0510*/  IMAD.IADD R3, R3, 0x1, R4 ;  /* 0x0000000103037824 */ /* 0x000fe200078e0204 */
[----:B------:R-:W-:Y:S02]  /*0520*/  LEA R4, P1, R2, c[0x0][0x1d0], 0x1 ;  /* 0x0000740002047a11 */ /* 0x000fe400078208ff */
[----:B------:R-:W-:-:S02]  /*0530*/  LEA.HI.X.SX32 R8, R5, R8, 0x1, P0 ;  /* 0x0000000805087211 */ /* 0x000fc400000f0eff */
[----:B------:R-:W-:Y:S02]  /*0540*/  LEA.HI.X R5, R2, c[0x0][0x1d4], R3, 0x1, P1 ;  /* 0x0000750002057a11 */ /* 0x000fe400008f0c03 */
[----:B------:R-:W-:Y:S02]  /*0550*/  ISETP.GE.OR P3, PT, R0, R9, P3 ;  /* 0x000000090000720c */ /* 0x000fe40001f66670 */
[C---:B------:R-:W-:Y:S01]  /*0560*/  LEA R2, P0, R7.reuse, c[0x0][0x200], 0x2 ;  /* 0x0000800007027a11 */ /* 0x040fe200078010ff */
[----:B------:R1:W-:Y:S01]  /*0570*/  STG.E.128 [R4.64], RZ ;  /* 0x000000ff04007986 */ /* 0x0003e2000c101d0c */
[----:B------:R-:W-:Y:S02]  /*0580*/  IADD3 R6, P1, R4, R10, RZ ;  /* 0x0000000a04067210 */ /* 0x000fe40007f3e0ff */
[----:B------:R-:W-:Y:S02]  /*0590*/  LEA.HI.X R3, R7, c[0x0][0x204], R8, 0x2, P0 ;  /* 0x0000810007037a11 */ /* 0x000fe400000f1408 */
[----:B------:R-:W-:-:S02]  /*05a0*/  IADD3.X R7, R5, R11, R12, P1, !PT ;  /* 0x0000000b05077210 */ /* 0x000fc40000ffe40c */
[----:B------:R-:W-:-:S03]  /*05b0*/  @!P2 MOV R8, 0x7f800000 ;  /* 0x7f8000000008a802 */ /* 0x000fc60000000f00 */
[----:B------:R1:W-:Y:S04]  /*05c0*/  STG.E.128 [R6.64], RZ ;  /* 0x000000ff06007986 */ /* 0x0003e8000c101d0c */
[----:B------:R1:W-:Y:S01]  /*05d0*/  @!P2 STG.E [R2.64], R8 ;  /* 0x000000080200a986 */ /* 0x0003e2000c10190c */
[----:B------:R-:W-:Y:S05]  /*05e0*/  @P3 EXIT ;  /* 0x000000000000394d */ /* 0x000fea0003800000 */
[----:B------:R-:W-:-:S05]  /*05f0*/  MOV R0, 0x7f800000 ;  /* 0x7f80000000007802 */ /* 0x000fca0000000f00 */
[----:B------:R-:W-:Y:S01]  /*0600*/  STG.E [R2.64+0x80], R0 ;  /* 0x0000800002007986 */ /* 0x000fe2000c10190c */
[----:B------:R-:W-:Y:S05]  /*0610*/  EXIT ;  /* 0x000000000000794d */ /* 0x000fea0003800000 */
.L_x_1493:
[----:B-12---:R-:W-:Y:S01]  /*0620*/  ISETP.NE.U32.AND P0, PT, RZ, c[0x0][0x2b8], PT ;  /* 0x0000ae00ff007a0c */ /* 0x006fe20003f05070 */
[----:B------:R-:W-:-:S03]  /*0630*/  IMAD.MOV.U32 R10, RZ, RZ, R22 ;  /* 0x000000ffff0a7224 */ /* 0x000fc600078e0016 */
[----:B------:R-:W-:-:S13]  /*0640*/  ISETP.NE.AND.EX P0, PT, RZ, c[0x0][0x2bc], PT, P0 ;  /* 0x0000af00ff007a0c */ /* 0x000fda0003f05300 */
[----:B------:R-:W-:-:S04]  /*0650*/  @P0 IMAD.MOV.U32 R2, RZ, RZ, 0x4 ;  /* 0x00000004ff020424 */ /* 0x000fc800078e00ff */
[----:B------:R-:W-:-:S05]  /*0660*/  @P0 IMAD.WIDE R2, R22, R2, c[0x0][0x2b8] ;  /* 0x0000ae0016020625 */ /* 0x000fca00078e0202 */
[----:B------:R1:W5:Y:S01]  /*0670*/  @P0 LDG.E R10, [R2.64] ;  /* 0x0000000c020a0981 */ /* 0x000362000c1e1900 */
[----:B------:R-:W-:Y:S01]  /*0680*/  ISETP.NE.U32.AND P0, PT, RZ, c[0x0][0x2c0], PT ;  /* 0x0000b000ff007a0c */ /* 0x000fe20003f05070 */
[----:B------:R-:W-:Y:S01]  /*0690*/  IMAD.MOV.U32 R0, RZ, RZ, RZ ;  /* 0x000000ffff007224 */ /* 0x000fe200078e00ff */
[----:B------:R-:W-:Y:S02]  /*06a0*/  PLOP3.LUT P6, PT, PT, PT, PT, 0x80, 0x0 ;  /* 0x000000000000781c */ /* 0x000fe40003fcf070 */
[----:B------:R-:W-:Y:S01]  /*06b0*/  ISETP.NE.AND.EX P0, PT, RZ, c[0x0][0x2c4], PT, P0 ;  /* 0x0000b100ff007a0c */ /* 0x000fe20003f05300 */
[----:B-1----:R-:W-:-:S12]  /*06c0*/  IMAD.MOV.U32 R2, RZ, RZ, RZ ;  /* 0x000000ffff027224 */ /* 0x002fd800078e00ff */
[----:B------:R-:W-:Y:S05]  /*06d0*/  @!P0 BRA `(.L_x_1494) ;  /* 0x0000008000008947 */ /* 0x000fea0003800000 */
[----:B------:R-:W-:Y:S01]  /*06e0*/  SHF.R.S32.HI R0, RZ, 0x1f, R22 ;  /* 0x0000001fff007819 */ /* 0x000fe20000011416 */
[----:B------:R-:W-:Y:S01]  /*06f0*/  IMAD.WIDE.U32 R4, R22, c[0x0][0x2c8], RZ ;  /* 0x0000b20016047a25 */ /* 0x000fe200078e00ff */
[----:B------:R-:W-:-:S03]  /*0700*/  PLOP3.LUT P6, PT, PT, PT, PT, 0x8, 0x0 ;  /* 0x000000000000781c */ /* 0x000fc60003fce170 */
[----:B------:R-:W-:Y:S01]  /*0710*/  IMAD R0, R0, c[0x0][0x2c8], RZ ;  /* 0x0000b20000007a24 */ /* 0x000fe200078e02ff */
[----:B------:R-:W-:-:S03]  /*0720*/  LEA R2, P0, R4, c[0x0][0x2c0], 0x2 ;  /* 0x0000b00004027a11 */ /* 0x000fc600078010ff */
[----:B------:R-:W-:-:S05]  /*0730*/  IMAD R0, R22, c[0x0][0x2cc], R0 ;  /* 0x0000b30016007a24 */ /* 0x000fca00078e0200 */
[----:B------:R-:W-:-:S04]  /*0740*/  IADD3 R0, R5, R0, RZ ;  /* 0x0000000005007210 */ /* 0x000fc80007ffe0ff */
[----:B------:R-:W-:-:S04]  /*0750*/  LEA.HI.X R0, R4, c[0x0][0x2c4], R0, 0x2, P0 ;  /* 0x0000b10004007a11 */ /* 0x000fc800000f1400 */
.L_x_1494:
[----:B------:R-:W-:Y:S01]  /*0760*/  IABS R3, c[0x0][0x2d0] ;  /* 0x0000b40000037a13 */ /* 0x000fe20000000000 */
[----:B------:R-:W-:Y:S01]  /*0770*/  IMAD.MOV.U32 R193, RZ, RZ, R0 ;  /* 0x000000ffffc17224 */ /* 0x000fe200078e0000 */
[----:B------:R-:W-:-:S03]  /*0780*/  MOV R192, R2 ;  /* 0x0000000200c07202 */ /* 0x000fc60000000f00 */
[----:B------:R-:W-:Y:S01]  /*0790*/  IMAD.MOV.U32 R200, RZ, RZ, R3 ;  /* 0x000000ffffc87224 */ /* 0x000fe200078e0003 */
[----:B------:R-:W-:Y:S05]  /*07a0*/  @P6 BRA `(.L_x_1495) ;  /* 0x000004d000006947 */ /* 0x000fea0003800000 */
        /* <DEDUP_REMOVED lines=60> */
[----:B------:R-:W-:-:S04]  /*0b70*/  IMAD R2, R8, c[0x0][0x180], RZ ;  /* 0x0000600008027a24 */ /* 0x000fc800078e02ff */
[----:B------:R-:W-:-:S05]  /*0b80*/  IMAD R2, R5, c[0x0][0x184], R2 ;  /* 0x0000610005027a24 */ /* 0x000fca00078e0202 */
[----:B------:R-:W-:Y:S01]  /*0b90*/  IADD3 R3, R7, R2, RZ ;  /* 0x0000000207037210 */ /* 0x000fe20007ffe0ff */
[----:B------:R-:W-:Y:S02]  /*0ba0*/  IMAD.MOV.U32 R2, RZ, RZ, R6 ;  /* 0x000000ffff027224 */ /* 0x000fe400078e0006 */
[----:B------:R-:W-:Y:S02]  /*0bb0*/  IMAD R6, R8, c[0x0][0x188], RZ ;  /* 0x0000620008067a24 */ /* 0x000fe400078e02ff */
[----:B------:R-:W-:-:S04]  /*0bc0*/  IMAD.WIDE.U32 R2, R15, c[0x0][0x198], R2 ;  /* 0x000066000f027a25 */ /* 0x000fc800078e0002 */
[----:B------:R-:W-:Y:S01]  /*0bd0*/  IMAD R8, R5, c[0x0][0x18c], R6 ;  /* 0x0000630005087a24 */ /* 0x000fe200078e0206 */
[----:B------:R-:W-:Y:S01]  /*0be0*/  IADD3 R3, R3, R4, RZ ;  /* 0x0000000403037210 */ /* 0x000fe20007ffe0ff */
[----:B------:R-:W-:Y:S02]  /*0bf0*/  IMAD R4, R17, c[0x0][0x1b0], RZ ;  /* 0x00006c0011047a24 */ /* 0x000fe400078e02ff */
[----:B------:R-:W-:-:S04]  /*0c00*/  IMAD.WIDE.U32 R6, R5, c[0x0][0x188], RZ ;  /* 0x0000620005067a25 */ /* 0x000fc800078e00ff */
[----:B------:R-:W-:Y:S01]  /*0c10*/  IMAD.WIDE.U32 R2, R0, c[0x0][0x1b0], R2 ;  /* 0x00006c0000027a25 */ /* 0x000fe200078e0002 */
[----:B------:R-:W-:-:S03]  /*0c20*/  IADD3 R7, R7, R8, RZ ;  /* 0x0000000807077210 */ /* 0x000fc60007ffe0ff */
[----:B------:R-:W-:Y:S01]  /*0c30*/  IMAD R4, R0, c[0x0][0x1b4], R4 ;  /* 0x00006d0000047a24 */ /* 0x000fe200078e0204 */
[----:B-----5:R-:W-:Y:S01]  /*0c40*/  MOV R10, R2 ;  /* 0x00000002000a7202 */ /* 0x020fe20000000f00 */
[----:B------:R-:W-:Y:S02]  /*0c50*/  IMAD.MOV.U32 R11, RZ, RZ, R6 ;  /* 0x000000ffff0b7224 */ /* 0x000fe400078e0006 */
[----:B------:R-:W-:Y:S01]  /*0c60*/  IMAD.IADD R9, R3, 0x1, R4 ;  /* 0x0000000103097824 */ /* 0x000fe200078e0204 */
[----:B------:R-:W-:Y:S05]  /*0c70*/  BRA `(.L_x_1496) ;  /* 0x0000039000007947 */ /* 0x000fea0003800000 */
.L_x_1495:
[----:B------:R-:W-:Y:S02]  /*0c80*/  IABS R5, c[0x0][0x1c8] ;  /* 0x0000720000057a13 */ /* 0x000fe40000000000 */
[----:B------:R-:W-:Y:S02]  /*0c90*/  IABS R4, R24 ;  /* 0x0000001800047213 */ /* 0x000fe40000000000 */
[----:B------:R-:W1:Y:S01]  /*0ca0*/  I2F.RP R2, R5 ;  /* 0x0000000500027306 */ /* 0x000e620000209400 */
[----:B------:R-:W-:-:S02]  /*0cb0*/  LEA R15, R186, 0xffffff00, 0x8 ;  /* 0xffffff00ba0f7811 */ /* 0x000fc400078e40ff */
[----:B-----5:R-:W-:Y:S02]  /*0cc0*/  SHF.R.S32.HI R11, RZ, 0x1f, R10 ;  /* 0x0000001fff0b7819 */ /* 0x020fe4000001140a */
[----:B------:R-:W-:-:S03]  /*0cd0*/  SHF.R.S32.HI R23, RZ, 0x1f, R15 ;  /* 0x0000001fff177819 */ /* 0x000fc6000001140f */
[----:B------:R-:W-:Y:S01]  /*0ce0*/  IMAD R6, R11, c[0x0][0x180], RZ ;  /* 0x000060000b067a24 */ /* 0x000fe200078e02ff */
[----:B-1----:R-:W1:Y:S02]  /*0cf0*/  MUFU.RCP R2, R2 ;  /* 0x0000000200027308 */ /* 0x002e640000001000 */
[----:B-1----:R-:W-:-:S06]  /*0d00*/  IADD3 R2, R2, 0xffffffe, RZ ;  /* 0x0ffffffe02027810 */ /* 0x002fcc0007ffe0ff */
[----:B------:R-:W1:Y:S02]  /*0d10*/  F2I.FTZ.U32.TRUNC.NTZ R3, R2 ;  /* 0x0000000200037305 */ /* 0x000e64000021f000 */
[----:B-1----:R-:W-:Y:S01]  /*0d20*/  IADD3 R0, RZ, -R3, RZ ;  /* 0x80000003ff007210 */ /* 0x002fe20007ffe0ff */
[----:B------:R-:W-:-:S04]  /*0d30*/  IMAD.MOV.U32 R2, RZ, RZ, RZ ;  /* 0x000000ffff027224 */ /* 0x000fc800078e00ff */
[----:B------:R-:W-:-:S04]  /*0d40*/  IMAD R0, R0, R5, RZ ;  /* 0x0000000500007224 */ /* 0x000fc800078e02ff */
[----:B------:R-:W-:Y:S01]  /*0d50*/  IMAD.HI.U32 R0, R3, R0, R2 ;  /* 0x0000000003007227 */ /* 0x000fe200078e0002 */
[----:B------:R-:W-:Y:S02]  /*0d60*/  MOV R3, R4 ;  /* 0x0000000400037202 */ /* 0x000fe40000000f00 */
[----:B------:R-:W-:-:S03]  /*0d70*/  SHF.R.S32.HI R4, RZ, 0x1f, R8 ;  /* 0x0000001fff047819 */ /* 0x000fc60000011408 */
[----:B------:R-:W-:-:S04]  /*0d80*/  IMAD.HI.U32 R0, R0, R3, RZ ;  /* 0x0000000300007227 */ /* 0x000fc800078e00ff */
[----:B------:R-:W-:-:S04]  /*0d90*/  IMAD.MOV R2, RZ, RZ, -R0 ;  /* 0x000000ffff027224 */ /* 0x000fc800078e0a00 */
[----:B------:R-:W-:Y:S01]  /*0da0*/  IMAD R2, R5, R2, R3 ;  /* 0x0000000205027224 */ /* 0x000fe200078e0203 */
[----:B------:R-:W-:-:S04]  /*0db0*/  IADD3 R3, P1, R8, R15, RZ ;  /* 0x0000000f08037210 */ /* 0x000fc80007f3e0ff */
[----:B------:R-:W-:Y:S01]  /*0dc0*/  ISETP.GT.U32.AND P0, PT, R5, R2, PT ;  /* 0x000000020500720c */ /* 0x000fe20003f04070 */
[----:B------:R-:W-:-:S12]  /*0dd0*/  IMAD.WIDE.U32 R12, R3, c[0x0][0x198], RZ ;  /* 0x00006600030c7a25 */ /* 0x000fd800078e00ff */
[-C--:B------:R-:W-:Y:S02]  /*0de0*/  @!P0 IADD3 R2, R2, -R5.reuse, RZ ;  /* 0x8000000502028210 */ /* 0x080fe40007ffe0ff */
[----:B------:R-:W-:Y:S02]  /*0df0*/  @!P0 IADD3 R0, R0, 0x1, RZ ;  /* 0x0000000100008810 */ /* 0x000fe40007ffe0ff */
[----:B------:R-:W-:Y:S01]  /*0e00*/  ISETP.GE.U32.AND P2, PT, R2, R5, PT ;  /* 0x000000050200720c */ /* 0x000fe20003f46070 */
[----:B------:R-:W-:Y:S01]  /*0e10*/  IMAD.X R2, R4, 0x1, R23, P1 ;  /* 0x0000000104027824 */ /* 0x000fe200008e0617 */
[----:B------:R-:W-:Y:S01]  /*0e20*/  LOP3.LUT R5, R24, c[0x0][0x1c8], RZ, 0x3c, !PT ;  /* 0x0000720018057a12 */ /* 0x000fe200078e3cff */
[----:B------:R-:W-:Y:S01]  /*0e30*/  IMAD R4, R4, c[0x0][0x1a0], RZ ;  /* 0x0000680004047a24 */ /* 0x000fe200078e02ff */
[----:B------:R-:W-:Y:S01]  /*0e40*/  ISETP.NE.AND P0, PT, RZ, c[0x0][0x1c8], PT ;  /* 0x00007200ff007a0c */ /* 0x000fe20003f05270 */
[----:B------:R-:W-:Y:S01]  /*0e50*/  IMAD R2, R2, c[0x0][0x198], RZ ;  /* 0x0000660002027a24 */ /* 0x000fe200078e02ff */
[----:B------:R-:W-:Y:S01]  /*0e60*/  ISETP.GE.AND P1, PT, R5, RZ, PT ;  /* 0x000000ff0500720c */ /* 0x000fe20003f26270 */
[----:B------:R-:W-:-:S02]  /*0e70*/  IMAD R7, R8, c[0x0][0x1a4], R4 ;  /* 0x0000690008077a24 */ /* 0x000fc400078e0204 */
[----:B------:R-:W-:Y:S02]  /*0e80*/  IMAD R2, R3, c[0x0][0x19c], R2 ;  /* 0x0000670003027a24 */ /* 0x000fe400078e0202 */
[----:B------:R-:W-:Y:S02]  /*0e90*/  IMAD.WIDE.U32 R4, R8, c[0x0][0x1a0], RZ ;  /* 0x0000680008047a25 */ /* 0x000fe400078e00ff */
[----:B------:R-:W-:Y:S02]  /*0ea0*/  @P2 IADD3 R0, R0, 0x1, RZ ;  /* 0x0000000100002810 */ /* 0x000fe40007ffe0ff */
[----:B------:R-:W-:Y:S02]  /*0eb0*/  IADD3 R3, R13, R2, RZ ;  /* 0x000000020d037210 */ /* 0x000fe40007ffe0ff */
[----:B------:R-:W-:Y:S01]  /*0ec0*/  MOV R2, R12 ;  /* 0x0000000c00027202 */ /* 0x000fe20000000f00 */
[C---:B------:R-:W-:Y:S02]  /*0ed0*/  IMAD R12, R10.reuse, c[0x0][0x184], R6 ;  /* 0x000061000a0c7a24 */ /* 0x040fe400078e0206 */
[----:B------:R-:W-:Y:S01]  /*0ee0*/  @!P1 IMAD.MOV R0, RZ, RZ, -R0 ;  /* 0x000000ffff009224 */ /* 0x000fe200078e0a00 */
[----:B------:R-:W-:Y:S01]  /*0ef0*/  @!P0 LOP3.LUT R0, RZ, c[0x0][0x1c8], RZ, 0x33, !PT ;  /* 0x00007200ff008a12 */ /* 0x000fe200078e33ff */
[----:B------:R-:W-:-:S03]  /*0f00*/  IMAD.WIDE.U32 R8, R10, c[0x0][0x180], R2 ;  /* 0x000060000a087a25 */ /* 0x000fc600078e0002 */
[----:B------:R-:W-:Y:S01]  /*0f10*/  SHF.R.S32.HI R17, RZ, 0x1f, R0 ;  /* 0x0000001fff117819 */ /* 0x000fe20000011400 */
[----:B------:R-:W-:Y:S01]  /*0f20*/  IMAD.IADD R3, R5, 0x1, R7 ;  /* 0x0000000105037824 */ /* 0x000fe200078e0207 */
[----:B------:R-:W-:Y:S01]  /*0f30*/  IADD3 R5, R9, R12, RZ ;  /* 0x0000000c09057210 */ /* 0x000fe20007ffe0ff */
[----:B------:R-:W-:Y:S01]  /*0f40*/  IMAD R6, R11, c[0x0][0x188], RZ ;  /* 0x000062000b067a24 */ /* 0x000fe200078e02ff */
[----:B------:R-:W-:Y:S01]  /*0f50*/  MOV R14, R0 ;  /* 0x00000000000e7202 */ /* 0x000fe20000000f00 */
[----:B------:R-:W-:Y:S01]  /*0f60*/  IMAD.MOV.U32 R2, RZ, RZ, R4 ;  /* 0x000000ffff027224 */ /* 0x000fe200078e0004 */
[----:B------:R-:W-:Y:S01]  /*0f70*/  MOV R4, R8 ;  /* 0x0000000800047202 */ /* 0x000fe20000000f00 */
[----:B------:R-:W-:Y:S02]  /*0f80*/  IMAD R9, R17, c[0x0][0x1b0], RZ ;  /* 0x00006c0011097a24 */ /* 0x000fe400078e02ff */
[C---:B------:R-:W-:Y:S02]  /*0f90*/  IMAD R11, R10.reuse, c[0x0][0x18c], R6 ;  /* 0x000063000a0b7a24 */ /* 0x040fe400078e0206 */
[----:B------:R-:W-:-:S04]  /*0fa0*/  IMAD.WIDE.U32 R6, R10, c[0x0][0x188], R2 ;  /* 0x000062000a067a25 */ /* 0x000fc800078e0002 */
[----:B------:R-:W-:-:S04]  /*0fb0*/  IMAD.WIDE.U32 R2, R0, c[0x0][0x1b0], R4 ;  /* 0x00006c0000027a25 */ /* 0x000fc800078e0004 */
[----:B------:R-:W-:Y:S02]  /*0fc0*/  IMAD R4, R0, c[0x0][0x1b4], R9 ;  /* 0x00006d0000047a24 */ /* 0x000fe400078e0209 */
[----:B------:R-:W-:Y:S01]  /*0fd0*/  IMAD.IADD R7, R7, 0x1, R11 ;  /* 0x0000000107077824 */ /* 0x000fe200078e020b */
[----:B------:R-:W-:Y:S01]  /*0fe0*/  MOV R11, R6 ;  /* 0x00000006000b7202 */ /* 0x000fe20000000f00 */
[----:B------:R-:W-:Y:S01]  /*0ff0*/  IMAD.MOV.U32 R10, RZ, RZ, R2 ;  /* 0x000000ffff0a7224 */ /* 0x000fe200078e0002 */
[----:B------:R-:W-:Y:S02]  /*1000*/  IADD3 R9, R3, R4, RZ ;  /* 0x0000000403097210 */ /* 0x000fe40007ffe0ff */
.L_x_1496:
[----:B------:R-:W-:Y:S01]  /*1010*/  SHF.R.S32.HI R13, RZ, 0x1f, R60 ;  /* 0x0000001fff0d7819 */ /* 0x000fe2000001143c */
[----:B------:R-:W-:Y:S01]  /*1020*/  ULDC.64 UR6, c[0x0][0x198] ;  /* 0x0000660000067ab9 */ /* 0x000fe20000000a00 */
[----:B------:R-:W-:Y:S01]  /*1030*/  SHF.R.S32.HI R16, RZ, 0x1f, R22 ;  /* 0x0000001fff107819 */ /* 0x000fe20000011416 */
[----:B------:R-:W-:Y:S01]  /*1040*/  USHF.L.U32 UR9, UR6, 0x6, URZ ;  /* 0x0000000606097899 */ /* 0x000fe2000800063f */
[CC--:B------:R-:W-:Y:S01]  /*1050*/  LEA.HI R12, R13.reuse, R60.reuse, RZ, 0x2 ;  /* 0x0000003c0d0c7211 */ /* 0x0c0fe200078f10ff */
[----:B------:R-:W-:Y:S01]  /*1060*/  UMOV UR8, 0x6 ;  /* 0x0000000600087882 */ /* 0x000fe20000000000 */
[CC--:B------:R-:W-:Y:S01]  /*1070*/  LEA.HI R28, R13.reuse, R60.reuse, RZ, 0x3 ;  /* 0x0000003c0d1c7211 */ /* 0x0c0fe200078f18ff */
[----:B------:R-:W-:Y:S01]  /*1080*/  IMAD R16, R16, c[0x0][0x178], RZ ;  /* 0x00005e0010107a24 */ /* 0x000fe200078e02ff */
[----:B------:R-:W-:Y:S01]  /*1090*/  LOP3.LUT R0, R12, 0xfffffffc, RZ, 0xc0, !PT ;  /* 0xfffffffc0c007812 */ /* 0x000fe200078ec0ff */
[----:B------:R-:W-:Y:S01]  /*10a0*/  USHF.L.U64.HI UR7, UR6, UR8, UR7 ;  /* 0x0000000806077299 */ /* 0x000fe20008010207 */
[----:B------:R-:W-:Y:S01]  /*10b0*/  SHF.R.S32.HI R2, RZ, 0x3, R28 ;  /* 0x00000003ff027819 */ /* 0x000fe2000001141c */
[----:B------:R-:W-:Y:S01]  /*10c0*/  IMAD R16, R22, c[0x0][0x17c], R16 ;  /* 0x00005f0016107a24 */ /* 0x000fe200078e0210 */
[CC--:B------:R-:W-:Y:S01]  /*10d0*/  LEA.HI R19, R13.reuse, R60.reuse, RZ, 0x4 ;  /* 0x0000003c0d137211 */ /* 0x0c0fe200078f20ff */
[----:B------:R-:W-:Y:S01]  /*10e0*/  IMAD.IADD R0, R60, 0x1, -R0 ;  /* 0x000000013c007824 */ /* 0x000fe200078e0a00 */
[----:B------:R-:W-:Y:S01]  /*10f0*/  LEA.HI R59, R13, R60, RZ, 0x5 ;  /* 0x0000003c0d3b7211 */ /* 0x000fe200078f28ff */
[----:B------:R-:W-:Y:S01]  /*1100*/  IMAD.SHL.U32 R3, R2, 0x40, RZ ;  /* 0x0000004002037824 */ /* 0x000fe200078e00ff */
[----:B------:R-:W-:Y:S01]  /*1110*/  SHF.R.S32.HI R2, RZ, 0x2, R12 ;  /* 0x00000002ff027819 */ /* 0x000fe2000001140c */
[----:B------:R-:W-:Y:S01]  /*1120*/  IMAD.SHL.U32 R4, R0, 0x8, RZ ;  /* 0x0000000800047824 */ /* 0x000fe200078e00ff */
[----:B------:R-:W-:Y:S01]  /*1130*/  SHF.R.S32.HI R8, RZ, 0x4, R19 ;  /* 0x00000004ff087819 */ /* 0x000fe20000011413 */
[----:B------:R-:W-:Y:S01]  /*1140*/  ULDC.64 UR4, c[0x0][0x1a0] ;  /* 0x0000680000047ab9 */ /* 0x000fe20000000a00 */
[----:B------:R-:W-:Y:S01]  /*1150*/  LOP3.LUT R0, R3, 0xc0, RZ, 0xc0, !PT ;  /* 0x000000c003007812 */ /* 0x000fe200078ec0ff */
[----:B------:R-:W-:Y:S01]  /*1160*/  USHF.L.U32 UR10, UR4, 0x6, URZ ;  /* 0x00000006040a7899 */ /* 0x000fe2000800063f */
[----:B------:R-:W-:Y:S01]  /*1170*/  LEA.HI R5, R19, R8, RZ, 0x1 ;  /* 0x0000000813057211 */ /* 0x000fe200078f08ff */
[----:B------:R-:W-:Y:S01]  /*1180*/  USHF.L.U64.HI UR5, UR4, UR8, UR5 ;  /* 0x0000000804057299 */ /* 0x000fe20008010205 */
[----:B------:R-:W-:Y:S01]  /*1190*/  LOP3.LUT R6, R0, 0x18, R4, 0xf8, !PT ;  /* 0x0000001800067812 */ /* 0x000fe200078ef804 */
[----:B------:R-:W-:Y:S01]  /*11a0*/  IMAD.SHL.U32 R80, R186, 0x100, RZ ;  /* 0x00000100ba507824 */ /* 0x000fe200078e00ff */
[----:B------:R-:W-:-:S02]  /*11b0*/  SHF.R.U32.HI R0, RZ, 0x3, R0 ;  /* 0x00000003ff007819 */ /* 0x000fc40000011600 */
[----:B------:R-:W-:Y:S02]  /*11c0*/  LOP3.LUT R5, R5, 0xfffffffe, RZ, 0xc0, !PT ;  /* 0xfffffffe05057812 */ /* 0x000fe400078ec0ff */
[----:B------:R-:W-:Y:S02]  /*11d0*/  LOP3.LUT R18, R6, R0, RZ, 0x3c, !PT ;  /* 0x0000000006127212 */ /* 0x000fe400078e3cff */
[----:B------:R-:W-:Y:S01]  /*11e0*/  LEA.HI R0, R12, R2, RZ, 0x1 ;  /* 0x000000020c007211 */ /* 0x000fe200078f08ff */
[----:B------:R-:W-:Y:S01]  /*11f0*/  IMAD.IADD R25, R8, 0x1, -R5 ;  /* 0x0000000108197824 */ /* 0x000fe200078e0a05 */
[----:B------:R-:W-:Y:S02]  /*1200*/  SHF.R.S32.HI R57, RZ, 0x5, R59 ;  /* 0x00000005ff397819 */ /* 0x000fe4000001143b */
[----:B------:R-:W-:Y:S02]  /*1210*/  LOP3.LUT R0, R0, 0x7fffffe, RZ, 0xc0, !PT ;  /* 0x07fffffe00007812 */ /* 0x000fe400078ec0ff */
[----:B------:R-:W-:-:S02]  /*1220*/  LOP3.LUT R8, R28, 0xfffffff8, RZ, 0xc0, !PT ;  /* 0xfffffff81c087812 */ /* 0x000fc400078ec0ff */
[----:B------:R-:W-:Y:S01]  /*1230*/  IADD3 R6, P0, R4, R11, RZ ;  /* 0x0000000b04067210 */ /* 0x000fe20007f1e0ff */
[----:B------:R-:W-:Y:S01]  /*1240*/  IMAD.IADD R0, R2, 0x1, -R0 ;  /* 0x0000000102007824 */ /* 0x000fe200078e0a00 */
[----:B------:R-:W-:Y:S01]  /*1250*/  SHF.R.S32.HI R5, RZ, 0x1f, R4 ;  /* 0x0000001fff057819 */ /* 0x000fe20000011404 */
[----:B------:R-:W-:Y:S01]  /*1260*/  IMAD.IADD R8, R60, 0x1, -R8 ;  /* 0x000000013c087824 */ /* 0x000fe200078e0a08 */
[----:B------:R-:W-:Y:S01]  /*1270*/  IADD3 R10, P1, R4, R10, RZ ;  /* 0x0000000a040a7210 */ /* 0x000fe20007f3e0ff */
[----:B------:R-:W-:Y:S01]  /*1280*/  IMAD R12, R57, 0x8, R0 ;  /* 0x00000008390c7824 */ /* 0x000fe200078e0200 */
[----:B------:R-:W-:Y:S01]  /*1290*/  LOP3.LUT R0, R19, 0xfffffff0, RZ, 0xc0, !PT ;  /* 0xfffffff013007812 */ /* 0x000fe200078ec0ff */
[C---:B------:R-:W-:Y:S01]  /*12a0*/  IMAD.X R7, R5.reuse, 0x1, R7, P0 ;  /* 0x0000000105077824 */ /* 0x040fe200000e0607 */
[----:B------:R-:W-:Y:S01]  /*12b0*/  LEA.HI R13, R8, R8, RZ, 0x1 ;  /* 0x00000008080d7211 */ /* 0x000fe200078f08ff */
[----:B------:R-:W-:Y:S01]  /*12c0*/  IMAD.U32 R183, R12, 0x20, R18 ;  /* 0x000000200cb77824 */ /* 0x000fe200078e0012 */
[----:B------:R-:W-:Y:S01]  /*12d0*/  SHF.R.S32.HI R3, RZ, 0x1f, R2 ;  /* 0x0000001fff037819 */ /* 0x000fe20000011402 */
[----:B------:R-:W-:Y:S01]  /*12e0*/  IMAD.X R11, R5, 0x1, R9, P1 ;  /* 0x00000001050b7824 */ /* 0x000fe200008e0609 */
[----:B------:R-:W-:Y:S01]  /*12f0*/  SHF.R.S32.HI R26, RZ, 0x1, R13 ;  /* 0x00000001ff1a7819 */ /* 0x000fe2000001140d */
[----:B------:R-:W-:Y:S01]  /*1300*/  IMAD.IADD R18, R60, 0x1, -R0 ;  /* 0x000000013c127824 */ /* 0x000fe200078e0a00 */
[----:B------:R-:W-:Y:S01]  /*1310*/  LOP3.LUT R9, R13, 0x3fffffe, RZ, 0xc0, !PT ;  /* 0x03fffffe0d097812 */ /* 0x000fe200078ec0ff */
[----:B------:R-:W-:Y:S01]  /*1320*/  IMAD.WIDE.U32 R4, R22, c[0x0][0x178], R4 ;  /* 0x00005e0016047a25 */ /* 0x000fe200078e0004 */
[----:B------:R-:W-:-:S02]  /*1330*/  SHF.R.S32.HI R22, RZ, 0x1f, R24 ;  /* 0x0000001fff167819 */ /* 0x000fc40000011418 */
[----:B------:R-:W-:Y:S01]  /*1340*/  LEA.HI R19, R18, R18, RZ, 0x1 ;  /* 0x0000001212137211 */ /* 0x000fe200078f08ff */
[----:B------:R-:W-:Y:S01]  /*1350*/  IMAD R0, R17, c[0x0][0x1b8], RZ ;  /* 0x00006e0011007a24 */ /* 0x000fe200078e02ff */
[----:B------:R-:W-:Y:S01]  /*1360*/  IADD3 R17, P0, R2, R15, RZ ;  /* 0x0000000f02117210 */ /* 0x000fe20007f1e0ff */
[----:B------:R-:W-:Y:S01]  /*1370*/  IMAD.IADD R5, R5, 0x1, R16 ;  /* 0x0000000105057824 */ /* 0x000fe200078e0210 */
[--C-:B------:R-:W-:Y:S01]  /*1380*/  SHF.R.S32.HI R12, RZ, 0x1, R19.reuse ;  /* 0x00000001ff0c7819 */ /* 0x100fe20000011413 */
[----:B------:R-:W-:Y:S02]  /*1390*/  IMAD R16, R22, c[0x0][0x1a8], RZ ;  /* 0x00006a0016107a24 */ /* 0x000fe400078e02ff */
[----:B------:R-:W-:Y:S01]  /*13a0*/  IMAD R22, R14, c[0x0][0x1bc], R0 ;  /* 0x00006f000e167a24 */ /* 0x000fe200078e0200 */
[----:B------:R-:W-:Y:S01]  /*13b0*/  SHF.R.S32.HI R0, RZ, 0x1f, R19 ;  /* 0x0000001fff007819 */ /* 0x000fe20000011413 */
[----:B------:R-:W-:-:S03]  /*13c0*/  IMAD.WIDE R20, R20, 0x40, R2 ;  /* 0x0000004014147825 */ /* 0x000fc600078e0202 */
[----:B------:R-:W-:Y:S01]  /*13d0*/  LEA.HI R0, R0, R12, RZ, 0x2 ;  /* 0x0000000c00007211 */ /* 0x000fe200078f10ff */
[C---:B------:R-:W-:Y:S02]  /*13e0*/  IMAD.X R23, R3.reuse, 0x1, R23, P0 ;  /* 0x0000000103177824 */ /* 0x040fe400000e0617 */
[----:B------:R-:W-:Y:S02]  /*13f0*/  IMAD R3, R3, c[0x0][0x198], RZ ;  /* 0x0000660003037a24 */ /* 0x000fe400078e02ff */
[----:B------:R-:W-:Y:S02]  /*1400*/  IMAD.SHL.U32 R13, R26, 0x40, RZ ;  /* 0x000000401a0d7824 */ /* 0x000fe400078e00ff */
[----:B------:R-:W-:-:S04]  /*1410*/  IMAD.WIDE.U32 R4, R24, c[0x0][0x1a8], R4 ;  /* 0x00006a0018047a25 */ /* 0x000fc800078e0004 */
[----:B------:R-:W-:Y:S02]  /*1420*/  IMAD.IADD R27, R8, 0x1, -R9 ;  /* 0x00000001081b7824 */ /* 0x000fe400078e0a09 */
[----:B------:R-:W-:Y:S02]  /*1430*/  IMAD R16, R24, c[0x0][0x1ac], R16 ;  /* 0x00006b0018107a24 */ /* 0x000fe400078e0210 */
[----:B------:R-:W-:Y:S01]  /*1440*/  IMAD.WIDE.U32 R8, R14, c[0x0][0x1b8], R6 ;  /* 0x00006e000e087a25 */ /* 0x000fe200078e0006 */
[----:B------:R-:W-:Y:S02]  /*1450*/  LOP3.LUT R14, R0, 0xfffffffc, RZ, 0xc0, !PT ;  /* 0xfffffffc000e7812 */ /* 0x000fe400078ec0ff */
[----:B------:R-:W-:Y:S01]  /*1460*/  LOP3.LUT R0, R13, 0xc0, RZ, 0xc0, !PT ;  /* 0x000000c00d007812 */ /* 0x000fe200078ec0ff */
[C---:B------:R-:W-:Y:S02]  /*1470*/  IMAD R15, R2.reuse, c[0x0][0x19c], R3 ;  /* 0x00006700020f7a24 */ /* 0x040fe400078e0203 */
[----:B------:R-:W-:Y:S01]  /*1480*/  IMAD.WIDE.U32 R6, R2, c[0x0][0x198], R10 ;  /* 0x0000660002067a25 */ /* 0x000fe200078e000a */
[----:B------:R-:W-:-:S02]  /*1490*/  LOP3.LUT R11, R0, 0x8, R28, 0xf8, !PT ;  /* 0x00000008000b7812 */ /* 0x000fc400078ef81c */
[----:B------:R-:W-:Y:S01]  /*14a0*/  SHF.R.U32.HI R0, RZ, 0x3, R0 ;  /* 0x00000003ff007819 */ /* 0x000fe20000011600 */
[----:B------:R-:W-:Y:S01]  /*14b0*/  IMAD.MOV.U32 R2, RZ, RZ, R4 ;  /* 0x000000ffff027224 */ /* 0x000fe200078e0004 */
[----:B------:R-:W-:Y:S01]  /*14c0*/  LEA R241, P0, R6, c[0x0][0x168], 0x1 ;  /* 0x00005a0006f17a11 */ /* 0x000fe200078008ff */
[----:B------:R-:W-:Y:S02]  /*14d0*/  IMAD R4, R21, c[0x0][0x190], RZ ;  /* 0x0000640015047a24 */ /* 0x000fe400078e02ff */
[----:B------:R-:W-:Y:S01]  /*14e0*/  IMAD.IADD R3, R5, 0x1, R16 ;  /* 0x0000000105037824 */ /* 0x000fe200078e0210 */
[----:B------:R-:W-:Y:S01]  /*14f0*/  LOP3.LUT R16, R11, R0, RZ, 0x3c, !PT ;  /* 0x000000000b107212 */ /* 0x000fe200078e3cff */
[----:B------:R-:W-:Y:S02]  /*1500*/  IMAD.IADD R7, R7, 0x1, R15 ;  /* 0x0000000107077824 */ /* 0x000fe400078e020f */
[C---:B------:R-:W-:Y:S02]  /*1510*/  IMAD R10, R20.reuse, c[0x0][0x194], R4 ;  /* 0x00006500140a7a24 */ /* 0x040fe400078e0204 */
[----:B------:R-:W-:Y:S01]  /*1520*/  IMAD.WIDE.U32 R4, R20, c[0x0][0x190], R2 ;  /* 0x0000640014047a25 */ /* 0x000fe200078e0002 */
[----:B------:R-:W-:-:S03]  /*1530*/  LEA.HI.X R240, R6, c[0x0][0x16c], R7, 0x1, P0 ;  /* 0x00005b0006f07a11 */ /* 0x000fc600000f0c07 */
[----:B------:R-:W-:Y:S01]  /*1540*/  IMAD.IADD R0, R5, 0x1, R10 ;  /* 0x0000000105007824 */ /* 0x000fe200078e020a */
[----:B------:R-:W-:Y:S01]  /*1550*/  LEA R2, P0, R4, c[0x0][0x160], 0x1 ;  /* 0x0000580004027a11 */ /* 0x000fe200078008ff */
[----:B------:R-:W-:Y:S02]  /*1560*/  IMAD.IADD R24, R12, 0x1, -R14 ;  /* 0x000000010c187824 */ /* 0x000fe400078e0a0e */
[----:B------:R-:W-:Y:S01]  /*1570*/  IMAD.MOV.U32 R5, RZ, RZ, c[0x0][0x190] ;  /* 0x00006400ff057624 */ /* 0x000fe200078e00ff */
[----:B------:R-:W-:Y:S01]  /*1580*/  LEA.HI.X R3, R4, c[0x0][0x164], R0, 0x1, P0 ;  /* 0x0000590004037a11 */ /* 0x000fe200000f0c00 */
[----:B------:R-:W-:Y:S01]  /*1590*/  IMAD.MOV.U32 R6, RZ, RZ, R8 ;  /* 0x000000ffff067224 */ /* 0x000fe200078e0008 */
[----:B------:R-:W-:Y:S01]  /*15a0*/  IADD3 R12, P0, R241, UR9, RZ ;  /* 0x00000009f10c7c10 */ /* 0x000fe2000ff1e0ff */
[----:B------:R-:W-:Y:S01]  /*15b0*/  IMAD.MOV.U32 R8, RZ, RZ, c[0x0][0x194] ;  /* 0x00006500ff087624 */ /* 0x000fe200078e00ff */
[----:B------:R-:W-:Y:S01]  /*15c0*/  LEA R4, P1, R5, R2, 0x6 ;  /* 0x0000000205047211 */ /* 0x000fe200078230ff */
[----:B------:R-:W-:Y:S01]  /*15d0*/  IMAD.IADD R7, R9, 0x1, R22 ;  /* 0x0000000109077824 */ /* 0x000fe200078e0216 */
[----:B------:R-:W-:Y:S01]  /*15e0*/  IADD3.X R13, R240, UR7, RZ, P0, !PT ;  /* 0x00000007f00d7c10 */ /* 0x000fe200087fe4ff */
[----:B------:R-:W-:Y:S01]  /*15f0*/  IMAD.SHL.U32 R183, R183, 0x2, RZ ;  /* 0x00000002b7b77824 */ /* 0x000fe200078e00ff */
[----:B------:R-:W-:Y:S01]  /*1600*/  IADD3 R10, P0, R12, UR9, RZ ;  /* 0x000000090c0a7c10 */ /* 0x000fe2000ff1e0ff */
[----:B------:R-:W-:Y:S01]  /*1610*/  IMAD.WIDE.U32 R14, R17, c[0x0][0x1a0], R6 ;  /* 0x00006800110e7a25 */ /* 0x000fe200078e0006 */
[----:B------:R-:W-:-:S02]  /*1620*/  LEA.HI.X R5, R5, R3, R8, 0x6, P1 ;  /* 0x0000000305057211 */ /* 0x000fc400008f3408 */
[----:B------:R-:W-:Y:S01]  /*1630*/  IADD3.X R11, R13, UR7, RZ, P0, !PT ;  /* 0x000000070d0b7c10 */ /* 0x000fe200087fe4ff */
[----:B------:R-:W-:Y:S01]  /*1640*/  @!PT LDS RZ, [RZ] ;  /* 0x00000000fffff984 */ /* 0x000fe20000000800 */
[----:B------:R-:W-:Y:S01]  /*1650*/  @!PT LDS RZ, [RZ] ;  /* 0x00000000fffff984 */ /* 0x000fe20000000800 */
[----:B------:R-:W-:Y:S01]  /*1660*/  @!PT LDS RZ, [RZ] ;  /* 0x00000000fffff984 */ /* 0x000fe20000000800 */
[----:B------:R1:W-:Y:S01]  /*1670*/  LDGSTS.E.BYPASS.LTC128B.128 [R183], [R2.64] ;  /* 0x0000000002b77fae */ /* 0x0003e2000b901d4c */
[----:B------:R-:W-:Y:S01]  /*1680*/  IADD3 R8, P0, R10, UR9, RZ ;  /* 0x000000090a087c10 */ /* 0x000fe2000ff1e0ff */
[----:B------:R-:W-:Y:S01]  /*1690*/  IMAD R0, R23, c[0x0][0x1a0], RZ ;  /* 0x0000680017007a24 */ /* 0x000fe200078e02ff */
[----:B------:R-:W-:Y:S01]  /*16a0*/  LOP3.LUT P1, RZ, R24, 0x2, RZ, 0xc0, !PT ;  /* 0x0000000218ff7812 */ /* 0x000fe2000782c0ff */
[----:B------:R2:W-:Y:S01]  /*16b0*/  LDGSTS.E.BYPASS.LTC128B.128 [R183+0x800], [R4.64] ;  /* 0x0080000004b77fae */ /* 0x0005e2000b901d4c */
[----:B------:R-:W-:Y:S01]  /*16c0*/  IADD3.X R9, R11, UR7, RZ, P0, !PT ;  /* 0x000000070b097c10 */ /* 0x000fe200087fe4ff */
[----:B------:R-:W-:Y:S01]  /*16d0*/  IMAD R0, R17, c[0x0][0x1a4], R0 ;  /* 0x0000690011007a24 */ /* 0x000fe200078e0200 */
[----:B------:R-:W-:-:S03]  /*16e0*/  IADD3 R6, P0, R8, UR9, RZ ;  /* 0x0000000908067c10 */ /* 0x000fc6000ff1e0ff */
[----:B------:R-:W-:Y:S01]  /*16f0*/  IMAD.IADD R0, R15, 0x1, R0 ;  /* 0x000000010f007824 */ /* 0x000fe200078e0200 */
[----:B------:R-:W-:Y:S01]  /*1700*/  IADD3.X R7, R9, UR7, RZ, P0, !PT ;  /* 0x0000000709077c10 */ /* 0x000fe200087fe4ff */
[----:B-1----:R-:W-:Y:S02]  /*1710*/  IMAD.MOV.U32 R2, RZ, RZ, R241 ;  /* 0x000000ffff027224 */ /* 0x002fe400078e00f1 */
[----:B------:R-:W-:Y:S01]  /*1720*/  IMAD.MOV.U32 R3, RZ, RZ, R240 ;  /* 0x000000ffff037224 */ /* 0x000fe200078e00f0 */
[----:B--2---:R-:W-:-:S04]  /*1730*/  IADD3 R4, P0, R6, UR9, RZ ;  /* 0x0000000906047c10 */ /* 0x004fc8000ff1e0ff */
[----:B------:R1:W-:Y:S01]  /*1740*/  LDGSTS.E.BYPASS.LTC128B.128 [R183+0x1000], [R2.64] ;  /* 0x0100000002b77fae */ /* 0x0003e2000b901d4c */
[----:B------:R-:W-:-:S03]  /*1750*/  IADD3.X R5, R7, UR7, RZ, P0, !PT ;  /* 0x0000000707057c10 */ /* 0x000fc600087fe4ff */
[----:B------:R2:W-:Y:S04]  /*1760*/  LDGSTS.E.BYPASS.LTC128B.128 [R183+0x1800], [R12.64] ;  /* 0x018000000cb77fae */ /* 0x0005e8000b901d4c */
[----:B------:R3:W-:Y:S04]  /*1770*/  LDGSTS.E.BYPASS.LTC128B.128 [R183+0x2000], [R10.64] ;  /* 0x020000000ab77fae */ /* 0x0007e8000b901d4c */
[----:B------:R4:W-:Y:S04]  /*1780*/  LDGSTS.E.BYPASS.LTC128B.128 [R183+0x2800], [R8.64] ;  /* 0x0280000008b77fae */ /* 0x0009e8000b901d4c */
[----:B------:R5:W-:Y:S04]  /*1790*/  LDGSTS.E.BYPASS.LTC128B.128 [R183+0x3000], [R6.64] ;  /* 0x0300000006b77fae */ /* 0x000be8000b901d4c */
[----:B------:R2:W-:Y:S01]  /*17a0*/  LDGSTS.E.BYPASS.LTC128B.128 [R183+0x3800], [R4.64] ;  /* 0x0380000004b77fae */ /* 0x0005e2000b901d4c */
[----:B-1----:R-:W-:-:S04]  /*17b0*/  IADD3 R2, P0, R4, UR9, RZ ;  /* 0x0000000904027c10 */ /* 0x002fc8000ff1e0ff */
[----:B------:R-:W-:-:S05]  /*17c0*/  IADD3.X R3, R5, UR7, RZ, P0, !PT ;  /* 0x0000000705037c10 */ /* 0x000fca00087fe4ff */
[----:B------:R1:W-:Y:S01]  /*17d0*/  LDGSTS.E.BYPASS.LTC128B.128 [R183+0x4000], [R2.64] ;  /* 0x0400000002b77fae */ /* 0x0003e2000b901d4c */
[----:B----4-:R-:W-:-:S04]  /*17e0*/  IADD3 R8, P0, R2, UR9, RZ ;  /* 0x0000000902087c10 */ /* 0x010fc8000ff1e0ff */
[----:B------:R-:W-:Y:S01]  /*17f0*/  IADD3.X R9, R3, UR7, RZ, P0, !PT ;  /* 0x0000000703097c10 */ /* 0x000fe200087fe4ff */
[----:B-----5:R-:W-:Y:S01]  /*1800*/  IMAD R6, R25, 0x8, R27 ;  /* 0x0000000819067824 */ /* 0x020fe200078e021b */
[C---:B------:R-:W-:Y:S02]  /*1810*/  LEA R152, P0, R14.reuse, c[0x0][0x170], 0x1 ;  /* 0x00005c000e987a11 */ /* 0x040fe400078008ff */
[----:B--2---:R-:W-:Y:S01]  /*1820*/  LOP3.LUT R4, R19, 0x7fffffe, RZ, 0xc0, !PT ;  /* 0x07fffffe13047812 */ /* 0x004fe200078ec0ff */
[----:B------:R2:W-:Y:S01]  /*1830*/  LDGSTS.E.BYPASS.LTC128B.128 [R183+0x4800], [R8.64] ;  /* 0x0480000008b77fae */ /* 0x0005e2000b901d4c */
[----:B------:R-:W-:Y:S01]  /*1840*/  LEA.HI.X R153, R14, c[0x0][0x174], R0, 0x1, P0 ;  /* 0x00005d000e997a11 */ /* 0x000fe200000f0c00 */
[----:B------:R-:W-:Y:S02]  /*1850*/  IMAD.SHL.U32 R0, R24, 0x40, RZ ;  /* 0x0000004018007824 */ /* 0x000fe400078e00ff */
[----:B------:R-:W0:Y:S01]  /*1860*/  LDGDEPBAR ;  /* 0x00000000000079af */ /* 0x000e220000000000 */
[----:B------:R-:W-:-:S02]  /*1870*/  IMAD.IADD R58, R18, 0x1, -R4 ;  /* 0x00000001123a7824 */ /* 0x000fc400078e0a04 */
[----:B------:R-:W-:Y:S02]  /*1880*/  LOP3.LUT R0, R0, 0xc0, RZ, 0xc0, !PT ;  /* 0x000000c000007812 */ /* 0x000fe400078ec0ff */
[----:B-1----:R-:W-:Y:S01]  /*1890*/  SHF.R.S32.HI R3, RZ, 0x1f, R18 ;  /* 0x0000001fff037819 */ /* 0x002fe20000011412 */
[----:B------:R-:W-:-:S05]  /*18a0*/  IMAD.SHL.U32 R2, R25, 0x8, RZ ;  /* 0x0000000819027824 */ /* 0x000fca00078e00ff */
[----:B------:R-:W-:Y:S02]  /*18b0*/  LOP3.LUT R5, R0, 0x8, R2, 0xf8, !PT ;  /* 0x0000000800057812 */ /* 0x000fe400078ef802 */
[----:B------:R-:W-:Y:S02]  /*18c0*/  IADD3 R2, P0, R152, UR10, RZ ;  /* 0x0000000a98027c10 */ /* 0x000fe4000ff1e0ff */
[----:B--2---:R-:W-:Y:S01]  /*18d0*/  LEA.HI R8, R3, R18, RZ, 0x3 ;  /* 0x0000001203087211 */ /* 0x004fe200078f18ff */
[----:B------:R-:W-:-:S04]  /*18e0*/  DEPBAR.LE SB0, 0x0 ;  /* 0x000080000000791a */ /* 0x000fc80000000000 */
[----:B------:R-:W-:Y:S01]  /*18f0*/  BAR.SYNC.DEFER_BLOCKING 0x0 ;  /* 0x0000000000007b1d */ /* 0x000fe20000010000 */
[----:B------:R-:W-:Y:S01]  /*1900*/  SHF.R.U32.HI R3, RZ, 0x3, R0 ;  /* 0x00000003ff037819 */ /* 0x000fe20000011600 */
[----:B------:R-:W-:Y:S02]  /*1910*/  IMAD.U32 R0, R6, 0x20, R16 ;  /* 0x0000002006007824 */ /* 0x000fe400078e0010 */
[----:B------:R-:W-:Y:S01]  /*1920*/  IMAD.SHL.U32 R8, R8, 0x20, RZ ;  /* 0x0000002008087824 */ /* 0x000fe200078e00ff */
[----:B------:R-:W-:Y:S01]  /*1930*/  LOP3.LUT R134, R5, R3, RZ, 0x3c, !PT ;  /* 0x0000000305867212 */ /* 0x000fe200078e3cff */
[----:B------:R-:W-:Y:S01]  /*1940*/  IMAD.SHL.U32 R13, R0, 0x2, RZ ;  /* 0x00000002000d7824 */ /* 0x000fe200078e00ff */
[----:B------:R-:W-:Y:S02]  /*1950*/  IADD3.X R3, R153, UR5, RZ, P0, !PT ;  /* 0x0000000599037c10 */ /* 0x000fe400087fe4ff */
[----:B------:R-:W-:Y:S02]  /*1960*/  IADD3 R4, P0, R2, UR10, RZ ;  /* 0x0000000a02047c10 */ /* 0x000fe4000ff1e0ff */
[----:B------:R-:W-:-:S02]  /*1970*/  LOP3.LUT R15, R8, 0xffffff00, RZ, 0xc0, !PT ;  /* 0xffffff00080f7812 */ /* 0x000fc400078ec0ff */
[----:B------:R-:W-:Y:S02]  /*1980*/  IADD3.X R5, R3, UR5, RZ, P0, !PT ;  /* 0x0000000503057c10 */ /* 0x000fe400087fe4ff */
[----:B------:R-:W-:Y:S01]  /*1990*/  IADD3 R6, P0, R4, UR10, RZ ;  /* 0x0000000a04067c10 */ /* 0x000fe2000ff1e0ff */
[--C-:B------:R-:W-:Y:S01]  /*19a0*/  IMAD R9, R57, 0x200, R15.reuse ;  /* 0x0000020039097824 */ /* 0x100fe200078e020f */
[----:B------:R-:W-:Y:S01]  /*19b0*/  LEA R164, R0, 0x1000, 0x1 ;  /* 0x0000100000a47811 */ /* 0x000fe200078e08ff */
[C---:B------:R-:W-:Y:S01]  /*19c0*/  IMAD R113, R58.reuse, 0x20, R15 ;  /* 0x000000203a717824 */ /* 0x040fe200078e020f */
[----:B------:R-:W-:Y:S01]  /*19d0*/  IADD3.X R7, R5, UR5, RZ, P0, !PT ;  /* 0x0000000505077c10 */ /* 0x000fe200087fe4ff */
[----:B------:R-:W-:Y:S01]  /*19e0*/  IMAD R9, R58, 0x20, R9 ;  /* 0x000000203a097824 */ /* 0x000fe200078e0209 */
[----:B------:R-:W-:Y:S01]  /*19f0*/  IADD3 R165, R164, 0x20, RZ ;  /* 0x00000020a4a57810 */ /* 0x000fe20007ffe0ff */
[----:B------:R-:W-:Y:S01]  /*1a00*/  @!PT LDS RZ, [RZ] ;  /* 0x00000000fffff984 */ /* 0x000fe20000000800 */
[----:B------:R-:W-:Y:S01]  /*1a10*/  @!PT LDS RZ, [RZ] ;  /* 0x00000000fffff984 */ /* 0x000fe20000000800 */
[----:B------:R-:W-:Y:S01]  /*1a20*/  @!PT LDS RZ, [RZ] ;  /* 0x00000000fffff984 */ /* 0x000fe20000000800 */
[----:B------:R1:W-:Y:S04]  /*1a30*/  LDGSTS.E.BYPASS.LTC128B.128 [R183+0x5000], [R152.64] ;  /* 0x0500000098b77fae */ /* 0x0003e8000b901d4c */
[----:B------:R2:W-:Y:S04]  /*1a40*/  LDGSTS.E.BYPASS.LTC128B.128 [R183+0x5800], [R2.64] ;  /* 0x0580000002b77fae */ /* 0x0005e8000b901d4c */
[----:B------:R4:W-:Y:S04]  /*1a50*/  LDGSTS.E.BYPASS.LTC128B.128 [R183+0x6000], [R4.64] ;  /* 0x0600000004b77fae */ /* 0x0009e8000b901d4c */
[----:B------:R5:W-:Y:S01]  /*1a60*/  LDGSTS.E.BYPASS.LTC128B.128 [R183+0x6800], [R6.64] ;  /* 0x0680000006b77fae */ /* 0x000be2000b901d4c */
[----:B--2---:R-:W-:-:S04]  /*1a70*/  IADD3 R2, P0, R6, UR10, RZ ;  /* 0x0000000a06027c10 */ /* 0x004fc8000ff1e0ff */
[----:B------:R-:W-:Y:S02]  /*1a80*/  IADD3.X R3, R7, UR5, RZ, P0, !PT ;  /* 0x0000000507037c10 */ /* 0x000fe400087fe4ff */
[----:B----4-:R-:W-:-:S03]  /*1a90*/  IADD3 R4, P0, R2, UR10, RZ ;  /* 0x0000000a02047c10 */ /* 0x010fc6000ff1e0ff */
[----:B------:R2:W-:Y:S01]  /*1aa0*/  LDGSTS.E.BYPASS.LTC128B.128 [R183+0x7000], [R2.64] ;  /* 0x0700000002b77fae */ /* 0x0005e2000b901d4c */
[----:B------:R-:W-:Y:S02]  /*1ab0*/  IADD3.X R5, R3, UR5, RZ, P0, !PT ;  /* 0x0000000503057c10 */ /* 0x000fe400087fe4ff */
[----:B-----5:R-:W-:-:S03]  /*1ac0*/  IADD3 R6, P0, R4, UR10, RZ ;  /* 0x0000000a04067c10 */ /* 0x020fc6000ff1e0ff */
[----:B------:R4:W-:Y:S01]  /*1ad0*/  LDGSTS.E.BYPASS.LTC128B.128 [R183+0x7800], [R4.64] ;  /* 0x0780000004b77fae */ /* 0x0009e2000b901d4c */
[----:B------:R-:W-:Y:S02]  /*1ae0*/  IADD3.X R7, R5, UR5, RZ, P0, !PT ;  /* 0x0000000505077c10 */ /* 0x000fe400087fe4ff */
[----:B------:R-:W-:-:S03]  /*1af0*/  IADD3 R8, P0, R6, UR10, RZ ;  /* 0x0000000a06087c10 */ /* 0x000fc6000ff1e0ff */
[----:B------:R4:W-:Y:S01]  /*1b00*/  LDGSTS.E.BYPASS.LTC128B.128 [R183+0x8000], [R6.64] ;  /* 0x0800000006b77fae */ /* 0x0009e2000b901d4c */
[----:B--2---:R-:W-:Y:S01]  /*1b10*/  IMAD.IADD R2, R134, 0x1, R9 ;  /* 0x0000000186027824 */ /* 0x004fe200078e0209 */
[----:B------:R-:W-:Y:S02]  /*1b20*/  IADD3.X R9, R7, UR5, RZ, P0, !PT ;  /* 0x0000000507097c10 */ /* 0x000fe400087fe4ff */
[----:B------:R-:W-:Y:S01]  /*1b30*/  LOP3.LUT P0, RZ, R26, 0x2, RZ, 0xc0, !PT ;  /* 0x000000021aff7812 */ /* 0x000fe2000780c0ff */
[----:B------:R-:W-:Y:S02]  /*1b40*/  IMAD.SHL.U32 R166, R2, 0x2, RZ ;  /* 0x0000000202a67824 */ /* 0x000fe400078e00ff */
[----:B------:R3:W-:Y:S01]  /*1b50*/  LDGSTS.E.BYPASS.LTC128B.128 [R183+0x8800], [R8.64] ;  /* 0x0880000008b77fae */ /* 0x0007e2000b901d4c */
[----:B------:R-:W-:-:S03]  /*1b60*/  IMAD.MOV.U32 R2, RZ, RZ, 0x20 ;  /* 0x00000020ff027424 */ /* 0x000fc600078e00ff */
[----:B------:R-:W-:Y:S02]  /*1b70*/  LDSM.16.M88.4 R20, [R13+0x1000] ;  /* 0x001000000d14783b */ /* 0x000fe40000000200 */
[----:B------:R-:W-:Y:S02]  /*1b80*/  SEL R0, R2, 0xffffffe0, !P1 ;  /* 0xffffffe002007807 */ /* 0x000fe40004800000 */
[----:B------:R-:W-:Y:S02]  /*1b90*/  LDSM.16.M88.4 R36, [R13+0x1400] ;  /* 0x001400000d24783b */ /* 0x000fe40000000200 */
[----:B------:R-:W-:Y:S01]  /*1ba0*/  @P0 IADD3 R165, R164, -0x20, RZ ;  /* 0xffffffe0a4a50810 */ /* 0x000fe20007ffe0ff */
[----:B------:R-:W-:Y:S01]  /*1bb0*/  IMAD.IADD R167, R166, 0x1, R0 ;  /* 0x00000001a6a77824 */ /* 0x000fe200078e0200 */
[----:B------:R-:W-:Y:S02]  /*1bc0*/  LDSM.16.M88.4 R52, [R13+0x1800] ;  /* 0x001800000d34783b */ /* 0x000fe40000000200 */
[----:B------:R-:W-:-:S02]  /*1bd0*/  IADD3 R182, R165, 0x400, RZ ;  /* 0x00000400a5b67810 */ /* 0x000fc40007ffe0ff */
[----:B----4-:R-:W-:Y:S01]  /*1be0*/  LDSM.16.M88.4 R4, [R167] ;  /* 0x00000000a704783b */ /* 0x010fe20000000200 */
[C---:B------:R-:W-:Y:S02]  /*1bf0*/  IADD3 R181, R165.reuse, 0x800, RZ ;  /* 0x00000800a5b57810 */ /* 0x040fe40007ffe0ff */
[C---:B------:R-:W-:Y:S01]  /*1c00*/  IADD3 R180, R165.reuse, 0xc00, RZ ;  /* 0x00000c00a5b47810 */ /* 0x040fe20007ffe0ff */
[----:B------:R-:W-:Y:S01]  /*1c10*/  LDSM.16.M88.4 R28, [R165] ;  /* 0x00000000a51c783b */ /* 0x000fe20000000200 */
[C---:B------:R-:W-:Y:S02]  /*1c20*/  IADD3 R179, R165.reuse, 0x1000, RZ ;  /* 0x00001000a5b37810 */ /* 0x040fe40007ffe0ff */
[C---:B------:R-:W-:Y:S01]  /*1c30*/  IADD3 R178, R165.reuse, 0x1400, RZ ;  /* 0x00001400a5b27810 */ /* 0x040fe20007ffe0ff */
[----:B------:R-:W-:Y:S01]  /*1c40*/  LDSM.16.M88.4 R44, [R165+0x400] ;  /* 0x00040000a52c783b */ /* 0x000fe20000000200 */
[C---:B------:R-:W-:Y:S02]  /*1c50*/  IADD3 R177, R165.reuse, 0x1800, RZ ;  /* 0x00001800a5b17810 */ /* 0x040fe40007ffe0ff */
[C---:B------:R-:W-:Y:S01]  /*1c60*/  IADD3 R176, R165.reuse, 0x1c00, RZ ;  /* 0x00001c00a5b07810 */ /* 0x040fe20007ffe0ff */
[----:B---3--:R-:W2:Y:S01]  /*1c70*/  LDSM.16.M88.4 R8, [R166] ;  /* 0x00000000a608783b */ /* 0x008ea20000000200 */
        /* <DEDUP_REMOVED lines=8> */
[----:B------:R-:W0:Y:S01]  /*1d00*/  LDGDEPBAR ;  /* 0x00000000000079af */ /* 0x000e220000000000 */
[----:B------:R-:W-:-:S02]  /*1d10*/  IADD3 R169, R165, 0x3800, RZ ;  /* 0x00003800a5a97810 */ /* 0x000fc40007ffe0ff */
[----:B------:R-:W-:Y:S01]  /*1d20*/  IADD3 R168, R165, 0x3c00, RZ ;  /* 0x00003c00a5a87810 */ /* 0x000fe20007ffe0ff */
[C---:B--2---:R-:W-:Y:S08]  /*1d30*/  HMMA.16816.F32.BF16 R16, R8.reuse, R20, RZ ;  /* 0x000000140810723c */ /* 0x044ff000000418ff */
[C---:B------:R-:W-:Y:S08]  /*1d40*/  HMMA.16816.F32.BF16 R24, R8.reuse, R22, RZ ;  /* 0x000000160818723c */ /* 0x040ff000000418ff */
[----:B------:R-:W-:Y:S08]  /*1d50*/  HMMA.16816.F32.BF16 R20, R8, R36, RZ ;  /* 0x000000240814723c */ /* 0x000ff000000418ff */
[C---:B------:R-:W-:Y:S08]  /*1d60*/  HMMA.16816.F32.BF16 R16, R4.reuse, R28, R16 ;  /* 0x0000001c0410723c */ /* 0x040ff00000041810 */
[C---:B------:R-:W-:Y:S08]  /*1d70*/  HMMA.16816.F32.BF16 R24, R4.reuse, R30, R24 ;  /* 0x0000001e0418723c */ /* 0x040ff00000041818 */
[----:B------:R-:W-:Y:S08]  /*1d80*/  HMMA.16816.F32.BF16 R32, R4, R44, R20 ;  /* 0x0000002c0420723c */ /* 0x000ff00000041814 */
[----:B------:R-:W-:Y:S01]  /*1d90*/  FMUL.FTZ R2, R16, c[0x0][0x2ec] ;  /* 0x0000bb0010027a20 */ /* 0x000fe20000410000 */
[----:B------:R-:W-:Y:S03]  /*1da0*/  HMMA.16816.F32.BF16 R20, R8, R52, RZ ;  /* 0x000000340814723c */ /* 0x000fe600000418ff */
[----:B------:R2:W5:Y:S04]  /*1db0*/  MUFU.TANH R101, R2 ;  /* 0x0000000200657308 */ /* 0x0005680000002400 */
[----:B------:R-:W-:-:S04]  /*1dc0*/  FMUL.FTZ R27, R27, c[0x0][0x2ec] ;  /* 0x0000bb001b1b7a20 */ /* 0x000fc80000410000 */
[----:B------:R-:W-:Y:S01]  /*1dd0*/  MUFU.TANH R124, R27 ;  /* 0x0000001b007c7308 */ /* 0x000fe20000002400 */
[----:B--2---:R-:W-:-:S07]  /*1de0*/  FMUL.FTZ R2, R17, c[0x0][0x2ec] ;  /* 0x0000bb0011027a20 */ /* 0x004fce0000410000 */
[----:B------:R2:W-:Y:S05]  /*1df0*/  MUFU.TANH R97, R2 ;  /* 0x0000000200617308 */ /* 0x0005ea0000002400 */
[----:B---3--:R-:W-:Y:S08]  /*1e00*/  HMMA.16816.F32.BF16 R28, R4, R40, R20 ;  /* 0x00000028041c723c */ /* 0x008ff00000041814 */
[----:B------:R-:W-:Y:S01]  /*1e10*/  HMMA.16816.F32.BF16 R20, R8, R54, RZ ;  /* 0x000000360814723c */ /* 0x000fe200000418ff */
[----:B--2---:R-:W-:-:S04]  /*1e20*/  FMUL.FTZ R2, R18, c[0x0][0x2ec] ;  /* 0x0000bb0012027a20 */ /* 0x004fc80000410000 */
[----:B------:R2:W3:Y:S02]  /*1e30*/  MUFU.TANH R118, R2 ;  /* 0x0000000200767308 */ /* 0x0004e40000002400 */
[----:B--2---:R-:W-:Y:S02]  /*1e40*/  FMUL.FTZ R2, R19, c[0x0][0x2ec] ;  /* 0x0000bb0013027a20 */ /* 0x004fe40000410000 */
[----:B------:R-:W-:Y:S01]  /*1e50*/  HMMA.16816.F32.BF16 R16, R8, R38, RZ ;  /* 0x000000260810723c */ /* 0x000fe200000418ff */
[----:B------:R-:W2:Y:S03]  /*1e60*/  LDSM.16.M88.4 R36, [R165+0xc00] ;  /* 0x000c0000a524783b */ /* 0x000ea60000000200 */
[----:B------:R1:W1:Y:S02]  /*1e70*/  MUFU.TANH R117, R2 ;  /* 0x0000000200757308 */ /* 0x0002640000002400 */
[----:B-1----:R-:W-:-:S06]  /*1e80*/  FMUL.FTZ R2, R24, c[0x0][0x2ec] ;  /* 0x0000bb0018027a20 */ /* 0x002fcc0000410000 */
[----:B------:R1:W1:Y:S11]  /*1e90*/  MUFU.TANH R104, R2 ;  /* 0x0000000200687308 */ /* 0x0002760000002400 */
[----:B------:R-:W-:Y:S01]  /*1ea0*/  @!UPT UIADD3 URZ, URZ, URZ, URZ ;  /* 0x0000003f3f3ff290 */ /* 0x000fe2000fffe03f */
[----:B------:R-:W-:Y:S01]  /*1eb0*/  HMMA.16816.F32.BF16 R16, R4, R46, R16 ;  /* 0x0000002e0410723c */ /* 0x000fe20000041810 */
[----:B------:R-:W2:Y:S01]  /*1ec0*/  LDSM.16.M88.4 R44, [R13+0x2000] ;  /* 0x002000000d2c783b */ /* 0x000ea20000000200 */
[----:B-1----:R-:W-:-:S04]  /*1ed0*/  FMUL.FTZ R2, R25, c[0x0][0x2ec] ;  /* 0x0000bb0019027a20 */ /* 0x002fc80000410000 */
[----:B------:R1:W-:Y:S11]  /*1ee0*/  MUFU.TANH R103, R2 ;  /* 0x0000000200677308 */ /* 0x0003f60000002400 */
[----:B------:R-:W-:Y:S07]  /*1ef0*/  @!UPT UIADD3 URZ, URZ, URZ, URZ ;  /* 0x0000003f3f3ff290 */ /* 0x000fee000fffe03f */
[----:B------:R-:W-:-:S04]  /*1f00*/  FMUL.FTZ R19, R19, c[0x0][0x2ec] ;  /* 0x0000bb0013137a20 */ /* 0x000fc80000410000 */
[----:B------:R-:W-:Y:S01]  /*1f10*/  MUFU.TANH R121, R19 ;  /* 0x0000001300797308 */ /* 0x000fe20000002400 */
[----:B-1----:R-:W-:Y:S02]  /*1f20*/  FMUL.FTZ R2, R26, c[0x0][0x2ec] ;  /* 0x0000bb001a027a20 */ /* 0x002fe40000410000 */
[----:B----4-:R-:W-:Y:S05]  /*1f30*/  HMMA.16816.F32.BF16 R24, R8, R48, RZ ;  /* 0x000000300818723c */ /* 0x010fea00000418ff */
[----:B------:R1:W4:Y:S02]  /*1f40*/  MUFU.TANH R122, R2 ;  /* 0x00000002007a7308 */ /* 0x0003240000002400 */
[----:B-1----:R-:W-:-:S06]  /*1f50*/  FMUL.FTZ R2, R32, c[0x0][0x2ec] ;  /* 0x0000bb0020027a20 */ /* 0x002fcc0000410000 */
[----:B------:R1:W1:Y:S02]  /*1f60*/  MUFU.TANH R102, R2 ;  /* 0x0000000200667308 */ /* 0x0002640000002400 */
[----:B-1----:R-:W-:-:S06]  /*1f70*/  FMUL.FTZ R2, R33, c[0x0][0x2ec] ;  /* 0x0000bb0021027a20 */ /* 0x002fcc0000410000 */
[----:B------:R1:W-:Y:S02]  /*1f80*/  MUFU.TANH R100, R2 ;  /* 0x0000000200647308 */ /* 0x0003e40000002400 */
[----:B-1----:R-:W-:-:S06]  /*1f90*/  FMUL.FTZ R2, R34, c[0x0][0x2ec] ;  /* 0x0000bb0022027a20 */ /* 0x002fcc0000410000 */
[----:B------:R1:W1:Y:S02]  /*1fa0*/  MUFU.TANH R123, R2 ;  /* 0x00000002007b7308 */ /* 0x0002640000002400 */
[----:B-1----:R-:W-:Y:S02]  /*1fb0*/  FMUL.FTZ R2, R35, c[0x0][0x2ec] ;  /* 0x0000bb0023027a20 */ /* 0x002fe40000410000 */
[----:B--2---:R-:W-:Y:S04]  /*1fc0*/  HMMA.16816.F32.BF16 R32, R4, R36, R24 ;  /* 0x000000240420723c */ /* 0x004fe80000041818 */
[----:B------:R1:W-:Y:S04]  /*1fd0*/  MUFU.TANH R119, R2 ;  /* 0x0000000200777308 */ /* 0x0003e80000002400 */
[----:B------:R-:W-:Y:S01]  /*1fe0*/  HMMA.16816.F32.BF16 R24, R8, R44, RZ ;  /* 0x0000002c0818723c */ /* 0x000fe200000418ff */
[----:B-1----:R-:W-:-:S04]  /*1ff0*/  FMUL.FTZ R2, R16, c[0x0][0x2ec] ;  /* 0x0000bb0010027a20 */ /* 0x002fc80000410000 */
[----:B------:R1:W2:Y:S11]  /*2000*/  MUFU.TANH R99, R2 ;  /* 0x0000000200637308 */ /* 0x0002b60000002400 */
[----:B------:R-:W-:-:S02]  /*2010*/  FMUL.FTZ R32, R32, c[0x0][0x2ec] ;  /* 0x0000bb0020207a20 */ /* 0x000fc40000410000 */
[----:B------:R-:W-:Y:S02]  /*2020*/  FMUL.FTZ R33, R33, c[0x0][0x2ec] ;  /* 0x0000bb0021217a20 */ /* 0x000fe40000410000 */
[----:B------:R-:W-:Y:S02]  /*2030*/  FMUL.FTZ R34, R34, c[0x0][0x2ec] ;  /* 0x0000bb0022227a20 */ /* 0x000fe40000410000 */
[----:B------:R-:W-:Y:S01]  /*2040*/  FMUL.FTZ R35, R35, c[0x0][0x2ec] ;  /* 0x0000bb0023237a20 */ /* 0x000fe20000410000 */
[----:B------:R-:W-:Y:S01]  /*2050*/  MUFU.TANH R92, R32 ;  /* 0x00000020005c7308 */ /* 0x000fe20000002400 */
[----:B-1----:R-:W-:-:S07]  /*2060*/  FMUL.FTZ R2, R17, c[0x0][0x2ec] ;  /* 0x0000bb0011027a20 */ /* 0x002fce0000410000 */
[----:B------:R-:W-:Y:S08]  /*2070*/  MUFU.TANH R94, R33 ;  /* 0x00000021005e7308 */ /* 0x000ff00000002400 */
[----:B------:R1:W-:Y:S08]  /*2080*/  MUFU.TANH R96, R2 ;  /* 0x0000000200607308 */ /* 0x0003f00000002400 */
[----:B------:R-:W-:Y:S01]  /*2090*/  MUFU.TANH R130, R34 ;  /* 0x0000002200827308 */ /* 0x000fe20000002400 */
[----:B-1----:R-:W-:-:S07]  /*20a0*/  FMUL.FTZ R2, R18, c[0x0][0x2ec] ;  /* 0x0000bb0012027a20 */ /* 0x002fce0000410000 */
[----:B------:R1:W-:Y:S01]  /*20b0*/  MUFU.TANH R136, R35 ;  /* 0x0000002300887308 */ /* 0x0003e20000002400 */
[----:B------:R-:W-:Y:S01]  /*20c0*/  HMMA.16816.F32.BF16 R16, R4, R42, R20 ;  /* 0x0000002a0410723c */ /* 0x000fe20000041814 */
[----:B------:R-:W2:Y:S06]  /*20d0*/  LDSM.16.M88.4 R40, [R165+0x1000] ;  /* 0x00100000a528783b */ /* 0x000eac0000000200 */
[----:B------:R3:W2:Y:S01]  /*20e0*/  MUFU.TANH R120, R2 ;  /* 0x0000000200787308 */ /* 0x0006a20000002400 */
[----:B------:R-:W-:Y:S01]  /*20f0*/  HMMA.16816.F32.BF16 R20, R8, R50, RZ ;  /* 0x000000320814723c */ /* 0x000fe200000418ff */
[----:B-1----:R-:W-:Y:S01]  /*2100*/  LDSM.16.M88.4 R32, [R165+0x1800] ;  /* 0x00180000a520783b */ /* 0x002fe20000000200 */
[----:B---3--:R-:W-:Y:S11]  /*2110*/  FMUL.FTZ R2, R28, c[0x0][0x2ec] ;  /* 0x0000bb001c027a20 */ /* 0x008ff60000410000 */
[----:B------:R-:W-:Y:S03]  /*2120*/  @!UPT UIADD3 URZ, URZ, URZ, URZ ;  /* 0x0000003f3f3ff290 */ /* 0x000fe6000fffe03f */
[----:B------:R-:W-:Y:S01]  /*2130*/  FMUL.FTZ R19, R19, c[0x0][0x2ec] ;  /* 0x0000bb0013137a20 */ /* 0x000fe20000410000 */
[----:B------:R1:W3:Y:S08]  /*2140*/  MUFU.TANH R98, R2 ;  /* 0x0000000200627308 */ /* 0x0002f00000002400 */
[----:B------:R-:W-:Y:S01]  /*2150*/  MUFU.TANH R129, R19 ;  /* 0x0000001300817308 */ /* 0x000fe20000002400 */
[----:B--2---:R-:W-:Y:S01]  /*2160*/  HMMA.16816.F32.BF16 R24, R4, R40, R24 ;  /* 0x000000280418723c */ /* 0x004fe20000041818 */
[----:B-1----:R-:W-:-:S06]  /*2170*/  FMUL.FTZ R2, R29, c[0x0][0x2ec] ;  /* 0x0000bb001d027a20 */ /* 0x002fcc0000410000 */
[----:B------:R1:W-:Y:S02]  /*2180*/  MUFU.TANH R95, R2 ;  /* 0x00000002005f7308 */ /* 0x0003e40000002400 */
[----:B-1----:R-:W-:Y:S11]  /*2190*/  FMUL.FTZ R2, R30, c[0x0][0x2ec] ;  /* 0x0000bb001e027a20 */ /* 0x002ff60000410000 */
[----:B------:R-:W-:Y:S04]  /*21a0*/  @!UPT UIADD3 URZ, URZ, URZ, URZ ;  /* 0x0000003f3f3ff290 */ /* 0x000fe8000fffe03f */
[----:B------:R-:W-:Y:S01]  /*21b0*/  FMUL.FTZ R24, R24, c[0x0][0x2ec] ;  /* 0x0000bb0018187a20 */ /* 0x000fe20000410000 */
[----:B------:R1:W2:Y:S01]  /*21c0*/  MUFU.TANH R126, R2 ;  /* 0x00000002007e7308 */ /* 0x0002a20000002400 */
[----:B------:R-:W-:Y:S02]  /*21d0*/  FMUL.FTZ R25, R25, c[0x0][0x2ec] ;  /* 0x0000bb0019197a20 */ /* 0x000fe40000410000 */
[----:B------:R-:W-:Y:S02]  /*21e0*/  FMUL.FTZ R26, R26, c[0x0][0x2ec] ;  /* 0x0000bb001a1a7a20 */ /* 0x000fe40000410000 */
[----:B------:R-:W-:-:S03]  /*21f0*/  FMUL.FTZ R27, R27, c[0x0][0x2ec] ;  /* 0x0000bb001b1b7a20 */ /* 0x000fc60000410000 */
[----:B------:R-:W-:Y:S01]  /*2200*/  MUFU.TANH R87, R24 ;  /* 0x0000001800577308 */ /* 0x000fe20000002400 */
[----:B-1----:R-:W-:-:S07]  /*2210*/  FMUL.FTZ R2, R31, c[0x0][0x2ec] ;  /* 0x0000bb001f027a20 */ /* 0x002fce0000410000 */
[----:B------:R-:W-:Y:S08]  /*2220*/  MUFU.TANH R88, R25 ;  /* 0x0000001900587308 */ /* 0x000ff00000002400 */
[----:B------:R1:W1:Y:S08]  /*2230*/  MUFU.TANH R128, R2 ;  /* 0x0000000200807308 */ /* 0x0002700000002400 */
[----:B------:R-:W-:Y:S01]  /*2240*/  MUFU.TANH R137, R26 ;  /* 0x0000001a00897308 */ /* 0x000fe20000002400 */
[----:B-1----:R-:W-:-:S07]  /*2250*/  FMUL.FTZ R2, R16, c[0x0][0x2ec] ;  /* 0x0000bb0010027a20 */ /* 0x002fce0000410000 */
[----:B------:R-:W-:Y:S08]  /*2260*/  MUFU.TANH R140, R27 ;  /* 0x0000001b008c7308 */ /* 0x000ff00000002400 */
[----:B------:R1:W1:Y:S02]  /*2270*/  MUFU.TANH R91, R2 ;  /* 0x00000002005b7308 */ /* 0x0002640000002400 */
[----:B-1----:R-:W-:-:S06]  /*2280*/  FMUL.FTZ R2, R17, c[0x0][0x2ec] ;  /* 0x0000bb0011027a20 */ /* 0x002fcc0000410000 */
[----:B------:R1:W-:Y:S02]  /*2290*/  MUFU.TANH R93, R2 ;  /* 0x00000002005d7308 */ /* 0x0003e40000002400 */
[----:B-1----:R-:W-:Y:S02]  /*22a0*/  FMUL.FTZ R2, R18, c[0x0][0x2ec] ;  /* 0x0000bb0012027a20 */ /* 0x002fe40000410000 */
[----:B------:R-:W-:Y:S01]  /*22b0*/  HMMA.16816.F32.BF16 R16, R4, R38, R20 ;  /* 0x000000260410723c */ /* 0x000fe20000041814 */
[----:B------:R-:W1:Y:S03]  /*22c0*/  LDSM.16.M88.4 R36, [R13+0x2400] ;  /* 0x002400000d24783b */ /* 0x000e660000000200 */
[----:B------:R-:W1:Y:S04]  /*22d0*/  MUFU.TANH R127, R2 ;  /* 0x00000002007f7308 */ /* 0x000e680000002400 */
[----:B------:R-:W-:Y:S01]  /*22e0*/  HMMA.16816.F32.BF16 R20, R8, R46, RZ ;  /* 0x0000002e0814723c */ /* 0x000fe200000418ff */
[----:B------:R-:W2:Y:S11]  /*22f0*/  LDSM.16.M88.4 R44, [R165+0x1400] ;  /* 0x00140000a52c783b */ /* 0x000eb60000000200 */
[----:B------:R-:W-:Y:S04]  /*2300*/  @!UPT UIADD3 URZ, URZ, URZ, URZ ;  /* 0x0000003f3f3ff290 */ /* 0x000fe8000fffe03f */
[----:B------:R-:W-:Y:S02]  /*2310*/  FMUL.FTZ R16, R16, c[0x0][0x2ec] ;  /* 0x0000bb0010107a20 */ /* 0x000fe40000410000 */
[----:B------:R-:W-:Y:S02]  /*2320*/  FMUL.FTZ R17, R17, c[0x0][0x2ec] ;  /* 0x0000bb0011117a20 */ /* 0x000fe40000410000 */
[----:B------:R-:W-:Y:S01]  /*2330*/  FMUL.FTZ R18, R18, c[0x0][0x2ec] ;  /* 0x0000bb0012127a20 */ /* 0x000fe20000410000 */
[----:B------:R-:W-:Y:S01]  /*2340*/  MUFU.TANH R90, R16 ;  /* 0x00000010005a7308 */ /* 0x000fe20000002400 */
[----:B------:R-:W-:-:S07]  /*2350*/  FMUL.FTZ R19, R19, c[0x0][0x2ec] ;  /* 0x0000bb0013137a20 */ /* 0x000fce0000410000 */
[----:B------:R-:W2:Y:S01]  /*2360*/  MUFU.TANH R89, R17 ;  /* 0x0000001100597308 */ /* 0x000ea20000002400 */
[----:B-1----:R-:W-:Y:S07]  /*2370*/  HMMA.16816.F32.BF16 R28, R8, R36, RZ ;  /* 0x00000024081c723c */ /* 0x002fee00000418ff */
[----:B------:R-:W-:Y:S08]  /*2380*/  MUFU.TANH R132, R18 ;  /* 0x0000001200847308 */ /* 0x000ff00000002400 */
[----:B------:R1:W1:Y:S09]  /*2390*/  MUFU.TANH R133, R19 ;  /* 0x0000001300857308 */ /* 0x0002720000002400 */
[C---:B--2---:R-:W-:Y:S08]  /*23a0*/  HMMA.16816.F32.BF16 R28, R4.reuse, R44, R28 ;  /* 0x0000002c041c723c */ /* 0x044ff0000004181c */
[----:B-1----:R-:W-:Y:S01]  /*23b0*/  HMMA.16816.F32.BF16 R16, R4, R42, R20 ;  /* 0x0000002a0410723c */ /* 0x002fe20000041814 */
[----:B------:R-:W1:Y:S07]  /*23c0*/  LDSM.16.M88.4 R40, [R13+0x2800] ;  /* 0x002800000d28783b */ /* 0x000e6e0000000200 */
[----:B------:R-:W-:Y:S01]  /*23d0*/  HMMA.16816.F32.BF16 R20, R8, R38, RZ ;  /* 0x000000260814723c */ /* 0x000fe200000418ff */
[----:B------:R-:W-:Y:S07]  /*23e0*/  LDSM.16.M88.4 R36, [R13+0x3000] ;  /* 0x003000000d24783b */ /* 0x000fee0000000200 */
[----:B------:R-:W-:-:S02]  /*23f0*/  FMUL.FTZ R28, R28, c[0x0][0x2ec] ;  /* 0x0000bb001c1c7a20 */ /* 0x000fc40000410000 */
[----:B------:R-:W-:Y:S02]  /*2400*/  FMUL.FTZ R29, R29, c[0x0][0x2ec] ;  /* 0x0000bb001d1d7a20 */ /* 0x000fe40000410000 */
[----:B------:R-:W-:Y:S01]  /*2410*/  FMUL.FTZ R30, R30, c[0x0][0x2ec] ;  /* 0x0000bb001e1e7a20 */ /* 0x000fe20000410000 */
[----:B------:R-:W-:Y:S01]  /*2420*/  MUFU.TANH R84, R28 ;  /* 0x0000001c00547308 */ /* 0x000fe20000002400 */
[----:B------:R-:W-:Y:S02]  /*2430*/  FMUL.FTZ R31, R31, c[0x0][0x2ec] ;  /* 0x0000bb001f1f7a20 */ /* 0x000fe40000410000 */
[----:B------:R-:W-:Y:S02]  /*2440*/  FMUL.FTZ R16, R16, c[0x0][0x2ec] ;  /* 0x0000bb0010107a20 */ /* 0x000fe40000410000 */
[----:B------:R-:W-:Y:S02]  /*2450*/  FMUL.FTZ R17, R17, c[0x0][0x2ec] ;  /* 0x0000bb0011117a20 */ /* 0x000fe40000410000 */
[----:B------:R-:W-:Y:S01]  /*2460*/  FMUL.FTZ R18, R18, c[0x0][0x2ec] ;  /* 0x0000bb0012127a20 */ /* 0x000fe20000410000 */
[----:B------:R-:W2:Y:S01]  /*2470*/  MUFU.TANH R86, R16 ;  /* 0x0000001000567308 */ /* 0x000ea20000002400 */
[----:B------:R-:W-:-:S02]  /*2480*/  FMUL.FTZ R19, R19, c[0x0][0x2ec] ;  /* 0x0000bb0013137a20 */ /* 0x000fc40000410000 */
[----:B------:R-:W-:Y:S01]  /*2490*/  HMMA.16816.F32.BF16 R20, R4, R46, R20 ;  /* 0x0000002e0414723c */ /* 0x000fe20000041814 */
[----:B------:R-:W2:Y:S04]  /*24a0*/  LDSM.16.M88.4 R44, [R13+0x2c00] ;  /* 0x002c00000d2c783b */ /* 0x000ea80000000200 */
[----:B------:R-:W-:Y:S03]  /*24b0*/  MUFU.TANH R82, R17 ;  /* 0x0000001100527308 */ /* 0x000fe60000002400 */
[----:B-1----:R-:W-:Y:S05]  /*24c0*/  HMMA.16816.F32.BF16 R24, R8, R42, RZ ;  /* 0x0000002a0818723c */ /* 0x002fea00000418ff */
[----:B------:R-:W1:Y:S08]  /*24d0*/  MUFU.TANH R138, R18 ;  /* 0x00000012008a7308 */ /* 0x000e700000002400 */
[----:B------:R1:W1:Y:S03]  /*24e0*/  MUFU.TANH R139, R19 ;  /* 0x00000013008b7308 */ /* 0x0002660000002400 */
[----:B------:R-:W-:-:S02]  /*24f0*/  FMUL.FTZ R2, R21, c[0x0][0x2ec] ;  /* 0x0000bb0015027a20 */ /* 0x000fc40000410000 */
[----:B------:R-:W-:-:S03]  /*2500*/  FMUL.FTZ R20, R20, c[0x0][0x2ec] ;  /* 0x0000bb0014147a20 */ /* 0x000fc60000410000 */
[----:B------:R2:W-:Y:S01]  /*2510*/  MUFU.TANH R81, R2 ;  /* 0x0000000200517308 */ /* 0x0005e20000002400 */
[----:B-1----:R-:W-:Y:S01]  /*2520*/  HMMA.16816.F32.BF16 R16, R8, R40, RZ ;  /* 0x000000280810723c */ /* 0x002fe200000418ff */
[----:B------:R-:W1:Y:S06]  /*2530*/  LDSM.16.M88.4 R40, [R165+0x1c00] ;  /* 0x001c0000a528783b */ /* 0x000e6c0000000200 */
[----:B------:R-:W-:Y:S01]  /*2540*/  MUFU.TANH R85, R20 ;  /* 0x0000001400557308 */ /* 0x000fe20000002400 */
[----:B--2---:R-:W-:-:S07]  /*2550*/  FMUL.FTZ R2, R22, c[0x0][0x2ec] ;  /* 0x0000bb0016027a20 */ /* 0x004fce0000410000 */
[----:B------:R-:W-:Y:S08]  /*2560*/  MUFU.TANH R83, R29 ;  /* 0x0000001d00537308 */ /* 0x000ff00000002400 */
[----:B------:R2:W-:Y:S01]  /*2570*/  MUFU.TANH R144, R2 ;  /* 0x0000000200907308 */ /* 0x0005e20000002400 */
[----:B------:R-:W-:Y:S07]  /*2580*/  HMMA.16816.F32.BF16 R16, R4, R32, R16 ;  /* 0x000000200410723c */ /* 0x000fee0000041810 */
[----:B------:R-:W1:Y:S01]  /*2590*/  MUFU.TANH R141, R30 ;  /* 0x0000001e008d7308 */ /* 0x000e620000002400 */
[----:B--2---:R-:W-:-:S07]  /*25a0*/  FMUL.FTZ R2, R23, c[0x0][0x2ec] ;  /* 0x0000bb0017027a20 */ /* 0x004fce0000410000 */
[----:B------:R2:W1:Y:S01]  /*25b0*/  MUFU.TANH R143, R31 ;  /* 0x0000001f008f7308 */ /* 0x0004620000002400 */
[----:B------:R-:W-:Y:S07]  /*25c0*/  HMMA.16816.F32.BF16 R20, R8, R44, RZ ;  /* 0x0000002c0814723c */ /* 0x000fee00000418ff */
[----:B------:R1:W1:Y:S01]  /*25d0*/  MUFU.TANH R142, R2 ;  /* 0x00000002008e7308 */ /* 0x0002620000002400 */
[----:B--2---:R-:W-:Y:S01]  /*25e0*/  HMMA.16816.F32.BF16 R28, R4, R34, R24 ;  /* 0x00000022041c723c */ /* 0x004fe20000041818 */
[----:B------:R-:W2:Y:S01]  /*25f0*/  LDSM.16.M88.4 R32, [R165+0x2000] ;  /* 0x00200000a520783b */ /* 0x000ea20000000200 */
[----:B-1----:R-:W-:-:S06]  /*2600*/  FMUL.FTZ R2, R16, c[0x0][0x2ec] ;  /* 0x0000bb0010027a20 */ /* 0x002fcc0000410000 */
[----:B------:R-:W-:Y:S01]  /*2610*/  HMMA.16816.F32.BF16 R24, R8, R46, RZ ;  /* 0x0000002e0818723c */ /* 0x000fe200000418ff */
[----:B------:R-:W-:Y:S01]  /*2620*/  LDSM.16.M88.4 R44, [R13+0x3800] ;  /* 0x003800000d2c783b */ /* 0x000fe20000000200 */
[----:B------:R1:W1:Y:S11]  /*2630*/  MUFU.TANH R78, R2 ;  /* 0x00000002004e7308 */ /* 0x0002760000002400 */
[----:B------:R-:W-:Y:S03]  /*2640*/  @!UPT UIADD3 URZ, URZ, URZ, URZ ;  /* 0x0000003f3f3ff290 */ /* 0x000fe6000fffe03f */
[----:B------:R-:W-:Y:S02]  /*2650*/  FMUL.FTZ R28, R28, c[0x0][0x2ec] ;  /* 0x0000bb001c1c7a20 */ /* 0x000fe40000410000 */
[----:B------:R-:W-:Y:S02]  /*2660*/  FMUL.FTZ R29, R29, c[0x0][0x2ec] ;  /* 0x0000bb001d1d7a20 */ /* 0x000fe40000410000 */
[----:B-1----:R-:W-:Y:S01]  /*2670*/  FMUL.FTZ R2, R17, c[0x0][0x2ec] ;  /* 0x0000bb0011027a20 */ /* 0x002fe20000410000 */
[----:B------:R-:W-:Y:S01]  /*2680*/  MUFU.TANH R79, R28 ;  /* 0x0000001c004f7308 */ /* 0x000fe20000002400 */
[----:B------:R-:W-:Y:S02]  /*2690*/  FMUL.FTZ R30, R30, c[0x0][0x2ec] ;  /* 0x0000bb001e1e7a20 */ /* 0x000fe40000410000 */
[----:B------:R-:W-:Y:S01]  /*26a0*/  FMUL.FTZ R31, R31, c[0x0][0x2ec] ;  /* 0x0000bb001f1f7a20 */ /* 0x000fe20000410000 */
[----:B------:R-:W-:Y:S04]  /*26b0*/  HMMA.16816.F32.BF16 R24, R4, R42, R24 ;  /* 0x0000002a0418723c */ /* 0x000fe80000041818 */
[----:B------:R1:W-:Y:S08]  /*26c0*/  MUFU.TANH R77, R2 ;  /* 0x00000002004d7308 */ /* 0x0003f00000002400 */
[----:B------:R-:W-:Y:S01]  /*26d0*/  MUFU.TANH R76, R29 ;  /* 0x0000001d004c7308 */ /* 0x000fe20000002400 */
[----:B-1----:R-:W-:-:S07]  /*26e0*/  FMUL.FTZ R2, R18, c[0x0][0x2ec] ;  /* 0x0000bb0012027a20 */ /* 0x002fce0000410000 */
[----:B------:R-:W-:Y:S08]  /*26f0*/  MUFU.TANH R147, R30 ;  /* 0x0000001e00937308 */ /* 0x000ff00000002400 */
[----:B------:R1:W1:Y:S08]  /*2700*/  MUFU.TANH R145, R2 ;  /* 0x0000000200917308 */ /* 0x0002700000002400 */
[----:B------:R-:W-:Y:S01]  /*2710*/  MUFU.TANH R149, R31 ;  /* 0x0000001f00957308 */ /* 0x000fe20000002400 */
[----:B-1----:R-:W-:-:S02]  /*2720*/  FMUL.FTZ R2, R19, c[0x0][0x2ec] ;  /* 0x0000bb0013027a20 */ /* 0x002fc40000410000 */
[----:B------:R-:W-:Y:S01]  /*2730*/  HMMA.16816.F32.BF16 R16, R4, R40, R20 ;  /* 0x000000280410723c */ /* 0x000fe20000041814 */
[----:B------:R-:W1:Y:S04]  /*2740*/  LDSM.16.M88.4 R40, [R13+0x3400] ;  /* 0x003400000d28783b */ /* 0x000e680000000200 */
[----:B------:R2:W1:Y:S03]  /*2750*/  MUFU.TANH R146, R2 ;  /* 0x0000000200927308 */ /* 0x0004660000002400 */
[----:B------:R-:W-:Y:S11]  /*2760*/  HMMA.16816.F32.BF16 R20, R8, R36, RZ ;  /* 0x000000240814723c */ /* 0x000ff600000418ff */
[----:B------:R-:W-:Y:S05]  /*2770*/  @!UPT UIADD3 URZ, URZ, URZ, URZ ;  /* 0x0000003f3f3ff290 */ /* 0x000fea000fffe03f */
[----:B--2---:R-:W-:Y:S02]  /*2780*/  FMUL.FTZ R2, R17, c[0x0][0x2ec] ;  /* 0x0000bb0011027a20 */ /* 0x004fe40000410000 */
[----:B------:R-:W-:Y:S02]  /*2790*/  FMUL.FTZ R16, R16, c[0x0][0x2ec] ;  /* 0x0000bb0010107a20 */ /* 0x000fe40000410000 */
[----:B------:R2:W-:Y:S04]  /*27a0*/  MUFU.TANH R74, R2 ;  /* 0x00000002004a7308 */ /* 0x0005e80000002400 */
[----:B------:R-:W-:Y:S04]  /*27b0*/  HMMA.16816.F32.BF16 R20, R4, R32, R20 ;  /* 0x000000200414723c */ /* 0x000fe80000041814 */
[----:B------:R-:W1:Y:S01]  /*27c0*/  MUFU.TANH R72, R16 ;  /* 0x0000001000487308 */ /* 0x000e620000002400 */
[----:B--2---:R-:W-:-:S07]  /*27d0*/  FMUL.FTZ R2, R18, c[0x0][0x2ec] ;  /* 0x0000bb0012027a20 */ /* 0x004fce0000410000 */
[----:B------:R2:W1:Y:S11]  /*27e0*/  MUFU.TANH R148, R2 ;  /* 0x0000000200947308 */ /* 0x0004760000002400 */
[----:B------:R-:W-:Y:S01]  /*27f0*/  @!UPT UIADD3 URZ, URZ, URZ, URZ ;  /* 0x0000003f3f3ff290 */ /* 0x000fe2000fffe03f */
[----:B------:R-:W-:Y:S02]  /*2800*/  FMUL.FTZ R3, R22, c[0x0][0x2ec] ;  /* 0x0000bb0016037a20 */ /* 0x000fe40000410000 */
[----:B------:R-:W-:Y:S02]  /*2810*/  FMUL.FTZ R12, R23, c[0x0][0x2ec] ;  /* 0x0000bb00170c7a20 */ /* 0x000fe40000410000 */
[----:B------:R1:W-:Y:S01]  /*2820*/  MUFU.TANH R155, R3 ;  /* 0x00000003009b7308 */ /* 0x0003e20000002400 */
[----:B--2---:R-:W-:Y:S02]  /*2830*/  FMUL.FTZ R2, R19, c[0x0][0x2ec] ;  /* 0x0000bb0013027a20 */ /* 0x004fe40000410000 */
[----:B------:R-:W-:Y:S01]  /*2840*/  HMMA.16816.F32.BF16 R16, R8, R38, RZ ;  /* 0x000000260810723c */ /* 0x000fe200000418ff */
[----:B------:R-:W2:Y:S04]  /*2850*/  LDSM.16.M88.4 R36, [R165+0x2400] ;  /* 0x00240000a524783b */ /* 0x000ea80000000200 */
[----:B------:R3:W2:Y:S01]  /*2860*/  MUFU.TANH R150, R2 ;  /* 0x0000000200967308 */ /* 0x0006a20000002400 */
[----:B-1----:R-:W-:-:S07]  /*2870*/  SHF.R.S32.HI R3, RZ, 0x1f, R59 ;  /* 0x0000001fff037819 */ /* 0x002fce000001143b */
[----:B------:R-:W-:Y:S01]  /*2880*/  MUFU.TANH R156, R12 ;  /* 0x0000000c009c7308 */ /* 0x000fe20000002400 */
[----:B------:R-:W-:Y:S01]  /*2890*/  LEA.HI R3, R3, R57, RZ, 0x2 ;  /* 0x0000003903037211 */ /* 0x000fe200078f10ff */
[----:B---3--:R-:W-:-:S03]  /*28a0*/  FMUL.FTZ R2, R24, c[0x0][0x2ec] ;  /* 0x0000bb0018027a20 */ /* 0x008fc60000410000 */
[----:B------:R-:W-:-:S03]  /*28b0*/  LOP3.LUT R3, R3, 0xfffffffc, RZ, 0xc0, !PT ;  /* 0xfffffffc03037812 */ /* 0x000fc600078ec0ff */
[----:B------:R1:W3:Y:S03]  /*28c0*/  MUFU.TANH R73, R2 ;  /* 0x0000000200497308 */ /* 0x0002e60000002400 */
[----:B------:R-:W-:Y:S01]  /*28d0*/  HMMA.16816.F32.BF16 R28, R4, R34, R16 ;  /* 0x00000022041c723c */ /* 0x000fe20000041810 */
[----:B------:R-:W-:-:S07]  /*28e0*/  IMAD.IADD R248, R57, 0x1, -R3 ;  /* 0x0000000139f87824 */ /* 0x000fce00078e0a03 */
[----:B------:R-:W-:Y:S01]  /*28f0*/  HMMA.16816.F32.BF16 R16, R8, R42, RZ ;  /* 0x0000002a0810723c */ /* 0x000fe200000418ff */
[----:B-1----:R-:W-:-:S04]  /*2900*/  FMUL.FTZ R2, R25, c[0x0][0x2ec] ;  /* 0x0000bb0019027a20 */ /* 0x002fc80000410000 */
[----:B------:R1:W-:Y:S11]  /*2910*/  MUFU.TANH R75, R2 ;  /* 0x00000002004b7308 */ /* 0x0003f60000002400 */
[----:B------:R-:W-:-:S02]  /*2920*/  FMUL.FTZ R12, R28, c[0x0][0x2ec] ;  /* 0x0000bb001c0c7a20 */ /* 0x000fc40000410000 */
[----:B------:R-:W-:Y:S02]  /*2930*/  FMUL.FTZ R3, R29, c[0x0][0x2ec] ;  /* 0x0000bb001d037a20 */ /* 0x000fe40000410000 */
[----:B------:R-:W-:Y:S01]  /*2940*/  MUFU.TANH R68, R12 ;  /* 0x0000000c00447308 */ /* 0x000fe20000002400 */
[----:B-1----:R-:W-:-:S07]  /*2950*/  FMUL.FTZ R2, R26, c[0x0][0x2ec] ;  /* 0x0000bb001a027a20 */ /* 0x002fce0000410000 */
[----:B------:R-:W-:Y:S08]  /*2960*/  MUFU.TANH R69, R3 ;  /* 0x0000000300457308 */ /* 0x000ff00000002400 */
[----:B------:R1:W1:Y:S02]  /*2970*/  MUFU.TANH R151, R2 ;  /* 0x0000000200977308 */ /* 0x0002640000002400 */
[----:B-1----:R-:W-:-:S02]  /*2980*/  FMUL.FTZ R2, R27, c[0x0][0x2ec] ;  /* 0x0000bb001b027a20 */ /* 0x002fc40000410000 */
[----:B------:R-:W-:Y:S01]  /*2990*/  HMMA.16816.F32.BF16 R24, R8, R40, RZ ;  /* 0x000000280818723c */ /* 0x000fe200000418ff */
[----:B------:R-:W-:Y:S03]  /*29a0*/  LDSM.16.M88.4 R40, [R165+0x2c00] ;  /* 0x002c0000a528783b */ /* 0x000fe60000000200 */
[----:B------:R1:W1:Y:S02]  /*29b0*/  MUFU.TANH R154, R2 ;  /* 0x00000002009a7308 */ /* 0x0002640000002400 */
[----:B-1----:R-:W-:Y:S02]  /*29c0*/  FMUL.FTZ R2, R20, c[0x0][0x2ec] ;  /* 0x0000bb0014027a20 */ /* 0x002fe40000410000 */
[----:B------:R-:W-:-:S04]  /*29d0*/  FMUL.FTZ R20, R30, c[0x0][0x2ec] ;  /* 0x0000bb001e147a20 */ /* 0x000fc80000410000 */
[----:B------:R1:W1:Y:S11]  /*29e0*/  MUFU.TANH R70, R2 ;  /* 0x0000000200467308 */ /* 0x0002760000002400 */
[----:B------:R-:W-:Y:S01]  /*29f0*/  @!UPT UIADD3 URZ, URZ, URZ, URZ ;  /* 0x0000003f3f3ff290 */ /* 0x000fe2000fffe03f */
[C---:B--2---:R-:W-:Y:S01]  /*2a00*/  HMMA.16816.F32.BF16 R32, R4.reuse, R36, R24 ;  /* 0x000000240420723c */ /* 0x044fe20000041818 */
[----:B------:R2:W-:Y:S07]  /*2a10*/  MUFU.TANH R51, R20 ;  /* 0x0000001400337308 */ /* 0x0005ee0000002400 */
[----:B------:R-:W-:Y:S01]  /*2a20*/  HMMA.16816.F32.BF16 R24, R4, R38, R16 ;  /* 0x000000260418723c */ /* 0x000fe20000041810 */
[----:B------:R-:W-:Y:S01]  /*2a30*/  LDSM.16.M88.4 R36, [R13+0x4000] ;  /* 0x004000000d24783b */ /* 0x000fe20000000200 */
[----:B-1----:R-:W-:-:S06]  /*2a40*/  FMUL.FTZ R2, R21, c[0x0][0x2ec] ;  /* 0x0000bb0015027a20 */ /* 0x002fcc0000410000 */
[----:B------:R-:W-:Y:S01]  /*2a50*/  HMMA.16816.F32.BF16 R16, R8, R44, RZ ;  /* 0x0000002c0810723c */ /* 0x000fe200000418ff */
[----:B------:R1:W1:Y:S01]  /*2a60*/  MUFU.TANH R71, R2 ;  /* 0x0000000200477308 */ /* 0x0002620000002400 */
[----:B--2---:R-:W-:Y:S02]  /*2a70*/  FMUL.FTZ R20, R31, c[0x0][0x2ec] ;  /* 0x0000bb001f147a20 */ /* 0x004fe40000410000 */
[----:B------:R-:W2:Y:S04]  /*2a80*/  LDSM.16.M88.4 R28, [R165+0x2800] ;  /* 0x00280000a51c783b */ /* 0x000ea80000000200 */
[----:B------:R-:W-:Y:S01]  /*2a90*/  FMUL.FTZ R32, R32, c[0x0][0x2ec] ;  /* 0x0000bb0020207a20 */ /* 0x000fe20000410000 */
[----:B------:R3:W2:Y:S01]  /*2aa0*/  MUFU.TANH R135, R20 ;  /* 0x0000001400877308 */ /* 0x0006a20000002400 */
[----:B------:R-:W-:-:S02]  /*2ab0*/  FMUL.FTZ R34, R34, c[0x0][0x2ec] ;  /* 0x0000bb0022227a20 */ /* 0x000fc40000410000 */
[----:B------:R-:W-:-:S04]  /*2ac0*/  FMUL.FTZ R35, R35, c[0x0][0x2ec] ;  /* 0x0000bb0023237a20 */ /* 0x000fc80000410000 */
[----:B------:R-:W-:Y:S01]  /*2ad0*/  FMUL.FTZ R24, R24, c[0x0][0x2ec] ;  /* 0x0000bb0018187a20 */ /* 0x000fe20000410000 */
[----:B------:R-:W-:Y:S01]  /*2ae0*/  MUFU.TANH R67, R32 ;  /* 0x0000002000437308 */ /* 0x000fe20000002400 */
[----:B-1----:R-:W-:Y:S01]  /*2af0*/  LOP3.LUT R2, R59, 0xffffffe0, RZ, 0xc0, !PT ;  /* 0xffffffe03b027812 */ /* 0x002fe200078ec0ff */
[----:B------:R-:W-:Y:S02]  /*2b00*/  FMUL.FTZ R25, R25, c[0x0][0x2ec] ;  /* 0x0000bb0019197a20 */ /* 0x000fe40000410000 */
[----:B------:R-:W-:Y:S02]  /*2b10*/  FMUL.FTZ R26, R26, c[0x0][0x2ec] ;  /* 0x0000bb001a1a7a20 */ /* 0x000fe40000410000 */
[----:B------:R-:W-:Y:S02]  /*2b20*/  FMUL.FTZ R27, R27, c[0x0][0x2ec] ;  /* 0x0000bb001b1b7a20 */ /* 0x000fe40000410000 */
[----:B---3--:R-:W-:Y:S01]  /*2b30*/  FMUL.FTZ R20, R33, c[0x0][0x2ec] ;  /* 0x0000bb0021147a20 */ /* 0x008fe20000410000 */
[----:B------:R-:W1:Y:S01]  /*2b40*/  MUFU.TANH R49, R34 ;  /* 0x0000002200317308 */ /* 0x000e620000002400 */
[----:B------:R-:W-:-:S02]  /*2b50*/  IMAD.IADD R2, R60, 0x1, -R2 ;  /* 0x000000013c027824 */ /* 0x000fc400078e0a02 */
[----:B------:R-:W-:-:S03]  /*2b60*/  IMAD.SHL.U32 R60, R60, 0x2, RZ ;  /* 0x000000023c3c7824 */ /* 0x000fc600078e00ff */
[----:B------:R-:W-:Y:S02]  /*2b70*/  SHF.R.S32.HI R14, RZ, 0x1f, R2 ;  /* 0x0000001fff0e7819 */ /* 0x000fe40000011402 */
[----:B------:R3:W-:Y:S02]  /*2b80*/  MUFU.TANH R131, R35 ;  /* 0x0000002300837308 */ /* 0x0007e40000002400 */
[----:B------:R-:W-:Y:S01]  /*2b90*/  LEA.HI R2, R14, R2, RZ, 0x2 ;  /* 0x000000020e027211 */ /* 0x000fe200078f10ff */
[----:B------:R-:W-:-:S03]  /*2ba0*/  IMAD R14, R57, 0x10, R61 ;  /* 0x00000010390e7824 */ /* 0x000fc600078e023d */
[----:B------:R-:W-:Y:S02]  /*2bb0*/  SHF.R.S32.HI R247, RZ, 0x2, R2 ;  /* 0x00000002fff77819 */ /* 0x000fe40000011402 */
[----:B------:R2:W1:Y:S02]  /*2bc0*/  MUFU.TANH R65, R20 ;  /* 0x0000001400417308 */ /* 0x0004640000002400 */
[----:B------:R-:W-:-:S04]  /*2bd0*/  IADD3 R2, R14, 0x1, R247 ;  /* 0x000000010e027810 */ /* 0x000fc80007ffe0f7 */
[----:B------:R-:W-:Y:S01]  /*2be0*/  IADD3 R2, R56, -c[0x0][0x214], R2 ;  /* 0x8000850038027a10 */ /* 0x000fe20007ffe002 */
[----:B---3--:R-:W3:Y:S01]  /*2bf0*/  LDSM.16.M88.4 R32, [R13+0x3c00] ;  /* 0x003c00000d20783b */ /* 0x008ee20000000200 */
[----:B------:R-:W1:Y:S02]  /*2c00*/  MUFU.TANH R64, R24 ;  /* 0x0000001800407308 */ /* 0x000e640000002400 */
[----:B------:R-:W-:Y:S02]  /*2c10*/  IADD3 R3, R2, c[0x0][0x2e8], RZ ;  /* 0x0000ba0002037a10 */ /* 0x000fe40007ffe0ff */
[----:B------:R-:W-:Y:S02]  /*2c20*/  LOP3.LUT R2, R80, 0x6, R60, 0xf8, !PT ;  /* 0x0000000650027812 */ /* 0x000fe400078ef83c */
[C---:B------:R-:W-:Y:S01]  /*2c30*/  IADD3 R15, R3.reuse, 0x8, RZ ;  /* 0x00000008030f7810 */ /* 0x040fe20007ffe0ff */
[----:B--2---:R-:W-:Y:S01]  /*2c40*/  HMMA.16816.F32.BF16 R20, R4, R28, R16 ;  /* 0x0000001c0414723c */ /* 0x004fe20000041810 */
[----:B------:R-:W-:Y:S01]  /*2c50*/  MUFU.TANH R63, R25 ;  /* 0x00000019003f7308 */ /* 0x000fe20000002400 */
[----:B------:R-:W-:-:S02]  /*2c60*/  IMNMX R12, R3, R56, PT ;  /* 0x00000038030c7217 */ /* 0x000fc40003800200 */
[----:B------:R-:W-:Y:S02]  /*2c70*/  IADD3 R14, R2, -0x100, RZ ;  /* 0xffffff00020e7810 */ /* 0x000fe40007ffe0ff */
[----:B------:R-:W-:Y:S02]  /*2c80*/  IMNMX R3, R15, R56, PT ;  /* 0x000000380f037217 */ /* 0x000fe40003800200 */
[----:B------:R-:W-:Y:S01]  /*2c90*/  HMMA.16816.F32.BF16 R16, R8, R46, RZ ;  /* 0x0000002e0810723c */ /* 0x000fe200000418ff */
[----:B------:R-:W2:Y:S01]  /*2ca0*/  MUFU.TANH R48, R26 ;  /* 0x0000001a00307308 */ /* 0x000ea20000002400 */
[C---:B------:R-:W-:Y:S01]  /*2cb0*/  ISETP.GE.AND P0, PT, R14.reuse, R12, PT ;  /* 0x0000000c0e00720c */ /* 0x040fe20003f06270 */
[----:B------:R-:W-:Y:S01]  /*2cc0*/  LDSM.16.M88.4 R44, [R165+0x3800] ;  /* 0x00380000a52c783b */ /* 0x000fe20000000200 */
[----:B------:R-:W-:Y:S02]  /*2cd0*/  ISETP.GE.AND P5, PT, R14, R3, PT ;  /* 0x000000030e00720c */ /* 0x000fe40003fa6270 */
[----:B------:R-:W-:-:S02]  /*2ce0*/  IADD3 R14, R2, -0xf8, RZ ;  /* 0xffffff08020e7810 */ /* 0x000fc40007ffe0ff */
[----:B------:R-:W-:Y:S01]  /*2cf0*/  IADD3 R15, R2, -0xff, RZ ;  /* 0xffffff01020f7810 */ /* 0x000fe20007ffe0ff */
[----:B------:R1:W-:Y:S01]  /*2d00*/  MUFU.TANH R125, R27 ;  /* 0x0000001b007d7308 */ /* 0x0003e20000002400 */
[CC--:B------:R-:W-:Y:S02]  /*2d10*/  ISETP.GE.AND P1, PT, R14.reuse, R12.reuse, PT ;  /* 0x0000000c0e00720c */ /* 0x0c0fe40003f26270 */
[-C--:B------:R-:W-:Y:S02]  /*2d20*/  ISETP.GE.AND P2, PT, R14, R3.reuse, PT ;  /* 0x000000030e00720c */ /* 0x080fe40003f46270 */
[----:B------:R-:W-:Y:S02]  /*2d30*/  IADD3 R14, R2, -0xf7, RZ ;  /* 0xffffff09020e7810 */ /* 0x000fe40007ffe0ff */
[----:B------:R-:W-:Y:S01]  /*2d40*/  FMUL.FTZ R20, R20, c[0x0][0x2ec] ;  /* 0x0000bb0014147a20 */ /* 0x000fe20000410000 */
[----:B-----5:R-:W-:Y:S01]  /*2d50*/  FSEL R101, R101, -INF , !P0 ;  /* 0xff80000065657808 */ /* 0x020fe20004000000 */
[----:B------:R-:W-:Y:S01]  /*2d60*/  FMUL.FTZ R21, R21, c[0x0][0x2ec] ;  /* 0x0000bb0015157a20 */ /* 0x000fe20000410000 */
[----:B------:R-:W-:Y:S01]  /*2d70*/  FSEL R118, R118, -INF , !P5 ;  /* 0xff80000076767808 */ /* 0x000fe20006800000 */
[----:B------:R-:W-:Y:S01]  /*2d80*/  FMUL.FTZ R22, R22, c[0x0][0x2ec] ;  /* 0x0000bb0016167a20 */ /* 0x000fe20000410000 */
[----:B------:R-:W5:Y:S01]  /*2d90*/  MUFU.TANH R61, R20 ;  /* 0x00000014003d7308 */ /* 0x000f620000002400 */
[----:B------:R-:W-:Y:S01]  /*2da0*/  FMUL.FTZ R23, R23, c[0x0][0x2ec] ;  /* 0x0000bb0017177a20 */ /* 0x000fe20000410000 */
[C---:B------:R-:W-:Y:S01]  /*2db0*/  ISETP.GE.AND P4, PT, R15.reuse, R12, PT ;  /* 0x0000000c0f00720c */ /* 0x040fe20003f86270 */
[----:B-1----:R-:W-:Y:S01]  /*2dc0*/  HMMA.16816.F32.BF16 R24, R4, R30, R16 ;  /* 0x0000001e0418723c */ /* 0x002fe20000041810 */
[----:B------:R-:W1:Y:S01]  /*2dd0*/  LDSM.16.M88.4 R28, [R165+0x3000] ;  /* 0x00300000a51c783b */ /* 0x000e620000000200 */
[----:B------:R-:W-:-:S03]  /*2de0*/  ISETP.GE.AND P3, PT, R15, R3, PT ;  /* 0x000000030f00720c */ /* 0x000fc60003f66270 */
[----:B------:R-:W-:Y:S01]  /*2df0*/  MUFU.TANH R116, R21 ;  /* 0x0000001500747308 */ /* 0x000fe20000002400 */
[C---:B------:R-:W-:Y:S02]  /*2e00*/  ISETP.GE.AND P0, PT, R14.reuse, R12, PT ;  /* 0x0000000c0e00720c */ /* 0x040fe40003f06270 */
[----:B------:R-:W-:Y:S01]  /*2e10*/  ISETP.GE.AND P5, PT, R14, R3, PT ;  /* 0x000000030e00720c */ /* 0x000fe20003fa6270 */
[----:B---3--:R-:W-:Y:S01]  /*2e20*/  HMMA.16816.F32.BF16 R16, R8, R32, RZ ;  /* 0x000000200810723c */ /* 0x008fe200000418ff */
[C---:B------:R-:W-:Y:S02]  /*2e30*/  IADD3 R15, R2.reuse, -0xf0, RZ ;  /* 0xffffff10020f7810 */ /* 0x040fe40007ffe0ff */
[----:B------:R-:W-:Y:S01]  /*2e40*/  IADD3 R14, R2, -0xef, RZ ;  /* 0xffffff11020e7810 */ /* 0x000fe20007ffe0ff */
[----:B------:R-:W3:Y:S01]  /*2e50*/  MUFU.TANH R60, R22 ;  /* 0x00000016003c7308 */ /* 0x000ee20000002400 */
[----:B------:R-:W-:Y:S02]  /*2e60*/  FSEL R97, R97, -INF , !P4 ;  /* 0xff80000061617808 */ /* 0x000fe40006000000 */
[----:B------:R-:W-:-:S02]  /*2e70*/  FSEL R117, R117, -INF , !P3 ;  /* 0xff80000075757808 */ /* 0x000fc40005800000 */
[----:B------:R-:W-:Y:S02]  /*2e80*/  FSEL R104, R104, -INF , !P1 ;  /* 0xff80000068687808 */ /* 0x000fe40004800000 */
[----:B----4-:R-:W-:Y:S01]  /*2e90*/  FSEL R122, R122, -INF , !P2 ;  /* 0xff8000007a7a7808 */ /* 0x010fe20005000000 */
[----:B------:R4:W1:Y:S01]  /*2ea0*/  MUFU.TANH R115, R23 ;  /* 0x0000001700737308 */ /* 0x0008620000002400 */
[CC--:B------:R-:W-:Y:S02]  /*2eb0*/  ISETP.GE.AND P4, PT, R15.reuse, R12.reuse, PT ;  /* 0x0000000c0f00720c */ /* 0x0c0fe40003f86270 */
[-C--:B------:R-:W-:Y:S01]  /*2ec0*/  ISETP.GE.AND P3, PT, R15, R3.reuse, PT ;  /* 0x000000030f00720c */ /* 0x080fe20003f66270 */
[----:B------:R-:W-:Y:S01]  /*2ed0*/  FMUL.FTZ R24, R24, c[0x0][0x2ec] ;  /* 0x0000bb0018187a20 */ /* 0x000fe20000410000 */
[C---:B------:R-:W-:Y:S01]  /*2ee0*/  ISETP.GE.AND P1, PT, R14.reuse, R12, PT ;  /* 0x0000000c0e00720c */ /* 0x040fe20003f26270 */
[----:B------:R-:W-:Y:S01]  /*2ef0*/  FMUL.FTZ R25, R25, c[0x0][0x2ec] ;  /* 0x0000bb0019197a20 */ /* 0x000fe20000410000 */
[----:B------:R-:W-:Y:S01]  /*2f00*/  ISETP.GE.AND P2, PT, R14, R3, PT ;  /* 0x000000030e00720c */ /* 0x000fe20003f46270 */
[----:B------:R-:W-:Y:S01]  /*2f10*/  FMUL.FTZ R26, R26, c[0x0][0x2ec] ;  /* 0x0000bb001a1a7a20 */ /* 0x000fe20000410000 */
[----:B------:R-:W1:Y:S01]  /*2f20*/  MUFU.TANH R59, R24 ;  /* 0x00000018003b7308 */ /* 0x000e620000002400 */
[----:B------:R-:W-:Y:S01]  /*2f30*/  FMUL.FTZ R27, R27, c[0x0][0x2ec] ;  /* 0x0000bb001b1b7a20 */ /* 0x000fe20000410000 */
[----:B------:R-:W-:-:S02]  /*2f40*/  IADD3 R15, R2, -0xe8, RZ ;  /* 0xffffff18020f7810 */ /* 0x000fc40007ffe0ff */
[----:B------:R-:W-:Y:S02]  /*2f50*/  IADD3 R14, R2, -0xe7, RZ ;  /* 0xffffff19020e7810 */ /* 0x000fe40007ffe0ff */
[----:B------:R-:W-:Y:S01]  /*2f60*/  FSEL R103, R103, -INF , !P0 ;  /* 0xff80000067677808 */ /* 0x000fe20004000000 */
[----:B----4-:R-:W-:Y:S01]  /*2f70*/  HMMA.16816.F32.BF16 R20, R4, R40, R16 ;  /* 0x000000280414723c */ /* 0x010fe20000041810 */
[----:B------:R-:W-:Y:S01]  /*2f80*/  MUFU.TANH R114, R25 ;  /* 0x0000001900727308 */ /* 0x000fe20000002400 */
[----:B------:R-:W-:Y:S02]  /*2f90*/  FSEL R124, R124, -INF , !P5 ;  /* 0xff8000007c7c7808 */ /* 0x000fe40006800000 */
[----:B------:R-:W-:Y:S02]  /*2fa0*/  FSEL R102, R102, -INF , !P4 ;  /* 0xff80000066667808 */ /* 0x000fe40006000000 */
[----:B------:R-:W-:Y:S02]  /*2fb0*/  FSEL R123, R123, -INF , !P3 ;  /* 0xff8000007b7b7808 */ /* 0x000fe40005800000 */
[----:B------:R-:W-:Y:S01]  /*2fc0*/  HMMA.16816.F32.BF16 R16, R8, R34, RZ ;  /* 0x000000220810723c */ /* 0x000fe200000418ff */
[----:B------:R-:W4:Y:S01]  /*2fd0*/  MUFU.TANH R58, R26 ;  /* 0x0000001a003a7308 */ /* 0x000f220000002400 */
[C---:B------:R-:W-:Y:S01]  /*2fe0*/  ISETP.GE.AND P0, PT, R15.reuse, R12, PT ;  /* 0x0000000c0f00720c */ /* 0x040fe20003f06270 */
[----:B------:R-:W1:Y:S01]  /*2ff0*/  LDSM.16.M88.4 R32, [R13+0x4400] ;  /* 0x004400000d20783b */ /* 0x000e620000000200 */
[----:B------:R-:W-:-:S02]  /*3000*/  ISETP.GE.AND P5, PT, R15, R3, PT ;  /* 0x000000030f00720c */ /* 0x000fc40003fa6270 */
[CC--:B------:R-:W-:Y:S02]  /*3010*/  ISETP.GE.AND P4, PT, R14.reuse, R12.reuse, PT ;  /* 0x0000000c0e00720c */ /* 0x0c0fe40003f86270 */
[-C--:B------:R-:W-:Y:S01]  /*3020*/  ISETP.GE.AND P3, PT, R14, R3.reuse, PT ;  /* 0x000000030e00720c */ /* 0x080fe20003f66270 */
[----:B------:R2:W1:Y:S01]  /*3030*/  MUFU.TANH R111, R27 ;  /* 0x0000001b006f7308 */ /* 0x0004620000002400 */
[----:B------:R-:W-:Y:S02]  /*3040*/  IADD3 R14, R2, -0xdf, RZ ;  /* 0xffffff21020e7810 */ /* 0x000fe40007ffe0ff */
[----:B------:R-:W-:Y:S02]  /*3050*/  FSEL R99, R99, -INF , !P0 ;  /* 0xff80000063637808 */ /* 0x000fe40004000000 */
[----:B------:R-:W-:Y:S02]  /*3060*/  FSEL R120, R120, -INF , !P5 ;  /* 0xff80000078787808 */ /* 0x000fe40006800000 */
[----:B------:R-:W-:Y:S01]  /*3070*/  ISETP.GE.AND P0, PT, R14, R12, PT ;  /* 0x0000000c0e00720c */ /* 0x000fe20003f06270 */
[----:B------:R-:W-:Y:S01]  /*3080*/  FMUL.FTZ R20, R20, c[0x0][0x2ec] ;  /* 0x0000bb0014147a20 */ /* 0x000fe20000410000 */
[----:B------:R-:W-:Y:S01]  /*3090*/  ISETP.GE.AND P5, PT, R14, R3, PT ;  /* 0x000000030e00720c */ /* 0x000fe20003fa6270 */
[----:B------:R-:W-:Y:S01]  /*30a0*/  FMUL.FTZ R21, R21, c[0x0][0x2ec] ;  /* 0x0000bb0015157a20 */ /* 0x000fe20000410000 */
[----:B------:R-:W-:Y:S01]  /*30b0*/  IADD3 R15, R2, -0xe0, RZ ;  /* 0xffffff20020f7810 */ /* 0x000fe20007ffe0ff */
[----:B------:R-:W-:Y:S01]  /*30c0*/  FMUL.FTZ R22, R22, c[0x0][0x2ec] ;  /* 0x0000bb0016167a20 */ /* 0x000fe20000410000 */
[----:B------:R-:W-:Y:S01]  /*30d0*/  IADD3 R14, R2, -0xd8, RZ ;  /* 0xffffff28020e7810 */ /* 0x000fe20007ffe0ff */
[----:B------:R-:W-:Y:S01]  /*30e0*/  FMUL.FTZ R23, R23, c[0x0][0x2ec] ;  /* 0x0000bb0017177a20 */ /* 0x000fe20000410000 */
[----:B------:R-:W-:Y:S01]  /*30f0*/  FSEL R100, R100, -INF , !P1 ;  /* 0xff80000064647808 */ /* 0x000fe20004800000 */
[----:B--2---:R-:W-:Y:S01]  /*3100*/  HMMA.16816.F32.BF16 R24, R4, R42, R16 ;  /* 0x0000002a0418723c */ /* 0x004fe20000041810 */
[----:B------:R-:W-:Y:S01]  /*3110*/  FSEL R119, R119, -INF , !P2 ;  /* 0xff80000077777808 */ /* 0x000fe20005000000 */
[----:B------:R-:W2:Y:S01]  /*3120*/  MUFU.TANH R110, R20 ;  /* 0x00000014006e7308 */ /* 0x000ea20000002400 */
[----:B------:R-:W-:Y:S01]  /*3130*/  FSEL R96, R96, -INF , !P4 ;  /* 0xff80000060607808 */ /* 0x000fe20006000000 */
[----:B------:R-:W-:Y:S01]  /*3140*/  LDSM.16.M88.4 R40, [R13+0x4800] ;  /* 0x004800000d28783b */ /* 0x000fe20000000200 */
[----:B------:R-:W-:-:S02]  /*3150*/  FSEL R121, R121, -INF , !P3 ;  /* 0xff80000079797808 */ /* 0x000fc40005800000 */
[CC--:B------:R-:W-:Y:S01]  /*3160*/  ISETP.GE.AND P1, PT, R15.reuse, R12.reuse, PT ;  /* 0x0000000c0f00720c */ /* 0x0c0fe20003f26270 */
[----:B------:R-:W-:Y:S01]  /*3170*/  HMMA.16816.F32.BF16 R16, R8, R36, RZ ;  /* 0x000000240810723c */ /* 0x000fe200000418ff */
[-C--:B------:R-:W-:Y:S01]  /*3180*/  ISETP.GE.AND P2, PT, R15, R3.reuse, PT ;  /* 0x000000030f00720c */ /* 0x080fe20003f46270 */
[----:B------:R-:W-:Y:S01]  /*3190*/  MUFU.TANH R112, R21 ;  /* 0x0000001500707308 */ /* 0x000fe20000002400 */
[C---:B------:R-:W-:Y:S02]  /*31a0*/  ISETP.GE.AND P4, PT, R14.reuse, R12, PT ;  /* 0x0000000c0e00720c */ /* 0x040fe40003f86270 */
[----:B------:R-:W-:Y:S02]  /*31b0*/  ISETP.GE.AND P3, PT, R14, R3, PT ;  /* 0x000000030e00720c */ /* 0x000fe40003f66270 */
[----:B------:R-:W-:Y:S02]  /*31c0*/  IADD3 R14, R2, -0xd7, RZ ;  /* 0xffffff29020e7810 */ /* 0x000fe40007ffe0ff */
[----:B------:R-:W-:Y:S01]  /*31d0*/  FSEL R98, R98, -INF , !P1 ;  /* 0xff80000062627808 */ /* 0x000fe20004800000 */
[----:B------:R-:W1:Y:S01]  /*31e0*/  MUFU.TANH R108, R22 ;  /* 0x00000016006c7308 */ /* 0x000e620000002400 */
[----:B------:R-:W-:-:S02]  /*31f0*/  FSEL R126, R126, -INF , !P2 ;  /* 0xff8000007e7e7808 */ /* 0x000fc40005000000 */
[CC--:B------:R-:W-:Y:S02]  /*3200*/  ISETP.GE.AND P1, PT, R14.reuse, R12.reuse, PT ;  /* 0x0000000c0e00720c */ /* 0x0c0fe40003f26270 */
[-C--:B------:R-:W-:Y:S01]  /*3210*/  ISETP.GE.AND P2, PT, R14, R3.reuse, PT ;  /* 0x000000030e00720c */ /* 0x080fe20003f46270 */
[----:B------:R-:W-:Y:S01]  /*3220*/  FMUL.FTZ R24, R24, c[0x0][0x2ec] ;  /* 0x0000bb0018187a20 */ /* 0x000fe20000410000 */
[----:B------:R-:W-:Y:S01]  /*3230*/  IADD3 R14, R2, -0xd0, RZ ;  /* 0xffffff30020e7810 */ /* 0x000fe20007ffe0ff */
[----:B------:R1:W1:Y:S01]  /*3240*/  MUFU.TANH R109, R23 ;  /* 0x00000017006d7308 */ /* 0x0002620000002400 */
[----:B------:R-:W-:Y:S01]  /*3250*/  FSEL R95, R95, -INF , !P0 ;  /* 0xff8000005f5f7808 */ /* 0x000fe20004000000 */
[----:B------:R-:W-:Y:S01]  /*3260*/  FMUL.FTZ R25, R25, c[0x0][0x2ec] ;  /* 0x0000bb0019197a20 */ /* 0x000fe20000410000 */
[----:B------:R-:W-:Y:S01]  /*3270*/  FSEL R128, R128, -INF , !P5 ;  /* 0xff80000080807808 */ /* 0x000fe20006800000 */
[----:B------:R-:W-:Y:S01]  /*3280*/  FMUL.FTZ R26, R26, c[0x0][0x2ec] ;  /* 0x0000bb001a1a7a20 */ /* 0x000fe20000410000 */
[C---:B------:R-:W-:Y:S01]  /*3290*/  ISETP.GE.AND P0, PT, R14.reuse, R12, PT ;  /* 0x0000000c0e00720c */ /* 0x040fe20003f06270 */
[----:B------:R-:W-:Y:S01]  /*32a0*/  FMUL.FTZ R27, R27, c[0x0][0x2ec] ;  /* 0x0000bb001b1b7a20 */ /* 0x000fe20000410000 */
[----:B------:R-:W-:Y:S01]  /*32b0*/  ISETP.GE.AND P5, PT, R14, R3, PT ;  /* 0x000000030e00720c */ /* 0x000fe20003fa6270 */
[----:B------:R-:W-:Y:S01]  /*32c0*/  MUFU.TANH R106, R24 ;  /* 0x00000018006a7308 */ /* 0x000fe20000002400 */
[----:B------:R-:W-:-:S02]  /*32d0*/  IADD3 R15, R2, -0xcf, RZ ;  /* 0xffffff31020f7810 */ /* 0x000fc40007ffe0ff */
[----:B------:R-:W-:Y:S02]  /*32e0*/  IADD3 R14, R2, -0xc8, RZ ;  /* 0xffffff38020e7810 */ /* 0x000fe40007ffe0ff */
[----:B------:R-:W-:Y:S02]  /*32f0*/  FSEL R91, R91, -INF , !P4 ;  /* 0xff8000005b5b7808 */ /* 0x000fe40006000000 */
[----:B------:R-:W-:Y:S01]  /*3300*/  FSEL R127, R127, -INF , !P3 ;  /* 0xff8000007f7f7808 */ /* 0x000fe20005800000 */
[----:B-1----:R-:W-:Y:S01]  /*3310*/  HMMA.16816.F32.BF16 R20, R4, R28, R16 ;  /* 0x0000001c0414723c */ /* 0x002fe20000041810 */
[----:B------:R-:W-:Y:S01]  /*3320*/  FSEL R93, R93, -INF , !P1 ;  /* 0xff8000005d5d7808 */ /* 0x000fe20004800000 */
[----:B------:R-:W1:Y:S01]  /*3330*/  MUFU.TANH R107, R25 ;  /* 0x00000019006b7308 */ /* 0x000e620000002400 */
[----:B------:R-:W-:Y:S02]  /*3340*/  FSEL R129, R129, -INF , !P2 ;  /* 0xff80000081817808 */ /* 0x000fe40005000000 */
[----:B------:R-:W-:-:S02]  /*3350*/  ISETP.GE.AND P4, PT, R15, R12, PT ;  /* 0x0000000c0f00720c */ /* 0x000fc40003f86270 */
[-C--:B------:R-:W-:Y:S01]  /*3360*/  ISETP.GE.AND P3, PT, R15, R3.reuse, PT ;  /* 0x000000030f00720c */ /* 0x080fe20003f66270 */
[----:B------:R-:W-:Y:S01]  /*3370*/  HMMA.16816.F32.BF16 R16, R8, R38, RZ ;  /* 0x000000260810723c */ /* 0x000fe200000418ff */
[C---:B------:R-:W-:Y:S01]  /*3380*/  ISETP.GE.AND P1, PT, R14.reuse, R12, PT ;  /* 0x0000000c0e00720c */ /* 0x040fe20003f26270 */
[----:B------:R-:W1:Y:S01]  /*3390*/  LDSM.16.M88.4 R36, [R165+0x3400] ;  /* 0x00340000a524783b */ /* 0x000e620000000200 */
[----:B------:R-:W-:Y:S01]  /*33a0*/  ISETP.GE.AND P2, PT, R14, R3, PT ;  /* 0x000000030e00720c */ /* 0x000fe20003f46270 */
[----:B------:R-:W-:Y:S01]  /*33b0*/  MUFU.TANH R66, R26 ;  /* 0x0000001a00427308 */ /* 0x000fe20000002400 */
[C---:B------:R-:W-:Y:S02]  /*33c0*/  IADD3 R15, R2.reuse, -0xc7, RZ ;  /* 0xffffff39020f7810 */ /* 0x040fe40007ffe0ff */
[----:B------:R-:W-:Y:S02]  /*33d0*/  IADD3 R14, R2, -0xc0, RZ ;  /* 0xffffff40020e7810 */ /* 0x000fe40007ffe0ff */
[----:B------:R-:W-:-:S02]  /*33e0*/  FSEL R92, R92, -INF , !P0 ;  /* 0xff8000005c5c7808 */ /* 0x000fc40004000000 */
[----:B------:R-:W-:Y:S01]  /*33f0*/  FSEL R130, R130, -INF , !P5 ;  /* 0xff80000082827808 */ /* 0x000fe20006800000 */
[----:B------:R2:W1:Y:S01]  /*3400*/  MUFU.TANH R105, R27 ;  /* 0x0000001b00697308 */ /* 0x0004620000002400 */
[----:B------:R-:W-:Y:S02]  /*3410*/  FSEL R94, R94, -INF , !P4 ;  /* 0xff8000005e5e7808 */ /* 0x000fe40006000000 */
[----:B------:R-:W-:Y:S01]  /*3420*/  FSEL R136, R136, -INF , !P3 ;  /* 0xff80000088887808 */ /* 0x000fe20005800000 */
[----:B------:R-:W-:Y:S01]  /*3430*/  FMUL.FTZ R20, R20, c[0x0][0x2ec] ;  /* 0x0000bb0014147a20 */ /* 0x000fe20000410000 */
[-C--:B------:R-:W-:Y:S01]  /*3440*/  ISETP.GE.AND P0, PT, R15, R12.reuse, PT ;  /* 0x0000000c0f00720c */ /* 0x080fe20003f06270 */
[----:B------:R-:W-:Y:S01]  /*3450*/  FMUL.FTZ R21, R21, c[0x0][0x2ec] ;  /* 0x0000bb0015157a20 */ /* 0x000fe20000410000 */
[-C--:B------:R-:W-:Y:S01]  /*3460*/  ISETP.GE.AND P5, PT, R15, R3.reuse, PT ;  /* 0x000000030f00720c */ /* 0x080fe20003fa6270 */
[----:B------:R-:W-:Y:S01]  /*3470*/  FMUL.FTZ R22, R22, c[0x0][0x2ec] ;  /* 0x0000bb0016167a20 */ /* 0x000fe20000410000 */
[C---:B------:R-:W-:Y:S01]  /*3480*/  ISETP.GE.AND P4, PT, R14.reuse, R12, PT ;  /* 0x0000000c0e00720c */ /* 0x040fe20003f86270 */
[----:B------:R-:W-:Y:S01]  /*3490*/  FMUL.FTZ R23, R23, c[0x0][0x2ec] ;  /* 0x0000bb0017177a20 */ /* 0x000fe20000410000 */
[----:B------:R-:W-:Y:S01]  /*34a0*/  ISETP.GE.AND P3, PT, R14, R3, PT ;  /* 0x000000030e00720c */ /* 0x000fe20003f66270 */
[----:B------:R-:W1:Y:S01]  /*34b0*/  MUFU.TANH R57, R20 ;  /* 0x0000001400397308 */ /* 0x000e620000002400 */
[----:B------:R-:W-:-:S02]  /*34c0*/  IADD3 R14, R2, -0xb8, RZ ;  /* 0xffffff48020e7810 */ /* 0x000fc40007ffe0ff */
[----:B------:R-:W-:Y:S01]  /*34d0*/  FSEL R89, R89, -INF , !P0 ;  /* 0xff80000059597808 */ /* 0x000fe20004000000 */
[----:B--2---:R-:W-:Y:S01]  /*34e0*/  HMMA.16816.F32.BF16 R24, R4, R30, R16 ;  /* 0x0000001e0418723c */ /* 0x004fe20000041810 */
[----:B------:R-:W-:Y:S02]  /*34f0*/  FSEL R133, R133, -INF , !P5 ;  /* 0xff80000085857808 */ /* 0x000fe40006800000 */
[C---:B------:R-:W-:Y:S01]  /*3500*/  ISETP.GE.AND P0, PT, R14.reuse, R12, PT ;  /* 0x0000000c0e00720c */ /* 0x040fe20003f06270 */
[----:B------:R-:W-:Y:S01]  /*3510*/  MUFU.TANH R62, R21 ;  /* 0x00000015003e7308 */ /* 0x000fe20000002400 */
[----:B------:R-:W-:Y:S02]  /*3520*/  ISETP.GE.AND P5, PT, R14, R3, PT ;  /* 0x000000030e00720c */ /* 0x000fe40003fa6270 */
[C---:B------:R-:W-:Y:S01]  /*3530*/  IADD3 R15, R2.reuse, -0xbf, RZ ;  /* 0xffffff41020f7810 */ /* 0x040fe20007ffe0ff */
[----:B------:R-:W-:Y:S01]  /*3540*/  HMMA.16816.F32.BF16 R16, R8, R32, RZ ;  /* 0x000000200810723c */ /* 0x000fe200000418ff */
[----:B------:R-:W-:-:S02]  /*3550*/  IADD3 R14, R2, -0xb7, RZ ;  /* 0xffffff49020e7810 */ /* 0x000fc40007ffe0ff */
[----:B------:R-:W-:Y:S01]  /*3560*/  FSEL R90, R90, -INF , !P1 ;  /* 0xff8000005a5a7808 */ /* 0x000fe20004800000 */
[----:B------:R-:W2:Y:S01]  /*3570*/  MUFU.TANH R54, R22 ;  /* 0x0000001600367308 */ /* 0x000ea20000002400 */
[----:B------:R-:W-:Y:S02]  /*3580*/  FSEL R132, R132, -INF , !P2 ;  /* 0xff80000084847808 */ /* 0x000fe40005000000 */
[----:B------:R-:W-:Y:S02]  /*3590*/  FSEL R87, R87, -INF , !P4 ;  /* 0xff80000057577808 */ /* 0x000fe40006000000 */
[----:B------:R-:W-:Y:S02]  /*35a0*/  FSEL R137, R137, -INF , !P3 ;  /* 0xff80000089897808 */ /* 0x000fe40005800000 */
[C---:B------:R-:W-:Y:S01]  /*35b0*/  ISETP.GE.AND P1, PT, R15.reuse, R12, PT ;  /* 0x0000000c0f00720c */ /* 0x040fe20003f26270 */
[----:B------:R2:W2:Y:S01]  /*35c0*/  MUFU.TANH R56, R23 ;  /* 0x0000001700387308 */ /* 0x0004a20000002400 */
[----:B------:R-:W-:-:S02]  /*35d0*/  ISETP.GE.AND P2, PT, R15, R3, PT ;  /* 0x000000030f00720c */ /* 0x000fc40003f46270 */
[-C--:B------:R-:W-:Y:S01]  /*35e0*/  ISETP.GE.AND P4, PT, R14, R12.reuse, PT ;  /* 0x0000000c0e00720c */ /* 0x080fe20003f86270 */
[----:B------:R-:W-:Y:S01]  /*35f0*/  FMUL.FTZ R24, R24, c[0x0][0x2ec] ;  /* 0x0000bb0018187a20 */ /* 0x000fe20000410000 */
[----:B------:R-:W-:Y:S01]  /*3600*/  ISETP.GE.AND P3, PT, R14, R3, PT ;  /* 0x000000030e00720c */ /* 0x000fe20003f66270 */
[----:B------:R-:W-:Y:S01]  /*3610*/  FMUL.FTZ R26, R26, c[0x0][0x2ec] ;  /* 0x0000bb001a1a7a20 */ /* 0x000fe20000410000 */
[----:B------:R-:W-:Y:S01]  /*3620*/  IADD3 R14, R2, -0xb0, RZ ;  /* 0xffffff50020e7810 */ /* 0x000fe20007ffe0ff */
[----:B------:R3:W-:Y:S01]  /*3630*/  MUFU.TANH R53, R24 ;  /* 0x0000001800357308 */ /* 0x0007e20000002400 */
[----:B------:R-:W-:Y:S01]  /*3640*/  FSEL R88, R88, -INF , !P1 ;  /* 0xff80000058587808 */ /* 0x000fe20004800000 */
[----:B------:R-:W-:Y:S01]  /*3650*/  FMUL.FTZ R27, R27, c[0x0][0x2ec] ;  /* 0x0000bb001b1b7a20 */ /* 0x000fe20000410000 */
[----:B------:R-:W-:Y:S01]  /*3660*/  FSEL R140, R140, -INF , !P2 ;  /* 0xff8000008c8c7808 */ /* 0x000fe20005000000 */
[----:B-1----:R-:W-:Y:S01]  /*3670*/  HMMA.16816.F32.BF16 R28, R4, R36, R16 ;  /* 0x00000024041c723c */ /* 0x002fe20000041810 */
[----:B------:R-:W-:-:S02]  /*3680*/  ISETP.GE.AND P1, PT, R14, R12, PT ;  /* 0x0000000c0e00720c */ /* 0x000fc40003f26270 */
[-C--:B------:R-:W-:Y:S01]  /*3690*/  ISETP.GE.AND P2, PT, R14, R3.reuse, PT ;  /* 0x000000030e00720c */ /* 0x080fe20003f46270 */
[----:B------:R-:W-:Y:S01]  /*36a0*/  MUFU.TANH R50, R26 ;  /* 0x0000001a00327308 */ /* 0x000fe20000002400 */
[----:B------:R-:W-:Y:S02]  /*36b0*/  IADD3 R14, R2, -0xaf, RZ ;  /* 0xffffff51020e7810 */ /* 0x000fe40007ffe0ff */
[----:B------:R-:W-:Y:S01]  /*36c0*/  FSEL R86, R86, -INF , !P0 ;  /* 0xff80000056567808 */ /* 0x000fe20004000000 */
[----:B------:R-:W-:Y:S01]  /*36d0*/  FMUL.FTZ R16, R25, c[0x0][0x2ec] ;  /* 0x0000bb0019107a20 */ /* 0x000fe20000410000 */
[----:B------:R-:W-:Y:S01]  /*36e0*/  FSEL R138, R138, -INF , !P5 ;  /* 0xff8000008a8a7808 */ /* 0x000fe20006800000 */
[----:B--2---:R-:W-:Y:S01]  /*36f0*/  HMMA.16816.F32.BF16 R20, R8, R34, RZ ;  /* 0x000000220814723c */ /* 0x004fe200000418ff */
[C---:B------:R-:W-:Y:S01]  /*3700*/  ISETP.GE.AND P0, PT, R14.reuse, R12, PT ;  /* 0x0000000c0e00720c */ /* 0x040fe20003f06270 */
[----:B------:R1:W2:Y:S01]  /*3710*/  MUFU.TANH R55, R16 ;  /* 0x0000001000377308 */ /* 0x0002a20000002400 */
[----:B------:R-:W-:Y:S01]  /*3720*/  ISETP.GE.AND P5, PT, R14, R3, PT ;  /* 0x000000030e00720c */ /* 0x000fe20003fa6270 */
[----:B------:R-:W-:Y:S01]  /*3730*/  LDSM.16.M88.4 R32, [R165+0x3c00] ;  /* 0x003c0000a520783b */ /* 0x000fe20000000200 */
[----:B------:R-:W-:-:S02]  /*3740*/  IADD3 R15, R2, -0xa8, RZ ;  /* 0xffffff58020f7810 */ /* 0x000fc40007ffe0ff */
[----:B------:R-:W-:Y:S02]  /*3750*/  IADD3 R14, R2, -0xa7, RZ ;  /* 0xffffff59020e7810 */ /* 0x000fe40007ffe0ff */
[----:B------:R-:W-:Y:S01]  /*3760*/  FSEL R82, R82, -INF , !P4 ;  /* 0xff80000052527808 */ /* 0x000fe20006000000 */
[----:B------:R-:W2:Y:S01]  /*3770*/  MUFU.TANH R52, R27 ;  /* 0x0000001b00347308 */ /* 0x000ea20000002400 */
[----:B------:R-:W-:Y:S02]  /*3780*/  FSEL R139, R139, -INF , !P3 ;  /* 0xff8000008b8b7808 */ /* 0x000fe40005800000 */
[----:B------:R-:W-:Y:S01]  /*3790*/  FSEL R84, R84, -INF , !P1 ;  /* 0xff80000054547808 */ /* 0x000fe20004800000 */
[----:B---3--:R-:W-:Y:S01]  /*37a0*/  FMUL.FTZ R24, R29, c[0x0][0x2ec] ;  /* 0x0000bb001d187a20 */ /* 0x008fe20000410000 */
[----:B------:R-:W-:Y:S01]  /*37b0*/  FSEL R141, R141, -INF , !P2 ;  /* 0xff8000008d8d7808 */ /* 0x000fe20005000000 */
[----:B------:R-:W-:Y:S01]  /*37c0*/  FMUL.FTZ R28, R28, c[0x0][0x2ec] ;  /* 0x0000bb001c1c7a20 */ /* 0x000fe20000410000 */
[C---:B------:R-:W-:Y:S01]  /*37d0*/  ISETP.GE.AND P4, PT, R15.reuse, R12, PT ;  /* 0x0000000c0f00720c */ /* 0x040fe20003f86270 */
[----:B-1----:R-:W-:Y:S01]  /*37e0*/  HMMA.16816.F32.BF16 R16, R8, R40, RZ ;  /* 0x000000280810723c */ /* 0x002fe200000418ff */
[----:B------:R-:W-:-:S02]  /*37f0*/  ISETP.GE.AND P3, PT, R15, R3, PT ;  /* 0x000000030f00720c */ /* 0x000fc40003f66270 */
[C---:B------:R-:W-:Y:S02]  /*3800*/  ISETP.GE.AND P1, PT, R14.reuse, R12, PT ;  /* 0x0000000c0e00720c */ /* 0x040fe40003f26270 */
[----:B------:R-:W-:Y:S02]  /*3810*/  ISETP.GE.AND P2, PT, R14, R3, PT ;  /* 0x000000030e00720c */ /* 0x000fe40003f46270 */
[C---:B------:R-:W-:Y:S01]  /*3820*/  IADD3 R15, R2.reuse, -0xa0, RZ ;  /* 0xffffff60020f7810 */ /* 0x040fe20007ffe0ff */
[----:B------:R-:W-:Y:S01]  /*3830*/  HMMA.16816.F32.BF16 R20, R4, R38, R20 ;  /* 0x000000260414723c */ /* 0x000fe20000041814 */
[----:B------:R-:W-:Y:S02]  /*3840*/  IADD3 R14, R2, -0x9f, RZ ;  /* 0xffffff61020e7810 */ /* 0x000fe40007ffe0ff */
        /* <DEDUP_REMOVED lines=8> */
[C---:B------:R-:W-:Y:S02]  /*38d0*/  IADD3 R15, R2.reuse, -0x98, RZ ;  /* 0xffffff68020f7810 */ /* 0x040fe40007ffe0ff */
[----:B------:R-:W-:Y:S02]  /*38e0*/  IADD3 R14, R2, -0x97, RZ ;  /* 0xffffff69020e7810 */ /* 0x000fe40007ffe0ff */
[----:B------:R-:W-:Y:S01]  /*38f0*/  FSEL R81, R81, -INF , !P1 ;  /* 0xff80000051517808 */ /* 0x000fe20004800000 */
[----:B------:R-:W-:Y:S01]  /*3900*/  FMUL.FTZ R20, R20, c[0x0][0x2ec] ;  /* 0x0000bb0014147a20 */ /* 0x000fe20000410000 */
[----:B------:R-:W-:Y:S01]  /*3910*/  FSEL R142, R142, -INF , !P2 ;  /* 0xff8000008e8e7808 */ /* 0x000fe20005000000 */
[----:B------:R-:W-:Y:S01]  /*3920*/  FMUL.FTZ R21, R21, c[0x0][0x2ec] ;  /* 0x0000bb0015157a20 */ /* 0x000fe20000410000 */
[----:B------:R-:W-:Y:S01]  /*3930*/  FSEL R78, R78, -INF , !P0 ;  /* 0xff8000004e4e7808 */ /* 0x000fe20004000000 */
[----:B------:R-:W-:Y:S01]  /*3940*/  FMUL.FTZ R22, R22, c[0x0][0x2ec] ;  /* 0x0000bb0016167a20 */ /* 0x000fe20000410000 */
[----:B------:R-:W-:Y:S01]  /*3950*/  FSEL R145, R145, -INF , !P5 ;  /* 0xff80000091917808 */ /* 0x000fe20006800000 */
[----:B------:R-:W-:Y:S01]  /*3960*/  MUFU.TANH R39, R20 ;  /* 0x0000001400277308 */ /* 0x000fe20000002400 */
[----:B------:R-:W-:-:S02]  /*3970*/  ISETP.GE.AND P1, PT, R15, R12, PT ;  /* 0x0000000c0f00720c */ /* 0x000fc40003f26270 */
[-C--:B------:R-:W-:Y:S02]  /*3980*/  ISETP.GE.AND P2, PT, R15, R3.reuse, PT ;  /* 0x000000030f00720c */ /* 0x080fe40003f46270 */
[C---:B------:R-:W-:Y:S02]  /*3990*/  ISETP.GE.AND P0, PT, R14.reuse, R12, PT ;  /* 0x0000000c0e00720c */ /* 0x040fe40003f06270 */
[----:B------:R-:W-:Y:S01]  /*39a0*/  ISETP.GE.AND P5, PT, R14, R3, PT ;  /* 0x000000030e00720c */ /* 0x000fe20003fa6270 */
[----:B------:R-:W-:Y:S01]  /*39b0*/  MUFU.TANH R40, R21 ;  /* 0x0000001500287308 */ /* 0x000fe20000002400 */
[----:B------:R-:W-:Y:S02]  /*39c0*/  IADD3 R14, R2, -0x8f, RZ ;  /* 0xffffff71020e7810 */ /* 0x000fe40007ffe0ff */
[----:B------:R-:W-:Y:S02]  /*39d0*/  FSEL R79, R79, -INF , !P1 ;  /* 0xff8000004f4f7808 */ /* 0x000fe40004800000 */
[----:B------:R-:W-:-:S02]  /*39e0*/  FSEL R147, R147, -INF , !P2 ;  /* 0xff80000093937808 */ /* 0x000fc40005000000 */
[C---:B------:R-:W-:Y:S01]  /*39f0*/  ISETP.GE.AND P1, PT, R14.reuse, R12, PT ;  /* 0x0000000c0e00720c */ /* 0x040fe20003f26270 */
[----:B------:R-:W-:Y:S01]  /*3a00*/  MUFU.TANH R37, R22 ;  /* 0x0000001600257308 */ /* 0x000fe20000002400 */
[----:B------:R-:W-:Y:S02]  /*3a10*/  ISETP.GE.AND P2, PT, R14, R3, PT ;  /* 0x000000030e00720c */ /* 0x000fe40003f46270 */
[C---:B------:R-:W-:Y:S02]  /*3a20*/  IADD3 R15, R2.reuse, -0x90, RZ ;  /* 0xffffff70020f7810 */ /* 0x040fe40007ffe0ff */
        /* <DEDUP_REMOVED lines=19> */
[C---:B------:R-:W-:Y:S02]  /*3b60*/  IADD3 R15, R2.reuse, -0x7f, RZ ;  /* 0xffffff81020f7810 */ /* 0x040fe40007ffe0ff */
[----:B------:R-:W-:-:S02]  /*3b70*/  IADD3 R14, R2, -0x78, RZ ;  /* 0xffffff88020e7810 */ /* 0x000fc40007ffe0ff */
        /* <DEDUP_REMOVED lines=22> */
[----:B------:R-:W-:Y:S01]  /*3ce0*/  FSEL R69, R69, -INF , !P1 ;  /* 0xff80000045457808 */ /* 0x000fe20004800000 */
[----:B------:R-:W1:Y:S01]  /*3cf0*/  MUFU.TANH R51, R28 ;  /* 0x0000001c00337308 */ /* 0x000e620000002400 */
[----:B------:R-:W-:-:S02]  /*3d00*/  FSEL R158, R135, -INF , !P2 ;  /* 0xff800000879e7808 */ /* 0x000fc40005000000 */
[CC--:B------:R-:W-:Y:S02]  /*3d10*/  ISETP.GE.AND P4, PT, R14.reuse, R12.reuse, PT ;  /* 0x0000000c0e00720c */ /* 0x0c0fe40003f86270 */
[-C--:B------:R-:W-:Y:S02]  /*3d20*/  ISETP.GE.AND P3, PT, R14, R3.reuse, PT ;  /* 0x000000030e00720c */ /* 0x080fe40003f66270 */
[C---:B------:R-:W-:Y:S02]  /*3d30*/  ISETP.GE.AND P1, PT, R15.reuse, R12, PT ;  /* 0x0000000c0f00720c */ /* 0x040fe40003f26270 */
[----:B------:R-:W-:Y:S02]  /*3d40*/  ISETP.GE.AND P2, PT, R15, R3, PT ;  /* 0x000000030f00720c */ /* 0x000fe40003f46270 */
[----:B------:R-:W-:Y:S02]  /*3d50*/  IADD3 R15, R2, -0x60, RZ ;  /* 0xffffffa0020f7810 */ /* 0x000fe40007ffe0ff */
[----:B------:R-:W-:-:S02]  /*3d60*/  FSEL R159, R49, -INF , !P5 ;  /* 0xff800000319f7808 */ /* 0x000fc40006800000 */
[----:B------:R-:W-:Y:S01]  /*3d70*/  FSEL R65, R65, -INF , !P4 ;  /* 0xff80000041417808 */ /* 0x000fe20006000000 */
[----:B------:R3:W-:Y:S01]  /*3d80*/  MUFU.TANH R49, R24 ;  /* 0x0000001800317308 */ /* 0x0007e20000002400 */
[----:B------:R-:W-:Y:S02]  /*3d90*/  FSEL R131, R131, -INF , !P3 ;  /* 0xff80000083837808 */ /* 0x000fe40005800000 */
[C---:B------:R-:W-:Y:S02]  /*3da0*/  ISETP.GE.AND P4, PT, R15.reuse, R12, PT ;  /* 0x0000000c0f00720c */ /* 0x040fe40003f86270 */
[----:B------:R-:W-:Y:S01]  /*3db0*/  ISETP.GE.AND P3, PT, R15, R3, PT ;  /* 0x000000030f00720c */ /* 0x000fe20003f66270 */
[----:B------:R-:W-:Y:S01]  /*3dc0*/  FMUL.FTZ R15, R30, c[0x0][0x2ec] ;  /* 0x0000bb001e0f7a20 */ /* 0x000fe20000410000 */
[----:B------:R-:W-:Y:S02]  /*3dd0*/  IADD3 R14, R2, -0x67, RZ ;  /* 0xffffff99020e7810 */ /* 0x000fe40007ffe0ff */
[----:B------:R-:W-:-:S02]  /*3de0*/  FSEL R67, R67, -INF , !P0 ;  /* 0xff80000043437808 */ /* 0x000fc40004000000 */
[CC--:B------:R-:W-:Y:S02]  /*3df0*/  ISETP.GE.AND P0, PT, R14.reuse, R12.reuse, PT ;  /* 0x0000000c0e00720c */ /* 0x0c0fe40003f06270 */
[-C--:B------:R-:W-:Y:S02]  /*3e00*/  ISETP.GE.AND P5, PT, R14, R3.reuse, PT ;  /* 0x000000030e00720c */ /* 0x080fe40003fa6270 */
[----:B------:R-:W-:Y:S01]  /*3e10*/  IADD3 R14, R2, -0x5f, RZ ;  /* 0xffffffa1020e7810 */ /* 0x000fe20007ffe0ff */
[----:B---3--:R-:W-:Y:S01]  /*3e20*/  HMMA.16816.F32.BF16 R24, R4, R44, R16 ;  /* 0x0000002c0418723c */ /* 0x008fe20000041810 */
[----:B------:R-:W-:Y:S02]  /*3e30*/  FSEL R64, R64, -INF , !P1 ;  /* 0xff80000040407808 */ /* 0x000fe40004800000 */
[----:B------:R-:W-:Y:S02]  /*3e40*/  FSEL R161, R48, -INF , !P2 ;  /* 0xff80000030a17808 */ /* 0x000fe40005000000 */
[C---:B------:R-:W-:Y:S01]  /*3e50*/  ISETP.GE.AND P1, PT, R14.reuse, R12, PT ;  /* 0x0000000c0e00720c */ /* 0x040fe20003f26270 */
[----:B------:R3:W1:Y:S01]  /*3e60*/  MUFU.TANH R48, R15 ;  /* 0x0000000f00307308 */ /* 0x0006620000002400 */
[----:B------:R-:W-:Y:S01]  /*3e70*/  FMUL.FTZ R16, R31, c[0x0][0x2ec] ;  /* 0x0000bb001f107a20 */ /* 0x000fe20000410000 */
[----:B------:R-:W-:Y:S01]  /*3e80*/  ISETP.GE.AND P2, PT, R14, R3, PT ;  /* 0x000000030e00720c */ /* 0x000fe20003f46270 */
[----:B------:R1:W2:Y:S01]  /*3e90*/  LDSM.16.M88.4 R28, [R13+0x4c00] ;  /* 0x004c00000d1c783b */ /* 0x0002a20000000200 */
[----:B------:R-:W-:Y:S01]  /*3ea0*/  IADD3 R14, R2, -0x57, RZ ;  /* 0xffffffa9020e7810 */ /* 0x000fe20007ffe0ff */
[----:B------:R-:W-:-:S04]  /*3eb0*/  DEPBAR.LE SB0, 0x0 ;  /* 0x000080000000791a */ /* 0x000fc80000000000 */
[----:B------:R4:W-:Y:S01]  /*3ec0*/  MUFU.TANH R41, R16 ;  /* 0x0000001000297308 */ /* 0x0009e20000002400 */
[----:B-----5:R-:W-:Y:S02]  /*3ed0*/  FSEL R61, R61, -INF , !P4 ;  /* 0xff8000003d3d7808 */ /* 0x020fe40006000000 */
[----:B------:R-:W-:Y:S02]  /*3ee0*/  FSEL R160, R60, -INF , !P3 ;  /* 0xff8000003ca07808 */ /* 0x000fe40005800000 */
[CC--:B------:R-:W-:Y:S02]  /*3ef0*/  ISETP.GE.AND P4, PT, R14.reuse, R12.reuse, PT ;  /* 0x0000000c0e00720c */ /* 0x0c0fe40003f86270 */
[----:B------:R-:W-:Y:S02]  /*3f00*/  ISETP.GE.AND P3, PT, R14, R3, PT ;  /* 0x000000030e00720c */ /* 0x000fe40003f66270 */
[----:B------:R-:W-:Y:S01]  /*3f10*/  IADD3 R14, R2, -0x50, RZ ;  /* 0xffffffb0020e7810 */ /* 0x000fe20007ffe0ff */
[----:B------:R-:W-:Y:S01]  /*3f20*/  FMUL.FTZ R24, R24, c[0x0][0x2ec] ;  /* 0x0000bb0018187a20 */ /* 0x000fe20000410000 */
[----:B------:R-:W-:Y:S01]  /*3f30*/  FSEL R60, R116, -INF , !P1 ;  /* 0xff800000743c7808 */ /* 0x000fe20004800000 */
[----:B------:R-:W-:Y:S01]  /*3f40*/  FMUL.FTZ R25, R25, c[0x0][0x2ec] ;  /* 0x0000bb0019197a20 */ /* 0x000fe20000410000 */
[----:B------:R-:W-:Y:S01]  /*3f50*/  FSEL R115, R115, -INF , !P2 ;  /* 0xff80000073737808 */ /* 0x000fe20005000000 */
[----:B------:R-:W-:Y:S01]  /*3f60*/  FMUL.FTZ R26, R26, c[0x0][0x2ec] ;  /* 0x0000bb001a1a7a20 */ /* 0x000fe20000410000 */
[----:B---3--:R-:W-:Y:S01]  /*3f70*/  IADD3 R15, R2, -0x58, RZ ;  /* 0xffffffa8020f7810 */ /* 0x008fe20007ffe0ff */
[----:B----4-:R-:W-:Y:S01]  /*3f80*/  HMMA.16816.F32.BF16 R16, R8, R42, RZ ;  /* 0x0000002a0810723c */ /* 0x010fe200000418ff */
[----:B------:R-:W-:Y:S01]  /*3f90*/  BAR.SYNC.DEFER_BLOCKING 0x0 ;  /* 0x0000000000007b1d */ /* 0x000fe20000010000 */
[----:B------:R-:W-:-:S02]  /*3fa0*/  ISETP.GE.AND P1, PT, R14, R12, PT ;  /* 0x0000000c0e00720c */ /* 0x000fc40003f26270 */
[-C--:B------:R-:W-:Y:S01]  /*3fb0*/  ISETP.GE.AND P2, PT, R14, R3.reuse, PT ;  /* 0x000000030e00720c */ /* 0x080fe20003f46270 */
[----:B------:R-:W-:Y:S01]  /*3fc0*/  FMUL.FTZ R14, R23, c[0x0][0x2ec] ;  /* 0x0000bb00170e7a20 */ /* 0x000fe20000410000 */
[----:B------:R-:W-:Y:S01]  /*3fd0*/  FSEL R63, R63, -INF , !P0 ;  /* 0xff8000003f3f7808 */ /* 0x000fe20004000000 */
[----:B------:R-:W-:Y:S01]  /*3fe0*/  MUFU.TANH R38, R24 ;  /* 0x0000001800267308 */ /* 0x000fe20000002400 */
[----:B------:R-:W-:Y:S02]  /*3ff0*/  FSEL R125, R125, -INF , !P5 ;  /* 0xff8000007d7d7808 */ /* 0x000fe40006800000 */
[C---:B------:R-:W-:Y:S02]  /*4000*/  ISETP.GE.AND P0, PT, R15.reuse, R12, PT ;  /* 0x0000000c0f00720c */ /* 0x040fe40003f06270 */
[----:B------:R-:W-:Y:S02]  /*4010*/  ISETP.GE.AND P5, PT, R15, R3, PT ;  /* 0x000000030f00720c */ /* 0x000fe40003fa6270 */
[----:B-1----:R-:W-:Y:S01]  /*4020*/  IADD3 R13, R2, -0x4f, RZ ;  /* 0xffffffb1020d7810 */ /* 0x002fe20007ffe0ff */
[----:B------:R1:W3:Y:S01]  /*4030*/  MUFU.TANH R36, R14 ;  /* 0x0000000e00247308 */ /* 0x0002e20000002400 */
[----:B------:R-:W-:-:S02]  /*4040*/  FSEL R59, R59, -INF , !P0 ;  /* 0xff8000003b3b7808 */ /* 0x000fc40004000000 */
[----:B------:R-:W-:Y:S02]  /*4050*/  FSEL R116, R58, -INF , !P5 ;  /* 0xff8000003a747808 */ /* 0x000fe40006800000 */
[C---:B------:R-:W-:Y:S02]  /*4060*/  ISETP.GE.AND P0, PT, R13.reuse, R12, PT ;  /* 0x0000000c0d00720c */ /* 0x040fe40003f06270 */
[----:B------:R-:W-:Y:S02]  /*4070*/  ISETP.GE.AND P5, PT, R13, R3, PT ;  /* 0x000000030d00720c */ /* 0x000fe40003fa6270 */
[----:B------:R-:W-:Y:S01]  /*4080*/  HMMA.16816.F32.BF16 R20, R4, R46, R16 ;  /* 0x0000002e0414723c */ /* 0x000fe20000041810 */
[----:B------:R-:W-:Y:S02]  /*4090*/  IADD3 R13, R2, -0x48, RZ ;  /* 0xffffffb8020d7810 */ /* 0x000fe40007ffe0ff */
[----:B------:R-:W-:Y:S02]  /*40a0*/  FSEL R58, R114, -INF , !P4 ;  /* 0xff800000723a7808 */ /* 0x000fe40006000000 */
[----:B------:R-:W-:-:S02]  /*40b0*/  FSEL R111, R111, -INF , !P3 ;  /* 0xff8000006f6f7808 */ /* 0x000fc40005800000 */
[CC--:B------:R-:W-:Y:S01]  /*40c0*/  ISETP.GE.AND P4, PT, R13.reuse, R12.reuse, PT ;  /* 0x0000000c0d00720c */ /* 0x0c0fe20003f86270 */
[----:B--2---:R-:W-:Y:S01]  /*40d0*/  HMMA.16816.F32.BF16 R16, R8, R28, RZ ;  /* 0x0000001c0810723c */ /* 0x004fe200000418ff */
[----:B------:R-:W-:Y:S01]  /*40e0*/  ISETP.GE.AND P3, PT, R13, R3, PT ;  /* 0x000000030d00720c */ /* 0x000fe20003f66270 */
[----:B------:R-:W-:Y:S01]  /*40f0*/  MUFU.TANH R29, R25 ;  /* 0x00000019001d7308 */ /* 0x000fe20000002400 */
[C---:B------:R-:W-:Y:S02]  /*4100*/  IADD3 R13, R2.reuse, -0x47, RZ ;  /* 0xffffffb9020d7810 */ /* 0x040fe40007ffe0ff */
[----:B-1----:R-:W-:Y:S02]  /*4110*/  IADD3 R14, R2, -0x40, RZ ;  /* 0xffffffc0020e7810 */ /* 0x002fe40007ffe0ff */
[----:B------:R-:W-:Y:S02]  /*4120*/  FSEL R45, R110, -INF , !P1 ;  /* 0xff8000006e2d7808 */ /* 0x000fe40004800000 */
[----:B------:R-:W-:Y:S01]  /*4130*/  ISETP.GE.AND P1, PT, R13, R12, PT ;  /* 0x0000000c0d00720c */ /* 0x000fe20003f26270 */
[----:B------:R1:W-:Y:S01]  /*4140*/  MUFU.TANH R28, R26 ;  /* 0x0000001a001c7308 */ /* 0x0003e20000002400 */
[----:B------:R-:W-:-:S02]  /*4150*/  FSEL R108, R108, -INF , !P2 ;  /* 0xff8000006c6c7808 */ /* 0x000fc40005000000 */
[----:B------:R-:W-:Y:S02]  /*4160*/  FSEL R44, R112, -INF , !P0 ;  /* 0xff800000702c7808 */ /* 0x000fe40004000000 */
[----:B------:R-:W-:Y:S01]  /*4170*/  FSEL R109, R109, -INF , !P5 ;  /* 0xff8000006d6d7808 */ /* 0x000fe20006800000 */
[----:B------:R-:W-:Y:S01]  /*4180*/  FMUL.FTZ R22, R22, c[0x0][0x2ec] ;  /* 0x0000bb0016167a20 */ /* 0x000fe20000410000 */
[-C--:B------:R-:W-:Y:S01]  /*4190*/  ISETP.GE.AND P2, PT, R13, R3.reuse, PT ;  /* 0x000000030d00720c */ /* 0x080fe20003f46270 */
[----:B------:R-:W-:Y:S01]  /*41a0*/  FMUL.FTZ R21, R21, c[0x0][0x2ec] ;  /* 0x0000bb0015157a20 */ /* 0x000fe20000410000 */
[C---:B------:R-:W-:Y:S01]  /*41b0*/  ISETP.GE.AND P0, PT, R14.reuse, R12, PT ;  /* 0x0000000c0e00720c */ /* 0x040fe20003f06270 */
[----:B------:R-:W-:Y:S01]  /*41c0*/  FMUL.FTZ R23, R23, c[0x0][0x2ec] ;  /* 0x0000bb0017177a20 */ /* 0x000fe20000410000 */
[----:B------:R-:W-:Y:S01]  /*41d0*/  ISETP.GE.AND P5, PT, R14, R3, PT ;  /* 0x000000030e00720c */ /* 0x000fe20003fa6270 */
[----:B------:R-:W2:Y:S01]  /*41e0*/  MUFU.TANH R22, R22 ;  /* 0x0000001600167308 */ /* 0x000ea20000002400 */
[----:B------:R-:W-:Y:S01]  /*41f0*/  IADD3 R14, R2, -0x38, RZ ;  /* 0xffffffc8020e7810 */ /* 0x000fe20007ffe0ff */
[----:B------:R-:W-:Y:S01]  /*4200*/  FMUL.FTZ R20, R20, c[0x0][0x2ec] ;  /* 0x0000bb0014147a20 */ /* 0x000fe20000410000 */
[----:B------:R-:W-:-:S02]  /*4210*/  FSEL R42, R107, -INF , !P1 ;  /* 0xff8000006b2a7808 */ /* 0x000fc40004800000 */
[----:B------:R-:W-:Y:S02]  /*4220*/  FSEL R107, R105, -INF , !P2 ;  /* 0xff800000696b7808 */ /* 0x000fe40005000000 */
[CC--:B------:R-:W-:Y:S01]  /*4230*/  ISETP.GE.AND P1, PT, R14.reuse, R12.reuse, PT ;  /* 0x0000000c0e00720c */ /* 0x0c0fe20003f26270 */
[----:B------:R-:W4:Y:S01]  /*4240*/  MUFU.TANH R21, R21 ;  /* 0x0000001500157308 */ /* 0x000f220000002400 */
[----:B------:R-:W-:Y:S01]  /*4250*/  ISETP.GE.AND P2, PT, R14, R3, PT ;  /* 0x000000030e00720c */ /* 0x000fe20003f46270 */
[----:B------:R-:W-:Y:S01]  /*4260*/  FMUL.FTZ R14, R27, c[0x0][0x2ec] ;  /* 0x0000bb001b0e7a20 */ /* 0x000fe20000410000 */
[----:B------:R-:W-:Y:S01]  /*4270*/  IADD3 R13, R2, -0x3f, RZ ;  /* 0xffffffc1020d7810 */ /* 0x000fe20007ffe0ff */
[----:B-1----:R-:W-:Y:S01]  /*4280*/  HMMA.16816.F32.BF16 R24, R4, R32, R16 ;  /* 0x000000200418723c */ /* 0x002fe20000041810 */
[----:B------:R-:W-:Y:S02]  /*4290*/  FSEL R43, R106, -INF , !P4 ;  /* 0xff8000006a2b7808 */ /* 0x000fe40006000000 */
[----:B------:R-:W-:Y:S01]  /*42a0*/  FSEL R106, R66, -INF , !P3 ;  /* 0xff800000426a7808 */ /* 0x000fe20005800000 */
[----:B------:R1:W-:Y:S01]  /*42b0*/  MUFU.TANH R15, R14 ;  /* 0x0000000e000f7308 */ /* 0x0003e20000002400 */
[----:B------:R-:W-:-:S02]  /*42c0*/  ISETP.GE.AND P4, PT, R13, R12, PT ;  /* 0x0000000c0d00720c */ /* 0x000fc40003f86270 */
[----:B------:R-:W-:Y:S01]  /*42d0*/  ISETP.GE.AND P3, PT, R13, R3, PT ;  /* 0x000000030d00720c */ /* 0x000fe20003f66270 */
[----:B------:R-:W-:Y:S01]  /*42e0*/  HMMA.16816.F32.BF16 R16, R8, R30, RZ ;  /* 0x0000001e0810723c */ /* 0x000fe200000418ff */
[----:B------:R-:W-:Y:S02]  /*42f0*/  IADD3 R13, R2, -0x37, RZ ;  /* 0xffffffc9020d7810 */ /* 0x000fe40007ffe0ff */
[----:B------:R-:W-:Y:S01]  /*4300*/  FSEL R57, R57, -INF , !P0 ;  /* 0xff80000039397808 */ /* 0x000fe20004000000 */
[----:B------:R-:W5:Y:S01]  /*4310*/  MUFU.TANH R23, R23 ;  /* 0x0000001700177308 */ /* 0x000f620000002400 */
[----:B------:R-:W-:Y:S02]  /*4320*/  FSEL R110, R54, -INF , !P5 ;  /* 0xff800000366e7808 */ /* 0x000fe40006800000 */
[----:B------:R-:W-:Y:S02]  /*4330*/  FSEL R62, R62, -INF , !P4 ;  /* 0xff8000003e3e7808 */ /* 0x000fe40006000000 */
[----:B------:R-:W-:-:S02]  /*4340*/  FSEL R112, R56, -INF , !P3 ;  /* 0xff80000038707808 */ /* 0x000fc40005800000 */
[CC--:B------:R-:W-:Y:S01]  /*4350*/  ISETP.GE.AND P0, PT, R13.reuse, R12.reuse, PT ;  /* 0x0000000c0d00720c */ /* 0x0c0fe20003f06270 */
[----:B------:R-:W-:Y:S01]  /*4360*/  MUFU.TANH R20, R20 ;  /* 0x0000001400147308 */ /* 0x000fe20000002400 */
[----:B-1----:R-:W-:Y:S02]  /*4370*/  IADD3 R14, R2, -0x30, RZ ;  /* 0xffffffd0020e7810 */ /* 0x002fe40007ffe0ff */
[-C--:B------:R-:W-:Y:S01]  /*4380*/  ISETP.GE.AND P5, PT, R13, R3.reuse, PT ;  /* 0x000000030d00720c */ /* 0x080fe20003fa6270 */
[----:B------:R-:W-:Y:S01]  /*4390*/  FMUL.FTZ R24, R24, c[0x0][0x2ec] ;  /* 0x0000bb0018187a20 */ /* 0x000fe20000410000 */
[C---:B------:R-:W-:Y:S02]  /*43a0*/  ISETP.GE.AND P4, PT, R14.reuse, R12, PT ;  /* 0x0000000c0e00720c */ /* 0x040fe40003f86270 */
[----:B------:R-:W-:Y:S02]  /*43b0*/  ISETP.GE.AND P3, PT, R14, R3, PT ;  /* 0x000000030e00720c */ /* 0x000fe40003f66270 */
[C---:B------:R-:W-:Y:S01]  /*43c0*/  IADD3 R9, R2.reuse, -0x28, RZ ;  /* 0xffffffd802097810 */ /* 0x040fe20007ffe0ff */
[----:B------:R-:W1:Y:S01]  /*43d0*/  MUFU.TANH R24, R24 ;  /* 0x0000001800187308 */ /* 0x000e620000002400 */
[----:B------:R-:W-:Y:S01]  /*43e0*/  IADD3 R8, R2, -0x27, RZ ;  /* 0xffffffd902087810 */ /* 0x000fe20007ffe0ff */
[----:B------:R-:W-:Y:S01]  /*43f0*/  HMMA.16816.F32.BF16 R16, R4, R34, R16 ;  /* 0x000000220410723c */ /* 0x000fe20000041810 */
[----:B------:R-:W-:-:S02]  /*4400*/  FSEL R55, R55, -INF , !P0 ;  /* 0xff80000037377808 */ /* 0x000fc40004000000 */
[----:B------:R-:W-:Y:S02]  /*4410*/  FSEL R162, R52, -INF , !P5 ;  /* 0xff80000034a27808 */ /* 0x000fe40006800000 */
[----:B------:R-:W-:Y:S02]  /*4420*/  FSEL R51, R51, -INF , !P4 ;  /* 0xff80000033337808 */ /* 0x000fe40006000000 */
[----:B------:R-:W-:Y:S01]  /*4430*/  FSEL R163, R48, -INF , !P3 ;  /* 0xff80000030a37808 */ /* 0x000fe20005800000 */
[----:B------:R-:W-:Y:S01]  /*4440*/  FMUL.FTZ R4, R25, c[0x0][0x2ec] ;  /* 0x0000bb0019047a20 */ /* 0x000fe20000410000 */
[CC--:B------:R-:W-:Y:S02]  /*4450*/  ISETP.GE.AND P0, PT, R9.reuse, R12.reuse, PT ;  /* 0x0000000c0900720c */ /* 0x0c0fe40003f06270 */
[----:B------:R-:W-:Y:S01]  /*4460*/  ISETP.GE.AND P5, PT, R9, R3, PT ;  /* 0x000000030900720c */ /* 0x000fe20003fa6270 */
[----:B------:R1:W-:Y:S01]  /*4470*/  MUFU.TANH R10, R4 ;  /* 0x00000004000a7308 */ /* 0x0003e20000002400 */
[----:B------:R-:W-:-:S02]  /*4480*/  ISETP.GE.AND P4, PT, R8, R12, PT ;  /* 0x0000000c0800720c */ /* 0x000fc40003f86270 */
[-C--:B------:R-:W-:Y:S02]  /*4490*/  ISETP.GE.AND P3, PT, R8, R3.reuse, PT ;  /* 0x000000030800720c */ /* 0x080fe40003f66270 */
        /* <DEDUP_REMOVED lines=9> */
[----:B------:R-:W-:Y:S01]  /*4530*/  FSEL R114, R50, -INF , !P2 ;  /* 0xff80000032727808 */ /* 0x000fe20005000000 */
[----:B------:R-:W-:Y:S01]  /*4540*/  MUFU.TANH R16, R16 ;  /* 0x0000001000107308 */ /* 0x000fe20000002400 */
[----:B------:R-:W-:-:S02]  /*4550*/  FSEL R50, R40, -INF , !P4 ;  /* 0xff80000028327808 */ /* 0x000fc40006000000 */
[----:B---3--:R-:W-:Y:S02]  /*4560*/  FSEL R185, R36, -INF , !P3 ;  /* 0xff80000024b97808 */ /* 0x008fe40005800000 */
[----:B------:R-:W-:Y:S02]  /*4570*/  IADD3 R13, R2, -0x2f, RZ ;  /* 0xffffffd1020d7810 */ /* 0x000fe40007ffe0ff */
[CC--:B------:R-:W-:Y:S01]  /*4580*/  ISETP.GE.AND P4, PT, R8.reuse, R12.reuse, PT ;  /* 0x0000000c0800720c */ /* 0x0c0fe20003f86270 */
[----:B------:R-:W-:Y:S01]  /*4590*/  MUFU.TANH R17, R17 ;  /* 0x0000001100117308 */ /* 0x000fe20000002400 */
[----:B------:R-:W-:Y:S01]  /*45a0*/  ISETP.GE.AND P3, PT, R8, R3, PT ;  /* 0x000000030800720c */ /* 0x000fe20003f66270 */
[----:B------:R-:W-:Y:S01]  /*45b0*/  FMUL.FTZ R8, R26, c[0x0][0x2ec] ;  /* 0x0000bb001a087a20 */ /* 0x000fe20000410000 */
[----:B------:R-:W-:Y:S02]  /*45c0*/  FSEL R53, R53, -INF , !P1 ;  /* 0xff80000035357808 */ /* 0x000fe40004800000 */
[----:B------:R-:W-:-:S02]  /*45d0*/  ISETP.GE.AND P1, PT, R13, R12, PT ;  /* 0x0000000c0d00720c */ /* 0x000fc40003f26270 */
[C---:B------:R-:W-:Y:S01]  /*45e0*/  IADD3 R9, R2.reuse, -0x20, RZ ;  /* 0xffffffe002097810 */ /* 0x040fe20007ffe0ff */
[----:B------:R-:W3:Y:S01]  /*45f0*/  MUFU.TANH R8, R8 ;  /* 0x0000000800087308 */ /* 0x000ee20000002400 */
[----:B------:R-:W-:Y:S02]  /*4600*/  FSEL R49, R49, -INF , !P1 ;  /* 0xff80000031317808 */ /* 0x000fe40004800000 */
[----:B------:R-:W-:Y:S02]  /*4610*/  ISETP.GE.AND P2, PT, R13, R3, PT ;  /* 0x000000030d00720c */ /* 0x000fe40003f46270 */
[----:B------:R-:W-:Y:S02]  /*4620*/  ISETP.GE.AND P1, PT, R9, R12, PT ;  /* 0x0000000c0900720c */ /* 0x000fe40003f26270 */
[----:B------:R-:W-:Y:S01]  /*4630*/  IADD3 R7, R2, -0x17, RZ ;  /* 0xffffffe902077810 */ /* 0x000fe20007ffe0ff */
[----:B------:R-:W-:Y:S01]  /*4640*/  MUFU.TANH R19, R19 ;  /* 0x0000001300137308 */ /* 0x000fe20000002400 */
[----:B------:R-:W-:-:S02]  /*4650*/  FSEL R184, R41, -INF , !P2 ;  /* 0xff80000029b87808 */ /* 0x000fc40005000000 */
[----:B------:R-:W-:Y:S02]  /*4660*/  FSEL R52, R38, -INF , !P1 ;  /* 0xff80000026347808 */ /* 0x000fe40004800000 */
[----:B------:R-:W-:Y:S01]  /*4670*/  ISETP.GE.AND P2, PT, R9, R3, PT ;  /* 0x000000030900720c */ /* 0x000fe20003f46270 */
[----:B------:R-:W-:Y:S01]  /*4680*/  FMUL.FTZ R9, R27, c[0x0][0x2ec] ;  /* 0x0000bb001b097a20 */ /* 0x000fe20000410000 */
[----:B------:R-:W-:Y:S02]  /*4690*/  ISETP.GE.AND P1, PT, R7, R12, PT ;  /* 0x0000000c0700720c */ /* 0x000fe40003f26270 */
[----:B------:R-:W-:Y:S02]  /*46a0*/  IADD3 R6, R2, -0x10, RZ ;  /* 0xfffffff002067810 */ /* 0x000fe40007ffe0ff */
[----:B--2---:R-:W-:Y:S01]  /*46b0*/  FSEL R191, R22, -INF , !P3 ;  /* 0xff80000016bf7808 */ /* 0x004fe20005800000 */
[----:B------:R-:W2:Y:S01]  /*46c0*/  MUFU.TANH R9, R9 ;  /* 0x0000000900097308 */ /* 0x000ea20000002400 */
[----:B------:R-:W-:-:S02]  /*46d0*/  FSEL R188, R28, -INF , !P2 ;  /* 0xff8000001cbc7808 */ /* 0x000fc40005000000 */
[-C--:B------:R-:W-:Y:S02]  /*46e0*/  ISETP.GE.AND P3, PT, R7, R3.reuse, PT ;  /* 0x000000030700720c */ /* 0x080fe40003f66270 */
[----:B----4-:R-:W-:Y:S02]  /*46f0*/  FSEL R105, R21, -INF , !P1 ;  /* 0xff80000015697808 */ /* 0x010fe40004800000 */
[C---:B------:R-:W-:Y:S02]  /*4700*/  IADD3 R5, R2.reuse, -0xf, RZ ;  /* 0xfffffff102057810 */ /* 0x040fe40007ffe0ff */
[----:B-1----:R-:W-:Y:S02]  /*4710*/  IADD3 R4, R2, -0x8, RZ ;  /* 0xfffffff802047810 */ /* 0x002fe40007ffe0ff */
[C---:B------:R-:W-:Y:S02]  /*4720*/  ISETP.GE.AND P2, PT, R6.reuse, R12, PT ;  /* 0x0000000c0600720c */ /* 0x040fe40003f46270 */
[----:B------:R-:W-:-:S02]  /*4730*/  ISETP.GE.AND P1, PT, R6, R3, PT ;  /* 0x000000030600720c */ /* 0x000fc40003f26270 */
[----:B------:R-:W-:Y:S02]  /*4740*/  IADD3 R2, R2, -0x7, RZ ;  /* 0xfffffff902027810 */ /* 0x000fe40007ffe0ff */
[----:B-----5:R-:W-:Y:S02]  /*4750*/  FSEL R194, R23, -INF , !P3 ;  /* 0xff80000017c27808 */ /* 0x020fe40005800000 */
[----:B------:R-:W-:Y:S02]  /*4760*/  FSEL R23, R24, -INF , !P2 ;  /* 0xff80000018177808 */ /* 0x000fe40005000000 */
[----:B---3--:R-:W-:Y:S02]  /*4770*/  FSEL R196, R8, -INF , !P1 ;  /* 0xff80000008c47808 */ /* 0x008fe40004800000 */
[-C--:B------:R-:W-:Y:S02]  /*4780*/  ISETP.GE.AND P3, PT, R5, R3.reuse, PT ;  /* 0x000000030500720c */ /* 0x080fe40003f66270 */
[----:B------:R-:W-:-:S02]  /*4790*/  ISETP.GE.AND P2, PT, R4, R3, PT ;  /* 0x000000030400720c */ /* 0x000fc40003f46270 */
[----:B------:R-:W-:Y:S01]  /*47a0*/  ISETP.GE.AND P1, PT, R2, R3, PT ;  /* 0x000000030200720c */ /* 0x000fe20003f26270 */
[----:B------:R-:W-:Y:S01]  /*47b0*/  FMUL.FTZ R3, R18, c[0x0][0x2ec] ;  /* 0x0000bb0012037a20 */ /* 0x000fe20000410000 */
[----:B------:R-:W-:Y:S02]  /*47c0*/  FSEL R54, R29, -INF , !P0 ;  /* 0xff8000001d367808 */ /* 0x000fe40004000000 */
[-C--:B------:R-:W-:Y:S02]  /*47d0*/  ISETP.GE.AND P0, PT, R5, R12.reuse, PT ;  /* 0x0000000c0500720c */ /* 0x080fe40003f06270 */
[----:B------:R-:W-:Y:S01]  /*47e0*/  FSEL R56, R20, -INF , !P4 ;  /* 0xff80000014387808 */ /* 0x000fe20006000000 */
[----:B------:R-:W1:Y:S01]  /*47f0*/  MUFU.TANH R3, R3 ;  /* 0x0000000300037308 */ /* 0x000e620000002400 */
[----:B------:R-:W-:Y:S01]  /*4800*/  ISETP.GE.AND P4, PT, R2, R12, PT ;  /* 0x0000000c0200720c */ /* 0x000fe20003f86270 */
[----:B------:R-:W-:Y:S01]  /*4810*/  IMAD.IADD R2, R134, 0x1, R113 ;  /* 0x0000000186027824 */ /* 0x000fe200078e0271 */
[----:B------:R-:W-:-:S02]  /*4820*/  FSEL R113, R10, -INF , !P0 ;  /* 0xff8000000a717808 */ /* 0x000fc40004000000 */
[----:B------:R-:W-:Y:S02]  /*4830*/  ISETP.GE.AND P0, PT, R186, 0x2, PT ;  /* 0x00000002ba00780c */ /* 0x000fe40003f06270 */
[----:B------:R-:W-:Y:S02]  /*4840*/  FSEL R189, R15, -INF , !P5 ;  /* 0xff8000000fbd7808 */ /* 0x000fe40006800000 */
[----:B------:R-:W-:Y:S02]  /*4850*/  ISETP.GE.AND P5, PT, R4, R12, PT ;  /* 0x0000000c0400720c */ /* 0x000fe40003fa6270 */
[----:B--2---:R-:W-:Y:S02]  /*4860*/  FSEL R197, R9, -INF , !P3 ;  /* 0xff80000009c57808 */ /* 0x004fe40005800000 */
[----:B------:R-:W-:Y:S02]  /*4870*/  FSEL R190, R16, -INF , !P5 ;  /* 0xff80000010be7808 */ /* 0x000fe40006800000 */
[----:B------:R-:W-:-:S02]  /*4880*/  FSEL R195, R17, -INF , !P4 ;  /* 0xff80000011c37808 */ /* 0x000fc40006000000 */
[----:B-1----:R-:W-:Y:S02]  /*4890*/  FSEL R198, R3, -INF , !P2 ;  /* 0xff80000003c67808 */ /* 0x002fe40005000000 */
[----:B------:R-:W-:Y:S01]  /*48a0*/  FSEL R199, R19, -INF , !P1 ;  /* 0xff80000013c77808 */ /* 0x000fe20004800000 */
[----:B------:R-:W-:Y:S05]  /*48b0*/  @!P0 BRA `(.L_x_1497) ;  /* 0x000005e000008947 */ /* 0x000fea0003800000 */
[----:B------:R-:W-:Y:S05]  /*48c0*/  @P6 BRA `(.L_x_1498) ;  /* 0x000003b000006947 */ /* 0x000fea0003800000 */
[----:B------:R-:W1:Y:S01]  /*48d0*/  I2F.RP R4, R200 ;  /* 0x000000c800047306 */ /* 0x000e620000209400 */
[C---:B------:R-:W-:Y:S02]  /*48e0*/  IADD3 R10, R80.reuse, -0x200, RZ ;  /* 0xfffffe00500a7810 */ /* 0x040fe40007ffe0ff */
[----:B------:R-:W-:Y:S02]  /*48f0*/  IADD3 R9, R80, -0x100, RZ ;  /* 0xffffff0050097810 */ /* 0x000fe40007ffe0ff */
[----:B------:R-:W-:Y:S02]  /*4900*/  IABS R7, R10 ;  /* 0x0000000a00077213 */ /* 0x000fe40000000000 */
[----:B------:R-:W-:Y:S01]  /*4910*/  IABS R6, R9 ;  /* 0x0000000900067213 */ /* 0x000fe20000000000 */
        /* <DEDUP_REMOVED lines=22> */
[----:B------:R-:W-:-:S02]  /*4a80*/  LOP3.LUT R5, R10, c[0x0][0x2d0], RZ, 0x3c, !PT ;  /* 0x0000b4000a057a12 */ /* 0x000fc400078e3cff */
[----:B------:R-:W-:Y:S02]  /*4a90*/  ISETP.GE.AND P3, PT, R6, RZ, PT ;  /* 0x000000ff0600720c */ /* 0x000fe40003f66270 */
[----:B------:R-:W-:Y:S02]  /*4aa0*/  ISETP.GE.AND P1, PT, R5, RZ, PT ;  /* 0x000000ff0500720c */ /* 0x000fe40003f26270 */
[----:B------:R-:W-:Y:S02]  /*4ab0*/  @!P2 IADD3 R3, R3, 0x1, RZ ;  /* 0x000000010303a810 */ /* 0x000fe40007ffe0ff */
[----:B------:R-:W-:Y:S02]  /*4ac0*/  @P5 IADD3 R4, R4, 0x1, RZ ;  /* 0x0000000104045810 */ /* 0x000fe40007ffe0ff */
[----:B------:R-:W-:Y:S02]  /*4ad0*/  @P4 IADD3 R3, R3, 0x1, RZ ;  /* 0x0000000103034810 */ /* 0x000fe40007ffe0ff */
[----:B------:R-:W-:-:S02]  /*4ae0*/  ISETP.NE.AND P2, PT, RZ, c[0x0][0x2d0], PT ;  /* 0x0000b400ff007a0c */ /* 0x000fc40003f45270 */
[----:B------:R-:W-:Y:S01]  /*4af0*/  LOP3.LUT R5, RZ, c[0x0][0x2d0], RZ, 0x33, !PT ;  /* 0x0000b400ff057a12 */ /* 0x000fe200078e33ff */
        /* <DEDUP_REMOVED lines=24> */
.L_x_1498:
[----:B------:R-:W-:-:S04]  /*4c80*/  ULEA UR6, -UR6, URZ, 0x8 ;  /* 0x0000003f06067291 */ /* 0x000fc8000f8e413f */
[----:B------:R-:W-:Y:S02]  /*4c90*/  USHF.R.S32.HI UR4, URZ, 0x1f, UR6 ;  /* 0x0000001f3f047899 */ /* 0x000fe40008011406 */
[----:B------:R-:W-:-:S04]  /*4ca0*/  MOV R3, UR6 ;  /* 0x0000000600037c02 */ /* 0x000fc80008000f00 */
[----:B------:R-:W-:Y:S02]  /*4cb0*/  MOV R5, UR4 ;  /* 0x0000000400057c02 */ /* 0x000fe40008000f00 */
.L_x_1499:
[----:B------:R-:W-:-:S04]  /*4cc0*/  LEA R241, P1, R3, R241, 0x1 ;  /* 0x000000f103f17211 */ /* 0x000fc800078208ff */
[----:B------:R-:W-:Y:S01]  /*4cd0*/  LEA.HI.X R240, R3, R240, R5, 0x1, P1 ;  /* 0x000000f003f07211 */ /* 0x000fe200008f0c05 */
[----:B------:R-:W-:Y:S01]  /*4ce0*/  IMAD.MOV.U32 R14, RZ, RZ, R241 ;  /* 0x000000ffff0e7224 */ /* 0x000fe200078e00f1 */
        /* <DEDUP_REMOVED lines=18> */
[----:B------:R-:W-:-:S05]  /*4e10*/  IADD3.X R7, R9, UR7, RZ, P1, !PT ;  /* 0x0000000709077c10 */ /* 0x000fca0008ffe4ff */
[----:B------:R1:W-:Y:S01]  /*4e20*/  LDGSTS.E.BYPASS.LTC128B.128 [R183+0x3800], [R6.64] ;  /* 0x0380000006b77fae */ /* 0x0003e2000b901d4c */
[----:B--2---:R-:W-:-:S04]  /*4e30*/  IADD3 R4, P1, R6, UR9, RZ ;  /* 0x0000000906047c10 */ /* 0x004fc8000ff3e0ff */
[----:B------:R-:W-:Y:S02]  /*4e40*/  IADD3.X R5, R7, UR7, RZ, P1, !PT ;  /* 0x0000000707057c10 */ /* 0x000fe40008ffe4ff */
[----:B---3--:R-:W-:-:S03]  /*4e50*/  IADD3 R12, P1, R4, UR9, RZ ;  /* 0x00000009040c7c10 */ /* 0x008fc6000ff3e0ff */
[----:B------:R1:W-:Y:S01]  /*4e60*/  LDGSTS.E.BYPASS.LTC128B.128 [R183+0x4000], [R4.64] ;  /* 0x0400000004b77fae */ /* 0x0003e2000b901d4c */
[----:B------:R-:W-:-:S05]  /*4e70*/  IADD3.X R13, R5, UR7, RZ, P1, !PT ;  /* 0x00000007050d7c10 */ /* 0x000fca0008ffe4ff */
[----:B------:R1:W-:Y:S04]  /*4e80*/  LDGSTS.E.BYPASS.LTC128B.128 [R183+0x4800], [R12.64] ;  /* 0x048000000cb77fae */ /* 0x0003e8000b901d4c */
[----:B------:R-:W0:Y:S02]  /*4e90*/  LDGDEPBAR ;  /* 0x00000000000079af */ /* 0x000e240000000000 */
.L_x_1497:
[----:B------:R-:W-:Y:S02]  /*4ea0*/  FMNMX.FTZ R20, R101, R97, !PT ;  /* 0x0000006165147209 */ /* 0x000fe40007810000 */
[----:B------:R-:W-:Y:S02]  /*4eb0*/  SHF.L.U32 R134, R2, 0x1, RZ ;  /* 0x0000000102867819 */ /* 0x000fe400000006ff */
[----:B------:R-:W-:Y:S02]  /*4ec0*/  FMNMX.FTZ R20, R104, R20, !PT ;  /* 0x0000001468147209 */ /* 0x000fe40007810000 */
[----:B------:R-:W-:Y:S01]  /*4ed0*/  IADD3 R135, R0, R134, RZ ;  /* 0x0000008600877210 */ /* 0x000fe20007ffe0ff */
[----:B------:R-:W-:Y:S01]  /*4ee0*/  LDSM.16.MT88.4 R16, [R134+0x5000] ;  /* 0x005000008610783b */ /* 0x000fe20000004200 */
[----:B------:R-:W-:-:S03]  /*4ef0*/  FMNMX.FTZ R20, R103, R20, !PT ;  /* 0x0000001467147209 */ /* 0x000fc60007810000 */
[----:B-1----:R-:W-:Y:S01]  /*4f00*/  LDSM.16.MT88.4 R12, [R135+0x5000] ;  /* 0x00500000870c783b */ /* 0x002fe20000004200 */
        /* <DEDUP_REMOVED lines=79> */
[----:B-1----:R-:W-:Y:S01]  /*5400*/  FFMA.FTZ R3, R104, c[0x0][0x23c], -R5 ;  /* 0x00008f0068037a23 */ /* 0x002fe20000010805 */
[----:B--2---:R-:W-:-:S06]  /*5410*/  F2FP.BF16.PACK_AB R8, R200, R201 ;  /* 0x000000c9c808723e */ /* 0x004fcc00000010ff */
[----:B------:R1:W-:Y:S01]  /*5420*/  MUFU.EX2 R104, R3 ;  /* 0x0000000300687308 */ /* 0x0003e20000000800 */
[----:B---3--:R-:W-:-:S07]  /*5430*/  FFMA.FTZ R4, R99, c[0x0][0x23c], -R5 ;  /* 0x00008f0063047a23 */ /* 0x008fce0000010805 */
[----:B------:R2:W-:Y:S01]  /*5440*/  MUFU.EX2 R202, R4 ;  /* 0x0000000400ca7308 */ /* 0x0005e20000000800 */
[----:B-1----:R-:W-:-:S07]  /*5450*/  FFMA.FTZ R3, R103, c[0x0][0x23c], -R5 ;  /* 0x00008f0067037a23 */ /* 0x002fce0000010805 */
[----:B------:R1:W3:Y:S01]  /*5460*/  MUFU.EX2 R103, R3 ;  /* 0x0000000300677308 */ /* 0x0002e20000000800 */
[----:B--2---:R-:W-:-:S07]  /*5470*/  FFMA.FTZ R4, R96, c[0x0][0x23c], -R5 ;  /* 0x00008f0060047a23 */ /* 0x004fce0000010805 */
[----:B------:R2:W-:Y:S01]  /*5480*/  MUFU.EX2 R205, R4 ;  /* 0x0000000400cd7308 */ /* 0x0005e20000000800 */
[----:B-1----:R-:W-:Y:S02]  /*5490*/  FMNMX.FTZ R3, R118, R117, !PT ;  /* 0x0000007576037209 */ /* 0x002fe40007810000 */
[----:B---3--:R-:W-:Y:S02]  /*54a0*/  F2FP.BF16.PACK_AB R10, R103, R104 ;  /* 0x00000068670a723e */ /* 0x008fe400000010ff */
[----:B------:R-:W-:-:S04]  /*54b0*/  FMNMX.FTZ R3, R122, R3, !PT ;  /* 0x000000037a037209 */ /* 0x000fc80007810000 */
[----:B------:R-:W-:Y:S01]  /*54c0*/  FMNMX.FTZ R3, R124, R3, !PT ;  /* 0x000000037c037209 */ /* 0x000fe20007810000 */
[----:B--2---:R-:W-:-:S03]  /*54d0*/  FFMA.FTZ R4, R98, c[0x0][0x23c], -R5 ;  /* 0x00008f0062047a23 */ /* 0x004fc60000010805 */
        /* <DEDUP_REMOVED lines=83> */
[----:B-1----:R-:W-:-:S04]  /*5a10*/  FFMA.FTZ R4, R84, c[0x0][0x23c], -R5 ;  /* 0x00008f0054047a23 */ /* 0x002fc80000010805 */
[----:B------:R1:W-:Y:S01]  /*5a20*/  MUFU.EX2 R218, R4 ;  /* 0x0000000400da7308 */ /* 0x0003e20000000800 */
[----:B------:R-:W2:Y:S01]  /*5a30*/  SHFL.BFLY PT, R7, R3, 0x2, 0x1f ;  /* 0x0c401f0003077f89 */ /* 0x000ea200000e0000 */
[----:B-1----:R-:W-:-:S06]  /*5a40*/  FFMA.FTZ R4, R83, c[0x0][0x23c], -R5 ;  /* 0x00008f0053047a23 */ /* 0x002fcc0000010805 */
[----:B------:R1:W-:Y:S01]  /*5a50*/  MUFU.EX2 R217, R4 ;  /* 0x0000000400d97308 */ /* 0x0003e20000000800 */
[----:B--2---:R-:W-:-:S05]  /*5a60*/  FMNMX.FTZ R3, R3, R7, !PT ;  /* 0x0000000703037209 */ /* 0x004fca0007810000 */
        /* <DEDUP_REMOVED lines=9> */
[--C-:B-1----:R-:W-:Y:S02]  /*5b00*/  FFMA.FTZ R6, R42, c[0x0][0x23c], -R5.reuse ;  /* 0x00008f002a067a23 */ /* 0x102fe40000010805 */
[----:B------:R-:W1:Y:S05]  /*5b10*/  LDSM.16.MT88.4 R40, [R134+0x5800] ;  /* 0x005800008628783b */ /* 0x000e6a0000004200 */
[----:B------:R-:W-:Y:S01]  /*5b20*/  MUFU.EX2 R246, R6 ;  /* 0x0000000600f67308 */ /* 0x000fe20000000800 */
[----:B--2---:R-:W-:-:S07]  /*5b30*/  FFMA.FTZ R4, R78, c[0x0][0x23c], -R5 ;  /* 0x00008f004e047a23 */ /* 0x004fce0000010805 */
        /* <DEDUP_REMOVED lines=39> */
[----:B--2---:R-:W-:Y:S02]  /*5db0*/  FFMA.FTZ R4, R44, c[0x0][0x23c], -R5 ;  /* 0x00008f002c047a23 */ /* 0x004fe40000010805 */
[----:B------:R-:W2:Y:S04]  /*5dc0*/  LDSM.16.MT88.4 R44, [R135+0x5800] ;  /* 0x00580000872c783b */ /* 0x000ea80000004200 */
[----:B------:R3:W-:Y:S02]  /*5dd0*/  MUFU.EX2 R245, R4 ;  /* 0x0000000400f57308 */ /* 0x0007e40000000800 */
[----:B---3--:R-:W-:-:S05]  /*5de0*/  FMUL.FTZ R4, R3, c[0x0][0x23c] ;  /* 0x00008f0003047a20 */ /* 0x008fca0000410000 */
[----:B------:R-:W-:-:S05]  /*5df0*/  FSEL R4, R4, RZ, P1 ;  /* 0x000000ff04047208 */ /* 0x000fca0000800000 */
[--C-:B------:R-:W-:Y:S02]  /*5e00*/  FFMA.FTZ R0, R122, c[0x0][0x23c], -R4.reuse ;  /* 0x00008f007a007a23 */ /* 0x100fe40000010804 */
[--C-:B------:R-:W-:Y:S02]  /*5e10*/  FFMA.FTZ R2, R118, c[0x0][0x23c], -R4.reuse ;  /* 0x00008f0076027a23 */ /* 0x100fe40000010804 */
[----:B------:R3:W-:Y:S08]  /*5e20*/  MUFU.EX2 R58, R0 ;  /* 0x00000000003a7308 */ /* 0x0007f00000000800 */
[----:B------:R4:W-:Y:S01]  /*5e30*/  MUFU.EX2 R6, R2 ;  /* 0x0000000200067308 */ /* 0x0009e20000000800 */
[----:B---3--:R-:W-:-:S07]  /*5e40*/  FFMA.FTZ R0, R124, c[0x0][0x23c], -R4 ;  /* 0x00008f007c007a23 */ /* 0x008fce0000010804 */
[----:B------:R3:W5:Y:S01]  /*5e50*/  MUFU.EX2 R59, R0 ;  /* 0x00000000003b7308 */ /* 0x0007620000000800 */
[----:B----4-:R-:W-:-:S07]  /*5e60*/  FFMA.FTZ R2, R117, c[0x0][0x23c], -R4 ;  /* 0x00008f0075027a23 */ /* 0x010fce0000010804 */
[----:B------:R-:W4:Y:S01]  /*5e70*/  MUFU.EX2 R7, R2 ;  /* 0x0000000200077308 */ /* 0x000f220000000800 */
[----:B---3--:R-:W-:Y:S01]  /*5e80*/  FFMA.FTZ R0, R123, c[0x0][0x23c], -R4 ;  /* 0x00008f007b007a23 */ /* 0x008fe20000010804 */
[----:B-----5:R-:W-:-:S06]  /*5e90*/  F2FP.BF16.PACK_AB R11, R59, R58 ;  /* 0x0000003a3b0b723e */ /* 0x020fcc00000010ff */
[----:B------:R3:W5:Y:S01]  /*5ea0*/  MUFU.EX2 R60, R0 ;  /* 0x00000000003c7308 */ /* 0x0007620000000800 */
[----:B----4-:R-:W-:Y:S01]  /*5eb0*/  F2FP.BF16.PACK_AB R9, R7, R6 ;  /* 0x000000060709723e */ /* 0x010fe200000010ff */
[----:B------:R-:W-:Y:S02]  /*5ec0*/  FADD.FTZ R2, R201, R200 ;  /* 0x000000c8c9027221 */ /* 0x000fe40000010000 */
[----:B------:R-:W-:Y:S02]  /*5ed0*/  FADD.FTZ R7, R6, R7 ;  /* 0x0000000706077221 */ /* 0x000fe40000010000 */
[----:B------:R-:W-:Y:S02]  /*5ee0*/  FADD.FTZ R2, R104, R2 ;  /* 0x0000000268027221 */ /* 0x000fe40000010000 */
[----:B------:R-:W-:Y:S01]  /*5ef0*/  HMMA.16816.F32.BF16 R28, R8, R16, RZ ;  /* 0x00000010081c723c */ /* 0x000fe200000418ff */
[----:B------:R-:W-:Y:S02]  /*5f00*/  FADD.FTZ R7, R58, R7 ;  /* 0x000000073a077221 */ /* 0x000fe40000010000 */
[----:B------:R-:W-:-:S02]  /*5f10*/  FADD.FTZ R6, R103, R2 ;  /* 0x0000000267067221 */ /* 0x000fc40000010000 */
[----:B---3--:R-:W-:Y:S02]  /*5f20*/  FFMA.FTZ R0, R119, c[0x0][0x23c], -R4 ;  /* 0x00008f0077007a23 */ /* 0x008fe40000010804 */
[----:B------:R-:W-:Y:S01]  /*5f30*/  FADD.FTZ R2, R59, R7 ;  /* 0x000000073b027221 */ /* 0x000fe20000010000 */
[----:B------:R-:W-:Y:S01]  /*5f40*/  HMMA.16816.F32.BF16 R24, R8, R18, RZ ;  /* 0x000000120818723c */ /* 0x000fe200000418ff */
[----:B------:R3:W4:Y:S02]  /*5f50*/  MUFU.EX2 R67, R0 ;  /* 0x0000000000437308 */ /* 0x0007240000000800 */
[----:B-----5:R-:W-:-:S05]  /*5f60*/  FADD.FTZ R7, R60, R2 ;  /* 0x000000023c077221 */ /* 0x020fca0000010000 */
[C---:B------:R-:W-:Y:S08]  /*5f70*/  HMMA.16816.F32.BF16 R16, R8.reuse, R12, RZ ;  /* 0x0000000c0810723c */ /* 0x040ff000000418ff */
[----:B------:R-:W-:Y:S01]  /*5f80*/  HMMA.16816.F32.BF16 R12, R8, R14, RZ ;  /* 0x0000000e080c723c */ /* 0x000fe200000418ff */
[----:B---3--:R-:W-:-:S04]  /*5f90*/  FFMA.FTZ R0, R120, c[0x0][0x23c], -R4 ;  /* 0x00008f0078007a23 */ /* 0x008fc80000010804 */
[----:B------:R3:W-:Y:S02]  /*5fa0*/  MUFU.EX2 R97, R0 ;  /* 0x0000000000617308 */ /* 0x0007e40000000800 */
[----:B------:R-:W-:Y:S02]  /*5fb0*/  F2FP.BF16.PACK_AB R8, R203, R102 ;  /* 0x00000066cb08723e */ /* 0x000fe400000010ff */
[----:B----4-:R-:W-:Y:S02]  /*5fc0*/  F2FP.BF16.PACK_AB R9, R67, R60 ;  /* 0x0000003c4309723e */ /* 0x010fe400000010ff */
[----:B------:R-:W-:Y:S01]  /*5fd0*/  F2FP.BF16.PACK_AB R10, R205, R202 ;  /* 0x000000cacd0a723e */ /* 0x000fe200000010ff */
[----:B---3--:R-:W-:-:S04]  /*5fe0*/  FFMA.FTZ R0, R121, c[0x0][0x23c], -R4 ;  /* 0x00008f0079007a23 */ /* 0x008fc80000010804 */
        /* <DEDUP_REMOVED lines=170> */
[C---:B-----5:R-:W-:Y:S07]  /*6a90*/  HMMA.16816.F32.BF16 R32, R8.reuse, R36, R16 ;  /* 0x000000240820723c */ /* 0x060fee0000041810 */
[----:B------:R-:W-:Y:S01]  /*6aa0*/  FADD.FTZ R16, R102, R6 ;  /* 0x0000000666107221 */ /* 0x000fe20000010000 */
[----:B------:R-:W-:Y:S01]  /*6ab0*/  HMMA.16816.F32.BF16 R12, R8, R38, R12 ;  /* 0x00000026080c723c */ /* 0x000fe2000004180c */
[----:B------:R-:W-:Y:S01]  /*6ac0*/  FFMA.FTZ R6, R109, c[0x0][0x23c], -R4 ;  /* 0x00008f006d067a23 */ /* 0x000fe20000010804 */
[----:B------:R-:W4:Y:S01]  /*6ad0*/  LDSM.16.MT88.4 R36, [R135+0x7c00] ;  /* 0x007c00008724783b */ /* 0x000f220000004200 */
[----:B------:R-:W-:-:S02]  /*6ae0*/  FADD.FTZ R2, R203, R16 ;  /* 0x00000010cb027221 */ /* 0x000fc40000010000 */
[----:B------:R5:W-:Y:S01]  /*6af0*/  MUFU.EX2 R59, R6 ;  /* 0x00000006003b7308 */ /* 0x000be20000000800 */
[----:B-1----:R-:W-:Y:S01]  /*6b00*/  FFMA.FTZ R0, R115, c[0x0][0x23c], -R4 ;  /* 0x00008f0073007a23 */ /* 0x002fe20000010804 */
[----:B------:R-:W-:Y:S01]  /*6b10*/  F2FP.BF16.PACK_AB R8, R238, R236 ;  /* 0x000000ecee08723e */ /* 0x000fe200000010ff */
[----:B------:R-:W-:Y:S01]  /*6b20*/  FADD.FTZ R2, R202, R2 ;  /* 0x00000002ca027221 */ /* 0x000fe20000010000 */
[----:B------:R-:W-:-:S04]  /*6b30*/  F2FP.BF16.PACK_AB R10, R242, R239 ;  /* 0x000000eff20a723e */ /* 0x000fc800000010ff */
[----:B------:R1:W1:Y:S01]  /*6b40*/  MUFU.EX2 R64, R0 ;  /* 0x0000000000407308 */ /* 0x0002620000000800 */
[----:B------:R-:W-:-:S04]  /*6b50*/  FADD.FTZ R2, R205, R2 ;  /* 0x00000002cd027221 */ /* 0x000fc80000010000 */
[----:B------:R-:W-:Y:S02]  /*6b60*/  FADD.FTZ R2, R204, R2 ;  /* 0x00000002cc027221 */ /* 0x000fe40000010000 */
[----:B-----5:R-:W-:Y:S02]  /*6b70*/  FFMA.FTZ R6, R106, c[0x0][0x23c], -R4 ;  /* 0x00008f006a067a23 */ /* 0x020fe40000010804 */
[----:B------:R-:W-:Y:S02]  /*6b80*/  FADD.FTZ R2, R207, R2 ;  /* 0x00000002cf027221 */ /* 0x000fe40000010000 */
[----:B------:R5:W-:Y:S02]  /*6b90*/  MUFU.EX2 R58, R6 ;  /* 0x00000006003a7308 */ /* 0x000be40000000800 */
[----:B------:R-:W-:Y:S02]  /*6ba0*/  FADD.FTZ R2, R206, R2 ;  /* 0x00000002ce027221 */ /* 0x000fe40000010000 */
[----:B-1----:R-:W-:Y:S01]  /*6bb0*/  FFMA.FTZ R0, R116, c[0x0][0x23c], -R4 ;  /* 0x00008f0074007a23 */ /* 0x002fe20000010804 */
[----:B------:R-:W-:Y:S01]  /*6bc0*/  F2FP.BF16.PACK_AB R9, R64, R61 ;  /* 0x0000003d4009723e */ /* 0x000fe200000010ff */
[----:B------:R-:W-:-:S02]  /*6bd0*/  FADD.FTZ R2, R208, R2 ;  /* 0x00000002d0027221 */ /* 0x000fc40000010000 */
[----:B------:R1:W-:Y:S02]  /*6be0*/  MUFU.EX2 R63, R0 ;  /* 0x00000000003f7308 */ /* 0x0003e40000000800 */
[----:B------:R-:W-:-:S04]  /*6bf0*/  FADD.FTZ R2, R209, R2 ;  /* 0x00000002d1027221 */ /* 0x000fc80000010000 */
[----:B------:R-:W-:Y:S02]  /*6c00*/  FADD.FTZ R2, R211, R2 ;  /* 0x00000002d3027221 */ /* 0x000fe40000010000 */
[----:B-----5:R-:W-:Y:S02]  /*6c10*/  FFMA.FTZ R6, R107, c[0x0][0x23c], -R4 ;  /* 0x00008f006b067a23 */ /* 0x020fe40000010804 */
[----:B------:R-:W-:-:S04]  /*6c20*/  FADD.FTZ R2, R210, R2 ;  /* 0x00000002d2027221 */ /* 0x000fc80000010000 */
[----:B------:R-:W-:Y:S02]  /*6c30*/  FADD.FTZ R2, R212, R2 ;  /* 0x00000002d4027221 */ /* 0x000fe40000010000 */
[----:B-1----:R-:W-:Y:S02]  /*6c40*/  FFMA.FTZ R0, R111, c[0x0][0x23c], -R4 ;  /* 0x00008f006f007a23 */ /* 0x002fe40000010804 */
[----:B------:R-:W-:Y:S02]  /*6c50*/  FADD.FTZ R2, R213, R2 ;  /* 0x00000002d5027221 */ /* 0x000fe40000010000 */
[----:B------:R1:W5:Y:S02]  /*6c60*/  MUFU.EX2 R62, R0 ;  /* 0x00000000003e7308 */ /* 0x0003640000000800 */
[----:B------:R-:W-:-:S04]  /*6c70*/  FADD.FTZ R2, R215, R2 ;  /* 0x00000002d7027221 */ /* 0x000fc80000010000 */
[----:B------:R-:W-:-:S04]  /*6c80*/  FADD.FTZ R2, R214, R2 ;  /* 0x00000002d6027221 */ /* 0x000fc80000010000 */
[----:B------:R-:W-:-:S04]  /*6c90*/  FADD.FTZ R2, R216, R2 ;  /* 0x00000002d8027221 */ /* 0x000fc80000010000 */
[----:B------:R-:W-:Y:S02]  /*6ca0*/  FADD.FTZ R2, R218, R2 ;  /* 0x00000002da027221 */ /* 0x000fe40000010000 */
[----:B-1----:R-:W-:Y:S01]  /*6cb0*/  FFMA.FTZ R0, R54, c[0x0][0x23c], -R5 ;  /* 0x00008f0036007a23 */ /* 0x002fe20000010805 */
[----:B-----5:R-:W-:Y:S01]  /*6cc0*/  F2FP.BF16.PACK_AB R11, R62, R63 ;  /* 0x0000003f3e0b723e */ /* 0x020fe200000010ff */
[----:B------:R-:W-:Y:S02]  /*6cd0*/  FADD.FTZ R2, R217, R2 ;  /* 0x00000002d9027221 */ /* 0x000fe40000010000 */
[----:B------:R1:W-:Y:S04]  /*6ce0*/  MUFU.EX2 R78, R0 ;  /* 0x00000000004e7308 */ /* 0x0003e80000000800 */
[C---:B---3--:R-:W-:Y:S08]  /*6cf0*/  HMMA.16816.F32.BF16 R24, R8.reuse, R42, R24 ;  /* 0x0000002a0818723c */ /* 0x048ff00000041818 */
[----:B------:R-:W-:Y:S01]  /*6d00*/  HMMA.16816.F32.BF16 R28, R8, R40, R28 ;  /* 0x00000028081c723c */ /* 0x000fe2000004181c */
[----:B------:R-:W3:Y:S01]  /*6d10*/  LDSM.16.MT88.4 R40, [R134+0x8000] ;  /* 0x008000008628783b */ /* 0x000ee20000004200 */
[----:B-1----:R-:W-:-:S04]  /*6d20*/  FFMA.FTZ R0, R108, c[0x0][0x23c], -R4 ;  /* 0x00008f006c007a23 */ /* 0x002fc80000010804 */
[----:B------:R1:W5:Y:S02]  /*6d30*/  MUFU.EX2 R60, R0 ;  /* 0x00000000003c7308 */ /* 0x0003640000000800 */
[C---:B--2---:R-:W-:Y:S08]  /*6d40*/  HMMA.16816.F32.BF16 R16, R8.reuse, R44, R32 ;  /* 0x0000002c0810723c */ /* 0x044ff00000041820 */
[----:B------:R-:W-:Y:S01]  /*6d50*/  HMMA.16816.F32.BF16 R12, R8, R46, R12 ;  /* 0x0000002e080c723c */ /* 0x000fe2000004180c */
[----:B------:R-:W-:Y:S01]  /*6d60*/  LDSM.16.MT88.4 R44, [R134+0x8400] ;  /* 0x00840000862c783b */ /* 0x000fe20000004200 */
[----:B-1----:R-:W-:-:S05]  /*6d70*/  FADD.FTZ R0, R67, R7 ;  /* 0x0000000743007221 */ /* 0x002fca0000010000 */
[----:B------:R-:W-:Y:S02]  /*6d80*/  F2FP.BF16.PACK_AB R8, R245, R243 ;  /* 0x000000f3f508723e */ /* 0x000fe400000010ff */
[----:B-----5:R-:W-:Y:S01]  /*6d90*/  F2FP.BF16.PACK_AB R9, R59, R60 ;  /* 0x0000003c3b09723e */ /* 0x020fe200000010ff */
[----:B------:R-:W-:Y:S01]  /*6da0*/  FADD.FTZ R0, R97, R0 ;  /* 0x0000000061007221 */ /* 0x000fe20000010000 */
[----:B------:R-:W-:-:S03]  /*6db0*/  F2FP.BF16.PACK_AB R10, R246, R244 ;  /* 0x000000f4f60a723e */ /* 0x000fc600000010ff */
[----:B------:R-:W-:-:S04]  /*6dc0*/  FADD.FTZ R0, R96, R0 ;  /* 0x0000000060007221 */ /* 0x000fc80000010000 */
        /* <DEDUP_REMOVED lines=17> */
[----:B-1----:R-:W-:Y:S02]  /*6ee0*/  FFMA.FTZ R6, R110, c[0x0][0x23c], -R4 ;  /* 0x00008f006e067a23 */ /* 0x002fe40000010804 */
[----:B------:R-:W-:Y:S02]  /*6ef0*/  FADD.FTZ R0, R85, R0 ;  /* 0x0000000055007221 */ /* 0x000fe40000010000 */
[----:B------:R1:W-:Y:S01]  /*6f00*/  MUFU.EX2 R55, R6 ;  /* 0x0000000600377308 */ /* 0x0003e20000000800 */
[----:B----4-:R-:W-:Y:S01]  /*6f10*/  HMMA.16816.F32.BF16 R16, R8, R36, R16 ;  /* 0x000000240810723c */ /* 0x010fe20000041810 */
        /* <DEDUP_REMOVED lines=33> */
[----:B------:R-:W-:Y:S02]  /*7130*/  FADD.FTZ R0, R21, R0 ;  /* 0x0000000015007221 */ /* 0x000fe40000010000 */
[----:B---3--:R-:W-:Y:S02]  /*7140*/  HMMA.16816.F32.BF16 R32, R8, R40, R32 ;  /* 0x000000280820723c */ /* 0x008fe40000041820 */
[----:B------:R-:W-:-:S04]  /*7150*/  FADD.FTZ R0, R61, R0 ;  /* 0x000000003d007221 */ /* 0x000fc80000010000 */
[----:B------:R-:W-:Y:S02]  /*7160*/  FADD.FTZ R0, R64, R0 ;  /* 0x0000000040007221 */ /* 0x000fe40000010000 */
[C---:B------:R-:W-:Y:S01]  /*7170*/  HMMA.16816.F32.BF16 R36, R8.reuse, R42, R24 ;  /* 0x0000002a0824723c */ /* 0x040fe20000041818 */
[----:B------:R-:W3:Y:S01]  /*7180*/  LDSM.16.MT88.4 R24, [R135+0x8400] ;  /* 0x008400008718783b */ /* 0x000ee20000004200 */
[----:B------:R-:W-:Y:S02]  /*7190*/  FADD.FTZ R0, R63, R0 ;  /* 0x000000003f007221 */ /* 0x000fe40000010000 */
[----:B-1----:R-:W-:Y:S02]  /*71a0*/  FFMA.FTZ R6, R23, c[0x0][0x23c], -R5 ;  /* 0x00008f0017067a23 */ /* 0x002fe40000010805 */
[----:B------:R-:W-:Y:S02]  /*71b0*/  FADD.FTZ R0, R62, R0 ;  /* 0x000000003e007221 */ /* 0x000fe40000010000 */
[----:B------:R1:W-:Y:S01]  /*71c0*/  MUFU.EX2 R53, R6 ;  /* 0x0000000600357308 */ /* 0x0003e20000000800 */
[----:B--2---:R-:W-:Y:S01]  /*71d0*/  HMMA.16816.F32.BF16 R16, R8, R28, R16 ;  /* 0x0000001c0810723c */ /* 0x004fe20000041810 */
        /* <DEDUP_REMOVED lines=10> */
[----:B------:R1:W2:Y:S02]  /*7280*/  MUFU.EX2 R50, R2 ;  /* 0x0000000200327308 */ /* 0x0002a40000000800 */
[----:B------:R-:W-:-:S04]  /*7290*/  FADD.FTZ R0, R54, R0 ;  /* 0x0000000036007221 */ /* 0x000fc80000010000 */
[----:B------:R-:W-:-:S04]  /*72a0*/  FADD.FTZ R0, R52, R0 ;  /* 0x0000000034007221 */ /* 0x000fc80000010000 */
[----:B------:R-:W-:Y:S02]  /*72b0*/  FADD.FTZ R0, R51, R0 ;  /* 0x0000000033007221 */ /* 0x000fe40000010000 */
[----:B-1----:R-:W-:Y:S02]  /*72c0*/  FADD.FTZ R2, R220, R6 ;  /* 0x00000006dc027221 */ /* 0x002fe40000010000 */
[----:B------:R-:W-:Y:S02]  /*72d0*/  FFMA.FTZ R6, R184, c[0x0][0x23c], -R4 ;  /* 0x00008f00b8067a23 */ /* 0x000fe40000010804 */
        /* <DEDUP_REMOVED lines=11> */
[----:B------:R-:W-:Y:S02]  /*7390*/  FADD.FTZ R0, R49, R0 ;  /* 0x0000000031007221 */ /* 0x000fe40000010000 */
[----:B------:R-:W-:-:S04]  /*73a0*/  FADD.FTZ R2, R227, R2 ;  /* 0x00000002e3027221 */ /* 0x000fc80000010000 */
[----:B------:R-:W-:-:S04]  /*73b0*/  FADD.FTZ R2, R228, R2 ;  /* 0x00000002e4027221 */ /* 0x000fc80000010000 */
        /* <DEDUP_REMOVED lines=10> */
[C---:B-1----:R-:W-:Y:S01]  /*7460*/  F2FP.BF16.PACK_AB R11, R42.reuse, R48 ;  /* 0x000000302a0b723e */ /* 0x042fe200000010ff */
[----:B------:R-:W-:Y:S02]  /*7470*/  FFMA.FTZ R6, R113, c[0x0][0x23c], -R5 ;  /* 0x00008f0071067a23 */ /* 0x000fe40000010805 */
[----:B------:R-:W-:Y:S02]  /*7480*/  FADD.FTZ R2, R237, R2 ;  /* 0x00000002ed027221 */ /* 0x000fe40000010000 */
[----:B------:R-:W1:Y:S01]  /*7490*/  MUFU.EX2 R43, R6 ;  /* 0x00000006002b7308 */ /* 0x000e620000000800 */
[----:B------:R-:W-:Y:S01]  /*74a0*/  FADD.FTZ R0, R42, R0 ;  /* 0x000000002a007221 */ /* 0x000fe20000010000 */
[----:B------:R-:W-:Y:S01]  /*74b0*/  HMMA.16816.F32.BF16 R136, R8, R44, R32 ;  /* 0x0000002c0888723c */ /* 0x000fe20000041820 */
[----:B------:R-:W-:Y:S01]  /*74c0*/  FADD.FTZ R2, R236, R2 ;  /* 0x00000002ec027221 */ /* 0x000fe20000010000 */
[----:B------:R-:W2:Y:S03]  /*74d0*/  LDSM.16.MT88.4 R32, [R135+0x8800] ;  /* 0x008800008720783b */ /* 0x000ea60000004200 */
[----:B------:R-:W-:-:S03]  /*74e0*/  FADD.FTZ R2, R238, R2 ;  /* 0x00000002ee027221 */ /* 0x000fc60000010000 */
[----:B------:R-:W-:Y:S01]  /*74f0*/  HMMA.16816.F32.BF16 R28, R8, R46, R36 ;  /* 0x0000002e081c723c */ /* 0x000fe20000041824 */
[----:B------:R-:W-:-:S04]  /*7500*/  FADD.FTZ R2, R239, R2 ;  /* 0x00000002ef027221 */ /* 0x000fc80000010000 */
[----:B------:R-:W-:Y:S01]  /*7510*/  FADD.FTZ R2, R242, R2 ;  /* 0x00000002f2027221 */ /* 0x000fe20000010000 */
[----:B-1----:R-:W-:Y:S01]  /*7520*/  F2FP.BF16.PACK_AB R148, R43, R53 ;  /* 0x000000352b94723e */ /* 0x002fe200000010ff */
[----:B------:R-:W-:Y:S01]  /*7530*/  FFMA.FTZ R6, R188, c[0x0][0x23c], -R4 ;  /* 0x00008f00bc067a23 */ /* 0x000fe20000010804 */
[----:B---3--:R-:W-:Y:S01]  /*7540*/  HMMA.16816.F32.BF16 R144, R8, R24, R16 ;  /* 0x000000180890723c */ /* 0x008fe20000041810 */
[----:B------:R-:W-:Y:S01]  /*7550*/  FADD.FTZ R2, R243, R2 ;  /* 0x00000002f3027221 */ /* 0x000fe20000010000 */
[----:B------:R-:W1:Y:S01]  /*7560*/  LDSM.16.MT88.4 R16, [R134+0x8c00] ;  /* 0x008c00008610783b */ /* 0x000e620000004200 */
[----:B------:R3:W4:Y:S02]  /*7570*/  MUFU.EX2 R41, R6 ;  /* 0x0000000600297308 */ /* 0x0007240000000800 */
[----:B------:R-:W-:-:S03]  /*7580*/  FADD.FTZ R2, R245, R2 ;  /* 0x00000002f5027221 */ /* 0x000fc60000010000 */
[----:B------:R-:W-:Y:S01]  /*7590*/  HMMA.16816.F32.BF16 R12, R8, R26, R12 ;  /* 0x0000001a080c723c */ /* 0x000fe2000004180c */
[----:B------:R-:W-:Y:S01]  /*75a0*/  FADD.FTZ R2, R244, R2 ;  /* 0x00000002f4027221 */ /* 0x000fe20000010000 */
[----:B------:R-:W5:Y:S03]  /*75b0*/  LDSM.16.MT88.4 R24, [R135+0x8c00] ;  /* 0x008c00008718783b */ /* 0x000f660000004200 */
[----:B------:R-:W-:Y:S02]  /*75c0*/  FADD.FTZ R2, R246, R2 ;  /* 0x00000002f6027221 */ /* 0x000fe40000010000 */
[----:B------:R-:W-:Y:S02]  /*75d0*/  F2FP.BF16.PACK_AB R8, R78, R88 ;  /* 0x000000584e08723e */ /* 0x000fe400000010ff */
[----:B------:R-:W-:Y:S01]  /*75e0*/  FADD.FTZ R2, R120, R2 ;  /* 0x0000000278027221 */ /* 0x000fe20000010000 */
[----:B------:R-:W-:Y:S01]  /*75f0*/  F2FP.BF16.PACK_AB R10, R56, R67 ;  /* 0x00000043380a723e */ /* 0x000fe200000010ff */
[----:B---3--:R-:W-:-:S02]  /*7600*/  FFMA.FTZ R6, R189, c[0x0][0x23c], -R4 ;  /* 0x00008f00bd067a23 */ /* 0x008fc40000010804 */
[----:B------:R-:W-:Y:S02]  /*7610*/  FADD.FTZ R2, R119, R2 ;  /* 0x0000000277027221 */ /* 0x000fe40000010000 */
[----:B------:R-:W3:Y:S01]  /*7620*/  MUFU.EX2 R40, R6 ;  /* 0x0000000600287308 */ /* 0x000ee20000000800 */
[----:B----4-:R-:W-:Y:S02]  /*7630*/  FADD.FTZ R0, R41, R0 ;  /* 0x0000000029007221 */ /* 0x010fe40000010000 */
[----:B------:R-:W-:-:S04]  /*7640*/  FADD.FTZ R2, R118, R2 ;  /* 0x0000000276027221 */ /* 0x000fc80000010000 */
[----:B------:R-:W-:-:S04]  /*7650*/  FADD.FTZ R2, R117, R2 ;  /* 0x0000000275027221 */ /* 0x000fc80000010000 */
[----:B------:R-:W-:-:S04]  /*7660*/  FADD.FTZ R2, R101, R2 ;  /* 0x0000000265027221 */ /* 0x000fc80000010000 */
[----:B------:R-:W-:Y:S01]  /*7670*/  FADD.FTZ R2, R100, R2 ;  /* 0x0000000264027221 */ /* 0x000fe20000010000 */
[C---:B---3--:R-:W-:Y:S01]  /*7680*/  F2FP.BF16.PACK_AB R9, R40.reuse, R41 ;  /* 0x000000292809723e */ /* 0x048fe200000010ff */
[----:B------:R-:W-:Y:S02]  /*7690*/  FFMA.FTZ R6, R191, c[0x0][0x23c], -R4 ;  /* 0x00008f00bf067a23 */ /* 0x000fe40000010804 */
[----:B------:R-:W-:Y:S02]  /*76a0*/  FADD.FTZ R2, R99, R2 ;  /* 0x0000000263027221 */ /* 0x000fe40000010000 */
[----:B------:R3:W4:Y:S01]  /*76b0*/  MUFU.EX2 R23, R6 ;  /* 0x0000000600177308 */ /* 0x0007220000000800 */
[----:B------:R-:W-:Y:S02]  /*76c0*/  FADD.FTZ R0, R40, R0 ;  /* 0x0000000028007221 */ /* 0x000fe40000010000 */
[----:B------:R-:W-:-:S04]  /*76d0*/  FADD.FTZ R2, R98, R2 ;  /* 0x0000000262027221 */ /* 0x000fc80000010000 */
[----:B------:R-:W-:-:S04]  /*76e0*/  FADD.FTZ R2, R88, R2 ;  /* 0x0000000258027221 */ /* 0x000fc80000010000 */
[----:B------:R-:W-:-:S04]  /*76f0*/  FADD.FTZ R2, R78, R2 ;  /* 0x000000024e027221 */ /* 0x000fc80000010000 */
[----:B------:R-:W-:Y:S02]  /*7700*/  FADD.FTZ R2, R67, R2 ;  /* 0x0000000243027221 */ /* 0x000fe40000010000 */
[----:B---3--:R-:W-:Y:S02]  /*7710*/  FFMA.FTZ R6, R194, c[0x0][0x23c], -R4 ;  /* 0x00008f00c2067a23 */ /* 0x008fe40000010804 */
[----:B----4-:R-:W-:Y:S02]  /*7720*/  FADD.FTZ R0, R23, R0 ;  /* 0x0000000017007221 */ /* 0x010fe40000010000 */
[----:B------:R3:W4:Y:S01]  /*7730*/  MUFU.EX2 R22, R6 ;  /* 0x0000000600167308 */ /* 0x0007220000000800 */
[----:B------:R-:W-:-:S04]  /*7740*/  FADD.FTZ R2, R56, R2 ;  /* 0x0000000238027221 */ /* 0x000fc80000010000 */
[----:B------:R-:W-:-:S04]  /*7750*/  FADD.FTZ R2, R53, R2 ;  /* 0x0000000235027221 */ /* 0x000fc80000010000 */
[----:B------:R-:W-:Y:S02]  /*7760*/  FADD.FTZ R2, R43, R2 ;  /* 0x000000022b027221 */ /* 0x000fe40000010000 */
[--C-:B---3--:R-:W-:Y:S01]  /*7770*/  FFMA.FTZ R6, R190, c[0x0][0x23c], -R5.reuse ;  /* 0x00008f00be067a23 */ /* 0x108fe20000010805 */
[C---:B----4-:R-:W-:Y:S01]  /*7780*/  F2FP.BF16.PACK_AB R11, R22.reuse, R23 ;  /* 0x00000017160b723e */ /* 0x050fe200000010ff */
[----:B------:R-:W-:Y:S02]  /*7790*/  FADD.FTZ R0, R22, R0 ;  /* 0x0000000016007221 */ /* 0x000fe40000010000 */
[----:B------:R3:W4:Y:S04]  /*77a0*/  MUFU.EX2 R21, R6 ;  /* 0x0000000600157308 */ /* 0x0007280000000800 */
[C---:B------:R-:W-:Y:S08]  /*77b0*/  HMMA.16816.F32.BF16 R136, R8.reuse, R140, R136 ;  /* 0x0000008c0888723c */ /* 0x040ff00000041888 */
[----:B------:R-:W-:Y:S01]  /*77c0*/  HMMA.16816.F32.BF16 R140, R8, R142, R28 ;  /* 0x0000008e088c723c */ /* 0x000fe2000004181c */
[----:B---3--:R-:W-:-:S02]  /*77d0*/  FFMA.FTZ R6, R195, c[0x0][0x23c], -R5 ;  /* 0x00008f00c3067a23 */ /* 0x008fc40000010805 */
[----:B------:R-:W-:Y:S02]  /*77e0*/  FFMA.FTZ R5, R196, c[0x0][0x23c], -R4 ;  /* 0x00008f00c4057a23 */ /* 0x000fe40000010804 */
[----:B------:R-:W3:Y:S03]  /*77f0*/  MUFU.EX2 R238, R6 ;  /* 0x0000000600ee7308 */ /* 0x000ee60000000800 */
[----:B--2---:R-:W-:Y:S01]  /*7800*/  HMMA.16816.F32.BF16 R144, R8, R32, R144 ;  /* 0x000000200890723c */ /* 0x004fe20000041890 */
[----:B----4-:R-:W-:-:S04]  /*7810*/  FADD.FTZ R2, R21, R2 ;  /* 0x0000000215027221 */ /* 0x010fc80000010000 */
[----:B------:R2:W4:Y:S03]  /*7820*/  MUFU.EX2 R7, R5 ;  /* 0x0000000500077308 */ /* 0x0005260000000800 */
[----:B------:R-:W-:Y:S01]  /*7830*/  HMMA.16816.F32.BF16 R12, R8, R34, R12 ;  /* 0x00000022080c723c */ /* 0x000fe2000004180c */
[C---:B---3--:R-:W-:Y:S01]  /*7840*/  F2FP.BF16.PACK_AB R150, R238.reuse, R21 ;  /* 0x00000015ee96723e */ /* 0x048fe200000010ff */
[----:B------:R-:W-:Y:S02]  /*7850*/  FADD.FTZ R238, R238, R2 ;  /* 0x00000002eeee7221 */ /* 0x000fe40000010000 */
[----:B--2---:R-:W-:Y:S02]  /*7860*/  FFMA.FTZ R5, R197, c[0x0][0x23c], -R4 ;  /* 0x00008f00c5057a23 */ /* 0x004fe40000010804 */
[----:B----4-:R-:W-:Y:S02]  /*7870*/  FADD.FTZ R0, R7, R0 ;  /* 0x0000000007007221 */ /* 0x010fe40000010000 */
[----:B------:R2:W3:Y:S02]  /*7880*/  MUFU.EX2 R6, R5 ;  /* 0x0000000500067308 */ /* 0x0004e40000000800 */
[--C-:B--2---:R-:W-:Y:S01]  /*7890*/  FFMA.FTZ R5, R198, c[0x0][0x23c], -R4.reuse ;  /* 0x00008f00c6057a23 */ /* 0x104fe20000010804 */
[----:B---3--:R-:W-:Y:S01]  /*78a0*/  F2FP.BF16.PACK_AB R149, R6, R7 ;  /* 0x000000070695723e */ /* 0x008fe200000010ff */
[----:B------:R-:W-:-:S02]  /*78b0*/  FFMA.FTZ R4, R199, c[0x0][0x23c], -R4 ;  /* 0x00008f00c7047a23 */ /* 0x000fc40000010804 */
[----:B------:R-:W-:Y:S02]  /*78c0*/  FADD.FTZ R0, R6, R0 ;  /* 0x0000000006007221 */ /* 0x000fe40000010000 */
[----:B------:R-:W2:Y:S08]  /*78d0*/  MUFU.EX2 R5, R5 ;  /* 0x0000000500057308 */ /* 0x000eb00000000800 */
[----:B------:R-:W3:Y:S01]  /*78e0*/  MUFU.EX2 R4, R4 ;  /* 0x0000000400047308 */ /* 0x000ee20000000800 */
[----:B--2---:R-:W-:Y:S01]  /*78f0*/  FADD.FTZ R0, R5, R0 ;  /* 0x0000000005007221 */ /* 0x004fe20000010000 */
[----:B---3--:R-:W-:-:S03]  /*7900*/  F2FP.BF16.PACK_AB R151, R4, R5 ;  /* 0x000000050497723e */ /* 0x008fc600000010ff */
[----:B------:R-:W-:-:S04]  /*7910*/  FADD.FTZ R239, R4, R0 ;  /* 0x0000000004ef7221 */ /* 0x000fc80000010000 */
[C---:B-1----:R-:W-:Y:S08]  /*7920*/  HMMA.16816.F32.BF16 R136, R148.reuse, R16, R136 ;  /* 0x000000109488723c */ /* 0x042ff00000041888 */
[C---:B------:R-:W-:Y:S08]  /*7930*/  HMMA.16816.F32.BF16 R140, R148.reuse, R18, R140 ;  /* 0x00000012948c723c */ /* 0x040ff0000004188c */
[C---:B-----5:R-:W-:Y:S08]  /*7940*/  HMMA.16816.F32.BF16 R144, R148.reuse, R24, R144 ;  /* 0x000000189490723c */ /* 0x060ff00000041890 */
[----:B------:R-:W-:Y:S01]  /*7950*/  HMMA.16816.F32.BF16 R148, R148, R26, R12 ;  /* 0x0000001a9494723c */ /* 0x000fe2000004180c */
[----:B------:R-:W-:Y:S07]  /*7960*/  @!P0 BRA `(.L_x_1500) ;  /* 0x00004f8000008947 */ /* 0x000fee0003800000 */
[----:B------:R-:W-:Y:S01]  /*7970*/  ULDC UR4, c[0x0][0x1a0] ;  /* 0x0000680000047ab9 */ /* 0x000fe20000000800 */
[----:B------:R-:W-:Y:S01]  /*7980*/  IADD3 R186, R186, -0x2, RZ ;  /* 0xfffffffebaba7810 */ /* 0x000fe20007ffe0ff */
[----:B------:R-:W-:Y:S01]  /*7990*/  ULEA UR4, -UR4, URZ, 0x8 ;  /* 0x0000003f04047291 */ /* 0x000fe2000f8e413f */
[----:B------:R-:W-:Y:S01]  /*79a0*/  IMAD.MOV.U32 R195, RZ, RZ, R152 ;  /* 0x000000ffffc37224 */ /* 0x000fe200078e0098 */
[----:B------:R-:W-:Y:S01]  /*79b0*/  MOV R133, R3 ;  /* 0x0000000300857202 */ /* 0x000fe20000000f00 */
[----:B------:R-:W-:Y:S01]  /*79c0*/  IMAD.MOV.U32 R194, RZ, RZ, R153 ;  /* 0x000000ffffc27224 */ /* 0x000fe200078e0099 */
[----:B------:R-:W-:Y:S01]  /*79d0*/  USHF.R.S32.HI UR6, URZ, 0x1f, UR4 ;  /* 0x0000001f3f067899 */ /* 0x000fe20008011404 */
[----:B------:R-:W-:Y:S01]  /*79e0*/  IMAD.MOV.U32 R132, RZ, RZ, R20 ;  /* 0x000000ffff847224 */ /* 0x000fe200078e0014 */
[----:B------:R-:W-:-:S04]  /*79f0*/  MOV R243, UR4 ;  /* 0x0000000400f37c02 */ /* 0x000fc80008000f00 */
[----:B------:R-:W-:-:S04]  /*7a00*/  MOV R242, UR6 ;  /* 0x0000000600f27c02 */ /* 0x000fc80008000f00 */
.L_x_1504:
[----:B------:R-:W-:Y:S01]  /*7a10*/  MOV R2, R243 ;  /* 0x000000f300027202 */ /* 0x000fe20000000f00 */
[----:B------:R-:W-:Y:S04]  /*7a20*/  DEPBAR.LE SB0, 0x0 ;  /* 0x000080000000791a */ /* 0x000fe80000000000 */
[----:B------:R-:W-:Y:S01]  /*7a30*/  BAR.SYNC.DEFER_BLOCKING 0x0 ;  /* 0x0000000000007b1d */ /* 0x000fe20000010000 */
[----:B------:R-:W-:Y:S05]  /*7a40*/  MOV R0, R242 ;  /* 0x000000f200007202 */ /* 0x000fea0000000f00 */
[----:B------:R-:W-:-:S05]  /*7a50*/  @P6 BRA `(.L_x_1501) ;  /* 0x000003b000006947 */ /* 0x000fca0003800000 */
        /* <DEDUP_REMOVED lines=59> */
.L_x_1501:
[C---:B------:R-:W-:Y:S04]  /*7e10*/  LEA R195, P0, R2.reuse, R195, 0x1 ;  /* 0x000000c302c37211 */ /* 0x040fe800078008ff */
[----:B------:R-:W-:Y:S02]  /*7e20*/  MOV R12, R195 ;  /* 0x000000c3000c7202 */ /* 0x000fe40000000f00 */
[----:B------:R-:W-:Y:S02]  /*7e30*/  LEA.HI.X R194, R2, R194, R0, 0x1, P0 ;  /* 0x000000c202c27211 */ /* 0x000fe400000f0c00 */
[----:B------:R-:W-:Y:S02]  /*7e40*/  IADD3 R2, P0, R195, UR10, RZ ;  /* 0x0000000ac3027c10 */ /* 0x000fe4000ff1e0ff */
[----:B------:R-:W-:Y:S02]  /*7e50*/  MOV R13, R194 ;  /* 0x000000c2000d7202 */ /* 0x000fe40000000f00 */
[----:B------:R-:W-:Y:S02]  /*7e60*/  IADD3.X R3, R194, UR5, RZ, P0, !PT ;  /* 0x00000005c2037c10 */ /* 0x000fe400087fe4ff */
[----:B------:R-:W-:Y:S01]  /*7e70*/  IADD3 R10, P0, R2, UR10, RZ ;  /* 0x0000000a020a7c10 */ /* 0x000fe2000ff1e0ff */
[----:B------:R-:W-:Y:S01]  /*7e80*/  @!PT LDS RZ, [RZ] ;  /* 0x00000000fffff984 */ /* 0x000fe20000000800 */
[----:B------:R-:W-:Y:S01]  /*7e90*/  @!PT LDS RZ, [RZ] ;  /* 0x00000000fffff984 */ /* 0x000fe20000000800 */
[----:B------:R-:W-:Y:S01]  /*7ea0*/  @!PT LDS RZ, [RZ] ;  /* 0x00000000fffff984 */ /* 0x000fe20000000800 */
[----:B------:R1:W-:Y:S03]  /*7eb0*/  LDGSTS.E.BYPASS.LTC128B.128 [R183+0x5000], [R12.64] ;  /* 0x050000000cb77fae */ /* 0x0003e6000b901d4c */
[----:B------:R-:W-:Y:S02]  /*7ec0*/  IADD3.X R11, R3, UR5, RZ, P0, !PT ;  /* 0x00000005030b7c10 */ /* 0x000fe400087fe4ff */
[----:B------:R-:W-:Y:S03]  /*7ed0*/  IADD3 R8, P0, R10, UR10, RZ ;  /* 0x0000000a0a087c10 */ /* 0x000fe6000ff1e0ff */
[----:B------:R2:W-:Y:S01]  /*7ee0*/  LDGSTS.E.BYPASS.LTC128B.128 [R183+0x5800], [R2.64] ;  /* 0x0580000002b77fae */ /* 0x0005e2000b901d4c */
[----:B------:R-:W-:Y:S02]  /*7ef0*/  IADD3.X R9, R11, UR5, RZ, P0, !PT ;  /* 0x000000050b097c10 */ /* 0x000fe400087fe4ff */
[----:B------:R-:W-:Y:S04]  /*7f00*/  IADD3 R6, P0, R8, UR10, RZ ;  /* 0x0000000a08067c10 */ /* 0x000fe8000ff1e0ff */
[----:B------:R-:W-:Y:S01]  /*7f10*/  IADD3.X R7, R9, UR5, RZ, P0, !PT ;  /* 0x0000000509077c10 */ /* 0x000fe200087fe4ff */
[----:B------:R3:W-:Y:S01]  /*7f20*/  LDGSTS.E.BYPASS.LTC128B.128 [R183+0x6000], [R10.64] ;  /* 0x060000000ab77fae */ /* 0x0007e2000b901d4c */
[----:B------:R-:W-:Y:S04]  /*7f30*/  IADD3 R4, P0, R6, UR10, RZ ;  /* 0x0000000a06047c10 */ /* 0x000fe8000ff1e0ff */
[----:B------:R-:W-:Y:S03]  /*7f40*/  IADD3.X R5, R7, UR5, RZ, P0, !PT ;  /* 0x0000000507057c10 */ /* 0x000fe600087fe4ff */
[----:B------:R4:W-:Y:S08]  /*7f50*/  LDGSTS.E.BYPASS.LTC128B.128 [R183+0x6800], [R8.64] ;  /* 0x0680000008b77fae */ /* 0x0009f0000b901d4c */
[----:B------:R5:W-:Y:S01]  /*7f60*/  LDGSTS.E.BYPASS.LTC128B.128 [R183+0x7000], [R6.64] ;  /* 0x0700000006b77fae */ /* 0x000be2000b901d4c */
[----:B--2---:R-:W-:Y:S04]  /*7f70*/  IADD3 R2, P0, R4, UR10, RZ ;  /* 0x0000000a04027c10 */ /* 0x004fe8000ff1e0ff */
[----:B------:R-:W-:Y:S03]  /*7f80*/  IADD3.X R3, R5, UR5, RZ, P0, !PT ;  /* 0x0000000505037c10 */ /* 0x000fe600087fe4ff */
[----:B------:R5:W-:Y:S01]  /*7f90*/  LDGSTS.E.BYPASS.LTC128B.128 [R183+0x7800], [R4.64] ;  /* 0x0780000004b77fae */ /* 0x000be2000b901d4c */
[----:B---3--:R-:W-:Y:S04]  /*7fa0*/  IADD3 R10, P0, R2, UR10, RZ ;  /* 0x0000000a020a7c10 */ /* 0x008fe8000ff1e0ff */
[----:B------:R-:W-:Y:S03]  /*7fb0*/  IADD3.X R11, R3, UR5, RZ, P0, !PT ;  /* 0x00000005030b7c10 */ /* 0x000fe600087fe4ff */
[----:B------:R2:W-:Y:S01]  /*7fc0*/  LDGSTS.E.BYPASS.LTC128B.128 [R183+0x8000], [R2.64] ;  /* 0x0800000002b77fae */ /* 0x0005e2000b901d4c */
[----:B------:R-:W-:Y:S07]  /*7fd0*/  ISETP.GE.AND P0, PT, R186, 0x1, PT ;  /* 0x00000001ba00780c */ /* 0x000fee0003f06270 */
[----:B------:R4:W-:Y:S08]  /*7fe0*/  LDGSTS.E.BYPASS.LTC128B.128 [R183+0x8800], [R10.64] ;  /* 0x088000000ab77fae */ /* 0x0009f0000b901d4c */
[----:B------:R-:W-:Y:S08]  /*7ff0*/  LDSM.16.M88.4 R128, [R166] ;  /* 0x00000000a680783b */ /* 0x000ff00000000200 */
[----:B------:R-:W0:Y:S08]  /*8000*/  LDGDEPBAR ;  /* 0x00000000000079af */ /* 0x000e300000000000 */
[----:B------:R-:W-:Y:S08]  /*8010*/  LDSM.16.M88.4 R16, [R164+0x400] ;  /* 0x00040000a410783b */ /* 0x000ff00000000200 */
[----:B----4-:R-:W5:Y:S08]  /*8020*/  LDSM.16.M88.4 R8, [R164] ;  /* 0x00000000a408783b */ /* 0x010f700000000200 */
        /* <DEDUP_REMOVED lines=14> */
[----:B------:R-:W-:Y:S08]  /*8110*/  LDSM.16.M88.4 R156, [R167] ;  /* 0x00000000a79c783b */ /* 0x000ff00000000200 */
[----:B------:R-:W2:Y:S01]  /*8120*/  LDSM.16.M88.4 R160, [R165] ;  /* 0x00000000a5a0783b */ /* 0x000ea20000000200 */
[C---:B-----5:R-:W-:Y:S08]  /*8130*/  HMMA.16816.F32.BF16 R4, R128.reuse, R8, RZ ;  /* 0x000000088004723c */ /* 0x060ff000000418ff */
[C---:B------:R-:W-:Y:S08]  /*8140*/  HMMA.16816.F32.BF16 R8, R128.reuse, R10, RZ ;  /* 0x0000000a8008723c */ /* 0x040ff000000418ff */
[C---:B-1----:R-:W-:Y:S08]  /*8150*/  HMMA.16816.F32.BF16 R12, R128.reuse, R16, RZ ;  /* 0x00000010800c723c */ /* 0x042ff000000418ff */
        /* <DEDUP_REMOVED lines=75> */
[----:B------:R2:W2:Y:S01]  /*8610*/  MUFU.TANH R17, R21 ;  /* 0x0000001500117308 */ /* 0x0004a20000002400 */
[----:B------:R-:W-:Y:S02]  /*8620*/  FMUL.FTZ R26, R26, c[0x0][0x2ec] ;  /* 0x0000bb001a1a7a20 */ /* 0x000fe40000410000 */
[----:B------:R-:W-:Y:S01]  /*8630*/  FMUL.FTZ R27, R27, c[0x0][0x2ec] ;  /* 0x0000bb001b1b7a20 */ /* 0x000fe20000410000 */
[C---:B-----5:R-:W-:Y:S06]  /*8640*/  HMMA.16816.F32.BF16 R28, R156.reuse, R8, R28 ;  /* 0x000000089c1c723c */ /* 0x060fec000004181c */
[----:B------:R2:W2:Y:S02]  /*8650*/  MUFU.TANH R154, R16 ;  /* 0x00000010009a7308 */ /* 0x0004a40000002400 */
[C---:B------:R-:W-:Y:S01]  /*8660*/  HMMA.16816.F32.BF16 R32, R156.reuse, R10, R32 ;  /* 0x0000000a9c20723c */ /* 0x040fe20000041820 */
[----:B------:R-:W5:Y:S07]  /*8670*/  LDSM.16.M88.4 R8, [R178] ;  /* 0x00000000b208783b */ /* 0x000f6e0000000200 */
[----:B------:R2:W2:Y:S01]  /*8680*/  MUFU.TANH R152, R18 ;  /* 0x0000001200987308 */ /* 0x0004a20000002400 */
        /* <DEDUP_REMOVED lines=18> */
[----:B------:R-:W-:Y:S03]  /*87b0*/  FMUL.FTZ R39, R39, c[0x0][0x2ec] ;  /* 0x0000bb0027277a20 */ /* 0x000fe60000410000 */
[----:B------:R2:W2:Y:S01]  /*87c0*/  MUFU.TANH R15, R23 ;  /* 0x00000017000f7308 */ /* 0x0004a20000002400 */
        /* <DEDUP_REMOVED lines=31> */
[----:B------:R-:W-:Y:S02]  /*89c0*/  FMUL.FTZ R59, R59, c[0x0][0x2ec] ;  /* 0x0000bb003b3b7a20 */ /* 0x000fe40000410000 */
[----:B------:R-:W-:Y:S02]  /*89d0*/  FMUL.FTZ R44, R44, c[0x0][0x2ec] ;  /* 0x0000bb002c2c7a20 */ /* 0x000fe40000410000 */
        /* <DEDUP_REMOVED lines=82> */
[----:B------:R2:W2:Y:S01]  /*8f00*/  MUFU.TANH R14, R44 ;  /* 0x0000002c000e7308 */ /* 0x0004a20000002400 */
        /* <DEDUP_REMOVED lines=9> */
[----:B------:R-:W1:Y:S03]  /*8fa0*/  MUFU.TANH R46, R46 ;  /* 0x0000002e002e7308 */ /* 0x000e660000002400 */
        /* <DEDUP_REMOVED lines=23> */
[----:B--2---:R-:W-:Y:S01]  /*9120*/  FMUL.FTZ R21, R130, c[0x0][0x2ec] ;  /* 0x0000bb0082157a20 */ /* 0x004fe20000410000 */
[----:B------:R-:W2:Y:S01]  /*9130*/  MUFU.TANH R51, R51 ;  /* 0x0000003300337308 */ /* 0x000ea20000002400 */
        /* <DEDUP_REMOVED lines=82> */
[----:B--234-:R-:W-:Y:S02]  /*9660*/  ULDC UR6, c[0x0][0x198] ;  /* 0x0000660000067ab9 */ /* 0x01cfe40000000800 */
[----:B------:R-:W-:Y:S04]  /*9670*/  ULEA UR6, -UR6, URZ, 0x8 ;  /* 0x0000003f06067291 */ /* 0x000fe8000f8e413f */
[----:B------:R-:W-:Y:S02]  /*9680*/  USHF.R.S32.HI UR4, URZ, 0x1f, UR6 ;  /* 0x0000001f3f047899 */ /* 0x000fe40008011406 */
[----:B------:R-:W-:Y:S04]  /*9690*/  MOV R2, UR6 ;  /* 0x0000000600027c02 */ /* 0x000fe80008000f00 */
[----:B-1----:R-:W-:Y:S01]  /*96a0*/  MOV R0, UR4 ;  /* 0x0000000400007c02 */ /* 0x002fe20008000f00 */
[----:B------:R-:W-:-:S05]  /*96b0*/  @P6 BRA `(.L_x_1503) ;  /* 0x000003b000006947 */ /* 0x000fca0003800000 */
        /* <DEDUP_REMOVED lines=59> */
.L_x_1503:
[C---:B------:R-:W-:Y:S04]  /*9a70*/  LEA R241, P0, R2.reuse, R241, 0x1 ;  /* 0x000000f102f17211 */ /* 0x040fe800078008ff */
[----:B------:R-:W-:Y:S01]  /*9a80*/  LEA.HI.X R240, R2, R240, R0, 0x1, P0 ;  /* 0x000000f002f07211 */ /* 0x000fe200000f0c00 */
[----:B------:R-:W-:Y:S01]  /*9a90*/  IMAD.MOV.U32 R12, RZ, RZ, R241 ;  /* 0x000000ffff0c7224 */ /* 0x000fe200078e00f1 */
        /* <DEDUP_REMOVED lines=19> */
[----:B------:R1:W-:Y:S01]  /*9bd0*/  LDGSTS.E.BYPASS.LTC128B.128 [R183+0x3800], [R4.64] ;  /* 0x0380000004b77fae */ /* 0x0003e2000b901d4c */
[----:B--2---:R-:W-:Y:S04]  /*9be0*/  IADD3 R2, P0, R4, UR9, RZ ;  /* 0x0000000904027c10 */ /* 0x004fe8000ff1e0ff */
[----:B------:R-:W-:Y:S02]  /*9bf0*/  IADD3.X R3, R5, UR7, RZ, P0, !PT ;  /* 0x0000000705037c10 */ /* 0x000fe400087fe4ff */
[----:B---3--:R-:W-:Y:S03]  /*9c00*/  IADD3 R10, P0, R2, UR9, RZ ;  /* 0x00000009020a7c10 */ /* 0x008fe6000ff1e0ff */
[----:B------:R1:W-:Y:S01]  /*9c10*/  LDGSTS.E.BYPASS.LTC128B.128 [R183+0x4000], [R2.64] ;  /* 0x0400000002b77fae */ /* 0x0003e2000b901d4c */
[----:B------:R-:W-:Y:S05]  /*9c20*/  IADD3.X R11, R3, UR7, RZ, P0, !PT ;  /* 0x00000007030b7c10 */ /* 0x000fea00087fe4ff */
[----:B------:R1:W-:Y:S04]  /*9c30*/  LDGSTS.E.BYPASS.LTC128B.128 [R183+0x4800], [R10.64] ;  /* 0x048000000ab77fae */ /* 0x0003e8000b901d4c */
[----:B------:R-:W0:Y:S02]  /*9c40*/  LDGDEPBAR ;  /* 0x00000000000079af */ /* 0x000e240000000000 */
.L_x_1502:
[----:B-1234-:R-:W-:Y:S04]  /*9c50*/  FMNMX.FTZ R0, R184, R132, !PT ;  /* 0x00000084b8007209 */ /* 0x01efe80007810000 */
        /* <DEDUP_REMOVED lines=146> */
[----:B------:R-:W-:Y:S01]  /*a580*/  ISETP.GT.AND P0, PT, R186, RZ, PT ;  /* 0x000000ffba00720c */ /* 0x000fe20003f04270 */
[--C-:B------:R-:W-:Y:S02]  /*a590*/  FFMA.FTZ R6, R161, c[0x0][0x23c], -R23.reuse ;  /* 0x00008f00a1067a23 */ /* 0x100fe40000010817 */
[--C-:B------:R-:W-:Y:S02]  /*a5a0*/  FFMA.FTZ R8, R69, c[0x0][0x23c], -R23.reuse ;  /* 0x00008f0045087a23 */ /* 0x100fe40000010817 */
[----:B------:R-:W-:Y:S01]  /*a5b0*/  FFMA.FTZ R5, R189, c[0x0][0x23c], -R23 ;  /* 0x00008f00bd057a23 */ /* 0x000fe20000010817 */
[----:B------:R3:W-:Y:S01]  /*a5c0*/  MUFU.EX2 R131, R4 ;  /* 0x0000000400837308 */ /* 0x0007e20000000800 */
[--C-:B------:R-:W-:Y:S09]  /*a5d0*/  FFMA.FTZ R21, R21, c[0x0][0x23c], -R44.reuse ;  /* 0x00008f0015157a23 */ /* 0x100ff2000001082c */
[----:B------:R4:W-:Y:S01]  /*a5e0*/  MUFU.EX2 R161, R6 ;  /* 0x0000000600a17308 */ /* 0x0009e20000000800 */
[----:B-1----:R-:W-:Y:S02]  /*a5f0*/  FADD.FTZ R0, -R3, R133 ;  /* 0x0000008503007221 */ /* 0x002fe40000010100 */
[----:B--2---:R-:W-:Y:S02]  /*a600*/  FMUL.FTZ R9, R2, R141 ;  /* 0x0000008d02097220 */ /* 0x004fe40000410000 */
[----:B------:R-:W-:Y:S05]  /*a610*/  FMUL.FTZ R0, R0, c[0x0][0x23c] ;  /* 0x00008f0000007a20 */ /* 0x000fea0000410000 */
[----:B------:R1:W-:Y:S01]  /*a620*/  MUFU.EX2 R133, R5 ;  /* 0x0000000500857308 */ /* 0x0003e20000000800 */
[--C-:B---3--:R-:W-:Y:S09]  /*a630*/  FFMA.FTZ R4, R191, c[0x0][0x23c], -R23.reuse ;  /* 0x00008f00bf047a23 */ /* 0x108ff20000010817 */
[----:B------:R2:W3:Y:S01]  /*a640*/  MUFU.EX2 R156, R4 ;  /* 0x00000004009c7308 */ /* 0x0004e20000000800 */
[--C-:B----4-:R-:W-:Y:S02]  /*a650*/  FFMA.FTZ R6, R17, c[0x0][0x23c], -R23.reuse ;  /* 0x00008f0011067a23 */ /* 0x110fe40000010817 */
[----:B------:R-:W-:Y:S07]  /*a660*/  FMUL.FTZ R17, R2, R149 ;  /* 0x0000009502117220 */ /* 0x000fee0000410000 */
[----:B------:R4:W-:Y:S01]  /*a670*/  MUFU.EX2 R159, R7 ;  /* 0x00000007009f7308 */ /* 0x0009e20000000800 */
[--C-:B-1----:R-:W-:Y:S09]  /*a680*/  FFMA.FTZ R5, R154, c[0x0][0x23c], -R23.reuse ;  /* 0x00008f009a057a23 */ /* 0x102ff20000010817 */
[----:B------:R1:W-:Y:S01]  /*a690*/  MUFU.EX2 R154, R5 ;  /* 0x00000005009a7308 */ /* 0x0003e20000000800 */
[--C-:B--2---:R-:W-:Y:S09]  /*a6a0*/  FFMA.FTZ R4, R163, c[0x0][0x23c], -R44.reuse ;  /* 0x00008f00a3047a23 */ /* 0x104ff2000001082c */
[----:B------:R2:W-:Y:S01]  /*a6b0*/  MUFU.EX2 R130, R4 ;  /* 0x0000000400827308 */ /* 0x0005e20000000800 */
[--C-:B----4-:R-:W-:Y:S09]  /*a6c0*/  FFMA.FTZ R7, R18, c[0x0][0x23c], -R23.reuse ;  /* 0x00008f0012077a23 */ /* 0x110ff20000010817 */
[----:B------:R4:W-:Y:S01]  /*a6d0*/  MUFU.EX2 R237, R8 ;  /* 0x0000000800ed7308 */ /* 0x0009e20000000800 */
[--C-:B-1----:R-:W-:Y:S01]  /*a6e0*/  FFMA.FTZ R5, R24, c[0x0][0x23c], -R23.reuse ;  /* 0x00008f0018057a23 */ /* 0x102fe20000010817 */
[----:B---3--:R-:W-:Y:S08]  /*a6f0*/  F2FP.BF16.PACK_AB R24, R156, R131 ;  /* 0x000000839c18723e */ /* 0x008ff000000010ff */
[----:B------:R-:W1:Y:S01]  /*a700*/  MUFU.EX2 R0, R0 ;  /* 0x0000000000007308 */ /* 0x000e620000000800 */
[--C-:B--2---:R-:W-:Y:S09]  /*a710*/  FFMA.FTZ R4, R190, c[0x0][0x23c], -R44.reuse ;  /* 0x00008f00be047a23 */ /* 0x104ff2000001082c */
[----:B------:R2:W3:Y:S01]  /*a720*/  MUFU.EX2 R132, R4 ;  /* 0x0000000400847308 */ /* 0x0004e20000000800 */
[--C-:B----4-:R-:W-:Y:S09]  /*a730*/  FFMA.FTZ R8, R72, c[0x0][0x23c], -R23.reuse ;  /* 0x00008f0048087a23 */ /* 0x110ff20000010817 */
[----:B------:R4:W-:Y:S01]  /*a740*/  MUFU.EX2 R190, R5 ;  /* 0x0000000500be7308 */ /* 0x0009e20000000800 */
[C---:B-1----:R-:W-:Y:S02]  /*a750*/  FMUL.FTZ R11, R0.reuse, R143 ;  /* 0x0000008f000b7220 */ /* 0x042fe40000410000 */
[C---:B------:R-:W-:Y:S02]  /*a760*/  FMUL.FTZ R10, R0.reuse, R142 ;  /* 0x0000008e000a7220 */ /* 0x040fe40000410000 */
[----:B------:R-:W-:Y:S05]  /*a770*/  FMUL.FTZ R18, R0, R150 ;  /* 0x0000009600127220 */ /* 0x000fea0000410000 */
[----:B------:R1:W-:Y:S01]  /*a780*/  MUFU.EX2 R236, R8 ;  /* 0x0000000800ec7308 */ /* 0x0003e20000000800 */
[--C-:B--2---:R-:W-:Y:S09]  /*a790*/  FFMA.FTZ R4, R188, c[0x0][0x23c], -R23.reuse ;  /* 0x00008f00bc047a23 */ /* 0x104ff20000010817 */
[----:B------:R2:W5:Y:S01]  /*a7a0*/  MUFU.EX2 R158, R4 ;  /* 0x00000004009e7308 */ /* 0x0005620000000800 */
[--C-:B----4-:R-:W-:Y:S09]  /*a7b0*/  FFMA.FTZ R5, R32, c[0x0][0x23c], -R23.reuse ;  /* 0x00008f0020057a23 */ /* 0x110ff20000010817 */
[----:B------:R4:W-:Y:S01]  /*a7c0*/  MUFU.EX2 R202, R5 ;  /* 0x0000000500ca7308 */ /* 0x0009e20000000800 */
[--C-:B-1----:R-:W-:Y:S09]  /*a7d0*/  FFMA.FTZ R8, R73, c[0x0][0x23c], -R23.reuse ;  /* 0x00008f0049087a23 */ /* 0x102ff20000010817 */
[----:B------:R1:W-:Y:S01]  /*a7e0*/  MUFU.EX2 R188, R6 ;  /* 0x0000000600bc7308 */ /* 0x0003e20000000800 */
[--C-:B--2---:R-:W-:Y:S09]  /*a7f0*/  FFMA.FTZ R4, R187, c[0x0][0x23c], -R44.reuse ;  /* 0x00008f00bb047a23 */ /* 0x104ff2000001082c */
[----:B------:R2:W-:Y:S01]  /*a800*/  MUFU.EX2 R157, R4 ;  /* 0x00000004009d7308 */ /* 0x0005e20000000800 */
[--C-:B----4-:R-:W-:Y:S02]  /*a810*/  FFMA.FTZ R5, R40, c[0x0][0x23c], -R23.reuse ;  /* 0x00008f0028057a23 */ /* 0x110fe40000010817 */
[--C-:B------:R-:W-:Y:S07]  /*a820*/  FFMA.FTZ R40, R77, c[0x0][0x23c], -R23.reuse ;  /* 0x00008f004d287a23 */ /* 0x100fee0000010817 */
[----:B------:R4:W-:Y:S01]  /*a830*/  MUFU.EX2 R209, R5 ;  /* 0x0000000500d17308 */ /* 0x0009e20000000800 */
[--C-:B-1----:R-:W-:Y:S09]  /*a840*/  FFMA.FTZ R6, R29, c[0x0][0x23c], -R23.reuse ;  /* 0x00008f001d067a23 */ /* 0x102ff20000010817 */
[----:B------:R1:W-:Y:S01]  /*a850*/  MUFU.EX2 R187, R7 ;  /* 0x0000000700bb7308 */ /* 0x0003e20000000800 */
[--C-:B--2---:R-:W-:Y:S09]  /*a860*/  FFMA.FTZ R4, R185, c[0x0][0x23c], -R44.reuse ;  /* 0x00008f00b9047a23 */ /* 0x104ff2000001082c */
[----:B------:R2:W2:Y:S01]  /*a870*/  MUFU.EX2 R163, R4 ;  /* 0x0000000400a37308 */ /* 0x0004a20000000800 */
[--C-:B----4-:R-:W-:Y:S09]  /*a880*/  FFMA.FTZ R5, R48, c[0x0][0x23c], -R23.reuse ;  /* 0x00008f0030057a23 */ /* 0x110ff20000010817 */
[----:B------:R4:W-:Y:S01]  /*a890*/  MUFU.EX2 R201, R6 ;  /* 0x0000000600c97308 */ /* 0x0009e20000000800 */
[--C-:B-1----:R-:W-:Y:S09]  /*a8a0*/  FFMA.FTZ R7, R28, c[0x0][0x23c], -R23.reuse ;  /* 0x00008f001c077a23 */ /* 0x102ff20000010817 */
[----:B------:R1:W-:Y:S01]  /*a8b0*/  MUFU.EX2 R200, R7 ;  /* 0x0000000700c87308 */ /* 0x0003e20000000800 */
[--C-:B--2---:R-:W-:Y:S09]  /*a8c0*/  FFMA.FTZ R4, R160, c[0x0][0x23c], -R44.reuse ;  /* 0x00008f00a0047a23 */ /* 0x104ff2000001082c */
[----:B------:R2:W-:Y:S01]  /*a8d0*/  MUFU.EX2 R160, R4 ;  /* 0x0000000400a07308 */ /* 0x0005e20000000800 */
[--C-:B----4-:R-:W-:Y:S09]  /*a8e0*/  FFMA.FTZ R6, R37, c[0x0][0x23c], -R23.reuse ;  /* 0x00008f0025067a23 */ /* 0x110ff20000010817 */
        /* <DEDUP_REMOVED lines=21> */
[--C-:B--2---:R-:W-:Y:S02]  /*aa40*/  FFMA.FTZ R4, R19, c[0x0][0x23c], -R44.reuse ;  /* 0x00008f0013047a23 */ /* 0x104fe4000001082c */
[--C-:B------:R-:W-:Y:S07]  /*aa50*/  FFMA.FTZ R19, R76, c[0x0][0x23c], -R23.reuse ;  /* 0x00008f004c137a23 */ /* 0x100fee0000010817 */
[----:B------:R2:W2:Y:S01]  /*aa60*/  MUFU.EX2 R162, R4 ;  /* 0x0000000400a27308 */ /* 0x0004a20000000800 */
[--C-:B----4-:R-:W-:Y:S09]  /*aa70*/  FFMA.FTZ R5, R64, c[0x0][0x23c], -R23.reuse ;  /* 0x00008f0040057a23 */ /* 0x110ff20000010817 */
[----:B------:R4:W-:Y:S01]  /*aa80*/  MUFU.EX2 R227, R5 ;  /* 0x0000000500e37308 */ /* 0x0009e20000000800 */
[--C-:B-1----:R-:W-:Y:S09]  /*aa90*/  FFMA.FTZ R6, R68, c[0x0][0x23c], -R23.reuse ;  /* 0x00008f0044067a23 */ /* 0x102ff20000010817 */
[----:B------:R1:W-:Y:S01]  /*aaa0*/  MUFU.EX2 R230, R6 ;  /* 0x0000000600e67308 */ /* 0x0003e20000000800 */
[--C-:B--2---:R-:W-:Y:S02]  /*aab0*/  FFMA.FTZ R4, R16, c[0x0][0x23c], -R44.reuse ;  /* 0x00008f0010047a23 */ /* 0x104fe4000001082c */
[--C-:B------:R-:W-:Y:S07]  /*aac0*/  FFMA.FTZ R16, R75, c[0x0][0x23c], -R44.reuse ;  /* 0x00008f004b107a23 */ /* 0x100fee000001082c */
[----:B------:R2:W-:Y:S01]  /*aad0*/  MUFU.EX2 R184, R4 ;  /* 0x0000000400b87308 */ /* 0x0005e20000000800 */
[----:B----4-:R-:W-:Y:S09]  /*aae0*/  FMUL.FTZ R5, R2, R137 ;  /* 0x0000008902057220 */ /* 0x010ff20000410000 */
[----:B------:R4:W-:Y:S01]  /*aaf0*/  MUFU.EX2 R234, R8 ;  /* 0x0000000800ea7308 */ /* 0x0009e20000000800 */
[----:B-1----:R-:W-:Y:S09]  /*ab00*/  FMUL.FTZ R6, R0, R138 ;  /* 0x0000008a00067220 */ /* 0x002ff20000410000 */
[----:B------:R1:W-:Y:S01]  /*ab10*/  MUFU.EX2 R143, R19 ;  /* 0x00000013008f7308 */ /* 0x0003e20000000800 */
[--C-:B--2---:R-:W-:Y:S02]  /*ab20*/  FFMA.FTZ R4, R15, c[0x0][0x23c], -R44.reuse ;  /* 0x00008f000f047a23 */ /* 0x104fe4000001082c */
[----:B------:R-:W2:Y:S07]  /*ab30*/  LDSM.16.MT88.4 R12, [R134+0x5000] ;  /* 0x00500000860c783b */ /* 0x000eae0000004200 */
[----:B------:R3:W2:Y:S01]  /*ab40*/  MUFU.EX2 R185, R4 ;  /* 0x0000000400b97308 */ /* 0x0006a20000000800 */
[----:B----4-:R-:W-:Y:S09]  /*ab50*/  FMUL.FTZ R8, R2, R140 ;  /* 0x0000008c02087220 */ /* 0x010ff20000410000 */
[----:B------:R4:W-:Y:S01]  /*ab60*/  MUFU.EX2 R142, R40 ;  /* 0x00000028008e7308 */ /* 0x0009e20000000800 */
[----:B-1----:R-:W-:Y:S02]  /*ab70*/  FMUL.FTZ R19, R0, R151 ;  /* 0x0000009700137220 */ /* 0x002fe40000410000 */
[--C-:B---3--:R-:W-:Y:S01]  /*ab80*/  FFMA.FTZ R4, R25, c[0x0][0x23c], -R23.reuse ;  /* 0x00008f0019047a23 */ /* 0x108fe20000010817 */
[----:B------:R-:W-:Y:S06]  /*ab90*/  F2FP.BF16.PACK_AB R25, R132, R130 ;  /* 0x000000828419723e */ /* 0x000fec00000010ff */
[----:B------:R1:W3:Y:S01]  /*aba0*/  MUFU.EX2 R199, R4 ;  /* 0x0000000400c77308 */ /* 0x0002e20000000800 */
[--C-:B----4-:R-:W-:Y:S09]  /*abb0*/  FFMA.FTZ R40, R78, c[0x0][0x23c], -R44.reuse ;  /* 0x00008f004e287a23 */ /* 0x110ff2000001082c */
[----:B------:R-:W-:Y:S01]  /*abc0*/  MUFU.EX2 R45, R40 ;  /* 0x00000028002d7308 */ /* 0x000fe20000000800 */
[--C-:B-1----:R-:W-:Y:S01]  /*abd0*/  FFMA.FTZ R4, R26, c[0x0][0x23c], -R44.reuse ;  /* 0x00008f001a047a23 */ /* 0x102fe2000001082c */
[----:B-----5:R-:W-:Y:S08]  /*abe0*/  F2FP.BF16.PACK_AB R26, R158, R133 ;  /* 0x000000859e1a723e */ /* 0x020ff000000010ff */
[----:B------:R1:W-:Y:S02]  /*abf0*/  MUFU.EX2 R189, R4 ;  /* 0x0000000400bd7308 */ /* 0x0003e40000000800 */
[--C-:B-1----:R-:W-:Y:S01]  /*ac00*/  FFMA.FTZ R4, R27, c[0x0][0x23c], -R44.reuse ;  /* 0x00008f001b047a23 */ /* 0x102fe2000001082c */
[----:B------:R-:W-:Y:S07]  /*ac10*/  F2FP.BF16.PACK_AB R27, R163, R157 ;  /* 0x0000009da31b723e */ /* 0x000fee00000010ff */
[----:B------:R1:W4:Y:S02]  /*ac20*/  MUFU.EX2 R191, R4 ;  /* 0x0000000400bf7308 */ /* 0x0003240000000800 */
[--C-:B-1----:R-:W-:Y:S08]  /*ac30*/  FFMA.FTZ R4, R30, c[0x0][0x23c], -R44.reuse ;  /* 0x00008f001e047a23 */ /* 0x102ff0000001082c */
[----:B------:R1:W-:Y:S02]  /*ac40*/  MUFU.EX2 R196, R4 ;  /* 0x0000000400c47308 */ /* 0x0003e40000000800 */
[--C-:B-1----:R-:W-:Y:S02]  /*ac50*/  FFMA.FTZ R4, R31, c[0x0][0x23c], -R44.reuse ;  /* 0x00008f001f047a23 */ /* 0x102fe4000001082c */
[----:B------:R-:W1:Y:S06]  /*ac60*/  LDSM.16.MT88.4 R28, [R135+0x5000] ;  /* 0x00500000871c783b */ /* 0x000e6c0000004200 */
[----:B------:R5:W1:Y:S02]  /*ac70*/  MUFU.EX2 R197, R4 ;  /* 0x0000000400c57308 */ /* 0x000a640000000800 */
[--C-:B-----5:R-:W-:Y:S08]  /*ac80*/  FFMA.FTZ R4, R33, c[0x0][0x23c], -R23.reuse ;  /* 0x00008f0021047a23 */ /* 0x120ff00000010817 */
[----:B------:R5:W1:Y:S02]  /*ac90*/  MUFU.EX2 R207, R4 ;  /* 0x0000000400cf7308 */ /* 0x000a640000000800 */
[--C-:B-----5:R-:W-:Y:S08]  /*aca0*/  FFMA.FTZ R4, R34, c[0x0][0x23c], -R44.reuse ;  /* 0x00008f0022047a23 */ /* 0x120ff0000001082c */
[----:B------:R5:W-:Y:S02]  /*acb0*/  MUFU.EX2 R198, R4 ;  /* 0x0000000400c67308 */ /* 0x000be40000000800 */
[--C-:B-----5:R-:W-:Y:S02]  /*acc0*/  FFMA.FTZ R4, R35, c[0x0][0x23c], -R44.reuse ;  /* 0x00008f0023047a23 */ /* 0x120fe4000001082c */
[----:B------:R-:W5:Y:S06]  /*acd0*/  LDSM.16.MT88.4 R32, [R134+0x5400] ;  /* 0x005400008620783b */ /* 0x000f6c0000004200 */
[----:B------:R1:W1:Y:S02]  /*ace0*/  MUFU.EX2 R203, R4 ;  /* 0x0000000400cb7308 */ /* 0x0002640000000800 */
[--C-:B-1----:R-:W-:Y:S08]  /*acf0*/  FFMA.FTZ R4, R38, c[0x0][0x23c], -R44.reuse ;  /* 0x00008f0026047a23 */ /* 0x102ff0000001082c */
[----:B------:R1:W-:Y:S02]  /*ad00*/  MUFU.EX2 R204, R4 ;  /* 0x0000000400cc7308 */ /* 0x0003e40000000800 */
[--C-:B-1----:R-:W-:Y:S02]  /*ad10*/  FFMA.FTZ R4, R39, c[0x0][0x23c], -R44.reuse ;  /* 0x00008f0027047a23 */ /* 0x102fe4000001082c */
[----:B------:R-:W1:Y:S06]  /*ad20*/  LDSM.16.MT88.4 R36, [R135+0x5400] ;  /* 0x005400008724783b */ /* 0x000e6c0000004200 */
[----:B------:R2:W1:Y:S02]  /*ad30*/  MUFU.EX2 R205, R4 ;  /* 0x0000000400cd7308 */ /* 0x0004640000000800 */
[--C-:B--2---:R-:W-:Y:S08]  /*ad40*/  FFMA.FTZ R4, R41, c[0x0][0x23c], -R23.reuse ;  /* 0x00008f0029047a23 */ /* 0x104ff00000010817 */
[----:B------:R2:W1:Y:S02]  /*ad50*/  MUFU.EX2 R211, R4 ;  /* 0x0000000400d37308 */ /* 0x0004640000000800 */
[--C-:B--2---:R-:W-:Y:S08]  /*ad60*/  FFMA.FTZ R4, R42, c[0x0][0x23c], -R44.reuse ;  /* 0x00008f002a047a23 */ /* 0x104ff0000001082c */
[----:B------:R2:W-:Y:S02]  /*ad70*/  MUFU.EX2 R210, R4 ;  /* 0x0000000400d27308 */ /* 0x0005e40000000800 */
[--C-:B--2---:R-:W-:Y:S02]  /*ad80*/  FFMA.FTZ R4, R43, c[0x0][0x23c], -R44.reuse ;  /* 0x00008f002b047a23 */ /* 0x104fe4000001082c */
[----:B------:R-:W-:Y:S06]  /*ad90*/  LDSM.16.MT88.4 R40, [R135+0x5800] ;  /* 0x005800008728783b */ /* 0x000fec0000004200 */
[----:B------:R2:W1:Y:S02]  /*ada0*/  MUFU.EX2 R212, R4 ;  /* 0x0000000400d47308 */ /* 0x0004640000000800 */
[--C-:B--2---:R-:W-:Y:S08]  /*adb0*/  FFMA.FTZ R4, R46, c[0x0][0x23c], -R44.reuse ;  /* 0x00008f002e047a23 */ /* 0x104ff0000001082c */
[----:B------:R2:W-:Y:S02]  /*adc0*/  MUFU.EX2 R46, R4 ;  /* 0x00000004002e7308 */ /* 0x0005e40000000800 */
[--C-:B--2---:R-:W-:Y:S08]  /*add0*/  FFMA.FTZ R4, R47, c[0x0][0x23c], -R44.reuse ;  /* 0x00008f002f047a23 */ /* 0x104ff0000001082c */
[----:B------:R2:W1:Y:S02]  /*ade0*/  MUFU.EX2 R47, R4 ;  /* 0x00000004002f7308 */ /* 0x0004640000000800 */
[--C-:B--2---:R-:W-:Y:S08]  /*adf0*/  FFMA.FTZ R4, R49, c[0x0][0x23c], -R23.reuse ;  /* 0x00008f0031047a23 */ /* 0x104ff00000010817 */
[----:B------:R2:W1:Y:S02]  /*ae00*/  MUFU.EX2 R216, R4 ;  /* 0x0000000400d87308 */ /* 0x0004640000000800 */
[--C-:B--2---:R-:W-:Y:S08]  /*ae10*/  FFMA.FTZ R4, R50, c[0x0][0x23c], -R44.reuse ;  /* 0x00008f0032047a23 */ /* 0x104ff0000001082c */
[----:B------:R2:W-:Y:S02]  /*ae20*/  MUFU.EX2 R48, R4 ;  /* 0x0000000400307308 */ /* 0x0005e40000000800 */
[--C-:B--2---:R-:W-:Y:S08]  /*ae30*/  FFMA.FTZ R4, R51, c[0x0][0x23c], -R44.reuse ;  /* 0x00008f0033047a23 */ /* 0x104ff0000001082c */
[----:B------:R2:W-:Y:S10]  /*ae40*/  MUFU.EX2 R51, R7 ;  /* 0x0000000700337308 */ /* 0x0005f40000000800 */
[----:B------:R1:W1:Y:S01]  /*ae50*/  MUFU.EX2 R50, R4 ;  /* 0x0000000400327308 */ /* 0x0002620000000800 */
[--C-:B--2---:R-:W-:Y:S09]  /*ae60*/  FFMA.FTZ R7, R60, c[0x0][0x23c], -R23.reuse ;  /* 0x00008f003c077a23 */ /* 0x104ff20000010817 */
[----:B------:R2:W-:Y:S01]  /*ae70*/  MUFU.EX2 R221, R7 ;  /* 0x0000000700dd7308 */ /* 0x0005e20000000800 */
[--C-:B-1----:R-:W-:Y:S09]  /*ae80*/  FFMA.FTZ R4, R54, c[0x0][0x23c], -R44.reuse ;  /* 0x00008f0036047a23 */ /* 0x102ff2000001082c */
[----:B------:R1:W-:Y:S01]  /*ae90*/  MUFU.EX2 R49, R4 ;  /* 0x0000000400317308 */ /* 0x0003e20000000800 */
[----:B--2---:R-:W-:Y:S02]  /*aea0*/  FMUL.FTZ R7, R0, R139 ;  /* 0x0000008b00077220 */ /* 0x004fe40000410000 */
[--C-:B-1----:R-:W-:Y:S07]  /*aeb0*/  FFMA.FTZ R4, R55, c[0x0][0x23c], -R44.reuse ;  /* 0x00008f0037047a23 */ /* 0x102fee000001082c */
        /* <DEDUP_REMOVED lines=28> */
[C---:B------:R-:W-:Y:S03]  /*b080*/  FMUL.FTZ R15, R0.reuse, R147 ;  /* 0x00000093000f7220 */ /* 0x040fe60000410000 */
[----:B------:R-:W-:Y:S02]  /*b090*/  FFMA.FTZ R0, R0, R239, R130 ;  /* 0x000000ef00007223 */ /* 0x000fe40000010082 */
[C---:B-1----:R-:W-:Y:S02]  /*b0a0*/  FMUL.FTZ R12, R2.reuse, R144 ;  /* 0x00000090020c7220 */ /* 0x042fe40000410000 */
[----:B------:R1:W1:Y:S05]  /*b0b0*/  MUFU.EX2 R144, R16 ;  /* 0x0000001000907308 */ /* 0x00026a0000000800 */
[C---:B------:R-:W-:Y:S03]  /*b0c0*/  HMMA.16816.F32.BF16 R12, R24.reuse, R28, R12 ;  /* 0x0000001c180c723c */ /* 0x040fe6000004180c */
[----:B-1----:R-:W-:Y:S07]  /*b0d0*/  FMUL.FTZ R16, R2, R148 ;  /* 0x0000009402107220 */ /* 0x002fee0000410000 */
[----:B------:R-:W-:Y:S01]  /*b0e0*/  HMMA.16816.F32.BF16 R16, R24, R30, R16 ;  /* 0x0000001e1810723c */ /* 0x000fe20000041810 */
[----:B------:R-:W1:Y:S06]  /*b0f0*/  LDSM.16.MT88.4 R28, [R134+0x5800] ;  /* 0x00580000861c783b */ /* 0x000e6c0000004200 */
[----:B------:R-:W-:Y:S02]  /*b100*/  F2FP.BF16.PACK_AB R24, R161, R159 ;  /* 0x0000009fa118723e */ /* 0x000fe400000010ff */
[----:B------:R-:W-:Y:S03]  /*b110*/  F2FP.BF16.PACK_AB R25, R155, R160 ;  /* 0x000000a09b19723e */ /* 0x000fe600000010ff */
[----:B------:R-:W-:Y:S02]  /*b120*/  F2FP.BF16.PACK_AB R26, R153, R154 ;  /* 0x0000009a991a723e */ /* 0x000fe400000010ff */
[----:B------:R-:W-:Y:S07]  /*b130*/  F2FP.BF16.PACK_AB R27, R162, R152 ;  /* 0x00000098a21b723e */ /* 0x000fee00000010ff */
[C---:B-----5:R-:W-:Y:S07]  /*b140*/  HMMA.16816.F32.BF16 R4, R24.reuse, R32, R4 ;  /* 0x000000201804723c */ /* 0x060fee0000041804 */
[--C-:B------:R-:W-:Y:S01]  /*b150*/  FFMA.FTZ R32, R79, c[0x0][0x23c], -R44.reuse ;  /* 0x00008f004f207a23 */ /* 0x100fe2000001082c */
[C---:B------:R-:W-:Y:S03]  /*b160*/  HMMA.16816.F32.BF16 R8, R24.reuse, R34, R8 ;  /* 0x000000221808723c */ /* 0x040fe60000041808 */
[----:B------:R5:W1:Y:S05]  /*b170*/  MUFU.EX2 R141, R32 ;  /* 0x00000020008d7308 */ /* 0x000a6a0000000800 */
[C---:B------:R-:W-:Y:S07]  /*b180*/  HMMA.16816.F32.BF16 R12, R24.reuse, R36, R12 ;  /* 0x00000024180c723c */ /* 0x040fee000004180c */
[--C-:B------:R-:W-:Y:S01]  /*b190*/  FFMA.FTZ R36, R82, c[0x0][0x23c], -R44.reuse ;  /* 0x00008f0052247a23 */ /* 0x100fe2000001082c */
[----:B------:R-:W-:Y:S03]  /*b1a0*/  HMMA.16816.F32.BF16 R16, R24, R38, R16 ;  /* 0x000000261810723c */ /* 0x000fe60000041810 */
[----:B------:R2:W-:Y:S04]  /*b1b0*/  MUFU.EX2 R136, R36 ;  /* 0x0000002400887308 */ /* 0x0005e80000000800 */
[----:B------:R-:W-:Y:S02]  /*b1c0*/  F2FP.BF16.PACK_AB R24, R188, R187 ;  /* 0x000000bbbc18723e */ /* 0x000fe400000010ff */
[----:B------:R-:W-:Y:S03]  /*b1d0*/  F2FP.BF16.PACK_AB R25, R185, R184 ;  /* 0x000000b8b919723e */ /* 0x000fe600000010ff */
[--C-:B-----5:R-:W-:Y:S01]  /*b1e0*/  FFMA.FTZ R32, R80, c[0x0][0x23c], -R23.reuse ;  /* 0x00008f0050207a23 */ /* 0x120fe20000010817 */
[----:B---3--:R-:W-:Y:S02]  /*b1f0*/  F2FP.BF16.PACK_AB R26, R199, R190 ;  /* 0x000000bec71a723e */ /* 0x008fe400000010ff */
[----:B----4-:R-:W-:Y:S01]  /*b200*/  F2FP.BF16.PACK_AB R27, R191, R189 ;  /* 0x000000bdbf1b723e */ /* 0x010fe200000010ff */
[----:B------:R3:W-:Y:S06]  /*b210*/  MUFU.EX2 R140, R32 ;  /* 0x00000020008c7308 */ /* 0x0007ec0000000800 */
[C---:B-1----:R-:W-:Y:S03]  /*b220*/  HMMA.16816.F32.BF16 R4, R24.reuse, R28, R4 ;  /* 0x0000001c1804723c */ /* 0x042fe60000041804 */
[--C-:B--2---:R-:W-:Y:S04]  /*b230*/  FFMA.FTZ R36, R84, c[0x0][0x23c], -R23.reuse ;  /* 0x00008f0054247a23 */ /* 0x104fe80000010817 */
        /* <DEDUP_REMOVED lines=8> */
[----:B------:R3:W4:Y:S02]  /*b2c0*/  MUFU.EX2 R138, R32 ;  /* 0x00000020008a7308 */ /* 0x0007240000000800 */
[----:B------:R-:W-:Y:S01]  /*b2d0*/  F2FP.BF16.PACK_AB R24, R201, R200 ;  /* 0x000000c8c918723e */ /* 0x000fe200000010ff */
[--C-:B-1----:R-:W-:Y:S01]  /*b2e0*/  FFMA.FTZ R36, R85, c[0x0][0x23c], -R23.reuse ;  /* 0x00008f0055247a23 */ /* 0x102fe20000010817 */
[----:B------:R-:W-:Y:S03]  /*b2f0*/  F2FP.BF16.PACK_AB R25, R197, R196 ;  /* 0x000000c4c519723e */ /* 0x000fe600000010ff */
[----:B------:R-:W-:Y:S03]  /*b300*/  F2FP.BF16.PACK_AB R26, R207, R202 ;  /* 0x000000cacf1a723e */ /* 0x000fe600000010ff */
[----:B------:R1:W5:Y:S01]  /*b310*/  MUFU.EX2 R85, R36 ;  /* 0x0000002400557308 */ /* 0x0003620000000800 */
[----:B------:R-:W-:Y:S01]  /*b320*/  F2FP.BF16.PACK_AB R27, R203, R198 ;  /* 0x000000c6cb1b723e */ /* 0x000fe200000010ff */
[----:B--2---:R-:W-:Y:S08]  /*b330*/  LDSM.16.MT88.4 R28, [R135+0x5c00] ;  /* 0x005c0000871c783b */ /* 0x004ff00000004200 */
[----:B------:R2:W-:Y:S01]  /*b340*/  MUFU.EX2 R83, R40 ;  /* 0x0000002800537308 */ /* 0x0005e20000000800 */
[----:B---3--:R-:W3:Y:S08]  /*b350*/  LDSM.16.MT88.4 R32, [R134+0x5c00] ;  /* 0x005c00008620783b */ /* 0x008ef00000004200 */
[----:B-1----:R-:W1:Y:S01]  /*b360*/  LDSM.16.MT88.4 R36, [R134+0x6000] ;  /* 0x006000008624783b */ /* 0x002e620000004200 */
[--C-:B--2---:R-:W-:Y:S04]  /*b370*/  FFMA.FTZ R40, R87, c[0x0][0x23c], -R44.reuse ;  /* 0x00008f0057287a23 */ /* 0x104fe8000001082c */
[----:B------:R2:W1:Y:S01]  /*b380*/  MUFU.EX2 R84, R40 ;  /* 0x0000002800547308 */ /* 0x0004620000000800 */
[C---:B---3--:R-:W-:Y:S07]  /*b390*/  HMMA.16816.F32.BF16 R4, R24.reuse, R32, R4 ;  /* 0x000000201804723c */ /* 0x048fee0000041804 */
[--C-:B------:R-:W-:Y:S01]  /*b3a0*/  FFMA.FTZ R32, R88, c[0x0][0x23c], -R23.reuse ;  /* 0x00008f0058207a23 */ /* 0x100fe20000010817 */
[C---:B------:R-:W-:Y:S03]  /*b3b0*/  HMMA.16816.F32.BF16 R8, R24.reuse, R34, R8 ;  /* 0x000000221808723c */ /* 0x040fe60000041808 */
[----:B------:R3:W-:Y:S01]  /*b3c0*/  MUFU.EX2 R82, R32 ;  /* 0x0000002000527308 */ /* 0x0007e20000000800 */
[--C-:B--2---:R-:W-:Y:S04]  /*b3d0*/  FFMA.FTZ R40, R89, c[0x0][0x23c], -R23.reuse ;  /* 0x00008f0059287a23 */ /* 0x104fe80000010817 */
[C---:B------:R-:W-:Y:S05]  /*b3e0*/  HMMA.16816.F32.BF16 R12, R24.reuse, R28, R12 ;  /* 0x0000001c180c723c */ /* 0x040fea000004180c */
[----:B------:R2:W1:Y:S02]  /*b3f0*/  MUFU.EX2 R81, R40 ;  /* 0x0000002800517308 */ /* 0x0004640000000800 */
[--C-:B------:R-:W-:Y:S01]  /*b400*/  FFMA.FTZ R28, R90, c[0x0][0x23c], -R44.reuse ;  /* 0x00008f005a1c7a23 */ /* 0x100fe2000001082c */
[----:B------:R-:W-:Y:S07]  /*b410*/  HMMA.16816.F32.BF16 R16, R24, R30, R16 ;  /* 0x0000001e1810723c */ /* 0x000fee0000041810 */
[----:B------:R4:W-:Y:S01]  /*b420*/  MUFU.EX2 R80, R28 ;  /* 0x0000001c00507308 */ /* 0x0009e20000000800 */
[----:B------:R-:W-:Y:S01]  /*b430*/  F2FP.BF16.PACK_AB R24, R208, R206 ;  /* 0x000000ced018723e */ /* 0x000fe200000010ff */
[----:B---3--:R-:W3:Y:S03]  /*b440*/  LDSM.16.MT88.4 R32, [R135+0x6000] ;  /* 0x006000008720783b */ /* 0x008ee60000004200 */
[----:B------:R-:W-:Y:S02]  /*b450*/  F2FP.BF16.PACK_AB R25, R205, R204 ;  /* 0x000000cccd19723e */ /* 0x000fe400000010ff */
[----:B------:R-:W-:Y:S02]  /*b460*/  F2FP.BF16.PACK_AB R26, R211, R209 ;  /* 0x000000d1d31a723e */ /* 0x000fe400000010ff */
[----:B------:R-:W-:Y:S01]  /*b470*/  F2FP.BF16.PACK_AB R27, R212, R210 ;  /* 0x000000d2d41b723e */ /* 0x000fe200000010ff */
[----:B--2---:R-:W-:Y:S06]  /*b480*/  LDSM.16.MT88.4 R40, [R135+0x6400] ;  /* 0x006400008728783b */ /* 0x004fec0000004200 */
[C---:B-1----:R-:W-:Y:S07]  /*b490*/  HMMA.16816.F32.BF16 R4, R24.reuse, R36, R4 ;  /* 0x000000241804723c */ /* 0x042fee0000041804 */
[--C-:B------:R-:W-:Y:S01]  /*b4a0*/  FFMA.FTZ R36, R92, c[0x0][0x23c], -R23.reuse ;  /* 0x00008f005c247a23 */ /* 0x100fe20000010817 */
[C---:B------:R-:W-:Y:S03]  /*b4b0*/  HMMA.16816.F32.BF16 R8, R24.reuse, R38, R8 ;  /* 0x000000261808723c */ /* 0x040fe60000041808 */
[----:B------:R1:W-:Y:S01]  /*b4c0*/  MUFU.EX2 R78, R36 ;  /* 0x00000024004e7308 */ /* 0x0003e20000000800 */
[--C-:B----4-:R-:W-:Y:S09]  /*b4d0*/  FFMA.FTZ R28, R91, c[0x0][0x23c], -R44.reuse ;  /* 0x00008f005b1c7a23 */ /* 0x110ff2000001082c */
[----:B------:R2:W4:Y:S01]  /*b4e0*/  MUFU.EX2 R79, R28 ;  /* 0x0000001c004f7308 */ /* 0x0005220000000800 */
[C---:B---3--:R-:W-:Y:S03]  /*b4f0*/  HMMA.16816.F32.BF16 R12, R24.reuse, R32, R12 ;  /* 0x00000020180c723c */ /* 0x048fe6000004180c */
[--C-:B-1----:R-:W-:Y:S05]  /*b500*/  FFMA.FTZ R36, R93, c[0x0][0x23c], -R23.reuse ;  /* 0x00008f005d247a23 */ /* 0x102fea0000010817 */
[----:B------:R-:W-:Y:S01]  /*b510*/  HMMA.16816.F32.BF16 R16, R24, R34, R16 ;  /* 0x000000221810723c */ /* 0x000fe20000041810 */
[----:B------:R1:W3:Y:S03]  /*b520*/  MUFU.EX2 R77, R36 ;  /* 0x00000024004d7308 */ /* 0x0002e60000000800 */
[--C-:B------:R-:W-:Y:S03]  /*b530*/  FFMA.FTZ R32, R94, c[0x0][0x23c], -R44.reuse ;  /* 0x00008f005e207a23 */ /* 0x100fe6000001082c */
[----:B------:R-:W-:Y:S01]  /*b540*/  F2FP.BF16.PACK_AB R24, R214, R213 ;  /* 0x000000d5d618723e */ /* 0x000fe200000010ff */
[----:B--2---:R-:W2:Y:S01]  /*b550*/  LDSM.16.MT88.4 R28, [R134+0x6400] ;  /* 0x00640000861c783b */ /* 0x004ea20000004200 */
[----:B------:R-:W-:Y:S02]  /*b560*/  F2FP.BF16.PACK_AB R25, R47, R46 ;  /* 0x0000002e2f19723e */ /* 0x000fe400000010ff */
[----:B------:R3:W-:Y:S01]  /*b570*/  MUFU.EX2 R76, R32 ;  /* 0x00000020004c7308 */ /* 0x0007e20000000800 */
[----:B------:R-:W-:Y:S02]  /*b580*/  F2FP.BF16.PACK_AB R26, R216, R215 ;  /* 0x000000d7d81a723e */ /* 0x000fe400000010ff */
[----:B------:R-:W-:Y:S01]  /*b590*/  F2FP.BF16.PACK_AB R27, R50, R48 ;  /* 0x00000030321b723e */ /* 0x000fe200000010ff */
[--C-:B-1----:R-:W-:Y:S06]  /*b5a0*/  FFMA.FTZ R36, R95, c[0x0][0x23c], -R44.reuse ;  /* 0x00008f005f247a23 */ /* 0x102fec000001082c */
[----:B------:R1:W1:Y:S01]  /*b5b0*/  MUFU.EX2 R74, R36 ;  /* 0x00000024004a7308 */ /* 0x0002620000000800 */
[----:B---3--:R-:W3:Y:S01]  /*b5c0*/  LDSM.16.MT88.4 R32, [R134+0x6800] ;  /* 0x006800008620783b */ /* 0x008ee20000004200 */
[C---:B--2---:R-:W-:Y:S03]  /*b5d0*/  HMMA.16816.F32.BF16 R4, R24.reuse, R28, R4 ;  /* 0x0000001c1804723c */ /* 0x044fe60000041804 */
[--C-:B-1----:R-:W-:Y:S05]  /*b5e0*/  FFMA.FTZ R36, R96, c[0x0][0x23c], -R23.reuse ;  /* 0x00008f0060247a23 */ /* 0x102fea0000010817 */
[C---:B------:R-:W-:Y:S01]  /*b5f0*/  HMMA.16816.F32.BF16 R8, R24.reuse, R30, R8 ;  /* 0x0000001e1808723c */ /* 0x040fe20000041808 */
[----:B------:R1:W-:Y:S03]  /*b600*/  MUFU.EX2 R73, R36 ;  /* 0x0000002400497308 */ /* 0x0003e60000000800 */
[--C-:B------:R-:W-:Y:S04]  /*b610*/  FFMA.FTZ R28, R97, c[0x0][0x23c], -R23.reuse ;  /* 0x00008f00611c7a23 */ /* 0x100fe80000010817 */
[C---:B------:R-:W-:Y:S03]  /*b620*/  HMMA.16816.F32.BF16 R12, R24.reuse, R40, R12 ;  /* 0x00000028180c723c */ /* 0x040fe6000004180c */
[----:B------:R2:W2:Y:S04]  /*b630*/  MUFU.EX2 R75, R28 ;  /* 0x0000001c004b7308 */ /* 0x0004a80000000800 */
[--C-:B------:R-:W-:Y:S01]  /*b640*/  FFMA.FTZ R40, R99, c[0x0][0x23c], -R44.reuse ;  /* 0x00008f0063287a23 */ /* 0x100fe2000001082c */
[----:B------:R-:W-:Y:S05]  /*b650*/  HMMA.16816.F32.BF16 R16, R24, R42, R16 ;  /* 0x0000002a1810723c */ /* 0x000fea0000041810 */
[----:B------:R4:W-:Y:S02]  /*b660*/  MUFU.EX2 R71, R40 ;  /* 0x0000002800477308 */ /* 0x0009e40000000800 */
[----:B------:R-:W-:Y:S02]  /*b670*/  F2FP.BF16.PACK_AB R24, R219, R51 ;  /* 0x00000033db18723e */ /* 0x000fe400000010ff */
[----:B------:R-:W-:Y:S03]  /*b680*/  F2FP.BF16.PACK_AB R25, R217, R49 ;  /* 0x00000031d919723e */ /* 0x000fe600000010ff */
[----:B------:R-:W-:Y:S01]  /*b690*/  F2FP.BF16.PACK_AB R26, R224, R220 ;  /* 0x000000dce01a723e */ /* 0x000fe200000010ff */
[--C-:B-1----:R-:W-:Y:S01]  /*b6a0*/  FFMA.FTZ R36, R98, c[0x0][0x23c], -R44.reuse ;  /* 0x00008f0062247a23 */ /* 0x102fe2000001082c */
[----:B------:R-:W-:Y:S03]  /*b6b0*/  F2FP.BF16.PACK_AB R27, R222, R218 ;  /* 0x000000dade1b723e */ /* 0x000fe600000010ff */
[----:B------:R1:W1:Y:S01]  /*b6c0*/  MUFU.EX2 R72, R36 ;  /* 0x0000002400487308 */ /* 0x0002620000000800 */
[----:B--2---:R-:W2:Y:S03]  /*b6d0*/  LDSM.16.MT88.4 R28, [R135+0x6800] ;  /* 0x00680000871c783b */ /* 0x004ea60000004200 */
[C---:B---3--:R-:W-:Y:S07]  /*b6e0*/  HMMA.16816.F32.BF16 R4, R24.reuse, R32, R4 ;  /* 0x000000201804723c */ /* 0x048fee0000041804 */
[--C-:B------:R-:W-:Y:S01]  /*b6f0*/  FFMA.FTZ R32, R101, c[0x0][0x23c], -R23.reuse ;  /* 0x00008f0065207a23 */ /* 0x100fe20000010817 */
[C---:B------:R-:W-:Y:S03]  /*b700*/  HMMA.16816.F32.BF16 R8, R24.reuse, R34, R8 ;  /* 0x000000221808723c */ /* 0x040fe60000041808 */
[----:B------:R3:W-:Y:S01]  /*b710*/  MUFU.EX2 R69, R32 ;  /* 0x0000002000457308 */ /* 0x0007e20000000800 */
[--C-:B----4-:R-:W-:Y:S01]  /*b720*/  FFMA.FTZ R40, R100, c[0x0][0x23c], -R23.reuse ;  /* 0x00008f0064287a23 */ /* 0x110fe20000010817 */
[----:B-1----:R-:W1:Y:S08]  /*b730*/  LDSM.16.MT88.4 R36, [R134+0x6c00] ;  /* 0x006c00008624783b */ /* 0x002e700000004200 */
[----:B------:R4:W1:Y:S01]  /*b740*/  MUFU.EX2 R70, R40 ;  /* 0x0000002800467308 */ /* 0x0008620000000800 */
[--C-:B---3--:R-:W-:Y:S09]  /*b750*/  FFMA.FTZ R32, R102, c[0x0][0x23c], -R44.reuse ;  /* 0x00008f0066207a23 */ /* 0x108ff2000001082c */
[----:B------:R3:W-:Y:S01]  /*b760*/  MUFU.EX2 R68, R32 ;  /* 0x0000002000447308 */ /* 0x0007e20000000800 */
[C---:B--2---:R-:W-:Y:S01]  /*b770*/  HMMA.16816.F32.BF16 R12, R24.reuse, R28, R12 ;  /* 0x0000001c180c723c */ /* 0x044fe2000004180c */
[----:B----4-:R-:W2:Y:S06]  /*b780*/  LDSM.16.MT88.4 R40, [R135+0x6c00] ;  /* 0x006c00008728783b */ /* 0x010eac0000004200 */
[--C-:B------:R-:W-:Y:S01]  /*b790*/  FFMA.FTZ R28, R103, c[0x0][0x23c], -R44.reuse ;  /* 0x00008f00671c7a23 */ /* 0x100fe2000001082c */
[----:B------:R-:W-:Y:S03]  /*b7a0*/  HMMA.16816.F32.BF16 R16, R24, R30, R16 ;  /* 0x0000001e1810723c */ /* 0x000fe60000041810 */
[----:B------:R4:W2:Y:S04]  /*b7b0*/  MUFU.EX2 R65, R28 ;  /* 0x0000001c00417308 */ /* 0x0008a80000000800 */
[----:B------:R-:W-:Y:S02]  /*b7c0*/  F2FP.BF16.PACK_AB R24, R225, R221 ;  /* 0x000000dde118723e */ /* 0x000fe400000010ff */
[----:B------:R-:W-:Y:S03]  /*b7d0*/  F2FP.BF16.PACK_AB R25, R228, R223 ;  /* 0x000000dfe419723e */ /* 0x000fe600000010ff */
[----:B------:R-:W-:Y:S02]  /*b7e0*/  F2FP.BF16.PACK_AB R26, R232, R227 ;  /* 0x000000e3e81a723e */ /* 0x000fe400000010ff */
[----:B------:R-:W-:Y:S01]  /*b7f0*/  F2FP.BF16.PACK_AB R27, R231, R229 ;  /* 0x000000e5e71b723e */ /* 0x000fe200000010ff */
[----:B---3--:R-:W-:Y:S04]  /*b800*/  FFMA.FTZ R32, R104, c[0x0][0x23c], -R23 ;  /* 0x00008f0068207a23 */ /* 0x008fe80000010817 */
[----:B------:R3:W-:Y:S02]  /*b810*/  MUFU.EX2 R67, R32 ;  /* 0x0000002000437308 */ /* 0x0007e40000000800 */
[C---:B-1----:R-:W-:Y:S01]  /*b820*/  HMMA.16816.F32.BF16 R4, R24.reuse, R36, R4 ;  /* 0x000000241804723c */ /* 0x042fe20000041804 */
[----:B----4-:R-:W1:Y:S06]  /*b830*/  LDSM.16.MT88.4 R28, [R134+0x7000] ;  /* 0x00700000861c783b */ /* 0x010e6c0000004200 */
[----:B------:R-:W-:Y:S01]  /*b840*/  FFMA.FTZ R36, R2, R238, R131 ;  /* 0x000000ee02247223 */ /* 0x000fe20000010083 */
[C---:B------:R-:W-:Y:S04]  /*b850*/  HMMA.16816.F32.BF16 R8, R24.reuse, R38, R8 ;  /* 0x000000261808723c */ /* 0x040fe80000041808 */
[----:B------:R-:W-:Y:S04]  /*b860*/  FFMA.FTZ R2, R107, c[0x0][0x23c], -R44 ;  /* 0x00008f006b027a23 */ /* 0x000fe8000001082c */
[C---:B--2---:R-:W-:Y:S01]  /*b870*/  HMMA.16816.F32.BF16 R12, R24.reuse, R40, R12 ;  /* 0x00000028180c723c */ /* 0x044fe2000004180c */
[----:B------:R2:W-:Y:S03]  /*b880*/  MUFU.EX2 R63, R2 ;  /* 0x00000002003f7308 */ /* 0x0005e60000000800 */
[--C-:B---3--:R-:W-:Y:S03]  /*b890*/  FFMA.FTZ R32, R105, c[0x0][0x23c], -R23.reuse ;  /* 0x00008f0069207a23 */ /* 0x108fe60000010817 */
[----:B------:R-:W-:Y:S01]  /*b8a0*/  FADD.FTZ R40, R156, R36 ;  /* 0x000000249c287221 */ /* 0x000fe20000010000 */
[----:B------:R-:W-:Y:S03]  /*b8b0*/  HMMA.16816.F32.BF16 R16, R24, R42, R16 ;  /* 0x0000002a1810723c */ /* 0x000fe60000041810 */
[----:B------:R3:W4:Y:S01]  /*b8c0*/  MUFU.EX2 R66, R32 ;  /* 0x0000002000427308 */ /* 0x0007220000000800 */
[----:B------:R-:W-:Y:S01]  /*b8d0*/  FADD.FTZ R36, R132, R0 ;  /* 0x0000000084247221 */ /* 0x000fe20000010000 */
[----:B------:R-:W-:Y:S01]  /*b8e0*/  MOV R132, R20 ;  /* 0x0000001400847202 */ /* 0x000fe20000000f00 */
[--C-:B------:R-:W-:Y:S02]  /*b8f0*/  FFMA.FTZ R0, R108, c[0x0][0x23c], -R23.reuse ;  /* 0x00008f006c007a23 */ /* 0x100fe40000010817 */
[----:B------:R-:W-:Y:S01]  /*b900*/  FADD.FTZ R40, R133, R40 ;  /* 0x0000002885287221 */ /* 0x000fe20000010000 */
[----:B------:R-:W-:Y:S03]  /*b910*/  F2FP.BF16.PACK_AB R24, R237, R230 ;  /* 0x000000e6ed18723e */ /* 0x000fe600000010ff */
[--C-:B------:R-:W-:Y:S02]  /*b920*/  FFMA.FTZ R41, R120, c[0x0][0x23c], -R23.reuse ;  /* 0x00008f0078297a23 */ /* 0x100fe40000010817 */
[----:B------:R-:W-:Y:S01]  /*b930*/  FADD.FTZ R40, R158, R40 ;  /* 0x000000289e287221 */ /* 0x000fe20000010000 */
[----:B------:R-:W-:Y:S01]  /*b940*/  F2FP.BF16.PACK_AB R25, R235, R233 ;  /* 0x000000e9eb19723e */ /* 0x000fe200000010ff */
[----:B------:R4:W-:Y:S01]  /*b950*/  MUFU.EX2 R62, R0 ;  /* 0x00000000003e7308 */ /* 0x0009e20000000800 */
[----:B------:R-:W-:Y:S01]  /*b960*/  F2FP.BF16.PACK_AB R26, R234, R236 ;  /* 0x000000ecea1a723e */ /* 0x000fe200000010ff */
[----:B--2---:R-:W-:Y:S01]  /*b970*/  FADD.FTZ R2, R157, R36 ;  /* 0x000000249d027221 */ /* 0x004fe20000010000 */
[----:B------:R-:W-:Y:S01]  /*b980*/  F2FP.BF16.PACK_AB R27, R144, R226 ;  /* 0x000000e2901b723e */ /* 0x000fe200000010ff */
[----:B------:R-:W-:Y:S01]  /*b990*/  LDSM.16.MT88.4 R36, [R134+0x7400] ;  /* 0x007400008624783b */ /* 0x000fe20000004200 */
[----:B------:R-:W-:Y:S05]  /*b9a0*/  MOV R133, R3 ;  /* 0x0000000300857202 */ /* 0x000fea0000000f00 */
[C---:B-1----:R-:W-:Y:S03]  /*b9b0*/  HMMA.16816.F32.BF16 R4, R24.reuse, R28, R4 ;  /* 0x0000001c1804723c */ /* 0x042fe60000041804 */
[----:B---3--:R-:W-:Y:S04]  /*b9c0*/  FFMA.FTZ R32, R106, c[0x0][0x23c], -R44 ;  /* 0x00008f006a207a23 */ /* 0x008fe8000001082c */
[----:B------:R-:W-:Y:S01]  /*b9d0*/  FFMA.FTZ R28, R109, c[0x0][0x23c], -R23 ;  /* 0x00008f006d1c7a23 */ /* 0x000fe20000010817 */
[----:B------:R1:W2:Y:S01]  /*b9e0*/  MUFU.EX2 R64, R32 ;  /* 0x0000002000407308 */ /* 0x0002a20000000800 */
[C---:B------:R-:W-:Y:S03]  /*b9f0*/  HMMA.16816.F32.BF16 R8, R24.reuse, R30, R8 ;  /* 0x0000001e1808723c */ /* 0x040fe60000041808 */
[----:B----4-:R-:W-:Y:S02]  /*ba00*/  FADD.FTZ R0, R163, R2 ;  /* 0x00000002a3007221 */ /* 0x010fe40000010000 */
[----:B------:R-:W-:Y:S02]  /*ba10*/  FADD.FTZ R2, R159, R40 ;  /* 0x000000289f027221 */ /* 0x000fe40000010000 */
[----:B------:R-:W-:Y:S02]  /*ba20*/  FADD.FTZ R0, R160, R0 ;  /* 0x00000000a0007221 */ /* 0x000fe40000010000 */
[----:B------:R3:W4:Y:S03]  /*ba30*/  MUFU.EX2 R61, R28 ;  /* 0x0000001c003d7308 */ /* 0x0007260000000800 */
[----:B------:R-:W-:Y:S04]  /*ba40*/  FADD.FTZ R2, R161, R2 ;  /* 0x00000002a1027221 */ /* 0x000fe80000010000 */
[----:B------:R-:W-:Y:S04]  /*ba50*/  FADD.FTZ R29, R154, R2 ;  /* 0x000000029a1d7221 */ /* 0x000fe80000010000 */
[----:B------:R-:W-:Y:S01]  /*ba60*/  FADD.FTZ R40, R153, R29 ;  /* 0x0000001d99287221 */ /* 0x000fe20000010000 */
[----:B-1----:R-:W1:Y:S01]  /*ba70*/  LDSM.16.MT88.4 R32, [R135+0x7000] ;  /* 0x007000008720783b */ /* 0x002e620000004200 */
[----:B---3--:R-:W-:Y:S02]  /*ba80*/  FADD.FTZ R28, R155, R0 ;  /* 0x000000009b1c7221 */ /* 0x008fe40000010000 */
[----:B------:R-:W-:Y:S02]  /*ba90*/  FFMA.FTZ R0, R110, c[0x0][0x23c], -R44 ;  /* 0x00008f006e007a23 */ /* 0x000fe4000001082c */
[----:B------:R-:W-:Y:S02]  /*baa0*/  FADD.FTZ R2, R152, R28 ;  /* 0x0000001c98027221 */ /* 0x000fe40000010000 */
[----:B------:R3:W-:Y:S01]  /*bab0*/  MUFU.EX2 R60, R0 ;  /* 0x00000000003c7308 */ /* 0x0007e20000000800 */
[----:B------:R-:W2:Y:S01]  /*bac0*/  LDSM.16.MT88.4 R28, [R135+0x7400] ;  /* 0x00740000871c783b */ /* 0x000ea20000004200 */
[C---:B-1----:R-:W-:Y:S03]  /*bad0*/  HMMA.16816.F32.BF16 R12, R24.reuse, R32, R12 ;  /* 0x00000020180c723c */ /* 0x042fe6000004180c */
[----:B---3--:R-:W-:Y:S02]  /*bae0*/  FADD.FTZ R0, R162, R2 ;  /* 0x00000002a2007221 */ /* 0x008fe40000010000 */
[----:B------:R-:W-:Y:S02]  /*baf0*/  FADD.FTZ R2, R187, R40 ;  /* 0x00000028bb027221 */ /* 0x000fe40000010000 */
[----:B------:R-:W-:Y:S01]  /*bb00*/  FADD.FTZ R0, R184, R0 ;  /* 0x00000000b8007221 */ /* 0x000fe20000010000 */
[----:B------:R-:W-:Y:S04]  /*bb10*/  HMMA.16816.F32.BF16 R16, R24, R34, R16 ;  /* 0x000000221810723c */ /* 0x000fe80000041810 */
[----:B------:R-:W-:Y:S02]  /*bb20*/  FADD.FTZ R40, R188, R2 ;  /* 0x00000002bc287221 */ /* 0x000fe40000010000 */
[----:B------:R-:W-:Y:S01]  /*bb30*/  FADD.FTZ R2, R185, R0 ;  /* 0x00000000b9027221 */ /* 0x000fe20000010000 */
[----:B------:R-:W-:Y:S01]  /*bb40*/  F2FP.BF16.PACK_AB R24, R142, R143 ;  /* 0x0000008f8e18723e */ /* 0x000fe200000010ff */
[--C-:B------:R-:W-:Y:S01]  /*bb50*/  FFMA.FTZ R0, R112, c[0x0][0x23c], -R23.reuse ;  /* 0x00008f0070007a23 */ /* 0x100fe20000010817 */
[----:B------:R-:W-:Y:S03]  /*bb60*/  F2FP.BF16.PACK_AB R25, R141, R45 ;  /* 0x0000002d8d19723e */ /* 0x000fe600000010ff */
[----:B------:R-:W-:Y:S01]  /*bb70*/  FFMA.FTZ R32, R111, c[0x0][0x23c], -R44 ;  /* 0x00008f006f207a23 */ /* 0x000fe2000001082c */
[----:B------:R1:W-:Y:S01]  /*bb80*/  MUFU.EX2 R58, R0 ;  /* 0x00000000003a7308 */ /* 0x0003e20000000800 */
[----:B------:R-:W-:Y:S01]  /*bb90*/  FADD.FTZ R40, R190, R40 ;  /* 0x00000028be287221 */ /* 0x000fe20000010000 */
[----:B------:R-:W-:Y:S01]  /*bba0*/  F2FP.BF16.PACK_AB R26, R138, R140 ;  /* 0x0000008c8a1a723e */ /* 0x000fe200000010ff */
[----:B------:R-:W-:Y:S01]  /*bbb0*/  FADD.FTZ R2, R189, R2 ;  /* 0x00000002bd027221 */ /* 0x000fe20000010000 */
[----:B------:R-:W-:Y:S01]  /*bbc0*/  F2FP.BF16.PACK_AB R27, R139, R136 ;  /* 0x000000888b1b723e */ /* 0x000fe200000010ff */
[----:B------:R-:W-:Y:S05]  /*bbd0*/  FADD.FTZ R40, R199, R40 ;  /* 0x00000028c7287221 */ /* 0x000fea0000010000 */
[----:B------:R3:W3:Y:S01]  /*bbe0*/  MUFU.EX2 R59, R32 ;  /* 0x00000020003b7308 */ /* 0x0006e20000000800 */
[C---:B------:R-:W-:Y:S07]  /*bbf0*/  HMMA.16816.F32.BF16 R4, R24.reuse, R36, R4 ;  /* 0x000000241804723c */ /* 0x040fee0000041804 */
[--C-:B------:R-:W-:Y:S01]  /*bc00*/  FFMA.FTZ R36, R113, c[0x0][0x23c], -R23.reuse ;  /* 0x00008f0071247a23 */ /* 0x100fe20000010817 */
[C---:B------:R-:W-:Y:S03]  /*bc10*/  HMMA.16816.F32.BF16 R8, R24.reuse, R38, R8 ;  /* 0x000000261808723c */ /* 0x040fe60000041808 */
[----:B------:R4:W4:Y:S01]  /*bc20*/  MUFU.EX2 R57, R36 ;  /* 0x0000002400397308 */ /* 0x0009220000000800 */
[----:B-1----:R-:W-:Y:S02]  /*bc30*/  FADD.FTZ R0, R191, R2 ;  /* 0x00000002bf007221 */ /* 0x002fe40000010000 */
[----:B------:R-:W-:Y:S02]  /*bc40*/  FADD.FTZ R2, R200, R40 ;  /* 0x00000028c8027221 */ /* 0x000fe40000010000 */
[C---:B--2---:R-:W-:Y:S04]  /*bc50*/  HMMA.16816.F32.BF16 R12, R24.reuse, R28, R12 ;  /* 0x0000001c180c723c */ /* 0x044fe8000004180c */
[----:B------:R-:W-:Y:S02]  /*bc60*/  FADD.FTZ R2, R201, R2 ;  /* 0x00000002c9027221 */ /* 0x000fe40000010000 */
[----:B------:R-:W-:Y:S01]  /*bc70*/  FFMA.FTZ R40, R114, c[0x0][0x23c], -R44 ;  /* 0x00008f0072287a23 */ /* 0x000fe2000001082c */
[----:B---3--:R-:W1:Y:S01]  /*bc80*/  LDSM.16.MT88.4 R32, [R134+0x7800] ;  /* 0x007800008620783b */ /* 0x008e620000004200 */
[----:B------:R-:W-:Y:S01]  /*bc90*/  FADD.FTZ R2, R202, R2 ;  /* 0x00000002ca027221 */ /* 0x000fe20000010000 */
[----:B------:R-:W-:Y:S01]  /*bca0*/  HMMA.16816.F32.BF16 R16, R24, R30, R16 ;  /* 0x0000001e1810723c */ /* 0x000fe20000041810 */
[----:B------:R2:W-:Y:S02]  /*bcb0*/  MUFU.EX2 R56, R40 ;  /* 0x0000002800387308 */ /* 0x0005e40000000800 */
[----:B------:R-:W-:Y:S02]  /*bcc0*/  FADD.FTZ R2, R207, R2 ;  /* 0x00000002cf027221 */ /* 0x000fe40000010000 */
[----:B------:R-:W-:Y:S02]  /*bcd0*/  FADD.FTZ R0, R196, R0 ;  /* 0x00000000c4007221 */ /* 0x000fe40000010000 */
[----:B------:R-:W-:Y:S01]  /*bce0*/  FADD.FTZ R2, R206, R2 ;  /* 0x00000002ce027221 */ /* 0x000fe20000010000 */
[----:B-----5:R-:W-:Y:S01]  /*bcf0*/  F2FP.BF16.PACK_AB R24, R85, R137 ;  /* 0x000000895518723e */ /* 0x020fe200000010ff */
[----:B------:R-:W-:Y:S01]  /*bd00*/  FADD.FTZ R0, R197, R0 ;  /* 0x00000000c5007221 */ /* 0x000fe20000010000 */
[----:B----4-:R-:W3:Y:S02]  /*bd10*/  LDSM.16.MT88.4 R36, [R135+0x7800] ;  /* 0x007800008724783b */ /* 0x010ee40000004200 */
[----:B------:R-:W-:Y:S01]  /*bd20*/  FADD.FTZ R29, R208, R2 ;  /* 0x00000002d01d7221 */ /* 0x000fe20000010000 */
[----:B------:R-:W-:Y:S01]  /*bd30*/  F2FP.BF16.PACK_AB R25, R84, R83 ;  /* 0x000000535419723e */ /* 0x000fe200000010ff */
[----:B------:R-:W-:Y:S01]  /*bd40*/  FFMA.FTZ R2, R116, c[0x0][0x23c], -R23 ;  /* 0x00008f0074027a23 */ /* 0x000fe20000010817 */
[----:B------:R-:W-:Y:S01]  /*bd50*/  F2FP.BF16.PACK_AB R26, R81, R82 ;  /* 0x00000052511a723e */ /* 0x000fe200000010ff */
[----:B------:R-:W-:Y:S01]  /*bd60*/  FADD.FTZ R0, R198, R0 ;  /* 0x00000000c6007221 */ /* 0x000fe20000010000 */
[----:B------:R-:W-:Y:S01]  /*bd70*/  F2FP.BF16.PACK_AB R27, R79, R80 ;  /* 0x000000504f1b723e */ /* 0x000fe200000010ff */
[----:B------:R-:W-:Y:S01]  /*bd80*/  FFMA.FTZ R28, R115, c[0x0][0x23c], -R44 ;  /* 0x00008f00731c7a23 */ /* 0x000fe2000001082c */
[----:B------:R4:W-:Y:S01]  /*bd90*/  MUFU.EX2 R54, R2 ;  /* 0x0000000200367308 */ /* 0x0009e20000000800 */
[----:B------:R-:W-:Y:S04]  /*bda0*/  FADD.FTZ R0, R203, R0 ;  /* 0x00000000cb007221 */ /* 0x000fe80000010000 */
[----:B------:R-:W-:Y:S04]  /*bdb0*/  FADD.FTZ R0, R204, R0 ;  /* 0x00000000cc007221 */ /* 0x000fe80000010000 */
[----:B--2---:R-:W-:Y:S01]  /*bdc0*/  FADD.FTZ R40, R205, R0 ;  /* 0x00000000cd287221 */ /* 0x004fe20000010000 */
[----:B------:R2:W5:Y:S01]  /*bdd0*/  MUFU.EX2 R55, R28 ;  /* 0x0000001c00377308 */ /* 0x0005620000000800 */
[----:B------:R-:W-:Y:S01]  /*bde0*/  FADD.FTZ R0, R209, R29 ;  /* 0x0000001dd1007221 */ /* 0x000fe20000010000 */
[C---:B-1----:R-:W-:Y:S03]  /*bdf0*/  HMMA.16816.F32.BF16 R4, R24.reuse, R32, R4 ;  /* 0x000000201804723c */ /* 0x042fe60000041804 */
[----:B----4-:R-:W-:Y:S02]  /*be00*/  FADD.FTZ R2, R210, R40 ;  /* 0x00000028d2027221 */ /* 0x010fe40000010000 */
[----:B------:R-:W-:Y:S03]  /*be10*/  FADD.FTZ R40, R211, R0 ;  /* 0x00000000d3287221 */ /* 0x000fe60000010000 */
[C---:B------:R-:W-:Y:S04]  /*be20*/  HMMA.16816.F32.BF16 R8, R24.reuse, R34, R8 ;  /* 0x000000221808723c */ /* 0x040fe80000041808 */
[--C-:B------:R-:W-:Y:S02]  /*be30*/  FFMA.FTZ R32, R117, c[0x0][0x23c], -R23.reuse ;  /* 0x00008f0075207a23 */ /* 0x100fe40000010817 */
[----:B------:R-:W-:Y:S01]  /*be40*/  FADD.FTZ R0, R212, R2 ;  /* 0x00000002d4007221 */ /* 0x000fe20000010000 */
[----:B--2---:R-:W1:Y:S01]  /*be50*/  LDSM.16.MT88.4 R28, [R134+0x7c00] ;  /* 0x007c0000861c783b */ /* 0x004e620000004200 */
[----:B------:R-:W-:Y:S01]  /*be60*/  FADD.FTZ R2, R213, R40 ;  /* 0x00000028d5027221 */ /* 0x000fe20000010000 */
[----:B------:R2:W-:Y:S01]  /*be70*/  MUFU.EX2 R53, R32 ;  /* 0x0000002000357308 */ /* 0x0005e20000000800 */
[C---:B---3--:R-:W-:Y:S03]  /*be80*/  HMMA.16816.F32.BF16 R12, R24.reuse, R36, R12 ;  /* 0x00000024180c723c */ /* 0x048fe6000004180c */
[----:B------:R-:W-:Y:S02]  /*be90*/  FADD.FTZ R40, R214, R2 ;  /* 0x00000002d6287221 */ /* 0x000fe40000010000 */
[----:B------:R-:W-:Y:S02]  /*bea0*/  FFMA.FTZ R2, R118, c[0x0][0x23c], -R44 ;  /* 0x00008f0076027a23 */ /* 0x000fe4000001082c */
[----:B------:R-:W-:Y:S01]  /*beb0*/  FADD.FTZ R40, R215, R40 ;  /* 0x00000028d7287221 */ /* 0x000fe20000010000 */
[----:B------:R-:W-:Y:S01]  /*bec0*/  HMMA.16816.F32.BF16 R16, R24, R38, R16 ;  /* 0x000000261810723c */ /* 0x000fe20000041810 */
[----:B------:R3:W-:Y:S03]  /*bed0*/  MUFU.EX2 R52, R2 ;  /* 0x0000000200347308 */ /* 0x0007e60000000800 */
[----:B------:R-:W-:Y:S02]  /*bee0*/  FFMA.FTZ R36, R119, c[0x0][0x23c], -R44 ;  /* 0x00008f0077247a23 */ /* 0x000fe4000001082c */
[----:B------:R-:W-:Y:S01]  /*bef0*/  FADD.FTZ R0, R46, R0 ;  /* 0x000000002e007221 */ /* 0x000fe20000010000 */
[----:B------:R-:W-:Y:S02]  /*bf00*/  F2FP.BF16.PACK_AB R24, R77, R78 ;  /* 0x0000004e4d18723e */ /* 0x000fe400000010ff */
[----:B------:R-:W-:Y:S03]  /*bf10*/  F2FP.BF16.PACK_AB R25, R74, R76 ;  /* 0x0000004c4a19723e */ /* 0x000fe600000010ff */
[----:B------:R-:W-:Y:S01]  /*bf20*/  FADD.FTZ R0, R47, R0 ;  /* 0x000000002f007221 */ /* 0x000fe20000010000 */
[----:B------:R-:W-:Y:S01]  /*bf30*/  F2FP.BF16.PACK_AB R26, R75, R73 ;  /* 0x000000494b1a723e */ /* 0x000fe200000010ff */
[----:B--2---:R-:W2:Y:S02]  /*bf40*/  LDSM.16.MT88.4 R32, [R135+0x7c00] ;  /* 0x007c00008720783b */ /* 0x004ea40000004200 */
[----:B------:R-:W-:Y:S01]  /*bf50*/  FADD.FTZ R0, R48, R0 ;  /* 0x0000000030007221 */ /* 0x000fe20000010000 */
[----:B------:R-:W-:Y:S03]  /*bf60*/  F2FP.BF16.PACK_AB R27, R71, R72 ;  /* 0x00000048471b723e */ /* 0x000fe600000010ff */
[----:B------:R-:W-:Y:S02]  /*bf70*/  FADD.FTZ R0, R50, R0 ;  /* 0x0000000032007221 */ /* 0x000fe40000010000 */
[----:B------:R-:W-:Y:S02]  /*bf80*/  MUFU.EX2 R50, R41 ;  /* 0x0000002900327308 */ /* 0x000fe40000000800 */
[----:B------:R-:W-:Y:S02]  /*bf90*/  FADD.FTZ R0, R49, R0 ;  /* 0x0000000031007221 */ /* 0x000fe40000010000 */
[----:B---3--:R-:W-:Y:S02]  /*bfa0*/  FADD.FTZ R2, R216, R40 ;  /* 0x00000028d8027221 */ /* 0x008fe40000010000 */
[----:B------:R-:W-:Y:S01]  /*bfb0*/  FADD.FTZ R0, R217, R0 ;  /* 0x00000000d9007221 */ /* 0x000fe20000010000 */
[C---:B-1----:R-:W-:Y:S03]  /*bfc0*/  HMMA.16816.F32.BF16 R4, R24.reuse, R28, R4 ;  /* 0x0000001c1804723c */ /* 0x042fe60000041804 */
[----:B------:R-:W-:Y:S02]  /*bfd0*/  FADD.FTZ R2, R51, R2 ;  /* 0x0000000233027221 */ /* 0x000fe40000010000 */
[----:B------:R1:W-:Y:S02]  /*bfe0*/  MUFU.EX2 R51, R36 ;  /* 0x0000002400337308 */ /* 0x0003e40000000800 */
[----:B------:R-:W-:Y:S01]  /*bff0*/  FADD.FTZ R2, R219, R2 ;  /* 0x00000002db027221 */ /* 0x000fe20000010000 */
[C---:B------:R-:W-:Y:S04]  /*c000*/  HMMA.16816.F32.BF16 R8, R24.reuse, R30, R8 ;  /* 0x0000001e1808723c */ /* 0x040fe80000041808 */
[----:B------:R-:W-:Y:S02]  /*c010*/  FADD.FTZ R40, R220, R2 ;  /* 0x00000002dc287221 */ /* 0x000fe40000010000 */
[----:B------:R-:W-:Y:S02]  /*c020*/  FADD.FTZ R2, R218, R0 ;  /* 0x00000000da027221 */ /* 0x000fe40000010000 */
[----:B------:R-:W-:Y:S04]  /*c030*/  FADD.FTZ R0, R224, R40 ;  /* 0x00000028e0007221 */ /* 0x000fe80000010000 */
[----:B------:R-:W-:Y:S02]  /*c040*/  FADD.FTZ R2, R222, R2 ;  /* 0x00000002de027221 */ /* 0x000fe40000010000 */
[----:B------:R-:W-:Y:S02]  /*c050*/  FADD.FTZ R28, R221, R0 ;  /* 0x00000000dd1c7221 */ /* 0x000fe40000010000 */
[----:B------:R-:W-:Y:S02]  /*c060*/  FADD.FTZ R0, R223, R2 ;  /* 0x00000002df007221 */ /* 0x000fe40000010000 */
[----:B------:R-:W-:Y:S01]  /*c070*/  FADD.FTZ R2, R225, R28 ;  /* 0x0000001ce1027221 */ /* 0x000fe20000010000 */
[C---:B--2---:R-:W-:Y:S01]  /*c080*/  HMMA.16816.F32.BF16 R12, R24.reuse, R32, R12 ;  /* 0x00000020180c723c */ /* 0x044fe2000004180c */
[----:B-1----:R-:W1:Y:S02]  /*c090*/  LDSM.16.MT88.4 R36, [R134+0x8000] ;  /* 0x008000008624783b */ /* 0x002e640000004200 */
[----:B------:R-:W-:Y:S02]  /*c0a0*/  FADD.FTZ R0, R228, R0 ;  /* 0x00000000e4007221 */ /* 0x000fe40000010000 */
[--C-:B------:R-:W-:Y:S02]  /*c0b0*/  FFMA.FTZ R29, R121, c[0x0][0x23c], -R23.reuse ;  /* 0x00008f00791d7a23 */ /* 0x100fe40000010817 */
[----:B------:R-:W-:Y:S01]  /*c0c0*/  FFMA.FTZ R32, R122, c[0x0][0x23c], -R44 ;  /* 0x00008f007a207a23 */ /* 0x000fe2000001082c */
[----:B------:R-:W-:Y:S01]  /*c0d0*/  HMMA.16816.F32.BF16 R16, R24, R34, R16 ;  /* 0x000000221810723c */ /* 0x000fe20000041810 */
[----:B------:R2:W-:Y:S03]  /*c0e0*/  MUFU.EX2 R49, R29 ;  /* 0x0000001d00317308 */ /* 0x0005e60000000800 */
[----:B------:R-:W-:Y:S02]  /*c0f0*/  FADD.FTZ R0, R229, R0 ;  /* 0x00000000e5007221 */ /* 0x000fe40000010000 */
[----:B------:R-:W-:Y:S01]  /*c100*/  FADD.FTZ R2, R227, R2 ;  /* 0x00000002e3027221 */ /* 0x000fe20000010000 */
[----:B------:R-:W-:Y:S02]  /*c110*/  F2FP.BF16.PACK_AB R24, R69, R70 ;  /* 0x000000464518723e */ /* 0x000fe400000010ff */
[----:B------:R-:W-:Y:S02]  /*c120*/  F2FP.BF16.PACK_AB R25, R65, R68 ;  /* 0x000000444119723e */ /* 0x000fe400000010ff */
[----:B------:R3:W-:Y:S01]  /*c130*/  MUFU.EX2 R48, R32 ;  /* 0x0000002000307308 */ /* 0x0007e20000000800 */
[----:B------:R-:W-:Y:S01]  /*c140*/  FADD.FTZ R2, R232, R2 ;  /* 0x00000002e8027221 */ /* 0x000fe20000010000 */
[----:B------:R-:W-:Y:S02]  /*c150*/  F2FP.BF16.PACK_AB R26, R66, R67 ;  /* 0x00000043421a723e */ /* 0x000fe400000010ff */
[----:B------:R-:W-:Y:S01]  /*c160*/  F2FP.BF16.PACK_AB R27, R63, R64 ;  /* 0x000000403f1b723e */ /* 0x000fe200000010ff */
[----:B------:R-:W-:Y:S04]  /*c170*/  FADD.FTZ R40, R230, R2 ;  /* 0x00000002e6287221 */ /* 0x000fe80000010000 */
[----:B------:R-:W-:Y:S01]  /*c180*/  FADD.FTZ R40, R237, R40 ;  /* 0x00000028ed287221 */ /* 0x000fe20000010000 */
[----:B--2---:R-:W2:Y:S01]  /*c190*/  LDSM.16.MT88.4 R28, [R135+0x8000] ;  /* 0x00800000871c783b */ /* 0x004ea20000004200 */
[C---:B-1----:R-:W-:Y:S03]  /*c1a0*/  HMMA.16816.F32.BF16 R4, R24.reuse, R36, R4 ;  /* 0x000000241804723c */ /* 0x042fe60000041804 */
[----:B---3--:R-:W-:Y:S02]  /*c1b0*/  FADD.FTZ R32, R231, R0 ;  /* 0x00000000e7207221 */ /* 0x008fe40000010000 */
[----:B------:R-:W-:Y:S02]  /*c1c0*/  FFMA.FTZ R0, R123, c[0x0][0x23c], -R44 ;  /* 0x00008f007b007a23 */ /* 0x000fe4000001082c */
[--C-:B------:R-:W-:Y:S01]  /*c1d0*/  FFMA.FTZ R36, R124, c[0x0][0x23c], -R23.reuse ;  /* 0x00008f007c247a23 */ /* 0x100fe20000010817 */
[C---:B------:R-:W-:Y:S01]  /*c1e0*/  HMMA.16816.F32.BF16 R8, R24.reuse, R38, R8 ;  /* 0x000000261808723c */ /* 0x040fe20000041808 */
[----:B------:R1:W-:Y:S03]  /*c1f0*/  MUFU.EX2 R47, R0 ;  /* 0x00000000002f7308 */ /* 0x0003e60000000800 */
[----:B------:R-:W-:Y:S02]  /*c200*/  FADD.FTZ R2, R233, R32 ;  /* 0x00000020e9027221 */ /* 0x000fe40000010000 */
[----:B------:R-:W3:Y:S05]  /*c210*/  LDSM.16.MT88.4 R32, [R134+0x8400] ;  /* 0x008400008620783b */ /* 0x000eea0000004200 */
[----:B------:R4:W-:Y:S01]  /*c220*/  MUFU.EX2 R46, R36 ;  /* 0x00000024002e7308 */ /* 0x0009e20000000800 */
[C---:B--2---:R-:W-:Y:S03]  /*c230*/  HMMA.16816.F32.BF16 R12, R24.reuse, R28, R12 ;  /* 0x0000001c180c723c */ /* 0x044fe6000004180c */
[----:B-1----:R-:W-:Y:S02]  /*c240*/  FADD.FTZ R0, R235, R2 ;  /* 0x00000002eb007221 */ /* 0x002fe40000010000 */
[----:B------:R-:W-:Y:S02]  /*c250*/  FADD.FTZ R2, R236, R40 ;  /* 0x00000028ec027221 */ /* 0x000fe40000010000 */
[----:B------:R-:W-:Y:S01]  /*c260*/  FADD.FTZ R0, R226, R0 ;  /* 0x00000000e2007221 */ /* 0x000fe20000010000 */
[----:B------:R-:W-:Y:S04]  /*c270*/  HMMA.16816.F32.BF16 R16, R24, R30, R16 ;  /* 0x0000001e1810723c */ /* 0x000fe80000041810 */
[----:B----4-:R-:W-:Y:S02]  /*c280*/  FADD.FTZ R36, R144, R0 ;  /* 0x0000000090247221 */ /* 0x010fe40000010000 */
[----:B------:R-:W-:Y:S01]  /*c290*/  FADD.FTZ R37, R234, R2 ;  /* 0x00000002ea257221 */ /* 0x000fe20000010000 */
        /* <DEDUP_REMOVED lines=16> */
[----:B------:R-:W-:Y:S02]  /*c3a0*/  FADD.FTZ R2, R140, R2 ;  /* 0x000000028c027221 */ /* 0x000fe40000010000 */
[----:B------:R-:W-:Y:S02]  /*c3b0*/  LDSM.16.MT88.4 R140, [R134+0x8c00] ;  /* 0x008c0000868c783b */ /* 0x000fe40000004200 */
[----:B------:R-:W-:Y:S02]  /*c3c0*/  FADD.FTZ R0, R136, R0 ;  /* 0x0000000088007221 */ /* 0x000fe40000010000 */
[----:B------:R-:W-:Y:S02]  /*c3d0*/  FADD.FTZ R41, R138, R2 ;  /* 0x000000028a297221 */ /* 0x000fe40000010000 */
[----:B------:R-:W-:Y:S02]  /*c3e0*/  FFMA.FTZ R2, R127, c[0x0][0x23c], -R44 ;  /* 0x00008f007f027a23 */ /* 0x000fe4000001082c */
[----:B------:R-:W-:Y:S01]  /*c3f0*/  FADD.FTZ R0, R139, R0 ;  /* 0x000000008b007221 */ /* 0x000fe20000010000 */
[----:B-----5:R-:W1:Y:S01]  /*c400*/  LDSM.16.MT88.4 R28, [R134+0x8800] ;  /* 0x00880000861c783b */ /* 0x020e620000004200 */
[----:B------:R-:W-:Y:S01]  /*c410*/  FADD.FTZ R41, R137, R41 ;  /* 0x0000002989297221 */ /* 0x000fe20000010000 */
[----:B------:R2:W3:Y:S01]  /*c420*/  MUFU.EX2 R42, R2 ;  /* 0x00000002002a7308 */ /* 0x0004e20000000800 */
[----:B------:R-:W-:Y:S01]  /*c430*/  FADD.FTZ R40, R83, R0 ;  /* 0x0000000053287221 */ /* 0x000fe20000010000 */
[C---:B----4-:R-:W-:Y:S03]  /*c440*/  HMMA.16816.F32.BF16 R12, R24.reuse, R36, R12 ;  /* 0x00000024180c723c */ /* 0x050fe6000004180c */
[----:B------:R-:W-:Y:S02]  /*c450*/  FADD.FTZ R0, R85, R41 ;  /* 0x0000002955007221 */ /* 0x000fe40000010000 */
[----:B------:R-:W-:Y:S02]  /*c460*/  FADD.FTZ R32, R84, R40 ;  /* 0x0000002854207221 */ /* 0x000fe40000010000 */
[----:B------:R-:W-:Y:S01]  /*c470*/  FFMA.FTZ R44, R22, c[0x0][0x23c], -R44 ;  /* 0x00008f00162c7a23 */ /* 0x000fe2000001082c */
[----:B------:R-:W-:Y:S05]  /*c480*/  HMMA.16816.F32.BF16 R16, R24, R38, R16 ;  /* 0x000000261810723c */ /* 0x000fea0000041810 */
[----:B------:R-:W-:Y:S02]  /*c490*/  MUFU.EX2 R44, R44 ;  /* 0x0000002c002c7308 */ /* 0x000fe40000000800 */
[----:B------:R-:W-:Y:S02]  /*c4a0*/  F2FP.BF16.PACK_AB R24, R53, R54 ;  /* 0x000000363518723e */ /* 0x000fe400000010ff */
[----:B------:R-:W-:Y:S03]  /*c4b0*/  F2FP.BF16.PACK_AB R25, R51, R52 ;  /* 0x000000343319723e */ /* 0x000fe600000010ff */
[----:B------:R-:W-:Y:S01]  /*c4c0*/  F2FP.BF16.PACK_AB R26, R49, R50 ;  /* 0x00000032311a723e */ /* 0x000fe200000010ff */
[--C-:B--2---:R-:W-:Y:S01]  /*c4d0*/  FFMA.FTZ R2, R128, c[0x0][0x23c], -R23.reuse ;  /* 0x00008f0080027a23 */ /* 0x104fe20000010817 */
[----:B------:R-:W-:Y:S01]  /*c4e0*/  F2FP.BF16.PACK_AB R27, R47, R48 ;  /* 0x000000302f1b723e */ /* 0x000fe200000010ff */
[----:B------:R-:W-:Y:S01]  /*c4f0*/  FFMA.FTZ R23, R129, c[0x0][0x23c], -R23 ;  /* 0x00008f0081177a23 */ /* 0x000fe20000010817 */
[----:B---3--:R-:W-:Y:S01]  /*c500*/  F2FP.BF16.PACK_AB R149, R42, R43 ;  /* 0x0000002b2a95723e */ /* 0x008fe200000010ff */
[----:B------:R2:W-:Y:S04]  /*c510*/  MUFU.EX2 R41, R2 ;  /* 0x0000000200297308 */ /* 0x0005e80000000800 */
[C---:B-1----:R-:W-:Y:S06]  /*c520*/  HMMA.16816.F32.BF16 R4, R24.reuse, R28, R4 ;  /* 0x0000001c1804723c */ /* 0x042fec0000041804 */
[----:B------:R-:W1:Y:S02]  /*c530*/  MUFU.EX2 R40, R23 ;  /* 0x0000001700287308 */ /* 0x000e640000000800 */
[C---:B------:R-:W-:Y:S01]  /*c540*/  HMMA.16816.F32.BF16 R8, R24.reuse, R30, R8 ;  /* 0x0000001e1808723c */ /* 0x040fe20000041808 */
[----:B------:R-:W-:Y:S07]  /*c550*/  LDSM.16.MT88.4 R28, [R135+0x8c00] ;  /* 0x008c0000871c783b */ /* 0x000fee0000004200 */
[----:B------:R-:W3:Y:S01]  /*c560*/  MUFU.EX2 R23, R21 ;  /* 0x0000001500177308 */ /* 0x000ee20000000800 */
[----:B--2---:R-:W-:Y:S03]  /*c570*/  FADD.FTZ R2, R82, R0 ;  /* 0x0000000052027221 */ /* 0x004fe60000010000 */
[----:B------:R-:W-:Y:S02]  /*c580*/  FADD.FTZ R0, R80, R32 ;  /* 0x0000002050007221 */ /* 0x000fe40000010000 */
[----:B------:R-:W2:Y:S01]  /*c590*/  LDSM.16.MT88.4 R32, [R135+0x8800] ;  /* 0x008800008720783b */ /* 0x000ea20000004200 */
[----:B------:R-:W-:Y:S02]  /*c5a0*/  FADD.FTZ R2, R81, R2 ;  /* 0x0000000251027221 */ /* 0x000fe40000010000 */
        /* <DEDUP_REMOVED lines=27> */
[----:B------:R-:W-:Y:S01]  /*c760*/  FADD.FTZ R2, R57, R21 ;  /* 0x0000001539027221 */ /* 0x000fe20000010000 */
        /* <DEDUP_REMOVED lines=24> */
.L_x_1500:
[----:B------:R-:W1:Y:S01]  /*c8f0*/  SHFL.BFLY PT, R2, R238, 0x2, 0x1f ;  /* 0x0c401f00ee027f89 */ /* 0x000e6200000e0000 */
[----:B------:R-:W-:Y:S01]  /*c900*/  ULDC.U8 UR4, c[0x0][0x328] ;  /* 0x0000ca0000047ab9 */ /* 0x000fe20000000000 */
[----:B------:R-:W-:Y:S02]  /*c910*/  BSSY B0, `(.L_x_1505) ;  /* 0x000007a000007945 */ /* 0x000fe40003800000 */
        /* <DEDUP_REMOVED lines=10> */
[----:B------:R-:W-:-:S04]  /*c9c0*/  SHF.R.S32.HI R21, RZ, 0x2, R22 ;  /* 0x00000002ff157819 */ /* 0x000fc80000011416 */
[----:B------:R-:W-:-:S04]  /*c9d0*/  SHF.R.S32.HI R6, RZ, 0x1f, R21 ;  /* 0x0000001fff067819 */ /* 0x000fc80000011415 */
[----:B------:R-:W-:-:S04]  /*c9e0*/  LEA.HI R6, R6, R21, RZ, 0x3 ;  /* 0x0000001506067211 */ /* 0x000fc800078f18ff */
[----:B------:R-:W-:Y:S01]  /*c9f0*/  LOP3.LUT R6, R6, 0xfffffff8, RZ, 0xc0, !PT ;  /* 0xfffffff806067812 */ /* 0x000fe200078ec0ff */
[----:B-1----:R-:W-:Y:S02]  /*ca00*/  FADD.FTZ R15, R2, R5 ;  /* 0x00000005020f7221 */ /* 0x002fe40000010000 */
[----:B------:R-:W-:Y:S02]  /*ca10*/  IMAD.MOV.U32 R2, RZ, RZ, 0x3f800000 ;  /* 0x3f800000ff027424 */ /* 0x000fe400078e00ff */
[----:B--2---:R-:W-:Y:S01]  /*ca20*/  FADD.FTZ R14, R0, R4 ;  /* 0x00000004000e7221 */ /* 0x004fe20000010000 */
[----:B------:R-:W-:Y:S01]  /*ca30*/  FSETP.NE.FTZ.AND P3, PT, R15, RZ, PT ;  /* 0x000000ff0f00720b */ /* 0x000fe20003f75000 */
[----:B------:R-:W-:Y:S01]  /*ca40*/  IMAD.MOV.U32 R0, RZ, RZ, 0x3f800000 ;  /* 0x3f800000ff007424 */ /* 0x000fe200078e00ff */
[----:B------:R-:W-:Y:S01]  /*ca50*/  LEA.HI R4, R23, R28, RZ, 0x2 ;  /* 0x0000001c17047211 */ /* 0x000fe200078f10ff */
[----:B------:R-:W-:Y:S01]  /*ca60*/  IMAD.IADD R6, R21, 0x1, -R6 ;  /* 0x0000000115067824 */ /* 0x000fe200078e0a06 */
[----:B------:R-:W-:-:S02]  /*ca70*/  FSETP.NE.FTZ.AND P2, PT, R14, RZ, PT ;  /* 0x000000ff0e00720b */ /* 0x000fc40003f55000 */
[-C--:B------:R-:W-:Y:S02]  /*ca80*/  LEA.HI R23, R23, R28.reuse, RZ, 0x5 ;  /* 0x0000001c17177211 */ /* 0x080fe400078f28ff */
[----:B------:R-:W-:Y:S02]  /*ca90*/  LOP3.LUT R4, R4, 0xfffffffc, RZ, 0xc0, !PT ;  /* 0xfffffffc04047812 */ /* 0x000fe400078ec0ff */
[----:B------:R-:W-:Y:S02]  /*caa0*/  SHF.R.S32.HI R16, RZ, 0x5, R23 ;  /* 0x00000005ff107819 */ /* 0x000fe40000011417 */
[----:B------:R-:W-:Y:S01]  /*cab0*/  IADD3 R4, -R4, R28, RZ ;  /* 0x0000001c04047210 */ /* 0x000fe20007ffe1ff */
[----:B------:R-:W1:Y:S04]  /*cac0*/  @P3 MUFU.RCP R0, R15 ;  /* 0x0000000f00003308 */ /* 0x000e680000001000 */
[----:B------:R-:W-:-:S04]  /*cad0*/  IMAD R16, R16, 0x100, R4 ;  /* 0x0000010010107824 */ /* 0x000fc800078e0204 */
[----:B------:R-:W2:Y:S01]  /*cae0*/  @P2 MUFU.RCP R2, R14 ;  /* 0x0000000e00022308 */ /* 0x000ea20000001000 */
[C---:B-1----:R-:W-:Y:S02]  /*caf0*/  FMUL.FTZ R136, R0.reuse, R136 ;  /* 0x0000008800887220 */ /* 0x042fe40000410000 */
[C---:B------:R-:W-:Y:S02]  /*cb00*/  FMUL.FTZ R13, R0.reuse, R137 ;  /* 0x00000089000d7220 */ /* 0x040fe40000410000 */
[C---:B------:R-:W-:Y:S02]  /*cb10*/  FMUL.FTZ R140, R0.reuse, R140 ;  /* 0x0000008c008c7220 */ /* 0x040fe40000410000 */
[C---:B------:R-:W-:Y:S01]  /*cb20*/  FMUL.FTZ R11, R0.reuse, R141 ;  /* 0x0000008d000b7220 */ /* 0x040fe20000410000 */
[----:B------:R-:W-:Y:S01]  /*cb30*/  F2FP.BF16.PACK_AB R13, R13, R136 ;  /* 0x000000880d0d723e */ /* 0x000fe200000010ff */
[C---:B------:R-:W-:Y:S02]  /*cb40*/  FMUL.FTZ R144, R0.reuse, R144 ;  /* 0x0000009000907220 */ /* 0x040fe40000410000 */
[C---:B------:R-:W-:Y:S01]  /*cb50*/  FMUL.FTZ R9, R0.reuse, R145 ;  /* 0x0000009100097220 */ /* 0x040fe20000410000 */
[----:B------:R-:W-:Y:S01]  /*cb60*/  F2FP.BF16.PACK_AB R11, R11, R140 ;  /* 0x0000008c0b0b723e */ /* 0x000fe200000010ff */
[----:B------:R-:W-:-:S02]  /*cb70*/  FMUL.FTZ R148, R0, R148 ;  /* 0x0000009400947220 */ /* 0x000fc40000410000 */
[----:B------:R-:W-:Y:S01]  /*cb80*/  FMUL.FTZ R7, R0, R149 ;  /* 0x0000009500077220 */ /* 0x000fe20000410000 */
[----:B------:R-:W-:Y:S01]  /*cb90*/  LEA.HI R0, R6, R6, RZ, 0x1 ;  /* 0x0000000606007211 */ /* 0x000fe200078f08ff */
[C---:B--2---:R-:W-:Y:S01]  /*cba0*/  FMUL.FTZ R139, R2.reuse, R139 ;  /* 0x0000008b028b7220 */ /* 0x044fe20000410000 */
[----:B------:R-:W-:Y:S01]  /*cbb0*/  F2FP.BF16.PACK_AB R9, R9, R144 ;  /* 0x000000900909723e */ /* 0x000fe200000010ff */
[C---:B------:R-:W-:Y:S01]  /*cbc0*/  FMUL.FTZ R12, R2.reuse, R138 ;  /* 0x0000008a020c7220 */ /* 0x040fe20000410000 */
[----:B------:R-:W-:Y:S01]  /*cbd0*/  SHF.R.S32.HI R5, RZ, 0x1, R0 ;  /* 0x00000001ff057819 */ /* 0x000fe20000011400 */
[----:B------:R-:W-:Y:S01]  /*cbe0*/  FMUL.FTZ R143, R2, R143 ;  /* 0x0000008f028f7220 */ /* 0x000fe20000410000 */
[----:B------:R-:W-:Y:S01]  /*cbf0*/  LOP3.LUT R0, R0, 0x3fffffe, RZ, 0xc0, !PT ;  /* 0x03fffffe00007812 */ /* 0x000fe200078ec0ff */
[C---:B------:R-:W-:Y:S01]  /*cc00*/  FMUL.FTZ R10, R2.reuse, R142 ;  /* 0x0000008e020a7220 */ /* 0x040fe20000410000 */
[C---:B------:R-:W-:Y:S01]  /*cc10*/  SHF.L.U32 R4, R5.reuse, 0x6, RZ ;  /* 0x0000000605047819 */ /* 0x040fe200000006ff */
[C---:B------:R-:W-:Y:S01]  /*cc20*/  FMUL.FTZ R147, R2.reuse, R147 ;  /* 0x0000009302937220 */ /* 0x040fe20000410000 */
[----:B------:R-:W-:Y:S01]  /*cc30*/  LOP3.LUT P0, RZ, R5, 0x2, RZ, 0xc0, !PT ;  /* 0x0000000205ff7812 */ /* 0x000fe2000780c0ff */
[C---:B------:R-:W-:Y:S01]  /*cc40*/  FMUL.FTZ R8, R2.reuse, R146 ;  /* 0x0000009202087220 */ /* 0x040fe20000410000 */
[----:B------:R-:W-:Y:S01]  /*cc50*/  F2FP.BF16.PACK_AB R12, R139, R12 ;  /* 0x0000000c8b0c723e */ /* 0x000fe200000010ff */
[C---:B------:R-:W-:Y:S01]  /*cc60*/  FMUL.FTZ R151, R2.reuse, R151 ;  /* 0x0000009702977220 */ /* 0x040fe20000410000 */
[----:B------:R-:W-:Y:S01]  /*cc70*/  F2FP.BF16.PACK_AB R10, R143, R10 ;  /* 0x0000000a8f0a723e */ /* 0x000fe200000010ff */
[----:B------:R-:W-:Y:S01]  /*cc80*/  FMUL.FTZ R150, R2, R150 ;  /* 0x0000009602967220 */ /* 0x000fe20000410000 */
[----:B------:R-:W-:Y:S01]  /*cc90*/  LOP3.LUT R2, R4, 0xc0, RZ, 0xc0, !PT ;  /* 0x000000c004027812 */ /* 0x000fe200078ec0ff */
[----:B------:R-:W-:Y:S01]  /*cca0*/  IMAD.IADD R0, R6, 0x1, -R0 ;  /* 0x0000000106007824 */ /* 0x000fe200078e0a00 */
[----:B------:R-:W-:-:S02]  /*ccb0*/  LOP3.LUT R4, R5, 0x1, RZ, 0xc0, !PT ;  /* 0x0000000105047812 */ /* 0x000fc400078ec0ff */
[----:B------:R-:W-:Y:S01]  /*ccc0*/  LEA.HI R2, R2, R2, RZ, 0x1d ;  /* 0x0000000202027211 */ /* 0x000fe200078fe8ff */
[----:B------:R-:W-:Y:S01]  /*ccd0*/  IMAD R0, R0, 0x10, R16 ;  /* 0x0000001000007824 */ /* 0x000fe200078e0210 */
[----:B------:R-:W-:Y:S01]  /*cce0*/  ISETP.NE.U32.AND P1, PT, R4, 0x1, PT ;  /* 0x000000010400780c */ /* 0x000fe20003f25070 */
[----:B------:R-:W-:Y:S01]  /*ccf0*/  IMAD.MOV.U32 R4, RZ, RZ, -0x10 ;  /* 0xfffffff0ff047424 */ /* 0x000fe200078e00ff */
[----:B------:R-:W-:Y:S02]  /*cd00*/  F2FP.BF16.PACK_AB R8, R147, R8 ;  /* 0x000000089308723e */ /* 0x000fe400000010ff */
[----:B------:R-:W-:Y:S02]  /*cd10*/  LEA R0, R0, R2, 0x1 ;  /* 0x0000000200007211 */ /* 0x000fe400078e08ff */
[----:B------:R-:W-:Y:S02]  /*cd20*/  SEL R4, R4, 0x10, !P1 ;  /* 0x0000001004047807 */ /* 0x000fe40004800000 */
[----:B------:R-:W-:Y:S01]  /*cd30*/  F2FP.BF16.PACK_AB R7, R7, R148 ;  /* 0x000000940707723e */ /* 0x000fe200000010ff */
[----:B------:R-:W-:Y:S01]  /*cd40*/  IMAD.SHL.U32 R0, R0, 0x2, RZ ;  /* 0x0000000200007824 */ /* 0x000fe200078e00ff */
[----:B------:R-:W-:-:S04]  /*cd50*/  F2FP.BF16.PACK_AB R6, R151, R150 ;  /* 0x000000969706723e */ /* 0x000fc800000010ff */
[C---:B------:R-:W-:Y:S01]  /*cd60*/  IADD3 R2, R0.reuse, 0x20, RZ ;  /* 0x0000002000027810 */ /* 0x040fe20007ffe0ff */
[----:B------:R-:W-:Y:S01]  /*cd70*/  STS [R0], R13 ;  /* 0x0000000d00007388 */ /* 0x000fe20000000800 */
[C---:B------:R-:W-:Y:S02]  /*cd80*/  @P0 IADD3 R2, R0.reuse, -0x20, RZ ;  /* 0xffffffe000020810 */ /* 0x040fe40007ffe0ff */
[----:B------:R-:W-:Y:S01]  /*cd90*/  IADD3 R5, R0, R4, RZ ;  /* 0x0000000400057210 */ /* 0x000fe20007ffe0ff */
[----:B------:R1:W-:Y:S01]  /*cda0*/  STS [R0+0x200], R12 ;  /* 0x0002000c00007388 */ /* 0x0003e20000000800 */
[----:B------:R-:W-:-:S03]  /*cdb0*/  ISETP.NE.AND P0, PT, RZ, UR4, PT ;  /* 0x00000004ff007c0c */ /* 0x000fc6000bf05270 */
[----:B------:R-:W-:Y:S04]  /*cdc0*/  STS [R5], R11 ;  /* 0x0000000b05007388 */ /* 0x000fe80000000800 */
[----:B------:R2:W-:Y:S04]  /*cdd0*/  STS [R5+0x200], R10 ;  /* 0x0002000a05007388 */ /* 0x0005e80000000800 */
[----:B------:R3:W-:Y:S04]  /*cde0*/  STS [R2], R9 ;  /* 0x0000000902007388 */ /* 0x0007e80000000800 */
[----:B------:R-:W-:Y:S01]  /*cdf0*/  STS [R2+0x200], R8 ;  /* 0x0002000802007388 */ /* 0x000fe20000000800 */
[----:B-1----:R-:W-:-:S03]  /*ce00*/  IMAD.IADD R0, R4, 0x1, R2 ;  /* 0x0000000104007824 */ /* 0x002fc600078e0202 */
[----:B------:R-:W1:Y:S04]  /*ce10*/  S2R R4, SR_CTAID.Y ;  /* 0x0000000000047919 */ /* 0x000e680000002600 */
[----:B------:R1:W-:Y:S01]  /*ce20*/  STS [R0], R7 ;  /* 0x0000000700007388 */ /* 0x0003e20000000800 */
[----:B--2---:R-:W2:Y:S01]  /*ce30*/  @P2 MUFU.LG2 R5, R14 ;  /* 0x0000000e00052308 */ /* 0x004ea20000000c00 */
[----:B------:R-:W-:Y:S02]  /*ce40*/  IMAD.MOV.U32 R10, RZ, RZ, 0x7f800000 ;  /* 0x7f800000ff0a7424 */ /* 0x000fe400078e00ff */
[----:B------:R4:W-:Y:S01]  /*ce50*/  STS [R0+0x200], R6 ;  /* 0x0002000600007388 */ /* 0x0009e20000000800 */
[----:B---3--:R-:W-:-:S03]  /*ce60*/  MOV R9, 0x7f800000 ;  /* 0x7f80000000097802 */ /* 0x008fc60000000f00 */
[----:B------:R-:W-:Y:S06]  /*ce70*/  BAR.SYNC.DEFER_BLOCKING 0x0 ;  /* 0x0000000000007b1d */ /* 0x000fec0000010000 */
[----:B------:R-:W3:Y:S01]  /*ce80*/  S2R R11, SR_CTAID.Z ;  /* 0x00000000000b7919 */ /* 0x000ee20000002700 */
[----:B--2---:R-:W-:-:S04]  /*ce90*/  @P2 FMUL.FTZ R5, R5, 0.69314718246459960938 ;  /* 0x3f31721805052820 */ /* 0x004fc80000410000 */
[----:B------:R-:W-:Y:S02]  /*cea0*/  @P2 FFMA.FTZ R10, R3, c[0x0][0x238], R5 ;  /* 0x00008e00030a2a23 */ /* 0x000fe40000010005 */
[----:B-1----:R-:W-:Y:S01]  /*ceb0*/  @P0 IMAD.MOV.U32 R7, RZ, RZ, R4 ;  /* 0x000000ffff070224 */ /* 0x002fe200078e0004 */
[----:B----4-:R-:W-:Y:S01]  /*cec0*/  LOP3.LUT R0, R23, 0xffffffe0, RZ, 0xc0, !PT ;  /* 0xffffffe017007812 */ /* 0x010fe200078ec0ff */
[----:B------:R-:W1:Y:S01]  /*ced0*/  @P3 MUFU.LG2 R6, R15 ;  /* 0x0000000f00063308 */ /* 0x000e620000000c00 */
[----:B------:R2:W4:Y:S02]  /*cee0*/  LDS.128 R24, [R183] ;  /* 0x00000000b7187984 */ /* 0x0005240000000c00 */
[----:B------:R-:W-:Y:S02]  /*cef0*/  IADD3 R0, -R0, R28, RZ ;  /* 0x0000001c00007210 */ /* 0x000fe40007ffe1ff */
[----:B------:R2:W2:Y:S02]  /*cf00*/  LDS.128 R16, [R183+0x800] ;  /* 0x00080000b7107984 */ /* 0x0004a40000000c00 */
[----:B------:R-:W-:Y:S01]  /*cf10*/  LOP3.LUT P1, RZ, R0, 0x3, RZ, 0xc0, !PT ;  /* 0x0000000300ff7812 */ /* 0x000fe2000782c0ff */
[----:B---3--:R-:W-:Y:S01]  /*cf20*/  @P0 IMAD.MOV.U32 R8, RZ, RZ, R11 ;  /* 0x000000ffff080224 */ /* 0x008fe200078e000b */
[----:B------:R-:W-:-:S03]  /*cf30*/  LEA R0, R248, R247, 0x4 ;  /* 0x000000f7f8007211 */ /* 0x000fc600078e20ff */
[----:B------:R-:W-:Y:S01]  /*cf40*/  @P0 IMAD R2, R8, c[0x0][0x234], RZ ;  /* 0x00008d0008020a24 */ /* 0x000fe200078e02ff */
[----:B------:R-:W-:-:S03]  /*cf50*/  @!P0 MOV R8, R11 ;  /* 0x0000000b00088202 */ /* 0x000fc60000000f00 */
[----:B------:R-:W-:Y:S02]  /*cf60*/  @P0 IMAD R2, R7, c[0x0][0x214], R2 ;  /* 0x0000850007020a24 */ /* 0x000fe400078e0202 */
[----:B------:R-:W-:Y:S02]  /*cf70*/  @!P0 IMAD.MOV.U32 R7, RZ, RZ, R4 ;  /* 0x000000ffff078224 */ /* 0x000fe400078e0004 */
[----:B-1----:R-:W-:Y:S02]  /*cf80*/  @P3 FMUL.FTZ R6, R6, 0.69314718246459960938 ;  /* 0x3f31721806063820 */ /* 0x002fe40000410000 */
[----:B------:R-:W-:Y:S02]  /*cf90*/  @!P0 IMAD R4, R7, c[0x0][0x1c0], R8 ;  /* 0x0000700007048a24 */ /* 0x000fe400078e0208 */
[----:B------:R-:W-:Y:S02]  /*cfa0*/  @P3 FFMA.FTZ R9, R20, c[0x0][0x238], R6 ;  /* 0x00008e0014093a23 */ /* 0x000fe40000010006 */
[----:B------:R-:W-:Y:S01]  /*cfb0*/  @!P0 IMAD R2, R4, c[0x0][0x214], RZ ;  /* 0x0000850004028a24 */ /* 0x000fe200078e02ff */
[----:B------:R-:W-:Y:S05]  /*cfc0*/  @P1 BRA `(.L_x_1506) ;  /* 0x000000e000001947 */ /* 0x000fea0003800000 */
[----:B------:R-:W1:Y:S01]  /*cfd0*/  S2R R6, SR_CTAID.X ;  /* 0x0000000000067919 */ /* 0x000e620000002500 */
[----:B------:R-:W-:Y:S01]  /*cfe0*/  IMAD.MOV.U32 R3, RZ, RZ, -0x40 ;  /* 0xffffffc0ff037424 */ /* 0x000fe200078e00ff */
[----:B------:R-:W-:Y:S01]  /*cff0*/  IADD3 R4, R0, 0x8, RZ ;  /* 0x0000000800047810 */ /* 0x000fe20007ffe0ff */
[----:B-1----:R-:W-:-:S02]  /*d000*/  IMAD R2, R6, 0x40, R2 ;  /* 0x0000004006027824 */ /* 0x002fc400078e0202 */
[----:B------:R-:W-:-:S03]  /*d010*/  IMAD R6, R6, R3, c[0x0][0x214] ;  /* 0x0000850006067624 */ /* 0x000fc600078e0203 */
        /* <DEDUP_REMOVED lines=9> */
.L_x_1506:
[----:B------:R-:W-:Y:S05]  /*d0b0*/  BSYNC B0 ;  /* 0x0000000000007941 */ /* 0x000fea0003800000 */
.L_x_1505:
[----:B------:R-:W3:Y:S01]  /*d0c0*/  S2R R6, SR_CTAID.X ;  /* 0x0000000000067919 */ /* 0x000ee20000002500 */
[----:B-1----:R-:W-:Y:S02]  /*d0d0*/  LOP3.LUT R2, R22, 0xfffffffc, RZ, 0xc0, !PT ;  /* 0xfffffffc16027812 */ /* 0x002fe400078ec0ff */
[----:B------:R-:W-:Y:S02]  /*d0e0*/  SHF.R.S32.HI R4, RZ, 0x1f, R7 ;  /* 0x0000001fff047819 */ /* 0x000fe40000011407 */
[----:B------:R-:W-:-:S05]  /*d0f0*/  IADD3 R2, -R2, R29, RZ ;  /* 0x0000001d02027210 */ /* 0x000fca0007ffe1ff */
[----:B------:R-:W-:-:S05]  /*d100*/  IMAD.SHL.U32 R2, R2, 0x8, RZ ;  /* 0x0000000802027824 */ /* 0x000fca00078e00ff */
[----:B------:R-:W-:Y:S02]  /*d110*/  SHF.R.S32.HI R3, RZ, 0x1f, R2 ;  /* 0x0000001fff037819 */ /* 0x000fe40000011402 */
[----:B---3--:R-:W-:-:S04]  /*d120*/  SHF.L.U32 R6, R6, 0x6, RZ ;  /* 0x0000000606067819 */ /* 0x008fc800000006ff */
[----:B------:R-:W-:Y:S01]  /*d130*/  SHF.R.S32.HI R0, RZ, 0x1f, R6 ;  /* 0x0000001fff007819 */ /* 0x000fe20000011406 */
[----:B------:R-:W-:-:S04]  /*d140*/  IMAD.WIDE.U32 R2, R6, c[0x0][0x1e8], R2 ;  /* 0x00007a0006027a25 */ /* 0x000fc800078e0002 */
[----:B------:R-:W-:-:S04]  /*d150*/  IMAD R0, R0, c[0x0][0x1e8], RZ ;  /* 0x00007a0000007a24 */ /* 0x000fc800078e02ff */
[----:B------:R-:W-:Y:S01]  /*d160*/  IMAD R5, R6, c[0x0][0x1ec], R0 ;  /* 0x00007b0006057a24 */ /* 0x000fe200078e0200 */
[----:B------:R-:W-:Y:S01]  /*d170*/  MOV R6, c[0x0][0x1ec] ;  /* 0x00007b0000067a02 */ /* 0x000fe20000000f00 */
[----:B------:R-:W-:-:S03]  /*d180*/  IMAD R0, R4, c[0x0][0x1e0], RZ ;  /* 0x0000780004007a24 */ /* 0x000fc600078e02ff */
[----:B------:R-:W-:Y:S01]  /*d190*/  IADD3 R3, R5, R3, RZ ;  /* 0x0000000305037210 */ /* 0x000fe20007ffe0ff */
[----:B------:R-:W-:Y:S01]  /*d1a0*/  IMAD R4, R7, c[0x0][0x1e4], R0 ;  /* 0x0000790007047a24 */ /* 0x000fe200078e0200 */
[----:B------:R-:W-:-:S03]  /*d1b0*/  SHF.R.S32.HI R5, RZ, 0x1f, R8 ;  /* 0x0000001fff057819 */ /* 0x000fc60000011408 */
[----:B------:R-:W-:-:S04]  /*d1c0*/  IMAD.WIDE.U32 R2, R7, c[0x0][0x1e0], R2 ;  /* 0x0000780007027a25 */ /* 0x000fc800078e0002 */
[----:B------:R-:W-:Y:S01]  /*d1d0*/  IMAD R0, R5, c[0x0][0x1f0], RZ ;  /* 0x00007c0005007a24 */ /* 0x000fe200078e02ff */
[----:B------:R-:W-:Y:S01]  /*d1e0*/  SHF.R.S32.HI R5, RZ, 0x1f, R21 ;  /* 0x0000001fff057819 */ /* 0x000fe20000011415 */
[----:B------:R-:W-:Y:S02]  /*d1f0*/  IMAD.IADD R3, R4, 0x1, R3 ;  /* 0x0000000104037824 */ /* 0x000fe400078e0203 */
[C---:B------:R-:W-:Y:S02]  /*d200*/  IMAD R4, R8.reuse, c[0x0][0x1f4], R0 ;  /* 0x00007d0008047a24 */ /* 0x040fe400078e0200 */
[----:B------:R-:W-:-:S04]  /*d210*/  IMAD.WIDE.U32 R2, R8, c[0x0][0x1f0], R2 ;  /* 0x00007c0008027a25 */ /* 0x000fc800078e0002 */
[----:B------:R-:W-:Y:S01]  /*d220*/  IMAD R0, R5, c[0x0][0x1e8], RZ ;  /* 0x00007a0005007a24 */ /* 0x000fe200078e02ff */
[----:B------:R-:W-:-:S03]  /*d230*/  IADD3 R3, R4, R3, RZ ;  /* 0x0000000304037210 */ /* 0x000fc60007ffe0ff */
[C---:B------:R-:W-:Y:S02]  /*d240*/  IMAD R0, R21.reuse, c[0x0][0x1ec], R0 ;  /* 0x00007b0015007a24 */ /* 0x040fe400078e0200 */
[----:B------:R-:W-:-:S04]  /*d250*/  IMAD.WIDE.U32 R4, R21, c[0x0][0x1e8], R2 ;  /* 0x00007a0015047a25 */ /* 0x000fc800078e0002 */
[----:B------:R-:W-:Y:S01]  /*d260*/  IMAD.IADD R0, R0, 0x1, R5 ;  /* 0x0000000100007824 */ /* 0x000fe200078e0205 */
[C---:B------:R-:W-:Y:S02]  /*d270*/  LEA R2, P0, R4.reuse, c[0x0][0x1d0], 0x1 ;  /* 0x0000740004027a11 */ /* 0x040fe400078008ff */
[----:B------:R-:W-:Y:S02]  /*d280*/  MOV R5, c[0x0][0x1e8] ;  /* 0x00007a0000057a02 */ /* 0x000fe40000000f00 */
[----:B------:R-:W-:Y:S02]  /*d290*/  LEA.HI.X R3, R4, c[0x0][0x1d4], R0, 0x1, P0 ;  /* 0x0000750004037a11 */ /* 0x000fe400000f0c00 */
[----:B------:R-:W-:-:S03]  /*d2a0*/  LEA R4, P0, R5, R2, 0x6 ;  /* 0x0000000205047211 */ /* 0x000fc600078030ff */
[----:B----4-:R-:W-:Y:S01]  /*d2b0*/  STG.E.128 [R2.64], R24 ;  /* 0x0000001802007986 */ /* 0x010fe2000c101d0c */
[----:B------:R-:W-:-:S05]  /*d2c0*/  LEA.HI.X R5, R5, R3, R6, 0x6, P0 ;  /* 0x0000000305057211 */ /* 0x000fca00000f3406 */
[----:B--2---:R-:W-:Y:S01]  /*d2d0*/  STG.E.128 [R4.64], R16 ;  /* 0x0000001004007986 */ /* 0x004fe2000c101d0c */
[----:B------:R-:W-:Y:S05]  /*d2e0*/  EXIT ;  /* 0x000000000000794d */ /* 0x000fea0003800000 */
.L_x_1507:
        /* <DEDUP_REMOVED lines=9> */
.L_x_5199:


//--------------------- .text._ZN5flash24flash_fwd_splitkv_kernelI23Flash_fwd_kernel_traitsILi32ELi64ELi256ELi4ELb0ELb0EN7cutlass10bfloat16_tE19Flash_kernel_traitsILi32ELi64ELi256ELi4ES3_EELb1ELb0ELb0ELb1ELb1ELb0ELb1ELb0EEEvNS_16Flash_fwd_paramsE --------------------------
	.section	.text._ZN5flash24flash_fwd_splitkv_kernelI23Flash_fwd_kernel_traitsILi32ELi64ELi256ELi4ELb0ELb0EN7cutlass10bfloat16_tE19Flash_kernel_traitsILi32ELi64ELi256ELi4ES3_EELb1ELb0ELb0ELb1ELb1ELb0ELb1ELb0EEEvNS_16Flash_fwd_paramsE,"ax",@progbits
	.sectioninfo	@"SHI_REGISTERS=254"
	.align	128
        .global         _ZN5flash24flash_fwd_splitkv_kernelI23Flash_fwd_kernel_traitsILi32ELi64ELi256ELi4ELb0ELb0EN7cutlass10bfloat16_tE19Flash_kernel_traitsILi32ELi64ELi256ELi4ES3_EELb1ELb0ELb0ELb1ELb1ELb0ELb1ELb0EEEvNS_16Flash_fwd_paramsE
        .type           _ZN5flash24flash_fwd_splitkv_kernelI23Flash_fwd_kernel_traitsILi32ELi64ELi256ELi4ELb0ELb0EN7cutlass10bfloat16_tE19Flash_kernel_traitsILi32ELi64ELi256ELi4ES3_EELb1ELb0ELb0ELb1ELb1ELb0ELb1ELb0EEEvNS_16Flash_fwd_paramsE,@function
        .size           _ZN5flash24flash_fwd_splitkv_kernelI23Flash_fwd_kernel_traitsILi32ELi64ELi256ELi4ELb0ELb0EN7cutlass10bfloat16_tE19Flash_kernel_traitsILi32ELi64ELi256ELi4ES3_EELb1ELb0ELb0ELb1ELb1ELb0ELb1ELb0EEEvNS_16Flash_fwd_paramsE,(.L_x_5200 - _ZN5flash24flash_fwd_splitkv_kernelI23Flash_fwd_kernel_traitsILi32ELi64ELi256ELi4ELb0ELb0EN7cutlass10bfloat16_tE19Flash_kernel_traitsILi32ELi64ELi256ELi4ES3_EELb1ELb0ELb0ELb1ELb1ELb0ELb1ELb0EEEvNS_16Flash_fwd_paramsE)
        .other          _ZN5flash24flash_fwd_splitkv_kernelI23Flash_fwd_kernel_traitsILi32ELi64ELi256ELi4ELb0ELb0EN7cutlass10bfloat16_tE19Flash_kernel_traitsILi32ELi64ELi256ELi4ES3_EELb1ELb0ELb0ELb1ELb1ELb0ELb1ELb0EEEvNS_16Flash_fwd_paramsE,@"STO_CUDA_ENTRY STV_DEFAULT"
_ZN5flash24flash_fwd_splitkv_kernelI23Flash_fwd_kernel_traitsILi32ELi64ELi256ELi4ELb0ELb0EN7cutlass10bfloat16_tE19Flash_kernel_traitsILi32ELi64ELi256ELi4ES3_EELb1ELb0ELb0ELb1ELb1ELb0ELb1ELb0EEEvNS_16Flash_fwd_paramsE:
.text._ZN5flash24flash_fwd_splitkv_kernelI23Flash_fwd_kernel_traitsILi32ELi64ELi256ELi4ELb0ELb0EN7cutlass10bfloat16_tE19Flash_kernel_traitsILi32ELi64ELi256ELi4ES3_EELb1ELb0ELb0ELb1ELb1ELb0ELb1ELb0EEEvNS_16Flash_fwd_paramsE:
[----:B------:R-:W-:Y:S02]  /*0000*/  MOV R1, c[0x0][0x28] ;  /* 0x00000a0000017a02 */ /* 0x000fe40000000f00 */
[----:B------:R-:W1:Y:S01]  /*0010*/  I2F.U32.RP R6, c[0x0][0x1c0] ;  /* 0x0000700000067b06 */ /* 0x000e620000209000 */
[----:B------:R-:W2:Y:S01]  /*0020*/  S2R R0, SR_CTAID.Z ;  /* 0x0000000000007919 */ /* 0x000ea20000002700 */
[----:B------:R-:W-:Y:S01]  /*0030*/  ISETP.NE.U32.AND P1, PT, RZ, c[0x0][0x250], PT ;  /* 0x00009400ff007a0c */ /* 0x000fe20003f25070 */
[----:B------:R-:W-:Y:S01]  /*0040*/  IMAD.MOV.U32 R20, RZ, RZ, RZ ;  /* 0x000000ffff147224 */ /* 0x000fe200078e00ff */
[----:B------:R-:W-:Y:S01]  /*0050*/  ISETP.NE.U32.AND P0, PT, RZ, c[0x0][0x258], PT ;  /* 0x00009600ff007a0c */ /* 0x000fe20003f05070 */
[----:B------:R-:W-:Y:S01]  /*0060*/  ULDC.64 UR10, c[0x0][0x118] ;  /* 0x00004600000a7ab9 */ /* 0x000fe20000000a00 */
[----:B------:R-:W-:Y:S02]  /*0070*/  ISETP.NE.U32.AND P2, PT, RZ, c[0x0][0x1c0], PT ;  /* 0x00007000ff007a0c */ /* 0x000fe40003f45070 */
[----:B------:R-:W-:Y:S02]  /*0080*/  ISETP.NE.AND.EX P1, PT, RZ, c[0x0][0x254], PT, P1 ;  /* 0x00009500ff007a0c */ /* 0x000fe40003f25310 */
[----:B------:R-:W-:Y:S01]  /*0090*/  ISETP.NE.AND.EX P0, PT, RZ, c[0x0][0x25c], PT, P0 ;  /* 0x00009700ff007a0c */ /* 0x000fe20003f05300 */
[----:B-1----:R-:W1:Y:S02]  /*00a0*/  MUFU.RCP R4, R6 ;  /* 0x0000000600047308 */ /* 0x002e640000001000 */
[----:B-1----:R-:W-:-:S06]  /*00b0*/  IADD3 R4, R4, 0xffffffe, RZ ;  /* 0x0ffffffe04047810 */ /* 0x002fcc0007ffe0ff */
[----:B------:R-:W1:Y:S02]  /*00c0*/  F2I.FTZ.U32.TRUNC.NTZ R3, R4 ;  /* 0x0000000400037305 */ /* 0x000e64000021f000 */
[----:B-1----:R-:W-:-:S04]  /*00d0*/  IMAD.MOV R2, RZ, RZ, -R3 ;  /* 0x000000ffff027224 */ /* 0x002fc800078e0a03 */
[----:B------:R-:W-:Y:S02]  /*00e0*/  IMAD R5, R2, c[0x0][0x1c0], RZ ;  /* 0x0000700002057a24 */ /* 0x000fe400078e02ff */
[----:B------:R-:W-:-:S04]  /*00f0*/  IMAD.MOV.U32 R2, RZ, RZ, RZ ;  /* 0x000000ffff027224 */ /* 0x000fc800078e00ff */
[----:B------:R-:W-:-:S06]  /*0100*/  IMAD.HI.U32 R5, R3, R5, R2 ;  /* 0x0000000503057227 */ /* 0x000fcc00078e0002 */
[----:B--2---:R-:W-:-:S04]  /*0110*/  IMAD.HI.U32 R236, R5, R0, RZ ;  /* 0x0000000005ec7227 */ /* 0x004fc800078e00ff */
[----:B------:R-:W-:Y:S02]  /*0120*/  IMAD.MOV R3, RZ, RZ, -R236 ;  /* 0x000000ffff037224 */ /* 0x000fe400078e0aec */
[----:B------:R-:W-:Y:S02]  /*0130*/  @P1 IMAD.MOV.U32 R5, RZ, RZ, 0x4 ;  /* 0x00000004ff051424 */ /* 0x000fe400078e00ff */
[----:B------:R-:W-:-:S05]  /*0140*/  IMAD R3, R3, c[0x0][0x1c0], R0 ;  /* 0x0000700003037a24 */ /* 0x000fca00078e0200 */
[----:B------:R-:W-:-:S13]  /*0150*/  ISETP.GE.U32.AND P4, PT, R3, c[0x0][0x1c0], PT ;  /* 0x0000700003007a0c */ /* 0x000fda0003f86070 */
[----:B------:R-:W-:Y:S02]  /*0160*/  @P4 IADD3 R3, R3, -c[0x0][0x1c0], RZ ;  /* 0x8000700003034a10 */ /* 0x000fe40007ffe0ff */
[----:B------:R-:W-:Y:S02]  /*0170*/  @P4 IADD3 R236, R236, 0x1, RZ ;  /* 0x00000001ecec4810 */ /* 0x000fe40007ffe0ff */
[----:B------:R-:W-:Y:S01]  /*0180*/  ISETP.GE.U32.AND P3, PT, R3, c[0x0][0x1c0], PT ;  /* 0x0000700003007a0c */ /* 0x000fe20003f66070 */
[----:B------:R-:W-:-:S12]  /*0190*/  @P0 IMAD.MOV.U32 R3, RZ, RZ, 0x4 ;  /* 0x00000004ff030424 */ /* 0x000fd800078e00ff */
[----:B------:R-:W-:Y:S02]  /*01a0*/  @P3 IADD3 R236, R236, 0x1, RZ ;  /* 0x00000001ecec3810 */ /* 0x000fe40007ffe0ff */
[----:B------:R-:W-:-:S05]  /*01b0*/  @!P2 LOP3.LUT R236, RZ, c[0x0][0x1c0], RZ, 0x33, !PT ;  /* 0x00007000ffecaa12 */ /* 0x000fca00078e33ff */
[----:B------:R-:W-:-:S04]  /*01c0*/  @P1 IMAD.WIDE R6, R236, R5, c[0x0][0x250] ;  /* 0x00009400ec061625 */ /* 0x000fc800078e0205 */
[----:B------:R-:W-:Y:S01]  /*01d0*/  @P0 IMAD.WIDE R4, R236, R3, c[0x0][0x258] ;  /* 0x00009600ec040625 */ /* 0x000fe200078e0203 */
[----:B------:R-:W2:Y:S05]  /*01e0*/  @P1 LDG.E R20, [R6.64] ;  /* 0x0000000a06141981 */ /* 0x000eaa000c1e1900 */
[----:B------:R-:W2:Y:S01]  /*01f0*/  @P0 LDG.E R5, [R4.64] ;  /* 0x0000000a04050981 */ /* 0x000ea2000c1e1900 */
[----:B------:R-:W-:Y:S01]  /*0200*/  @!P0 ISETP.NE.U32.AND P2, PT, RZ, c[0x0][0x268], PT ;  /* 0x00009a00ff008a0c */ /* 0x000fe20003f45070 */
[----:B------:R-:W-:Y:S02]  /*0210*/  IMAD.MOV R15, RZ, RZ, -R236 ;  /* 0x000000ffff0f7224 */ /* 0x000fe400078e0aec */
[----:B------:R-:W1:Y:S01]  /*0220*/  S2R R17, SR_CTAID.X ;  /* 0x0000000000117919 */ /* 0x000e620000002500 */
[----:B------:R-:W-:Y:S01]  /*0230*/  @!P0 ISETP.NE.AND.EX P2, PT, RZ, c[0x0][0x26c], PT, P2 ;  /* 0x00009b00ff008a0c */ /* 0x000fe20003f45320 */
[----:B------:R-:W-:-:S03]  /*0240*/  IMAD R15, R15, c[0x0][0x1c0], R0 ;  /* 0x000070000f0f7a24 */ /* 0x000fc600078e0200 */
[----:B------:R-:W-:Y:S01]  /*0250*/  @!P0 SEL R3, RZ, c[0x0][0x21c], !P2 ;  /* 0x00008700ff038a07 */ /* 0x000fe20005000000 */
[----:B-1----:R-:W-:-:S05]  /*0260*/  IMAD.SHL.U32 R156, R17, 0x40, RZ ;  /* 0x00000040119c7824 */ /* 0x002fca00078e00ff */
[----:B------:R-:W-:Y:S01]  /*0270*/  ISETP.GE.AND P1, PT, R156, c[0x0][0x214], PT ;  /* 0x000085009c007a0c */ /* 0x000fe20003f26270 */
[--C-:B--2---:R-:W-:Y:S01]  /*0280*/  @P0 IMAD.IADD R152, R5, 0x1, -R20.reuse ;  /* 0x0000000105980824 */ /* 0x104fe200078e0a14 */
[----:B------:R-:W-:-:S11]  /*0290*/  @!P0 IADD3 R152, R3, c[0x0][0x218], -R20 ;  /* 0x0000860003988a10 */ /* 0x000fd60007ffe814 */
[----:B------:R-:W-:Y:S05]  /*02a0*/  @P1 EXIT ;  /* 0x000000000000194d */ /* 0x000fea0003800000 */
[----:B------:R-:W-:Y:S01]  /*02b0*/  IABS R3, c[0x0][0x10] ;  /* 0x0000040000037a13 */ /* 0x000fe20000000000 */
[----:B------:R-:W-:Y:S01]  /*02c0*/  IMAD.MOV.U32 R5, RZ, RZ, c[0x0][0x218] ;  /* 0x00008600ff057624 */ /* 0x000fe200078e00ff */
[----:B------:R-:W1:Y:S02]  /*02d0*/  S2R R154, SR_TID.X ;  /* 0x00000000009a7919 */ /* 0x000e640000002100 */
[----:B------:R-:W2:Y:S02]  /*02e0*/  I2F.RP R0, R3 ;  /* 0x0000000300007306 */ /* 0x000ea40000209400 */
[----:B------:R-:W-:-:S04]  /*02f0*/  IADD3 R5, R5, 0xff, RZ ;  /* 0x000000ff05057810 */ /* 0x000fc80007ffe0ff */
[----:B------:R-:W-:-:S04]  /*0300*/  SHF.R.S32.HI R4, RZ, 0x1f, R5 ;  /* 0x0000001fff047819 */ /* 0x000fc80000011405 */
[----:B------:R-:W-:-:S04]  /*0310*/  LEA.HI R4, R4, R5, RZ, 0x8 ;  /* 0x0000000504047211 */ /* 0x000fc800078f40ff */
[----:B------:R-:W-:Y:S01]  /*0320*/  LEA.HI.SX32 R4, R4, c[0x0][0x10], 0x18 ;  /* 0x0000040004047a11 */ /* 0x000fe200078fc2ff */
[----:B--2---:R-:W2:Y:S03]  /*0330*/  MUFU.RCP R6, R0 ;  /* 0x0000000000067308 */ /* 0x004ea60000001000 */
[----:B------:R-:W-:Y:S02]  /*0340*/  IADD3 R4, R4, -0x1, RZ ;  /* 0xffffffff04047810 */ /* 0x000fe40007ffe0ff */
[----:B--2---:R-:W-:Y:S02]  /*0350*/  IADD3 R6, R6, 0xffffffe, RZ ;  /* 0x0ffffffe06067810 */ /* 0x004fe40007ffe0ff */
[----:B------:R-:W-:Y:S02]  /*0360*/  IABS R0, R4 ;  /* 0x0000000400007213 */ /* 0x000fe40000000000 */
[----:B------:R-:W2:Y:S01]  /*0370*/  F2I.FTZ.U32.TRUNC.NTZ R7, R6 ;  /* 0x0000000600077305 */ /* 0x000ea2000021f000 */
[----:B------:R-:W-:-:S02]  /*0380*/  LOP3.LUT R4, R4, c[0x0][0x10], RZ, 0x3c, !PT ;  /* 0x0000040004047a12 */ /* 0x000fc400078e3cff */
[----:B------:R-:W-:Y:S02]  /*0390*/  IMAD.MOV.U32 R5, RZ, RZ, R0 ;  /* 0x000000ffff057224 */ /* 0x000fe400078e0000 */
[----:B------:R-:W-:Y:S01]  /*03a0*/  ISETP.GE.AND P0, PT, R4, RZ, PT ;  /* 0x000000ff0400720c */ /* 0x000fe20003f06270 */
[----:B--2---:R-:W-:Y:S02]  /*03b0*/  IMAD.MOV R2, RZ, RZ, -R7 ;  /* 0x000000ffff027224 */ /* 0x004fe400078e0a07 */
[----:B------:R-:W-:Y:S02]  /*03c0*/  IMAD.MOV.U32 R6, RZ, RZ, RZ ;  /* 0x000000ffff067224 */ /* 0x000fe400078e00ff */
[----:B------:R-:W-:-:S04]  /*03d0*/  IMAD R2, R2, R3, RZ ;  /* 0x0000000302027224 */ /* 0x000fc800078e02ff */
[----:B------:R-:W-:Y:S01]  /*03e0*/  IMAD.HI.U32 R2, R7, R2, R6 ;  /* 0x0000000207027227 */ /* 0x000fe200078e0006 */
[----:B------:R-:W-:-:S04]  /*03f0*/  IADD3 R7, R156, 0x13f, RZ ;  /* 0x0000013f9c077810 */ /* 0x000fc80007ffe0ff */
[----:B------:R-:W-:Y:S01]  /*0400*/  IADD3 R7, R152, -c[0x0][0x214], R7 ;  /* 0x8000850098077a10 */ /* 0x000fe20007ffe007 */
[----:B------:R-:W-:-:S03]  /*0410*/  IMAD.HI.U32 R0, R2, R5, RZ ;  /* 0x0000000502007227 */ /* 0x000fc600078e00ff */
[----:B------:R-:W-:Y:S01]  /*0420*/  IADD3 R7, R7, c[0x0][0x2e8], RZ ;  /* 0x0000ba0007077a10 */ /* 0x000fe20007ffe0ff */
[----:B------:R-:W-:-:S03]  /*0430*/  IMAD.MOV R2, RZ, RZ, -R0 ;  /* 0x000000ffff027224 */ /* 0x000fc600078e0a00 */
[----:B------:R-:W-:Y:S01]  /*0440*/  SHF.R.S32.HI R148, RZ, 0x1f, R7 ;  /* 0x0000001fff947819 */ /* 0x000fe20000011407 */
[----:B------:R-:W-:-:S03]  /*0450*/  IMAD R2, R3, R2, R5 ;  /* 0x0000000203027224 */ /* 0x000fc600078e0205 */
[----:B------:R-:W-:Y:S02]  /*0460*/  LEA.HI R148, R148, R7, RZ, 0x8 ;  /* 0x0000000794947211 */ /* 0x000fe400078f40ff */
[----:B------:R-:W-:Y:S02]  /*0470*/  ISETP.GT.U32.AND P1, PT, R3, R2, PT ;  /* 0x000000020300720c */ /* 0x000fe40003f24070 */
[----:B------:R-:W-:-:S11]  /*0480*/  SHF.R.S32.HI R148, RZ, 0x8, R148 ;  /* 0x00000008ff947819 */ /* 0x000fd60000011494 */
[----:B------:R-:W-:Y:S01]  /*0490*/  @!P1 IMAD.IADD R2, R2, 0x1, -R3 ;  /* 0x0000000102029824 */ /* 0x000fe200078e0a03 */
[----:B------:R-:W-:Y:S02]  /*04a0*/  @!P1 IADD3 R0, R0, 0x1, RZ ;  /* 0x0000000100009810 */ /* 0x000fe40007ffe0ff */
[----:B------:R-:W-:Y:S02]  /*04b0*/  ISETP.NE.AND P1, PT, RZ, c[0x0][0x10], PT ;  /* 0x00000400ff007a0c */ /* 0x000fe40003f25270 */
[----:B------:R-:W-:Y:S02]  /*04c0*/  ISETP.GE.U32.AND P2, PT, R2, R3, PT ;  /* 0x000000030200720c */ /* 0x000fe40003f46070 */
[----:B------:R-:W2:Y:S01]  /*04d0*/  S2R R3, SR_CTAID.Y ;  /* 0x0000000000037919 */ /* 0x000ea20000002600 */
[----:B------:R-:W-:-:S04]  /*04e0*/  IADD3 R2, R152, 0xff, RZ ;  /* 0x000000ff98027810 */ /* 0x000fc80007ffe0ff */
[----:B------:R-:W-:-:S04]  /*04f0*/  SHF.R.S32.HI R5, RZ, 0x1f, R2 ;  /* 0x0000001fff057819 */ /* 0x000fc80000011402 */
[----:B------:R-:W-:Y:S02]  /*0500*/  LEA.HI R5, R5, R2, RZ, 0x8 ;  /* 0x0000000205057211 */ /* 0x000fe400078f40ff */
[----:B------:R-:W-:Y:S02]  /*0510*/  @P2 IADD3 R0, R0, 0x1, RZ ;  /* 0x0000000100002810 */ /* 0x000fe40007ffe0ff */
[----:B------:R-:W-:-:S03]  /*0520*/  SHF.R.S32.HI R5, RZ, 0x8, R5 ;  /* 0x00000008ff057819 */ /* 0x000fc60000011405 */
[----:B------:R-:W-:Y:S01]  /*0530*/  @!P0 IMAD.MOV R0, RZ, RZ, -R0 ;  /* 0x000000ffff008224 */ /* 0x000fe200078e0a00 */
[----:B------:R-:W-:-:S05]  /*0540*/  @!P1 LOP3.LUT R0, RZ, c[0x0][0x10], RZ, 0x33, !PT ;  /* 0x00000400ff009a12 */ /* 0x000fca00078e33ff */
[----:B--2---:R-:W-:-:S04]  /*0550*/  IMAD R229, R0, R3, RZ ;  /* 0x0000000300e57224 */ /* 0x004fc800078e02ff */
[----:B------:R-:W-:-:S05]  /*0560*/  IMAD.IADD R0, R0, 0x1, R229 ;  /* 0x0000000100007824 */ /* 0x000fca00078e02e5 */
[----:B------:R-:W-:-:S04]  /*0570*/  IMNMX R5, R5, R0, PT ;  /* 0x0000000005057217 */ /* 0x000fc80003800200 */
[----:B------:R-:W-:-:S04]  /*0580*/  IMNMX R148, R5, R148, PT ;  /* 0x0000009405947217 */ /* 0x000fc80003800200 */
[----:B------:R-:W-:-:S13]  /*0590*/  ISETP.GE.AND P0, PT, R229, R148, PT ;  /* 0x00000094e500720c */ /* 0x000fda0003f06270 */
[----:B------:R-:W-:Y:S05]  /*05a0*/  @!P0 BRA `(.L_x_1508) ;  /* 0x000002c000008947 */ /* 0x000fea0003800000 */
[----:B-1----:R-:W-:Y:S01]  /*05b0*/  SHF.R.S32.HI R5, RZ, 0x1f, R154 ;  /* 0x0000001fff057819 */ /* 0x002fe2000001149a */
[----:B------:R-:W-:Y:S01]  /*05c0*/  IMAD R236, R3, c[0x0][0x210], R236 ;  /* 0x0000840003ec7a24 */ /* 0x000fe200078e02ec */
[----:B------:R-:W-:Y:S02]  /*05d0*/  LOP3.LUT P5, RZ, R154, 0x7, RZ, 0xc0, !PT ;  /* 0x000000079aff7812 */ /* 0x000fe400078ac0ff */
[----:B------:R-:W-:Y:S02]  /*05e0*/  LEA.HI R0, R5, R154, RZ, 0x3 ;  /* 0x0000009a05007211 */ /* 0x000fe400078f18ff */
[----:B------:R-:W-:Y:S02]  /*05f0*/  IADD3 R7, -R156, c[0x0][0x214], RZ ;  /* 0x000085009c077a10 */ /* 0x000fe40007ffe1ff */
[----:B------:R-:W-:Y:S02]  /*0600*/  LOP3.LUT R5, R0, 0x3ffffff8, RZ, 0xc0, !PT ;  /* 0x3ffffff800057812 */ /* 0x000fe400078ec0ff */
[----:B------:R-:W-:-:S03]  /*0610*/  SHF.R.S32.HI R0, RZ, 0x3, R0 ;  /* 0x00000003ff007819 */ /* 0x000fc60000011400 */
[----:B------:R-:W-:Y:S01]  /*0620*/  IMAD.IADD R10, R154, 0x1, -R5 ;  /* 0x000000019a0a7824 */ /* 0x000fe200078e0a05 */
[----:B------:R-:W-:Y:S01]  /*0630*/  IADD3 R6, R0, 0x10, RZ ;  /* 0x0000001000067810 */ /* 0x000fe20007ffe0ff */
[----:B------:R-:W-:Y:S01]  /*0640*/  IMAD R5, R236, c[0x0][0x1c0], R15 ;  /* 0x00007000ec057a24 */ /* 0x000fe200078e020f */
[----:B------:R-:W-:Y:S01]  /*0650*/  IADD3 R4, R0, 0x20, RZ ;  /* 0x0000002000047810 */ /* 0x000fe20007ffe0ff */
[----:B------:R-:W-:Y:S01]  /*0660*/  IMAD.SHL.U32 R10, R10, 0x4, RZ ;  /* 0x000000040a0a7824 */ /* 0x000fe200078e00ff */
[-C--:B------:R-:W-:Y:S01]  /*0670*/  ISETP.GE.OR P3, PT, R6, R7.reuse, P5 ;  /* 0x000000070600720c */ /* 0x080fe20002f66670 */
[----:B------:R-:W-:Y:S01]  /*0680*/  IMAD R5, R5, c[0x0][0x214], R156 ;  /* 0x0000850005057a24 */ /* 0x000fe200078e029c */
[----:B------:R-:W-:Y:S02]  /*0690*/  ISETP.GE.OR P2, PT, R4, R7, P5 ;  /* 0x000000070400720c */ /* 0x000fe40002f46670 */
[----:B------:R-:W-:Y:S01]  /*06a0*/  SHF.R.S32.HI R11, RZ, 0x1f, R10 ;  /* 0x0000001fff0b7819 */ /* 0x000fe2000001140a */
[----:B------:R-:W-:Y:S01]  /*06b0*/  IMAD R2, R5, c[0x0][0x22c], RZ ;  /* 0x00008b0005027a24 */ /* 0x000fe200078e02ff */
[----:B------:R-:W-:-:S02]  /*06c0*/  SHF.R.S32.HI R9, RZ, 0x1f, R5 ;  /* 0x0000001fff097819 */ /* 0x000fc40000011405 */
[----:B------:R-:W-:Y:S01]  /*06d0*/  IADD3 R5, P0, R5, R0, RZ ;  /* 0x0000000005057210 */ /* 0x000fe20007f1e0ff */
[C---:B------:R-:W-:Y:S01]  /*06e0*/  IMAD.WIDE R10, R0.reuse, 0x20, R10 ;  /* 0x00000020000a7825 */ /* 0x040fe200078e020a */
[C---:B------:R-:W-:Y:S02]  /*06f0*/  ISETP.GE.OR P4, PT, R0.reuse, R7, P5 ;  /* 0x000000070000720c */ /* 0x040fe40002f86670 */
[C---:B------:R-:W-:Y:S02]  /*0700*/  LEA.HI.X.SX32 R4, R0.reuse, R9, 0x1, P0 ;  /* 0x0000000900047211 */ /* 0x040fe400000f0eff */
[----:B------:R-:W-:Y:S02]  /*0710*/  IADD3 R0, R0, 0x30, RZ ;  /* 0x0000003000007810 */ /* 0x000fe40007ffe0ff */
[----:B------:R-:W-:Y:S02]  /*0720*/  IADD3 R3, P1, R2, R10, RZ ;  /* 0x0000000a02037210 */ /* 0x000fe40007f3e0ff */
[----:B------:R-:W-:-:S02]  /*0730*/  ISETP.GE.OR P5, PT, R0, R7, P5 ;  /* 0x000000070000720c */ /* 0x000fc40002fa6670 */
[----:B------:R-:W-:Y:S02]  /*0740*/  LEA.HI.X.SX32 R2, R2, R11, 0x1, P1 ;  /* 0x0000000b02027211 */ /* 0x000fe400008f0eff */
[----:B------:R-:W-:Y:S01]  /*0750*/  LEA R10, P1, R3, c[0x0][0x1d8], 0x2 ;  /* 0x00007600030a7a11 */ /* 0x000fe200078210ff */
[----:B------:R-:W-:Y:S01]  /*0760*/  @!P4 IMAD.MOV.U32 R13, RZ, RZ, -0x800000 ;  /* 0xff800000ff0dc424 */ /* 0x000fe200078e00ff */
[----:B------:R-:W-:Y:S02]  /*0770*/  LEA R8, P0, R5, c[0x0][0x208], 0x2 ;  /* 0x0000820005087a11 */ /* 0x000fe400078010ff */
[----:B------:R-:W-:Y:S01]  /*0780*/  LEA.HI.X R11, R3, c[0x0][0x1dc], R2, 0x2, P1 ;  /* 0x00007700030b7a11 */ /* 0x000fe200008f1402 */
[----:B------:R-:W-:Y:S01]  /*0790*/  @!P2 IMAD.MOV.U32 R3, RZ, RZ, -0x800000 ;  /* 0xff800000ff03a424 */ /* 0x000fe200078e00ff */
[----:B------:R-:W-:Y:S01]  /*07a0*/  LEA.HI.X R9, R5, c[0x0][0x20c], R4, 0x2, P0 ;  /* 0x0000830005097a11 */ /* 0x000fe200000f1404 */
[----:B------:R-:W-:Y:S02]  /*07b0*/  @!P3 IMAD.MOV.U32 R5, RZ, RZ, -0x800000 ;  /* 0xff800000ff05b424 */ /* 0x000fe400078e00ff */
[----:B------:R1:W-:Y:S04]  /*07c0*/  STG.E.128 [R10.64], RZ ;  /* 0x000000ff0a007986 */ /* 0x0003e8000c101d0a */
[----:B------:R1:W-:Y:S04]  /*07d0*/  STG.E.128 [R10.64+0x800], RZ ;  /* 0x000800ff0a007986 */ /* 0x0003e8000c101d0a */
[----:B------:R1:W-:Y:S04]  /*07e0*/  STG.E.128 [R10.64+0x1000], RZ ;  /* 0x001000ff0a007986 */ /* 0x0003e8000c101d0a */
[----:B------:R1:W-:Y:S04]  /*07f0*/  STG.E.128 [R10.64+0x1800], RZ ;  /* 0x001800ff0a007986 */ /* 0x0003e8000c101d0a */
[----:B------:R1:W-:Y:S04]  /*0800*/  @!P4 STG.E [R8.64], R13 ;  /* 0x0000000d0800c986 */ /* 0x0003e8000c10190a */
[----:B------:R1:W-:Y:S04]  /*0810*/  @!P3 STG.E [R8.64+0x40], R5 ;  /* 0x000040050800b986 */ /* 0x0003e8000c10190a */
[----:B------:R1:W-:Y:S01]  /*0820*/  @!P2 STG.E [R8.64+0x80], R3 ;  /* 0x000080030800a986 */ /* 0x0003e2000c10190a */
[----:B------:R-:W-:Y:S05]  /*0830*/  @P5 EXIT ;  /* 0x000000000000594d */ /* 0x000fea0003800000 */
[----:B-1----:R-:W-:-:S05]  /*0840*/  MOV R3, 0xff800000 ;  /* 0xff80000000037802 */ /* 0x002fca0000000f00 */
[----:B------:R-:W-:Y:S01]  /*0850*/  STG.E [R8.64+0xc0], R3 ;  /* 0x0000c00308007986 */ /* 0x000fe2000c10190a */
[----:B------:R-:W-:Y:S05]  /*0860*/  EXIT ;  /* 0x000000000000794d */ /* 0x000fea0003800000 */
.L_x_1508:
[----:B-1----:R-:W-:Y:S01]  /*0870*/  ISETP.NE.U32.AND P0, PT, RZ, c[0x0][0x2b8], PT ;  /* 0x0000ae00ff007a0c */ /* 0x002fe20003f05070 */
        /* <DEDUP_REMOVED lines=18> */
.L_x_1509:
        /* <DEDUP_REMOVED lines=28> */
[----:B------:R-:W-:Y:S01]  /*0b60*/  IABS R0, c[0x0][0x1c8] ;  /* 0x0000720000007a13 */ /* 0x000fe20000000000 */
[----:B------:R-:W-:-:S03]  /*0b70*/  IMAD.MOV.U32 R8, RZ, RZ, RZ ;  /* 0x000000ffff087224 */ /* 0x000fc600078e00ff */
[----:B------:R-:W1:Y:S08]  /*0b80*/  I2F.RP R6, R0 ;  /* 0x0000000000067306 */ /* 0x000e700000209400 */
[----:B-1----:R-:W1:Y:S02]  /*0b90*/  MUFU.RCP R9, R6 ;  /* 0x0000000600097308 */ /* 0x002e640000001000 */
[----:B-1----:R-:W-:-:S06]  /*0ba0*/  IADD3 R9, R9, 0xffffffe, RZ ;  /* 0x0ffffffe09097810 */ /* 0x002fcc0007ffe0ff */
[----:B------:R-:W1:Y:S02]  /*0bb0*/  F2I.FTZ.U32.TRUNC.NTZ R9, R9 ;  /* 0x0000000900097305 */ /* 0x000e64000021f000 */
[----:B-1----:R-:W-:-:S05]  /*0bc0*/  IADD3 R4, RZ, -R9, RZ ;  /* 0x80000009ff047210 */ /* 0x002fca0007ffe0ff */
        /* <DEDUP_REMOVED lines=38> */
.L_x_1510:
[----:B------:R-:W-:Y:S01]  /*0e30*/  IABS R6, c[0x0][0x1c8] ;  /* 0x0000720000067a13 */ /* 0x000fe20000000000 */
[----:B------:R-:W-:-:S03]  /*0e40*/  IMAD.MOV.U32 R8, RZ, RZ, RZ ;  /* 0x000000ffff087224 */ /* 0x000fc600078e00ff */
[----:B------:R-:W1:Y:S08]  /*0e50*/  I2F.RP R7, R6 ;  /* 0x0000000600077306 */ /* 0x000e700000209400 */
[----:B-1----:R-:W1:Y:S02]  /*0e60*/  MUFU.RCP R5, R7 ;  /* 0x0000000700057308 */ /* 0x002e640000001000 */
[----:B-1----:R-:W-:-:S02]  /*0e70*/  IADD3 R5, R5, 0xffffffe, RZ ;  /* 0x0ffffffe05057810 */ /* 0x002fc40007ffe0ff */
[----:B------:R-:W-:-:S04]  /*0e80*/  LEA R7, R148, 0xffffff00, 0x8 ;  /* 0xffffff0094077811 */ /* 0x000fc800078e40ff */
[----:B------:R-:W1:Y:S01]  /*0e90*/  F2I.FTZ.U32.TRUNC.NTZ R9, R5 ;  /* 0x0000000500097305 */ /* 0x000e62000021f000 */
[----:B------:R-:W-:Y:S02]  /*0ea0*/  SHF.R.S32.HI R11, RZ, 0x1f, R7 ;  /* 0x0000001fff0b7819 */ /* 0x000fe40000011407 */
[----:B------:R-:W-:Y:S02]  /*0eb0*/  IADD3 R18, P1, R20, R7, RZ ;  /* 0x0000000714127210 */ /* 0x000fe40007f3e0ff */
[----:B-1----:R-:W-:-:S05]  /*0ec0*/  IADD3 R3, RZ, -R9, RZ ;  /* 0x80000009ff037210 */ /* 0x002fca0007ffe0ff */
        /* <DEDUP_REMOVED lines=25> */
[----:B------:R-:W-:Y:S01]  /*1060*/  IMAD R5, R3, c[0x0][0x180], RZ ;  /* 0x0000600003057a24 */ /* 0x000fe200078e02ff */
[----:B------:R-:W-:Y:S01]  /*1070*/  @P2 IADD3 R8, R8, 0x1, RZ ;  /* 0x0000000108082810 */ /* 0x000fe20007ffe0ff */
[----:B------:R-:W-:-:S04]  /*1080*/  IMAD.WIDE.U32 R18, R0, c[0x0][0x180], R18 ;  /* 0x0000600000127a25 */ /* 0x000fc800078e0012 */
[----:B------:R-:W-:Y:S01]  /*1090*/  @!P1 IMAD.MOV R8, RZ, RZ, -R8 ;  /* 0x000000ffff089224 */ /* 0x000fe200078e0a08 */
[----:B------:R-:W-:Y:S01]  /*10a0*/  @!P0 LOP3.LUT R8, RZ, c[0x0][0x1c8], RZ, 0x33, !PT ;  /* 0x00007200ff088a12 */ /* 0x000fe200078e33ff */
[C---:B------:R-:W-:Y:S02]  /*10b0*/  IMAD R4, R0.reuse, c[0x0][0x184], R5 ;  /* 0x0000610000047a24 */ /* 0x040fe400078e0205 */
[----:B------:R-:W-:Y:S01]  /*10c0*/  IMAD R3, R3, c[0x0][0x188], RZ ;  /* 0x0000620003037a24 */ /* 0x000fe200078e02ff */
[----:B------:R-:W-:Y:S01]  /*10d0*/  SHF.R.S32.HI R9, RZ, 0x1f, R8 ;  /* 0x0000001fff097819 */ /* 0x000fe20000011408 */
[----:B------:R-:W-:Y:S01]  /*10e0*/  IMAD.MOV.U32 R12, RZ, RZ, R20 ;  /* 0x000000ffff0c7224 */ /* 0x000fe200078e0014 */
[----:B------:R-:W-:Y:S01]  /*10f0*/  IADD3 R19, R19, R4, RZ ;  /* 0x0000000413137210 */ /* 0x000fe20007ffe0ff */
[----:B------:R-:W-:Y:S02]  /*1100*/  IMAD R4, R0, c[0x0][0x18c], R3 ;  /* 0x0000630000047a24 */ /* 0x000fe400078e0203 */
[----:B------:R-:W-:-:S02]  /*1110*/  IMAD R3, R9, c[0x0][0x1b0], RZ ;  /* 0x00006c0009037a24 */ /* 0x000fc400078e02ff */
[----:B------:R-:W-:-:S04]  /*1120*/  IMAD.WIDE.U32 R24, R0, c[0x0][0x188], R12 ;  /* 0x0000620000187a25 */ /* 0x000fc800078e000c */
[----:B------:R-:W-:Y:S01]  /*1130*/  IMAD.WIDE.U32 R22, R8, c[0x0][0x1b0], R18 ;  /* 0x00006c0008167a25 */ /* 0x000fe200078e0012 */
[----:B------:R-:W-:-:S03]  /*1140*/  IADD3 R4, R25, R4, RZ ;  /* 0x0000000419047210 */ /* 0x000fc60007ffe0ff */
[----:B------:R-:W-:-:S05]  /*1150*/  IMAD R3, R8, c[0x0][0x1b4], R3 ;  /* 0x00006d0008037a24 */ /* 0x000fca00078e0203 */
[----:B------:R-:W-:Y:S02]  /*1160*/  IADD3 R0, R23, R3, RZ ;  /* 0x0000000317007210 */ /* 0x000fe40007ffe0ff */
.L_x_1511:
[----:B------:R-:W-:Y:S01]  /*1170*/  SHF.R.S32.HI R153, RZ, 0x1f, R154 ;  /* 0x0000001fff997819 */ /* 0x000fe2000001149a */
[----:B------:R-:W-:Y:S01]  /*1180*/  ULDC.64 UR6, c[0x0][0x198] ;  /* 0x0000660000067ab9 */ /* 0x000fe20000000a00 */
[----:B------:R-:W-:Y:S01]  /*1190*/  IMAD R9, R9, c[0x0][0x1b8], RZ ;  /* 0x00006e0009097a24 */ /* 0x000fe200078e02ff */
[----:B------:R-:W-:Y:S01]  /*11a0*/  USHF.L.U32 UR9, UR6, 0x6, URZ ;  /* 0x0000000606097899 */ /* 0x000fe2000800063f */
[CC--:B------:R-:W-:Y:S01]  /*11b0*/  LEA.HI R25, R153.reuse, R154.reuse, RZ, 0x2 ;  /* 0x0000009a99197211 */ /* 0x0c0fe200078f10ff */
[----:B------:R-:W-:Y:S01]  /*11c0*/  UMOV UR8, 0x6 ;  /* 0x0000000600087882 */ /* 0x000fe20000000000 */
[CC--:B------:R-:W-:Y:S01]  /*11d0*/  LEA.HI R151, R153.reuse, R154.reuse, RZ, 0x4 ;  /* 0x0000009a99977211 */ /* 0x0c0fe200078f20ff */
[----:B------:R-:W-:Y:S01]  /*11e0*/  USHF.L.U64.HI UR7, UR6, UR8, UR7 ;  /* 0x0000000806077299 */ /* 0x000fe20008010207 */
[----:B------:R-:W-:Y:S01]  /*11f0*/  LEA.HI R23, R153, R154, RZ, 0x3 ;  /* 0x0000009a99177211 */ /* 0x000fe200078f18ff */
[----:B------:R-:W-:Y:S01]  /*1200*/  ULDC.64 UR4, c[0x0][0x1a0] ;  /* 0x0000680000047ab9 */ /* 0x000fe20000000a00 */
[----:B------:R-:W-:Y:S01]  /*1210*/  LOP3.LUT R3, R25, 0xfffffffc, RZ, 0xc0, !PT ;  /* 0xfffffffc19037812 */ /* 0x000fe200078ec0ff */
[----:B------:R-:W-:Y:S01]  /*1220*/  USHF.L.U64.HI UR5, UR4, UR8, UR5 ;  /* 0x0000000804057299 */ /* 0x000fe20008010205 */
[----:B------:R-:W-:Y:S01]  /*1230*/  SHF.R.S32.HI R6, RZ, 0x4, R151 ;  /* 0x00000004ff067819 */ /* 0x000fe20000011497 */
[----:B------:R-:W-:Y:S01]  /*1240*/  USHF.L.U32 UR4, UR4, 0x6, URZ ;  /* 0x0000000604047899 */ /* 0x000fe2000800063f */
[----:B------:R-:W-:Y:S01]  /*1250*/  SHF.R.S32.HI R12, RZ, 0x3, R23 ;  /* 0x00000003ff0c7819 */ /* 0x000fe20000011417 */
[C---:B------:R-:W-:Y:S01]  /*1260*/  IMAD.IADD R26, R154.reuse, 0x1, -R3 ;  /* 0x000000019a1a7824 */ /* 0x040fe200078e0a03 */
[----:B------:R-:W-:Y:S01]  /*1270*/  LEA.HI R5, R151, R6, RZ, 0x1 ;  /* 0x0000000697057211 */ /* 0x000fe200078f08ff */
[----:B------:R-:W-:Y:S01]  /*1280*/  IMAD.SHL.U32 R157, R154, 0x2, RZ ;  /* 0x000000029a9d7824 */ /* 0x000fe200078e00ff */
[----:B------:R-:W-:Y:S01]  /*1290*/  SHF.R.S32.HI R20, RZ, 0x2, R25 ;  /* 0x00000002ff147819 */ /* 0x000fe20000011419 */
[----:B------:R-:W-:Y:S01]  /*12a0*/  IMAD.SHL.U32 R3, R12, 0x40, RZ ;  /* 0x000000400c037824 */ /* 0x000fe200078e00ff */
[----:B------:R-:W-:Y:S01]  /*12b0*/  LOP3.LUT R19, R23, 0xfffffff8, RZ, 0xc0, !PT ;  /* 0xfffffff817137812 */ /* 0x000fe200078ec0ff */
[----:B------:R-:W-:Y:S01]  /*12c0*/  IMAD.SHL.U32 R26, R26, 0x8, RZ ;  /* 0x000000081a1a7824 */ /* 0x000fe200078e00ff */
[----:B------:R-:W-:-:S02]  /*12d0*/  LOP3.LUT R5, R5, 0xfffffffe, RZ, 0xc0, !PT ;  /* 0xfffffffe05057812 */ /* 0x000fc400078ec0ff */
[----:B------:R-:W-:Y:S01]  /*12e0*/  LEA.HI R23, R23, R12, RZ, 0x1 ;  /* 0x0000000c17177211 */ /* 0x000fe200078f08ff */
[----:B------:R-:W-:Y:S01]  /*12f0*/  IMAD.IADD R19, R154, 0x1, -R19 ;  /* 0x000000019a137824 */ /* 0x000fe200078e0a13 */
[----:B------:R-:W-:Y:S01]  /*1300*/  LEA.HI R25, R25, R20, RZ, 0x1 ;  /* 0x0000001419197211 */ /* 0x000fe200078f08ff */
[----:B------:R-:W-:Y:S01]  /*1310*/  IMAD.IADD R5, R6, 0x1, -R5 ;  /* 0x0000000106057824 */ /* 0x000fe200078e0a05 */
[----:B------:R-:W-:Y:S02]  /*1320*/  LOP3.LUT R3, R3, 0xc0, RZ, 0xc0, !PT ;  /* 0x000000c003037812 */ /* 0x000fe400078ec0ff */
[----:B------:R-:W-:Y:S02]  /*1330*/  LOP3.LUT R23, R23, 0xfffffffe, RZ, 0xc0, !PT ;  /* 0xfffffffe17177812 */ /* 0x000fe400078ec0ff */
[----:B------:R-:W-:Y:S02]  /*1340*/  SHF.R.S32.HI R27, RZ, 0x1f, R26 ;  /* 0x0000001fff1b7819 */ /* 0x000fe4000001141a */
[----:B------:R-:W-:Y:S01]  /*1350*/  IADD3 R22, P1, R26, R22, RZ ;  /* 0x000000161a167210 */ /* 0x000fe20007f3e0ff */
[----:B------:R-:W-:Y:S01]  /*1360*/  IMAD.IADD R12, R12, 0x1, -R23 ;  /* 0x000000010c0c7824 */ /* 0x000fe200078e0a17 */
[----:B------:R-:W-:-:S02]  /*1370*/  LEA.HI R153, R153, R154, RZ, 0x5 ;  /* 0x0000009a99997211 */ /* 0x000fc400078f28ff */
[----:B------:R-:W-:Y:S01]  /*1380*/  LOP3.LUT R25, R25, 0x7fffffe, RZ, 0xc0, !PT ;  /* 0x07fffffe19197812 */ /* 0x000fe200078ec0ff */
[----:B------:R-:W-:Y:S01]  /*1390*/  IMAD.X R23, R27, 0x1, R0, P1 ;  /* 0x000000011b177824 */ /* 0x000fe200008e0600 */
[----:B------:R-:W-:Y:S01]  /*13a0*/  LOP3.LUT R13, R3, 0x18, R26, 0xf8, !PT ;  /* 0x00000018030d7812 */ /* 0x000fe200078ef81a */
[----:B------:R-:W-:Y:S01]  /*13b0*/  IMAD.SHL.U32 R12, R12, 0x8, RZ ;  /* 0x000000080c0c7824 */ /* 0x000fe200078e00ff */
[----:B------:R-:W-:Y:S01]  /*13c0*/  SHF.R.U32.HI R6, RZ, 0x3, R3 ;  /* 0x00000003ff067819 */ /* 0x000fe20000011603 */
[C---:B------:R-:W-:Y:S01]  /*13d0*/  IMAD.IADD R10, R20.reuse, 0x1, -R25 ;  /* 0x00000001140a7824 */ /* 0x040fe200078e0a19 */
[----:B------:R-:W-:Y:S01]  /*13e0*/  LOP3.LUT R151, R151, 0xfffffff0, RZ, 0xc0, !PT ;  /* 0xfffffff097977812 */ /* 0x000fe200078ec0ff */
[----:B------:R-:W-:Y:S01]  /*13f0*/  IMAD.WIDE.U32 R22, R20, c[0x0][0x198], R22 ;  /* 0x0000660014167a25 */ /* 0x000fe200078e0016 */
[----:B------:R-:W-:Y:S02]  /*1400*/  SHF.R.S32.HI R155, RZ, 0x5, R153 ;  /* 0x00000005ff9b7819 */ /* 0x000fe40000011499 */
[----:B------:R-:W-:Y:S01]  /*1410*/  LOP3.LUT R6, R13, R6, RZ, 0x3c, !PT ;  /* 0x000000060d067212 */ /* 0x000fe200078e3cff */
[----:B------:R-:W-:Y:S01]  /*1420*/  IMAD.IADD R151, R154, 0x1, -R151 ;  /* 0x000000019a977824 */ /* 0x000fe200078e0a97 */
[----:B------:R-:W-:Y:S01]  /*1430*/  SHF.R.S32.HI R13, RZ, 0x1f, R236 ;  /* 0x0000001fff0d7819 */ /* 0x000fe200000114ec */
[C---:B------:R-:W-:Y:S01]  /*1440*/  IMAD R235, R155.reuse, 0x8, R10 ;  /* 0x000000089beb7824 */ /* 0x040fe200078e020a */
[----:B------:R-:W-:Y:S01]  /*1450*/  SHF.R.S32.HI R0, RZ, 0x1f, R15 ;  /* 0x0000001fff007819 */ /* 0x000fe2000001140f */
[----:B------:R-:W-:Y:S01]  /*1460*/  IMAD R156, R155, 0x10, R156 ;  /* 0x000000109b9c7824 */ /* 0x000fe200078e029c */
[----:B------:R-:W-:Y:S01]  /*1470*/  LEA.HI R3, R19, R19, RZ, 0x1 ;  /* 0x0000001313037211 */ /* 0x000fe200078f08ff */
[----:B------:R-:W-:Y:S01]  /*1480*/  IMAD R13, R13, c[0x0][0x178], RZ ;  /* 0x00005e000d0d7a24 */ /* 0x000fe200078e02ff */
[----:B------:R-:W-:Y:S01]  /*1490*/  IADD3 R24, P0, R26, R24, RZ ;  /* 0x000000181a187210 */ /* 0x000fe20007f1e0ff */
[----:B------:R-:W-:Y:S01]  /*14a0*/  IMAD R10, R0, c[0x0][0x1a8], RZ ;  /* 0x00006a00000a7a24 */ /* 0x000fe200078e02ff */
[----:B------:R-:W-:Y:S01]  /*14b0*/  LEA.HI R0, R151, R151, RZ, 0x1 ;  /* 0x0000009797007211 */ /* 0x000fe200078f08ff */
[C---:B------:R-:W-:Y:S01]  /*14c0*/  IMAD R18, R236.reuse, c[0x0][0x17c], R13 ;  /* 0x00005f00ec127a24 */ /* 0x040fe200078e020d */
[----:B------:R-:W-:Y:S01]  /*14d0*/  LOP3.LUT R234, R3, 0xfffffffe, RZ, 0xc0, !PT ;  /* 0xfffffffe03ea7812 */ /* 0x000fe200078ec0ff */
[----:B------:R-:W-:Y:S01]  /*14e0*/  IMAD.X R25, R27, 0x1, R4, P0 ;  /* 0x000000011b197824 */ /* 0x000fe200000e0604 */
[----:B------:R-:W-:Y:S01]  /*14f0*/  SHF.R.S32.HI R14, RZ, 0x1, R0 ;  /* 0x00000001ff0e7819 */ /* 0x000fe20000011400 */
[----:B------:R-:W-:Y:S01]  /*1500*/  IMAD.WIDE.U32 R26, R236, c[0x0][0x178], R26 ;  /* 0x00005e00ec1a7a25 */ /* 0x000fe200078e001a */
[----:B------:R-:W-:-:S02]  /*1510*/  SHF.R.S32.HI R13, RZ, 0x1f, R0 ;  /* 0x0000001fff0d7819 */ /* 0x000fc40000011400 */
[----:B------:R-:W-:Y:S01]  /*1520*/  SHF.R.S32.HI R21, RZ, 0x1f, R20 ;  /* 0x0000001fff157819 */ /* 0x000fe20000011414 */
[----:B------:R-:W-:Y:S01]  /*1530*/  IMAD.IADD R234, R19, 0x1, -R234 ;  /* 0x0000000113ea7824 */ /* 0x000fe200078e0aea */
[----:B------:R-:W-:Y:S01]  /*1540*/  IADD3 R7, P0, R20, R7, RZ ;  /* 0x0000000714077210 */ /* 0x000fe20007f1e0ff */
[----:B------:R-:W-:Y:S01]  /*1550*/  IMAD.IADD R19, R27, 0x1, R18 ;  /* 0x000000011b137824 */ /* 0x000fe200078e0212 */
[----:B------:R-:W-:Y:S01]  /*1560*/  LEA.HI R13, R13, R14, RZ, 0x2 ;  /* 0x0000000e0d0d7211 */ /* 0x000fe200078f10ff */
[----:B------:R-:W-:Y:S01]  /*1570*/  IMAD.MOV.U32 R18, RZ, RZ, R26 ;  /* 0x000000ffff127224 */ /* 0x000fe200078e001a */
[----:B------:R-:W-:Y:S01]  /*1580*/  SHF.R.S32.HI R3, RZ, 0x1, R3 ;  /* 0x00000001ff037819 */ /* 0x000fe20000011403 */
[----:B------:R-:W-:Y:S01]  /*1590*/  IMAD.U32 R235, R235, 0x20, R6 ;  /* 0x00000020ebeb7824 */ /* 0x000fe200078e0006 */
[----:B------:R-:W-:Y:S01]  /*15a0*/  LOP3.LUT R13, R13, 0xfffffffc, RZ, 0xc0, !PT ;  /* 0xfffffffc0d0d7812 */ /* 0x000fe200078ec0ff */
[----:B------:R-:W-:Y:S01]  /*15b0*/  IMAD.X R6, R21, 0x1, R11, P0 ;  /* 0x0000000115067824 */ /* 0x000fe200000e060b */
[----:B------:R-:W-:Y:S01]  /*15c0*/  LEA R232, P0, R22, c[0x0][0x168], 0x1 ;  /* 0x00005a0016e87a11 */ /* 0x000fe200078008ff */
[----:B------:R-:W-:Y:S01]  /*15d0*/  IMAD.WIDE R16, R17, 0x40, R20 ;  /* 0x0000004011107825 */ /* 0x000fe200078e0214 */
[----:B------:R-:W-:-:S02]  /*15e0*/  LOP3.LUT R0, R0, 0x7fffffe, RZ, 0xc0, !PT ;  /* 0x07fffffe00007812 */ /* 0x000fc400078ec0ff */
[----:B------:R-:W-:Y:S01]  /*15f0*/  LOP3.LUT R237, R153, 0xffffffe0, RZ, 0xc0, !PT ;  /* 0xffffffe099ed7812 */ /* 0x000fe200078ec0ff */
[----:B------:R-:W-:Y:S02]  /*1600*/  IMAD R11, R21, c[0x0][0x198], RZ ;  /* 0x00006600150b7a24 */ /* 0x000fe400078e02ff */
[C---:B------:R-:W-:Y:S02]  /*1610*/  IMAD R10, R15.reuse, c[0x0][0x1ac], R10 ;  /* 0x00006b000f0a7a24 */ /* 0x040fe400078e020a */
[----:B------:R-:W-:-:S04]  /*1620*/  IMAD.WIDE.U32 R18, R15, c[0x0][0x1a8], R18 ;  /* 0x00006a000f127a25 */ /* 0x000fc800078e0012 */
[----:B------:R-:W-:Y:S02]  /*1630*/  IMAD.IADD R73, R14, 0x1, -R13 ;  /* 0x000000010e497824 */ /* 0x000fe400078e0a0d */
[----:B------:R-:W-:Y:S02]  /*1640*/  IMAD R11, R20, c[0x0][0x19c], R11 ;  /* 0x00006700140b7a24 */ /* 0x000fe400078e020b */
[----:B------:R-:W-:Y:S02]  /*1650*/  IMAD R13, R17, c[0x0][0x190], RZ ;  /* 0x00006400110d7a24 */ /* 0x000fe400078e02ff */
[----:B------:R-:W-:Y:S02]  /*1660*/  IMAD.IADD R19, R19, 0x1, R10 ;  /* 0x0000000113137824 */ /* 0x000fe400078e020a */
[----:B------:R-:W-:Y:S02]  /*1670*/  IMAD.SHL.U32 R15, R3, 0x40, RZ ;  /* 0x00000040030f7824 */ /* 0x000fe400078e00ff */
[----:B------:R-:W-:-:S02]  /*1680*/  IMAD.IADD R11, R23, 0x1, R11 ;  /* 0x00000001170b7824 */ /* 0x000fc400078e020b */
[C---:B------:R-:W-:Y:S01]  /*1690*/  IMAD R13, R16.reuse, c[0x0][0x194], R13 ;  /* 0x00006500100d7a24 */ /* 0x040fe200078e020d */
[----:B------:R-:W-:Y:S01]  /*16a0*/  LOP3.LUT R15, R15, 0xc0, RZ, 0xc0, !PT ;  /* 0x000000c00f0f7812 */ /* 0x000fe200078ec0ff */
[----:B------:R-:W-:Y:S01]  /*16b0*/  IMAD.WIDE.U32 R16, R16, c[0x0][0x190], R18 ;  /* 0x0000640010107a25 */ /* 0x000fe200078e0012 */
[----:B------:R-:W-:Y:S02]  /*16c0*/  LEA.HI.X R233, R22, c[0x0][0x16c], R11, 0x1, P0 ;  /* 0x00005b0016e97a11 */ /* 0x000fe400000f0c0b */
[----:B------:R-:W-:Y:S01]  /*16d0*/  LOP3.LUT R12, R15, 0x8, R12, 0xf8, !PT ;  /* 0x000000080f0c7812 */ /* 0x000fe200078ef80c */
[----:B------:R-:W-:Y:S01]  /*16e0*/  IMAD.IADD R13, R17, 0x1, R13 ;  /* 0x00000001110d7824 */ /* 0x000fe200078e020d */
[----:B------:R-:W-:Y:S01]  /*16f0*/  LEA R10, P0, R16, c[0x0][0x160], 0x1 ;  /* 0x00005800100a7a11 */ /* 0x000fe200078008ff */
[C---:B------:R-:W-:Y:S01]  /*1700*/  IMAD R4, R8.reuse, c[0x0][0x1bc], R9 ;  /* 0x00006f0008047a24 */ /* 0x040fe200078e0209 */
[----:B------:R-:W-:Y:S01]  /*1710*/  SHF.R.U32.HI R15, RZ, 0x3, R15 ;  /* 0x00000003ff0f7819 */ /* 0x000fe2000001160f */
[----:B------:R-:W-:Y:S01]  /*1720*/  IMAD.WIDE.U32 R8, R8, c[0x0][0x1b8], R24 ;  /* 0x00006e0008087a25 */ /* 0x000fe200078e0018 */
[----:B------:R-:W-:-:S02]  /*1730*/  LEA.HI.X R11, R16, c[0x0][0x164], R13, 0x1, P0 ;  /* 0x00005900100b7a11 */ /* 0x000fc400000f0c0d */
[----:B------:R-:W-:Y:S01]  /*1740*/  IADD3 R16, P0, R232, UR9, RZ ;  /* 0x00000009e8107c10 */ /* 0x000fe2000ff1e0ff */
[----:B------:R-:W-:Y:S01]  /*1750*/  IMAD.MOV.U32 R14, RZ, RZ, R8 ;  /* 0x000000ffff0e7224 */ /* 0x000fe200078e0008 */
[----:B------:R-:W-:Y:S01]  /*1760*/  LOP3.LUT R12, R12, R15, RZ, 0x3c, !PT ;  /* 0x0000000f0c0c7212 */ /* 0x000fe200078e3cff */
[----:B------:R-:W-:Y:S01]  /*1770*/  IMAD.IADD R15, R9, 0x1, R4 ;  /* 0x00000001090f7824 */ /* 0x000fe200078e0204 */
[----:B------:R-:W-:Y:S01]  /*1780*/  IADD3.X R17, R233, UR7, RZ, P0, !PT ;  /* 0x00000007e9117c10 */ /* 0x000fe200087fe4ff */
[----:B------:R-:W-:Y:S01]  /*1790*/  IMAD R4, R6, c[0x0][0x1a0], RZ ;  /* 0x0000680006047a24 */ /* 0x000fe200078e02ff */
[----:B------:R-:W-:Y:S01]  /*17a0*/  IADD3 R6, P0, R16, UR9, RZ ;  /* 0x0000000910067c10 */ /* 0x000fe2000ff1e0ff */
[----:B------:R-:W-:-:S04]  /*17b0*/  IMAD.WIDE.U32 R14, R7, c[0x0][0x1a0], R14 ;  /* 0x00006800070e7a25 */ /* 0x000fc800078e000e */
[----:B------:R-:W-:Y:S01]  /*17c0*/  IMAD R4, R7, c[0x0][0x1a4], R4 ;  /* 0x0000690007047a24 */ /* 0x000fe200078e0204 */
[----:B------:R-:W-:Y:S01]  /*17d0*/  IADD3.X R7, R17, UR7, RZ, P0, !PT ;  /* 0x0000000711077c10 */ /* 0x000fe200087fe4ff */
[----:B------:R-:W-:Y:S01]  /*17e0*/  IMAD.MOV.U32 R13, RZ, RZ, c[0x0][0x190] ;  /* 0x00006400ff0d7624 */ /* 0x000fe200078e00ff */
[----:B------:R-:W-:Y:S01]  /*17f0*/  IADD3 R18, P0, R6, UR9, RZ ;  /* 0x0000000906127c10 */ /* 0x000fe2000ff1e0ff */
[----:B------:R-:W-:Y:S02]  /*1800*/  IMAD.MOV.U32 R9, RZ, RZ, c[0x0][0x194] ;  /* 0x00006500ff097624 */ /* 0x000fe400078e00ff */
[----:B------:R-:W-:Y:S01]  /*1810*/  IMAD.SHL.U32 R235, R235, 0x2, RZ ;  /* 0x00000002ebeb7824 */ /* 0x000fe200078e00ff */
[----:B------:R-:W-:Y:S01]  /*1820*/  IADD3.X R19, R7, UR7, RZ, P0, !PT ;  /* 0x0000000707137c10 */ /* 0x000fe200087fe4ff */
[----:B------:R-:W-:Y:S01]  /*1830*/  IMAD.IADD R231, R15, 0x1, R4 ;  /* 0x000000010fe77824 */ /* 0x000fe200078e0204 */
[----:B------:R-:W-:Y:S01]  /*1840*/  IADD3 R22, P0, R18, UR9, RZ ;  /* 0x0000000912167c10 */ /* 0x000fe2000ff1e0ff */
[----:B------:R-:W-:Y:S01]  /*1850*/  IMAD.SHL.U32 R149, R73, 0x40, RZ ;  /* 0x0000004049957824 */ /* 0x000fe200078e00ff */
[----:B------:R-:W-:Y:S01]  /*1860*/  LEA R8, P1, R13, R10, 0x6 ;  /* 0x0000000a0d087211 */ /* 0x000fe200078230ff */
[----:B------:R-:W-:Y:S01]  /*1870*/  @!PT LDS RZ, [RZ] ;  /* 0x00000000fffff984 */ /* 0x000fe20000000800 */
[----:B------:R-:W-:Y:S01]  /*1880*/  @!PT LDS RZ, [RZ] ;  /* 0x00000000fffff984 */ /* 0x000fe20000000800 */
[----:B------:R-:W-:Y:S01]  /*1890*/  @!PT LDS RZ, [RZ] ;  /* 0x00000000fffff984 */ /* 0x000fe20000000800 */
[----:B------:R1:W-:Y:S01]  /*18a0*/  LDGSTS.E.BYPASS.LTC128B.128 [R235], [R10.64] ;  /* 0x000000000aeb7fae */ /* 0x0003e2000b901d4a */
[----:B------:R-:W-:Y:S01]  /*18b0*/  IADD3.X R23, R19, UR7, RZ, P0, !PT ;  /* 0x0000000713177c10 */ /* 0x000fe200087fe4ff */
[----:B------:R-:W-:Y:S01]  /*18c0*/  IMAD.IADD R237, R154, 0x1, -R237 ;  /* 0x000000019aed7824 */ /* 0x000fe200078e0aed */
[----:B------:R-:W-:-:S02]  /*18d0*/  IADD3 R20, P0, R22, UR9, RZ ;  /* 0x0000000916147c10 */ /* 0x000fc4000ff1e0ff */
[----:B------:R-:W-:Y:S02]  /*18e0*/  LEA.HI.X R9, R13, R11, R9, 0x6, P1 ;  /* 0x0000000b0d097211 */ /* 0x000fe400008f3409 */
[----:B------:R-:W-:Y:S02]  /*18f0*/  IADD3.X R21, R23, UR7, RZ, P0, !PT ;  /* 0x0000000717157c10 */ /* 0x000fe400087fe4ff */
[----:B------:R-:W-:Y:S01]  /*1900*/  SHF.R.S32.HI R4, RZ, 0x1f, R151 ;  /* 0x0000001fff047819 */ /* 0x000fe20000011497 */
[----:B------:R2:W-:Y:S01]  /*1910*/  LDGSTS.E.BYPASS.LTC128B.128 [R235+0x800], [R8.64] ;  /* 0x0080000008eb7fae */ /* 0x0005e2000b901d4a */
[----:B------:R-:W-:Y:S02]  /*1920*/  LOP3.LUT R149, R149, 0xc0, RZ, 0xc0, !PT ;  /* 0x000000c095957812 */ /* 0x000fe400078ec0ff */
[----:B------:R-:W-:Y:S01]  /*1930*/  LEA.HI R4, R4, R151, RZ, 0x3 ;  /* 0x0000009704047211 */ /* 0x000fe200078f18ff */
[----:B------:R3:W-:Y:S01]  /*1940*/  LDGSTS.E.BYPASS.LTC128B.128 [R235+0x1000], [R232.64] ;  /* 0x01000000e8eb7fae */ /* 0x0007e2000b901d4a */
[----:B------:R-:W-:Y:S01]  /*1950*/  IMAD.IADD R151, R151, 0x1, -R0 ;  /* 0x0000000197977824 */ /* 0x000fe200078e0a00 */
[----:B------:R-:W-:-:S02]  /*1960*/  LOP3.LUT P1, RZ, R73, 0x2, RZ, 0xc0, !PT ;  /* 0x0000000249ff7812 */ /* 0x000fc4000782c0ff */
[----:B------:R4:W-:Y:S01]  /*1970*/  LDGSTS.E.BYPASS.LTC128B.128 [R235+0x1800], [R16.64] ;  /* 0x0180000010eb7fae */ /* 0x0009e2000b901d4a */
[----:B------:R-:W-:Y:S01]  /*1980*/  IMAD.SHL.U32 R4, R4, 0x20, RZ ;  /* 0x0000002004047824 */ /* 0x000fe200078e00ff */
[----:B------:R-:W-:Y:S02]  /*1990*/  SHF.R.S32.HI R154, RZ, 0x1f, R153 ;  /* 0x0000001fff9a7819 */ /* 0x000fe40000011499 */
[----:B------:R5:W-:Y:S02]  /*19a0*/  LDGSTS.E.BYPASS.LTC128B.128 [R235+0x2000], [R6.64] ;  /* 0x0200000006eb7fae */ /* 0x000be4000b901d4a */
[----:B------:R-:W-:Y:S02]  /*19b0*/  LOP3.LUT R150, R4, 0xffffff00, RZ, 0xc0, !PT ;  /* 0xffffff0004967812 */ /* 0x000fe400078ec0ff */
[----:B------:R4:W-:Y:S01]  /*19c0*/  LDGSTS.E.BYPASS.LTC128B.128 [R235+0x2800], [R18.64] ;  /* 0x0280000012eb7fae */ /* 0x0009e2000b901d4a */
[----:B-1----:R-:W-:Y:S02]  /*19d0*/  IADD3 R10, P0, R20, UR9, RZ ;  /* 0x00000009140a7c10 */ /* 0x002fe4000ff1e0ff */
[--C-:B------:R-:W-:Y:S01]  /*19e0*/  IMAD R228, R155, 0x200, R150.reuse ;  /* 0x000002009be47824 */ /* 0x100fe200078e0296 */
[----:B------:R1:W-:Y:S01]  /*19f0*/  LDGSTS.E.BYPASS.LTC128B.128 [R235+0x3000], [R22.64] ;  /* 0x0300000016eb7fae */ /* 0x0003e2000b901d4a */
[----:B------:R-:W-:Y:S01]  /*1a00*/  IADD3.X R11, R21, UR7, RZ, P0, !PT ;  /* 0x00000007150b7c10 */ /* 0x000fe200087fe4ff */
[----:B------:R-:W-:-:S02]  /*1a10*/  IMAD R208, R151, 0x20, R150 ;  /* 0x0000002097d07824 */ /* 0x000fc400078e0296 */
[----:B------:R1:W-:Y:S01]  /*1a20*/  LDGSTS.E.BYPASS.LTC128B.128 [R235+0x3800], [R20.64] ;  /* 0x0380000014eb7fae */ /* 0x0003e2000b901d4a */
[----:B------:R-:W-:Y:S01]  /*1a30*/  IMAD R228, R151, 0x20, R228 ;  /* 0x0000002097e47824 */ /* 0x000fe200078e02e4 */
[----:B--2---:R-:W-:Y:S02]  /*1a40*/  IADD3 R8, P0, R10, UR9, RZ ;  /* 0x000000090a087c10 */ /* 0x004fe4000ff1e0ff */
[----:B------:R2:W-:Y:S02]  /*1a50*/  LDGSTS.E.BYPASS.LTC128B.128 [R235+0x4000], [R10.64] ;  /* 0x040000000aeb7fae */ /* 0x0005e4000b901d4a */
[----:B------:R-:W-:Y:S02]  /*1a60*/  IADD3.X R9, R11, UR7, RZ, P0, !PT ;  /* 0x000000070b097c10 */ /* 0x000fe400087fe4ff */
[----:B------:R-:W-:-:S03]  /*1a70*/  LEA R230, P0, R14, c[0x0][0x170], 0x1 ;  /* 0x00005c000ee67a11 */ /* 0x000fc600078008ff */
[----:B------:R1:W-:Y:S01]  /*1a80*/  LDGSTS.E.BYPASS.LTC128B.128 [R235+0x4800], [R8.64] ;  /* 0x0480000008eb7fae */ /* 0x0003e2000b901d4a */
[----:B------:R-:W-:Y:S01]  /*1a90*/  LEA.HI.X R231, R14, c[0x0][0x174], R231, 0x1, P0 ;  /* 0x00005d000ee77a11 */ /* 0x000fe200000f0ce7 */
[C---:B-----5:R-:W-:Y:S02]  /*1aa0*/  IMAD.SHL.U32 R6, R5.reuse, 0x8, RZ ;  /* 0x0000000805067824 */ /* 0x060fe400078e00ff */
[----:B------:R-:W0:Y:S01]  /*1ab0*/  LDGDEPBAR ;  /* 0x00000000000079af */ /* 0x000e220000000000 */
[----:B------:R-:W-:Y:S02]  /*1ac0*/  IMAD R5, R5, 0x8, R234 ;  /* 0x0000000805057824 */ /* 0x000fe400078e02ea */
[----:B------:R-:W-:Y:S02]  /*1ad0*/  LOP3.LUT R6, R149, 0x8, R6, 0xf8, !PT ;  /* 0x0000000895067812 */ /* 0x000fe400078ef806 */
[----:B------:R-:W-:Y:S01]  /*1ae0*/  IMAD.U32 R0, R5, 0x20, R12 ;  /* 0x0000002005007824 */ /* 0x000fe200078e000c */
[----:B------:R-:W-:-:S03]  /*1af0*/  SHF.R.U32.HI R149, RZ, 0x3, R149 ;  /* 0x00000003ff957819 */ /* 0x000fc60000011695 */
[----:B------:R-:W-:Y:S01]  /*1b00*/  IMAD.SHL.U32 R72, R0, 0x2, RZ ;  /* 0x0000000200487824 */ /* 0x000fe200078e00ff */
[----:B------:R-:W-:Y:S02]  /*1b10*/  LOP3.LUT R149, R6, R149, RZ, 0x3c, !PT ;  /* 0x0000009506957212 */ /* 0x000fe400078e3cff */
[----:B------:R-:W-:Y:S02]  /*1b20*/  LEA R227, R0, 0x1000, 0x1 ;  /* 0x0000100000e37811 */ /* 0x000fe400078e08ff */
[----:B------:R-:W-:Y:S01]  /*1b30*/  SHF.R.S32.HI R0, RZ, 0x1f, R237 ;  /* 0x0000001fff007819 */ /* 0x000fe200000114ed */
[----:B------:R-:W-:Y:S01]  /*1b40*/  IMAD.IADD R228, R149, 0x1, R228 ;  /* 0x0000000195e47824 */ /* 0x000fe200078e02e4 */
[----:B------:R-:W-:Y:S02]  /*1b50*/  IADD3 R225, R227, 0x20, RZ ;  /* 0x00000020e3e17810 */ /* 0x000fe40007ffe0ff */
[----:B------:R-:W-:Y:S01]  /*1b60*/  LEA.HI R237, R0, R237, RZ, 0x2 ;  /* 0x000000ed00ed7211 */ /* 0x000fe200078f10ff */
[----:B------:R-:W-:-:S03]  /*1b70*/  IMAD.SHL.U32 R228, R228, 0x2, RZ ;  /* 0x00000002e4e47824 */ /* 0x000fc600078e00ff */
[----:B------:R-:W-:Y:S02]  /*1b80*/  SHF.R.S32.HI R237, RZ, 0x2, R237 ;  /* 0x00000002ffed7819 */ /* 0x000fe400000114ed */
[----:B-1----:R-:W-:Y:S01]  /*1b90*/  IADD3 R8, P0, R230, UR4, RZ ;  /* 0x00000004e6087c10 */ /* 0x002fe2000ff1e0ff */
[----:B------:R-:W-:-:S04]  /*1ba0*/  DEPBAR.LE SB0, 0x0 ;  /* 0x000080000000791a */ /* 0x000fc80000000000 */
[----:B------:R-:W-:Y:S01]  /*1bb0*/  IADD3.X R9, R231, UR5, RZ, P0, !PT ;  /* 0x00000005e7097c10 */ /* 0x000fe200087fe4ff */
[----:B------:R-:W-:Y:S01]  /*1bc0*/  BAR.SYNC.DEFER_BLOCKING 0x0 ;  /* 0x0000000000007b1d */ /* 0x000fe20000010000 */
[----:B------:R-:W-:-:S04]  /*1bd0*/  IADD3 R14, P0, R8, UR4, RZ ;  /* 0x00000004080e7c10 */ /* 0x000fc8000ff1e0ff */
[----:B------:R-:W-:Y:S02]  /*1be0*/  IADD3.X R15, R9, UR5, RZ, P0, !PT ;  /* 0x00000005090f7c10 */ /* 0x000fe400087fe4ff */
[----:B------:R-:W-:-:S04]  /*1bf0*/  IADD3 R12, P0, R14, UR4, RZ ;  /* 0x000000040e0c7c10 */ /* 0x000fc8000ff1e0ff */
[----:B------:R-:W-:Y:S02]  /*1c00*/  IADD3.X R13, R15, UR5, RZ, P0, !PT ;  /* 0x000000050f0d7c10 */ /* 0x000fe400087fe4ff */
[----:B------:R-:W-:-:S04]  /*1c10*/  IADD3 R6, P0, R12, UR4, RZ ;  /* 0x000000040c067c10 */ /* 0x000fc8000ff1e0ff */
[----:B------:R-:W-:Y:S02]  /*1c20*/  IADD3.X R7, R13, UR5, RZ, P0, !PT ;  /* 0x000000050d077c10 */ /* 0x000fe400087fe4ff */
[----:B------:R-:W-:-:S04]  /*1c30*/  IADD3 R4, P0, R6, UR4, RZ ;  /* 0x0000000406047c10 */ /* 0x000fc8000ff1e0ff */
[----:B------:R-:W-:Y:S01]  /*1c40*/  IADD3.X R5, R7, UR5, RZ, P0, !PT ;  /* 0x0000000507057c10 */ /* 0x000fe200087fe4ff */
[----:B------:R-:W-:Y:S01]  /*1c50*/  @!PT LDS RZ, [RZ] ;  /* 0x00000000fffff984 */ /* 0x000fe20000000800 */
[----:B------:R-:W-:Y:S01]  /*1c60*/  @!PT LDS RZ, [RZ] ;  /* 0x00000000fffff984 */ /* 0x000fe20000000800 */
[----:B------:R-:W-:Y:S01]  /*1c70*/  @!PT LDS RZ, [RZ] ;  /* 0x00000000fffff984 */ /* 0x000fe20000000800 */
[----:B------:R3:W-:Y:S01]  /*1c80*/  LDGSTS.E.BYPASS.LTC128B.128 [R235+0x5000], [R230.64] ;  /* 0x05000000e6eb7fae */ /* 0x0007e2000b901d4a */
[----:B--2---:R-:W-:-:S03]  /*1c90*/  IADD3 R10, P0, R4, UR4, RZ ;  /* 0x00000004040a7c10 */ /* 0x004fc6000ff1e0ff */
        /* <DEDUP_REMOVED lines=8> */
[----:B------:R-:W-:Y:S02]  /*1d20*/  IADD3.X R9, R11, UR5, RZ, P0, !PT ;  /* 0x000000050b097c10 */ /* 0x000fe400087fe4ff */
[----:B------:R-:W-:Y:S01]  /*1d30*/  LOP3.LUT P0, RZ, R3, 0x2, RZ, 0xc0, !PT ;  /* 0x0000000203ff7812 */ /* 0x000fe2000780c0ff */
[----:B------:R-:W-:Y:S02]  /*1d40*/  IMAD.MOV.U32 R3, RZ, RZ, 0x20 ;  /* 0x00000020ff037424 */ /* 0x000fe400078e00ff */
[----:B------:R1:W-:Y:S03]  /*1d50*/  LDGSTS.E.BYPASS.LTC128B.128 [R235+0x8800], [R8.64] ;  /* 0x0880000008eb7fae */ /* 0x0003e6000b901d4a */
[----:B------:R-:W-:Y:S01]  /*1d60*/  SEL R3, R3, 0xffffffe0, !P1 ;  /* 0xffffffe003037807 */ /* 0x000fe20004800000 */
[----:B------:R-:W-:Y:S04]  /*1d70*/  LDSM.16.M88.4 R68, [R228] ;  /* 0x00000000e444783b */ /* 0x000fe80000000200 */
[----:B------:R-:W1:Y:S01]  /*1d80*/  LDSM.16.M88.4 R64, [R72+0x1000] ;  /* 0x001000004840783b */ /* 0x000e620000000200 */
[----:B------:R-:W-:Y:S01]  /*1d90*/  IMAD.IADD R226, R228, 0x1, R3 ;  /* 0x00000001e4e27824 */ /* 0x000fe200078e0203 */
[----:B------:R-:W-:-:S02]  /*1da0*/  @P0 IADD3 R225, R227, -0x20, RZ ;  /* 0xffffffe0e3e10810 */ /* 0x000fc40007ffe0ff */
[----:B------:R-:W3:Y:S02]  /*1db0*/  LDSM.16.M88.4 R52, [R72+0x1400] ;  /* 0x001400004834783b */ /* 0x000ee40000000200 */
[C---:B------:R-:W-:Y:S02]  /*1dc0*/  IADD3 R222, R225.reuse, 0x400, RZ ;  /* 0x00000400e1de7810 */ /* 0x040fe40007ffe0ff */
[----:B------:R-:W-:Y:S01]  /*1dd0*/  LDSM.16.M88.4 R136, [R72+0x4c00] ;  /* 0x004c00004888783b */ /* 0x000fe20000000200 */
[C---:B------:R-:W-:Y:S02]  /*1de0*/  IADD3 R221, R225.reuse, 0x800, RZ ;  /* 0x00000800e1dd7810 */ /* 0x040fe40007ffe0ff */
[C---:B------:R-:W-:Y:S01]  /*1df0*/  IADD3 R220, R225.reuse, 0xc00, RZ ;  /* 0x00000c00e1dc7810 */ /* 0x040fe20007ffe0ff */
[----:B------:R-:W3:Y:S01]  /*1e00*/  LDSM.16.M88.4 R44, [R72+0x1800] ;  /* 0x00180000482c783b */ /* 0x000ee20000000200 */
[C---:B------:R-:W-:Y:S02]  /*1e10*/  IADD3 R219, R225.reuse, 0x1000, RZ ;  /* 0x00001000e1db7810 */ /* 0x040fe40007ffe0ff */
[C---:B------:R-:W-:Y:S01]  /*1e20*/  IADD3 R218, R225.reuse, 0x1400, RZ ;  /* 0x00001400e1da7810 */ /* 0x040fe20007ffe0ff */
[----:B------:R-:W3:Y:S01]  /*1e30*/  LDSM.16.M88.4 R36, [R72+0x1c00] ;  /* 0x001c00004824783b */ /* 0x000ee20000000200 */
[----:B------:R-:W-:-:S02]  /*1e40*/  IADD3 R217, R225, 0x1800, RZ ;  /* 0x00001800e1d97810 */ /* 0x000fc40007ffe0ff */
[C---:B------:R-:W-:Y:S01]  /*1e50*/  IADD3 R216, R225.reuse, 0x1c00, RZ ;  /* 0x00001c00e1d87810 */ /* 0x040fe20007ffe0ff */
[----:B------:R-:W4:Y:S01]  /*1e60*/  LDSM.16.M88.4 R28, [R72+0x2000] ;  /* 0x00200000481c783b */ /* 0x000f220000000200 */
[C---:B------:R-:W-:Y:S02]  /*1e70*/  IADD3 R215, R225.reuse, 0x2000, RZ ;  /* 0x00002000e1d77810 */ /* 0x040fe40007ffe0ff */
[C---:B------:R-:W-:Y:S01]  /*1e80*/  IADD3 R214, R225.reuse, 0x2400, RZ ;  /* 0x00002400e1d67810 */ /* 0x040fe20007ffe0ff */
[----:B------:R-:W4:Y:S01]  /*1e90*/  LDSM.16.M88.4 R20, [R72+0x2400] ;  /* 0x002400004814783b */ /* 0x000f220000000200 */
[C---:B------:R-:W-:Y:S02]  /*1ea0*/  IADD3 R213, R225.reuse, 0x2800, RZ ;  /* 0x00002800e1d57810 */ /* 0x040fe40007ffe0ff */
[C---:B------:R-:W-:Y:S01]  /*1eb0*/  IADD3 R212, R225.reuse, 0x2c00, RZ ;  /* 0x00002c00e1d47810 */ /* 0x040fe20007ffe0ff */
[----:B--2---:R-:W2:Y:S01]  /*1ec0*/  LDSM.16.M88.4 R12, [R72+0x2800] ;  /* 0x00280000480c783b */ /* 0x004ea20000000200 */
[----:B------:R-:W-:-:S02]  /*1ed0*/  IADD3 R211, R225, 0x3000, RZ ;  /* 0x00003000e1d37810 */ /* 0x000fc40007ffe0ff */
[----:B------:R-:W-:Y:S01]  /*1ee0*/  IADD3 R209, R225, 0x3800, RZ ;  /* 0x00003800e1d17810 */ /* 0x000fe20007ffe0ff */
[----:B-----5:R-:W5:Y:S04]  /*1ef0*/  LDSM.16.M88.4 R4, [R72+0x2c00] ;  /* 0x002c00004804783b */ /* 0x020f680000000200 */
[----:B------:R-:W2:Y:S04]  /*1f00*/  LDSM.16.M88.4 R124, [R72+0x3000] ;  /* 0x00300000487c783b */ /* 0x000ea80000000200 */
[----:B------:R-:W2:Y:S01]  /*1f10*/  LDSM.16.M88.4 R116, [R72+0x3400] ;  /* 0x003400004874783b */ /* 0x000ea20000000200 */
[C---:B-1----:R-:W-:Y:S03]  /*1f20*/  HMMA.16816.F32.BF16 R56, R68.reuse, R64, RZ ;  /* 0x000000404438723c */ /* 0x042fe600000418ff */
[----:B------:R-:W1:Y:S04]  /*1f30*/  LDSM.16.M88.4 R108, [R72+0x3800] ;  /* 0x00380000486c783b */ /* 0x000e680000000200 */
[----:B------:R-:W1:Y:S01]  /*1f40*/  LDSM.16.M88.4 R100, [R72+0x3c00] ;  /* 0x003c00004864783b */ /* 0x000e620000000200 */
[C---:B------:R-:W-:Y:S03]  /*1f50*/  HMMA.16816.F32.BF16 R64, R68.reuse, R66, RZ ;  /* 0x000000424440723c */ /* 0x040fe600000418ff */
[----:B------:R-:W1:Y:S04]  /*1f60*/  LDSM.16.M88.4 R92, [R72+0x4000] ;  /* 0x00400000485c783b */ /* 0x000e680000000200 */
[----:B------:R-:W1:Y:S01]  /*1f70*/  LDSM.16.M88.4 R84, [R72+0x4400] ;  /* 0x004400004854783b */ /* 0x000e620000000200 */
[C---:B---3--:R-:W-:Y:S03]  /*1f80*/  HMMA.16816.F32.BF16 R60, R68.reuse, R52, RZ ;  /* 0x00000034443c723c */ /* 0x048fe600000418ff */
[----:B------:R3:W1:Y:S04]  /*1f90*/  LDSM.16.M88.4 R76, [R72+0x4800] ;  /* 0x00480000484c783b */ /* 0x0006680000000200 */
[----:B------:R-:W-:Y:S01]  /*1fa0*/  LDSM.16.M88.4 R140, [R226] ;  /* 0x00000000e28c783b */ /* 0x000fe20000000200 */
[C---:B------:R-:W-:Y:S03]  /*1fb0*/  HMMA.16816.F32.BF16 R48, R68.reuse, R44, RZ ;  /* 0x0000002c4430723c */ /* 0x040fe600000418ff */
[----:B------:R-:W1:Y:S04]  /*1fc0*/  LDSM.16.M88.4 R132, [R225] ;  /* 0x00000000e184783b */ /* 0x000e680000000200 */
[----:B------:R-:W1:Y:S01]  /*1fd0*/  LDSM.16.M88.4 R144, [R225+0x400] ;  /* 0x00040000e190783b */ /* 0x000e620000000200 */
[C---:B------:R-:W-:Y:S03]  /*1fe0*/  HMMA.16816.F32.BF16 R40, R68.reuse, R36, RZ ;  /* 0x000000244428723c */ /* 0x040fe600000418ff */
[----:B------:R-:W0:Y:S05]  /*1ff0*/  LDGDEPBAR ;  /* 0x00000000000079af */ /* 0x000e2a0000000000 */
[C---:B----4-:R-:W-:Y:S08]  /*2000*/  HMMA.16816.F32.BF16 R32, R68.reuse, R28, RZ ;  /* 0x0000001c4420723c */ /* 0x050ff000000418ff */
[C---:B---3--:R-:W-:Y:S07]  /*2010*/  HMMA.16816.F32.BF16 R72, R68.reuse, R136, RZ ;  /* 0x000000884448723c */ /* 0x048fee00000418ff */
[----:B------:R-:W-:Y:S01]  /*2020*/  IADD3 R137, R156, 0x1, R237 ;  /* 0x000000019c897810 */ /* 0x000fe20007ffe0ed */
[C---:B------:R-:W-:Y:S08]  /*2030*/  HMMA.16816.F32.BF16 R24, R68.reuse, R20, RZ ;  /* 0x000000144418723c */ /* 0x040ff000000418ff */
[C---:B--2---:R-:W-:Y:S08]  /*2040*/  HMMA.16816.F32.BF16 R16, R68.reuse, R12, RZ ;  /* 0x0000000c4410723c */ /* 0x044ff000000418ff */
[C---:B-----5:R-:W-:Y:S08]  /*2050*/  HMMA.16816.F32.BF16 R8, R68.reuse, R4, RZ ;  /* 0x000000044408723c */ /* 0x060ff000000418ff */
        /* <DEDUP_REMOVED lines=20> */
[----:B------:R-:W-:Y:S08]  /*21a0*/  HMMA.16816.F32.BF16 R76, R68, R78, RZ ;  /* 0x0000004e444c723c */ /* 0x000ff000000418ff */
[----:B------:R-:W-:Y:S07]  /*21b0*/  HMMA.16816.F32.BF16 R56, R140, R132, R56 ;  /* 0x000000848c38723c */ /* 0x000fee0000041838 */
[----:B------:R-:W-:Y:S01]  /*21c0*/  IADD3 R133, R152, -c[0x0][0x214], R137 ;  /* 0x8000850098857a10 */ /* 0x000fe20007ffe089 */
[----:B------:R-:W-:Y:S01]  /*21d0*/  HMMA.16816.F32.BF16 R68, R68, R138, RZ ;  /* 0x0000008a4444723c */ /* 0x000fe200000418ff */
[----:B------:R-:W1:Y:S01]  /*21e0*/  LDSM.16.M88.4 R136, [R225+0x800] ;  /* 0x00080000e188783b */ /* 0x000e620000000200 */
[----:B------:R-:W-:-:S02]  /*21f0*/  IADD3 R132, R148, -0x1, RZ ;  /* 0xffffffff94847810 */ /* 0x000fc40007ffe0ff */
[----:B------:R-:W-:Y:S02]  /*2200*/  IADD3 R133, R133, c[0x0][0x2e8], RZ ;  /* 0x0000ba0085857a10 */ /* 0x000fe40007ffe0ff */
[C---:B------:R-:W-:Y:S01]  /*2210*/  ISETP.GT.AND P0, PT, R132.reuse, R229, PT ;  /* 0x000000e58400720c */ /* 0x040fe20003f04270 */
[----:B------:R-:W-:Y:S01]  /*2220*/  IMAD.SHL.U32 R0, R132, 0x100, RZ ;  /* 0x0000010084007824 */ /* 0x000fe200078e00ff */
[C---:B------:R-:W-:Y:S01]  /*2230*/  HMMA.16816.F32.BF16 R64, R140.reuse, R134, R64 ;  /* 0x000000868c40723c */ /* 0x040fe20000041840 */
[----:B------:R-:W-:Y:S02]  /*2240*/  LEA.HI R132, R154, R155, RZ, 0x2 ;  /* 0x0000009b9a847211 */ /* 0x000fe400078f10ff */
[C---:B------:R-:W-:Y:S02]  /*2250*/  IMNMX R210, R133.reuse, R152, PT ;  /* 0x0000009885d27217 */ /* 0x040fe40003800200 */
[----:B------:R-:W-:Y:S02]  /*2260*/  LOP3.LUT R153, R0, 0x6, R157, 0xf8, !PT ;  /* 0x0000000600997812 */ /* 0x000fe400078ef89d */
[----:B------:R-:W-:Y:S01]  /*2270*/  IADD3 R157, R133, 0x8, RZ ;  /* 0x00000008859d7810 */ /* 0x000fe20007ffe0ff */
[----:B------:R-:W-:Y:S01]  /*2280*/  HMMA.16816.F32.BF16 R60, R140, R144, R60 ;  /* 0x000000908c3c723c */ /* 0x000fe2000004183c */
[----:B------:R-:W-:-:S02]  /*2290*/  LOP3.LUT R132, R132, 0xfffffffc, RZ, 0xc0, !PT ;  /* 0xfffffffc84847812 */ /* 0x000fc400078ec0ff */
[C---:B------:R-:W-:Y:S02]  /*22a0*/  LOP3.LUT R135, R153.reuse, 0x1, RZ, 0xfc, !PT ;  /* 0x0000000199877812 */ /* 0x040fe400078efcff */
[----:B------:R-:W-:Y:S01]  /*22b0*/  LOP3.LUT R133, R153, 0x8, RZ, 0xfc, !PT ;  /* 0x0000000899857812 */ /* 0x000fe200078efcff */
[----:B------:R-:W-:Y:S01]  /*22c0*/  IMAD.IADD R240, R155, 0x1, -R132 ;  /* 0x000000019bf07824 */ /* 0x000fe200078e0a84 */
[----:B------:R-:W-:Y:S01]  /*22d0*/  IMNMX R204, R157, R152, PT ;  /* 0x000000989dcc7217 */ /* 0x000fe20003800200 */
[----:B------:R-:W-:Y:S01]  /*22e0*/  HMMA.16816.F32.BF16 R52, R140, R146, R52 ;  /* 0x000000928c34723c */ /* 0x000fe20000041834 */
[C---:B------:R-:W-:Y:S02]  /*22f0*/  ISETP.GE.AND P2, PT, R135.reuse, R210, PT ;  /* 0x000000d28700720c */ /* 0x040fe40003f46270 */
[----:B------:R-:W-:Y:S02]  /*2300*/  ISETP.GE.AND P1, PT, R135, R204, PT ;  /* 0x000000cc8700720c */ /* 0x000fe40003f26270 */
[----:B------:R-:W-:-:S02]  /*2310*/  ISETP.GE.AND P5, PT, R133, R210, PT ;  /* 0x000000d28500720c */ /* 0x000fc40003fa6270 */
[-C--:B------:R-:W-:Y:S02]  /*2320*/  ISETP.GE.AND P4, PT, R133, R204.reuse, PT ;  /* 0x000000cc8500720c */ /* 0x080fe40003f86270 */
[----:B------:R-:W2:Y:S01]  /*2330*/  LDSM.16.M88.4 R132, [R225+0xc00] ;  /* 0x000c0000e184783b */ /* 0x000ea20000000200 */
[C---:B------:R-:W-:Y:S02]  /*2340*/  ISETP.GE.AND P3, PT, R153.reuse, R204, PT ;  /* 0x000000cc9900720c */ /* 0x040fe40003f66270 */
[----:B------:R-:W-:Y:S02]  /*2350*/  LOP3.LUT R145, R153, 0x9, RZ, 0xfc, !PT ;  /* 0x0000000999917812 */ /* 0x000fe400078efcff */
[----:B------:R-:W-:Y:S02]  /*2360*/  FSEL R198, R58, -INF , !P3 ;  /* 0xff8000003ac67808 */ /* 0x000fe40005800000 */
[----:B------:R-:W-:Y:S01]  /*2370*/  ISETP.GE.AND P3, PT, R145, R210, PT ;  /* 0x000000d29100720c */ /* 0x000fe20003f66270 */
[----:B-1----:R-:W-:Y:S01]  /*2380*/  HMMA.16816.F32.BF16 R48, R140, R136, R48 ;  /* 0x000000888c30723c */ /* 0x002fe20000041830 */
[----:B------:R-:W-:-:S02]  /*2390*/  LOP3.LUT R151, R153, 0x10, RZ, 0xfc, !PT ;  /* 0x0000001099977812 */ /* 0x000fc400078efcff */
[----:B------:R-:W-:Y:S02]  /*23a0*/  FSEL R57, R57, -INF , !P2 ;  /* 0xff80000039397808 */ /* 0x000fe40005000000 */
[----:B------:R-:W-:Y:S02]  /*23b0*/  ISETP.GE.AND P2, PT, R145, R204, PT ;  /* 0x000000cc9100720c */ /* 0x000fe40003f46270 */
[----:B------:R-:W-:Y:S01]  /*23c0*/  LOP3.LUT R155, R153, 0x11, RZ, 0xfc, !PT ;  /* 0x00000011999b7812 */ /* 0x000fe200078efcff */
[----:B------:R-:W-:Y:S01]  /*23d0*/  HMMA.16816.F32.BF16 R44, R140, R138, R44 ;  /* 0x0000008a8c2c723c */ /* 0x000fe2000004182c */
[----:B------:R-:W-:Y:S02]  /*23e0*/  FSEL R145, R59, -INF , !P1 ;  /* 0xff8000003b917808 */ /* 0x000fe40004800000 */
[----:B------:R-:W-:Y:S02]  /*23f0*/  FSEL R147, R65, -INF , !P3 ;  /* 0xff80000041937808 */ /* 0x000fe40005800000 */
[----:B------:R-:W-:-:S02]  /*2400*/  ISETP.GE.AND P1, PT, R151, R210, PT ;  /* 0x000000d29700720c */ /* 0x000fc40003f26270 */
[----:B------:R-:W-:Y:S02]  /*2410*/  LOP3.LUT R65, R153, 0x18, RZ, 0xfc, !PT ;  /* 0x0000001899417812 */ /* 0x000fe400078efcff */
[----:B------:R-:W-:Y:S02]  /*2420*/  FSEL R202, R66, -INF , !P4 ;  /* 0xff80000042ca7808 */ /* 0x000fe40006000000 */
[C---:B------:R-:W-:Y:S02]  /*2430*/  ISETP.GE.AND P4, PT, R155.reuse, R210, PT ;  /* 0x000000d29b00720c */ /* 0x040fe40003f86270 */
[----:B------:R-:W-:Y:S02]  /*2440*/  ISETP.GE.AND P3, PT, R155, R204, PT ;  /* 0x000000cc9b00720c */ /* 0x000fe40003f66270 */
[----:B------:R-:W-:Y:S02]  /*2450*/  FSEL R206, R67, -INF , !P2 ;  /* 0xff80000043ce7808 */ /* 0x000fe40005000000 */
[----:B------:R-:W-:-:S02]  /*2460*/  FSEL R155, R60, -INF , !P1 ;  /* 0xff8000003c9b7808 */ /* 0x000fc40004800000 */
[----:B------:R-:W-:Y:S02]  /*2470*/  FSEL R59, R64, -INF , !P5 ;  /* 0xff800000403b7808 */ /* 0x000fe40006800000 */
[C---:B------:R-:W-:Y:S02]  /*2480*/  ISETP.GE.AND P2, PT, R65.reuse, R210, PT ;  /* 0x000000d24100720c */ /* 0x040fe40003f46270 */
[-C--:B------:R-:W-:Y:S01]  /*2490*/  ISETP.GE.AND P1, PT, R65, R204.reuse, PT ;  /* 0x000000cc4100720c */ /* 0x080fe20003f26270 */
[----:B--2---:R-:W-:Y:S01]  /*24a0*/  HMMA.16816.F32.BF16 R40, R140, R132, R40 ;  /* 0x000000848c28723c */ /* 0x004fe20000041828 */
[----:B------:R-:W1:Y:S01]  /*24b0*/  LDSM.16.M88.4 R64, [R225+0x1000] ;  /* 0x00100000e140783b */ /* 0x000e620000000200 */
[----:B------:R-:W-:Y:S02]  /*24c0*/  ISETP.GE.AND P5, PT, R151, R204, PT ;  /* 0x000000cc9700720c */ /* 0x000fe40003fa6270 */
[----:B------:R-:W-:Y:S02]  /*24d0*/  LOP3.LUT R137, R153, 0x19, RZ, 0xfc, !PT ;  /* 0x0000001999897812 */ /* 0x000fe400078efcff */
[----:B------:R-:W-:-:S02]  /*24e0*/  FSEL R244, R62, -INF , !P5 ;  /* 0xff8000003ef47808 */ /* 0x000fc40006800000 */
[----:B------:R-:W-:Y:S01]  /*24f0*/  FSEL R61, R61, -INF , !P4 ;  /* 0xff8000003d3d7808 */ /* 0x000fe20006000000 */
[----:B------:R-:W-:Y:S01]  /*2500*/  HMMA.16816.F32.BF16 R36, R140, R134, R36 ;  /* 0x000000868c24723c */ /* 0x000fe20000041824 */
[C---:B------:R-:W-:Y:S02]  /*2510*/  ISETP.GE.AND P5, PT, R137.reuse, R210, PT ;  /* 0x000000d28900720c */ /* 0x040fe40003fa6270 */
[----:B------:R-:W-:Y:S02]  /*2520*/  ISETP.GE.AND P4, PT, R137, R204, PT ;  /* 0x000000cc8900720c */ /* 0x000fe40003f86270 */
[----:B------:R-:W-:Y:S02]  /*2530*/  LOP3.LUT R137, R153, 0x20, RZ, 0xfc, !PT ;  /* 0x0000002099897812 */ /* 0x000fe400078efcff */
[----:B------:R-:W-:Y:S02]  /*2540*/  FSEL R248, R63, -INF , !P3 ;  /* 0xff8000003ff87808 */ /* 0x000fe40005800000 */
[----:B------:R-:W-:-:S02]  /*2550*/  FSEL R139, R53, -INF , !P5 ;  /* 0xff800000358b7808 */ /* 0x000fc40006800000 */
[----:B------:R-:W-:Y:S02]  /*2560*/  ISETP.GE.AND P3, PT, R137, R210, PT ;  /* 0x000000d28900720c */ /* 0x000fe40003f66270 */
[----:B------:R-:W-:Y:S02]  /*2570*/  LOP3.LUT R53, R153, 0x28, RZ, 0xfc, !PT ;  /* 0x0000002899357812 */ /* 0x000fe400078efcff */
[----:B------:R-:W-:Y:S02]  /*2580*/  FSEL R246, R55, -INF , !P4 ;  /* 0xff80000037f67808 */ /* 0x000fe40006000000 */
[----:B------:R-:W-:Y:S02]  /*2590*/  FSEL R133, R48, -INF , !P3 ;  /* 0xff80000030857808 */ /* 0x000fe40005800000 */
[----:B------:R-:W-:Y:S02]  /*25a0*/  FSEL R63, R52, -INF , !P2 ;  /* 0xff800000343f7808 */ /* 0x000fe40005000000 */
[----:B------:R-:W-:-:S02]  /*25b0*/  FSEL R242, R54, -INF , !P1 ;  /* 0xff80000036f27808 */ /* 0x000fc40004800000 */
[C---:B------:R-:W-:Y:S02]  /*25c0*/  ISETP.GE.AND P4, PT, R53.reuse, R210, PT ;  /* 0x000000d23500720c */ /* 0x040fe40003f86270 */
[-C--:B------:R-:W-:Y:S02]  /*25d0*/  ISETP.GE.AND P3, PT, R53, R204.reuse, PT ;  /* 0x000000cc3500720c */ /* 0x080fe40003f66270 */
[----:B------:R-:W2:Y:S01]  /*25e0*/  LDSM.16.M88.4 R52, [R225+0x1400] ;  /* 0x00140000e134783b */ /* 0x000ea20000000200 */
[----:B------:R-:W-:Y:S02]  /*25f0*/  LOP3.LUT R151, R153, 0x21, RZ, 0xfc, !PT ;  /* 0x0000002199977812 */ /* 0x000fe400078efcff */
[----:B------:R-:W-:Y:S02]  /*2600*/  ISETP.GE.AND P2, PT, R137, R204, PT ;  /* 0x000000cc8900720c */ /* 0x000fe40003f46270 */
[----:B------:R-:W-:Y:S01]  /*2610*/  ISETP.GE.AND P1, PT, R151, R210, PT ;  /* 0x000000d29700720c */ /* 0x000fe20003f26270 */
[----:B-1----:R-:W-:Y:S01]  /*2620*/  HMMA.16816.F32.BF16 R32, R140, R64, R32 ;  /* 0x000000408c20723c */ /* 0x002fe20000041820 */
[----:B------:R-:W-:-:S02]  /*2630*/  LOP3.LUT R137, R153, 0x29, RZ, 0xfc, !PT ;  /* 0x0000002999897812 */ /* 0x000fc400078efcff */
[----:B------:R-:W-:Y:S02]  /*2640*/  ISETP.GE.AND P5, PT, R151, R204, PT ;  /* 0x000000cc9700720c */ /* 0x000fe40003fa6270 */
[----:B------:R-:W-:Y:S02]  /*2650*/  FSEL R200, R50, -INF , !P2 ;  /* 0xff80000032c87808 */ /* 0x000fe40005000000 */
[----:B------:R-:W-:Y:S01]  /*2660*/  ISETP.GE.AND P2, PT, R137, R210, PT ;  /* 0x000000d28900720c */ /* 0x000fe20003f46270 */
[----:B------:R-:W-:Y:S01]  /*2670*/  HMMA.16816.F32.BF16 R28, R140, R66, R28 ;  /* 0x000000428c1c723c */ /* 0x000fe2000004181c */
[----:B------:R-:W-:Y:S02]  /*2680*/  FSEL R157, R49, -INF , !P1 ;  /* 0xff800000319d7808 */ /* 0x000fe40004800000 */
[----:B------:R-:W-:Y:S02]  /*2690*/  LOP3.LUT R49, R153, 0x30, RZ, 0xfc, !PT ;  /* 0x0000003099317812 */ /* 0x000fe400078efcff */
[----:B------:R-:W-:-:S02]  /*26a0*/  FSEL R196, R51, -INF , !P5 ;  /* 0xff80000033c47808 */ /* 0x000fc40006800000 */
[----:B------:R-:W-:Y:S02]  /*26b0*/  LOP3.LUT R51, R153, 0x31, RZ, 0xfc, !PT ;  /* 0x0000003199337812 */ /* 0x000fe400078efcff */
[----:B------:R-:W-:Y:S02]  /*26c0*/  FSEL R161, R45, -INF , !P2 ;  /* 0xff8000002da17808 */ /* 0x000fe40005000000 */
[----:B------:R-:W-:Y:S02]  /*26d0*/  ISETP.GE.AND P1, PT, R137, R204, PT ;  /* 0x000000cc8900720c */ /* 0x000fe40003f26270 */
[----:B------:R-:W-:Y:S02]  /*26e0*/  ISETP.GE.AND P5, PT, R49, R210, PT ;  /* 0x000000d23100720c */ /* 0x000fe40003fa6270 */
[----:B------:R-:W-:Y:S02]  /*26f0*/  FSEL R135, R44, -INF , !P4 ;  /* 0xff8000002c877808 */ /* 0x000fe40006000000 */
[----:B------:R-:W-:-:S02]  /*2700*/  LOP3.LUT R45, R153, 0x38, RZ, 0xfc, !PT ;  /* 0x00000038992d7812 */ /* 0x000fc400078efcff */
[----:B------:R-:W-:Y:S02]  /*2710*/  ISETP.GE.AND P4, PT, R49, R204, PT ;  /* 0x000000cc3100720c */ /* 0x000fe40003f86270 */
[----:B------:R-:W-:Y:S02]  /*2720*/  FSEL R194, R46, -INF , !P3 ;  /* 0xff8000002ec27808 */ /* 0x000fe40005800000 */
[----:B------:R-:W-:Y:S02]  /*2730*/  ISETP.GE.AND P3, PT, R51, R210, PT ;  /* 0x000000d23300720c */ /* 0x000fe40003f66270 */
[----:B------:R-:W-:Y:S01]  /*2740*/  LOP3.LUT R49, R153, 0x39, RZ, 0xfc, !PT ;  /* 0x0000003999317812 */ /* 0x000fe200078efcff */
[----:B--2---:R-:W-:Y:S01]  /*2750*/  HMMA.16816.F32.BF16 R24, R140, R52, R24 ;  /* 0x000000348c18723c */ /* 0x004fe20000041818 */
[----:B------:R-:W-:Y:S02]  /*2760*/  FSEL R192, R47, -INF , !P1 ;  /* 0xff8000002fc07808 */ /* 0x000fe40004800000 */
[----:B------:R-:W-:-:S02]  /*2770*/  FSEL R65, R40, -INF , !P5 ;  /* 0xff80000028417808 */ /* 0x000fc40006800000 */
[C---:B------:R-:W-:Y:S02]  /*2780*/  ISETP.GE.AND P1, PT, R45.reuse, R210, PT ;  /* 0x000000d22d00720c */ /* 0x040fe40003f26270 */
[-C--:B------:R-:W-:Y:S01]  /*2790*/  ISETP.GE.AND P5, PT, R45, R204.reuse, PT ;  /* 0x000000cc2d00720c */ /* 0x080fe20003fa6270 */
[----:B------:R-:W-:Y:S01]  /*27a0*/  HMMA.16816.F32.BF16 R20, R140, R54, R20 ;  /* 0x000000368c14723c */ /* 0x000fe20000041814 */
[----:B------:R-:W-:Y:S01]  /*27b0*/  FSEL R190, R42, -INF , !P4 ;  /* 0xff8000002abe7808 */ /* 0x000fe20006000000 */
[----:B------:R-:W1:Y:S01]  /*27c0*/  LDSM.16.M88.4 R44, [R225+0x1800] ;  /* 0x00180000e12c783b */ /* 0x000e620000000200 */
[----:B------:R-:W-:Y:S02]  /*27d0*/  ISETP.GE.AND P2, PT, R51, R204, PT ;  /* 0x000000cc3300720c */ /* 0x000fe40003f46270 */
[----:B------:R-:W-:Y:S02]  /*27e0*/  ISETP.GE.AND P4, PT, R49, R210, PT ;  /* 0x000000d23100720c */ /* 0x000fe40003f86270 */
[----:B------:R-:W-:-:S02]  /*27f0*/  FSEL R163, R41, -INF , !P3 ;  /* 0xff80000029a37808 */ /* 0x000fc40005800000 */
[----:B------:R-:W-:Y:S02]  /*2800*/  LOP3.LUT R41, R153, 0x40, RZ, 0xfc, !PT ;  /* 0x0000004099297812 */ /* 0x000fe400078efcff */
[----:B------:R-:W-:Y:S02]  /*2810*/  FSEL R186, R43, -INF , !P2 ;  /* 0xff8000002bba7808 */ /* 0x000fe40005000000 */
[----:B------:R-:W-:Y:S02]  /*2820*/  FSEL R165, R37, -INF , !P4 ;  /* 0xff80000025a57808 */ /* 0x000fe40006000000 */
[----:B------:R-:W-:Y:S02]  /*2830*/  ISETP.GE.AND P3, PT, R49, R204, PT ;  /* 0x000000cc3100720c */ /* 0x000fe40003f66270 */
[----:B------:R-:W-:Y:S02]  /*2840*/  ISETP.GE.AND P2, PT, R41, R210, PT ;  /* 0x000000d22900720c */ /* 0x000fe40003f46270 */
[----:B------:R-:W-:-:S02]  /*2850*/  LOP3.LUT R37, R153, 0x48, RZ, 0xfc, !PT ;  /* 0x0000004899257812 */ /* 0x000fc400078efcff */
[----:B------:R-:W-:Y:S02]  /*2860*/  FSEL R188, R39, -INF , !P3 ;  /* 0xff80000027bc7808 */ /* 0x000fe40005800000 */
[----:B------:R-:W-:Y:S02]  /*2870*/  FSEL R169, R32, -INF , !P2 ;  /* 0xff80000020a97808 */ /* 0x000fe40005000000 */
[----:B------:R-:W-:Y:S02]  /*2880*/  FSEL R67, R36, -INF , !P1 ;  /* 0xff80000024437808 */ /* 0x000fe40004800000 */
[----:B------:R-:W-:Y:S02]  /*2890*/  FSEL R184, R38, -INF , !P5 ;  /* 0xff80000026b87808 */ /* 0x000fe40006800000 */
[C---:B------:R-:W-:Y:S02]  /*28a0*/  ISETP.GE.AND P3, PT, R37.reuse, R210, PT ;  /* 0x000000d22500720c */ /* 0x040fe40003f66270 */
[----:B------:R-:W-:-:S02]  /*28b0*/  ISETP.GE.AND P2, PT, R37, R204, PT ;  /* 0x000000cc2500720c */ /* 0x000fc40003f46270 */
[----:B------:R-:W2:Y:S01]  /*28c0*/  LDSM.16.M88.4 R36, [R225+0x1c00] ;  /* 0x001c0000e124783b */ /* 0x000ea20000000200 */
[----:B------:R-:W-:Y:S02]  /*28d0*/  LOP3.LUT R43, R153, 0x41, RZ, 0xfc, !PT ;  /* 0x00000041992b7812 */ /* 0x000fe400078efcff */
[----:B------:R-:W-:Y:S02]  /*28e0*/  ISETP.GE.AND P1, PT, R41, R204, PT ;  /* 0x000000cc2900720c */ /* 0x000fe40003f26270 */
[----:B------:R-:W-:Y:S02]  /*28f0*/  ISETP.GE.AND P5, PT, R43, R210, PT ;  /* 0x000000d22b00720c */ /* 0x000fe40003fa6270 */
[----:B------:R-:W-:Y:S02]  /*2900*/  LOP3.LUT R41, R153, 0x49, RZ, 0xfc, !PT ;  /* 0x0000004999297812 */ /* 0x000fe400078efcff */
[----:B------:R-:W-:Y:S01]  /*2910*/  FSEL R182, R34, -INF , !P1 ;  /* 0xff80000022b67808 */ /* 0x000fe20004800000 */
[----:B-1----:R-:W-:Y:S01]  /*2920*/  HMMA.16816.F32.BF16 R16, R140, R44, R16 ;  /* 0x0000002c8c10723c */ /* 0x002fe20000041810 */
[----:B------:R-:W-:-:S02]  /*2930*/  FSEL R33, R33, -INF , !P5 ;  /* 0xff80000021217808 */ /* 0x000fc40006800000 */
[----:B------:R-:W-:Y:S02]  /*2940*/  ISETP.GE.AND P4, PT, R43, R204, PT ;  /* 0x000000cc2b00720c */ /* 0x000fe40003f86270 */
[C---:B------:R-:W-:Y:S02]  /*2950*/  ISETP.GE.AND P1, PT, R41.reuse, R210, PT ;  /* 0x000000d22900720c */ /* 0x040fe40003f26270 */
[----:B------:R-:W-:Y:S01]  /*2960*/  ISETP.GE.AND P5, PT, R41, R204, PT ;  /* 0x000000cc2900720c */ /* 0x000fe20003fa6270 */
[----:B------:R-:W-:Y:S01]  /*2970*/  HMMA.16816.F32.BF16 R12, R140, R46, R12 ;  /* 0x0000002e8c0c723c */ /* 0x000fe2000004180c */
        /* <DEDUP_REMOVED lines=10> */
[-C--:B------:R-:W-:Y:S01]  /*2a20*/  ISETP.GE.AND P4, PT, R29, R204.reuse, PT ;  /* 0x000000cc1d00720c */ /* 0x080fe20003f86270 */
[C---:B--2---:R-:W-:Y:S01]  /*2a30*/  HMMA.16816.F32.BF16 R8, R140.reuse, R36, R8 ;  /* 0x000000248c08723c */ /* 0x044fe20000041808 */
[----:B------:R-:W1:Y:S01]  /*2a40*/  LDSM.16.M88.4 R28, [R225+0x2000] ;  /* 0x00200000e11c783b */ /* 0x000e620000000200 */
[----:B------:R-:W-:Y:S02]  /*2a50*/  LOP3.LUT R43, R153, 0x51, RZ, 0xfc, !PT ;  /* 0x00000051992b7812 */ /* 0x000fe400078efcff */
[----:B------:R-:W-:Y:S02]  /*2a60*/  ISETP.GE.AND P3, PT, R41, R204, PT ;  /* 0x000000cc2900720c */ /* 0x000fe40003f66270 */
[----:B------:R-:W-:Y:S02]  /*2a70*/  ISETP.GE.AND P2, PT, R43, R210, PT ;  /* 0x000000d22b00720c */ /* 0x000fe40003f46270 */
[----:B------:R-:W-:Y:S01]  /*2a80*/  LOP3.LUT R41, R153, 0x59, RZ, 0xfc, !PT ;  /* 0x0000005999297812 */ /* 0x000fe200078efcff */
[----:B------:R-:W-:Y:S01]  /*2a90*/  HMMA.16816.F32.BF16 R4, R140, R38, R4 ;  /* 0x000000268c04723c */ /* 0x000fe20000041804 */
[----:B------:R-:W-:-:S02]  /*2aa0*/  ISETP.GE.AND P1, PT, R43, R204, PT ;  /* 0x000000cc2b00720c */ /* 0x000fc40003f26270 */
[----:B------:R-:W-:Y:S02]  /*2ab0*/  FSEL R174, R26, -INF , !P3 ;  /* 0xff8000001aae7808 */ /* 0x000fe40005800000 */
[----:B------:R-:W-:Y:S02]  /*2ac0*/  ISETP.GE.AND P3, PT, R41, R210, PT ;  /* 0x000000d22900720c */ /* 0x000fe40003f66270 */
[----:B------:R-:W-:Y:S02]  /*2ad0*/  FSEL R173, R25, -INF , !P2 ;  /* 0xff80000019ad7808 */ /* 0x000fe40005000000 */
[----:B------:R-:W-:Y:S02]  /*2ae0*/  LOP3.LUT R25, R153, 0x60, RZ, 0xfc, !PT ;  /* 0x0000006099197812 */ /* 0x000fe400078efcff */
[----:B------:R-:W-:Y:S02]  /*2af0*/  FSEL R170, R27, -INF , !P1 ;  /* 0xff8000001baa7808 */ /* 0x000fe40004800000 */
[----:B------:R-:W-:-:S02]  /*2b00*/  LOP3.LUT R27, R153, 0x61, RZ, 0xfc, !PT ;  /* 0x00000061991b7812 */ /* 0x000fc400078efcff */
[----:B------:R-:W-:Y:S02]  /*2b10*/  FSEL R177, R21, -INF , !P3 ;  /* 0xff80000015b17808 */ /* 0x000fe40005800000 */
[----:B------:R-:W-:Y:S02]  /*2b20*/  ISETP.GE.AND P2, PT, R41, R204, PT ;  /* 0x000000cc2900720c */ /* 0x000fe40003f46270 */
[----:B------:R-:W-:Y:S02]  /*2b30*/  ISETP.GE.AND P1, PT, R25, R210, PT ;  /* 0x000000d21900720c */ /* 0x000fe40003f26270 */
[----:B------:R-:W-:Y:S02]  /*2b40*/  FSEL R175, R20, -INF , !P5 ;  /* 0xff80000014af7808 */ /* 0x000fe40006800000 */
[----:B------:R-:W-:Y:S02]  /*2b50*/  LOP3.LUT R21, R153, 0x68, RZ, 0xfc, !PT ;  /* 0x0000006899157812 */ /* 0x000fe400078efcff */
[----:B------:R-:W-:-:S02]  /*2b60*/  ISETP.GE.AND P5, PT, R25, R204, PT ;  /* 0x000000cc1900720c */ /* 0x000fc40003fa6270 */
[----:B------:R-:W-:Y:S02]  /*2b70*/  FSEL R168, R22, -INF , !P4 ;  /* 0xff80000016a87808 */ /* 0x000fe40006000000 */
[-C--:B------:R-:W-:Y:S02]  /*2b80*/  ISETP.GE.AND P4, PT, R27, R210.reuse, PT ;  /* 0x000000d21b00720c */ /* 0x080fe40003f86270 */
[----:B------:R-:W-:Y:S01]  /*2b90*/  LOP3.LUT R25, R153, 0x69, RZ, 0xfc, !PT ;  /* 0x0000006999197812 */ /* 0x000fe200078efcff */
[----:B-1----:R-:W-:Y:S01]  /*2ba0*/  HMMA.16816.F32.BF16 R128, R140, R28, R128 ;  /* 0x0000001c8c80723c */ /* 0x002fe20000041880 */
[----:B------:R-:W-:Y:S02]  /*2bb0*/  FSEL R172, R23, -INF , !P2 ;  /* 0xff80000017ac7808 */ /* 0x000fe40005000000 */
[----:B------:R-:W-:Y:S02]  /*2bc0*/  FSEL R179, R16, -INF , !P1 ;  /* 0xff80000010b37808 */ /* 0x000fe40004800000 */
[----:B------:R-:W-:-:S02]  /*2bd0*/  ISETP.GE.AND P2, PT, R21, R210, PT ;  /* 0x000000d21500720c */ /* 0x000fc40003f46270 */
[-C--:B------:R-:W-:Y:S01]  /*2be0*/  ISETP.GE.AND P1, PT, R21, R204.reuse, PT ;  /* 0x000000cc1500720c */ /* 0x080fe20003f26270 */
[----:B------:R-:W-:Y:S01]  /*2bf0*/  HMMA.16816.F32.BF16 R124, R140, R30, R124 ;  /* 0x0000001e8c7c723c */ /* 0x000fe2000004187c */
[----:B------:R-:W-:Y:S01]  /*2c00*/  FSEL R166, R18, -INF , !P5 ;  /* 0xff80000012a67808 */ /* 0x000fe20006800000 */
[----:B------:R-:W1:Y:S01]  /*2c10*/  LDSM.16.M88.4 R20, [R225+0x2400] ;  /* 0x00240000e114783b */ /* 0x000e620000000200 */
[----:B------:R-:W-:Y:S02]  /*2c20*/  ISETP.GE.AND P3, PT, R27, R204, PT ;  /* 0x000000cc1b00720c */ /* 0x000fe40003f66270 */
[----:B------:R-:W-:Y:S02]  /*2c30*/  ISETP.GE.AND P5, PT, R25, R210, PT ;  /* 0x000000d21900720c */ /* 0x000fe40003fa6270 */
[----:B------:R-:W-:Y:S02]  /*2c40*/  FSEL R181, R17, -INF , !P4 ;  /* 0xff80000011b57808 */ /* 0x000fe40006000000 */
[----:B------:R-:W-:-:S02]  /*2c50*/  LOP3.LUT R17, R153, 0x70, RZ, 0xfc, !PT ;  /* 0x0000007099117812 */ /* 0x000fc400078efcff */
[----:B------:R-:W-:Y:S02]  /*2c60*/  FSEL R164, R19, -INF , !P3 ;  /* 0xff80000013a47808 */ /* 0x000fe40005800000 */
[----:B------:R-:W-:Y:S02]  /*2c70*/  FSEL R185, R13, -INF , !P5 ;  /* 0xff8000000db97808 */ /* 0x000fe40006800000 */
[----:B------:R-:W-:Y:S02]  /*2c80*/  ISETP.GE.AND P4, PT, R25, R204, PT ;  /* 0x000000cc1900720c */ /* 0x000fe40003f86270 */
[----:B------:R-:W-:Y:S02]  /*2c90*/  ISETP.GE.AND P3, PT, R17, R210, PT ;  /* 0x000000d21100720c */ /* 0x000fe40003f66270 */
[----:B------:R-:W-:Y:S02]  /*2ca0*/  LOP3.LUT R13, R153, 0x78, RZ, 0xfc, !PT ;  /* 0x00000078990d7812 */ /* 0x000fe400078efcff */
[----:B------:R-:W-:-:S02]  /*2cb0*/  FSEL R160, R15, -INF , !P4 ;  /* 0xff8000000fa07808 */ /* 0x000fc40006000000 */
[----:B------:R-:W-:Y:S02]  /*2cc0*/  FSEL R29, R8, -INF , !P3 ;  /* 0xff800000081d7808 */ /* 0x000fe40005800000 */
[----:B------:R-:W-:Y:S02]  /*2cd0*/  FSEL R183, R12, -INF , !P2 ;  /* 0xff8000000cb77808 */ /* 0x000fe40005000000 */
[----:B------:R-:W-:Y:S02]  /*2ce0*/  FSEL R162, R14, -INF , !P1 ;  /* 0xff8000000ea27808 */ /* 0x000fe40004800000 */
[C---:B------:R-:W-:Y:S02]  /*2cf0*/  ISETP.GE.AND P4, PT, R13.reuse, R210, PT ;  /* 0x000000d20d00720c */ /* 0x040fe40003f86270 */
[----:B------:R-:W-:Y:S02]  /*2d00*/  ISETP.GE.AND P3, PT, R13, R204, PT ;  /* 0x000000cc0d00720c */ /* 0x000fe40003f66270 */
[----:B------:R-:W2:Y:S01]  /*2d10*/  LDSM.16.M88.4 R12, [R225+0x2800] ;  /* 0x00280000e10c783b */ /* 0x000ea20000000200 */
[----:B------:R-:W-:-:S02]  /*2d20*/  LOP3.LUT R19, R153, 0x71, RZ, 0xfc, !PT ;  /* 0x0000007199137812 */ /* 0x000fc400078efcff */
[----:B------:R-:W-:Y:S02]  /*2d30*/  ISETP.GE.AND P2, PT, R17, R204, PT ;  /* 0x000000cc1100720c */ /* 0x000fe40003f46270 */
[----:B------:R-:W-:Y:S02]  /*2d40*/  ISETP.GE.AND P1, PT, R19, R210, PT ;  /* 0x000000d21300720c */ /* 0x000fe40003f26270 */
[----:B------:R-:W-:Y:S02]  /*2d50*/  LOP3.LUT R17, R153, 0x79, RZ, 0xfc, !PT ;  /* 0x0000007999117812 */ /* 0x000fe400078efcff */
[----:B------:R-:W-:Y:S01]  /*2d60*/  FSEL R158, R10, -INF , !P2 ;  /* 0xff8000000a9e7808 */ /* 0x000fe20005000000 */
[----:B-1----:R-:W-:Y:S01]  /*2d70*/  HMMA.16816.F32.BF16 R120, R140, R20, R120 ;  /* 0x000000148c78723c */ /* 0x002fe20000041878 */
[----:B------:R-:W-:Y:S02]  /*2d80*/  ISETP.GE.AND P5, PT, R19, R204, PT ;  /* 0x000000cc1300720c */ /* 0x000fe40003fa6270 */
[----:B------:R-:W-:-:S02]  /*2d90*/  ISETP.GE.AND P2, PT, R17, R210, PT ;  /* 0x000000d21100720c */ /* 0x000fc40003f46270 */
[----:B------:R-:W-:Y:S02]  /*2da0*/  FSEL R187, R9, -INF , !P1 ;  /* 0xff80000009bb7808 */ /* 0x000fe40004800000 */
[----:B------:R-:W-:Y:S01]  /*2db0*/  LOP3.LUT R9, R153, 0x80, RZ, 0xfc, !PT ;  /* 0x0000008099097812 */ /* 0x000fe200078efcff */
[----:B------:R-:W-:Y:S01]  /*2dc0*/  HMMA.16816.F32.BF16 R116, R140, R22, R116 ;  /* 0x000000168c74723c */ /* 0x000fe20000041874 */
[----:B------:R-:W-:Y:S02]  /*2dd0*/  FSEL R154, R11, -INF , !P5 ;  /* 0xff8000000b9a7808 */ /* 0x000fe40006800000 */
[----:B------:R-:W-:Y:S02]  /*2de0*/  FSEL R189, R5, -INF , !P2 ;  /* 0xff80000005bd7808 */ /* 0x000fe40005000000 */
[----:B------:R-:W-:Y:S02]  /*2df0*/  ISETP.GE.AND P1, PT, R17, R204, PT ;  /* 0x000000cc1100720c */ /* 0x000fe40003f26270 */
[----:B------:R-:W-:-:S02]  /*2e00*/  ISETP.GE.AND P5, PT, R9, R210, PT ;  /* 0x000000d20900720c */ /* 0x000fc40003fa6270 */
[----:B------:R-:W-:Y:S02]  /*2e10*/  LOP3.LUT R5, R153, 0x88, RZ, 0xfc, !PT ;  /* 0x0000008899057812 */ /* 0x000fe400078efcff */
[----:B------:R-:W-:Y:S02]  /*2e20*/  FSEL R156, R7, -INF , !P1 ;  /* 0xff800000079c7808 */ /* 0x000fe40004800000 */
[----:B------:R-:W-:Y:S02]  /*2e30*/  FSEL R191, R128, -INF , !P5 ;  /* 0xff80000080bf7808 */ /* 0x000fe40006800000 */
[----:B------:R-:W-:Y:S02]  /*2e40*/  FSEL R31, R4, -INF , !P4 ;  /* 0xff800000041f7808 */ /* 0x000fe40006000000 */
[----:B------:R-:W-:Y:S02]  /*2e50*/  FSEL R152, R6, -INF , !P3 ;  /* 0xff80000006987808 */ /* 0x000fe40005800000 */
[----:B------:R-:W-:-:S02]  /*2e60*/  ISETP.GE.AND P1, PT, R5, R210, PT ;  /* 0x000000d20500720c */ /* 0x000fc40003f26270 */
        /* <DEDUP_REMOVED lines=8> */
[----:B------:R-:W-:-:S02]  /*2ef0*/  FSEL R150, R130, -INF , !P4 ;  /* 0xff80000082967808 */ /* 0x000fc40006000000 */
[----:B------:R-:W-:Y:S02]  /*2f00*/  FSEL R129, R129, -INF , !P3 ;  /* 0xff80000081817808 */ /* 0x000fe40005800000 */
[----:B------:R-:W-:Y:S02]  /*2f10*/  ISETP.GE.AND P2, PT, R11, R204, PT ;  /* 0x000000cc0b00720c */ /* 0x000fe40003f46270 */
[C---:B------:R-:W-:Y:S02]  /*2f20*/  ISETP.GE.AND P4, PT, R9.reuse, R210, PT ;  /* 0x000000d20900720c */ /* 0x040fe40003f86270 */
[----:B------:R-:W-:Y:S02]  /*2f30*/  ISETP.GE.AND P3, PT, R9, R204, PT ;  /* 0x000000cc0900720c */ /* 0x000fe40003f66270 */
[C---:B------:R-:W-:Y:S02]  /*2f40*/  LOP3.LUT R9, R153.reuse, 0x90, RZ, 0xfc, !PT ;  /* 0x0000009099097812 */ /* 0x040fe400078efcff */
[----:B------:R-:W-:-:S02]  /*2f50*/  LOP3.LUT R11, R153, 0x91, RZ, 0xfc, !PT ;  /* 0x00000091990b7812 */ /* 0x000fc400078efcff */
[----:B------:R-:W-:Y:S02]  /*2f60*/  FSEL R146, R131, -INF , !P2 ;  /* 0xff80000083927808 */ /* 0x000fe40005000000 */
[----:B------:R-:W-:Y:S02]  /*2f70*/  FSEL R193, R124, -INF , !P1 ;  /* 0xff8000007cc17808 */ /* 0x000fe40004800000 */
[C---:B------:R-:W-:Y:S02]  /*2f80*/  ISETP.GE.AND P2, PT, R9.reuse, R210, PT ;  /* 0x000000d20900720c */ /* 0x040fe40003f46270 */
[----:B------:R-:W-:Y:S02]  /*2f90*/  ISETP.GE.AND P1, PT, R9, R204, PT ;  /* 0x000000cc0900720c */ /* 0x000fe40003f26270 */
[----:B------:R-:W-:Y:S02]  /*2fa0*/  FSEL R144, R126, -INF , !P5 ;  /* 0xff8000007e907808 */ /* 0x000fe40006800000 */
[----:B------:R-:W-:-:S02]  /*2fb0*/  ISETP.GE.AND P5, PT, R11, R210, PT ;  /* 0x000000d20b00720c */ /* 0x000fc40003fa6270 */
[C---:B------:R-:W-:Y:S02]  /*2fc0*/  LOP3.LUT R9, R153.reuse, 0x98, RZ, 0xfc, !PT ;  /* 0x0000009899097812 */ /* 0x040fe400078efcff */
[----:B------:R-:W-:Y:S02]  /*2fd0*/  LOP3.LUT R13, R153, 0x99, RZ, 0xfc, !PT ;  /* 0x00000099990d7812 */ /* 0x000fe400078efcff */
[----:B------:R-:W-:Y:S01]  /*2fe0*/  FSEL R195, R125, -INF , !P4 ;  /* 0xff8000007dc37808 */ /* 0x000fe20006000000 */
[----:B-1----:R-:W-:Y:S01]  /*2ff0*/  HMMA.16816.F32.BF16 R16, R140, R4, R104 ;  /* 0x000000048c10723c */ /* 0x002fe20000041868 */
[----:B------:R-:W-:Y:S02]  /*3000*/  FSEL R138, R127, -INF , !P3 ;  /* 0xff8000007f8a7808 */ /* 0x000fe40005800000 */
[----:B------:R-:W-:Y:S02]  /*3010*/  FSEL R197, R120, -INF , !P2 ;  /* 0xff80000078c57808 */ /* 0x000fe40005000000 */
[----:B------:R-:W-:-:S02]  /*3020*/  FSEL R136, R122, -INF , !P1 ;  /* 0xff8000007a887808 */ /* 0x000fc40004800000 */
[----:B------:R-:W-:Y:S02]  /*3030*/  FSEL R199, R121, -INF , !P5 ;  /* 0xff80000079c77808 */ /* 0x000fe40006800000 */
[----:B------:R-:W-:Y:S02]  /*3040*/  ISETP.GE.AND P4, PT, R11, R204, PT ;  /* 0x000000cc0b00720c */ /* 0x000fe40003f86270 */
[C---:B------:R-:W-:Y:S02]  /*3050*/  ISETP.GE.AND P3, PT, R9.reuse, R210, PT ;  /* 0x000000d20900720c */ /* 0x040fe40003f66270 */
[----:B------:R-:W-:Y:S02]  /*3060*/  ISETP.GE.AND P2, PT, R9, R204, PT ;  /* 0x000000cc0900720c */ /* 0x000fe40003f46270 */
[C---:B------:R-:W-:Y:S01]  /*3070*/  ISETP.GE.AND P1, PT, R13.reuse, R210, PT ;  /* 0x000000d20d00720c */ /* 0x040fe20003f26270 */
[----:B------:R-:W1:Y:S01]  /*3080*/  LDSM.16.M88.4 R8, [R225+0x3000] ;  /* 0x00300000e108783b */ /* 0x000e620000000200 */
[----:B------:R-:W-:-:S02]  /*3090*/  ISETP.GE.AND P5, PT, R13, R204, PT ;  /* 0x000000cc0d00720c */ /* 0x000fc40003fa6270 */
[----:B------:R-:W-:Y:S02]  /*30a0*/  LOP3.LUT R13, R153, 0xa0, RZ, 0xfc, !PT ;  /* 0x000000a0990d7812 */ /* 0x000fe400078efcff */
[----:B------:R-:W-:Y:S02]  /*30b0*/  FSEL R130, R123, -INF , !P4 ;  /* 0xff8000007b827808 */ /* 0x000fe40006000000 */
[----:B------:R-:W-:Y:S02]  /*30c0*/  FSEL R201, R116, -INF , !P3 ;  /* 0xff80000074c97808 */ /* 0x000fe40005800000 */
[C---:B------:R-:W-:Y:S02]  /*30d0*/  ISETP.GE.AND P4, PT, R13.reuse, R210, PT ;  /* 0x000000d20d00720c */ /* 0x040fe40003f86270 */
[----:B------:R-:W-:Y:S02]  /*30e0*/  ISETP.GE.AND P3, PT, R13, R204, PT ;  /* 0x000000cc0d00720c */ /* 0x000fe40003f66270 */
[----:B------:R-:W-:-:S02]  /*30f0*/  LOP3.LUT R15, R153, 0xa1, RZ, 0xfc, !PT ;  /* 0x000000a1990f7812 */ /* 0x000fc400078efcff */
[----:B------:R-:W-:Y:S02]  /*3100*/  LOP3.LUT R13, R153, 0xa8, RZ, 0xfc, !PT ;  /* 0x000000a8990d7812 */ /* 0x000fe400078efcff */
[----:B------:R-:W-:Y:S02]  /*3110*/  FSEL R124, R119, -INF , !P5 ;  /* 0xff800000777c7808 */ /* 0x000fe40006800000 */
[----:B------:R-:W-:Y:S02]  /*3120*/  FSEL R126, R118, -INF , !P2 ;  /* 0xff800000767e7808 */ /* 0x000fe40005000000 */
[----:B------:R-:W-:Y:S02]  /*3130*/  FSEL R117, R117, -INF , !P1 ;  /* 0xff80000075757808 */ /* 0x000fe40004800000 */
[----:B------:R-:W-:Y:S02]  /*3140*/  FSEL R119, R112, -INF , !P4 ;  /* 0xff80000070777808 */ /* 0x000fe40006000000 */
[----:B------:R-:W-:-:S02]  /*3150*/  ISETP.GE.AND P2, PT, R15, R210, PT ;  /* 0x000000d20f00720c */ /* 0x000fc40003f46270 */
[----:B------:R-:W-:Y:S02]  /*3160*/  ISETP.GE.AND P1, PT, R15, R204, PT ;  /* 0x000000cc0f00720c */ /* 0x000fe40003f26270 */
[C---:B------:R-:W-:Y:S02]  /*3170*/  ISETP.GE.AND P5, PT, R13.reuse, R210, PT ;  /* 0x000000d20d00720c */ /* 0x040fe40003fa6270 */
[----:B------:R-:W-:Y:S02]  /*3180*/  ISETP.GE.AND P4, PT, R13, R204, PT ;  /* 0x000000cc0d00720c */ /* 0x000fe40003f86270 */
[----:B------:R-:W2:Y:S01]  /*3190*/  LDSM.16.M88.4 R12, [R225+0x3400] ;  /* 0x00340000e10c783b */ /* 0x000ea20000000200 */
[----:B------:R-:W-:Y:S02]  /*31a0*/  LOP3.LUT R5, R153, 0xa9, RZ, 0xfc, !PT ;  /* 0x000000a999057812 */ /* 0x000fe400078efcff */
[----:B------:R-:W-:Y:S02]  /*31b0*/  FSEL R116, R114, -INF , !P3 ;  /* 0xff80000072747808 */ /* 0x000fe40005800000 */
[----:B------:R-:W-:-:S02]  /*31c0*/  FSEL R203, R113, -INF , !P2 ;  /* 0xff80000071cb7808 */ /* 0x000fc40005000000 */
[C---:B------:R-:W-:Y:S01]  /*31d0*/  ISETP.GE.AND P3, PT, R5.reuse, R210, PT ;  /* 0x000000d20500720c */ /* 0x040fe20003f66270 */
[C---:B-1----:R-:W-:Y:S01]  /*31e0*/  HMMA.16816.F32.BF16 R24, R140.reuse, R8, R96 ;  /* 0x000000088c18723c */ /* 0x042fe20000041860 */
[----:B------:R-:W-:Y:S02]  /*31f0*/  ISETP.GE.AND P2, PT, R5, R204, PT ;  /* 0x000000cc0500720c */ /* 0x000fe40003f46270 */
[----:B------:R-:W-:Y:S02]  /*3200*/  LOP3.LUT R21, R153, 0xb0, RZ, 0xfc, !PT ;  /* 0x000000b099157812 */ /* 0x000fe400078efcff */
[----:B------:R-:W-:Y:S02]  /*3210*/  FSEL R112, R115, -INF , !P1 ;  /* 0xff80000073707808 */ /* 0x000fe40004800000 */
[----:B------:R-:W-:Y:S01]  /*3220*/  ISETP.GE.AND P1, PT, R21, R210, PT ;  /* 0x000000d21500720c */ /* 0x000fe20003f26270 */
[----:B------:R-:W-:Y:S01]  /*3230*/  HMMA.16816.F32.BF16 R4, R140, R6, R100 ;  /* 0x000000068c04723c */ /* 0x000fe20000041864 */
[----:B------:R-:W-:-:S02]  /*3240*/  LOP3.LUT R23, R153, 0xb1, RZ, 0xfc, !PT ;  /* 0x000000b199177812 */ /* 0x000fc400078efcff */
[----:B------:R-:W-:Y:S02]  /*3250*/  FSEL R104, R110, -INF , !P4 ;  /* 0xff8000006e687808 */ /* 0x000fe40006000000 */
[----:B------:R-:W-:Y:S02]  /*3260*/  FSEL R109, R109, -INF , !P3 ;  /* 0xff8000006d6d7808 */ /* 0x000fe40005800000 */
[----:B------:R-:W-:Y:S02]  /*3270*/  FSEL R103, R108, -INF , !P5 ;  /* 0xff8000006c677808 */ /* 0x000fe40006800000 */
[----:B------:R-:W-:Y:S02]  /*3280*/  ISETP.GE.AND P5, PT, R21, R204, PT ;  /* 0x000000cc1500720c */ /* 0x000fe40003fa6270 */
[----:B------:R-:W-:Y:S02]  /*3290*/  LOP3.LUT R21, R153, 0xb8, RZ, 0xfc, !PT ;  /* 0x000000b899157812 */ /* 0x000fe400078efcff */
[----:B------:R-:W-:-:S02]  /*32a0*/  FSEL R108, R111, -INF , !P2 ;  /* 0xff8000006f6c7808 */ /* 0x000fc40005000000 */
[----:B------:R-:W-:Y:S02]  /*32b0*/  FSEL R111, R16, -INF , !P1 ;  /* 0xff800000106f7808 */ /* 0x000fe40004800000 */
[C---:B------:R-:W-:Y:S02]  /*32c0*/  ISETP.GE.AND P4, PT, R23.reuse, R210, PT ;  /* 0x000000d21700720c */ /* 0x040fe40003f86270 */
[----:B------:R-:W-:Y:S02]  /*32d0*/  ISETP.GE.AND P3, PT, R23, R204, PT ;  /* 0x000000cc1700720c */ /* 0x000fe40003f66270 */
[----:B------:R-:W-:Y:S02]  /*32e0*/  LOP3.LUT R9, R153, 0xb9, RZ, 0xfc, !PT ;  /* 0x000000b999097812 */ /* 0x000fe400078efcff */
[C---:B------:R-:W-:Y:S01]  /*32f0*/  ISETP.GE.AND P2, PT, R21.reuse, R210, PT ;  /* 0x000000d21500720c */ /* 0x040fe20003f46270 */
[----:B--2---:R-:W-:Y:S01]  /*3300*/  HMMA.16816.F32.BF16 R84, R140, R14, R84 ;  /* 0x0000000e8c54723c */ /* 0x004fe20000041854 */
[----:B------:R-:W-:-:S02]  /*3310*/  ISETP.GE.AND P1, PT, R21, R204, PT ;  /* 0x000000cc1500720c */ /* 0x000fc40003f26270 */
[----:B------:R-:W1:Y:S01]  /*3320*/  LDSM.16.M88.4 R20, [R225+0x3800] ;  /* 0x00380000e114783b */ /* 0x000e620000000200 */
[----:B------:R-:W-:Y:S02]  /*3330*/  FSEL R100, R18, -INF , !P5 ;  /* 0xff80000012647808 */ /* 0x000fe40006800000 */
[----:B------:R-:W-:Y:S02]  /*3340*/  ISETP.GE.AND P5, PT, R9, R210, PT ;  /* 0x000000d20900720c */ /* 0x000fe40003fa6270 */
[----:B------:R-:W-:Y:S02]  /*3350*/  FSEL R205, R17, -INF , !P4 ;  /* 0xff80000011cd7808 */ /* 0x000fe40006000000 */
[----:B------:R-:W-:Y:S02]  /*3360*/  FSEL R98, R19, -INF , !P3 ;  /* 0xff80000013627808 */ /* 0x000fe40005800000 */
[C---:B------:R-:W-:Y:S02]  /*3370*/  LOP3.LUT R17, R153.reuse, 0xc0, RZ, 0xfc, !PT ;  /* 0x000000c099117812 */ /* 0x040fe400078efcff */
[----:B------:R-:W-:-:S02]  /*3380*/  LOP3.LUT R19, R153, 0xc1, RZ, 0xfc, !PT ;  /* 0x000000c199137812 */ /* 0x000fc400078efcff */
[----:B------:R-:W-:Y:S02]  /*3390*/  ISETP.GE.AND P4, PT, R9, R204, PT ;  /* 0x000000cc0900720c */ /* 0x000fe40003f86270 */
[----:B------:R-:W-:Y:S01]  /*33a0*/  HMMA.16816.F32.BF16 R8, R140, R10, R92 ;  /* 0x0000000a8c08723c */ /* 0x000fe2000004185c */
[----:B------:R-:W-:Y:S02]  /*33b0*/  FSEL R207, R4, -INF , !P2 ;  /* 0xff80000004cf7808 */ /* 0x000fe40005000000 */
[----:B------:R-:W-:Y:S02]  /*33c0*/  FSEL R223, R5, -INF , !P5 ;  /* 0xff80000005df7808 */ /* 0x000fe40006800000 */
[C---:B------:R-:W-:Y:S02]  /*33d0*/  ISETP.GE.AND P3, PT, R17.reuse, R210, PT ;  /* 0x000000d21100720c */ /* 0x040fe40003f66270 */
[----:B------:R-:W-:Y:S02]  /*33e0*/  FSEL R92, R6, -INF , !P1 ;  /* 0xff800000065c7808 */ /* 0x000fe40004800000 */
[----:B------:R-:W-:-:S02]  /*33f0*/  ISETP.GE.AND P2, PT, R17, R204, PT ;  /* 0x000000cc1100720c */ /* 0x000fc40003f46270 */
[C---:B------:R-:W-:Y:S02]  /*3400*/  ISETP.GE.AND P1, PT, R19.reuse, R210, PT ;  /* 0x000000d21300720c */ /* 0x040fe40003f26270 */
[----:B------:R-:W-:Y:S02]  /*3410*/  ISETP.GE.AND P5, PT, R19, R204, PT ;  /* 0x000000cc1300720c */ /* 0x000fe40003fa6270 */
[----:B------:R-:W-:Y:S01]  /*3420*/  HMMA.16816.F32.BF16 R16, R140, R12, R88 ;  /* 0x0000000c8c10723c */ /* 0x000fe20000041858 */
[----:B------:R-:W-:Y:S02]  /*3430*/  LOP3.LUT R37, R153, 0xc8, RZ, 0xfc, !PT ;  /* 0x000000c899257812 */ /* 0x000fe400078efcff */
[----:B------:R-:W-:Y:S02]  /*3440*/  FSEL R105, R24, -INF , !P3 ;  /* 0xff80000018697808 */ /* 0x000fe40005800000 */
[----:B------:R-:W-:Y:S02]  /*3450*/  FSEL R125, R25, -INF , !P1 ;  /* 0xff800000197d7808 */ /* 0x000fe40004800000 */
[----:B------:R-:W-:-:S02]  /*3460*/  FSEL R90, R7, -INF , !P4 ;  /* 0xff800000075a7808 */ /* 0x000fc40006000000 */
[----:B------:R-:W2:Y:S01]  /*3470*/  LDSM.16.M88.4 R4, [R225+0x3c00] ;  /* 0x003c0000e104783b */ /* 0x000ea20000000200 */
[----:B-1----:R-:W-:Y:S01]  /*3480*/  HMMA.16816.F32.BF16 R80, R140, R20, R80 ;  /* 0x000000148c50723c */ /* 0x002fe20000041850 */
[----:B------:R-:W-:Y:S01]  /*3490*/  LOP3.LUT R13, R153, 0xc9, RZ, 0xfc, !PT ;  /* 0x000000c9990d7812 */ /* 0x000fe200078efcff */
[----:B------:R-:W-:-:S04]  /*34a0*/  DEPBAR.LE SB0, 0x0 ;  /* 0x000080000000791a */ /* 0x000fc80000000000 */
[----:B------:R-:W-:Y:S02]  /*34b0*/  FSEL R88, R26, -INF , !P2 ;  /* 0xff8000001a587808 */ /* 0x000fe40005000000 */
[C---:B------:R-:W-:Y:S01]  /*34c0*/  ISETP.GE.AND P4, PT, R37.reuse, R210, PT ;  /* 0x000000d22500720c */ /* 0x040fe20003f86270 */
[----:B------:R-:W-:Y:S01]  /*34d0*/  HMMA.16816.F32.BF16 R76, R140, R22, R76 ;  /* 0x000000168c4c723c */ /* 0x000fe2000004184c */
[----:B------:R-:W-:Y:S01]  /*34e0*/  BAR.SYNC.DEFER_BLOCKING 0x0 ;  /* 0x0000000000007b1d */ /* 0x000fe20000010000 */
[----:B------:R-:W-:Y:S02]  /*34f0*/  ISETP.GE.AND P3, PT, R37, R204, PT ;  /* 0x000000cc2500720c */ /* 0x000fe40003f66270 */
[C---:B------:R-:W-:Y:S02]  /*3500*/  ISETP.GE.AND P2, PT, R13.reuse, R210, PT ;  /* 0x000000d20d00720c */ /* 0x040fe40003f46270 */
[----:B------:R-:W-:Y:S02]  /*3510*/  ISETP.GE.AND P1, PT, R13, R204, PT ;  /* 0x000000cc0d00720c */ /* 0x000fe40003f26270 */
[----:B------:R-:W-:-:S02]  /*3520*/  LOP3.LUT R13, R153, 0xd0, RZ, 0xfc, !PT ;  /* 0x000000d0990d7812 */ /* 0x000fc400078efcff */
[----:B------:R-:W-:Y:S02]  /*3530*/  LOP3.LUT R15, R153, 0xd1, RZ, 0xfc, !PT ;  /* 0x000000d1990f7812 */ /* 0x000fe400078efcff */
[----:B------:R-:W-:Y:S02]  /*3540*/  FSEL R37, R27, -INF , !P5 ;  /* 0xff8000001b257808 */ /* 0x000fe40006800000 */
[----:B------:R-:W-:Y:S02]  /*3550*/  FSEL R127, R8, -INF , !P4 ;  /* 0xff800000087f7808 */ /* 0x000fe40006000000 */
[----:B------:R-:W-:Y:S02]  /*3560*/  FSEL R36, R10, -INF , !P3 ;  /* 0xff8000000a247808 */ /* 0x000fe40005800000 */
[C---:B------:R-:W-:Y:S02]  /*3570*/  ISETP.GE.AND P5, PT, R13.reuse, R210, PT ;  /* 0x000000d20d00720c */ /* 0x040fe40003fa6270 */
[----:B------:R-:W-:-:S02]  /*3580*/  ISETP.GE.AND P4, PT, R13, R204, PT ;  /* 0x000000cc0d00720c */ /* 0x000fc40003f86270 */
[----:B------:R-:W-:Y:S02]  /*3590*/  ISETP.GE.AND P3, PT, R15, R210, PT ;  /* 0x000000d20f00720c */ /* 0x000fe40003f66270 */
[----:B------:R-:W-:Y:S02]  /*35a0*/  FSEL R167, R9, -INF , !P2 ;  /* 0xff80000009a77808 */ /* 0x000fe40005000000 */
[----:B------:R-:W-:Y:S02]  /*35b0*/  FSEL R39, R11, -INF , !P1 ;  /* 0xff8000000b277808 */ /* 0x000fe40004800000 */
[C---:B------:R-:W-:Y:S02]  /*35c0*/  LOP3.LUT R9, R153.reuse, 0xd8, RZ, 0xfc, !PT ;  /* 0x000000d899097812 */ /* 0x040fe400078efcff */
[----:B------:R-:W-:Y:S01]  /*35d0*/  LOP3.LUT R11, R153, 0xd9, RZ, 0xfc, !PT ;  /* 0x000000d9990b7812 */ /* 0x000fe200078efcff */
[----:B--2---:R-:W-:Y:S01]  /*35e0*/  HMMA.16816.F32.BF16 R72, R140, R4, R72 ;  /* 0x000000048c48723c */ /* 0x004fe20000041848 */
[----:B------:R-:W-:-:S02]  /*35f0*/  FSEL R159, R16, -INF , !P5 ;  /* 0xff800000109f7808 */ /* 0x000fc40006800000 */
[----:B------:R-:W-:Y:S02]  /*3600*/  FSEL R38, R18, -INF , !P4 ;  /* 0xff80000012267808 */ /* 0x000fe40006000000 */
[----:B------:R-:W-:Y:S02]  /*3610*/  FSEL R151, R17, -INF , !P3 ;  /* 0xff80000011977808 */ /* 0x000fe40005800000 */
[----:B------:R-:W-:Y:S01]  /*3620*/  ISETP.GE.AND P2, PT, R15, R204, PT ;  /* 0x000000cc0f00720c */ /* 0x000fe20003f46270 */
[----:B------:R-:W-:Y:S01]  /*3630*/  HMMA.16816.F32.BF16 R68, R140, R6, R68 ;  /* 0x000000068c44723c */ /* 0x000fe20000041844 */
[----:B------:R-:W-:Y:S01]  /*3640*/  ISETP.GE.AND P1, PT, R9, R210, PT ;  /* 0x000000d20900720c */ /* 0x000fe20003f26270 */
[----:B------:R-:W-:Y:S01]  /*3650*/  IMAD.IADD R4, R149, 0x1, R208 ;  /* 0x0000000195047824 */ /* 0x000fe200078e02d0 */
[----:B------:R-:W-:Y:S02]  /*3660*/  ISETP.GE.AND P5, PT, R9, R204, PT ;  /* 0x000000cc0900720c */ /* 0x000fe40003fa6270 */
[----:B------:R-:W-:-:S02]  /*3670*/  ISETP.GE.AND P4, PT, R11, R210, PT ;  /* 0x000000d20b00720c */ /* 0x000fc40003f86270 */
[----:B------:R-:W-:Y:S02]  /*3680*/  ISETP.GE.AND P3, PT, R11, R204, PT ;  /* 0x000000cc0b00720c */ /* 0x000fe40003f66270 */
[C---:B------:R-:W-:Y:S02]  /*3690*/  LOP3.LUT R9, R153.reuse, 0xe0, RZ, 0xfc, !PT ;  /* 0x000000e099097812 */ /* 0x040fe400078efcff */
[----:B------:R-:W-:Y:S02]  /*36a0*/  LOP3.LUT R11, R153, 0xe1, RZ, 0xfc, !PT ;  /* 0x000000e1990b7812 */ /* 0x000fe400078efcff */
[----:B------:R-:W-:Y:S02]  /*36b0*/  FSEL R41, R19, -INF , !P2 ;  /* 0xff80000013297808 */ /* 0x000fe40005000000 */
[----:B------:R-:W-:Y:S02]  /*36c0*/  FSEL R137, R84, -INF , !P1 ;  /* 0xff80000054897808 */ /* 0x000fe40004800000 */
[----:B------:R-:W-:-:S02]  /*36d0*/  FSEL R40, R86, -INF , !P5 ;  /* 0xff80000056287808 */ /* 0x000fc40006800000 */
[C---:B------:R-:W-:Y:S02]  /*36e0*/  ISETP.GE.AND P2, PT, R9.reuse, R210, PT ;  /* 0x000000d20900720c */ /* 0x040fe40003f46270 */
[----:B------:R-:W-:Y:S02]  /*36f0*/  ISETP.GE.AND P1, PT, R9, R204, PT ;  /* 0x000000cc0900720c */ /* 0x000fe40003f26270 */
[----:B------:R-:W-:Y:S02]  /*3700*/  ISETP.GE.AND P5, PT, R11, R210, PT ;  /* 0x000000d20b00720c */ /* 0x000fe40003fa6270 */
[C---:B------:R-:W-:Y:S02]  /*3710*/  LOP3.LUT R9, R153.reuse, 0xe8, RZ, 0xfc, !PT ;  /* 0x000000e899097812 */ /* 0x040fe400078efcff */
[----:B------:R-:W-:Y:S02]  /*3720*/  LOP3.LUT R5, R153, 0xe9, RZ, 0xfc, !PT ;  /* 0x000000e999057812 */ /* 0x000fe400078efcff */
[----:B------:R-:W-:-:S02]  /*3730*/  FSEL R123, R80, -INF , !P2 ;  /* 0xff800000507b7808 */ /* 0x000fc40005000000 */
[----:B------:R-:W-:Y:S02]  /*3740*/  FSEL R43, R82, -INF , !P1 ;  /* 0xff800000522b7808 */ /* 0x000fe40004800000 */
[----:B------:R-:W-:Y:S02]  /*3750*/  FSEL R113, R81, -INF , !P5 ;  /* 0xff80000051717808 */ /* 0x000fe40006800000 */
[----:B------:R-:W-:Y:S02]  /*3760*/  FSEL R131, R85, -INF , !P4 ;  /* 0xff80000055837808 */ /* 0x000fe40006000000 */
[----:B------:R-:W-:Y:S02]  /*3770*/  FSEL R44, R87, -INF , !P3 ;  /* 0xff800000572c7808 */ /* 0x000fe40005800000 */
[----:B------:R-:W-:Y:S02]  /*3780*/  ISETP.GE.AND P2, PT, R9, R204, PT ;  /* 0x000000cc0900720c */ /* 0x000fe40003f46270 */
[----:B------:R-:W-:-:S02]  /*3790*/  ISETP.GE.AND P1, PT, R5, R210, PT ;  /* 0x000000d20500720c */ /* 0x000fc40003f26270 */
[-C--:B------:R-:W-:Y:S02]  /*37a0*/  ISETP.GE.AND P5, PT, R5, R204.reuse, PT ;  /* 0x000000cc0500720c */ /* 0x080fe40003fa6270 */
        /* <DEDUP_REMOVED lines=8> */
[C---:B------:R-:W-:Y:S02]  /*3830*/  ISETP.GE.AND P2, PT, R5.reuse, R210, PT ;  /* 0x000000d20500720c */ /* 0x040fe40003f46270 */
[----:B------:R-:W-:Y:S02]  /*3840*/  ISETP.GE.AND P1, PT, R5, R204, PT ;  /* 0x000000cc0500720c */ /* 0x000fe40003f26270 */
[----:B------:R-:W-:-:S02]  /*3850*/  FSEL R47, R79, -INF , !P5 ;  /* 0xff8000004f2f7808 */ /* 0x000fc40006800000 */
[C---:B------:R-:W-:Y:S02]  /*3860*/  ISETP.GE.AND P4, PT, R9.reuse, R210, PT ;  /* 0x000000d20900720c */ /* 0x040fe40003f86270 */
[----:B------:R-:W-:Y:S02]  /*3870*/  ISETP.GE.AND P3, PT, R9, R204, PT ;  /* 0x000000cc0900720c */ /* 0x000fe40003f66270 */
[C---:B------:R-:W-:Y:S02]  /*3880*/  LOP3.LUT R5, R153.reuse, 0xf8, RZ, 0xfc, !PT ;  /* 0x000000f899057812 */ /* 0x040fe400078efcff */
[C---:B------:R-:W-:Y:S02]  /*3890*/  ISETP.GE.AND P5, PT, R153.reuse, R210, PT ;  /* 0x000000d29900720c */ /* 0x040fe40003fa6270 */
[----:B------:R-:W-:Y:S02]  /*38a0*/  LOP3.LUT R153, R153, 0xf9, RZ, 0xfc, !PT ;  /* 0x000000f999997812 */ /* 0x000fe400078efcff */
[----:B------:R-:W-:-:S02]  /*38b0*/  FSEL R50, R72, -INF , !P4 ;  /* 0xff80000048327808 */ /* 0x000fc40006000000 */
[----:B------:R-:W-:Y:S02]  /*38c0*/  FSEL R46, R74, -INF , !P3 ;  /* 0xff8000004a2e7808 */ /* 0x000fe40005800000 */
[----:B------:R-:W-:Y:S02]  /*38d0*/  FSEL R49, R73, -INF , !P2 ;  /* 0xff80000049317808 */ /* 0x000fe40005000000 */
[----:B------:R-:W-:Y:S02]  /*38e0*/  FSEL R45, R75, -INF , !P1 ;  /* 0xff8000004b2d7808 */ /* 0x000fe40004800000 */
[-C--:B------:R-:W-:Y:S02]  /*38f0*/  ISETP.GE.AND P4, PT, R5, R210.reuse, PT ;  /* 0x000000d20500720c */ /* 0x080fe40003f86270 */
[----:B------:R-:W-:Y:S02]  /*3900*/  ISETP.GE.AND P3, PT, R153, R210, PT ;  /* 0x000000d29900720c */ /* 0x000fe40003f66270 */
[----:B------:R-:W-:-:S02]  /*3910*/  ISETP.GE.AND P2, PT, R5, R204, PT ;  /* 0x000000cc0500720c */ /* 0x000fc40003f46270 */
[----:B------:R-:W-:Y:S02]  /*3920*/  ISETP.GE.AND P1, PT, R153, R204, PT ;  /* 0x000000cc9900720c */ /* 0x000fe40003f26270 */
[----:B------:R-:W-:Y:S02]  /*3930*/  FSEL R56, R56, -INF , !P5 ;  /* 0xff80000038387808 */ /* 0x000fe40006800000 */
[----:B------:R-:W-:Y:S02]  /*3940*/  FSEL R54, R68, -INF , !P4 ;  /* 0xff80000044367808 */ /* 0x000fe40006000000 */
[----:B------:R-:W-:Y:S02]  /*3950*/  FSEL R52, R70, -INF , !P2 ;  /* 0xff80000046347808 */ /* 0x000fe40005000000 */
[----:B------:R-:W-:Y:S02]  /*3960*/  FSEL R53, R69, -INF , !P3 ;  /* 0xff80000045357808 */ /* 0x000fe40005800000 */
[----:B------:R-:W-:-:S02]  /*3970*/  FSEL R51, R71, -INF , !P1 ;  /* 0xff80000047337808 */ /* 0x000fc40004800000 */
[C---:B------:R-:W-:Y:S02]  /*3980*/  IADD3 R210, R225.reuse, 0x3400, RZ ;  /* 0x00003400e1d27810 */ /* 0x040fe40007ffe0ff */
[----:B------:R-:W-:Y:S01]  /*3990*/  IADD3 R208, R225, 0x3c00, RZ ;  /* 0x00003c00e1d07810 */ /* 0x000fe20007ffe0ff */
[----:B------:R-:W-:Y:S05]  /*39a0*/  @!P0 BRA `(.L_x_1512) ;  /* 0x0000059000008947 */ /* 0x000fea0003800000 */
[----:B------:R-:W-:Y:S05]  /*39b0*/  @P6 BRA `(.L_x_1513) ;  /* 0x0000038000006947 */ /* 0x000fea0003800000 */
[----:B------:R-:W1:Y:S01]  /*39c0*/  I2F.RP R5, R2 ;  /* 0x0000000200057306 */ /* 0x000e620000209400 */
[C---:B------:R-:W-:Y:S02]  /*39d0*/  IADD3 R10, R0.reuse, -0x100, RZ ;  /* 0xffffff00000a7810 */ /* 0x040fe40007ffe0ff */
[----:B------:R-:W-:Y:S02]  /*39e0*/  IABS R8, R0 ;  /* 0x0000000000087213 */ /* 0x000fe40000000000 */
[----:B------:R-:W-:Y:S02]  /*39f0*/  IABS R6, R10 ;  /* 0x0000000a00067213 */ /* 0x000fe40000000000 */
[----:B------:R-:W-:-:S02]  /*3a00*/  LOP3.LUT R0, R0, c[0x0][0x2d0], RZ, 0x3c, !PT ;  /* 0x0000b40000007a12 */ /* 0x000fc400078e3cff */
        /* <DEDUP_REMOVED lines=50> */
[----:B------:R-:W-:Y:S05]  /*3d30*/  BRA `(.L_x_1514) ;  /* 0x0000004000007947 */ /* 0x000fea0003800000 */
.L_x_1513:
[----:B------:R-:W-:-:S04]  /*3d40*/  ULEA UR6, -UR6, URZ, 0x8 ;  /* 0x0000003f06067291 */ /* 0x000fc8000f8e413f */
[----:B------:R-:W-:Y:S02]  /*3d50*/  USHF.R.S32.HI UR8, URZ, 0x1f, UR6 ;  /* 0x0000001f3f087899 */ /* 0x000fe40008011406 */
[----:B------:R-:W-:-:S04]  /*3d60*/  MOV R6, UR6 ;  /* 0x0000000600067c02 */ /* 0x000fc80008000f00 */
[----:B------:R-:W-:Y:S02]  /*3d70*/  MOV R0, UR8 ;  /* 0x0000000800007c02 */ /* 0x000fe40008000f00 */
.L_x_1514:
[----:B------:R-:W-:-:S04]  /*3d80*/  LEA R232, P1, R6, R232, 0x1 ;  /* 0x000000e806e87211 */ /* 0x000fc800078208ff */
[----:B------:R-:W-:Y:S02]  /*3d90*/  LEA.HI.X R233, R6, R233, R0, 0x1, P1 ;  /* 0x000000e906e97211 */ /* 0x000fe400008f0c00 */
[----:B------:R-:W-:-:S03]  /*3da0*/  IADD3 R14, P1, R232, UR9, RZ ;  /* 0x00000009e80e7c10 */ /* 0x000fc6000ff3e0ff */
[----:B------:R-:W-:Y:S01]  /*3db0*/  @!PT LDS RZ, [RZ] ;  /* 0x00000000fffff984 */ /* 0x000fe20000000800 */
[----:B------:R-:W-:Y:S01]  /*3dc0*/  @!PT LDS RZ, [RZ] ;  /* 0x00000000fffff984 */ /* 0x000fe20000000800 */
[----:B------:R-:W-:Y:S01]  /*3dd0*/  @!PT LDS RZ, [RZ] ;  /* 0x00000000fffff984 */ /* 0x000fe20000000800 */
        /* <DEDUP_REMOVED lines=22> */
.L_x_1512:
[----:B------:R-:W-:Y:S02]  /*3f40*/  FMNMX.FTZ R0, R56, R57, !PT ;  /* 0x0000003938007209 */ /* 0x000fe40007810000 */
[----:B------:R-:W-:Y:S02]  /*3f50*/  SHF.L.U32 R224, R4, 0x1, RZ ;  /* 0x0000000104e07819 */ /* 0x000fe400000006ff */
        /* <DEDUP_REMOVED lines=79> */
[----:B------:R-:W-:Y:S01]  /*4450*/  IADD3 R223, R3, R224, RZ ;  /* 0x000000e003df7210 */ /* 0x000fe20007ffe0ff */
[--C-:B------:R-:W-:Y:S01]  /*4460*/  FFMA.FTZ R64, R117, c[0x0][0x23c], -R84.reuse ;  /* 0x00008f0075407a23 */ /* 0x100fe20000010854 */
[----:B------:R-:W-:Y:S01]  /*4470*/  FMNMX.FTZ R5, R246, R5, !PT ;  /* 0x00000005f6057209 */ /* 0x000fe20007810000 */
[--C-:B------:R-:W-:Y:S01]  /*4480*/  FFMA.FTZ R63, R119, c[0x0][0x23c], -R84.reuse ;  /* 0x00008f00773f7a23 */ /* 0x100fe20000010854 */
[----:B------:R-:W-:Y:S01]  /*4490*/  MUFU.EX2 R204, R204 ;  /* 0x000000cc00cc7308 */ /* 0x000fe20000000800 */
[----:B-1----:R-:W-:Y:S01]  /*44a0*/  LDSM.16.MT88.4 R12, [R223+0x5000] ;  /* 0x00500000df0c783b */ /* 0x002fe20000004200 */
[----:B------:R-:W-:Y:S01]  /*44b0*/  FMNMX.FTZ R5, R200, R5, !PT ;  /* 0x00000005c8057209 */ /* 0x000fe20007810000 */
[----:B------:R-:W-:-:S02]  /*44c0*/  FFMA.FTZ R121, R57, c[0x0][0x23c], -R84 ;  /* 0x00008f0039797a23 */ /* 0x000fc40000010854 */
[--C-:B------:R-:W-:Y:S01]  /*44d0*/  FFMA.FTZ R142, R59, c[0x0][0x23c], -R84.reuse ;  /* 0x00008f003b8e7a23 */ /* 0x100fe20000010854 */
[----:B------:R-:W-:Y:S01]  /*44e0*/  FMNMX.FTZ R5, R196, R5, !PT ;  /* 0x00000005c4057209 */ /* 0x000fe20007810000 */
[--C-:B------:R-:W-:Y:S01]  /*44f0*/  FFMA.FTZ R115, R147, c[0x0][0x23c], -R84.reuse ;  /* 0x00008f0093737a23 */ /* 0x100fe20000010854 */
[----:B------:R-:W-:Y:S01]  /*4500*/  LDSM.16.MT88.4 R16, [R223+0x5400] ;  /* 0x00540000df10783b */ /* 0x000fe20000004200 */
[----:B------:R-:W1:Y:S01]  /*4510*/  MUFU.EX2 R121, R121 ;  /* 0x0000007900797308 */ /* 0x000e620000000800 */
[----:B------:R-:W-:Y:S01]  /*4520*/  FMNMX.FTZ R5, R194, R5, !PT ;  /* 0x00000005c2057209 */ /* 0x000fe20007810000 */
[--C-:B------:R-:W-:Y:S02]  /*4530*/  FFMA.FTZ R89, R33, c[0x0][0x23c], -R84.reuse ;  /* 0x00008f0021597a23 */ /* 0x100fe40000010854 */
[--C-:B------:R-:W-:Y:S01]  /*4540*/  FFMA.FTZ R86, R35, c[0x0][0x23c], -R84.reuse ;  /* 0x00008f0023567a23 */ /* 0x100fe20000010854 */
[----:B------:R-:W-:Y:S01]  /*4550*/  FMNMX.FTZ R5, R192, R5, !PT ;  /* 0x00000005c0057209 */ /* 0x000fe20007810000 */
[----:B------:R-:W-:Y:S01]  /*4560*/  LDSM.16.MT88.4 R32, [R224+0x5400] ;  /* 0x00540000e020783b */ /* 0x000fe20000004200 */
[--C-:B------:R-:W-:Y:S01]  /*4570*/  FFMA.FTZ R107, R61, c[0x0][0x23c], -R84.reuse ;  /* 0x00008f003d6b7a23 */ /* 0x100fe20000010854 */
[----:B------:R-:W-:Y:S01]  /*4580*/  MUFU.EX2 R142, R142 ;  /* 0x0000008e008e7308 */ /* 0x000fe20000000800 */
[----:B------:R-:W-:Y:S01]  /*4590*/  FMNMX.FTZ R5, R190, R5, !PT ;  /* 0x00000005be057209 */ /* 0x000fe20007810000 */
[----:B------:R-:W-:-:S02]  /*45a0*/  FFMA.FTZ R61, R103, c[0x0][0x23c], -R84 ;  /* 0x00008f00673d7a23 */ /* 0x000fc40000010854 */
        /* <DEDUP_REMOVED lines=12> */
[----:B------:R-:W-:Y:S01]  /*4670*/  LDSM.16.MT88.4 R28, [R224+0x5800] ;  /* 0x00580000e01c783b */ /* 0x000fe20000004200 */
[--C-:B------:R-:W-:Y:S02]  /*4680*/  FFMA.FTZ R60, R109, c[0x0][0x23c], -R84.reuse ;  /* 0x00008f006d3c7a23 */ /* 0x100fe40000010854 */
        /* <DEDUP_REMOVED lines=124> */
[----:B------:R-:W-:-:S05]  /*4e50*/  FMUL.FTZ R55, R0, c[0x0][0x23c] ;  /* 0x00008f0000377a20 */ /* 0x000fca0000410000 */
[----:B------:R-:W-:Y:S01]  /*4e60*/  MUFU.EX2 R67, R67 ;  /* 0x0000004300437308 */ /* 0x000fe20000000800 */
[----:B------:R-:W-:-:S05]  /*4e70*/  FSEL R55, R55, RZ, P1 ;  /* 0x000000ff37377208 */ /* 0x000fca0000800000 */
[--C-:B------:R-:W-:Y:S02]  /*4e80*/  FFMA.FTZ R198, R198, c[0x0][0x23c], -R55.reuse ;  /* 0x00008f00c6c67a23 */ /* 0x100fe40000010837 */
[--C-:B------:R-:W-:Y:S01]  /*4e90*/  FFMA.FTZ R119, R145, c[0x0][0x23c], -R55.reuse ;  /* 0x00008f0091777a23 */ /* 0x100fe20000010837 */
[----:B------:R-:W-:Y:S01]  /*4ea0*/  MUFU.EX2 R66, R66 ;  /* 0x0000004200427308 */ /* 0x000fe20000000800 */
        /* <DEDUP_REMOVED lines=9> */
[----:B------:R-:W2:Y:S01]  /*4f40*/  MUFU.EX2 R119, R119 ;  /* 0x0000007700777308 */ /* 0x000ea20000000800 */
        /* <DEDUP_REMOVED lines=53> */
[--C-:B------:R-:W-:Y:S01]  /*52a0*/  FFMA.FTZ R116, R104, c[0x0][0x23c], -R55.reuse ;  /* 0x00008f0068747a23 */ /* 0x100fe20000010837 */
[----:B------:R-:W-:Y:S01]  /*52b0*/  HMMA.16816.F32.BF16 R8, R12, R32, R8 ;  /* 0x000000200c08723c */ /* 0x000fe20000041808 */
[----:B------:R-:W-:Y:S01]  /*52c0*/  FFMA.FTZ R108, R108, c[0x0][0x23c], -R55 ;  /* 0x00008f006c6c7a23 */ /* 0x000fe20000010837 */
[----:B------:R-:W1:Y:S01]  /*52d0*/  MUFU.EX2 R128, R128 ;  /* 0x0000008000807308 */ /* 0x000e620000000800 */
[----:B------:R-:W-:-:S02]  /*52e0*/  FADD.FTZ R119, R198, R119 ;  /* 0x00000077c6777221 */ /* 0x000fc40000010000 */
[----:B------:R-:W-:Y:S02]  /*52f0*/  FFMA.FTZ R100, R100, c[0x0][0x23c], -R55 ;  /* 0x00008f0064647a23 */ /* 0x000fe40000010837 */
[----:B------:R-:W-:Y:S01]  /*5300*/  FADD.FTZ R140, R140, R119 ;  /* 0x000000778c8c7221 */ /* 0x000fe20000010000 */
        /* <DEDUP_REMOVED lines=10> */
[--C-:B------:R-:W-:Y:S02]  /*53b0*/  FFMA.FTZ R88, R88, c[0x0][0x23c], -R55.reuse ;  /* 0x00008f0058587a23 */ /* 0x100fe40000010837 */
[--C-:B------:R-:W-:Y:S01]  /*53c0*/  FFMA.FTZ R37, R37, c[0x0][0x23c], -R55.reuse ;  /* 0x00008f0025257a23 */ /* 0x100fe20000010837 */
[----:B------:R-:W-:Y:S01]  /*53d0*/  HMMA.16816.F32.BF16 R20, R12, R18, R20 ;  /* 0x000000120c14723c */ /* 0x000fe20000041814 */
[----:B------:R-:W5:Y:S01]  /*53e0*/  LDSM.16.MT88.4 R16, [R224+0x5c00] ;  /* 0x005c0000e010783b */ /* 0x000f620000004200 */
[----:B------:R-:W-:Y:S01]  /*53f0*/  MUFU.EX2 R129, R129 ;  /* 0x0000008100817308 */ /* 0x000fe20000000800 */
[--C-:B------:R-:W-:Y:S02]  /*5400*/  FFMA.FTZ R36, R36, c[0x0][0x23c], -R55.reuse ;  /* 0x00008f0024247a23 */ /* 0x100fe40000010837 */
[--C-:B------:R-:W-:Y:S02]  /*5410*/  FFMA.FTZ R38, R38, c[0x0][0x23c], -R55.reuse ;  /* 0x00008f0026267a23 */ /* 0x100fe40000010837 */
        /* <DEDUP_REMOVED lines=8> */
[----:B------:R-:W-:Y:S02]  /*54a0*/  FFMA.FTZ R104, R113, c[0x0][0x23c], -R84 ;  /* 0x00008f0071687a23 */ /* 0x000fe40000010854 */
[----:B------:R-:W-:Y:S01]  /*54b0*/  MUFU.EX2 R182, R182 ;  /* 0x000000b600b67308 */ /* 0x000fe20000000800 */
[--C-:B------:R-:W-:Y:S01]  /*54c0*/  FFMA.FTZ R43, R43, c[0x0][0x23c], -R55.reuse ;  /* 0x00008f002b2b7a23 */ /* 0x100fe20000010837 */
[C---:B------:R-:W-:Y:S01]  /*54d0*/  HMMA.16816.F32.BF16 R8, R12.reuse, R28, R8 ;  /* 0x0000001c0c08723c */ /* 0x040fe20000041808 */
[--C-:B------:R-:W-:Y:S02]  /*54e0*/  FFMA.FTZ R42, R42, c[0x0][0x23c], -R55.reuse ;  /* 0x00008f002a2a7a23 */ /* 0x100fe40000010837 */
[--C-:B------:R-:W-:Y:S02]  /*54f0*/  FFMA.FTZ R47, R47, c[0x0][0x23c], -R55.reuse ;  /* 0x00008f002f2f7a23 */ /* 0x100fe40000010837 */
[--C-:B------:R-:W-:Y:S01]  /*5500*/  FFMA.FTZ R46, R46, c[0x0][0x23c], -R55.reuse ;  /* 0x00008f002e2e7a23 */ /* 0x100fe20000010837 */
[----:B------:R-:W1:Y:S01]  /*5510*/  MUFU.EX2 R133, R133 ;  /* 0x0000008500857308 */ /* 0x000e620000000800 */
[----:B------:R-:W-:Y:S01]  /*5520*/  FFMA.FTZ R51, R51, c[0x0][0x23c], -R55 ;  /* 0x00008f0033337a23 */ /* 0x000fe20000010837 */
[C---:B------:R-:W-:Y:S01]  /*5530*/  HMMA.16816.F32.BF16 R4, R12.reuse, R30, R4 ;  /* 0x0000001e0c04723c */ /* 0x040fe20000041804 */
[----:B------:R-:W1:Y:S05]  /*5540*/  LDSM.16.MT88.4 R28, [R223+0x5c00] ;  /* 0x005c0000df1c783b */ /* 0x000e6a0000004200 */
        /* <DEDUP_REMOVED lines=109> */
[----:B------:R-:W5:Y:S02]  /*5c20*/  LDSM.16.MT88.4 R12, [R223+0x7800] ;  /* 0x00780000df0c783b */ /* 0x000f640000004200 */
[----:B------:R-:W-:Y:S01]  /*5c30*/  FADD.FTZ R115, R115, R142 ;  /* 0x0000008e73737221 */ /* 0x000fe20000010000 */
[C---:B--2---:R-:W-:Y:S03]  /*5c40*/  HMMA.16816.F32.BF16 R24, R32.reuse, R28, R24 ;  /* 0x0000001c2018723c */ /* 0x044fe60000041818 */
[----:B------:R-:W-:Y:S01]  /*5c50*/  FADD.FTZ R132, R132, R115 ;  /* 0x0000007384847221 */ /* 0x000fe20000010000 */
[----:B------:R-:W-:Y:S04]  /*5c60*/  MUFU.EX2 R106, R106 ;  /* 0x0000006a006a7308 */ /* 0x000fe80000000800 */
[----:B------:R-:W-:Y:S01]  /*5c70*/  HMMA.16816.F32.BF16 R28, R32, R30, R20 ;  /* 0x0000001e201c723c */ /* 0x000fe20000041814 */
[----:B-1----:R-:W-:-:S03]  /*5c80*/  FFMA.FTZ R108, R98, c[0x0][0x23c], -R55 ;  /* 0x00008f00626c7a23 */ /* 0x002fc60000010837 */
[----:B------:R-:W-:Y:S03]  /*5c90*/  MUFU.EX2 R127, R127 ;  /* 0x0000007f007f7308 */ /* 0x000fe60000000800 */
[----:B------:R-:W-:Y:S01]  /*5ca0*/  F2FP.BF16.PACK_AB R32, R62, R63 ;  /* 0x0000003f3e20723e */ /* 0x000fe200000010ff */
[----:B------:R-:W-:Y:S01]  /*5cb0*/  FADD.FTZ R21, R107, R132 ;  /* 0x000000846b157221 */ /* 0x000fe20000010000 */
[----:B------:R-:W-:Y:S02]  /*5cc0*/  F2FP.BF16.PACK_AB R33, R112, R159 ;  /* 0x0000009f7021723e */ /* 0x000fe400000010ff */
[----:B------:R-:W-:Y:S01]  /*5cd0*/  F2FP.BF16.PACK_AB R34, R60, R61 ;  /* 0x0000003d3c22723e */ /* 0x000fe200000010ff */
[----:B------:R-:W-:Y:S01]  /*5ce0*/  FADD.FTZ R120, R120, R21 ;  /* 0x0000001578787221 */ /* 0x000fe20000010000 */
[----:B----4-:R-:W-:Y:S01]  /*5cf0*/  F2FP.BF16.PACK_AB R35, R121, R116 ;  /* 0x000000747923723e */ /* 0x010fe200000010ff */
[----:B------:R-:W1:Y:S01]  /*5d00*/  LDSM.16.MT88.4 R20, [R224+0x7c00] ;  /* 0x007c0000e014783b */ /* 0x000e620000004200 */
[----:B------:R2:W-:Y:S01]  /*5d10*/  MUFU.EX2 R98, R100 ;  /* 0x0000006400627308 */ /* 0x0005e20000000800 */
[----:B------:R-:W-:-:S04]  /*5d20*/  FADD.FTZ R101, R101, R120 ;  /* 0x0000007865657221 */ /* 0x000fc80000010000 */
[C---:B---3--:R-:W-:Y:S01]  /*5d30*/  HMMA.16816.F32.BF16 R8, R32.reuse, R16, R8 ;  /* 0x000000102008723c */ /* 0x048fe20000041808 */
[----:B------:R-:W-:Y:S02]  /*5d40*/  FADD.FTZ R114, R114, R101 ;  /* 0x0000006572727221 */ /* 0x000fe40000010000 */
[----:B------:R-:W3:Y:S04]  /*5d50*/  MUFU.EX2 R107, R108 ;  /* 0x0000006c006b7308 */ /* 0x000ee80000000800 */
[----:B------:R-:W-:Y:S01]  /*5d60*/  FADD.FTZ R17, R103, R134 ;  /* 0x0000008667117221 */ /* 0x000fe20000010000 */
[----:B------:R-:W-:Y:S03]  /*5d70*/  HMMA.16816.F32.BF16 R4, R32, R18, R4 ;  /* 0x000000122004723c */ /* 0x000fe60000041804 */
[----:B------:R-:W-:Y:S01]  /*5d80*/  FADD.FTZ R17, R118, R17 ;  /* 0x0000001176117221 */ /* 0x000fe20000010000 */
[----:B------:R-:W-:Y:S01]  /*5d90*/  MUFU.EX2 R176, R176 ;  /* 0x000000b000b07308 */ /* 0x000fe20000000800 */
[----:B--2---:R-:W-:-:S02]  /*5da0*/  FFMA.FTZ R100, R90, c[0x0][0x23c], -R55 ;  /* 0x00008f005a647a23 */ /* 0x004fc40000010837 */
[----:B------:R-:W-:Y:S01]  /*5db0*/  FADD.FTZ R90, R122, R17 ;  /* 0x000000117a5a7221 */ /* 0x000fe20000010000 */
[C---:B-----5:R-:W-:Y:S01]  /*5dc0*/  HMMA.16816.F32.BF16 R24, R32.reuse, R12, R24 ;  /* 0x0000000c2018723c */ /* 0x060fe20000041818 */
[----:B------:R-:W-:Y:S02]  /*5dd0*/  FADD.FTZ R17, R99, R114 ;  /* 0x0000007263117221 */ /* 0x000fe40000010000 */
[----:B------:R-:W-:Y:S01]  /*5de0*/  FADD.FTZ R90, R109, R90 ;  /* 0x0000005a6d5a7221 */ /* 0x000fe20000010000 */
[----:B------:R-:W2:Y:S01]  /*5df0*/  MUFU.EX2 R99, R100 ;  /* 0x0000006400637308 */ /* 0x000ea20000000800 */
[----:B------:R-:W-:Y:S02]  /*5e00*/  FADD.FTZ R110, R110, R17 ;  /* 0x000000116e6e7221 */ /* 0x000fe40000010000 */
[----:B------:R-:W-:Y:S01]  /*5e10*/  FADD.FTZ R13, R105, R90 ;  /* 0x0000005a690d7221 */ /* 0x000fe20000010000 */
[----:B------:R-:W-:Y:S01]  /*5e20*/  HMMA.16816.F32.BF16 R28, R32, R14, R28 ;  /* 0x0000000e201c723c */ /* 0x000fe2000004181c */
[----:B------:R-:W-:Y:S01]  /*5e30*/  FADD.FTZ R97, R97, R110 ;  /* 0x0000006e61617221 */ /* 0x000fe20000010000 */
[----:B------:R-:W4:Y:S01]  /*5e40*/  LDSM.16.MT88.4 R16, [R223+0x7c00] ;  /* 0x007c0000df10783b */ /* 0x000f220000004200 */
[----:B------:R-:W-:Y:S01]  /*5e50*/  FADD.FTZ R13, R128, R13 ;  /* 0x0000000d800d7221 */ /* 0x000fe20000010000 */
[----:B------:R-:W-:Y:S01]  /*5e60*/  F2FP.BF16.PACK_AB R12, R58, R59 ;  /* 0x0000003b3a0c723e */ /* 0x000fe200000010ff */
[----:B------:R-:W-:Y:S01]  /*5e70*/  FADD.FTZ R102, R102, R97 ;  /* 0x0000006166667221 */ /* 0x000fe20000010000 */
[----:B------:R-:W-:Y:S01]  /*5e80*/  MUFU.EX2 R88, R88 ;  /* 0x0000005800587308 */ /* 0x000fe20000000800 */
[----:B------:R-:W-:Y:S01]  /*5e90*/  FADD.FTZ R32, R190, R13 ;  /* 0x0000000dbe207221 */ /* 0x000fe20000010000 */
[----:B---3--:R-:W-:Y:S01]  /*5ea0*/  F2FP.BF16.PACK_AB R13, R107, R98 ;  /* 0x000000626b0d723e */ /* 0x008fe200000010ff */
[----:B------:R-:W-:Y:S01]  /*5eb0*/  FADD.FTZ R93, R93, R102 ;  /* 0x000000665d5d7221 */ /* 0x000fe20000010000 */
[----:B------:R-:W-:Y:S01]  /*5ec0*/  F2FP.BF16.PACK_AB R14, R56, R57 ;  /* 0x00000039380e723e */ /* 0x000fe200000010ff */
[----:B------:R-:W-:Y:S01]  /*5ed0*/  FADD.FTZ R32, R125, R32 ;  /* 0x000000207d207221 */ /* 0x000fe20000010000 */
[----:B--2---:R-:W-:Y:S01]  /*5ee0*/  F2FP.BF16.PACK_AB R15, R99, R92 ;  /* 0x0000005c630f723e */ /* 0x004fe200000010ff */
[----:B------:R-:W-:Y:S01]  /*5ef0*/  FADD.FTZ R96, R96, R93 ;  /* 0x0000005d60607221 */ /* 0x000fe20000010000 */
[----:B------:R-:W2:Y:S01]  /*5f00*/  MUFU.EX2 R37, R37 ;  /* 0x0000002500257308 */ /* 0x000ea20000000800 */
[----:B------:R-:W-:-:S02]  /*5f10*/  FADD.FTZ R129, R129, R32 ;  /* 0x0000002081817221 */ /* 0x000fc40000010000 */
[----:B------:R-:W3:Y:S01]  /*5f20*/  LDSM.16.MT88.4 R32, [R224+0x8000] ;  /* 0x00800000e020783b */ /* 0x000ee20000004200 */
[----:B------:R-:W-:Y:S01]  /*5f30*/  FADD.FTZ R91, R91, R96 ;  /* 0x000000605b5b7221 */ /* 0x000fe20000010000 */
[C---:B-1----:R-:W-:Y:S01]  /*5f40*/  HMMA.16816.F32.BF16 R8, R12.reuse, R20, R8 ;  /* 0x000000140c08723c */ /* 0x042fe20000041808 */
[----:B------:R-:W-:Y:S02]  /*5f50*/  FADD.FTZ R129, R184, R129 ;  /* 0x00000081b8817221 */ /* 0x000fe40000010000 */
[----:B------:R-:W-:Y:S01]  /*5f60*/  FADD.FTZ R94, R94, R91 ;  /* 0x0000005b5e5e7221 */ /* 0x000fe20000010000 */
[----:B------:R-:W-:Y:S01]  /*5f70*/  MUFU.EX2 R36, R36 ;  /* 0x0000002400247308 */ /* 0x000fe20000000800 */
[----:B------:R-:W-:Y:S02]  /*5f80*/  FADD.FTZ R182, R182, R129 ;  /* 0x00000081b6b67221 */ /* 0x000fe40000010000 */
[----:B------:R-:W-:Y:S01]  /*5f90*/  FADD.FTZ R21, R89, R94 ;  /* 0x0000005e59157221 */ /* 0x000fe20000010000 */
[----:B------:R-:W-:Y:S01]  /*5fa0*/  HMMA.16816.F32.BF16 R4, R12, R22, R4 ;  /* 0x000000160c04723c */ /* 0x000fe20000041804 */
[----:B------:R-:W-:-:S02]  /*5fb0*/  FFMA.FTZ R91, R39, c[0x0][0x23c], -R55 ;  /* 0x00008f00275b7a23 */ /* 0x000fc40000010837 */
[----:B------:R-:W-:Y:S01]  /*5fc0*/  FADD.FTZ R182, R133, R182 ;  /* 0x000000b685b67221 */ /* 0x000fe20000010000 */
[----:B------:R-:W-:Y:S01]  /*5fd0*/  MUFU.EX2 R143, R143 ;  /* 0x0000008f008f7308 */ /* 0x000fe20000000800 */
[----:B------:R-:W-:Y:S02]  /*5fe0*/  FADD.FTZ R86, R86, R21 ;  /* 0x0000001556567221 */ /* 0x000fe40000010000 */
[----:B------:R-:W-:Y:S01]  /*5ff0*/  FADD.FTZ R135, R135, R182 ;  /* 0x000000b687877221 */ /* 0x000fe20000010000 */
[----:B------:R-:W1:Y:S01]  /*6000*/  LDSM.16.MT88.4 R20, [R223+0x8000] ;  /* 0x00800000df14783b */ /* 0x000e620000004200 */
[----:B------:R-:W-:Y:S02]  /*6010*/  FADD.FTZ R86, R85, R86 ;  /* 0x0000005655567221 */ /* 0x000fe40000010000 */
[----:B------:R-:W-:Y:S01]  /*6020*/  FADD.FTZ R135, R178, R135 ;  /* 0x00000087b2877221 */ /* 0x000fe20000010000 */
[----:B------:R-:W5:Y:S01]  /*6030*/  MUFU.EX2 R89, R91 ;  /* 0x0000005b00597308 */ /* 0x000f620000000800 */
[----:B------:R-:W-:-:S02]  /*6040*/  FADD.FTZ R83, R83, R86 ;  /* 0x0000005653537221 */ /* 0x000fc40000010000 */
[----:B------:R-:W-:Y:S01]  /*6050*/  FADD.FTZ R174, R174, R135 ;  /* 0x00000087aeae7221 */ /* 0x000fe20000010000 */
[C---:B----4-:R-:W-:Y:S01]  /*6060*/  HMMA.16816.F32.BF16 R24, R12.reuse, R16, R24 ;  /* 0x000000100c18723c */ /* 0x050fe20000041818 */
[----:B------:R-:W-:Y:S01]  /*6070*/  FADD.FTZ R82, R82, R83 ;  /* 0x0000005352527221 */ /* 0x000fe20000010000 */
[----:B------:R-:W-:Y:S01]  /*6080*/  LDSM.16.MT88.4 R132, [R223+0x8c00] ;  /* 0x008c0000df84783b */ /* 0x000fe20000004200 */
[----:B------:R-:W-:Y:S01]  /*6090*/  FADD.FTZ R174, R139, R174 ;  /* 0x000000ae8bae7221 */ /* 0x000fe20000010000 */
[----:B------:R-:W4:Y:S01]  /*60a0*/  MUFU.EX2 R160, R160 ;  /* 0x000000a000a07308 */ /* 0x000f220000000800 */
[----:B------:R-:W-:Y:S02]  /*60b0*/  FADD.FTZ R81, R81, R82 ;  /* 0x0000005251517221 */ /* 0x000fe40000010000 */
[----:B------:R-:W-:Y:S01]  /*60c0*/  FADD.FTZ R17, R141, R174 ;  /* 0x000000ae8d117221 */ /* 0x000fe20000010000 */
[----:B------:R-:W-:Y:S01]  /*60d0*/  HMMA.16816.F32.BF16 R28, R12, R18, R28 ;  /* 0x000000120c1c723c */ /* 0x000fe2000004181c */
[----:B------:R-:W-:-:S02]  /*60e0*/  FADD.FTZ R80, R80, R81 ;  /* 0x0000005150507221 */ /* 0x000fc40000010000 */
[----:B------:R-:W-:Y:S01]  /*60f0*/  FADD.FTZ R17, R168, R17 ;  /* 0x00000011a8117221 */ /* 0x000fe20000010000 */
[----:B------:R-:W-:Y:S01]  /*6100*/  MUFU.EX2 R137, R137 ;  /* 0x0000008900897308 */ /* 0x000fe20000000800 */
[----:B------:R-:W-:Y:S02]  /*6110*/  FADD.FTZ R79, R79, R80 ;  /* 0x000000504f4f7221 */ /* 0x000fe40000010000 */
[----:B------:R-:W-:Y:S01]  /*6120*/  F2FP.BF16.PACK_AB R12, R106, R3 ;  /* 0x000000036a0c723e */ /* 0x000fe200000010ff */
[----:B------:R-:W-:Y:S01]  /*6130*/  FFMA.FTZ R39, R87, c[0x0][0x23c], -R84 ;  /* 0x00008f0057277a23 */ /* 0x000fe20000010854 */
[----:B--2---:R-:W-:Y:S01]  /*6140*/  F2FP.BF16.PACK_AB R13, R37, R88 ;  /* 0x00000058250d723e */ /* 0x004fe200000010ff */
[----:B------:R-:W-:Y:S01]  /*6150*/  FADD.FTZ R78, R78, R79 ;  /* 0x0000004f4e4e7221 */ /* 0x000fe20000010000 */
[----:B------:R-:W-:Y:S01]  /*6160*/  F2FP.BF16.PACK_AB R14, R176, R127 ;  /* 0x0000007fb00e723e */ /* 0x000fe200000010ff */
[----:B------:R-:W-:Y:S01]  /*6170*/  MUFU.EX2 R138, R138 ;  /* 0x0000008a008a7308 */ /* 0x000fe20000000800 */
[----:B-----5:R-:W-:Y:S01]  /*6180*/  F2FP.BF16.PACK_AB R15, R89, R36 ;  /* 0x00000024590f723e */ /* 0x020fe200000010ff */
[----:B------:R-:W-:-:S04]  /*6190*/  FADD.FTZ R77, R77, R78 ;  /* 0x0000004e4d4d7221 */ /* 0x000fc80000010000 */
[----:B------:R-:W-:Y:S02]  /*61a0*/  FADD.FTZ R76, R76, R77 ;  /* 0x0000004d4c4c7221 */ /* 0x000fe40000010000 */
[C---:B---3--:R-:W-:Y:S01]  /*61b0*/  HMMA.16816.F32.BF16 R8, R12.reuse, R32, R8 ;  /* 0x000000200c08723c */ /* 0x048fe20000041808 */
[----:B------:R-:W-:Y:S06]  /*61c0*/  MUFU.EX2 R38, R38 ;  /* 0x0000002600267308 */ /* 0x000fec0000000800 */
[----:B------:R-:W-:Y:S01]  /*61d0*/  FADD.FTZ R32, R166, R17 ;  /* 0x00000011a6207221 */ /* 0x000fe20000010000 */
[----:B------:R-:W-:Y:S01]  /*61e0*/  HMMA.16816.F32.BF16 R4, R12, R34, R4 ;  /* 0x000000220c04723c */ /* 0x000fe20000041804 */
[----:B------:R-:W2:Y:S01]  /*61f0*/  LDSM.16.MT88.4 R16, [R224+0x8400] ;  /* 0x00840000e010783b */ /* 0x000ea20000004200 */
[----:B------:R-:W3:Y:S01]  /*6200*/  MUFU.EX2 R41, R41 ;  /* 0x0000002900297308 */ /* 0x000ee20000000800 */
[----:B------:R-:W-:-:S04]  /*6210*/  FADD.FTZ R32, R145, R32 ;  /* 0x0000002091207221 */ /* 0x000fc80000010000 */
[----:B------:R-:W-:Y:S01]  /*6220*/  FADD.FTZ R33, R147, R32 ;  /* 0x0000002093217221 */ /* 0x000fe20000010000 */
[C---:B-1----:R-:W-:Y:S01]  /*6230*/  HMMA.16816.F32.BF16 R24, R12.reuse, R20, R24 ;  /* 0x000000140c18723c */ /* 0x042fe20000041818 */
[----:B------:R-:W-:Y:S01]  /*6240*/  FADD.FTZ R35, R75, R76 ;  /* 0x0000004c4b237221 */ /* 0x000fe20000010000 */
[----:B------:R-:W-:Y:S01]  /*6250*/  MUFU.EX2 R40, R40 ;  /* 0x0000002800287308 */ /* 0x000fe20000000800 */
[----:B------:R-:W-:Y:S02]  /*6260*/  FADD.FTZ R33, R162, R33 ;  /* 0x00000021a2217221 */ /* 0x000fe40000010000 */
[----:B------:R-:W-:Y:S02]  /*6270*/  FADD.FTZ R74, R74, R35 ;  /* 0x000000234a4a7221 */ /* 0x000fe40000010000 */
[----:B------:R-:W-:Y:S01]  /*6280*/  FADD.FTZ R158, R158, R33 ;  /* 0x000000219e9e7221 */ /* 0x000fe20000010000 */
[----:B------:R-:W-:Y:S01]  /*6290*/  HMMA.16816.F32.BF16 R28, R12, R22, R28 ;  /* 0x000000160c1c723c */ /* 0x000fe2000004181c */
[----:B------:R-:W1:Y:S01]  /*62a0*/  LDSM.16.MT88.4 R32, [R223+0x8400] ;  /* 0x00840000df20783b */ /* 0x000e620000004200 */
[----:B------:R-:W5:Y:S01]  /*62b0*/  MUFU.EX2 R75, R44 ;  /* 0x0000002c004b7308 */ /* 0x000f620000000800 */
[----:B------:R-:W-:-:S02]  /*62c0*/  FADD.FTZ R158, R149, R158 ;  /* 0x0000009e959e7221 */ /* 0x000fc40000010000 */
[----:B------:R-:W-:Y:S01]  /*62d0*/  FADD.FTZ R73, R73, R74 ;  /* 0x0000004a49497221 */ /* 0x000fe20000010000 */
[----:B------:R-:W1:Y:S01]  /*62e0*/  LDSM.16.MT88.4 R20, [R224+0x8800] ;  /* 0x00880000e014783b */ /* 0x000e620000004200 */
[----:B------:R-:W-:Y:S01]  /*62f0*/  FADD.FTZ R151, R151, R158 ;  /* 0x0000009e97977221 */ /* 0x000fe20000010000 */
[----:B----4-:R-:W-:Y:S01]  /*6300*/  F2FP.BF16.PACK_AB R12, R160, R143 ;  /* 0x0000008fa00c723e */ /* 0x010fe200000010ff */
[----:B------:R-:W-:Y:S01]  /*6310*/  FADD.FTZ R72, R72, R73 ;  /* 0x0000004948487221 */ /* 0x000fe20000010000 */
[----:B---3--:R-:W-:Y:S01]  /*6320*/  F2FP.BF16.PACK_AB R13, R41, R38 ;  /* 0x00000026290d723e */ /* 0x008fe200000010ff */
[----:B------:R-:W-:Y:S01]  /*6330*/  FADD.FTZ R151, R152, R151 ;  /* 0x0000009798977221 */ /* 0x000fe20000010000 */
[----:B------:R-:W-:Y:S01]  /*6340*/  F2FP.BF16.PACK_AB R14, R138, R137 ;  /* 0x000000898a0e723e */ /* 0x000fe200000010ff */
[----:B------:R-:W-:Y:S01]  /*6350*/  FADD.FTZ R71, R71, R72 ;  /* 0x0000004847477221 */ /* 0x000fe20000010000 */
[----:B------:R-:W-:Y:S01]  /*6360*/  MUFU.EX2 R123, R123 ;  /* 0x0000007b007b7308 */ /* 0x000fe20000000800 */
[----:B------:R-:W-:-:S02]  /*6370*/  FADD.FTZ R150, R150, R151 ;  /* 0x0000009796967221 */ /* 0x000fc40000010000 */
[----:B------:R-:W-:Y:S01]  /*6380*/  FADD.FTZ R70, R70, R71 ;  /* 0x0000004746467221 */ /* 0x000fe20000010000 */
[----:B-----5:R-:W-:Y:S01]  /*6390*/  F2FP.BF16.PACK_AB R15, R75, R40 ;  /* 0x000000284b0f723e */ /* 0x020fe200000010ff */
[----:B------:R-:W-:Y:S02]  /*63a0*/  FADD.FTZ R153, R153, R150 ;  /* 0x0000009699997221 */ /* 0x000fe40000010000 */
[----:B------:R-:W-:Y:S01]  /*63b0*/  FADD.FTZ R69, R69, R70 ;  /* 0x0000004645457221 */ /* 0x000fe20000010000 */
[----:B------:R-:W3:Y:S01]  /*63c0*/  MUFU.EX2 R104, R104 ;  /* 0x0000006800687308 */ /* 0x000ee20000000800 */
[----:B------:R-:W-:Y:S02]  /*63d0*/  FFMA.FTZ R44, R48, c[0x0][0x23c], -R55 ;  /* 0x00008f00302c7a23 */ /* 0x000fe40000010837 */
[----:B--2---:R-:W-:Y:S01]  /*63e0*/  HMMA.16816.F32.BF16 R8, R12, R16, R8 ;  /* 0x000000100c08723c */ /* 0x004fe20000041808 */
[----:B------:R-:W-:Y:S02]  /*63f0*/  FADD.FTZ R68, R68, R69 ;  /* 0x0000004544447221 */ /* 0x000fe40000010000 */
[----:B------:R-:W-:-:S02]  /*6400*/  FFMA.FTZ R48, R54, c[0x0][0x23c], -R84 ;  /* 0x00008f0036307a23 */ /* 0x000fc40000010854 */
[----:B------:R-:W-:Y:S01]  /*6410*/  FADD.FTZ R67, R67, R68 ;  /* 0x0000004443437221 */ /* 0x000fe20000010000 */
[----:B------:R-:W-:Y:S01]  /*6420*/  MUFU.EX2 R90, R95 ;  /* 0x0000005f005a7308 */ /* 0x000fe20000000800 */
[----:B------:R-:W-:Y:S01]  /*6430*/  FADD.FTZ R16, R144, R153 ;  /* 0x0000009990107221 */ /* 0x000fe20000010000 */
[C---:B------:R-:W-:Y:S01]  /*6440*/  HMMA.16816.F32.BF16 R4, R12.reuse, R18, R4 ;  /* 0x000000120c04723c */ /* 0x040fe20000041804 */
[----:B------:R-:W-:Y:S02]  /*6450*/  FADD.FTZ R66, R66, R67 ;  /* 0x0000004342427221 */ /* 0x000fe40000010000 */
[----:B------:R-:W-:Y:S02]  /*6460*/  FADD.FTZ R16, R155, R16 ;  /* 0x000000109b107221 */ /* 0x000fe40000010000 */
[----:B------:R-:W-:Y:S01]  /*6470*/  FADD.FTZ R65, R65, R66 ;  /* 0x0000004241417221 */ /* 0x000fe20000010000 */
[----:B------:R-:W2:Y:S01]  /*6480*/  MUFU.EX2 R39, R39 ;  /* 0x0000002700277308 */ /* 0x000ea20000000800 */
[----:B------:R-:W-:Y:S01]  /*6490*/  FADD.FTZ R17, R131, R16 ;  /* 0x0000001083117221 */ /* 0x000fe20000010000 */
[----:B-1----:R-:W-:Y:S01]  /*64a0*/  HMMA.16816.F32.BF16 R24, R12, R32, R24 ;  /* 0x000000200c18723c */ /* 0x002fe20000041818 */
[----:B------:R-:W-:-:S02]  /*64b0*/  FADD.FTZ R64, R64, R65 ;  /* 0x0000004140407221 */ /* 0x000fc40000010000 */
[----:B------:R-:W-:Y:S02]  /*64c0*/  FADD.FTZ R17, R130, R17 ;  /* 0x0000001182117221 */ /* 0x000fe40000010000 */
[----:B------:R-:W-:Y:S01]  /*64d0*/  FADD.FTZ R63, R63, R64 ;  /* 0x000000403f3f7221 */ /* 0x000fe20000010000 */
[----:B------:R-:W-:Y:S01]  /*64e0*/  MUFU.EX2 R43, R43 ;  /* 0x0000002b002b7308 */ /* 0x000fe20000000800 */
[----:B------:R-:W-:Y:S01]  /*64f0*/  FADD.FTZ R32, R126, R17 ;  /* 0x000000117e207221 */ /* 0x000fe20000010000 */
[----:B------:R-:W-:Y:S01]  /*6500*/  HMMA.16816.F32.BF16 R28, R12, R34, R28 ;  /* 0x000000220c1c723c */ /* 0x000fe2000004181c */
[----:B------:R-:W-:Y:S01]  /*6510*/  FADD.FTZ R62, R62, R63 ;  /* 0x0000003f3e3e7221 */ /* 0x000fe20000010000 */
[----:B------:R-:W1:Y:S01]  /*6520*/  LDSM.16.MT88.4 R16, [R223+0x8800] ;  /* 0x00880000df10783b */ /* 0x000e620000004200 */
[----:B------:R-:W-:Y:S02]  /*6530*/  FADD.FTZ R32, R157, R32 ;  /* 0x000000209d207221 */ /* 0x000fe40000010000 */
[----:B------:R-:W-:Y:S01]  /*6540*/  FADD.FTZ R61, R61, R62 ;  /* 0x0000003e3d3d7221 */ /* 0x000fe20000010000 */
[----:B------:R-:W4:Y:S01]  /*6550*/  MUFU.EX2 R42, R42 ;  /* 0x0000002a002a7308 */ /* 0x000f220000000800 */
[----:B------:R-:W-:Y:S01]  /*6560*/  FADD.FTZ R159, R159, R32 ;  /* 0x000000209f9f7221 */ /* 0x000fe20000010000 */
[----:B---3--:R-:W-:Y:S01]  /*6570*/  F2FP.BF16.PACK_AB R12, R104, R123 ;  /* 0x0000007b680c723e */ /* 0x008fe200000010ff */
[----:B------:R-:W-:Y:S01]  /*6580*/  FADD.FTZ R60, R60, R61 ;  /* 0x0000003d3c3c7221 */ /* 0x000fe20000010000 */
[----:B--2---:R-:W-:Y:S01]  /*6590*/  F2FP.BF16.PACK_AB R14, R39, R90 ;  /* 0x0000005a270e723e */ /* 0x004fe200000010ff */
[----:B------:R-:W-:Y:S01]  /*65a0*/  FADD.FTZ R159, R112, R159 ;  /* 0x0000009f709f7221 */ /* 0x000fe20000010000 */
[----:B------:R-:W2:Y:S01]  /*65b0*/  LDSM.16.MT88.4 R32, [R224+0x8c00] ;  /* 0x008c0000e020783b */ /* 0x000ea20000004200 */
[----:B------:R-:W-:Y:S01]  /*65c0*/  FADD.FTZ R59, R59, R60 ;  /* 0x0000003c3b3b7221 */ /* 0x000fe20000010000 */
[----:B------:R-:W-:Y:S01]  /*65d0*/  MUFU.EX2 R44, R44 ;  /* 0x0000002c002c7308 */ /* 0x000fe20000000800 */
[----:B------:R-:W-:-:S02]  /*65e0*/  FADD.FTZ R116, R116, R159 ;  /* 0x0000009f74747221 */ /* 0x000fc40000010000 */
[----:B------:R-:W-:Y:S02]  /*65f0*/  FADD.FTZ R58, R58, R59 ;  /* 0x0000003b3a3a7221 */ /* 0x000fe40000010000 */
[----:B------:R-:W-:Y:S02]  /*6600*/  FADD.FTZ R121, R121, R116 ;  /* 0x0000007479797221 */ /* 0x000fe40000010000 */
[----:B------:R-:W-:Y:S01]  /*6610*/  FADD.FTZ R57, R57, R58 ;  /* 0x0000003a39397221 */ /* 0x000fe20000010000 */
[----:B------:R-:W3:Y:S01]  /*6620*/  MUFU.EX2 R47, R47 ;  /* 0x0000002f002f7308 */ /* 0x000ee20000000800 */
[----:B------:R-:W-:Y:S01]  /*6630*/  FADD.FTZ R98, R98, R121 ;  /* 0x0000007962627221 */ /* 0x000fe20000010000 */
[----:B----4-:R-:W-:Y:S01]  /*6640*/  F2FP.BF16.PACK_AB R13, R42, R43 ;  /* 0x0000002b2a0d723e */ /* 0x010fe200000010ff */
[----:B------:R-:W-:Y:S02]  /*6650*/  FADD.FTZ R56, R56, R57 ;  /* 0x0000003938387221 */ /* 0x000fe40000010000 */
[----:B------:R-:W-:-:S03]  /*6660*/  FADD.FTZ R107, R107, R98 ;  /* 0x000000626b6b7221 */ /* 0x000fc60000010000 */
[----:B------:R-:W-:Y:S01]  /*6670*/  MUFU.EX2 R50, R50 ;  /* 0x0000003200327308 */ /* 0x000fe20000000800 */
[----:B------:R-:W-:-:S04]  /*6680*/  FADD.FTZ R92, R92, R107 ;  /* 0x0000006b5c5c7221 */ /* 0x000fc80000010000 */
[----:B------:R-:W-:Y:S01]  /*6690*/  FADD.FTZ R99, R99, R92 ;  /* 0x0000005c63637221 */ /* 0x000fe20000010000 */
[----:B---3--:R-:W-:-:S03]  /*66a0*/  F2FP.BF16.PACK_AB R15, R47, R44 ;  /* 0x0000002c2f0f723e */ /* 0x008fc600000010ff */
[----:B------:R-:W-:Y:S01]  /*66b0*/  FADD.FTZ R88, R88, R99 ;  /* 0x0000006358587221 */ /* 0x000fe20000010000 */
[----:B------:R-:W3:Y:S03]  /*66c0*/  MUFU.EX2 R49, R49 ;  /* 0x0000003100317308 */ /* 0x000ee60000000800 */
[----:B------:R-:W-:Y:S01]  /*66d0*/  FADD.FTZ R37, R37, R88 ;  /* 0x0000005825257221 */ /* 0x000fe20000010000 */
[----:B------:R-:W-:Y:S03]  /*66e0*/  HMMA.16816.F32.BF16 R4, R12, R22, R4 ;  /* 0x000000160c04723c */ /* 0x000fe60000041804 */
[----:B------:R-:W-:Y:S01]  /*66f0*/  FADD.FTZ R36, R36, R37 ;  /* 0x0000002524247221 */ /* 0x000fe20000010000 */
[----:B------:R-:W-:Y:S03]  /*6700*/  MUFU.EX2 R46, R46 ;  /* 0x0000002e002e7308 */ /* 0x000fe60000000800 */
[----:B------:R-:W-:-:S02]  /*6710*/  FADD.FTZ R89, R89, R36 ;  /* 0x0000002459597221 */ /* 0x000fc40000010000 */
[----:B------:R-:W-:Y:S01]  /*6720*/  FADD.FTZ R23, R3, R56 ;  /* 0x0000003803177221 */ /* 0x000fe20000010000 */
[C---:B------:R-:W-:Y:S01]  /*6730*/  HMMA.16816.F32.BF16 R8, R12.reuse, R20, R8 ;  /* 0x000000140c08723c */ /* 0x040fe20000041808 */
[----:B------:R-:W-:Y:S01]  /*6740*/  FADD.FTZ R38, R38, R89 ;  /* 0x0000005926267221 */ /* 0x000fe20000010000 */
[----:B------:R-:W-:Y:S01]  /*6750*/  MUFU.EX2 R48, R48 ;  /* 0x0000003000307308 */ /* 0x000fe20000000800 */
[----:B------:R-:W-:Y:S02]  /*6760*/  FADD.FTZ R106, R106, R23 ;  /* 0x000000176a6a7221 */ /* 0x000fe40000010000 */
[----:B------:R-:W-:Y:S02]  /*6770*/  FADD.FTZ R41, R41, R38 ;  /* 0x0000002629297221 */ /* 0x000fe40000010000 */
[----:B------:R-:W-:Y:S01]  /*6780*/  FADD.FTZ R127, R127, R106 ;  /* 0x0000006a7f7f7221 */ /* 0x000fe20000010000 */
[----:B-1----:R-:W-:Y:S01]  /*6790*/  HMMA.16816.F32.BF16 R24, R12, R16, R24 ;  /* 0x000000100c18723c */ /* 0x002fe20000041818 */
[----:B------:R-:W-:Y:S01]  /*67a0*/  FADD.FTZ R40, R40, R41 ;  /* 0x0000002928287221 */ /* 0x000fe20000010000 */
[----:B------:R-:W1:Y:S01]  /*67b0*/  MUFU.EX2 R243, R243 ;  /* 0x000000f300f37308 */ /* 0x000e620000000800 */
[----:B------:R-:W-:-:S02]  /*67c0*/  FADD.FTZ R176, R176, R127 ;  /* 0x0000007fb0b07221 */ /* 0x000fc40000010000 */
[--C-:B------:R-:W-:Y:S02]  /*67d0*/  FFMA.FTZ R21, R45, c[0x0][0x23c], -R55.reuse ;  /* 0x00008f002d157a23 */ /* 0x100fe40000010837 */
[----:B------:R-:W-:Y:S01]  /*67e0*/  FADD.FTZ R143, R143, R176 ;  /* 0x000000b08f8f7221 */ /* 0x000fe20000010000 */
[----:B------:R-:W-:Y:S01]  /*67f0*/  HMMA.16816.F32.BF16 R28, R12, R18, R28 ;  /* 0x000000120c1c723c */ /* 0x000fe2000004181c */
[----:B------:R-:W-:Y:S01]  /*6800*/  FFMA.FTZ R20, R52, c[0x0][0x23c], -R55 ;  /* 0x00008f0034147a23 */ /* 0x000fe20000010837 */
[----:B------:R-:W-:Y:S01]  /*6810*/  MUFU.EX2 R3, R51 ;  /* 0x0000003300037308 */ /* 0x000fe20000000800 */
[----:B------:R-:W-:Y:S02]  /*6820*/  FADD.FTZ R160, R160, R143 ;  /* 0x0000008fa0a07221 */ /* 0x000fe40000010000 */
[----:B------:R-:W-:Y:S02]  /*6830*/  FADD.FTZ R40, R75, R40 ;  /* 0x000000284b287221 */ /* 0x000fe40000010000 */
[----:B------:R-:W-:Y:S01]  /*6840*/  FADD.FTZ R137, R137, R160 ;  /* 0x000000a089897221 */ /* 0x000fe20000010000 */
[----:B---3--:R-:W-:Y:S01]  /*6850*/  F2FP.BF16.PACK_AB R12, R49, R50 ;  /* 0x00000032310c723e */ /* 0x008fe200000010ff */
[----:B------:R-:W-:Y:S01]  /*6860*/  FADD.FTZ R43, R43, R40 ;  /* 0x000000282b2b7221 */ /* 0x000fe20000010000 */
[----:B------:R-:W3:Y:S01]  /*6870*/  MUFU.EX2 R21, R21 ;  /* 0x0000001500157308 */ /* 0x000ee20000000800 */
[----:B------:R-:W-:Y:S01]  /*6880*/  FADD.FTZ R138, R138, R137 ;  /* 0x000000898a8a7221 */ /* 0x000fe20000010000 */
[----:B-1----:R-:W-:Y:S01]  /*6890*/  F2FP.BF16.PACK_AB R14, R243, R48 ;  /* 0x00000030f30e723e */ /* 0x002fe200000010ff */
[----:B------:R-:W-:-:S02]  /*68a0*/  FADD.FTZ R43, R42, R43 ;  /* 0x0000002b2a2b7221 */ /* 0x000fc40000010000 */
[----:B------:R-:W-:Y:S02]  /*68b0*/  FADD.FTZ R123, R123, R138 ;  /* 0x0000008a7b7b7221 */ /* 0x000fe40000010000 */
[----:B------:R-:W-:Y:S01]  /*68c0*/  FADD.FTZ R44, R44, R43 ;  /* 0x0000002b2c2c7221 */ /* 0x000fe20000010000 */
[----:B------:R-:W1:Y:S01]  /*68d0*/  MUFU.EX2 R20, R20 ;  /* 0x0000001400147308 */ /* 0x000e620000000800 */
[----:B------:R-:W-:Y:S02]  /*68e0*/  FADD.FTZ R123, R104, R123 ;  /* 0x0000007b687b7221 */ /* 0x000fe40000010000 */
[----:B------:R-:W-:Y:S02]  /*68f0*/  FADD.FTZ R47, R47, R44 ;  /* 0x0000002c2f2f7221 */ /* 0x000fe40000010000 */
[----:B------:R-:W-:Y:S01]  /*6900*/  FADD.FTZ R90, R90, R123 ;  /* 0x0000007b5a5a7221 */ /* 0x000fe20000010000 */
[----:B---3--:R-:W-:-:S03]  /*6910*/  F2FP.BF16.PACK_AB R13, R21, R46 ;  /* 0x0000002e150d723e */ /* 0x008fc600000010ff */
[----:B------:R-:W-:Y:S02]  /*6920*/  FADD.FTZ R39, R39, R90 ;  /* 0x0000005a27277221 */ /* 0x000fe40000010000 */
[----:B------:R-:W-:Y:S02]  /*6930*/  FADD.FTZ R46, R46, R47 ;  /* 0x0000002f2e2e7221 */ /* 0x000fe40000010000 */
[----:B------:R-:W-:Y:S02]  /*6940*/  FADD.FTZ R50, R50, R39 ;  /* 0x0000002732327221 */ /* 0x000fe40000010000 */
[----:B------:R-:W-:Y:S01]  /*6950*/  FADD.FTZ R21, R21, R46 ;  /* 0x0000002e15157221 */ /* 0x000fe20000010000 */
[----:B-1----:R-:W-:Y:S01]  /*6960*/  F2FP.BF16.PACK_AB R15, R3, R20 ;  /* 0x00000014030f723e */ /* 0x002fe200000010ff */
[----:B------:R-:W-:Y:S02]  /*6970*/  FADD.FTZ R49, R49, R50 ;  /* 0x0000003231317221 */ /* 0x000fe40000010000 */
[----:B------:R-:W-:-:S02]  /*6980*/  FADD.FTZ R20, R20, R21 ;  /* 0x0000001514147221 */ /* 0x000fc40000010000 */
[----:B------:R-:W-:Y:S02]  /*6990*/  FADD.FTZ R48, R48, R49 ;  /* 0x0000003130307221 */ /* 0x000fe40000010000 */
[----:B------:R-:W-:Y:S01]  /*69a0*/  HMMA.16816.F32.BF16 R136, R12, R132, R24 ;  /* 0x000000840c88723c */ /* 0x000fe20000041818 */
[----:B------:R-:W-:Y:S02]  /*69b0*/  FADD.FTZ R246, R3, R20 ;  /* 0x0000001403f67221 */ /* 0x000fe40000010000 */
[----:B------:R-:W-:-:S05]  /*69c0*/  FADD.FTZ R243, R243, R48 ;  /* 0x00000030f3f37221 */ /* 0x000fca0000010000 */
[C---:B--2---:R-:W-:Y:S08]  /*69d0*/  HMMA.16816.F32.BF16 R144, R12.reuse, R32, R8 ;  /* 0x000000200c90723c */ /* 0x044ff00000041808 */
[C---:B------:R-:W-:Y:S08]  /*69e0*/  HMMA.16816.F32.BF16 R140, R12.reuse, R34, R4 ;  /* 0x000000220c8c723c */ /* 0x040ff00000041804 */
[----:B------:R-:W-:Y:S01]  /*69f0*/  HMMA.16816.F32.BF16 R132, R12, R134, R28 ;  /* 0x000000860c84723c */ /* 0x000fe2000004181c */
[----:B------:R-:W-:Y:S07]  /*6a00*/  @!P0 BRA `(.L_x_1515) ;  /* 0x00003f1000008947 */ /* 0x000fee0003800000 */
[----:B------:R-:W-:Y:S01]  /*6a10*/  ULDC UR6, c[0x0][0x1a0] ;  /* 0x0000680000067ab9 */ /* 0x000fe20000000800 */
[----:B------:R-:W-:Y:S01]  /*6a20*/  IADD3 R244, R148, -0x2, RZ ;  /* 0xfffffffe94f47810 */ /* 0x000fe20007ffe0ff */
[----:B------:R-:W-:Y:S01]  /*6a30*/  ULEA UR6, -UR6, URZ, 0x8 ;  /* 0x0000003f06067291 */ /* 0x000fe2000f8e413f */
[----:B------:R-:W-:-:S02]  /*6a40*/  IMAD.MOV.U32 R3, RZ, RZ, R0 ;  /* 0x000000ffff037224 */ /* 0x000fc400078e0000 */
[----:B------:R-:W-:Y:S01]  /*6a50*/  IMAD.MOV.U32 R149, RZ, RZ, R2 ;  /* 0x000000ffff957224 */ /* 0x000fe200078e0002 */
[----:B------:R-:W-:Y:S02]  /*6a60*/  USHF.R.S32.HI UR8, URZ, 0x1f, UR6 ;  /* 0x0000001f3f087899 */ /* 0x000fe40008011406 */
[----:B------:R-:W-:-:S04]  /*6a70*/  MOV R242, UR6 ;  /* 0x0000000600f27c02 */ /* 0x000fc80008000f00 */
[----:B------:R-:W-:-:S04]  /*6a80*/  MOV R241, UR8 ;  /* 0x0000000800f17c02 */ /* 0x000fc80008000f00 */
.L_x_1519:
        /* <DEDUP_REMOVED lines=64> */
.L_x_1516:
[C---:B------:R-:W-:Y:S04]  /*6e90*/  LEA R230, P0, R8.reuse, R230, 0x1 ;  /* 0x000000e608e67211 */ /* 0x040fe800078008ff */
[----:B------:R-:W-:Y:S02]  /*6ea0*/  LEA.HI.X R231, R8, R231, R2, 0x1, P0 ;  /* 0x000000e708e77211 */ /* 0x000fe400000f0c02 */
[----:B------:R-:W-:Y:S03]  /*6eb0*/  IADD3 R10, P0, R230, UR4, RZ ;  /* 0x00000004e60a7c10 */ /* 0x000fe6000ff1e0ff */
[----:B------:R-:W-:Y:S01]  /*6ec0*/  @!PT LDS RZ, [RZ] ;  /* 0x00000000fffff984 */ /* 0x000fe20000000800 */
[----:B------:R-:W-:Y:S01]  /*6ed0*/  @!PT LDS RZ, [RZ] ;  /* 0x00000000fffff984 */ /* 0x000fe20000000800 */
[----:B------:R-:W-:Y:S01]  /*6ee0*/  @!PT LDS RZ, [RZ] ;  /* 0x00000000fffff984 */ /* 0x000fe20000000800 */
        /* <DEDUP_REMOVED lines=20> */
[----:B------:R-:W-:Y:S03]  /*7030*/  ISETP.GT.AND P0, PT, R244, R229, PT ;  /* 0x000000e5f400720c */ /* 0x000fe60003f04270 */
[----:B------:R5:W-:Y:S05]  /*7040*/  LDGSTS.E.BYPASS.LTC128B.128 [R235+0x8800], [R18.64] ;  /* 0x0880000012eb7fae */ /* 0x000bea000b901d4a */
[----:B------:R-:W-:Y:S05]  /*7050*/  LDSM.16.M88.4 R152, [R228] ;  /* 0x00000000e498783b */ /* 0x000fea0000000200 */
[----:B------:R-:W3:Y:S05]  /*7060*/  LDSM.16.M88.4 R156, [R227] ;  /* 0x00000000e39c783b */ /* 0x000eea0000000200 */
[----:B------:R-:W4:Y:S05]  /*7070*/  LDSM.16.M88.4 R160, [R227+0x400] ;  /* 0x00040000e3a0783b */ /* 0x000f2a0000000200 */
[----:B------:R-:W1:Y:S05]  /*7080*/  LDSM.16.M88.4 R164, [R227+0x800] ;  /* 0x00080000e3a4783b */ /* 0x000e6a0000000200 */
[----:B------:R-:W0:Y:S05]  /*7090*/  LDGDEPBAR ;  /* 0x00000000000079af */ /* 0x000e2a0000000000 */
[----:B------:R-:W1:Y:S05]  /*70a0*/  LDSM.16.M88.4 R168, [R227+0xc00] ;  /* 0x000c0000e3a8783b */ /* 0x000e6a0000000200 */
[----:B------:R-:W1:Y:S05]  /*70b0*/  LDSM.16.M88.4 R172, [R227+0x1000] ;  /* 0x00100000e3ac783b */ /* 0x000e6a0000000200 */
[----:B------:R-:W1:Y:S05]  /*70c0*/  LDSM.16.M88.4 R176, [R227+0x1400] ;  /* 0x00140000e3b0783b */ /* 0x000e6a0000000200 */
[----:B------:R-:W-:Y:S01]  /*70d0*/  LDSM.16.M88.4 R180, [R227+0x1c00] ;  /* 0x001c0000e3b4783b */ /* 0x000fe20000000200 */
[C---:B---3--:R-:W-:Y:S04]  /*70e0*/  HMMA.16816.F32.BF16 R4, R152.reuse, R156, RZ ;  /* 0x0000009c9804723c */ /* 0x048fe800000418ff */
[----:B------:R-:W-:Y:S05]  /*70f0*/  LDSM.16.M88.4 R184, [R227+0x2000] ;  /* 0x00200000e3b8783b */ /* 0x000fea0000000200 */
[----:B------:R-:W-:Y:S01]  /*7100*/  LDSM.16.M88.4 R188, [R227+0x2400] ;  /* 0x00240000e3bc783b */ /* 0x000fe20000000200 */
[C---:B--2---:R-:W-:Y:S04]  /*7110*/  HMMA.16816.F32.BF16 R8, R152.reuse, R158, RZ ;  /* 0x0000009e9808723c */ /* 0x044fe800000418ff */
[----:B------:R-:W2:Y:S04]  /*7120*/  LDSM.16.M88.4 R156, [R227+0x1800] ;  /* 0x00180000e39c783b */ /* 0x000ea80000000200 */
[C---:B----4-:R-:W-:Y:S01]  /*7130*/  HMMA.16816.F32.BF16 R12, R152.reuse, R160, RZ ;  /* 0x000000a0980c723c */ /* 0x050fe200000418ff */
[----:B------:R-:W3:Y:S05]  /*7140*/  LDSM.16.M88.4 R192, [R227+0x2800] ;  /* 0x00280000e3c0783b */ /* 0x000eea0000000200 */
[----:B------:R-:W-:Y:S02]  /*7150*/  LDSM.16.M88.4 R196, [R227+0x3c00] ;  /* 0x003c0000e3c4783b */ /* 0x000fe40000000200 */
[C---:B-----5:R-:W-:Y:S03]  /*7160*/  HMMA.16816.F32.BF16 R16, R152.reuse, R162, RZ ;  /* 0x000000a29810723c */ /* 0x060fe600000418ff */
[----:B------:R-:W4:Y:S05]  /*7170*/  LDSM.16.M88.4 R160, [R227+0x2c00] ;  /* 0x002c0000e3a0783b */ /* 0x000f2a0000000200 */
[C---:B-1----:R-:W-:Y:S01]  /*7180*/  HMMA.16816.F32.BF16 R20, R152.reuse, R164, RZ ;  /* 0x000000a49814723c */ /* 0x042fe200000418ff */
[----:B------:R-:W-:Y:S05]  /*7190*/  LDSM.16.M88.4 R200, [R226] ;  /* 0x00000000e2c8783b */ /* 0x000fea0000000200 */
[----:B------:R-:W-:Y:S02]  /*71a0*/  LDSM.16.M88.4 R204, [R225] ;  /* 0x00000000e1cc783b */ /* 0x000fe40000000200 */
[C---:B------:R-:W-:Y:S03]  /*71b0*/  HMMA.16816.F32.BF16 R24, R152.reuse, R166, RZ ;  /* 0x000000a69818723c */ /* 0x040fe600000418ff */
[----:B------:R-:W1:Y:S05]  /*71c0*/  LDSM.16.M88.4 R164, [R227+0x3000] ;  /* 0x00300000e3a4783b */ /* 0x000e6a0000000200 */
[C---:B------:R-:W-:Y:S08]  /*71d0*/  HMMA.16816.F32.BF16 R28, R152.reuse, R168, RZ ;  /* 0x000000a8981c723c */ /* 0x040ff000000418ff */
[C---:B------:R-:W-:Y:S01]  /*71e0*/  HMMA.16816.F32.BF16 R32, R152.reuse, R170, RZ ;  /* 0x000000aa9820723c */ /* 0x040fe200000418ff */
[----:B------:R-:W5:Y:S07]  /*71f0*/  LDSM.16.M88.4 R168, [R227+0x3400] ;  /* 0x00340000e3a8783b */ /* 0x000f6e0000000200 */
        /* <DEDUP_REMOVED lines=24> */
[C---:B-1----:R-:W-:Y:S08]  /*7380*/  HMMA.16816.F32.BF16 R100, R152.reuse, R164, RZ ;  /* 0x000000a49864723c */ /* 0x042ff000000418ff */
[C---:B------:R-:W-:Y:S01]  /*7390*/  HMMA.16816.F32.BF16 R104, R152.reuse, R166, RZ ;  /* 0x000000a69868723c */ /* 0x040fe200000418ff */
[----:B------:R-:W-:Y:S07]  /*73a0*/  LDSM.16.M88.4 R164, [R218] ;  /* 0x00000000daa4783b */ /* 0x000fee0000000200 */
[C---:B-----5:R-:W-:Y:S08]  /*73b0*/  HMMA.16816.F32.BF16 R108, R152.reuse, R168, RZ ;  /* 0x000000a8986c723c */ /* 0x060ff000000418ff */
        /* <DEDUP_REMOVED lines=112> */
.L_x_1518:
        /* <DEDUP_REMOVED lines=28> */
.L_x_1517:
        /* <DEDUP_REMOVED lines=714> */
.L_x_1515:
[----:B------:R-:W1:Y:S01]  /*a920*/  SHFL.BFLY PT, R4, R243, 0x2, 0x1f ;  /* 0x0c401f00f3047f89 */ /* 0x000e6200000e0000 */
[----:B------:R-:W-:Y:S01]  /*a930*/  IMAD.MOV.U32 R9, RZ, RZ, 0x3f800000 ;  /* 0x3f800000ff097424 */ /* 0x000fe200078e00ff */
[----:B------:R-:W-:Y:S01]  /*a940*/  BSSY B0, `(.L_x_1520) ;  /* 0x000008d000007945 */ /* 0x000fe20003800000 */
[----:B------:R-:W-:Y:S01]  /*a950*/  IMAD.MOV.U32 R8, RZ, RZ, 0x3f800000 ;  /* 0x3f800000ff087424 */ /* 0x000fe200078e00ff */
[----:B------:R-:W2:Y:S01]  /*a960*/  SHFL.BFLY PT, R11, R246, 0x2, 0x1f ;  /* 0x0c401f00f60b7f89 */ /* 0x000ea200000e0000 */
[----:B------:R-:W-:-:S03]  /*a970*/  IMAD R240, R240, 0x10, R237 ;  /* 0x00000010f0f07824 */ /* 0x000fc600078e02ed */
[----:B------:R-:W3:Y:S04]  /*a980*/  S2R R16, SR_TID.X ;  /* 0x0000000000107919 */ /* 0x000ee80000002100 */
[----:B------:R-:W4:Y:S04]  /*a990*/  S2R R5, SR_TID.X ;  /* 0x0000000000057919 */ /* 0x000f280000002100 */
[----:B------:R-:W-:Y:S06]  /*a9a0*/  BAR.SYNC.DEFER_BLOCKING 0x0 ;  /* 0x0000000000007b1d */ /* 0x000fec0000010000 */
[----:B------:R-:W5:Y:S01]  /*a9b0*/  S2R R28, SR_CTAID.X ;  /* 0x00000000001c7919 */ /* 0x000f620000002500 */
[----:B-1----:R-:W-:-:S02]  /*a9c0*/  FADD.FTZ R4, R4, R243 ;  /* 0x000000f304047221 */ /* 0x002fc40000010000 */
[----:B--2---:R-:W-:-:S03]  /*a9d0*/  FADD.FTZ R11, R11, R246 ;  /* 0x000000f60b0b7221 */ /* 0x004fc60000010000 */
[----:B------:R-:W1:Y:S01]  /*a9e0*/  SHFL.BFLY PT, R7, R4, 0x1, 0x1f ;  /* 0x0c201f0004077f89 */ /* 0x000e6200000e0000 */
[----:B---3--:R-:W-:-:S03]  /*a9f0*/  SHF.R.S32.HI R3, RZ, 0x1f, R16 ;  /* 0x0000001fff037819 */ /* 0x008fc60000011410 */
[----:B------:R-:W2:Y:S01]  /*aa00*/  SHFL.BFLY PT, R6, R11, 0x1, 0x1f ;  /* 0x0c201f000b067f89 */ /* 0x000ea200000e0000 */
[----:B------:R-:W-:-:S04]  /*aa10*/  LEA.HI R14, R3, R16, RZ, 0x3 ;  /* 0x00000010030e7211 */ /* 0x000fc800078f18ff */
[----:B------:R-:W-:-:S04]  /*aa20*/  SHF.R.S32.HI R15, RZ, 0x3, R14 ;  /* 0x00000003ff0f7819 */ /* 0x000fc8000001140e */
[----:B------:R-:W-:-:S04]  /*aa30*/  LEA.HI R10, R14, R15, RZ, 0x1 ;  /* 0x0000000f0e0a7211 */ /* 0x000fc800078f08ff */
[----:B------:R-:W-:Y:S01]  /*aa40*/  LOP3.LUT R10, R10, 0xfffffffe, RZ, 0xc0, !PT ;  /* 0xfffffffe0a0a7812 */ /* 0x000fe200078ec0ff */
[----:B-1----:R-:W-:Y:S01]  /*aa50*/  FADD.FTZ R7, R4, R7 ;  /* 0x0000000704077221 */ /* 0x002fe20000010000 */
[----:B----4-:R-:W-:-:S03]  /*aa60*/  SHF.R.S32.HI R4, RZ, 0x1f, R5 ;  /* 0x0000001fff047819 */ /* 0x010fc60000011405 */
[----:B------:R-:W-:Y:S02]  /*aa70*/  IMAD.IADD R10, R15, 0x1, -R10 ;  /* 0x000000010f0a7824 */ /* 0x000fe400078e0a0a */
[----:B--2---:R-:W-:Y:S01]  /*aa80*/  FADD.FTZ R6, R11, R6 ;  /* 0x000000060b067221 */ /* 0x004fe20000010000 */
[-C--:B------:R-:W-:Y:S02]  /*aa90*/  LEA.HI R12, R4, R5.reuse, RZ, 0x2 ;  /* 0x00000005040c7211 */ /* 0x080fe400078f10ff */
[----:B------:R-:W-:Y:S02]  /*aaa0*/  LOP3.LUT R11, R14, 0xfffffff8, RZ, 0xc0, !PT ;  /* 0xfffffff80e0b7812 */ /* 0x000fe400078ec0ff */
[----:B------:R-:W-:Y:S02]  /*aab0*/  LOP3.LUT R18, R12, 0xfffffffc, RZ, 0xc0, !PT ;  /* 0xfffffffc0c127812 */ /* 0x000fe400078ec0ff */
[----:B------:R-:W-:Y:S02]  /*aac0*/  SHF.R.S32.HI R12, RZ, 0x2, R12 ;  /* 0x00000002ff0c7819 */ /* 0x000fe4000001140c */
[----:B------:R-:W-:Y:S01]  /*aad0*/  LEA.HI R3, R4, R5, RZ, 0x5 ;  /* 0x0000000504037211 */ /* 0x000fe200078f28ff */
[----:B------:R-:W-:Y:S01]  /*aae0*/  IMAD.IADD R13, R5, 0x1, -R18 ;  /* 0x00000001050d7824 */ /* 0x000fe200078e0a12 */
[----:B------:R-:W-:-:S02]  /*aaf0*/  SHF.R.S32.HI R17, RZ, 0x1f, R12 ;  /* 0x0000001fff117819 */ /* 0x000fc4000001140c */
[----:B------:R-:W-:Y:S02]  /*ab00*/  IADD3 R11, -R11, R16, RZ ;  /* 0x000000100b0b7210 */ /* 0x000fe40007ffe1ff */
[-C--:B------:R-:W-:Y:S02]  /*ab10*/  LEA.HI R15, R4, R5.reuse, RZ, 0x6 ;  /* 0x00000005040f7211 */ /* 0x080fe400078f30ff */
[----:B------:R-:W-:Y:S02]  /*ab20*/  LEA.HI R16, R17, R12, RZ, 0x3 ;  /* 0x0000000c11107211 */ /* 0x000fe400078f18ff */
[----:B------:R-:W-:Y:S01]  /*ab30*/  SHF.R.S32.HI R14, RZ, 0x5, R3 ;  /* 0x00000005ff0e7819 */ /* 0x000fe20000011403 */
[----:B------:R-:W-:Y:S01]  /*ab40*/  IMAD.SHL.U32 R15, R15, 0x4, RZ ;  /* 0x000000040f0f7824 */ /* 0x000fe200078e00ff */
[----:B------:R-:W-:Y:S02]  /*ab50*/  LOP3.LUT R17, R16, 0xfffffff8, RZ, 0xc0, !PT ;  /* 0xfffffff810117812 */ /* 0x000fe400078ec0ff */
[----:B------:R-:W-:Y:S01]  /*ab60*/  FSETP.NE.FTZ.AND P3, PT, R7, RZ, PT ;  /* 0x000000ff0700720b */ /* 0x000fe20003f75000 */
[----:B------:R-:W-:Y:S01]  /*ab70*/  IMAD R13, R14, 0x100, R13 ;  /* 0x000001000e0d7824 */ /* 0x000fe200078e020d */
[----:B------:R-:W-:-:S02]  /*ab80*/  LEA.HI R14, R4, R5, RZ, 0x4 ;  /* 0x00000005040e7211 */ /* 0x000fc400078f20ff */
[----:B------:R-:W-:Y:S02]  /*ab90*/  IADD3 R17, R12, -R17, RZ ;  /* 0x800000110c117210 */ /* 0x000fe40007ffe0ff */
[----:B------:R-:W-:Y:S02]  /*aba0*/  LOP3.LUT R15, R15, 0x3fffff00, RZ, 0xc0, !PT ;  /* 0x3fffff000f0f7812 */ /* 0x000fe400078ec0ff */
[----:B------:R-:W-:Y:S02]  /*abb0*/  SHF.R.S32.HI R14, RZ, 0x4, R14 ;  /* 0x00000004ff0e7819 */ /* 0x000fe4000001140e */
[----:B------:R-:W-:Y:S01]  /*abc0*/  LEA.HI R11, R11, R11, RZ, 0x1 ;  /* 0x0000000b0b0b7211 */ /* 0x000fe200078f08ff */
[----:B------:R-:W-:Y:S01]  /*abd0*/  IMAD R15, R10, 0x20, R15 ;  /* 0x000000200a0f7824 */ /* 0x000fe200078e020f */
[----:B------:R-:W-:Y:S01]  /*abe0*/  LEA.HI R12, R17, R17, RZ, 0x1 ;  /* 0x00000011110c7211 */ /* 0x000fe200078f08ff */
[----:B------:R-:W-:Y:S01]  /*abf0*/  IMAD.SHL.U32 R14, R14, 0x40, RZ ;  /* 0x000000400e0e7824 */ /* 0x000fe200078e00ff */
[----:B------:R-:W-:Y:S01]  /*ac00*/  FSETP.NE.FTZ.AND P2, PT, R6, RZ, PT ;  /* 0x000000ff0600720b */ /* 0x000fe20003f55000 */
[----:B------:R-:W1:Y:S01]  /*ac10*/  @P3 MUFU.RCP R9, R7 ;  /* 0x0000000700093308 */ /* 0x000e620000001000 */
[----:B------:R-:W-:Y:S01]  /*ac20*/  SHF.R.S32.HI R11, RZ, 0x1, R11 ;  /* 0x00000001ff0b7819 */ /* 0x000fe2000001140b */
[----:B------:R-:W-:Y:S01]  /*ac30*/  IMAD R15, R234, 0x4, R15 ;  /* 0x00000004ea0f7824 */ /* 0x000fe200078e020f */
[----:B------:R-:W-:-:S02]  /*ac40*/  SHF.R.S32.HI R10, RZ, 0x1, R12 ;  /* 0x00000001ff0a7819 */ /* 0x000fc4000001140c */
[----:B------:R-:W-:Y:S01]  /*ac50*/  LOP3.LUT R12, R12, 0x1fffffe, RZ, 0xc0, !PT ;  /* 0x01fffffe0c0c7812 */ /* 0x000fe200078ec0ff */
[----:B------:R-:W-:Y:S01]  /*ac60*/  IMAD.SHL.U32 R11, R11, 0x8, RZ ;  /* 0x000000080b0b7824 */ /* 0x000fe200078e00ff */
[----:B------:R-:W-:Y:S01]  /*ac70*/  SHF.L.U32 R16, R10, 0x6, RZ ;  /* 0x000000060a107819 */ /* 0x000fe200000006ff */
[----:B------:R-:W-:Y:S01]  /*ac80*/  @P3 MUFU.LG2 R7, R7 ;  /* 0x0000000700073308 */ /* 0x000fe20000000c00 */
[----:B------:R-:W-:Y:S01]  /*ac90*/  LOP3.LUT R14, R14, 0xc0, RZ, 0xc0, !PT ;  /* 0x000000c00e0e7812 */ /* 0x000fe200078ec0ff */
[----:B------:R-:W-:Y:S01]  /*aca0*/  IMAD.IADD R12, R17, 0x1, -R12 ;  /* 0x00000001110c7824 */ /* 0x000fe200078e0a0c */
[----:B------:R-:W-:Y:S02]  /*acb0*/  LOP3.LUT R16, R16, 0xc0, RZ, 0xc0, !PT ;  /* 0x000000c010107812 */ /* 0x000fe400078ec0ff */
[----:B------:R-:W-:Y:S01]  /*acc0*/  LOP3.LUT R11, R14, 0x18, R11, 0xf8, !PT ;  /* 0x000000180e0b7812 */ /* 0x000fe200078ef80b */
[----:B------:R-:W-:Y:S01]  /*acd0*/  IMAD R13, R12, 0x10, R13 ;  /* 0x000000100c0d7824 */ /* 0x000fe200078e020d */
[----:B------:R-:W-:Y:S01]  /*ace0*/  SHF.R.U32.HI R14, RZ, 0x3, R14 ;  /* 0x00000003ff0e7819 */ /* 0x000fe2000001160e */
[----:B------:R-:W2:Y:S01]  /*acf0*/  @P2 MUFU.RCP R8, R6 ;  /* 0x0000000600082308 */ /* 0x000ea20000001000 */
[----:B------:R-:W-:Y:S01]  /*ad00*/  LEA.HI R16, R16, R16, RZ, 0x1d ;  /* 0x0000001010107211 */ /* 0x000fe200078fe8ff */
[C---:B-1----:R-:W-:Y:S01]  /*ad10*/  FMUL.FTZ R144, R9.reuse, R144 ;  /* 0x0000009009907220 */ /* 0x042fe20000410000 */
[C---:B------:R-:W-:Y:S01]  /*ad20*/  LOP3.LUT P0, RZ, R10.reuse, 0x2, RZ, 0xc0, !PT ;  /* 0x000000020aff7812 */ /* 0x040fe2000780c0ff */
[----:B------:R-:W-:Y:S01]  /*ad30*/  FMUL.FTZ R145, R9, R145 ;  /* 0x0000009109917220 */ /* 0x000fe20000410000 */
[----:B------:R-:W-:Y:S01]  /*ad40*/  LOP3.LUT R12, R11, R14, RZ, 0x3c, !PT ;  /* 0x0000000e0b0c7212 */ /* 0x000fe200078e3cff */
[----:B------:R-:W-:Y:S01]  /*ad50*/  FMUL.FTZ R140, R9, R140 ;  /* 0x0000008c098c7220 */ /* 0x000fe20000410000 */
[----:B------:R-:W-:Y:S01]  /*ad60*/  LEA R11, R13, R16, 0x1 ;  /* 0x000000100d0b7211 */ /* 0x000fe200078e08ff */
[C---:B------:R-:W-:Y:S01]  /*ad70*/  FMUL.FTZ R141, R9.reuse, R141 ;  /* 0x0000008d098d7220 */ /* 0x040fe20000410000 */
[----:B------:R-:W-:Y:S01]  /*ad80*/  LOP3.LUT R17, R10, 0x1, RZ, 0xc0, !PT ;  /* 0x000000010a117812 */ /* 0x000fe200078ec0ff */
[C---:B------:R-:W-:Y:S01]  /*ad90*/  FMUL.FTZ R136, R9.reuse, R136 ;  /* 0x0000008809887220 */ /* 0x040fe20000410000 */
[----:B------:R-:W-:Y:S01]  /*ada0*/  LEA.HI R4, R4, R5, RZ, 0x3 ;  /* 0x0000000504047211 */ /* 0x000fe200078f18ff */
[----:B------:R-:W-:Y:S01]  /*adb0*/  FMUL.FTZ R137, R9, R137 ;  /* 0x0000008909897220 */ /* 0x000fe20000410000 */
[----:B------:R-:W-:Y:S01]  /*adc0*/  ISETP.NE.U32.AND P1, PT, R17, 0x1, PT ;  /* 0x000000011100780c */ /* 0x000fe20003f25070 */
[----:B------:R-:W-:Y:S01]  /*add0*/  IMAD.MOV.U32 R10, RZ, RZ, -0x20 ;  /* 0xffffffe0ff0a7424 */ /* 0x000fe200078e00ff */
[----:B------:R-:W-:Y:S01]  /*ade0*/  STS.64 [R11.X4], R144 ;  /* 0x000000900b007388 */ /* 0x000fe20000004a00 */
[C---:B------:R-:W-:Y:S01]  /*adf0*/  FMUL.FTZ R132, R9.reuse, R132 ;  /* 0x0000008409847220 */ /* 0x040fe20000410000 */
[----:B------:R-:W1:Y:S01]  /*ae00*/  @P2 MUFU.LG2 R6, R6 ;  /* 0x0000000600062308 */ /* 0x000e620000000c00 */
[----:B------:R-:W-:Y:S01]  /*ae10*/  FMUL.FTZ R133, R9, R133 ;  /* 0x0000008509857220 */ /* 0x000fe20000410000 */
[----:B------:R-:W-:Y:S01]  /*ae20*/  SEL R10, R10, 0x20, !P1 ;  /* 0x000000200a0a7807 */ /* 0x000fe20004800000 */
[----:B------:R-:W-:Y:S01]  /*ae30*/  IMAD.SHL.U32 R9, R11, 0x4, RZ ;  /* 0x000000040b097824 */ /* 0x000fe200078e00ff */
[----:B------:R-:W-:Y:S01]  /*ae40*/  LOP3.LUT R32, R4, 0xfffffff8, RZ, 0xc0, !PT ;  /* 0xfffffff804207812 */ /* 0x000fe200078ec0ff */
[C---:B--2---:R-:W-:Y:S01]  /*ae50*/  FMUL.FTZ R147, R8.reuse, R147 ;  /* 0x0000009308937220 */ /* 0x044fe20000410000 */
[----:B------:R-:W-:Y:S01]  /*ae60*/  SHF.R.S32.HI R4, RZ, 0x3, R4 ;  /* 0x00000003ff047819 */ /* 0x000fe20000011404 */
[C---:B------:R-:W-:Y:S01]  /*ae70*/  FMUL.FTZ R146, R8.reuse, R146 ;  /* 0x0000009208927220 */ /* 0x040fe20000410000 */
[C---:B------:R-:W-:Y:S01]  /*ae80*/  IADD3 R29, R9.reuse, 0x40, RZ ;  /* 0x00000040091d7810 */ /* 0x040fe20007ffe0ff */
[C---:B------:R-:W-:Y:S01]  /*ae90*/  FMUL.FTZ R143, R8.reuse, R143 ;  /* 0x0000008f088f7220 */ /* 0x040fe20000410000 */
[----:B------:R-:W-:Y:S01]  /*aea0*/  @P0 IADD3 R29, R9, -0x40, RZ ;  /* 0xffffffc0091d0810 */ /* 0x000fe20007ffe0ff */
[C---:B------:R-:W-:Y:S01]  /*aeb0*/  FMUL.FTZ R142, R8.reuse, R142 ;  /* 0x0000008e088e7220 */ /* 0x040fe20000410000 */
[----:B------:R2:W-:Y:S01]  /*aec0*/  STS.64 [R11.X4+0x400], R146 ;  /* 0x000400920b007388 */ /* 0x0005e20000004a00 */
[----:B------:R-:W-:Y:S01]  /*aed0*/  FMUL.FTZ R139, R8, R139 ;  /* 0x0000008b088b7220 */ /* 0x000fe20000410000 */
[----:B------:R-:W-:Y:S01]  /*aee0*/  IADD3 R32, -R32, R5, RZ ;  /* 0x0000000520207210 */ /* 0x000fe20007ffe1ff */
[----:B------:R-:W-:-:S02]  /*aef0*/  FMUL.FTZ R138, R8, R138 ;  /* 0x0000008a088a7220 */ /* 0x000fc40000410000 */
[----:B------:R-:W-:Y:S01]  /*af00*/  FMUL.FTZ R135, R8, R135 ;  /* 0x0000008708877220 */ /* 0x000fe20000410000 */
[----:B------:R-:W-:Y:S01]  /*af10*/  SHF.L.U32 R32, R32, 0x2, RZ ;  /* 0x0000000220207819 */ /* 0x000fe200000006ff */
[----:B------:R-:W-:Y:S01]  /*af20*/  FMUL.FTZ R134, R8, R134 ;  /* 0x0000008608867220 */ /* 0x000fe20000410000 */
[----:B------:R-:W-:Y:S01]  /*af30*/  IADD3 R8, R15, R12, RZ ;  /* 0x0000000c0f087210 */ /* 0x000fe20007ffe0ff */
[----:B------:R-:W-:Y:S01]  /*af40*/  IMAD.IADD R12, R9, 0x1, R10 ;  /* 0x00000001090c7824 */ /* 0x000fe200078e020a */
[--C-:B------:R-:W-:Y:S01]  /*af50*/  SHF.R.S32.HI R33, RZ, 0x1f, R32.reuse ;  /* 0x0000001fff217819 */ /* 0x100fe20000011420 */
[----:B------:R-:W-:Y:S01]  /*af60*/  IMAD.IADD R30, R10, 0x1, R29 ;  /* 0x000000010a1e7824 */ /* 0x000fe200078e021d */
[----:B------:R-:W3:Y:S01]  /*af70*/  S2R R9, SR_CTAID.Y ;  /* 0x0000000000097919 */ /* 0x000ee20000002600 */
[----:B------:R-:W-:Y:S02]  /*af80*/  @P3 FMUL.FTZ R7, R7, 0.69314718246459960938 ;  /* 0x3f31721807073820 */ /* 0x000fe40000410000 */
[----:B------:R-:W-:Y:S01]  /*af90*/  IMAD.WIDE R32, R4, 0x20, R32 ;  /* 0x0000002004207825 */ /* 0x000fe200078e0220 */
[----:B------:R-:W-:Y:S04]  /*afa0*/  STS.64 [R12], R140 ;  /* 0x0000008c0c007388 */ /* 0x000fe80000000a00 */
[----:B------:R-:W-:Y:S04]  /*afb0*/  STS.64 [R12+0x400], R142 ;  /* 0x0004008e0c007388 */ /* 0x000fe80000000a00 */
[----:B------:R-:W4:Y:S01]  /*afc0*/  S2R R10, SR_CTAID.Z ;  /* 0x00000000000a7919 */ /* 0x000f220000002700 */
[----:B--2---:R-:W-:-:S03]  /*afd0*/  IADD3 R11, -R236, RZ, RZ ;  /* 0x000000ffec0b7210 */ /* 0x004fc60007ffe1ff */
[----:B------:R-:W-:Y:S04]  /*afe0*/  STS.64 [R29], R136 ;  /* 0x000000881d007388 */ /* 0x000fe80000000a00 */
[----:B------:R-:W-:Y:S04]  /*aff0*/  STS.64 [R29+0x400], R138 ;  /* 0x0004008a1d007388 */ /* 0x000fe80000000a00 */
[----:B------:R-:W-:Y:S01]  /*b000*/  STS.64 [R30], R132 ;  /* 0x000000841e007388 */ /* 0x000fe20000000a00 */
[----:B---3--:R-:W-:-:S03]  /*b010*/  IMAD R9, R9, c[0x0][0x210], R236 ;  /* 0x0000840009097a24 */ /* 0x008fc600078e02ec */
[----:B------:R2:W-:Y:S04]  /*b020*/  STS.64 [R30+0x400], R134 ;  /* 0x000400861e007388 */ /* 0x0005e80000000a00 */
[----:B------:R-:W-:Y:S01]  /*b030*/  BAR.SYNC.DEFER_BLOCKING 0x0 ;  /* 0x0000000000007b1d */ /* 0x000fe20000010000 */
[----:B----4-:R-:W-:Y:S02]  /*b040*/  IMAD R10, R11, c[0x0][0x1c0], R10 ;  /* 0x000070000b0a7a24 */ /* 0x010fe400078e020a */
[----:B-1----:R-:W-:Y:S02]  /*b050*/  @P2 FMUL.FTZ R11, R6, 0.69314718246459960938 ;  /* 0x3f317218060b2820 */ /* 0x002fe40000410000 */
[----:B------:R-:W-:Y:S01]  /*b060*/  IMAD R9, R9, c[0x0][0x1c0], R10 ;  /* 0x0000700009097a24 */ /* 0x000fe200078e020a */
[----:B--2---:R-:W-:Y:S01]  /*b070*/  LOP3.LUT R30, R3, 0xffffffe0, RZ, 0xc0, !PT ;  /* 0xffffffe0031e7812 */ /* 0x004fe200078ec0ff */
[----:B------:R-:W1:Y:S01]  /*b080*/  LDS.128 R20, [R8.X4] ;  /* 0x0000000008147984 */ /* 0x000e620000004c00 */
[----:B------:R-:W-:-:S02]  /*b090*/  IMAD.MOV.U32 R3, RZ, RZ, -0x800000 ;  /* 0xff800000ff037424 */ /* 0x000fc400078e00ff */
[----:B------:R-:W-:Y:S01]  /*b0a0*/  @P3 FFMA.FTZ R3, R2, c[0x0][0x238], R7 ;  /* 0x00008e0002033a23 */ /* 0x000fe20000010007 */
[----:B------:R-:W2:Y:S01]  /*b0b0*/  LDS.128 R16, [R8.X4+0x800] ;  /* 0x0008000008107984 */ /* 0x000ea20000004c00 */
[----:B------:R-:W-:Y:S02]  /*b0c0*/  IMAD.IADD R30, R5, 0x1, -R30 ;  /* 0x00000001051e7824 */ /* 0x000fe400078e0a1e */
[----:B------:R-:W-:Y:S01]  /*b0d0*/  IMAD.MOV.U32 R5, RZ, RZ, -0x800000 ;  /* 0xff800000ff057424 */ /* 0x000fe200078e00ff */
[----:B------:R-:W3:Y:S01]  /*b0e0*/  LDS.128 R12, [R8.X4+0x1000] ;  /* 0x00100000080c7984 */ /* 0x000ee20000004c00 */
[----:B------:R-:W-:Y:S01]  /*b0f0*/  @P2 FFMA.FTZ R5, R0, c[0x0][0x238], R11 ;  /* 0x00008e0000052a23 */ /* 0x000fe2000001000b */
[----:B------:R-:W-:Y:S02]  /*b100*/  LOP3.LUT P0, RZ, R30, 0x3, RZ, 0xc0, !PT ;  /* 0x000000031eff7812 */ /* 0x000fe4000780c0ff */
[----:B------:R5:W4:Y:S02]  /*b110*/  LDS.128 R24, [R8.X4+0x1800] ;  /* 0x0018000008187984 */ /* 0x000b240000004c00 */
[----:B-----5:R-:W-:-:S04]  /*b120*/  IMAD.SHL.U32 R8, R28, 0x40, RZ ;  /* 0x000000401c087824 */ /* 0x020fc800078e00ff */
[----:B------:R-:W-:-:S05]  /*b130*/  IMAD R9, R9, c[0x0][0x214], R8 ;  /* 0x0000850009097a24 */ /* 0x000fca00078e0208 */
[----:B------:R-:W-:Y:S05]  /*b140*/  @P0 BRA `(.L_x_1521) ;  /* 0x000000c000000947 */ /* 0x000fea0003800000 */
[----:B-1----:R-:W-:Y:S01]  /*b150*/  IMAD.MOV.U32 R7, RZ, RZ, -0x40 ;  /* 0xffffffc0ff077424 */ /* 0x002fe200078e00ff */
[----:B------:R-:W-:Y:S02]  /*b160*/  IADD3 R4, R240, 0x8, RZ ;  /* 0x00000008f0047810 */ /* 0x000fe40007ffe0ff */
[----:B------:R-:W-:Y:S01]  /*b170*/  SHF.R.S32.HI R2, RZ, 0x1f, R240 ;  /* 0x0000001fff027819 */ /* 0x000fe200000114f0 */
[----:B------:R-:W-:Y:S01]  /*b180*/  IMAD R7, R28, R7, c[0x0][0x214] ;  /* 0x000085001c077624 */ /* 0x000fe200078e0207 */
[----:B------:R-:W-:-:S04]  /*b190*/  IADD3 R0, P0, R9, R240, RZ ;  /* 0x000000f009007210 */ /* 0x000fc80007f1e0ff */
[-C--:B------:R-:W-:Y:S02]  /*b1a0*/  ISETP.GE.AND P2, PT, R240, R7.reuse, PT ;  /* 0x00000007f000720c */ /* 0x080fe40003f46270 */
[----:B------:R-:W-:Y:S02]  /*b1b0*/  ISETP.GE.AND P1, PT, R4, R7, PT ;  /* 0x000000070400720c */ /* 0x000fe40003f26270 */
[----:B------:R-:W-:Y:S02]  /*b1c0*/  LEA.HI.X.SX32 R7, R9, R2, 0x1, P0 ;  /* 0x0000000209077211 */ /* 0x000fe400000f0eff */
[----:B------:R-:W-:-:S04]  /*b1d0*/  LEA R6, P0, R0, c[0x0][0x208], 0x2 ;  /* 0x0000820000067a11 */ /* 0x000fc800078010ff */
[----:B------:R-:W-:-:S05]  /*b1e0*/  LEA.HI.X R7, R0, c[0x0][0x20c], R7, 0x2, P0 ;  /* 0x0000830000077a11 */ /* 0x000fca00000f1407 */
[----:B------:R1:W-:Y:S04]  /*b1f0*/  @!P2 STG.E [R6.64], R3 ;  /* 0x000000030600a986 */ /* 0x0003e8000c10190a */
[----:B------:R1:W-:Y:S02]  /*b200*/  @!P1 STG.E [R6.64+0x20], R5 ;  /* 0x0000200506009986 */ /* 0x0003e4000c10190a */
.L_x_1521:
[----:B-1----:R-:W-:Y:S05]  /*b210*/  BSYNC B0 ;  /* 0x0000000000007941 */ /* 0x002fea0003800000 */
.L_x_1520:
[----:B------:R-:W-:-:S05]  /*b220*/  IMAD R9, R9, c[0x0][0x22c], RZ ;  /* 0x00008b0009097a24 */ /* 0x000fca00078e02ff */
[----:B------:R-:W-:-:S04]  /*b230*/  IADD3 R0, P0, R9, R32, RZ ;  /* 0x0000002009007210 */ /* 0x000fc80007f1e0ff */
[----:B------:R-:W-:Y:S02]  /*b240*/  LEA.HI.X.SX32 R9, R9, R33, 0x1, P0 ;  /* 0x0000002109097211 */ /* 0x000fe400000f0eff */
[----:B------:R-:W-:-:S04]  /*b250*/  LEA R2, P0, R0, c[0x0][0x1d8], 0x2 ;  /* 0x0000760000027a11 */ /* 0x000fc800078010ff */
[----:B------:R-:W-:-:S05]  /*b260*/  LEA.HI.X R3, R0, c[0x0][0x1dc], R9, 0x2, P0 ;  /* 0x0000770000037a11 */ /* 0x000fca00000f1409 */
[----:B------:R-:W-:Y:S04]  /*b270*/  STG.E.128 [R2.64], R20 ;  /* 0x0000001402007986 */ /* 0x000fe8000c101d0a */
[----:B--2---:R-:W-:Y:S04]  /*b280*/  STG.E.128 [R2.64+0x800], R16 ;  /* 0x0008001002007986 */ /* 0x004fe8000c101d0a */
[----:B---3--:R-:W-:Y:S04]  /*b290*/  STG.E.128 [R2.64+0x1000], R12 ;  /* 0x0010000c02007986 */ /* 0x008fe8000c101d0a */
[----:B----4-:R-:W-:Y:S01]  /*b2a0*/  STG.E.128 [R2.64+0x1800], R24 ;  /* 0x0018001802007986 */ /* 0x010fe2000c101d0a */
[----:B------:R-:W-:Y:S05]  /*b2b0*/  EXIT ;  /* 0x000000000000794d */ /* 0x000fea0003800000 */
.L_x_1522:
        /* <DEDUP_REMOVED lines=12> */
.L_x_5200:


//--------------------- .text._ZN5flash24flash_fwd_splitkv_kernelI23Flash_fwd_kernel_traitsILi32ELi64ELi256ELi4ELb0ELb0EN7cutlass10bfloat16_tE19Flash_kernel_traitsILi32ELi64ELi256ELi4ES3_EELb1ELb0ELb0ELb1ELb1ELb1ELb1ELb0EEEvNS_16Flash_fwd_paramsE --------------------------
	.section	.text._ZN5flash24flash_fwd_splitkv_kernelI23Flash_fwd_kernel_traitsILi32ELi64ELi256ELi4ELb0ELb0EN7cutlass10bfloat16_tE19Flash_kernel_traitsILi32ELi64ELi256ELi4ES3_EELb1ELb0ELb0ELb1ELb1ELb1ELb1ELb0EEEvNS_16Flash_fwd_paramsE,"ax",@progbits
	.sectioninfo	@"SHI_REGISTERS=255"
	.align	128
        .global         _ZN5flash24flash_fwd_splitkv_kernelI23Flash_fwd_kernel_traitsILi32ELi64ELi256ELi4ELb0ELb0EN7cutlass10bfloat16_tE19Flash_kernel_traitsILi32ELi64ELi256ELi4ES3_EELb1ELb0ELb0ELb1ELb1ELb1ELb1ELb0EEEvNS_16Flash_fwd_paramsE
        .type           _ZN5flash24flash_fwd_splitkv_kernelI23Flash_fwd_kernel_traitsILi32ELi64ELi256ELi4ELb0ELb0EN7cutlass10bfloat16_tE19Flash_kernel_traitsILi32ELi64ELi256ELi4ES3_EELb1ELb0ELb0ELb1ELb1ELb1ELb1ELb0EEEvNS_16Flash_fwd_paramsE,@function
        .size           _ZN5flash24flash_fwd_splitkv_kernelI23Flash_fwd_kernel_traitsILi32ELi64ELi256ELi4ELb0ELb0EN7cutlass10bfloat16_tE19Flash_kernel_traitsILi32ELi64ELi256ELi4ES3_EELb1ELb0ELb0ELb1ELb1ELb1ELb1ELb0EEEvNS_16Flash_fwd_paramsE,(.L_x_5201 - _ZN5flash24flash_fwd_splitkv_kernelI23Flash_fwd_kernel_traitsILi32ELi64ELi256ELi4ELb0ELb0EN7cutlass10bfloat16_tE19Flash_kernel_traitsILi32ELi64ELi256ELi4ES3_EELb1ELb0ELb0ELb1ELb1ELb1ELb1ELb0EEEvNS_16Flash_fwd_paramsE)
        .other          _ZN5flash24flash_fwd_splitkv_kernelI23Flash_fwd_kernel_traitsILi32ELi64ELi256ELi4ELb0ELb0EN7cutlass10bfloat16_tE19Flash_kernel_traitsILi32ELi64ELi256ELi4ES3_EELb1ELb0ELb0ELb1ELb1ELb1ELb1ELb0EEEvNS_16Flash_fwd_paramsE,@"STO_CUDA_ENTRY STV_DEFAULT"
_ZN5flash24flash_fwd_splitkv_kernelI23Flash_fwd_kernel_traitsILi32ELi64ELi256ELi4ELb0ELb0EN7cutlass10bfloat16_tE19Flash_kernel_traitsILi32ELi64ELi256ELi4ES3_EELb1ELb0ELb0ELb1ELb1ELb1ELb1ELb0EEEvNS_16Flash_fwd_paramsE:
.text._ZN5flash24flash_fwd_splitkv_kernelI23Flash_fwd_kernel_traitsILi32ELi64ELi256ELi4ELb0ELb0EN7cutlass10bfloat16_tE19Flash_kernel_traitsILi32ELi64ELi256ELi4ES3_EELb1ELb0ELb0ELb1ELb1ELb1ELb1ELb0EEEvNS_16Flash_fwd_paramsE:
        /* <DEDUP_REMOVED lines=9> */
[----:B------:R-:W-:-:S02]  /*0090*/  ISETP.NE.AND.EX P1, PT, RZ, c[0x0][0x254], PT, P1 ;  /* 0x00009500ff007a0c */ /* 0x000fc40003f25310 */
        /* <DEDUP_REMOVED lines=20> */
[----:B------:R-:W-:Y:S02]  /*01e0*/  @P1 IMAD.WIDE R4, R245, R0, c[0x0][0x250] ;  /* 0x00009400f5041625 */ /* 0x000fe400078e0200 */
[----:B------:R-:W2:Y:S04]  /*01f0*/  @P0 LDG.E R3, [R2.64] ;  /* 0x0000000a02030981 */ /* 0x000ea8000c1e1900 */
[----:B------:R-:W2:Y:S04]  /*0200*/  @P1 LDG.E R12, [R4.64] ;  /* 0x0000000a040c1981 */ /* 0x000ea8000c1e1900 */
[----:B------:R-:W1:Y:S01]  /*0210*/  S2R R22, SR_CTAID.X ;  /* 0x0000000000167919 */ /* 0x000e620000002500 */
[----:B------:R-:W-:-:S04]  /*0220*/  @!P0 ISETP.NE.U32.AND P2, PT, RZ, c[0x0][0x268], PT ;  /* 0x00009a00ff008a0c */ /* 0x000fc80003f45070 */
[----:B------:R-:W-:Y:S01]  /*0230*/  @!P0 ISETP.NE.AND.EX P2, PT, RZ, c[0x0][0x26c], PT, P2 ;  /* 0x00009b00ff008a0c */ /* 0x000fe20003f45320 */
[----:B------:R-:W-:Y:S02]  /*0240*/  IMAD.MOV R0, RZ, RZ, -R245 ;  /* 0x000000ffff007224 */ /* 0x000fe400078e0af5 */
[----:B-1----:R-:W-:-:S05]  /*0250*/  IMAD.SHL.U32 R61, R22, 0x40, RZ ;  /* 0x00000040163d7824 */ /* 0x002fca00078e00ff */
[----:B------:R-:W-:Y:S02]  /*0260*/  ISETP.GE.AND P1, PT, R61, c[0x0][0x214], PT ;  /* 0x000085003d007a0c */ /* 0x000fe40003f26270 */
[----:B------:R-:W-:Y:S01]  /*0270*/  @!P0 SEL R2, RZ, c[0x0][0x21c], !P2 ;  /* 0x00008700ff028a07 */ /* 0x000fe20005000000 */
[----:B------:R-:W-:Y:S02]  /*0280*/  IMAD R21, R0, c[0x0][0x1c0], R21 ;  /* 0x0000700000157a24 */ /* 0x000fe400078e0215 */
[--C-:B--2---:R-:W-:Y:S01]  /*0290*/  @P0 IMAD.IADD R56, R3, 0x1, -R12.reuse ;  /* 0x0000000103380824 */ /* 0x104fe200078e0a0c */
[----:B------:R-:W-:-:S07]  /*02a0*/  @!P0 IADD3 R56, R2, c[0x0][0x218], -R12 ;  /* 0x0000860002388a10 */ /* 0x000fce0007ffe80c */
[----:B------:R-:W-:Y:S05]  /*02b0*/  @P1 EXIT ;  /* 0x000000000000194d */ /* 0x000fea0003800000 */
[----:B------:R-:W-:Y:S01]  /*02c0*/  IABS R6, c[0x0][0x10] ;  /* 0x0000040000067a13 */ /* 0x000fe20000000000 */
[----:B------:R-:W-:Y:S01]  /*02d0*/  IMAD.MOV.U32 R0, RZ, RZ, c[0x0][0x218] ;  /* 0x00008600ff007624 */ /* 0x000fe200078e00ff */
[----:B------:R-:W1:Y:S02]  /*02e0*/  S2R R59, SR_TID.X ;  /* 0x00000000003b7919 */ /* 0x000e640000002100 */
[----:B------:R-:W2:Y:S02]  /*02f0*/  I2F.RP R2, R6 ;  /* 0x0000000600027306 */ /* 0x000ea40000209400 */
[----:B------:R-:W-:-:S06]  /*0300*/  IADD3 R0, R0, 0xff, RZ ;  /* 0x000000ff00007810 */ /* 0x000fcc0007ffe0ff */
[----:B--2---:R-:W2:Y:S02]  /*0310*/  MUFU.RCP R2, R2 ;  /* 0x0000000200027308 */ /* 0x004ea40000001000 */
[----:B--2---:R-:W-:-:S06]  /*0320*/  IADD3 R2, R2, 0xffffffe, RZ ;  /* 0x0ffffffe02027810 */ /* 0x004fcc0007ffe0ff */
[----:B------:R2:W3:Y:S02]  /*0330*/  F2I.FTZ.U32.TRUNC.NTZ R3, R2 ;  /* 0x0000000200037305 */ /* 0x0004e4000021f000 */
[----:B--2---:R-:W-:-:S04]  /*0340*/  SHF.R.S32.HI R2, RZ, 0x1f, R0 ;  /* 0x0000001fff027819 */ /* 0x004fc80000011400 */
[----:B------:R-:W-:Y:S01]  /*0350*/  LEA.HI R0, R2, R0, RZ, 0x8 ;  /* 0x0000000002007211 */ /* 0x000fe200078f40ff */
[----:B---3--:R-:W-:-:S03]  /*0360*/  IMAD.MOV R2, RZ, RZ, -R3 ;  /* 0x000000ffff027224 */ /* 0x008fc600078e0a03 */
        /* <DEDUP_REMOVED lines=11> */
[----:B------:R-:W-:Y:S02]  /*0420*/  ISETP.GT.U32.AND P1, PT, R6, R2, PT ;  /* 0x000000020600720c */ /* 0x000fe40003f24070 */
[----:B------:R-:W-:-:S04]  /*0430*/  IADD3 R3, R56, -c[0x0][0x214], R3 ;  /* 0x8000850038037a10 */ /* 0x000fc80007ffe003 */
[----:B------:R-:W-:-:S04]  /*0440*/  IADD3 R5, R3, c[0x0][0x2e8], RZ ;  /* 0x0000ba0003057a10 */ /* 0x000fc80007ffe0ff */
[----:B------:R-:W-:-:S03]  /*0450*/  SHF.R.S32.HI R3, RZ, 0x1f, R5 ;  /* 0x0000001fff037819 */ /* 0x000fc60000011405 */
[----:B------:R-:W-:Y:S01]  /*0460*/  @!P1 IMAD.IADD R2, R2, 0x1, -R6 ;  /* 0x0000000102029824 */ /* 0x000fe200078e0a06 */
[----:B------:R-:W-:Y:S02]  /*0470*/  @!P1 IADD3 R0, R0, 0x1, RZ ;  /* 0x0000000100009810 */ /* 0x000fe40007ffe0ff */
[----:B------:R-:W-:Y:S02]  /*0480*/  ISETP.NE.AND P1, PT, RZ, c[0x0][0x10], PT ;  /* 0x00000400ff007a0c */ /* 0x000fe40003f25270 */
[----:B------:R-:W-:Y:S02]  /*0490*/  ISETP.GE.U32.AND P2, PT, R2, R6, PT ;  /* 0x000000060200720c */ /* 0x000fe40003f46070 */
[----:B------:R-:W2:Y:S01]  /*04a0*/  S2R R6, SR_CTAID.Y ;  /* 0x0000000000067919 */ /* 0x000ea20000002600 */
[----:B------:R-:W-:Y:S02]  /*04b0*/  LOP3.LUT R2, R4, c[0x0][0x10], RZ, 0x3c, !PT ;  /* 0x0000040004027a12 */ /* 0x000fe400078e3cff */
[----:B------:R-:W-:-:S02]  /*04c0*/  LEA.HI R3, R3, R5, RZ, 0x8 ;  /* 0x0000000503037211 */ /* 0x000fc400078f40ff */
[----:B------:R-:W-:Y:S02]  /*04d0*/  ISETP.GE.AND P0, PT, R2, RZ, PT ;  /* 0x000000ff0200720c */ /* 0x000fe40003f06270 */
[----:B------:R-:W-:Y:S02]  /*04e0*/  IADD3 R2, R56, 0xff, RZ ;  /* 0x000000ff38027810 */ /* 0x000fe40007ffe0ff */
[----:B------:R-:W-:Y:S02]  /*04f0*/  SHF.R.S32.HI R3, RZ, 0x8, R3 ;  /* 0x00000008ff037819 */ /* 0x000fe40000011403 */
[----:B------:R-:W-:Y:S02]  /*0500*/  @P2 IADD3 R0, R0, 0x1, RZ ;  /* 0x0000000100002810 */ /* 0x000fe40007ffe0ff */
[----:B------:R-:W-:-:S04]  /*0510*/  SHF.R.S32.HI R4, RZ, 0x1f, R2 ;  /* 0x0000001fff047819 */ /* 0x000fc80000011402 */
[----:B------:R-:W-:Y:S01]  /*0520*/  LEA.HI R2, R4, R2, RZ, 0x8 ;  /* 0x0000000204027211 */ /* 0x000fe200078f40ff */
[----:B------:R-:W-:Y:S01]  /*0530*/  @!P0 IMAD.MOV R0, RZ, RZ, -R0 ;  /* 0x000000ffff008224 */ /* 0x000fe200078e0a00 */
[----:B------:R-:W-:Y:S02]  /*0540*/  @!P1 LOP3.LUT R0, RZ, c[0x0][0x10], RZ, 0x33, !PT ;  /* 0x00000400ff009a12 */ /* 0x000fe400078e33ff */
[----:B------:R-:W-:-:S03]  /*0550*/  SHF.R.S32.HI R2, RZ, 0x8, R2 ;  /* 0x00000008ff027819 */ /* 0x000fc60000011402 */
        /* <DEDUP_REMOVED lines=9> */
[----:B------:R-:W-:Y:S01]  /*05f0*/  LEA.HI R3, R3, R59, RZ, 0x3 ;  /* 0x0000003b03037211 */ /* 0x000fe200078f18ff */
[----:B------:R-:W-:Y:S01]  /*0600*/  IMAD R0, R0, c[0x0][0x1c0], R21 ;  /* 0x0000700000007a24 */ /* 0x000fe200078e0215 */
[----:B------:R-:W-:Y:S02]  /*0610*/  IADD3 R9, -R61, c[0x0][0x214], RZ ;  /* 0x000085003d097a10 */ /* 0x000fe40007ffe1ff */
        /* <DEDUP_REMOVED lines=8> */
[----:B------:R-:W-:Y:S02]  /*06a0*/  ISETP.GE.OR P3, PT, R7, R9, P5 ;  /* 0x000000090700720c */ /* 0x000fe40002f66670 */
[----:B------:R-:W-:Y:S02]  /*06b0*/  SHF.R.S32.HI R7, RZ, 0x1f, R6 ;  /* 0x0000001fff077819 */ /* 0x000fe40000011406 */
[----:B------:R-:W-:Y:S02]  /*06c0*/  SHF.R.S32.HI R3, RZ, 0x1f, R2 ;  /* 0x0000001fff037819 */ /* 0x000fe40000011402 */
[----:B------:R-:W-:-:S02]  /*06d0*/  IADD3 R6, P0, R6, R0, RZ ;  /* 0x0000000006067210 */ /* 0x000fc40007f1e0ff */
[-C--:B------:R-:W-:Y:S01]  /*06e0*/  ISETP.GE.OR P2, PT, R5, R9.reuse, P5 ;  /* 0x000000090500720c */ /* 0x080fe20002f46670 */
[C---:B------:R-:W-:Y:S01]  /*06f0*/  IMAD.WIDE R2, R0.reuse, 0x20, R2 ;  /* 0x0000002000027825 */ /* 0x040fe200078e0202 */
[C---:B------:R-:W-:Y:S02]  /*0700*/  ISETP.GE.OR P4, PT, R0.reuse, R9, P5 ;  /* 0x000000090000720c */ /* 0x040fe40002f86670 */
[----:B------:R-:W-:Y:S02]  /*0710*/  LEA.HI.X.SX32 R7, R0, R7, 0x1, P0 ;  /* 0x0000000700077211 */ /* 0x000fe400000f0eff */
[----:B------:R-:W-:Y:S02]  /*0720*/  IADD3 R5, P1, R4, R2, RZ ;  /* 0x0000000204057210 */ /* 0x000fe40007f3e0ff */
[----:B------:R-:W-:Y:S02]  /*0730*/  IADD3 R0, R0, 0x30, RZ ;  /* 0x0000003000007810 */ /* 0x000fe40007ffe0ff */
[----:B------:R-:W-:-:S02]  /*0740*/  LEA.HI.X.SX32 R3, R4, R3, 0x1, P1 ;  /* 0x0000000304037211 */ /* 0x000fc400008f0eff */
[----:B------:R-:W-:Y:S02]  /*0750*/  ISETP.GE.OR P5, PT, R0, R9, P5 ;  /* 0x000000090000720c */ /* 0x000fe40002fa6670 */
[C---:B------:R-:W-:Y:S01]  /*0760*/  LEA R4, P1, R5.reuse, c[0x0][0x1d8], 0x2 ;  /* 0x0000760005047a11 */ /* 0x040fe200078210ff */
[----:B------:R-:W-:Y:S01]  /*0770*/  @!P4 IMAD.MOV.U32 R8, RZ, RZ, -0x800000 ;  /* 0xff800000ff08c424 */ /* 0x000fe200078e00ff */
[C---:B------:R-:W-:Y:S02]  /*0780*/  LEA R2, P0, R6.reuse, c[0x0][0x208], 0x2 ;  /* 0x0000820006027a11 */ /* 0x040fe400078010ff */
[----:B------:R-:W-:Y:S02]  /*0790*/  LEA.HI.X R5, R5, c[0x0][0x1dc], R3, 0x2, P1 ;  /* 0x0000770005057a11 */ /* 0x000fe400008f1403 */
[----:B------:R-:W-:Y:S01]  /*07a0*/  LEA.HI.X R3, R6, c[0x0][0x20c], R7, 0x2, P0 ;  /* 0x0000830006037a11 */ /* 0x000fe200000f1407 */
[----:B------:R-:W-:Y:S02]  /*07b0*/  @!P3 IMAD.MOV.U32 R7, RZ, RZ, -0x800000 ;  /* 0xff800000ff07b424 */ /* 0x000fe400078e00ff */
[----:B------:R-:W-:Y:S01]  /*07c0*/  @!P2 IMAD.MOV.U32 R6, RZ, RZ, -0x800000 ;  /* 0xff800000ff06a424 */ /* 0x000fe200078e00ff */
        /* <DEDUP_REMOVED lines=8> */
[----:B------:R-:W-:-:S05]  /*0850*/  MOV R0, 0xff800000 ;  /* 0xff80000000007802 */ /* 0x000fca0000000f00 */
[----:B------:R-:W-:Y:S01]  /*0860*/  STG.E [R2.64+0xc0], R0 ;  /* 0x0000c00002007986 */ /* 0x000fe2000c10190a */
[----:B------:R-:W-:Y:S05]  /*0870*/  EXIT ;  /* 0x000000000000794d */ /* 0x000fea0003800000 */
.L_x_1523:
[----:B-1----:R-:W-:Y:S01]  /*0880*/  ISETP.NE.U32.AND P0, PT, RZ, c[0x0][0x2b8], PT ;  /* 0x0000ae00ff007a0c */ /* 0x002fe20003f05070 */
[----:B------:R-:W-:-:S03]  /*0890*/  IMAD.MOV.U32 R11, RZ, RZ, R245 ;  /* 0x000000ffff0b7224 */ /* 0x000fc600078e00f5 */
[----:B------:R-:W-:-:S13]  /*08a0*/  ISETP.NE.AND.EX P0, PT, RZ, c[0x0][0x2bc], PT, P0 ;  /* 0x0000af00ff007a0c */ /* 0x000fda0003f05300 */
[----:B------:R-:W-:-:S04]  /*08b0*/  @P0 IMAD.MOV.U32 R2, RZ, RZ, 0x4 ;  /* 0x00000004ff020424 */ /* 0x000fc800078e00ff */
[----:B------:R-:W-:-:S05]  /*08c0*/  @P0 IMAD.WIDE R2, R245, R2, c[0x0][0x2b8] ;  /* 0x0000ae00f5020625 */ /* 0x000fca00078e0202 */
[----:B------:R1:W5:Y:S01]  /*08d0*/  @P0 LDG.E R11, [R2.64] ;  /* 0x0000000a020b0981 */ /* 0x000362000c1e1900 */
[----:B------:R-:W-:Y:S01]  /*08e0*/  ISETP.NE.U32.AND P0, PT, RZ, c[0x0][0x2c0], PT ;  /* 0x0000b000ff007a0c */ /* 0x000fe20003f05070 */
[----:B------:R-:W-:Y:S01]  /*08f0*/  IMAD.MOV.U32 R4, RZ, RZ, RZ ;  /* 0x000000ffff047224 */ /* 0x000fe200078e00ff */
[----:B------:R-:W-:Y:S01]  /*0900*/  PLOP3.LUT P6, PT, PT, PT, PT, 0x80, 0x0 ;  /* 0x000000000000781c */ /* 0x000fe20003fcf070 */
[----:B------:R-:W-:Y:S01]  /*0910*/  IMAD.MOV.U32 R0, RZ, RZ, RZ ;  /* 0x000000ffff007224 */ /* 0x000fe200078e00ff */
[----:B------:R-:W-:-:S13]  /*0920*/  ISETP.NE.AND.EX P0, PT, RZ, c[0x0][0x2c4], PT, P0 ;  /* 0x0000b100ff007a0c */ /* 0x000fda0003f05300 */
[----:B------:R-:W-:Y:S05]  /*0930*/  @!P0 BRA `(.L_x_1524) ;  /* 0x0000008000008947 */ /* 0x000fea0003800000 */
[----:B------:R-:W-:Y:S01]  /*0940*/  SHF.R.S32.HI R0, RZ, 0x1f, R245 ;  /* 0x0000001fff007819 */ /* 0x000fe200000114f5 */
[----:B-1----:R-:W-:Y:S01]  /*0950*/  IMAD.WIDE.U32 R2, R245, c[0x0][0x2c8], RZ ;  /* 0x0000b200f5027a25 */ /* 0x002fe200078e00ff */
[----:B------:R-:W-:-:S03]  /*0960*/  PLOP3.LUT P6, PT, PT, PT, PT, 0x8, 0x0 ;  /* 0x000000000000781c */ /* 0x000fc60003fce170 */
[----:B------:R-:W-:Y:S01]  /*0970*/  IMAD R0, R0, c[0x0][0x2c8], RZ ;  /* 0x0000b20000007a24 */ /* 0x000fe200078e02ff */
[----:B------:R-:W-:-:S03]  /*0980*/  LEA R4, P0, R2, c[0x0][0x2c0], 0x2 ;  /* 0x0000b00002047a11 */ /* 0x000fc600078010ff */
[----:B------:R-:W-:-:S05]  /*0990*/  IMAD R0, R245, c[0x0][0x2cc], R0 ;  /* 0x0000b300f5007a24 */ /* 0x000fca00078e0200 */
[----:B------:R-:W-:-:S04]  /*09a0*/  IADD3 R0, R3, R0, RZ ;  /* 0x0000000003007210 */ /* 0x000fc80007ffe0ff */
[----:B------:R-:W-:-:S04]  /*09b0*/  LEA.HI.X R0, R2, c[0x0][0x2c4], R0, 0x2, P0 ;  /* 0x0000b10002007a11 */ /* 0x000fc800000f1400 */
.L_x_1524:
[----:B-1----:R-:W-:Y:S01]  /*09c0*/  IABS R2, c[0x0][0x2d0] ;  /* 0x0000b40000027a13 */ /* 0x002fe20000000000 */
        /* <DEDUP_REMOVED lines=78> */
[----:B-----5:R-:W-:-:S03]  /*0eb0*/  MOV R11, R2 ;  /* 0x00000002000b7202 */ /* 0x020fc60000000f00 */
[----:B------:R-:W-:Y:S01]  /*0ec0*/  IMAD.IADD R17, R3, 0x1, R4 ;  /* 0x0000000103117824 */ /* 0x000fe200078e0204 */
[----:B------:R-:W-:Y:S05]  /*0ed0*/  BRA `(.L_x_1526) ;  /* 0x0000039000007947 */ /* 0x000fea0003800000 */
.L_x_1525:
[----:B------:R-:W-:Y:S02]  /*0ee0*/  IABS R5, c[0x0][0x1c8] ;  /* 0x0000720000057a13 */ /* 0x000fe40000000000 */
[----:B------:R-:W-:Y:S02]  /*0ef0*/  IABS R4, R21 ;  /* 0x0000001500047213 */ /* 0x000fe40000000000 */
[----:B------:R-:W1:Y:S01]  /*0f00*/  I2F.RP R2, R5 ;  /* 0x0000000500027306 */ /* 0x000e620000209400 */
[----:B------:R-:W-:Y:S02]  /*0f10*/  LEA R15, R191, 0xffffff00, 0x8 ;  /* 0xffffff00bf0f7811 */ /* 0x000fe400078e40ff */
        /* <DEDUP_REMOVED lines=21> */
[C---:B------:R-:W-:Y:S01]  /*1070*/  IMAD.X R2, R4.reuse, 0x1, R20, P1 ;  /* 0x0000000104027824 */ /* 0x040fe200008e0614 */
        /* <DEDUP_REMOVED lines=9> */
[----:B------:R-:W-:Y:S01]  /*1110*/  IADD3 R3, R9, R2, RZ ;  /* 0x0000000209037210 */ /* 0x000fe20007ffe0ff */
[C---:B------:R-:W-:Y:S01]  /*1120*/  IMAD R12, R11.reuse, c[0x0][0x184], R6 ;  /* 0x000061000b0c7a24 */ /* 0x040fe200078e0206 */
[----:B------:R-:W-:Y:S01]  /*1130*/  MOV R2, R8 ;  /* 0x0000000800027202 */ /* 0x000fe20000000f00 */
[----:B------:R-:W-:Y:S02]  /*1140*/  IMAD R6, R10, c[0x0][0x188], RZ ;  /* 0x000062000a067a24 */ /* 0x000fe400078e02ff */
[----:B------:R-:W-:Y:S01]  /*1150*/  @!P1 IMAD.MOV R0, RZ, RZ, -R0 ;  /* 0x000000ffff009224 */ /* 0x000fe200078e0a00 */
[----:B------:R-:W-:Y:S01]  /*1160*/  @!P0 LOP3.LUT R0, RZ, c[0x0][0x1c8], RZ, 0x33, !PT ;  /* 0x00007200ff008a12 */ /* 0x000fe200078e33ff */
[----:B------:R-:W-:-:S03]  /*1170*/  IMAD.WIDE.U32 R8, R11, c[0x0][0x180], R2 ;  /* 0x000060000b087a25 */ /* 0x000fc600078e0002 */
[----:B------:R-:W-:Y:S01]  /*1180*/  SHF.R.S32.HI R14, RZ, 0x1f, R0 ;  /* 0x0000001fff0e7819 */ /* 0x000fe20000011400 */
[----:B------:R-:W-:Y:S01]  /*1190*/  IMAD.IADD R3, R5, 0x1, R7 ;  /* 0x0000000105037824 */ /* 0x000fe200078e0207 */
[----:B------:R-:W-:Y:S01]  /*11a0*/  IADD3 R5, R9, R12, RZ ;  /* 0x0000000c09057210 */ /* 0x000fe20007ffe0ff */
[----:B------:R-:W-:Y:S01]  /*11b0*/  IMAD.MOV.U32 R2, RZ, RZ, R4 ;  /* 0x000000ffff027224 */ /* 0x000fe200078e0004 */
[----:B------:R-:W-:Y:S01]  /*11c0*/  MOV R4, R8 ;  /* 0x0000000800047202 */ /* 0x000fe20000000f00 */
[----:B------:R-:W-:Y:S01]  /*11d0*/  IMAD R9, R14, c[0x0][0x1b0], RZ ;  /* 0x00006c000e097a24 */ /* 0x000fe200078e02ff */
[----:B------:R-:W-:Y:S01]  /*11e0*/  MOV R13, R0 ;  /* 0x00000000000d7202 */ /* 0x000fe20000000f00 */
[C---:B------:R-:W-:Y:S02]  /*11f0*/  IMAD R10, R11.reuse, c[0x0][0x18c], R6 ;  /* 0x000063000b0a7a24 */ /* 0x040fe400078e0206 */
[----:B------:R-:W-:-:S04]  /*1200*/  IMAD.WIDE.U32 R6, R11, c[0x0][0x188], R2 ;  /* 0x000062000b067a25 */ /* 0x000fc800078e0002 */
[----:B------:R-:W-:Y:S01]  /*1210*/  IMAD.WIDE.U32 R2, R0, c[0x0][0x1b0], R4 ;  /* 0x00006c0000027a25 */ /* 0x000fe200078e0004 */
[----:B------:R-:W-:-:S03]  /*1220*/  MOV R18, R6 ;  /* 0x0000000600127202 */ /* 0x000fc60000000f00 */
[----:B------:R-:W-:Y:S02]  /*1230*/  IMAD R4, R0, c[0x0][0x1b4], R9 ;  /* 0x00006d0000047a24 */ /* 0x000fe400078e0209 */
[----:B------:R-:W-:Y:S02]  /*1240*/  IMAD.IADD R19, R7, 0x1, R10 ;  /* 0x0000000107137824 */ /* 0x000fe400078e020a */
[----:B------:R-:W-:Y:S01]  /*1250*/  IMAD.MOV.U32 R11, RZ, RZ, R2 ;  /* 0x000000ffff0b7224 */ /* 0x000fe200078e0002 */
[----:B------:R-:W-:Y:S02]  /*1260*/  IADD3 R17, R3, R4, RZ ;  /* 0x0000000403117210 */ /* 0x000fe40007ffe0ff */
.L_x_1526:
[----:B------:R-:W-:Y:S01]  /*1270*/  SHF.R.S32.HI R7, RZ, 0x1f, R59 ;  /* 0x0000001fff077819 */ /* 0x000fe2000001143b */
[----:B------:R-:W-:Y:S01]  /*1280*/  IMAD R12, R14, c[0x0][0x1b8], RZ ;  /* 0x00006e000e0c7a24 */ /* 0x000fe200078e02ff */
[----:B------:R-:W-:Y:S02]  /*1290*/  ULDC.64 UR6, c[0x0][0x198] ;  /* 0x0000660000067ab9 */ /* 0x000fe40000000a00 */
[CC--:B------:R-:W-:Y:S01]  /*12a0*/  LEA.HI R24, R7.reuse, R59.reuse, RZ, 0x4 ;  /* 0x0000003b07187211 */ /* 0x0c0fe200078f20ff */
[----:B------:R-:W-:Y:S01]  /*12b0*/  USHF.L.U32 UR9, UR6, 0x6, URZ ;  /* 0x0000000606097899 */ /* 0x000fe2000800063f */
[CC--:B------:R-:W-:Y:S01]  /*12c0*/  LEA.HI R6, R7.reuse, R59.reuse, RZ, 0x2 ;  /* 0x0000003b07067211 */ /* 0x0c0fe200078f10ff */
[----:B------:R-:W-:Y:S01]  /*12d0*/  UMOV UR8, 0x6 ;  /* 0x0000000600087882 */ /* 0x000fe20000000000 */
[----:B------:R-:W-:Y:S01]  /*12e0*/  SHF.R.S32.HI R4, RZ, 0x4, R24 ;  /* 0x00000004ff047819 */ /* 0x000fe20000011418 */
[----:B------:R-:W-:Y:S01]  /*12f0*/  USHF.L.U64.HI UR7, UR6, UR8, UR7 ;  /* 0x0000000806077299 */ /* 0x000fe20008010207 */
[----:B------:R-:W-:Y:S01]  /*1300*/  LEA.HI R8, R7, R59, RZ, 0x3 ;  /* 0x0000003b07087211 */ /* 0x000fe200078f18ff */
[----:B------:R-:W-:Y:S01]  /*1310*/  ULDC.64 UR4, c[0x0][0x1a0] ;  /* 0x0000680000047ab9 */ /* 0x000fe20000000a00 */
[----:B------:R-:W-:Y:S01]  /*1320*/  LEA.HI R0, R24, R4, RZ, 0x1 ;  /* 0x0000000418007211 */ /* 0x000fe200078f08ff */
[----:B------:R-:W-:Y:S01]  /*1330*/  USHF.L.U64.HI UR5, UR4, UR8, UR5 ;  /* 0x0000000804057299 */ /* 0x000fe20008010205 */
[----:B------:R-:W-:Y:S01]  /*1340*/  LOP3.LUT R5, R6, 0xfffffffc, RZ, 0xc0, !PT ;  /* 0xfffffffc06057812 */ /* 0x000fe200078ec0ff */
[----:B------:R-:W-:Y:S01]  /*1350*/  USHF.L.U32 UR4, UR4, 0x6, URZ ;  /* 0x0000000604047899 */ /* 0x000fe2000800063f */
[----:B------:R-:W-:-:S02]  /*1360*/  LOP3.LUT R0, R0, 0xfffffffe, RZ, 0xc0, !PT ;  /* 0xfffffffe00007812 */ /* 0x000fc400078ec0ff */
[----:B------:R-:W-:Y:S02]  /*1370*/  SHF.R.S32.HI R9, RZ, 0x3, R8 ;  /* 0x00000003ff097819 */ /* 0x000fe40000011408 */
[----:B------:R-:W-:Y:S01]  /*1380*/  SHF.R.S32.HI R2, RZ, 0x2, R6 ;  /* 0x00000002ff027819 */ /* 0x000fe20000011406 */
[----:B------:R-:W-:Y:S01]  /*1390*/  IMAD.IADD R27, R4, 0x1, -R0 ;  /* 0x00000001041b7824 */ /* 0x000fe200078e0a00 */
[----:B------:R-:W-:Y:S01]  /*13a0*/  LOP3.LUT R0, R8, 0xfffffff8, RZ, 0xc0, !PT ;  /* 0xfffffff808007812 */ /* 0x000fe200078ec0ff */
[----:B------:R-:W-:Y:S01]  /*13b0*/  IMAD.IADD R4, R59, 0x1, -R5 ;  /* 0x000000013b047824 */ /* 0x000fe200078e0a05 */
[----:B------:R-:W-:Y:S01]  /*13c0*/  LEA.HI R6, R6, R2, RZ, 0x1 ;  /* 0x0000000206067211 */ /* 0x000fe200078f08ff */
[----:B------:R-:W-:Y:S01]  /*13d0*/  IMAD.SHL.U32 R5, R9, 0x40, RZ ;  /* 0x0000004009057824 */ /* 0x000fe200078e00ff */
[----:B------:R-:W-:Y:S01]  /*13e0*/  LEA.HI R60, R7, R59, RZ, 0x5 ;  /* 0x0000003b073c7211 */ /* 0x000fe200078f28ff */
[----:B------:R-:W-:Y:S01]  /*13f0*/  IMAD.SHL.U32 R4, R4, 0x8, RZ ;  /* 0x0000000804047824 */ /* 0x000fe200078e00ff */
[----:B------:R-:W-:Y:S01]  /*1400*/  LOP3.LUT R10, R6, 0x7fffffe, RZ, 0xc0, !PT ;  /* 0x07fffffe060a7812 */ /* 0x000fe200078ec0ff */
[----:B------:R-:W-:Y:S01]  /*1410*/  IMAD.IADD R0, R59, 0x1, -R0 ;  /* 0x000000013b007824 */ /* 0x000fe200078e0a00 */
[----:B------:R-:W-:-:S02]  /*1420*/  LOP3.LUT R5, R5, 0xc0, RZ, 0xc0, !PT ;  /* 0x000000c005057812 */ /* 0x000fc400078ec0ff */
[----:B------:R-:W-:Y:S01]  /*1430*/  SHF.R.S32.HI R57, RZ, 0x5, R60 ;  /* 0x00000005ff397819 */ /* 0x000fe2000001143c */
[----:B------:R-:W-:Y:S01]  /*1440*/  IMAD.IADD R10, R2, 0x1, -R10 ;  /* 0x00000001020a7824 */ /* 0x000fe200078e0a0a */
[----:B------:R-:W-:Y:S02]  /*1450*/  LOP3.LUT R7, R5, 0x18, R4, 0xf8, !PT ;  /* 0x0000001805077812 */ /* 0x000fe400078ef804 */
[----:B------:R-:W-:Y:S01]  /*1460*/  SHF.R.U32.HI R6, RZ, 0x3, R5 ;  /* 0x00000003ff067819 */ /* 0x000fe20000011605 */
[----:B------:R-:W-:Y:S01]  /*1470*/  IMAD R10, R57, 0x8, R10 ;  /* 0x00000008390a7824 */ /* 0x000fe200078e020a */
[----:B------:R-:W-:Y:S02]  /*1480*/  LEA.HI R5, R8, R9, RZ, 0x1 ;  /* 0x0000000908057211 */ /* 0x000fe400078f08ff */
[----:B------:R-:W-:Y:S02]  /*1490*/  LEA.HI R16, R0, R0, RZ, 0x1 ;  /* 0x0000000000107211 */ /* 0x000fe400078f08ff */
[----:B------:R-:W-:-:S02]  /*14a0*/  LOP3.LUT R8, R7, R6, RZ, 0x3c, !PT ;  /* 0x0000000607087212 */ /* 0x000fc400078e3cff */
[----:B------:R-:W-:Y:S02]  /*14b0*/  LOP3.LUT R7, R5, 0xfffffffe, RZ, 0xc0, !PT ;  /* 0xfffffffe05077812 */ /* 0x000fe400078ec0ff */
[----:B------:R-:W-:Y:S01]  /*14c0*/  LOP3.LUT R6, R16, 0xfffffffe, RZ, 0xc0, !PT ;  /* 0xfffffffe10067812 */ /* 0x000fe200078ec0ff */
[----:B------:R-:W-:Y:S01]  /*14d0*/  IMAD.U32 R183, R10, 0x20, R8 ;  /* 0x000000200ab77824 */ /* 0x000fe200078e0008 */
[----:B------:R-:W-:Y:S01]  /*14e0*/  SHF.R.S32.HI R5, RZ, 0x1f, R245 ;  /* 0x0000001fff057819 */ /* 0x000fe200000114f5 */
[----:B------:R-:W-:Y:S01]  /*14f0*/  IMAD.IADD R25, R9, 0x1, -R7 ;  /* 0x0000000109197824 */ /* 0x000fe200078e0a07 */
[----:B------:R-:W-:Y:S01]  /*1500*/  IADD3 R8, P1, R4, R11, RZ ;  /* 0x0000000b04087210 */ /* 0x000fe20007f3e0ff */
[----:B------:R-:W-:Y:S01]  /*1510*/  IMAD.IADD R252, R0, 0x1, -R6 ;  /* 0x0000000100fc7824 */ /* 0x000fe200078e0a06 */
[----:B------:R-:W-:Y:S01]  /*1520*/  IADD3 R6, P0, R4, R18, RZ ;  /* 0x0000001204067210 */ /* 0x000fe20007f1e0ff */
[----:B------:R-:W-:Y:S01]  /*1530*/  IMAD R0, R5, c[0x0][0x178], RZ ;  /* 0x00005e0005007a24 */ /* 0x000fe200078e02ff */
[----:B------:R-:W-:Y:S01]  /*1540*/  SHF.R.S32.HI R5, RZ, 0x1f, R4 ;  /* 0x0000001fff057819 */ /* 0x000fe20000011404 */
[----:B------:R-:W-:Y:S01]  /*1550*/  IMAD.SHL.U32 R183, R183, 0x2, RZ ;  /* 0x00000002b7b77824 */ /* 0x000fe200078e00ff */
[----:B------:R-:W-:Y:S01]  /*1560*/  LOP3.LUT R11, R24, 0xfffffff0, RZ, 0xc0, !PT ;  /* 0xfffffff0180b7812 */ /* 0x000fe200078ec0ff */
[----:B------:R-:W-:Y:S01]  /*1570*/  IMAD R0, R245, c[0x0][0x17c], R0 ;  /* 0x00005f00f5007a24 */ /* 0x000fe200078e0200 */
[----:B------:R-:W-:Y:S01]  /*1580*/  SHF.R.S32.HI R10, RZ, 0x1f, R21 ;  /* 0x0000001fff0a7819 */ /* 0x000fe20000011415 */
[C---:B------:R-:W-:Y:S01]  /*1590*/  IMAD.X R7, R5.reuse, 0x1, R19, P0 ;  /* 0x0000000105077824 */ /* 0x040fe200000e0613 */
[----:B------:R-:W-:Y:S01]  /*15a0*/  SHF.R.S32.HI R3, RZ, 0x1f, R2 ;  /* 0x0000001fff037819 */ /* 0x000fe20000011402 */
[----:B------:R-:W-:Y:S01]  /*15b0*/  IMAD.X R9, R5, 0x1, R17, P1 ;  /* 0x0000000105097824 */ /* 0x000fe200008e0611 */
[----:B------:R-:W-:Y:S01]  /*15c0*/  IADD3 R18, P0, R2, R15, RZ ;  /* 0x0000000f02127210 */ /* 0x000fe20007f1e0ff */
[----:B------:R-:W-:Y:S01]  /*15d0*/  IMAD.WIDE.U32 R4, R245, c[0x0][0x178], R4 ;  /* 0x00005e00f5047a25 */ /* 0x000fe200078e0004 */
[----:B------:R-:W-:-:S03]  /*15e0*/  SHF.R.S32.HI R26, RZ, 0x1, R16 ;  /* 0x00000001ff1a7819 */ /* 0x000fc60000011410 */
[----:B------:R-:W-:Y:S02]  /*15f0*/  IMAD.IADD R17, R59, 0x1, -R11 ;  /* 0x000000013b117824 */ /* 0x000fe400078e0a0b */
[----:B------:R-:W-:Y:S02]  /*1600*/  IMAD.IADD R5, R5, 0x1, R0 ;  /* 0x0000000105057824 */ /* 0x000fe400078e0200 */
[----:B------:R-:W-:Y:S01]  /*1610*/  IMAD R0, R10, c[0x0][0x1a8], RZ ;  /* 0x00006a000a007a24 */ /* 0x000fe200078e02ff */
[----:B------:R-:W-:Y:S01]  /*1620*/  LEA.HI R19, R17, R17, RZ, 0x1 ;  /* 0x0000001111137211 */ /* 0x000fe200078f08ff */
[C---:B------:R-:W-:Y:S02]  /*1630*/  IMAD R24, R13.reuse, c[0x0][0x1bc], R12 ;  /* 0x00006f000d187a24 */ /* 0x040fe400078e020c */
[----:B------:R-:W-:Y:S01]  /*1640*/  IMAD.WIDE.U32 R12, R13, c[0x0][0x1b8], R6 ;  /* 0x00006e000d0c7a25 */ /* 0x000fe200078e0006 */
[----:B------:R-:W-:-:S03]  /*1650*/  SHF.R.S32.HI R10, RZ, 0x1, R19 ;  /* 0x00000001ff0a7819 */ /* 0x000fc60000011413 */
[----:B------:R-:W-:Y:S01]  /*1660*/  IMAD R6, R21, c[0x0][0x1ac], R0 ;  /* 0x00006b0015067a24 */ /* 0x000fe200078e0200 */
[----:B------:R-:W-:Y:S01]  /*1670*/  SHF.R.S32.HI R0, RZ, 0x1f, R19 ;  /* 0x0000001fff007819 */ /* 0x000fe20000011413 */
[----:B------:R-:W-:-:S03]  /*1680*/  IMAD.WIDE R22, R22, 0x40, R2 ;  /* 0x0000004016167825 */ /* 0x000fc600078e0202 */
[----:B------:R-:W-:Y:S01]  /*1690*/  LEA.HI R0, R0, R10, RZ, 0x2 ;  /* 0x0000000a00007211 */ /* 0x000fe200078f10ff */
[C---:B------:R-:W-:Y:S02]  /*16a0*/  IMAD.X R20, R3.reuse, 0x1, R20, P0 ;  /* 0x0000000103147824 */ /* 0x040fe400000e0614 */
[----:B------:R-:W-:Y:S01]  /*16b0*/  IMAD R3, R3, c[0x0][0x198], RZ ;  /* 0x0000660003037a24 */ /* 0x000fe200078e02ff */
[----:B------:R-:W-:Y:S01]  /*16c0*/  LOP3.LUT R14, R0, 0xfffffffc, RZ, 0xc0, !PT ;  /* 0xfffffffc000e7812 */ /* 0x000fe200078ec0ff */
[----:B------:R-:W-:-:S04]  /*16d0*/  IMAD.WIDE.U32 R4, R21, c[0x0][0x1a8], R4 ;  /* 0x00006a0015047a25 */ /* 0x000fc800078e0004 */
[----:B------:R-:W-:Y:S02]  /*16e0*/  IMAD.SHL.U32 R11, R26, 0x40, RZ ;  /* 0x000000401a0b7824 */ /* 0x000fe400078e00ff */
[C---:B------:R-:W-:Y:S02]  /*16f0*/  IMAD R15, R2.reuse, c[0x0][0x19c], R3 ;  /* 0x00006700020f7a24 */ /* 0x040fe400078e0203 */
[----:B------:R-:W-:Y:S01]  /*1700*/  IMAD.IADD R3, R5, 0x1, R6 ;  /* 0x0000000105037824 */ /* 0x000fe200078e0206 */
[----:B------:R-:W-:Y:S01]  /*1710*/  LOP3.LUT R0, R11, 0xc0, RZ, 0xc0, !PT ;  /* 0x000000c00b007812 */ /* 0x000fe200078ec0ff */
[----:B------:R-:W-:-:S04]  /*1720*/  IMAD.WIDE.U32 R6, R2, c[0x0][0x198], R8 ;  /* 0x0000660002067a25 */ /* 0x000fc800078e0008 */
[----:B------:R-:W-:Y:S01]  /*1730*/  IMAD.SHL.U32 R5, R25, 0x8, RZ ;  /* 0x0000000819057824 */ /* 0x000fe200078e00ff */
[----:B------:R-:W-:Y:S01]  /*1740*/  LEA R239, P0, R6, c[0x0][0x168], 0x1 ;  /* 0x00005a0006ef7a11 */ /* 0x000fe200078008ff */
[----:B------:R-:W-:Y:S02]  /*1750*/  IMAD.MOV.U32 R2, RZ, RZ, R4 ;  /* 0x000000ffff027224 */ /* 0x000fe400078e0004 */
[----:B------:R-:W-:Y:S01]  /*1760*/  IMAD R4, R23, c[0x0][0x190], RZ ;  /* 0x0000640017047a24 */ /* 0x000fe200078e02ff */
[----:B------:R-:W-:Y:S01]  /*1770*/  LOP3.LUT R9, R0, 0x8, R5, 0xf8, !PT ;  /* 0x0000000800097812 */ /* 0x000fe200078ef805 */
[----:B------:R-:W-:Y:S01]  /*1780*/  IMAD.IADD R7, R7, 0x1, R15 ;  /* 0x0000000107077824 */ /* 0x000fe200078e020f */
[----:B------:R-:W-:Y:S01]  /*1790*/  SHF.R.U32.HI R0, RZ, 0x3, R0 ;  /* 0x00000003ff007819 */ /* 0x000fe20000011600 */
[C---:B------:R-:W-:Y:S02]  /*17a0*/  IMAD R8, R22.reuse, c[0x0][0x194], R4 ;  /* 0x0000650016087a24 */ /* 0x040fe400078e0204 */
[----:B------:R-:W-:Y:S01]  /*17b0*/  IMAD.WIDE.U32 R4, R22, c[0x0][0x190], R2 ;  /* 0x0000640016047a25 */ /* 0x000fe200078e0002 */
[----:B------:R-:W-:-:S02]  /*17c0*/  LOP3.LUT R16, R9, R0, RZ, 0x3c, !PT ;  /* 0x0000000009107212 */ /* 0x000fc400078e3cff */
[----:B------:R-:W-:Y:S01]  /*17d0*/  LEA.HI.X R238, R6, c[0x0][0x16c], R7, 0x1, P0 ;  /* 0x00005b0006ee7a11 */ /* 0x000fe200000f0c07 */
[----:B------:R-:W-:Y:S01]  /*17e0*/  IMAD.IADD R0, R5, 0x1, R8 ;  /* 0x0000000105007824 */ /* 0x000fe200078e0208 */
[C---:B------:R-:W-:Y:S01]  /*17f0*/  LEA R2, P0, R4.reuse, c[0x0][0x160], 0x1 ;  /* 0x0000580004027a11 */ /* 0x040fe200078008ff */
[----:B------:R-:W-:Y:S02]  /*1800*/  IMAD.MOV.U32 R6, RZ, RZ, R12 ;  /* 0x000000ffff067224 */ /* 0x000fe400078e000c */
[----:B------:R-:W-:Y:S01]  /*1810*/  IMAD.MOV.U32 R5, RZ, RZ, c[0x0][0x190] ;  /* 0x00006400ff057624 */ /* 0x000fe200078e00ff */
[----:B------:R-:W-:Y:S01]  /*1820*/  LEA.HI.X R3, R4, c[0x0][0x164], R0, 0x1, P0 ;  /* 0x0000590004037a11 */ /* 0x000fe200000f0c00 */
[----:B------:R-:W-:Y:S01]  /*1830*/  IMAD.IADD R7, R13, 0x1, R24 ;  /* 0x000000010d077824 */ /* 0x000fe200078e0218 */
[----:B------:R-:W-:Y:S01]  /*1840*/  IADD3 R12, P0, R239, UR9, RZ ;  /* 0x00000009ef0c7c10 */ /* 0x000fe2000ff1e0ff */
[----:B------:R-:W-:Y:S01]  /*1850*/  IMAD.IADD R25, R10, 0x1, -R14 ;  /* 0x000000010a197824 */ /* 0x000fe200078e0a0e */
[C---:B------:R-:W-:Y:S01]  /*1860*/  LEA R4, P1, R5.reuse, R2, 0x6 ;  /* 0x0000000205047211 */ /* 0x040fe200078230ff */
[----:B------:R-:W-:Y:S01]  /*1870*/  IMAD.MOV.U32 R8, RZ, RZ, c[0x0][0x194] ;  /* 0x00006500ff087624 */ /* 0x000fe200078e00ff */
[----:B------:R-:W-:Y:S01]  /*1880*/  IADD3.X R13, R238, UR7, RZ, P0, !PT ;  /* 0x00000007ee0d7c10 */ /* 0x000fe200087fe4ff */
[----:B------:R-:W-:Y:S01]  /*1890*/  IMAD.WIDE.U32 R14, R18, c[0x0][0x1a0], R6 ;  /* 0x00006800120e7a25 */ /* 0x000fe200078e0006 */
[----:B------:R-:W-:Y:S01]  /*18a0*/  IADD3 R10, P0, R12, UR9, RZ ;  /* 0x000000090c0a7c10 */ /* 0x000fe2000ff1e0ff */
[----:B------:R-:W-:Y:S01]  /*18b0*/  @!PT LDS RZ, [RZ] ;  /* 0x00000000fffff984 */ /* 0x000fe20000000800 */
[----:B------:R-:W-:Y:S01]  /*18c0*/  @!PT LDS RZ, [RZ] ;  /* 0x00000000fffff984 */ /* 0x000fe20000000800 */
[----:B------:R-:W-:Y:S01]  /*18d0*/  @!PT LDS RZ, [RZ] ;  /* 0x00000000fffff984 */ /* 0x000fe20000000800 */
[----:B------:R1:W-:Y:S01]  /*18e0*/  LDGSTS.E.BYPASS.LTC128B.128 [R183], [R2.64] ;  /* 0x0000000002b77fae */ /* 0x0003e2000b901d4a */
[----:B------:R-:W-:Y:S01]  /*18f0*/  LEA.HI.X R5, R5, R3, R8, 0x6, P1 ;  /* 0x0000000305057211 */ /* 0x000fe200008f3408 */
[----:B------:R-:W-:Y:S01]  /*1900*/  IMAD R0, R20, c[0x0][0x1a0], RZ ;  /* 0x0000680014007a24 */ /* 0x000fe200078e02ff */
[----:B------:R-:W-:-:S02]  /*1910*/  IADD3.X R11, R13, UR7, RZ, P0, !PT ;  /* 0x000000070d0b7c10 */ /* 0x000fc400087fe4ff */
[----:B------:R-:W-:Y:S01]  /*1920*/  IADD3 R8, P0, R10, UR9, RZ ;  /* 0x000000090a087c10 */ /* 0x000fe2000ff1e0ff */
[----:B------:R2:W-:Y:S01]  /*1930*/  LDGSTS.E.BYPASS.LTC128B.128 [R183+0x800], [R4.64] ;  /* 0x0080000004b77fae */ /* 0x0005e2000b901d4a */
[----:B------:R-:W-:Y:S01]  /*1940*/  IMAD R0, R18, c[0x0][0x1a4], R0 ;  /* 0x0000690012007a24 */ /* 0x000fe200078e0200 */
[----:B------:R-:W-:Y:S02]  /*1950*/  LOP3.LUT P1, RZ, R25, 0x2, RZ, 0xc0, !PT ;  /* 0x0000000219ff7812 */ /* 0x000fe4000782c0ff */
[----:B------:R-:W-:Y:S01]  /*1960*/  IADD3.X R9, R11, UR7, RZ, P0, !PT ;  /* 0x000000070b097c10 */ /* 0x000fe200087fe4ff */
[----:B------:R-:W-:Y:S01]  /*1970*/  IMAD.IADD R0, R15, 0x1, R0 ;  /* 0x000000010f007824 */ /* 0x000fe200078e0200 */
[----:B------:R-:W-:-:S04]  /*1980*/  IADD3 R6, P0, R8, UR9, RZ ;  /* 0x0000000908067c10 */ /* 0x000fc8000ff1e0ff */
        /* <DEDUP_REMOVED lines=15> */
[----:B------:R-:W-:Y:S02]  /*1a80*/  IADD3.X R9, R3, UR7, RZ, P0, !PT ;  /* 0x0000000703097c10 */ /* 0x000fe400087fe4ff */
[C---:B------:R-:W-:Y:S01]  /*1a90*/  LEA R241, P0, R14.reuse, c[0x0][0x170], 0x1 ;  /* 0x00005c000ef17a11 */ /* 0x040fe200078008ff */
[----:B--2---:R-:W-:Y:S02]  /*1aa0*/  IMAD R4, R27, 0x8, R252 ;  /* 0x000000081b047824 */ /* 0x004fe400078e02fc */
[----:B------:R2:W-:Y:S01]  /*1ab0*/  LDGSTS.E.BYPASS.LTC128B.128 [R183+0x4800], [R8.64] ;  /* 0x0480000008b77fae */ /* 0x0005e2000b901d4a */
[----:B------:R-:W-:Y:S01]  /*1ac0*/  LEA.HI.X R240, R14, c[0x0][0x174], R0, 0x1, P0 ;  /* 0x00005d000ef07a11 */ /* 0x000fe200000f0c00 */
[----:B------:R-:W-:Y:S01]  /*1ad0*/  IMAD.SHL.U32 R0, R25, 0x40, RZ ;  /* 0x0000004019007824 */ /* 0x000fe200078e00ff */
[----:B------:R-:W-:Y:S01]  /*1ae0*/  LOP3.LUT R5, R19, 0x7fffffe, RZ, 0xc0, !PT ;  /* 0x07fffffe13057812 */ /* 0x000fe200078ec0ff */
[----:B------:R-:W0:Y:S02]  /*1af0*/  LDGDEPBAR ;  /* 0x00000000000079af */ /* 0x000e240000000000 */
[----:B-----5:R-:W-:Y:S01]  /*1b00*/  IMAD.MOV.U32 R7, RZ, RZ, R240 ;  /* 0x000000ffff077224 */ /* 0x020fe200078e00f0 */
[----:B------:R-:W-:Y:S01]  /*1b10*/  LOP3.LUT R0, R0, 0xc0, RZ, 0xc0, !PT ;  /* 0x000000c000007812 */ /* 0x000fe200078ec0ff */
[----:B------:R-:W-:Y:S01]  /*1b20*/  IMAD.IADD R58, R17, 0x1, -R5 ;  /* 0x00000001113a7824 */ /* 0x000fe200078e0a05 */
[----:B-1----:R-:W-:Y:S01]  /*1b30*/  SHF.R.S32.HI R3, RZ, 0x1f, R17 ;  /* 0x0000001fff037819 */ /* 0x002fe20000011411 */
[----:B------:R-:W-:-:S05]  /*1b40*/  IMAD.SHL.U32 R2, R27, 0x8, RZ ;  /* 0x000000081b027824 */ /* 0x000fca00078e00ff */
[----:B------:R-:W-:Y:S02]  /*1b50*/  LOP3.LUT R6, R0, 0x8, R2, 0xf8, !PT ;  /* 0x0000000800067812 */ /* 0x000fe400078ef802 */
[----:B------:R-:W-:Y:S02]  /*1b60*/  IADD3 R2, P0, R241, UR4, RZ ;  /* 0x00000004f1027c10 */ /* 0x000fe4000ff1e0ff */
[----:B--2---:R-:W-:Y:S01]  /*1b70*/  LEA.HI R8, R3, R17, RZ, 0x3 ;  /* 0x0000001103087211 */ /* 0x004fe200078f18ff */
[----:B------:R-:W-:-:S04]  /*1b80*/  DEPBAR.LE SB0, 0x0 ;  /* 0x000080000000791a */ /* 0x000fc80000000000 */
[----:B------:R-:W-:Y:S01]  /*1b90*/  SHF.R.U32.HI R3, RZ, 0x3, R0 ;  /* 0x00000003ff037819 */ /* 0x000fe20000011600 */
[----:B------:R-:W-:Y:S02]  /*1ba0*/  IMAD.U32 R0, R4, 0x20, R16 ;  /* 0x0000002004007824 */ /* 0x000fe400078e0010 */
[----:B------:R-:W-:Y:S01]  /*1bb0*/  IMAD.SHL.U32 R8, R8, 0x20, RZ ;  /* 0x0000002008087824 */ /* 0x000fe200078e00ff */
[----:B------:R-:W-:Y:S01]  /*1bc0*/  LOP3.LUT R134, R6, R3, RZ, 0x3c, !PT ;  /* 0x0000000306867212 */ /* 0x000fe200078e3cff */
[----:B------:R-:W-:Y:S01]  /*1bd0*/  IMAD.MOV.U32 R6, RZ, RZ, R241 ;  /* 0x000000ffff067224 */ /* 0x000fe200078e00f1 */
[----:B------:R-:W-:Y:S01]  /*1be0*/  BAR.SYNC.DEFER_BLOCKING 0x0 ;  /* 0x0000000000007b1d */ /* 0x000fe20000010000 */
[----:B------:R-:W-:Y:S01]  /*1bf0*/  IADD3.X R3, R240, UR5, RZ, P0, !PT ;  /* 0x00000005f0037c10 */ /* 0x000fe200087fe4ff */
[----:B------:R-:W-:Y:S01]  /*1c00*/  IMAD.SHL.U32 R13, R0, 0x2, RZ ;  /* 0x00000002000d7824 */ /* 0x000fe200078e00ff */
[----:B------:R-:W-:Y:S02]  /*1c10*/  IADD3 R4, P0, R2, UR4, RZ ;  /* 0x0000000402047c10 */ /* 0x000fe4000ff1e0ff */
[----:B------:R-:W-:-:S02]  /*1c20*/  LOP3.LUT R15, R8, 0xffffff00, RZ, 0xc0, !PT ;  /* 0xffffff00080f7812 */ /* 0x000fc400078ec0ff */
[----:B------:R-:W-:Y:S02]  /*1c30*/  IADD3.X R5, R3, UR5, RZ, P0, !PT ;  /* 0x0000000503057c10 */ /* 0x000fe400087fe4ff */
[----:B------:R-:W-:Y:S01]  /*1c40*/  LEA R164, R0, 0x1000, 0x1 ;  /* 0x0000100000a47811 */ /* 0x000fe200078e08ff */
[--C-:B------:R-:W-:Y:S02]  /*1c50*/  IMAD R9, R57, 0x200, R15.reuse ;  /* 0x0000020039097824 */ /* 0x100fe400078e020f */
[----:B------:R-:W-:Y:S01]  /*1c60*/  IMAD R111, R58, 0x20, R15 ;  /* 0x000000203a6f7824 */ /* 0x000fe200078e020f */
[----:B------:R-:W-:Y:S01]  /*1c70*/  IADD3 R165, R164, 0x20, RZ ;  /* 0x00000020a4a57810 */ /* 0x000fe20007ffe0ff */
[----:B------:R-:W-:Y:S01]  /*1c80*/  IMAD R9, R58, 0x20, R9 ;  /* 0x000000203a097824 */ /* 0x000fe200078e0209 */
[----:B------:R-:W-:Y:S01]  /*1c90*/  @!PT LDS RZ, [RZ] ;  /* 0x00000000fffff984 */ /* 0x000fe20000000800 */
[----:B------:R-:W-:Y:S01]  /*1ca0*/  @!PT LDS RZ, [RZ] ;  /* 0x00000000fffff984 */ /* 0x000fe20000000800 */
[----:B------:R-:W-:Y:S01]  /*1cb0*/  @!PT LDS RZ, [RZ] ;  /* 0x00000000fffff984 */ /* 0x000fe20000000800 */
[----:B------:R1:W-:Y:S04]  /*1cc0*/  LDGSTS.E.BYPASS.LTC128B.128 [R183+0x5000], [R6.64] ;  /* 0x0500000006b77fae */ /* 0x0003e8000b901d4a */
[----:B------:R2:W-:Y:S04]  /*1cd0*/  LDGSTS.E.BYPASS.LTC128B.128 [R183+0x5800], [R2.64] ;  /* 0x0580000002b77fae */ /* 0x0005e8000b901d4a */
[----:B------:R4:W-:Y:S01]  /*1ce0*/  LDGSTS.E.BYPASS.LTC128B.128 [R183+0x6000], [R4.64] ;  /* 0x0600000004b77fae */ /* 0x0009e2000b901d4a */
[----:B-1----:R-:W-:-:S04]  /*1cf0*/  IADD3 R6, P0, R4, UR4, RZ ;  /* 0x0000000404067c10 */ /* 0x002fc8000ff1e0ff */
[----:B------:R-:W-:Y:S02]  /*1d00*/  IADD3.X R7, R5, UR5, RZ, P0, !PT ;  /* 0x0000000505077c10 */ /* 0x000fe400087fe4ff */
[----:B--2---:R-:W-:-:S03]  /*1d10*/  IADD3 R2, P0, R6, UR4, RZ ;  /* 0x0000000406027c10 */ /* 0x004fc6000ff1e0ff */
[----:B------:R1:W-:Y:S01]  /*1d20*/  LDGSTS.E.BYPASS.LTC128B.128 [R183+0x6800], [R6.64] ;  /* 0x0680000006b77fae */ /* 0x0003e2000b901d4a */
[----:B------:R-:W-:Y:S02]  /*1d30*/  IADD3.X R3, R7, UR5, RZ, P0, !PT ;  /* 0x0000000507037c10 */ /* 0x000fe400087fe4ff */
[----:B----4-:R-:W-:-:S03]  /*1d40*/  IADD3 R4, P0, R2, UR4, RZ ;  /* 0x0000000402047c10 */ /* 0x010fc6000ff1e0ff */
[----:B------:R2:W-:Y:S01]  /*1d50*/  LDGSTS.E.BYPASS.LTC128B.128 [R183+0x7000], [R2.64] ;  /* 0x0700000002b77fae */ /* 0x0005e2000b901d4a */
[----:B------:R-:W-:-:S05]  /*1d60*/  IADD3.X R5, R3, UR5, RZ, P0, !PT ;  /* 0x0000000503057c10 */ /* 0x000fca00087fe4ff */
[----:B------:R4:W-:Y:S01]  /*1d70*/  LDGSTS.E.BYPASS.LTC128B.128 [R183+0x7800], [R4.64] ;  /* 0x0780000004b77fae */ /* 0x0009e2000b901d4a */
[----:B-1----:R-:W-:-:S04]  /*1d80*/  IADD3 R6, P0, R4, UR4, RZ ;  /* 0x0000000404067c10 */ /* 0x002fc8000ff1e0ff */
[----:B------:R-:W-:Y:S02]  /*1d90*/  IADD3.X R7, R5, UR5, RZ, P0, !PT ;  /* 0x0000000505077c10 */ /* 0x000fe400087fe4ff */
[----:B------:R-:W-:Y:S01]  /*1da0*/  IADD3 R8, P0, R6, UR4, RZ ;  /* 0x0000000406087c10 */ /* 0x000fe2000ff1e0ff */
[----:B--2---:R-:W-:Y:S02]  /*1db0*/  IMAD.IADD R2, R134, 0x1, R9 ;  /* 0x0000000186027824 */ /* 0x004fe400078e0209 */
[----:B------:R4:W-:Y:S01]  /*1dc0*/  LDGSTS.E.BYPASS.LTC128B.128 [R183+0x8000], [R6.64] ;  /* 0x0800000006b77fae */ /* 0x0009e2000b901d4a */
[----:B------:R-:W-:Y:S01]  /*1dd0*/  IADD3.X R9, R7, UR5, RZ, P0, !PT ;  /* 0x0000000507097c10 */ /* 0x000fe200087fe4ff */
[----:B------:R-:W-:Y:S01]  /*1de0*/  IMAD.SHL.U32 R166, R2, 0x2, RZ ;  /* 0x0000000202a67824 */ /* 0x000fe200078e00ff */
[----:B------:R-:W-:Y:S01]  /*1df0*/  LOP3.LUT P0, RZ, R26, 0x2, RZ, 0xc0, !PT ;  /* 0x000000021aff7812 */ /* 0x000fe2000780c0ff */
[----:B------:R-:W-:Y:S02]  /*1e00*/  IMAD.MOV.U32 R2, RZ, RZ, 0x20 ;  /* 0x00000020ff027424 */ /* 0x000fe400078e00ff */
[----:B------:R3:W-:Y:S03]  /*1e10*/  LDGSTS.E.BYPASS.LTC128B.128 [R183+0x8800], [R8.64] ;  /* 0x0880000008b77fae */ /* 0x0007e6000b901d4a */
[----:B------:R-:W-:Y:S01]  /*1e20*/  SEL R0, R2, 0xffffffe0, !P1 ;  /* 0xffffffe002007807 */ /* 0x000fe20004800000 */
[----:B------:R-:W-:Y:S04]  /*1e30*/  LDSM.16.M88.4 R20, [R13+0x1000] ;  /* 0x001000000d14783b */ /* 0x000fe80000000200 */
[----:B------:R-:W-:Y:S01]  /*1e40*/  IMAD.IADD R167, R166, 0x1, R0 ;  /* 0x00000001a6a77824 */ /* 0x000fe200078e0200 */
[----:B------:R-:W-:Y:S01]  /*1e50*/  LDSM.16.M88.4 R36, [R13+0x1400] ;  /* 0x001400000d24783b */ /* 0x000fe20000000200 */
[----:B------:R-:W-:-:S03]  /*1e60*/  @P0 IADD3 R165, R164, -0x20, RZ ;  /* 0xffffffe0a4a50810 */ /* 0x000fc60007ffe0ff */
[----:B------:R-:W-:Y:S01]  /*1e70*/  LDSM.16.M88.4 R52, [R13+0x1800] ;  /* 0x001800000d34783b */ /* 0x000fe20000000200 */
[C---:B------:R-:W-:Y:S02]  /*1e80*/  IADD3 R182, R165.reuse, 0x400, RZ ;  /* 0x00000400a5b67810 */ /* 0x040fe40007ffe0ff */
[C---:B------:R-:W-:Y:S01]  /*1e90*/  IADD3 R181, R165.reuse, 0x800, RZ ;  /* 0x00000800a5b57810 */ /* 0x040fe20007ffe0ff */
[----:B------:R-:W-:Y:S01]  /*1ea0*/  LDSM.16.M88.4 R28, [R165] ;  /* 0x00000000a51c783b */ /* 0x000fe20000000200 */
[C---:B------:R-:W-:Y:S02]  /*1eb0*/  IADD3 R180, R165.reuse, 0xc00, RZ ;  /* 0x00000c00a5b47810 */ /* 0x040fe40007ffe0ff */
[C---:B------:R-:W-:Y:S01]  /*1ec0*/  IADD3 R179, R165.reuse, 0x1000, RZ ;  /* 0x00001000a5b37810 */ /* 0x040fe20007ffe0ff */
[----:B----4-:R-:W-:Y:S01]  /*1ed0*/  LDSM.16.M88.4 R4, [R167] ;  /* 0x00000000a704783b */ /* 0x010fe20000000200 */
[C---:B------:R-:W-:Y:S02]  /*1ee0*/  IADD3 R178, R165.reuse, 0x1400, RZ ;  /* 0x00001400a5b27810 */ /* 0x040fe40007ffe0ff */
[C---:B------:R-:W-:Y:S01]  /*1ef0*/  IADD3 R177, R165.reuse, 0x1800, RZ ;  /* 0x00001800a5b17810 */ /* 0x040fe20007ffe0ff */
[----:B------:R-:W-:Y:S01]  /*1f00*/  LDSM.16.M88.4 R44, [R165+0x400] ;  /* 0x00040000a52c783b */ /* 0x000fe20000000200 */
[----:B------:R-:W-:-:S02]  /*1f10*/  IADD3 R176, R165, 0x1c00, RZ ;  /* 0x00001c00a5b07810 */ /* 0x000fc40007ffe0ff */
[C---:B------:R-:W-:Y:S01]  /*1f20*/  IADD3 R175, R165.reuse, 0x2000, RZ ;  /* 0x00002000a5af7810 */ /* 0x040fe20007ffe0ff */
[----:B---3--:R-:W1:Y:S01]  /*1f30*/  LDSM.16.M88.4 R8, [R166] ;  /* 0x00000000a608783b */ /* 0x008e620000000200 */
[C---:B------:R-:W-:Y:S02]  /*1f40*/  IADD3 R174, R165.reuse, 0x2400, RZ ;  /* 0x00002400a5ae7810 */ /* 0x040fe40007ffe0ff */
[C---:B------:R-:W-:Y:S01]  /*1f50*/  IADD3 R173, R165.reuse, 0x2800, RZ ;  /* 0x00002800a5ad7810 */ /* 0x040fe20007ffe0ff */
[----:B------:R-:W2:Y:S01]  /*1f60*/  LDSM.16.M88.4 R40, [R165+0x800] ;  /* 0x00080000a528783b */ /* 0x000ea20000000200 */
[C---:B------:R-:W-:Y:S02]  /*1f70*/  IADD3 R172, R165.reuse, 0x2c00, RZ ;  /* 0x00002c00a5ac7810 */ /* 0x040fe40007ffe0ff */
[C---:B------:R-:W-:Y:S01]  /*1f80*/  IADD3 R171, R165.reuse, 0x3000, RZ ;  /* 0x00003000a5ab7810 */ /* 0x040fe20007ffe0ff */
[----:B------:R-:W3:Y:S01]  /*1f90*/  LDSM.16.M88.4 R48, [R13+0x1c00] ;  /* 0x001c00000d30783b */ /* 0x000ee20000000200 */
[----:B------:R-:W-:-:S02]  /*1fa0*/  IADD3 R170, R165, 0x3400, RZ ;  /* 0x00003400a5aa7810 */ /* 0x000fc40007ffe0ff */
[C---:B------:R-:W-:Y:S01]  /*1fb0*/  IADD3 R169, R165.reuse, 0x3800, RZ ;  /* 0x00003800a5a97810 */ /* 0x040fe20007ffe0ff */
[----:B------:R-:W0:Y:S01]  /*1fc0*/  LDGDEPBAR ;  /* 0x00000000000079af */ /* 0x000e220000000000 */
[----:B------:R-:W-:Y:S01]  /*1fd0*/  IADD3 R168, R165, 0x3c00, RZ ;  /* 0x00003c00a5a87810 */ /* 0x000fe20007ffe0ff */
[C---:B-1----:R-:W-:Y:S08]  /*1fe0*/  HMMA.16816.F32.BF16 R16, R8.reuse, R20, RZ ;  /* 0x000000140810723c */ /* 0x042ff000000418ff */
[C---:B------:R-:W-:Y:S08]  /*1ff0*/  HMMA.16816.F32.BF16 R24, R8.reuse, R22, RZ ;  /* 0x000000160818723c */ /* 0x040ff000000418ff */
[----:B------:R-:W-:Y:S08]  /*2000*/  HMMA.16816.F32.BF16 R20, R8, R36, RZ ;  /* 0x000000240814723c */ /* 0x000ff000000418ff */
[C---:B------:R-:W-:Y:S08]  /*2010*/  HMMA.16816.F32.BF16 R16, R4.reuse, R28, R16 ;  /* 0x0000001c0410723c */ /* 0x040ff00000041810 */
[C---:B------:R-:W-:Y:S08]  /*2020*/  HMMA.16816.F32.BF16 R24, R4.reuse, R30, R24 ;  /* 0x0000001e0418723c */ /* 0x040ff00000041818 */
[----:B------:R-:W-:Y:S08]  /*2030*/  HMMA.16816.F32.BF16 R32, R4, R44, R20 ;  /* 0x0000002c0420723c */ /* 0x000ff00000041814 */
[----:B------:R-:W-:Y:S01]  /*2040*/  FMUL.FTZ R2, R16, c[0x0][0x2ec] ;  /* 0x0000bb0010027a20 */ /* 0x000fe20000410000 */
[----:B------:R-:W-:Y:S03]  /*2050*/  HMMA.16816.F32.BF16 R20, R8, R52, RZ ;  /* 0x000000340814723c */ /* 0x000fe600000418ff */
[----:B------:R1:W-:Y:S04]  /*2060*/  MUFU.TANH R135, R2 ;  /* 0x0000000200877308 */ /* 0x0003e80000002400 */
[----:B------:R-:W-:-:S04]  /*2070*/  FMUL.FTZ R27, R27, c[0x0][0x2ec] ;  /* 0x0000bb001b1b7a20 */ /* 0x000fc80000410000 */
[----:B------:R-:W-:Y:S01]  /*2080*/  MUFU.TANH R120, R27 ;  /* 0x0000001b00787308 */ /* 0x000fe20000002400 */
[----:B-1----:R-:W-:-:S07]  /*2090*/  FMUL.FTZ R2, R17, c[0x0][0x2ec] ;  /* 0x0000bb0011027a20 */ /* 0x002fce0000410000 */
[----:B------:R1:W-:Y:S05]  /*20a0*/  MUFU.TANH R104, R2 ;  /* 0x0000000200687308 */ /* 0x0003ea0000002400 */
[----:B--2---:R-:W-:Y:S08]  /*20b0*/  HMMA.16816.F32.BF16 R28, R4, R40, R20 ;  /* 0x00000028041c723c */ /* 0x004ff00000041814 */
[----:B------:R-:W-:Y:S01]  /*20c0*/  HMMA.16816.F32.BF16 R20, R8, R54, RZ ;  /* 0x000000360814723c */ /* 0x000fe200000418ff */
[----:B-1----:R-:W-:-:S04]  /*20d0*/  FMUL.FTZ R2, R18, c[0x0][0x2ec] ;  /* 0x0000bb0012027a20 */ /* 0x002fc80000410000 */
[----:B------:R1:W2:Y:S02]  /*20e0*/  MUFU.TANH R114, R2 ;  /* 0x0000000200727308 */ /* 0x0002a40000002400 */
[----:B-1----:R-:W-:Y:S02]  /*20f0*/  FMUL.FTZ R2, R19, c[0x0][0x2ec] ;  /* 0x0000bb0013027a20 */ /* 0x002fe40000410000 */
[----:B------:R-:W-:Y:S01]  /*2100*/  HMMA.16816.F32.BF16 R16, R8, R38, RZ ;  /* 0x000000260810723c */ /* 0x000fe200000418ff */
[----:B------:R-:W1:Y:S03]  /*2110*/  LDSM.16.M88.4 R36, [R165+0xc00] ;  /* 0x000c0000a524783b */ /* 0x000e660000000200 */
[----:B------:R4:W5:Y:S02]  /*2120*/  MUFU.TANH R113, R2 ;  /* 0x0000000200717308 */ /* 0x0009640000002400 */
[----:B----4-:R-:W-:-:S06]  /*2130*/  FMUL.FTZ R2, R24, c[0x0][0x2ec] ;  /* 0x0000bb0018027a20 */ /* 0x010fcc0000410000 */
[----:B------:R4:W1:Y:S11]  /*2140*/  MUFU.TANH R106, R2 ;  /* 0x00000002006a7308 */ /* 0x0008760000002400 */
[----:B------:R-:W-:Y:S01]  /*2150*/  @!UPT UIADD3 URZ, URZ, URZ, URZ ;  /* 0x0000003f3f3ff290 */ /* 0x000fe2000fffe03f */
[----:B------:R-:W-:Y:S01]  /*2160*/  HMMA.16816.F32.BF16 R16, R4, R46, R16 ;  /* 0x0000002e0410723c */ /* 0x000fe20000041810 */
[----:B------:R-:W1:Y:S01]  /*2170*/  LDSM.16.M88.4 R44, [R13+0x2000] ;  /* 0x002000000d2c783b */ /* 0x000e620000000200 */
[----:B----4-:R-:W-:-:S04]  /*2180*/  FMUL.FTZ R2, R25, c[0x0][0x2ec] ;  /* 0x0000bb0019027a20 */ /* 0x010fc80000410000 */
[----:B------:R4:W-:Y:S11]  /*2190*/  MUFU.TANH R103, R2 ;  /* 0x0000000200677308 */ /* 0x0009f60000002400 */
[----:B------:R-:W-:Y:S07]  /*21a0*/  @!UPT UIADD3 URZ, URZ, URZ, URZ ;  /* 0x0000003f3f3ff290 */ /* 0x000fee000fffe03f */
[----:B------:R-:W-:-:S04]  /*21b0*/  FMUL.FTZ R19, R19, c[0x0][0x2ec] ;  /* 0x0000bb0013137a20 */ /* 0x000fc80000410000 */
[----:B------:R-:W-:Y:S01]  /*21c0*/  MUFU.TANH R116, R19 ;  /* 0x0000001300747308 */ /* 0x000fe20000002400 */
[----:B----4-:R-:W-:Y:S02]  /*21d0*/  FMUL.FTZ R2, R26, c[0x0][0x2ec] ;  /* 0x0000bb001a027a20 */ /* 0x010fe40000410000 */
[----:B---3--:R-:W-:Y:S05]  /*21e0*/  HMMA.16816.F32.BF16 R24, R8, R48, RZ ;  /* 0x000000300818723c */ /* 0x008fea00000418ff */
[----:B------:R3:W4:Y:S02]  /*21f0*/  MUFU.TANH R118, R2 ;  /* 0x0000000200767308 */ /* 0x0007240000002400 */
[----:B---3--:R-:W-:-:S06]  /*2200*/  FMUL.FTZ R2, R32, c[0x0][0x2ec] ;  /* 0x0000bb0020027a20 */ /* 0x008fcc0000410000 */
[----:B------:R3:W1:Y:S02]  /*2210*/  MUFU.TANH R102, R2 ;  /* 0x0000000200667308 */ /* 0x0006640000002400 */
[----:B---3--:R-:W-:-:S06]  /*2220*/  FMUL.FTZ R2, R33, c[0x0][0x2ec] ;  /* 0x0000bb0021027a20 */ /* 0x008fcc0000410000 */
[----:B------:R3:W-:Y:S02]  /*2230*/  MUFU.TANH R101, R2 ;  /* 0x0000000200657308 */ /* 0x0007e40000002400 */
[----:B---3--:R-:W-:-:S06]  /*2240*/  FMUL.FTZ R2, R34, c[0x0][0x2ec] ;  /* 0x0000bb0022027a20 */ /* 0x008fcc0000410000 */
[----:B------:R3:W1:Y:S02]  /*2250*/  MUFU.TANH R119, R2 ;  /* 0x0000000200777308 */ /* 0x0006640000002400 */
[----:B---3--:R-:W-:Y:S02]  /*2260*/  FMUL.FTZ R2, R35, c[0x0][0x2ec] ;  /* 0x0000bb0023027a20 */ /* 0x008fe40000410000 */
[----:B-1----:R-:W-:Y:S04]  /*2270*/  HMMA.16816.F32.BF16 R32, R4, R36, R24 ;  /* 0x000000240420723c */ /* 0x002fe80000041818 */
[----:B------:R1:W-:Y:S04]  /*2280*/  MUFU.TANH R117, R2 ;  /* 0x0000000200757308 */ /* 0x0003e80000002400 */
[----:B------:R-:W-:Y:S01]  /*2290*/  HMMA.16816.F32.BF16 R24, R8, R44, RZ ;  /* 0x0000002c0818723c */ /* 0x000fe200000418ff */
[----:B-1----:R-:W-:-:S04]  /*22a0*/  FMUL.FTZ R2, R16, c[0x0][0x2ec] ;  /* 0x0000bb0010027a20 */ /* 0x002fc80000410000 */
[----:B------:R1:W3:Y:S11]  /*22b0*/  MUFU.TANH R105, R2 ;  /* 0x0000000200697308 */ /* 0x0002f60000002400 */
        /* <DEDUP_REMOVED lines=19> */
[----:B------:R1:W-:Y:S08]  /*23f0*/  MUFU.TANH R99, R2 ;  /* 0x0000000200637308 */ /* 0x0003f00000002400 */
        /* <DEDUP_REMOVED lines=14> */
[----:B------:R1:W3:Y:S08]  /*24e0*/  MUFU.TANH R125, R2 ;  /* 0x00000002007d7308 */ /* 0x0002f00000002400 */
        /* <DEDUP_REMOVED lines=16> */
[----:B------:R-:W2:Y:S01]  /*25f0*/  MUFU.TANH R92, R16 ;  /* 0x00000010005c7308 */ /* 0x000ea20000002400 */
[----:B------:R-:W-:-:S07]  /*2600*/  FMUL.FTZ R19, R19, c[0x0][0x2ec] ;  /* 0x0000bb0013137a20 */ /* 0x000fce0000410000 */
[----:B------:R-:W-:Y:S01]  /*2610*/  MUFU.TANH R94, R17 ;  /* 0x00000011005e7308 */ /* 0x000fe20000002400 */
[----:B-1----:R-:W-:Y:S07]  /*2620*/  HMMA.16816.F32.BF16 R28, R8, R36, RZ ;  /* 0x00000024081c723c */ /* 0x002fee00000418ff */
[----:B------:R-:W1:Y:S08]  /*2630*/  MUFU.TANH R129, R18 ;  /* 0x0000001200817308 */ /* 0x000e700000002400 */
        /* <DEDUP_REMOVED lines=79> */
[----:B------:R1:W-:Y:S01]  /*2b30*/  MUFU.TANH R49, R12 ;  /* 0x0000000c00317308 */ /* 0x0003e20000002400 */
[----:B------:R-:W-:Y:S01]  /*2b40*/  LEA.HI R3, R3, R57, RZ, 0x2 ;  /* 0x0000003903037211 */ /* 0x000fe200078f10ff */
[----:B---3--:R-:W-:-:S06]  /*2b50*/  FMUL.FTZ R2, R24, c[0x0][0x2ec] ;  /* 0x0000bb0018027a20 */ /* 0x008fcc0000410000 */
[----:B------:R3:W2:Y:S03]  /*2b60*/  MUFU.TANH R73, R2 ;  /* 0x0000000200497308 */ /* 0x0006a60000002400 */
[----:B------:R-:W-:Y:S01]  /*2b70*/  HMMA.16816.F32.BF16 R28, R4, R34, R16 ;  /* 0x00000022041c723c */ /* 0x000fe20000041810 */
[----:B------:R-:W-:Y:S01]  /*2b80*/  LDSM.16.M88.4 R32, [R13+0x3c00] ;  /* 0x003c00000d20783b */ /* 0x000fe20000000200 */
[----:B-1----:R-:W-:Y:S01]  /*2b90*/  LOP3.LUT R12, R3, 0xfffffffc, RZ, 0xc0, !PT ;  /* 0xfffffffc030c7812 */ /* 0x002fe200078ec0ff */
[----:B------:R-:W-:-:S04]  /*2ba0*/  IMAD R3, R57, 0x10, R61 ;  /* 0x0000001039037824 */ /* 0x000fc800078e023d */
[----:B------:R-:W-:Y:S01]  /*2bb0*/  IMAD.IADD R12, R57, 0x1, -R12 ;  /* 0x00000001390c7824 */ /* 0x000fe200078e0a0c */
[----:B------:R-:W-:Y:S04]  /*2bc0*/  HMMA.16816.F32.BF16 R16, R8, R42, RZ ;  /* 0x0000002a0810723c */ /* 0x000fe800000418ff */
[----:B------:R1:W-:Y:S01]  /*2bd0*/  STL [R1], R12 ;  /* 0x0000000c01007387 */ /* 0x0003e20000100800 */
[----:B---3--:R-:W-:-:S04]  /*2be0*/  FMUL.FTZ R2, R25, c[0x0][0x2ec] ;  /* 0x0000bb0019027a20 */ /* 0x008fc80000410000 */
[----:B------:R3:W-:Y:S02]  /*2bf0*/  MUFU.TANH R75, R2 ;  /* 0x00000002004b7308 */ /* 0x0007e40000002400 */
[----:B---3--:R-:W-:-:S06]  /*2c00*/  FMUL.FTZ R2, R26, c[0x0][0x2ec] ;  /* 0x0000bb001a027a20 */ /* 0x008fcc0000410000 */
[----:B------:R3:W2:Y:S01]  /*2c10*/  MUFU.TANH R146, R2 ;  /* 0x0000000200927308 */ /* 0x0006a20000002400 */
[----:B-1----:R-:W-:-:S07]  /*2c20*/  FMUL.FTZ R12, R28, c[0x0][0x2ec] ;  /* 0x0000bb001c0c7a20 */ /* 0x002fce0000410000 */
[----:B------:R1:W-:Y:S01]  /*2c30*/  MUFU.TANH R71, R12 ;  /* 0x0000000c00477308 */ /* 0x0003e20000002400 */
[----:B---3--:R-:W-:Y:S02]  /*2c40*/  FMUL.FTZ R2, R27, c[0x0][0x2ec] ;  /* 0x0000bb001b027a20 */ /* 0x008fe40000410000 */
[----:B------:R-:W-:Y:S01]  /*2c50*/  HMMA.16816.F32.BF16 R24, R8, R40, RZ ;  /* 0x000000280818723c */ /* 0x000fe200000418ff */
[----:B------:R-:W-:Y:S04]  /*2c60*/  LDSM.16.M88.4 R40, [R165+0x2c00] ;  /* 0x002c0000a528783b */ /* 0x000fe80000000200 */
[----:B------:R3:W2:Y:S01]  /*2c70*/  MUFU.TANH R147, R2 ;  /* 0x0000000200937308 */ /* 0x0006a20000002400 */
[----:B-1----:R-:W-:-:S07]  /*2c80*/  FMUL.FTZ R12, R29, c[0x0][0x2ec] ;  /* 0x0000bb001d0c7a20 */ /* 0x002fce0000410000 */
[----:B------:R-:W-:Y:S01]  /*2c90*/  MUFU.TANH R72, R12 ;  /* 0x0000000c00487308 */ /* 0x000fe20000002400 */
[----:B---3--:R-:W-:-:S07]  /*2ca0*/  FMUL.FTZ R2, R20, c[0x0][0x2ec] ;  /* 0x0000bb0014027a20 */ /* 0x008fce0000410000 */
[----:B------:R1:W3:Y:S02]  /*2cb0*/  MUFU.TANH R74, R2 ;  /* 0x00000002004a7308 */ /* 0x0002e40000002400 */
[----:B-1----:R-:W-:-:S05]  /*2cc0*/  LOP3.LUT R2, R60, 0xffffffe0, RZ, 0xc0, !PT ;  /* 0xffffffe03c027812 */ /* 0x002fca00078ec0ff */
[C---:B------:R-:W-:Y:S02]  /*2cd0*/  IMAD.IADD R2, R59.reuse, 0x1, -R2 ;  /* 0x000000013b027824 */ /* 0x040fe400078e0a02 */
[----:B------:R-:W-:-:S03]  /*2ce0*/  IMAD.SHL.U32 R59, R59, 0x2, RZ ;  /* 0x000000023b3b7824 */ /* 0x000fc600078e00ff */
[----:B------:R-:W-:-:S04]  /*2cf0*/  SHF.R.S32.HI R14, RZ, 0x1f, R2 ;  /* 0x0000001fff0e7819 */ /* 0x000fc80000011402 */
[----:B------:R-:W-:Y:S01]  /*2d00*/  LEA.HI R2, R14, R2, RZ, 0x2 ;  /* 0x000000020e027211 */ /* 0x000fe200078f10ff */
[----:B------:R-:W-:Y:S02]  /*2d10*/  FMUL.FTZ R14, R23, c[0x0][0x2ec] ;  /* 0x0000bb00170e7a20 */ /* 0x000fe40000410000 */
[----:B------:R-:W-:Y:S01]  /*2d20*/  HMMA.16816.F32.BF16 R20, R4, R44, R24 ;  /* 0x0000002c0414723c */ /* 0x000fe20000041818 */
[----:B------:R-:W-:Y:S01]  /*2d30*/  SHF.R.S32.HI R251, RZ, 0x2, R2 ;  /* 0x00000002fffb7819 */ /* 0x000fe20000011402 */
[----:B------:R1:W1:Y:S01]  /*2d40*/  MUFU.TANH R51, R14 ;  /* 0x0000000e00337308 */ /* 0x0002620000002400 */
[----:B------:R-:W-:Y:S02]  /*2d50*/  IADD3 R2, R191, -0x1, RZ ;  /* 0xffffffffbf027810 */ /* 0x000fe40007ffe0ff */
[----:B------:R-:W-:Y:S02]  /*2d60*/  IADD3 R3, R3, 0x1, R251 ;  /* 0x0000000103037810 */ /* 0x000fe40007ffe0fb */
[C---:B------:R-:W-:Y:S01]  /*2d70*/  ISETP.GT.AND P0, PT, R2.reuse, R242, PT ;  /* 0x000000f20200720c */ /* 0x040fe20003f04270 */
[----:B------:R-:W-:Y:S01]  /*2d80*/  IMAD.SHL.U32 R44, R2, 0x100, RZ ;  /* 0x00000100022c7824 */ /* 0x000fe200078e00ff */
[----:B------:R-:W-:Y:S01]  /*2d90*/  IADD3 R3, R56, -c[0x0][0x214], R3 ;  /* 0x8000850038037a10 */ /* 0x000fe20007ffe003 */
[----:B------:R-:W-:-:S03]  /*2da0*/  FMUL.FTZ R24, R30, c[0x0][0x2ec] ;  /* 0x0000bb001e187a20 */ /* 0x000fc60000410000 */
[----:B------:R-:W-:Y:S01]  /*2db0*/  IADD3 R3, R3, c[0x0][0x2e8], RZ ;  /* 0x0000ba0003037a10 */ /* 0x000fe20007ffe0ff */
[----:B------:R2:W2:Y:S01]  /*2dc0*/  MUFU.TANH R48, R24 ;  /* 0x0000001800307308 */ /* 0x0004a20000002400 */
[----:B------:R-:W-:Y:S02]  /*2dd0*/  LOP3.LUT R2, R44, 0x6, R59, 0xf8, !PT ;  /* 0x000000062c027812 */ /* 0x000fe400078ef83b */
[CC--:B------:R-:W-:Y:S02]  /*2de0*/  IMNMX R12, R3.reuse, R56.reuse, PT ;  /* 0x00000038030c7217 */ /* 0x0c0fe40003800200 */
[----:B-1----:R-:W-:Y:S02]  /*2df0*/  IADD3 R14, R3, 0x8, RZ ;  /* 0x00000008030e7810 */ /* 0x002fe40007ffe0ff */
[----:B------:R-:W-:Y:S02]  /*2e00*/  LOP3.LUT R15, R2, 0x1, RZ, 0xfc, !PT ;  /* 0x00000001020f7812 */ /* 0x000fe400078efcff */
[----:B------:R-:W-:Y:S01]  /*2e10*/  IMNMX R3, R14, R56, PT ;  /* 0x000000380e037217 */ /* 0x000fe20003800200 */
[----:B------:R-:W-:Y:S01]  /*2e20*/  FMUL.FTZ R20, R20, c[0x0][0x2ec] ;  /* 0x0000bb0014147a20 */ /* 0x000fe20000410000 */
[----:B------:R-:W-:Y:S01]  /*2e30*/  ISETP.GE.AND P5, PT, R15, R12, PT ;  /* 0x0000000c0f00720c */ /* 0x000fe20003fa6270 */
[----:B------:R-:W-:Y:S01]  /*2e40*/  FMUL.FTZ R21, R21, c[0x0][0x2ec] ;  /* 0x0000bb0015157a20 */ /* 0x000fe20000410000 */
[-C--:B------:R-:W-:Y:S01]  /*2e50*/  ISETP.GE.AND P2, PT, R15, R3.reuse, PT ;  /* 0x000000030f00720c */ /* 0x080fe20003f46270 */
[----:B------:R-:W-:Y:S01]  /*2e60*/  FMUL.FTZ R15, R31, c[0x0][0x2ec] ;  /* 0x0000bb001f0f7a20 */ /* 0x000fe20000410000 */
[----:B------:R-:W-:Y:S01]  /*2e70*/  MUFU.TANH R70, R20 ;  /* 0x0000001400467308 */ /* 0x000fe20000002400 */
[----:B------:R-:W1:Y:S01]  /*2e80*/  LDSM.16.M88.4 R28, [R165+0x2800] ;  /* 0x00280000a51c783b */ /* 0x000e620000000200 */
[----:B--2---:R-:W-:Y:S01]  /*2e90*/  HMMA.16816.F32.BF16 R24, R4, R46, R16 ;  /* 0x0000002e0418723c */ /* 0x004fe20000041810 */
[----:B------:R-:W-:Y:S01]  /*2ea0*/  FMUL.FTZ R22, R22, c[0x0][0x2ec] ;  /* 0x0000bb0016167a20 */ /* 0x000fe20000410000 */
[C---:B------:R-:W-:Y:S01]  /*2eb0*/  LOP3.LUT R14, R2.reuse, 0x8, RZ, 0xfc, !PT ;  /* 0x00000008020e7812 */ /* 0x040fe200078efcff */
[----:B------:R-:W-:Y:S01]  /*2ec0*/  FMUL.FTZ R23, R23, c[0x0][0x2ec] ;  /* 0x0000bb0017177a20 */ /* 0x000fe20000410000 */
[----:B------:R-:W-:-:S02]  /*2ed0*/  ISETP.GE.AND P1, PT, R2, R3, PT ;  /* 0x000000030200720c */ /* 0x000fc40003f26270 */
[----:B------:R-:W-:Y:S01]  /*2ee0*/  MUFU.TANH R69, R21 ;  /* 0x0000001500457308 */ /* 0x000fe20000002400 */
[CC--:B------:R-:W-:Y:S01]  /*2ef0*/  ISETP.GE.AND P4, PT, R14.reuse, R12.reuse, PT ;  /* 0x0000000c0e00720c */ /* 0x0c0fe20003f86270 */
[----:B------:R-:W-:Y:S01]  /*2f00*/  HMMA.16816.F32.BF16 R16, R8, R36, RZ ;  /* 0x000000240810723c */ /* 0x000fe200000418ff */
[----:B------:R-:W-:Y:S02]  /*2f10*/  ISETP.GE.AND P3, PT, R14, R3, PT ;  /* 0x000000030e00720c */ /* 0x000fe40003f66270 */
[----:B------:R-:W-:Y:S02]  /*2f20*/  LOP3.LUT R14, R2, 0x9, RZ, 0xfc, !PT ;  /* 0x00000009020e7812 */ /* 0x000fe400078efcff */
[----:B------:R-:W-:Y:S01]  /*2f30*/  FSEL R114, R114, -INF , !P1 ;  /* 0xff80000072727808 */ /* 0x000fe20004800000 */
[----:B------:R-:W-:Y:S01]  /*2f40*/  MUFU.TANH R47, R22 ;  /* 0x00000016002f7308 */ /* 0x000fe20000002400 */
[----:B------:R-:W-:Y:S02]  /*2f50*/  FSEL R104, R104, -INF , !P5 ;  /* 0xff80000068687808 */ /* 0x000fe40006800000 */
[----:B------:R-:W-:-:S02]  /*2f60*/  ISETP.GE.AND P1, PT, R14, R12, PT ;  /* 0x0000000c0e00720c */ /* 0x000fc40003f26270 */
[-C--:B------:R-:W-:Y:S02]  /*2f70*/  ISETP.GE.AND P5, PT, R14, R3.reuse, PT ;  /* 0x000000030e00720c */ /* 0x080fe40003fa6270 */
[----:B------:R-:W-:Y:S01]  /*2f80*/  LOP3.LUT R14, R2, 0x10, RZ, 0xfc, !PT ;  /* 0x00000010020e7812 */ /* 0x000fe200078efcff */
[----:B------:R1:W-:Y:S01]  /*2f90*/  MUFU.TANH R121, R23 ;  /* 0x0000001700797308 */ /* 0x0003e20000002400 */
[----:B-----5:R-:W-:Y:S01]  /*2fa0*/  FSEL R113, R113, -INF , !P2 ;  /* 0xff80000071717808 */ /* 0x020fe20005000000 */
[----:B------:R-:W-:Y:S01]  /*2fb0*/  FMUL.FTZ R24, R24, c[0x0][0x2ec] ;  /* 0x0000bb0018187a20 */ /* 0x000fe20000410000 */
[----:B------:R-:W-:Y:S01]  /*2fc0*/  FSEL R106, R106, -INF , !P4 ;  /* 0xff8000006a6a7808 */ /* 0x000fe20006000000 */
[----:B------:R-:W-:Y:S01]  /*2fd0*/  FMUL.FTZ R25, R25, c[0x0][0x2ec] ;  /* 0x0000bb0019197a20 */ /* 0x000fe20000410000 */
[----:B------:R-:W-:Y:S01]  /*2fe0*/  ISETP.GE.AND P2, PT, R14, R12, PT ;  /* 0x0000000c0e00720c */ /* 0x000fe20003f46270 */
[----:B------:R-:W-:Y:S01]  /*2ff0*/  FMUL.FTZ R26, R26, c[0x0][0x2ec] ;  /* 0x0000bb001a1a7a20 */ /* 0x000fe20000410000 */
[----:B------:R-:W-:Y:S01]  /*3000*/  ISETP.GE.AND P4, PT, R14, R3, PT ;  /* 0x000000030e00720c */ /* 0x000fe20003f86270 */
[----:B------:R-:W-:Y:S01]  /*3010*/  FMUL.FTZ R27, R27, c[0x0][0x2ec] ;  /* 0x0000bb001b1b7a20 */ /* 0x000fe20000410000 */
[----:B------:R-:W-:Y:S01]  /*3020*/  MUFU.TANH R66, R24 ;  /* 0x0000001800427308 */ /* 0x000fe20000002400 */
[----:B------:R-:W-:-:S02]  /*3030*/  LOP3.LUT R14, R2, 0x18, RZ, 0xfc, !PT ;  /* 0x00000018020e7812 */ /* 0x000fc400078efcff */
[----:B----4-:R-:W-:Y:S02]  /*3040*/  FSEL R118, R118, -INF , !P3 ;  /* 0xff80000076767808 */ /* 0x010fe40005800000 */
[----:B------:R-:W-:Y:S02]  /*3050*/  FSEL R103, R103, -INF , !P1 ;  /* 0xff80000067677808 */ /* 0x000fe40004800000 */
[----:B------:R-:W-:Y:S01]  /*3060*/  FSEL R120, R120, -INF , !P5 ;  /* 0xff80000078787808 */ /* 0x000fe20006800000 */
[----:B-1----:R-:W-:Y:S01]  /*3070*/  HMMA.16816.F32.BF16 R20, R4, R28, R16 ;  /* 0x0000001c0414723c */ /* 0x002fe20000041810 */
[----:B------:R-:W-:Y:S01]  /*3080*/  MUFU.TANH R112, R25 ;  /* 0x0000001900707308 */ /* 0x000fe20000002400 */
[----:B------:R-:W-:Y:S02]  /*3090*/  FSEL R102, R102, -INF , !P2 ;  /* 0xff80000066667808 */ /* 0x000fe40005000000 */
[C---:B------:R-:W-:Y:S02]  /*30a0*/  ISETP.GE.AND P5, PT, R14.reuse, R12, PT ;  /* 0x0000000c0e00720c */ /* 0x040fe40003fa6270 */
[----:B------:R-:W-:-:S02]  /*30b0*/  ISETP.GE.AND P2, PT, R14, R3, PT ;  /* 0x000000030e00720c */ /* 0x000fc40003f46270 */
[----:B------:R-:W-:Y:S01]  /*30c0*/  HMMA.16816.F32.BF16 R16, R8, R38, RZ ;  /* 0x000000260810723c */ /* 0x000fe200000418ff */
[----:B------:R-:W-:Y:S01]  /*30d0*/  MUFU.TANH R65, R26 ;  /* 0x0000001a00417308 */ /* 0x000fe20000002400 */
[----:B------:R-:W1:Y:S01]  /*30e0*/  LDSM.16.M88.4 R36, [R13+0x4000] ;  /* 0x004000000d24783b */ /* 0x000e620000000200 */
[----:B------:R-:W-:Y:S02]  /*30f0*/  LOP3.LUT R14, R2, 0x20, RZ, 0xfc, !PT ;  /* 0x00000020020e7812 */ /* 0x000fe400078efcff */
[----:B------:R-:W-:Y:S02]  /*3100*/  FSEL R119, R119, -INF , !P4 ;  /* 0xff80000077777808 */ /* 0x000fe40006000000 */
[----:B------:R-:W-:Y:S02]  /*3110*/  FSEL R105, R105, -INF , !P5 ;  /* 0xff80000069697808 */ /* 0x000fe40006800000 */
[----:B------:R2:W-:Y:S01]  /*3120*/  MUFU.TANH R45, R27 ;  /* 0x0000001b002d7308 */ /* 0x0005e20000002400 */
[----:B------:R-:W-:-:S02]  /*3130*/  ISETP.GE.AND P5, PT, R14, R3, PT ;  /* 0x000000030e00720c */ /* 0x000fc40003fa6270 */
[----:B------:R-:W-:Y:S02]  /*3140*/  FSEL R115, R115, -INF , !P2 ;  /* 0xff80000073737808 */ /* 0x000fe40005000000 */
[----:B------:R-:W-:Y:S02]  /*3150*/  FSEL R122, R122, -INF , !P5 ;  /* 0xff8000007a7a7808 */ /* 0x000fe40006800000 */
[----:B------:R-:W-:Y:S01]  /*3160*/  FMUL.FTZ R20, R20, c[0x0][0x2ec] ;  /* 0x0000bb0014147a20 */ /* 0x000fe20000410000 */
[----:B------:R4:W5:Y:S01]  /*3170*/  MUFU.TANH R50, R15 ;  /* 0x0000000f00327308 */ /* 0x0009620000002400 */
[----:B------:R-:W-:Y:S02]  /*3180*/  FMUL.FTZ R21, R21, c[0x0][0x2ec] ;  /* 0x0000bb0015157a20 */ /* 0x000fe40000410000 */
[----:B------:R-:W-:Y:S02]  /*3190*/  FMUL.FTZ R22, R22, c[0x0][0x2ec] ;  /* 0x0000bb0016167a20 */ /* 0x000fe40000410000 */
[----:B------:R-:W-:-:S02]  /*31a0*/  FMUL.FTZ R23, R23, c[0x0][0x2ec] ;  /* 0x0000bb0017177a20 */ /* 0x000fc40000410000 */
[----:B--2---:R-:W-:Y:S01]  /*31b0*/  HMMA.16816.F32.BF16 R24, R4, R30, R16 ;  /* 0x0000001e0418723c */ /* 0x004fe20000041810 */
[----:B------:R-:W-:Y:S01]  /*31c0*/  MUFU.TANH R64, R20 ;  /* 0x0000001400407308 */ /* 0x000fe20000002400 */
[----:B------:R-:W-:Y:S06]  /*31d0*/  LDSM.16.M88.4 R28, [R13+0x4400] ;  /* 0x004400000d1c783b */ /* 0x000fec0000000200 */
[----:B------:R-:W-:Y:S01]  /*31e0*/  HMMA.16816.F32.BF16 R16, R8, R32, RZ ;  /* 0x000000200810723c */ /* 0x000fe200000418ff */
[----:B------:R-:W-:Y:S01]  /*31f0*/  MUFU.TANH R63, R21 ;  /* 0x00000015003f7308 */ /* 0x000fe20000002400 */
[----:B----4-:R-:W-:-:S04]  /*3200*/  LOP3.LUT R15, R2, 0x11, RZ, 0xfc, !PT ;  /* 0x00000011020f7812 */ /* 0x010fc800078efcff */
[CC--:B------:R-:W-:Y:S02]  /*3210*/  ISETP.GE.AND P3, PT, R15.reuse, R12.reuse, PT ;  /* 0x0000000c0f00720c */ /* 0x0c0fe40003f66270 */
[-C--:B------:R-:W-:Y:S01]  /*3220*/  ISETP.GE.AND P1, PT, R15, R3.reuse, PT ;  /* 0x000000030f00720c */ /* 0x080fe20003f26270 */
[----:B------:R-:W2:Y:S01]  /*3230*/  MUFU.TANH R46, R22 ;  /* 0x00000016002e7308 */ /* 0x000ea20000002400 */
[----:B------:R-:W-:Y:S02]  /*3240*/  LOP3.LUT R15, R2, 0x19, RZ, 0xfc, !PT ;  /* 0x00000019020f7812 */ /* 0x000fe400078efcff */
[----:B------:R-:W-:Y:S02]  /*3250*/  FSEL R101, R101, -INF , !P3 ;  /* 0xff80000065657808 */ /* 0x000fe40005800000 */
[----:B------:R-:W-:Y:S02]  /*3260*/  FSEL R117, R117, -INF , !P1 ;  /* 0xff80000075757808 */ /* 0x000fe40004800000 */
[----:B------:R-:W-:Y:S01]  /*3270*/  FMUL.FTZ R24, R24, c[0x0][0x2ec] ;  /* 0x0000bb0018187a20 */ /* 0x000fe20000410000 */
[----:B------:R4:W1:Y:S01]  /*3280*/  MUFU.TANH R109, R23 ;  /* 0x00000017006d7308 */ /* 0x0008620000002400 */
[----:B------:R-:W-:Y:S01]  /*3290*/  FMUL.FTZ R25, R25, c[0x0][0x2ec] ;  /* 0x0000bb0019197a20 */ /* 0x000fe20000410000 */
[CC--:B------:R-:W-:Y:S01]  /*32a0*/  ISETP.GE.AND P4, PT, R15.reuse, R12.reuse, PT ;  /* 0x0000000c0f00720c */ /* 0x0c0fe20003f86270 */
[----:B------:R-:W-:Y:S01]  /*32b0*/  FMUL.FTZ R26, R26, c[0x0][0x2ec] ;  /* 0x0000bb001a1a7a20 */ /* 0x000fe20000410000 */
[----:B------:R-:W-:Y:S01]  /*32c0*/  ISETP.GE.AND P3, PT, R15, R3, PT ;  /* 0x000000030f00720c */ /* 0x000fe20003f66270 */
[----:B------:R-:W-:Y:S01]  /*32d0*/  FMUL.FTZ R27, R27, c[0x0][0x2ec] ;  /* 0x0000bb001b1b7a20 */ /* 0x000fe20000410000 */
[----:B------:R-:W-:-:S02]  /*32e0*/  ISETP.GE.AND P1, PT, R14, R12, PT ;  /* 0x0000000c0e00720c */ /* 0x000fc40003f26270 */
[----:B------:R-:W1:Y:S01]  /*32f0*/  MUFU.TANH R62, R24 ;  /* 0x00000018003e7308 */ /* 0x000e620000002400 */
[C---:B------:R-:W-:Y:S02]  /*3300*/  LOP3.LUT R15, R2.reuse, 0x21, RZ, 0xfc, !PT ;  /* 0x00000021020f7812 */ /* 0x040fe400078efcff */
[----:B------:R-:W-:Y:S02]  /*3310*/  LOP3.LUT R14, R2, 0x28, RZ, 0xfc, !PT ;  /* 0x00000028020e7812 */ /* 0x000fe400078efcff */
[----:B------:R-:W-:Y:S02]  /*3320*/  FSEL R116, R116, -INF , !P3 ;  /* 0xff80000074747808 */ /* 0x000fe40005800000 */
[----:B------:R-:W-:Y:S01]  /*3330*/  FSEL R99, R99, -INF , !P1 ;  /* 0xff80000063637808 */ /* 0x000fe20004800000 */
[----:B----4-:R-:W-:Y:S01]  /*3340*/  HMMA.16816.F32.BF16 R20, R4, R40, R16 ;  /* 0x000000280414723c */ /* 0x010fe20000041810 */
[----:B------:R-:W-:Y:S01]  /*3350*/  MUFU.TANH R110, R25 ;  /* 0x00000019006e7308 */ /* 0x000fe20000002400 */
[----:B------:R-:W-:-:S02]  /*3360*/  ISETP.GE.AND P2, PT, R15, R12, PT ;  /* 0x0000000c0f00720c */ /* 0x000fc40003f46270 */
[C---:B------:R-:W-:Y:S02]  /*3370*/  ISETP.GE.AND P3, PT, R14.reuse, R12, PT ;  /* 0x0000000c0e00720c */ /* 0x040fe40003f66270 */
[----:B------:R-:W-:Y:S02]  /*3380*/  ISETP.GE.AND P1, PT, R14, R3, PT ;  /* 0x000000030e00720c */ /* 0x000fe40003f26270 */
[----:B------:R-:W-:Y:S01]  /*3390*/  HMMA.16816.F32.BF16 R16, R8, R34, RZ ;  /* 0x000000220810723c */ /* 0x000fe200000418ff */
[----:B------:R-:W4:Y:S01]  /*33a0*/  LDSM.16.M88.4 R32, [R165+0x3000] ;  /* 0x00300000a520783b */ /* 0x000f220000000200 */
[----:B------:R-:W1:Y:S01]  /*33b0*/  MUFU.TANH R61, R26 ;  /* 0x0000001a003d7308 */ /* 0x000e620000002400 */
[----:B------:R-:W-:Y:S02]  /*33c0*/  LOP3.LUT R14, R2, 0x29, RZ, 0xfc, !PT ;  /* 0x00000029020e7812 */ /* 0x000fe400078efcff */
[----:B------:R-:W-:Y:S02]  /*33d0*/  FSEL R96, R96, -INF , !P4 ;  /* 0xff80000060607808 */ /* 0x000fe40006000000 */
[----:B------:R-:W-:-:S02]  /*33e0*/  FSEL R98, R98, -INF , !P2 ;  /* 0xff80000062627808 */ /* 0x000fc40005000000 */
[-C--:B------:R-:W-:Y:S01]  /*33f0*/  ISETP.GE.AND P4, PT, R15, R3.reuse, PT ;  /* 0x000000030f00720c */ /* 0x080fe20003f86270 */
[----:B------:R1:W1:Y:S01]  /*3400*/  MUFU.TANH R108, R27 ;  /* 0x0000001b006c7308 */ /* 0x0002620000002400 */
[CC--:B------:R-:W-:Y:S02]  /*3410*/  ISETP.GE.AND P5, PT, R14.reuse, R12.reuse, PT ;  /* 0x0000000c0e00720c */ /* 0x0c0fe40003fa6270 */
[-C--:B------:R-:W-:Y:S02]  /*3420*/  ISETP.GE.AND P2, PT, R14, R3.reuse, PT ;  /* 0x000000030e00720c */ /* 0x080fe40003f46270 */
[----:B------:R-:W-:Y:S01]  /*3430*/  LOP3.LUT R14, R2, 0x30, RZ, 0xfc, !PT ;  /* 0x00000030020e7812 */ /* 0x000fe200078efcff */
[----:B------:R-:W-:Y:S01]  /*3440*/  FMUL.FTZ R20, R20, c[0x0][0x2ec] ;  /* 0x0000bb0014147a20 */ /* 0x000fe20000410000 */
[----:B------:R-:W-:Y:S01]  /*3450*/  FSEL R125, R125, -INF , !P4 ;  /* 0xff8000007d7d7808 */ /* 0x000fe20006000000 */
[----:B------:R-:W-:Y:S01]  /*3460*/  FMUL.FTZ R21, R21, c[0x0][0x2ec] ;  /* 0x0000bb0015157a20 */ /* 0x000fe20000410000 */
[----:B------:R-:W-:Y:S01]  /*3470*/  FSEL R97, R97, -INF , !P3 ;  /* 0xff80000061617808 */ /* 0x000fe20005800000 */
[----:B------:R-:W-:Y:S01]  /*3480*/  FMUL.FTZ R22, R22, c[0x0][0x2ec] ;  /* 0x0000bb0016167a20 */ /* 0x000fe20000410000 */
[C---:B------:R-:W-:Y:S01]  /*3490*/  ISETP.GE.AND P4, PT, R14.reuse, R12, PT ;  /* 0x0000000c0e00720c */ /* 0x040fe20003f86270 */
[----:B------:R-:W-:Y:S01]  /*34a0*/  FMUL.FTZ R23, R23, c[0x0][0x2ec] ;  /* 0x0000bb0017177a20 */ /* 0x000fe20000410000 */
[----:B------:R-:W-:Y:S01]  /*34b0*/  ISETP.GE.AND P3, PT, R14, R3, PT ;  /* 0x000000030e00720c */ /* 0x000fe20003f66270 */
[----:B------:R-:W2:Y:S01]  /*34c0*/  MUFU.TANH R60, R20 ;  /* 0x00000014003c7308 */ /* 0x000ea20000002400 */
[----:B------:R-:W-:Y:S01]  /*34d0*/  LOP3.LUT R14, R2, 0x31, RZ, 0xfc, !PT ;  /* 0x00000031020e7812 */ /* 0x000fe200078efcff */
[----:B-1----:R-:W-:Y:S01]  /*34e0*/  HMMA.16816.F32.BF16 R24, R4, R42, R16 ;  /* 0x0000002a0418723c */ /* 0x002fe20000041810 */
[----:B------:R-:W-:Y:S01]  /*34f0*/  FSEL R123, R123, -INF , !P1 ;  /* 0xff8000007b7b7808 */ /* 0x000fe20004800000 */
[----:B------:R-:W1:Y:S01]  /*3500*/  LDSM.16.M88.4 R40, [R165+0x3400] ;  /* 0x00340000a528783b */ /* 0x000e620000000200 */
[----:B------:R-:W-:-:S02]  /*3510*/  FSEL R95, R95, -INF , !P5 ;  /* 0xff8000005f5f7808 */ /* 0x000fc40006800000 */
[C---:B------:R-:W-:Y:S01]  /*3520*/  ISETP.GE.AND P1, PT, R14.reuse, R12, PT ;  /* 0x0000000c0e00720c */ /* 0x040fe20003f26270 */
[----:B------:R-:W-:Y:S01]  /*3530*/  MUFU.TANH R107, R21 ;  /* 0x00000015006b7308 */ /* 0x000fe20000002400 */
[----:B------:R-:W-:Y:S01]  /*3540*/  ISETP.GE.AND P5, PT, R14, R3, PT ;  /* 0x000000030e00720c */ /* 0x000fe20003fa6270 */
[----:B------:R-:W-:Y:S01]  /*3550*/  HMMA.16816.F32.BF16 R16, R8, R36, RZ ;  /* 0x000000240810723c */ /* 0x000fe200000418ff */
[C---:B------:R-:W-:Y:S02]  /*3560*/  LOP3.LUT R15, R2.reuse, 0x38, RZ, 0xfc, !PT ;  /* 0x00000038020f7812 */ /* 0x040fe400078efcff */
[----:B------:R-:W-:Y:S02]  /*3570*/  LOP3.LUT R14, R2, 0x39, RZ, 0xfc, !PT ;  /* 0x00000039020e7812 */ /* 0x000fe400078efcff */
[----:B------:R-:W-:Y:S01]  /*3580*/  FSEL R124, R124, -INF , !P2 ;  /* 0xff8000007c7c7808 */ /* 0x000fe20005000000 */
[----:B------:R-:W1:Y:S01]  /*3590*/  MUFU.TANH R59, R22 ;  /* 0x00000016003b7308 */ /* 0x000e620000002400 */
[----:B------:R-:W-:-:S02]  /*35a0*/  FSEL R91, R91, -INF , !P4 ;  /* 0xff8000005b5b7808 */ /* 0x000fc40006000000 */
[----:B------:R-:W-:Y:S02]  /*35b0*/  FSEL R126, R126, -INF , !P3 ;  /* 0xff8000007e7e7808 */ /* 0x000fe40005800000 */
[----:B------:R-:W-:Y:S02]  /*35c0*/  FSEL R93, R93, -INF , !P1 ;  /* 0xff8000005d5d7808 */ /* 0x000fe40004800000 */
[CC--:B------:R-:W-:Y:S01]  /*35d0*/  ISETP.GE.AND P2, PT, R15.reuse, R12.reuse, PT ;  /* 0x0000000c0f00720c */ /* 0x0c0fe20003f46270 */
[----:B------:R4:W1:Y:S01]  /*35e0*/  MUFU.TANH R68, R23 ;  /* 0x0000001700447308 */ /* 0x0008620000002400 */
[-C--:B------:R-:W-:Y:S01]  /*35f0*/  ISETP.GE.AND P4, PT, R15, R3.reuse, PT ;  /* 0x000000030f00720c */ /* 0x080fe20003f86270 */
[----:B------:R-:W-:Y:S01]  /*3600*/  FMUL.FTZ R24, R24, c[0x0][0x2ec] ;  /* 0x0000bb0018187a20 */ /* 0x000fe20000410000 */
[C---:B------:R-:W-:Y:S01]  /*3610*/  ISETP.GE.AND P3, PT, R14.reuse, R12, PT ;  /* 0x0000000c0e00720c */ /* 0x040fe20003f66270 */
[----:B------:R-:W-:Y:S01]  /*3620*/  FMUL.FTZ R25, R25, c[0x0][0x2ec] ;  /* 0x0000bb0019197a20 */ /* 0x000fe20000410000 */
[----:B------:R-:W-:Y:S01]  /*3630*/  ISETP.GE.AND P1, PT, R14, R3, PT ;  /* 0x000000030e00720c */ /* 0x000fe20003f26270 */
[----:B------:R-:W-:Y:S01]  /*3640*/  FMUL.FTZ R26, R26, c[0x0][0x2ec] ;  /* 0x0000bb001a1a7a20 */ /* 0x000fe20000410000 */
[C---:B------:R-:W-:Y:S01]  /*3650*/  LOP3.LUT R15, R2.reuse, 0x40, RZ, 0xfc, !PT ;  /* 0x00000040020f7812 */ /* 0x040fe200078efcff */
[----:B------:R-:W-:Y:S01]  /*3660*/  FMUL.FTZ R27, R27, c[0x0][0x2ec] ;  /* 0x0000bb001b1b7a20 */ /* 0x000fe20000410000 */
[----:B------:R-:W-:Y:S01]  /*3670*/  LOP3.LUT R14, R2, 0x41, RZ, 0xfc, !PT ;  /* 0x00000041020e7812 */ /* 0x000fe200078efcff */
[----:B------:R-:W-:Y:S01]  /*3680*/  MUFU.TANH R58, R24 ;  /* 0x00000018003a7308 */ /* 0x000fe20000002400 */
[----:B------:R-:W-:-:S02]  /*3690*/  FSEL R128, R128, -INF , !P5 ;  /* 0xff80000080807808 */ /* 0x000fc40006800000 */
[----:B------:R-:W-:Y:S02]  /*36a0*/  FSEL R92, R92, -INF , !P2 ;  /* 0xff8000005c5c7808 */ /* 0x000fe40005000000 */
[----:B------:R-:W-:Y:S01]  /*36b0*/  FSEL R129, R129, -INF , !P4 ;  /* 0xff80000081817808 */ /* 0x000fe20006000000 */
[----:B----4-:R-:W-:Y:S01]  /*36c0*/  HMMA.16816.F32.BF16 R20, R4, R32, R16 ;  /* 0x000000200414723c */ /* 0x010fe20000041810 */
[----:B------:R-:W-:Y:S01]  /*36d0*/  FSEL R94, R94, -INF , !P3 ;  /* 0xff8000005e5e7808 */ /* 0x000fe20005800000 */
[----:B------:R-:W-:Y:S01]  /*36e0*/  MUFU.TANH R67, R25 ;  /* 0x0000001900437308 */ /* 0x000fe20000002400 */
[CC--:B------:R-:W-:Y:S02]  /*36f0*/  ISETP.GE.AND P5, PT, R15.reuse, R12.reuse, PT ;  /* 0x0000000c0f00720c */ /* 0x0c0fe40003fa6270 */
[-C--:B------:R-:W-:Y:S02]  /*3700*/  ISETP.GE.AND P2, PT, R15, R3.reuse, PT ;  /* 0x000000030f00720c */ /* 0x080fe40003f46270 */
[C---:B------:R-:W-:Y:S01]  /*3710*/  ISETP.GE.AND P4, PT, R14.reuse, R12, PT ;  /* 0x0000000c0e00720c */ /* 0x040fe20003f86270 */
[----:B------:R-:W-:Y:S01]  /*3720*/  HMMA.16816.F32.BF16 R16, R8, R38, RZ ;  /* 0x000000260810723c */ /* 0x000fe200000418ff */
[----:B------:R-:W-:Y:S01]  /*3730*/  ISETP.GE.AND P3, PT, R14, R3, PT ;  /* 0x000000030e00720c */ /* 0x000fe20003f66270 */
[----:B------:R-:W-:Y:S01]  /*3740*/  MUFU.TANH R57, R26 ;  /* 0x0000001a00397308 */ /* 0x000fe20000002400 */
[C---:B------:R-:W-:Y:S01]  /*3750*/  LOP3.LUT R15, R2.reuse, 0x48, RZ, 0xfc, !PT ;  /* 0x00000048020f7812 */ /* 0x040fe200078efcff */
[----:B------:R-:W4:Y:S01]  /*3760*/  LDSM.16.M88.4 R36, [R13+0x4800] ;  /* 0x004800000d24783b */ /* 0x000f220000000200 */
[----:B------:R-:W-:-:S02]  /*3770*/  LOP3.LUT R14, R2, 0x49, RZ, 0xfc, !PT ;  /* 0x00000049020e7812 */ /* 0x000fc400078efcff */
[----:B------:R-:W-:Y:S02]  /*3780*/  FSEL R127, R127, -INF , !P1 ;  /* 0xff8000007f7f7808 */ /* 0x000fe40004800000 */
[----:B------:R-:W-:Y:S01]  /*3790*/  FSEL R130, R130, -INF , !P2 ;  /* 0xff80000082827808 */ /* 0x000fe20005000000 */
[----:B------:R1:W1:Y:S01]  /*37a0*/  MUFU.TANH R100, R27 ;  /* 0x0000001b00647308 */ /* 0x0002620000002400 */
[----:B------:R-:W-:Y:S02]  /*37b0*/  FSEL R90, R90, -INF , !P4 ;  /* 0xff8000005a5a7808 */ /* 0x000fe40006000000 */
[-C--:B------:R-:W-:Y:S02]  /*37c0*/  ISETP.GE.AND P1, PT, R15, R12.reuse, PT ;  /* 0x0000000c0f00720c */ /* 0x080fe40003f26270 */
[-C--:B------:R-:W-:Y:S01]  /*37d0*/  ISETP.GE.AND P2, PT, R14, R12.reuse, PT ;  /* 0x0000000c0e00720c */ /* 0x080fe20003f46270 */
[----:B------:R-:W-:Y:S01]  /*37e0*/  FMUL.FTZ R20, R20, c[0x0][0x2ec] ;  /* 0x0000bb0014147a20 */ /* 0x000fe20000410000 */
[-C--:B------:R-:W-:Y:S01]  /*37f0*/  ISETP.GE.AND P4, PT, R14, R3.reuse, PT ;  /* 0x000000030e00720c */ /* 0x080fe20003f86270 */
[----:B------:R-:W-:Y:S01]  /*3800*/  FMUL.FTZ R21, R21, c[0x0][0x2ec] ;  /* 0x0000bb0015157a20 */ /* 0x000fe20000410000 */
[----:B------:R-:W-:Y:S01]  /*3810*/  LOP3.LUT R14, R2, 0x50, RZ, 0xfc, !PT ;  /* 0x00000050020e7812 */ /* 0x000fe200078efcff */
[----:B------:R-:W-:Y:S01]  /*3820*/  FMUL.FTZ R22, R22, c[0x0][0x2ec] ;  /* 0x0000bb0016167a20 */ /* 0x000fe20000410000 */
[----:B------:R-:W-:Y:S01]  /*3830*/  FSEL R87, R87, -INF , !P5 ;  /* 0xff80000057577808 */ /* 0x000fe20006800000 */
[----:B------:R-:W-:Y:S01]  /*3840*/  FMUL.FTZ R23, R23, c[0x0][0x2ec] ;  /* 0x0000bb0017177a20 */ /* 0x000fe20000410000 */
[----:B------:R-:W-:Y:S01]  /*3850*/  FSEL R131, R131, -INF , !P3 ;  /* 0xff80000083837808 */ /* 0x000fe20005800000 */
[----:B------:R-:W2:Y:S01]  /*3860*/  MUFU.TANH R56, R20 ;  /* 0x0000001400387308 */ /* 0x000ea20000002400 */
[----:B------:R-:W-:Y:S01]  /*3870*/  FSEL R89, R89, -INF , !P1 ;  /* 0xff80000059597808 */ /* 0x000fe20004800000 */
[----:B-1----:R-:W-:Y:S01]  /*3880*/  HMMA.16816.F32.BF16 R24, R4, R34, R16 ;  /* 0x000000220418723c */ /* 0x002fe20000041810 */
[----:B------:R-:W-:Y:S01]  /*3890*/  ISETP.GE.AND P5, PT, R15, R3, PT ;  /* 0x000000030f00720c */ /* 0x000fe20003fa6270 */
[----:B------:R-:W1:Y:S01]  /*38a0*/  LDSM.16.M88.4 R32, [R165+0x3800] ;  /* 0x00380000a520783b */ /* 0x000e620000000200 */
[----:B------:R-:W-:-:S02]  /*38b0*/  ISETP.GE.AND P3, PT, R14, R12, PT ;  /* 0x0000000c0e00720c */ /* 0x000fc40003f66270 */
[-C--:B------:R-:W-:Y:S01]  /*38c0*/  ISETP.GE.AND P1, PT, R14, R3.reuse, PT ;  /* 0x000000030e00720c */ /* 0x080fe20003f26270 */
[----:B------:R-:W-:Y:S01]  /*38d0*/  MUFU.TANH R54, R21 ;  /* 0x0000001500367308 */ /* 0x000fe20000002400 */
[----:B------:R-:W-:Y:S01]  /*38e0*/  LOP3.LUT R14, R2, 0x51, RZ, 0xfc, !PT ;  /* 0x00000051020e7812 */ /* 0x000fe200078efcff */
[----:B------:R-:W-:Y:S01]  /*38f0*/  HMMA.16816.F32.BF16 R16, R8, R28, RZ ;  /* 0x0000001c0810723c */ /* 0x000fe200000418ff */
[----:B------:R-:W-:Y:S02]  /*3900*/  FSEL R133, R133, -INF , !P5 ;  /* 0xff80000085857808 */ /* 0x000fe40006800000 */
[----:B------:R-:W-:Y:S02]  /*3910*/  FSEL R88, R88, -INF , !P2 ;  /* 0xff80000058587808 */ /* 0x000fe40005000000 */
[C---:B------:R-:W-:Y:S01]  /*3920*/  ISETP.GE.AND P5, PT, R14.reuse, R12, PT ;  /* 0x0000000c0e00720c */ /* 0x040fe20003fa6270 */
[----:B------:R-:W1:Y:S01]  /*3930*/  MUFU.TANH R53, R22 ;  /* 0x0000001600357308 */ /* 0x000e620000002400 */
[----:B------:R-:W-:-:S02]  /*3940*/  ISETP.GE.AND P2, PT, R14, R3, PT ;  /* 0x000000030e00720c */ /* 0x000fc40003f46270 */
[----:B------:R-:W-:Y:S02]  /*3950*/  LOP3.LUT R14, R2, 0x58, RZ, 0xfc, !PT ;  /* 0x00000058020e7812 */ /* 0x000fe400078efcff */
[----:B------:R-:W-:Y:S02]  /*3960*/  FSEL R132, R132, -INF , !P4 ;  /* 0xff80000084847808 */ /* 0x000fe40006000000 */
[----:B------:R-:W-:Y:S01]  /*3970*/  FSEL R86, R86, -INF , !P3 ;  /* 0xff80000056567808 */ /* 0x000fe20005800000 */
[----:B------:R2:W1:Y:S01]  /*3980*/  MUFU.TANH R55, R23 ;  /* 0x0000001700377308 */ /* 0x0004620000002400 */
[----:B------:R-:W-:Y:S01]  /*3990*/  ISETP.GE.AND P4, PT, R14, R12, PT ;  /* 0x0000000c0e00720c */ /* 0x000fe20003f86270 */
[----:B------:R-:W-:Y:S01]  /*39a0*/  FMUL.FTZ R24, R24, c[0x0][0x2ec] ;  /* 0x0000bb0018187a20 */ /* 0x000fe20000410000 */
[----:B------:R-:W-:Y:S01]  /*39b0*/  ISETP.GE.AND P3, PT, R14, R3, PT ;  /* 0x000000030e00720c */ /* 0x000fe20003f66270 */
[----:B------:R-:W-:Y:S01]  /*39c0*/  FMUL.FTZ R25, R25, c[0x0][0x2ec] ;  /* 0x0000bb0019197a20 */ /* 0x000fe20000410000 */
[----:B------:R-:W-:Y:S01]  /*39d0*/  LOP3.LUT R15, R2, 0x59, RZ, 0xfc, !PT ;  /* 0x00000059020f7812 */ /* 0x000fe200078efcff */
[----:B------:R-:W-:Y:S01]  /*39e0*/  FMUL.FTZ R26, R26, c[0x0][0x2ec] ;  /* 0x0000bb001a1a7a20 */ /* 0x000fe20000410000 */
[----:B------:R-:W-:Y:S01]  /*39f0*/  LOP3.LUT R14, R2, 0x60, RZ, 0xfc, !PT ;  /* 0x00000060020e7812 */ /* 0x000fe200078efcff */
[----:B------:R-:W-:Y:S01]  /*3a00*/  FMUL.FTZ R27, R27, c[0x0][0x2ec] ;  /* 0x0000bb001b1b7a20 */ /* 0x000fe20000410000 */
[----:B------:R-:W-:Y:S01]  /*3a10*/  FSEL R136, R136, -INF , !P1 ;  /* 0xff80000088887808 */ /* 0x000fe20004800000 */
[----:B------:R-:W1:Y:S01]  /*3a20*/  MUFU.TANH R52, R24 ;  /* 0x0000001800347308 */ /* 0x000e620000002400 */
[----:B------:R-:W-:-:S02]  /*3a30*/  FSEL R82, R82, -INF , !P5 ;  /* 0xff80000052527808 */ /* 0x000fc40006800000 */
[----:B------:R-:W-:Y:S02]  /*3a40*/  FSEL R137, R137, -INF , !P2 ;  /* 0xff80000089897808 */ /* 0x000fe40005000000 */
[----:B------:R-:W-:Y:S01]  /*3a50*/  FSEL R84, R84, -INF , !P4 ;  /* 0xff80000054547808 */ /* 0x000fe20006000000 */
[----:B--2---:R-:W-:Y:S01]  /*3a60*/  HMMA.16816.F32.BF16 R20, R4, R40, R16 ;  /* 0x000000280414723c */ /* 0x004fe20000041810 */
[CC--:B------:R-:W-:Y:S02]  /*3a70*/  ISETP.GE.AND P1, PT, R15.reuse, R12.reuse, PT ;  /* 0x0000000c0f00720c */ /* 0x0c0fe40003f26270 */
[-C--:B------:R-:W-:Y:S02]  /*3a80*/  ISETP.GE.AND P5, PT, R15, R3.reuse, PT ;  /* 0x000000030f00720c */ /* 0x080fe40003fa6270 */
[C---:B------:R-:W-:Y:S02]  /*3a90*/  ISETP.GE.AND P2, PT, R14.reuse, R12, PT ;  /* 0x0000000c0e00720c */ /* 0x040fe40003f46270 */
[----:B------:R-:W-:Y:S01]  /*3aa0*/  ISETP.GE.AND P4, PT, R14, R3, PT ;  /* 0x000000030e00720c */ /* 0x000fe20003f86270 */
[----:B------:R-:W-:Y:S01]  /*3ab0*/  HMMA.16816.F32.BF16 R16, R8, R30, RZ ;  /* 0x0000001e0810723c */ /* 0x000fe200000418ff */
[----:B------:R-:W-:-:S02]  /*3ac0*/  LOP3.LUT R15, R2, 0x61, RZ, 0xfc, !PT ;  /* 0x00000061020f7812 */ /* 0x000fc400078efcff */
[----:B------:R-:W-:Y:S02]  /*3ad0*/  LOP3.LUT R14, R2, 0x68, RZ, 0xfc, !PT ;  /* 0x00000068020e7812 */ /* 0x000fe400078efcff */
[----:B------:R-:W-:Y:S02]  /*3ae0*/  FSEL R138, R138, -INF , !P3 ;  /* 0xff8000008a8a7808 */ /* 0x000fe40005800000 */
[----:B------:R-:W-:Y:S02]  /*3af0*/  FSEL R83, R83, -INF , !P1 ;  /* 0xff80000053537808 */ /* 0x000fe40004800000 */
[----:B------:R-:W-:Y:S02]  /*3b00*/  FSEL R140, R140, -INF , !P5 ;  /* 0xff8000008c8c7808 */ /* 0x000fe40006800000 */
[----:B------:R-:W-:Y:S02]  /*3b10*/  FSEL R85, R85, -INF , !P2 ;  /* 0xff80000055557808 */ /* 0x000fe40005000000 */
[----:B------:R-:W-:-:S02]  /*3b20*/  ISETP.GE.AND P3, PT, R15, R12, PT ;  /* 0x0000000c0f00720c */ /* 0x000fc40003f66270 */
        /* <DEDUP_REMOVED lines=9> */
[----:B------:R-:W-:Y:S01]  /*3bc0*/  HMMA.16816.F32.BF16 R28, R4, R42, R16 ;  /* 0x0000002a041c723c */ /* 0x000fe20000041810 */
[----:B------:R-:W-:-:S02]  /*3bd0*/  FSEL R139, R139, -INF , !P4 ;  /* 0xff8000008b8b7808 */ /* 0x000fc40006000000 */
[----:B------:R-:W-:Y:S02]  /*3be0*/  FSEL R141, R141, -INF , !P1 ;  /* 0xff8000008d8d7808 */ /* 0x000fe40004800000 */
[----:B------:R-:W-:Y:S02]  /*3bf0*/  FSEL R81, R81, -INF , !P5 ;  /* 0xff80000051517808 */ /* 0x000fe40006800000 */
[-C--:B------:R-:W-:Y:S01]  /*3c00*/  ISETP.GE.AND P4, PT, R15, R12.reuse, PT ;  /* 0x0000000c0f00720c */ /* 0x080fe20003f86270 */
[----:B----4-:R-:W-:Y:S01]  /*3c10*/  HMMA.16816.F32.BF16 R16, R8, R36, RZ ;  /* 0x000000240810723c */ /* 0x010fe200000418ff */
[C---:B------:R-:W-:Y:S02]  /*3c20*/  ISETP.GE.AND P1, PT, R14.reuse, R12, PT ;  /* 0x0000000c0e00720c */ /* 0x040fe40003f26270 */
[----:B------:R-:W-:Y:S02]  /*3c30*/  ISETP.GE.AND P5, PT, R14, R3, PT ;  /* 0x000000030e00720c */ /* 0x000fe40003fa6270 */
[----:B------:R-:W-:-:S02]  /*3c40*/  LOP3.LUT R14, R2, 0x71, RZ, 0xfc, !PT ;  /* 0x00000071020e7812 */ /* 0x000fc400078efcff */
[----:B------:R-:W-:Y:S02]  /*3c50*/  FSEL R78, R78, -INF , !P3 ;  /* 0xff8000004e4e7808 */ /* 0x000fe40005800000 */
[----:B------:R-:W-:Y:S02]  /*3c60*/  FSEL R142, R142, -INF , !P2 ;  /* 0xff8000008e8e7808 */ /* 0x000fe40005000000 */
[----:B------:R-:W-:Y:S02]  /*3c70*/  FSEL R80, R80, -INF , !P4 ;  /* 0xff80000050507808 */ /* 0x000fe40006000000 */
[-C--:B------:R-:W-:Y:S02]  /*3c80*/  ISETP.GE.AND P3, PT, R15, R3.reuse, PT ;  /* 0x000000030f00720c */ /* 0x080fe40003f66270 */
[-C--:B------:R-:W-:Y:S01]  /*3c90*/  ISETP.GE.AND P2, PT, R14, R12.reuse, PT ;  /* 0x0000000c0e00720c */ /* 0x080fe20003f46270 */
[----:B------:R-:W-:Y:S01]  /*3ca0*/  FMUL.FTZ R28, R28, c[0x0][0x2ec] ;  /* 0x0000bb001c1c7a20 */ /* 0x000fe20000410000 */
[----:B------:R-:W-:Y:S01]  /*3cb0*/  ISETP.GE.AND P4, PT, R14, R3, PT ;  /* 0x000000030e00720c */ /* 0x000fe20003f86270 */
[----:B------:R-:W-:Y:S01]  /*3cc0*/  FMUL.FTZ R29, R29, c[0x0][0x2ec] ;  /* 0x0000bb001d1d7a20 */ /* 0x000fe20000410000 */
[----:B------:R-:W-:Y:S01]  /*3cd0*/  LOP3.LUT R14, R2, 0x78, RZ, 0xfc, !PT ;  /* 0x00000078020e7812 */ /* 0x000fe200078efcff */
[----:B------:R-:W-:Y:S01]  /*3ce0*/  FMUL.FTZ R30, R30, c[0x0][0x2ec] ;  /* 0x0000bb001e1e7a20 */ /* 0x000fe20000410000 */
[----:B------:R-:W-:Y:S01]  /*3cf0*/  FSEL R144, R144, -INF , !P3 ;  /* 0xff80000090907808 */ /* 0x000fe20005800000 */
[----:B------:R-:W-:Y:S01]  /*3d00*/  FMUL.FTZ R31, R31, c[0x0][0x2ec] ;  /* 0x0000bb001f1f7a20 */ /* 0x000fe20000410000 */
[----:B------:R-:W-:Y:S01]  /*3d10*/  FSEL R79, R79, -INF , !P1 ;  /* 0xff8000004f4f7808 */ /* 0x000fe20004800000 */
[----:B------:R-:W-:Y:S01]  /*3d20*/  MUFU.TANH R43, R28 ;  /* 0x0000001c002b7308 */ /* 0x000fe20000002400 */
[----:B------:R-:W-:-:S02]  /*3d30*/  ISETP.GE.AND P3, PT, R14, R12, PT ;  /* 0x0000000c0e00720c */ /* 0x000fc40003f66270 */
[-C--:B------:R-:W-:Y:S02]  /*3d40*/  ISETP.GE.AND P1, PT, R14, R3.reuse, PT ;  /* 0x000000030e00720c */ /* 0x080fe40003f26270 */
[----:B------:R-:W-:Y:S02]  /*3d50*/  LOP3.LUT R14, R2, 0x79, RZ, 0xfc, !PT ;  /* 0x00000079020e7812 */ /* 0x000fe400078efcff */
[----:B------:R-:W-:Y:S01]  /*3d60*/  FSEL R143, R143, -INF , !P5 ;  /* 0xff8000008f8f7808 */ /* 0x000fe20006800000 */
[----:B------:R-:W-:Y:S01]  /*3d70*/  MUFU.TANH R42, R29 ;  /* 0x0000001d002a7308 */ /* 0x000fe20000002400 */
[----:B------:R-:W-:Y:S02]  /*3d80*/  FSEL R77, R77, -INF , !P2 ;  /* 0xff8000004d4d7808 */ /* 0x000fe40005000000 */
[C---:B------:R-:W-:Y:S02]  /*3d90*/  ISETP.GE.AND P5, PT, R14.reuse, R12, PT ;  /* 0x0000000c0e00720c */ /* 0x040fe40003fa6270 */
[----:B------:R-:W-:-:S02]  /*3da0*/  ISETP.GE.AND P2, PT, R14, R3, PT ;  /* 0x000000030e00720c */ /* 0x000fc40003f46270 */
[C---:B------:R-:W-:Y:S01]  /*3db0*/  LOP3.LUT R15, R2.reuse, 0x80, RZ, 0xfc, !PT ;  /* 0x00000080020f7812 */ /* 0x040fe200078efcff */
[----:B------:R-:W-:Y:S01]  /*3dc0*/  MUFU.TANH R41, R31 ;  /* 0x0000001f00297308 */ /* 0x000fe20000002400 */
[----:B------:R-:W-:Y:S02]  /*3dd0*/  LOP3.LUT R14, R2, 0x81, RZ, 0xfc, !PT ;  /* 0x00000081020e7812 */ /* 0x000fe400078efcff */
        /* <DEDUP_REMOVED lines=8> */
[C---:B------:R-:W-:Y:S02]  /*3e60*/  LOP3.LUT R15, R2.reuse, 0x88, RZ, 0xfc, !PT ;  /* 0x00000088020f7812 */ /* 0x040fe400078efcff */
[----:B------:R-:W-:-:S02]  /*3e70*/  LOP3.LUT R14, R2, 0x89, RZ, 0xfc, !PT ;  /* 0x00000089020e7812 */ /* 0x000fc400078efcff */
[----:B------:R-:W-:Y:S02]  /*3e80*/  FSEL R147, R147, -INF , !P2 ;  /* 0xff80000093937808 */ /* 0x000fe40005000000 */
[----:B---3--:R-:W-:Y:S02]  /*3e90*/  FSEL R74, R74, -INF , !P4 ;  /* 0xff8000004a4a7808 */ /* 0x008fe40006000000 */
[----:B------:R-:W-:Y:S02]  /*3ea0*/  FSEL R148, R49, -INF , !P3 ;  /* 0xff80000031947808 */ /* 0x000fe40005800000 */
[----:B------:R-:W-:Y:S01]  /*3eb0*/  FSEL R76, R76, -INF , !P1 ;  /* 0xff8000004c4c7808 */ /* 0x000fe20004800000 */
[----:B------:R-:W2:Y:S01]  /*3ec0*/  MUFU.TANH R49, R26 ;  /* 0x0000001a00317308 */ /* 0x000ea20000002400 */
[C---:B------:R-:W-:Y:S02]  /*3ed0*/  ISETP.GE.AND P2, PT, R15.reuse, R12, PT ;  /* 0x0000000c0f00720c */ /* 0x040fe40003f46270 */
[----:B------:R-:W-:-:S02]  /*3ee0*/  ISETP.GE.AND P4, PT, R15, R3, PT ;  /* 0x000000030f00720c */ /* 0x000fc40003f86270 */
[C---:B------:R-:W-:Y:S02]  /*3ef0*/  ISETP.GE.AND P3, PT, R14.reuse, R12, PT ;  /* 0x0000000c0e00720c */ /* 0x040fe40003f66270 */
[----:B------:R-:W-:Y:S02]  /*3f00*/  ISETP.GE.AND P1, PT, R14, R3, PT ;  /* 0x000000030e00720c */ /* 0x000fe40003f26270 */
[C---:B------:R-:W-:Y:S02]  /*3f10*/  LOP3.LUT R15, R2.reuse, 0x90, RZ, 0xfc, !PT ;  /* 0x00000090020f7812 */ /* 0x040fe400078efcff */
[----:B------:R-:W-:Y:S02]  /*3f20*/  LOP3.LUT R14, R2, 0x91, RZ, 0xfc, !PT ;  /* 0x00000091020e7812 */ /* 0x000fe400078efcff */
[----:B------:R-:W-:Y:S02]  /*3f30*/  FSEL R150, R51, -INF , !P5 ;  /* 0xff80000033967808 */ /* 0x000fe40006800000 */
[----:B------:R-:W-:Y:S01]  /*3f40*/  FSEL R149, R48, -INF , !P4 ;  /* 0xff80000030957808 */ /* 0x000fe20006000000 */
[----:B------:R-:W3:Y:S01]  /*3f50*/  MUFU.TANH R51, R25 ;  /* 0x0000001900337308 */ /* 0x000ee20000002400 */
[----:B------:R-:W-:-:S02]  /*3f60*/  FSEL R72, R72, -INF , !P3 ;  /* 0xff80000048487808 */ /* 0x000fc40005800000 */
[-C--:B------:R-:W-:Y:S02]  /*3f70*/  ISETP.GE.AND P5, PT, R15, R12.reuse, PT ;  /* 0x0000000c0f00720c */ /* 0x080fe40003fa6270 */
[C---:B------:R-:W-:Y:S02]  /*3f80*/  ISETP.GE.AND P4, PT, R14.reuse, R12, PT ;  /* 0x0000000c0e00720c */ /* 0x040fe40003f86270 */
[----:B------:R-:W-:Y:S01]  /*3f90*/  ISETP.GE.AND P3, PT, R14, R3, PT ;  /* 0x000000030e00720c */ /* 0x000fe20003f66270 */
[----:B------:R-:W-:Y:S01]  /*3fa0*/  MUFU.TANH R48, R20 ;  /* 0x0000001400307308 */ /* 0x000fe20000002400 */
[----:B------:R-:W-:Y:S02]  /*3fb0*/  LOP3.LUT R14, R2, 0x98, RZ, 0xfc, !PT ;  /* 0x00000098020e7812 */ /* 0x000fe400078efcff */
[----:B------:R-:W-:Y:S02]  /*3fc0*/  FSEL R71, R71, -INF , !P2 ;  /* 0xff80000047477808 */ /* 0x000fe40005000000 */
[----:B-----5:R-:W-:-:S02]  /*3fd0*/  FSEL R151, R50, -INF , !P1 ;  /* 0xff80000032977808 */ /* 0x020fc40004800000 */
[----:B------:R-:W-:Y:S01]  /*3fe0*/  FSEL R70, R70, -INF , !P5 ;  /* 0xff80000046467808 */ /* 0x000fe20006800000 */
[----:B------:R4:W5:Y:S01]  /*3ff0*/  MUFU.TANH R50, R27 ;  /* 0x0000001b00327308 */ /* 0x0009620000002400 */
[-C--:B------:R-:W-:Y:S02]  /*4000*/  ISETP.GE.AND P2, PT, R15, R3.reuse, PT ;  /* 0x000000030f00720c */ /* 0x080fe40003f46270 */
[C---:B------:R-:W-:Y:S02]  /*4010*/  ISETP.GE.AND P1, PT, R14.reuse, R12, PT ;  /* 0x0000000c0e00720c */ /* 0x040fe40003f26270 */
[----:B------:R-:W-:Y:S02]  /*4020*/  ISETP.GE.AND P5, PT, R14, R3, PT ;  /* 0x000000030e00720c */ /* 0x000fe40003fa6270 */
[----:B------:R-:W-:Y:S02]  /*4030*/  LOP3.LUT R14, R2, 0x99, RZ, 0xfc, !PT ;  /* 0x00000099020e7812 */ /* 0x000fe400078efcff */
[----:B------:R-:W-:-:S02]  /*4040*/  FSEL R152, R47, -INF , !P2 ;  /* 0xff8000002f987808 */ /* 0x000fc40005000000 */
[----:B------:R-:W-:Y:S01]  /*4050*/  FSEL R69, R69, -INF , !P4 ;  /* 0xff80000045457808 */ /* 0x000fe20006000000 */
[----:B------:R-:W-:Y:S01]  /*4060*/  MUFU.TANH R47, R21 ;  /* 0x00000015002f7308 */ /* 0x000fe20000002400 */
[C---:B------:R-:W-:Y:S02]  /*4070*/  ISETP.GE.AND P2, PT, R14.reuse, R12, PT ;  /* 0x0000000c0e00720c */ /* 0x040fe40003f46270 */
[-C--:B------:R-:W-:Y:S01]  /*4080*/  ISETP.GE.AND P4, PT, R14, R3.reuse, PT ;  /* 0x000000030e00720c */ /* 0x080fe20003f86270 */
[----:B----4-:R4:W1:Y:S01]  /*4090*/  LDSM.16.M88.4 R24, [R13+0x4c00] ;  /* 0x004c00000d18783b */ /* 0x0108620000000200 */
[----:B------:R-:W-:Y:S02]  /*40a0*/  LOP3.LUT R14, R2, 0xa0, RZ, 0xfc, !PT ;  /* 0x000000a0020e7812 */ /* 0x000fe400078efcff */
[----:B------:R-:W-:Y:S02]  /*40b0*/  FSEL R66, R66, -INF , !P1 ;  /* 0xff80000042427808 */ /* 0x000fe40004800000 */
[----:B------:R-:W-:-:S02]  /*40c0*/  ISETP.GE.AND P1, PT, R14, R3, PT ;  /* 0x000000030e00720c */ /* 0x000fc40003f26270 */
[----:B------:R-:W-:Y:S02]  /*40d0*/  FSEL R153, R121, -INF , !P3 ;  /* 0xff80000079997808 */ /* 0x000fe40005800000 */
[----:B------:R-:W-:Y:S02]  /*40e0*/  FSEL R121, R65, -INF , !P5 ;  /* 0xff80000041797808 */ /* 0x000fe40006800000 */
[----:B------:R-:W-:Y:S02]  /*40f0*/  FSEL R65, R112, -INF , !P2 ;  /* 0xff80000070417808 */ /* 0x000fe40005000000 */
[----:B------:R-:W-:Y:S02]  /*4100*/  FSEL R112, R45, -INF , !P4 ;  /* 0xff8000002d707808 */ /* 0x000fe40006000000 */
[----:B------:R-:W-:Y:S01]  /*4110*/  FSEL R154, R46, -INF , !P1 ;  /* 0xff8000002e9a7808 */ /* 0x000fe20004800000 */
[----:B------:R-:W1:Y:S01]  /*4120*/  MUFU.TANH R45, R22 ;  /* 0x00000016002d7308 */ /* 0x000e620000002400 */
[----:B------:R-:W-:-:S02]  /*4130*/  ISETP.GE.AND P3, PT, R14, R12, PT ;  /* 0x0000000c0e00720c */ /* 0x000fc40003f66270 */
[C---:B------:R-:W-:Y:S02]  /*4140*/  LOP3.LUT R15, R2.reuse, 0xa1, RZ, 0xfc, !PT ;  /* 0x000000a1020f7812 */ /* 0x040fe400078efcff */
[----:B------:R-:W-:Y:S02]  /*4150*/  LOP3.LUT R14, R2, 0xa8, RZ, 0xfc, !PT ;  /* 0x000000a8020e7812 */ /* 0x000fe400078efcff */
[----:B------:R-:W-:Y:S01]  /*4160*/  FSEL R64, R64, -INF , !P3 ;  /* 0xff80000040407808 */ /* 0x000fe20005800000 */
[----:B------:R1:W-:Y:S01]  /*4170*/  MUFU.TANH R46, R23 ;  /* 0x00000017002e7308 */ /* 0x0003e20000002400 */
[CC--:B------:R-:W-:Y:S02]  /*4180*/  ISETP.GE.AND P5, PT, R15.reuse, R12.reuse, PT ;  /* 0x0000000c0f00720c */ /* 0x0c0fe40003fa6270 */
[----:B------:R-:W-:Y:S02]  /*4190*/  ISETP.GE.AND P2, PT, R15, R3, PT ;  /* 0x000000030f00720c */ /* 0x000fe40003f46270 */
[----:B------:R-:W-:-:S02]  /*41a0*/  ISETP.GE.AND P4, PT, R14, R12, PT ;  /* 0x0000000c0e00720c */ /* 0x000fc40003f86270 */
[----:B------:R-:W-:Y:S02]  /*41b0*/  ISETP.GE.AND P3, PT, R14, R3, PT ;  /* 0x000000030e00720c */ /* 0x000fe40003f66270 */
[C---:B------:R-:W-:Y:S02]  /*41c0*/  LOP3.LUT R15, R2.reuse, 0xa9, RZ, 0xfc, !PT ;  /* 0x000000a9020f7812 */ /* 0x040fe400078efcff */
[----:B------:R-:W-:Y:S02]  /*41d0*/  LOP3.LUT R14, R2, 0xb0, RZ, 0xfc, !PT ;  /* 0x000000b0020e7812 */ /* 0x000fe400078efcff */
[----:B------:R-:W-:Y:S02]  /*41e0*/  FSEL R155, R109, -INF , !P2 ;  /* 0xff8000006d9b7808 */ /* 0x000fe40005000000 */
[----:B------:R-:W-:Y:S01]  /*41f0*/  FSEL R62, R62, -INF , !P4 ;  /* 0xff8000003e3e7808 */ /* 0x000fe20006000000 */
[----:B-1----:R-:W-:Y:S01]  /*4200*/  HMMA.16816.F32.BF16 R20, R4, R32, R16 ;  /* 0x000000200414723c */ /* 0x002fe20000041810 */
[----:B------:R1:W1:Y:S01]  /*4210*/  MUFU.TANH R33, R30 ;  /* 0x0000001e00217308 */ /* 0x0002620000002400 */
[----:B------:R-:W-:-:S02]  /*4220*/  ISETP.GE.AND P1, PT, R15, R12, PT ;  /* 0x0000000c0f00720c */ /* 0x000fc40003f26270 */
[----:B------:R-:W-:Y:S02]  /*4230*/  FSEL R63, R63, -INF , !P5 ;  /* 0xff8000003f3f7808 */ /* 0x000fe40006800000 */
[C---:B------:R-:W-:Y:S02]  /*4240*/  ISETP.GE.AND P2, PT, R14.reuse, R12, PT ;  /* 0x0000000c0e00720c */ /* 0x040fe40003f46270 */
[----:B------:R-:W-:Y:S01]  /*4250*/  HMMA.16816.F32.BF16 R16, R8, R38, RZ ;  /* 0x000000260810723c */ /* 0x000fe200000418ff */
[----:B------:R-:W2:Y:S01]  /*4260*/  LDSM.16.M88.4 R36, [R165+0x3c00] ;  /* 0x003c0000a524783b */ /* 0x000ea20000000200 */
[----:B------:R-:W-:Y:S01]  /*4270*/  ISETP.GE.AND P4, PT, R14, R3, PT ;  /* 0x000000030e00720c */ /* 0x000fe20003f86270 */
[----:B------:R-:W-:-:S04]  /*4280*/  DEPBAR.LE SB0, 0x0 ;  /* 0x000080000000791a */ /* 0x000fc80000000000 */
[-C--:B------:R-:W-:Y:S02]  /*4290*/  ISETP.GE.AND P5, PT, R15, R3.reuse, PT ;  /* 0x000000030f00720c */ /* 0x080fe40003fa6270 */
[C---:B------:R-:W-:Y:S02]  /*42a0*/  LOP3.LUT R14, R2.reuse, 0xb1, RZ, 0xfc, !PT ;  /* 0x000000b1020e7812 */ /* 0x040fe400078efcff */
[----:B----4-:R-:W-:Y:S02]  /*42b0*/  LOP3.LUT R13, R2, 0xb8, RZ, 0xfc, !PT ;  /* 0x000000b8020d7812 */ /* 0x010fe400078efcff */
[----:B------:R-:W-:Y:S02]  /*42c0*/  FSEL R109, R61, -INF , !P3 ;  /* 0xff8000003d6d7808 */ /* 0x000fe40005800000 */
[----:B------:R-:W-:Y:S01]  /*42d0*/  FSEL R61, R110, -INF , !P1 ;  /* 0xff8000006e3d7808 */ /* 0x000fe20004800000 */
[----:B------:R-:W-:Y:S01]  /*42e0*/  FMUL.FTZ R20, R20, c[0x0][0x2ec] ;  /* 0x0000bb0014147a20 */ /* 0x000fe20000410000 */
[CC--:B------:R-:W-:Y:S01]  /*42f0*/  ISETP.GE.AND P3, PT, R14.reuse, R12.reuse, PT ;  /* 0x0000000c0e00720c */ /* 0x0c0fe20003f66270 */
[----:B------:R-:W-:Y:S01]  /*4300*/  FMUL.FTZ R21, R21, c[0x0][0x2ec] ;  /* 0x0000bb0015157a20 */ /* 0x000fe20000410000 */
[-C--:B------:R-:W-:Y:S01]  /*4310*/  ISETP.GE.AND P1, PT, R14, R3.reuse, PT ;  /* 0x000000030e00720c */ /* 0x080fe20003f26270 */
[----:B------:R-:W-:Y:S01]  /*4320*/  FMUL.FTZ R22, R22, c[0x0][0x2ec] ;  /* 0x0000bb0016167a20 */ /* 0x000fe20000410000 */
[----:B------:R-:W-:Y:S01]  /*4330*/  FSEL R108, R108, -INF , !P5 ;  /* 0xff8000006c6c7808 */ /* 0x000fe20006800000 */
[----:B------:R-:W-:Y:S01]  /*4340*/  FMUL.FTZ R23, R23, c[0x0][0x2ec] ;  /* 0x0000bb0017177a20 */ /* 0x000fe20000410000 */
[----:B------:R-:W-:Y:S01]  /*4350*/  FSEL R60, R60, -INF , !P2 ;  /* 0xff8000003c3c7808 */ /* 0x000fe20005000000 */
[----:B-1----:R-:W-:Y:S01]  /*4360*/  HMMA.16816.F32.BF16 R28, R4, R34, R16 ;  /* 0x00000022041c723c */ /* 0x002fe20000041810 */
[C---:B------:R-:W-:Y:S01]  /*4370*/  ISETP.GE.AND P5, PT, R13.reuse, R12, PT ;  /* 0x0000000c0d00720c */ /* 0x040fe20003fa6270 */
[----:B------:R-:W1:Y:S01]  /*4380*/  MUFU.TANH R40, R20 ;  /* 0x0000001400287308 */ /* 0x000e620000002400 */
[----:B------:R-:W-:-:S02]  /*4390*/  ISETP.GE.AND P2, PT, R13, R3, PT ;  /* 0x000000030d00720c */ /* 0x000fc40003f46270 */
[C---:B------:R-:W-:Y:S02]  /*43a0*/  LOP3.LUT R14, R2.reuse, 0xb9, RZ, 0xfc, !PT ;  /* 0x000000b9020e7812 */ /* 0x040fe400078efcff */
[----:B------:R-:W-:Y:S01]  /*43b0*/  LOP3.LUT R13, R2, 0xc0, RZ, 0xfc, !PT ;  /* 0x000000c0020d7812 */ /* 0x000fe200078efcff */
[C---:B------:R-:W-:Y:S01]  /*43c0*/  HMMA.16816.F32.BF16 R16, R8.reuse, R24, RZ ;  /* 0x000000180810723c */ /* 0x040fe200000418ff */
[----:B------:R-:W-:Y:S01]  /*43d0*/  FSEL R110, R59, -INF , !P4 ;  /* 0xff8000003b6e7808 */ /* 0x000fe20006000000 */
[----:B------:R-:W-:Y:S01]  /*43e0*/  MUFU.TANH R32, R21 ;  /* 0x0000001500207308 */ /* 0x000fe20000002400 */
[----:B------:R-:W-:Y:S02]  /*43f0*/  FSEL R59, R107, -INF , !P3 ;  /* 0xff8000006b3b7808 */ /* 0x000fe40005800000 */
[CC--:B------:R-:W-:Y:S02]  /*4400*/  ISETP.GE.AND P4, PT, R14.reuse, R12.reuse, PT ;  /* 0x0000000c0e00720c */ /* 0x0c0fe40003f86270 */
[----:B------:R-:W-:Y:S01]  /*4410*/  ISETP.GE.AND P3, PT, R14, R3, PT ;  /* 0x000000030e00720c */ /* 0x000fe20003f66270 */
[----:B------:R-:W-:Y:S01]  /*4420*/  HMMA.16816.F32.BF16 R24, R8, R26, RZ ;  /* 0x0000001a0818723c */ /* 0x000fe200000418ff */
[----:B------:R-:W-:Y:S01]  /*4430*/  FSEL R107, R68, -INF , !P1 ;  /* 0xff800000446b7808 */ /* 0x000fe20004800000 */
[----:B------:R-:W4:Y:S01]  /*4440*/  MUFU.TANH R15, R22 ;  /* 0x00000016000f7308 */ /* 0x000f220000002400 */
[----:B------:R-:W-:-:S02]  /*4450*/  ISETP.GE.AND P1, PT, R13, R12, PT ;  /* 0x0000000c0d00720c */ /* 0x000fc40003f26270 */
[----:B------:R-:W-:Y:S02]  /*4460*/  LOP3.LUT R14, R2, 0xc8, RZ, 0xfc, !PT ;  /* 0x000000c8020e7812 */ /* 0x000fe400078efcff */
[----:B------:R-:W-:Y:S01]  /*4470*/  FSEL R157, R100, -INF , !P3 ;  /* 0xff800000649d7808 */ /* 0x000fe20005800000 */
[----:B------:R-:W-:Y:S01]  /*4480*/  FMUL.FTZ R10, R28, c[0x0][0x2ec] ;  /* 0x0000bb001c0a7a20 */ /* 0x000fe20000410000 */
[----:B------:R-:W-:Y:S01]  /*4490*/  FSEL R56, R56, -INF , !P1 ;  /* 0xff80000038387808 */ /* 0x000fe20004800000 */
[----:B------:R-:W-:Y:S01]  /*44a0*/  FMUL.FTZ R29, R29, c[0x0][0x2ec] ;  /* 0x0000bb001d1d7a20 */ /* 0x000fe20000410000 */
[C---:B------:R-:W-:Y:S02]  /*44b0*/  ISETP.GE.AND P3, PT, R14.reuse, R12, PT ;  /* 0x0000000c0e00720c */ /* 0x040fe40003f66270 */
[----:B------:R-:W-:Y:S02]  /*44c0*/  ISETP.GE.AND P1, PT, R14, R3, PT ;  /* 0x000000030e00720c */ /* 0x000fe40003f26270 */
[----:B------:R2:W-:Y:S01]  /*44d0*/  MUFU.TANH R14, R23 ;  /* 0x00000017000e7308 */ /* 0x0005e20000002400 */
[----:B------:R-:W-:-:S02]  /*44e0*/  FSEL R58, R58, -INF , !P5 ;  /* 0xff8000003a3a7808 */ /* 0x000fc40006800000 */
        /* <DEDUP_REMOVED lines=8> */
[C---:B--2---:R-:W-:Y:S01]  /*4570*/  HMMA.16816.F32.BF16 R20, R4.reuse, R36, R16 ;  /* 0x000000240414723c */ /* 0x044fe20000041810 */
[----:B------:R-:W-:Y:S02]  /*4580*/  FSEL R158, R53, -INF , !P5 ;  /* 0xff800000359e7808 */ /* 0x000fe40006800000 */
[C---:B------:R-:W-:Y:S02]  /*4590*/  LOP3.LUT R9, R2.reuse, 0xd0, RZ, 0xfc, !PT ;  /* 0x000000d002097812 */ /* 0x040fe400078efcff */
[----:B------:R-:W-:Y:S02]  /*45a0*/  ISETP.GE.AND P5, PT, R13, R12, PT ;  /* 0x0000000c0d00720c */ /* 0x000fe40003fa6270 */
[----:B------:R-:W-:Y:S01]  /*45b0*/  LOP3.LUT R8, R2, 0xd1, RZ, 0xfc, !PT ;  /* 0x000000d102087812 */ /* 0x000fe200078efcff */
[----:B------:R-:W-:Y:S01]  /*45c0*/  HMMA.16816.F32.BF16 R16, R4, R38, R24 ;  /* 0x000000260410723c */ /* 0x000fe20000041818 */
[----:B------:R-:W-:-:S02]  /*45d0*/  FSEL R54, R54, -INF , !P2 ;  /* 0xff80000036367808 */ /* 0x000fc40005000000 */
[----:B------:R-:W-:Y:S02]  /*45e0*/  FSEL R159, R55, -INF , !P4 ;  /* 0xff800000379f7808 */ /* 0x000fe40006000000 */
[----:B------:R-:W-:Y:S02]  /*45f0*/  FSEL R52, R52, -INF , !P3 ;  /* 0xff80000034347808 */ /* 0x000fe40005800000 */
[-C--:B------:R-:W-:Y:S02]  /*4600*/  ISETP.GE.AND P2, PT, R13, R3.reuse, PT ;  /* 0x000000030d00720c */ /* 0x080fe40003f46270 */
[C---:B------:R-:W-:Y:S01]  /*4610*/  ISETP.GE.AND P4, PT, R9.reuse, R12, PT ;  /* 0x0000000c0900720c */ /* 0x040fe20003f86270 */
[----:B------:R2:W1:Y:S01]  /*4620*/  MUFU.TANH R13, R10 ;  /* 0x0000000a000d7308 */ /* 0x0004620000002400 */
[----:B------:R-:W-:Y:S02]  /*4630*/  ISETP.GE.AND P3, PT, R9, R3, PT ;  /* 0x000000030900720c */ /* 0x000fe40003f66270 */
[----:B------:R-:W-:-:S02]  /*4640*/  FSEL R160, R49, -INF , !P1 ;  /* 0xff80000031a07808 */ /* 0x000fc40004800000 */
[----:B---3--:R-:W-:Y:S01]  /*4650*/  FSEL R51, R51, -INF , !P5 ;  /* 0xff80000033337808 */ /* 0x008fe20006800000 */
[----:B------:R-:W-:Y:S01]  /*4660*/  FMUL.FTZ R22, R22, c[0x0][0x2ec] ;  /* 0x0000bb0016167a20 */ /* 0x000fe20000410000 */
[----:B------:R-:W-:Y:S01]  /*4670*/  LOP3.LUT R9, R2, 0xd8, RZ, 0xfc, !PT ;  /* 0x000000d802097812 */ /* 0x000fe200078efcff */
[----:B------:R-:W-:Y:S01]  /*4680*/  FMUL.FTZ R21, R21, c[0x0][0x2ec] ;  /* 0x0000bb0015157a20 */ /* 0x000fe20000410000 */
[CC--:B------:R-:W-:Y:S01]  /*4690*/  ISETP.GE.AND P1, PT, R8.reuse, R12.reuse, PT ;  /* 0x0000000c0800720c */ /* 0x0c0fe20003f26270 */
[----:B------:R-:W-:Y:S01]  /*46a0*/  FMUL.FTZ R23, R23, c[0x0][0x2ec] ;  /* 0x0000bb0017177a20 */ /* 0x000fe20000410000 */
[-C--:B------:R-:W-:Y:S01]  /*46b0*/  ISETP.GE.AND P5, PT, R8, R3.reuse, PT ;  /* 0x000000030800720c */ /* 0x080fe20003fa6270 */
[----:B------:R-:W-:Y:S01]  /*46c0*/  MUFU.TANH R22, R22 ;  /* 0x0000001600167308 */ /* 0x000fe20000002400 */
[----:B------:R-:W-:Y:S01]  /*46d0*/  LOP3.LUT R8, R2, 0xd9, RZ, 0xfc, !PT ;  /* 0x000000d902087812 */ /* 0x000fe200078efcff */
[----:B------:R-:W-:Y:S01]  /*46e0*/  FMUL.FTZ R20, R20, c[0x0][0x2ec] ;  /* 0x0000bb0014147a20 */ /* 0x000fe20000410000 */
[----:B-----5:R-:W-:Y:S01]  /*46f0*/  FSEL R161, R50, -INF , !P2 ;  /* 0xff80000032a17808 */ /* 0x020fe20005000000 */
[----:B--2---:R-:W-:Y:S01]  /*4700*/  FMUL.FTZ R10, R31, c[0x0][0x2ec] ;  /* 0x0000bb001f0a7a20 */ /* 0x004fe20000410000 */
[----:B------:R-:W-:Y:S01]  /*4710*/  FSEL R48, R48, -INF , !P4 ;  /* 0xff80000030307808 */ /* 0x000fe20006000000 */
[----:B------:R-:W-:Y:S01]  /*4720*/  FMUL.FTZ R16, R16, c[0x0][0x2ec] ;  /* 0x0000bb0010107a20 */ /* 0x000fe20000410000 */
[CC--:B------:R-:W-:Y:S01]  /*4730*/  ISETP.GE.AND P2, PT, R9.reuse, R12.reuse, PT ;  /* 0x0000000c0900720c */ /* 0x0c0fe20003f46270 */
[----:B------:R-:W-:Y:S01]  /*4740*/  MUFU.TANH R21, R21 ;  /* 0x0000001500157308 */ /* 0x000fe20000002400 */
[-C--:B------:R-:W-:Y:S01]  /*4750*/  ISETP.GE.AND P4, PT, R9, R3.reuse, PT ;  /* 0x000000030900720c */ /* 0x080fe20003f86270 */
[----:B------:R-:W-:Y:S01]  /*4760*/  FMUL.FTZ R9, R30, c[0x0][0x2ec] ;  /* 0x0000bb001e097a20 */ /* 0x000fe20000410000 */
[----:B------:R-:W-:Y:S01]  /*4770*/  FSEL R163, R45, -INF , !P3 ;  /* 0xff8000002da37808 */ /* 0x000fe20005800000 */
[----:B------:R-:W-:Y:S01]  /*4780*/  FMUL.FTZ R17, R17, c[0x0][0x2ec] ;  /* 0x0000bb0011117a20 */ /* 0x000fe20000410000 */
[----:B------:R-:W-:Y:S01]  /*4790*/  FSEL R49, R47, -INF , !P1 ;  /* 0xff8000002f317808 */ /* 0x000fe20004800000 */
[----:B------:R-:W-:Y:S01]  /*47a0*/  FMUL.FTZ R19, R19, c[0x0][0x2ec] ;  /* 0x0000bb0013137a20 */ /* 0x000fe20000410000 */
[C---:B------:R-:W-:Y:S01]  /*47b0*/  ISETP.GE.AND P3, PT, R8.reuse, R12, PT ;  /* 0x0000000c0800720c */ /* 0x040fe20003f66270 */
[----:B------:R2:W3:Y:S01]  /*47c0*/  MUFU.TANH R11, R9 ;  /* 0x00000009000b7308 */ /* 0x0004e20000002400 */
[----:B------:R-:W-:-:S02]  /*47d0*/  ISETP.GE.AND P1, PT, R8, R3, PT ;  /* 0x000000030800720c */ /* 0x000fc40003f26270 */
[----:B------:R-:W-:Y:S02]  /*47e0*/  LOP3.LUT R8, R2, 0xe1, RZ, 0xfc, !PT ;  /* 0x000000e102087812 */ /* 0x000fe400078efcff */
[----:B------:R-:W-:Y:S02]  /*47f0*/  FSEL R186, R33, -INF , !P4 ;  /* 0xff80000021ba7808 */ /* 0x000fe40006000000 */
[----:B------:R-:W-:Y:S01]  /*4800*/  FSEL R53, R42, -INF , !P3 ;  /* 0xff8000002a357808 */ /* 0x000fe20005800000 */
[----:B------:R-:W5:Y:S01]  /*4810*/  MUFU.TANH R23, R23 ;  /* 0x0000001700177308 */ /* 0x000f620000002400 */
[C---:B------:R-:W-:Y:S02]  /*4820*/  ISETP.GE.AND P4, PT, R8.reuse, R12, PT ;  /* 0x0000000c0800720c */ /* 0x040fe40003f86270 */
[----:B------:R-:W-:Y:S02]  /*4830*/  ISETP.GE.AND P3, PT, R8, R3, PT ;  /* 0x000000030800720c */ /* 0x000fe40003f66270 */
[----:B------:R-:W-:-:S02]  /*4840*/  LOP3.LUT R8, R2, 0xe8, RZ, 0xfc, !PT ;  /* 0x000000e802087812 */ /* 0x000fc400078efcff */
[----:B------:R-:W-:Y:S01]  /*4850*/  FSEL R184, R46, -INF , !P5 ;  /* 0xff8000002eb87808 */ /* 0x000fe20006800000 */
[----:B------:R-:W1:Y:S01]  /*4860*/  MUFU.TANH R10, R10 ;  /* 0x0000000a000a7308 */ /* 0x000e620000002400 */
[----:B--2---:R-:W-:Y:S02]  /*4870*/  LOP3.LUT R9, R2, 0xe0, RZ, 0xfc, !PT ;  /* 0x000000e002097812 */ /* 0x004fe400078efcff */
[----:B------:R-:W-:Y:S02]  /*4880*/  FSEL R50, R43, -INF , !P2 ;  /* 0xff8000002b327808 */ /* 0x000fe40005000000 */
[----:B------:R-:W-:Y:S02]  /*4890*/  FSEL R185, R41, -INF , !P1 ;  /* 0xff80000029b97808 */ /* 0x000fe40004800000 */
[C---:B------:R-:W-:Y:S01]  /*48a0*/  ISETP.GE.AND P5, PT, R9.reuse, R12, PT ;  /* 0x0000000c0900720c */ /* 0x040fe20003fa6270 */
[----:B------:R-:W2:Y:S01]  /*48b0*/  MUFU.TANH R20, R20 ;  /* 0x0000001400147308 */ /* 0x000ea20000002400 */
[----:B------:R-:W-:-:S02]  /*48c0*/  ISETP.GE.AND P2, PT, R9, R3, PT ;  /* 0x000000030900720c */ /* 0x000fc40003f46270 */
[----:B------:R-:W-:Y:S02]  /*48d0*/  ISETP.GE.AND P1, PT, R8, R12, PT ;  /* 0x0000000c0800720c */ /* 0x000fe40003f26270 */
[C---:B------:R-:W-:Y:S02]  /*48e0*/  LOP3.LUT R5, R2.reuse, 0xe9, RZ, 0xfc, !PT ;  /* 0x000000e902057812 */ /* 0x040fe400078efcff */
[----:B------:R-:W-:Y:S01]  /*48f0*/  LOP3.LUT R4, R2, 0xf0, RZ, 0xfc, !PT ;  /* 0x000000f002047812 */ /* 0x000fe200078efcff */
[----:B------:R-:W2:Y:S01]  /*4900*/  MUFU.TANH R16, R16 ;  /* 0x0000001000107308 */ /* 0x000ea20000002400 */
[----:B-1----:R-:W-:Y:S02]  /*4910*/  FSEL R55, R40, -INF , !P5 ;  /* 0xff80000028377808 */ /* 0x002fe40006800000 */
[----:B----4-:R-:W-:Y:S02]  /*4920*/  FSEL R187, R15, -INF , !P2 ;  /* 0xff8000000fbb7808 */ /* 0x010fe40005000000 */
[----:B------:R-:W-:-:S02]  /*4930*/  FSEL R57, R32, -INF , !P4 ;  /* 0xff80000020397808 */ /* 0x000fc40006000000 */
[----:B------:R-:W-:Y:S01]  /*4940*/  FSEL R67, R13, -INF , !P1 ;  /* 0xff8000000d437808 */ /* 0x000fe20004800000 */
[----:B------:R-:W1:Y:S01]  /*4950*/  MUFU.TANH R17, R17 ;  /* 0x0000001100117308 */ /* 0x000e620000002400 */
[----:B------:R-:W-:Y:S01]  /*4960*/  BAR.SYNC.DEFER_BLOCKING 0x0 ;  /* 0x0000000000007b1d */ /* 0x000fe20000010000 */
[-C--:B------:R-:W-:Y:S02]  /*4970*/  ISETP.GE.AND P5, PT, R8, R3.reuse, PT ;  /* 0x000000030800720c */ /* 0x080fe40003fa6270 */
[C---:B------:R-:W-:Y:S02]  /*4980*/  ISETP.GE.AND P2, PT, R5.reuse, R12, PT ;  /* 0x0000000c0500720c */ /* 0x040fe40003f46270 */
[-C--:B------:R-:W-:Y:S02]  /*4990*/  ISETP.GE.AND P4, PT, R5, R3.reuse, PT ;  /* 0x000000030500720c */ /* 0x080fe40003f86270 */
[----:B------:R-:W-:Y:S01]  /*49a0*/  ISETP.GE.AND P1, PT, R4, R3, PT ;  /* 0x000000030400720c */ /* 0x000fe20003f26270 */
[----:B------:R-:W4:Y:S01]  /*49b0*/  MUFU.TANH R19, R19 ;  /* 0x0000001300137308 */ /* 0x000f220000002400 */
[----:B------:R-:W-:-:S02]  /*49c0*/  LOP3.LUT R5, R2, 0xf1, RZ, 0xfc, !PT ;  /* 0x000000f102057812 */ /* 0x000fc400078efcff */
[----:B------:R-:W-:Y:S02]  /*49d0*/  FSEL R188, R14, -INF , !P3 ;  /* 0xff8000000ebc7808 */ /* 0x000fe40005800000 */
[----:B------:R-:W-:Y:S02]  /*49e0*/  ISETP.GE.AND P3, PT, R4, R12, PT ;  /* 0x0000000c0400720c */ /* 0x000fe40003f66270 */
[----:B---3--:R-:W-:Y:S02]  /*49f0*/  FSEL R189, R11, -INF , !P5 ;  /* 0xff8000000bbd7808 */ /* 0x008fe40006800000 */
[----:B------:R-:W-:Y:S02]  /*4a00*/  FSEL R68, R29, -INF , !P2 ;  /* 0xff8000001d447808 */ /* 0x000fe40005000000 */
[----:B------:R-:W-:Y:S02]  /*4a10*/  FSEL R195, R22, -INF , !P1 ;  /* 0xff80000016c37808 */ /* 0x000fe40004800000 */
[----:B------:R-:W-:-:S02]  /*4a20*/  LOP3.LUT R4, R2, 0xf8, RZ, 0xfc, !PT ;  /* 0x000000f802047812 */ /* 0x000fc400078efcff */
[CC--:B------:R-:W-:Y:S02]  /*4a30*/  ISETP.GE.AND P5, PT, R2.reuse, R12.reuse, PT ;  /* 0x0000000c0200720c */ /* 0x0c0fe40003fa6270 */
[C---:B------:R-:W-:Y:S02]  /*4a40*/  ISETP.GE.AND P2, PT, R5.reuse, R12, PT ;  /* 0x0000000c0500720c */ /* 0x040fe40003f46270 */
[----:B------:R-:W-:Y:S02]  /*4a50*/  ISETP.GE.AND P1, PT, R5, R3, PT ;  /* 0x000000030500720c */ /* 0x000fe40003f26270 */
[----:B------:R-:W-:Y:S02]  /*4a60*/  LOP3.LUT R2, R2, 0xf9, RZ, 0xfc, !PT ;  /* 0x000000f902027812 */ /* 0x000fe400078efcff */
[----:B------:R-:W-:Y:S02]  /*4a70*/  FSEL R162, R21, -INF , !P2 ;  /* 0xff80000015a27808 */ /* 0x000fe40005000000 */
[----:B-----5:R-:W-:-:S02]  /*4a80*/  FSEL R197, R23, -INF , !P1 ;  /* 0xff80000017c57808 */ /* 0x020fc40004800000 */
[-C--:B------:R-:W-:Y:S02]  /*4a90*/  ISETP.GE.AND P2, PT, R4, R3.reuse, PT ;  /* 0x000000030400720c */ /* 0x080fe40003f46270 */
[----:B------:R-:W-:Y:S01]  /*4aa0*/  ISETP.GE.AND P1, PT, R2, R3, PT ;  /* 0x000000030200720c */ /* 0x000fe20003f26270 */
[----:B------:R-:W-:Y:S01]  /*4ab0*/  FMUL.FTZ R3, R18, c[0x0][0x2ec] ;  /* 0x0000bb0012037a20 */ /* 0x000fe20000410000 */
[----:B------:R-:W-:Y:S02]  /*4ac0*/  FSEL R194, R10, -INF , !P4 ;  /* 0xff8000000ac27808 */ /* 0x000fe40006000000 */
[-C--:B------:R-:W-:Y:S02]  /*4ad0*/  ISETP.GE.AND P4, PT, R4, R12.reuse, PT ;  /* 0x0000000c0400720c */ /* 0x080fe40003f86270 */
[----:B--2---:R-:W-:Y:S01]  /*4ae0*/  FSEL R100, R20, -INF , !P3 ;  /* 0xff80000014647808 */ /* 0x004fe20005800000 */
[----:B------:R-:W2:Y:S01]  /*4af0*/  MUFU.TANH R3, R3 ;  /* 0x0000000300037308 */ /* 0x000ea20000002400 */
[----:B------:R-:W-:Y:S01]  /*4b00*/  ISETP.GE.AND P3, PT, R2, R12, PT ;  /* 0x0000000c0200720c */ /* 0x000fe20003f66270 */
[----:B------:R-:W-:Y:S01]  /*4b10*/  IMAD.IADD R2, R134, 0x1, R111 ;  /* 0x0000000186027824 */ /* 0x000fe200078e026f */
[----:B------:R-:W-:-:S02]  /*4b20*/  FSEL R111, R16, -INF , !P4 ;  /* 0xff800000106f7808 */ /* 0x000fc40006000000 */
[----:B------:R-:W-:Y:S02]  /*4b30*/  FSEL R16, R135, -INF , !P5 ;  /* 0xff80000087107808 */ /* 0x000fe40006800000 */
[----:B-1----:R-:W-:Y:S02]  /*4b40*/  FSEL R190, R17, -INF , !P3 ;  /* 0xff80000011be7808 */ /* 0x002fe40005800000 */
[----:B----4-:R-:W-:Y:S02]  /*4b50*/  FSEL R198, R19, -INF , !P1 ;  /* 0xff80000013c67808 */ /* 0x010fe40004800000 */
[----:B--2---:R-:W-:Y:S01]  /*4b60*/  FSEL R196, R3, -INF , !P2 ;  /* 0xff80000003c47808 */ /* 0x004fe20005000000 */
[----:B------:R-:W-:Y:S05]  /*4b70*/  @!P0 BRA `(.L_x_1527) ;  /* 0x000005d000008947 */ /* 0x000fea0003800000 */
[----:B------:R-:W-:Y:S05]  /*4b80*/  @P6 BRA `(.L_x_1528) ;  /* 0x000003a000006947 */ /* 0x000fea0003800000 */
[----:B------:R-:W1:Y:S01]  /*4b90*/  I2F.RP R4, R199 ;  /* 0x000000c700047306 */ /* 0x000e620000209400 */
[----:B------:R-:W-:Y:S02]  /*4ba0*/  IADD3 R7, R44, -0x100, RZ ;  /* 0xffffff002c077810 */ /* 0x000fe40007ffe0ff */
[----:B------:R-:W-:-:S02]  /*4bb0*/  IABS R6, R44 ;  /* 0x0000002c00067213 */ /* 0x000fc40000000000 */
        /* <DEDUP_REMOVED lines=55> */
.L_x_1528:
[----:B------:R-:W-:-:S04]  /*4f30*/  ULEA UR6, -UR6, URZ, 0x8 ;  /* 0x0000003f06067291 */ /* 0x000fc8000f8e413f */
[----:B------:R-:W-:Y:S02]  /*4f40*/  USHF.R.S32.HI UR8, URZ, 0x1f, UR6 ;  /* 0x0000001f3f087899 */ /* 0x000fe40008011406 */
[----:B------:R-:W-:-:S04]  /*4f50*/  MOV R3, UR6 ;  /* 0x0000000600037c02 */ /* 0x000fc80008000f00 */
[----:B------:R-:W-:Y:S02]  /*4f60*/  MOV R5, UR8 ;  /* 0x0000000800057c02 */ /* 0x000fe40008000f00 */
.L_x_1529:
        /* <DEDUP_REMOVED lines=30> */
.L_x_1527:
        /* <DEDUP_REMOVED lines=77> */
[--C-:B------:R-:W-:Y:S01]  /*5620*/  FFMA.FTZ R4, R102, c[0x0][0x23c], -R5.reuse ;  /* 0x00008f0066047a23 */ /* 0x100fe20000010805 */
[----:B------:R-:W-:Y:S01]  /*5630*/  LDSM.16.MT88.4 R16, [R134+0x5000] ;  /* 0x005000008610783b */ /* 0x000fe20000004200 */
        /* <DEDUP_REMOVED lines=167> */
[--C-:B------:R-:W-:Y:S02]  /*60b0*/  FFMA.FTZ R0, R118, c[0x0][0x23c], -R4.reuse ;  /* 0x00008f0076007a23 */ /* 0x100fe40000010804 */
[--C-:B------:R-:W-:Y:S02]  /*60c0*/  FFMA.FTZ R2, R114, c[0x0][0x23c], -R4.reuse ;  /* 0x00008f0072027a23 */ /* 0x100fe40000010804 */
[----:B------:R2:W-:Y:S08]  /*60d0*/  MUFU.EX2 R58, R0 ;  /* 0x00000000003a7308 */ /* 0x0005f00000000800 */
[----:B------:R3:W-:Y:S01]  /*60e0*/  MUFU.EX2 R6, R2 ;  /* 0x0000000200067308 */ /* 0x0007e20000000800 */
[----:B--2---:R-:W-:-:S07]  /*60f0*/  FFMA.FTZ R0, R120, c[0x0][0x23c], -R4 ;  /* 0x00008f0078007a23 */ /* 0x004fce0000010804 */
[----:B------:R2:W4:Y:S01]  /*6100*/  MUFU.EX2 R59, R0 ;  /* 0x00000000003b7308 */ /* 0x0005220000000800 */
[----:B---3--:R-:W-:-:S07]  /*6110*/  FFMA.FTZ R2, R113, c[0x0][0x23c], -R4 ;  /* 0x00008f0071027a23 */ /* 0x008fce0000010804 */
[----:B------:R-:W3:Y:S01]  /*6120*/  MUFU.EX2 R7, R2 ;  /* 0x0000000200077308 */ /* 0x000ee20000000800 */
[----:B--2---:R-:W-:Y:S01]  /*6130*/  FFMA.FTZ R0, R119, c[0x0][0x23c], -R4 ;  /* 0x00008f0077007a23 */ /* 0x004fe20000010804 */
[----:B----4-:R-:W-:-:S06]  /*6140*/  F2FP.BF16.PACK_AB R11, R59, R58 ;  /* 0x0000003a3b0b723e */ /* 0x010fcc00000010ff */
[----:B------:R2:W4:Y:S01]  /*6150*/  MUFU.EX2 R60, R0 ;  /* 0x00000000003c7308 */ /* 0x0005220000000800 */
[----:B---3--:R-:W-:Y:S01]  /*6160*/  F2FP.BF16.PACK_AB R9, R7, R6 ;  /* 0x000000060709723e */ /* 0x008fe200000010ff */
[----:B------:R-:W-:Y:S02]  /*6170*/  FADD.FTZ R2, R199, R104 ;  /* 0x00000068c7027221 */ /* 0x000fe40000010000 */
[----:B------:R-:W-:Y:S02]  /*6180*/  FADD.FTZ R7, R6, R7 ;  /* 0x0000000706077221 */ /* 0x000fe40000010000 */
[----:B------:R-:W-:Y:S02]  /*6190*/  FADD.FTZ R2, R106, R2 ;  /* 0x000000026a027221 */ /* 0x000fe40000010000 */
[----:B------:R-:W-:Y:S01]  /*61a0*/  HMMA.16816.F32.BF16 R28, R8, R16, RZ ;  /* 0x00000010081c723c */ /* 0x000fe200000418ff */
[----:B------:R-:W-:Y:S02]  /*61b0*/  FADD.FTZ R7, R58, R7 ;  /* 0x000000073a077221 */ /* 0x000fe40000010000 */
[----:B------:R-:W-:-:S02]  /*61c0*/  FADD.FTZ R6, R201, R2 ;  /* 0x00000002c9067221 */ /* 0x000fc40000010000 */
[----:B--2---:R-:W-:Y:S02]  /*61d0*/  FFMA.FTZ R0, R117, c[0x0][0x23c], -R4 ;  /* 0x00008f0075007a23 */ /* 0x004fe40000010804 */
[----:B------:R-:W-:Y:S01]  /*61e0*/  FADD.FTZ R2, R59, R7 ;  /* 0x000000073b027221 */ /* 0x000fe20000010000 */
[----:B------:R-:W-:Y:S01]  /*61f0*/  HMMA.16816.F32.BF16 R24, R8, R18, RZ ;  /* 0x000000120818723c */ /* 0x000fe200000418ff */
[----:B------:R2:W3:Y:S02]  /*6200*/  MUFU.EX2 R92, R0 ;  /* 0x00000000005c7308 */ /* 0x0004e40000000800 */
[----:B----4-:R-:W-:-:S05]  /*6210*/  FADD.FTZ R7, R60, R2 ;  /* 0x000000023c077221 */ /* 0x010fca0000010000 */
[C---:B------:R-:W-:Y:S08]  /*6220*/  HMMA.16816.F32.BF16 R16, R8.reuse, R12, RZ ;  /* 0x0000000c0810723c */ /* 0x040ff000000418ff */
[----:B------:R-:W-:Y:S01]  /*6230*/  HMMA.16816.F32.BF16 R12, R8, R14, RZ ;  /* 0x0000000e080c723c */ /* 0x000fe200000418ff */
[----:B--2---:R-:W-:-:S04]  /*6240*/  FFMA.FTZ R0, R115, c[0x0][0x23c], -R4 ;  /* 0x00008f0073007a23 */ /* 0x004fc80000010804 */
[----:B------:R2:W-:Y:S02]  /*6250*/  MUFU.EX2 R98, R0 ;  /* 0x0000000000627308 */ /* 0x0005e40000000800 */
[----:B------:R-:W-:Y:S02]  /*6260*/  F2FP.BF16.PACK_AB R8, R203, R200 ;  /* 0x000000c8cb08723e */ /* 0x000fe400000010ff */
[----:B---3--:R-:W-:Y:S02]  /*6270*/  F2FP.BF16.PACK_AB R9, R92, R60 ;  /* 0x0000003c5c09723e */ /* 0x008fe400000010ff */
[----:B------:R-:W-:Y:S01]  /*6280*/  F2FP.BF16.PACK_AB R10, R205, R202 ;  /* 0x000000cacd0a723e */ /* 0x000fe200000010ff */
[----:B--2---:R-:W-:-:S04]  /*6290*/  FFMA.FTZ R0, R116, c[0x0][0x23c], -R4 ;  /* 0x00008f0074007a23 */ /* 0x004fc80000010804 */
[----:B------:R2:W3:Y:S02]  /*62a0*/  MUFU.EX2 R97, R0 ;  /* 0x0000000000617308 */ /* 0x0004e40000000800 */
[----:B--2---:R-:W-:Y:S01]  /*62b0*/  FFMA.FTZ R0, R56, c[0x0][0x23c], -R5 ;  /* 0x00008f0038007a23 */ /* 0x004fe20000010805 */
[----:B---3--:R-:W-:-:S05]  /*62c0*/  F2FP.BF16.PACK_AB R11, R97, R98 ;  /* 0x00000062610b723e */ /* 0x008fca00000010ff */
[----:B------:R2:W-:Y:S02]  /*62d0*/  MUFU.EX2 R115, R0 ;  /* 0x0000000000737308 */ /* 0x0005e40000000800 */
[C---:B-1----:R-:W-:Y:S08]  /*62e0*/  HMMA.16816.F32.BF16 R28, R8.reuse, R32, R28 ;  /* 0x00000020081c723c */ /* 0x042ff0000004181c */
[----:B------:R-:W-:Y:S01]  /*62f0*/  HMMA.16816.F32.BF16 R24, R8, R34, R24 ;  /* 0x000000220818723c */ /* 0x000fe20000041818 */
[----:B------:R-:W1:Y:S01]  /*6300*/  LDSM.16.MT88.4 R32, [R134+0x5c00] ;  /* 0x005c00008620783b */ /* 0x000e620000004200 */
[----:B--2---:R-:W-:-:S04]  /*6310*/  FFMA.FTZ R0, R122, c[0x0][0x23c], -R4 ;  /* 0x00008f007a007a23 */ /* 0x004fc80000010804 */
[----:B------:R2:W-:Y:S02]  /*6320*/  MUFU.EX2 R94, R0 ;  /* 0x00000000005e7308 */ /* 0x0005e40000000800 */
[C---:B------:R-:W-:Y:S08]  /*6330*/  HMMA.16816.F32.BF16 R16, R8.reuse, R36, R16 ;  /* 0x000000240810723c */ /* 0x040ff00000041810 */
[----:B------:R-:W-:Y:S01]  /*6340*/  HMMA.16816.F32.BF16 R12, R8, R38, R12 ;  /* 0x00000026080c723c */ /* 0x000fe2000004180c */
[----:B------:R-:W3:Y:S01]  /*6350*/  LDSM.16.MT88.4 R36, [R135+0x5c00] ;  /* 0x005c00008724783b */ /* 0x000ee20000004200 */
[----:B--2---:R-:W-:-:S05]  /*6360*/  FFMA.FTZ R0, R125, c[0x0][0x23c], -R4 ;  /* 0x00008f007d007a23 */ /* 0x004fca0000010804 */
[----:B------:R-:W-:Y:S02]  /*6370*/  F2FP.BF16.PACK_AB R8, R207, R204 ;  /* 0x000000cccf08723e */ /* 0x000fe400000010ff */
[----:B------:R-:W-:Y:S01]  /*6380*/  F2FP.BF16.PACK_AB R10, R208, R206 ;  /* 0x000000ced00a723e */ /* 0x000fe200000010ff */
[----:B------:R2:W4:Y:S02]  /*6390*/  MUFU.EX2 R95, R0 ;  /* 0x00000000005f7308 */ /* 0x0005240000000800 */
[----:B--2---:R-:W-:Y:S01]  /*63a0*/  FFMA.FTZ R0, R123, c[0x0][0x23c], -R4 ;  /* 0x00008f007b007a23 */ /* 0x004fe20000010804 */
[----:B----4-:R-:W-:-:S05]  /*63b0*/  F2FP.BF16.PACK_AB R9, R95, R94 ;  /* 0x0000005e5f09723e */ /* 0x010fca00000010ff */
[----:B------:R2:W-:Y:S02]  /*63c0*/  MUFU.EX2 R96, R0 ;  /* 0x0000000000607308 */ /* 0x0005e40000000800 */
[----:B--2---:R-:W-:-:S06]  /*63d0*/  FFMA.FTZ R0, R124, c[0x0][0x23c], -R4 ;  /* 0x00008f007c007a23 */ /* 0x004fcc0000010804 */
[----:B------:R2:W4:Y:S02]  /*63e0*/  MUFU.EX2 R93, R0 ;  /* 0x00000000005d7308 */ /* 0x0005240000000800 */
[----:B--2---:R-:W-:Y:S01]  /*63f0*/  FFMA.FTZ R0, R54, c[0x0][0x23c], -R5 ;  /* 0x00008f0036007a23 */ /* 0x004fe20000010805 */
[----:B----4-:R-:W-:-:S05]  /*6400*/  F2FP.BF16.PACK_AB R11, R93, R96 ;  /* 0x000000605d0b723e */ /* 0x010fca00000010ff */
[----:B------:R2:W-:Y:S02]  /*6410*/  MUFU.EX2 R114, R0 ;  /* 0x0000000000727308 */ /* 0x0005e40000000800 */
[C---:B------:R-:W-:Y:S08]  /*6420*/  HMMA.16816.F32.BF16 R28, R8.reuse, R40, R28 ;  /* 0x00000028081c723c */ /* 0x040ff0000004181c */
[----:B------:R-:W-:Y:S01]  /*6430*/  HMMA.16816.F32.BF16 R24, R8, R42, R24 ;  /* 0x0000002a0818723c */ /* 0x000fe20000041818 */
[----:B------:R-:W4:Y:S01]  /*6440*/  LDSM.16.MT88.4 R40, [R134+0x6000] ;  /* 0x006000008628783b */ /* 0x000f220000004200 */
[----:B--2---:R-:W-:-:S04]  /*6450*/  FFMA.FTZ R0, R126, c[0x0][0x23c], -R4 ;  /* 0x00008f007e007a23 */ /* 0x004fc80000010804 */
[----:B------:R2:W-:Y:S02]  /*6460*/  MUFU.EX2 R54, R0 ;  /* 0x0000000000367308 */ /* 0x0005e40000000800 */
[C---:B------:R-:W-:Y:S08]  /*6470*/  HMMA.16816.F32.BF16 R16, R8.reuse, R44, R16 ;  /* 0x0000002c0810723c */ /* 0x040ff00000041810 */
[----:B------:R-:W-:Y:S01]  /*6480*/  HMMA.16816.F32.BF16 R12, R8, R46, R12 ;  /* 0x0000002e080c723c */ /* 0x000fe2000004180c */
[----:B------:R-:W5:Y:S01]  /*6490*/  LDSM.16.MT88.4 R44, [R135+0x6000] ;  /* 0x00600000872c783b */ /* 0x000f620000004200 */
        /* <DEDUP_REMOVED lines=12> */
[C---:B------:R-:W-:Y:S08]  /*6560*/  HMMA.16816.F32.BF16 R28, R8.reuse, R32, R28 ;  /* 0x00000020081c723c */ /* 0x040ff0000004181c */
[----:B------:R-:W-:Y:S01]  /*6570*/  HMMA.16816.F32.BF16 R24, R8, R34, R24 ;  /* 0x000000220818723c */ /* 0x000fe20000041818 */
[----:B------:R-:W2:Y:S01]  /*6580*/  LDSM.16.MT88.4 R32, [R134+0x6400] ;  /* 0x006400008620783b */ /* 0x000ea20000004200 */
[----:B-1----:R-:W-:-:S04]  /*6590*/  FFMA.FTZ R0, R130, c[0x0][0x23c], -R4 ;  /* 0x00008f0082007a23 */ /* 0x002fc80000010804 */
[----:B------:R1:W-:Y:S02]  /*65a0*/  MUFU.EX2 R86, R0 ;  /* 0x0000000000567308 */ /* 0x0003e40000000800 */
[C---:B---3--:R-:W-:Y:S08]  /*65b0*/  HMMA.16816.F32.BF16 R16, R8.reuse, R36, R16 ;  /* 0x000000240810723c */ /* 0x048ff00000041810 */
[----:B------:R-:W-:Y:S01]  /*65c0*/  HMMA.16816.F32.BF16 R12, R8, R38, R12 ;  /* 0x00000026080c723c */ /* 0x000fe2000004180c */
[----:B------:R-:W3:Y:S01]  /*65d0*/  LDSM.16.MT88.4 R36, [R135+0x6400] ;  /* 0x006400008724783b */ /* 0x000ee20000004200 */
        /* <DEDUP_REMOVED lines=55> */
[----:B-1----:R-:W-:-:S03]  /*6950*/  FFMA.FTZ R0, R143, c[0x0][0x23c], -R4 ;  /* 0x00008f008f007a23 */ /* 0x002fc60000010804 */
[----:B------:R-:W-:Y:S01]  /*6960*/  LDSM.16.MT88.4 R140, [R134+0x8800] ;  /* 0x00880000868c783b */ /* 0x000fe20000004200 */
        /* <DEDUP_REMOVED lines=59> */
[----:B-1----:R-:W-:-:S04]  /*6d20*/  FFMA.FTZ R0, R154, c[0x0][0x23c], -R4 ;  /* 0x00008f009a007a23 */ /* 0x002fc80000010804 */
[----:B------:R1:W-:Y:S03]  /*6d30*/  MUFU.EX2 R61, R0 ;  /* 0x00000000003d7308 */ /* 0x0003e60000000800 */
[C---:B---3--:R-:W-:Y:S07]  /*6d40*/  HMMA.16816.F32.BF16 R32, R8.reuse, R36, R16 ;  /* 0x000000240820723c */ /* 0x048fee0000041810 */
[----:B------:R-:W-:Y:S01]  /*6d50*/  FADD.FTZ R16, R200, R6 ;  /* 0x00000006c8107221 */ /* 0x000fe20000010000 */
[----:B------:R-:W-:Y:S01]  /*6d60*/  HMMA.16816.F32.BF16 R12, R8, R38, R12 ;  /* 0x00000026080c723c */ /* 0x000fe2000004180c */
[----:B------:R-:W-:Y:S01]  /*6d70*/  FFMA.FTZ R6, R107, c[0x0][0x23c], -R4 ;  /* 0x00008f006b067a23 */ /* 0x000fe20000010804 */
[----:B------:R-:W2:Y:S01]  /*6d80*/  LDSM.16.MT88.4 R36, [R135+0x7c00] ;  /* 0x007c00008724783b */ /* 0x000ea20000004200 */
        /* <DEDUP_REMOVED lines=9> */
[----:B---3--:R-:W-:Y:S02]  /*6e20*/  FFMA.FTZ R6, R156, c[0x0][0x23c], -R4 ;  /* 0x00008f009c067a23 */ /* 0x008fe40000010804 */
        /* <DEDUP_REMOVED lines=9> */
[----:B---3--:R-:W-:Y:S02]  /*6ec0*/  FFMA.FTZ R6, R157, c[0x0][0x23c], -R4 ;  /* 0x00008f009d067a23 */ /* 0x008fe40000010804 */
        /* <DEDUP_REMOVED lines=11> */
[----:B------:R1:W3:Y:S01]  /*6f80*/  MUFU.EX2 R57, R6 ;  /* 0x0000000600397308 */ /* 0x0002e20000000800 */
[----:B------:R-:W-:-:S05]  /*6f90*/  FADD.FTZ R2, R217, R2 ;  /* 0x00000002d9027221 */ /* 0x000fca0000010000 */
[C---:B----4-:R-:W-:Y:S02]  /*6fa0*/  HMMA.16816.F32.BF16 R24, R8.reuse, R42, R24 ;  /* 0x0000002a0818723c */ /* 0x050fe40000041818 */
[----:B------:R4:W-:Y:S06]  /*6fb0*/  MUFU.EX2 R78, R0 ;  /* 0x00000000004e7308 */ /* 0x0009ec0000000800 */
[----:B------:R-:W-:Y:S01]  /*6fc0*/  HMMA.16816.F32.BF16 R28, R8, R40, R28 ;  /* 0x00000028081c723c */ /* 0x000fe2000004181c */
[----:B------:R-:W2:Y:S01]  /*6fd0*/  LDSM.16.MT88.4 R40, [R134+0x8000] ;  /* 0x008000008628783b */ /* 0x000ea20000004200 */
[----:B-1----:R-:W-:-:S04]  /*6fe0*/  FFMA.FTZ R6, R67, c[0x0][0x23c], -R5 ;  /* 0x00008f0043067a23 */ /* 0x002fc80000010805 */
[----:B------:R1:W-:Y:S02]  /*6ff0*/  MUFU.EX2 R67, R6 ;  /* 0x0000000600437308 */ /* 0x0003e40000000800 */
[----:B-----5:R-:W-:Y:S01]  /*7000*/  HMMA.16816.F32.BF16 R16, R8, R44, R32 ;  /* 0x0000002c0810723c */ /* 0x020fe20000041820 */
[----:B----4-:R-:W-:-:S05]  /*7010*/  FFMA.FTZ R0, R110, c[0x0][0x23c], -R4 ;  /* 0x00008f006e007a23 */ /* 0x010fca0000010804 */
[----:B------:R4:W5:Y:S02]  /*7020*/  MUFU.EX2 R60, R0 ;  /* 0x00000000003c7308 */ /* 0x0009640000000800 */
[----:B------:R-:W-:Y:S01]  /*7030*/  HMMA.16816.F32.BF16 R12, R8, R46, R12 ;  /* 0x0000002e080c723c */ /* 0x000fe2000004180c */
[----:B------:R-:W-:Y:S01]  /*7040*/  LDSM.16.MT88.4 R44, [R134+0x8400] ;  /* 0x00840000862c783b */ /* 0x000fe20000004200 */
[----:B-1----:R-:W-:-:S05]  /*7050*/  FFMA.FTZ R6, R158, c[0x0][0x23c], -R4 ;  /* 0x00008f009e067a23 */ /* 0x002fca0000010804 */
[----:B------:R-:W-:Y:S02]  /*7060*/  F2FP.BF16.PACK_AB R8, R249, R247 ;  /* 0x000000f7f908723e */ /* 0x000fe400000010ff */
[----:B------:R-:W-:Y:S01]  /*7070*/  F2FP.BF16.PACK_AB R10, R250, R248 ;  /* 0x000000f8fa0a723e */ /* 0x000fe200000010ff */
[----:B------:R1:W-:Y:S01]  /*7080*/  MUFU.EX2 R55, R6 ;  /* 0x0000000600377308 */ /* 0x0003e20000000800 */
[----:B---3--:R-:W-:Y:S01]  /*7090*/  F2FP.BF16.PACK_AB R11, R57, R58 ;  /* 0x0000003a390b723e */ /* 0x008fe200000010ff */
[----:B----4-:R-:W-:Y:S01]  /*70a0*/  FADD.FTZ R0, R92, R7 ;  /* 0x000000075c007221 */ /* 0x010fe20000010000 */
[----:B-----5:R-:W-:-:S03]  /*70b0*/  F2FP.BF16.PACK_AB R9, R59, R60 ;  /* 0x0000003c3b09723e */ /* 0x020fc600000010ff */
[----:B------:R-:W-:-:S04]  /*70c0*/  FADD.FTZ R0, R98, R0 ;  /* 0x0000000062007221 */ /* 0x000fc80000010000 */
[----:B------:R-:W-:Y:S01]  /*70d0*/  FADD.FTZ R0, R97, R0 ;  /* 0x0000000061007221 */ /* 0x000fe20000010000 */
[C---:B------:R-:W-:Y:S03]  /*70e0*/  HMMA.16816.F32.BF16 R24, R8.reuse, R50, R24 ;  /* 0x000000320818723c */ /* 0x040fe60000041818 */
[----:B------:R-:W-:Y:S02]  /*70f0*/  FADD.FTZ R0, R94, R0 ;  /* 0x000000005e007221 */ /* 0x000fe40000010000 */
[----:B-1----:R-:W-:Y:S02]  /*7100*/  FFMA.FTZ R6, R159, c[0x0][0x23c], -R4 ;  /* 0x00008f009f067a23 */ /* 0x002fe40000010804 */
[----:B------:R-:W-:Y:S01]  /*7110*/  FADD.FTZ R0, R95, R0 ;  /* 0x000000005f007221 */ /* 0x000fe20000010000 */
[----:B------:R-:W-:Y:S01]  /*7120*/  HMMA.16816.F32.BF16 R32, R8, R48, R28 ;  /* 0x000000300820723c */ /* 0x000fe2000004181c */
[----:B------:R-:W1:Y:S02]  /*7130*/  LDSM.16.MT88.4 R28, [R135+0x8000] ;  /* 0x00800000871c783b */ /* 0x000e640000004200 */
[----:B------:R-:W-:-:S04]  /*7140*/  FADD.FTZ R0, R96, R0 ;  /* 0x0000000060007221 */ /* 0x000fc80000010000 */
[----:B------:R-:W-:Y:S01]  /*7150*/  FADD.FTZ R0, R93, R0 ;  /* 0x000000005d007221 */ /* 0x000fe20000010000 */
[C---:B--2---:R-:W-:Y:S03]  /*7160*/  HMMA.16816.F32.BF16 R16, R8.reuse, R36, R16 ;  /* 0x000000240810723c */ /* 0x044fe60000041810 */
[----:B------:R-:W-:Y:S02]  /*7170*/  FADD.FTZ R0, R54, R0 ;  /* 0x0000000036007221 */ /* 0x000fe40000010000 */
[----:B------:R2:W3:Y:S02]  /*7180*/  MUFU.EX2 R54, R6 ;  /* 0x0000000600367308 */ /* 0x0004e40000000800 */
[----:B------:R-:W-:Y:S01]  /*7190*/  FADD.FTZ R0, R91, R0 ;  /* 0x000000005b007221 */ /* 0x000fe20000010000 */
[----:B------:R-:W-:Y:S03]  /*71a0*/  HMMA.16816.F32.BF16 R12, R8, R38, R12 ;  /* 0x00000026080c723c */ /* 0x000fe6000004180c */
[----:B------:R-:W-:-:S04]  /*71b0*/  FADD.FTZ R0, R90, R0 ;  /* 0x000000005a007221 */ /* 0x000fc80000010000 */
[----:B------:R-:W-:Y:S01]  /*71c0*/  FADD.FTZ R0, R89, R0 ;  /* 0x0000000059007221 */ /* 0x000fe20000010000 */
[----:B------:R-:W-:Y:S02]  /*71d0*/  F2FP.BF16.PACK_AB R8, R114, R115 ;  /* 0x000000737208723e */ /* 0x000fe400000010ff */
[----:B------:R-:W-:Y:S01]  /*71e0*/  F2FP.BF16.PACK_AB R10, R105, R113 ;  /* 0x00000071690a723e */ /* 0x000fe200000010ff */
[----:B------:R-:W-:Y:S02]  /*71f0*/  FADD.FTZ R0, R86, R0 ;  /* 0x0000000056007221 */ /* 0x000fe40000010000 */
[----:B--2---:R-:W-:Y:S01]  /*7200*/  FFMA.FTZ R6, R160, c[0x0][0x23c], -R4 ;  /* 0x00008f00a0067a23 */ /* 0x004fe20000010804 */
[----:B---3--:R-:W-:Y:S01]  /*7210*/  F2FP.BF16.PACK_AB R9, R54, R55 ;  /* 0x000000373609723e */ /* 0x008fe200000010ff */
[----:B------:R-:W-:Y:S02]  /*7220*/  FADD.FTZ R0, R87, R0 ;  /* 0x0000000057007221 */ /* 0x000fe40000010000 */
[----:B------:R2:W-:Y:S02]  /*7230*/  MUFU.EX2 R52, R6 ;  /* 0x0000000600347308 */ /* 0x0005e40000000800 */
[----:B------:R-:W-:-:S04]  /*7240*/  FADD.FTZ R0, R85, R0 ;  /* 0x0000000055007221 */ /* 0x000fc80000010000 */
[----:B------:R-:W-:-:S04]  /*7250*/  FADD.FTZ R0, R56, R0 ;  /* 0x0000000038007221 */ /* 0x000fc80000010000 */
[----:B------:R-:W-:-:S04]  /*7260*/  FADD.FTZ R0, R82, R0 ;  /* 0x0000000052007221 */ /* 0x000fc80000010000 */
[----:B------:R-:W-:Y:S02]  /*7270*/  FADD.FTZ R0, R84, R0 ;  /* 0x0000000054007221 */ /* 0x000fe40000010000 */
[----:B--2---:R-:W-:Y:S02]  /*7280*/  FFMA.FTZ R6, R161, c[0x0][0x23c], -R4 ;  /* 0x00008f00a1067a23 */ /* 0x004fe40000010804 */
[----:B------:R-:W-:Y:S02]  /*7290*/  FADD.FTZ R0, R83, R0 ;  /* 0x0000000053007221 */ /* 0x000fe40000010000 */
[----:B------:R2:W3:Y:S02]  /*72a0*/  MUFU.EX2 R51, R6 ;  /* 0x0000000600337308 */ /* 0x0004e40000000800 */
[----:B------:R-:W-:-:S04]  /*72b0*/  FADD.FTZ R0, R81, R0 ;  /* 0x0000000051007221 */ /* 0x000fc80000010000 */
[----:B------:R-:W-:-:S04]  /*72c0*/  FADD.FTZ R0, R77, R0 ;  /* 0x000000004d007221 */ /* 0x000fc80000010000 */
[----:B------:R-:W-:-:S04]  /*72d0*/  FADD.FTZ R0, R80, R0 ;  /* 0x0000000050007221 */ /* 0x000fc80000010000 */
[----:B------:R-:W-:Y:S02]  /*72e0*/  FADD.FTZ R0, R79, R0 ;  /* 0x000000004f007221 */ /* 0x000fe40000010000 */
[----:B--2---:R-:W-:Y:S01]  /*72f0*/  FFMA.FTZ R6, R68, c[0x0][0x23c], -R5 ;  /* 0x00008f0044067a23 */ /* 0x004fe20000010805 */
[----:B---3--:R-:W-:Y:S01]  /*7300*/  F2FP.BF16.PACK_AB R11, R51, R52 ;  /* 0x00000034330b723e */ /* 0x008fe200000010ff */
[----:B------:R-:W-:Y:S02]  /*7310*/  FADD.FTZ R0, R76, R0 ;  /* 0x000000004c007221 */ /* 0x000fe40000010000 */
[----:B------:R2:W-:Y:S02]  /*7320*/  MUFU.EX2 R56, R6 ;  /* 0x0000000600387308 */ /* 0x0005e40000000800 */
[----:B------:R-:W-:Y:S02]  /*7330*/  FADD.FTZ R0, R74, R0 ;  /* 0x000000004a007221 */ /* 0x000fe40000010000 */
[----:B------:R-:W-:Y:S02]  /*7340*/  HMMA.16816.F32.BF16 R32, R8, R40, R32 ;  /* 0x000000280820723c */ /* 0x000fe40000041820 */
[----:B------:R-:W-:-:S04]  /*7350*/  FADD.FTZ R0, R75, R0 ;  /* 0x000000004b007221 */ /* 0x000fc80000010000 */
[----:B------:R-:W-:Y:S02]  /*7360*/  FADD.FTZ R0, R73, R0 ;  /* 0x0000000049007221 */ /* 0x000fe40000010000 */
[C---:B------:R-:W-:Y:S01]  /*7370*/  HMMA.16816.F32.BF16 R36, R8.reuse, R42, R24 ;  /* 0x0000002a0824723c */ /* 0x040fe20000041818 */
[----:B------:R-:W3:Y:S01]  /*7380*/  LDSM.16.MT88.4 R24, [R135+0x8400] ;  /* 0x008400008718783b */ /* 0x000ee20000004200 */
[----:B------:R-:W-:Y:S02]  /*7390*/  FADD.FTZ R0, R72, R0 ;  /* 0x0000000048007221 */ /* 0x000fe40000010000 */
[----:B--2---:R-:W-:Y:S02]  /*73a0*/  FFMA.FTZ R6, R100, c[0x0][0x23c], -R5 ;  /* 0x00008f0064067a23 */ /* 0x004fe40000010805 */
[----:B------:R-:W-:Y:S02]  /*73b0*/  FADD.FTZ R0, R70, R0 ;  /* 0x0000000046007221 */ /* 0x000fe40000010000 */
[----:B------:R2:W-:Y:S01]  /*73c0*/  MUFU.EX2 R53, R6 ;  /* 0x0000000600357308 */ /* 0x0005e20000000800 */
[----:B-1----:R-:W-:Y:S01]  /*73d0*/  HMMA.16816.F32.BF16 R16, R8, R28, R16 ;  /* 0x0000001c0810723c */ /* 0x002fe20000041810 */
        /* <DEDUP_REMOVED lines=30> */
[----:B------:R1:W-:Y:S01]  /*75c0*/  MUFU.EX2 R48, R6 ;  /* 0x0000000600307308 */ /* 0x0003e20000000800 */
        /* <DEDUP_REMOVED lines=20> */
[----:B------:R-:W-:Y:S02]  /*7710*/  FFMA.FTZ R6, R162, c[0x0][0x23c], -R5 ;  /* 0x00008f00a2067a23 */ /* 0x000fe40000010805 */
[----:B------:R-:W-:Y:S02]  /*7720*/  FADD.FTZ R2, R237, R2 ;  /* 0x00000002ed027221 */ /* 0x000fe40000010000 */
[----:B------:R-:W1:Y:S01]  /*7730*/  MUFU.EX2 R43, R6 ;  /* 0x00000006002b7308 */ /* 0x000e620000000800 */
[----:B------:R-:W-:Y:S01]  /*7740*/  FADD.FTZ R0, R48, R0 ;  /* 0x0000000030007221 */ /* 0x000fe20000010000 */
[----:B------:R-:W-:Y:S01]  /*7750*/  HMMA.16816.F32.BF16 R136, R8, R44, R32 ;  /* 0x0000002c0888723c */ /* 0x000fe20000041820 */
[----:B------:R-:W-:Y:S01]  /*7760*/  FADD.FTZ R2, R236, R2 ;  /* 0x00000002ec027221 */ /* 0x000fe20000010000 */
[----:B------:R-:W2:Y:S01]  /*7770*/  LDSM.16.MT88.4 R32, [R135+0x8800] ;  /* 0x008800008720783b */ /* 0x000ea20000004200 */
[----:B------:R-:W-:-:S02]  /*7780*/  FADD.FTZ R0, R42, R0 ;  /* 0x000000002a007221 */ /* 0x000fc40000010000 */
        /* <DEDUP_REMOVED lines=81> */
.L_x_1534:
        /* <DEDUP_REMOVED lines=64> */
.L_x_1531:
        /* <DEDUP_REMOVED lines=28> */
[----:B------:R-:W-:Y:S07]  /*8260*/  ISETP.GT.AND P0, PT, R186, R242, PT ;  /* 0x000000f2ba00720c */ /* 0x000fee0003f04270 */
        /* <DEDUP_REMOVED lines=425> */
.L_x_1533:
        /* <DEDUP_REMOVED lines=30> */
.L_x_1532:
        /* <DEDUP_REMOVED lines=714> */
.L_x_1530:
[----:B------:R-:W2:Y:S01]  /*cb80*/  LDL.LU R23, [R1] ;  /* 0x0000000001177983 */ /* 0x000ea20000300800 */
[----:B------:R-:W-:Y:S03]  /*cb90*/  BSSY B0, `(.L_x_1535) ;  /* 0x000008f000007945 */ /* 0x000fe60003800000 */
[----:B------:R-:W1:Y:S04]  /*cba0*/  SHFL.BFLY PT, R0, R237, 0x2, 0x1f ;  /* 0x0c401f00ed007f89 */ /* 0x000e6800000e0000 */
[----:B------:R-:W3:Y:S04]  /*cbb0*/  S2R R9, SR_TID.X ;  /* 0x0000000000097919 */ /* 0x000ee80000002100 */
[----:B------:R-:W4:Y:S04]  /*cbc0*/  SHFL.BFLY PT, R2, R236, 0x2, 0x1f ;  /* 0x0c401f00ec027f89 */ /* 0x000f2800000e0000 */
[----:B------:R-:W5:Y:S01]  /*cbd0*/  S2R R21, SR_TID.X ;  /* 0x0000000000157919 */ /* 0x000f620000002100 */
[----:B-1----:R-:W-:Y:S01]  /*cbe0*/  FADD.FTZ R0, R0, R237 ;  /* 0x000000ed00007221 */ /* 0x002fe20000010000 */
[----:B---3--:R-:W-:-:S04]  /*cbf0*/  SHF.R.S32.HI R6, RZ, 0x1f, R9 ;  /* 0x0000001fff067819 */ /* 0x008fc80000011409 */
[----:B------:R-:W1:Y:S01]  /*cc00*/  SHFL.BFLY PT, R4, R0, 0x1, 0x1f ;  /* 0x0c201f0000047f89 */ /* 0x000e6200000e0000 */
[----:B----4-:R-:W-:Y:S01]  /*cc10*/  FADD.FTZ R2, R2, R236 ;  /* 0x000000ec02027221 */ /* 0x010fe20000010000 */
[----:B------:R-:W-:Y:S02]  /*cc20*/  LEA.HI R6, R6, R9, RZ, 0x3 ;  /* 0x0000000906067211 */ /* 0x000fe400078f18ff */
[----:B-----5:R-:W-:Y:S02]  /*cc30*/  SHF.R.S32.HI R22, RZ, 0x1f, R21 ;  /* 0x0000001fff167819 */ /* 0x020fe40000011415 */
[----:B------:R-:W3:Y:S02]  /*cc40*/  SHFL.BFLY PT, R5, R2, 0x1, 0x1f ;  /* 0x0c201f0002057f89 */ /* 0x000ee400000e0000 */
[CC--:B------:R-:W-:Y:S02]  /*cc50*/  LEA.HI R7, R22.reuse, R21.reuse, RZ, 0x2 ;  /* 0x0000001516077211 */ /* 0x0c0fe400078f10ff */
[----:B------:R-:W-:-:S02]  /*cc60*/  LEA.HI R15, R22, R21, RZ, 0x5 ;  /* 0x00000015160f7211 */ /* 0x000fc400078f28ff */
[----:B------:R-:W-:Y:S02]  /*cc70*/  LOP3.LUT R8, R7, 0xfffffffc, RZ, 0xc0, !PT ;  /* 0xfffffffc07087812 */ /* 0x000fe400078ec0ff */
[----:B------:R-:W-:Y:S02]  /*cc80*/  SHF.R.S32.HI R7, RZ, 0x2, R7 ;  /* 0x00000002ff077819 */ /* 0x000fe40000011407 */
[----:B------:R-:W-:Y:S01]  /*cc90*/  SHF.R.S32.HI R14, RZ, 0x5, R15 ;  /* 0x00000005ff0e7819 */ /* 0x000fe2000001140f */
[----:B------:R-:W-:Y:S02]  /*cca0*/  IMAD.IADD R8, R21, 0x1, -R8 ;  /* 0x0000000115087824 */ /* 0x000fe400078e0a08 */
[----:B-1----:R-:W-:Y:S01]  /*ccb0*/  FADD.FTZ R12, R0, R4 ;  /* 0x00000004000c7221 */ /* 0x002fe20000010000 */
[----:B------:R-:W-:Y:S01]  /*ccc0*/  SHF.R.S32.HI R4, RZ, 0x3, R6 ;  /* 0x00000003ff047819 */ /* 0x000fe20000011406 */
[----:B------:R-:W-:Y:S01]  /*ccd0*/  IMAD R14, R14, 0x100, R8 ;  /* 0x000001000e0e7824 */ /* 0x000fe200078e0208 */
[----:B------:R-:W-:-:S02]  /*cce0*/  LEA.HI R8, R22, R21, RZ, 0x6 ;  /* 0x0000001516087211 */ /* 0x000fc400078f30ff */
[C---:B------:R-:W-:Y:S02]  /*ccf0*/  LEA.HI R0, R6.reuse, R4, RZ, 0x1 ;  /* 0x0000000406007211 */ /* 0x040fe400078f08ff */
[----:B------:R-:W-:Y:S01]  /*cd00*/  LOP3.LUT R6, R6, 0xfffffff8, RZ, 0xc0, !PT ;  /* 0xfffffff806067812 */ /* 0x000fe200078ec0ff */
[----:B------:R-:W-:Y:S01]  /*cd10*/  IMAD.SHL.U32 R8, R8, 0x4, RZ ;  /* 0x0000000408087824 */ /* 0x000fe200078e00ff */
[----:B------:R-:W-:Y:S01]  /*cd20*/  LOP3.LUT R0, R0, 0xfffffffe, RZ, 0xc0, !PT ;  /* 0xfffffffe00007812 */ /* 0x000fe200078ec0ff */
[----:B---3--:R-:W-:Y:S01]  /*cd30*/  FADD.FTZ R13, R2, R5 ;  /* 0x00000005020d7221 */ /* 0x008fe20000010000 */
[----:B------:R-:W-:Y:S01]  /*cd40*/  IADD3 R6, -R6, R9, RZ ;  /* 0x0000000906067210 */ /* 0x000fe20007ffe1ff */
[----:B------:R-:W-:Y:S01]  /*cd50*/  IMAD.MOV.U32 R2, RZ, RZ, 0x3f800000 ;  /* 0x3f800000ff027424 */ /* 0x000fe200078e00ff */
[----:B------:R-:W-:Y:S01]  /*cd60*/  LOP3.LUT R8, R8, 0x3fffff00, RZ, 0xc0, !PT ;  /* 0x3fffff0008087812 */ /* 0x000fe200078ec0ff */
[----:B------:R-:W-:Y:S01]  /*cd70*/  IMAD.IADD R10, R4, 0x1, -R0 ;  /* 0x00000001040a7824 */ /* 0x000fe200078e0a00 */
[----:B------:R-:W-:Y:S01]  /*cd80*/  SHF.R.S32.HI R0, RZ, 0x1f, R7 ;  /* 0x0000001fff007819 */ /* 0x000fe20000011407 */
[----:B------:R-:W-:Y:S01]  /*cd90*/  IMAD.MOV.U32 R5, RZ, RZ, 0x3f800000 ;  /* 0x3f800000ff057424 */ /* 0x000fe200078e00ff */
[----:B------:R-:W-:Y:S01]  /*cda0*/  LEA.HI R4, R22, R21, RZ, 0x4 ;  /* 0x0000001516047211 */ /* 0x000fe200078f20ff */
[----:B------:R-:W-:Y:S01]  /*cdb0*/  IMAD R10, R10, 0x20, R8 ;  /* 0x000000200a0a7824 */ /* 0x000fe200078e0208 */
[----:B------:R-:W-:Y:S01]  /*cdc0*/  LEA.HI R0, R0, R7, RZ, 0x3 ;  /* 0x0000000700007211 */ /* 0x000fe200078f18ff */
[----:B------:R-:W-:Y:S01]  /*cdd0*/  BAR.SYNC.DEFER_BLOCKING 0x0 ;  /* 0x0000000000007b1d */ /* 0x000fe20000010000 */
[----:B------:R-:W-:Y:S01]  /*cde0*/  FSETP.NE.FTZ.AND P3, PT, R13, RZ, PT ;  /* 0x000000ff0d00720b */ /* 0x000fe20003f75000 */
[----:B------:R-:W-:Y:S01]  /*cdf0*/  IMAD R11, R252, 0x4, R10 ;  /* 0x00000004fc0b7824 */ /* 0x000fe200078e020a */
[----:B------:R-:W-:-:S02]  /*ce00*/  LOP3.LUT R0, R0, 0xfffffff8, RZ, 0xc0, !PT ;  /* 0xfffffff800007812 */ /* 0x000fc400078ec0ff */
[----:B------:R-:W-:Y:S02]  /*ce10*/  SHF.R.S32.HI R4, RZ, 0x4, R4 ;  /* 0x00000004ff047819 */ /* 0x000fe40000011404 */
[----:B------:R-:W-:Y:S02]  /*ce20*/  IADD3 R7, R7, -R0, RZ ;  /* 0x8000000007077210 */ /* 0x000fe40007ffe0ff */
[----:B------:R-:W-:Y:S01]  /*ce30*/  LEA.HI R0, R6, R6, RZ, 0x1 ;  /* 0x0000000606007211 */ /* 0x000fe200078f08ff */
[----:B------:R-:W-:Y:S01]  /*ce40*/  IMAD.SHL.U32 R4, R4, 0x40, RZ ;  /* 0x0000004004047824 */ /* 0x000fe200078e00ff */
[----:B------:R-:W-:Y:S02]  /*ce50*/  LEA.HI R6, R7, R7, RZ, 0x1 ;  /* 0x0000000707067211 */ /* 0x000fe400078f08ff */
[----:B------:R-:W-:Y:S01]  /*ce60*/  SHF.R.S32.HI R8, RZ, 0x1, R0 ;  /* 0x00000001ff087819 */ /* 0x000fe20000011400 */
[----:B------:R-:W1:Y:S01]  /*ce70*/  @P3 MUFU.RCP R2, R13 ;  /* 0x0000000d00023308 */ /* 0x000e620000001000 */
[----:B------:R-:W-:-:S02]  /*ce80*/  FSETP.NE.FTZ.AND P2, PT, R12, RZ, PT ;  /* 0x000000ff0c00720b */ /* 0x000fc40003f55000 */
[----:B------:R-:W-:Y:S01]  /*ce90*/  SHF.R.S32.HI R0, RZ, 0x1, R6 ;  /* 0x00000001ff007819 */ /* 0x000fe20000011406 */
[----:B------:R-:W-:Y:S01]  /*cea0*/  IMAD.SHL.U32 R8, R8, 0x8, RZ ;  /* 0x0000000808087824 */ /* 0x000fe200078e00ff */
[----:B------:R-:W-:Y:S02]  /*ceb0*/  LOP3.LUT R6, R6, 0x1fffffe, RZ, 0xc0, !PT ;  /* 0x01fffffe06067812 */ /* 0x000fe400078ec0ff */
[----:B------:R-:W-:Y:S02]  /*cec0*/  SHF.L.U32 R9, R0, 0x6, RZ ;  /* 0x0000000600097819 */ /* 0x000fe400000006ff */
[----:B------:R-:W-:Y:S01]  /*ced0*/  LOP3.LUT R4, R4, 0xc0, RZ, 0xc0, !PT ;  /* 0x000000c004047812 */ /* 0x000fe200078ec0ff */
[----:B------:R-:W-:Y:S01]  /*cee0*/  IMAD.IADD R7, R7, 0x1, -R6 ;  /* 0x0000000107077824 */ /* 0x000fe200078e0a06 */
[----:B------:R-:W-:Y:S02]  /*cef0*/  LOP3.LUT R9, R9, 0xc0, RZ, 0xc0, !PT ;  /* 0x000000c009097812 */ /* 0x000fe400078ec0ff */
[----:B------:R-:W-:Y:S01]  /*cf00*/  LOP3.LUT R10, R4, 0x18, R8, 0xf8, !PT ;  /* 0x00000018040a7812 */ /* 0x000fe200078ef808 */
[----:B------:R-:W-:Y:S01]  /*cf10*/  IMAD R7, R7, 0x10, R14 ;  /* 0x0000001007077824 */ /* 0x000fe200078e020e */
[----:B------:R-:W-:Y:S01]  /*cf20*/  SHF.R.U32.HI R8, RZ, 0x3, R4 ;  /* 0x00000003ff087819 */ /* 0x000fe20000011604 */
[----:B------:R-:W3:Y:S01]  /*cf30*/  @P2 MUFU.RCP R5, R12 ;  /* 0x0000000c00052308 */ /* 0x000ee20000001000 */
[----:B------:R-:W-:Y:S01]  /*cf40*/  LEA.HI R4, R9, R9, RZ, 0x1d ;  /* 0x0000000909047211 */ /* 0x000fe200078fe8ff */
[----:B-1----:R-:W-:Y:S01]  /*cf50*/  FMUL.FTZ R136, R2, R136 ;  /* 0x0000008802887220 */ /* 0x002fe20000410000 */
[----:B------:R-:W-:Y:S01]  /*cf60*/  LOP3.LUT P0, RZ, R0, 0x2, RZ, 0xc0, !PT ;  /* 0x0000000200ff7812 */ /* 0x000fe2000780c0ff */
[----:B------:R-:W-:Y:S01]  /*cf70*/  FMUL.FTZ R137, R2, R137 ;  /* 0x0000008902897220 */ /* 0x000fe20000410000 */
[----:B------:R-:W-:Y:S01]  /*cf80*/  LOP3.LUT R6, R0, 0x1, RZ, 0xc0, !PT ;  /* 0x0000000100067812 */ /* 0x000fe200078ec0ff */
[C---:B------:R-:W-:Y:S01]  /*cf90*/  FMUL.FTZ R140, R2.reuse, R140 ;  /* 0x0000008c028c7220 */ /* 0x040fe20000410000 */
[----:B------:R-:W-:Y:S01]  /*cfa0*/  LEA R7, R7, R4, 0x1 ;  /* 0x0000000407077211 */ /* 0x000fe200078e08ff */
[----:B------:R-:W-:Y:S01]  /*cfb0*/  FMUL.FTZ R141, R2, R141 ;  /* 0x0000008d028d7220 */ /* 0x000fe20000410000 */
[----:B------:R-:W-:Y:S01]  /*cfc0*/  ISETP.NE.U32.AND P1, PT, R6, 0x1, PT ;  /* 0x000000010600780c */ /* 0x000fe20003f25070 */
[----:B------:R-:W-:Y:S01]  /*cfd0*/  IMAD.MOV.U32 R6, RZ, RZ, -0x20 ;  /* 0xffffffe0ff067424 */ /* 0x000fe200078e00ff */
[----:B------:R-:W-:Y:S01]  /*cfe0*/  LOP3.LUT R8, R10, R8, RZ, 0x3c, !PT ;  /* 0x000000080a087212 */ /* 0x000fe200078e3cff */
[----:B------:R-:W-:Y:S01]  /*cff0*/  IMAD.SHL.U32 R4, R7, 0x4, RZ ;  /* 0x0000000407047824 */ /* 0x000fe200078e00ff */
[----:B------:R-:W-:Y:S01]  /*d000*/  STS.64 [R7.X4], R136 ;  /* 0x0000008807007388 */ /* 0x000fe20000004a00 */
[----:B------:R-:W-:Y:S01]  /*d010*/  FMUL.FTZ R144, R2, R144 ;  /* 0x0000009002907220 */ /* 0x000fe20000410000 */
[----:B------:R-:W-:Y:S01]  /*d020*/  SEL R6, R6, 0x20, !P1 ;  /* 0x0000002006067807 */ /* 0x000fe20004800000 */
[C---:B------:R-:W-:Y:S01]  /*d030*/  FMUL.FTZ R145, R2.reuse, R145 ;  /* 0x0000009102917220 */ /* 0x040fe20000410000 */
[----:B------:R-:W-:Y:S01]  /*d040*/  IADD3 R0, R11, R8, RZ ;  /* 0x000000080b007210 */ /* 0x000fe20007ffe0ff */
[C---:B------:R-:W-:Y:S01]  /*d050*/  FMUL.FTZ R148, R2.reuse, R148 ;  /* 0x0000009402947220 */ /* 0x040fe20000410000 */
[----:B------:R-:W1:Y:S01]  /*d060*/  S2R R14, SR_CTAID.X ;  /* 0x00000000000e7919 */ /* 0x000e620000002500 */
[----:B------:R-:W-:Y:S01]  /*d070*/  FMUL.FTZ R149, R2, R149 ;  /* 0x0000009502957220 */ /* 0x000fe20000410000 */
[C---:B------:R-:W-:Y:S01]  /*d080*/  IADD3 R2, R4.reuse, 0x40, RZ ;  /* 0x0000004004027810 */ /* 0x040fe20007ffe0ff */
[C---:B---3--:R-:W-:Y:S01]  /*d090*/  FMUL.FTZ R139, R5.reuse, R139 ;  /* 0x0000008b058b7220 */ /* 0x048fe20000410000 */
[----:B------:R-:W-:Y:S01]  /*d0a0*/  @P0 IADD3 R2, R4, -0x40, RZ ;  /* 0xffffffc004020810 */ /* 0x000fe20007ffe0ff */
[C---:B------:R-:W-:Y:S01]  /*d0b0*/  FMUL.FTZ R138, R5.reuse, R138 ;  /* 0x0000008a058a7220 */ /* 0x040fe20000410000 */
[----:B------:R-:W-:Y:S01]  /*d0c0*/  LEA.HI R11, R22, R21, RZ, 0x3 ;  /* 0x00000015160b7211 */ /* 0x000fe200078f18ff */
[C---:B------:R-:W-:Y:S01]  /*d0d0*/  FMUL.FTZ R143, R5.reuse, R143 ;  /* 0x0000008f058f7220 */ /* 0x040fe20000410000 */
[----:B------:R-:W-:Y:S01]  /*d0e0*/  @P2 MUFU.LG2 R12, R12 ;  /* 0x0000000c000c2308 */ /* 0x000fe20000000c00 */
[C---:B------:R-:W-:Y:S01]  /*d0f0*/  FMUL.FTZ R142, R5.reuse, R142 ;  /* 0x0000008e058e7220 */ /* 0x040fe20000410000 */
[----:B------:R3:W-:Y:S01]  /*d100*/  STS.64 [R7.X4+0x400], R138 ;  /* 0x0004008a07007388 */ /* 0x0007e20000004a00 */
[----:B------:R-:W-:Y:S01]  /*d110*/  FMUL.FTZ R147, R5, R147 ;  /* 0x0000009305937220 */ /* 0x000fe20000410000 */
[----:B------:R-:W-:Y:S01]  /*d120*/  LOP3.LUT R8, R11, 0xfffffff8, RZ, 0xc0, !PT ;  /* 0xfffffff80b087812 */ /* 0x000fe200078ec0ff */
[----:B------:R-:W-:-:S02]  /*d130*/  FMUL.FTZ R146, R5, R146 ;  /* 0x0000009205927220 */ /* 0x000fc40000410000 */
[C---:B------:R-:W-:Y:S02]  /*d140*/  FMUL.FTZ R151, R5.reuse, R151 ;  /* 0x0000009705977220 */ /* 0x040fe40000410000 */
[----:B------:R-:W-:Y:S02]  /*d150*/  FMUL.FTZ R150, R5, R150 ;  /* 0x0000009605967220 */ /* 0x000fe40000410000 */
[----:B------:R-:W-:Y:S02]  /*d160*/  IMAD.IADD R5, R4, 0x1, R6 ;  /* 0x0000000104057824 */ /* 0x000fe400078e0206 */
[----:B------:R-:W-:Y:S02]  /*d170*/  IMAD.IADD R4, R6, 0x1, R2 ;  /* 0x0000000106047824 */ /* 0x000fe400078e0202 */
[----:B------:R-:W4:Y:S01]  /*d180*/  S2R R6, SR_CTAID.Z ;  /* 0x0000000000067919 */ /* 0x000f220000002700 */
[----:B------:R-:W-:Y:S02]  /*d190*/  IMAD.MOV.U32 R9, RZ, RZ, -0x800000 ;  /* 0xff800000ff097424 */ /* 0x000fe400078e00ff */
[----:B------:R-:W-:Y:S01]  /*d1a0*/  IMAD.MOV.U32 R10, RZ, RZ, -0x800000 ;  /* 0xff800000ff0a7424 */ /* 0x000fe200078e00ff */
[----:B------:R-:W-:Y:S04]  /*d1b0*/  STS.64 [R5], R140 ;  /* 0x0000008c05007388 */ /* 0x000fe80000000a00 */
[----:B------:R5:W-:Y:S04]  /*d1c0*/  STS.64 [R5+0x400], R142 ;  /* 0x0004008e05007388 */ /* 0x000be80000000a00 */
[----:B------:R-:W-:Y:S04]  /*d1d0*/  STS.64 [R2], R144 ;  /* 0x0000009002007388 */ /* 0x000fe80000000a00 */
[----:B------:R-:W-:Y:S04]  /*d1e0*/  STS.64 [R2+0x400], R146 ;  /* 0x0004009202007388 */ /* 0x000fe80000000a00 */
[----:B------:R-:W-:Y:S04]  /*d1f0*/  STS.64 [R4], R148 ;  /* 0x0000009404007388 */ /* 0x000fe80000000a00 */
[----:B------:R1:W-:Y:S04]  /*d200*/  STS.64 [R4+0x400], R150 ;  /* 0x0004009604007388 */ /* 0x0003e80000000a00 */
[----:B------:R-:W-:Y:S06]  /*d210*/  BAR.SYNC.DEFER_BLOCKING 0x0 ;  /* 0x0000000000007b1d */ /* 0x000fec0000010000 */
[----:B---3--:R-:W3:Y:S01]  /*d220*/  S2R R7, SR_CTAID.Y ;  /* 0x0000000000077919 */ /* 0x008ee20000002600 */
[----:B-----5:R5:W1:Y:S02]  /*d230*/  @P3 MUFU.LG2 R5, R13 ;  /* 0x0000000d00053308 */ /* 0x020a640000000c00 */
[----:B-1----:R-:W-:Y:S01]  /*d240*/  LOP3.LUT R4, R15, 0xffffffe0, RZ, 0xc0, !PT ;  /* 0xffffffe00f047812 */ /* 0x002fe200078ec0ff */
[----:B------:R-:W1:Y:S01]  /*d250*/  LDS.128 R32, [R0.X4] ;  /* 0x0000000000207984 */ /* 0x000e620000004c00 */
[----:B-----5:R-:W-:-:S03]  /*d260*/  IMAD.SHL.U32 R13, R14, 0x40, RZ ;  /* 0x000000400e0d7824 */ /* 0x020fc600078e00ff */
[----:B------:R-:W1:Y:S01]  /*d270*/  LDS.128 R28, [R0.X4+0x800] ;  /* 0x00080000001c7984 */ /* 0x000e620000004c00 */
[----:B------:R-:W-:-:S03]  /*d280*/  IMAD.IADD R4, R21, 0x1, -R4 ;  /* 0x0000000115047824 */ /* 0x000fc600078e0a04 */
[----:B------:R-:W1:Y:S02]  /*d290*/  LDS.128 R24, [R0.X4+0x1000] ;  /* 0x0010000000187984 */ /* 0x000e640000004c00 */
[----:B------:R-:W-:Y:S02]  /*d2a0*/  LOP3.LUT P0, RZ, R4, 0x3, RZ, 0xc0, !PT ;  /* 0x0000000304ff7812 */ /* 0x000fe4000780c0ff */
[----:B------:R5:W1:Y:S02]  /*d2b0*/  LDS.128 R16, [R0.X4+0x1800] ;  /* 0x0018000000107984 */ /* 0x000a640000004c00 */
[----:B-----5:R-:W-:-:S05]  /*d2c0*/  IADD3 R0, -R245, RZ, RZ ;  /* 0x000000fff5007210 */ /* 0x020fca0007ffe1ff */
[----:B----4-:R-:W-:Y:S02]  /*d2d0*/  IMAD R2, R0, c[0x0][0x1c0], R6 ;  /* 0x0000700000027a24 */ /* 0x010fe400078e0206 */
[----:B---3--:R-:W-:-:S04]  /*d2e0*/  IMAD R0, R7, c[0x0][0x210], R245 ;  /* 0x0000840007007a24 */ /* 0x008fc800078e02f5 */
[----:B------:R-:W-:Y:S01]  /*d2f0*/  IMAD R7, R0, c[0x0][0x1c0], R2 ;  /* 0x0000700000077a24 */ /* 0x000fe200078e0202 */
[----:B------:R-:W-:Y:S01]  /*d300*/  IADD3 R0, -R8, R21, RZ ;  /* 0x0000001508007210 */ /* 0x000fe20007ffe1ff */
[----:B------:R-:W-:Y:S02]  /*d310*/  @P3 FMUL.FTZ R8, R5, 0.69314718246459960938 ;  /* 0x3f31721805083820 */ /* 0x000fe40000410000 */
[----:B------:R-:W-:Y:S01]  /*d320*/  @P2 FMUL.FTZ R2, R12, 0.69314718246459960938 ;  /* 0x3f3172180c022820 */ /* 0x000fe20000410000 */
[----:B------:R-:W-:Y:S01]  /*d330*/  SHF.L.U32 R4, R0, 0x2, RZ ;  /* 0x0000000200047819 */ /* 0x000fe200000006ff */
[----:B------:R-:W-:Y:S01]  /*d340*/  IMAD R7, R7, c[0x0][0x214], R13 ;  /* 0x0000850007077a24 */ /* 0x000fe200078e020d */
[----:B------:R-:W-:Y:S01]  /*d350*/  SHF.R.S32.HI R0, RZ, 0x3, R11 ;  /* 0x00000003ff007819 */ /* 0x000fe2000001140b */
[----:B------:R-:W-:Y:S01]  /*d360*/  @P3 FFMA.FTZ R9, R20, c[0x0][0x238], R8 ;  /* 0x00008e0014093a23 */ /* 0x000fe20000010008 */
[----:B------:R-:W-:Y:S01]  /*d370*/  SHF.R.S32.HI R5, RZ, 0x1f, R4 ;  /* 0x0000001fff057819 */ /* 0x000fe20000011404 */
[----:B------:R-:W-:-:S04]  /*d380*/  @P2 FFMA.FTZ R10, R3, c[0x0][0x238], R2 ;  /* 0x00008e00030a2a23 */ /* 0x000fc80000010002 */
[----:B------:R-:W-:-:S04]  /*d390*/  IMAD.WIDE R4, R0, 0x20, R4 ;  /* 0x0000002000047825 */ /* 0x000fc800078e0204 */
[----:B--2---:R-:W-:Y:S01]  /*d3a0*/  IMAD R6, R23, 0x10, R251 ;  /* 0x0000001017067824 */ /* 0x004fe200078e02fb */
        /* <DEDUP_REMOVED lines=13> */
.L_x_1536:
[----:B-1----:R-:W-:Y:S05]  /*d480*/  BSYNC B0 ;  /* 0x0000000000007941 */ /* 0x002fea0003800000 */
.L_x_1535:
[----:B------:R-:W-:-:S05]  /*d490*/  IMAD R0, R7, c[0x0][0x22c], RZ ;  /* 0x00008b0007007a24 */ /* 0x000fca00078e02ff */
[----:B------:R-:W-:-:S04]  /*d4a0*/  IADD3 R3, P0, R0, R4, RZ ;  /* 0x0000000400037210 */ /* 0x000fc80007f1e0ff */
[----:B------:R-:W-:Y:S02]  /*d4b0*/  LEA.HI.X.SX32 R0, R0, R5, 0x1, P0 ;  /* 0x0000000500007211 */ /* 0x000fe400000f0eff */
[----:B------:R-:W-:-:S04]  /*d4c0*/  LEA R2, P0, R3, c[0x0][0x1d8], 0x2 ;  /* 0x0000760003027a11 */ /* 0x000fc800078010ff */
[----:B------:R-:W-:-:S05]  /*d4d0*/  LEA.HI.X R3, R3, c[0x0][0x1dc], R0, 0x2, P0 ;  /* 0x0000770003037a11 */ /* 0x000fca00000f1400 */
[----:B------:R-:W-:Y:S04]  /*d4e0*/  STG.E.128 [R2.64], R32 ;  /* 0x0000002002007986 */ /* 0x000fe8000c101d0a */
[----:B------:R-:W-:Y:S04]  /*d4f0*/  STG.E.128 [R2.64+0x800], R28 ;  /* 0x0008001c02007986 */ /* 0x000fe8000c101d0a */
[----:B------:R-:W-:Y:S04]  /*d500*/  STG.E.128 [R2.64+0x1000], R24 ;  /* 0x0010001802007986 */ /* 0x000fe8000c101d0a */
[----:B------:R-:W-:Y:S01]  /*d510*/  STG.E.128 [R2.64+0x1800], R16 ;  /* 0x0018001002007986 */ /* 0x000fe2000c101d0a */
[----:B------:R-:W-:Y:S05]  /*d520*/  EXIT ;  /* 0x000000000000794d */ /* 0x000fea0003800000 */
.L_x_1537:
        /* <DEDUP_REMOVED lines=13> */
.L_x_5201:


//--------------------- .text._ZN5flash24flash_fwd_splitkv_kernelI23Flash_fwd_kernel_traitsILi32ELi64ELi256ELi4ELb0ELb0EN7cutlass10bfloat16_tE19Flash_kernel_traitsILi32ELi64ELi256ELi4ES3_EELb1ELb0ELb0ELb0ELb1ELb0ELb0ELb0EEEvNS_16Flash_fwd_paramsE --------------------------
	.section	.text._ZN5flash24flash_fwd_splitkv_kernelI23Flash_fwd_kernel_traitsILi32ELi64ELi256ELi4ELb0ELb0EN7cutlass10bfloat16_tE19Flash_kernel_traitsILi32ELi64ELi256ELi4ES3_EELb1ELb0ELb0ELb0ELb1ELb0ELb0ELb0EEEvNS_16Flash_fwd_paramsE,"ax",@progbits
	.sectioninfo	@"SHI_REGISTERS=254"
	.align	128
        .global         _ZN5flash24flash_fwd_splitkv_kernelI23Flash_fwd_kernel_traitsILi32ELi64ELi256ELi4ELb0ELb0EN7cutlass10bfloat16_tE19Flash_kernel_traitsILi32ELi64ELi256ELi4ES3_EELb1ELb0ELb0ELb0ELb1ELb0ELb0ELb0EEEvNS_16Flash_fwd_paramsE
        .type           _ZN5flash24flash_fwd_splitkv_kernelI23Flash_fwd_kernel_traitsILi32ELi64ELi256ELi4ELb0ELb0EN7cutlass10bfloat16_tE19Flash_kernel_traitsILi32ELi64ELi256ELi4ES3_EELb1ELb0ELb0ELb0ELb1ELb0ELb0ELb0EEEvNS_16Flash_fwd_paramsE,@function
        .size           _ZN5flash24flash_fwd_splitkv_kernelI23Flash_fwd_kernel_traitsILi32ELi64ELi256ELi4ELb0ELb0EN7cutlass10bfloat16_tE19Flash_kernel_traitsILi32ELi64ELi256ELi4ES3_EELb1ELb0ELb0ELb0ELb1ELb0ELb0ELb0EEEvNS_16Flash_fwd_paramsE,(.L_x_5202 - _ZN5flash24flash_fwd_splitkv_kernelI23Flash_fwd_kernel_traitsILi32ELi64ELi256ELi4ELb0ELb0EN7cutlass10bfloat16_tE19Flash_kernel_traitsILi32ELi64ELi256ELi4ES3_EELb1ELb0ELb0ELb0ELb1ELb0ELb0ELb0EEEvNS_16Flash_fwd_paramsE)
        .other          _ZN5flash24flash_fwd_splitkv_kernelI23Flash_fwd_kernel_traitsILi32ELi64ELi256ELi4ELb0ELb0EN7cutlass10bfloat16_tE19Flash_kernel_traitsILi32ELi64ELi256ELi4ES3_EELb1ELb0ELb0ELb0ELb1ELb0ELb0ELb0EEEvNS_16Flash_fwd_paramsE,@"STO_CUDA_ENTRY STV_DEFAULT"
_ZN5flash24flash_fwd_splitkv_kernelI23Flash_fwd_kernel_traitsILi32ELi64ELi256ELi4ELb0ELb0EN7cutlass10bfloat16_tE19Flash_kernel_traitsILi32ELi64ELi256ELi4ES3_EELb1ELb0ELb0ELb0ELb1ELb0ELb0ELb0EEEvNS_16Flash_fwd_paramsE:
.text._ZN5flash24flash_fwd_splitkv_kernelI23Flash_fwd_kernel_traitsILi32ELi64ELi256ELi4ELb0ELb0EN7cutlass10bfloat16_tE19Flash_kernel_traitsILi32ELi64ELi256ELi4ES3_EELb1ELb0ELb0ELb0ELb1ELb0ELb0ELb0EEEvNS_16Flash_fwd_paramsE:
        /* <DEDUP_REMOVED lines=15> */
[CC--:B------:R-:W-:Y:S01]  /*00f0*/  IMAD.WIDE R8, R13.reuse, R6.reuse, c[0x0][0x248] ;  /* 0x000092000d087625 */ /* 0x0c0fe200078e0206 */
[----:B------:R-:W2:Y:S04]  /*0100*/  @P2 LDG.E R218, [R14.64] ;  /* 0x0000000c0eda2981 */ /* 0x000ea8000c1e1900 */
[----:B------:R-:W2:Y:S01]  /*0110*/  @P2 LDG.E R5, [R14.64+0x4] ;  /* 0x0000040c0e052981 */ /* 0x000ea2000c1e1900 */
[----:B------:R-:W-:Y:S02]  /*0120*/  IMAD.MOV.U32 R4, RZ, RZ, RZ ;  /* 0x000000ffff047224 */ /* 0x000fe400078e00ff */
[----:B------:R-:W-:-:S04]  /*0130*/  @P0 IMAD.WIDE R10, R13, R6, c[0x0][0x250] ;  /* 0x000094000d0a0625 */ /* 0x000fc800078e0206 */
[----:B------:R1:W5:Y:S04]  /*0140*/  @!P1 LDG.E R21, [R8.64] ;  /* 0x0000000c08159981 */ /* 0x000368000c1e1900 */
[----:B------:R1:W5:Y:S01]  /*0150*/  @P0 LDG.E R4, [R10.64] ;  /* 0x0000000c0a040981 */ /* 0x000362000c1e1900 */
[----:B------:R-:W-:-:S03]  /*0160*/  ISETP.NE.U32.AND P0, PT, RZ, c[0x0][0x248], PT ;  /* 0x00009200ff007a0c */ /* 0x000fc60003f05070 */
[----:B------:R-:W3:Y:S04]  /*0170*/  S2R R3, SR_CTAID.X ;  /* 0x0000000000037919 */ /* 0x000ee80000002500 */
        /* <DEDUP_REMOVED lines=9> */
.L_x_1538:
[----:B-1-34-:R-:W-:Y:S02]  /*0210*/  MOV R0, c[0x0][0x218] ;  /* 0x0000860000007a02 */ /* 0x01afe40000000f00 */
.L_x_1539:
        /* <DEDUP_REMOVED lines=24> */
[----:B------:R-:W-:Y:S01]  /*03a0*/  SHF.R.S32.HI R2, RZ, 0x8, R2 ;  /* 0x00000008ff027819 */ /* 0x000fe20000011402 */
[----:B------:R-:W1:Y:S01]  /*03b0*/  S2R R0, SR_TID.X ;  /* 0x0000000000007919 */ /* 0x000e620000002100 */
        /* <DEDUP_REMOVED lines=9> */
[----:B------:R-:W-:Y:S02]  /*0450*/  SHF.R.S32.HI R2, RZ, 0x1f, R199 ;  /* 0x0000001fff027819 */ /* 0x000fe400000114c7 */
[----:B------:R-:W-:Y:S02]  /*0460*/  LOP3.LUT R5, R3, 0x1ffffffc, RZ, 0xc0, !PT ;  /* 0x1ffffffc03057812 */ /* 0x000fe400078ec0ff */
[----:B------:R-:W-:Y:S01]  /*0470*/  IADD3 R220, -R199, R220, RZ ;  /* 0x000000dcc7dc7210 */ /* 0x000fe20007ffe1ff */
[----:B------:R-:W-:Y:S01]  /*0480*/  IMAD R2, R2, c[0x0][0x1e8], RZ ;  /* 0x00007a0002027a24 */ /* 0x000fe200078e02ff */
[----:B------:R-:W-:Y:S01]  /*0490*/  SHF.R.S32.HI R3, RZ, 0x2, R3 ;  /* 0x00000002ff037819 */ /* 0x000fe20000011403 */
[----:B------:R-:W-:-:S02]  /*04a0*/  IMAD.IADD R4, R0, 0x1, -R5 ;  /* 0x0000000100047824 */ /* 0x000fc400078e0a05 */
[----:B------:R-:W-:Y:S01]  /*04b0*/  @!P0 SHF.R.S32.HI R6, RZ, 0x1f, R13 ;  /* 0x0000001fff068819 */ /* 0x000fe2000001140d */
[----:B------:R-:W-:-:S04]  /*04c0*/  @!P0 IMAD.WIDE.U32 R10, R13, c[0x0][0x1e0], RZ ;  /* 0x000078000d0a8a25 */ /* 0x000fc800078e00ff */
[----:B------:R-:W-:Y:S02]  /*04d0*/  IMAD.SHL.U32 R4, R4, 0x8, RZ ;  /* 0x0000000804047824 */ /* 0x000fe400078e00ff */
[----:B------:R-:W-:Y:S02]  /*04e0*/  @!P0 IMAD R6, R6, c[0x0][0x1e0], RZ ;  /* 0x0000780006068a24 */ /* 0x000fe400078e02ff */
[----:B------:R-:W-:Y:S01]  /*04f0*/  @P0 IMAD.WIDE.U32 R8, R218, c[0x0][0x1e8], RZ ;  /* 0x00007a00da080a25 */ /* 0x000fe200078e00ff */
[----:B------:R-:W-:Y:S02]  /*0500*/  SHF.R.S32.HI R5, RZ, 0x1f, R4 ;  /* 0x0000001fff057819 */ /* 0x000fe40000011404 */
[----:B------:R-:W-:Y:S01]  /*0510*/  @!P0 MOV R8, R10 ;  /* 0x0000000a00088202 */ /* 0x000fe20000000f00 */
[----:B------:R-:W-:Y:S02]  /*0520*/  @!P0 IMAD R6, R13, c[0x0][0x1e4], R6 ;  /* 0x000079000d068a24 */ /* 0x000fe400078e0206 */
[----:B------:R-:W-:-:S04]  /*0530*/  IMAD.WIDE.U32 R4, R199, c[0x0][0x1e8], R4 ;  /* 0x00007a00c7047a25 */ /* 0x000fc800078e0004 */
[----:B------:R-:W-:Y:S02]  /*0540*/  @P0 IMAD R218, R218, c[0x0][0x1ec], R9 ;  /* 0x00007b00dada0a24 */ /* 0x000fe400078e0209 */
[----:B------:R-:W-:Y:S01]  /*0550*/  @!P0 IMAD.IADD R218, R11, 0x1, R6 ;  /* 0x000000010bda8824 */ /* 0x000fe200078e0206 */
[----:B------:R-:W-:Y:S01]  /*0560*/  IADD3 R4, P0, R8, R4, RZ ;  /* 0x0000000408047210 */ /* 0x000fe20007f1e0ff */
[----:B------:R-:W-:Y:S01]  /*0570*/  IMAD R7, R199, c[0x0][0x1ec], R2 ;  /* 0x00007b00c7077a24 */ /* 0x000fe200078e0202 */
[--C-:B------:R-:W-:Y:S01]  /*0580*/  SHF.R.S32.HI R6, RZ, 0x1f, R26.reuse ;  /* 0x0000001fff067819 */ /* 0x100fe2000001141a */
[----:B------:R-:W-:-:S03]  /*0590*/  IMAD R2, R13, c[0x0][0x1c0], R26 ;  /* 0x000070000d027a24 */ /* 0x000fc600078e021a */
[----:B------:R-:W-:Y:S01]  /*05a0*/  IADD3.X R5, R218, R5, R7, P0, !PT ;  /* 0x00000005da057210 */ /* 0x000fe200007fe407 */
[----:B------:R-:W-:Y:S01]  /*05b0*/  IMAD R9, R6, c[0x0][0x1f0], RZ ;  /* 0x00007c0006097a24 */ /* 0x000fe200078e02ff */
[----:B------:R-:W-:Y:S01]  /*05c0*/  ISETP.GE.AND P0, PT, R3, R220, PT ;  /* 0x000000dc0300720c */ /* 0x000fe20003f06270 */
[----:B------:R-:W-:Y:S01]  /*05d0*/  IMAD R199, R2, c[0x0][0x214], R199 ;  /* 0x0000850002c77a24 */ /* 0x000fe200078e02c7 */
[----:B------:R-:W-:Y:S01]  /*05e0*/  SHF.R.S32.HI R2, RZ, 0x1f, R3 ;  /* 0x0000001fff027819 */ /* 0x000fe20000011403 */
[C---:B------:R-:W-:Y:S02]  /*05f0*/  IMAD R9, R26.reuse, c[0x0][0x1f4], R9 ;  /* 0x00007d001a097a24 */ /* 0x040fe400078e0209 */
[----:B------:R-:W-:-:S05]  /*0600*/  IMAD.WIDE.U32 R4, R26, c[0x0][0x1f0], R4 ;  /* 0x00007c001a047a25 */ /* 0x000fca00078e0004 */
[----:B------:R-:W-:-:S03]  /*0610*/  IADD3 R9, R5, R9, RZ ;  /* 0x0000000905097210 */ /* 0x000fc60007ffe0ff */
        /* <DEDUP_REMOVED lines=9> */
.L_x_1542:
[----:B------:R-:W-:Y:S05]  /*06b0*/  BSYNC B0 ;  /* 0x0000000000007941 */ /* 0x000fea0003800000 */
.L_x_1541:
[----:B------:R-:W-:Y:S01]  /*06c0*/  IADD3 R7, R3, 0x20, RZ ;  /* 0x0000002003077810 */ /* 0x000fe20007ffe0ff */
[----:B------:R-:W-:Y:S03]  /*06d0*/  BSSY B0, `(.L_x_1543) ;  /* 0x000000d000007945 */ /* 0x000fe60003800000 */
[----:B------:R-:W-:-:S13]  /*06e0*/  ISETP.GE.AND P0, PT, R7, R220, PT ;  /* 0x000000dc0700720c */ /* 0x000fda0003f06270 */
        /* <DEDUP_REMOVED lines=11> */
.L_x_1544:
[----:B------:R-:W-:Y:S05]  /*07a0*/  BSYNC B0 ;  /* 0x0000000000007941 */ /* 0x000fea0003800000 */
.L_x_1543:
[----:B------:R-:W-:-:S04]  /*07b0*/  LOP3.LUT P2, RZ, R0, 0x3, RZ, 0xc0, !PT ;  /* 0x0000000300ff7812 */ /* 0x000fc8000784c0ff */
[-C--:B------:R-:W-:Y:S02]  /*07c0*/  ISETP.GE.OR P1, PT, R3, R220.reuse, P2 ;  /* 0x000000dc0300720c */ /* 0x080fe40001726670 */
[----:B------:R-:W-:Y:S02]  /*07d0*/  IADD3 R3, P0, R199, R3, RZ ;  /* 0x00000003c7037210 */ /* 0x000fe40007f1e0ff */
[----:B------:R-:W-:Y:S02]  /*07e0*/  ISETP.GE.OR P2, PT, R7, R220, P2 ;  /* 0x000000dc0700720c */ /* 0x000fe40001746670 */
[----:B------:R-:W-:Y:S02]  /*07f0*/  LEA.HI.X.SX32 R2, R199, R2, 0x1, P0 ;  /* 0x00000002c7027211 */ /* 0x000fe400000f0eff */
[----:B--2---:R-:W-:-:S04]  /*0800*/  LEA R4, P0, R3, c[0x0][0x200], 0x2 ;  /* 0x0000800003047a11 */ /* 0x004fc800078010ff */
[----:B------:R-:W-:Y:S01]  /*0810*/  LEA.HI.X R5, R3, c[0x0][0x204], R2, 0x2, P0 ;  /* 0x0000810003057a11 */ /* 0x000fe200000f1402 */
[----:B------:R-:W-:-:S05]  /*0820*/  @!P1 IMAD.MOV.U32 R3, RZ, RZ, 0x7f800000 ;  /* 0x7f800000ff039424 */ /* 0x000fca00078e00ff */
[----:B------:R2:W-:Y:S01]  /*0830*/  @!P1 STG.E [R4.64], R3 ;  /* 0x0000000304009986 */ /* 0x0005e2000c10190c */
[----:B------:R-:W-:Y:S05]  /*0840*/  @P2 EXIT ;  /* 0x000000000000294d */ /* 0x000fea0003800000 */
[----:B--2---:R-:W-:-:S05]  /*0850*/  MOV R3, 0x7f800000 ;  /* 0x7f80000000037802 */ /* 0x004fca0000000f00 */
[----:B------:R-:W-:Y:S01]  /*0860*/  STG.E [R4.64+0x80], R3 ;  /* 0x0000800304007986 */ /* 0x000fe2000c10190c */
[----:B------:R-:W-:Y:S05]  /*0870*/  EXIT ;  /* 0x000000000000794d */ /* 0x000fea0003800000 */
.L_x_1540:
[----:B-1----:R-:W-:Y:S01]  /*0880*/  ISETP.NE.U32.AND P0, PT, RZ, c[0x0][0x2b8], PT ;  /* 0x0000ae00ff007a0c */ /* 0x002fe20003f05070 */
[----:B------:R-:W-:Y:S01]  /*0890*/  IMAD.MOV.U32 R2, RZ, RZ, R13 ;  /* 0x000000ffff027224 */ /* 0x000fe200078e000d */
[----:B------:R-:W-:Y:S02]  /*08a0*/  ISETP.NE.U32.AND P1, PT, RZ, c[0x0][0x2c0], PT ;  /* 0x0000b000ff007a0c */ /* 0x000fe40003f25070 */
[----:B------:R-:W-:Y:S02]  /*08b0*/  ISETP.NE.AND.EX P0, PT, RZ, c[0x0][0x2bc], PT, P0 ;  /* 0x0000af00ff007a0c */ /* 0x000fe40003f05300 */
[----:B------:R-:W-:-:S11]  /*08c0*/  ISETP.NE.AND.EX P1, PT, RZ, c[0x0][0x2c4], PT, P1 ;  /* 0x0000b100ff007a0c */ /* 0x000fd60003f25310 */
[C---:B------:R-:W-:Y:S02]  /*08d0*/  @P0 IMAD.WIDE R10, R13.reuse, R6, c[0x0][0x2b8] ;  /* 0x0000ae000d0a0625 */ /* 0x040fe400078e0206 */
[----:B------:R-:W-:Y:S02]  /*08e0*/  @P1 SHF.R.S32.HI R6, RZ, 0x1f, R13 ;  /* 0x0000001fff061819 */ /* 0x000fe4000001140d */
[C---:B------:R-:W-:Y:S01]  /*08f0*/  @P1 IMAD.WIDE.U32 R8, R13.reuse, c[0x0][0x2c8], RZ ;  /* 0x0000b2000d081a25 */ /* 0x040fe200078e00ff */
        /* <DEDUP_REMOVED lines=34> */
[----:B------:R-:W-:-:S06]  /*0b20*/  @P2 IADD3 R5, R5, 0x1, RZ ;  /* 0x0000000105052810 */ /* 0x000fcc0007ffe0ff */
        /* <DEDUP_REMOVED lines=37> */
[----:B------:R-:W-:Y:S02]  /*0d80*/  IMAD R5, R19, c[0x0][0x19c], R2 ;  /* 0x0000670013057a24 */ /* 0x000fe400078e0202 */
[C---:B------:R-:W-:Y:S01]  /*0d90*/  IMAD R21, R22.reuse, c[0x0][0x18c], R21 ;  /* 0x0000630016157a24 */ /* 0x040fe200078e0215 */
[----:B------:R-:W-:Y:S01]  /*0da0*/  IADD3 R9, R9, R4, RZ ;  /* 0x0000000409097210 */ /* 0x000fe20007ffe0ff */
[----:B------:R-:W-:-:S04]  /*0db0*/  IMAD.WIDE.U32 R22, R22, c[0x0][0x188], RZ ;  /* 0x0000620016167a25 */ /* 0x000fc800078e00ff */
[----:B------:R-:W-:Y:S01]  /*0dc0*/  IMAD.WIDE.U32 R24, R19, c[0x0][0x198], R8 ;  /* 0x0000660013187a25 */ /* 0x000fe200078e0008 */
[----:B------:R-:W-:-:S03]  /*0dd0*/  IADD3 R21, R23, R21, RZ ;  /* 0x0000001517157210 */ /* 0x000fc60007ffe0ff */
[----:B------:R-:W-:Y:S02]  /*0de0*/  IMAD.IADD R25, R25, 0x1, R5 ;  /* 0x0000000119197824 */ /* 0x000fe400078e0205 */
[----:B------:R-:W-:Y:S02]  /*0df0*/  IMAD R5, R18, c[0x0][0x1b0], RZ ;  /* 0x00006c0012057a24 */ /* 0x000fe400078e02ff */
[----:B------:R-:W-:-:S04]  /*0e00*/  IMAD.WIDE.U32 R24, R20, c[0x0][0x1b0], R24 ;  /* 0x00006c0014187a25 */ /* 0x000fc800078e0018 */
[----:B------:R-:W-:-:S04]  /*0e10*/  IMAD R5, R20, c[0x0][0x1b4], R5 ;  /* 0x00006d0014057a24 */ /* 0x000fc800078e0205 */
[----:B------:R-:W-:Y:S01]  /*0e20*/  IMAD.IADD R5, R25, 0x1, R5 ;  /* 0x0000000119057824 */ /* 0x000fe200078e0205 */
[----:B------:R-:W-:Y:S05]  /*0e30*/  BRA `(.L_x_1546) ;  /* 0x0000040000007947 */ /* 0x000fea0003800000 */
.L_x_1545:
        /* <DEDUP_REMOVED lines=15> */
.L_x_1547:
[----:B------:R-:W-:Y:S01]  /*0f30*/  IABS R10, c[0x0][0x1c8] ;  /* 0x00007200000a7a13 */ /* 0x000fe20000000000 */
[----:B------:R-:W-:Y:S01]  /*0f40*/  @P3 IMAD.IADD R21, R4, 0x1, R21 ;  /* 0x0000000104153824 */ /* 0x000fe200078e0215 */
[----:B------:R-:W-:Y:S02]  /*0f50*/  LEA R19, R196, 0xffffff00, 0x8 ;  /* 0xffffff00c4137811 */ /* 0x000fe400078e40ff */
[----:B------:R-:W1:Y:S01]  /*0f60*/  I2F.RP R11, R10 ;  /* 0x0000000a000b7306 */ /* 0x000e620000209400 */
[----:B------:R-:W-:Y:S01]  /*0f70*/  @P3 IMAD.WIDE.U32 R22, R21, c[0x0][0x1a0], RZ ;  /* 0x0000680015163a25 */ /* 0x000fe200078e00ff */
[----:B------:R-:W-:-:S03]  /*0f80*/  SHF.R.S32.HI R17, RZ, 0x1f, R19 ;  /* 0x0000001fff117819 */ /* 0x000fc60000011413 */
[----:B------:R-:W-:-:S03]  /*0f90*/  @P3 IMAD R21, R21, c[0x0][0x1a4], R23 ;  /* 0x0000690015153a24 */ /* 0x000fc600078e0217 */
[----:B-1----:R-:W1:Y:S02]  /*0fa0*/  MUFU.RCP R14, R11 ;  /* 0x0000000b000e7308 */ /* 0x002e640000001000 */
[----:B-1----:R-:W-:-:S06]  /*0fb0*/  IADD3 R14, R14, 0xffffffe, RZ ;  /* 0x0ffffffe0e0e7810 */ /* 0x002fcc0007ffe0ff */
[----:B------:R-:W1:Y:S02]  /*0fc0*/  F2I.FTZ.U32.TRUNC.NTZ R15, R14 ;  /* 0x0000000e000f7305 */ /* 0x000e64000021f000 */
[----:B-1----:R-:W-:Y:S01]  /*0fd0*/  IMAD.MOV R6, RZ, RZ, -R15 ;  /* 0x000000ffff067224 */ /* 0x002fe200078e0a0f */
[----:B------:R-:W-:-:S03]  /*0fe0*/  MOV R14, RZ ;  /* 0x000000ff000e7202 */ /* 0x000fc60000000f00 */
[----:B------:R-:W-:Y:S01]  /*0ff0*/  IMAD R9, R6, R10, RZ ;  /* 0x0000000a06097224 */ /* 0x000fe200078e02ff */
[----:B------:R-:W-:-:S03]  /*1000*/  IABS R6, R26 ;  /* 0x0000001a00067213 */ /* 0x000fc60000000000 */
[----:B------:R-:W-:-:S06]  /*1010*/  IMAD.HI.U32 R9, R15, R9, R14 ;  /* 0x000000090f097227 */ /* 0x000fcc00078e000e */
[----:B------:R-:W-:-:S04]  /*1020*/  IMAD.HI.U32 R20, R9, R6, RZ ;  /* 0x0000000609147227 */ /* 0x000fc800078e00ff */
[----:B------:R-:W-:-:S04]  /*1030*/  IMAD.MOV R9, RZ, RZ, -R20 ;  /* 0x000000ffff097224 */ /* 0x000fc800078e0a14 */
[----:B------:R-:W-:Y:S01]  /*1040*/  IMAD R9, R10, R9, R6 ;  /* 0x000000090a097224 */ /* 0x000fe200078e0206 */
[----:B------:R-:W-:-:S04]  /*1050*/  LOP3.LUT R6, R26, c[0x0][0x1c8], RZ, 0x3c, !PT ;  /* 0x000072001a067a12 */ /* 0x000fc800078e3cff */
[----:B------:R-:W-:Y:S02]  /*1060*/  ISETP.GT.U32.AND P0, PT, R10, R9, PT ;  /* 0x000000090a00720c */ /* 0x000fe40003f04070 */
[----:B------:R-:W-:Y:S01]  /*1070*/  ISETP.GE.AND P1, PT, R6, RZ, PT ;  /* 0x000000ff0600720c */ /* 0x000fe20003f26270 */
[----:B------:R-:W-:-:S10]  /*1080*/  IMAD R6, R17, c[0x0][0x198], RZ ;  /* 0x0000660011067a24 */ /* 0x000fd400078e02ff */
[-C--:B------:R-:W-:Y:S02]  /*1090*/  @!P0 IADD3 R9, R9, -R10.reuse, RZ ;  /* 0x8000000a09098210 */ /* 0x080fe40007ffe0ff */
[----:B------:R-:W-:Y:S02]  /*10a0*/  @!P0 IADD3 R20, R20, 0x1, RZ ;  /* 0x0000000114148810 */ /* 0x000fe40007ffe0ff */
[----:B------:R-:W-:Y:S02]  /*10b0*/  ISETP.GE.U32.AND P2, PT, R9, R10, PT ;  /* 0x0000000a0900720c */ /* 0x000fe40003f46070 */
[----:B------:R-:W-:Y:S02]  /*10c0*/  ISETP.NE.AND P0, PT, RZ, c[0x0][0x1c8], PT ;  /* 0x00007200ff007a0c */ /* 0x000fe40003f05270 */
[----:B------:R-:W-:Y:S01]  /*10d0*/  MOV R9, R5 ;  /* 0x0000000500097202 */ /* 0x000fe20000000f00 */
[----:B------:R-:W-:-:S04]  /*10e0*/  IMAD R5, R19, c[0x0][0x19c], R6 ;  /* 0x0000670013057a24 */ /* 0x000fc800078e0206 */
[----:B------:R-:W-:-:S04]  /*10f0*/  IMAD.WIDE.U32 R8, R19, c[0x0][0x198], R8 ;  /* 0x0000660013087a25 */ /* 0x000fc800078e0008 */
[----:B------:R-:W-:Y:S02]  /*1100*/  @P2 IADD3 R20, R20, 0x1, RZ ;  /* 0x0000000114142810 */ /* 0x000fe40007ffe0ff */
[----:B------:R-:W-:-:S03]  /*1110*/  IADD3 R9, R9, R5, RZ ;  /* 0x0000000509097210 */ /* 0x000fc60007ffe0ff */
[----:B------:R-:W-:Y:S01]  /*1120*/  @!P1 IMAD.MOV R20, RZ, RZ, -R20 ;  /* 0x000000ffff149224 */ /* 0x000fe200078e0a14 */
        /* <DEDUP_REMOVED lines=17> */
.L_x_1546:
[----:B------:R-:W-:Y:S01]  /*1240*/  ISETP.NE.AND P0, PT, R218, -0x1, PT ;  /* 0xffffffffda00780c */ /* 0x000fe20003f05270 */
[----:B------:R-:W-:Y:S01]  /*1250*/  IMAD.IADD R214, R220, 0x1, -R199 ;  /* 0x00000001dcd67824 */ /* 0x000fe200078e0ac7 */
[----:B------:R-:W-:Y:S01]  /*1260*/  SHF.R.S32.HI R9, RZ, 0x1f, R0 ;  /* 0x0000001fff097819 */ /* 0x000fe20000011400 */
[----:B------:R-:W-:Y:S01]  /*1270*/  IMAD.MOV.U32 R192, RZ, RZ, c[0x0][0x198] ;  /* 0x00006600ffc07624 */ /* 0x000fe200078e00ff */
[----:B------:R-:W-:Y:S01]  /*1280*/  IADD3 R219, R196, -0x1, RZ ;  /* 0xffffffffc4db7810 */ /* 0x000fe20007ffe0ff */
[----:B------:R-:W-:Y:S01]  /*1290*/  IMAD.MOV.U32 R40, RZ, RZ, 0x10 ;  /* 0x00000010ff287424 */ /* 0x000fe200078e00ff */
[CC--:B------:R-:W-:Y:S02]  /*12a0*/  LEA.HI R221, R9.reuse, R0.reuse, RZ, 0x2 ;  /* 0x0000000009dd7211 */ /* 0x0c0fe400078f10ff */
[----:B------:R-:W-:Y:S02]  /*12b0*/  LEA.HI R201, R9, R0, RZ, 0x5 ;  /* 0x0000000009c97211 */ /* 0x000fe400078f28ff */
[----:B------:R-:W-:-:S02]  /*12c0*/  LOP3.LUT R15, R221, 0xfffffffc, RZ, 0xc0, !PT ;  /* 0xfffffffcdd0f7812 */ /* 0x000fc400078ec0ff */
[----:B------:R-:W-:Y:S01]  /*12d0*/  SHF.R.S32.HI R224, RZ, 0x2, R221 ;  /* 0x00000002ffe07819 */ /* 0x000fe200000114dd */
[----:B------:R-:W-:Y:S01]  /*12e0*/  @P0 IMAD.WIDE.U32 R28, R218, c[0x0][0x190], RZ ;  /* 0x00006400da1c0a25 */ /* 0x000fe200078e00ff */
[----:B-----5:R-:W-:Y:S02]  /*12f0*/  @!P0 SHF.R.S32.HI R2, RZ, 0x1f, R13 ;  /* 0x0000001fff028819 */ /* 0x020fe4000001140d */
[----:B------:R-:W-:Y:S01]  /*1300*/  IADD3 R6, R224, 0x20, RZ ;  /* 0x00000020e0067810 */ /* 0x000fe20007ffe0ff */
[----:B------:R-:W-:Y:S01]  /*1310*/  @!P0 IMAD.WIDE.U32 R10, R13, c[0x0][0x178], RZ ;  /* 0x00005e000d0a8a25 */ /* 0x000fe200078e00ff */
[----:B------:R-:W-:Y:S02]  /*1320*/  LEA.HI R221, R221, R224, RZ, 0x1 ;  /* 0x000000e0dddd7211 */ /* 0x000fe400078f08ff */
[----:B------:R-:W-:Y:S01]  /*1330*/  ISETP.GE.AND P5, PT, R6, R214, PT ;  /* 0x000000d60600720c */ /* 0x000fe20003fa6270 */
[----:B------:R-:W-:Y:S01]  /*1340*/  @!P0 IMAD R2, R2, c[0x0][0x178], RZ ;  /* 0x00005e0002028a24 */ /* 0x000fe200078e02ff */
[----:B------:R-:W-:Y:S01]  /*1350*/  LOP3.LUT R221, R221, 0x7fffffe, RZ, 0xc0, !PT ;  /* 0x07fffffedddd7812 */ /* 0x000fe200078ec0ff */
[----:B------:R-:W-:Y:S01]  /*1360*/  IMAD.IADD R222, R0, 0x1, -R15 ;  /* 0x0000000100de7824 */ /* 0x000fe200078e0a0f */
[----:B------:R-:W-:Y:S01]  /*1370*/  SHF.R.S32.HI R225, RZ, 0x1f, R224 ;  /* 0x0000001fffe17819 */ /* 0x000fe200000114e0 */
[----:B------:R-:W-:Y:S01]  /*1380*/  @!P0 IMAD R2, R13, c[0x0][0x17c], R2 ;  /* 0x00005f000d028a24 */ /* 0x000fe200078e0202 */
[----:B------:R-:W-:Y:S01]  /*1390*/  SHF.R.S32.HI R13, RZ, 0x1f, R26 ;  /* 0x0000001fff0d7819 */ /* 0x000fe2000001141a */
[----:B------:R-:W-:Y:S01]  /*13a0*/  @P0 IMAD R15, R218, c[0x0][0x194], R29 ;  /* 0x00006500da0f0a24 */ /* 0x000fe200078e021d */
[----:B------:R-:W-:Y:S01]  /*13b0*/  SHF.R.S32.HI R200, RZ, 0x5, R201 ;  /* 0x00000005ffc87819 */ /* 0x000fe200000114c9 */
[----:B------:R-:W-:Y:S01]  /*13c0*/  @!P0 IMAD.MOV.U32 R28, RZ, RZ, R10 ;  /* 0x000000ffff1c8224 */ /* 0x000fe200078e000a */
[----:B------:R-:W-:Y:S01]  /*13d0*/  IADD3 R16, R224, 0x40, RZ ;  /* 0x00000040e0107810 */ /* 0x000fe20007ffe0ff */
[----:B------:R-:W-:Y:S01]  /*13e0*/  IMAD.SHL.U32 R222, R222, 0x8, RZ ;  /* 0x00000008dede7824 */ /* 0x000fe200078e00ff */
[----:B------:R-:W-:Y:S01]  /*13f0*/  IADD3 R10, R224, 0xa0, RZ ;  /* 0x000000a0e00a7810 */ /* 0x000fe20007ffe0ff */
[----:B------:R-:W-:Y:S01]  /*1400*/  @!P0 IMAD.IADD R15, R11, 0x1, R2 ;  /* 0x000000010b0f8824 */ /* 0x000fe200078e0202 */
[----:B------:R-:W-:Y:S01]  /*1410*/  LEA.HI R11, R9, R0, RZ, 0x3 ;  /* 0x00000000090b7211 */ /* 0x000fe200078f18ff */
[----:B------:R-:W-:Y:S01]  /*1420*/  IMAD R13, R13, c[0x0][0x1a8], RZ ;  /* 0x00006a000d0d7a24 */ /* 0x000fe200078e02ff */
[----:B------:R-:W-:Y:S01]  /*1430*/  IADD3 R28, P0, R222, R28, RZ ;  /* 0x0000001cde1c7210 */ /* 0x000fe20007f1e0ff */
[----:B------:R-:W-:Y:S01]  /*1440*/  IMAD.IADD R221, R224, 0x1, -R221 ;  /* 0x00000001e0dd7824 */ /* 0x000fe200078e0add */
[----:B------:R-:W-:Y:S01]  /*1450*/  SHF.R.S32.HI R223, RZ, 0x1f, R222 ;  /* 0x0000001fffdf7819 */ /* 0x000fe200000114de */
[----:B------:R-:W-:Y:S01]  /*1460*/  IMAD R14, R26, c[0x0][0x1ac], R13 ;  /* 0x00006b001a0e7a24 */ /* 0x000fe200078e020d */
[----:B------:R-:W-:Y:S01]  /*1470*/  SHF.R.S32.HI R8, RZ, 0x3, R11 ;  /* 0x00000003ff087819 */ /* 0x000fe2000001140b */
[----:B------:R-:W-:Y:S01]  /*1480*/  IMAD.WIDE R2, R3, 0x40, R224 ;  /* 0x0000004003027825 */ /* 0x000fe200078e02e0 */
[----:B------:R-:W-:-:S02]  /*1490*/  IADD3 R24, P2, R222, R24, RZ ;  /* 0x00000018de187210 */ /* 0x000fc40007f5e0ff */
[----:B------:R-:W-:Y:S01]  /*14a0*/  LOP3.LUT R11, R11, 0xfffffff8, RZ, 0xc0, !PT ;  /* 0xfffffff80b0b7812 */ /* 0x000fe200078ec0ff */
[----:B------:R-:W-:Y:S01]  /*14b0*/  IMAD.X R29, R223, 0x1, R15, P0 ;  /* 0x00000001df1d7824 */ /* 0x000fe200000e060f */
[----:B------:R-:W-:Y:S01]  /*14c0*/  ISETP.GE.AND P0, PT, R224, R214, PT ;  /* 0x000000d6e000720c */ /* 0x000fe20003f06270 */
[----:B------:R-:W-:Y:S01]  /*14d0*/  IMAD.SHL.U32 R15, R8, 0x40, RZ ;  /* 0x00000040080f7824 */ /* 0x000fe200078e00ff */
[----:B------:R-:W-:Y:S01]  /*14e0*/  @!P5 IADD3 R12, P1, R2, 0x20, RZ ;  /* 0x00000020020cd810 */ /* 0x000fe20007f3e0ff */
[----:B------:R-:W-:Y:S01]  /*14f0*/  IMAD R221, R200, 0x8, R221 ;  /* 0x00000008c8dd7824 */ /* 0x000fe200078e02dd */
[----:B------:R-:W-:Y:S01]  /*1500*/  LOP3.LUT R201, R201, 0xffffffe0, RZ, 0xc0, !PT ;  /* 0xffffffe0c9c97812 */ /* 0x000fe200078ec0ff */
[----:B------:R-:W-:Y:S01]  /*1510*/  IMAD.WIDE.U32 R26, R26, c[0x0][0x1a8], R28 ;  /* 0x00006a001a1a7a25 */ /* 0x000fe200078e001c */
[----:B------:R-:W-:-:S03]  /*1520*/  LOP3.LUT R15, R15, 0xc0, RZ, 0xc0, !PT ;  /* 0x000000c00f0f7812 */ /* 0x000fc600078ec0ff */
[----:B------:R-:W-:Y:S01]  /*1530*/  IMAD.X R25, R223, 0x1, R5, P2 ;  /* 0x00000001df197824 */ /* 0x000fe200010e0605 */
[----:B------:R-:W-:Y:S01]  /*1540*/  LOP3.LUT R13, R15, 0x18, R222, 0xf8, !PT ;  /* 0x000000180f0d7812 */ /* 0x000fe200078ef8de */
[----:B------:R-:W-:Y:S01]  /*1550*/  IMAD.SHL.U32 R5, R219, 0x100, RZ ;  /* 0x00000100db057824 */ /* 0x000fe200078e00ff */
[----:B------:R-:W-:Y:S01]  /*1560*/  SHF.R.U32.HI R4, RZ, 0x3, R15 ;  /* 0x00000003ff047819 */ /* 0x000fe2000001160f */
[----:B------:R-:W-:Y:S02]  /*1570*/  IMAD.IADD R15, R27, 0x1, R14 ;  /* 0x000000011b0f7824 */ /* 0x000fe400078e020e */
[----:B------:R-:W-:Y:S01]  /*1580*/  @!P0 IMAD.MOV.U32 R14, RZ, RZ, R26 ;  /* 0x000000ffff0e8224 */ /* 0x000fe200078e001a */
[----:B------:R-:W-:Y:S01]  /*1590*/  LOP3.LUT R4, R13, R4, RZ, 0x3c, !PT ;  /* 0x000000040d047212 */ /* 0x000fe200078e3cff */
[--C-:B------:R-:W-:Y:S02]  /*15a0*/  @!P5 IMAD.MOV.U32 R27, RZ, RZ, R15.reuse ;  /* 0x000000ffff1bd224 */ /* 0x100fe400078e000f */
[----:B------:R-:W-:-:S04]  /*15b0*/  @!P0 IMAD.WIDE.U32 R14, R2, c[0x0][0x190], R14 ;  /* 0x00006400020e8a25 */ /* 0x000fc800078e000e */
[----:B------:R-:W-:Y:S02]  /*15c0*/  IMAD.U32 R221, R221, 0x20, R4 ;  /* 0x00000020dddd7824 */ /* 0x000fe400078e0004 */
[----:B------:R-:W-:Y:S02]  /*15d0*/  @!P0 IMAD R4, R3, c[0x0][0x190], RZ ;  /* 0x0000640003048a24 */ /* 0x000fe400078e02ff */
[----:B------:R-:W-:Y:S02]  /*15e0*/  @!P5 IMAD.X R3, RZ, RZ, R3, P1 ;  /* 0x000000ffff03d224 */ /* 0x000fe400008e0603 */
[----:B------:R-:W-:Y:S02]  /*15f0*/  @!P0 IMAD R4, R2, c[0x0][0x194], R4 ;  /* 0x0000650002048a24 */ /* 0x000fe400078e0204 */
[----:B------:R-:W-:Y:S02]  /*1600*/  @!P5 IMAD R3, R3, c[0x0][0x190], RZ ;  /* 0x000064000303da24 */ /* 0x000fe400078e02ff */
[----:B------:R-:W-:-:S02]  /*1610*/  @!P0 IMAD.IADD R4, R15, 0x1, R4 ;  /* 0x000000010f048824 */ /* 0x000fc400078e0204 */
[C---:B------:R-:W-:Y:S02]  /*1620*/  @!P5 IMAD R2, R12.reuse, c[0x0][0x194], R3 ;  /* 0x000065000c02da24 */ /* 0x040fe400078e0203 */
[----:B------:R-:W-:Y:S02]  /*1630*/  IMAD.IADD R3, R7, 0x1, -R5 ;  /* 0x0000000107037824 */ /* 0x000fe400078e0a05 */
[----:B------:R-:W-:Y:S01]  /*1640*/  @!P5 IMAD.WIDE.U32 R12, R12, c[0x0][0x190], R26 ;  /* 0x000064000c0cda25 */ /* 0x000fe200078e001a */
[----:B------:R-:W-:Y:S02]  /*1650*/  @!P0 LEA R26, P2, R14, c[0x0][0x160], 0x1 ;  /* 0x000058000e1a8a11 */ /* 0x000fe400078408ff */
[----:B------:R-:W-:Y:S01]  /*1660*/  ISETP.GE.AND P3, PT, R6, R3, PT ;  /* 0x000000030600720c */ /* 0x000fe20003f66270 */
[----:B------:R-:W-:Y:S01]  /*1670*/  IMAD R195, R225, c[0x0][0x198], RZ ;  /* 0x00006600e1c37a24 */ /* 0x000fe200078e02ff */
[----:B------:R-:W-:Y:S01]  /*1680*/  @!P5 LEA R28, P1, R12, c[0x0][0x160], 0x1 ;  /* 0x000058000c1cda11 */ /* 0x000fe200078208ff */
[----:B------:R-:W-:Y:S01]  /*1690*/  IMAD.WIDE.U32 R24, R224, c[0x0][0x198], R24 ;  /* 0x00006600e0187a25 */ /* 0x000fe200078e0018 */
[----:B------:R-:W-:-:S02]  /*16a0*/  @!P0 LEA.HI.X R27, R14, c[0x0][0x164], R4, 0x1, P2 ;  /* 0x000059000e1b8a11 */ /* 0x000fc400010f0c04 */
[-C--:B------:R-:W-:Y:S01]  /*16b0*/  ISETP.GE.AND P4, PT, R224, R3.reuse, PT ;  /* 0x00000003e000720c */ /* 0x080fe20003f86270 */
[----:B------:R-:W-:Y:S01]  /*16c0*/  @!P5 IMAD.IADD R2, R13, 0x1, R2 ;  /* 0x000000010d02d824 */ /* 0x000fe200078e0202 */
[-C--:B------:R-:W-:Y:S01]  /*16d0*/  ISETP.GE.AND P2, PT, R16, R3.reuse, PT ;  /* 0x000000031000720c */ /* 0x080fe20003f46270 */
[----:B------:R-:W-:Y:S01]  /*16e0*/  IMAD.SHL.U32 R221, R221, 0x2, RZ ;  /* 0x00000002dddd7824 */ /* 0x000fe200078e00ff */
[C---:B------:R-:W-:Y:S01]  /*16f0*/  IADD3 R14, R224.reuse, 0x60, RZ ;  /* 0x00000060e00e7810 */ /* 0x040fe20007ffe0ff */
[----:B------:R-:W-:Y:S01]  /*1700*/  IMAD R195, R224, c[0x0][0x19c], R195 ;  /* 0x00006700e0c37a24 */ /* 0x000fe200078e02c3 */
[----:B------:R-:W-:Y:S01]  /*1710*/  @!P5 LEA.HI.X R29, R12, c[0x0][0x164], R2, 0x1, P1 ;  /* 0x000059000c1dda11 */ /* 0x000fe200008f0c02 */
[----:B------:R-:W-:Y:S01]  /*1720*/  IMAD.MOV.U32 R194, RZ, RZ, R24 ;  /* 0x000000ffffc27224 */ /* 0x000fe200078e0018 */
[----:B------:R-:W-:Y:S01]  /*1730*/  @!PT LDS RZ, [RZ] ;  /* 0x00000000fffff984 */ /* 0x000fe20000000800 */
[----:B------:R-:W-:Y:S01]  /*1740*/  @!PT LDS RZ, [RZ] ;  /* 0x00000000fffff984 */ /* 0x000fe20000000800 */
[----:B------:R-:W-:Y:S01]  /*1750*/  @!PT LDS RZ, [RZ] ;  /* 0x00000000fffff984 */ /* 0x000fe20000000800 */
[----:B------:R1:W-:Y:S01]  /*1760*/  @!P0 LDGSTS.E.BYPASS.LTC128B.128 [R221], [R26.64] ;  /* 0x000000001add8fae */ /* 0x0003e2000b901d4c */
[----:B------:R-:W-:Y:S01]  /*1770*/  IMAD.IADD R195, R25, 0x1, R195 ;  /* 0x0000000119c37824 */ /* 0x000fe200078e02c3 */
[----:B------:R-:W-:Y:S01]  /*1780*/  ISETP.GE.AND P1, PT, R14, R3, PT ;  /* 0x000000030e00720c */ /* 0x000fe20003f26270 */
[----:B------:R-:W-:Y:S01]  /*1790*/  IMAD.MOV.U32 R13, RZ, RZ, c[0x0][0x19c] ;  /* 0x00006700ff0d7624 */ /* 0x000fe200078e00ff */
[C---:B------:R-:W-:Y:S01]  /*17a0*/  @!P3 LEA R23, P0, R192.reuse, R194, 0x5 ;  /* 0x000000c2c017b211 */ /* 0x040fe200078028ff */
[----:B------:R2:W-:Y:S01]  /*17b0*/  @!P5 LDGSTS.E.BYPASS.LTC128B.128 [R221+0x800], [R28.64] ;  /* 0x008000001cdddfae */ /* 0x0005e2000b901d4c */
[----:B------:R-:W-:Y:S01]  /*17c0*/  IMAD.WIDE.U32 R24, R192, 0x40, RZ ;  /* 0x00000040c0187825 */ /* 0x000fe200078e00ff */
[----:B------:R-:W-:-:S02]  /*17d0*/  IADD3 R12, R224, 0x80, RZ ;  /* 0x00000080e00c7810 */ /* 0x000fc40007ffe0ff */
[----:B------:R-:W-:Y:S01]  /*17e0*/  @!P3 LEA.HI.X R2, R192, R195, R13, 0x5, P0 ;  /* 0x000000c3c002b211 */ /* 0x000fe200000f2c0d */
[----:B------:R-:W-:Y:S01]  /*17f0*/  IMAD.SHL.U32 R4, R13, 0x40, RZ ;  /* 0x000000400d047824 */ /* 0x000fe200078e00ff */
[C---:B------:R-:W-:Y:S01]  /*1800*/  @!P3 LEA R34, P5, R23.reuse, c[0x0][0x168], 0x1 ;  /* 0x00005a001722ba11 */ /* 0x040fe200078a08ff */
[----:B------:R-:W-:Y:S01]  /*1810*/  IMAD.SHL.U32 R8, R8, 0x8, RZ ;  /* 0x0000000808087824 */ /* 0x000fe200078e00ff */
[----:B------:R-:W-:Y:S01]  /*1820*/  @!P2 IADD3 R15, P0, R194, R24, RZ ;  /* 0x00000018c20fa210 */ /* 0x000fe20007f1e0ff */
[----:B------:R-:W-:Y:S01]  /*1830*/  IMAD.IADD R201, R0, 0x1, -R201 ;  /* 0x0000000100c97824 */ /* 0x000fe200078e0ac9 */
[----:B------:R-:W-:Y:S01]  /*1840*/  @!P3 LEA.HI.X R35, R23, c[0x0][0x16c], R2, 0x1, P5 ;  /* 0x00005b001723ba11 */ /* 0x000fe200028f0c02 */
[----:B------:R-:W-:Y:S01]  /*1850*/  @!P1 IMAD R2, R13, 0x60, RZ ;  /* 0x000000600d029824 */ /* 0x000fe200078e02ff */
[----:B------:R-:W-:Y:S01]  /*1860*/  @!P2 IADD3.X R4, R195, R25, R4, P0, !PT ;  /* 0x00000019c304a210 */ /* 0x000fe200007fe404 */
[----:B------:R-:W-:Y:S01]  /*1870*/  @!P1 IMAD.WIDE.U32 R24, R192, 0x60, R194 ;  /* 0x00000060c0189825 */ /* 0x000fe200078e00c2 */
[----:B------:R-:W-:-:S03]  /*1880*/  @!P2 LEA R32, P0, R15, c[0x0][0x168], 0x1 ;  /* 0x00005a000f20aa11 */ /* 0x000fc600078008ff */
[----:B------:R-:W-:Y:S01]  /*1890*/  @!P1 IMAD.IADD R2, R25, 0x1, R2 ;  /* 0x0000000119029824 */ /* 0x000fe200078e0202 */
[----:B------:R-:W-:Y:S01]  /*18a0*/  @!P2 LEA.HI.X R33, R15, c[0x0][0x16c], R4, 0x1, P0 ;  /* 0x00005b000f21aa11 */ /* 0x000fe200000f0c04 */
[----:B------:R-:W-:Y:S01]  /*18b0*/  IMAD R199, R200, 0x10, R199 ;  /* 0x00000010c8c77824 */ /* 0x000fe200078e02c7 */
[----:B------:R-:W-:Y:S02]  /*18c0*/  @!P1 LEA R30, P0, R24, c[0x0][0x168], 0x1 ;  /* 0x00005a00181e9a11 */ /* 0x000fe400078008ff */
[----:B-1----:R-:W-:Y:S02]  /*18d0*/  @!P4 LEA R26, P5, R194, c[0x0][0x168], 0x1 ;  /* 0x00005a00c21aca11 */ /* 0x002fe400078a08ff */
[----:B------:R-:W-:Y:S02]  /*18e0*/  @!P1 LEA.HI.X R31, R24, c[0x0][0x16c], R2, 0x1, P0 ;  /* 0x00005b00181f9a11 */ /* 0x000fe400000f0c02 */
[----:B------:R-:W-:Y:S02]  /*18f0*/  @!P4 LEA.HI.X R27, R194, c[0x0][0x16c], R195, 0x1, P5 ;  /* 0x00005b00c21bca11 */ /* 0x000fe400028f0cc3 */
[----:B------:R-:W-:-:S02]  /*1900*/  ISETP.GE.AND P5, PT, R12, R3, PT ;  /* 0x000000030c00720c */ /* 0x000fc40003fa6270 */
[----:B------:R-:W-:Y:S01]  /*1910*/  IADD3 R2, R224, 0xc0, RZ ;  /* 0x000000c0e0027810 */ /* 0x000fe20007ffe0ff */
[----:B------:R1:W-:Y:S01]  /*1920*/  @!P4 LDGSTS.E.BYPASS.LTC128B.128 [R221+0x1000], [R26.64] ;  /* 0x010000001addcfae */ /* 0x0003e2000b901d4c */
[-C--:B------:R-:W-:Y:S02]  /*1930*/  ISETP.GE.AND P4, PT, R10, R3.reuse, PT ;  /* 0x000000030a00720c */ /* 0x080fe40003f86270 */
[----:B------:R-:W-:Y:S01]  /*1940*/  IADD3 R4, R224, 0xe0, RZ ;  /* 0x000000e0e0047810 */ /* 0x000fe20007ffe0ff */
[----:B------:R3:W-:Y:S01]  /*1950*/  @!P3 LDGSTS.E.BYPASS.LTC128B.128 [R221+0x1800], [R34.64] ;  /* 0x0180000022ddbfae */ /* 0x0007e2000b901d4c */
[----:B------:R-:W-:-:S03]  /*1960*/  ISETP.GE.AND P3, PT, R2, R3, PT ;  /* 0x000000030200720c */ /* 0x000fc60003f66270 */
[----:B------:R4:W-:Y:S01]  /*1970*/  @!P2 LDGSTS.E.BYPASS.LTC128B.128 [R221+0x2000], [R32.64] ;  /* 0x0200000020ddafae */ /* 0x0009e2000b901d4c */
[----:B------:R-:W-:Y:S02]  /*1980*/  ISETP.GE.AND P2, PT, R4, R3, PT ;  /* 0x000000030400720c */ /* 0x000fe40003f46270 */
[C---:B------:R-:W-:Y:S01]  /*1990*/  @!P5 LEA R24, P0, R192.reuse, R194, 0x7 ;  /* 0x000000c2c018d211 */ /* 0x040fe200078038ff */
[----:B------:R4:W-:Y:S02]  /*19a0*/  @!P1 LDGSTS.E.BYPASS.LTC128B.128 [R221+0x2800], [R30.64] ;  /* 0x028000001edd9fae */ /* 0x0009e4000b901d4c */
[----:B------:R-:W-:Y:S01]  /*19b0*/  @!P4 IMAD R15, R13, 0xa0, RZ ;  /* 0x000000a00d0fc824 */ /* 0x000fe200078e02ff */
[----:B------:R-:W-:Y:S02]  /*19c0*/  @!P5 LEA.HI.X R23, R192, R195, R13, 0x7, P0 ;  /* 0x000000c3c017d211 */ /* 0x000fe400000f3c0d */
[----:B--2---:R-:W-:-:S04]  /*19d0*/  @!P5 LEA R28, P0, R24, c[0x0][0x168], 0x1 ;  /* 0x00005a00181cda11 */ /* 0x004fc800078008ff */
[----:B------:R-:W-:Y:S01]  /*19e0*/  @!P5 LEA.HI.X R29, R24, c[0x0][0x16c], R23, 0x1, P0 ;  /* 0x00005b00181dda11 */ /* 0x000fe200000f0c17 */
[----:B------:R-:W-:-:S04]  /*19f0*/  IMAD R23, R18, c[0x0][0x1b8], RZ ;  /* 0x00006e0012177a24 */ /* 0x000fc800078e02ff */
[----:B------:R2:W-:Y:S01]  /*1a00*/  @!P5 LDGSTS.E.BYPASS.LTC128B.128 [R221+0x3000], [R28.64] ;  /* 0x030000001cdddfae */ /* 0x0005e2000b901d4c */
[----:B-1----:R-:W-:Y:S01]  /*1a10*/  @!P4 IMAD.WIDE.U32 R26, R192, 0xa0, R194 ;  /* 0x000000a0c01ac825 */ /* 0x002fe200078e00c2 */
[-C--:B------:R-:W-:Y:S02]  /*1a20*/  ISETP.GE.AND P5, PT, R14, R3.reuse, PT ;  /* 0x000000030e00720c */ /* 0x080fe40003fa6270 */
[----:B------:R-:W-:Y:S01]  /*1a30*/  LEA.HI R14, R9, R0, RZ, 0x4 ;  /* 0x00000000090e7211 */ /* 0x000fe200078f20ff */
[----:B------:R-:W-:Y:S01]  /*1a40*/  @!P4 IMAD.IADD R15, R27, 0x1, R15 ;  /* 0x000000011b0fc824 */ /* 0x000fe200078e020f */
[----:B------:R-:W-:Y:S01]  /*1a50*/  @!P4 LEA R24, P0, R26, c[0x0][0x168], 0x1 ;  /* 0x00005a001a18ca11 */ /* 0x000fe200078008ff */
[----:B---3--:R-:W-:Y:S01]  /*1a60*/  @!P3 IMAD.WIDE.U32 R34, R192, 0xc0, R194 ;  /* 0x000000c0c022b825 */ /* 0x008fe200078e00c2 */
[----:B------:R-:W-:Y:S02]  /*1a70*/  LOP3.LUT R9, R14, 0xfffffff0, RZ, 0xc0, !PT ;  /* 0xfffffff00e097812 */ /* 0x000fe400078ec0ff */
[----:B------:R-:W-:Y:S01]  /*1a80*/  @!P4 LEA.HI.X R25, R26, c[0x0][0x16c], R15, 0x1, P0 ;  /* 0x00005b001a19ca11 */ /* 0x000fe200000f0c0f */
[C---:B------:R-:W-:Y:S01]  /*1a90*/  @!P3 IMAD R15, R13.reuse, 0xc0, RZ ;  /* 0x000000c00d0fb824 */ /* 0x040fe200078e02ff */
[----:B------:R-:W-:Y:S01]  /*1aa0*/  IADD3 R26, P0, R222, R22, RZ ;  /* 0x00000016de1a7210 */ /* 0x000fe20007f1e0ff */
[----:B------:R-:W-:Y:S01]  /*1ab0*/  @!P2 IMAD R13, R13, 0xe0, RZ ;  /* 0x000000e00d0da824 */ /* 0x000fe200078e02ff */
[----:B----4-:R-:W-:Y:S01]  /*1ac0*/  @!P3 LEA R30, P1, R34, c[0x0][0x168], 0x1 ;  /* 0x00005a00221eba11 */ /* 0x010fe200078208ff */
[----:B------:R-:W-:Y:S01]  /*1ad0*/  @!P2 IMAD.WIDE.U32 R32, R192, 0xe0, R194 ;  /* 0x000000e0c020a825 */ /* 0x000fe200078e00c2 */
[----:B------:R1:W-:Y:S01]  /*1ae0*/  @!P4 LDGSTS.E.BYPASS.LTC128B.128 [R221+0x3800], [R24.64] ;  /* 0x0380000018ddcfae */ /* 0x0003e2000b901d4c */
[----:B------:R-:W-:-:S02]  /*1af0*/  ISETP.GE.AND P4, PT, R12, R3, PT ;  /* 0x000000030c00720c */ /* 0x000fc40003f86270 */
[----:B------:R-:W-:Y:S02]  /*1b00*/  @!P3 IMAD.IADD R15, R35, 0x1, R15 ;  /* 0x00000001230fb824 */ /* 0x000fe400078e020f */
[----:B------:R-:W-:Y:S01]  /*1b10*/  IMAD.X R27, R223, 0x1, R21, P0 ;  /* 0x00000001df1b7824 */ /* 0x000fe200000e0615 */
[----:B------:R-:W-:Y:S01]  /*1b20*/  @!P2 LEA R36, P0, R32, c[0x0][0x168], 0x1 ;  /* 0x00005a002024aa11 */ /* 0x000fe200078008ff */
[----:B------:R-:W-:Y:S01]  /*1b30*/  @!P2 IMAD.IADD R13, R33, 0x1, R13 ;  /* 0x00000001210da824 */ /* 0x000fe200078e020d */
[----:B------:R-:W-:Y:S01]  /*1b40*/  @!P3 LEA.HI.X R31, R34, c[0x0][0x16c], R15, 0x1, P1 ;  /* 0x00005b00221fba11 */ /* 0x000fe200008f0c0f */
[----:B------:R-:W-:Y:S01]  /*1b50*/  IMAD R23, R20, c[0x0][0x1bc], R23 ;  /* 0x00006f0014177a24 */ /* 0x000fe200078e0217 */
[----:B------:R-:W-:Y:S01]  /*1b60*/  IADD3 R19, P1, R224, R19, RZ ;  /* 0x00000013e0137210 */ /* 0x000fe20007f3e0ff */
[----:B------:R-:W-:Y:S01]  /*1b70*/  IMAD.WIDE.U32 R26, R20, c[0x0][0x1b8], R26 ;  /* 0x00006e00141a7a25 */ /* 0x000fe200078e001a */
[----:B------:R-:W-:Y:S01]  /*1b80*/  @!P2 LEA.HI.X R37, R32, c[0x0][0x16c], R13, 0x1, P0 ;  /* 0x00005b002025aa11 */ /* 0x000fe200000f0c0d */
[----:B------:R2:W-:Y:S01]  /*1b90*/  @!P3 LDGSTS.E.BYPASS.LTC128B.128 [R221+0x4000], [R30.64] ;  /* 0x040000001eddbfae */ /* 0x0005e2000b901d4c */
[-C--:B------:R-:W-:Y:S01]  /*1ba0*/  ISETP.GE.AND P3, PT, R224, R3.reuse, PT ;  /* 0x00000003e000720c */ /* 0x080fe20003f66270 */
[----:B------:R-:W-:Y:S01]  /*1bb0*/  IMAD.X R17, R225, 0x1, R17, P1 ;  /* 0x00000001e1117824 */ /* 0x000fe200008e0611 */
[-C--:B------:R-:W-:Y:S01]  /*1bc0*/  ISETP.GE.AND P1, PT, R6, R3.reuse, PT ;  /* 0x000000030600720c */ /* 0x080fe20003f26270 */
[----:B------:R3:W-:Y:S01]  /*1bd0*/  @!P2 LDGSTS.E.BYPASS.LTC128B.128 [R221+0x4800], [R36.64] ;  /* 0x0480000024ddafae */ /* 0x0007e2000b901d4c */
[----:B------:R-:W-:Y:S01]  /*1be0*/  IMAD.IADD R27, R27, 0x1, R23 ;  /* 0x000000011b1b7824 */ /* 0x000fe200078e0217 */
[----:B------:R-:W-:Y:S01]  /*1bf0*/  ISETP.GE.AND P0, PT, R16, R3, PT ;  /* 0x000000031000720c */ /* 0x000fe20003f06270 */
[----:B------:R-:W-:Y:S01]  /*1c00*/  IMAD R18, R17, c[0x0][0x1a0], RZ ;  /* 0x0000680011127a24 */ /* 0x000fe200078e02ff */
[----:B------:R-:W0:Y:S01]  /*1c10*/  LDGDEPBAR ;  /* 0x00000000000079af */ /* 0x000e220000000000 */
[----:B------:R-:W-:-:S04]  /*1c20*/  IMAD.WIDE.U32 R26, R19, c[0x0][0x1a0], R26 ;  /* 0x00006800131a7a25 */ /* 0x000fc800078e001a */
[----:B------:R-:W-:Y:S01]  /*1c30*/  IMAD R18, R19, c[0x0][0x1a4], R18 ;  /* 0x0000690013127a24 */ /* 0x000fe200078e0212 */
[----:B------:R-:W-:Y:S01]  /*1c40*/  LEA R216, P2, R26, c[0x0][0x170], 0x1 ;  /* 0x00005c001ad87a11 */ /* 0x000fe200078408ff */
[----:B------:R-:W-:Y:S02]  /*1c50*/  IMAD.MOV.U32 R6, RZ, RZ, c[0x0][0x1a0] ;  /* 0x00006800ff067624 */ /* 0x000fe400078e00ff */
[----:B------:R-:W-:Y:S02]  /*1c60*/  IMAD.IADD R18, R27, 0x1, R18 ;  /* 0x000000011b127824 */ /* 0x000fe400078e0212 */
[----:B------:R-:W-:Y:S02]  /*1c70*/  IMAD.MOV.U32 R13, RZ, RZ, 0x5 ;  /* 0x00000005ff0d7424 */ /* 0x000fe400078e00ff */
[----:B------:R-:W-:Y:S01]  /*1c80*/  IMAD.SHL.U32 R15, R6, 0x20, RZ ;  /* 0x00000020060f7824 */ /* 0x000fe200078e00ff */
[----:B------:R-:W-:Y:S01]  /*1c90*/  LEA.HI.X R215, R26, c[0x0][0x174], R18, 0x1, P2 ;  /* 0x00005d001ad77a11 */ /* 0x000fe200010f0c12 */
[----:B------:R-:W-:Y:S01]  /*1ca0*/  IMAD.IADD R198, R0, 0x1, -R9 ;  /* 0x0000000100c67824 */ /* 0x000fe200078e0a09 */
[----:B------:R-:W-:-:S02]  /*1cb0*/  SHF.L.U64.HI R12, R6, R13, c[0x0][0x1a4] ;  /* 0x00006900060c7619 */ /* 0x000fc4000001020d */
[C---:B------:R-:W-:Y:S01]  /*1cc0*/  @!P1 LEA R18, P2, R15.reuse, R216, 0x1 ;  /* 0x000000d80f129211 */ /* 0x040fe200078408ff */
[----:B------:R-:W-:Y:S01]  /*1cd0*/  @!P3 IMAD.MOV.U32 R217, RZ, RZ, R215 ;  /* 0x000000ffffd9b224 */ /* 0x000fe200078e00d7 */
[----:B------:R-:W-:Y:S02]  /*1ce0*/  LEA.HI R9, R198, R198, RZ, 0x1 ;  /* 0x000000c6c6097211 */ /* 0x000fe400078f08ff */
[----:B------:R-:W-:Y:S01]  /*1cf0*/  @!P1 LEA.HI.X R19, R15, R215, R12, 0x1, P2 ;  /* 0x000000d70f139211 */ /* 0x000fe200010f0c0c */
[----:B------:R-:W-:Y:S01]  /*1d00*/  IMAD.IADD R12, R0, 0x1, -R11 ;  /* 0x00000001000c7824 */ /* 0x000fe200078e0a0b */
[----:B------:R-:W-:-:S04]  /*1d10*/  DEPBAR.LE SB0, 0x0 ;  /* 0x000080000000791a */ /* 0x000fc80000000000 */
[----:B------:R-:W-:Y:S01]  /*1d20*/  BAR.SYNC.DEFER_BLOCKING 0x0 ;  /* 0x0000000000007b1d */ /* 0x000fe20000010000 */
[----:B------:R-:W-:Y:S01]  /*1d30*/  LEA.HI R13, R12, R12, RZ, 0x1 ;  /* 0x0000000c0c0d7211 */ /* 0x000fe200078f08ff */
[----:B------:R-:W-:Y:S01]  /*1d40*/  @!P0 IMAD.MOV.U32 R11, RZ, RZ, c[0x0][0x1a4] ;  /* 0x00006900ff0b8624 */ /* 0x000fe200078e00ff */
[----:B------:R-:W-:Y:S02]  /*1d50*/  ISETP.GE.AND P2, PT, R2, R3, PT ;  /* 0x000000030200720c */ /* 0x000fe40003f46270 */
[----:B------:R-:W-:Y:S02]  /*1d60*/  SHF.R.S32.HI R2, RZ, 0x1, R13 ;  /* 0x00000001ff027819 */ /* 0x000fe4000001140d */
[----:B------:R-:W-:Y:S02]  /*1d70*/  SHF.R.S32.HI R15, RZ, 0x4, R14 ;  /* 0x00000004ff0f7819 */ /* 0x000fe4000001140e */
[--C-:B------:R-:W-:Y:S02]  /*1d80*/  SHF.R.S32.HI R17, RZ, 0x1, R9.reuse ;  /* 0x00000001ff117819 */ /* 0x100fe40000011409 */
[----:B------:R-:W-:-:S02]  /*1d90*/  SHF.R.S32.HI R16, RZ, 0x1f, R9 ;  /* 0x0000001fff107819 */ /* 0x000fc40000011409 */
[----:B------:R-:W-:Y:S02]  /*1da0*/  LEA.HI R14, R14, R15, RZ, 0x1 ;  /* 0x0000000f0e0e7211 */ /* 0x000fe400078f08ff */
[----:B------:R-:W-:Y:S02]  /*1db0*/  LEA.HI R16, R16, R17, RZ, 0x2 ;  /* 0x0000001110107211 */ /* 0x000fe400078f10ff */
[----:B------:R-:W-:Y:S02]  /*1dc0*/  LOP3.LUT R13, R13, 0x7fffffe, RZ, 0xc0, !PT ;  /* 0x07fffffe0d0d7812 */ /* 0x000fe400078ec0ff */
[----:B------:R-:W-:Y:S02]  /*1dd0*/  LOP3.LUT R14, R14, 0xfffffffe, RZ, 0xc0, !PT ;  /* 0xfffffffe0e0e7812 */ /* 0x000fe400078ec0ff */
[----:B------:R-:W-:Y:S01]  /*1de0*/  LOP3.LUT R9, R9, 0x7fffffe, RZ, 0xc0, !PT ;  /* 0x07fffffe09097812 */ /* 0x000fe200078ec0ff */
[----:B------:R-:W-:Y:S01]  /*1df0*/  IMAD.IADD R12, R12, 0x1, -R13 ;  /* 0x000000010c0c7824 */ /* 0x000fe200078e0a0d */
[----:B------:R-:W-:Y:S01]  /*1e00*/  @P3 STS [R221+0x5000], RZ ;  /* 0x005000ffdd003388 */ /* 0x000fe20000000800 */
[----:B------:R-:W-:-:S02]  /*1e10*/  @!P5 IMAD.MOV.U32 R13, RZ, RZ, c[0x0][0x1a4] ;  /* 0x00006900ff0dd624 */ /* 0x000fc400078e00ff */
[----:B------:R-:W-:Y:S01]  /*1e20*/  IMAD.IADD R15, R15, 0x1, -R14 ;  /* 0x000000010f0f7824 */ /* 0x000fe200078e0a0e */
[----:B------:R-:W-:Y:S03]  /*1e30*/  @P3 STS [R221+0x5004], RZ ;  /* 0x005004ffdd003388 */ /* 0x000fe60000000800 */
[C---:B------:R-:W-:Y:S01]  /*1e40*/  IMAD R211, R15.reuse, 0x8, R12 ;  /* 0x000000080fd37824 */ /* 0x040fe200078e020c */
[----:B------:R-:W-:Y:S01]  /*1e50*/  @P3 STS.64 [R221+0x5008], RZ ;  /* 0x005008ffdd003388 */ /* 0x000fe20000000a00 */
[----:B------:R-:W-:-:S03]  /*1e60*/  IMAD.SHL.U32 R12, R15, 0x8, RZ ;  /* 0x000000080f0c7824 */ /* 0x000fc600078e00ff */
[----:B------:R-:W-:Y:S01]  /*1e70*/  @!PT LDS RZ, [RZ] ;  /* 0x00000000fffff984 */ /* 0x000fe20000000800 */
[----:B------:R-:W-:Y:S01]  /*1e80*/  @!PT LDS RZ, [RZ] ;  /* 0x00000000fffff984 */ /* 0x000fe20000000800 */
[----:B------:R-:W-:Y:S01]  /*1e90*/  @!PT LDS RZ, [RZ] ;  /* 0x00000000fffff984 */ /* 0x000fe20000000800 */
[----:B------:R4:W-:Y:S01]  /*1ea0*/  @!P3 LDGSTS.E.BYPASS.LTC128B.128 [R221+0x5000], [R216.64] ;  /* 0x05000000d8ddbfae */ /* 0x0009e2000b901d4c */
[----:B------:R-:W-:-:S03]  /*1eb0*/  ISETP.GE.AND P3, PT, R10, R3, PT ;  /* 0x000000030a00720c */ /* 0x000fc60003f66270 */
[----:B------:R-:W-:Y:S04]  /*1ec0*/  @P1 STS.128 [R221+0x5800], RZ ;  /* 0x005800ffdd001388 */ /* 0x000fe80000000c00 */
[----:B------:R-:W-:Y:S01]  /*1ed0*/  @!PT LDS RZ, [RZ] ;  /* 0x00000000fffff984 */ /* 0x000fe20000000800 */
[----:B------:R-:W-:Y:S01]  /*1ee0*/  @!PT LDS RZ, [RZ] ;  /* 0x00000000fffff984 */ /* 0x000fe20000000800 */
[----:B------:R-:W-:Y:S01]  /*1ef0*/  @!PT LDS RZ, [RZ] ;  /* 0x00000000fffff984 */ /* 0x000fe20000000800 */
[----:B------:R1:W-:Y:S01]  /*1f00*/  @!P1 LDGSTS.E.BYPASS.LTC128B.128 [R221+0x5800], [R18.64] ;  /* 0x0580000012dd9fae */ /* 0x0003e2000b901d4c */
[----:B------:R-:W-:-:S03]  /*1f10*/  @!P0 LEA R10, P1, R6, R216, 0x7 ;  /* 0x000000d8060a8211 */ /* 0x000fc600078238ff */
[----:B------:R-:W-:Y:S01]  /*1f20*/  @P0 STS.128 [R221+0x6000], RZ ;  /* 0x006000ffdd000388 */ /* 0x000fe20000000c00 */
[----:B------:R-:W-:Y:S02]  /*1f30*/  @!P0 LEA.HI.X R11, R6, R215, R11, 0x7, P1 ;  /* 0x000000d7060b8211 */ /* 0x000fe400008f3c0b */
[----:B------:R-:W-:Y:S01]  /*1f40*/  ISETP.GE.AND P1, PT, R4, R3, PT ;  /* 0x000000030400720c */ /* 0x000fe20003f26270 */
[----:B------:R-:W-:Y:S01]  /*1f50*/  IMAD.SHL.U32 R3, R2, 0x40, RZ ;  /* 0x0000004002037824 */ /* 0x000fe200078e00ff */
[----:B------:R-:W-:Y:S01]  /*1f60*/  LOP3.LUT R4, R16, 0xfffffffc, RZ, 0xc0, !PT ;  /* 0xfffffffc10047812 */ /* 0x000fe200078ec0ff */
[----:B------:R-:W-:Y:S01]  /*1f70*/  @!PT LDS RZ, [RZ] ;  /* 0x00000000fffff984 */ /* 0x000fe20000000800 */
[----:B------:R-:W-:Y:S01]  /*1f80*/  @!PT LDS RZ, [RZ] ;  /* 0x00000000fffff984 */ /* 0x000fe20000000800 */
[----:B------:R-:W-:Y:S01]  /*1f90*/  @!PT LDS RZ, [RZ] ;  /* 0x00000000fffff984 */ /* 0x000fe20000000800 */
[----:B------:R1:W-:Y:S01]  /*1fa0*/  @!P0 LDGSTS.E.BYPASS.LTC128B.128 [R221+0x6000], [R10.64] ;  /* 0x060000000add8fae */ /* 0x0003e2000b901d4c */
[----:B------:R-:W-:Y:S02]  /*1fb0*/  @!P4 LEA R20, P0, R6, R216, 0x8 ;  /* 0x000000d80614c211 */ /* 0x000fe400078040ff */
[----:B------:R-:W-:Y:S01]  /*1fc0*/  LOP3.LUT R3, R3, 0xc0, RZ, 0xc0, !PT ;  /* 0x000000c003037812 */ /* 0x000fe200078ec0ff */
[----:B------:R-:W-:Y:S01]  /*1fd0*/  IMAD.IADD R4, R17, 0x1, -R4 ;  /* 0x0000000111047824 */ /* 0x000fe200078e0a04 */
[----:B------:R-:W-:Y:S02]  /*1fe0*/  @P5 STS.128 [R221+0x6800], RZ ;  /* 0x006800ffdd005388 */ /* 0x000fe40000000c00 */
[----:B------:R-:W-:-:S02]  /*1ff0*/  LOP3.LUT R8, R3, 0x8, R8, 0xf8, !PT ;  /* 0x0000000803087812 */ /* 0x000fc400078ef808 */
[----:B------:R-:W-:Y:S01]  /*2000*/  SHF.R.U32.HI R3, RZ, 0x3, R3 ;  /* 0x00000003ff037819 */ /* 0x000fe20000011603 */
[----:B----4-:R-:W-:-:S03]  /*2010*/  @!P5 IMAD.MOV.U32 R217, RZ, RZ, R215 ;  /* 0x000000ffffd9d224 */ /* 0x010fc600078e00d7 */
[----:B------:R-:W-:Y:S01]  /*2020*/  LOP3.LUT R14, R8, R3, RZ, 0x3c, !PT ;  /* 0x00000003080e7212 */ /* 0x000fe200078e3cff */
[----:B------:R-:W-:Y:S01]  /*2030*/  @!P5 IMAD R8, R13, 0xc0, RZ ;  /* 0x000000c00d08d824 */ /* 0x000fe200078e02ff */
[----:B------:R-:W-:Y:S01]  /*2040*/  SHF.R.S32.HI R13, RZ, 0x1f, R198 ;  /* 0x0000001fff0d7819 */ /* 0x000fe200000114c6 */
[----:B------:R-:W-:-:S04]  /*2050*/  @!P5 IMAD.WIDE.U32 R16, R6, 0xc0, R216 ;  /* 0x000000c00610d825 */ /* 0x000fc800078e00d8 */
[----:B------:R-:W-:Y:S01]  /*2060*/  @!P5 IMAD.IADD R17, R17, 0x1, R8 ;  /* 0x000000011111d824 */ /* 0x000fe200078e0208 */
[----:B------:R-:W-:Y:S01]  /*2070*/  LEA.HI R8, R13, R198, RZ, 0x3 ;  /* 0x000000c60d087211 */ /* 0x000fe200078f18ff */
[----:B------:R-:W-:Y:S02]  /*2080*/  IMAD.SHL.U32 R3, R4, 0x40, RZ ;  /* 0x0000004004037824 */ /* 0x000fe400078e00ff */
[----:B------:R-:W-:Y:S01]  /*2090*/  @!P3 IMAD.MOV.U32 R13, RZ, RZ, c[0x0][0x1a4] ;  /* 0x00006900ff0db624 */ /* 0x000fe200078e00ff */
[----:B------:R-:W-:Y:S01]  /*20a0*/  @!PT LDS RZ, [RZ] ;  /* 0x00000000fffff984 */ /* 0x000fe20000000800 */
[----:B------:R-:W-:Y:S01]  /*20b0*/  @!PT LDS RZ, [RZ] ;  /* 0x00000000fffff984 */ /* 0x000fe20000000800 */
[----:B------:R-:W-:Y:S01]  /*20c0*/  @!PT LDS RZ, [RZ] ;  /* 0x00000000fffff984 */ /* 0x000fe20000000800 */
[----:B------:R4:W-:Y:S01]  /*20d0*/  @!P5 LDGSTS.E.BYPASS.LTC128B.128 [R221+0x6800], [R16.64] ;  /* 0x0680000010dddfae */ /* 0x0009e2000b901d4c */
[----:B------:R-:W-:Y:S01]  /*20e0*/  IMAD.SHL.U32 R197, R8, 0x20, RZ ;  /* 0x0000002008c57824 */ /* 0x000fe200078e00ff */
[----:B------:R-:W-:Y:S01]  /*20f0*/  LOP3.LUT R3, R3, 0xc0, RZ, 0xc0, !PT ;  /* 0x000000c003037812 */ /* 0x000fe200078ec0ff */
[----:B-1----:R-:W-:Y:S01]  /*2100*/  @!P3 IMAD.MOV.U32 R10, RZ, RZ, R216 ;  /* 0x000000ffff0ab224 */ /* 0x002fe200078e00d8 */
[----:B------:R-:W-:Y:S01]  /*2110*/  @P4 STS.128 [R221+0x7000], RZ ;  /* 0x007000ffdd004388 */ /* 0x000fe20000000c00 */
[----:B------:R-:W-:Y:S01]  /*2120*/  @!P3 IMAD.MOV.U32 R11, RZ, RZ, R215 ;  /* 0x000000ffff0bb224 */ /* 0x000fe200078e00d7 */
[----:B------:R-:W-:Y:S01]  /*2130*/  LOP3.LUT R197, R197, 0xffffff00, RZ, 0xc0, !PT ;  /* 0xffffff00c5c57812 */ /* 0x000fe200078ec0ff */
[----:B------:R-:W-:Y:S01]  /*2140*/  IMAD.U32 R211, R211, 0x20, R14 ;  /* 0x00000020d3d37824 */ /* 0x000fe200078e000e */
[----:B------:R-:W-:Y:S01]  /*2150*/  LOP3.LUT R12, R3, 0x8, R12, 0xf8, !PT ;  /* 0x00000008030c7812 */ /* 0x000fe200078ef80c */
[----:B------:R-:W-:Y:S01]  /*2160*/  @!P2 IMAD.MOV.U32 R14, RZ, RZ, c[0x0][0x1a4] ;  /* 0x00006900ff0ea624 */ /* 0x000fe200078e00ff */
[----:B------:R-:W-:Y:S01]  /*2170*/  SHF.R.U32.HI R3, RZ, 0x3, R3 ;  /* 0x00000003ff037819 */ /* 0x000fe20000011603 */
[----:B------:R-:W-:-:S02]  /*2180*/  @!P3 IMAD R13, R13, 0x140, RZ ;  /* 0x000001400d0db824 */ /* 0x000fc400078e02ff */
[----:B------:R-:W-:Y:S01]  /*2190*/  @!P2 IMAD.MOV.U32 R217, RZ, RZ, R215 ;  /* 0x000000ffffd9a224 */ /* 0x000fe200078e00d7 */
[----:B------:R-:W-:Y:S01]  /*21a0*/  LOP3.LUT R3, R12, R3, RZ, 0x3c, !PT ;  /* 0x000000030c037212 */ /* 0x000fe200078e3cff */
[----:B------:R-:W-:-:S04]  /*21b0*/  @!P3 IMAD.WIDE.U32 R18, R6, 0x140, R10 ;  /* 0x000001400612b825 */ /* 0x000fc800078e000a */
[----:B------:R-:W-:Y:S02]  /*21c0*/  IMAD.IADD R198, R198, 0x1, -R9 ;  /* 0x00000001c6c67824 */ /* 0x000fe400078e0a09 */
[----:B------:R-:W-:Y:S02]  /*21d0*/  @!P2 IMAD R8, R14, 0x180, RZ ;  /* 0x000001800e08a824 */ /* 0x000fe400078e02ff */
[----:B------:R-:W-:-:S04]  /*21e0*/  @!P2 IMAD.WIDE.U32 R10, R6, 0x180, R216 ;  /* 0x00000180060aa825 */ /* 0x000fc800078e00d8 */
[----:B------:R-:W-:Y:S02]  /*21f0*/  @!P3 IMAD.IADD R19, R19, 0x1, R13 ;  /* 0x000000011313b824 */ /* 0x000fe400078e020d */
[----:B------:R-:W-:Y:S02]  /*2200*/  @!P4 IMAD.MOV.U32 R9, RZ, RZ, c[0x0][0x1a4] ;  /* 0x00006900ff09c624 */ /* 0x000fe400078e00ff */
[----:B------:R-:W-:Y:S02]  /*2210*/  IMAD R13, R200, 0x200, R197 ;  /* 0x00000200c80d7824 */ /* 0x000fe400078e02c5 */
[----:B------:R-:W-:Y:S01]  /*2220*/  @!P1 IMAD.MOV.U32 R12, RZ, RZ, c[0x0][0x1a4] ;  /* 0x00006900ff0c9624 */ /* 0x000fe200078e00ff */
[----:B------:R-:W-:Y:S01]  /*2230*/  @!P4 LEA.HI.X R21, R6, R215, R9, 0x8, P0 ;  /* 0x000000d70615c211 */ /* 0x000fe200000f4409 */
[----:B------:R-:W-:Y:S01]  /*2240*/  @!P1 IMAD.MOV.U32 R217, RZ, RZ, R215 ;  /* 0x000000ffffd99224 */ /* 0x000fe200078e00d7 */
[----:B------:R-:W-:Y:S01]  /*2250*/  LOP3.LUT P0, RZ, R2, 0x2, RZ, 0xc0, !PT ;  /* 0x0000000202ff7812 */ /* 0x000fe2000780c0ff */
[----:B------:R-:W-:-:S02]  /*2260*/  @!P2 IMAD.IADD R11, R11, 0x1, R8 ;  /* 0x000000010b0ba824 */ /* 0x000fc400078e0208 */
[----:B------:R-:W-:Y:S01]  /*2270*/  IMAD R8, R198, 0x20, R13 ;  /* 0x00000020c6087824 */ /* 0x000fe200078e020d */
[----:B------:R-:W-:Y:S01]  /*2280*/  @!PT LDS RZ, [RZ] ;  /* 0x00000000fffff984 */ /* 0x000fe20000000800 */
[----:B------:R-:W-:Y:S01]  /*2290*/  @!PT LDS RZ, [RZ] ;  /* 0x00000000fffff984 */ /* 0x000fe20000000800 */
[----:B------:R-:W-:Y:S01]  /*22a0*/  @!PT LDS RZ, [RZ] ;  /* 0x00000000fffff984 */ /* 0x000fe20000000800 */
[----:B------:R1:W-:Y:S01]  /*22b0*/  @!P4 LDGSTS.E.BYPASS.LTC128B.128 [R221+0x7000], [R20.64] ;  /* 0x0700000014ddcfae */ /* 0x0003e2000b901d4c */
[----:B------:R-:W-:Y:S01]  /*22c0*/  @!P1 IMAD R12, R12, 0x1c0, RZ ;  /* 0x000001c00c0c9824 */ /* 0x000fe200078e02ff */
[----:B------:R-:W-:Y:S01]  /*22d0*/  SEL R2, R40, 0xfffffff0, !P0 ;  /* 0xfffffff028027807 */ /* 0x000fe20004000000 */
[----:B------:R-:W-:Y:S01]  /*22e0*/  @!P1 IMAD.WIDE.U32 R14, R6, 0x1c0, R216 ;  /* 0x000001c0060e9825 */ /* 0x000fe200078e00d8 */
[----:B------:R-:W-:Y:S03]  /*22f0*/  @P3 STS.128 [R221+0x7800], RZ ;  /* 0x007800ffdd003388 */ /* 0x000fe60000000c00 */
[----:B------:R-:W-:Y:S01]  /*2300*/  IMAD.IADD R213, R3, 0x1, R8 ;  /* 0x0000000103d57824 */ /* 0x000fe200078e0208 */
[----:B------:R-:W-:Y:S01]  /*2310*/  @!PT LDS RZ, [RZ] ;  /* 0x00000000fffff984 */ /* 0x000fe20000000800 */
[----:B------:R-:W-:Y:S01]  /*2320*/  @!PT LDS RZ, [RZ] ;  /* 0x00000000fffff984 */ /* 0x000fe20000000800 */
[----:B------:R-:W-:Y:S01]  /*2330*/  @!PT LDS RZ, [RZ] ;  /* 0x00000000fffff984 */ /* 0x000fe20000000800 */
[----:B------:R4:W-:Y:S01]  /*2340*/  @!P3 LDGSTS.E.BYPASS.LTC128B.128 [R221+0x7800], [R18.64] ;  /* 0x0780000012ddbfae */ /* 0x0009e2000b901d4c */
[----:B------:R-:W-:-:S02]  /*2350*/  @!P1 IMAD.IADD R25, R15, 0x1, R12 ;  /* 0x000000010f199824 */ /* 0x000fc400078e020c */
[----:B------:R-:W-:Y:S01]  /*2360*/  @!P1 IMAD.MOV.U32 R24, RZ, RZ, R14 ;  /* 0x000000ffff189224 */ /* 0x000fe200078e000e */
[----:B------:R-:W-:Y:S01]  /*2370*/  @P2 STS.128 [R221+0x8000], RZ ;  /* 0x008000ffdd002388 */ /* 0x000fe20000000c00 */
[----:B------:R-:W-:Y:S02]  /*2380*/  IMAD.SHL.U32 R211, R211, 0x2, RZ ;  /* 0x00000002d3d37824 */ /* 0x000fe400078e00ff */
[----:B------:R-:W-:Y:S01]  /*2390*/  IMAD.SHL.U32 R213, R213, 0x2, RZ ;  /* 0x00000002d5d57824 */ /* 0x000fe200078e00ff */
[----:B------:R-:W-:Y:S01]  /*23a0*/  @!PT LDS RZ, [RZ] ;  /* 0x00000000fffff984 */ /* 0x000fe20000000800 */
[----:B------:R-:W-:Y:S01]  /*23b0*/  @!PT LDS RZ, [RZ] ;  /* 0x00000000fffff984 */ /* 0x000fe20000000800 */
[----:B------:R-:W-:Y:S01]  /*23c0*/  @!PT LDS RZ, [RZ] ;  /* 0x00000000fffff984 */ /* 0x000fe20000000800 */
[----:B------:R4:W-:Y:S01]  /*23d0*/  @!P2 LDGSTS.E.BYPASS.LTC128B.128 [R221+0x8000], [R10.64] ;  /* 0x080000000addafae */ /* 0x0009e2000b901d4c */
[----:B------:R-:W-:Y:S02]  /*23e0*/  IMAD R202, R2, 0x2, R211 ;  /* 0x0000000202ca7824 */ /* 0x000fe400078e02d3 */
[----:B------:R-:W-:Y:S01]  /*23f0*/  IMAD R198, R198, 0x20, R197 ;  /* 0x00000020c6c67824 */ /* 0x000fe200078e02c5 */
[----:B------:R-:W-:Y:S03]  /*2400*/  @P1 STS.128 [R221+0x8800], RZ ;  /* 0x008800ffdd001388 */ /* 0x000fe60000000c00 */
[----:B------:R-:W-:Y:S01]  /*2410*/  IMAD.IADD R3, R3, 0x1, R198 ;  /* 0x0000000103037824 */ /* 0x000fe200078e02c6 */
[----:B------:R-:W-:Y:S01]  /*2420*/  @!PT LDS RZ, [RZ] ;  /* 0x00000000fffff984 */ /* 0x000fe20000000800 */
[----:B------:R-:W-:Y:S01]  /*2430*/  @!PT LDS RZ, [RZ] ;  /* 0x00000000fffff984 */ /* 0x000fe20000000800 */
[----:B------:R-:W-:Y:S01]  /*2440*/  @!PT LDS RZ, [RZ] ;  /* 0x00000000fffff984 */ /* 0x000fe20000000800 */
[----:B------:R4:W-:Y:S01]  /*2450*/  @!P1 LDGSTS.E.BYPASS.LTC128B.128 [R221+0x8800], [R24.64] ;  /* 0x0880000018dd9fae */ /* 0x0009e2000b901d4c */
[----:B------:R-:W-:-:S03]  /*2460*/  LOP3.LUT P1, RZ, R4, 0x2, RZ, 0xc0, !PT ;  /* 0x0000000204ff7812 */ /* 0x000fc6000782c0ff */
[----:B---3--:R-:W-:Y:S01]  /*2470*/  LDSM.16.M88.4 R36, [R213] ;  /* 0x00000000d524783b */ /* 0x008fe20000000200 */
[----:B------:R-:W-:Y:S02]  /*2480*/  SEL R4, R40, 0xfffffff0, !P1 ;  /* 0xfffffff028047807 */ /* 0x000fe40004800000 */
[----:B------:R-:W-:Y:S01]  /*2490*/  ISETP.GT.AND P1, PT, R196, 0x1, PT ;  /* 0x00000001c400780c */ /* 0x000fe20003f24270 */
[----:B-1----:R-:W4:Y:S02]  /*24a0*/  LDSM.16.M88.4 R20, [R211+0x1400] ;  /* 0x00140000d314783b */ /* 0x002f240000000200 */
[----:B------:R-:W-:Y:S02]  /*24b0*/  IMAD R212, R4, 0x2, R213 ;  /* 0x0000000204d47824 */ /* 0x000fe400078e02d5 */
[----:B--2---:R-:W1:Y:S04]  /*24c0*/  LDSM.16.M88.4 R28, [R211+0x1000] ;  /* 0x00100000d31c783b */ /* 0x004e680000000200 */
[----:B------:R-:W2:Y:S04]  /*24d0*/  LDSM.16.M88.4 R136, [R211+0x1c00] ;  /* 0x001c0000d388783b */ /* 0x000ea80000000200 */
[----:B------:R-:W-:Y:S01]  /*24e0*/  LDSM.16.M88.4 R40, [R212] ;  /* 0x00000000d428783b */ /* 0x000fe20000000200 */
[----:B------:R-:W-:-:S03]  /*24f0*/  @!P1 LEA R226, P0, R194, c[0x0][0x168], 0x1 ;  /* 0x00005a00c2e29a11 */ /* 0x000fc600078008ff */
[----:B------:R-:W3:Y:S01]  /*2500*/  LDSM.16.M88.4 R140, [R202+0x1400] ;  /* 0x00140000ca8c783b */ /* 0x000ee20000000200 */
[----:B------:R-:W-:-:S03]  /*2510*/  @!P1 LEA.HI.X R227, R194, c[0x0][0x16c], R195, 0x1, P0 ;  /* 0x00005b00c2e39a11 */ /* 0x000fc600000f0cc3 */
[----:B------:R-:W2:Y:S04]  /*2520*/  LDSM.16.M88.4 R12, [R211+0x1800] ;  /* 0x00180000d30c783b */ /* 0x000ea80000000200 */
[----:B------:R-:W2:Y:S04]  /*2530*/  LDSM.16.M88.4 R128, [R211+0x2000] ;  /* 0x00200000d380783b */ /* 0x000ea80000000200 */
[----:B------:R-:W3:Y:S04]  /*2540*/  LDSM.16.M88.4 R120, [R211+0x2400] ;  /* 0x00240000d378783b */ /* 0x000ee80000000200 */
[----:B------:R-:W3:Y:S04]  /*2550*/  LDSM.16.M88.4 R112, [R211+0x2800] ;  /* 0x00280000d370783b */ /* 0x000ee80000000200 */
[----:B------:R-:W3:Y:S04]  /*2560*/  LDSM.16.M88.4 R104, [R211+0x2c00] ;  /* 0x002c0000d368783b */ /* 0x000ee80000000200 */
[----:B------:R-:W3:Y:S01]  /*2570*/  LDSM.16.M88.4 R96, [R211+0x3000] ;  /* 0x00300000d360783b */ /* 0x000ee20000000200 */
[C---:B----4-:R-:W-:Y:S03]  /*2580*/  HMMA.16816.F32.BF16 R24, R36.reuse, R20, RZ ;  /* 0x000000142418723c */ /* 0x050fe600000418ff */
[----:B------:R-:W4:Y:S04]  /*2590*/  LDSM.16.M88.4 R88, [R211+0x3400] ;  /* 0x00340000d358783b */ /* 0x000f280000000200 */
[----:B------:R-:W3:Y:S01]  /*25a0*/  LDSM.16.M88.4 R80, [R211+0x3800] ;  /* 0x00380000d350783b */ /* 0x000ee20000000200 */
[C---:B------:R-:W-:Y:S03]  /*25b0*/  HMMA.16816.F32.BF16 R20, R36.reuse, R22, RZ ;  /* 0x000000162414723c */ /* 0x040fe600000418ff */
        /* <DEDUP_REMOVED lines=10> */
[----:B------:R-:W-:Y:S01]  /*2660*/  LDSM.16.M88.4 R188, [R202+0x1800] ;  /* 0x00180000cabc783b */ /* 0x000fe20000000200 */
[----:B------:R-:W-:Y:S03]  /*2670*/  HMMA.16816.F32.BF16 R136, R36, R138, RZ ;  /* 0x0000008a2488723c */ /* 0x000fe600000418ff */
[----:B------:R-:W-:Y:S04]  /*2680*/  LDSM.16.M88.4 R180, [R202+0x2000] ;  /* 0x00200000cab4783b */ /* 0x000fe80000000200 */
[----:B------:R-:W-:Y:S01]  /*2690*/  LDSM.16.M88.4 R176, [R202+0x2400] ;  /* 0x00240000cab0783b */ /* 0x000fe20000000200 */
[C---:B---3--:R-:W-:Y:S03]  /*26a0*/  HMMA.16816.F32.BF16 R24, R40.reuse, R140, R24 ;  /* 0x0000008c2818723c */ /* 0x048fe60000041818 */
[----:B------:R-:W-:Y:S04]  /*26b0*/  LDSM.16.M88.4 R172, [R202+0x2800] ;  /* 0x00280000caac783b */ /* 0x000fe80000000200 */
[----:B------:R-:W-:Y:S01]  /*26c0*/  LDSM.16.M88.4 R168, [R202+0x2c00] ;  /* 0x002c0000caa8783b */ /* 0x000fe20000000200 */
[----:B------:R-:W-:Y:S03]  /*26d0*/  HMMA.16816.F32.BF16 R20, R40, R142, R20 ;  /* 0x0000008e2814723c */ /* 0x000fe60000041814 */
[----:B------:R-:W3:Y:S04]  /*26e0*/  LDSM.16.M88.4 R140, [R202+0x4800] ;  /* 0x00480000ca8c783b */ /* 0x000ee80000000200 */
[----:B------:R-:W1:Y:S01]  /*26f0*/  LDSM.16.M88.4 R164, [R202+0x3000] ;  /* 0x00300000caa4783b */ /* 0x000e620000000200 */
[C---:B------:R-:W-:Y:S03]  /*2700*/  HMMA.16816.F32.BF16 R16, R36.reuse, R12, RZ ;  /* 0x0000000c2410723c */ /* 0x040fe600000418ff */
[----:B------:R-:W1:Y:S04]  /*2710*/  LDSM.16.M88.4 R160, [R202+0x3400] ;  /* 0x00340000caa0783b */ /* 0x000e680000000200 */
[----:B------:R-:W1:Y:S01]  /*2720*/  LDSM.16.M88.4 R156, [R202+0x3800] ;  /* 0x00380000ca9c783b */ /* 0x000e620000000200 */
[C---:B------:R-:W-:Y:S03]  /*2730*/  HMMA.16816.F32.BF16 R132, R36.reuse, R128, RZ ;  /* 0x000000802484723c */ /* 0x040fe600000418ff */
[----:B------:R-:W1:Y:S04]  /*2740*/  LDSM.16.M88.4 R152, [R202+0x3c00] ;  /* 0x003c0000ca98783b */ /* 0x000e680000000200 */
[----:B------:R-:W0:Y:S01]  /*2750*/  LDGDEPBAR ;  /* 0x00000000000079af */ /* 0x000e220000000000 */
[C---:B------:R-:W-:Y:S08]  /*2760*/  HMMA.16816.F32.BF16 R124, R36.reuse, R120, RZ ;  /* 0x00000078247c723c */ /* 0x040ff000000418ff */
[C---:B------:R-:W-:Y:S08]  /*2770*/  HMMA.16816.F32.BF16 R116, R36.reuse, R112, RZ ;  /* 0x000000702474723c */ /* 0x040ff000000418ff */
[C---:B------:R-:W-:Y:S08]  /*2780*/  HMMA.16816.F32.BF16 R108, R36.reuse, R104, RZ ;  /* 0x00000068246c723c */ /* 0x040ff000000418ff */
[C---:B------:R-:W-:Y:S08]  /*2790*/  HMMA.16816.F32.BF16 R100, R36.reuse, R96, RZ ;  /* 0x000000602464723c */ /* 0x040ff000000418ff */
[C---:B----4-:R-:W-:Y:S08]  /*27a0*/  HMMA.16816.F32.BF16 R92, R36.reuse, R88, RZ ;  /* 0x00000058245c723c */ /* 0x050ff000000418ff */
        /* <DEDUP_REMOVED lines=19> */
[----:B------:R-:W1:Y:S07]  /*28e0*/  LDSM.16.M88.4 R148, [R202+0x4000] ;  /* 0x00400000ca94783b */ /* 0x000e6e0000000200 */
[C---:B------:R-:W-:Y:S08]  /*28f0*/  HMMA.16816.F32.BF16 R32, R40.reuse, R144, R32 ;  /* 0x000000902820723c */ /* 0x040ff00000041820 */
[C---:B------:R-:W-:Y:S01]  /*2900*/  HMMA.16816.F32.BF16 R28, R40.reuse, R146, R28 ;  /* 0x00000092281c723c */ /* 0x040fe2000004181c */
[----:B------:R-:W2:Y:S07]  /*2910*/  LDSM.16.M88.4 R144, [R202+0x4400] ;  /* 0x00440000ca90783b */ /* 0x000eae0000000200 */
[C---:B------:R-:W-:Y:S08]  /*2920*/  HMMA.16816.F32.BF16 R8, R40.reuse, R184, R8 ;  /* 0x000000b82808723c */ /* 0x040ff00000041808 */
[----:B------:R-:W-:Y:S01]  /*2930*/  HMMA.16816.F32.BF16 R136, R40, R186, R136 ;  /* 0x000000ba2888723c */ /* 0x000fe20000041888 */
[----:B------:R-:W4:Y:S01]  /*2940*/  LDSM.16.M88.4 R184, [R202+0x4c00] ;  /* 0x004c0000cab8783b */ /* 0x000f220000000200 */
[----:B------:R-:W-:-:S06]  /*2950*/  DEPBAR.LE SB0, 0x0 ;  /* 0x000080000000791a */ /* 0x000fcc0000000000 */
[C---:B---3--:R-:W-:Y:S07]  /*2960*/  HMMA.16816.F32.BF16 R52, R40.reuse, R140, R52 ;  /* 0x0000008c2834723c */ /* 0x048fee0000041834 */
[----:B------:R-:W-:Y:S01]  /*2970*/  SHF.R.S32.HI R140, RZ, 0x1f, R201 ;  /* 0x0000001fff8c7819 */ /* 0x000fe200000114c9 */
[----:B------:R-:W-:Y:S03]  /*2980*/  HMMA.16816.F32.BF16 R16, R40, R188, R16 ;  /* 0x000000bc2810723c */ /* 0x000fe60000041810 */
[----:B------:R-:W-:-:S04]  /*2990*/  LEA.HI R140, R140, R201, RZ, 0x2 ;  /* 0x000000c98c8c7211 */ /* 0x000fc800078f10ff */
[----:B------:R-:W-:Y:S01]  /*29a0*/  SHF.R.S32.HI R228, RZ, 0x2, R140 ;  /* 0x00000002ffe47819 */ /* 0x000fe2000001148c */
        /* <DEDUP_REMOVED lines=10> */
[C---:B------:R-:W-:Y:S07]  /*2a50*/  HMMA.16816.F32.BF16 R96, R40.reuse, R166, R96 ;  /* 0x000000a62860723c */ /* 0x040fee0000041860 */
[----:B------:R-:W-:Y:S01]  /*2a60*/  IMAD.SHL.U32 R166, R0, 0x2, RZ ;  /* 0x0000000200a67824 */ /* 0x000fe200078e00ff */
[----:B------:R-:W-:Y:S01]  /*2a70*/  HMMA.16816.F32.BF16 R92, R40, R160, R92 ;  /* 0x000000a0285c723c */ /* 0x000fe2000004185c */
[----:B------:R-:W-:-:S03]  /*2a80*/  IADD3 R0, R211, 0x1000, RZ ;  /* 0x00001000d3007810 */ /* 0x000fc60007ffe0ff */
[----:B------:R-:W-:Y:S02]  /*2a90*/  LOP3.LUT R166, R166, 0x6, RZ, 0xc0, !PT ;  /* 0x00000006a6a67812 */ /* 0x000fe400078ec0ff */
[----:B------:R-:W-:Y:S02]  /*2aa0*/  IMAD R210, R2, 0x2, R0 ;  /* 0x0000000202d27824 */ /* 0x000fe400078e0200 */
[C---:B------:R-:W-:Y:S08]  /*2ab0*/  HMMA.16816.F32.BF16 R88, R40.reuse, R162, R88 ;  /* 0x000000a22858723c */ /* 0x040ff00000041858 */
[C---:B------:R-:W-:Y:S08]  /*2ac0*/  HMMA.16816.F32.BF16 R84, R40.reuse, R156, R84 ;  /* 0x0000009c2854723c */ /* 0x040ff00000041854 */
[C---:B------:R-:W-:Y:S08]  /*2ad0*/  HMMA.16816.F32.BF16 R80, R40.reuse, R158, R80 ;  /* 0x0000009e2850723c */ /* 0x040ff00000041850 */
[C---:B------:R-:W-:Y:S08]  /*2ae0*/  HMMA.16816.F32.BF16 R76, R40.reuse, R152, R76 ;  /* 0x00000098284c723c */ /* 0x040ff0000004184c */
[C---:B------:R-:W-:Y:S08]  /*2af0*/  HMMA.16816.F32.BF16 R72, R40.reuse, R154, R72 ;  /* 0x0000009a2848723c */ /* 0x040ff00000041848 */
[C---:B-1----:R-:W-:Y:S08]  /*2b00*/  HMMA.16816.F32.BF16 R68, R40.reuse, R148, R68 ;  /* 0x000000942844723c */ /* 0x042ff00000041844 */
[C---:B------:R-:W-:Y:S08]  /*2b10*/  HMMA.16816.F32.BF16 R64, R40.reuse, R150, R64 ;  /* 0x000000962840723c */ /* 0x040ff00000041840 */
[C---:B--2---:R-:W-:Y:S08]  /*2b20*/  HMMA.16816.F32.BF16 R60, R40.reuse, R144, R60 ;  /* 0x00000090283c723c */ /* 0x044ff0000004183c */
[C---:B------:R-:W-:Y:S08]  /*2b30*/  HMMA.16816.F32.BF16 R56, R40.reuse, R146, R56 ;  /* 0x000000922838723c */ /* 0x040ff00000041838 */
[C---:B------:R-:W-:Y:S08]  /*2b40*/  HMMA.16816.F32.BF16 R48, R40.reuse, R142, R48 ;  /* 0x0000008e2830723c */ /* 0x040ff00000041830 */
[C---:B----4-:R-:W-:Y:S08]  /*2b50*/  HMMA.16816.F32.BF16 R44, R40.reuse, R184, R44 ;  /* 0x000000b8282c723c */ /* 0x050ff0000004182c */
[----:B------:R-:W-:Y:S07]  /*2b60*/  HMMA.16816.F32.BF16 R36, R40, R186, R36 ;  /* 0x000000ba2824723c */ /* 0x000fee0000041824 */
[----:B------:R-:W-:-:S04]  /*2b70*/  IADD3 R40, R199, 0x1, R228 ;  /* 0x00000001c7287810 */ /* 0x000fc80007ffe0e4 */
[----:B------:R-:W-:-:S04]  /*2b80*/  IADD3 R40, R7, R40, -R220 ;  /* 0x0000002807287210 */ /* 0x000fc80007ffe8dc */
[----:B------:R-:W-:-:S04]  /*2b90*/  IADD3 R40, R40, c[0x0][0x2e8], RZ ;  /* 0x0000ba0028287a10 */ /* 0x000fc80007ffe0ff */
[C---:B------:R-:W-:Y:S02]  /*2ba0*/  IADD3 R164, R40.reuse, 0x8, RZ ;  /* 0x0000000828a47810 */ /* 0x040fe40007ffe0ff */
[-C--:B------:R-:W-:Y:S02]  /*2bb0*/  IMNMX R165, R40, R7.reuse, PT ;  /* 0x0000000728a57217 */ /* 0x080fe40003800200 */
[----:B------:R-:W-:Y:S01]  /*2bc0*/  IMNMX R164, R164, R7, PT ;  /* 0x00000007a4a47217 */ /* 0x000fe20003800200 */
[----:B------:R-:W-:Y:S06]  /*2bd0*/  BAR.SYNC.DEFER_BLOCKING 0x0 ;  /* 0x0000000000007b1d */ /* 0x000fec0000010000 */
[----:B------:R-:W-:Y:S05]  /*2be0*/  @!P1 BRA `(.L_x_1548) ;  /* 0x000005d000009947 */ /* 0x000fea0003800000 */
[----:B------:R-:W-:Y:S05]  /*2bf0*/  @!P6 BRA `(.L_x_1549) ;  /* 0x000003900000e947 */ /* 0x000fea0003800000 */
[----:B------:R-:W1:Y:S01]  /*2c00*/  I2F.RP R40, R193 ;  /* 0x000000c100287306 */ /* 0x000e620000209400 */
[----:B------:R-:W-:-:S02]  /*2c10*/  IADD3 R42, R5, -0x100, RZ ;  /* 0xffffff00052a7810 */ /* 0x000fc40007ffe0ff */
        /* <DEDUP_REMOVED lines=30> */
[----:B------:R-:W-:-:S05]  /*2e00*/  @P4 IADD3 R41, R41, 0x1, RZ ;  /* 0x0000000129294810 */ /* 0x000fca0007ffe0ff */
        /* <DEDUP_REMOVED lines=24> */
.L_x_1549:
[----:B------:R-:W-:-:S04]  /*2f90*/  LEA R2, -R192, RZ, 0x8 ;  /* 0x000000ffc0027211 */ /* 0x000fc800078e41ff */
[----:B------:R-:W-:Y:S02]  /*2fa0*/  SHF.R.S32.HI R0, RZ, 0x1f, R2 ;  /* 0x0000001fff007819 */ /* 0x000fe40000011402 */
.L_x_1550:
[----:B------:R-:W-:Y:S01]  /*2fb0*/  IADD3 R194, P0, R2, R194, RZ ;  /* 0x000000c202c27210 */ /* 0x000fe20007f1e0ff */
[----:B------:R-:W-:Y:S02]  /*2fc0*/  IMAD.MOV.U32 R41, RZ, RZ, 0x6 ;  /* 0x00000006ff297424 */ /* 0x000fe400078e00ff */
[----:B------:R-:W-:Y:S01]  /*2fd0*/  IMAD.SHL.U32 R7, R192, 0x40, RZ ;  /* 0x00000040c0077824 */ /* 0x000fe200078e00ff */
[----:B------:R-:W-:Y:S01]  /*2fe0*/  LEA R226, P1, R194, c[0x0][0x168], 0x1 ;  /* 0x00005a00c2e27a11 */ /* 0x000fe200078208ff */
[----:B------:R-:W-:Y:S01]  /*2ff0*/  IMAD.X R195, R0, 0x1, R195, P0 ;  /* 0x0000000100c37824 */ /* 0x000fe200000e06c3 */
[----:B------:R-:W-:Y:S02]  /*3000*/  SHF.L.U64.HI R0, R192, R41, c[0x0][0x19c] ;  /* 0x00006700c0007619 */ /* 0x000fe40000010229 */
[----:B------:R-:W-:Y:S02]  /*3010*/  IADD3 R146, P0, R7, R226, RZ ;  /* 0x000000e207927210 */ /* 0x000fe40007f1e0ff */
[----:B------:R-:W-:-:S02]  /*3020*/  LEA.HI.X R227, R194, c[0x0][0x16c], R195, 0x1, P1 ;  /* 0x00005b00c2e37a11 */ /* 0x000fc400008f0cc3 */
[----:B------:R-:W-:-:S03]  /*3030*/  IADD3 R144, P1, R146, R7, RZ ;  /* 0x0000000792907210 */ /* 0x000fc60007f3e0ff */
[----:B------:R-:W-:Y:S01]  /*3040*/  IMAD.X R147, R0, 0x1, R227, P0 ;  /* 0x0000000100937824 */ /* 0x000fe200000e06e3 */
[-C--:B------:R-:W-:Y:S01]  /*3050*/  IADD3 R142, P0, R144, R7.reuse, RZ ;  /* 0x00000007908e7210 */ /* 0x080fe20007f1e0ff */
[----:B------:R-:W-:Y:S01]  /*3060*/  @!PT LDS RZ, [RZ] ;  /* 0x00000000fffff984 */ /* 0x000fe20000000800 */
[----:B------:R-:W-:Y:S01]  /*3070*/  @!PT LDS RZ, [RZ] ;  /* 0x00000000fffff984 */ /* 0x000fe20000000800 */
[----:B------:R-:W-:Y:S01]  /*3080*/  @!PT LDS RZ, [RZ] ;  /* 0x00000000fffff984 */ /* 0x000fe20000000800 */
[----:B------:R1:W-:Y:S02]  /*3090*/  LDGSTS.E.BYPASS.LTC128B.128 [R221+0x1000], [R226.64] ;  /* 0x01000000e2dd7fae */ /* 0x0003e4000b901d4c */
[--C-:B------:R-:W-:Y:S01]  /*30a0*/  IMAD.X R145, R147, 0x1, R0.reuse, P1 ;  /* 0x0000000193917824 */ /* 0x100fe200008e0600 */
[-C--:B------:R-:W-:Y:S01]  /*30b0*/  IADD3 R140, P1, R142, R7.reuse, RZ ;  /* 0x000000078e8c7210 */ /* 0x080fe20007f3e0ff */
        /* <DEDUP_REMOVED lines=8> */
[----:B------:R-:W-:Y:S01]  /*3140*/  IADD3 R148, P0, R40, R7, RZ ;  /* 0x0000000728947210 */ /* 0x000fe20007f1e0ff */
[----:B------:R1:W-:Y:S02]  /*3150*/  LDGSTS.E.BYPASS.LTC128B.128 [R221+0x3000], [R140.64] ;  /* 0x030000008cdd7fae */ /* 0x0003e4000b901d4c */
[----:B------:R-:W-:-:S02]  /*3160*/  IMAD.X R41, R43, 0x1, R0, P1 ;  /* 0x000000012b297824 */ /* 0x000fc400008e0600 */
[----:B------:R1:W-:Y:S02]  /*3170*/  LDGSTS.E.BYPASS.LTC128B.128 [R221+0x3800], [R42.64] ;  /* 0x038000002add7fae */ /* 0x0003e4000b901d4c */
[----:B------:R-:W-:Y:S02]  /*3180*/  IMAD.X R149, R41, 0x1, R0, P0 ;  /* 0x0000000129957824 */ /* 0x000fe400000e0600 */
[----:B------:R1:W-:Y:S04]  /*3190*/  LDGSTS.E.BYPASS.LTC128B.128 [R221+0x4000], [R40.64] ;  /* 0x0400000028dd7fae */ /* 0x0003e8000b901d4c */
[----:B------:R1:W-:Y:S04]  /*31a0*/  LDGSTS.E.BYPASS.LTC128B.128 [R221+0x4800], [R148.64] ;  /* 0x0480000094dd7fae */ /* 0x0003e8000b901d4c */
[----:B------:R-:W0:Y:S02]  /*31b0*/  LDGDEPBAR ;  /* 0x00000000000079af */ /* 0x000e240000000000 */
.L_x_1548:
[----:B------:R-:W-:-:S05]  /*31c0*/  IMAD.IADD R243, R5, 0x1, R166 ;  /* 0x0000000105f37824 */ /* 0x000fca00078e02a6 */
[C---:B------:R-:W-:Y:S02]  /*31d0*/  IADD3 R242, R243.reuse, 0x1, RZ ;  /* 0x00000001f3f27810 */ /* 0x040fe40007ffe0ff */
[CC--:B------:R-:W-:Y:S02]  /*31e0*/  ISETP.GE.AND P1, PT, R243.reuse, R164.reuse, PT ;  /* 0x000000a4f300720c */ /* 0x0c0fe40003f26270 */
[C---:B------:R-:W-:Y:S02]  /*31f0*/  IADD3 R240, R243.reuse, 0x8, RZ ;  /* 0x00000008f3f07810 */ /* 0x040fe40007ffe0ff */
        /* <DEDUP_REMOVED lines=254> */
[----:B------:R-:W1:Y:S02]  /*41e0*/  SHFL.BFLY PT, R15, R14, 0x2, 0x1f ;  /* 0x0c401f000e0f7f89 */ /* 0x000e6400000e0000 */
[----:B-1----:R-:W-:-:S02]  /*41f0*/  FMNMX.FTZ R15, R14, R15, !PT ;  /* 0x0000000f0e0f7209 */ /* 0x002fc40007810000 */
[----:B------:R-:W-:Y:S02]  /*4200*/  FSEL R14, R33, -INF , !P1 ;  /* 0xff800000210e7808 */ /* 0x000fe40004800000 */
[-C--:B------:R-:W-:Y:S01]  /*4210*/  ISETP.GE.AND P1, PT, R239, R165.reuse, PT ;  /* 0x000000a5ef00720c */ /* 0x080fe20003f26270 */
[----:B------:R-:W1:Y:S03]  /*4220*/  SHFL.BFLY PT, R0, R15, 0x1, 0x1f ;  /* 0x0c201f000f007f89 */ /* 0x000e6600000e0000 */
[----:B------:R-:W-:Y:S02]  /*4230*/  FSEL R39, R29, -INF , !P1 ;  /* 0xff8000001d277808 */ /* 0x000fe40004800000 */
[----:B------:R-:W-:-:S04]  /*4240*/  ISETP.GE.AND P1, PT, R236, R165, PT ;  /* 0x000000a5ec00720c */ /* 0x000fc80003f26270 */
[----:B------:R-:W-:Y:S02]  /*4250*/  FSEL R25, R25, -INF , !P1 ;  /* 0xff80000019197808 */ /* 0x000fe40004800000 */
[----:B------:R-:W-:-:S04]  /*4260*/  ISETP.GE.AND P1, PT, R234, R165, PT ;  /* 0x000000a5ea00720c */ /* 0x000fc80003f26270 */
[----:B------:R-:W-:Y:S02]  /*4270*/  FSEL R29, R21, -INF , !P1 ;  /* 0xff800000151d7808 */ /* 0x000fe40004800000 */
[----:B------:R-:W-:-:S04]  /*4280*/  ISETP.GE.AND P1, PT, R232, R165, PT ;  /* 0x000000a5e800720c */ /* 0x000fc80003f26270 */
[----:B------:R-:W-:Y:S02]  /*4290*/  FSEL R243, R17, -INF , !P1 ;  /* 0xff80000011f37808 */ /* 0x000fe40004800000 */
[----:B------:R-:W-:Y:S02]  /*42a0*/  ISETP.GE.AND P1, PT, R208, R165, PT ;  /* 0x000000a5d000720c */ /* 0x000fe40003f26270 */
[----:B-1----:R-:W-:Y:S02]  /*42b0*/  FMNMX.FTZ R0, R15, R0, !PT ;  /* 0x000000000f007209 */ /* 0x002fe40007810000 */
[----:B------:R-:W-:Y:S02]  /*42c0*/  FMNMX.FTZ R15, R32, R14, !PT ;  /* 0x0000000e200f7209 */ /* 0x000fe40007810000 */
[C---:B------:R-:W-:Y:S01]  /*42d0*/  FSETP.NEU.FTZ.AND P0, PT, R0.reuse, -INF , PT ;  /* 0xff8000000000780b */ /* 0x040fe20003f1d000 */
[----:B------:R-:W-:Y:S01]  /*42e0*/  FMUL.FTZ R54, R0, c[0x0][0x23c] ;  /* 0x00008f0000367a20 */ /* 0x000fe20000410000 */
[----:B------:R-:W-:-:S02]  /*42f0*/  FSEL R239, R13, -INF , !P1 ;  /* 0xff8000000def7808 */ /* 0x000fc40004800000 */
[-C--:B------:R-:W-:Y:S02]  /*4300*/  ISETP.GE.AND P1, PT, R206, R165.reuse, PT ;  /* 0x000000a5ce00720c */ /* 0x080fe40003f26270 */
[----:B------:R-:W-:Y:S02]  /*4310*/  FSEL R54, R54, RZ, P0 ;  /* 0x000000ff36367208 */ /* 0x000fe40000000000 */
[----:B------:R-:W-:-:S03]  /*4320*/  ISETP.GE.AND P0, PT, R240, R165, PT ;  /* 0x000000a5f000720c */ /* 0x000fc60003f06270 */
[--C-:B------:R-:W-:Y:S01]  /*4330*/  FFMA.FTZ R58, R241, c[0x0][0x23c], -R54.reuse ;  /* 0x00008f00f13a7a23 */ /* 0x100fe20000010836 */
[----:B------:R-:W-:Y:S01]  /*4340*/  FSEL R28, R28, -INF , !P0 ;  /* 0xff8000001c1c7808 */ /* 0x000fe20004000000 */
[--C-:B------:R-:W-:Y:S01]  /*4350*/  FFMA.FTZ R66, R147, c[0x0][0x23c], -R54.reuse ;  /* 0x00008f0093427a23 */ /* 0x100fe20000010836 */
[----:B------:R-:W-:Y:S01]  /*4360*/  ISETP.GE.AND P0, PT, R238, R165, PT ;  /* 0x000000a5ee00720c */ /* 0x000fe20003f06270 */
        /* <DEDUP_REMOVED lines=66> */
[----:B------:R-:W1:Y:S01]  /*4790*/  MUFU.EX2 R55, R55 ;  /* 0x0000003700377308 */ /* 0x000e620000000800 */
        /* <DEDUP_REMOVED lines=52> */
[-C--:B------:R-:W-:Y:S02]  /*4ae0*/  ISETP.GE.AND P1, PT, R179, R165.reuse, PT ;  /* 0x000000a5b300720c */ /* 0x080fe40003f26270 */
[----:B------:R-:W-:Y:S01]  /*4af0*/  FSEL R187, R104, -INF , !P0 ;  /* 0xff80000068bb7808 */ /* 0x000fe20004000000 */
[----:B------:R-:W-:Y:S01]  /*4b00*/  FFMA.FTZ R104, R143, c[0x0][0x23c], -R54 ;  /* 0x00008f008f687a23 */ /* 0x000fe20000010836 */
[----:B------:R-:W-:Y:S01]  /*4b10*/  FMNMX.FTZ R38, R189, R38, !PT ;  /* 0x00000026bd267209 */ /* 0x000fe20007810000 */
[----:B------:R-:W-:Y:S01]  /*4b20*/  MUFU.EX2 R75, R75 ;  /* 0x0000004b004b7308 */ /* 0x000fe20000000800 */
[----:B------:R-:W-:-:S02]  /*4b30*/  ISETP.GE.AND P0, PT, R178, R165, PT ;  /* 0x000000a5b200720c */ /* 0x000fc40003f06270 */
[----:B------:R-:W-:Y:S01]  /*4b40*/  FSEL R183, R105, -INF , !P1 ;  /* 0xff80000069b77808 */ /* 0x000fe20004800000 */
[--C-:B------:R-:W-:Y:S01]  /*4b50*/  FFMA.FTZ R105, R209, c[0x0][0x23c], -R54.reuse ;  /* 0x00008f00d1697a23 */ /* 0x100fe20000010836 */
[----:B------:R-:W-:Y:S01]  /*4b60*/  FMNMX.FTZ R38, R187, R38, !PT ;  /* 0x00000026bb267209 */ /* 0x000fe20007810000 */
[----:B------:R-:W-:Y:S01]  /*4b70*/  IMAD.SHL.U32 R209, R3, 0x2, RZ ;  /* 0x0000000203d17824 */ /* 0x000fe200078e00ff */
[-C--:B------:R-:W-:Y:S01]  /*4b80*/  ISETP.GE.AND P1, PT, R176, R165.reuse, PT ;  /* 0x000000a5b000720c */ /* 0x080fe20003f26270 */
[--C-:B------:R-:W-:Y:S01]  /*4b90*/  FFMA.FTZ R3, R23, c[0x0][0x23c], -R54.reuse ;  /* 0x00008f0017037a23 */ /* 0x100fe20000010836 */
[----:B------:R-:W-:Y:S01]  /*4ba0*/  FSEL R179, R100, -INF , !P0 ;  /* 0xff80000064b37808 */ /* 0x000fe20004000000 */
[----:B------:R-:W-:Y:S01]  /*4bb0*/  IMAD R208, R4, 0x2, R209 ;  /* 0x0000000204d07824 */ /* 0x000fe200078e02d1 */
        /* <DEDUP_REMOVED lines=11> */
[----:B------:R-:W-:Y:S01]  /*4c70*/  FFMA.FTZ R96, R27, c[0x0][0x23c], -R54 ;  /* 0x00008f001b607a23 */ /* 0x000fe20000010836 */
[----:B------:R-:W-:Y:S01]  /*4c80*/  FMNMX.FTZ R38, R175, R38, !PT ;  /* 0x00000026af267209 */ /* 0x000fe20007810000 */
[----:B------:R-:W-:Y:S01]  /*4c90*/  MUFU.EX2 R78, R78 ;  /* 0x0000004e004e7308 */ /* 0x000fe20000000800 */
[----:B------:R-:W-:-:S02]  /*4ca0*/  ISETP.GE.AND P0, PT, R170, R165, PT ;  /* 0x000000a5aa00720c */ /* 0x000fc40003f06270 */
[----:B------:R-:W-:Y:S01]  /*4cb0*/  FSEL R167, R97, -INF , !P1 ;  /* 0xff80000061a77808 */ /* 0x000fe20004800000 */
[----:B------:R-:W-:Y:S01]  /*4cc0*/  FFMA.FTZ R97, R31, c[0x0][0x23c], -R54 ;  /* 0x00008f001f617a23 */ /* 0x000fe20000010836 */
        /* <DEDUP_REMOVED lines=8> */
[----:B------:R-:W-:Y:S01]  /*4d50*/  FMNMX.FTZ R38, R161, R38, !PT ;  /* 0x00000026a1267209 */ /* 0x000fe20007810000 */
[----:B------:R-:W-:Y:S01]  /*4d60*/  FFMA.FTZ R93, R247, c[0x0][0x23c], -R54 ;  /* 0x00008f00f75d7a23 */ /* 0x000fe20000010836 */
[-C--:B------:R-:W-:Y:S02]  /*4d70*/  ISETP.GE.AND P1, PT, R160, R165.reuse, PT ;  /* 0x000000a5a000720c */ /* 0x080fe40003f26270 */
[----:B------:R-:W-:Y:S02]  /*4d80*/  FSEL R153, R88, -INF , !P0 ;  /* 0xff80000058997808 */ /* 0x000fe40004000000 */
        /* <DEDUP_REMOVED lines=12> */
[--C-:B------:R-:W-:Y:S01]  /*4e50*/  FFMA.FTZ R85, R127, c[0x0][0x23c], -R54.reuse ;  /* 0x00008f007f557a23 */ /* 0x100fe20000010836 */
[----:B------:R-:W-:Y:S01]  /*4e60*/  FMNMX.FTZ R38, R139, R38, !PT ;  /* 0x000000268b267209 */ /* 0x000fe20007810000 */
[----:B------:R2:W-:Y:S01]  /*4e70*/  MUFU.EX2 R84, R8 ;  /* 0x0000000800547308 */ /* 0x0005e20000000800 */
[-C--:B------:R-:W-:Y:S02]  /*4e80*/  ISETP.GE.AND P1, PT, R152, R165.reuse, PT ;  /* 0x000000a59800720c */ /* 0x080fe40003f26270 */
[----:B------:R-:W-:Y:S02]  /*4e90*/  FSEL R127, R80, -INF , !P0 ;  /* 0xff800000507f7808 */ /* 0x000fe40004000000 */
[----:B------:R-:W-:Y:S02]  /*4ea0*/  FMNMX.FTZ R38, R135, R38, !PT ;  /* 0x0000002687267209 */ /* 0x000fe40007810000 */
        /* <DEDUP_REMOVED lines=8> */
[----:B------:R-:W-:Y:S01]  /*4f30*/  MUFU.EX2 R90, R90 ;  /* 0x0000005a005a7308 */ /* 0x000fe20000000800 */
[----:B------:R-:W-:Y:S02]  /*4f40*/  FMNMX.FTZ R38, R129, R38, !PT ;  /* 0x0000002681267209 */ /* 0x000fe40007810000 */
[-C--:B------:R-:W-:Y:S02]  /*4f50*/  ISETP.GE.AND P0, PT, R119, R165.reuse, PT ;  /* 0x000000a57700720c */ /* 0x080fe40003f06270 */
[----:B------:R-:W-:Y:S01]  /*4f60*/  FSEL R119, R77, -INF , !P1 ;  /* 0xff8000004d777808 */ /* 0x000fe20004800000 */
[----:B------:R-:W-:Y:S01]  /*4f70*/  FFMA.FTZ R77, R18, c[0x0][0x23c], -R54 ;  /* 0x00008f00124d7a23 */ /* 0x000fe20000010836 */
[----:B------:R-:W-:Y:S01]  /*4f80*/  FMNMX.FTZ R38, R121, R38, !PT ;  /* 0x0000002679267209 */ /* 0x000fe20007810000 */
[----:B------:R-:W-:Y:S01]  /*4f90*/  LDSM.16.MT88.4 R16, [R208+0x5000] ;  /* 0x00500000d010783b */ /* 0x000fe20000004200 */
[----:B------:R-:W-:Y:S01]  /*4fa0*/  ISETP.GE.AND P1, PT, R146, R165, PT ;  /* 0x000000a59200720c */ /* 0x000fe20003f26270 */
[----:B------:R-:W-:Y:S01]  /*4fb0*/  MUFU.EX2 R76, R118 ;  /* 0x00000076004c7308 */ /* 0x000fe20000000800 */
[----:B------:R-:W-:-:S02]  /*4fc0*/  FSEL R117, R72, -INF , !P0 ;  /* 0xff80000048757808 */ /* 0x000fc40004000000 */
[----:B------:R-:W-:Y:S02]  /*4fd0*/  FMNMX.FTZ R38, R119, R38, !PT ;  /* 0x0000002677267209 */ /* 0x000fe40007810000 */
[-C--:B------:R-:W-:Y:S02]  /*4fe0*/  ISETP.GE.AND P0, PT, R115, R165.reuse, PT ;  /* 0x000000a57300720c */ /* 0x080fe40003f06270 */
[----:B------:R-:W-:Y:S01]  /*4ff0*/  FSEL R115, R73, -INF , !P1 ;  /* 0xff80000049737808 */ /* 0x000fe20004800000 */
[----:B------:R-:W-:Y:S01]  /*5000*/  FFMA.FTZ R73, R10, c[0x0][0x23c], -R54 ;  /* 0x00008f000a497a23 */ /* 0x000fe20000010836 */
[----:B------:R-:W-:Y:S01]  /*5010*/  FMNMX.FTZ R38, R117, R38, !PT ;  /* 0x0000002675267209 */ /* 0x000fe20007810000 */
[----:B------:R-:W-:Y:S01]  /*5020*/  MUFU.EX2 R91, R91 ;  /* 0x0000005b005b7308 */ /* 0x000fe20000000800 */
[----:B------:R-:W-:Y:S02]  /*5030*/  ISETP.GE.AND P1, PT, R144, R165, PT ;  /* 0x000000a59000720c */ /* 0x000fe40003f26270 */
[----:B------:R-:W-:-:S02]  /*5040*/  FSEL R113, R68, -INF , !P0 ;  /* 0xff80000044717808 */ /* 0x000fc40004000000 */
[----:B------:R-:W-:Y:S02]  /*5050*/  FMNMX.FTZ R38, R115, R38, !PT ;  /* 0x0000002673267209 */ /* 0x000fe40007810000 */
        /* <DEDUP_REMOVED lines=8> */
[----:B------:R-:W-:Y:S02]  /*50e0*/  ISETP.GE.AND P0, PT, R138, R165, PT ;  /* 0x000000a58a00720c */ /* 0x000fe40003f06270 */
[----:B------:R-:W-:Y:S02]  /*50f0*/  FSEL R65, R65, -INF , !P1 ;  /* 0xff80000041417808 */ /* 0x000fe40004800000 */
[----:B--2---:R-:W-:Y:S01]  /*5100*/  FMNMX.FTZ R8, R64, R9, !PT ;  /* 0x0000000940087209 */ /* 0x004fe20007810000 */
[----:B------:R-:W-:Y:S01]  /*5110*/  MUFU.EX2 R77, R77 ;  /* 0x0000004d004d7308 */ /* 0x000fe20000000800 */
[----:B------:R-:W-:Y:S01]  /*5120*/  ISETP.GE.AND P1, PT, R134, R165, PT ;  /* 0x000000a58600720c */ /* 0x000fe20003f26270 */
[----:B------:R-:W-:Y:S01]  /*5130*/  FFMA.FTZ R134, R181, c[0x0][0x23c], -R54 ;  /* 0x00008f00b5867a23 */ /* 0x000fe20000010836 */
[----:B------:R-:W-:Y:S02]  /*5140*/  FSEL R72, R60, -INF , !P0 ;  /* 0xff8000003c487808 */ /* 0x000fe40004000000 */
[----:B------:R-:W-:-:S02]  /*5150*/  FMNMX.FTZ R9, R65, R8, !PT ;  /* 0x0000000841097209 */ /* 0x000fc40007810000 */
[----:B------:R-:W-:Y:S01]  /*5160*/  ISETP.GE.AND P0, PT, R130, R165, PT ;  /* 0x000000a58200720c */ /* 0x000fe20003f06270 */
[----:B------:R2:W-:Y:S01]  /*5170*/  MUFU.EX2 R60, R110 ;  /* 0x0000006e003c7308 */ /* 0x0005e20000000800 */
        /* <DEDUP_REMOVED lines=8> */
[----:B------:R-:W-:Y:S01]  /*5200*/  FMNMX.FTZ R2, R56, R9, !PT ;  /* 0x0000000938027209 */ /* 0x000fe20007810000 */
[--C-:B--2---:R-:W-:Y:S01]  /*5210*/  FFMA.FTZ R110, R159, c[0x0][0x23c], -R54.reuse ;  /* 0x00008f009f6e7a23 */ /* 0x104fe20000010836 */
[----:B------:R-:W-:Y:S01]  /*5220*/  ISETP.GE.AND P1, PT, R102, R165, PT ;  /* 0x000000a56600720c */ /* 0x000fe20003f26270 */
[----:B------:R-:W-:Y:S01]  /*5230*/  FFMA.FTZ R102, R141, c[0x0][0x23c], -R54 ;  /* 0x00008f008d667a23 */ /* 0x000fe20000010836 */
[----:B------:R-:W-:Y:S01]  /*5240*/  FSEL R80, R52, -INF , !P0 ;  /* 0xff80000034507808 */ /* 0x000fe20004000000 */
[----:B------:R-:W-:Y:S01]  /*5250*/  MUFU.EX2 R81, R81 ;  /* 0x0000005100517308 */ /* 0x000fe20000000800 */
[----:B------:R-:W-:-:S02]  /*5260*/  FMNMX.FTZ R9, R57, R2, !PT ;  /* 0x0000000239097209 */ /* 0x000fc40007810000 */
[----:B------:R-:W-:Y:S01]  /*5270*/  ISETP.GE.AND P0, PT, R98, R165, PT ;  /* 0x000000a56200720c */ /* 0x000fe20003f06270 */
[--C-:B------:R-:W-:Y:S01]  /*5280*/  FFMA.FTZ R98, R35, c[0x0][0x23c], -R54.reuse ;  /* 0x00008f0023627a23 */ /* 0x100fe20000010836 */
[----:B------:R-:W-:Y:S02]  /*5290*/  FSEL R53, R53, -INF , !P1 ;  /* 0xff80000035357808 */ /* 0x000fe40004800000 */
[----:B------:R-:W-:Y:S01]  /*52a0*/  FMNMX.FTZ R2, R80, R9, !PT ;  /* 0x0000000950027209 */ /* 0x000fe20007810000 */
[----:B------:R2:W-:Y:S01]  /*52b0*/  MUFU.EX2 R52, R106 ;  /* 0x0000006a00347308 */ /* 0x0005e20000000800 */
[----:B------:R-:W-:Y:S01]  /*52c0*/  ISETP.GE.AND P1, PT, R94, R165, PT ;  /* 0x000000a55e00720c */ /* 0x000fe20003f26270 */
[----:B------:R-:W-:Y:S01]  /*52d0*/  FFMA.FTZ R94, R11, c[0x0][0x23c], -R54 ;  /* 0x00008f000b5e7a23 */ /* 0x000fe20000010836 */
[----:B------:R-:W-:Y:S02]  /*52e0*/  FSEL R48, R48, -INF , !P0 ;  /* 0xff80000030307808 */ /* 0x000fe40004000000 */
[----:B------:R-:W-:-:S02]  /*52f0*/  FMNMX.FTZ R9, R53, R2, !PT ;  /* 0x0000000235097209 */ /* 0x000fc40007810000 */
[----:B------:R-:W-:Y:S01]  /*5300*/  ISETP.GE.AND P0, PT, R34, R165, PT ;  /* 0x000000a52200720c */ /* 0x000fe20003f06270 */
        /* <DEDUP_REMOVED lines=11> */
[----:B------:R-:W-:Y:S01]  /*53c0*/  ISETP.GE.AND P1, PT, R22, R165, PT ;  /* 0x000000a51600720c */ /* 0x000fe20003f26270 */
[----:B------:R-:W-:Y:S01]  /*53d0*/  MUFU.EX2 R93, R93 ;  /* 0x0000005d005d7308 */ /* 0x000fe20000000800 */
[----:B------:R-:W-:Y:S02]  /*53e0*/  FSEL R92, R36, -INF , !P0 ;  /* 0xff800000245c7808 */ /* 0x000fe40004000000 */
[----:B------:R-:W-:Y:S02]  /*53f0*/  FMNMX.FTZ R9, R45, R2, !PT ;  /* 0x000000022d097209 */ /* 0x000fe40007810000 */
[----:B------:R-:W-:-:S02]  /*5400*/  FSEL R109, R37, -INF , !P1 ;  /* 0xff800000256d7808 */ /* 0x000fc40004800000 */
[----:B------:R-:W-:Y:S01]  /*5410*/  FMNMX.FTZ R2, R92, R9, !PT ;  /* 0x000000095c027209 */ /* 0x000fe20007810000 */
[----:B------:R-:W-:Y:S01]  /*5420*/  MUFU.EX2 R107, R107 ;  /* 0x0000006b006b7308 */ /* 0x000fe20000000800 */
[----:B-1----:R-:W-:Y:S02]  /*5430*/  F2FP.BF16.PACK_AB R27, R55, R46 ;  /* 0x0000002e371b723e */ /* 0x002fe400000010ff */
        /* <DEDUP_REMOVED lines=17> */
[----:B------:R-:W-:-:S03]  /*5550*/  ISETP.GE.AND P0, PT, R196, 0x2, PT ;  /* 0x00000002c400780c */ /* 0x000fc60003f06270 */
[----:B------:R-:W-:Y:S01]  /*5560*/  MUFU.EX2 R98, R98 ;  /* 0x0000006200627308 */ /* 0x000fe20000000800 */
[--C-:B------:R-:W-:Y:S02]  /*5570*/  FFMA.FTZ R143, R32, c[0x0][0x23c], -R108.reuse ;  /* 0x00008f00208f7a23 */ /* 0x100fe4000001086c */
[--C-:B------:R-:W-:Y:S02]  /*5580*/  FFMA.FTZ R126, R14, c[0x0][0x23c], -R108.reuse ;  /* 0x00008f000e7e7a23 */ /* 0x100fe4000001086c */
[--C-:B------:R-:W-:Y:S02]  /*5590*/  FFMA.FTZ R141, R28, c[0x0][0x23c], -R108.reuse ;  /* 0x00008f001c8d7a23 */ /* 0x100fe4000001086c */
[--C-:B------:R-:W-:Y:S01]  /*55a0*/  FFMA.FTZ R120, R39, c[0x0][0x23c], -R108.reuse ;  /* 0x00008f0027787a23 */ /* 0x100fe2000001086c */
[----:B------:R-:W-:Y:S01]  /*55b0*/  MUFU.EX2 R143, R143 ;  /* 0x0000008f008f7308 */ /* 0x000fe20000000800 */
[--C-:B------:R-:W-:Y:S01]  /*55c0*/  FFMA.FTZ R137, R33, c[0x0][0x23c], -R108.reuse ;  /* 0x00008f0021897a23 */ /* 0x100fe2000001086c */
[----:B------:R-:W-:Y:S01]  /*55d0*/  LDSM.16.MT88.4 R36, [R208+0x5400] ;  /* 0x00540000d024783b */ /* 0x000fe20000004200 */
[--C-:B------:R-:W-:Y:S01]  /*55e0*/  FFMA.FTZ R118, R25, c[0x0][0x23c], -R108.reuse ;  /* 0x00008f0019767a23 */ /* 0x100fe2000001086c */
[----:B------:R-:W-:Y:S01]  /*55f0*/  F2FP.BF16.PACK_AB R25, R47, R50 ;  /* 0x000000322f19723e */ /* 0x000fe200000010ff */
[--C-:B------:R-:W-:Y:S01]  /*5600*/  FFMA.FTZ R112, R15, c[0x0][0x23c], -R108.reuse ;  /* 0x00008f000f707a23 */ /* 0x100fe2000001086c */
[----:B------:R-:W2:Y:S01]  /*5610*/  LDSM.16.MT88.4 R32, [R209+0x5400] ;  /* 0x00540000d120783b */ /* 0x000ea20000004200 */
[--C-:B------:R-:W-:Y:S01]  /*5620*/  FFMA.FTZ R125, R29, c[0x0][0x23c], -R108.reuse ;  /* 0x00008f001d7d7a23 */ /* 0x100fe2000001086c */
[----:B------:R-:W3:Y:S01]  /*5630*/  MUFU.EX2 R126, R126 ;  /* 0x0000007e007e7308 */ /* 0x000ee20000000800 */
[----:B------:R-:W-:-:S02]  /*5640*/  FFMA.FTZ R131, R21, c[0x0][0x23c], -R108 ;  /* 0x00008f0015837a23 */ /* 0x000fc4000001086c */
[----:B------:R-:W4:Y:S01]  /*5650*/  LDSM.16.MT88.4 R20, [R209+0x5800] ;  /* 0x00580000d114783b */ /* 0x000f220000004200 */
[--C-:B------:R-:W-:Y:S02]  /*5660*/  FFMA.FTZ R116, R243, c[0x0][0x23c], -R108.reuse ;  /* 0x00008f00f3747a23 */ /* 0x100fe4000001086c */
[--C-:B------:R-:W-:Y:S02]  /*5670*/  FFMA.FTZ R114, R241, c[0x0][0x23c], -R108.reuse ;  /* 0x00008f00f1727a23 */ /* 0x100fe4000001086c */
[----:B------:R-:W-:Y:S01]  /*5680*/  MUFU.EX2 R141, R141 ;  /* 0x0000008d008d7308 */ /* 0x000fe20000000800 */
[--C-:B------:R-:W-:Y:S02]  /*5690*/  FFMA.FTZ R133, R239, c[0x0][0x23c], -R108.reuse ;  /* 0x00008f00ef857a23 */ /* 0x100fe4000001086c */
[--C-:B------:R-:W-:Y:S02]  /*56a0*/  FFMA.FTZ R147, R147, c[0x0][0x23c], -R108.reuse ;  /* 0x00008f0093937a23 */ /* 0x100fe4000001086c */
[----:B------:R-:W-:-:S02]  /*56b0*/  FFMA.FTZ R122, R237, c[0x0][0x23c], -R108 ;  /* 0x00008f00ed7a7a23 */ /* 0x000fc4000001086c */
[--C-:B------:R-:W-:Y:S01]  /*56c0*/  FFMA.FTZ R124, R235, c[0x0][0x23c], -R108.reuse ;  /* 0x00008f00eb7c7a23 */ /* 0x100fe2000001086c */
[----:B------:R-:W5:Y:S01]  /*56d0*/  MUFU.EX2 R120, R120 ;  /* 0x0000007800787308 */ /* 0x000f620000000800 */
[----:B---3--:R-:W-:Y:S01]  /*56e0*/  F2FP.BF16.PACK_AB R24, R126, R143 ;  /* 0x0000008f7e18723e */ /* 0x008fe200000010ff */
        /* <DEDUP_REMOVED lines=9> */
[----:B------:R-:W3:Y:S01]  /*5780*/  MUFU.EX2 R118, R118 ;  /* 0x0000007600767308 */ /* 0x000ee20000000800 */
[--C-:B------:R-:W-:Y:S02]  /*5790*/  FFMA.FTZ R136, R203, c[0x0][0x23c], -R108.reuse ;  /* 0x00008f00cb887a23 */ /* 0x100fe4000001086c */
[--C-:B------:R-:W-:Y:S02]  /*57a0*/  FFMA.FTZ R177, R177, c[0x0][0x23c], -R108.reuse ;  /* 0x00008f00b1b17a23 */ /* 0x100fe4000001086c */
[--C-:B------:R-:W-:Y:S01]  /*57b0*/  FFMA.FTZ R181, R201, c[0x0][0x23c], -R108.reuse ;  /* 0x00008f00c9b57a23 */ /* 0x100fe2000001086c */
[----:B-1----:R-:W-:Y:S01]  /*57c0*/  HMMA.16816.F32.BF16 R12, R24, R8, RZ ;  /* 0x00000008180c723c */ /* 0x002fe200000418ff */
[--C-:B------:R-:W-:Y:S01]  /*57d0*/  FFMA.FTZ R138, R199, c[0x0][0x23c], -R108.reuse ;  /* 0x00008f00c78a7a23 */ /* 0x100fe2000001086c */
[----:B------:R-:W-:Y:S01]  /*57e0*/  MUFU.EX2 R112, R112 ;  /* 0x0000007000707308 */ /* 0x000fe20000000800 */
[----:B------:R-:W-:-:S02]  /*57f0*/  FFMA.FTZ R140, R197, c[0x0][0x23c], -R108 ;  /* 0x00008f00c58c7a23 */ /* 0x000fc4000001086c */
[--C-:B------:R-:W-:Y:S02]  /*5800*/  FFMA.FTZ R185, R185, c[0x0][0x23c], -R108.reuse ;  /* 0x00008f00b9b97a23 */ /* 0x100fe4000001086c */
[--C-:B------:R-:W-:Y:S01]  /*5810*/  FFMA.FTZ R191, R191, c[0x0][0x23c], -R108.reuse ;  /* 0x00008f00bfbf7a23 */ /* 0x100fe2000001086c */
[C---:B------:R-:W-:Y:S01]  /*5820*/  HMMA.16816.F32.BF16 R8, R24.reuse, R10, RZ ;  /* 0x0000000a1808723c */ /* 0x040fe200000418ff */
[--C-:B------:R-:W-:Y:S01]  /*5830*/  FFMA.FTZ R142, R189, c[0x0][0x23c], -R108.reuse ;  /* 0x00008f00bd8e7a23 */ /* 0x100fe2000001086c */
[----:B------:R-:W1:Y:S01]  /*5840*/  MUFU.EX2 R125, R125 ;  /* 0x0000007d007d7308 */ /* 0x000e620000000800 */
        /* <DEDUP_REMOVED lines=10> */
[----:B---3--:R-:W-:Y:S01]  /*58f0*/  F2FP.BF16.PACK_AB R16, R118, R137 ;  /* 0x000000897610723e */ /* 0x008fe200000010ff */
[----:B------:R-:W3:Y:S01]  /*5900*/  MUFU.EX2 R116, R116 ;  /* 0x0000007400747308 */ /* 0x000ee20000000800 */
[--C-:B------:R-:W-:Y:S02]  /*5910*/  FFMA.FTZ R152, R161, c[0x0][0x23c], -R108.reuse ;  /* 0x00008f00a1987a23 */ /* 0x100fe4000001086c */
[--C-:B------:R-:W-:Y:S02]  /*5920*/  FFMA.FTZ R157, R157, c[0x0][0x23c], -R108.reuse ;  /* 0x00008f009d9d7a23 */ /* 0x100fe4000001086c */
[----:B------:R-:W-:Y:S01]  /*5930*/  F2FP.BF16.PACK_AB R19, R63, R62 ;  /* 0x0000003e3f13723e */ /* 0x000fe200000010ff */
[--C-:B------:R-:W-:Y:S01]  /*5940*/  FFMA.FTZ R153, R153, c[0x0][0x23c], -R108.reuse ;  /* 0x00008f0099997a23 */ /* 0x100fe2000001086c */
[----:B-1----:R-:W-:Y:S01]  /*5950*/  F2FP.BF16.PACK_AB R18, R125, R112 ;  /* 0x000000707d12723e */ /* 0x002fe200000010ff */
[----:B------:R-:W-:Y:S01]  /*5960*/  MUFU.EX2 R114, R114 ;  /* 0x0000007200727308 */ /* 0x000fe20000000800 */
[----:B------:R-:W-:-:S02]  /*5970*/  FFMA.FTZ R154, R151, c[0x0][0x23c], -R108 ;  /* 0x00008f00979a7a23 */ /* 0x000fc4000001086c */
[--C-:B------:R-:W-:Y:S02]  /*5980*/  FFMA.FTZ R139, R139, c[0x0][0x23c], -R108.reuse ;  /* 0x00008f008b8b7a23 */ /* 0x100fe4000001086c */
[--C-:B------:R-:W-:Y:S01]  /*5990*/  FFMA.FTZ R156, R135, c[0x0][0x23c], -R108.reuse ;  /* 0x00008f00879c7a23 */ /* 0x100fe2000001086c */
[C---:B--2---:R-:W-:Y:S01]  /*59a0*/  HMMA.16816.F32.BF16 R12, R16.reuse, R32, R12 ;  /* 0x00000020100c723c */ /* 0x044fe2000004180c */
[--C-:B------:R-:W-:Y:S01]  /*59b0*/  FFMA.FTZ R127, R127, c[0x0][0x23c], -R108.reuse ;  /* 0x00008f007f7f7a23 */ /* 0x100fe2000001086c */
[----:B------:R-:W1:Y:S01]  /*59c0*/  MUFU.EX2 R133, R133 ;  /* 0x0000008500857308 */ /* 0x000e620000000800 */
[----:B------:R-:W-:Y:S02]  /*59d0*/  FFMA.FTZ R129, R129, c[0x0][0x23c], -R108 ;  /* 0x00008f0081817a23 */ /* 0x000fe4000001086c */
[----:B------:R-:W-:Y:S02]  /*59e0*/  FADD.FTZ R47, R50, R47 ;  /* 0x0000002f322f7221 */ /* 0x000fe40000010000 */
[----:B------:R-:W-:Y:S01]  /*59f0*/  FADD.FTZ R126, R143, R126 ;  /* 0x0000007e8f7e7221 */ /* 0x000fe20000010000 */
[----:B------:R-:W-:Y:S01]  /*5a00*/  HMMA.16816.F32.BF16 R8, R16, R34, R8 ;  /* 0x000000221008723c */ /* 0x000fe20000041808 */
[----:B------:R-:W2:Y:S01]  /*5a10*/  LDSM.16.MT88.4 R32, [R208+0x5800] ;  /* 0x00580000d020783b */ /* 0x000ea20000004200 */
[----:B------:R-:W-:Y:S01]  /*5a20*/  MUFU.EX2 R147, R147 ;  /* 0x0000009300937308 */ /* 0x000fe20000000800 */
[----:B------:R-:W-:-:S02]  /*5a30*/  FADD.FTZ R46, R46, R47 ;  /* 0x0000002f2e2e7221 */ /* 0x000fc40000010000 */
[----:B------:R-:W-:Y:S02]  /*5a40*/  FADD.FTZ R141, R141, R126 ;  /* 0x0000007e8d8d7221 */ /* 0x000fe40000010000 */
[----:B------:R-:W-:Y:S01]  /*5a50*/  FADD.FTZ R55, R55, R46 ;  /* 0x0000002e37377221 */ /* 0x000fe20000010000 */
[C---:B------:R-:W-:Y:S01]  /*5a60*/  HMMA.16816.F32.BF16 R28, R16.reuse, R36, R28 ;  /* 0x00000024101c723c */ /* 0x040fe2000004181c */
[----:B------:R-:W-:Y:S01]  /*5a70*/  FADD.FTZ R120, R120, R141 ;  /* 0x0000008d78787221 */ /* 0x000fe20000010000 */
[----:B------:R-:W5:Y:S01]  /*5a80*/  MUFU.EX2 R122, R122 ;  /* 0x0000007a007a7308 */ /* 0x000f620000000800 */
[----:B------:R-:W-:Y:S02]  /*5a90*/  FADD.FTZ R58, R58, R55 ;  /* 0x000000373a3a7221 */ /* 0x000fe40000010000 */
[----:B------:R-:W-:Y:S02]  /*5aa0*/  FADD.FTZ R137, R137, R120 ;  /* 0x0000007889897221 */ /* 0x000fe40000010000 */
[----:B------:R-:W-:Y:S01]  /*5ab0*/  FADD.FTZ R59, R59, R58 ;  /* 0x0000003a3b3b7221 */ /* 0x000fe20000010000 */
[----:B------:R-:W-:Y:S01]  /*5ac0*/  HMMA.16816.F32.BF16 R24, R16, R38, R24 ;  /* 0x000000261018723c */ /* 0x000fe20000041818 */
[----:B------:R-:W5:Y:S01]  /*5ad0*/  LDSM.16.MT88.4 R36, [R209+0x5c00] ;  /* 0x005c0000d124783b */ /* 0x000f620000004200 */
[----:B------:R-:W-:Y:S01]  /*5ae0*/  MUFU.EX2 R124, R124 ;  /* 0x0000007c007c7308 */ /* 0x000fe20000000800 */
[----:B------:R-:W-:-:S02]  /*5af0*/  FADD.FTZ R137, R118, R137 ;  /* 0x0000008976897221 */ /* 0x000fc40000010000 */
[----:B------:R-:W-:Y:S02]  /*5b00*/  FADD.FTZ R62, R62, R59 ;  /* 0x0000003b3e3e7221 */ /* 0x000fe40000010000 */
[----:B------:R-:W-:Y:S01]  /*5b10*/  F2FP.BF16.PACK_AB R17, R67, R66 ;  /* 0x000000424311723e */ /* 0x000fe200000010ff */
[----:B------:R-:W-:Y:S01]  /*5b20*/  FFMA.FTZ R47, R5, c[0x0][0x23c], -R54 ;  /* 0x00008f00052f7a23 */ /* 0x000fe20000010836 */
[----:B------:R-:W-:Y:S01]  /*5b30*/  F2FP.BF16.PACK_AB R19, R71, R70 ;  /* 0x000000464713723e */ /* 0x000fe200000010ff */
[----:B------:R-:W2:Y:S01]  /*5b40*/  MUFU.EX2 R145, R145 ;  /* 0x0000009100917308 */ /* 0x000ea20000000800 */
[----:B---3--:R-:W-:Y:S01]  /*5b50*/  F2FP.BF16.PACK_AB R16, R116, R131 ;  /* 0x000000837410723e */ /* 0x008fe200000010ff */
[----:B------:R-:W-:Y:S01]  /*5b60*/  FADD.FTZ R63, R63, R62 ;  /* 0x0000003e3f3f7221 */ /* 0x000fe20000010000 */
[----:B-1----:R-:W-:Y:S01]  /*5b70*/  F2FP.BF16.PACK_AB R18, R133, R114 ;  /* 0x000000728512723e */ /* 0x002fe200000010ff */
[----:B------:R-:W-:Y:S02]  /*5b80*/  FFMA.FTZ R5, R121, c[0x0][0x23c], -R108 ;  /* 0x00008f0079057a23 */ /* 0x000fe4000001086c */
[----:B------:R-:W-:-:S02]  /*5b90*/  FADD.FTZ R66, R66, R63 ;  /* 0x0000003f42427221 */ /* 0x000fc40000010000 */
[----:B------:R-:W-:Y:S01]  /*5ba0*/  MUFU.EX2 R159, R159 ;  /* 0x0000009f009f7308 */ /* 0x000fe20000000800 */
[----:B------:R-:W-:Y:S01]  /*5bb0*/  FFMA.FTZ R62, R115, c[0x0][0x23c], -R108 ;  /* 0x00008f00733e7a23 */ /* 0x000fe2000001086c */
[C---:B----4-:R-:W-:Y:S01]  /*5bc0*/  HMMA.16816.F32.BF16 R12, R16.reuse, R20, R12 ;  /* 0x00000014100c723c */ /* 0x050fe2000004180c */
[----:B------:R-:W-:Y:S02]  /*5bd0*/  FADD.FTZ R67, R67, R66 ;  /* 0x0000004243437221 */ /* 0x000fe40000010000 */
[--C-:B------:R-:W-:Y:S02]  /*5be0*/  FFMA.FTZ R119, R119, c[0x0][0x23c], -R108.reuse ;  /* 0x00008f0077777a23 */ /* 0x100fe4000001086c */
[----:B------:R-:W-:Y:S01]  /*5bf0*/  FADD.FTZ R70, R70, R67 ;  /* 0x0000004346467221 */ /* 0x000fe20000010000 */
[----:B------:R-:W1:Y:S01]  /*5c00*/  MUFU.EX2 R128, R128 ;  /* 0x0000008000807308 */ /* 0x000e620000000800 */
[----:B------:R-:W-:Y:S01]  /*5c10*/  FFMA.FTZ R59, R64, c[0x0][0x23c], -R108 ;  /* 0x00008f00403b7a23 */ /* 0x000fe2000001086c */
[----:B------:R-:W-:Y:S01]  /*5c20*/  HMMA.16816.F32.BF16 R8, R16, R22, R8 ;  /* 0x000000161008723c */ /* 0x000fe20000041808 */
[----:B------:R-:W3:Y:S01]  /*5c30*/  LDSM.16.MT88.4 R20, [R208+0x5c00] ;  /* 0x005c0000d014783b */ /* 0x000ee20000004200 */
[----:B------:R-:W-:-:S02]  /*5c40*/  FADD.FTZ R71, R71, R70 ;  /* 0x0000004647477221 */ /* 0x000fc40000010000 */
[--C-:B------:R-:W-:Y:S02]  /*5c50*/  FFMA.FTZ R66, R69, c[0x0][0x23c], -R108.reuse ;  /* 0x00008f0045427a23 */ /* 0x100fe4000001086c */
[----:B------:R-:W-:Y:S01]  /*5c60*/  MUFU.EX2 R130, R130 ;  /* 0x0000008200827308 */ /* 0x000fe20000000800 */
[--C-:B------:R-:W-:Y:S01]  /*5c70*/  FFMA.FTZ R64, R65, c[0x0][0x23c], -R108.reuse ;  /* 0x00008f0041407a23 */ /* 0x100fe2000001086c */
[C---:B--2---:R-:W-:Y:S01]  /*5c80*/  HMMA.16816.F32.BF16 R28, R16.reuse, R32, R28 ;  /* 0x00000020101c723c */ /* 0x044fe2000004181c */
[--C-:B------:R-:W-:Y:S02]  /*5c90*/  FFMA.FTZ R63, R72, c[0x0][0x23c], -R108.reuse ;  /* 0x00008f00483f7a23 */ /* 0x100fe4000001086c */
[--C-:B------:R-:W-:Y:S02]  /*5ca0*/  FFMA.FTZ R70, R61, c[0x0][0x23c], -R108.reuse ;  /* 0x00008f003d467a23 */ /* 0x100fe4000001086c */
[--C-:B------:R-:W-:Y:S01]  /*5cb0*/  FFMA.FTZ R56, R56, c[0x0][0x23c], -R108.reuse ;  /* 0x00008f0038387a23 */ /* 0x100fe2000001086c */
[----:B------:R-:W2:Y:S01]  /*5cc0*/  MUFU.EX2 R163, R163 ;  /* 0x000000a300a37308 */ /* 0x000ea20000000800 */
[--C-:B------:R-:W-:Y:S01]  /*5cd0*/  FFMA.FTZ R57, R57, c[0x0][0x23c], -R108.reuse ;  /* 0x00008f0039397a23 */ /* 0x100fe2000001086c */
[----:B------:R-:W-:Y:S01]  /*5ce0*/  HMMA.16816.F32.BF16 R24, R16, R34, R24 ;  /* 0x000000221018723c */ /* 0x000fe20000041818 */
[----:B------:R-:W4:Y:S01]  /*5cf0*/  LDSM.16.MT88.4 R32, [R209+0x6000] ;  /* 0x00600000d120783b */ /* 0x000f220000004200 */
[----:B------:R-:W-:-:S02]  /*5d00*/  FFMA.FTZ R53, R53, c[0x0][0x23c], -R108 ;  /* 0x00008f0035357a23 */ /* 0x000fc4000001086c */
[--C-:B------:R-:W-:Y:S02]  /*5d10*/  FFMA.FTZ R49, R49, c[0x0][0x23c], -R108.reuse ;  /* 0x00008f0031317a23 */ /* 0x100fe4000001086c */
[----:B------:R-:W-:Y:S01]  /*5d20*/  MUFU.EX2 R173, R173 ;  /* 0x000000ad00ad7308 */ /* 0x000fe20000000800 */
[----:B------:R-:W-:Y:S01]  /*5d30*/  F2FP.BF16.PACK_AB R17, R75, R74 ;  /* 0x0000004a4b11723e */ /* 0x000fe200000010ff */
[----:B------:R-:W-:Y:S01]  /*5d40*/  FADD.FTZ R74, R74, R71 ;  /* 0x000000474a4a7221 */ /* 0x000fe20000010000 */
[----:B------:R-:W-:Y:S01]  /*5d50*/  F2FP.BF16.PACK_AB R19, R79, R78 ;  /* 0x0000004e4f13723e */ /* 0x000fe200000010ff */
[----:B------:R-:W-:Y:S01]  /*5d60*/  FFMA.FTZ R80, R80, c[0x0][0x23c], -R108 ;  /* 0x00008f0050507a23 */ /* 0x000fe2000001086c */
[----:B-----5:R-:W-:Y:S01]  /*5d70*/  F2FP.BF16.PACK_AB R16, R122, R147 ;  /* 0x000000937a10723e */ /* 0x020fe200000010ff */
[----:B------:R-:W-:Y:S01]  /*5d80*/  FADD.FTZ R75, R75, R74 ;  /* 0x0000004a4b4b7221 */ /* 0x000fe20000010000 */
[----:B------:R-:W-:Y:S01]  /*5d90*/  F2FP.BF16.PACK_AB R18, R145, R124 ;  /* 0x0000007c9112723e */ /* 0x000fe200000010ff */
[----:B------:R-:W5:Y:S02]  /*5da0*/  MUFU.EX2 R132, R132 ;  /* 0x0000008400847308 */ /* 0x000f640000000800 */
[----:B------:R-:W-:-:S04]  /*5db0*/  FADD.FTZ R78, R78, R75 ;  /* 0x0000004b4e4e7221 */ /* 0x000fc80000010000 */
[C---:B------:R-:W-:Y:S01]  /*5dc0*/  HMMA.16816.F32.BF16 R12, R16.reuse, R36, R12 ;  /* 0x00000024100c723c */ /* 0x040fe2000004180c */
[----:B------:R-:W-:Y:S01]  /*5dd0*/  FADD.FTZ R79, R79, R78 ;  /* 0x0000004e4f4f7221 */ /* 0x000fe20000010000 */
[----:B------:R-:W-:Y:S06]  /*5de0*/  MUFU.EX2 R136, R136 ;  /* 0x0000008800887308 */ /* 0x000fec0000000800 */
[C---:B------:R-:W-:Y:S01]  /*5df0*/  HMMA.16816.F32.BF16 R8, R16.reuse, R38, R8 ;  /* 0x000000261008723c */ /* 0x040fe20000041808 */
[----:B------:R-:W5:Y:S01]  /*5e00*/  LDSM.16.MT88.4 R36, [R208+0x6000] ;  /* 0x00600000d024783b */ /* 0x000f620000004200 */
[----:B------:R-:W1:Y:S06]  /*5e10*/  MUFU.EX2 R177, R177 ;  /* 0x000000b100b17308 */ /* 0x000e6c0000000800 */
[C---:B---3--:R-:W-:Y:S02]  /*5e20*/  HMMA.16816.F32.BF16 R28, R16.reuse, R20, R28 ;  /* 0x00000014101c723c */ /* 0x048fe4000004181c */
[----:B------:R-:W-:Y:S06]  /*5e30*/  MUFU.EX2 R181, R181 ;  /* 0x000000b500b57308 */ /* 0x000fec0000000800 */
[----:B------:R-:W-:Y:S01]  /*5e40*/  HMMA.16816.F32.BF16 R24, R16, R22, R24 ;  /* 0x000000161018723c */ /* 0x000fe20000041818 */
[----:B------:R-:W3:Y:S01]  /*5e50*/  LDSM.16.MT88.4 R20, [R209+0x6400] ;  /* 0x00640000d114783b */ /* 0x000ee20000004200 */
[----:B------:R-:W3:Y:S05]  /*5e60*/  MUFU.EX2 R138, R138 ;  /* 0x0000008a008a7308 */ /* 0x000eea0000000800 */
[----:B------:R-:W-:Y:S01]  /*5e70*/  F2FP.BF16.PACK_AB R17, R83, R82 ;  /* 0x000000525311723e */ /* 0x000fe200000010ff */
[----:B------:R-:W-:Y:S01]  /*5e80*/  FADD.FTZ R82, R82, R79 ;  /* 0x0000004f52527221 */ /* 0x000fe20000010000 */
[----:B------:R-:W-:Y:S01]  /*5e90*/  F2FP.BF16.PACK_AB R19, R87, R86 ;  /* 0x000000565713723e */ /* 0x000fe200000010ff */
[----:B------:R-:W-:Y:S01]  /*5ea0*/  MUFU.EX2 R140, R140 ;  /* 0x0000008c008c7308 */ /* 0x000fe20000000800 */
[----:B-1----:R-:W-:Y:S01]  /*5eb0*/  F2FP.BF16.PACK_AB R16, R128, R159 ;  /* 0x0000009f8010723e */ /* 0x002fe200000010ff */
[----:B------:R-:W-:Y:S01]  /*5ec0*/  FADD.FTZ R83, R83, R82 ;  /* 0x0000005253537221 */ /* 0x000fe20000010000 */
[----:B--2---:R-:W-:-:S03]  /*5ed0*/  F2FP.BF16.PACK_AB R18, R163, R130 ;  /* 0x00000082a312723e */ /* 0x004fc600000010ff */
[----:B------:R-:W-:Y:S02]  /*5ee0*/  FADD.FTZ R86, R86, R83 ;  /* 0x0000005356567221 */ /* 0x000fe40000010000 */
[----:B------:R-:W1:Y:S02]  /*5ef0*/  MUFU.EX2 R185, R185 ;  /* 0x000000b900b97308 */ /* 0x000e640000000800 */
[----:B----4-:R-:W-:Y:S01]  /*5f00*/  HMMA.16816.F32.BF16 R12, R16, R32, R12 ;  /* 0x00000020100c723c */ /* 0x010fe2000004180c */
[----:B------:R-:W-:-:S05]  /*5f10*/  FADD.FTZ R87, R87, R86 ;  /* 0x0000005657577221 */ /* 0x000fca0000010000 */
[----:B------:R-:W-:Y:S02]  /*5f20*/  MUFU.EX2 R191, R191 ;  /* 0x000000bf00bf7308 */ /* 0x000fe40000000800 */
[C---:B------:R-:W-:Y:S01]  /*5f30*/  HMMA.16816.F32.BF16 R8, R16.reuse, R34, R8 ;  /* 0x000000221008723c */ /* 0x040fe20000041808 */
[----:B------:R-:W2:Y:S05]  /*5f40*/  LDSM.16.MT88.4 R32, [R208+0x6400] ;  /* 0x00640000d020783b */ /* 0x000eaa0000004200 */
[----:B------:R-:W4:Y:S02]  /*5f50*/  MUFU.EX2 R142, R142 ;  /* 0x0000008e008e7308 */ /* 0x000f240000000800 */
[C---:B-----5:R-:W-:Y:S06]  /*5f60*/  HMMA.16816.F32.BF16 R28, R16.reuse, R36, R28 ;  /* 0x00000024101c723c */ /* 0x060fec000004181c */
[----:B------:R-:W-:Y:S02]  /*5f70*/  MUFU.EX2 R144, R144 ;  /* 0x0000009000907308 */ /* 0x000fe40000000800 */
[----:B------:R-:W-:Y:S01]  /*5f80*/  HMMA.16816.F32.BF16 R24, R16, R38, R24 ;  /* 0x000000261018723c */ /* 0x000fe20000041818 */
[----:B------:R-:W5:Y:S05]  /*5f90*/  LDSM.16.MT88.4 R36, [R209+0x6800] ;  /* 0x00680000d124783b */ /* 0x000f6a0000004200 */
[----:B------:R-:W1:Y:S01]  /*5fa0*/  MUFU.EX2 R183, R183 ;  /* 0x000000b700b77308 */ /* 0x000e620000000800 */
[----:B------:R-:W-:Y:S01]  /*5fb0*/  F2FP.BF16.PACK_AB R17, R91, R90 ;  /* 0x0000005a5b11723e */ /* 0x000fe200000010ff */
[----:B------:R-:W-:Y:S01]  /*5fc0*/  FADD.FTZ R90, R90, R87 ;  /* 0x000000575a5a7221 */ /* 0x000fe20000010000 */
[----:B------:R-:W-:-:S02]  /*5fd0*/  F2FP.BF16.PACK_AB R19, R85, R84 ;  /* 0x000000545513723e */ /* 0x000fc400000010ff */
[----:B------:R-:W-:Y:S01]  /*5fe0*/  F2FP.BF16.PACK_AB R16, R132, R173 ;  /* 0x000000ad8410723e */ /* 0x000fe200000010ff */
[----:B------:R-:W-:Y:S01]  /*5ff0*/  FADD.FTZ R91, R91, R90 ;  /* 0x0000005a5b5b7221 */ /* 0x000fe20000010000 */
[----:B------:R-:W-:Y:S01]  /*6000*/  F2FP.BF16.PACK_AB R18, R177, R136 ;  /* 0x00000088b112723e */ /* 0x000fe200000010ff */
[----:B------:R-:W-:Y:S02]  /*6010*/  MUFU.EX2 R146, R146 ;  /* 0x0000009200927308 */ /* 0x000fe40000000800 */
[----:B------:R-:W-:-:S04]  /*6020*/  FADD.FTZ R84, R84, R91 ;  /* 0x0000005b54547221 */ /* 0x000fc80000010000 */
[C---:B---3--:R-:W-:Y:S01]  /*6030*/  HMMA.16816.F32.BF16 R12, R16.reuse, R20, R12 ;  /* 0x00000014100c723c */ /* 0x048fe2000004180c */
[----:B------:R-:W-:Y:S01]  /*6040*/  FADD.FTZ R85, R85, R84 ;  /* 0x0000005455557221 */ /* 0x000fe20000010000 */
[----:B------:R-:W3:Y:S06]  /*6050*/  MUFU.EX2 R149, R149 ;  /* 0x0000009500957308 */ /* 0x000eec0000000800 */
[C---:B------:R-:W-:Y:S01]  /*6060*/  HMMA.16816.F32.BF16 R8, R16.reuse, R22, R8 ;  /* 0x000000161008723c */ /* 0x040fe20000041808 */
[----:B------:R-:W3:Y:S01]  /*6070*/  LDSM.16.MT88.4 R20, [R208+0x6800] ;  /* 0x00680000d014783b */ /* 0x000ee20000004200 */
        /* <DEDUP_REMOVED lines=10> */
[----:B------:R-:W-:Y:S01]  /*6120*/  F2FP.BF16.PACK_AB R16, R138, R181 ;  /* 0x000000b58a10723e */ /* 0x000fe200000010ff */
[----:B------:R-:W-:Y:S01]  /*6130*/  FADD.FTZ R77, R77, R76 ;  /* 0x0000004c4d4d7221 */ /* 0x000fe20000010000 */
[----:B-1----:R-:W-:-:S03]  /*6140*/  F2FP.BF16.PACK_AB R18, R185, R140 ;  /* 0x0000008cb912723e */ /* 0x002fc600000010ff */
[----:B------:R-:W-:Y:S02]  /*6150*/  FADD.FTZ R68, R68, R77 ;  /* 0x0000004d44447221 */ /* 0x000fe40000010000 */
[----:B------:R-:W-:Y:S02]  /*6160*/  MUFU.EX2 R153, R153 ;  /* 0x0000009900997308 */ /* 0x000fe40000000800 */
[----:B-----5:R-:W-:Y:S01]  /*6170*/  HMMA.16816.F32.BF16 R12, R16, R36, R12 ;  /* 0x00000024100c723c */ /* 0x020fe2000004180c */
[----:B------:R-:W-:-:S05]  /*6180*/  FADD.FTZ R73, R73, R68 ;  /* 0x0000004449497221 */ /* 0x000fca0000010000 */
        /* <DEDUP_REMOVED lines=8> */
[----:B----4-:R-:W-:Y:S01]  /*6210*/  F2FP.BF16.PACK_AB R20, R142, R191 ;  /* 0x000000bf8e14723e */ /* 0x010fe200000010ff */
[----:B------:R-:W4:Y:S01]  /*6220*/  LDSM.16.MT88.4 R16, [R209+0x7000] ;  /* 0x00700000d110783b */ /* 0x000f220000004200 */
[----:B------:R-:W-:-:S03]  /*6230*/  FADD.FTZ R60, R60, R73 ;  /* 0x000000493c3c7221 */ /* 0x000fc60000010000 */
        /* <DEDUP_REMOVED lines=8> */
[----:B------:R2:W-:Y:S02]  /*62c0*/  MUFU.EX2 R46, R47 ;  /* 0x0000002f002e7308 */ /* 0x0005e40000000800 */
[C---:B------:R-:W-:Y:S01]  /*62d0*/  HMMA.16816.F32.BF16 R8, R20.reuse, R34, R8 ;  /* 0x000000221408723c */ /* 0x040fe20000041808 */
[----:B------:R-:W1:Y:S05]  /*62e0*/  LDSM.16.MT88.4 R32, [R208+0x7000] ;  /* 0x00700000d020783b */ /* 0x000e6a0000004200 */
[----:B------:R-:W-:Y:S02]  /*62f0*/  MUFU.EX2 R97, R97 ;  /* 0x0000006100617308 */ /* 0x000fe40000000800 */
[----:B-----5:R-:W-:Y:S01]  /*6300*/  HMMA.16816.F32.BF16 R28, R20, R36, R28 ;  /* 0x00000024141c723c */ /* 0x020fe2000004181c */
[----:B--2---:R-:W-:-:S06]  /*6310*/  FFMA.FTZ R47, R117, c[0x0][0x23c], -R108 ;  /* 0x00008f00752f7a23 */ /* 0x004fcc000001086c */
[----:B------:R-:W-:Y:S01]  /*6320*/  F2FP.BF16.PACK_AB R37, R93, R44 ;  /* 0x0000002c5d25723e */ /* 0x000fe200000010ff */
[----:B------:R-:W-:Y:S01]  /*6330*/  HMMA.16816.F32.BF16 R24, R20, R38, R24 ;  /* 0x000000261418723c */ /* 0x000fe20000041818 */
[----:B------:R-:W2:Y:S01]  /*6340*/  LDSM.16.MT88.4 R20, [R209+0x7400] ;  /* 0x00740000d114783b */ /* 0x000ea20000004200 */
[----:B------:R-:W-:Y:S01]  /*6350*/  F2FP.BF16.PACK_AB R36, R149, R146 ;  /* 0x000000929524723e */ /* 0x000fe200000010ff */
[----:B------:R-:W5:Y:S04]  /*6360*/  MUFU.EX2 R96, R96 ;  /* 0x0000006000607308 */ /* 0x000f680000000800 */
[----:B------:R-:W-:Y:S02]  /*6370*/  F2FP.BF16.PACK_AB R39, R106, R107 ;  /* 0x0000006b6a27723e */ /* 0x000fe400000010ff */
[----:B------:R-:W-:-:S02]  /*6380*/  F2FP.BF16.PACK_AB R38, R167, R150 ;  /* 0x00000096a726723e */ /* 0x000fc400000010ff */
[----:B------:R-:W-:Y:S05]  /*6390*/  MUFU.EX2 R95, R95 ;  /* 0x0000005f005f7308 */ /* 0x000fea0000000800 */
[C---:B----4-:R-:W-:Y:S03]  /*63a0*/  HMMA.16816.F32.BF16 R12, R36.reuse, R16, R12 ;  /* 0x00000010240c723c */ /* 0x050fe6000004180c */
[----:B------:R-:W4:Y:S05]  /*63b0*/  MUFU.EX2 R94, R94 ;  /* 0x0000005e005e7308 */ /* 0x000f2a0000000800 */
[C---:B------:R-:W-:Y:S01]  /*63c0*/  HMMA.16816.F32.BF16 R8, R36.reuse, R18, R8 ;  /* 0x000000122408723c */ /* 0x040fe20000041808 */
[----:B------:R-:W3:Y:S02]  /*63d0*/  LDSM.16.MT88.4 R16, [R208+0x7400] ;  /* 0x00740000d010783b */ /* 0x000ee40000004200 */
[----:B------:R-:W-:Y:S05]  /*63e0*/  MUFU.EX2 R5, R5 ;  /* 0x0000000500057308 */ /* 0x000fea0000000800 */
[C---:B-1----:R-:W-:Y:S03]  /*63f0*/  HMMA.16816.F32.BF16 R28, R36.reuse, R32, R28 ;  /* 0x00000020241c723c */ /* 0x042fe6000004181c */
[----:B------:R-:W1:Y:S05]  /*6400*/  MUFU.EX2 R58, R119 ;  /* 0x00000077003a7308 */ /* 0x000e6a0000000800 */
[----:B------:R-:W-:Y:S01]  /*6410*/  HMMA.16816.F32.BF16 R32, R36, R34, R24 ;  /* 0x000000222420723c */ /* 0x000fe20000041818 */
[----:B------:R-:W1:Y:S02]  /*6420*/  LDSM.16.MT88.4 R24, [R209+0x7800] ;  /* 0x00780000d118783b */ /* 0x000e640000004200 */
[----:B------:R-:W-:Y:S04]  /*6430*/  MUFU.EX2 R47, R47 ;  /* 0x0000002f002f7308 */ /* 0x000fe80000000800 */
[----:B------:R-:W-:-:S02]  /*6440*/  F2FP.BF16.PACK_AB R37, R104, R105 ;  /* 0x000000696825723e */ /* 0x000fc400000010ff */
[----:B------:R-:W-:Y:S02]  /*6450*/  F2FP.BF16.PACK_AB R39, R102, R103 ;  /* 0x000000676627723e */ /* 0x000fe400000010ff */
[----:B------:R-:W-:Y:S01]  /*6460*/  F2FP.BF16.PACK_AB R36, R157, R152 ;  /* 0x000000989d24723e */ /* 0x000fe200000010ff */
[----:B------:R-:W1:Y:S01]  /*6470*/  MUFU.EX2 R62, R62 ;  /* 0x0000003e003e7308 */ /* 0x000e620000000800 */
[----:B------:R-:W-:-:S07]  /*6480*/  F2FP.BF16.PACK_AB R38, R154, R153 ;  /* 0x000000999a26723e */ /* 0x000fce00000010ff */
[C---:B--2---:R-:W-:Y:S01]  /*6490*/  HMMA.16816.F32.BF16 R12, R36.reuse, R20, R12 ;  /* 0x00000014240c723c */ /* 0x044fe2000004180c */
[----:B------:R-:W-:Y:S07]  /*64a0*/  MUFU.EX2 R3, R3 ;  /* 0x0000000300037308 */ /* 0x000fee0000000800 */
[C---:B------:R-:W-:Y:S01]  /*64b0*/  HMMA.16816.F32.BF16 R8, R36.reuse, R22, R8 ;  /* 0x000000162408723c */ /* 0x040fe20000041808 */
[----:B------:R-:W2:Y:S01]  /*64c0*/  LDSM.16.MT88.4 R20, [R208+0x7800] ;  /* 0x00780000d014783b */ /* 0x000ea20000004200 */
[----:B------:R-:W1:Y:S06]  /*64d0*/  MUFU.EX2 R4, R4 ;  /* 0x0000000400047308 */ /* 0x000e6c0000000800 */
[C---:B---3--:R-:W-:Y:S02]  /*64e0*/  HMMA.16816.F32.BF16 R28, R36.reuse, R16, R28 ;  /* 0x00000010241c723c */ /* 0x048fe4000004181c */
[----:B------:R-:W-:Y:S05]  /*64f0*/  MUFU.EX2 R110, R110 ;  /* 0x0000006e006e7308 */ /* 0x000fea0000000800 */
[----:B------:R-:W-:Y:S01]  /*6500*/  F2FP.BF16.PACK_AB R17, R100, R101 ;  /* 0x000000656411723e */ /* 0x000fe200000010ff */
[----:B------:R-:W-:Y:S01]  /*6510*/  HMMA.16816.F32.BF16 R32, R36, R18, R32 ;  /* 0x000000122420723c */ /* 0x000fe20000041820 */
[----:B------:R-:W-:Y:S01]  /*6520*/  F2FP.BF16.PACK_AB R16, R156, R139 ;  /* 0x0000008b9c10723e */ /* 0x000fe200000010ff */
[----:B------:R-:W3:Y:S01]  /*6530*/  LDSM.16.MT88.4 R36, [R209+0x7c00] ;  /* 0x007c0000d124783b */ /* 0x000ee20000004200 */
[----:B------:R-:W2:Y:S04]  /*6540*/  MUFU.EX2 R155, R155 ;  /* 0x0000009b009b7308 */ /* 0x000ea80000000800 */
        /* <DEDUP_REMOVED lines=8> */
[----:B------:R-:W-:Y:S03]  /*65d0*/  MUFU.EX2 R64, R64 ;  /* 0x0000004000407308 */ /* 0x000fe60000000800 */
[----:B------:R-:W-:Y:S01]  /*65e0*/  FADD.FTZ R55, R131, R24 ;  /* 0x0000001883377221 */ /* 0x000fe20000010000 */
[C---:B--2---:R-:W-:Y:S01]  /*65f0*/  HMMA.16816.F32.BF16 R28, R16.reuse, R20, R28 ;  /* 0x00000014101c723c */ /* 0x044fe2000004181c */
[----:B------:R-:W1:Y:S02]  /*6600*/  LDSM.16.MT88.4 R24, [R208+0x7c00] ;  /* 0x007c0000d018783b */ /* 0x000e640000004200 */
[----:B------:R-:W-:Y:S01]  /*6610*/  FADD.FTZ R55, R116, R55 ;  /* 0x0000003774377221 */ /* 0x000fe20000010000 */
[----:B------:R-:W-:Y:S03]  /*6620*/  MUFU.EX2 R134, R134 ;  /* 0x0000008600867308 */ /* 0x000fe60000000800 */
[----:B------:R-:W-:Y:S01]  /*6630*/  FADD.FTZ R20, R114, R55 ;  /* 0x0000003772147221 */ /* 0x000fe20000010000 */
[----:B------:R-:W-:Y:S01]  /*6640*/  HMMA.16816.F32.BF16 R32, R16, R22, R32 ;  /* 0x000000161020723c */ /* 0x000fe20000041820 */
[----:B------:R-:W-:-:S02]  /*6650*/  FFMA.FTZ R55, R113, c[0x0][0x23c], -R108 ;  /* 0x00008f0071377a23 */ /* 0x000fc4000001086c */
[----:B------:R-:W-:Y:S01]  /*6660*/  FADD.FTZ R20, R133, R20 ;  /* 0x0000001485147221 */ /* 0x000fe20000010000 */
[----:B------:R-:W-:Y:S03]  /*6670*/  MUFU.EX2 R169, R169 ;  /* 0x000000a900a97308 */ /* 0x000fe60000000800 */
[----:B------:R-:W-:Y:S01]  /*6680*/  FADD.FTZ R21, R147, R20 ;  /* 0x0000001493157221 */ /* 0x000fe20000010000 */
[----:B-----5:R-:W-:Y:S02]  /*6690*/  F2FP.BF16.PACK_AB R17, R96, R97 ;  /* 0x000000616011723e */ /* 0x020fe400000010ff */
[----:B----4-:R-:W-:Y:S01]  /*66a0*/  F2FP.BF16.PACK_AB R19, R94, R95 ;  /* 0x0000005f5e13723e */ /* 0x010fe200000010ff */
[----:B------:R-:W-:Y:S01]  /*66b0*/  FADD.FTZ R21, R122, R21 ;  /* 0x000000157a157221 */ /* 0x000fe20000010000 */
[----:B------:R-:W-:Y:S01]  /*66c0*/  F2FP.BF16.PACK_AB R16, R58, R5 ;  /* 0x000000053a10723e */ /* 0x000fe200000010ff */
[----:B------:R-:W2:Y:S01]  /*66d0*/  MUFU.EX2 R55, R55 ;  /* 0x0000003700377308 */ /* 0x000ea20000000800 */
[----:B------:R-:W-:Y:S01]  /*66e0*/  F2FP.BF16.PACK_AB R18, R62, R47 ;  /* 0x0000002f3e12723e */ /* 0x000fe200000010ff */
[----:B------:R-:W-:-:S02]  /*66f0*/  FADD.FTZ R124, R124, R21 ;  /* 0x000000157c7c7221 */ /* 0x000fc40000010000 */
[----:B------:R-:W4:Y:S02]  /*6700*/  LDSM.16.MT88.4 R20, [R209+0x8000] ;  /* 0x00800000d114783b */ /* 0x000f240000004200 */
[----:B------:R-:W-:Y:S02]  /*6710*/  FADD.FTZ R124, R145, R124 ;  /* 0x0000007c917c7221 */ /* 0x000fe40000010000 */
[----:B---3--:R-:W-:Y:S01]  /*6720*/  HMMA.16816.F32.BF16 R12, R16, R36, R12 ;  /* 0x00000024100c723c */ /* 0x008fe2000004180c */
[----:B------:R-:W-:Y:S01]  /*6730*/  MUFU.EX2 R148, R148 ;  /* 0x0000009400947308 */ /* 0x000fe20000000800 */
[----:B------:R-:W-:-:S04]  /*6740*/  FADD.FTZ R159, R159, R124 ;  /* 0x0000007c9f9f7221 */ /* 0x000fc80000010000 */
[----:B------:R-:W-:Y:S02]  /*6750*/  FADD.FTZ R159, R128, R159 ;  /* 0x0000009f809f7221 */ /* 0x000fe40000010000 */
[C---:B------:R-:W-:Y:S01]  /*6760*/  HMMA.16816.F32.BF16 R8, R16.reuse, R38, R8 ;  /* 0x000000261008723c */ /* 0x040fe20000041808 */
[----:B------:R-:W3:Y:S01]  /*6770*/  LDSM.16.MT88.4 R36, [R208+0x8000] ;  /* 0x00800000d024783b */ /* 0x000ee20000004200 */
[----:B------:R-:W-:Y:S01]  /*6780*/  FADD.FTZ R130, R130, R159 ;  /* 0x0000009f82827221 */ /* 0x000fe20000010000 */
[----:B------:R-:W5:Y:S03]  /*6790*/  MUFU.EX2 R123, R123 ;  /* 0x0000007b007b7308 */ /* 0x000f660000000800 */
[----:B------:R-:W-:Y:S02]  /*67a0*/  FADD.FTZ R130, R163, R130 ;  /* 0x00000082a3827221 */ /* 0x000fe40000010000 */
[----:B-1----:R-:W-:Y:S02]  /*67b0*/  HMMA.16816.F32.BF16 R28, R16, R24, R28 ;  /* 0x00000018101c723c */ /* 0x002fe4000004181c */
[----:B------:R-:W-:Y:S01]  /*67c0*/  FADD.FTZ R173, R173, R130 ;  /* 0x00000082adad7221 */ /* 0x000fe20000010000 */
[----:B------:R-:W-:Y:S03]  /*67d0*/  MUFU.EX2 R63, R63 ;  /* 0x0000003f003f7308 */ /* 0x000fe60000000800 */
[----:B------:R-:W-:-:S02]  /*67e0*/  FADD.FTZ R173, R132, R173 ;  /* 0x000000ad84ad7221 */ /* 0x000fc40000010000 */
[----:B------:R-:W-:Y:S02]  /*67f0*/  HMMA.16816.F32.BF16 R32, R16, R26, R32 ;  /* 0x0000001a1020723c */ /* 0x000fe40000041820 */
[----:B------:R-:W-:Y:S01]  /*6800*/  FADD.FTZ R24, R136, R173 ;  /* 0x000000ad88187221 */ /* 0x000fe20000010000 */
[----:B------:R-:W1:Y:S03]  /*6810*/  MUFU.EX2 R70, R70 ;  /* 0x0000004600467308 */ /* 0x000e660000000800 */
[----:B------:R-:W-:Y:S01]  /*6820*/  FADD.FTZ R24, R177, R24 ;  /* 0x00000018b1187221 */ /* 0x000fe20000010000 */
[----:B------:R-:W-:Y:S02]  /*6830*/  F2FP.BF16.PACK_AB R17, R4, R3 ;  /* 0x000000030411723e */ /* 0x000fe400000010ff */
[----:B------:R-:W-:Y:S02]  /*6840*/  F2FP.BF16.PACK_AB R19, R155, R110 ;  /* 0x0000006e9b13723e */ /* 0x000fe400000010ff */
[----:B--2---:R-:W-:Y:S01]  /*6850*/  F2FP.BF16.PACK_AB R16, R66, R55 ;  /* 0x000000374210723e */ /* 0x004fe200000010ff */
[----:B------:R-:W-:Y:S01]  /*6860*/  MUFU.EX2 R56, R56 ;  /* 0x0000003800387308 */ /* 0x000fe20000000800 */
[----:B------:R-:W-:-:S07]  /*6870*/  F2FP.BF16.PACK_AB R18, R64, R59 ;  /* 0x0000003b4012723e */ /* 0x000fce00000010ff */
[C---:B----4-:R-:W-:Y:S01]  /*6880*/  HMMA.16816.F32.BF16 R12, R16.reuse, R20, R12 ;  /* 0x00000014100c723c */ /* 0x050fe2000004180c */
[----:B------:R-:W2:Y:S06]  /*6890*/  MUFU.EX2 R57, R57 ;  /* 0x0000003900397308 */ /* 0x000eac0000000800 */
[----:B------:R-:W-:Y:S01]  /*68a0*/  FADD.FTZ R21, R181, R24 ;  /* 0x00000018b5157221 */ /* 0x000fe20000010000 */
[----:B---3--:R-:W-:Y:S01]  /*68b0*/  HMMA.16816.F32.BF16 R28, R16, R36, R28 ;  /* 0x00000024101c723c */ /* 0x008fe2000004181c */
[----:B------:R-:W3:Y:S01]  /*68c0*/  LDSM.16.MT88.4 R24, [R209+0x8400] ;  /* 0x00840000d118783b */ /* 0x000ee20000004200 */
[----:B------:R-:W4:Y:S01]  /*68d0*/  MUFU.EX2 R111, R111 ;  /* 0x0000006f006f7308 */ /* 0x000f220000000800 */
[----:B------:R-:W-:-:S04]  /*68e0*/  FADD.FTZ R21, R138, R21 ;  /* 0x000000158a157221 */ /* 0x000fc80000010000 */
        /* <DEDUP_REMOVED lines=9> */
[----:B------:R-:W-:Y:S01]  /*6980*/  FADD.FTZ R107, R107, R36 ;  /* 0x000000246b6b7221 */ /* 0x000fe20000010000 */
[----:B------:R-:W3:Y:S01]  /*6990*/  MUFU.EX2 R40, R40 ;  /* 0x0000002800287308 */ /* 0x000ee20000000800 */
[----:B------:R-:W-:Y:S01]  /*69a0*/  FADD.FTZ R191, R142, R191 ;  /* 0x000000bf8ebf7221 */ /* 0x000fe20000010000 */
[----:B------:R-:W4:Y:S01]  /*69b0*/  LDSM.16.MT88.4 R36, [R209+0x8800] ;  /* 0x00880000d124783b */ /* 0x000f220000004200 */
[----:B------:R-:W-:Y:S01]  /*69c0*/  FADD.FTZ R106, R106, R107 ;  /* 0x0000006b6a6a7221 */ /* 0x000fe20000010000 */
[----:B------:R-:W-:Y:S01]  /*69d0*/  F2FP.BF16.PACK_AB R17, R169, R134 ;  /* 0x00000086a911723e */ /* 0x000fe200000010ff */
[----:B------:R-:W-:Y:S01]  /*69e0*/  FADD.FTZ R144, R144, R191 ;  /* 0x000000bf90907221 */ /* 0x000fe20000010000 */
[----:B-----5:R-:W-:Y:S01]  /*69f0*/  F2FP.BF16.PACK_AB R19, R123, R148 ;  /* 0x000000947b13723e */ /* 0x020fe200000010ff */
[----:B------:R-:W-:Y:S01]  /*6a00*/  FADD.FTZ R105, R105, R106 ;  /* 0x0000006a69697221 */ /* 0x000fe20000010000 */
[----:B-1----:R-:W-:Y:S01]  /*6a10*/  F2FP.BF16.PACK_AB R16, R70, R63 ;  /* 0x0000003f4610723e */ /* 0x002fe200000010ff */
[----:B------:R-:W-:Y:S01]  /*6a20*/  FADD.FTZ R183, R183, R144 ;  /* 0x00000090b7b77221 */ /* 0x000fe20000010000 */
[----:B--2---:R-:W-:Y:S01]  /*6a30*/  F2FP.BF16.PACK_AB R18, R57, R56 ;  /* 0x000000383912723e */ /* 0x004fe200000010ff */
[----:B------:R-:W-:Y:S01]  /*6a40*/  FFMA.FTZ R44, R48, c[0x0][0x23c], -R108 ;  /* 0x00008f00302c7a23 */ /* 0x000fe2000001086c */
[----:B------:R-:W-:Y:S01]  /*6a50*/  MUFU.EX2 R52, R80 ;  /* 0x0000005000347308 */ /* 0x000fe20000000800 */
[----:B------:R-:W-:Y:S01]  /*6a60*/  FADD.FTZ R146, R146, R183 ;  /* 0x000000b792927221 */ /* 0x000fe20000010000 */
[----:B------:R-:W-:Y:S01]  /*6a70*/  LDSM.16.MT88.4 R140, [R209+0x8c00] ;  /* 0x008c0000d18c783b */ /* 0x000fe20000004200 */
[----:B------:R-:W-:-:S02]  /*6a80*/  FADD.FTZ R104, R104, R105 ;  /* 0x0000006968687221 */ /* 0x000fc40000010000 */
[----:B------:R-:W-:Y:S02]  /*6a90*/  FADD.FTZ R149, R149, R146 ;  /* 0x0000009295957221 */ /* 0x000fe40000010000 */
[----:B------:R-:W-:Y:S01]  /*6aa0*/  FADD.FTZ R103, R103, R104 ;  /* 0x0000006867677221 */ /* 0x000fe20000010000 */
[----:B------:R-:W1:Y:S01]  /*6ab0*/  MUFU.EX2 R53, R53 ;  /* 0x0000003500357308 */ /* 0x000e620000000800 */
[----:B------:R-:W-:Y:S01]  /*6ac0*/  FADD.FTZ R150, R150, R149 ;  /* 0x0000009596967221 */ /* 0x000fe20000010000 */
[C---:B---3--:R-:W-:Y:S01]  /*6ad0*/  HMMA.16816.F32.BF16 R12, R16.reuse, R24, R12 ;  /* 0x00000018100c723c */ /* 0x048fe2000004180c */
[----:B------:R-:W-:Y:S02]  /*6ae0*/  FADD.FTZ R102, R102, R103 ;  /* 0x0000006766667221 */ /* 0x000fe40000010000 */
[----:B------:R-:W-:Y:S02]  /*6af0*/  FADD.FTZ R167, R167, R150 ;  /* 0x00000096a7a77221 */ /* 0x000fe40000010000 */
[----:B------:R-:W-:Y:S01]  /*6b00*/  FADD.FTZ R101, R101, R102 ;  /* 0x0000006665657221 */ /* 0x000fe20000010000 */
[----:B------:R-:W-:Y:S01]  /*6b10*/  MUFU.EX2 R44, R44 ;  /* 0x0000002c002c7308 */ /* 0x000fe20000000800 */
[----:B------:R-:W-:Y:S01]  /*6b20*/  FADD.FTZ R24, R152, R167 ;  /* 0x000000a798187221 */ /* 0x000fe20000010000 */
[----:B------:R-:W-:Y:S01]  /*6b30*/  HMMA.16816.F32.BF16 R8, R16, R26, R8 ;  /* 0x0000001a1008723c */ /* 0x000fe20000041808 */
[----:B------:R-:W-:-:S02]  /*6b40*/  FADD.FTZ R100, R100, R101 ;  /* 0x0000006564647221 */ /* 0x000fc40000010000 */
[----:B------:R-:W-:Y:S02]  /*6b50*/  FADD.FTZ R24, R157, R24 ;  /* 0x000000189d187221 */ /* 0x000fe40000010000 */
[----:B------:R-:W-:Y:S01]  /*6b60*/  FADD.FTZ R99, R99, R100 ;  /* 0x0000006463637221 */ /* 0x000fe20000010000 */
[----:B------:R-:W2:Y:S01]  /*6b70*/  MUFU.EX2 R49, R49 ;  /* 0x0000003100317308 */ /* 0x000ea20000000800 */
[----:B------:R-:W-:Y:S01]  /*6b80*/  FADD.FTZ R153, R153, R24 ;  /* 0x0000001899997221 */ /* 0x000fe20000010000 */
[C---:B----4-:R-:W-:Y:S01]  /*6b90*/  HMMA.16816.F32.BF16 R28, R16.reuse, R20, R28 ;  /* 0x00000014101c723c */ /* 0x050fe2000004181c */
[----:B------:R-:W-:Y:S01]  /*6ba0*/  FADD.FTZ R98, R98, R99 ;  /* 0x0000006362627221 */ /* 0x000fe20000010000 */
[----:B------:R-:W3:Y:S01]  /*6bb0*/  LDSM.16.MT88.4 R24, [R208+0x8800] ;  /* 0x00880000d018783b */ /* 0x000ee20000004200 */
        /* <DEDUP_REMOVED lines=8> */
[----:B------:R-:W4:Y:S01]  /*6c40*/  MUFU.EX2 R42, R42 ;  /* 0x0000002a002a7308 */ /* 0x000f220000000800 */
[----:B------:R-:W-:Y:S01]  /*6c50*/  F2FP.BF16.PACK_AB R17, R46, R111 ;  /* 0x0000006f2e11723e */ /* 0x000fe200000010ff */
[----:B------:R-:W-:Y:S01]  /*6c60*/  FADD.FTZ R127, R127, R156 ;  /* 0x0000009c7f7f7221 */ /* 0x000fe20000010000 */
[----:B------:R-:W-:Y:S01]  /*6c70*/  F2FP.BF16.PACK_AB R19, R40, R7 ;  /* 0x000000072813723e */ /* 0x000fe200000010ff */
[----:B------:R-:W-:Y:S01]  /*6c80*/  FADD.FTZ R94, R94, R95 ;  /* 0x0000005f5e5e7221 */ /* 0x000fe20000010000 */
[----:B-1----:R-:W-:Y:S01]  /*6c90*/  F2FP.BF16.PACK_AB R16, R53, R52 ;  /* 0x000000343510723e */ /* 0x002fe200000010ff */
[----:B------:R-:W-:Y:S01]  /*6ca0*/  FADD.FTZ R50, R50, R127 ;  /* 0x0000007f32327221 */ /* 0x000fe20000010000 */
[----:B--2---:R-:W-:Y:S01]  /*6cb0*/  F2FP.BF16.PACK_AB R18, R49, R44 ;  /* 0x0000002c3112723e */ /* 0x004fe200000010ff */
[----:B------:R-:W-:-:S02]  /*6cc0*/  FADD.FTZ R3, R3, R94 ;  /* 0x0000005e03037221 */ /* 0x000fc40000010000 */
[--C-:B------:R-:W-:Y:S02]  /*6cd0*/  FFMA.FTZ R22, R88, c[0x0][0x23c], -R108.reuse ;  /* 0x00008f0058167a23 */ /* 0x100fe4000001086c */
[----:B------:R-:W-:Y:S02]  /*6ce0*/  FADD.FTZ R3, R4, R3 ;  /* 0x0000000304037221 */ /* 0x000fe40000010000 */
[----:B------:R-:W-:Y:S01]  /*6cf0*/  HMMA.16816.F32.BF16 R12, R16, R36, R12 ;  /* 0x00000024100c723c */ /* 0x000fe2000004180c */
[----:B------:R-:W-:Y:S01]  /*6d00*/  FFMA.FTZ R23, R45, c[0x0][0x23c], -R108 ;  /* 0x00008f002d177a23 */ /* 0x000fe2000001086c */
[----:B------:R-:W-:Y:S01]  /*6d10*/  MUFU.EX2 R22, R22 ;  /* 0x0000001600167308 */ /* 0x000fe20000000800 */
[----:B------:R-:W-:Y:S02]  /*6d20*/  FADD.FTZ R110, R110, R3 ;  /* 0x000000036e6e7221 */ /* 0x000fe40000010000 */
[----:B------:R-:W-:Y:S02]  /*6d30*/  FFMA.FTZ R20, R43, c[0x0][0x23c], -R54 ;  /* 0x00008f002b147a23 */ /* 0x000fe40000010836 */
[----:B------:R-:W-:-:S02]  /*6d40*/  FADD.FTZ R37, R5, R50 ;  /* 0x0000003205257221 */ /* 0x000fc40000010000 */
[----:B------:R-:W-:Y:S01]  /*6d50*/  FADD.FTZ R155, R155, R110 ;  /* 0x0000006e9b9b7221 */ /* 0x000fe20000010000 */
[----:B------:R-:W1:Y:S01]  /*6d60*/  MUFU.EX2 R23, R23 ;  /* 0x0000001700177308 */ /* 0x000e620000000800 */
[----:B------:R-:W-:Y:S02]  /*6d70*/  FADD.FTZ R58, R58, R37 ;  /* 0x000000253a3a7221 */ /* 0x000fe40000010000 */
[C---:B------:R-:W-:Y:S01]  /*6d80*/  HMMA.16816.F32.BF16 R36, R16.reuse, R38, R8 ;  /* 0x000000261024723c */ /* 0x040fe20000041808 */
[----:B------:R-:W-:Y:S01]  /*6d90*/  FADD.FTZ R134, R134, R155 ;  /* 0x0000009b86867221 */ /* 0x000fe20000010000 */
[----:B------:R-:W2:Y:S01]  /*6da0*/  LDSM.16.MT88.4 R8, [R208+0x8c00] ;  /* 0x008c0000d008783b */ /* 0x000ea20000004200 */
[----:B------:R-:W-:Y:S02]  /*6db0*/  FADD.FTZ R47, R47, R58 ;  /* 0x0000003a2f2f7221 */ /* 0x000fe40000010000 */
[----:B------:R-:W-:Y:S01]  /*6dc0*/  FADD.FTZ R169, R169, R134 ;  /* 0x00000086a9a97221 */ /* 0x000fe20000010000 */
[----:B------:R-:W-:Y:S01]  /*6dd0*/  MUFU.EX2 R20, R20 ;  /* 0x0000001400147308 */ /* 0x000fe20000000800 */
[----:B------:R-:W-:Y:S01]  /*6de0*/  FADD.FTZ R62, R62, R47 ;  /* 0x0000002f3e3e7221 */ /* 0x000fe20000010000 */
[----:B---3--:R-:W-:Y:S01]  /*6df0*/  HMMA.16816.F32.BF16 R28, R16, R24, R28 ;  /* 0x00000018101c723c */ /* 0x008fe2000004181c */
[----:B------:R-:W-:-:S02]  /*6e00*/  FADD.FTZ R148, R148, R169 ;  /* 0x000000a994947221 */ /* 0x000fc40000010000 */
[----:B------:R-:W-:Y:S02]  /*6e10*/  FADD.FTZ R55, R55, R62 ;  /* 0x0000003e37377221 */ /* 0x000fe40000010000 */
[----:B------:R-:W-:Y:S02]  /*6e20*/  FFMA.FTZ R21, R51, c[0x0][0x23c], -R54 ;  /* 0x00008f0033157a23 */ /* 0x000fe40000010836 */
[----:B------:R-:W-:Y:S01]  /*6e30*/  FADD.FTZ R66, R66, R55 ;  /* 0x0000003742427221 */ /* 0x000fe20000010000 */
[----:B------:R-:W-:Y:S01]  /*6e40*/  HMMA.16816.F32.BF16 R32, R16, R26, R32 ;  /* 0x0000001a1020723c */ /* 0x000fe20000041820 */
[----:B------:R-:W-:Y:S02]  /*6e50*/  FFMA.FTZ R5, R92, c[0x0][0x23c], -R108 ;  /* 0x00008f005c057a23 */ /* 0x000fe4000001086c */
[----:B------:R-:W-:Y:S01]  /*6e60*/  FADD.FTZ R59, R59, R66 ;  /* 0x000000423b3b7221 */ /* 0x000fe20000010000 */
[----:B------:R-:W3:Y:S01]  /*6e70*/  MUFU.EX2 R21, R21 ;  /* 0x0000001500157308 */ /* 0x000ee20000000800 */
[----:B------:R-:W-:-:S02]  /*6e80*/  FFMA.FTZ R48, R109, c[0x0][0x23c], -R108 ;  /* 0x00008f006d307a23 */ /* 0x000fc4000001086c */
[----:B------:R-:W-:Y:S01]  /*6e90*/  FADD.FTZ R64, R64, R59 ;  /* 0x0000003b40407221 */ /* 0x000fe20000010000 */
[----:B----4-:R-:W-:Y:S01]  /*6ea0*/  F2FP.BF16.PACK_AB R17, R42, R41 ;  /* 0x000000292a11723e */ /* 0x010fe200000010ff */
[----:B------:R-:W-:Y:S01]  /*6eb0*/  FADD.FTZ R148, R123, R148 ;  /* 0x000000947b947221 */ /* 0x000fe20000010000 */
[----:B-1----:R-:W-:Y:S01]  /*6ec0*/  F2FP.BF16.PACK_AB R16, R23, R22 ;  /* 0x000000161710723e */ /* 0x002fe200000010ff */
[----:B------:R-:W-:Y:S01]  /*6ed0*/  FADD.FTZ R63, R63, R64 ;  /* 0x000000403f3f7221 */ /* 0x000fe20000010000 */
[----:B------:R-:W-:Y:S01]  /*6ee0*/  MUFU.EX2 R5, R5 ;  /* 0x0000000500057308 */ /* 0x000fe20000000800 */
[----:B------:R-:W-:Y:S02]  /*6ef0*/  FADD.FTZ R111, R111, R148 ;  /* 0x000000946f6f7221 */ /* 0x000fe40000010000 */
[----:B------:R-:W-:Y:S02]  /*6f00*/  FADD.FTZ R63, R70, R63 ;  /* 0x0000003f463f7221 */ /* 0x000fe40000010000 */
[----:B------:R-:W-:-:S02]  /*6f10*/  FADD.FTZ R46, R46, R111 ;  /* 0x0000006f2e2e7221 */ /* 0x000fc40000010000 */
[----:B------:R-:W-:Y:S01]  /*6f20*/  FADD.FTZ R56, R56, R63 ;  /* 0x0000003f38387221 */ /* 0x000fe20000010000 */
[----:B------:R-:W1:Y:S01]  /*6f30*/  MUFU.EX2 R48, R48 ;  /* 0x0000003000307308 */ /* 0x000e620000000800 */
[----:B------:R-:W-:Y:S01]  /*6f40*/  FADD.FTZ R7, R7, R46 ;  /* 0x0000002e07077221 */ /* 0x000fe20000010000 */
[----:B---3--:R-:W-:Y:S01]  /*6f50*/  F2FP.BF16.PACK_AB R19, R21, R20 ;  /* 0x000000141513723e */ /* 0x008fe200000010ff */
[----:B------:R-:W-:Y:S02]  /*6f60*/  FADD.FTZ R57, R57, R56 ;  /* 0x0000003839397221 */ /* 0x000fe40000010000 */
[----:B------:R-:W-:Y:S02]  /*6f70*/  FADD.FTZ R40, R40, R7 ;  /* 0x0000000728287221 */ /* 0x000fe40000010000 */
[----:B------:R-:W-:Y:S02]  /*6f80*/  FADD.FTZ R52, R52, R57 ;  /* 0x0000003934347221 */ /* 0x000fe40000010000 */
[----:B------:R-:W-:-:S02]  /*6f90*/  FADD.FTZ R41, R41, R40 ;  /* 0x0000002829297221 */ /* 0x000fc40000010000 */
[----:B------:R-:W-:Y:S02]  /*6fa0*/  FADD.FTZ R53, R53, R52 ;  /* 0x0000003435357221 */ /* 0x000fe40000010000 */
[----:B------:R-:W-:Y:S02]  /*6fb0*/  FADD.FTZ R41, R42, R41 ;  /* 0x000000292a297221 */ /* 0x000fe40000010000 */
[----:B------:R-:W-:Y:S01]  /*6fc0*/  FADD.FTZ R44, R44, R53 ;  /* 0x000000352c2c7221 */ /* 0x000fe20000010000 */
[----:B-1----:R-:W-:Y:S01]  /*6fd0*/  F2FP.BF16.PACK_AB R18, R48, R5 ;  /* 0x000000053012723e */ /* 0x002fe200000010ff */
[----:B------:R-:W-:Y:S02]  /*6fe0*/  FADD.FTZ R20, R20, R41 ;  /* 0x0000002914147221 */ /* 0x000fe40000010000 */
[----:B------:R-:W-:Y:S02]  /*6ff0*/  FADD.FTZ R49, R49, R44 ;  /* 0x0000002c31317221 */ /* 0x000fe40000010000 */
[----:B------:R-:W-:-:S02]  /*7000*/  FADD.FTZ R234, R21, R20 ;  /* 0x0000001415ea7221 */ /* 0x000fc40000010000 */
[----:B------:R-:W-:Y:S01]  /*7010*/  FADD.FTZ R22, R22, R49 ;  /* 0x0000003116167221 */ /* 0x000fe20000010000 */
[----:B------:R-:W-:Y:S03]  /*7020*/  HMMA.16816.F32.BF16 R144, R16, R140, R12 ;  /* 0x0000008c1090723c */ /* 0x000fe6000004180c */
[----:B------:R-:W-:-:S04]  /*7030*/  FADD.FTZ R22, R23, R22 ;  /* 0x0000001617167221 */ /* 0x000fc80000010000 */
[----:B------:R-:W-:Y:S01]  /*7040*/  FADD.FTZ R5, R5, R22 ;  /* 0x0000001605057221 */ /* 0x000fe20000010000 */
[----:B------:R-:W-:Y:S03]  /*7050*/  HMMA.16816.F32.BF16 R140, R16, R142, R36 ;  /* 0x0000008e108c723c */ /* 0x000fe60000041824 */
[----:B------:R-:W-:-:S05]  /*7060*/  FADD.FTZ R233, R48, R5 ;  /* 0x0000000530e97221 */ /* 0x000fca0000010000 */
[C---:B--2---:R-:W-:Y:S08]  /*7070*/  HMMA.16816.F32.BF16 R136, R16.reuse, R8, R28 ;  /* 0x000000081088723c */ /* 0x044ff0000004181c */
        /* <DEDUP_REMOVED lines=8> */
[----:B------:R-:W-:Y:S02]  /*7100*/  IADD3 R11, R3, 0x100, RZ ;  /* 0x00000100030b7810 */ /* 0x000fe40007ffe0ff */
        /* <DEDUP_REMOVED lines=55> */
.L_x_1552:
[----:B------:R-:W-:-:S04]  /*7480*/  LEA R7, -R6, RZ, 0x8 ;  /* 0x000000ff06077211 */ /* 0x000fc800078e41ff */
[----:B------:R-:W-:Y:S02]  /*7490*/  SHF.R.S32.HI R4, RZ, 0x1f, R7 ;  /* 0x0000001fff047819 */ /* 0x000fe40000011407 */
.L_x_1553:
[C---:B------:R-:W-:Y:S01]  /*74a0*/  LEA R216, P0, R7.reuse, R216, 0x1 ;  /* 0x000000d807d87211 */ /* 0x040fe200078008ff */
[C---:B------:R-:W-:Y:S02]  /*74b0*/  IMAD.SHL.U32 R5, R6.reuse, 0x40, RZ ;  /* 0x0000004006057824 */ /* 0x040fe400078e00ff */
[----:B------:R-:W-:Y:S01]  /*74c0*/  IMAD.MOV.U32 R3, RZ, RZ, 0x6 ;  /* 0x00000006ff037424 */ /* 0x000fe200078e00ff */
[----:B------:R-:W-:Y:S02]  /*74d0*/  LEA.HI.X R215, R7, R215, R4, 0x1, P0 ;  /* 0x000000d707d77211 */ /* 0x000fe400000f0c04 */
[----:B------:R-:W-:Y:S02]  /*74e0*/  IADD3 R8, P0, R5, R216, RZ ;  /* 0x000000d805087210 */ /* 0x000fe40007f1e0ff */
[----:B------:R-:W-:Y:S01]  /*74f0*/  SHF.L.U64.HI R6, R6, R3, c[0x0][0x1a4] ;  /* 0x0000690006067619 */ /* 0x000fe20000010203 */
[----:B------:R-:W-:Y:S01]  /*7500*/  IMAD.MOV.U32 R217, RZ, RZ, R215 ;  /* 0x000000ffffd97224 */ /* 0x000fe200078e00d7 */
        /* <DEDUP_REMOVED lines=21> */
[----:B------:R-:W-:Y:S01]  /*7660*/  IMAD.X R27, R5, 0x1, R6, P0 ;  /* 0x00000001051b7824 */ /* 0x000fe200000e0606 */
[----:B------:R-:W-:Y:S01]  /*7670*/  ISETP.GE.AND P0, PT, R196, 0x3, PT ;  /* 0x00000003c400780c */ /* 0x000fe20003f06270 */
[----:B------:R1:W-:Y:S04]  /*7680*/  LDGSTS.E.BYPASS.LTC128B.128 [R221+0x8000], [R4.64] ;  /* 0x0800000004dd7fae */ /* 0x0003e8000b901d4c */
[----:B------:R5:W-:Y:S04]  /*7690*/  LDGSTS.E.BYPASS.LTC128B.128 [R221+0x8800], [R26.64] ;  /* 0x088000001add7fae */ /* 0x000be8000b901d4c */
[----:B------:R-:W-:Y:S04]  /*76a0*/  LDSM.16.M88.4 R16, [R213] ;  /* 0x00000000d510783b */ /* 0x000fe80000000200 */
[----:B--2---:R-:W4:Y:S04]  /*76b0*/  LDSM.16.M88.4 R8, [R211+0x1000] ;  /* 0x00100000d308783b */ /* 0x004f280000000200 */
[----:B------:R-:W1:Y:S04]  /*76c0*/  LDSM.16.M88.4 R128, [R211+0x1400] ;  /* 0x00140000d380783b */ /* 0x000e680000000200 */
[----:B------:R-:W-:Y:S04]  /*76d0*/  LDSM.16.M88.4 R156, [R212] ;  /* 0x00000000d49c783b */ /* 0x000fe80000000200 */
[----:B---3--:R-:W2:Y:S04]  /*76e0*/  LDSM.16.M88.4 R20, [R210] ;  /* 0x00000000d214783b */ /* 0x008ea80000000200 */
[----:B------:R-:W3:Y:S04]  /*76f0*/  LDSM.16.M88.4 R120, [R211+0x1800] ;  /* 0x00180000d378783b */ /* 0x000ee80000000200 */
[----:B------:R-:W2:Y:S04]  /*7700*/  LDSM.16.M88.4 R160, [R210+0x400] ;  /* 0x00040000d2a0783b */ /* 0x000ea80000000200 */
[----:B------:R-:W2:Y:S04]  /*7710*/  LDSM.16.M88.4 R112, [R211+0x1c00] ;  /* 0x001c0000d370783b */ /* 0x000ea80000000200 */
[----:B------:R-:W2:Y:S04]  /*7720*/  LDSM.16.M88.4 R104, [R211+0x2000] ;  /* 0x00200000d368783b */ /* 0x000ea80000000200 */
[----:B------:R-:W2:Y:S04]  /*7730*/  LDSM.16.M88.4 R96, [R211+0x2400] ;  /* 0x00240000d360783b */ /* 0x000ea80000000200 */
[----:B------:R-:W3:Y:S04]  /*7740*/  LDSM.16.M88.4 R88, [R211+0x2800] ;  /* 0x00280000d358783b */ /* 0x000ee80000000200 */
[----:B------:R-:W3:Y:S01]  /*7750*/  LDSM.16.M88.4 R80, [R211+0x2c00] ;  /* 0x002c0000d350783b */ /* 0x000ee20000000200 */
[C---:B----4-:R-:W-:Y:S03]  /*7760*/  HMMA.16816.F32.BF16 R12, R16.reuse, R8, RZ ;  /* 0x00000008100c723c */ /* 0x050fe600000418ff */
[----:B------:R-:W4:Y:S04]  /*7770*/  LDSM.16.M88.4 R72, [R211+0x3000] ;  /* 0x00300000d348783b */ /* 0x000f280000000200 */
[----:B------:R-:W4:Y:S01]  /*7780*/  LDSM.16.M88.4 R64, [R211+0x3400] ;  /* 0x00340000d340783b */ /* 0x000f220000000200 */
[C---:B------:R-:W-:Y:S03]  /*7790*/  HMMA.16816.F32.BF16 R8, R16.reuse, R10, RZ ;  /* 0x0000000a1008723c */ /* 0x040fe600000418ff */
[----:B------:R-:W4:Y:S04]  /*77a0*/  LDSM.16.M88.4 R56, [R211+0x3800] ;  /* 0x00380000d338783b */ /* 0x000f280000000200 */
[----:B------:R-:W4:Y:S01]  /*77b0*/  LDSM.16.M88.4 R48, [R211+0x3c00] ;  /* 0x003c0000d330783b */ /* 0x000f220000000200 */
[C---:B-1----:R-:W-:Y:S03]  /*77c0*/  HMMA.16816.F32.BF16 R4, R16.reuse, R128, RZ ;  /* 0x000000801004723c */ /* 0x042fe600000418ff */
[----:B------:R-:W1:Y:S04]  /*77d0*/  LDSM.16.M88.4 R40, [R211+0x4000] ;  /* 0x00400000d328783b */ /* 0x000e680000000200 */
[----:B------:R-:W1:Y:S01]  /*77e0*/  LDSM.16.M88.4 R32, [R211+0x4400] ;  /* 0x00440000d320783b */ /* 0x000e620000000200 */
[----:B------:R-:W-:Y:S03]  /*77f0*/  HMMA.16816.F32.BF16 R128, R16, R130, RZ ;  /* 0x000000821080723c */ /* 0x000fe600000418ff */
[----:B-----5:R-:W5:Y:S04]  /*7800*/  LDSM.16.M88.4 R24, [R211+0x4800] ;  /* 0x00480000d318783b */ /* 0x020f680000000200 */
[----:B------:R-:W1:Y:S01]  /*7810*/  LDSM.16.M88.4 R148, [R211+0x4c00] ;  /* 0x004c0000d394783b */ /* 0x000e620000000200 */
[----:B--2---:R-:W-:Y:S03]  /*7820*/  HMMA.16816.F32.BF16 R12, R156, R20, R12 ;  /* 0x000000149c0c723c */ /* 0x004fe6000004180c */
[----:B------:R-:W2:Y:S04]  /*7830*/  LDSM.16.M88.4 R152, [R210+0x800] ;  /* 0x00080000d298783b */ /* 0x000ea80000000200 */
[----:B------:R-:W0:Y:S01]  /*7840*/  LDGDEPBAR ;  /* 0x00000000000079af */ /* 0x000e220000000000 */
[----:B---3--:R-:W-:Y:S08]  /*7850*/  HMMA.16816.F32.BF16 R124, R16, R120, RZ ;  /* 0x00000078107c723c */ /* 0x008ff000000418ff */
[C---:B------:R-:W-:Y:S08]  /*7860*/  HMMA.16816.F32.BF16 R8, R156.reuse, R22, R8 ;  /* 0x000000169c08723c */ /* 0x040ff00000041808 */
[----:B------:R-:W-:Y:S07]  /*7870*/  HMMA.16816.F32.BF16 R4, R156, R160, R4 ;  /* 0x000000a09c04723c */ /* 0x000fee0000041804 */
[----:B------:R-:W-:Y:S01]  /*7880*/  IMAD.SHL.U32 R161, R219, 0x100, RZ ;  /* 0x00000100dba17824 */ /* 0x000fe200078e00ff */
[----:B------:R-:W-:Y:S04]  /*7890*/  HMMA.16816.F32.BF16 R116, R16, R112, RZ ;  /* 0x000000701074723c */ /* 0x000fe800000418ff */
[----:B------:R-:W-:-:S02]  /*78a0*/  LOP3.LUT R173, R161, R166, RZ, 0xfc, !PT ;  /* 0x000000a6a1ad7212 */ /* 0x000fc400078efcff */
[--C-:B------:R-:W-:Y:S02]  /*78b0*/  LOP3.LUT R167, R161, 0x8, R166.reuse, 0xfe, !PT ;  /* 0x00000008a1a77812 */ /* 0x100fe400078efea6 */
[C---:B------:R-:W-:Y:S01]  /*78c0*/  HMMA.16816.F32.BF16 R108, R16.reuse, R104, RZ ;  /* 0x00000068106c723c */ /* 0x040fe200000418ff */
[----:B------:R-:W-:Y:S02]  /*78d0*/  IADD3 R160, R173, 0x1, RZ ;  /* 0x00000001ada07810 */ /* 0x000fe40007ffe0ff */
[CC--:B------:R-:W-:Y:S02]  /*78e0*/  ISETP.GE.AND P5, PT, R167.reuse, R165.reuse, PT ;  /* 0x000000a5a700720c */ /* 0x0c0fe40003fa6270 */
[----:B------:R-:W-:Y:S02]  /*78f0*/  ISETP.GE.AND P2, PT, R167, R164, PT ;  /* 0x000000a4a700720c */ /* 0x000fe40003f46270 */
[----:B------:R-:W-:Y:S01]  /*7900*/  LOP3.LUT R167, R161, 0x10, R166, 0xfe, !PT ;  /* 0x00000010a1a77812 */ /* 0x000fe200078efea6 */
[----:B------:R-:W-:Y:S01]  /*7910*/  HMMA.16816.F32.BF16 R100, R16, R96, RZ ;  /* 0x000000601064723c */ /* 0x000fe200000418ff */
[----:B------:R-:W-:-:S02]  /*7920*/  ISETP.GE.AND P4, PT, R160, R165, PT ;  /* 0x000000a5a000720c */ /* 0x000fc40003f86270 */
[C---:B------:R-:W-:Y:S02]  /*7930*/  ISETP.GE.AND P1, PT, R167.reuse, R165, PT ;  /* 0x000000a5a700720c */ /* 0x040fe40003f26270 */
[-C--:B------:R-:W-:Y:S02]  /*7940*/  ISETP.GE.AND P3, PT, R167, R164.reuse, PT ;  /* 0x000000a4a700720c */ /* 0x080fe40003f66270 */
[----:B------:R-:W-:Y:S01]  /*7950*/  FSEL R167, R13, -INF , !P4 ;  /* 0xff8000000da77808 */ /* 0x000fe20006000000 */
[----:B------:R-:W-:Y:S01]  /*7960*/  HMMA.16816.F32.BF16 R92, R16, R88, RZ ;  /* 0x00000058105c723c */ /* 0x000fe200000418ff */
[----:B------:R-:W-:Y:S02]  /*7970*/  ISETP.GE.AND P4, PT, R160, R164, PT ;  /* 0x000000a4a000720c */ /* 0x000fe40003f86270 */
[----:B------:R-:W-:Y:S02]  /*7980*/  IADD3 R13, R173, 0x9, RZ ;  /* 0x00000009ad0d7810 */ /* 0x000fe40007ffe0ff */
[----:B------:R-:W-:-:S02]  /*7990*/  LOP3.LUT R160, R161, 0x18, R166, 0xfe, !PT ;  /* 0x00000018a1a07812 */ /* 0x000fc400078efea6 */
[----:B------:R-:W-:Y:S01]  /*79a0*/  FSEL R168, R10, -INF , !P2 ;  /* 0xff8000000aa87808 */ /* 0x000fe20005000000 */
[----:B------:R-:W-:Y:S01]  /*79b0*/  HMMA.16816.F32.BF16 R84, R16, R80, RZ ;  /* 0x000000501054723c */ /* 0x000fe200000418ff */
[----:B------:R-:W-:Y:S02]  /*79c0*/  ISETP.GE.AND P2, PT, R160, R165, PT ;  /* 0x000000a5a000720c */ /* 0x000fe40003f46270 */
[----:B------:R-:W-:-:S05]  /*79d0*/  FSEL R174, R6, -INF , !P3 ;  /* 0xff80000006ae7808 */ /* 0x000fca0005800000 */
[C---:B----4-:R-:W-:Y:S08]  /*79e0*/  HMMA.16816.F32.BF16 R76, R16.reuse, R72, RZ ;  /* 0x00000048104c723c */ /* 0x050ff000000418ff */
[C---:B------:R-:W-:Y:S08]  /*79f0*/  HMMA.16816.F32.BF16 R68, R16.reuse, R64, RZ ;  /* 0x000000401044723c */ /* 0x040ff000000418ff */
[C---:B------:R-:W-:Y:S08]  /*7a00*/  HMMA.16816.F32.BF16 R60, R16.reuse, R56, RZ ;  /* 0x00000038103c723c */ /* 0x040ff000000418ff */
[C---:B------:R-:W-:Y:S08]  /*7a10*/  HMMA.16816.F32.BF16 R52, R16.reuse, R48, RZ ;  /* 0x000000301034723c */ /* 0x040ff000000418ff */
[C---:B-1----:R-:W-:Y:S08]  /*7a20*/  HMMA.16816.F32.BF16 R44, R16.reuse, R40, RZ ;  /* 0x00000028102c723c */ /* 0x042ff000000418ff */
        /* <DEDUP_REMOVED lines=18> */
[C---:B------:R-:W-:Y:S07]  /*7b50*/  HMMA.16816.F32.BF16 R128, R156.reuse, R162, R128 ;  /* 0x000000a29c80723c */ /* 0x040fee0000041880 */
[----:B------:R-:W-:Y:S01]  /*7b60*/  FSEL R163, R8, -INF , !P5 ;  /* 0xff80000008a37808 */ /* 0x000fe20006800000 */
[----:B--2---:R-:W-:Y:S01]  /*7b70*/  HMMA.16816.F32.BF16 R124, R156, R152, R124 ;  /* 0x000000989c7c723c */ /* 0x004fe2000004187c */
[----:B------:R-:W-:-:S02]  /*7b80*/  FSEL R162, R15, -INF , !P4 ;  /* 0xff8000000fa27808 */ /* 0x000fc40006000000 */
[----:B------:R-:W-:Y:S02]  /*7b90*/  ISETP.GE.AND P5, PT, R13, R164, PT ;  /* 0x000000a40d00720c */ /* 0x000fe40003fa6270 */
[----:B------:R-:W-:Y:S02]  /*7ba0*/  IADD3 R8, R173, 0x11, RZ ;  /* 0x00000011ad087810 */ /* 0x000fe40007ffe0ff */
[----:B------:R-:W-:Y:S01]  /*7bb0*/  ISETP.GE.AND P4, PT, R13, R165, PT ;  /* 0x000000a50d00720c */ /* 0x000fe20003f86270 */
[----:B------:R-:W-:Y:S01]  /*7bc0*/  HMMA.16816.F32.BF16 R120, R156, R154, R120 ;  /* 0x0000009a9c78723c */ /* 0x000fe20000041878 */
[----:B------:R-:W-:Y:S02]  /*7bd0*/  FSEL R172, R11, -INF , !P5 ;  /* 0xff8000000bac7808 */ /* 0x000fe40006800000 */
[----:B------:R-:W-:Y:S02]  /*7be0*/  FSEL R153, R4, -INF , !P1 ;  /* 0xff80000004997808 */ /* 0x000fe40004800000 */
[----:B------:R-:W-:-:S02]  /*7bf0*/  FSEL R175, R9, -INF , !P4 ;  /* 0xff80000009af7808 */ /* 0x000fc40006000000 */
[C---:B------:R-:W-:Y:S02]  /*7c00*/  ISETP.GE.AND P5, PT, R8.reuse, R165, PT ;  /* 0x000000a50800720c */ /* 0x040fe40003fa6270 */
[----:B------:R-:W-:Y:S02]  /*7c10*/  ISETP.GE.AND P1, PT, R8, R164, PT ;  /* 0x000000a40800720c */ /* 0x000fe40003f26270 */
[----:B------:R-:W2:Y:S01]  /*7c20*/  LDSM.16.M88.4 R8, [R210+0x1000] ;  /* 0x00100000d208783b */ /* 0x000ea20000000200 */
[----:B------:R-:W-:Y:S02]  /*7c30*/  IADD3 R4, R173, 0x19, RZ ;  /* 0x00000019ad047810 */ /* 0x000fe40007ffe0ff */
[----:B------:R-:W-:Y:S02]  /*7c40*/  LOP3.LUT R13, R161, 0x20, R166, 0xfe, !PT ;  /* 0x00000020a10d7812 */ /* 0x000fe400078efea6 */
[----:B------:R-:W-:Y:S01]  /*7c50*/  FSEL R170, R7, -INF , !P1 ;  /* 0xff80000007aa7808 */ /* 0x000fe20004800000 */
[----:B-1----:R-:W-:Y:S01]  /*7c60*/  HMMA.16816.F32.BF16 R116, R156, R148, R116 ;  /* 0x000000949c74723c */ /* 0x002fe20000041874 */
[----:B------:R-:W-:-:S02]  /*7c70*/  FSEL R155, R128, -INF , !P2 ;  /* 0xff800000809b7808 */ /* 0x000fc40005000000 */
[----:B------:R-:W-:Y:S02]  /*7c80*/  FSEL R179, R5, -INF , !P5 ;  /* 0xff80000005b37808 */ /* 0x000fe40006800000 */
[CC--:B------:R-:W-:Y:S02]  /*7c90*/  ISETP.GE.AND P1, PT, R4.reuse, R165.reuse, PT ;  /* 0x000000a50400720c */ /* 0x0c0fe40003f26270 */
[-C--:B------:R-:W-:Y:S01]  /*7ca0*/  ISETP.GE.AND P2, PT, R4, R164.reuse, PT ;  /* 0x000000a40400720c */ /* 0x080fe20003f46270 */
[----:B------:R-:W-:Y:S01]  /*7cb0*/  HMMA.16816.F32.BF16 R112, R156, R150, R112 ;  /* 0x000000969c70723c */ /* 0x000fe20000041870 */
[----:B------:R-:W-:Y:S02]  /*7cc0*/  ISETP.GE.AND P4, PT, R160, R164, PT ;  /* 0x000000a4a000720c */ /* 0x000fe40003f86270 */
[----:B------:R-:W-:Y:S02]  /*7cd0*/  ISETP.GE.AND P3, PT, R13, R165, PT ;  /* 0x000000a50d00720c */ /* 0x000fe40003f66270 */
[----:B------:R-:W-:-:S02]  /*7ce0*/  LOP3.LUT R5, R161, 0x28, R166, 0xfe, !PT ;  /* 0x00000028a1057812 */ /* 0x000fc400078efea6 */
        /* <DEDUP_REMOVED lines=8> */
[-C--:B------:R-:W-:Y:S02]  /*7d70*/  ISETP.GE.AND P3, PT, R4, R164.reuse, PT ;  /* 0x000000a40400720c */ /* 0x080fe40003f66270 */
[----:B------:R-:W1:Y:S01]  /*7d80*/  LDSM.16.M88.4 R4, [R210+0x1400] ;  /* 0x00140000d204783b */ /* 0x000e620000000200 */
[----:B------:R-:W-:Y:S01]  /*7d90*/  ISETP.GE.AND P5, PT, R13, R164, PT ;  /* 0x000000a40d00720c */ /* 0x000fe20003fa6270 */
[----:B--2---:R-:W-:Y:S01]  /*7da0*/  HMMA.16816.F32.BF16 R108, R156, R8, R108 ;  /* 0x000000089c6c723c */ /* 0x004fe2000004186c */
[----:B------:R-:W-:Y:S02]  /*7db0*/  LOP3.LUT R15, R161, 0x30, R166, 0xfe, !PT ;  /* 0x00000030a10f7812 */ /* 0x000fe400078efea6 */
[----:B------:R-:W-:-:S02]  /*7dc0*/  IADD3 R124, R173, 0x29, RZ ;  /* 0x00000029ad7c7810 */ /* 0x000fc40007ffe0ff */
[----:B------:R-:W-:Y:S02]  /*7dd0*/  FSEL R13, R126, -INF , !P5 ;  /* 0xff8000007e0d7808 */ /* 0x000fe40006800000 */
[----:B------:R-:W-:Y:S01]  /*7de0*/  FSEL R149, R125, -INF , !P2 ;  /* 0xff8000007d957808 */ /* 0x000fe20005000000 */
[----:B------:R-:W-:Y:S01]  /*7df0*/  HMMA.16816.F32.BF16 R104, R156, R10, R104 ;  /* 0x0000000a9c68723c */ /* 0x000fe20000041868 */
        /* <DEDUP_REMOVED lines=9> */
[----:B------:R-:W-:-:S02]  /*7e90*/  FSEL R183, R121, -INF , !P3 ;  /* 0xff80000079b77808 */ /* 0x000fc40005800000 */
[CC--:B------:R-:W-:Y:S02]  /*7ea0*/  ISETP.GE.AND P1, PT, R125.reuse, R165.reuse, PT ;  /* 0x000000a57d00720c */ /* 0x0c0fe40003f26270 */
[-C--:B------:R-:W-:Y:S02]  /*7eb0*/  ISETP.GE.AND P3, PT, R125, R164.reuse, PT ;  /* 0x000000a47d00720c */ /* 0x080fe40003f66270 */
[----:B------:R-:W-:Y:S02]  /*7ec0*/  FSEL R125, R123, -INF , !P4 ;  /* 0xff8000007b7d7808 */ /* 0x000fe40006000000 */
[----:B------:R-:W-:Y:S02]  /*7ed0*/  FSEL R185, R116, -INF , !P5 ;  /* 0xff80000074b97808 */ /* 0x000fe40006800000 */
[C---:B------:R-:W-:Y:S01]  /*7ee0*/  ISETP.GE.AND P4, PT, R120.reuse, R165, PT ;  /* 0x000000a57800720c */ /* 0x040fe20003f86270 */
[----:B-1----:R-:W-:Y:S01]  /*7ef0*/  HMMA.16816.F32.BF16 R100, R156, R4, R100 ;  /* 0x000000049c64723c */ /* 0x002fe20000041864 */
[----:B------:R-:W-:-:S02]  /*7f00*/  ISETP.GE.AND P5, PT, R120, R164, PT ;  /* 0x000000a47800720c */ /* 0x000fc40003fa6270 */
[----:B------:R-:W1:Y:S01]  /*7f10*/  LDSM.16.M88.4 R120, [R210+0x1800] ;  /* 0x00180000d278783b */ /* 0x000e620000000200 */
[----:B------:R-:W-:Y:S02]  /*7f20*/  LOP3.LUT R8, R161, 0x40, R166, 0xfe, !PT ;  /* 0x00000040a1087812 */ /* 0x000fe400078efea6 */
[----:B------:R-:W-:Y:S02]  /*7f30*/  FSEL R118, R118, -INF , !P2 ;  /* 0xff80000076767808 */ /* 0x000fe40005000000 */
[----:B------:R-:W-:Y:S01]  /*7f40*/  FSEL R117, R117, -INF , !P4 ;  /* 0xff80000075757808 */ /* 0x000fe20006000000 */
[----:B------:R-:W-:Y:S01]  /*7f50*/  HMMA.16816.F32.BF16 R96, R156, R6, R96 ;  /* 0x000000069c60723c */ /* 0x000fe20000041860 */
[C---:B------:R-:W-:Y:S02]  /*7f60*/  ISETP.GE.AND P2, PT, R8.reuse, R165, PT ;  /* 0x000000a50800720c */ /* 0x040fe40003f46270 */
[----:B------:R-:W-:Y:S02]  /*7f70*/  ISETP.GE.AND P4, PT, R8, R164, PT ;  /* 0x000000a40800720c */ /* 0x000fe40003f86270 */
[----:B------:R-:W-:-:S02]  /*7f80*/  IADD3 R8, R173, 0x39, RZ ;  /* 0x00000039ad087810 */ /* 0x000fc40007ffe0ff */
[----:B------:R-:W-:Y:S02]  /*7f90*/  FSEL R119, R119, -INF , !P5 ;  /* 0xff80000077777808 */ /* 0x000fe40006800000 */
[----:B------:R-:W-:Y:S02]  /*7fa0*/  FSEL R189, R112, -INF , !P1 ;  /* 0xff80000070bd7808 */ /* 0x000fe40004800000 */
[C---:B------:R-:W-:Y:S02]  /*7fb0*/  ISETP.GE.AND P5, PT, R8.reuse, R165, PT ;  /* 0x000000a50800720c */ /* 0x040fe40003fa6270 */
[----:B------:R-:W-:Y:S02]  /*7fc0*/  ISETP.GE.AND P1, PT, R8, R164, PT ;  /* 0x000000a40800720c */ /* 0x000fe40003f26270 */
[----:B------:R-:W-:Y:S02]  /*7fd0*/  LOP3.LUT R9, R161, 0x48, R166, 0xfe, !PT ;  /* 0x00000048a1097812 */ /* 0x000fe400078efea6 */
[----:B------:R-:W-:-:S02]  /*7fe0*/  IADD3 R8, R173, 0x41, RZ ;  /* 0x00000041ad087810 */ /* 0x000fc40007ffe0ff */
[----:B------:R-:W-:Y:S02]  /*7ff0*/  FSEL R115, R115, -INF , !P1 ;  /* 0xff80000073737808 */ /* 0x000fe40004800000 */
[----:B------:R-:W-:Y:S02]  /*8000*/  FSEL R114, R114, -INF , !P3 ;  /* 0xff80000072727808 */ /* 0x000fe40005800000 */
[----:B------:R-:W-:Y:S02]  /*8010*/  FSEL R113, R113, -INF , !P5 ;  /* 0xff80000071717808 */ /* 0x000fe40006800000 */
[-C--:B------:R-:W-:Y:S02]  /*8020*/  ISETP.GE.AND P1, PT, R8, R165.reuse, PT ;  /* 0x000000a50800720c */ /* 0x080fe40003f26270 */
[----:B------:R-:W-:Y:S02]  /*8030*/  FSEL R191, R108, -INF , !P2 ;  /* 0xff8000006cbf7808 */ /* 0x000fe40005000000 */
[----:B------:R-:W-:-:S02]  /*8040*/  ISETP.GE.AND P3, PT, R9, R165, PT ;  /* 0x000000a50900720c */ /* 0x000fc40003f66270 */
[-C--:B------:R-:W-:Y:S02]  /*8050*/  ISETP.GE.AND P5, PT, R9, R164.reuse, PT ;  /* 0x000000a40900720c */ /* 0x080fe40003fa6270 */
[----:B------:R-:W-:Y:S01]  /*8060*/  LOP3.LUT R4, R161, 0x50, R166, 0xfe, !PT ;  /* 0x00000050a1047812 */ /* 0x000fe200078efea6 */
[C---:B-1----:R-:W-:Y:S01]  /*8070*/  HMMA.16816.F32.BF16 R92, R156.reuse, R120, R92 ;  /* 0x000000789c5c723c */ /* 0x042fe2000004185c */
[-C--:B------:R-:W-:Y:S02]  /*8080*/  ISETP.GE.AND P2, PT, R8, R164.reuse, PT ;  /* 0x000000a40800720c */ /* 0x080fe40003f46270 */
[----:B------:R-:W1:Y:S01]  /*8090*/  LDSM.16.M88.4 R8, [R210+0x1c00] ;  /* 0x001c0000d208783b */ /* 0x000e620000000200 */
        /* <DEDUP_REMOVED lines=8> */
[C---:B------:R-:W-:Y:S02]  /*8120*/  ISETP.GE.AND P2, PT, R4.reuse, R165, PT ;  /* 0x000000a50400720c */ /* 0x040fe40003f46270 */
        /* <DEDUP_REMOVED lines=11> */
[----:B------:R-:W2:Y:S01]  /*81e0*/  LDSM.16.M88.4 R4, [R210+0x2000] ;  /* 0x00200000d204783b */ /* 0x000ea20000000200 */
[----:B------:R-:W-:Y:S01]  /*81f0*/  IADD3 R100, R173, 0x59, RZ ;  /* 0x00000059ad647810 */ /* 0x000fe20007ffe0ff */
[----:B-1----:R-:W-:Y:S01]  /*8200*/  HMMA.16816.F32.BF16 R84, R156, R8, R84 ;  /* 0x000000089c54723c */ /* 0x002fe20000041854 */
[----:B------:R-:W-:Y:S02]  /*8210*/  LOP3.LUT R104, R161, 0x60, R166, 0xfe, !PT ;  /* 0x00000060a1687812 */ /* 0x000fe400078efea6 */
[----:B------:R-:W-:-:S02]  /*8220*/  FSEL R103, R103, -INF , !P4 ;  /* 0xff80000067677808 */ /* 0x000fc40006000000 */
[----:B------:R-:W-:Y:S02]  /*8230*/  FSEL R203, R101, -INF , !P3 ;  /* 0xff80000065cb7808 */ /* 0x000fe40005800000 */
[-C--:B------:R-:W-:Y:S01]  /*8240*/  ISETP.GE.AND P4, PT, R100, R165.reuse, PT ;  /* 0x000000a56400720c */ /* 0x080fe20003f86270 */
[----:B------:R-:W-:Y:S01]  /*8250*/  HMMA.16816.F32.BF16 R80, R156, R10, R80 ;  /* 0x0000000a9c50723c */ /* 0x000fe20000041850 */
[----:B------:R-:W-:Y:S02]  /*8260*/  FSEL R102, R102, -INF , !P1 ;  /* 0xff80000066667808 */ /* 0x000fe40004800000 */
[----:B------:R-:W-:Y:S02]  /*8270*/  LOP3.LUT R101, R161, 0x68, R166, 0xfe, !PT ;  /* 0x00000068a1657812 */ /* 0x000fe400078efea6 */
        /* <DEDUP_REMOVED lines=10> */
[C---:B------:R-:W-:Y:S02]  /*8320*/  ISETP.GE.AND P5, PT, R96.reuse, R165, PT ;  /* 0x000000a56000720c */ /* 0x040fe40003fa6270 */
[-C--:B------:R-:W-:Y:S02]  /*8330*/  ISETP.GE.AND P1, PT, R96, R164.reuse, PT ;  /* 0x000000a46000720c */ /* 0x080fe40003f26270 */
[----:B------:R-:W1:Y:S01]  /*8340*/  LDSM.16.M88.4 R96, [R210+0x2400] ;  /* 0x00240000d260783b */ /* 0x000e620000000200 */
[----:B------:R-:W-:Y:S01]  /*8350*/  ISETP.GE.AND P3, PT, R104, R164, PT ;  /* 0x000000a46800720c */ /* 0x000fe20003f66270 */
[----:B--2---:R-:W-:Y:S01]  /*8360*/  HMMA.16816.F32.BF16 R76, R156, R4, R76 ;  /* 0x000000049c4c723c */ /* 0x004fe2000004184c */
[----:B------:R-:W-:-:S02]  /*8370*/  LOP3.LUT R8, R161, 0x70, R166, 0xfe, !PT ;  /* 0x00000070a1087812 */ /* 0x000fc400078efea6 */
[----:B------:R-:W-:Y:S02]  /*8380*/  FSEL R94, R94, -INF , !P3 ;  /* 0xff8000005e5e7808 */ /* 0x000fe40005800000 */
[----:B------:R-:W-:Y:S02]  /*8390*/  FSEL R93, R93, -INF , !P5 ;  /* 0xff8000005d5d7808 */ /* 0x000fe40006800000 */
[C---:B------:R-:W-:Y:S01]  /*83a0*/  ISETP.GE.AND P3, PT, R8.reuse, R165, PT ;  /* 0x000000a50800720c */ /* 0x040fe20003f66270 */
[----:B------:R-:W-:Y:S01]  /*83b0*/  HMMA.16816.F32.BF16 R72, R156, R6, R72 ;  /* 0x000000069c48723c */ /* 0x000fe20000041848 */
[----:B------:R-:W-:Y:S02]  /*83c0*/  ISETP.GE.AND P5, PT, R8, R164, PT ;  /* 0x000000a40800720c */ /* 0x000fe40003fa6270 */
[----:B------:R-:W-:Y:S02]  /*83d0*/  IADD3 R8, R173, 0x69, RZ ;  /* 0x00000069ad087810 */ /* 0x000fe40007ffe0ff */
[----:B------:R-:W-:-:S02]  /*83e0*/  FSEL R95, R95, -INF , !P1 ;  /* 0xff8000005f5f7808 */ /* 0x000fc40004800000 */
[----:B------:R-:W-:Y:S02]  /*83f0*/  FSEL R229, R88, -INF , !P2 ;  /* 0xff80000058e57808 */ /* 0x000fe40005000000 */
[C---:B------:R-:W-:Y:S02]  /*8400*/  ISETP.GE.AND P1, PT, R8.reuse, R165, PT ;  /* 0x000000a50800720c */ /* 0x040fe40003f26270 */
[----:B------:R-:W-:Y:S02]  /*8410*/  ISETP.GE.AND P2, PT, R8, R164, PT ;  /* 0x000000a40800720c */ /* 0x000fe40003f46270 */
[----:B------:R-:W-:Y:S02]  /*8420*/  LOP3.LUT R9, R161, 0x78, R166, 0xfe, !PT ;  /* 0x00000078a1097812 */ /* 0x000fe400078efea6 */
[----:B------:R-:W-:Y:S02]  /*8430*/  IADD3 R8, R173, 0x71, RZ ;  /* 0x00000071ad087810 */ /* 0x000fe40007ffe0ff */
[----:B------:R-:W-:-:S02]  /*8440*/  FSEL R91, R91, -INF , !P2 ;  /* 0xff8000005b5b7808 */ /* 0x000fc40005000000 */
[----:B------:R-:W-:Y:S02]  /*8450*/  FSEL R90, R90, -INF , !P4 ;  /* 0xff8000005a5a7808 */ /* 0x000fe40006000000 */
[----:B------:R-:W-:Y:S02]  /*8460*/  FSEL R89, R89, -INF , !P1 ;  /* 0xff80000059597808 */ /* 0x000fe40004800000 */
[-C--:B------:R-:W-:Y:S02]  /*8470*/  ISETP.GE.AND P2, PT, R8, R165.reuse, PT ;  /* 0x000000a50800720c */ /* 0x080fe40003f46270 */
[----:B------:R-:W-:Y:S02]  /*8480*/  FSEL R237, R84, -INF , !P3 ;  /* 0xff80000054ed7808 */ /* 0x000fe40005800000 */
[C---:B------:R-:W-:Y:S02]  /*8490*/  ISETP.GE.AND P4, PT, R9.reuse, R165, PT ;  /* 0x000000a50900720c */ /* 0x040fe40003f86270 */
[----:B------:R-:W-:Y:S01]  /*84a0*/  ISETP.GE.AND P1, PT, R9, R164, PT ;  /* 0x000000a40900720c */ /* 0x000fe20003f26270 */
[----:B-1----:R-:W-:Y:S01]  /*84b0*/  HMMA.16816.F32.BF16 R68, R156, R96, R68 ;  /* 0x000000609c44723c */ /* 0x002fe20000041844 */
[----:B------:R-:W-:-:S02]  /*84c0*/  LOP3.LUT R4, R161, 0x80, R166, 0xfe, !PT ;  /* 0x00000080a1047812 */ /* 0x000fc400078efea6 */
[-C--:B------:R-:W-:Y:S02]  /*84d0*/  ISETP.GE.AND P3, PT, R8, R164.reuse, PT ;  /* 0x000000a40800720c */ /* 0x080fe40003f66270 */
[----:B------:R-:W1:Y:S01]  /*84e0*/  LDSM.16.M88.4 R8, [R210+0x2800] ;  /* 0x00280000d208783b */ /* 0x000e620000000200 */
        /* <DEDUP_REMOVED lines=20> */
[----:B------:R-:W2:Y:S01]  /*8630*/  LDSM.16.M88.4 R4, [R210+0x2c00] ;  /* 0x002c0000d204783b */ /* 0x000ea20000000200 */
[----:B------:R-:W-:Y:S01]  /*8640*/  IADD3 R76, R173, 0x89, RZ ;  /* 0x00000089ad4c7810 */ /* 0x000fe20007ffe0ff */
[----:B-1----:R-:W-:Y:S01]  /*8650*/  HMMA.16816.F32.BF16 R60, R156, R8, R60 ;  /* 0x000000089c3c723c */ /* 0x002fe2000004183c */
[----:B------:R-:W-:Y:S02]  /*8660*/  LOP3.LUT R80, R161, 0x90, R166, 0xfe, !PT ;  /* 0x00000090a1507812 */ /* 0x000fe400078efea6 */
[----:B------:R-:W-:Y:S02]  /*8670*/  FSEL R79, R79, -INF , !P5 ;  /* 0xff8000004f4f7808 */ /* 0x000fe40006800000 */
[----:B------:R-:W-:-:S02]  /*8680*/  FSEL R243, R77, -INF , !P4 ;  /* 0xff8000004df37808 */ /* 0x000fc40006000000 */
[-C--:B------:R-:W-:Y:S01]  /*8690*/  ISETP.GE.AND P5, PT, R76, R165.reuse, PT ;  /* 0x000000a54c00720c */ /* 0x080fe20003fa6270 */
[----:B------:R-:W-:Y:S01]  /*86a0*/  HMMA.16816.F32.BF16 R56, R156, R10, R56 ;  /* 0x0000000a9c38723c */ /* 0x000fe20000041838 */
[----:B------:R-:W-:Y:S02]  /*86b0*/  FSEL R78, R78, -INF , !P2 ;  /* 0xff8000004e4e7808 */ /* 0x000fe40005000000 */
[----:B------:R-:W-:Y:S02]  /*86c0*/  LOP3.LUT R77, R161, 0x98, R166, 0xfe, !PT ;  /* 0x00000098a14d7812 */ /* 0x000fe400078efea6 */
[----:B------:R-:W-:Y:S02]  /*86d0*/  FSEL R245, R72, -INF , !P1 ;  /* 0xff80000048f57808 */ /* 0x000fe40004800000 */
[----:B------:R-:W-:Y:S02]  /*86e0*/  ISETP.GE.AND P2, PT, R80, R165, PT ;  /* 0x000000a55000720c */ /* 0x000fe40003f46270 */
[----:B------:R-:W-:-:S02]  /*86f0*/  ISETP.GE.AND P1, PT, R76, R164, PT ;  /* 0x000000a44c00720c */ /* 0x000fc40003f26270 */
[----:B------:R-:W-:Y:S02]  /*8700*/  IADD3 R72, R173, 0x91, RZ ;  /* 0x00000091ad487810 */ /* 0x000fe40007ffe0ff */
[----:B------:R-:W-:Y:S02]  /*8710*/  FSEL R76, R74, -INF , !P3 ;  /* 0xff8000004a4c7808 */ /* 0x000fe40005800000 */
[----:B------:R-:W-:Y:S02]  /*8720*/  FSEL R247, R73, -INF , !P5 ;  /* 0xff80000049f77808 */ /* 0x000fe40006800000 */
[C---:B------:R-:W-:Y:S02]  /*8730*/  ISETP.GE.AND P3, PT, R77.reuse, R165, PT ;  /* 0x000000a54d00720c */ /* 0x040fe40003f66270 */
[----:B------:R-:W-:Y:S02]  /*8740*/  ISETP.GE.AND P5, PT, R77, R164, PT ;  /* 0x000000a44d00720c */ /* 0x000fe40003fa6270 */
[----:B------:R-:W-:-:S02]  /*8750*/  FSEL R77, R75, -INF , !P1 ;  /* 0xff8000004b4d7808 */ /* 0x000fc40004800000 */
[----:B------:R-:W-:Y:S02]  /*8760*/  FSEL R249, R68, -INF , !P2 ;  /* 0xff80000044f97808 */ /* 0x000fe40005000000 */
[C---:B------:R-:W-:Y:S02]  /*8770*/  ISETP.GE.AND P1, PT, R72.reuse, R165, PT ;  /* 0x000000a54800720c */ /* 0x040fe40003f26270 */
[-C--:B------:R-:W-:Y:S02]  /*8780*/  ISETP.GE.AND P2, PT, R72, R164.reuse, PT ;  /* 0x000000a44800720c */ /* 0x080fe40003f46270 */
[----:B------:R-:W1:Y:S01]  /*8790*/  LDSM.16.M88.4 R72, [R210+0x3000] ;  /* 0x00300000d248783b */ /* 0x000e620000000200 */
[----:B------:R-:W-:Y:S01]  /*87a0*/  ISETP.GE.AND P4, PT, R80, R164, PT ;  /* 0x000000a45000720c */ /* 0x000fe20003f86270 */
[----:B--2---:R-:W-:Y:S01]  /*87b0*/  HMMA.16816.F32.BF16 R52, R156, R4, R52 ;  /* 0x000000049c34723c */ /* 0x004fe20000041834 */
[----:B------:R-:W-:Y:S02]  /*87c0*/  LOP3.LUT R8, R161, 0xa0, R166, 0xfe, !PT ;  /* 0x000000a0a1087812 */ /* 0x000fe400078efea6 */
[----:B------:R-:W-:-:S02]  /*87d0*/  FSEL R70, R70, -INF , !P4 ;  /* 0xff80000046467808 */ /* 0x000fc40006000000 */
[----:B------:R-:W-:Y:S02]  /*87e0*/  FSEL R69, R69, -INF , !P1 ;  /* 0xff80000045457808 */ /* 0x000fe40004800000 */
[C---:B------:R-:W-:Y:S01]  /*87f0*/  ISETP.GE.AND P4, PT, R8.reuse, R165, PT ;  /* 0x000000a50800720c */ /* 0x040fe20003f86270 */
[----:B------:R-:W-:Y:S01]  /*8800*/  HMMA.16816.F32.BF16 R48, R156, R6, R48 ;  /* 0x000000069c30723c */ /* 0x000fe20000041830 */
[----:B------:R-:W-:Y:S02]  /*8810*/  ISETP.GE.AND P1, PT, R8, R164, PT ;  /* 0x000000a40800720c */ /* 0x000fe40003f26270 */
[----:B------:R-:W-:Y:S02]  /*8820*/  IADD3 R8, R173, 0x99, RZ ;  /* 0x00000099ad087810 */ /* 0x000fe40007ffe0ff */
[----:B------:R-:W-:Y:S02]  /*8830*/  FSEL R71, R71, -INF , !P2 ;  /* 0xff80000047477808 */ /* 0x000fe40005000000 */
[----:B------:R-:W-:-:S02]  /*8840*/  FSEL R251, R64, -INF , !P3 ;  /* 0xff80000040fb7808 */ /* 0x000fc40005800000 */
[C---:B------:R-:W-:Y:S02]  /*8850*/  ISETP.GE.AND P2, PT, R8.reuse, R165, PT ;  /* 0x000000a50800720c */ /* 0x040fe40003f46270 */
[----:B------:R-:W-:Y:S02]  /*8860*/  ISETP.GE.AND P3, PT, R8, R164, PT ;  /* 0x000000a40800720c */ /* 0x000fe40003f66270 */
[----:B------:R-:W-:Y:S02]  /*8870*/  LOP3.LUT R9, R161, 0xa8, R166, 0xfe, !PT ;  /* 0x000000a8a1097812 */ /* 0x000fe400078efea6 */
[----:B------:R-:W-:Y:S02]  /*8880*/  IADD3 R8, R173, 0xa1, RZ ;  /* 0x000000a1ad087810 */ /* 0x000fe40007ffe0ff */
[----:B------:R-:W-:Y:S02]  /*8890*/  FSEL R67, R67, -INF , !P3 ;  /* 0xff80000043437808 */ /* 0x000fe40005800000 */
[----:B------:R-:W-:-:S02]  /*88a0*/  FSEL R66, R66, -INF , !P5 ;  /* 0xff80000042427808 */ /* 0x000fc40006800000 */
        /* <DEDUP_REMOVED lines=27> */
[CC--:B------:R-:W-:Y:S02]  /*8a60*/  ISETP.GE.AND P5, PT, R4.reuse, R165.reuse, PT ;  /* 0x000000a50400720c */ /* 0x0c0fe40003fa6270 */
[----:B------:R-:W-:Y:S02]  /*8a70*/  ISETP.GE.AND P1, PT, R4, R164, PT ;  /* 0x000000a40400720c */ /* 0x000fe40003f26270 */
[----:B------:R-:W2:Y:S01]  /*8a80*/  LDSM.16.M88.4 R4, [R210+0x3800] ;  /* 0x00380000d204783b */ /* 0x000ea20000000200 */
[----:B------:R-:W-:Y:S01]  /*8a90*/  IADD3 R52, R173, 0xb9, RZ ;  /* 0x000000b9ad347810 */ /* 0x000fe20007ffe0ff */
[----:B-1----:R-:W-:Y:S01]  /*8aa0*/  HMMA.16816.F32.BF16 R36, R156, R8, R36 ;  /* 0x000000089c24723c */ /* 0x002fe20000041824 */
[----:B------:R-:W-:Y:S02]  /*8ab0*/  FSEL R55, R55, -INF , !P1 ;  /* 0xff80000037377808 */ /* 0x000fe40004800000 */
[----:B------:R-:W-:Y:S02]  /*8ac0*/  FSEL R180, R53, -INF , !P5 ;  /* 0xff80000035b47808 */ /* 0x000fe40006800000 */
[----:B------:R-:W-:-:S02]  /*8ad0*/  ISETP.GE.AND P1, PT, R52, R165, PT ;  /* 0x000000a53400720c */ /* 0x000fc40003f26270 */
[----:B------:R-:W-:Y:S01]  /*8ae0*/  LOP3.LUT R53, R161, 0xc8, R166, 0xfe, !PT ;  /* 0x000000c8a1357812 */ /* 0x000fe200078efea6 */
[----:B------:R-:W-:Y:S01]  /*8af0*/  HMMA.16816.F32.BF16 R32, R156, R10, R32 ;  /* 0x0000000a9c20723c */ /* 0x000fe20000041820 */
[----:B------:R-:W-:Y:S02]  /*8b00*/  FSEL R182, R48, -INF , !P2 ;  /* 0xff80000030b67808 */ /* 0x000fe40005000000 */
[----:B------:R-:W-:Y:S02]  /*8b10*/  ISETP.GE.AND P2, PT, R52, R164, PT ;  /* 0x000000a43400720c */ /* 0x000fe40003f46270 */
[----:B------:R-:W-:Y:S02]  /*8b20*/  FSEL R52, R50, -INF , !P4 ;  /* 0xff80000032347808 */ /* 0x000fe40006000000 */
[----:B------:R-:W-:Y:S02]  /*8b30*/  FSEL R184, R49, -INF , !P1 ;  /* 0xff80000031b87808 */ /* 0x000fe40004800000 */
[----:B------:R-:W-:-:S02]  /*8b40*/  ISETP.GE.AND P4, PT, R53, R165, PT ;  /* 0x000000a53500720c */ /* 0x000fc40003f86270 */
[----:B------:R-:W-:Y:S02]  /*8b50*/  ISETP.GE.AND P1, PT, R53, R164, PT ;  /* 0x000000a43500720c */ /* 0x000fe40003f26270 */
[----:B------:R-:W-:Y:S02]  /*8b60*/  FSEL R53, R51, -INF , !P2 ;  /* 0xff80000033357808 */ /* 0x000fe40005000000 */
[----:B------:R-:W1:Y:S01]  /*8b70*/  LDSM.16.M88.4 R48, [R210+0x3c00] ;  /* 0x003c0000d230783b */ /* 0x000e620000000200 */
[----:B------:R-:W-:Y:S01]  /*8b80*/  LOP3.LUT R56, R161, 0xc0, R166, 0xfe, !PT ;  /* 0x000000c0a1387812 */ /* 0x000fe200078efea6 */
[----:B------:R-:W-:-:S04]  /*8b90*/  DEPBAR.LE SB0, 0x0 ;  /* 0x000080000000791a */ /* 0x000fc80000000000 */
[----:B------:R-:W-:Y:S02]  /*8ba0*/  FSEL R54, R54, -INF , !P3 ;  /* 0xff80000036367808 */ /* 0x000fe40005800000 */
[C---:B------:R-:W-:Y:S02]  /*8bb0*/  ISETP.GE.AND P3, PT, R56.reuse, R165, PT ;  /* 0x000000a53800720c */ /* 0x040fe40003f66270 */
[-C--:B------:R-:W-:Y:S02]  /*8bc0*/  ISETP.GE.AND P5, PT, R56, R164.reuse, PT ;  /* 0x000000a43800720c */ /* 0x080fe40003fa6270 */
[----:B------:R-:W-:Y:S02]  /*8bd0*/  IADD3 R56, R173, 0xc1, RZ ;  /* 0x000000c1ad387810 */ /* 0x000fe40007ffe0ff */
[----:B------:R-:W-:Y:S01]  /*8be0*/  FSEL R8, R44, -INF , !P3 ;  /* 0xff8000002c087808 */ /* 0x000fe20005800000 */
[----:B--2---:R-:W-:Y:S01]  /*8bf0*/  HMMA.16816.F32.BF16 R28, R156, R4, R28 ;  /* 0x000000049c1c723c */ /* 0x004fe2000004181c */
[----:B------:R-:W-:-:S02]  /*8c00*/  ISETP.GE.AND P3, PT, R56, R164, PT ;  /* 0x000000a43800720c */ /* 0x000fc40003f66270 */
[----:B------:R-:W-:Y:S02]  /*8c10*/  IADD3 R44, R173, 0xc9, RZ ;  /* 0x000000c9ad2c7810 */ /* 0x000fe40007ffe0ff */
[----:B------:R-:W-:Y:S02]  /*8c20*/  FSEL R47, R47, -INF , !P3 ;  /* 0xff8000002f2f7808 */ /* 0x000fe40005800000 */
[----:B------:R-:W-:Y:S01]  /*8c30*/  ISETP.GE.AND P3, PT, R44, R165, PT ;  /* 0x000000a52c00720c */ /* 0x000fe20003f66270 */
[----:B------:R-:W-:Y:S01]  /*8c40*/  HMMA.16816.F32.BF16 R24, R156, R6, R24 ;  /* 0x000000069c18723c */ /* 0x000fe20000041818 */
[----:B------:R-:W-:Y:S02]  /*8c50*/  LOP3.LUT R10, R161, 0xd8, R166, 0xfe, !PT ;  /* 0x000000d8a10a7812 */ /* 0x000fe400078efea6 */
[----:B------:R-:W-:Y:S02]  /*8c60*/  FSEL R235, R40, -INF , !P4 ;  /* 0xff80000028eb7808 */ /* 0x000fe40006000000 */
[----:B------:R-:W-:-:S02]  /*8c70*/  FSEL R42, R42, -INF , !P1 ;  /* 0xff8000002a2a7808 */ /* 0x000fc40004800000 */
[----:B------:R-:W-:Y:S02]  /*8c80*/  FSEL R199, R41, -INF , !P3 ;  /* 0xff80000029c77808 */ /* 0x000fe40005800000 */
[-C--:B------:R-:W-:Y:S02]  /*8c90*/  ISETP.GE.AND P2, PT, R56, R165.reuse, PT ;  /* 0x000000a53800720c */ /* 0x080fe40003f46270 */
[-C--:B------:R-:W-:Y:S02]  /*8ca0*/  ISETP.GE.AND P4, PT, R44, R164.reuse, PT ;  /* 0x000000a42c00720c */ /* 0x080fe40003f86270 */
[C---:B------:R-:W-:Y:S02]  /*8cb0*/  ISETP.GE.AND P1, PT, R10.reuse, R165, PT ;  /* 0x000000a50a00720c */ /* 0x040fe40003f26270 */
[----:B------:R-:W-:Y:S02]  /*8cc0*/  ISETP.GE.AND P3, PT, R10, R164, PT ;  /* 0x000000a40a00720c */ /* 0x000fe40003f66270 */
[----:B------:R-:W-:Y:S01]  /*8cd0*/  LOP3.LUT R57, R161, 0xd0, R166, 0xfe, !PT ;  /* 0x000000d0a1397812 */ /* 0x000fe200078efea6 */
[----:B-1----:R-:W-:Y:S01]  /*8ce0*/  HMMA.16816.F32.BF16 R20, R156, R48, R20 ;  /* 0x000000309c14723c */ /* 0x002fe20000041814 */
[----:B------:R-:W-:-:S02]  /*8cf0*/  IADD3 R10, R173, 0xd1, RZ ;  /* 0x000000d1ad0a7810 */ /* 0x000fc40007ffe0ff */
[----:B------:R-:W-:Y:S02]  /*8d00*/  FSEL R46, R46, -INF , !P5 ;  /* 0xff8000002e2e7808 */ /* 0x000fe40006800000 */
[----:B------:R-:W-:Y:S02]  /*8d10*/  FSEL R9, R45, -INF , !P2 ;  /* 0xff8000002d097808 */ /* 0x000fe40005000000 */
[----:B------:R-:W-:Y:S01]  /*8d20*/  FSEL R43, R43, -INF , !P4 ;  /* 0xff8000002b2b7808 */ /* 0x000fe20006000000 */
[----:B------:R-:W-:Y:S01]  /*8d30*/  HMMA.16816.F32.BF16 R16, R156, R50, R16 ;  /* 0x000000329c10723c */ /* 0x000fe20000041810 */
[----:B------:R-:W-:Y:S01]  /*8d40*/  BAR.SYNC.DEFER_BLOCKING 0x0 ;  /* 0x0000000000007b1d */ /* 0x000fe20000010000 */
[CC--:B------:R-:W-:Y:S02]  /*8d50*/  ISETP.GE.AND P5, PT, R57.reuse, R165.reuse, PT ;  /* 0x000000a53900720c */ /* 0x0c0fe40003fa6270 */
[----:B------:R-:W-:Y:S02]  /*8d60*/  ISETP.GE.AND P2, PT, R57, R164, PT ;  /* 0x000000a43900720c */ /* 0x000fe40003f46270 */
[----:B------:R-:W-:-:S02]  /*8d70*/  ISETP.GE.AND P4, PT, R10, R165, PT ;  /* 0x000000a50a00720c */ /* 0x000fc40003f86270 */
[----:B------:R-:W-:Y:S02]  /*8d80*/  LOP3.LUT R4, R161, 0xe0, R166, 0xfe, !PT ;  /* 0x000000e0a1047812 */ /* 0x000fe400078efea6 */
[----:B------:R-:W-:Y:S02]  /*8d90*/  FSEL R187, R36, -INF , !P5 ;  /* 0xff80000024bb7808 */ /* 0x000fe40006800000 */
[----:B------:R-:W-:Y:S02]  /*8da0*/  FSEL R38, R38, -INF , !P2 ;  /* 0xff80000026267808 */ /* 0x000fe40005000000 */
[----:B------:R-:W-:Y:S02]  /*8db0*/  FSEL R181, R37, -INF , !P4 ;  /* 0xff80000025b57808 */ /* 0x000fe40006000000 */
[----:B------:R-:W-:Y:S02]  /*8dc0*/  ISETP.GE.AND P5, PT, R10, R164, PT ;  /* 0x000000a40a00720c */ /* 0x000fe40003fa6270 */
[----:B------:R-:W-:-:S02]  /*8dd0*/  ISETP.GE.AND P2, PT, R4, R165, PT ;  /* 0x000000a50400720c */ /* 0x000fc40003f46270 */
[----:B------:R-:W-:Y:S02]  /*8de0*/  ISETP.GE.AND P4, PT, R4, R164, PT ;  /* 0x000000a40400720c */ /* 0x000fe40003f86270 */
[----:B------:R-:W-:Y:S02]  /*8df0*/  IADD3 R4, R173, 0xd9, RZ ;  /* 0x000000d9ad047810 */ /* 0x000fe40007ffe0ff */
[----:B------:R-:W-:Y:S02]  /*8e00*/  FSEL R39, R39, -INF , !P5 ;  /* 0xff80000027277808 */ /* 0x000fe40006800000 */
[----:B------:R-:W-:Y:S02]  /*8e10*/  ISETP.GE.AND P5, PT, R4, R165, PT ;  /* 0x000000a50400720c */ /* 0x000fe40003fa6270 */
[----:B------:R-:W-:Y:S02]  /*8e20*/  LOP3.LUT R5, R161, 0xe8, R166, 0xfe, !PT ;  /* 0x000000e8a1057812 */ /* 0x000fe400078efea6 */
[----:B------:R-:W-:-:S02]  /*8e30*/  FSEL R177, R32, -INF , !P1 ;  /* 0xff80000020b17808 */ /* 0x000fc40004800000 */
[----:B------:R-:W-:Y:S02]  /*8e40*/  FSEL R34, R34, -INF , !P3 ;  /* 0xff80000022227808 */ /* 0x000fe40005800000 */
[----:B------:R-:W-:Y:S02]  /*8e50*/  FSEL R171, R33, -INF , !P5 ;  /* 0xff80000021ab7808 */ /* 0x000fe40006800000 */
[-C--:B------:R-:W-:Y:S02]  /*8e60*/  ISETP.GE.AND P1, PT, R4, R164.reuse, PT ;  /* 0x000000a40400720c */ /* 0x080fe40003f26270 */
        /* <DEDUP_REMOVED lines=8> */
[----:B------:R-:W-:-:S02]  /*8ef0*/  FSEL R32, R30, -INF , !P4 ;  /* 0xff8000001e207808 */ /* 0x000fc40006000000 */
[----:B------:R-:W-:Y:S02]  /*8f00*/  FSEL R33, R29, -INF , !P1 ;  /* 0xff8000001d217808 */ /* 0x000fe40004800000 */
[----:B------:R-:W-:Y:S02]  /*8f10*/  FSEL R36, R31, -INF , !P2 ;  /* 0xff8000001f247808 */ /* 0x000fe40005000000 */
[CC--:B------:R-:W-:Y:S02]  /*8f20*/  ISETP.GE.AND P4, PT, R4.reuse, R165.reuse, PT ;  /* 0x000000a50400720c */ /* 0x0c0fe40003f86270 */
[----:B------:R-:W-:Y:S02]  /*8f30*/  ISETP.GE.AND P1, PT, R4, R164, PT ;  /* 0x000000a40400720c */ /* 0x000fe40003f26270 */
[C---:B------:R-:W-:Y:S02]  /*8f40*/  ISETP.GE.AND P2, PT, R173.reuse, R165, PT ;  /* 0x000000a5ad00720c */ /* 0x040fe40003f46270 */
[----:B------:R-:W-:-:S02]  /*8f50*/  IADD3 R4, R173, 0xe9, RZ ;  /* 0x000000e9ad047810 */ /* 0x000fc40007ffe0ff */
[----:B------:R-:W-:Y:S02]  /*8f60*/  FSEL R37, R24, -INF , !P3 ;  /* 0xff80000018257808 */ /* 0x000fe40005800000 */
[----:B------:R-:W-:Y:S02]  /*8f70*/  FSEL R40, R26, -INF , !P5 ;  /* 0xff8000001a287808 */ /* 0x000fe40006800000 */
[----:B------:R-:W-:Y:S02]  /*8f80*/  FSEL R5, R12, -INF , !P2 ;  /* 0xff8000000c057808 */ /* 0x000fe40005000000 */
[-C--:B------:R-:W-:Y:S02]  /*8f90*/  ISETP.GE.AND P3, PT, R173, R164.reuse, PT ;  /* 0x000000a4ad00720c */ /* 0x080fe40003f66270 */
[C---:B------:R-:W-:Y:S02]  /*8fa0*/  ISETP.GE.AND P5, PT, R4.reuse, R165, PT ;  /* 0x000000a50400720c */ /* 0x040fe40003fa6270 */
[----:B------:R-:W-:-:S02]  /*8fb0*/  ISETP.GE.AND P2, PT, R4, R164, PT ;  /* 0x000000a40400720c */ /* 0x000fc40003f46270 */
[----:B------:R-:W-:Y:S02]  /*8fc0*/  IADD3 R4, R173, 0xf1, RZ ;  /* 0x000000f1ad047810 */ /* 0x000fe40007ffe0ff */
[----:B------:R-:W-:Y:S02]  /*8fd0*/  FSEL R14, R14, -INF , !P3 ;  /* 0xff8000000e0e7808 */ /* 0x000fe40005800000 */
[----:B------:R-:W-:Y:S02]  /*8fe0*/  ISETP.GE.AND P3, PT, R4, R165, PT ;  /* 0x000000a50400720c */ /* 0x000fe40003f66270 */
[----:B------:R-:W-:Y:S02]  /*8ff0*/  LOP3.LUT R166, R161, 0xf8, R166, 0xfe, !PT ;  /* 0x000000f8a1a67812 */ /* 0x000fe400078efea6 */
[----:B------:R-:W-:Y:S02]  /*9000*/  IADD3 R173, R173, 0xf9, RZ ;  /* 0x000000f9adad7810 */ /* 0x000fe40007ffe0ff */
[----:B------:R-:W-:-:S02]  /*9010*/  FSEL R41, R25, -INF , !P5 ;  /* 0xff80000019297808 */ /* 0x000fc40006800000 */
[----:B------:R-:W-:Y:S02]  /*9020*/  FSEL R44, R27, -INF , !P2 ;  /* 0xff8000001b2c7808 */ /* 0x000fe40005000000 */
[----:B------:R-:W-:Y:S02]  /*9030*/  FSEL R45, R20, -INF , !P4 ;  /* 0xff800000142d7808 */ /* 0x000fe40006000000 */
[----:B------:R-:W-:Y:S02]  /*9040*/  FSEL R48, R21, -INF , !P3 ;  /* 0xff80000015307808 */ /* 0x000fe40005800000 */
[----:B------:R-:W-:Y:S02]  /*9050*/  FSEL R49, R22, -INF , !P1 ;  /* 0xff80000016317808 */ /* 0x000fe40004800000 */
[C---:B------:R-:W-:Y:S02]  /*9060*/  ISETP.GE.AND P5, PT, R166.reuse, R165, PT ;  /* 0x000000a5a600720c */ /* 0x040fe40003fa6270 */
[----:B------:R-:W-:-:S02]  /*9070*/  ISETP.GE.AND P2, PT, R166, R164, PT ;  /* 0x000000a4a600720c */ /* 0x000fc40003f46270 */
[C---:B------:R-:W-:Y:S02]  /*9080*/  ISETP.GE.AND P4, PT, R173.reuse, R165, PT ;  /* 0x000000a5ad00720c */ /* 0x040fe40003f86270 */
        /* <DEDUP_REMOVED lines=8> */
[----:B------:R-:W-:Y:S05]  /*9110*/  @!P6 BRA `(.L_x_1555) ;  /* 0x000003900000e947 */ /* 0x000fea0003800000 */
[----:B------:R-:W1:Y:S01]  /*9120*/  I2F.RP R10, R193 ;  /* 0x000000c1000a7306 */ /* 0x000e620000209400 */
[C---:B------:R-:W-:Y:S02]  /*9130*/  IADD3 R12, R161.reuse, -0x100, RZ ;  /* 0xffffff00a10c7810 */ /* 0x040fe40007ffe0ff */
[----:B------:R-:W-:Y:S02]  /*9140*/  IABS R7, R161 ;  /* 0x000000a100077213 */ /* 0x000fe40000000000 */
[----:B------:R-:W-:Y:S02]  /*9150*/  IABS R6, R12 ;  /* 0x0000000c00067213 */ /* 0x000fe40000000000 */
[----:B------:R-:W-:-:S02]  /*9160*/  LOP3.LUT R161, R161, c[0x0][0x2d0], RZ, 0x3c, !PT ;  /* 0x0000b400a1a17a12 */ /* 0x000fc400078e3cff */
[----:B------:R-:W-:Y:S02]  /*9170*/  LOP3.LUT R12, R12, c[0x0][0x2d0], RZ, 0x3c, !PT ;  /* 0x0000b4000c0c7a12 */ /* 0x000fe400078e3cff */
        /* <DEDUP_REMOVED lines=51> */
.L_x_1555:
[----:B------:R-:W-:-:S04]  /*94b0*/  LEA R6, -R192, RZ, 0x8 ;  /* 0x000000ffc0067211 */ /* 0x000fc800078e41ff */
[----:B------:R-:W-:Y:S02]  /*94c0*/  SHF.R.S32.HI R4, RZ, 0x1f, R6 ;  /* 0x0000001fff047819 */ /* 0x000fe40000011406 */
.L_x_1556:
[----:B------:R-:W-:Y:S01]  /*94d0*/  IADD3 R194, P0, R194, R6, RZ ;  /* 0x00000006c2c27210 */ /* 0x000fe20007f1e0ff */
[C---:B------:R-:W-:Y:S01]  /*94e0*/  IMAD.SHL.U32 R7, R192.reuse, 0x40, RZ ;  /* 0x00000040c0077824 */ /* 0x040fe200078e00ff */
[----:B------:R-:W-:Y:S02]  /*94f0*/  SHF.L.U64.HI R192, R192, R3, c[0x0][0x19c] ;  /* 0x00006700c0c07619 */ /* 0x000fe40000010203 */
[----:B------:R-:W-:Y:S01]  /*9500*/  LEA R226, P1, R194, c[0x0][0x168], 0x1 ;  /* 0x00005a00c2e27a11 */ /* 0x000fe200078208ff */
[----:B------:R-:W-:-:S03]  /*9510*/  IMAD.X R195, R195, 0x1, R4, P0 ;  /* 0x00000001c3c37824 */ /* 0x000fc600000e0604 */
[-C--:B------:R-:W-:Y:S02]  /*9520*/  IADD3 R10, P0, R226, R7.reuse, RZ ;  /* 0x00000007e20a7210 */ /* 0x080fe40007f1e0ff */
[----:B------:R-:W-:Y:S02]  /*9530*/  LEA.HI.X R227, R194, c[0x0][0x16c], R195, 0x1, P1 ;  /* 0x00005b00c2e37a11 */ /* 0x000fe400008f0cc3 */
[----:B------:R-:W-:-:S03]  /*9540*/  IADD3 R22, P1, R10, R7, RZ ;  /* 0x000000070a167210 */ /* 0x000fc60007f3e0ff */
[--C-:B------:R-:W-:Y:S01]  /*9550*/  IMAD.X R11, R227, 0x1, R192.reuse, P0 ;  /* 0x00000001e30b7824 */ /* 0x100fe200000e06c0 */
        /* <DEDUP_REMOVED lines=23> */
.L_x_1554:
        /* <DEDUP_REMOVED lines=87> */
[----:B------:R-:W-:Y:S01]  /*9c40*/  FSEL R5, R151, RZ, P1 ;  /* 0x000000ff97057208 */ /* 0x000fe20000800000 */
[--C-:B------:R-:W-:Y:S01]  /*9c50*/  FFMA.FTZ R74, R61, c[0x0][0x23c], -R150.reuse ;  /* 0x00008f003d4a7a23 */ /* 0x100fe20000010896 */
[----:B------:R-:W-:Y:S01]  /*9c60*/  FMNMX.FTZ R4, R118, R3, !PT ;  /* 0x0000000376047209 */ /* 0x000fe20007810000 */
[--C-:B------:R-:W-:Y:S01]  /*9c70*/  FFMA.FTZ R61, R8, c[0x0][0x23c], -R150.reuse ;  /* 0x00008f00083d7a23 */ /* 0x100fe20000010896 */
[----:B------:R-:W-:Y:S01]  /*9c80*/  MUFU.EX2 R166, R166 ;  /* 0x000000a600a67308 */ /* 0x000fe20000000800 */
[----:B------:R-:W-:Y:S01]  /*9c90*/  FADD.FTZ R8, R2, -R5 ;  /* 0x8000000502087221 */ /* 0x000fe20000010000 */
        /* <DEDUP_REMOVED lines=143> */
[----:B------:R-:W-:Y:S01]  /*a590*/  MUFU.EX2 R89, R89 ;  /* 0x0000005900597308 */ /* 0x000fe20000000800 */
[--C-:B------:R-:W-:Y:S02]  /*a5a0*/  FFMA.FTZ R161, R168, c[0x0][0x23c], -R3.reuse ;  /* 0x00008f00a8a17a23 */ /* 0x100fe40000010803 */
[--C-:B------:R-:W-:Y:S02]  /*a5b0*/  FFMA.FTZ R165, R14, c[0x0][0x23c], -R3.reuse ;  /* 0x00008f000ea57a23 */ /* 0x100fe40000010803 */
[--C-:B------:R-:W-:Y:S02]  /*a5c0*/  FFMA.FTZ R162, R162, c[0x0][0x23c], -R3.reuse ;  /* 0x00008f00a2a27a23 */ /* 0x100fe40000010803 */
[----:B------:R-:W-:Y:S01]  /*a5d0*/  FFMA.FTZ R2, R172, c[0x0][0x23c], -R3 ;  /* 0x00008f00ac027a23 */ /* 0x000fe20000010803 */
[----:B------:R-:W-:Y:S01]  /*a5e0*/  MUFU.EX2 R161, R161 ;  /* 0x000000a100a17308 */ /* 0x000fe20000000800 */
[----:B------:R-:W-:-:S02]  /*a5f0*/  FMUL.FTZ R168, R8, c[0x0][0x23c] ;  /* 0x00008f0008a87a20 */ /* 0x000fc40000410000 */
[----:B------:R-:W-:Y:S02]  /*a600*/  FMUL.FTZ R167, R11, c[0x0][0x23c] ;  /* 0x00008f000ba77a20 */ /* 0x000fe40000410000 */
[----:B------:R-:W-:Y:S02]  /*a610*/  FFMA.FTZ R0, R9, c[0x0][0x23c], -R150 ;  /* 0x00008f0009007a23 */ /* 0x000fe40000010896 */
[----:B------:R-:W2:Y:S01]  /*a620*/  LDSM.16.MT88.4 R8, [R208+0x5000] ;  /* 0x00500000d008783b */ /* 0x000ea20000004200 */
[----:B------:R-:W-:Y:S01]  /*a630*/  MUFU.EX2 R165, R165 ;  /* 0x000000a500a57308 */ /* 0x000fe20000000800 */
[--C-:B------:R-:W-:Y:S02]  /*a640*/  FFMA.FTZ R159, R174, c[0x0][0x23c], -R3.reuse ;  /* 0x00008f00ae9f7a23 */ /* 0x100fe40000010803 */
[--C-:B------:R-:W-:Y:S02]  /*a650*/  FFMA.FTZ R160, R160, c[0x0][0x23c], -R3.reuse ;  /* 0x00008f00a0a07a23 */ /* 0x100fe40000010803 */
[----:B------:R-:W-:-:S02]  /*a660*/  FFMA.FTZ R118, R118, c[0x0][0x23c], -R3 ;  /* 0x00008f0076767a23 */ /* 0x000fc40000010803 */
[--C-:B------:R-:W-:Y:S01]  /*a670*/  FFMA.FTZ R110, R110, c[0x0][0x23c], -R3.reuse ;  /* 0x00008f006e6e7a23 */ /* 0x100fe20000010803 */
[----:B------:R-:W3:Y:S01]  /*a680*/  MUFU.EX2 R162, R162 ;  /* 0x000000a200a27308 */ /* 0x000ee20000000800 */
[--C-:B------:R-:W-:Y:S02]  /*a690*/  FFMA.FTZ R111, R111, c[0x0][0x23c], -R3.reuse ;  /* 0x00008f006f6f7a23 */ /* 0x100fe40000010803 */
[--C-:B------:R-:W-:Y:S02]  /*a6a0*/  FFMA.FTZ R106, R106, c[0x0][0x23c], -R3.reuse ;  /* 0x00008f006a6a7a23 */ /* 0x100fe40000010803 */
[--C-:B------:R-:W-:Y:S02]  /*a6b0*/  FFMA.FTZ R100, R100, c[0x0][0x23c], -R3.reuse ;  /* 0x00008f0064647a23 */ /* 0x100fe40000010803 */
[--C-:B------:R-:W-:Y:S01]  /*a6c0*/  FFMA.FTZ R101, R101, c[0x0][0x23c], -R3.reuse ;  /* 0x00008f0065657a23 */ /* 0x100fe20000010803 */
[----:B------:R-:W4:Y:S01]  /*a6d0*/  MUFU.EX2 R2, R2 ;  /* 0x0000000200027308 */ /* 0x000f220000000800 */
        /* <DEDUP_REMOVED lines=9> */
[----:B------:R-:W3:Y:S01]  /*a770*/  MUFU.EX2 R167, R167 ;  /* 0x000000a700a77308 */ /* 0x000ee20000000800 */
[----:B----4-:R-:W-:Y:S01]  /*a780*/  F2FP.BF16.PACK_AB R19, R2, R161 ;  /* 0x000000a10213723e */ /* 0x010fe200000010ff */
[--C-:B------:R-:W-:Y:S02]  /*a790*/  FFMA.FTZ R79, R79, c[0x0][0x23c], -R3.reuse ;  /* 0x00008f004f4f7a23 */ /* 0x100fe40000010803 */
[--C-:B------:R-:W-:Y:S02]  /*a7a0*/  FFMA.FTZ R76, R76, c[0x0][0x23c], -R3.reuse ;  /* 0x00008f004c4c7a23 */ /* 0x100fe40000010803 */
[----:B------:R-:W-:Y:S02]  /*a7b0*/  FFMA.FTZ R70, R70, c[0x0][0x23c], -R3 ;  /* 0x00008f0046467a23 */ /* 0x000fe40000010803 */
[-C--:B-----5:R-:W-:Y:S01]  /*a7c0*/  FMUL.FTZ R20, R144, R168.reuse ;  /* 0x000000a890147220 */ /* 0x0a0fe20000410000 */
[----:B------:R-:W-:Y:S01]  /*a7d0*/  MUFU.EX2 R159, R159 ;  /* 0x0000009f009f7308 */ /* 0x000fe20000000800 */
[----:B------:R-:W-:-:S02]  /*a7e0*/  FMUL.FTZ R21, R145, R168 ;  /* 0x000000a891157220 */ /* 0x000fc40000410000 */
[-C--:B------:R-:W-:Y:S02]  /*a7f0*/  FMUL.FTZ R140, R140, R168.reuse ;  /* 0x000000a88c8c7220 */ /* 0x080fe40000410000 */
[----:B------:R-:W-:Y:S02]  /*a800*/  FMUL.FTZ R141, R141, R168 ;  /* 0x000000a88d8d7220 */ /* 0x000fe40000410000 */
[-C--:B---3--:R-:W-:Y:S01]  /*a810*/  FMUL.FTZ R22, R146, R167.reuse ;  /* 0x000000a792167220 */ /* 0x088fe20000410000 */
[----:B------:R-:W-:Y:S01]  /*a820*/  MUFU.EX2 R118, R118 ;  /* 0x0000007600767308 */ /* 0x000fe20000000800 */
[-C--:B------:R-:W-:Y:S02]  /*a830*/  FMUL.FTZ R23, R147, R167.reuse ;  /* 0x000000a793177220 */ /* 0x080fe40000410000 */
[-C--:B------:R-:W-:Y:S02]  /*a840*/  FMUL.FTZ R142, R142, R167.reuse ;  /* 0x000000a78e8e7220 */ /* 0x080fe40000410000 */
[----:B------:R-:W-:-:S02]  /*a850*/  FMUL.FTZ R143, R143, R167 ;  /* 0x000000a78f8f7220 */ /* 0x000fc40000410000 */
[----:B------:R-:W-:Y:S01]  /*a860*/  FFMA.FTZ R144, R170, c[0x0][0x23c], -R3 ;  /* 0x00008f00aa907a23 */ /* 0x000fe20000010803 */
[C---:B-1----:R-:W-:Y:S01]  /*a870*/  HMMA.16816.F32.BF16 R20, R16.reuse, R4, R20 ;  /* 0x000000041014723c */ /* 0x042fe20000041814 */
[-C--:B------:R-:W-:Y:S01]  /*a880*/  FMUL.FTZ R136, R136, R168.reuse ;  /* 0x000000a888887220 */ /* 0x080fe20000410000 */
[----:B------:R-:W-:Y:S01]  /*a890*/  MUFU.EX2 R110, R110 ;  /* 0x0000006e006e7308 */ /* 0x000fe20000000800 */
[-C--:B------:R-:W-:Y:S02]  /*a8a0*/  FMUL.FTZ R137, R137, R168.reuse ;  /* 0x000000a889897220 */ /* 0x080fe40000410000 */
[-C--:B------:R-:W-:Y:S02]  /*a8b0*/  FMUL.FTZ R138, R138, R167.reuse ;  /* 0x000000a78a8a7220 */ /* 0x080fe40000410000 */
[----:B------:R-:W-:Y:S01]  /*a8c0*/  FMUL.FTZ R139, R139, R167 ;  /* 0x000000a78b8b7220 */ /* 0x000fe20000410000 */
[----:B------:R-:W-:Y:S01]  /*a8d0*/  HMMA.16816.F32.BF16 R4, R16, R6, R140 ;  /* 0x000000061004723c */ /* 0x000fe2000004188c */
[-C--:B------:R-:W-:Y:S01]  /*a8e0*/  FMUL.FTZ R132, R132, R168.reuse ;  /* 0x000000a884847220 */ /* 0x080fe20000410000 */
[----:B------:R-:W1:Y:S01]  /*a8f0*/  MUFU.EX2 R144, R144 ;  /* 0x0000009000907308 */ /* 0x000e620000000800 */
[----:B------:R-:W-:-:S02]  /*a900*/  FMUL.FTZ R133, R133, R168 ;  /* 0x000000a885857220 */ /* 0x000fc40000410000 */
[-C--:B------:R-:W-:Y:S02]  /*a910*/  FMUL.FTZ R134, R134, R167.reuse ;  /* 0x000000a786867220 */ /* 0x080fe40000410000 */
[--C-:B------:R-:W-:Y:S01]  /*a920*/  FFMA.FTZ R141, R154, c[0x0][0x23c], -R3.reuse ;  /* 0x00008f009a8d7a23 */ /* 0x100fe20000010803 */
[C---:B--2---:R-:W-:Y:S01]  /*a930*/  HMMA.16816.F32.BF16 R136, R16.reuse, R8, R136 ;  /* 0x000000081088723c */ /* 0x044fe20000041888 */
[----:B------:R-:W-:Y:S01]  /*a940*/  FMUL.FTZ R135, R135, R167 ;  /* 0x000000a787877220 */ /* 0x000fe20000410000 */
[----:B------:R-:W-:Y:S01]  /*a950*/  MUFU.EX2 R140, R160 ;  /* 0x000000a0008c7308 */ /* 0x000fe20000000800 */
[--C-:B------:R-:W-:Y:S02]  /*a960*/  FFMA.FTZ R143, R13, c[0x0][0x23c], -R3.reuse ;  /* 0x00008f000d8f7a23 */ /* 0x100fe40000010803 */
[--C-:B------:R-:W-:Y:S02]  /*a970*/  FFMA.FTZ R142, R15, c[0x0][0x23c], -R3.reuse ;  /* 0x00008f000f8e7a23 */ /* 0x100fe40000010803 */
[----:B------:R-:W-:Y:S01]  /*a980*/  LDSM.16.MT88.4 R12, [R208+0x5800] ;  /* 0x00580000d00c783b */ /* 0x000fe20000004200 */
[----:B------:R-:W-:Y:S01]  /*a990*/  HMMA.16816.F32.BF16 R132, R16, R10, R132 ;  /* 0x0000000a1084723c */ /* 0x000fe20000041884 */
[--C-:B------:R-:W-:Y:S01]  /*a9a0*/  FFMA.FTZ R145, R124, c[0x0][0x23c], -R3.reuse ;  /* 0x00008f007c917a23 */ /* 0x100fe20000010803 */
[----:B------:R-:W2:Y:S01]  /*a9b0*/  MUFU.EX2 R141, R141 ;  /* 0x0000008d008d7308 */ /* 0x000ea20000000800 */
[----:B------:R-:W3:Y:S01]  /*a9c0*/  LDSM.16.MT88.4 R8, [R209+0x5800] ;  /* 0x00580000d108783b */ /* 0x000ee20000004200 */
[----:B------:R-:W-:-:S02]  /*a9d0*/  FFMA.FTZ R124, R125, c[0x0][0x23c], -R3 ;  /* 0x00008f007d7c7a23 */ /* 0x000fc40000010803 */
[--C-:B------:R-:W-:Y:S01]  /*a9e0*/  FFMA.FTZ R125, R102, c[0x0][0x23c], -R3.reuse ;  /* 0x00008f00667d7a23 */ /* 0x100fe20000010803 */
[----:B------:R-:W-:Y:S01]  /*a9f0*/  F2FP.BF16.PACK_AB R16, R156, R157 ;  /* 0x0000009d9c10723e */ /* 0x000fe200000010ff */
[--C-:B------:R-:W-:Y:S01]  /*aa00*/  FFMA.FTZ R102, R103, c[0x0][0x23c], -R3.reuse ;  /* 0x00008f0067667a23 */ /* 0x100fe20000010803 */
[----:B-1----:R-:W-:Y:S01]  /*aa10*/  F2FP.BF16.PACK_AB R17, R144, R159 ;  /* 0x0000009f9011723e */ /* 0x002fe200000010ff */
[----:B------:R-:W-:Y:S01]  /*aa20*/  MUFU.EX2 R143, R143 ;  /* 0x0000008f008f7308 */ /* 0x000fe20000000800 */
[----:B------:R-:W-:Y:S01]  /*aa30*/  F2FP.BF16.PACK_AB R18, R152, R155 ;  /* 0x0000009b9812723e */ /* 0x000fe200000010ff */
[--C-:B------:R-:W-:Y:S02]  /*aa40*/  FFMA.FTZ R103, R94, c[0x0][0x23c], -R3.reuse ;  /* 0x00008f005e677a23 */ /* 0x100fe40000010803 */
[--C-:B------:R-:W-:Y:S02]  /*aa50*/  FFMA.FTZ R94, R95, c[0x0][0x23c], -R3.reuse ;  /* 0x00008f005f5e7a23 */ /* 0x100fe40000010803 */
[--C-:B------:R-:W-:Y:S01]  /*aa60*/  FFMA.FTZ R147, R77, c[0x0][0x23c], -R3.reuse ;  /* 0x00008f004d937a23 */ /* 0x100fe20000010803 */
[----:B--2---:R-:W-:Y:S01]  /*aa70*/  F2FP.BF16.PACK_AB R19, R141, R140 ;  /* 0x0000008c8d13723e */ /* 0x004fe200000010ff */
[----:B------:R-:W1:Y:S01]  /*aa80*/  MUFU.EX2 R142, R142 ;  /* 0x0000008e008e7308 */ /* 0x000e620000000800 */
[----:B------:R-:W-:-:S02]  /*aa90*/  FFMA.FTZ R71, R71, c[0x0][0x23c], -R3 ;  /* 0x00008f0047477a23 */ /* 0x000fc40000010803 */
[--C-:B------:R-:W-:Y:S02]  /*aaa0*/  FFMA.FTZ R66, R66, c[0x0][0x23c], -R3.reuse ;  /* 0x00008f0042427a23 */ /* 0x100fe40000010803 */
[----:B------:R-:W-:Y:S01]  /*aab0*/  FFMA.FTZ R67, R67, c[0x0][0x23c], -R3 ;  /* 0x00008f0043437a23 */ /* 0x000fe20000010803 */
[C---:B------:R-:W-:Y:S01]  /*aac0*/  HMMA.16816.F32.BF16 R20, R16.reuse, R24, R20 ;  /* 0x000000181014723c */ /* 0x040fe20000041814 */
[----:B------:R-:W-:Y:S01]  /*aad0*/  FFMA.FTZ R165, R234, R167, R165 ;  /* 0x000000a7eaa57223 */ /* 0x000fe200000100a5 */
[----:B------:R-:W-:Y:S01]  /*aae0*/  MUFU.EX2 R145, R145 ;  /* 0x0000009100917308 */ /* 0x000fe20000000800 */
[----:B------:R-:W-:Y:S02]  /*aaf0*/  FFMA.FTZ R233, R233, R168, R166 ;  /* 0x000000a8e9e97223 */ /* 0x000fe400000100a6 */
[----:B------:R-:W-:Y:S02]  /*ab00*/  FADD.FTZ R162, R162, R165 ;  /* 0x000000a5a2a27221 */ /* 0x000fe40000010000 */
[----:B------:R-:W-:Y:S01]  /*ab10*/  F2FP.BF16.PACK_AB R24, R148, R153 ;  /* 0x000000999418723e */ /* 0x000fe200000010ff */
[----:B------:R-:W-:Y:S01]  /*ab20*/  HMMA.16816.F32.BF16 R4, R16, R26, R4 ;  /* 0x0000001a1004723c */ /* 0x000fe20000041804 */
[----:B------:R-:W-:Y:S01]  /*ab30*/  FADD.FTZ R164, R164, R233 ;  /* 0x000000e9a4a47221 */ /* 0x000fe20000010000 */
[----:B------:R-:W2:Y:S01]  /*ab40*/  MUFU.EX2 R124, R124 ;  /* 0x0000007c007c7308 */ /* 0x000ea20000000800 */
[----:B-1----:R-:W-:Y:S01]  /*ab50*/  F2FP.BF16.PACK_AB R25, R142, R143 ;  /* 0x0000008f8e19723e */ /* 0x002fe200000010ff */
[----:B------:R-:W-:-:S02]  /*ab60*/  FADD.FTZ R161, R161, R162 ;  /* 0x000000a2a1a17221 */ /* 0x000fc40000010000 */
[--C-:B------:R-:W-:Y:S01]  /*ab70*/  FFMA.FTZ R62, R62, c[0x0][0x23c], -R3.reuse ;  /* 0x00008f003e3e7a23 */ /* 0x100fe20000010803 */
[----:B------:R-:W-:Y:S01]  /*ab80*/  F2FP.BF16.PACK_AB R26, R130, R131 ;  /* 0x00000083821a723e */ /* 0x000fe200000010ff */
[C---:B------:R-:W-:Y:S01]  /*ab90*/  HMMA.16816.F32.BF16 R136, R16.reuse, R28, R136 ;  /* 0x0000001c1088723c */ /* 0x040fe20000041888 */
[--C-:B------:R-:W-:Y:S01]  /*aba0*/  FFMA.FTZ R63, R63, c[0x0][0x23c], -R3.reuse ;  /* 0x00008f003f3f7a23 */ /* 0x100fe20000010803 */
[----:B------:R-:W-:Y:S01]  /*abb0*/  MUFU.EX2 R111, R111 ;  /* 0x0000006f006f7308 */ /* 0x000fe20000000800 */
[--C-:B------:R-:W-:Y:S02]  /*abc0*/  FFMA.FTZ R58, R58, c[0x0][0x23c], -R3.reuse ;  /* 0x00008f003a3a7a23 */ /* 0x100fe40000010803 */
[--C-:B------:R-:W-:Y:S02]  /*abd0*/  FFMA.FTZ R59, R59, c[0x0][0x23c], -R3.reuse ;  /* 0x00008f003b3b7a23 */ /* 0x100fe40000010803 */
[--C-:B------:R-:W-:Y:S01]  /*abe0*/  FFMA.FTZ R29, R119, c[0x0][0x23c], -R3.reuse ;  /* 0x00008f00771d7a23 */ /* 0x100fe20000010803 */
[----:B------:R-:W-:Y:S01]  /*abf0*/  HMMA.16816.F32.BF16 R132, R16, R30, R132 ;  /* 0x0000001e1084723c */ /* 0x000fe20000041884 */
[----:B------:R-:W1:Y:S01]  /*ac00*/  LDSM.16.MT88.4 R16, [R209+0x5c00] ;  /* 0x005c0000d110783b */ /* 0x000e620000004200 */
[----:B--2---:R-:W-:Y:S01]  /*ac10*/  F2FP.BF16.PACK_AB R27, R124, R145 ;  /* 0x000000917c1b723e */ /* 0x004fe200000010ff */
[----:B------:R-:W-:Y:S01]  /*ac20*/  FFMA.FTZ R119, R107, c[0x0][0x23c], -R3 ;  /* 0x00008f006b777a23 */ /* 0x000fe20000010803 */
[----:B------:R-:W-:Y:S01]  /*ac30*/  MUFU.EX2 R106, R106 ;  /* 0x0000006a006a7308 */ /* 0x000fe20000000800 */
[----:B------:R-:W-:-:S02]  /*ac40*/  FADD.FTZ R163, R163, R164 ;  /* 0x000000a4a3a37221 */ /* 0x000fc40000010000 */
[--C-:B------:R-:W-:Y:S02]  /*ac50*/  FFMA.FTZ R30, R114, c[0x0][0x23c], -R3.reuse ;  /* 0x00008f00721e7a23 */ /* 0x100fe40000010803 */
[----:B------:R-:W-:Y:S01]  /*ac60*/  FFMA.FTZ R31, R115, c[0x0][0x23c], -R3 ;  /* 0x00008f00731f7a23 */ /* 0x000fe20000010803 */
[C---:B---3--:R-:W-:Y:S01]  /*ac70*/  HMMA.16816.F32.BF16 R20, R24.reuse, R8, R20 ;  /* 0x000000081814723c */ /* 0x048fe20000041814 */
[----:B------:R-:W-:Y:S01]  /*ac80*/  FADD.FTZ R2, R2, R161 ;  /* 0x000000a102027221 */ /* 0x000fe20000010000 */
[----:B------:R-:W2:Y:S01]  /*ac90*/  MUFU.EX2 R29, R29 ;  /* 0x0000001d001d7308 */ /* 0x000ea20000000800 */
[----:B------:R-:W-:Y:S02]  /*aca0*/  FADD.FTZ R160, R158, R163 ;  /* 0x000000a39ea07221 */ /* 0x000fe40000010000 */
[----:B------:R-:W-:Y:S02]  /*acb0*/  FADD.FTZ R159, R159, R2 ;  /* 0x000000029f9f7221 */ /* 0x000fe40000010000 */
[----:B------:R-:W-:Y:S01]  /*acc0*/  FADD.FTZ R157, R157, R160 ;  /* 0x000000a09d9d7221 */ /* 0x000fe20000010000 */
[----:B------:R-:W-:Y:S01]  /*acd0*/  HMMA.16816.F32.BF16 R4, R24, R10, R4 ;  /* 0x0000000a1804723c */ /* 0x000fe20000041804 */
[----:B------:R-:W3:Y:S01]  /*ace0*/  LDSM.16.MT88.4 R8, [R208+0x5c00] ;  /* 0x005c0000d008783b */ /* 0x000ee20000004200 */
[----:B------:R-:W-:Y:S01]  /*acf0*/  MUFU.EX2 R30, R30 ;  /* 0x0000001e001e7308 */ /* 0x000fe20000000800 */
[----:B------:R-:W-:-:S02]  /*ad00*/  FADD.FTZ R159, R144, R159 ;  /* 0x0000009f909f7221 */ /* 0x000fc40000010000 */
[----:B------:R-:W-:Y:S02]  /*ad10*/  FADD.FTZ R156, R156, R157 ;  /* 0x0000009d9c9c7221 */ /* 0x000fe40000010000 */
[----:B------:R-:W-:Y:S01]  /*ad20*/  FADD.FTZ R140, R140, R159 ;  /* 0x0000009f8c8c7221 */ /* 0x000fe20000010000 */
[C---:B------:R-:W-:Y:S01]  /*ad30*/  HMMA.16816.F32.BF16 R136, R24.reuse, R12, R136 ;  /* 0x0000000c1888723c */ /* 0x040fe20000041888 */
[----:B------:R-:W-:Y:S01]  /*ad40*/  FADD.FTZ R155, R155, R156 ;  /* 0x0000009c9b9b7221 */ /* 0x000fe20000010000 */
[----:B------:R-:W4:Y:S01]  /*ad50*/  MUFU.EX2 R31, R31 ;  /* 0x0000001f001f7308 */ /* 0x000f220000000800 */
[----:B------:R-:W-:Y:S02]  /*ad60*/  FADD.FTZ R140, R141, R140 ;  /* 0x0000008c8d8c7221 */ /* 0x000fe40000010000 */
[----:B------:R-:W-:Y:S02]  /*ad70*/  FADD.FTZ R152, R152, R155 ;  /* 0x0000009b98987221 */ /* 0x000fe40000010000 */
[----:B------:R-:W-:Y:S01]  /*ad80*/  FADD.FTZ R143, R143, R140 ;  /* 0x0000008c8f8f7221 */ /* 0x000fe20000010000 */
[----:B------:R-:W-:Y:S01]  /*ad90*/  HMMA.16816.F32.BF16 R132, R24, R14, R132 ;  /* 0x0000000e1884723c */ /* 0x000fe20000041884 */
[----:B------:R-:W5:Y:S01]  /*ada0*/  LDSM.16.MT88.4 R12, [R209+0x6000] ;  /* 0x00600000d10c783b */ /* 0x000f620000004200 */
[----:B------:R-:W1:Y:S01]  /*adb0*/  MUFU.EX2 R119, R119 ;  /* 0x0000007700777308 */ /* 0x000e620000000800 */
[----:B------:R-:W-:-:S02]  /*adc0*/  FADD.FTZ R153, R153, R152 ;  /* 0x0000009899997221 */ /* 0x000fc40000010000 */
[----:B------:R-:W-:Y:S02]  /*add0*/  FADD.FTZ R142, R142, R143 ;  /* 0x0000008f8e8e7221 */ /* 0x000fe40000010000 */
[----:B------:R-:W-:Y:S01]  /*ade0*/  F2FP.BF16.PACK_AB R24, R128, R129 ;  /* 0x000000818018723e */ /* 0x000fe200000010ff */
[----:B------:R-:W-:Y:S01]  /*adf0*/  FADD.FTZ R148, R148, R153 ;  /* 0x0000009994947221 */ /* 0x000fe20000010000 */
[----:B--2---:R-:W-:Y:S01]  /*ae00*/  F2FP.BF16.PACK_AB R25, R29, R118 ;  /* 0x000000761d19723e */ /* 0x004fe200000010ff */
[----:B------:R-:W-:Y:S01]  /*ae10*/  MUFU.EX2 R125, R125 ;  /* 0x0000007d007d7308 */ /* 0x000fe20000000800 */
[----:B------:R-:W-:Y:S01]  /*ae20*/  F2FP.BF16.PACK_AB R26, R126, R127 ;  /* 0x0000007f7e1a723e */ /* 0x000fe200000010ff */
[----:B------:R-:W-:Y:S01]  /*ae30*/  FADD.FTZ R145, R145, R142 ;  /* 0x0000008e91917221 */ /* 0x000fe20000010000 */
[----:B----4-:R-:W-:Y:S01]  /*ae40*/  F2FP.BF16.PACK_AB R27, R31, R30 ;  /* 0x0000001e1f1b723e */ /* 0x010fe200000010ff */
[----:B------:R-:W-:Y:S01]  /*ae50*/  FFMA.FTZ R146, R33, c[0x0][0x23c], -R150 ;  /* 0x00008f0021927a23 */ /* 0x000fe20000010896 */
[----:B------:R-:W-:Y:S01]  /*ae60*/  LDSM.16.MT88.4 R140, [R209+0x8c00] ;  /* 0x008c0000d18c783b */ /* 0x000fe20000004200 */
[----:B------:R-:W-:-:S02]  /*ae70*/  FADD.FTZ R131, R131, R148 ;  /* 0x0000009483837221 */ /* 0x000fc40000010000 */
[----:B------:R-:W2:Y:S01]  /*ae80*/  MUFU.EX2 R102, R102 ;  /* 0x0000006600667308 */ /* 0x000ea20000000800 */
[--C-:B------:R-:W-:Y:S01]  /*ae90*/  FFMA.FTZ R33, R54, c[0x0][0x23c], -R3.reuse ;  /* 0x00008f0036217a23 */ /* 0x100fe20000010803 */
[C---:B-1----:R-:W-:Y:S01]  /*aea0*/  HMMA.16816.F32.BF16 R20, R24.reuse, R16, R20 ;  /* 0x000000101814723c */ /* 0x042fe20000041814 */
[--C-:B------:R-:W-:Y:S02]  /*aeb0*/  FFMA.FTZ R2, R55, c[0x0][0x23c], -R3.reuse ;  /* 0x00008f0037027a23 */ /* 0x100fe40000010803 */
[--C-:B------:R-:W-:Y:S02]  /*aec0*/  FFMA.FTZ R52, R52, c[0x0][0x23c], -R3.reuse ;  /* 0x00008f0034347a23 */ /* 0x100fe40000010803 */
[----:B------:R-:W-:Y:S01]  /*aed0*/  FFMA.FTZ R53, R53, c[0x0][0x23c], -R3 ;  /* 0x00008f0035357a23 */ /* 0x000fe20000010803 */
[----:B------:R-:W-:Y:S01]  /*aee0*/  MUFU.EX2 R100, R100 ;  /* 0x0000006400647308 */ /* 0x000fe20000000800 */
[----:B------:R-:W-:Y:S01]  /*aef0*/  FADD.FTZ R145, R124, R145 ;  /* 0x000000917c917221 */ /* 0x000fe20000010000 */
[----:B------:R-:W-:Y:S01]  /*af00*/  HMMA.16816.F32.BF16 R4, R24, R18, R4 ;  /* 0x000000121804723c */ /* 0x000fe20000041804 */
[----:B------:R-:W1:Y:S01]  /*af10*/  LDSM.16.MT88.4 R16, [R208+0x6000] ;  /* 0x00600000d010783b */ /* 0x000e620000004200 */
[----:B------:R-:W-:-:S02]  /*af20*/  FADD.FTZ R130, R130, R131 ;  /* 0x0000008382827221 */ /* 0x000fc40000010000 */
[----:B------:R-:W-:Y:S02]  /*af30*/  FADD.FTZ R118, R118, R145 ;  /* 0x0000009176767221 */ /* 0x000fe40000010000 */
[----:B------:R-:W4:Y:S01]  /*af40*/  MUFU.EX2 R101, R101 ;  /* 0x0000006500657308 */ /* 0x000f220000000800 */
        /* <DEDUP_REMOVED lines=8> */
[----:B------:R-:W3:Y:S01]  /*afd0*/  LDSM.16.MT88.4 R8, [R209+0x6400] ;  /* 0x00640000d108783b */ /* 0x000ee20000004200 */
[----:B------:R-:W-:-:S02]  /*afe0*/  FADD.FTZ R31, R31, R30 ;  /* 0x0000001e1f1f7221 */ /* 0x000fc40000010000 */
[----:B------:R-:W-:Y:S02]  /*aff0*/  FADD.FTZ R126, R126, R127 ;  /* 0x0000007f7e7e7221 */ /* 0x000fe40000010000 */
        /* <DEDUP_REMOVED lines=11> */
[--C-:B------:R-:W-:Y:S01]  /*b0b0*/  FFMA.FTZ R28, R235, c[0x0][0x23c], -R150.reuse ;  /* 0x00008f00eb1c7a23 */ /* 0x100fe20000010896 */
[C---:B-----5:R-:W-:Y:S01]  /*b0c0*/  HMMA.16816.F32.BF16 R20, R24.reuse, R12, R20 ;  /* 0x0000000c1814723c */ /* 0x060fe20000041814 */
[----:B------:R-:W-:Y:S01]  /*b0d0*/  FADD.FTZ R120, R120, R121 ;  /* 0x0000007978787221 */ /* 0x000fe20000010000 */
[----:B------:R-:W5:Y:S01]  /*b0e0*/  MUFU.EX2 R91, R91 ;  /* 0x0000005b005b7308 */ /* 0x000f620000000800 */
[----:B------:R-:W-:Y:S02]  /*b0f0*/  FFMA.FTZ R115, R199, c[0x0][0x23c], -R150 ;  /* 0x00008f00c7737a23 */ /* 0x000fe40000010896 */
[--C-:B------:R-:W-:Y:S02]  /*b100*/  FFMA.FTZ R46, R46, c[0x0][0x23c], -R3.reuse ;  /* 0x00008f002e2e7a23 */ /* 0x100fe40000010803 */
[--C-:B------:R-:W-:Y:S01]  /*b110*/  FFMA.FTZ R30, R42, c[0x0][0x23c], -R3.reuse ;  /* 0x00008f002a1e7a23 */ /* 0x100fe20000010803 */
[----:B------:R-:W-:Y:S01]  /*b120*/  HMMA.16816.F32.BF16 R4, R24, R14, R4 ;  /* 0x0000000e1804723c */ /* 0x000fe20000041804 */
[----:B------:R-:W5:Y:S01]  /*b130*/  LDSM.16.MT88.4 R12, [R208+0x6400] ;  /* 0x00640000d00c783b */ /* 0x000f620000004200 */
[----:B------:R-:W-:Y:S01]  /*b140*/  MUFU.EX2 R86, R86 ;  /* 0x0000005600567308 */ /* 0x000fe20000000800 */
[----:B------:R-:W-:-:S02]  /*b150*/  FFMA.FTZ R31, R43, c[0x0][0x23c], -R3 ;  /* 0x00008f002b1f7a23 */ /* 0x000fc40000010803 */
[--C-:B------:R-:W-:Y:S02]  /*b160*/  FFMA.FTZ R47, R47, c[0x0][0x23c], -R3.reuse ;  /* 0x00008f002f2f7a23 */ /* 0x100fe40000010803 */
[--C-:B------:R-:W-:Y:S01]  /*b170*/  FFMA.FTZ R107, R187, c[0x0][0x23c], -R150.reuse ;  /* 0x00008f00bb6b7a23 */ /* 0x100fe20000010896 */
[C---:B-1----:R-:W-:Y:S01]  /*b180*/  HMMA.16816.F32.BF16 R136, R24.reuse, R16, R136 ;  /* 0x000000101888723c */ /* 0x042fe20000041888 */
[--C-:B------:R-:W-:Y:S01]  /*b190*/  FFMA.FTZ R114, R181, c[0x0][0x23c], -R150.reuse ;  /* 0x00008f00b5727a23 */ /* 0x100fe20000010896 */
[----:B------:R-:W1:Y:S01]  /*b1a0*/  MUFU.EX2 R87, R87 ;  /* 0x0000005700577308 */ /* 0x000e620000000800 */
        /* <DEDUP_REMOVED lines=10> */
[----:B--2---:R-:W-:Y:S01]  /*b250*/  F2FP.BF16.PACK_AB R25, R102, R125 ;  /* 0x0000007d6619723e */ /* 0x004fe200000010ff */
[----:B------:R-:W2:Y:S01]  /*b260*/  MUFU.EX2 R83, R83 ;  /* 0x0000005300537308 */ /* 0x000ea20000000800 */
[----:B------:R-:W-:Y:S01]  /*b270*/  F2FP.BF16.PACK_AB R26, R112, R113 ;  /* 0x00000071701a723e */ /* 0x000fe200000010ff */
[----:B------:R-:W-:Y:S01]  /*b280*/  FADD.FTZ R116, R116, R117 ;  /* 0x0000007574747221 */ /* 0x000fe20000010000 */
[----:B----4-:R-:W-:Y:S01]  /*b290*/  F2FP.BF16.PACK_AB R27, R101, R100 ;  /* 0x00000064651b723e */ /* 0x010fe200000010ff */
[----:B------:R-:W-:Y:S02]  /*b2a0*/  FFMA.FTZ R35, R35, c[0x0][0x23c], -R3 ;  /* 0x00008f0023237a23 */ /* 0x000fe40000010803 */
[----:B------:R-:W-:-:S02]  /*b2b0*/  FADD.FTZ R113, R113, R116 ;  /* 0x0000007471717221 */ /* 0x000fc40000010000 */
[----:B------:R-:W-:Y:S01]  /*b2c0*/  MUFU.EX2 R88, R88 ;  /* 0x0000005800587308 */ /* 0x000fe20000000800 */
[--C-:B------:R-:W-:Y:S01]  /*b2d0*/  FFMA.FTZ R42, R41, c[0x0][0x23c], -R150.reuse ;  /* 0x00008f00292a7a23 */ /* 0x100fe20000010896 */
[C---:B---3--:R-:W-:Y:S01]  /*b2e0*/  HMMA.16816.F32.BF16 R20, R24.reuse, R8, R20 ;  /* 0x000000081814723c */ /* 0x048fe20000041814 */
[----:B------:R-:W-:Y:S02]  /*b2f0*/  FADD.FTZ R112, R112, R113 ;  /* 0x0000007170707221 */ /* 0x000fe40000010000 */
[--C-:B------:R-:W-:Y:S02]  /*b300*/  FFMA.FTZ R41, R45, c[0x0][0x23c], -R150.reuse ;  /* 0x00008f002d297a23 */ /* 0x100fe40000010896 */
[--C-:B------:R-:W-:Y:S01]  /*b310*/  FFMA.FTZ R43, R36, c[0x0][0x23c], -R3.reuse ;  /* 0x00008f00242b7a23 */ /* 0x100fe20000010803 */
[----:B------:R-:W-:Y:S01]  /*b320*/  MUFU.EX2 R78, R78 ;  /* 0x0000004e004e7308 */ /* 0x000fe20000000800 */
[----:B------:R-:W-:Y:S01]  /*b330*/  FFMA.FTZ R77, R169, c[0x0][0x23c], -R150 ;  /* 0x00008f00a94d7a23 */ /* 0x000fe20000010896 */
[----:B------:R-:W-:Y:S01]  /*b340*/  HMMA.16816.F32.BF16 R4, R24, R10, R4 ;  /* 0x0000000a1804723c */ /* 0x000fe20000041804 */
[----:B------:R-:W3:Y:S01]  /*b350*/  LDSM.16.MT88.4 R8, [R208+0x6800] ;  /* 0x00680000d008783b */ /* 0x000ee20000004200 */
[----:B------:R-:W-:-:S02]  /*b360*/  FFMA.FTZ R32, R32, c[0x0][0x23c], -R3 ;  /* 0x00008f0020207a23 */ /* 0x000fc40000010803 */
[--C-:B------:R-:W-:Y:S02]  /*b370*/  FFMA.FTZ R36, R40, c[0x0][0x23c], -R3.reuse ;  /* 0x00008f0028247a23 */ /* 0x100fe40000010803 */
[----:B------:R-:W4:Y:S01]  /*b380*/  MUFU.EX2 R79, R79 ;  /* 0x0000004f004f7308 */ /* 0x000f220000000800 */
[--C-:B------:R-:W-:Y:S01]  /*b390*/  FFMA.FTZ R45, R44, c[0x0][0x23c], -R3.reuse ;  /* 0x00008f002c2d7a23 */ /* 0x100fe20000010803 */
[----:B-----5:R-:W-:Y:S01]  /*b3a0*/  HMMA.16816.F32.BF16 R136, R24, R12, R136 ;  /* 0x0000000c1888723c */ /* 0x020fe20000041888 */
[----:B------:R-:W-:Y:S02]  /*b3b0*/  FFMA.FTZ R50, R50, c[0x0][0x23c], -R3 ;  /* 0x00008f0032327a23 */ /* 0x000fe40000010803 */
[----:B------:R-:W-:-:S03]  /*b3c0*/  FFMA.FTZ R233, R56, c[0x0][0x23c], -R150 ;  /* 0x00008f0038e97a23 */ /* 0x000fc60000010896 */
[----:B------:R-:W-:Y:S02]  /*b3d0*/  MUFU.EX2 R76, R76 ;  /* 0x0000004c004c7308 */ /* 0x000fe40000000800 */
[----:B------:R-:W-:Y:S01]  /*b3e0*/  HMMA.16816.F32.BF16 R132, R24, R14, R132 ;  /* 0x0000000e1884723c */ /* 0x000fe20000041884 */
[----:B------:R-:W5:Y:S05]  /*b3f0*/  LDSM.16.MT88.4 R12, [R209+0x6c00] ;  /* 0x006c0000d10c783b */ /* 0x000f6a0000004200 */
[----:B------:R-:W2:Y:S01]  /*b400*/  MUFU.EX2 R147, R147 ;  /* 0x0000009300937308 */ /* 0x000ea20000000800 */
        /* <DEDUP_REMOVED lines=8> */
[C---:B-1----:R-:W-:Y:S01]  /*b490*/  HMMA.16816.F32.BF16 R20, R24.reuse, R16, R20 ;  /* 0x000000101814723c */ /* 0x042fe20000041814 */
[----:B------:R-:W-:Y:S01]  /*b4a0*/  FADD.FTZ R104, R104, R105 ;  /* 0x0000006968687221 */ /* 0x000fe20000010000 */
[----:B------:R-:W1:Y:S06]  /*b4b0*/  MUFU.EX2 R84, R84 ;  /* 0x0000005400547308 */ /* 0x000e6c0000000800 */
[C---:B------:R-:W-:Y:S01]  /*b4c0*/  HMMA.16816.F32.BF16 R4, R24.reuse, R18, R4 ;  /* 0x000000121804723c */ /* 0x040fe20000041804 */
[----:B------:R-:W1:Y:S01]  /*b4d0*/  LDSM.16.MT88.4 R16, [R208+0x6c00] ;  /* 0x006c0000d010783b */ /* 0x000e620000004200 */
[----:B------:R-:W-:Y:S06]  /*b4e0*/  MUFU.EX2 R81, R81 ;  /* 0x0000005100517308 */ /* 0x000fec0000000800 */
        /* <DEDUP_REMOVED lines=8> */
[----:B------:R-:W1:Y:S01]  /*b570*/  MUFU.EX2 R71, R71 ;  /* 0x0000004700477308 */ /* 0x000e620000000800 */
[----:B------:R-:W-:Y:S01]  /*b580*/  F2FP.BF16.PACK_AB R26, R96, R97 ;  /* 0x00000061601a723e */ /* 0x000fe200000010ff */
[----:B------:R-:W-:Y:S01]  /*b590*/  FADD.FTZ R98, R98, R99 ;  /* 0x0000006362627221 */ /* 0x000fe20000010000 */
[----:B--2---:R-:W-:-:S03]  /*b5a0*/  F2FP.BF16.PACK_AB R27, R83, R82 ;  /* 0x00000052531b723e */ /* 0x004fc600000010ff */
[----:B------:R-:W-:Y:S02]  /*b5b0*/  FADD.FTZ R97, R97, R98 ;  /* 0x0000006261617221 */ /* 0x000fe40000010000 */
[----:B------:R-:W-:Y:S02]  /*b5c0*/  MUFU.EX2 R66, R66 ;  /* 0x0000004200427308 */ /* 0x000fe40000000800 */
[----:B-----5:R-:W-:Y:S01]  /*b5d0*/  HMMA.16816.F32.BF16 R20, R24, R12, R20 ;  /* 0x0000000c1814723c */ /* 0x020fe20000041814 */
[----:B------:R-:W-:-:S05]  /*b5e0*/  FADD.FTZ R96, R96, R97 ;  /* 0x0000006160607221 */ /* 0x000fca0000010000 */
[----:B------:R-:W2:Y:S02]  /*b5f0*/  MUFU.EX2 R67, R67 ;  /* 0x0000004300437308 */ /* 0x000ea40000000800 */
[C---:B------:R-:W-:Y:S01]  /*b600*/  HMMA.16816.F32.BF16 R4, R24.reuse, R14, R4 ;  /* 0x0000000e1804723c */ /* 0x040fe20000041804 */
[----:B------:R-:W5:Y:S05]  /*b610*/  LDSM.16.MT88.4 R12, [R208+0x7000] ;  /* 0x00700000d00c783b */ /* 0x000f6a0000004200 */
[----:B------:R-:W-:Y:S02]  /*b620*/  MUFU.EX2 R75, R75 ;  /* 0x0000004b004b7308 */ /* 0x000fe40000000800 */
[C---:B-1----:R-:W-:Y:S06]  /*b630*/  HMMA.16816.F32.BF16 R136, R24.reuse, R16, R136 ;  /* 0x000000101888723c */ /* 0x042fec0000041888 */
[----:B------:R-:W1:Y:S02]  /*b640*/  MUFU.EX2 R74, R74 ;  /* 0x0000004a004a7308 */ /* 0x000e640000000800 */
[----:B------:R-:W-:Y:S01]  /*b650*/  HMMA.16816.F32.BF16 R132, R24, R18, R132 ;  /* 0x000000121884723c */ /* 0x000fe20000041884 */
[----:B------:R-:W1:Y:S05]  /*b660*/  LDSM.16.MT88.4 R16, [R209+0x7400] ;  /* 0x00740000d110783b */ /* 0x000e6a0000004200 */
[----:B------:R-:W-:Y:S01]  /*b670*/  MUFU.EX2 R73, R73 ;  /* 0x0000004900497308 */ /* 0x000fe20000000800 */
[----:B------:R-:W-:Y:S01]  /*b680*/  F2FP.BF16.PACK_AB R24, R92, R93 ;  /* 0x0000005d5c18723e */ /* 0x000fe200000010ff */
[----:B------:R-:W-:Y:S01]  /*b690*/  FADD.FTZ R93, R93, R96 ;  /* 0x000000605d5d7221 */ /* 0x000fe20000010000 */
[----:B----4-:R-:W-:-:S02]  /*b6a0*/  F2FP.BF16.PACK_AB R25, R79, R78 ;  /* 0x0000004e4f19723e */ /* 0x010fc400000010ff */
[----:B------:R-:W-:Y:S01]  /*b6b0*/  F2FP.BF16.PACK_AB R26, R88, R89 ;  /* 0x00000059581a723e */ /* 0x000fe200000010ff */
[----:B------:R-:W-:Y:S01]  /*b6c0*/  FADD.FTZ R92, R92, R93 ;  /* 0x0000005d5c5c7221 */ /* 0x000fe20000010000 */
[----:B------:R-:W-:Y:S01]  /*b6d0*/  F2FP.BF16.PACK_AB R27, R147, R76 ;  /* 0x0000004c931b723e */ /* 0x000fe200000010ff */
[----:B------:R-:W-:Y:S02]  /*b6e0*/  MUFU.EX2 R72, R72 ;  /* 0x0000004800487308 */ /* 0x000fe40000000800 */
[----:B------:R-:W-:-:S04]  /*b6f0*/  FADD.FTZ R89, R89, R92 ;  /* 0x0000005c59597221 */ /* 0x000fc80000010000 */
[C---:B---3--:R-:W-:Y:S01]  /*b700*/  HMMA.16816.F32.BF16 R20, R24.reuse, R8, R20 ;  /* 0x000000081814723c */ /* 0x048fe20000041814 */
[----:B------:R-:W-:Y:S01]  /*b710*/  FADD.FTZ R88, R88, R89 ;  /* 0x0000005958587221 */ /* 0x000fe20000010000 */
[----:B------:R-:W-:Y:S06]  /*b720*/  MUFU.EX2 R62, R62 ;  /* 0x0000003e003e7308 */ /* 0x000fec0000000800 */
[C---:B------:R-:W-:Y:S01]  /*b730*/  HMMA.16816.F32.BF16 R4, R24.reuse, R10, R4 ;  /* 0x0000000a1804723c */ /* 0x040fe20000041804 */
[----:B------:R-:W3:Y:S01]  /*b740*/  LDSM.16.MT88.4 R8, [R208+0x7400] ;  /* 0x00740000d008783b */ /* 0x000ee20000004200 */
[----:B------:R-:W4:Y:S06]  /*b750*/  MUFU.EX2 R63, R63 ;  /* 0x0000003f003f7308 */ /* 0x000f2c0000000800 */
[C---:B-----5:R-:W-:Y:S02]  /*b760*/  HMMA.16816.F32.BF16 R136, R24.reuse, R12, R136 ;  /* 0x0000000c1888723c */ /* 0x060fe40000041888 */
[----:B------:R-:W-:Y:S06]  /*b770*/  MUFU.EX2 R58, R58 ;  /* 0x0000003a003a7308 */ /* 0x000fec0000000800 */
[----:B------:R-:W-:Y:S01]  /*b780*/  HMMA.16816.F32.BF16 R132, R24, R14, R132 ;  /* 0x0000000e1884723c */ /* 0x000fe20000041884 */
[----:B------:R-:W5:Y:S01]  /*b790*/  LDSM.16.MT88.4 R12, [R209+0x7800] ;  /* 0x00780000d10c783b */ /* 0x000f620000004200 */
[----:B------:R-:W1:Y:S05]  /*b7a0*/  MUFU.EX2 R59, R59 ;  /* 0x0000003b003b7308 */ /* 0x000e6a0000000800 */
[----:B------:R-:W-:Y:S01]  /*b7b0*/  F2FP.BF16.PACK_AB R24, R84, R85 ;  /* 0x000000555418723e */ /* 0x000fe200000010ff */
[----:B------:R-:W-:Y:S01]  /*b7c0*/  FADD.FTZ R85, R85, R88 ;  /* 0x0000005855557221 */ /* 0x000fe20000010000 */
[----:B------:R-:W-:Y:S01]  /*b7d0*/  F2FP.BF16.PACK_AB R25, R71, R70 ;  /* 0x000000464719723e */ /* 0x000fe200000010ff */
[----:B------:R-:W-:Y:S01]  /*b7e0*/  MUFU.EX2 R69, R69 ;  /* 0x0000004500457308 */ /* 0x000fe20000000800 */
[----:B------:R-:W-:Y:S01]  /*b7f0*/  F2FP.BF16.PACK_AB R26, R80, R81 ;  /* 0x00000051501a723e */ /* 0x000fe200000010ff */
[----:B------:R-:W-:Y:S01]  /*b800*/  FADD.FTZ R84, R84, R85 ;  /* 0x0000005554547221 */ /* 0x000fe20000010000 */
[----:B--2---:R-:W-:-:S03]  /*b810*/  F2FP.BF16.PACK_AB R27, R67, R66 ;  /* 0x00000042431b723e */ /* 0x004fc600000010ff */
[----:B------:R-:W-:Y:S02]  /*b820*/  FADD.FTZ R81, R81, R84 ;  /* 0x0000005451517221 */ /* 0x000fe40000010000 */
[----:B------:R-:W2:Y:S02]  /*b830*/  MUFU.EX2 R68, R68 ;  /* 0x0000004400447308 */ /* 0x000ea40000000800 */
[----:B-1----:R-:W-:Y:S01]  /*b840*/  HMMA.16816.F32.BF16 R20, R24, R16, R20 ;  /* 0x000000101814723c */ /* 0x002fe20000041814 */
[----:B------:R-:W-:-:S05]  /*b850*/  FADD.FTZ R80, R80, R81 ;  /* 0x0000005150507221 */ /* 0x000fca0000010000 */
[----:B------:R-:W-:Y:S02]  /*b860*/  MUFU.EX2 R65, R65 ;  /* 0x0000004100417308 */ /* 0x000fe40000000800 */
[C---:B------:R-:W-:Y:S01]  /*b870*/  HMMA.16816.F32.BF16 R4, R24.reuse, R18, R4 ;  /* 0x000000121804723c */ /* 0x040fe20000041804 */
[----:B------:R-:W1:Y:S05]  /*b880*/  LDSM.16.MT88.4 R16, [R208+0x7800] ;  /* 0x00780000d010783b */ /* 0x000e6a0000004200 */
[----:B------:R-:W-:Y:S02]  /*b890*/  MUFU.EX2 R64, R64 ;  /* 0x0000004000407308 */ /* 0x000fe40000000800 */
[C---:B---3--:R-:W-:Y:S06]  /*b8a0*/  HMMA.16816.F32.BF16 R136, R24.reuse, R8, R136 ;  /* 0x000000081888723c */ /* 0x048fec0000041888 */
[----:B------:R-:W-:Y:S01]  /*b8b0*/  MUFU.EX2 R33, R33 ;  /* 0x0000002100217308 */ /* 0x000fe20000000800 */
[----:B------:R-:W-:Y:S01]  /*b8c0*/  F2FP.BF16.PACK_AB R8, R74, R75 ;  /* 0x0000004b4a08723e */ /* 0x000fe200000010ff */
[----:B------:R-:W-:Y:S01]  /*b8d0*/  HMMA.16816.F32.BF16 R132, R24, R10, R132 ;  /* 0x0000000a1884723c */ /* 0x000fe20000041884 */
[----:B----4-:R-:W-:Y:S01]  /*b8e0*/  F2FP.BF16.PACK_AB R9, R63, R62 ;  /* 0x0000003e3f09723e */ /* 0x010fe200000010ff */
[----:B------:R-:W3:Y:S01]  /*b8f0*/  LDSM.16.MT88.4 R24, [R209+0x7c00] ;  /* 0x007c0000d118783b */ /* 0x000ee20000004200 */
[----:B------:R-:W-:-:S03]  /*b900*/  FADD.FTZ R75, R75, R80 ;  /* 0x000000504b4b7221 */ /* 0x000fc60000010000 */
[----:B------:R-:W4:Y:S01]  /*b910*/  MUFU.EX2 R2, R2 ;  /* 0x0000000200027308 */ /* 0x000f220000000800 */
[----:B------:R-:W-:Y:S01]  /*b920*/  F2FP.BF16.PACK_AB R10, R72, R73 ;  /* 0x00000049480a723e */ /* 0x000fe200000010ff */
[----:B------:R-:W-:Y:S01]  /*b930*/  FADD.FTZ R74, R74, R75 ;  /* 0x0000004b4a4a7221 */ /* 0x000fe20000010000 */
[----:B------:R-:W-:-:S03]  /*b940*/  F2FP.BF16.PACK_AB R11, R59, R58 ;  /* 0x0000003a3b0b723e */ /* 0x000fc600000010ff */
[----:B------:R-:W-:Y:S02]  /*b950*/  FADD.FTZ R73, R73, R74 ;  /* 0x0000004a49497221 */ /* 0x000fe40000010000 */
[----:B------:R-:W-:Y:S02]  /*b960*/  MUFU.EX2 R52, R52 ;  /* 0x0000003400347308 */ /* 0x000fe40000000800 */
[----:B-----5:R-:W-:Y:S01]  /*b970*/  HMMA.16816.F32.BF16 R20, R8, R12, R20 ;  /* 0x0000000c0814723c */ /* 0x020fe20000041814 */
[----:B------:R-:W-:-:S05]  /*b980*/  FADD.FTZ R72, R72, R73 ;  /* 0x0000004948487221 */ /* 0x000fca0000010000 */
[----:B------:R-:W5:Y:S02]  /*b990*/  MUFU.EX2 R53, R53 ;  /* 0x0000003500357308 */ /* 0x000f640000000800 */
[C---:B------:R-:W-:Y:S01]  /*b9a0*/  HMMA.16816.F32.BF16 R4, R8.reuse, R14, R4 ;  /* 0x0000000e0804723c */ /* 0x040fe20000041804 */
[----:B------:R-:W3:Y:S05]  /*b9b0*/  LDSM.16.MT88.4 R12, [R208+0x7c00] ;  /* 0x007c0000d00c783b */ /* 0x000eea0000004200 */
[----:B------:R-:W-:Y:S02]  /*b9c0*/  MUFU.EX2 R61, R61 ;  /* 0x0000003d003d7308 */ /* 0x000fe40000000800 */
[C---:B-1----:R-:W-:Y:S06]  /*b9d0*/  HMMA.16816.F32.BF16 R136, R8.reuse, R16, R136 ;  /* 0x000000100888723c */ /* 0x042fec0000041888 */
[----:B------:R-:W1:Y:S02]  /*b9e0*/  MUFU.EX2 R0, R0 ;  /* 0x0000000000007308 */ /* 0x000e640000000800 */
[----:B------:R-:W-:Y:S01]  /*b9f0*/  HMMA.16816.F32.BF16 R132, R8, R18, R132 ;  /* 0x000000120884723c */ /* 0x000fe20000041884 */
[----:B------:R-:W1:Y:S05]  /*ba00*/  LDSM.16.MT88.4 R16, [R209+0x8000] ;  /* 0x00800000d110783b */ /* 0x000e6a0000004200 */
[----:B------:R-:W-:Y:S01]  /*ba10*/  MUFU.EX2 R28, R28 ;  /* 0x0000001c001c7308 */ /* 0x000fe20000000800 */
[----:B--2---:R-:W-:Y:S01]  /*ba20*/  F2FP.BF16.PACK_AB R8, R68, R69 ;  /* 0x000000454408723e */ /* 0x004fe200000010ff */
[----:B------:R-:W-:Y:S01]  /*ba30*/  FADD.FTZ R69, R69, R72 ;  /* 0x0000004845457221 */ /* 0x000fe20000010000 */
[----:B----4-:R-:W-:-:S02]  /*ba40*/  F2FP.BF16.PACK_AB R9, R2, R33 ;  /* 0x000000210209723e */ /* 0x010fc400000010ff */
[----:B------:R-:W-:Y:S01]  /*ba50*/  F2FP.BF16.PACK_AB R10, R64, R65 ;  /* 0x00000041400a723e */ /* 0x000fe200000010ff */
[----:B------:R-:W-:Y:S01]  /*ba60*/  FADD.FTZ R68, R68, R69 ;  /* 0x0000004544447221 */ /* 0x000fe20000010000 */
[----:B-----5:R-:W-:Y:S01]  /*ba70*/  F2FP.BF16.PACK_AB R11, R53, R52 ;  /* 0x00000034350b723e */ /* 0x020fe200000010ff */
[----:B------:R-:W-:Y:S02]  /*ba80*/  MUFU.EX2 R115, R115 ;  /* 0x0000007300737308 */ /* 0x000fe40000000800 */
[----:B------:R-:W-:-:S04]  /*ba90*/  FADD.FTZ R65, R65, R68 ;  /* 0x0000004441417221 */ /* 0x000fc80000010000 */
[C---:B---3--:R-:W-:Y:S01]  /*baa0*/  HMMA.16816.F32.BF16 R20, R8.reuse, R24, R20 ;  /* 0x000000180814723c */ /* 0x048fe20000041814 */
[----:B------:R-:W-:Y:S01]  /*bab0*/  FADD.FTZ R64, R64, R65 ;  /* 0x0000004140407221 */ /* 0x000fe20000010000 */
[----:B------:R-:W-:Y:S05]  /*bac0*/  MUFU.EX2 R46, R46 ;  /* 0x0000002e002e7308 */ /* 0x000fea0000000800 */
[----:B------:R-:W-:Y:S01]  /*bad0*/  FADD.FTZ R24, R106, R111 ;  /* 0x0000006f6a187221 */ /* 0x000fe20000010000 */
[----:B------:R-:W-:Y:S02]  /*bae0*/  HMMA.16816.F32.BF16 R136, R8, R12, R136 ;  /* 0x0000000c0888723c */ /* 0x000fe40000041888 */
[----:B------:R-:W2:Y:S01]  /*baf0*/  MUFU.EX2 R29, R47 ;  /* 0x0000002f001d7308 */ /* 0x000ea20000000800 */
[----:B------:R-:W-:-:S04]  /*bb00*/  FADD.FTZ R24, R119, R24 ;  /* 0x0000001877187221 */ /* 0x000fc80000010000 */
[----:B------:R-:W-:Y:S01]  /*bb10*/  FADD.FTZ R13, R125, R24 ;  /* 0x000000187d0d7221 */ /* 0x000fe20000010000 */
[----:B------:R-:W-:Y:S01]  /*bb20*/  HMMA.16816.F32.BF16 R4, R8, R26, R4 ;  /* 0x0000001a0804723c */ /* 0x000fe20000041804 */
[----:B------:R-:W3:Y:S01]  /*bb30*/  LDSM.16.MT88.4 R24, [R208+0x8000] ;  /* 0x00800000d018783b */ /* 0x000ee20000004200 */
[----:B------:R-:W-:Y:S01]  /*bb40*/  MUFU.EX2 R30, R30 ;  /* 0x0000001e001e7308 */ /* 0x000fe20000000800 */
[----:B------:R-:W-:-:S04]  /*bb50*/  FADD.FTZ R13, R102, R13 ;  /* 0x0000000d660d7221 */ /* 0x000fc80000010000 */
[----:B------:R-:W-:Y:S01]  /*bb60*/  FADD.FTZ R100, R100, R13 ;  /* 0x0000000d64647221 */ /* 0x000fe20000010000 */
[----:B------:R-:W-:Y:S01]  /*bb70*/  HMMA.16816.F32.BF16 R132, R8, R14, R132 ;  /* 0x0000000e0884723c */ /* 0x000fe20000041884 */
[----:B------:R-:W-:Y:S01]  /*bb80*/  LDSM.16.MT88.4 R12, [R209+0x8400] ;  /* 0x00840000d10c783b */ /* 0x000fe20000004200 */
[----:B------:R-:W4:Y:S01]  /*bb90*/  MUFU.EX2 R31, R31 ;  /* 0x0000001f001f7308 */ /* 0x000f220000000800 */
[----:B------:R-:W-:-:S04]  /*bba0*/  FADD.FTZ R100, R101, R100 ;  /* 0x0000006465647221 */ /* 0x000fc80000010000 */
[----:B------:R-:W-:Y:S01]  /*bbb0*/  FADD.FTZ R103, R103, R100 ;  /* 0x0000006467677221 */ /* 0x000fe20000010000 */
[----:B-1----:R-:W-:Y:S02]  /*bbc0*/  F2FP.BF16.PACK_AB R8, R0, R61 ;  /* 0x0000003d0008723e */ /* 0x002fe400000010ff */
[----:B--2---:R-:W-:Y:S01]  /*bbd0*/  F2FP.BF16.PACK_AB R9, R29, R46 ;  /* 0x0000002e1d09723e */ /* 0x004fe200000010ff */
[----:B------:R-:W-:Y:S01]  /*bbe0*/  FADD.FTZ R103, R94, R103 ;  /* 0x000000675e677221 */ /* 0x000fe20000010000 */
[----:B------:R-:W-:Y:S01]  /*bbf0*/  F2FP.BF16.PACK_AB R10, R115, R28 ;  /* 0x0000001c730a723e */ /* 0x000fe200000010ff */
[----:B------:R-:W-:Y:S02]  /*bc00*/  MUFU.EX2 R107, R107 ;  /* 0x0000006b006b7308 */ /* 0x000fe40000000800 */
[----:B------:R-:W-:Y:S01]  /*bc10*/  FADD.FTZ R90, R90, R103 ;  /* 0x000000675a5a7221 */ /* 0x000fe20000010000 */
[----:B----4-:R-:W-:-:S03]  /*bc20*/  F2FP.BF16.PACK_AB R11, R31, R30 ;  /* 0x0000001e1f0b723e */ /* 0x010fc600000010ff */
[----:B------:R-:W-:Y:S02]  /*bc30*/  FADD.FTZ R91, R91, R90 ;  /* 0x0000005a5b5b7221 */ /* 0x000fe40000010000 */
[----:B------:R-:W1:Y:S02]  /*bc40*/  MUFU.EX2 R114, R114 ;  /* 0x0000007200727308 */ /* 0x000e640000000800 */
[----:B------:R-:W-:Y:S01]  /*bc50*/  FADD.FTZ R86, R86, R91 ;  /* 0x0000005b56567221 */ /* 0x000fe20000010000 */
[C---:B------:R-:W-:Y:S03]  /*bc60*/  HMMA.16816.F32.BF16 R20, R8.reuse, R16, R20 ;  /* 0x000000100814723c */ /* 0x040fe60000041814 */
[----:B------:R-:W-:Y:S02]  /*bc70*/  FADD.FTZ R87, R87, R86 ;  /* 0x0000005657577221 */ /* 0x000fe40000010000 */
[----:B------:R-:W-:Y:S02]  /*bc80*/  MUFU.EX2 R95, R95 ;  /* 0x0000005f005f7308 */ /* 0x000fe40000000800 */
[----:B------:R-:W-:Y:S01]  /*bc90*/  FADD.FTZ R82, R82, R87 ;  /* 0x0000005752527221 */ /* 0x000fe20000010000 */
[----:B------:R-:W-:Y:S01]  /*bca0*/  HMMA.16816.F32.BF16 R4, R8, R18, R4 ;  /* 0x000000120804723c */ /* 0x000fe20000041804 */
[----:B------:R-:W2:Y:S02]  /*bcb0*/  LDSM.16.MT88.4 R16, [R208+0x8400] ;  /* 0x00840000d010783b */ /* 0x000ea40000004200 */
[----:B------:R-:W-:-:S02]  /*bcc0*/  FADD.FTZ R83, R83, R82 ;  /* 0x0000005253537221 */ /* 0x000fc40000010000 */
[----:B------:R-:W4:Y:S02]  /*bcd0*/  MUFU.EX2 R154, R154 ;  /* 0x0000009a009a7308 */ /* 0x000f240000000800 */
[----:B------:R-:W-:Y:S01]  /*bce0*/  FADD.FTZ R78, R78, R83 ;  /* 0x000000534e4e7221 */ /* 0x000fe20000010000 */
[C---:B---3--:R-:W-:Y:S03]  /*bcf0*/  HMMA.16816.F32.BF16 R132, R8.reuse, R26, R132 ;  /* 0x0000001a0884723c */ /* 0x048fe60000041884 */
[----:B------:R-:W-:Y:S02]  /*bd00*/  FADD.FTZ R79, R79, R78 ;  /* 0x0000004e4f4f7221 */ /* 0x000fe40000010000 */
[----:B------:R-:W-:Y:S02]  /*bd10*/  MUFU.EX2 R38, R38 ;  /* 0x0000002600267308 */ /* 0x000fe40000000800 */
[----:B------:R-:W-:Y:S01]  /*bd20*/  FADD.FTZ R76, R76, R79 ;  /* 0x0000004f4c4c7221 */ /* 0x000fe20000010000 */
[----:B------:R-:W-:Y:S01]  /*bd30*/  HMMA.16816.F32.BF16 R136, R8, R24, R136 ;  /* 0x000000180888723c */ /* 0x000fe20000041888 */
[----:B------:R-:W3:Y:S02]  /*bd40*/  LDSM.16.MT88.4 R24, [R209+0x8800] ;  /* 0x00880000d118783b */ /* 0x000ee40000004200 */
[----:B------:R-:W-:-:S02]  /*bd50*/  FADD.FTZ R147, R147, R76 ;  /* 0x0000004c93937221 */ /* 0x000fc40000010000 */
[----:B------:R-:W5:Y:S02]  /*bd60*/  MUFU.EX2 R39, R39 ;  /* 0x0000002700277308 */ /* 0x000f640000000800 */
[----:B------:R-:W-:Y:S01]  /*bd70*/  FADD.FTZ R70, R70, R147 ;  /* 0x0000009346467221 */ /* 0x000fe20000010000 */
[----:B-1----:R-:W-:Y:S02]  /*bd80*/  F2FP.BF16.PACK_AB R8, R114, R107 ;  /* 0x0000006b7208723e */ /* 0x002fe400000010ff */
[----:B----4-:R-:W-:Y:S01]  /*bd90*/  F2FP.BF16.PACK_AB R10, R154, R95 ;  /* 0x0000005f9a0a723e */ /* 0x010fe200000010ff */
[----:B------:R-:W-:Y:S02]  /*bda0*/  FADD.FTZ R71, R71, R70 ;  /* 0x0000004647477221 */ /* 0x000fe40000010000 */
[----:B------:R-:W-:Y:S02]  /*bdb0*/  MUFU.EX2 R34, R34 ;  /* 0x0000002200227308 */ /* 0x000fe40000000800 */
[----:B------:R-:W-:-:S04]  /*bdc0*/  FADD.FTZ R66, R66, R71 ;  /* 0x0000004742427221 */ /* 0x000fc80000010000 */
[----:B------:R-:W-:Y:S02]  /*bdd0*/  FADD.FTZ R67, R67, R66 ;  /* 0x0000004243437221 */ /* 0x000fe40000010000 */
[----:B------:R-:W1:Y:S01]  /*bde0*/  MUFU.EX2 R35, R35 ;  /* 0x0000002300237308 */ /* 0x000e620000000800 */
[----:B-----5:R-:W-:Y:S01]  /*bdf0*/  F2FP.BF16.PACK_AB R9, R39, R38 ;  /* 0x000000262709723e */ /* 0x020fe200000010ff */
[----:B------:R-:W-:-:S04]  /*be00*/  FADD.FTZ R62, R62, R67 ;  /* 0x000000433e3e7221 */ /* 0x000fc80000010000 */
[----:B------:R-:W-:Y:S02]  /*be10*/  FADD.FTZ R63, R63, R62 ;  /* 0x0000003e3f3f7221 */ /* 0x000fe40000010000 */
[----:B------:R-:W-:Y:S01]  /*be20*/  MUFU.EX2 R77, R77 ;  /* 0x0000004d004d7308 */ /* 0x000fe20000000800 */
[----:B-1----:R-:W-:-:S07]  /*be30*/  F2FP.BF16.PACK_AB R11, R35, R34 ;  /* 0x00000022230b723e */ /* 0x002fce00000010ff */
[----:B------:R-:W1:Y:S01]  /*be40*/  MUFU.EX2 R158, R146 ;  /* 0x00000092009e7308 */ /* 0x000e620000000800 */
[C---:B--2---:R-:W-:Y:S07]  /*be50*/  HMMA.16816.F32.BF16 R132, R8.reuse, R18, R132 ;  /* 0x000000120884723c */ /* 0x044fee0000041884 */
[----:B------:R-:W-:Y:S01]  /*be60*/  MUFU.EX2 R37, R37 ;  /* 0x0000002500257308 */ /* 0x000fe20000000800 */
[----:B------:R-:W-:Y:S01]  /*be70*/  FADD.FTZ R18, R58, R63 ;  /* 0x0000003f3a127221 */ /* 0x000fe20000010000 */
[----:B------:R-:W-:Y:S01]  /*be80*/  HMMA.16816.F32.BF16 R20, R8, R12, R20 ;  /* 0x0000000c0814723c */ /* 0x000fe20000041814 */
[----:B------:R-:W-:-:S05]  /*be90*/  FADD.FTZ R19, R61, R64 ;  /* 0x000000403d137221 */ /* 0x000fca0000010000 */
[----:B------:R-:W2:Y:S01]  /*bea0*/  MUFU.EX2 R42, R42 ;  /* 0x0000002a002a7308 */ /* 0x000ea20000000800 */
[----:B------:R-:W-:Y:S02]  /*beb0*/  FADD.FTZ R18, R59, R18 ;  /* 0x000000123b127221 */ /* 0x000fe40000010000 */
[----:B------:R-:W-:Y:S02]  /*bec0*/  FADD.FTZ R19, R0, R19 ;  /* 0x0000001300137221 */ /* 0x000fe40000010000 */
[----:B------:R-:W-:Y:S01]  /*bed0*/  FADD.FTZ R33, R33, R18 ;  /* 0x0000001221217221 */ /* 0x000fe20000010000 */
[----:B------:R-:W-:Y:S01]  /*bee0*/  HMMA.16816.F32.BF16 R4, R8, R14, R4 ;  /* 0x0000000e0804723c */ /* 0x000fe20000041804 */
[----:B------:R-:W4:Y:S01]  /*bef0*/  LDSM.16.MT88.4 R12, [R208+0x8800] ;  /* 0x00880000d00c783b */ /* 0x000f220000004200 */
[----:B------:R-:W-:Y:S01]  /*bf00*/  MUFU.EX2 R32, R32 ;  /* 0x0000002000207308 */ /* 0x000fe20000000800 */
[----:B------:R-:W-:Y:S02]  /*bf10*/  FADD.FTZ R33, R2, R33 ;  /* 0x0000002102217221 */ /* 0x000fe40000010000 */
[----:B------:R-:W-:-:S02]  /*bf20*/  FADD.FTZ R0, R28, R19 ;  /* 0x000000131c007221 */ /* 0x000fc40000010000 */
[----:B------:R-:W-:Y:S01]  /*bf30*/  FADD.FTZ R52, R52, R33 ;  /* 0x0000002134347221 */ /* 0x000fe20000010000 */
[----:B------:R-:W-:Y:S01]  /*bf40*/  HMMA.16816.F32.BF16 R136, R8, R16, R136 ;  /* 0x000000100888723c */ /* 0x000fe20000041888 */
[----:B------:R-:W-:Y:S01]  /*bf50*/  FFMA.FTZ R2, R57, c[0x0][0x23c], -R3 ;  /* 0x00008f0039027a23 */ /* 0x000fe20000010803 */
[----:B------:R-:W5:Y:S01]  /*bf60*/  MUFU.EX2 R43, R43 ;  /* 0x0000002b002b7308 */ /* 0x000f620000000800 */
[----:B------:R-:W-:Y:S02]  /*bf70*/  FADD.FTZ R53, R53, R52 ;  /* 0x0000003435357221 */ /* 0x000fe40000010000 */
[----:B------:R-:W-:Y:S02]  /*bf80*/  FADD.FTZ R0, R115, R0 ;  /* 0x0000000073007221 */ /* 0x000fe40000010000 */
[----:B-1----:R-:W-:Y:S01]  /*bf90*/  F2FP.BF16.PACK_AB R8, R158, R77 ;  /* 0x0000004d9e08723e */ /* 0x002fe200000010ff */
[----:B------:R-:W-:Y:S01]  /*bfa0*/  FADD.FTZ R46, R46, R53 ;  /* 0x000000352e2e7221 */ /* 0x000fe20000010000 */
[----:B--2---:R-:W-:Y:S01]  /*bfb0*/  F2FP.BF16.PACK_AB R10, R42, R37 ;  /* 0x000000252a0a723e */ /* 0x004fe200000010ff */
[----:B------:R-:W-:Y:S01]  /*bfc0*/  MUFU.EX2 R36, R36 ;  /* 0x0000002400247308 */ /* 0x000fe20000000800 */
[----:B------:R-:W-:-:S02]  /*bfd0*/  FFMA.FTZ R17, R49, c[0x0][0x23c], -R3 ;  /* 0x00008f0031117a23 */ /* 0x000fc40000010803 */
[----:B------:R-:W-:Y:S02]  /*bfe0*/  FADD.FTZ R29, R29, R46 ;  /* 0x0000002e1d1d7221 */ /* 0x000fe40000010000 */
[----:B------:R-:W-:Y:S02]  /*bff0*/  FFMA.FTZ R16, R51, c[0x0][0x23c], -R150 ;  /* 0x00008f0033107a23 */ /* 0x000fe40000010896 */
[----:B------:R-:W-:Y:S01]  /*c000*/  FADD.FTZ R30, R30, R29 ;  /* 0x0000001d1e1e7221 */ /* 0x000fe20000010000 */
[----:B------:R-:W1:Y:S01]  /*c010*/  MUFU.EX2 R45, R45 ;  /* 0x0000002d002d7308 */ /* 0x000e620000000800 */
[----:B-----5:R-:W-:Y:S01]  /*c020*/  F2FP.BF16.PACK_AB R9, R43, R32 ;  /* 0x000000202b09723e */ /* 0x020fe200000010ff */
[----:B------:R-:W-:Y:S02]  /*c030*/  FFMA.FTZ R3, R60, c[0x0][0x23c], -R3 ;  /* 0x00008f003c037a23 */ /* 0x000fe40000010803 */
[----:B------:R-:W-:Y:S02]  /*c040*/  FADD.FTZ R31, R31, R30 ;  /* 0x0000001e1f1f7221 */ /* 0x000fe40000010000 */
[----:B------:R-:W-:-:S02]  /*c050*/  FADD.FTZ R107, R107, R0 ;  /* 0x000000006b6b7221 */ /* 0x000fc40000010000 */
[----:B------:R-:W-:Y:S01]  /*c060*/  FADD.FTZ R38, R38, R31 ;  /* 0x0000001f26267221 */ /* 0x000fe20000010000 */
[----:B------:R-:W-:Y:S01]  /*c070*/  MUFU.EX2 R41, R41 ;  /* 0x0000002900297308 */ /* 0x000fe20000000800 */
[----:B------:R-:W-:Y:S02]  /*c080*/  FADD.FTZ R114, R114, R107 ;  /* 0x0000006b72727221 */ /* 0x000fe40000010000 */
[----:B------:R-:W-:Y:S02]  /*c090*/  FADD.FTZ R39, R39, R38 ;  /* 0x0000002627277221 */ /* 0x000fe40000010000 */
[----:B------:R-:W-:Y:S01]  /*c0a0*/  FADD.FTZ R95, R95, R114 ;  /* 0x000000725f5f7221 */ /* 0x000fe20000010000 */
[----:B-1----:R-:W-:Y:S02]  /*c0b0*/  F2FP.BF16.PACK_AB R11, R45, R36 ;  /* 0x000000242d0b723e */ /* 0x002fe400000010ff */
[----:B------:R-:W1:Y:S01]  /*c0c0*/  MUFU.EX2 R48, R48 ;  /* 0x0000003000307308 */ /* 0x000e620000000800 */
        /* <DEDUP_REMOVED lines=10> */
[----:B------:R-:W2:Y:S01]  /*c170*/  LDSM.16.MT88.4 R4, [R208+0x8c00] ;  /* 0x008c0000d004783b */ /* 0x000ea20000004200 */
[----:B------:R-:W3:Y:S01]  /*c180*/  MUFU.EX2 R233, R233 ;  /* 0x000000e900e97308 */ /* 0x000ee20000000800 */
[----:B------:R-:W-:-:S02]  /*c190*/  FADD.FTZ R0, R36, R43 ;  /* 0x0000002b24007221 */ /* 0x000fc40000010000 */
[----:B------:R-:W-:Y:S02]  /*c1a0*/  FADD.FTZ R37, R37, R158 ;  /* 0x0000009e25257221 */ /* 0x000fe40000010000 */
[----:B------:R-:W-:Y:S01]  /*c1b0*/  FADD.FTZ R0, R45, R0 ;  /* 0x000000002d007221 */ /* 0x000fe20000010000 */
[C---:B----4-:R-:W-:Y:S01]  /*c1c0*/  HMMA.16816.F32.BF16 R136, R8.reuse, R12, R136 ;  /* 0x0000000c0888723c */ /* 0x050fe20000041888 */
[----:B------:R-:W-:Y:S01]  /*c1d0*/  FADD.FTZ R42, R42, R37 ;  /* 0x000000252a2a7221 */ /* 0x000fe20000010000 */
[----:B------:R-:W-:Y:S06]  /*c1e0*/  MUFU.EX2 R17, R17 ;  /* 0x0000001100117308 */ /* 0x000fec0000000800 */
[----:B------:R-:W-:Y:S02]  /*c1f0*/  HMMA.16816.F32.BF16 R132, R8, R14, R132 ;  /* 0x0000000e0884723c */ /* 0x000fe40000041884 */
[----:B------:R-:W4:Y:S05]  /*c200*/  MUFU.EX2 R18, R50 ;  /* 0x0000003200127308 */ /* 0x000f2a0000000800 */
[C---:B-1----:R-:W-:Y:S01]  /*c210*/  F2FP.BF16.PACK_AB R8, R48.reuse, R41 ;  /* 0x000000293008723e */ /* 0x042fe200000010ff */
[----:B------:R-:W-:Y:S01]  /*c220*/  FADD.FTZ R41, R41, R42 ;  /* 0x0000002a29297221 */ /* 0x000fe20000010000 */
[----:B---3--:R-:W-:Y:S01]  /*c230*/  F2FP.BF16.PACK_AB R10, R233, R16 ;  /* 0x00000010e90a723e */ /* 0x008fe200000010ff */
[----:B------:R-:W-:Y:S02]  /*c240*/  MUFU.EX2 R2, R2 ;  /* 0x0000000200027308 */ /* 0x000fe40000000800 */
[----:B------:R-:W-:-:S04]  /*c250*/  FADD.FTZ R41, R48, R41 ;  /* 0x0000002930297221 */ /* 0x000fc80000010000 */
[----:B------:R-:W-:Y:S02]  /*c260*/  FADD.FTZ R16, R16, R41 ;  /* 0x0000002910107221 */ /* 0x000fe40000010000 */
[----:B------:R-:W1:Y:S01]  /*c270*/  MUFU.EX2 R3, R3 ;  /* 0x0000000300037308 */ /* 0x000e620000000800 */
[C---:B----4-:R-:W-:Y:S01]  /*c280*/  F2FP.BF16.PACK_AB R9, R18.reuse, R17 ;  /* 0x000000111209723e */ /* 0x050fe200000010ff */
[----:B------:R-:W-:Y:S01]  /*c290*/  FADD.FTZ R17, R17, R0 ;  /* 0x0000000011117221 */ /* 0x000fe20000010000 */
[----:B------:R-:W-:Y:S01]  /*c2a0*/  MOV R0, R149 ;  /* 0x0000009500007202 */ /* 0x000fe20000000f00 */
[----:B------:R-:W-:Y:S02]  /*c2b0*/  FADD.FTZ R233, R233, R16 ;  /* 0x00000010e9e97221 */ /* 0x000fe40000010000 */
[----:B------:R-:W-:Y:S01]  /*c2c0*/  FADD.FTZ R17, R18, R17 ;  /* 0x0000001112117221 */ /* 0x000fe20000010000 */
[----:B-1----:R-:W-:-:S03]  /*c2d0*/  F2FP.BF16.PACK_AB R11, R3, R2 ;  /* 0x00000002030b723e */ /* 0x002fc600000010ff */
[----:B------:R-:W-:-:S04]  /*c2e0*/  FADD.FTZ R2, R2, R17 ;  /* 0x0000001102027221 */ /* 0x000fc80000010000 */
[----:B------:R-:W-:Y:S01]  /*c2f0*/  FADD.FTZ R234, R3, R2 ;  /* 0x0000000203ea7221 */ /* 0x000fe20000010000 */
[----:B------:R-:W-:Y:S01]  /*c300*/  MOV R2, R151 ;  /* 0x0000009700027202 */ /* 0x000fe20000000f00 */
[C---:B------:R-:W-:Y:S08]  /*c310*/  HMMA.16816.F32.BF16 R144, R8.reuse, R140, R20 ;  /* 0x0000008c0890723c */ /* 0x040ff00000041814 */
[C---:B------:R-:W-:Y:S08]  /*c320*/  HMMA.16816.F32.BF16 R140, R8.reuse, R142, R24 ;  /* 0x0000008e088c723c */ /* 0x040ff00000041818 */
[C---:B--2---:R-:W-:Y:S08]  /*c330*/  HMMA.16816.F32.BF16 R136, R8.reuse, R4, R136 ;  /* 0x000000040888723c */ /* 0x044ff00000041888 */
[----:B------:R-:W-:Y:S08]  /*c340*/  HMMA.16816.F32.BF16 R132, R8, R6, R132 ;  /* 0x000000060884723c */ /* 0x000ff00000041884 */
.L_x_1551:
[----:B------:R-:W-:-:S13]  /*c350*/  ISETP.GE.AND P0, PT, R219, 0x1, PT ;  /* 0x00000001db00780c */ /* 0x000fda0003f06270 */
[----:B------:R-:W-:Y:S05]  /*c360*/  @!P0 BRA `(.L_x_1557) ;  /* 0x00003f9000008947 */ /* 0x000fea0003800000 */
[----:B------:R-:W-:Y:S01]  /*c370*/  ULDC UR8, c[0x0][0x1a0] ;  /* 0x0000680000087ab9 */ /* 0x000fe20000000800 */
[----:B------:R-:W-:Y:S01]  /*c380*/  IMAD.MOV.U32 R3, RZ, RZ, R0 ;  /* 0x000000ffff037224 */ /* 0x000fe200078e0000 */
[----:B------:R-:W-:Y:S01]  /*c390*/  ULEA UR5, -UR8, URZ, 0x8 ;  /* 0x0000003f08057291 */ /* 0x000fe2000f8e413f */
[----:B------:R-:W-:Y:S01]  /*c3a0*/  IMAD.MOV.U32 R149, RZ, RZ, R2 ;  /* 0x000000ffff957224 */ /* 0x000fe200078e0002 */
[----:B------:R-:W-:Y:S02]  /*c3b0*/  UMOV UR10, 0x6 ;  /* 0x00000006000a7882 */ /* 0x000fe40000000000 */
[----:B------:R-:W-:Y:S02]  /*c3c0*/  USHF.R.S32.HI UR4, URZ, 0x1f, UR5 ;  /* 0x0000001f3f047899 */ /* 0x000fe40008011405 */
[----:B------:R-:W-:Y:S01]  /*c3d0*/  ULDC UR9, c[0x0][0x1a4] ;  /* 0x0000690000097ab9 */ /* 0x000fe20000000800 */
[----:B------:R-:W-:Y:S01]  /*c3e0*/  MOV R232, UR5 ;  /* 0x0000000500e87c02 */ /* 0x000fe20008000f00 */
[----:B------:R-:W-:-:S02]  /*c3f0*/  USHF.L.U64.HI UR9, UR8, UR10, UR9 ;  /* 0x0000000a08097299 */ /* 0x000fc40008010209 */
[----:B------:R-:W-:Y:S01]  /*c400*/  MOV R229, UR4 ;  /* 0x0000000400e57c02 */ /* 0x000fe20008000f00 */
[----:B------:R-:W-:Y:S02]  /*c410*/  USHF.L.U32 UR8, UR8, 0x6, URZ ;  /* 0x0000000608087899 */ /* 0x000fe4000800063f */
[----:B------:R-:W-:Y:S02]  /*c420*/  ULDC UR4, c[0x0][0x19c] ;  /* 0x0000670000047ab9 */ /* 0x000fe40000000800 */
.L_x_1561:
[----:B------:R-:W-:Y:S01]  /*c430*/  MOV R8, R232 ;  /* 0x000000e800087202 */ /* 0x000fe20000000f00 */
[----:B------:R-:W-:Y:S04]  /*c440*/  DEPBAR.LE SB0, 0x0 ;  /* 0x000080000000791a */ /* 0x000fe80000000000 */
[----:B------:R-:W-:Y:S01]  /*c450*/  BAR.SYNC.DEFER_BLOCKING 0x0 ;  /* 0x0000000000007b1d */ /* 0x000fe20000010000 */
[----:B------:R-:W-:Y:S05]  /*c460*/  MOV R0, R229 ;  /* 0x000000e500007202 */ /* 0x000fea0000000f00 */
        /* <DEDUP_REMOVED lines=41> */
[----:B------:R-:W-:Y:S01]  /*c700*/  LEA R10, P1, R5, R230, 0x2 ;  /* 0x000000e6050a7211 */ /* 0x000fe200078210ff */
[C---:B------:R-:W-:Y:S01]  /*c710*/  IMAD.IADD R0, R9.reuse, 0x1, -R5 ;  /* 0x0000000109007824 */ /* 0x040fe200078e0a05 */
[-C--:B------:R-:W-:Y:S02]  /*c720*/  LEA.HI.X.SX32 R7, R9, R231.reuse, 0x2, P0 ;  /* 0x000000e709077211 */ /* 0x080fe400000f16ff */
[----:B------:R-:W-:Y:S01]  /*c730*/  LEA.HI.X.SX32 R11, R5, R231, 0x2, P1 ;  /* 0x000000e7050b7211 */ /* 0x000fe200008f16ff */
[----:B------:R-:W-:Y:S03]  /*c740*/  IMAD.MOV.U32 R5, RZ, RZ, c[0x0][0x2d0] ;  /* 0x0000b400ff057624 */ /* 0x000fe600078e00ff */
[----:B------:R-:W2:Y:S01]  /*c750*/  LDG.E R7, [R6.64] ;  /* 0x0000000c06077981 */ /* 0x000ea2000c1e1900 */
[----:B------:R-:W-:Y:S03]  /*c760*/  IMAD R5, R0, R5, -0x100 ;  /* 0xffffff0000057424 */ /* 0x000fe600078e0205 */
[----:B------:R-:W2:Y:S01]  /*c770*/  LDG.E R2, [R10.64] ;  /* 0x0000000c0a027981 */ /* 0x000ea2000c1e1900 */
[C---:B------:R-:W-:Y:S01]  /*c780*/  IMAD.WIDE.U32 R8, R5.reuse, c[0x0][0x1a0], RZ ;  /* 0x0000680005087a25 */ /* 0x040fe200078e00ff */
[----:B------:R-:W-:Y:S05]  /*c790*/  SHF.R.S32.HI R0, RZ, 0x1f, R5 ;  /* 0x0000001fff007819 */ /* 0x000fea0000011405 */
[----:B------:R-:W-:Y:S04]  /*c7a0*/  IMAD R0, R0, c[0x0][0x1a0], RZ ;  /* 0x0000680000007a24 */ /* 0x000fe800078e02ff */
[----:B------:R-:W-:Y:S04]  /*c7b0*/  IMAD R0, R5, c[0x0][0x1a4], R0 ;  /* 0x0000690005007a24 */ /* 0x000fe800078e0200 */
[----:B------:R-:W-:Y:S02]  /*c7c0*/  IMAD.IADD R9, R9, 0x1, R0 ;  /* 0x0000000109097824 */ /* 0x000fe400078e0200 */
[----:B--2---:R-:W-:Y:S04]  /*c7d0*/  IMAD.IADD R2, R2, 0x1, -R7 ;  /* 0x0000000102027824 */ /* 0x004fe800078e0a07 */
[----:B------:R-:W-:Y:S01]  /*c7e0*/  IMAD.WIDE.U32 R8, R2, c[0x0][0x188], R8 ;  /* 0x0000620002087a25 */ /* 0x000fe200078e0008 */
[----:B------:R-:W-:Y:S05]  /*c7f0*/  SHF.R.S32.HI R4, RZ, 0x1f, R2 ;  /* 0x0000001fff047819 */ /* 0x000fea0000011402 */
[----:B------:R-:W-:Y:S04]  /*c800*/  IMAD R5, R4, c[0x0][0x188], RZ ;  /* 0x0000620004057a24 */ /* 0x000fe800078e02ff */
[----:B------:R-:W-:Y:S04]  /*c810*/  IMAD R5, R2, c[0x0][0x18c], R5 ;  /* 0x0000630002057a24 */ /* 0x000fe800078e0205 */
[----:B------:R-:W-:Y:S02]  /*c820*/  IMAD.IADD R0, R9, 0x1, R5 ;  /* 0x0000000109007824 */ /* 0x000fe400078e0205 */
.L_x_1558:
        /* <DEDUP_REMOVED lines=30> */
[----:B------:R-:W2:Y:S05]  /*ca10*/  LDSM.16.M88.4 R156, [R211+0x1000] ;  /* 0x00100000d39c783b */ /* 0x000eaa0000000200 */
[----:B------:R-:W3:Y:S05]  /*ca20*/  LDSM.16.M88.4 R160, [R211+0x1400] ;  /* 0x00140000d3a0783b */ /* 0x000eea0000000200 */
[----:B------:R-:W4:Y:S05]  /*ca30*/  LDSM.16.M88.4 R164, [R211+0x1800] ;  /* 0x00180000d3a4783b */ /* 0x000f2a0000000200 */
[----:B------:R-:W0:Y:S05]  /*ca40*/  LDGDEPBAR ;  /* 0x00000000000079af */ /* 0x000e2a0000000000 */
[----:B------:R-:W5:Y:S05]  /*ca50*/  LDSM.16.M88.4 R168, [R211+0x1c00] ;  /* 0x001c0000d3a8783b */ /* 0x000f6a0000000200 */
        /* <DEDUP_REMOVED lines=11> */
[C---:B------:R-:W-:Y:S03]  /*cb10*/  HMMA.16816.F32.BF16 R16, R152.reuse, R162, RZ ;  /* 0x000000a29810723c */ /* 0x040fe600000418ff */
[----:B------:R-:W2:Y:S05]  /*cb20*/  LDSM.16.M88.4 R160, [R211+0x3c00] ;  /* 0x003c0000d3a0783b */ /* 0x000eaa0000000200 */
[C---:B----4-:R-:W-:Y:S01]  /*cb30*/  HMMA.16816.F32.BF16 R20, R152.reuse, R164, RZ ;  /* 0x000000a49814723c */ /* 0x050fe200000418ff */
[----:B------:R-:W-:Y:S05]  /*cb40*/  LDSM.16.M88.4 R200, [R212] ;  /* 0x00000000d4c8783b */ /* 0x000fea0000000200 */
[----:B------:R-:W-:Y:S02]  /*cb50*/  LDSM.16.M88.4 R204, [R210] ;  /* 0x00000000d2cc783b */ /* 0x000fe40000000200 */
[C---:B------:R-:W-:Y:S03]  /*cb60*/  HMMA.16816.F32.BF16 R24, R152.reuse, R166, RZ ;  /* 0x000000a69818723c */ /* 0x040fe600000418ff */
[----:B------:R-:W4:Y:S05]  /*cb70*/  LDSM.16.M88.4 R164, [R211+0x4000] ;  /* 0x00400000d3a4783b */ /* 0x000f2a0000000200 */
[C---:B-----5:R-:W-:Y:S08]  /*cb80*/  HMMA.16816.F32.BF16 R28, R152.reuse, R168, RZ ;  /* 0x000000a8981c723c */ /* 0x060ff000000418ff */
[C---:B------:R-:W-:Y:S01]  /*cb90*/  HMMA.16816.F32.BF16 R32, R152.reuse, R170, RZ ;  /* 0x000000aa9820723c */ /* 0x040fe200000418ff */
[----:B------:R-:W5:Y:S07]  /*cba0*/  LDSM.16.M88.4 R168, [R211+0x4400] ;  /* 0x00440000d3a8783b */ /* 0x000f6e0000000200 */
[C---:B-1----:R-:W-:Y:S08]  /*cbb0*/  HMMA.16816.F32.BF16 R36, R152.reuse, R172, RZ ;  /* 0x000000ac9824723c */ /* 0x042ff000000418ff */
[C---:B------:R-:W-:Y:S01]  /*cbc0*/  HMMA.16816.F32.BF16 R40, R152.reuse, R174, RZ ;  /* 0x000000ae9828723c */ /* 0x040fe200000418ff */
[----:B------:R-:W1:Y:S07]  /*cbd0*/  LDSM.16.M88.4 R172, [R211+0x4800] ;  /* 0x00480000d3ac783b */ /* 0x000e6e0000000200 */
[C---:B------:R-:W-:Y:S08]  /*cbe0*/  HMMA.16816.F32.BF16 R44, R152.reuse, R176, RZ ;  /* 0x000000b0982c723c */ /* 0x040ff000000418ff */
[C---:B------:R-:W-:Y:S01]  /*cbf0*/  HMMA.16816.F32.BF16 R48, R152.reuse, R178, RZ ;  /* 0x000000b29830723c */ /* 0x040fe200000418ff */
[----:B------:R-:W-:Y:S07]  /*cc00*/  LDSM.16.M88.4 R176, [R210+0x800] ;  /* 0x00080000d2b0783b */ /* 0x000fee0000000200 */
[C---:B--2---:R-:W-:Y:S08]  /*cc10*/  HMMA.16816.F32.BF16 R52, R152.reuse, R156, RZ ;  /* 0x0000009c9834723c */ /* 0x044ff000000418ff */
[C---:B------:R-:W-:Y:S01]  /*cc20*/  HMMA.16816.F32.BF16 R56, R152.reuse, R158, RZ ;  /* 0x0000009e9838723c */ /* 0x040fe200000418ff */
[----:B------:R-:W2:Y:S07]  /*cc30*/  LDSM.16.M88.4 R156, [R210+0x400] ;  /* 0x00040000d29c783b */ /* 0x000eae0000000200 */
[C---:B------:R-:W-:Y:S08]  /*cc40*/  HMMA.16816.F32.BF16 R60, R152.reuse, R180, RZ ;  /* 0x000000b4983c723c */ /* 0x040ff000000418ff */
[C---:B------:R-:W-:Y:S01]  /*cc50*/  HMMA.16816.F32.BF16 R64, R152.reuse, R182, RZ ;  /* 0x000000b69840723c */ /* 0x040fe200000418ff */
[----:B------:R-:W-:Y:S07]  /*cc60*/  LDSM.16.M88.4 R180, [R210+0x2000] ;  /* 0x00200000d2b4783b */ /* 0x000fee0000000200 */
[C---:B------:R-:W-:Y:S08]  /*cc70*/  HMMA.16816.F32.BF16 R68, R152.reuse, R184, RZ ;  /* 0x000000b89844723c */ /* 0x040ff000000418ff */
[C---:B------:R-:W-:Y:S01]  /*cc80*/  HMMA.16816.F32.BF16 R72, R152.reuse, R186, RZ ;  /* 0x000000ba9848723c */ /* 0x040fe200000418ff */
[----:B------:R-:W-:Y:S07]  /*cc90*/  LDSM.16.M88.4 R184, [R210+0x2800] ;  /* 0x00280000d2b8783b */ /* 0x000fee0000000200 */
[C---:B------:R-:W-:Y:S08]  /*cca0*/  HMMA.16816.F32.BF16 R76, R152.reuse, R188, RZ ;  /* 0x000000bc984c723c */ /* 0x040ff000000418ff */
[C---:B------:R-:W-:Y:S01]  /*ccb0*/  HMMA.16816.F32.BF16 R80, R152.reuse, R190, RZ ;  /* 0x000000be9850723c */ /* 0x040fe200000418ff */
[----:B------:R-:W-:Y:S07]  /*ccc0*/  LDSM.16.M88.4 R188, [R210+0x2c00] ;  /* 0x002c0000d2bc783b */ /* 0x000fee0000000200 */
[C---:B---3--:R-:W-:Y:S08]  /*ccd0*/  HMMA.16816.F32.BF16 R84, R152.reuse, R192, RZ ;  /* 0x000000c09854723c */ /* 0x048ff000000418ff */
[C---:B------:R-:W-:Y:S01]  /*cce0*/  HMMA.16816.F32.BF16 R88, R152.reuse, R194, RZ ;  /* 0x000000c29858723c */ /* 0x040fe200000418ff */
[----:B------:R-:W-:Y:S07]  /*ccf0*/  LDSM.16.M88.4 R192, [R210+0x3000] ;  /* 0x00300000d2c0783b */ /* 0x000fee0000000200 */
[C---:B------:R-:W-:Y:S08]  /*cd00*/  HMMA.16816.F32.BF16 R92, R152.reuse, R160, RZ ;  /* 0x000000a0985c723c */ /* 0x040ff000000418ff */
[C---:B------:R-:W-:Y:S01]  /*cd10*/  HMMA.16816.F32.BF16 R96, R152.reuse, R162, RZ ;  /* 0x000000a29860723c */ /* 0x040fe200000418ff */
[----:B------:R-:W-:Y:S07]  /*cd20*/  LDSM.16.M88.4 R160, [R210+0x1000] ;  /* 0x00100000d2a0783b */ /* 0x000fee0000000200 */
[C---:B----4-:R-:W-:Y:S08]  /*cd30*/  HMMA.16816.F32.BF16 R100, R152.reuse, R164, RZ ;  /* 0x000000a49864723c */ /* 0x050ff000000418ff */
[C---:B------:R-:W-:Y:S01]  /*cd40*/  HMMA.16816.F32.BF16 R104, R152.reuse, R166, RZ ;  /* 0x000000a69868723c */ /* 0x040fe200000418ff */
[----:B------:R-:W-:Y:S07]  /*cd50*/  LDSM.16.M88.4 R164, [R210+0x1400] ;  /* 0x00140000d2a4783b */ /* 0x000fee0000000200 */
[C---:B-----5:R-:W-:Y:S08]  /*cd60*/  HMMA.16816.F32.BF16 R108, R152.reuse, R168, RZ ;  /* 0x000000a8986c723c */ /* 0x060ff000000418ff */
[C---:B------:R-:W-:Y:S01]  /*cd70*/  HMMA.16816.F32.BF16 R112, R152.reuse, R170, RZ ;  /* 0x000000aa9870723c */ /* 0x040fe200000418ff */
[----:B------:R-:W-:Y:S07]  /*cd80*/  LDSM.16.M88.4 R168, [R210+0x1800] ;  /* 0x00180000d2a8783b */ /* 0x000fee0000000200 */
[C---:B-1----:R-:W-:Y:S08]  /*cd90*/  HMMA.16816.F32.BF16 R116, R152.reuse, R172, RZ ;  /* 0x000000ac9874723c */ /* 0x042ff000000418ff */
[C---:B------:R-:W-:Y:S01]  /*cda0*/  HMMA.16816.F32.BF16 R120, R152.reuse, R174, RZ ;  /* 0x000000ae9878723c */ /* 0x040fe200000418ff */
[----:B------:R-:W-:Y:S07]  /*cdb0*/  LDSM.16.M88.4 R172, [R210+0x1c00] ;  /* 0x001c0000d2ac783b */ /* 0x000fee0000000200 */
[C---:B------:R-:W-:Y:S08]  /*cdc0*/  HMMA.16816.F32.BF16 R124, R152.reuse, R196, RZ ;  /* 0x000000c4987c723c */ /* 0x040ff000000418ff */
[----:B------:R-:W-:Y:S01]  /*cdd0*/  HMMA.16816.F32.BF16 R128, R152, R198, RZ ;  /* 0x000000c69880723c */ /* 0x000fe200000418ff */
[----:B------:R-:W1:Y:S05]  /*cde0*/  LDSM.16.M88.4 R152, [R210+0xc00] ;  /* 0x000c0000d298783b */ /* 0x000e6a0000000200 */
[----:B------:R-:W-:Y:S02]  /*cdf0*/  LDSM.16.M88.4 R196, [R210+0x3400] ;  /* 0x00340000d2c4783b */ /* 0x000fe40000000200 */
[C---:B------:R-:W-:Y:S08]  /*ce00*/  HMMA.16816.F32.BF16 R4, R200.reuse, R204, R4 ;  /* 0x000000ccc804723c */ /* 0x040ff00000041804 */
[C---:B------:R-:W-:Y:S01]  /*ce10*/  HMMA.16816.F32.BF16 R8, R200.reuse, R206, R8 ;  /* 0x000000cec808723c */ /* 0x040fe20000041808 */
[----:B------:R-:W-:Y:S07]  /*ce20*/  LDSM.16.M88.4 R204, [R210+0x3800] ;  /* 0x00380000d2cc783b */ /* 0x000fee0000000200 */
[C---:B--2---:R-:W-:Y:S08]  /*ce30*/  HMMA.16816.F32.BF16 R12, R200.reuse, R156, R12 ;  /* 0x0000009cc80c723c */ /* 0x044ff0000004180c */
[C---:B------:R-:W-:Y:S01]  /*ce40*/  HMMA.16816.F32.BF16 R16, R200.reuse, R158, R16 ;  /* 0x0000009ec810723c */ /* 0x040fe20000041810 */
[----:B------:R-:W2:Y:S07]  /*ce50*/  LDSM.16.M88.4 R156, [R210+0x2400] ;  /* 0x00240000d29c783b */ /* 0x000eae0000000200 */
[C---:B------:R-:W-:Y:S08]  /*ce60*/  HMMA.16816.F32.BF16 R20, R200.reuse, R176, R20 ;  /* 0x000000b0c814723c */ /* 0x040ff00000041814 */
[C---:B------:R-:W-:Y:S01]  /*ce70*/  HMMA.16816.F32.BF16 R24, R200.reuse, R178, R24 ;  /* 0x000000b2c818723c */ /* 0x040fe20000041818 */
[----:B------:R-:W3:Y:S01]  /*ce80*/  LDSM.16.M88.4 R176, [R210+0x3c00] ;  /* 0x003c0000d2b0783b */ /* 0x000ee20000000200 */
        /* <DEDUP_REMOVED lines=34> */
[----:B------:R-:W-:-:S05]  /*d0b0*/  @!P6 BRA `(.L_x_1560) ;  /* 0x000003c00000e947 */ /* 0x000fca0003800000 */
[----:B------:R-:W-:Y:S01]  /*d0c0*/  IMAD.SHL.U32 R155, R219, 0x100, RZ ;  /* 0x00000100db9b7824 */ /* 0x000fe200078e00ff */
[----:B------:R-:W-:Y:S04]  /*d0d0*/  IABS R0, c[0x0][0x2d0] ;  /* 0x0000b40000007a13 */ /* 0x000fe80000000000 */
[----:B------:R-:W1:Y:S01]  /*d0e0*/  I2F.RP R154, R0 ;  /* 0x00000000009a7306 */ /* 0x000e620000209400 */
[C---:B------:R-:W-:Y:S02]  /*d0f0*/  IADD3 R152, R155.reuse, -0x200, RZ ;  /* 0xfffffe009b987810 */ /* 0x040fe40007ffe0ff */
[----:B------:R-:W-:Y:S04]  /*d100*/  IADD3 R155, R155, -0x100, RZ ;  /* 0xffffff009b9b7810 */ /* 0x000fe80007ffe0ff */
[----:B------:R-:W-:Y:S02]  /*d110*/  IABS R148, R155 ;  /* 0x0000009b00947213 */ /* 0x000fe40000000000 */
[----:B------:R-:W-:Y:S04]  /*d120*/  LOP3.LUT R155, R155, c[0x0][0x2d0], RZ, 0x3c, !PT ;  /* 0x0000b4009b9b7a12 */ /* 0x000fe800078e3cff */
[----:B------:R-:W-:Y:S01]  /*d130*/  ISETP.GE.AND P2, PT, R155, RZ, PT ;  /* 0x000000ff9b00720c */ /* 0x000fe20003f46270 */
        /* <DEDUP_REMOVED lines=25> */
[----:B------:R-:W-:Y:S09]  /*d2d0*/  ISETP.NE.AND P1, PT, RZ, c[0x0][0x2d0], PT ;  /* 0x0000b400ff007a0c */ /* 0x000ff20003f25270 */
        /* <DEDUP_REMOVED lines=9> */
[-C--:B------:R-:W-:Y:S02]  /*d370*/  LEA.HI.X.SX32 R157, R155, R231.reuse, 0x2, P1 ;  /* 0x000000e79b9d7211 */ /* 0x080fe400008f16ff */
[----:B------:R-:W-:Y:S01]  /*d380*/  LEA.HI.X.SX32 R153, R151, R231, 0x2, P0 ;  /* 0x000000e797997211 */ /* 0x000fe200000f16ff */
[----:B------:R-:W-:Y:S02]  /*d390*/  IMAD.MOV.U32 R151, RZ, RZ, c[0x0][0x2d0] ;  /* 0x0000b400ff977624 */ /* 0x000fe400078e00ff */
[----:B------:R-:W2:Y:S02]  /*d3a0*/  LDG.E R2, [R156.64] ;  /* 0x0000000c9c027981 */ /* 0x000ea4000c1e1900 */
[----:B------:R-:W-:Y:S02]  /*d3b0*/  IMAD R151, R0, R151, -0x100 ;  /* 0xffffff0000977424 */ /* 0x000fe400078e0297 */
[----:B------:R-:W2:Y:S02]  /*d3c0*/  LDG.E R153, [R152.64] ;  /* 0x0000000c98997981 */ /* 0x000ea4000c1e1900 */
        /* <DEDUP_REMOVED lines=11> */
.L_x_1560:
[----:B------:R-:W-:Y:S01]  /*d480*/  USHF.L.U32 UR5, UR7, 0x6, URZ ;  /* 0x0000000607057899 */ /* 0x000fe2000800063f */
[C---:B------:R-:W-:Y:S01]  /*d490*/  LEA R226, P0, R154.reuse, R226, 0x1 ;  /* 0x000000e29ae27211 */ /* 0x040fe200078008ff */
[----:B------:R-:W-:Y:S03]  /*d4a0*/  USHF.L.U64.HI UR7, UR7, UR10, UR4 ;  /* 0x0000000a07077299 */ /* 0x000fe60008010204 */
        /* <DEDUP_REMOVED lines=27> */
.L_x_1559:
        /* <DEDUP_REMOVED lines=695> */
[----:B--2---:R-:W-:Y:S01]  /*101d0*/  F2FP.BF16.PACK_AB R133, R45, R44 ;  /* 0x0000002c2d85723e */ /* 0x004fe200000010ff */
        /* <DEDUP_REMOVED lines=18> */
.L_x_1557:
[----:B------:R-:W1:Y:S01]  /*10300*/  SHFL.BFLY PT, R5, R234, 0x2, 0x1f ;  /* 0x0c401f00ea057f89 */ /* 0x000e6200000e0000 */
[----:B------:R-:W-:Y:S01]  /*10310*/  IMAD.MOV.U32 R11, RZ, RZ, 0x3f800000 ;  /* 0x3f800000ff0b7424 */ /* 0x000fe200078e00ff */
[----:B------:R-:W-:Y:S01]  /*10320*/  BSSY B0, `(.L_x_1562) ;  /* 0x0000081000007945 */ /* 0x000fe20003800000 */
[----:B------:R-:W-:Y:S01]  /*10330*/  IMAD.MOV.U32 R9, RZ, RZ, 0x3f800000 ;  /* 0x3f800000ff097424 */ /* 0x000fe200078e00ff */
[----:B------:R-:W2:Y:S04]  /*10340*/  SHFL.BFLY PT, R4, R233, 0x2, 0x1f ;  /* 0x0c401f00e9047f89 */ /* 0x000ea800000e0000 */
[----:B------:R-:W3:Y:S01]  /*10350*/  S2R R6, SR_TID.X ;  /* 0x0000000000067919 */ /* 0x000ee20000002100 */
[----:B-1----:R-:W-:-:S02]  /*10360*/  FADD.FTZ R10, R5, R234 ;  /* 0x000000ea050a7221 */ /* 0x002fc40000010000 */
[----:B--2---:R-:W-:-:S03]  /*10370*/  FADD.FTZ R3, R4, R233 ;  /* 0x000000e904037221 */ /* 0x004fc60000010000 */
[----:B------:R-:W1:Y:S01]  /*10380*/  SHFL.BFLY PT, R7, R10, 0x1, 0x1f ;  /* 0x0c201f000a077f89 */ /* 0x000e6200000e0000 */
[----:B---3--:R-:W-:-:S03]  /*10390*/  SHF.R.S32.HI R5, RZ, 0x1f, R6 ;  /* 0x0000001fff057819 */ /* 0x008fc60000011406 */
[----:B------:R-:W2:Y:S01]  /*103a0*/  SHFL.BFLY PT, R8, R3, 0x1, 0x1f ;  /* 0x0c201f0003087f89 */ /* 0x000ea200000e0000 */
[CC--:B------:R-:W-:Y:S02]  /*103b0*/  LEA.HI R4, R5.reuse, R6.reuse, RZ, 0x2 ;  /* 0x0000000605047211 */ /* 0x0c0fe400078f10ff */
[----:B------:R-:W-:Y:S02]  /*103c0*/  LEA.HI R5, R5, R6, RZ, 0x5 ;  /* 0x0000000605057211 */ /* 0x000fe400078f28ff */
[----:B------:R-:W-:-:S05]  /*103d0*/  LOP3.LUT R13, R4, 0xfffffffc, RZ, 0xc0, !PT ;  /* 0xfffffffc040d7812 */ /* 0x000fca00078ec0ff */
[----:B------:R-:W-:Y:S02]  /*103e0*/  IMAD.IADD R13, R6, 0x1, -R13 ;  /* 0x00000001060d7824 */ /* 0x000fe400078e0a0d */
[----:B-1----:R-:W-:Y:S02]  /*103f0*/  FADD.FTZ R7, R10, R7 ;  /* 0x000000070a077221 */ /* 0x002fe40000010000 */
[----:B--2---:R-:W-:-:S03]  /*10400*/  FADD.FTZ R8, R3, R8 ;  /* 0x0000000803087221 */ /* 0x004fc60000010000 */
[----:B------:R-:W-:Y:S02]  /*10410*/  FSETP.NE.FTZ.AND P3, PT, R7, RZ, PT ;  /* 0x000000ff0700720b */ /* 0x000fe40003f75000 */
[----:B------:R-:W-:Y:S02]  /*10420*/  SHF.R.S32.HI R3, RZ, 0x2, R4 ;  /* 0x00000002ff037819 */ /* 0x000fe40000011404 */
[----:B------:R-:W-:Y:S02]  /*10430*/  FSETP.NE.FTZ.AND P4, PT, R8, RZ, PT ;  /* 0x000000ff0800720b */ /* 0x000fe40003f95000 */
[----:B------:R-:W-:-:S04]  /*10440*/  SHF.R.S32.HI R10, RZ, 0x1f, R3 ;  /* 0x0000001fff0a7819 */ /* 0x000fc80000011403 */
[----:B------:R-:W-:-:S03]  /*10450*/  LEA.HI R10, R10, R3, RZ, 0x3 ;  /* 0x000000030a0a7211 */ /* 0x000fc600078f18ff */
[----:B------:R-:W1:Y:S01]  /*10460*/  @P3 MUFU.RCP R11, R7 ;  /* 0x00000007000b3308 */ /* 0x000e620000001000 */
[----:B------:R-:W-:-:S04]  /*10470*/  LOP3.LUT R10, R10, 0xfffffff8, RZ, 0xc0, !PT ;  /* 0xfffffff80a0a7812 */ /* 0x000fc800078ec0ff */
[----:B------:R-:W-:Y:S02]  /*10480*/  IADD3 R12, R3, -R10, RZ ;  /* 0x8000000a030c7210 */ /* 0x000fe40007ffe0ff */
[----:B------:R-:W-:Y:S01]  /*10490*/  SHF.R.S32.HI R10, RZ, 0x5, R5 ;  /* 0x00000005ff0a7819 */ /* 0x000fe20000011405 */
[----:B------:R-:W2:Y:S01]  /*104a0*/  @P4 MUFU.RCP R9, R8 ;  /* 0x0000000800094308 */ /* 0x000ea20000001000 */
[----:B------:R-:W-:-:S04]  /*104b0*/  LOP3.LUT R5, R5, 0xffffffe0, RZ, 0xc0, !PT ;  /* 0xffffffe005057812 */ /* 0x000fc800078ec0ff */
[----:B------:R-:W-:Y:S02]  /*104c0*/  IADD3 R5, -R5, R6, RZ ;  /* 0x0000000605057210 */ /* 0x000fe40007ffe1ff */
[----:B------:R-:W-:Y:S01]  /*104d0*/  MOV R6, 0x7f800000 ;  /* 0x7f80000000067802 */ /* 0x000fe20000000f00 */
[C---:B-1----:R-:W-:Y:S01]  /*104e0*/  FMUL.FTZ R147, R11.reuse, R147 ;  /* 0x000000930b937220 */ /* 0x042fe20000410000 */
[----:B------:R-:W-:Y:S01]  /*104f0*/  @P4 MUFU.LG2 R8, R8 ;  /* 0x0000000800084308 */ /* 0x000fe20000000c00 */
[C---:B------:R-:W-:Y:S02]  /*10500*/  FMUL.FTZ R146, R11.reuse, R146 ;  /* 0x000000920b927220 */ /* 0x040fe40000410000 */
[C---:B------:R-:W-:Y:S02]  /*10510*/  FMUL.FTZ R143, R11.reuse, R143 ;  /* 0x0000008f0b8f7220 */ /* 0x040fe40000410000 */
[----:B------:R-:W-:Y:S01]  /*10520*/  FMUL.FTZ R142, R11, R142 ;  /* 0x0000008e0b8e7220 */ /* 0x000fe20000410000 */
[----:B------:R-:W-:Y:S01]  /*10530*/  F2FP.BF16.PACK_AB R146, R147, R146 ;  /* 0x000000929392723e */ /* 0x000fe200000010ff */
[C---:B------:R-:W-:Y:S01]  /*10540*/  FMUL.FTZ R139, R11.reuse, R139 ;  /* 0x0000008b0b8b7220 */ /* 0x040fe20000410000 */
[----:B------:R-:W1:Y:S01]  /*10550*/  @P3 MUFU.LG2 R7, R7 ;  /* 0x0000000700073308 */ /* 0x000e620000000c00 */
[----:B------:R-:W-:Y:S01]  /*10560*/  FMUL.FTZ R138, R11, R138 ;  /* 0x0000008a0b8a7220 */ /* 0x000fe20000410000 */
[----:B------:R-:W-:Y:S01]  /*10570*/  F2FP.BF16.PACK_AB R142, R143, R142 ;  /* 0x0000008e8f8e723e */ /* 0x000fe200000010ff */
[----:B------:R-:W-:-:S02]  /*10580*/  FMUL.FTZ R135, R11, R135 ;  /* 0x000000870b877220 */ /* 0x000fc40000410000 */
[----:B------:R-:W-:Y:S01]  /*10590*/  FMUL.FTZ R134, R11, R134 ;  /* 0x000000860b867220 */ /* 0x000fe20000410000 */
[----:B------:R-:W-:Y:S01]  /*105a0*/  LEA.HI R11, R12, R12, RZ, 0x1 ;  /* 0x0000000c0c0b7211 */ /* 0x000fe200078f08ff */
[----:B--2---:R-:W-:Y:S01]  /*105b0*/  FMUL.FTZ R144, R9, R144 ;  /* 0x0000009009907220 */ /* 0x004fe20000410000 */
[----:B------:R-:W-:Y:S01]  /*105c0*/  F2FP.BF16.PACK_AB R138, R139, R138 ;  /* 0x0000008a8b8a723e */ /* 0x000fe200000010ff */
[C---:B------:R-:W-:Y:S01]  /*105d0*/  FMUL.FTZ R145, R9.reuse, R145 ;  /* 0x0000009109917220 */ /* 0x040fe20000410000 */
[----:B------:R-:W-:Y:S01]  /*105e0*/  SHF.R.S32.HI R14, RZ, 0x1, R11 ;  /* 0x00000001ff0e7819 */ /* 0x000fe2000001140b */
[----:B------:R-:W-:Y:S01]  /*105f0*/  FMUL.FTZ R140, R9, R140 ;  /* 0x0000008c098c7220 */ /* 0x000fe20000410000 */
[----:B------:R-:W-:Y:S01]  /*10600*/  LOP3.LUT R11, R11, 0x3fffffe, RZ, 0xc0, !PT ;  /* 0x03fffffe0b0b7812 */ /* 0x000fe200078ec0ff */
[C---:B------:R-:W-:Y:S01]  /*10610*/  FMUL.FTZ R141, R9.reuse, R141 ;  /* 0x0000008d098d7220 */ /* 0x040fe20000410000 */
[C---:B------:R-:W-:Y:S01]  /*10620*/  LOP3.LUT P0, RZ, R14.reuse, 0x2, RZ, 0xc0, !PT ;  /* 0x000000020eff7812 */ /* 0x040fe2000780c0ff */
[----:B------:R-:W-:Y:S01]  /*10630*/  IMAD.SHL.U32 R15, R14, 0x40, RZ ;  /* 0x000000400e0f7824 */ /* 0x000fe200078e00ff */
[----:B------:R-:W-:Y:S01]  /*10640*/  IADD3 R11, R12, -R11, RZ ;  /* 0x8000000b0c0b7210 */ /* 0x000fe20007ffe0ff */
[----:B------:R-:W-:Y:S01]  /*10650*/  IMAD R12, R10, 0x100, R13 ;  /* 0x000001000a0c7824 */ /* 0x000fe200078e020d */
[----:B------:R-:W-:Y:S01]  /*10660*/  LOP3.LUT R13, R14, 0x1, RZ, 0xc0, !PT ;  /* 0x000000010e0d7812 */ /* 0x000fe200078ec0ff */
[----:B------:R-:W-:Y:S01]  /*10670*/  FMUL.FTZ R136, R9, R136 ;  /* 0x0000008809887220 */ /* 0x000fe20000410000 */
[----:B------:R-:W-:Y:S01]  /*10680*/  LOP3.LUT R15, R15, 0xc0, RZ, 0xc0, !PT ;  /* 0x000000c00f0f7812 */ /* 0x000fe200078ec0ff */
[----:B------:R-:W-:Y:S01]  /*10690*/  IMAD R11, R11, 0x10, R12 ;  /* 0x000000100b0b7824 */ /* 0x000fe200078e020c */
[----:B------:R-:W-:Y:S01]  /*106a0*/  ISETP.NE.U32.AND P1, PT, R13, 0x1, PT ;  /* 0x000000010d00780c */ /* 0x000fe20003f25070 */
[----:B------:R-:W-:Y:S01]  /*106b0*/  IMAD.MOV.U32 R13, RZ, RZ, -0x10 ;  /* 0xfffffff0ff0d7424 */ /* 0x000fe200078e00ff */
[----:B------:R-:W-:Y:S01]  /*106c0*/  LEA.HI R16, R15, R15, RZ, 0x1d ;  /* 0x0000000f0f107211 */ /* 0x000fe200078fe8ff */
[----:B------:R-:W-:Y:S01]  /*106d0*/  FMUL.FTZ R137, R9, R137 ;  /* 0x0000008909897220 */ /* 0x000fe20000410000 */
[----:B------:R-:W-:Y:S01]  /*106e0*/  F2FP.BF16.PACK_AB R144, R145, R144 ;  /* 0x000000909190723e */ /* 0x000fe200000010ff */
[----:B------:R-:W-:Y:S01]  /*106f0*/  FMUL.FTZ R132, R9, R132 ;  /* 0x0000008409847220 */ /* 0x000fe20000410000 */
[----:B------:R-:W-:Y:S01]  /*10700*/  LEA R16, R11, R16, 0x1 ;  /* 0x000000100b107211 */ /* 0x000fe200078e08ff */
[----:B------:R-:W-:Y:S01]  /*10710*/  FMUL.FTZ R9, R9, R133 ;  /* 0x0000008509097220 */ /* 0x000fe20000410000 */
[----:B------:R-:W-:Y:S01]  /*10720*/  SEL R14, R13, 0x10, !P1 ;  /* 0x000000100d0e7807 */ /* 0x000fe20004800000 */
[----:B------:R-:W2:Y:S01]  /*10730*/  LDC.U8 R12, c[0x0][0x328] ;  /* 0x0000ca00ff0c7b82 */ /* 0x000ea20000000000 */
[----:B------:R-:W-:Y:S01]  /*10740*/  SHF.L.U32 R15, R16, 0x1, RZ ;  /* 0x00000001100f7819 */ /* 0x000fe200000006ff */
[----:B------:R-:W3:Y:S01]  /*10750*/  S2R R11, SR_CTAID.Y ;  /* 0x00000000000b7919 */ /* 0x000ee20000002600 */
[----:B------:R-:W-:Y:S01]  /*10760*/  F2FP.BF16.PACK_AB R140, R141, R140 ;  /* 0x0000008c8d8c723e */ /* 0x000fe200000010ff */
[----:B-1----:R-:W-:Y:S01]  /*10770*/  @P3 FMUL.FTZ R7, R7, 0.69314718246459960938 ;  /* 0x3f31721807073820 */ /* 0x002fe20000410000 */
[C---:B------:R-:W-:Y:S01]  /*10780*/  IADD3 R21, R15.reuse, 0x20, RZ ;  /* 0x000000200f157810 */ /* 0x040fe20007ffe0ff */
[C---:B------:R-:W-:Y:S01]  /*10790*/  IMAD.IADD R23, R15.reuse, 0x1, R14 ;  /* 0x000000010f177824 */ /* 0x040fe200078e020e */
[----:B------:R-:W-:Y:S01]  /*107a0*/  @P0 IADD3 R21, R15, -0x20, RZ ;  /* 0xffffffe00f150810 */ /* 0x000fe20007ffe0ff */
[----:B------:R-:W-:Y:S01]  /*107b0*/  STS [R15], R144 ;  /* 0x000000900f007388 */ /* 0x000fe20000000800 */
[----:B------:R-:W-:Y:S01]  /*107c0*/  F2FP.BF16.PACK_AB R136, R137, R136 ;  /* 0x000000888988723e */ /* 0x000fe200000010ff */
[----:B------:R-:W-:Y:S01]  /*107d0*/  @P3 FFMA.FTZ R6, R0, c[0x0][0x238], R7 ;  /* 0x00008e0000063a23 */ /* 0x000fe20000010007 */
[----:B------:R-:W-:Y:S01]  /*107e0*/  F2FP.BF16.PACK_AB R132, R9, R132 ;  /* 0x000000840984723e */ /* 0x000fe200000010ff */
[----:B------:R-:W-:Y:S01]  /*107f0*/  STS [R15+0x200], R146 ;  /* 0x000200920f007388 */ /* 0x000fe20000000800 */
[----:B------:R-:W-:-:S02]  /*10800*/  F2FP.BF16.PACK_AB R134, R135, R134 ;  /* 0x000000868786723e */ /* 0x000fc400000010ff */
[----:B------:R-:W-:Y:S01]  /*10810*/  IADD3 R25, R14, R21, RZ ;  /* 0x000000150e197210 */ /* 0x000fe20007ffe0ff */
[----:B------:R-:W-:Y:S01]  /*10820*/  STS [R23], R140 ;  /* 0x0000008c17007388 */ /* 0x000fe20000000800 */
[----:B------:R-:W-:-:S03]  /*10830*/  ISETP.NE.AND P1, PT, R218, -0x1, PT ;  /* 0xffffffffda00780c */ /* 0x000fc60003f25270 */
[----:B------:R1:W-:Y:S04]  /*10840*/  STS [R23+0x200], R142 ;  /* 0x0002008e17007388 */ /* 0x0003e80000000800 */
[----:B------:R-:W-:Y:S01]  /*10850*/  STS [R21], R136 ;  /* 0x0000008815007388 */ /* 0x000fe20000000800 */
[----:B--2---:R-:W-:-:S03]  /*10860*/  ISETP.NE.AND P2, PT, R12, RZ, PT ;  /* 0x000000ff0c00720c */ /* 0x004fc60003f45270 */
[----:B------:R2:W-:Y:S01]  /*10870*/  STS [R21+0x200], R138 ;  /* 0x0002008a15007388 */ /* 0x0005e20000000800 */
[C---:B------:R-:W-:Y:S01]  /*10880*/  ISETP.NE.OR P0, PT, R218.reuse, -0x1, !P2 ;  /* 0xffffffffda00780c */ /* 0x040fe20005705670 */
[----:B------:R-:W-:Y:S01]  /*10890*/  @P1 IMAD.WIDE.U32 R26, R218, c[0x0][0x1e8], RZ ;  /* 0x00007a00da1a1a25 */ /* 0x000fe200078e00ff */
[----:B---3--:R-:W-:Y:S01]  /*108a0*/  @!P1 SHF.R.S32.HI R20, RZ, 0x1f, R11 ;  /* 0x0000001fff149819 */ /* 0x008fe2000001140b */
[----:B------:R-:W-:Y:S02]  /*108b0*/  STS [R25], R132 ;  /* 0x0000008419007388 */ /* 0x000fe40000000800 */
[----:B------:R-:W-:Y:S02]  /*108c0*/  @P1 IMAD.MOV.U32 R22, RZ, RZ, R26 ;  /* 0x000000ffff161224 */ /* 0x000fe400078e001a */
[----:B------:R3:W-:Y:S01]  /*108d0*/  STS [R25+0x200], R134 ;  /* 0x0002008619007388 */ /* 0x0007e20000000800 */
[----:B------:R-:W-:-:S03]  /*108e0*/  @!P1 IMAD R20, R20, c[0x0][0x1e0], RZ ;  /* 0x0000780014149a24 */ /* 0x000fc600078e02ff */
[----:B------:R-:W-:Y:S01]  /*108f0*/  BAR.SYNC.DEFER_BLOCKING 0x0 ;  /* 0x0000000000007b1d */ /* 0x000fe20000010000 */
[----:B------:R-:W-:Y:S01]  /*10900*/  @!P1 IMAD R20, R11, c[0x0][0x1e4], R20 ;  /* 0x000079000b149a24 */ /* 0x000fe200078e0214 */
[----:B-1----:R-:W-:-:S04]  /*10910*/  SHF.R.S32.HI R23, RZ, 0x1f, R10 ;  /* 0x0000001fff177819 */ /* 0x002fc8000001140a */
[----:B------:R-:W1:Y:S01]  /*10920*/  S2R R9, SR_CTAID.Z ;  /* 0x0000000000097919 */ /* 0x000e620000002700 */
[----:B------:R-:W-:Y:S01]  /*10930*/  LEA.HI R23, R23, R10, RZ, 0x2 ;  /* 0x0000000a17177211 */ /* 0x000fe200078f10ff */
[----:B--2---:R-:W-:-:S03]  /*10940*/  @P1 IMAD R21, R218, c[0x0][0x1ec], R27 ;  /* 0x00007b00da151a24 */ /* 0x004fc600078e021b */
[----:B------:R-:W-:Y:S01]  /*10950*/  LOP3.LUT R23, R23, 0xfffffffc, RZ, 0xc0, !PT ;  /* 0xfffffffc17177812 */ /* 0x000fe200078ec0ff */
[----:B------:R-:W-:Y:S01]  /*10960*/  @!P0 IMAD R218, R11, c[0x0][0x214], RZ ;  /* 0x000085000bda8a24 */ /* 0x000fe200078e02ff */
[----:B------:R-:W-:Y:S01]  /*10970*/  LOP3.LUT P0, RZ, R5, 0x3, RZ, 0xc0, !PT ;  /* 0x0000000305ff7812 */ /* 0x000fe2000780c0ff */
[----:B------:R-:W-:Y:S02]  /*10980*/  IMAD.MOV.U32 R5, RZ, RZ, 0x7f800000 ;  /* 0x7f800000ff057424 */ /* 0x000fe400078e00ff */
[----:B------:R-:W-:Y:S02]  /*10990*/  IMAD.IADD R23, R10, 0x1, -R23 ;  /* 0x000000010a177824 */ /* 0x000fe400078e0a17 */
[----:B---3--:R-:W-:Y:S01]  /*109a0*/  @!P1 IMAD.WIDE.U32 R24, R11, c[0x0][0x1e0], RZ ;  /* 0x000078000b189a25 */ /* 0x008fe200078e00ff */
[----:B------:R2:W3:Y:S03]  /*109b0*/  LDS.128 R12, [R221] ;  /* 0x00000000dd0c7984 */ /* 0x0004e60000000c00 */
[----:B------:R-:W-:Y:S01]  /*109c0*/  @!P1 IMAD.MOV.U32 R22, RZ, RZ, R24 ;  /* 0x000000ffff169224 */ /* 0x000fe200078e0018 */
[----:B------:R-:W-:Y:S01]  /*109d0*/  @!P1 IADD3 R21, R25, R20, RZ ;  /* 0x0000001419159210 */ /* 0x000fe20007ffe0ff */
[----:B------:R-:W-:Y:S01]  /*109e0*/  @P4 FMUL.FTZ R25, R8, 0.69314718246459960938 ;  /* 0x3f31721808194820 */ /* 0x000fe20000410000 */
[----:B------:R2:W4:Y:S01]  /*109f0*/  LDS.128 R16, [R221+0x800] ;  /* 0x00080000dd107984 */ /* 0x0005220000000c00 */
[----:B------:R-:W-:Y:S01]  /*10a00*/  LEA R23, R23, R228, 0x4 ;  /* 0x000000e417177211 */ /* 0x000fe200078e20ff */
[----:B-1----:R-:W-:-:S02]  /*10a10*/  @!P2 IMAD R11, R11, c[0x0][0x1c0], R9 ;  /* 0x000070000b0baa24 */ /* 0x002fc400078e0209 */
[----:B------:R-:W-:Y:S02]  /*10a20*/  @P2 IMAD R218, R9, c[0x0][0x234], R218 ;  /* 0x00008d0009da2a24 */ /* 0x000fe400078e02da */
[----:B------:R-:W-:Y:S02]  /*10a30*/  @P4 FFMA.FTZ R5, R2, c[0x0][0x238], R25 ;  /* 0x00008e0002054a23 */ /* 0x000fe40000010019 */
[----:B------:R-:W-:Y:S01]  /*10a40*/  @!P2 IMAD R218, R11, c[0x0][0x214], RZ ;  /* 0x000085000bdaaa24 */ /* 0x000fe200078e02ff */
[----:B------:R-:W-:Y:S05]  /*10a50*/  @P0 BRA `(.L_x_1563) ;  /* 0x000000d000000947 */ /* 0x000fea0003800000 */
[----:B------:R-:W1:Y:S02]  /*10a60*/  S2R R7, SR_CTAID.X ;  /* 0x0000000000077919 */ /* 0x000e640000002500 */
[C---:B-1----:R-:W-:Y:S02]  /*10a70*/  IMAD R218, R7.reuse, 0x40, R218 ;  /* 0x0000004007da7824 */ /* 0x042fe400078e02da */
        /* <DEDUP_REMOVED lines=11> */
.L_x_1563:
[----:B------:R-:W-:Y:S05]  /*10b30*/  BSYNC B0 ;  /* 0x0000000000007941 */ /* 0x000fea0003800000 */
.L_x_1562:
[----:B------:R-:W5:Y:S01]  /*10b40*/  S2R R7, SR_CTAID.X ;  /* 0x0000000000077919 */ /* 0x000f620000002500 */
[----:B------:R-:W-:Y:S01]  /*10b50*/  SHF.R.S32.HI R2, RZ, 0x1f, R9 ;  /* 0x0000001fff027819 */ /* 0x000fe20000011409 */
[----:B------:R-:W-:Y:S04]  /*10b60*/  BSSY B0, `(.L_x_1564) ;  /* 0x0000016000007945 */ /* 0x000fe80003800000 */
[----:B------:R-:W-:-:S04]  /*10b70*/  IMAD R2, R2, c[0x0][0x1f0], RZ ;  /* 0x00007c0002027a24 */ /* 0x000fc800078e02ff */
[----:B------:R-:W-:Y:S01]  /*10b80*/  IMAD R2, R9, c[0x0][0x1f4], R2 ;  /* 0x00007d0009027a24 */ /* 0x000fe200078e0202 */
[----:B-1---5:R-:W-:-:S04]  /*10b90*/  SHF.L.U32 R5, R7, 0x6, RZ ;  /* 0x0000000607057819 */ /* 0x022fc800000006ff */
[----:B------:R-:W-:Y:S01]  /*10ba0*/  SHF.R.S32.HI R0, RZ, 0x1f, R5 ;  /* 0x0000001fff007819 */ /* 0x000fe20000011405 */
[----:B------:R-:W-:-:S04]  /*10bb0*/  IMAD.WIDE.U32 R222, R5, c[0x0][0x1e8], R222 ;  /* 0x00007a0005de7a25 */ /* 0x000fc800078e00de */
[----:B------:R-:W-:Y:S01]  /*10bc0*/  IMAD R0, R0, c[0x0][0x1e8], RZ ;  /* 0x00007a0000007a24 */ /* 0x000fe200078e02ff */
[----:B------:R-:W-:-:S03]  /*10bd0*/  IADD3 R22, P0, R22, R222, RZ ;  /* 0x000000de16167210 */ /* 0x000fc60007f1e0ff */
[----:B------:R-:W-:-:S05]  /*10be0*/  IMAD R0, R5, c[0x0][0x1ec], R0 ;  /* 0x00007b0005007a24 */ /* 0x000fca00078e0200 */
[----:B------:R-:W-:Y:S02]  /*10bf0*/  IADD3.X R23, R21, R0, R223, P0, !PT ;  /* 0x0000000015177210 */ /* 0x000fe400007fe4df */
[----:B------:R-:W-:-:S03]  /*10c00*/  ISETP.GE.AND P0, PT, R224, R214, PT ;  /* 0x000000d6e000720c */ /* 0x000fc60003f06270 */
        /* <DEDUP_REMOVED lines=10> */
[----:B---3--:R1:W-:Y:S02]  /*10cb0*/  STG.E.128 [R20.64], R12 ;  /* 0x0000000c14007986 */ /* 0x0083e4000c101d0c */
.L_x_1565:
[----:B------:R-:W-:Y:S05]  /*10cc0*/  BSYNC B0 ;  /* 0x0000000000007941 */ /* 0x000fea0003800000 */
.L_x_1564:
[----:B------:R-:W-:Y:S01]  /*10cd0*/  IMAD R7, R7, -0x40, R220 ;  /* 0xffffffc007077824 */ /* 0x000fe200078e02dc */
[----:B------:R-:W-:-:S04]  /*10ce0*/  LEA.HI.SX32 R4, R4, 0x20, 0x1e ;  /* 0x0000002004047811 */ /* 0x000fc800078ff2ff */
[----:B------:R-:W-:-:S13]  /*10cf0*/  ISETP.GE.AND P0, PT, R4, R7, PT ;  /* 0x000000070400720c */ /* 0x000fda0003f06270 */
        /* <DEDUP_REMOVED lines=11> */
[----:B----4-:R-:W-:Y:S01]  /*10db0*/  STG.E.128 [R2.64], R16 ;  /* 0x0000001002007986 */ /* 0x010fe2000c101d0c */
[----:B------:R-:W-:Y:S05]  /*10dc0*/  EXIT ;  /* 0x000000000000794d */ /* 0x000fea0003800000 */
.L_x_1566:
        /* <DEDUP_REMOVED lines=11> */
.L_x_5202:


//--------------------- .text._ZN5flash24flash_fwd_splitkv_kernelI23Flash_fwd_kernel_traitsILi32ELi64ELi256ELi4ELb0ELb0EN7cutlass10bfloat16_tE19Flash_kernel_traitsILi32ELi64ELi256ELi4ES3_EELb1ELb0ELb0ELb0ELb1ELb1ELb0ELb0EEEvNS_16Flash_fwd_paramsE --------------------------
	.section	.text._ZN5flash24flash_fwd_splitkv_kernelI23Flash_fwd_kernel_traitsILi32ELi64ELi256ELi4ELb0ELb0EN7cutlass10bfloat16_tE19Flash_kernel_traitsILi32ELi64ELi256ELi4ES3_EELb1ELb0ELb0ELb0ELb1ELb1ELb0ELb0EEEvNS_16Flash_fwd_paramsE,"ax",@progbits
	.sectioninfo	@"SHI_REGISTERS=255"
	.align	128
        .global         _ZN5flash24flash_fwd_splitkv_kernelI23Flash_fwd_kernel_traitsILi32ELi64ELi256ELi4ELb0ELb0EN7cutlass10bfloat16_tE19Flash_kernel_traitsILi32ELi64ELi256ELi4ES3_EELb1ELb0ELb0ELb0ELb1ELb1ELb0ELb0EEEvNS_16Flash_fwd_paramsE
        .type           _ZN5flash24flash_fwd_splitkv_kernelI23Flash_fwd_kernel_traitsILi32ELi64ELi256ELi4ELb0ELb0EN7cutlass10bfloat16_tE19Flash_kernel_traitsILi32ELi64ELi256ELi4ES3_EELb1ELb0ELb0ELb0ELb1ELb1ELb0ELb0EEEvNS_16Flash_fwd_paramsE,@function
        .size           _ZN5flash24flash_fwd_splitkv_kernelI23Flash_fwd_kernel_traitsILi32ELi64ELi256ELi4ELb0ELb0EN7cutlass10bfloat16_tE19Flash_kernel_traitsILi32ELi64ELi256ELi4ES3_EELb1ELb0ELb0ELb0ELb1ELb1ELb0ELb0EEEvNS_16Flash_fwd_paramsE,(.L_x_5203 - _ZN5flash24flash_fwd_splitkv_kernelI23Flash_fwd_kernel_traitsILi32ELi64ELi256ELi4ELb0ELb0EN7cutlass10bfloat16_tE19Flash_kernel_traitsILi32ELi64ELi256ELi4ES3_EELb1ELb0ELb0ELb0ELb1ELb1ELb0ELb0EEEvNS_16Flash_fwd_paramsE)
        .other          _ZN5flash24flash_fwd_splitkv_kernelI23Flash_fwd_kernel_traitsILi32ELi64ELi256ELi4ELb0ELb0EN7cutlass10bfloat16_tE19Flash_kernel_traitsILi32ELi64ELi256ELi4ES3_EELb1ELb0ELb0ELb0ELb1ELb1ELb0ELb0EEEvNS_16Flash_fwd_paramsE,@"STO_CUDA_ENTRY STV_DEFAULT"
_ZN5flash24flash_fwd_splitkv_kernelI23Flash_fwd_kernel_traitsILi32ELi64ELi256ELi4ELb0ELb0EN7cutlass10bfloat16_tE19Flash_kernel_traitsILi32ELi64ELi256ELi4ES3_EELb1ELb0ELb0ELb0ELb1ELb1ELb0ELb0EEEvNS_16Flash_fwd_paramsE:
.text._ZN5flash24flash_fwd_splitkv_kernelI23Flash_fwd_kernel_traitsILi32ELi64ELi256ELi4ELb0ELb0EN7cutlass10bfloat16_tE19Flash_kernel_traitsILi32ELi64ELi256ELi4ES3_EELb1ELb0ELb0ELb0ELb1ELb1ELb0ELb0EEEvNS_16Flash_fwd_paramsE:
        /* <DEDUP_REMOVED lines=16> */
[----:B------:R1:W2:Y:S04]  /*0100*/  @P2 LDG.E R172, [R4.64] ;  /* 0x0000000c04ac2981 */ /* 0x0002a8000c1e1900 */
[----:B------:R1:W2:Y:S01]  /*0110*/  @P2 LDG.E R175, [R4.64+0x4] ;  /* 0x0000040c04af2981 */ /* 0x0002a2000c1e1900 */
[----:B------:R-:W-:-:S06]  /*0120*/  IMAD.MOV.U32 R3, RZ, RZ, RZ ;  /* 0x000000ffff037224 */ /* 0x000fcc00078e00ff */
[----:B------:R3:W5:Y:S04]  /*0130*/  @!P1 LDG.E R18, [R8.64] ;  /* 0x0000000c08129981 */ /* 0x000768000c1e1900 */
[----:B------:R-:W4:Y:S04]  /*0140*/  S2R R22, SR_CTAID.X ;  /* 0x0000000000167919 */ /* 0x000f280000002500 */
[----:B------:R-:W2:Y:S01]  /*0150*/  S2R R6, SR_CTAID.Z ;  /* 0x0000000000067919 */ /* 0x000ea20000002700 */
[----:B-1----:R-:W-:-:S05]  /*0160*/  @P0 IMAD.WIDE R4, R7, R2, c[0x0][0x250] ;  /* 0x0000940007040625 */ /* 0x002fca00078e0202 */
[----:B------:R3:W5:Y:S01]  /*0170*/  @P0 LDG.E R3, [R4.64] ;  /* 0x0000000c04030981 */ /* 0x000762000c1e1900 */
[----:B------:R-:W-:-:S04]  /*0180*/  ISETP.NE.U32.AND P0, PT, RZ, c[0x0][0x248], PT ;  /* 0x00009200ff007a0c */ /* 0x000fc80003f05070 */
[----:B------:R-:W-:Y:S01]  /*0190*/  ISETP.NE.AND.EX P0, PT, RZ, c[0x0][0x24c], PT, P0 ;  /* 0x00009300ff007a0c */ /* 0x000fe20003f05300 */
[----:B--2---:R-:W-:Y:S02]  /*01a0*/  @P2 IMAD.IADD R175, R175, 0x1, -R172 ;  /* 0x00000001afaf2824 */ /* 0x004fe400078e0aac */
[----:B------:R-:W-:-:S10]  /*01b0*/  @!P2 IMAD.MOV.U32 R175, RZ, RZ, c[0x0][0x214] ;  /* 0x00008500ffafa624 */ /* 0x000fd400078e00ff */
[----:B------:R-:W-:Y:S05]  /*01c0*/  @!P0 BRA `(.L_x_1567) ;  /* 0x0000004000008947 */ /* 0x000fea0003800000 */
[----:B---34-:R-:W2:Y:S02]  /*01d0*/  @P3 LDG.E R4, [R8.64+0x4] ;  /* 0x0000040c08043981 */ /* 0x018ea4000c1e1900 */
[----:B--2--5:R-:W-:-:S06]  /*01e0*/  @P3 IADD3 R4, R4, -R18, RZ ;  /* 0x8000001204043210 */ /* 0x024fcc0007ffe0ff */
[----:B------:R1:W5:Y:S01]  /*01f0*/  @!P3 LDG.E R4, [R8.64] ;  /* 0x0000000c0804b981 */ /* 0x000362000c1e1900 */
[----:B------:R-:W-:Y:S05]  /*0200*/  BRA `(.L_x_1568) ;  /* 0x0000001000007947 */ /* 0x000fea0003800000 */
.L_x_1567:
[----:B---34-:R-:W-:Y:S02]  /*0210*/  MOV R4, c[0x0][0x218] ;  /* 0x0000860000047a02 */ /* 0x018fe40000000f00 */
.L_x_1568:
        /* <DEDUP_REMOVED lines=15> */
[----:B-1----:R-:W-:Y:S01]  /*0310*/  IADD3 R8, R46, 0xff, RZ ;  /* 0x000000ff2e087810 */ /* 0x002fe20007ffe0ff */
        /* <DEDUP_REMOVED lines=30> */
[--C-:B------:R-:W-:Y:S02]  /*0500*/  SHF.R.S32.HI R5, RZ, 0x1f, R4.reuse ;  /* 0x0000001fff057819 */ /* 0x100fe40000011404 */
        /* <DEDUP_REMOVED lines=26> */
.L_x_1571:
[----:B------:R-:W-:Y:S05]  /*06b0*/  BSYNC B0 ;  /* 0x0000000000007941 */ /* 0x000fea0003800000 */
.L_x_1570:
        /* <DEDUP_REMOVED lines=14> */
.L_x_1573:
[----:B------:R-:W-:Y:S05]  /*07a0*/  BSYNC B0 ;  /* 0x0000000000007941 */ /* 0x000fea0003800000 */
.L_x_1572:
[----:B------:R-:W-:-:S04]  /*07b0*/  LOP3.LUT P2, RZ, R47, 0x3, RZ, 0xc0, !PT ;  /* 0x000000032fff7812 */ /* 0x000fc8000784c0ff */
[-C--:B------:R-:W-:Y:S02]  /*07c0*/  ISETP.GE.OR P1, PT, R2, R175.reuse, P2 ;  /* 0x000000af0200720c */ /* 0x080fe40001726670 */
[----:B------:R-:W-:Y:S02]  /*07d0*/  IADD3 R2, P0, R7, R2, RZ ;  /* 0x0000000207027210 */ /* 0x000fe40007f1e0ff */
[----:B------:R-:W-:Y:S02]  /*07e0*/  ISETP.GE.OR P2, PT, R5, R175, P2 ;  /* 0x000000af0500720c */ /* 0x000fe40001746670 */
        /* <DEDUP_REMOVED lines=9> */
.L_x_1569:
        /* <DEDUP_REMOVED lines=47> */
[----:B------:R1:W2:Y:S01]  /*0b70*/  LDG.E R4, [R4.64] ;  /* 0x0000000c04047981 */ /* 0x0002a2000c1e1900 */
[----:B------:R-:W-:Y:S02]  /*0b80*/  IABS R0, c[0x0][0x1c8] ;  /* 0x0000720000007a13 */ /* 0x000fe40000000000 */
[----:B------:R-:W-:Y:S02]  /*0b90*/  IADD3 R2, -R2, RZ, RZ ;  /* 0x000000ff02027210 */ /* 0x000fe40007ffe1ff */
[----:B------:R-:W3:Y:S03]  /*0ba0*/  I2F.RP R8, R0 ;  /* 0x0000000000087306 */ /* 0x000ee60000209400 */
[----:B------:R-:W-:-:S05]  /*0bb0*/  IMAD R15, R2, c[0x0][0x2d0], R15 ;  /* 0x0000b400020f7a24 */ /* 0x000fca00078e020f */
[----:B------:R-:W-:Y:S01]  /*0bc0*/  SHF.R.S32.HI R14, RZ, 0x1f, R15 ;  /* 0x0000001fff0e7819 */ /* 0x000fe2000001140f */
[----:B---3--:R-:W3:Y:S02]  /*0bd0*/  MUFU.RCP R8, R8 ;  /* 0x0000000800087308 */ /* 0x008ee40000001000 */
[----:B---3--:R-:W-:-:S06]  /*0be0*/  IADD3 R8, R8, 0xffffffe, RZ ;  /* 0x0ffffffe08087810 */ /* 0x008fcc0007ffe0ff */
[----:B------:R-:W3:Y:S02]  /*0bf0*/  F2I.FTZ.U32.TRUNC.NTZ R9, R8 ;  /* 0x0000000800097305 */ /* 0x000ee4000021f000 */
[----:B---3--:R-:W-:Y:S01]  /*0c00*/  IMAD.MOV R3, RZ, RZ, -R9 ;  /* 0x000000ffff037224 */ /* 0x008fe200078e0a09 */
[----:B------:R-:W-:-:S03]  /*0c10*/  MOV R8, RZ ;  /* 0x000000ff00087202 */ /* 0x000fc60000000f00 */
[----:B-1----:R-:W-:Y:S01]  /*0c20*/  IMAD R5, R3, R0, RZ ;  /* 0x0000000003057224 */ /* 0x002fe200078e02ff */
        /* <DEDUP_REMOVED lines=30> */
[----:B------:R-:W-:-:S04]  /*0e10*/  IMAD.WIDE.U32 R54, R15, c[0x0][0x198], R2 ;  /* 0x000066000f367a25 */ /* 0x000fc800078e0002 */
[----:B------:R-:W-:Y:S01]  /*0e20*/  IMAD R2, R16, c[0x0][0x1b0], RZ ;  /* 0x00006c0010027a24 */ /* 0x000fe200078e02ff */
[----:B------:R-:W-:-:S03]  /*0e30*/  IADD3 R55, R55, R0, RZ ;  /* 0x0000000037377210 */ /* 0x000fc60007ffe0ff */
[C---:B------:R-:W-:Y:S02]  /*0e40*/  IMAD R2, R17.reuse, c[0x0][0x1b4], R2 ;  /* 0x00006d0011027a24 */ /* 0x040fe400078e0202 */
[----:B------:R-:W-:-:S04]  /*0e50*/  IMAD.WIDE.U32 R54, R17, c[0x0][0x1b0], R54 ;  /* 0x00006c0011367a25 */ /* 0x000fc800078e0036 */
[----:B------:R-:W-:Y:S01]  /*0e60*/  IMAD.IADD R2, R55, 0x1, R2 ;  /* 0x0000000137027824 */ /* 0x000fe200078e0202 */
[----:B------:R-:W-:Y:S05]  /*0e70*/  BRA `(.L_x_1575) ;  /* 0x0000049000007947 */ /* 0x000fea0003800000 */
.L_x_1574:
        /* <DEDUP_REMOVED lines=17> */
[----:B------:R-:W-:Y:S02]  /*0f90*/  MOV R5, R8 ;  /* 0x0000000800057202 */ /* 0x000fe40000000f00 */
.L_x_1576:
[----:B------:R-:W-:Y:S01]  /*0fa0*/  IABS R9, c[0x0][0x1c8] ;  /* 0x0000720000097a13 */ /* 0x000fe20000000000 */
[----:B------:R-:W-:Y:S01]  /*0fb0*/  @P3 IMAD.IADD R18, R3, 0x1, R18 ;  /* 0x0000000103123824 */ /* 0x000fe200078e0212 */
[----:B------:R-:W-:Y:S02]  /*0fc0*/  LEA R15, R37, 0xffffff00, 0x8 ;  /* 0xffffff00250f7811 */ /* 0x000fe400078e40ff */
[----:B------:R-:W1:Y:S01]  /*0fd0*/  I2F.RP R10, R9 ;  /* 0x00000009000a7306 */ /* 0x000e620000209400 */
[-C--:B------:R-:W-:Y:S02]  /*0fe0*/  LOP3.LUT R5, R5, R4.reuse, RZ, 0x3c, !PT ;  /* 0x0000000405057212 */ /* 0x080fe400078e3cff */
[----:B------:R-:W-:Y:S02]  /*0ff0*/  SHF.R.S32.HI R14, RZ, 0x1f, R15 ;  /* 0x0000001fff0e7819 */ /* 0x000fe4000001140f */
[----:B------:R-:W-:-:S04]  /*1000*/  LOP3.LUT R4, R5, R4, RZ, 0x3c, !PT ;  /* 0x0000000405047212 */ /* 0x000fc800078e3cff */
[----:B------:R-:W-:-:S05]  /*1010*/  LOP3.LUT R5, R5, R4, RZ, 0x3c, !PT ;  /* 0x0000000405057212 */ /* 0x000fca00078e3cff */
[----:B------:R-:W-:Y:S01]  /*1020*/  IMAD.WIDE.U32 R4, R15, c[0x0][0x198], R4 ;  /* 0x000066000f047a25 */ /* 0x000fe200078e0004 */
        /* <DEDUP_REMOVED lines=17> */
[----:B------:R-:W-:Y:S01]  /*1140*/  @P3 IMAD.WIDE.U32 R8, R18, c[0x0][0x1a0], RZ ;  /* 0x0000680012083a25 */ /* 0x000fe200078e00ff */
[----:B------:R-:W-:-:S03]  /*1150*/  LOP3.LUT R2, R6, c[0x0][0x1c8], RZ, 0x3c, !PT ;  /* 0x0000720006027a12 */ /* 0x000fc600078e3cff */
[----:B------:R-:W-:Y:S01]  /*1160*/  @P3 IMAD R18, R18, c[0x0][0x1a4], R9 ;  /* 0x0000690012123a24 */ /* 0x000fe200078e0209 */
[----:B------:R-:W-:Y:S01]  /*1170*/  ISETP.GE.AND P1, PT, R2, RZ, PT ;  /* 0x000000ff0200720c */ /* 0x000fe20003f26270 */
[----:B------:R-:W-:Y:S01]  /*1180*/  IMAD R2, R14, c[0x0][0x198], RZ ;  /* 0x000066000e027a24 */ /* 0x000fe200078e02ff */
[----:B------:R-:W-:-:S03]  /*1190*/  @P3 MOV R19, R8 ;  /* 0x0000000800133202 */ /* 0x000fc60000000f00 */
[----:B------:R-:W-:Y:S02]  /*11a0*/  IMAD R2, R15, c[0x0][0x19c], R2 ;  /* 0x000067000f027a24 */ /* 0x000fe400078e0202 */
[----:B------:R-:W-:Y:S02]  /*11b0*/  @P2 IADD3 R17, R17, 0x1, RZ ;  /* 0x0000000111112810 */ /* 0x000fe40007ffe0ff */
[----:B------:R-:W-:-:S04]  /*11c0*/  IMAD.IADD R5, R5, 0x1, R2 ;  /* 0x0000000105057824 */ /* 0x000fc800078e0202 */
[----:B------:R-:W-:Y:S02]  /*11d0*/  @!P1 IADD3 R17, -R17, RZ, RZ ;  /* 0x000000ff11119210 */ /* 0x000fe40007ffe1ff */
[----:B------:R-:W-:-:S04]  /*11e0*/  @!P0 LOP3.LUT R17, RZ, c[0x0][0x1c8], RZ, 0x33, !PT ;  /* 0x00007200ff118a12 */ /* 0x000fc800078e33ff */
[----:B------:R-:W-:Y:S01]  /*11f0*/  SHF.R.S32.HI R16, RZ, 0x1f, R17 ;  /* 0x0000001fff107819 */ /* 0x000fe20000011411 */
[----:B------:R-:W-:-:S04]  /*1200*/  IMAD.WIDE.U32 R4, R17, c[0x0][0x1b0], R4 ;  /* 0x00006c0011047a25 */ /* 0x000fc800078e0004 */
[----:B------:R-:W-:Y:S02]  /*1210*/  IMAD R2, R16, c[0x0][0x1b0], RZ ;  /* 0x00006c0010027a24 */ /* 0x000fe400078e02ff */
[----:B------:R-:W-:Y:S02]  /*1220*/  IMAD.MOV.U32 R54, RZ, RZ, R4 ;  /* 0x000000ffff367224 */ /* 0x000fe400078e0004 */
        /* <DEDUP_REMOVED lines=14> */
.L_x_1575:
[----:B------:R-:W-:Y:S01]  /*1310*/  ISETP.NE.AND P0, PT, R172, -0x1, PT ;  /* 0xffffffffac00780c */ /* 0x000fe20003f05270 */
[----:B------:R-:W-:Y:S01]  /*1320*/  IMAD R16, R16, c[0x0][0x1b8], RZ ;  /* 0x00006e0010107a24 */ /* 0x000fe200078e02ff */
[----:B-----5:R-:W-:Y:S02]  /*1330*/  SHF.R.S32.HI R0, RZ, 0x1f, R47 ;  /* 0x0000001fff007819 */ /* 0x020fe4000001142f */
[----:B------:R-:W-:Y:S01]  /*1340*/  SHF.R.S32.HI R20, RZ, 0x1f, R6 ;  /* 0x0000001fff147819 */ /* 0x000fe20000011406 */
[----:B------:R-:W-:Y:S01]  /*1350*/  IMAD R16, R17, c[0x0][0x1bc], R16 ;  /* 0x00006f0011107a24 */ /* 0x000fe200078e0210 */
[----:B------:R-:W-:Y:S02]  /*1360*/  LEA.HI R174, R0, R47, RZ, 0x2 ;  /* 0x0000002f00ae7211 */ /* 0x000fe400078f10ff */
[----:B------:R-:W-:Y:S01]  /*1370*/  IADD3 R168, -R92, R175, RZ ;  /* 0x000000af5ca87210 */ /* 0x000fe20007ffe1ff */
[----:B------:R-:W-:Y:S01]  /*1380*/  IMAD R20, R20, c[0x0][0x1a8], RZ ;  /* 0x00006a0014147a24 */ /* 0x000fe200078e02ff */
[----:B------:R-:W-:-:S02]  /*1390*/  LOP3.LUT R176, R174, 0xfffffffc, RZ, 0xc0, !PT ;  /* 0xfffffffcaeb07812 */ /* 0x000fc400078ec0ff */
[----:B------:R-:W-:Y:S01]  /*13a0*/  SHF.R.S32.HI R178, RZ, 0x2, R174 ;  /* 0x00000002ffb27819 */ /* 0x000fe200000114ae */
[----:B------:R-:W-:Y:S01]  /*13b0*/  @P0 IMAD.WIDE.U32 R10, R172, c[0x0][0x190], RZ ;  /* 0x00006400ac0a0a25 */ /* 0x000fe200078e00ff */
[----:B------:R-:W-:Y:S02]  /*13c0*/  @!P0 SHF.R.S32.HI R4, RZ, 0x1f, R7 ;  /* 0x0000001fff048819 */ /* 0x000fe40000011407 */
[-C--:B------:R-:W-:Y:S01]  /*13d0*/  IADD3 R176, -R176, R47.reuse, RZ ;  /* 0x0000002fb0b07210 */ /* 0x080fe20007ffe1ff */
[C---:B------:R-:W-:Y:S01]  /*13e0*/  @!P0 IMAD.WIDE.U32 R8, R7.reuse, c[0x0][0x178], RZ ;  /* 0x00005e0007088a25 */ /* 0x040fe200078e00ff */
[----:B------:R-:W-:Y:S02]  /*13f0*/  @P0 MOV R5, R10 ;  /* 0x0000000a00050202 */ /* 0x000fe40000000f00 */
[----:B------:R-:W-:Y:S01]  /*1400*/  SHF.L.U32 R176, R176, 0x3, RZ ;  /* 0x00000003b0b07819 */ /* 0x000fe200000006ff */
[----:B------:R-:W-:Y:S01]  /*1410*/  @!P0 IMAD R4, R4, c[0x0][0x178], RZ ;  /* 0x00005e0004048a24 */ /* 0x000fe200078e02ff */
[----:B------:R-:W-:Y:S01]  /*1420*/  LEA.HI R174, R174, R178, RZ, 0x1 ;  /* 0x000000b2aeae7211 */ /* 0x000fe200078f08ff */
[----:B------:R-:W-:Y:S01]  /*1430*/  @!P0 IMAD.MOV.U32 R5, RZ, RZ, R8 ;  /* 0x000000ffff058224 */ /* 0x000fe200078e0008 */
[----:B------:R-:W-:Y:S01]  /*1440*/  SHF.R.S32.HI R177, RZ, 0x1f, R176 ;  /* 0x0000001fffb17819 */ /* 0x000fe200000114b0 */
[----:B------:R-:W-:Y:S01]  /*1450*/  @!P0 IMAD R4, R7, c[0x0][0x17c], R4 ;  /* 0x00005f0007048a24 */ /* 0x000fe200078e0204 */
[----:B------:R-:W-:Y:S01]  /*1460*/  LOP3.LUT R174, R174, 0x7fffffe, RZ, 0xc0, !PT ;  /* 0x07fffffeaeae7812 */ /* 0x000fe200078ec0ff */
[----:B------:R-:W-:Y:S01]  /*1470*/  @P0 IMAD R3, R172, c[0x0][0x194], R11 ;  /* 0x00006500ac030a24 */ /* 0x000fe200078e020b */
[----:B------:R-:W-:Y:S01]  /*1480*/  IADD3 R11, R178, 0x20, RZ ;  /* 0x00000020b20b7810 */ /* 0x000fe20007ffe0ff */
[----:B------:R-:W-:Y:S01]  /*1490*/  IMAD R20, R6, c[0x0][0x1ac], R20 ;  /* 0x00006b0006147a24 */ /* 0x000fe200078e0214 */
[----:B------:R-:W-:Y:S01]  /*14a0*/  @!P0 IADD3 R3, R9, R4, RZ ;  /* 0x0000000409038210 */ /* 0x000fe20007ffe0ff */
[----:B------:R-:W-:Y:S01]  /*14b0*/  IMAD.IADD R174, R178, 0x1, -R174 ;  /* 0x00000001b2ae7824 */ /* 0x000fe200078e0aae */
[----:B------:R-:W-:-:S02]  /*14c0*/  LEA.HI R9, R0, R47, RZ, 0x3 ;  /* 0x0000002f00097211 */ /* 0x000fc400078f18ff */
[----:B------:R-:W-:Y:S02]  /*14d0*/  IADD3 R4, P0, R176, R5, RZ ;  /* 0x00000005b0047210 */ /* 0x000fe40007f1e0ff */
[----:B------:R-:W-:Y:S02]  /*14e0*/  SHF.R.S32.HI R8, RZ, 0x3, R9 ;  /* 0x00000003ff087819 */ /* 0x000fe40000011409 */
[----:B------:R-:W-:Y:S01]  /*14f0*/  ISETP.GE.AND P5, PT, R11, R168, PT ;  /* 0x000000a80b00720c */ /* 0x000fe20003fa6270 */
[----:B------:R-:W-:Y:S01]  /*1500*/  IMAD.X R5, R177, 0x1, R3, P0 ;  /* 0x00000001b1057824 */ /* 0x000fe200000e0603 */
[----:B------:R-:W-:Y:S02]  /*1510*/  SHF.L.U32 R3, R8, 0x6, RZ ;  /* 0x0000000608037819 */ /* 0x000fe400000006ff */
[----:B------:R-:W-:Y:S01]  /*1520*/  SHF.R.S32.HI R179, RZ, 0x1f, R178 ;  /* 0x0000001fffb37819 */ /* 0x000fe200000114b2 */
[----:B------:R-:W-:Y:S01]  /*1530*/  IMAD.WIDE.U32 R6, R6, c[0x0][0x1a8], R4 ;  /* 0x00006a0006067a25 */ /* 0x000fe200078e0004 */
[----:B------:R-:W-:-:S02]  /*1540*/  LOP3.LUT R3, R3, 0xc0, RZ, 0xc0, !PT ;  /* 0x000000c003037812 */ /* 0x000fc400078ec0ff */
[----:B------:R-:W-:Y:S01]  /*1550*/  LEA.HI R91, R0, R47, RZ, 0x5 ;  /* 0x0000002f005b7211 */ /* 0x000fe200078f28ff */
[----:B------:R-:W-:Y:S01]  /*1560*/  IMAD.WIDE R22, R22, 0x40, R178 ;  /* 0x0000004016167825 */ /* 0x000fe200078e02b2 */
[C---:B------:R-:W-:Y:S02]  /*1570*/  ISETP.GE.AND P0, PT, R178.reuse, R168, PT ;  /* 0x000000a8b200720c */ /* 0x040fe40003f06270 */
[----:B------:R-:W-:Y:S01]  /*1580*/  LOP3.LUT R4, R3, 0x18, R176, 0xf8, !PT ;  /* 0x0000001803047812 */ /* 0x000fe200078ef8b0 */
[----:B------:R-:W-:Y:S01]  /*1590*/  IMAD R53, R179, c[0x0][0x198], RZ ;  /* 0x00006600b3357a24 */ /* 0x000fe200078e02ff */
[----:B------:R-:W-:Y:S02]  /*15a0*/  SHF.R.S32.HI R90, RZ, 0x5, R91 ;  /* 0x00000005ff5a7819 */ /* 0x000fe4000001145b */
[----:B------:R-:W-:Y:S01]  /*15b0*/  SHF.R.U32.HI R3, RZ, 0x3, R3 ;  /* 0x00000003ff037819 */ /* 0x000fe20000011603 */
[----:B------:R-:W-:Y:S01]  /*15c0*/  IMAD R53, R178, c[0x0][0x19c], R53 ;  /* 0x00006700b2357a24 */ /* 0x000fe200078e0235 */
[----:B------:R-:W-:-:S02]  /*15d0*/  IADD3 R173, R37, -0x1, RZ ;  /* 0xffffffff25ad7810 */ /* 0x000fc40007ffe0ff */
[----:B------:R-:W-:Y:S02]  /*15e0*/  LOP3.LUT R3, R4, R3, RZ, 0x3c, !PT ;  /* 0x0000000304037212 */ /* 0x000fe400078e3cff */
[----:B------:R-:W-:Y:S01]  /*15f0*/  LEA R174, R90, R174, 0x3 ;  /* 0x000000ae5aae7211 */ /* 0x000fe200078e18ff */
[----:B------:R-:W-:Y:S01]  /*1600*/  @!P0 IMAD R4, R23, c[0x0][0x190], RZ ;  /* 0x0000640017048a24 */ /* 0x000fe200078e02ff */
[----:B------:R-:W-:Y:S02]  /*1610*/  @!P5 IADD3 R12, P1, R22, 0x20, RZ ;  /* 0x00000020160cd810 */ /* 0x000fe40007f3e0ff */
[----:B------:R-:W-:Y:S01]  /*1620*/  IADD3 R54, P2, R176, R54, RZ ;  /* 0x00000036b0367210 */ /* 0x000fe20007f5e0ff */
[----:B------:R-:W-:Y:S01]  /*1630*/  IMAD.U32 R174, R174, 0x20, R3 ;  /* 0x00000020aeae7824 */ /* 0x000fe200078e0003 */
[----:B------:R-:W-:Y:S01]  /*1640*/  SHF.L.U32 R68, R173, 0x8, RZ ;  /* 0x00000008ad447819 */ /* 0x000fe200000006ff */
[----:B------:R-:W-:Y:S01]  /*1650*/  @!P5 IMAD.X R3, RZ, RZ, R23, P1 ;  /* 0x000000ffff03d224 */ /* 0x000fe200008e0617 */
[----:B------:R-:W-:Y:S01]  /*1660*/  IADD3 R21, R7, R20, RZ ;  /* 0x0000001407157210 */ /* 0x000fe20007ffe0ff */
[----:B------:R-:W-:Y:S01]  /*1670*/  @!P0 IMAD R4, R22, c[0x0][0x194], R4 ;  /* 0x0000650016048a24 */ /* 0x000fe200078e0204 */
[----:B------:R-:W-:Y:S01]  /*1680*/  @!P0 MOV R20, R6 ;  /* 0x0000000600148202 */ /* 0x000fe20000000f00 */
[----:B------:R-:W-:Y:S01]  /*1690*/  @!P5 IMAD R3, R3, c[0x0][0x190], RZ ;  /* 0x000064000303da24 */ /* 0x000fe200078e02ff */
[----:B------:R-:W-:Y:S01]  /*16a0*/  IADD3.X R55, R177, R2, RZ, P2, !PT ;  /* 0x00000002b1377210 */ /* 0x000fe200017fe4ff */
[----:B------:R-:W-:Y:S01]  /*16b0*/  IMAD.IADD R2, R46, 0x1, -R68 ;  /* 0x000000012e027824 */ /* 0x000fe200078e0a44 */
[----:B------:R-:W-:Y:S01]  /*16c0*/  @!P5 MOV R7, R21 ;  /* 0x000000150007d202 */ /* 0x000fe20000000f00 */
[----:B------:R-:W-:Y:S01]  /*16d0*/  @!P0 IMAD.WIDE.U32 R20, R22, c[0x0][0x190], R20 ;  /* 0x0000640016148a25 */ /* 0x000fe200078e0014 */
[----:B------:R-:W-:-:S02]  /*16e0*/  SHF.L.U32 R174, R174, 0x1, RZ ;  /* 0x00000001aeae7819 */ /* 0x000fc400000006ff */
[----:B------:R-:W-:Y:S01]  /*16f0*/  ISETP.GE.AND P3, PT, R11, R2, PT ;  /* 0x000000020b00720c */ /* 0x000fe20003f66270 */
[C---:B------:R-:W-:Y:S01]  /*1700*/  @!P5 IMAD R3, R12.reuse, c[0x0][0x194], R3 ;  /* 0x000065000c03da24 */ /* 0x040fe200078e0203 */
[----:B------:R-:W-:Y:S01]  /*1710*/  @!P0 IADD3 R4, R21, R4, RZ ;  /* 0x0000000415048210 */ /* 0x000fe20007ffe0ff */
[----:B------:R-:W-:Y:S01]  /*1720*/  @!P5 IMAD.WIDE.U32 R12, R12, c[0x0][0x190], R6 ;  /* 0x000064000c0cda25 */ /* 0x000fe200078e0006 */
[----:B------:R-:W-:Y:S02]  /*1730*/  @!P0 LEA R6, P2, R20, c[0x0][0x160], 0x1 ;  /* 0x0000580014068a11 */ /* 0x000fe400078408ff */
[----:B------:R-:W-:Y:S01]  /*1740*/  IADD3 R10, R178, 0x40, RZ ;  /* 0x00000040b20a7810 */ /* 0x000fe20007ffe0ff */
[----:B------:R-:W-:Y:S01]  /*1750*/  @!P5 IMAD.IADD R3, R13, 0x1, R3 ;  /* 0x000000010d03d824 */ /* 0x000fe200078e0203 */
[----:B------:R-:W-:Y:S01]  /*1760*/  @!P5 LEA R22, P1, R12, c[0x0][0x160], 0x1 ;  /* 0x000058000c16da11 */ /* 0x000fe200078208ff */
[----:B------:R-:W-:Y:S01]  /*1770*/  IMAD.WIDE.U32 R54, R178, c[0x0][0x198], R54 ;  /* 0x00006600b2367a25 */ /* 0x000fe200078e0036 */
[----:B------:R-:W-:-:S02]  /*1780*/  @!P0 LEA.HI.X R7, R20, c[0x0][0x164], R4, 0x1, P2 ;  /* 0x0000590014078a11 */ /* 0x000fc400010f0c04 */
[----:B------:R-:W-:Y:S02]  /*1790*/  MOV R51, c[0x0][0x198] ;  /* 0x0000660000337a02 */ /* 0x000fe40000000f00 */
[-C--:B------:R-:W-:Y:S01]  /*17a0*/  ISETP.GE.AND P4, PT, R178, R2.reuse, PT ;  /* 0x00000002b200720c */ /* 0x080fe20003f86270 */
[----:B------:R-:W-:Y:S01]  /*17b0*/  @!PT LDS RZ, [RZ] ;  /* 0x00000000fffff984 */ /* 0x000fe20000000800 */
[----:B------:R-:W-:Y:S01]  /*17c0*/  @!PT LDS RZ, [RZ] ;  /* 0x00000000fffff984 */ /* 0x000fe20000000800 */
[----:B------:R-:W-:Y:S01]  /*17d0*/  @!PT LDS RZ, [RZ] ;  /* 0x00000000fffff984 */ /* 0x000fe20000000800 */
[----:B------:R1:W-:Y:S01]  /*17e0*/  @!P0 LDGSTS.E.BYPASS.LTC128B.128 [R174], [R6.64] ;  /* 0x0000000006ae8fae */ /* 0x0003e2000b901d4c */
[----:B------:R-:W-:Y:S01]  /*17f0*/  @!P5 LEA.HI.X R23, R12, c[0x0][0x164], R3, 0x1, P1 ;  /* 0x000059000c17da11 */ /* 0x000fe200008f0c03 */
[----:B------:R-:W-:Y:S01]  /*1800*/  IMAD.MOV.U32 R12, RZ, RZ, c[0x0][0x19c] ;  /* 0x00006700ff0c7624 */ /* 0x000fe200078e00ff */
[----:B------:R-:W-:Y:S01]  /*1810*/  IADD3 R53, R55, R53, RZ ;  /* 0x0000003537357210 */ /* 0x000fe20007ffe0ff */
[C---:B------:R-:W-:Y:S01]  /*1820*/  IMAD.WIDE.U32 R20, R51.reuse, 0x40, RZ ;  /* 0x0000004033147825 */ /* 0x040fe200078e00ff */
[----:B------:R-:W-:Y:S01]  /*1830*/  ISETP.GE.AND P2, PT, R10, R2, PT ;  /* 0x000000020a00720c */ /* 0x000fe20003f46270 */
[----:B------:R2:W-:Y:S01]  /*1840*/  @!P5 LDGSTS.E.BYPASS.LTC128B.128 [R174+0x800], [R22.64] ;  /* 0x0080000016aedfae */ /* 0x0005e2000b901d4c */
[----:B------:R-:W-:-:S02]  /*1850*/  @!P3 LEA R5, P0, R51, R54, 0x5 ;  /* 0x000000363305b211 */ /* 0x000fc400078028ff */
[----:B------:R-:W-:Y:S02]  /*1860*/  SHF.L.U32 R4, R12, 0x6, RZ ;  /* 0x000000060c047819 */ /* 0x000fe400000006ff */
[----:B------:R-:W-:Y:S02]  /*1870*/  @!P3 LEA.HI.X R3, R51, R53, R12, 0x5, P0 ;  /* 0x000000353303b211 */ /* 0x000fe400000f2c0c */
[----:B------:R-:W-:Y:S02]  /*1880*/  MOV R38, c[0x0][0x1a0] ;  /* 0x0000680000267a02 */ /* 0x000fe40000000f00 */
[----:B------:R-:W-:Y:S02]  /*1890*/  LEA.HI R0, R0, R47, RZ, 0x4 ;  /* 0x0000002f00007211 */ /* 0x000fe400078f20ff */
[----:B------:R-:W-:Y:S02]  /*18a0*/  SHF.L.U32 R8, R8, 0x3, RZ ;  /* 0x0000000308087819 */ /* 0x000fe400000006ff */
[----:B------:R-:W-:-:S02]  /*18b0*/  @!P2 IADD3 R13, P0, R54, R20, RZ ;  /* 0x00000014360da210 */ /* 0x000fc40007f1e0ff */
[----:B------:R-:W-:Y:S02]  /*18c0*/  LOP3.LUT R89, R0, 0xfffffff0, RZ, 0xc0, !PT ;  /* 0xfffffff000597812 */ /* 0x000fe400078ec0ff */
[----:B------:R-:W-:Y:S02]  /*18d0*/  @!P2 IADD3.X R4, R53, R21, R4, P0, !PT ;  /* 0x000000153504a210 */ /* 0x000fe400007fe404 */
[----:B------:R-:W-:Y:S02]  /*18e0*/  @!P2 LEA R28, P0, R13, c[0x0][0x168], 0x1 ;  /* 0x00005a000d1caa11 */ /* 0x000fe400078008ff */
[C---:B-1----:R-:W-:Y:S02]  /*18f0*/  IADD3 R7, R178.reuse, 0x60, RZ ;  /* 0x00000060b2077810 */ /* 0x042fe40007ffe0ff */
[----:B------:R-:W-:Y:S02]  /*1900*/  IADD3 R6, R178, 0x80, RZ ;  /* 0x00000080b2067810 */ /* 0x000fe40007ffe0ff */
[----:B------:R-:W-:-:S02]  /*1910*/  ISETP.GE.AND P1, PT, R7, R2, PT ;  /* 0x000000020700720c */ /* 0x000fc40003f26270 */
[----:B--2---:R-:W-:Y:S02]  /*1920*/  @!P3 LEA R22, P5, R5, c[0x0][0x168], 0x1 ;  /* 0x00005a000516ba11 */ /* 0x004fe400078a08ff */
[----:B------:R-:W-:Y:S02]  /*1930*/  @!P2 LEA.HI.X R29, R13, c[0x0][0x16c], R4, 0x1, P0 ;  /* 0x00005b000d1daa11 */ /* 0x000fe400000f0c04 */
[----:B------:R-:W-:Y:S02]  /*1940*/  @!P3 LEA.HI.X R23, R5, c[0x0][0x16c], R3, 0x1, P5 ;  /* 0x00005b000517ba11 */ /* 0x000fe400028f0c03 */
[----:B------:R-:W-:Y:S02]  /*1950*/  @!P4 LEA R24, P5, R54, c[0x0][0x168], 0x1 ;  /* 0x00005a003618ca11 */ /* 0x000fe400078a08ff */
[----:B------:R-:W-:Y:S02]  /*1960*/  IADD3 R5, R178, 0xa0, RZ ;  /* 0x000000a0b2057810 */ /* 0x000fe40007ffe0ff */
[--C-:B------:R-:W-:Y:S01]  /*1970*/  @!P4 LEA.HI.X R25, R54, c[0x0][0x16c], R53.reuse, 0x1, P5 ;  /* 0x00005b003619ca11 */ /* 0x100fe200028f0c35 */
[----:B------:R-:W-:Y:S01]  /*1980*/  @!P1 IMAD.MOV.U32 R21, RZ, RZ, R53 ;  /* 0x000000ffff159224 */ /* 0x000fe200078e0035 */
[----:B------:R-:W-:Y:S01]  /*1990*/  @!P1 MOV R20, R54 ;  /* 0x0000003600149202 */ /* 0x000fe20000000f00 */
[----:B------:R-:W-:Y:S01]  /*19a0*/  @!P1 IMAD R3, R12, 0x60, RZ ;  /* 0x000000600c039824 */ /* 0x000fe200078e02ff */
[-C--:B------:R-:W-:Y:S01]  /*19b0*/  ISETP.GE.AND P5, PT, R6, R2.reuse, PT ;  /* 0x000000020600720c */ /* 0x080fe20003fa6270 */
[----:B------:R1:W-:Y:S01]  /*19c0*/  @!P4 LDGSTS.E.BYPASS.LTC128B.128 [R174+0x1000], [R24.64] ;  /* 0x0100000018aecfae */ /* 0x0003e2000b901d4c */
[----:B------:R-:W-:Y:S01]  /*19d0*/  ISETP.GE.AND P4, PT, R5, R2, PT ;  /* 0x000000020500720c */ /* 0x000fe20003f86270 */
[----:B------:R-:W-:Y:S01]  /*19e0*/  @!P1 IMAD.WIDE.U32 R20, R51, 0x60, R20 ;  /* 0x0000006033149825 */ /* 0x000fe200078e0014 */
[----:B------:R-:W-:Y:S01]  /*19f0*/  IADD3 R4, R178, 0xc0, RZ ;  /* 0x000000c0b2047810 */ /* 0x000fe20007ffe0ff */
[----:B------:R2:W-:Y:S01]  /*1a00*/  @!P3 LDGSTS.E.BYPASS.LTC128B.128 [R174+0x1800], [R22.64] ;  /* 0x0180000016aebfae */ /* 0x0005e2000b901d4c */
[----:B------:R-:W-:-:S02]  /*1a10*/  IADD3 R89, -R89, R47, RZ ;  /* 0x0000002f59597210 */ /* 0x000fc40007ffe1ff */
[----:B------:R-:W-:Y:S01]  /*1a20*/  @!P1 IADD3 R3, R21, R3, RZ ;  /* 0x0000000315039210 */ /* 0x000fe20007ffe0ff */
[----:B------:R3:W-:Y:S01]  /*1a30*/  @!P2 LDGSTS.E.BYPASS.LTC128B.128 [R174+0x2000], [R28.64] ;  /* 0x020000001caeafae */ /* 0x0007e2000b901d4c */
[----:B------:R-:W-:Y:S02]  /*1a40*/  @!P1 LEA R26, P0, R20, c[0x0][0x168], 0x1 ;  /* 0x00005a00141a9a11 */ /* 0x000fe400078008ff */
[----:B------:R-:W-:Y:S02]  /*1a50*/  ISETP.GE.AND P3, PT, R4, R2, PT ;  /* 0x000000020400720c */ /* 0x000fe40003f66270 */
[----:B------:R-:W-:Y:S01]  /*1a60*/  @!P1 LEA.HI.X R27, R20, c[0x0][0x16c], R3, 0x1, P0 ;  /* 0x00005b00141b9a11 */ /* 0x000fe200000f0c03 */
[----:B------:R-:W-:Y:S01]  /*1a70*/  @!P4 IMAD R13, R12, 0xa0, RZ ;  /* 0x000000a00c0dc824 */ /* 0x000fe200078e02ff */
[C---:B------:R-:W-:Y:S02]  /*1a80*/  @!P5 LEA R21, P0, R51.reuse, R54, 0x7 ;  /* 0x000000363315d211 */ /* 0x040fe400078038ff */
[----:B------:R-:W-:Y:S01]  /*1a90*/  IADD3 R3, R178, 0xe0, RZ ;  /* 0x000000e0b2037810 */ /* 0x000fe20007ffe0ff */
[----:B------:R4:W-:Y:S01]  /*1aa0*/  @!P1 LDGSTS.E.BYPASS.LTC128B.128 [R174+0x2800], [R26.64] ;  /* 0x028000001aae9fae */ /* 0x0009e2000b901d4c */
[----:B------:R-:W-:-:S02]  /*1ab0*/  @!P5 LEA.HI.X R20, R51, R53, R12, 0x7, P0 ;  /* 0x000000353314d211 */ /* 0x000fc400000f3c0c */
[----:B------:R-:W-:Y:S02]  /*1ac0*/  ISETP.GE.AND P2, PT, R3, R2, PT ;  /* 0x000000020300720c */ /* 0x000fe40003f46270 */
[C---:B-1----:R-:W-:Y:S02]  /*1ad0*/  @!P5 LEA R24, P0, R21.reuse, c[0x0][0x168], 0x1 ;  /* 0x00005a001518da11 */ /* 0x042fe400078008ff */
[----:B--2---:R-:W-:Y:S01]  /*1ae0*/  @!P4 MOV R22, R54 ;  /* 0x000000360016c202 */ /* 0x004fe20000000f00 */
[----:B------:R-:W-:Y:S01]  /*1af0*/  @!P4 IMAD.MOV.U32 R23, RZ, RZ, R53 ;  /* 0x000000ffff17c224 */ /* 0x000fe200078e0035 */
[----:B------:R-:W-:-:S03]  /*1b00*/  @!P5 LEA.HI.X R25, R21, c[0x0][0x16c], R20, 0x1, P0 ;  /* 0x00005b001519da11 */ /* 0x000fc600000f0c14 */
[----:B------:R-:W-:Y:S02]  /*1b10*/  @!P4 IMAD.WIDE.U32 R22, R51, 0xa0, R22 ;  /* 0x000000a03316c825 */ /* 0x000fe400078e0016 */
[----:B------:R1:W-:Y:S01]  /*1b20*/  @!P5 LDGSTS.E.BYPASS.LTC128B.128 [R174+0x3000], [R24.64] ;  /* 0x0300000018aedfae */ /* 0x0003e2000b901d4c */
[----:B------:R-:W-:Y:S02]  /*1b30*/  ISETP.GE.AND P5, PT, R7, R2, PT ;  /* 0x000000020700720c */ /* 0x000fe40003fa6270 */
[----:B------:R-:W-:Y:S02]  /*1b40*/  @!P4 IADD3 R13, R23, R13, RZ ;  /* 0x0000000d170dc210 */ /* 0x000fe40007ffe0ff */
[----:B------:R-:W-:-:S04]  /*1b50*/  @!P4 LEA R20, P0, R22, c[0x0][0x168], 0x1 ;  /* 0x00005a001614ca11 */ /* 0x000fc800078008ff */
[----:B------:R-:W-:Y:S01]  /*1b60*/  @!P4 LEA.HI.X R21, R22, c[0x0][0x16c], R13, 0x1, P0 ;  /* 0x00005b001615ca11 */ /* 0x000fe200000f0c0d */
[----:B------:R-:W-:Y:S01]  /*1b70*/  @!P3 IMAD R13, R12, 0xc0, RZ ;  /* 0x000000c00c0db824 */ /* 0x000fe200078e02ff */
[----:B------:R-:W-:Y:S01]  /*1b80*/  IADD3 R22, P0, R176, R19, RZ ;  /* 0x00000013b0167210 */ /* 0x000fe20007f1e0ff */
[----:B------:R-:W-:Y:S01]  /*1b90*/  @!P2 IMAD R12, R12, 0xe0, RZ ;  /* 0x000000e00c0ca824 */ /* 0x000fe200078e02ff */
[----:B------:R-:W-:Y:S01]  /*1ba0*/  @!P3 MOV R19, R53 ;  /* 0x000000350013b202 */ /* 0x000fe20000000f00 */
[----:B------:R2:W-:Y:S01]  /*1bb0*/  @!P4 LDGSTS.E.BYPASS.LTC128B.128 [R174+0x3800], [R20.64] ;  /* 0x0380000014aecfae */ /* 0x0005e2000b901d4c */
[----:B------:R-:W-:Y:S01]  /*1bc0*/  IADD3.X R23, R177, R18, RZ, P0, !PT ;  /* 0x00000012b1177210 */ /* 0x000fe200007fe4ff */
[----:B------:R-:W-:Y:S01]  /*1bd0*/  @!P3 IMAD.MOV.U32 R18, RZ, RZ, R54 ;  /* 0x000000ffff12b224 */ /* 0x000fe200078e0036 */
[----:B------:R-:W-:-:S03]  /*1be0*/  ISETP.GE.AND P4, PT, R6, R2, PT ;  /* 0x000000020600720c */ /* 0x000fc60003f86270 */
[----:B----4-:R-:W-:Y:S01]  /*1bf0*/  @!P3 IMAD.WIDE.U32 R26, R51, 0xc0, R18 ;  /* 0x000000c0331ab825 */ /* 0x010fe200078e0012 */
[----:B------:R-:W-:-:S03]  /*1c00*/  @!P2 MOV R18, R54 ;  /* 0x000000360012a202 */ /* 0x000fc60000000f00 */
[----:B------:R-:W-:Y:S01]  /*1c10*/  @!P2 IMAD.MOV.U32 R19, RZ, RZ, R53 ;  /* 0x000000ffff13a224 */ /* 0x000fe200078e0035 */
[----:B------:R-:W-:Y:S01]  /*1c20*/  @!P3 IADD3 R13, R27, R13, RZ ;  /* 0x0000000d1b0db210 */ /* 0x000fe20007ffe0ff */
[----:B------:R-:W-:Y:S01]  /*1c30*/  IMAD.WIDE.U32 R22, R17, c[0x0][0x1b8], R22 ;  /* 0x00006e0011167a25 */ /* 0x000fe200078e0016 */
[----:B---3--:R-:W-:-:S03]  /*1c40*/  @!P3 LEA R28, P1, R26, c[0x0][0x168], 0x1 ;  /* 0x00005a001a1cba11 */ /* 0x008fc600078208ff */
[----:B------:R-:W-:Y:S01]  /*1c50*/  @!P2 IMAD.WIDE.U32 R18, R51, 0xe0, R18 ;  /* 0x000000e03312a825 */ /* 0x000fe200078e0012 */
[----:B------:R-:W-:Y:S02]  /*1c60*/  @!P3 LEA.HI.X R29, R26, c[0x0][0x16c], R13, 0x1, P1 ;  /* 0x00005b001a1dba11 */ /* 0x000fe400008f0c0d */
[----:B------:R-:W-:Y:S02]  /*1c70*/  IADD3 R15, P1, R178, R15, RZ ;  /* 0x0000000fb20f7210 */ /* 0x000fe40007f3e0ff */
[----:B------:R-:W-:Y:S01]  /*1c80*/  @!P2 IADD3 R12, R19, R12, RZ ;  /* 0x0000000c130ca210 */ /* 0x000fe20007ffe0ff */
[----:B------:R3:W-:Y:S01]  /*1c90*/  @!P3 LDGSTS.E.BYPASS.LTC128B.128 [R174+0x4000], [R28.64] ;  /* 0x040000001caebfae */ /* 0x0007e2000b901d4c */
[C---:B------:R-:W-:Y:S01]  /*1ca0*/  @!P2 LEA R30, P0, R18.reuse, c[0x0][0x168], 0x1 ;  /* 0x00005a00121eaa11 */ /* 0x040fe200078008ff */
[----:B------:R-:W-:Y:S01]  /*1cb0*/  IMAD.X R14, R179, 0x1, R14, P1 ;  /* 0x00000001b30e7824 */ /* 0x000fe200008e060e */
[----:B------:R-:W-:Y:S02]  /*1cc0*/  IADD3 R17, R23, R16, RZ ;  /* 0x0000001017117210 */ /* 0x000fe40007ffe0ff */
[----:B------:R-:W-:Y:S01]  /*1cd0*/  @!P2 LEA.HI.X R31, R18, c[0x0][0x16c], R12, 0x1, P0 ;  /* 0x00005b00121faa11 */ /* 0x000fe200000f0c0c */
[----:B------:R-:W-:Y:S01]  /*1ce0*/  IMAD R14, R14, c[0x0][0x1a0], RZ ;  /* 0x000068000e0e7a24 */ /* 0x000fe200078e02ff */
[----:B------:R-:W-:-:S02]  /*1cf0*/  MOV R16, R22 ;  /* 0x0000001600107202 */ /* 0x000fc40000000f00 */
[-C--:B------:R-:W-:Y:S01]  /*1d00*/  ISETP.GE.AND P3, PT, R178, R2.reuse, PT ;  /* 0x00000002b200720c */ /* 0x080fe20003f66270 */
[----:B------:R3:W-:Y:S01]  /*1d10*/  @!P2 LDGSTS.E.BYPASS.LTC128B.128 [R174+0x4800], [R30.64] ;  /* 0x048000001eaeafae */ /* 0x0007e2000b901d4c */
[----:B------:R-:W-:Y:S01]  /*1d20*/  IMAD R14, R15, c[0x0][0x1a4], R14 ;  /* 0x000069000f0e7a24 */ /* 0x000fe200078e020e */
[-C--:B------:R-:W-:Y:S01]  /*1d30*/  ISETP.GE.AND P1, PT, R11, R2.reuse, PT ;  /* 0x000000020b00720c */ /* 0x080fe20003f26270 */
[----:B------:R-:W-:Y:S01]  /*1d40*/  IMAD.WIDE.U32 R16, R15, c[0x0][0x1a0], R16 ;  /* 0x000068000f107a25 */ /* 0x000fe200078e0010 */
[----:B------:R-:W0:Y:S01]  /*1d50*/  LDGDEPBAR ;  /* 0x00000000000079af */ /* 0x000e220000000000 */
[----:B------:R-:W-:Y:S02]  /*1d60*/  ISETP.GE.AND P0, PT, R10, R2, PT ;  /* 0x000000020a00720c */ /* 0x000fe40003f06270 */
[----:B------:R-:W-:Y:S01]  /*1d70*/  IMAD.IADD R14, R17, 0x1, R14 ;  /* 0x00000001110e7824 */ /* 0x000fe200078e020e */
[----:B------:R-:W-:Y:S01]  /*1d80*/  LEA R170, P2, R16, c[0x0][0x170], 0x1 ;  /* 0x00005c0010aa7a11 */ /* 0x000fe200078408ff */
[----:B------:R-:W-:Y:S01]  /*1d90*/  IMAD.SHL.U32 R11, R38, 0x20, RZ ;  /* 0x00000020260b7824 */ /* 0x000fe200078e00ff */
[----:B------:R-:W-:-:S02]  /*1da0*/  MOV R10, 0x5 ;  /* 0x00000005000a7802 */ /* 0x000fc40000000f00 */
[----:B------:R-:W-:Y:S02]  /*1db0*/  LEA.HI.X R169, R16, c[0x0][0x174], R14, 0x1, P2 ;  /* 0x00005d0010a97a11 */ /* 0x000fe400010f0c0e */
[----:B------:R-:W-:Y:S02]  /*1dc0*/  @!P3 MOV R6, R170 ;  /* 0x000000aa0006b202 */ /* 0x000fe40000000f00 */
[----:B------:R-:W-:Y:S02]  /*1dd0*/  @!P3 MOV R7, R169 ;  /* 0x000000a90007b202 */ /* 0x000fe40000000f00 */
[----:B------:R-:W-:Y:S02]  /*1de0*/  SHF.L.U64.HI R10, R38, R10, c[0x0][0x1a4] ;  /* 0x00006900260a7619 */ /* 0x000fe4000001020a */
[----:B------:R-:W-:-:S04]  /*1df0*/  @!P1 LEA R12, P2, R11, R170, 0x1 ;  /* 0x000000aa0b0c9211 */ /* 0x000fc800078408ff */
[----:B------:R-:W-:Y:S02]  /*1e00*/  @!P1 LEA.HI.X R13, R11, R169, R10, 0x1, P2 ;  /* 0x000000a90b0d9211 */ /* 0x000fe400010f0c0a */
[----:B------:R-:W-:Y:S01]  /*1e10*/  SHF.R.S32.HI R11, RZ, 0x4, R0 ;  /* 0x00000004ff0b7819 */ /* 0x000fe20000011400 */
[----:B------:R-:W-:-:S04]  /*1e20*/  DEPBAR.LE SB0, 0x0 ;  /* 0x000080000000791a */ /* 0x000fc80000000000 */
[----:B------:R-:W-:Y:S01]  /*1e30*/  BAR.SYNC.DEFER_BLOCKING 0x0 ;  /* 0x0000000000007b1d */ /* 0x000fe20000010000 */
[----:B------:R-:W-:Y:S02]  /*1e40*/  ISETP.GE.AND P2, PT, R4, R2, PT ;  /* 0x000000020400720c */ /* 0x000fe40003f46270 */
[----:B------:R-:W-:-:S04]  /*1e50*/  LEA.HI R10, R0, R11, RZ, 0x1 ;  /* 0x0000000b000a7211 */ /* 0x000fc800078f08ff */
[----:B------:R-:W-:-:S04]  /*1e60*/  LOP3.LUT R10, R10, 0xfffffffe, RZ, 0xc0, !PT ;  /* 0xfffffffe0a0a7812 */ /* 0x000fc800078ec0ff */
[----:B------:R-:W-:Y:S01]  /*1e70*/  IADD3 R10, R11, -R10, RZ ;  /* 0x8000000a0b0a7210 */ /* 0x000fe20007ffe0ff */
[----:B------:R-:W-:Y:S04]  /*1e80*/  @P3 STS [R174+0x5000], RZ ;  /* 0x005000ffae003388 */ /* 0x000fe80000000800 */
[----:B------:R-:W-:Y:S04]  /*1e90*/  @P3 STS [R174+0x5004], RZ ;  /* 0x005004ffae003388 */ /* 0x000fe80000000800 */
[----:B------:R-:W-:Y:S04]  /*1ea0*/  @P3 STS.64 [R174+0x5008], RZ ;  /* 0x005008ffae003388 */ /* 0x000fe80000000a00 */
[----:B------:R-:W-:Y:S01]  /*1eb0*/  @!PT LDS RZ, [RZ] ;  /* 0x00000000fffff984 */ /* 0x000fe20000000800 */
[----:B------:R-:W-:Y:S01]  /*1ec0*/  @!PT LDS RZ, [RZ] ;  /* 0x00000000fffff984 */ /* 0x000fe20000000800 */
[----:B------:R-:W-:Y:S01]  /*1ed0*/  @!PT LDS RZ, [RZ] ;  /* 0x00000000fffff984 */ /* 0x000fe20000000800 */
[----:B------:R4:W-:Y:S01]  /*1ee0*/  @!P3 LDGSTS.E.BYPASS.LTC128B.128 [R174+0x5000], [R6.64] ;  /* 0x0500000006aebfae */ /* 0x0009e2000b901d4c */
[----:B------:R-:W-:-:S02]  /*1ef0*/  ISETP.GE.AND P3, PT, R5, R2, PT ;  /* 0x000000020500720c */ /* 0x000fc40003f66270 */
[----:B------:R-:W-:Y:S01]  /*1f00*/  @!P0 MOV R5, c[0x0][0x1a4] ;  /* 0x0000690000058a02 */ /* 0x000fe20000000f00 */
        /* <DEDUP_REMOVED lines=8> */
[----:B------:R-:W-:-:S03]  /*1f90*/  ISETP.GE.AND P1, PT, R3, R2, PT ;  /* 0x000000020300720c */ /* 0x000fc60003f26270 */
[----:B------:R-:W-:Y:S01]  /*1fa0*/  @!PT LDS RZ, [RZ] ;  /* 0x00000000fffff984 */ /* 0x000fe20000000800 */
[----:B------:R-:W-:Y:S01]  /*1fb0*/  @!PT LDS RZ, [RZ] ;  /* 0x00000000fffff984 */ /* 0x000fe20000000800 */
[----:B------:R-:W-:Y:S01]  /*1fc0*/  @!PT LDS RZ, [RZ] ;  /* 0x00000000fffff984 */ /* 0x000fe20000000800 */
[----:B------:R2:W-:Y:S01]  /*1fd0*/  @!P0 LDGSTS.E.BYPASS.LTC128B.128 [R174+0x6000], [R4.64] ;  /* 0x0600000004ae8fae */ /* 0x0005e2000b901d4c */
[----:B------:R-:W-:-:S03]  /*1fe0*/  @!P4 LEA R16, P0, R38, R170, 0x8 ;  /* 0x000000aa2610c211 */ /* 0x000fc600078040ff */
[----:B------:R-:W-:Y:S01]  /*1ff0*/  @P5 STS.128 [R174+0x6800], RZ ;  /* 0x006800ffae005388 */ /* 0x000fe20000000c00 */
[----:B----4-:R-:W-:Y:S02]  /*2000*/  LOP3.LUT R7, R9, 0xfffffff8, RZ, 0xc0, !PT ;  /* 0xfffffff809077812 */ /* 0x010fe400078ec0ff */
[----:B------:R-:W-:-:S03]  /*2010*/  LEA.HI R6, R89, R89, RZ, 0x1 ;  /* 0x0000005959067211 */ /* 0x000fc600078f08ff */
[----:B------:R-:W-:Y:S01]  /*2020*/  IMAD.IADD R7, R47, 0x1, -R7 ;  /* 0x000000012f077824 */ /* 0x000fe200078e0a07 */
[----:B-1----:R-:W-:-:S04]  /*2030*/  SHF.R.S32.HI R13, RZ, 0x1, R6 ;  /* 0x00000001ff0d7819 */ /* 0x002fc80000011406 */
[----:B------:R-:W-:Y:S02]  /*2040*/  LEA.HI R9, R7, R7, RZ, 0x1 ;  /* 0x0000000707097211 */ /* 0x000fe400078f08ff */
[----:B------:R-:W-:Y:S02]  /*2050*/  SHF.R.S32.HI R12, RZ, 0x1f, R6 ;  /* 0x0000001fff0c7819 */ /* 0x000fe40000011406 */
[----:B------:R-:W-:Y:S02]  /*2060*/  SHF.R.S32.HI R0, RZ, 0x1, R9 ;  /* 0x00000001ff007819 */ /* 0x000fe40000011409 */
[----:B------:R-:W-:Y:S02]  /*2070*/  LOP3.LUT R9, R9, 0x7fffffe, RZ, 0xc0, !PT ;  /* 0x07fffffe09097812 */ /* 0x000fe400078ec0ff */
[----:B------:R-:W-:Y:S01]  /*2080*/  LEA.HI R12, R12, R13, RZ, 0x2 ;  /* 0x0000000d0c0c7211 */ /* 0x000fe200078f10ff */
[----:B------:R-:W-:Y:S01]  /*2090*/  IMAD.SHL.U32 R2, R0, 0x40, RZ ;  /* 0x0000004000027824 */ /* 0x000fe200078e00ff */
[----:B------:R-:W-:-:S02]  /*20a0*/  IADD3 R165, R7, -R9, RZ ;  /* 0x8000000907a57210 */ /* 0x000fc40007ffe0ff */
[----:B------:R-:W-:Y:S02]  /*20b0*/  @!P5 MOV R9, c[0x0][0x1a4] ;  /* 0x000069000009da02 */ /* 0x000fe40000000f00 */
[----:B------:R-:W-:Y:S01]  /*20c0*/  LOP3.LUT R2, R2, 0xc0, RZ, 0xc0, !PT ;  /* 0x000000c002027812 */ /* 0x000fe200078ec0ff */
[----:B------:R-:W-:Y:S01]  /*20d0*/  IMAD R165, R10, 0x8, R165 ;  /* 0x000000080aa57824 */ /* 0x000fe200078e02a5 */
[----:B------:R-:W-:Y:S02]  /*20e0*/  LOP3.LUT R12, R12, 0xfffffffc, RZ, 0xc0, !PT ;  /* 0xfffffffc0c0c7812 */ /* 0x000fe400078ec0ff */
[----:B------:R-:W-:Y:S02]  /*20f0*/  LOP3.LUT R8, R2, 0x8, R8, 0xf8, !PT ;  /* 0x0000000802087812 */ /* 0x000fe400078ef808 */
[----:B------:R-:W-:Y:S01]  /*2100*/  SHF.R.U32.HI R3, RZ, 0x3, R2 ;  /* 0x00000003ff037819 */ /* 0x000fe20000011602 */
[----:B------:R-:W-:Y:S01]  /*2110*/  IMAD.IADD R2, R13, 0x1, -R12 ;  /* 0x000000010d027824 */ /* 0x000fe200078e0a0c */
[----:B------:R-:W-:-:S02]  /*2120*/  SHF.L.U32 R12, R10, 0x3, RZ ;  /* 0x000000030a0c7819 */ /* 0x000fc400000006ff */
[----:B------:R-:W-:Y:S01]  /*2130*/  LOP3.LUT R7, R8, R3, RZ, 0x3c, !PT ;  /* 0x0000000308077212 */ /* 0x000fe200078e3cff */
[----:B------:R-:W-:Y:S01]  /*2140*/  @!P5 IMAD R3, R9, 0xc0, RZ ;  /* 0x000000c00903d824 */ /* 0x000fe200078e02ff */
[----:B------:R-:W-:Y:S02]  /*2150*/  @!P5 MOV R8, R170 ;  /* 0x000000aa0008d202 */ /* 0x000fe40000000f00 */
[----:B------:R-:W-:Y:S02]  /*2160*/  @!P5 MOV R9, R169 ;  /* 0x000000a90009d202 */ /* 0x000fe40000000f00 */
[----:B------:R-:W-:Y:S02]  /*2170*/  SHF.L.U32 R36, R2, 0x6, RZ ;  /* 0x0000000602247819 */ /* 0x000fe400000006ff */
[----:B------:R-:W-:Y:S01]  /*2180*/  LEA R165, R165, R7, 0x5 ;  /* 0x00000007a5a57211 */ /* 0x000fe200078e28ff */
[----:B------:R-:W-:Y:S01]  /*2190*/  @!P5 IMAD.WIDE.U32 R10, R38, 0xc0, R8 ;  /* 0x000000c0260ad825 */ /* 0x000fe200078e0008 */
[----:B------:R-:W-:-:S02]  /*21a0*/  SHF.R.S32.HI R9, RZ, 0x1f, R89 ;  /* 0x0000001fff097819 */ /* 0x000fc40000011459 */
[----:B------:R-:W-:Y:S01]  /*21b0*/  LOP3.LUT R8, R6, 0x7fffffe, RZ, 0xc0, !PT ;  /* 0x07fffffe06087812 */ /* 0x000fe200078ec0ff */
[----:B------:R-:W-:Y:S01]  /*21c0*/  @!P5 IMAD.IADD R11, R11, 0x1, R3 ;  /* 0x000000010b0bd824 */ /* 0x000fe200078e0203 */
[----:B------:R-:W-:Y:S01]  /*21d0*/  LEA.HI R3, R9, R89, RZ, 0x3 ;  /* 0x0000005909037211 */ /* 0x000fe200078f18ff */
[----:B------:R-:W-:Y:S01]  /*21e0*/  @!P2 IMAD.MOV.U32 R7, RZ, RZ, c[0x0][0x1a4] ;  /* 0x00006900ff07a624 */ /* 0x000fe200078e00ff */
[----:B------:R-:W-:Y:S02]  /*21f0*/  IADD3 R89, R89, -R8, RZ ;  /* 0x8000000859597210 */ /* 0x000fe40007ffe0ff */
[----:B------:R-:W-:Y:S01]  /*2200*/  LOP3.LUT R36, R36, 0xc0, RZ, 0xc0, !PT ;  /* 0x000000c024247812 */ /* 0x000fe200078ec0ff */
[----:B------:R-:W-:Y:S01]  /*2210*/  @!PT LDS RZ, [RZ] ;  /* 0x00000000fffff984 */ /* 0x000fe20000000800 */
[----:B------:R-:W-:Y:S01]  /*2220*/  @!PT LDS RZ, [RZ] ;  /* 0x00000000fffff984 */ /* 0x000fe20000000800 */
[----:B------:R-:W-:Y:S01]  /*2230*/  @!PT LDS RZ, [RZ] ;  /* 0x00000000fffff984 */ /* 0x000fe20000000800 */
[----:B------:R1:W-:Y:S01]  /*2240*/  @!P5 LDGSTS.E.BYPASS.LTC128B.128 [R174+0x6800], [R10.64] ;  /* 0x068000000aaedfae */ /* 0x0003e2000b901d4c */
[----:B------:R-:W-:Y:S02]  /*2250*/  @!P2 MOV R8, R170 ;  /* 0x000000aa0008a202 */ /* 0x000fe40000000f00 */
[----:B------:R-:W-:Y:S01]  /*2260*/  @!P2 MOV R9, R169 ;  /* 0x000000a90009a202 */ /* 0x000fe20000000f00 */
[----:B------:R-:W-:Y:S01]  /*2270*/  @P4 STS.128 [R174+0x7000], RZ ;  /* 0x007000ffae004388 */ /* 0x000fe20000000c00 */
[----:B------:R-:W-:Y:S01]  /*2280*/  SHF.L.U32 R88, R3, 0x5, RZ ;  /* 0x0000000503587819 */ /* 0x000fe200000006ff */
[----:B------:R-:W-:Y:S01]  /*2290*/  @!P2 IMAD R3, R7, 0x180, RZ ;  /* 0x000001800703a824 */ /* 0x000fe200078e02ff */
[----:B------:R-:W-:Y:S01]  /*22a0*/  LOP3.LUT R6, R36, 0x8, R12, 0xf8, !PT ;  /* 0x0000000824067812 */ /* 0x000fe200078ef80c */
[----:B------:R-:W-:Y:S01]  /*22b0*/  @!P2 IMAD.WIDE.U32 R14, R38, 0x180, R8 ;  /* 0x00000180260ea825 */ /* 0x000fe200078e0008 */
[----:B------:R-:W-:-:S02]  /*22c0*/  SHF.R.U32.HI R36, RZ, 0x3, R36 ;  /* 0x00000003ff247819 */ /* 0x000fc40000011624 */
[----:B------:R-:W-:Y:S01]  /*22d0*/  LOP3.LUT R88, R88, 0xffffff00, RZ, 0xc0, !PT ;  /* 0xffffff0058587812 */ /* 0x000fe200078ec0ff */
[--C-:B------:R-:W-:Y:S01]  /*22e0*/  @!P3 IMAD.MOV.U32 R12, RZ, RZ, R170.reuse ;  /* 0x000000ffff0cb224 */ /* 0x100fe200078e00aa */
[----:B------:R-:W-:Y:S01]  /*22f0*/  LOP3.LUT R36, R6, R36, RZ, 0x3c, !PT ;  /* 0x0000002406247212 */ /* 0x000fe200078e3cff */
[----:B------:R-:W-:Y:S01]  /*2300*/  @!P1 IMAD.MOV.U32 R8, RZ, RZ, R170 ;  /* 0x000000ffff089224 */ /* 0x000fe200078e00aa */
[----:B------:R-:W-:Y:S01]  /*2310*/  @!P3 MOV R6, c[0x0][0x1a4] ;  /* 0x000069000006ba02 */ /* 0x000fe20000000f00 */
[----:B------:R-:W-:Y:S01]  /*2320*/  IMAD R151, R89, 0x20, R88 ;  /* 0x0000002059977824 */ /* 0x000fe200078e0258 */
[----:B------:R-:W-:Y:S02]  /*2330*/  @!P3 MOV R13, R169 ;  /* 0x000000a9000db202 */ /* 0x000fe40000000f00 */
[----:B------:R-:W-:Y:S01]  /*2340*/  @!P2 IADD3 R7, R15, R3, RZ ;  /* 0x000000030f07a210 */ /* 0x000fe20007ffe0ff */
[----:B------:R-:W-:Y:S01]  /*2350*/  @!P3 IMAD R6, R6, 0x140, RZ ;  /* 0x000001400606b824 */ /* 0x000fe200078e02ff */
[----:B------:R-:W-:Y:S01]  /*2360*/  LEA R3, R90, R88, 0x9 ;  /* 0x000000585a037211 */ /* 0x000fe200078e48ff */
[----:B------:R-:W-:Y:S01]  /*2370*/  @!P3 IMAD.WIDE.U32 R12, R38, 0x140, R12 ;  /* 0x00000140260cb825 */ /* 0x000fe200078e000c */
[----:B--2---:R-:W-:-:S02]  /*2380*/  @!P4 MOV R4, c[0x0][0x1a4] ;  /* 0x000069000004ca02 */ /* 0x004fc40000000f00 */
[----:B------:R-:W-:Y:S02]  /*2390*/  @!P1 MOV R5, c[0x0][0x1a4] ;  /* 0x0000690000059a02 */ /* 0x000fe40000000f00 */
[----:B------:R-:W-:Y:S02]  /*23a0*/  @!P1 MOV R9, R169 ;  /* 0x000000a900099202 */ /* 0x000fe40000000f00 */
[----:B------:R-:W-:Y:S01]  /*23b0*/  LEA R3, R89, R3, 0x5 ;  /* 0x0000000359037211 */ /* 0x000fe200078e28ff */
[----:B------:R-:W-:Y:S01]  /*23c0*/  @!P1 IMAD R5, R5, 0x1c0, RZ ;  /* 0x000001c005059824 */ /* 0x000fe200078e02ff */
[C---:B------:R-:W-:Y:S01]  /*23d0*/  @!P4 LEA.HI.X R17, R38.reuse, R169, R4, 0x8, P0 ;  /* 0x000000a92611c211 */ /* 0x040fe200000f4404 */
[----:B------:R-:W-:Y:S01]  /*23e0*/  @!P1 IMAD.WIDE.U32 R8, R38, 0x1c0, R8 ;  /* 0x000001c026089825 */ /* 0x000fe200078e0008 */
[----:B------:R-:W-:Y:S02]  /*23f0*/  @!P3 IADD3 R13, R13, R6, RZ ;  /* 0x000000060d0db210 */ /* 0x000fe40007ffe0ff */
[----:B------:R-:W-:Y:S01]  /*2400*/  @!P2 MOV R6, R14 ;  /* 0x0000000e0006a202 */ /* 0x000fe20000000f00 */
[----:B------:R-:W-:Y:S01]  /*2410*/  IMAD.IADD R167, R36, 0x1, R3 ;  /* 0x0000000124a77824 */ /* 0x000fe200078e0203 */
[----:B------:R-:W-:Y:S01]  /*2420*/  @!PT LDS RZ, [RZ] ;  /* 0x00000000fffff984 */ /* 0x000fe20000000800 */
[----:B------:R-:W-:Y:S01]  /*2430*/  @!PT LDS RZ, [RZ] ;  /* 0x00000000fffff984 */ /* 0x000fe20000000800 */
[----:B------:R-:W-:Y:S01]  /*2440*/  @!PT LDS RZ, [RZ] ;  /* 0x00000000fffff984 */ /* 0x000fe20000000800 */
[----:B------:R2:W-:Y:S01]  /*2450*/  @!P4 LDGSTS.E.BYPASS.LTC128B.128 [R174+0x7000], [R16.64] ;  /* 0x0700000010aecfae */ /* 0x0005e2000b901d4c */
[----:B------:R-:W-:Y:S01]  /*2460*/  @!P1 IMAD.IADD R9, R9, 0x1, R5 ;  /* 0x0000000109099824 */ /* 0x000fe200078e0205 */
[----:B------:R-:W-:-:S02]  /*2470*/  SHF.L.U32 R165, R165, 0x1, RZ ;  /* 0x00000001a5a57819 */ /* 0x000fc400000006ff */
[----:B------:R-:W-:Y:S01]  /*2480*/  @P3 STS.128 [R174+0x7800], RZ ;  /* 0x007800ffae003388 */ /* 0x000fe20000000c00 */
[----:B------:R-:W-:Y:S02]  /*2490*/  SHF.L.U32 R167, R167, 0x1, RZ ;  /* 0x00000001a7a77819 */ /* 0x000fe400000006ff */
[----:B------:R-:W-:Y:S01]  /*24a0*/  LOP3.LUT P0, RZ, R0, 0x2, RZ, 0xc0, !PT ;  /* 0x0000000200ff7812 */ /* 0x000fe2000780c0ff */
[----:B------:R-:W-:Y:S01]  /*24b0*/  @!PT LDS RZ, [RZ] ;  /* 0x00000000fffff984 */ /* 0x000fe20000000800 */
[----:B------:R-:W-:Y:S01]  /*24c0*/  @!PT LDS RZ, [RZ] ;  /* 0x00000000fffff984 */ /* 0x000fe20000000800 */
[----:B------:R-:W-:Y:S01]  /*24d0*/  @!PT LDS RZ, [RZ] ;  /* 0x00000000fffff984 */ /* 0x000fe20000000800 */
[----:B------:R4:W-:Y:S01]  /*24e0*/  @!P3 LDGSTS.E.BYPASS.LTC128B.128 [R174+0x7800], [R12.64] ;  /* 0x078000000caebfae */ /* 0x0009e2000b901d4c */
[----:B------:R-:W-:Y:S02]  /*24f0*/  LEA R90, R90, R92, 0x4 ;  /* 0x0000005c5a5a7211 */ /* 0x000fe400078e20ff */
[----:B------:R-:W-:Y:S01]  /*2500*/  IADD3 R164, R165, 0x1000, RZ ;  /* 0x00001000a5a47810 */ /* 0x000fe20007ffe0ff */
[----:B------:R-:W-:Y:S01]  /*2510*/  @P2 STS.128 [R174+0x8000], RZ ;  /* 0x008000ffae002388 */ /* 0x000fe20000000c00 */
[----:B------:R-:W-:-:S03]  /*2520*/  IADD3 R151, R36, R151, RZ ;  /* 0x0000009724977210 */ /* 0x000fc60007ffe0ff */
        /* <DEDUP_REMOVED lines=8> */
[----:B------:R1:W-:Y:S01]  /*25b0*/  @!P1 LDGSTS.E.BYPASS.LTC128B.128 [R174+0x8800], [R8.64] ;  /* 0x0880000008ae9fae */ /* 0x0003e2000b901d4c */
[----:B------:R-:W-:Y:S02]  /*25c0*/  LOP3.LUT P1, RZ, R2, 0x2, RZ, 0xc0, !PT ;  /* 0x0000000202ff7812 */ /* 0x000fe4000782c0ff */
[----:B------:R-:W-:Y:S01]  /*25d0*/  MOV R2, 0x10 ;  /* 0x0000001000027802 */ /* 0x000fe20000000f00 */
[----:B---3--:R-:W-:Y:S03]  /*25e0*/  LDSM.16.M88.4 R28, [R167] ;  /* 0x00000000a71c783b */ /* 0x008fe60000000200 */
[C---:B------:R-:W-:Y:S01]  /*25f0*/  SEL R3, R2.reuse, 0xfffffff0, !P1 ;  /* 0xfffffff002037807 */ /* 0x040fe20004800000 */
[----:B--2---:R-:W1:Y:S01]  /*2600*/  LDSM.16.M88.4 R16, [R165+0x1000] ;  /* 0x00100000a510783b */ /* 0x004e620000000200 */
[----:B------:R-:W-:-:S02]  /*2610*/  SEL R0, R2, 0xfffffff0, !P0 ;  /* 0xfffffff002007807 */ /* 0x000fc40004000000 */
[----:B------:R-:W-:Y:S01]  /*2620*/  ISETP.GT.AND P1, PT, R37, 0x1, PT ;  /* 0x000000012500780c */ /* 0x000fe20003f24270 */
[----:B------:R-:W2:Y:S01]  /*2630*/  LDSM.16.M88.4 R24, [R165+0x1400] ;  /* 0x00140000a518783b */ /* 0x000ea20000000200 */
[----:B------:R-:W-:Y:S01]  /*2640*/  IMAD R166, R3, 0x2, R167 ;  /* 0x0000000203a67824 */ /* 0x000fe200078e02a7 */
[C---:B------:R-:W-:Y:S02]  /*2650*/  LEA R93, R0.reuse, R165, 0x1 ;  /* 0x000000a5005d7211 */ /* 0x040fe400078e08ff */
[----:B----4-:R-:W-:Y:S01]  /*2660*/  LDSM.16.M88.4 R12, [R165+0x1800] ;  /* 0x00180000a50c783b */ /* 0x010fe20000000200 */
[----:B------:R-:W-:-:S03]  /*2670*/  LEA R164, R0, R164, 0x1 ;  /* 0x000000a400a47211 */ /* 0x000fc600078e08ff */
[----:B------:R-:W-:Y:S04]  /*2680*/  LDSM.16.M88.4 R20, [R166] ;  /* 0x00000000a614783b */ /* 0x000fe80000000200 */
[----:B------:R-:W3:Y:S01]  /*2690*/  LDSM.16.M88.4 R40, [R93+0x1000] ;  /* 0x001000005d28783b */ /* 0x000ee20000000200 */
[----:B------:R-:W-:-:S03]  /*26a0*/  @!P1 LEA R180, P0, R54, c[0x0][0x168], 0x1 ;  /* 0x00005a0036b49a11 */ /* 0x000fc600078008ff */
[----:B------:R-:W4:Y:S01]  /*26b0*/  LDSM.16.M88.4 R32, [R93+0x1400] ;  /* 0x001400005d20783b */ /* 0x000f220000000200 */
[----:B------:R-:W-:-:S03]  /*26c0*/  @!P1 LEA.HI.X R181, R54, c[0x0][0x16c], R53, 0x1, P0 ;  /* 0x00005b0036b59a11 */ /* 0x000fc600000f0c35 */
[----:B------:R-:W-:Y:S04]  /*26d0*/  LDSM.16.M88.4 R84, [R93+0x2000] ;  /* 0x002000005d54783b */ /* 0x000fe80000000200 */
[----:B------:R-:W0:Y:S01]  /*26e0*/  LDGDEPBAR ;  /* 0x00000000000079af */ /* 0x000e220000000000 */
[C---:B-1----:R-:W-:Y:S08]  /*26f0*/  HMMA.16816.F32.BF16 R4, R28.reuse, R16, RZ ;  /* 0x000000101c04723c */ /* 0x042ff000000418ff */
[C---:B------:R-:W-:Y:S08]  /*2700*/  HMMA.16816.F32.BF16 R16, R28.reuse, R18, RZ ;  /* 0x000000121c10723c */ /* 0x040ff000000418ff */
[C---:B--2---:R-:W-:Y:S08]  /*2710*/  HMMA.16816.F32.BF16 R8, R28.reuse, R24, RZ ;  /* 0x000000181c08723c */ /* 0x044ff000000418ff */
[----:B------:R-:W-:Y:S08]  /*2720*/  HMMA.16816.F32.BF16 R24, R28, R26, RZ ;  /* 0x0000001a1c18723c */ /* 0x000ff000000418ff */
[C---:B---3--:R-:W-:Y:S08]  /*2730*/  HMMA.16816.F32.BF16 R4, R20.reuse, R40, R4 ;  /* 0x000000281404723c */ /* 0x048ff00000041804 */
[C---:B------:R-:W-:Y:S01]  /*2740*/  HMMA.16816.F32.BF16 R16, R20.reuse, R42, R16 ;  /* 0x0000002a1410723c */ /* 0x040fe20000041810 */
[----:B------:R-:W1:Y:S07]  /*2750*/  LDSM.16.M88.4 R40, [R93+0x1800] ;  /* 0x001800005d28783b */ /* 0x000e6e0000000200 */
[C---:B----4-:R-:W-:Y:S08]  /*2760*/  HMMA.16816.F32.BF16 R24, R20.reuse, R34, R24 ;  /* 0x000000221418723c */ /* 0x050ff00000041818 */
[----:B------:R-:W-:Y:S01]  /*2770*/  FMUL.FTZ R4, R4, c[0x0][0x2ec] ;  /* 0x0000bb0004047a20 */ /* 0x000fe20000410000 */
[----:B------:R-:W-:Y:S01]  /*2780*/  HMMA.16816.F32.BF16 R8, R20, R32, R8 ;  /* 0x000000201408723c */ /* 0x000fe20000041808 */
[----:B------:R-:W-:Y:S01]  /*2790*/  FMUL.FTZ R5, R5, c[0x0][0x2ec] ;  /* 0x0000bb0005057a20 */ /* 0x000fe20000410000 */
[----:B------:R-:W-:Y:S01]  /*27a0*/  LDSM.16.M88.4 R32, [R93+0x1c00] ;  /* 0x001c00005d20783b */ /* 0x000fe20000000200 */
[----:B------:R-:W-:Y:S01]  /*27b0*/  FMUL.FTZ R6, R6, c[0x0][0x2ec] ;  /* 0x0000bb0006067a20 */ /* 0x000fe20000410000 */
[----:B------:R-:W2:Y:S01]  /*27c0*/  MUFU.TANH R67, R4 ;  /* 0x0000000400437308 */ /* 0x000ea20000002400 */
[----:B------:R-:W-:-:S02]  /*27d0*/  FMUL.FTZ R7, R7, c[0x0][0x2ec] ;  /* 0x0000bb0007077a20 */ /* 0x000fc40000410000 */
[----:B------:R-:W-:Y:S02]  /*27e0*/  FMUL.FTZ R16, R16, c[0x0][0x2ec] ;  /* 0x0000bb0010107a20 */ /* 0x000fe40000410000 */
[----:B------:R-:W-:Y:S02]  /*27f0*/  FMUL.FTZ R17, R17, c[0x0][0x2ec] ;  /* 0x0000bb0011117a20 */ /* 0x000fe40000410000 */
[----:B------:R-:W-:Y:S01]  /*2800*/  FMUL.FTZ R18, R18, c[0x0][0x2ec] ;  /* 0x0000bb0012127a20 */ /* 0x000fe20000410000 */
[----:B------:R-:W3:Y:S01]  /*2810*/  MUFU.TANH R66, R5 ;  /* 0x0000000500427308 */ /* 0x000ee20000002400 */
[----:B------:R-:W-:Y:S02]  /*2820*/  FMUL.FTZ R19, R19, c[0x0][0x2ec] ;  /* 0x0000bb0013137a20 */ /* 0x000fe40000410000 */
[----:B------:R-:W-:Y:S02]  /*2830*/  FMUL.FTZ R24, R24, c[0x0][0x2ec] ;  /* 0x0000bb0018187a20 */ /* 0x000fe40000410000 */
[----:B------:R-:W-:-:S02]  /*2840*/  FMUL.FTZ R25, R25, c[0x0][0x2ec] ;  /* 0x0000bb0019197a20 */ /* 0x000fc40000410000 */
[----:B------:R-:W-:Y:S01]  /*2850*/  FMUL.FTZ R26, R26, c[0x0][0x2ec] ;  /* 0x0000bb001a1a7a20 */ /* 0x000fe20000410000 */
[----:B------:R-:W4:Y:S01]  /*2860*/  MUFU.TANH R83, R6 ;  /* 0x0000000600537308 */ /* 0x000f220000002400 */
[----:B------:R-:W-:-:S03]  /*2870*/  FMUL.FTZ R27, R27, c[0x0][0x2ec] ;  /* 0x0000bb001b1b7a20 */ /* 0x000fc60000410000 */
[----:B------:R-:W-:Y:S02]  /*2880*/  FMUL.FTZ R8, R8, c[0x0][0x2ec] ;  /* 0x0000bb0008087a20 */ /* 0x000fe40000410000 */
[----:B------:R-:W-:Y:S02]  /*2890*/  FMUL.FTZ R9, R9, c[0x0][0x2ec] ;  /* 0x0000bb0009097a20 */ /* 0x000fe40000410000 */
[----:B------:R1:W1:Y:S01]  /*28a0*/  MUFU.TANH R82, R7 ;  /* 0x0000000700527308 */ /* 0x0002620000002400 */
[----:B------:R-:W-:Y:S02]  /*28b0*/  FMUL.FTZ R10, R10, c[0x0][0x2ec] ;  /* 0x0000bb000a0a7a20 */ /* 0x000fe40000410000 */
[----:B------:R-:W-:-:S05]  /*28c0*/  FMUL.FTZ R11, R11, c[0x0][0x2ec] ;  /* 0x0000bb000b0b7a20 */ /* 0x000fca0000410000 */
[----:B------:R-:W2:Y:S01]  /*28d0*/  MUFU.TANH R65, R16 ;  /* 0x0000001000417308 */ /* 0x000ea20000002400 */
[C---:B-1----:R-:W-:Y:S07]  /*28e0*/  HMMA.16816.F32.BF16 R4, R28.reuse, R12, RZ ;  /* 0x0000000c1c04723c */ /* 0x042fee00000418ff */
[----:B------:R-:W1:Y:S01]  /*28f0*/  MUFU.TANH R64, R17 ;  /* 0x0000001100407308 */ /* 0x000e620000002400 */
[----:B------:R-:W-:Y:S07]  /*2900*/  HMMA.16816.F32.BF16 R12, R28, R14, RZ ;  /* 0x0000000e1c0c723c */ /* 0x000fee00000418ff */
[----:B------:R-:W1:Y:S08]  /*2910*/  MUFU.TANH R81, R18 ;  /* 0x0000001200517308 */ /* 0x000e700000002400 */
[----:B------:R1:W1:Y:S01]  /*2920*/  MUFU.TANH R80, R19 ;  /* 0x0000001300507308 */ /* 0x0002620000002400 */
[C---:B------:R-:W-:Y:S07]  /*2930*/  HMMA.16816.F32.BF16 R4, R20.reuse, R40, R4 ;  /* 0x000000281404723c */ /* 0x040fee0000041804 */
[----:B------:R-:W2:Y:S01]  /*2940*/  MUFU.TANH R61, R24 ;  /* 0x00000018003d7308 */ /* 0x000ea20000002400 */
[----:B------:R-:W-:Y:S01]  /*2950*/  HMMA.16816.F32.BF16 R12, R20, R42, R12 ;  /* 0x0000002a140c723c */ /* 0x000fe2000004180c */
[----:B-1----:R-:W1:Y:S06]  /*2960*/  LDSM.16.M88.4 R16, [R165+0x1c00] ;  /* 0x001c0000a510783b */ /* 0x002e6c0000000200 */
[----:B------:R-:W1:Y:S01]  /*2970*/  MUFU.TANH R60, R25 ;  /* 0x00000019003c7308 */ /* 0x000e620000002400 */
[----:B------:R-:W-:Y:S07]  /*2980*/  LDSM.16.M88.4 R40, [R93+0x2400] ;  /* 0x002400005d28783b */ /* 0x000fee0000000200 */
[----:B------:R-:W1:Y:S01]  /*2990*/  MUFU.TANH R77, R26 ;  /* 0x0000001a004d7308 */ /* 0x000e620000002400 */
[----:B------:R-:W-:-:S07]  /*29a0*/  FMUL.FTZ R4, R4, c[0x0][0x2ec] ;  /* 0x0000bb0004047a20 */ /* 0x000fce0000410000 */
        /* <DEDUP_REMOVED lines=9> */
[----:B--2---:R-:W2:Y:S02]  /*2a40*/  LDSM.16.M88.4 R24, [R165+0x2000] ;  /* 0x00200000a518783b */ /* 0x004ea40000000200 */
[----:B------:R-:W1:Y:S08]  /*2a50*/  MUFU.TANH R62, R9 ;  /* 0x00000009003e7308 */ /* 0x000e700000002400 */
[----:B------:R-:W1:Y:S08]  /*2a60*/  MUFU.TANH R79, R10 ;  /* 0x0000000a004f7308 */ /* 0x000e700000002400 */
[----:B------:R1:W1:Y:S08]  /*2a70*/  MUFU.TANH R78, R11 ;  /* 0x0000000b004e7308 */ /* 0x0002700000002400 */
        /* <DEDUP_REMOVED lines=11> */
[----:B------:R-:W1:Y:S07]  /*2b30*/  LDSM.16.M88.4 R32, [R165+0x2800] ;  /* 0x00280000a520783b */ /* 0x000e6e0000000200 */
        /* <DEDUP_REMOVED lines=11> */
[C---:B--2---:R-:W-:Y:S02]  /*2bf0*/  HMMA.16816.F32.BF16 R4, R28.reuse, R24, RZ ;  /* 0x000000181c04723c */ /* 0x044fe400000418ff */
[----:B------:R-:W2:Y:S06]  /*2c00*/  MUFU.TANH R50, R9 ;  /* 0x0000000900327308 */ /* 0x000eac0000002400 */
[----:B------:R-:W-:Y:S02]  /*2c10*/  HMMA.16816.F32.BF16 R24, R28, R26, RZ ;  /* 0x0000001a1c18723c */ /* 0x000fe400000418ff */
[----:B------:R-:W1:Y:S08]  /*2c20*/  MUFU.TANH R71, R10 ;  /* 0x0000000a00477308 */ /* 0x000e700000002400 */
[----:B------:R1:W1:Y:S06]  /*2c30*/  MUFU.TANH R70, R11 ;  /* 0x0000000b00467308 */ /* 0x00026c0000002400 */
[C---:B------:R-:W-:Y:S02]  /*2c40*/  HMMA.16816.F32.BF16 R4, R20.reuse, R84, R4 ;  /* 0x000000541404723c */ /* 0x040fe40000041804 */
[----:B------:R-:W2:Y:S06]  /*2c50*/  MUFU.TANH R49, R16 ;  /* 0x0000001000317308 */ /* 0x000eac0000002400 */
[----:B------:R-:W-:Y:S02]  /*2c60*/  HMMA.16816.F32.BF16 R24, R20, R86, R24 ;  /* 0x000000561418723c */ /* 0x000fe40000041818 */
[----:B------:R-:W2:Y:S06]  /*2c70*/  MUFU.TANH R48, R17 ;  /* 0x0000001100307308 */ /* 0x000eac0000002400 */
[----:B-1----:R-:W-:Y:S02]  /*2c80*/  HMMA.16816.F32.BF16 R8, R28, R12, RZ ;  /* 0x0000000c1c08723c */ /* 0x002fe400000418ff */
        /* <DEDUP_REMOVED lines=11> */
[----:B------:R-:W-:Y:S02]  /*2d40*/  HMMA.16816.F32.BF16 R8, R20, R40, R8 ;  /* 0x000000281408723c */ /* 0x000fe40000041808 */
[----:B------:R-:W2:Y:S01]  /*2d50*/  MUFU.TANH R44, R5 ;  /* 0x00000005002c7308 */ /* 0x000ea20000002400 */
[----:B-1----:R-:W1:Y:S07]  /*2d60*/  LDSM.16.M88.4 R16, [R93+0x2800] ;  /* 0x002800005d10783b */ /* 0x002e6e0000000200 */
[----:B------:R-:W1:Y:S08]  /*2d70*/  MUFU.TANH R87, R6 ;  /* 0x0000000600577308 */ /* 0x000e700000002400 */
[----:B------:R2:W1:Y:S06]  /*2d80*/  MUFU.TANH R94, R7 ;  /* 0x00000007005e7308 */ /* 0x00046c0000002400 */
[----:B------:R-:W-:-:S02]  /*2d90*/  FMUL.FTZ R8, R8, c[0x0][0x2ec] ;  /* 0x0000bb0008087a20 */ /* 0x000fc40000410000 */
[----:B------:R-:W1:Y:S01]  /*2da0*/  MUFU.TANH R39, R24 ;  /* 0x0000001800277308 */ /* 0x000e620000002400 */
[----:B------:R-:W-:Y:S02]  /*2db0*/  FMUL.FTZ R9, R9, c[0x0][0x2ec] ;  /* 0x0000bb0009097a20 */ /* 0x000fe40000410000 */
[----:B------:R-:W-:Y:S02]  /*2dc0*/  FMUL.FTZ R10, R10, c[0x0][0x2ec] ;  /* 0x0000bb000a0a7a20 */ /* 0x000fe40000410000 */
[----:B------:R-:W-:Y:S01]  /*2dd0*/  FMUL.FTZ R11, R11, c[0x0][0x2ec] ;  /* 0x0000bb000b0b7a20 */ /* 0x000fe20000410000 */
[C---:B--2---:R-:W-:Y:S02]  /*2de0*/  HMMA.16816.F32.BF16 R4, R28.reuse, R14, RZ ;  /* 0x0000000e1c04723c */ /* 0x044fe400000418ff */
[----:B------:R-:W2:Y:S06]  /*2df0*/  MUFU.TANH R97, R26 ;  /* 0x0000001a00617308 */ /* 0x000eac0000002400 */
[C---:B------:R-:W-:Y:S02]  /*2e00*/  HMMA.16816.F32.BF16 R12, R28.reuse, R32, RZ ;  /* 0x000000201c0c723c */ /* 0x040fe400000418ff */
[----:B------:R1:W1:Y:S06]  /*2e10*/  MUFU.TANH R98, R27 ;  /* 0x0000001b00627308 */ /* 0x00026c0000002400 */
[----:B------:R-:W-:Y:S02]  /*2e20*/  HMMA.16816.F32.BF16 R32, R28, R34, RZ ;  /* 0x000000221c20723c */ /* 0x000fe400000418ff */
[----:B------:R-:W2:Y:S06]  /*2e30*/  MUFU.TANH R86, R8 ;  /* 0x0000000800567308 */ /* 0x000eac0000002400 */
[C---:B------:R-:W-:Y:S01]  /*2e40*/  HMMA.16816.F32.BF16 R4, R20.reuse, R42, R4 ;  /* 0x0000002a1404723c */ /* 0x040fe20000041804 */
[----:B-1----:R-:W1:Y:S01]  /*2e50*/  LDSM.16.M88.4 R24, [R165+0x2c00] ;  /* 0x002c0000a518783b */ /* 0x002e620000000200 */
[----:B------:R-:W1:Y:S06]  /*2e60*/  MUFU.TANH R85, R9 ;  /* 0x0000000900557308 */ /* 0x000e6c0000002400 */
[C---:B------:R-:W-:Y:S02]  /*2e70*/  HMMA.16816.F32.BF16 R12, R20.reuse, R16, R12 ;  /* 0x00000010140c723c */ /* 0x040fe4000004180c */
[----:B------:R-:W1:Y:S06]  /*2e80*/  MUFU.TANH R100, R10 ;  /* 0x0000000a00647308 */ /* 0x000e6c0000002400 */
[----:B------:R-:W-:Y:S02]  /*2e90*/  HMMA.16816.F32.BF16 R32, R20, R18, R32 ;  /* 0x000000121420723c */ /* 0x000fe40000041820 */
[----:B------:R2:W1:Y:S06]  /*2ea0*/  MUFU.TANH R103, R11 ;  /* 0x0000000b00677308 */ /* 0x00046c0000002400 */
[----:B------:R-:W-:-:S02]  /*2eb0*/  FMUL.FTZ R4, R4, c[0x0][0x2ec] ;  /* 0x0000bb0004047a20 */ /* 0x000fc40000410000 */
[----:B------:R-:W-:Y:S01]  /*2ec0*/  FMUL.FTZ R5, R5, c[0x0][0x2ec] ;  /* 0x0000bb0005057a20 */ /* 0x000fe20000410000 */
[----:B------:R-:W3:Y:S01]  /*2ed0*/  MUFU.TANH R2, R2 ;  /* 0x0000000200027308 */ /* 0x000ee20000002400 */
[----:B------:R-:W-:Y:S02]  /*2ee0*/  FMUL.FTZ R6, R6, c[0x0][0x2ec] ;  /* 0x0000bb0006067a20 */ /* 0x000fe40000410000 */
[----:B------:R-:W-:Y:S02]  /*2ef0*/  FMUL.FTZ R7, R7, c[0x0][0x2ec] ;  /* 0x0000bb0007077a20 */ /* 0x000fe40000410000 */
[----:B------:R-:W-:Y:S01]  /*2f00*/  FMUL.FTZ R12, R12, c[0x0][0x2ec] ;  /* 0x0000bb000c0c7a20 */ /* 0x000fe20000410000 */
[----:B--2---:R-:W2:Y:S02]  /*2f10*/  LDSM.16.M88.4 R8, [R93+0x2c00] ;  /* 0x002c00005d08783b */ /* 0x004ea40000000200 */
[----:B------:R-:W2:Y:S01]  /*2f20*/  MUFU.TANH R96, R4 ;  /* 0x0000000400607308 */ /* 0x000ea20000002400 */
[----:B------:R-:W-:-:S02]  /*2f30*/  FMUL.FTZ R13, R13, c[0x0][0x2ec] ;  /* 0x0000bb000d0d7a20 */ /* 0x000fc40000410000 */
[----:B------:R-:W-:Y:S02]  /*2f40*/  FMUL.FTZ R14, R14, c[0x0][0x2ec] ;  /* 0x0000bb000e0e7a20 */ /* 0x000fe40000410000 */
        /* <DEDUP_REMOVED lines=8> */
[----:B------:R-:W1:Y:S08]  /*2fd0*/  MUFU.TANH R104, R6 ;  /* 0x0000000600687308 */ /* 0x000e700000002400 */
[----:B------:R1:W1:Y:S08]  /*2fe0*/  MUFU.TANH R106, R7 ;  /* 0x00000007006a7308 */ /* 0x0002700000002400 */
[----:B------:R-:W3:Y:S06]  /*2ff0*/  MUFU.TANH R99, R12 ;  /* 0x0000000c00637308 */ /* 0x000eec0000002400 */
[C---:B--2---:R-:W-:Y:S01]  /*3000*/  HMMA.16816.F32.BF16 R24, R20.reuse, R10, R24 ;  /* 0x0000000a1418723c */ /* 0x044fe20000041818 */
[----:B-1----:R-:W1:Y:S01]  /*3010*/  LDSM.16.M88.4 R4, [R165+0x3000] ;  /* 0x00300000a504783b */ /* 0x002e620000000200 */
[----:B------:R-:W2:Y:S06]  /*3020*/  MUFU.TANH R101, R13 ;  /* 0x0000000d00657308 */ /* 0x000eac0000002400 */
[----:B------:R-:W-:Y:S01]  /*3030*/  HMMA.16816.F32.BF16 R40, R20, R8, R40 ;  /* 0x000000081428723c */ /* 0x000fe20000041828 */
[----:B------:R-:W-:Y:S01]  /*3040*/  LDSM.16.M88.4 R8, [R93+0x3400] ;  /* 0x003400005d08783b */ /* 0x000fe20000000200 */
[----:B------:R-:W1:Y:S08]  /*3050*/  MUFU.TANH R107, R14 ;  /* 0x0000000e006b7308 */ /* 0x000e700000002400 */
[----:B------:R2:W1:Y:S06]  /*3060*/  MUFU.TANH R108, R15 ;  /* 0x0000000f006c7308 */ /* 0x00046c0000002400 */
[----:B------:R-:W-:-:S02]  /*3070*/  FMUL.FTZ R24, R24, c[0x0][0x2ec] ;  /* 0x0000bb0018187a20 */ /* 0x000fc40000410000 */
[----:B------:R-:W3:Y:S01]  /*3080*/  MUFU.TANH R105, R32 ;  /* 0x0000002000697308 */ /* 0x000ee20000002400 */
[----:B------:R-:W-:Y:S02]  /*3090*/  FMUL.FTZ R25, R25, c[0x0][0x2ec] ;  /* 0x0000bb0019197a20 */ /* 0x000fe40000410000 */
[----:B------:R-:W-:Y:S02]  /*30a0*/  FMUL.FTZ R26, R26, c[0x0][0x2ec] ;  /* 0x0000bb001a1a7a20 */ /* 0x000fe40000410000 */
[----:B------:R-:W-:Y:S02]  /*30b0*/  FMUL.FTZ R27, R27, c[0x0][0x2ec] ;  /* 0x0000bb001b1b7a20 */ /* 0x000fe40000410000 */
[----:B------:R-:W-:Y:S01]  /*30c0*/  FMUL.FTZ R40, R40, c[0x0][0x2ec] ;  /* 0x0000bb0028287a20 */ /* 0x000fe20000410000 */
[----:B--2---:R-:W2:Y:S01]  /*30d0*/  LDSM.16.M88.4 R12, [R93+0x3000] ;  /* 0x003000005d0c783b */ /* 0x004ea20000000200 */
[----:B------:R-:W2:Y:S01]  /*30e0*/  MUFU.TANH R102, R33 ;  /* 0x0000002100667308 */ /* 0x000ea20000002400 */
[----:B------:R-:W-:-:S02]  /*30f0*/  FMUL.FTZ R41, R41, c[0x0][0x2ec] ;  /* 0x0000bb0029297a20 */ /* 0x000fc40000410000 */
[----:B------:R-:W-:Y:S02]  /*3100*/  FMUL.FTZ R42, R42, c[0x0][0x2ec] ;  /* 0x0000bb002a2a7a20 */ /* 0x000fe40000410000 */
[----:B------:R-:W-:Y:S01]  /*3110*/  FMUL.FTZ R43, R43, c[0x0][0x2ec] ;  /* 0x0000bb002b2b7a20 */ /* 0x000fe20000410000 */
[C---:B-1----:R-:W-:Y:S02]  /*3120*/  HMMA.16816.F32.BF16 R16, R28.reuse, R4, RZ ;  /* 0x000000041c10723c */ /* 0x042fe400000418ff */
[----:B------:R-:W1:Y:S06]  /*3130*/  MUFU.TANH R109, R34 ;  /* 0x00000022006d7308 */ /* 0x000e6c0000002400 */
[----:B------:R-:W-:Y:S02]  /*3140*/  HMMA.16816.F32.BF16 R4, R28, R6, RZ ;  /* 0x000000061c04723c */ /* 0x000fe400000418ff */
[----:B------:R1:W1:Y:S08]  /*3150*/  MUFU.TANH R110, R35 ;  /* 0x00000023006e7308 */ /* 0x0002700000002400 */
[----:B------:R-:W3:Y:S01]  /*3160*/  MUFU.TANH R193, R24 ;  /* 0x0000001800c17308 */ /* 0x000ee20000002400 */
[----:B-1----:R-:W1:Y:S07]  /*3170*/  LDSM.16.M88.4 R32, [R165+0x3400] ;  /* 0x00340000a520783b */ /* 0x002e6e0000000200 */
[----:B------:R-:W1:Y:S01]  /*3180*/  MUFU.TANH R194, R25 ;  /* 0x0000001900c27308 */ /* 0x000e620000002400 */
[C---:B--2---:R-:W-:Y:S07]  /*3190*/  HMMA.16816.F32.BF16 R16, R20.reuse, R12, R16 ;  /* 0x0000000c1410723c */ /* 0x044fee0000041810 */
[----:B------:R-:W2:Y:S01]  /*31a0*/  MUFU.TANH R113, R26 ;  /* 0x0000001a00717308 */ /* 0x000ea20000002400 */
[----:B------:R-:W-:Y:S01]  /*31b0*/  HMMA.16816.F32.BF16 R4, R20, R14, R4 ;  /* 0x0000000e1404723c */ /* 0x000fe20000041804 */
[----:B------:R-:W-:Y:S06]  /*31c0*/  LDSM.16.M88.4 R12, [R93+0x3800] ;  /* 0x003800005d0c783b */ /* 0x000fec0000000200 */
[----:B------:R2:W1:Y:S08]  /*31d0*/  MUFU.TANH R114, R27 ;  /* 0x0000001b00727308 */ /* 0x0004700000002400 */
[----:B------:R-:W1:Y:S01]  /*31e0*/  MUFU.TANH R192, R40 ;  /* 0x0000002800c07308 */ /* 0x000e620000002400 */
[----:B------:R-:W-:Y:S01]  /*31f0*/  FMUL.FTZ R16, R16, c[0x0][0x2ec] ;  /* 0x0000bb0010107a20 */ /* 0x000fe20000410000 */
[----:B--2---:R-:W2:Y:S06]  /*3200*/  LDSM.16.M88.4 R24, [R165+0x3800] ;  /* 0x00380000a518783b */ /* 0x004eac0000000200 */
[----:B------:R-:W1:Y:S01]  /*3210*/  MUFU.TANH R189, R41 ;  /* 0x0000002900bd7308 */ /* 0x000e620000002400 */
[----:B------:R-:W-:-:S02]  /*3220*/  FMUL.FTZ R17, R17, c[0x0][0x2ec] ;  /* 0x0000bb0011117a20 */ /* 0x000fc40000410000 */
[----:B------:R-:W-:Y:S02]  /*3230*/  FMUL.FTZ R18, R18, c[0x0][0x2ec] ;  /* 0x0000bb0012127a20 */ /* 0x000fe40000410000 */
[----:B------:R-:W-:Y:S02]  /*3240*/  FMUL.FTZ R19, R19, c[0x0][0x2ec] ;  /* 0x0000bb0013137a20 */ /* 0x000fe40000410000 */
[----:B------:R-:W-:Y:S01]  /*3250*/  FMUL.FTZ R4, R4, c[0x0][0x2ec] ;  /* 0x0000bb0004047a20 */ /* 0x000fe20000410000 */
[----:B------:R-:W1:Y:S01]  /*3260*/  MUFU.TANH R111, R42 ;  /* 0x0000002a006f7308 */ /* 0x000e620000002400 */
[----:B------:R-:W-:Y:S02]  /*3270*/  FMUL.FTZ R5, R5, c[0x0][0x2ec] ;  /* 0x0000bb0005057a20 */ /* 0x000fe40000410000 */
[----:B------:R-:W-:Y:S02]  /*3280*/  FMUL.FTZ R6, R6, c[0x0][0x2ec] ;  /* 0x0000bb0006067a20 */ /* 0x000fe40000410000 */
[----:B------:R-:W-:-:S03]  /*3290*/  FMUL.FTZ R7, R7, c[0x0][0x2ec] ;  /* 0x0000bb0007077a20 */ /* 0x000fc60000410000 */
        /* <DEDUP_REMOVED lines=8> */
[----:B------:R-:W1:Y:S01]  /*3320*/  MUFU.TANH R188, R4 ;  /* 0x0000000400bc7308 */ /* 0x000e620000002400 */
[----:B------:R-:W-:Y:S07]  /*3330*/  HMMA.16816.F32.BF16 R32, R20, R10, R32 ;  /* 0x0000000a1420723c */ /* 0x000fee0000041820 */
[----:B------:R-:W1:Y:S01]  /*3340*/  MUFU.TANH R186, R5 ;  /* 0x0000000500ba7308 */ /* 0x000e620000002400 */
[----:B------:R-:W-:Y:S01]  /*3350*/  LDSM.16.M88.4 R8, [R93+0x3c00] ;  /* 0x003c00005d08783b */ /* 0x000fe20000000200 */
[C---:B--2---:R-:W-:Y:S06]  /*3360*/  HMMA.16816.F32.BF16 R16, R28.reuse, R24, RZ ;  /* 0x000000181c10723c */ /* 0x044fec00000418ff */
[----:B------:R-:W2:Y:S02]  /*3370*/  MUFU.TANH R117, R6 ;  /* 0x0000000600757308 */ /* 0x000ea40000002400 */
[----:B------:R-:W-:Y:S06]  /*3380*/  HMMA.16816.F32.BF16 R24, R28, R26, RZ ;  /* 0x0000001a1c18723c */ /* 0x000fec00000418ff */
        /* <DEDUP_REMOVED lines=11> */
[----:B------:R-:W1:Y:S01]  /*3440*/  MUFU.TANH R158, R41 ;  /* 0x00000029009e7308 */ /* 0x000e620000002400 */
[C---:B------:R-:W-:Y:S07]  /*3450*/  HMMA.16816.F32.BF16 R16, R20.reuse, R12, R16 ;  /* 0x0000000c1410723c */ /* 0x040fee0000041810 */
[----:B------:R-:W1:Y:S01]  /*3460*/  MUFU.TANH R124, R42 ;  /* 0x0000002a007c7308 */ /* 0x000e620000002400 */
[----:B------:R-:W-:Y:S01]  /*3470*/  HMMA.16816.F32.BF16 R24, R20, R14, R24 ;  /* 0x0000000e1418723c */ /* 0x000fe20000041818 */
[----:B------:R-:W-:Y:S06]  /*3480*/  LDSM.16.M88.4 R12, [R93+0x4000] ;  /* 0x004000005d0c783b */ /* 0x000fec0000000200 */
[----:B------:R1:W1:Y:S08]  /*3490*/  MUFU.TANH R125, R43 ;  /* 0x0000002b007d7308 */ /* 0x0002700000002400 */
[----:B------:R-:W2:Y:S01]  /*34a0*/  MUFU.TANH R156, R32 ;  /* 0x00000020009c7308 */ /* 0x000ea20000002400 */
[----:B------:R-:W-:-:S02]  /*34b0*/  FMUL.FTZ R16, R16, c[0x0][0x2ec] ;  /* 0x0000bb0010107a20 */ /* 0x000fc40000410000 */
[----:B------:R-:W-:Y:S02]  /*34c0*/  FMUL.FTZ R17, R17, c[0x0][0x2ec] ;  /* 0x0000bb0011117a20 */ /* 0x000fe40000410000 */
[----:B------:R-:W-:Y:S02]  /*34d0*/  FMUL.FTZ R18, R18, c[0x0][0x2ec] ;  /* 0x0000bb0012127a20 */ /* 0x000fe40000410000 */
[----:B------:R-:W-:Y:S01]  /*34e0*/  FMUL.FTZ R19, R19, c[0x0][0x2ec] ;  /* 0x0000bb0013137a20 */ /* 0x000fe20000410000 */
[----:B------:R-:W2:Y:S01]  /*34f0*/  MUFU.TANH R153, R33 ;  /* 0x0000002100997308 */ /* 0x000ea20000002400 */
[----:B------:R-:W-:Y:S02]  /*3500*/  FMUL.FTZ R24, R24, c[0x0][0x2ec] ;  /* 0x0000bb0018187a20 */ /* 0x000fe40000410000 */
[----:B------:R-:W-:Y:S02]  /*3510*/  FMUL.FTZ R25, R25, c[0x0][0x2ec] ;  /* 0x0000bb0019197a20 */ /* 0x000fe40000410000 */
[----:B------:R-:W-:Y:S01]  /*3520*/  FMUL.FTZ R26, R26, c[0x0][0x2ec] ;  /* 0x0000bb001a1a7a20 */ /* 0x000fe20000410000 */
[C---:B-1----:R-:W-:Y:S01]  /*3530*/  HMMA.16816.F32.BF16 R40, R28.reuse, R4, RZ ;  /* 0x000000041c28723c */ /* 0x042fe200000418ff */
[----:B------:R-:W-:Y:S01]  /*3540*/  FMUL.FTZ R27, R27, c[0x0][0x2ec] ;  /* 0x0000bb001b1b7a20 */ /* 0x000fe20000410000 */
[----:B------:R-:W1:Y:S06]  /*3550*/  MUFU.TANH R129, R34 ;  /* 0x0000002200817308 */ /* 0x000e6c0000002400 */
[----:B------:R-:W-:Y:S02]  /*3560*/  HMMA.16816.F32.BF16 R4, R28, R6, RZ ;  /* 0x000000061c04723c */ /* 0x000fe400000418ff */
[----:B------:R1:W1:Y:S08]  /*3570*/  MUFU.TANH R132, R35 ;  /* 0x0000002300847308 */ /* 0x0002700000002400 */
[----:B------:R-:W2:Y:S06]  /*3580*/  MUFU.TANH R141, R24 ;  /* 0x00000018008d7308 */ /* 0x000eac0000002400 */
[C---:B------:R-:W-:Y:S01]  /*3590*/  HMMA.16816.F32.BF16 R40, R20.reuse, R8, R40 ;  /* 0x000000081428723c */ /* 0x040fe20000041828 */
[----:B-1----:R-:W1:Y:S01]  /*35a0*/  LDSM.16.M88.4 R32, [R165+0x4000] ;  /* 0x00400000a520783b */ /* 0x002e620000000200 */
[----:B------:R-:W1:Y:S06]  /*35b0*/  MUFU.TANH R140, R25 ;  /* 0x00000019008c7308 */ /* 0x000e6c0000002400 */
[----:B------:R-:W-:Y:S01]  /*35c0*/  HMMA.16816.F32.BF16 R4, R20, R10, R4 ;  /* 0x0000000a1404723c */ /* 0x000fe20000041804 */
[----:B------:R-:W-:Y:S01]  /*35d0*/  LDSM.16.M88.4 R8, [R93+0x4400] ;  /* 0x004400005d08783b */ /* 0x000fe20000000200 */
[----:B------:R-:W1:Y:S08]  /*35e0*/  MUFU.TANH R135, R26 ;  /* 0x0000001a00877308 */ /* 0x000e700000002400 */
[----:B------:R2:W1:Y:S06]  /*35f0*/  MUFU.TANH R136, R27 ;  /* 0x0000001b00887308 */ /* 0x00046c0000002400 */
[----:B------:R-:W-:-:S02]  /*3600*/  FMUL.FTZ R40, R40, c[0x0][0x2ec] ;  /* 0x0000bb0028287a20 */ /* 0x000fc40000410000 */
[----:B------:R-:W-:Y:S01]  /*3610*/  FMUL.FTZ R41, R41, c[0x0][0x2ec] ;  /* 0x0000bb0029297a20 */ /* 0x000fe20000410000 */
[----:B------:R-:W1:Y:S01]  /*3620*/  MUFU.TANH R148, R16 ;  /* 0x0000001000947308 */ /* 0x000e620000002400 */
[----:B------:R-:W-:Y:S02]  /*3630*/  FMUL.FTZ R42, R42, c[0x0][0x2ec] ;  /* 0x0000bb002a2a7a20 */ /* 0x000fe40000410000 */
[----:B------:R-:W-:Y:S02]  /*3640*/  FMUL.FTZ R43, R43, c[0x0][0x2ec] ;  /* 0x0000bb002b2b7a20 */ /* 0x000fe40000410000 */
[----:B------:R-:W-:Y:S02]  /*3650*/  FMUL.FTZ R4, R4, c[0x0][0x2ec] ;  /* 0x0000bb0004047a20 */ /* 0x000fe40000410000 */
[----:B------:R-:W-:Y:S01]  /*3660*/  FMUL.FTZ R5, R5, c[0x0][0x2ec] ;  /* 0x0000bb0005057a20 */ /* 0x000fe20000410000 */
[----:B--2---:R-:W2:Y:S01]  /*3670*/  LDSM.16.M88.4 R24, [R165+0x4400] ;  /* 0x00440000a518783b */ /* 0x004ea20000000200 */
[----:B------:R-:W1:Y:S01]  /*3680*/  MUFU.TANH R143, R17 ;  /* 0x00000011008f7308 */ /* 0x000e620000002400 */
[----:B------:R-:W-:-:S02]  /*3690*/  FMUL.FTZ R6, R6, c[0x0][0x2ec] ;  /* 0x0000bb0006067a20 */ /* 0x000fc40000410000 */
[----:B------:R-:W-:-:S05]  /*36a0*/  FMUL.FTZ R7, R7, c[0x0][0x2ec] ;  /* 0x0000bb0007077a20 */ /* 0x000fca0000410000 */
        /* <DEDUP_REMOVED lines=25> */
[----:B------:R-:W-:Y:S01]  /*3840*/  HMMA.16816.F32.BF16 R40, R20, R8, R40 ;  /* 0x000000081428723c */ /* 0x000fe20000041828 */
[----:B-1----:R-:W1:Y:S01]  /*3850*/  LDSM.16.M88.4 R4, [R165+0x4800] ;  /* 0x00480000a504783b */ /* 0x002e620000000200 */
[----:B------:R-:W1:Y:S01]  /*3860*/  MUFU.TANH R128, R32 ;  /* 0x0000002000807308 */ /* 0x000e620000002400 */
[----:B------:R-:W-:-:S05]  /*3870*/  FMUL.FTZ R19, R19, c[0x0][0x2ec] ;  /* 0x0000bb0013137a20 */ /* 0x000fca0000410000 */
[----:B------:R-:W-:Y:S01]  /*3880*/  HMMA.16816.F32.BF16 R24, R20, R10, R24 ;  /* 0x0000000a1418723c */ /* 0x000fe20000041818 */
[----:B------:R-:W1:Y:S01]  /*3890*/  LDSM.16.M88.4 R8, [R165+0x4c00] ;  /* 0x004c0000a508783b */ /* 0x000e620000000200 */
        /* <DEDUP_REMOVED lines=9> */
[----:B------:R-:W-:Y:S01]  /*3930*/  FMUL.FTZ R27, R27, c[0x0][0x2ec] ;  /* 0x0000bb001b1b7a20 */ /* 0x000fe20000410000 */
[----:B--2---:R-:W2:Y:S06]  /*3940*/  LDSM.16.M88.4 R32, [R93+0x4c00] ;  /* 0x004c00005d20783b */ /* 0x004eac0000000200 */
[----:B------:R-:W1:Y:S01]  /*3950*/  MUFU.TANH R144, R18 ;  /* 0x0000001200907308 */ /* 0x000e620000002400 */
[----:B------:R-:W-:-:S07]  /*3960*/  DEPBAR.LE SB0, 0x0 ;  /* 0x000080000000791a */ /* 0x000fce0000000000 */
        /* <DEDUP_REMOVED lines=9> */
[----:B------:R-:W-:Y:S01]  /*3a00*/  FMUL.FTZ R13, R24, c[0x0][0x2ec] ;  /* 0x0000bb00180d7a20 */ /* 0x000fe20000410000 */
[----:B------:R-:W-:Y:S01]  /*3a10*/  HMMA.16816.F32.BF16 R4, R20, R14, R4 ;  /* 0x0000000e1404723c */ /* 0x000fe20000041804 */
[----:B------:R-:W-:-:S05]  /*3a20*/  FMUL.FTZ R12, R25, c[0x0][0x2ec] ;  /* 0x0000bb00190c7a20 */ /* 0x000fca0000410000 */
[----:B------:R-:W2:Y:S02]  /*3a30*/  MUFU.TANH R163, R27 ;  /* 0x0000001b00a37308 */ /* 0x000ea40000002400 */
[C---:B-1----:R-:W-:Y:S06]  /*3a40*/  HMMA.16816.F32.BF16 R40, R28.reuse, R8, RZ ;  /* 0x000000081c28723c */ /* 0x042fec00000418ff */
[----:B------:R-:W1:Y:S02]  /*3a50*/  MUFU.TANH R13, R13 ;  /* 0x0000000d000d7308 */ /* 0x000e640000002400 */
[----:B------:R-:W-:Y:S01]  /*3a60*/  HMMA.16816.F32.BF16 R8, R28, R10, RZ ;  /* 0x0000000a1c08723c */ /* 0x000fe200000418ff */
[----:B------:R-:W-:-:S05]  /*3a70*/  FMUL.FTZ R14, R17, c[0x0][0x2ec] ;  /* 0x0000bb00110e7a20 */ /* 0x000fca0000410000 */
[----:B------:R-:W1:Y:S01]  /*3a80*/  MUFU.TANH R12, R12 ;  /* 0x0000000c000c7308 */ /* 0x000e620000002400 */
[----:B------:R-:W-:Y:S02]  /*3a90*/  FMUL.FTZ R17, R18, c[0x0][0x2ec] ;  /* 0x0000bb0012117a20 */ /* 0x000fe40000410000 */
[----:B------:R-:W-:Y:S02]  /*3aa0*/  FMUL.FTZ R18, R19, c[0x0][0x2ec] ;  /* 0x0000bb0013127a20 */ /* 0x000fe40000410000 */
[----:B------:R-:W-:Y:S02]  /*3ab0*/  FMUL.FTZ R15, R16, c[0x0][0x2ec] ;  /* 0x0000bb00100f7a20 */ /* 0x000fe40000410000 */
[----:B------:R-:W-:Y:S01]  /*3ac0*/  FMUL.FTZ R7, R7, c[0x0][0x2ec] ;  /* 0x0000bb0007077a20 */ /* 0x000fe20000410000 */
[----:B------:R-:W1:Y:S01]  /*3ad0*/  MUFU.TANH R14, R14 ;  /* 0x0000000e000e7308 */ /* 0x000e620000002400 */
[----:B------:R-:W-:Y:S02]  /*3ae0*/  FMUL.FTZ R4, R4, c[0x0][0x2ec] ;  /* 0x0000bb0004047a20 */ /* 0x000fe40000410000 */
[----:B------:R-:W-:Y:S01]  /*3af0*/  FMUL.FTZ R6, R6, c[0x0][0x2ec] ;  /* 0x0000bb0006067a20 */ /* 0x000fe20000410000 */
[C---:B--2---:R-:W-:Y:S04]  /*3b00*/  HMMA.16816.F32.BF16 R40, R20.reuse, R32, R40 ;  /* 0x000000201428723c */ /* 0x044fe80000041828 */
[----:B------:R-:W2:Y:S04]  /*3b10*/  MUFU.TANH R19, R7 ;  /* 0x0000000700137308 */ /* 0x000ea80000002400 */
[----:B------:R-:W-:Y:S04]  /*3b20*/  HMMA.16816.F32.BF16 R8, R20, R34, R8 ;  /* 0x000000221408723c */ /* 0x000fe80000041808 */
[----:B------:R1:W1:Y:S03]  /*3b30*/  MUFU.TANH R16, R4 ;  /* 0x0000000400107308 */ /* 0x0002660000002400 */
[----:B------:R-:W-:-:S05]  /*3b40*/  LOP3.LUT R21, R91, 0xffffffe0, RZ, 0xc0, !PT ;  /* 0xffffffe05b157812 */ /* 0x000fca00078ec0ff */
[----:B------:R2:W2:Y:S01]  /*3b50*/  MUFU.TANH R28, R6 ;  /* 0x00000006001c7308 */ /* 0x0004a20000002400 */
[----:B------:R-:W-:-:S03]  /*3b60*/  IADD3 R21, -R21, R47, RZ ;  /* 0x0000002f15157210 */ /* 0x000fc60007ffe1ff */
[----:B------:R-:W-:Y:S02]  /*3b70*/  FMUL.FTZ R34, R42, c[0x0][0x2ec] ;  /* 0x0000bb002a227a20 */ /* 0x000fe40000410000 */
[----:B-1----:R-:W-:Y:S02]  /*3b80*/  FMUL.FTZ R4, R5, c[0x0][0x2ec] ;  /* 0x0000bb0005047a20 */ /* 0x002fe40000410000 */
[----:B------:R-:W1:Y:S01]  /*3b90*/  MUFU.TANH R15, R15 ;  /* 0x0000000f000f7308 */ /* 0x000e620000002400 */
[----:B------:R-:W-:Y:S02]  /*3ba0*/  FMUL.FTZ R5, R41, c[0x0][0x2ec] ;  /* 0x0000bb0029057a20 */ /* 0x000fe40000410000 */
[----:B------:R-:W-:Y:S02]  /*3bb0*/  FMUL.FTZ R20, R43, c[0x0][0x2ec] ;  /* 0x0000bb002b147a20 */ /* 0x000fe40000410000 */
[----:B------:R-:W-:Y:S01]  /*3bc0*/  FMUL.FTZ R7, R8, c[0x0][0x2ec] ;  /* 0x0000bb0008077a20 */ /* 0x000fe20000410000 */
[----:B------:R-:W-:Y:S01]  /*3bd0*/  SHF.R.S32.HI R8, RZ, 0x1f, R21 ;  /* 0x0000001fff087819 */ /* 0x000fe20000011415 */
[----:B--2---:R-:W-:Y:S01]  /*3be0*/  FMUL.FTZ R6, R40, c[0x0][0x2ec] ;  /* 0x0000bb0028067a20 */ /* 0x004fe20000410000 */
[----:B------:R-:W2:Y:S01]  /*3bf0*/  MUFU.TANH R17, R17 ;  /* 0x0000001100117308 */ /* 0x000ea20000002400 */
[----:B------:R-:W-:Y:S01]  /*3c00*/  FMUL.FTZ R10, R10, c[0x0][0x2ec] ;  /* 0x0000bb000a0a7a20 */ /* 0x000fe20000410000 */
[----:B------:R-:W-:Y:S01]  /*3c10*/  LEA.HI R8, R8, R21, RZ, 0x2 ;  /* 0x0000001508087211 */ /* 0x000fe200078f10ff */
[----:B------:R-:W-:-:S02]  /*3c20*/  FMUL.FTZ R9, R9, c[0x0][0x2ec] ;  /* 0x0000bb0009097a20 */ /* 0x000fc40000410000 */
[----:B------:R-:W-:Y:S01]  /*3c30*/  FMUL.FTZ R11, R11, c[0x0][0x2ec] ;  /* 0x0000bb000b0b7a20 */ /* 0x000fe20000410000 */
[----:B------:R-:W-:Y:S02]  /*3c40*/  SHF.R.S32.HI R182, RZ, 0x2, R8 ;  /* 0x00000002ffb67819 */ /* 0x000fe40000011408 */
[----:B------:R1:W1:Y:S02]  /*3c50*/  MUFU.TANH R242, R10 ;  /* 0x0000000a00f27308 */ /* 0x0002640000002400 */
[----:B------:R-:W-:-:S06]  /*3c60*/  IADD3 R90, R90, 0x1, R182 ;  /* 0x000000015a5a7810 */ /* 0x000fcc0007ffe0b6 */
[----:B------:R-:W2:Y:S08]  /*3c70*/  MUFU.TANH R18, R18 ;  /* 0x0000001200127308 */ /* 0x000eb00000002400 */
[----:B------:R-:W2:Y:S01]  /*3c80*/  MUFU.TANH R4, R4 ;  /* 0x0000000400047308 */ /* 0x000ea20000002400 */
[----:B-1----:R-:W-:-:S04]  /*3c90*/  IADD3 R10, R46, R90, -R175 ;  /* 0x0000005a2e0a7210 */ /* 0x002fc80007ffe8af */
[----:B------:R-:W-:-:S03]  /*3ca0*/  IADD3 R10, R10, c[0x0][0x2e8], RZ ;  /* 0x0000ba000a0a7a10 */ /* 0x000fc60007ffe0ff */
[----:B------:R-:W1:Y:S08]  /*3cb0*/  MUFU.TANH R6, R6 ;  /* 0x0000000600067308 */ /* 0x000e700000002400 */
[----:B------:R-:W1:Y:S08]  /*3cc0*/  MUFU.TANH R5, R5 ;  /* 0x0000000500057308 */ /* 0x000e700000002400 */
[----:B------:R-:W1:Y:S08]  /*3cd0*/  MUFU.TANH R34, R34 ;  /* 0x0000002200227308 */ /* 0x000e700000002400 */
[----:B------:R-:W1:Y:S08]  /*3ce0*/  MUFU.TANH R20, R20 ;  /* 0x0000001400147308 */ /* 0x000e700000002400 */
[----:B------:R-:W1:Y:S08]  /*3cf0*/  MUFU.TANH R7, R7 ;  /* 0x0000000700077308 */ /* 0x000e700000002400 */
[----:B------:R1:W1:Y:S08]  /*3d00*/  MUFU.TANH R8, R9 ;  /* 0x0000000900087308 */ /* 0x0002700000002400 */
[----:B------:R2:W2:Y:S01]  /*3d10*/  MUFU.TANH R247, R11 ;  /* 0x0000000b00f77308 */ /* 0x0004a20000002400 */
[----:B-1----:R-:W-:-:S02]  /*3d20*/  SHF.L.U32 R9, R47, 0x1, RZ ;  /* 0x000000012f097819 */ /* 0x002fc400000006ff */
[C---:B------:R-:W-:Y:S02]  /*3d30*/  IMNMX R47, R10.reuse, R46, PT ;  /* 0x0000002e0a2f7217 */ /* 0x040fe40003800200 */
[----:B------:R-:W-:Y:S02]  /*3d40*/  LOP3.LUT R36, R9, 0x6, RZ, 0xc0, !PT ;  /* 0x0000000609247812 */ /* 0x000fe400078ec0ff */
[----:B--2---:R-:W-:-:S04]  /*3d50*/  IADD3 R11, R10, 0x8, RZ ;  /* 0x000000080a0b7810 */ /* 0x004fc80007ffe0ff */
[----:B------:R-:W-:Y:S01]  /*3d60*/  IMNMX R46, R11, R46, PT ;  /* 0x0000002e0b2e7217 */ /* 0x000fe20003800200 */
[----:B------:R-:W-:Y:S06]  /*3d70*/  BAR.SYNC.DEFER_BLOCKING 0x0 ;  /* 0x0000000000007b1d */ /* 0x000fec0000010000 */
[----:B------:R-:W-:Y:S05]  /*3d80*/  @!P1 BRA `(.L_x_1577) ;  /* 0x0000060000009947 */ /* 0x000fea0003800000 */
[----:B---34-:R-:W-:Y:S05]  /*3d90*/  @!P6 BRA `(.L_x_1578) ;  /* 0x000003a00000e947 */ /* 0x018fea0003800000 */
[----:B------:R-:W1:Y:S01]  /*3da0*/  I2F.RP R24, R52 ;  /* 0x0000003400187306 */ /* 0x000e620000209400 */
[----:B------:R-:W-:Y:S02]  /*3db0*/  IADD3 R22, R68, -0x100, RZ ;  /* 0xffffff0044167810 */ /* 0x000fe40007ffe0ff */
[----:B------:R-:W-:-:S02]  /*3dc0*/  IABS R11, R68 ;  /* 0x00000044000b7213 */ /* 0x000fc40000000000 */
        /* <DEDUP_REMOVED lines=55> */
.L_x_1578:
[----:B------:R-:W-:-:S04]  /*4140*/  LEA R0, -R51, RZ, 0x8 ;  /* 0x000000ff33007211 */ /* 0x000fc800078e41ff */
[----:B------:R-:W-:Y:S02]  /*4150*/  SHF.R.S32.HI R10, RZ, 0x1f, R0 ;  /* 0x0000001fff0a7819 */ /* 0x000fe40000011400 */
.L_x_1579:
[----:B------:R-:W-:Y:S01]  /*4160*/  IADD3 R54, P0, R0, R54, RZ ;  /* 0x0000003600367210 */ /* 0x000fe20007f1e0ff */
[----:B------:R-:W-:Y:S02]  /*4170*/  IMAD.MOV.U32 R0, RZ, RZ, 0x6 ;  /* 0x00000006ff007424 */ /* 0x000fe400078e00ff */
[C---:B------:R-:W-:Y:S01]  /*4180*/  IMAD.SHL.U32 R9, R51.reuse, 0x40, RZ ;  /* 0x0000004033097824 */ /* 0x040fe200078e00ff */
[----:B------:R-:W-:Y:S01]  /*4190*/  LEA R180, P1, R54, c[0x0][0x168], 0x1 ;  /* 0x00005a0036b47a11 */ /* 0x000fe200078208ff */
[----:B------:R-:W-:Y:S01]  /*41a0*/  IMAD.X R53, R10, 0x1, R53, P0 ;  /* 0x000000010a357824 */ /* 0x000fe200000e0635 */
[----:B------:R-:W-:Y:S02]  /*41b0*/  SHF.L.U64.HI R0, R51, R0, c[0x0][0x19c] ;  /* 0x0000670033007619 */ /* 0x000fe40000010200 */
[----:B------:R-:W-:Y:S01]  /*41c0*/  IADD3 R10, P0, R9, R180, RZ ;  /* 0x000000b4090a7210 */ /* 0x000fe20007f1e0ff */
[----:B------:R-:W-:Y:S01]  /*41d0*/  IMAD.MOV.U32 R22, RZ, RZ, R180 ;  /* 0x000000ffff167224 */ /* 0x000fe200078e00b4 */
[----:B------:R-:W-:-:S02]  /*41e0*/  LEA.HI.X R181, R54, c[0x0][0x16c], R53, 0x1, P1 ;  /* 0x00005b0036b57a11 */ /* 0x000fc400008f0c35 */
[----:B------:R-:W-:Y:S02]  /*41f0*/  IADD3 R30, P1, R10, R9, RZ ;  /* 0x000000090a1e7210 */ /* 0x000fe40007f3e0ff */
[----:B------:R-:W-:Y:S01]  /*4200*/  MOV R23, R181 ;  /* 0x000000b500177202 */ /* 0x000fe20000000f00 */
[----:B------:R-:W-:Y:S01]  /*4210*/  IMAD.X R11, R0, 0x1, R181, P0 ;  /* 0x00000001000b7824 */ /* 0x000fe200000e06b5 */
[----:B------:R-:W-:-:S03]  /*4220*/  IADD3 R26, P0, R30, R9, RZ ;  /* 0x000000091e1a7210 */ /* 0x000fc60007f1e0ff */
[--C-:B------:R-:W-:Y:S01]  /*4230*/  IMAD.X R31, R11, 0x1, R0.reuse, P1 ;  /* 0x000000010b1f7824 */ /* 0x100fe200008e0600 */
[-C--:B------:R-:W-:Y:S01]  /*4240*/  IADD3 R24, P1, R26, R9.reuse, RZ ;  /* 0x000000091a187210 */ /* 0x080fe20007f3e0ff */
[----:B------:R-:W-:Y:S01]  /*4250*/  @!PT LDS RZ, [RZ] ;  /* 0x00000000fffff984 */ /* 0x000fe20000000800 */
[----:B------:R-:W-:Y:S01]  /*4260*/  @!PT LDS RZ, [RZ] ;  /* 0x00000000fffff984 */ /* 0x000fe20000000800 */
[----:B------:R-:W-:Y:S01]  /*4270*/  @!PT LDS RZ, [RZ] ;  /* 0x00000000fffff984 */ /* 0x000fe20000000800 */
[----:B------:R1:W-:Y:S02]  /*4280*/  LDGSTS.E.BYPASS.LTC128B.128 [R174+0x1000], [R22.64] ;  /* 0x0100000016ae7fae */ /* 0x0003e4000b901d4c */
[--C-:B------:R-:W-:Y:S02]  /*4290*/  IMAD.X R27, R31, 0x1, R0.reuse, P0 ;  /* 0x000000011f1b7824 */ /* 0x100fe400000e0600 */
[----:B------:R2:W-:Y:S02]  /*42a0*/  LDGSTS.E.BYPASS.LTC128B.128 [R174+0x1800], [R10.64] ;  /* 0x018000000aae7fae */ /* 0x0005e4000b901d4c */
[----:B------:R-:W-:Y:S02]  /*42b0*/  IMAD.X R25, R27, 0x1, R0, P1 ;  /* 0x000000011b197824 */ /* 0x000fe400008e0600 */
[----:B------:R3:W-:Y:S04]  /*42c0*/  LDGSTS.E.BYPASS.LTC128B.128 [R174+0x2000], [R30.64] ;  /* 0x020000001eae7fae */ /* 0x0007e8000b901d4c */
[----:B------:R4:W-:Y:S04]  /*42d0*/  LDGSTS.E.BYPASS.LTC128B.128 [R174+0x2800], [R26.64] ;  /* 0x028000001aae7fae */ /* 0x0009e8000b901d4c */
[----:B------:R4:W-:Y:S01]  /*42e0*/  LDGSTS.E.BYPASS.LTC128B.128 [R174+0x3000], [R24.64] ;  /* 0x0300000018ae7fae */ /* 0x0009e2000b901d4c */
[----:B-1----:R-:W-:-:S04]  /*42f0*/  IADD3 R22, P0, R24, R9, RZ ;  /* 0x0000000918167210 */ /* 0x002fc80007f1e0ff */
[----:B--2---:R-:W-:Y:S01]  /*4300*/  IADD3 R10, P1, R22, R9, RZ ;  /* 0x00000009160a7210 */ /* 0x004fe20007f3e0ff */
[----:B------:R-:W-:-:S03]  /*4310*/  IMAD.X R23, R25, 0x1, R0, P0 ;  /* 0x0000000119177824 */ /* 0x000fc600000e0600 */
[----:B---3--:R-:W-:Y:S02]  /*4320*/  IADD3 R30, P0, R10, R9, RZ ;  /* 0x000000090a1e7210 */ /* 0x008fe40007f1e0ff */
[----:B------:R-:W-:Y:S01]  /*4330*/  IADD3.X R11, R23, R0, RZ, P1, !PT ;  /* 0x00000000170b7210 */ /* 0x000fe20000ffe4ff */
[----:B------:R4:W-:Y:S04]  /*4340*/  LDGSTS.E.BYPASS.LTC128B.128 [R174+0x3800], [R22.64] ;  /* 0x0380000016ae7fae */ /* 0x0009e8000b901d4c */
[----:B------:R-:W-:Y:S01]  /*4350*/  IMAD.X R31, R11, 0x1, R0, P0 ;  /* 0x000000010b1f7824 */ /* 0x000fe200000e0600 */
[----:B------:R4:W-:Y:S04]  /*4360*/  LDGSTS.E.BYPASS.LTC128B.128 [R174+0x4000], [R10.64] ;  /* 0x040000000aae7fae */ /* 0x0009e8000b901d4c */
[----:B------:R4:W-:Y:S04]  /*4370*/  LDGSTS.E.BYPASS.LTC128B.128 [R174+0x4800], [R30.64] ;  /* 0x048000001eae7fae */ /* 0x0009e8000b901d4c */
[----:B------:R-:W0:Y:S02]  /*4380*/  LDGDEPBAR ;  /* 0x00000000000079af */ /* 0x000e240000000000 */
.L_x_1577:
[----:B---34-:R-:W-:Y:S02]  /*4390*/  IMAD.IADD R246, R68, 0x1, R36 ;  /* 0x0000000144f67824 */ /* 0x018fe400078e0224 */
[----:B------:R-:W-:-:S03]  /*43a0*/  IMAD.SHL.U32 R151, R151, 0x2, RZ ;  /* 0x0000000297977824 */ /* 0x000fc600078e00ff */
        /* <DEDUP_REMOVED lines=295> */
[-C--:B------:R-:W-:Y:S01]  /*5620*/  ISETP.GE.AND P0, PT, R238, R47.reuse, PT ;  /* 0x0000002fee00720c */ /* 0x080fe20003f06270 */
        /* <DEDUP_REMOVED lines=8> */
[----:B------:R-:W1:Y:S01]  /*56b0*/  MUFU.EX2 R138, R138 ;  /* 0x0000008a008a7308 */ /* 0x000e620000000800 */
        /* <DEDUP_REMOVED lines=15> */
[----:B------:R-:W2:Y:S01]  /*57b0*/  MUFU.EX2 R125, R125 ;  /* 0x0000007d007d7308 */ /* 0x000ea20000000800 */
        /* <DEDUP_REMOVED lines=86> */
[----:B------:R-:W-:Y:S01]  /*5d20*/  ISETP.GE.AND P1, PT, R97, R47, PT ;  /* 0x0000002f6100720c */ /* 0x000fe20003f26270 */
[--C-:B------:R-:W-:Y:S01]  /*5d30*/  FFMA.FTZ R78, R78, c[0x0][0x23c], -R73.reuse ;  /* 0x00008f004e4e7a23 */ /* 0x100fe20000010849 */
[----:B------:R-:W-:Y:S01]  /*5d40*/  FSEL R162, R105, -INF , !P0 ;  /* 0xff80000069a27808 */ /* 0x000fe20004000000 */
[----:B------:R-:W-:Y:S01]  /*5d50*/  FFMA.FTZ R76, R76, c[0x0][0x23c], -R73 ;  /* 0x00008f004c4c7a23 */ /* 0x000fe20000010849 */
[----:B------:R-:W-:-:S02]  /*5d60*/  FMNMX.FTZ R60, R160, R60, !PT ;  /* 0x0000003ca03c7209 */ /* 0x000fc40007810000 */
[-C--:B------:R-:W-:Y:S01]  /*5d70*/  ISETP.GE.AND P0, PT, R187, R47.reuse, PT ;  /* 0x0000002fbb00720c */ /* 0x080fe20003f06270 */
[----:B------:R4:W-:Y:S01]  /*5d80*/  MUFU.EX2 R97, R92 ;  /* 0x0000005c00617308 */ /* 0x0009e20000000800 */
[----:B------:R-:W-:Y:S01]  /*5d90*/  FSEL R187, R102, -INF , !P1 ;  /* 0xff80000066bb7808 */ /* 0x000fe20004800000 */
[--C-:B------:R-:W-:Y:S01]  /*5da0*/  FFMA.FTZ R102, R137, c[0x0][0x23c], -R73.reuse ;  /* 0x00008f0089667a23 */ /* 0x100fe20000010849 */
[----:B------:R-:W-:Y:S02]  /*5db0*/  FMNMX.FTZ R60, R162, R60, !PT ;  /* 0x0000003ca23c7209 */ /* 0x000fe40007810000 */
[-C--:B------:R-:W-:Y:S02]  /*5dc0*/  ISETP.GE.AND P1, PT, R225, R47.reuse, PT ;  /* 0x0000002fe100720c */ /* 0x080fe40003f26270 */
[----:B------:R-:W-:Y:S01]  /*5dd0*/  FSEL R192, R192, -INF , !P0 ;  /* 0xff800000c0c07808 */ /* 0x000fe20004000000 */
[----:B---3--:R-:W-:Y:S01]  /*5de0*/  FFMA.FTZ R93, R90, c[0x0][0x23c], -R73 ;  /* 0x00008f005a5d7a23 */ /* 0x008fe20000010849 */
[----:B------:R-:W-:Y:S01]  /*5df0*/  FMNMX.FTZ R60, R187, R60, !PT ;  /* 0x0000003cbb3c7209 */ /* 0x000fe20007810000 */
[----:B------:R-:W-:Y:S01]  /*5e00*/  MUFU.EX2 R103, R103 ;  /* 0x0000006700677308 */ /* 0x000fe20000000800 */
[----:B------:R-:W-:-:S02]  /*5e10*/  ISETP.GE.AND P0, PT, R224, R47, PT ;  /* 0x0000002fe000720c */ /* 0x000fc40003f06270 */
[----:B------:R-:W-:Y:S02]  /*5e20*/  FSEL R189, R189, -INF , !P1 ;  /* 0xff800000bdbd7808 */ /* 0x000fe40004800000 */
[----:B------:R-:W-:Y:S01]  /*5e30*/  FMNMX.FTZ R60, R192, R60, !PT ;  /* 0x0000003cc03c7209 */ /* 0x000fe20007810000 */
[----:B----4-:R-:W-:Y:S01]  /*5e40*/  FFMA.FTZ R92, R87, c[0x0][0x23c], -R73 ;  /* 0x00008f00575c7a23 */ /* 0x010fe20000010849 */
        /* <DEDUP_REMOVED lines=102> */
[----:B------:R-:W-:Y:S01]  /*64b0*/  ISETP.GE.AND P0, PT, R150, R47, PT ;  /* 0x0000002f9600720c */ /* 0x000fe20003f06270 */
[----:B------:R-:W-:Y:S01]  /*64c0*/  IMAD R150, R3, 0x2, R151 ;  /* 0x0000000203967824 */ /* 0x000fe200078e0297 */
[----:B------:R-:W-:Y:S01]  /*64d0*/  FSEL R85, R14, -INF , !P1 ;  /* 0xff8000000e557808 */ /* 0x000fe20004800000 */
[----:B------:R-:W-:Y:S01]  /*64e0*/  FFMA.FTZ R3, R24, c[0x0][0x23c], -R73 ;  /* 0x00008f0018037a23 */ /* 0x000fe20000010849 */
[----:B------:R-:W-:-:S02]  /*64f0*/  FMNMX.FTZ R60, R86, R60, !PT ;  /* 0x0000003c563c7209 */ /* 0x000fc40007810000 */
[-C--:B------:R-:W-:Y:S01]  /*6500*/  ISETP.GE.AND P1, PT, R84, R47.reuse, PT ;  /* 0x0000002f5400720c */ /* 0x080fe20003f26270 */
[----:B------:R-:W-:Y:S01]  /*6510*/  LDSM.16.MT88.4 R12, [R150+0x5000] ;  /* 0x00500000960c783b */ /* 0x000fe20000004200 */
        /* <DEDUP_REMOVED lines=11> */
[----:B------:R3:W-:Y:S01]  /*65d0*/  MUFU.EX2 R60, R115 ;  /* 0x00000073003c7308 */ /* 0x0007e20000000800 */
[----:B------:R-:W-:Y:S02]  /*65e0*/  FSEL R81, R5, -INF , !P1 ;  /* 0xff80000005517808 */ /* 0x000fe40004800000 */
[----:B------:R-:W-:Y:S02]  /*65f0*/  FMNMX.FTZ R2, R82, R2, !PT ;  /* 0x0000000252027209 */ /* 0x000fe40007810000 */
[----:B------:R-:W-:-:S02]  /*6600*/  ISETP.GE.AND P1, PT, R80, R47, PT ;  /* 0x0000002f5000720c */ /* 0x000fc40003f26270 */
[----:B------:R-:W-:Y:S01]  /*6610*/  FSEL R80, R7, -INF , !P0 ;  /* 0xff80000007507808 */ /* 0x000fe20004000000 */
[----:B------:R-:W-:Y:S01]  /*6620*/  MUFU.EX2 R48, R48 ;  /* 0x0000003000307308 */ /* 0x000fe20000000800 */
[----:B------:R-:W-:Y:S02]  /*6630*/  FMNMX.FTZ R2, R81, R2, !PT ;  /* 0x0000000251027209 */ /* 0x000fe40007810000 */
[----:B------:R-:W-:Y:S02]  /*6640*/  FSEL R79, R8, -INF , !P1 ;  /* 0xff800000084f7808 */ /* 0x000fe40004800000 */
[----:B------:R-:W-:Y:S02]  /*6650*/  FMNMX.FTZ R2, R80, R2, !PT ;  /* 0x0000000250027209 */ /* 0x000fe40007810000 */
[----:B-1----:R-:W-:Y:S01]  /*6660*/  F2FP.BF16.PACK_AB R21, R138, R139 ;  /* 0x0000008b8a15723e */ /* 0x002fe200000010ff */
[----:B------:R-:W-:Y:S01]  /*6670*/  FADD.FTZ R139, R139, R138 ;  /* 0x0000008a8b8b7221 */ /* 0x000fe20000010000 */
[----:B------:R-:W-:Y:S01]  /*6680*/  FMNMX.FTZ R2, R79, R2, !PT ;  /* 0x000000024f027209 */ /* 0x000fe20007810000 */
[----:B------:R-:W-:Y:S01]  /*6690*/  MUFU.EX2 R45, R45 ;  /* 0x0000002d002d7308 */ /* 0x000fe20000000800 */
[----:B--2---:R-:W-:Y:S01]  /*66a0*/  F2FP.BF16.PACK_AB R23, R125, R132 ;  /* 0x000000847d17723e */ /* 0x004fe200000010ff */
[----:B------:R-:W-:-:S02]  /*66b0*/  FADD.FTZ R139, R132, R139 ;  /* 0x0000008b848b7221 */ /* 0x000fc40000010000 */
[----:B------:R-:W1:Y:S02]  /*66c0*/  SHFL.BFLY PT, R4, R2, 0x2, 0x1f ;  /* 0x0c401f0002047f89 */ /* 0x000e6400000e0000 */
[----:B------:R-:W-:Y:S02]  /*66d0*/  FADD.FTZ R139, R125, R139 ;  /* 0x0000008b7d8b7221 */ /* 0x000fe40000010000 */
        /* <DEDUP_REMOVED lines=16> */
[--C-:B------:R-:W-:Y:S01]  /*67e0*/  FFMA.FTZ R135, R34, c[0x0][0x23c], -R74.reuse ;  /* 0x00008f0022877a23 */ /* 0x100fe2000001084a */
[----:B------:R-:W-:Y:S01]  /*67f0*/  MUFU.EX2 R113, R113 ;  /* 0x0000007100717308 */ /* 0x000fe20000000800 */
[--C-:B------:R-:W-:Y:S01]  /*6800*/  FFMA.FTZ R134, R20, c[0x0][0x23c], -R74.reuse ;  /* 0x00008f0014867a23 */ /* 0x100fe2000001084a */
[----:B------:R-:W2:Y:S01]  /*6810*/  LDSM.16.MT88.4 R32, [R151+0x5400] ;  /* 0x005400009720783b */ /* 0x000ea20000004200 */
[--C-:B------:R-:W-:Y:S02]  /*6820*/  FFMA.FTZ R131, R19, c[0x0][0x23c], -R74.reuse ;  /* 0x00008f0013837a23 */ /* 0x100fe4000001084a */
[--C-:B------:R-:W-:Y:S02]  /*6830*/  FFMA.FTZ R128, R18, c[0x0][0x23c], -R74.reuse ;  /* 0x00008f0012807a23 */ /* 0x100fe4000001084a */
[--C-:B------:R-:W-:Y:S01]  /*6840*/  FFMA.FTZ R127, R11, c[0x0][0x23c], -R74.reuse ;  /* 0x00008f000b7f7a23 */ /* 0x100fe2000001084a */
[----:B------:R-:W-:Y:S01]  /*6850*/  MUFU.EX2 R135, R135 ;  /* 0x0000008700877308 */ /* 0x000fe20000000800 */
[----:B------:R-:W-:-:S02]  /*6860*/  FFMA.FTZ R121, R10, c[0x0][0x23c], -R74 ;  /* 0x00008f000a797a23 */ /* 0x000fc4000001084a */
[--C-:B------:R-:W-:Y:S02]  /*6870*/  FFMA.FTZ R114, R9, c[0x0][0x23c], -R74.reuse ;  /* 0x00008f0009727a23 */ /* 0x100fe4000001084a */
[--C-:B---3--:R-:W-:Y:S02]  /*6880*/  FFMA.FTZ R115, R17, c[0x0][0x23c], -R74.reuse ;  /* 0x00008f0011737a23 */ /* 0x108fe4000001084a */
[----:B------:R-:W3:Y:S01]  /*6890*/  LDSM.16.MT88.4 R16, [R150+0x5400] ;  /* 0x005400009610783b */ /* 0x000ee20000004200 */
[----:B------:R-:W4:Y:S01]  /*68a0*/  MUFU.EX2 R134, R134 ;  /* 0x0000008600867308 */ /* 0x000f220000000800 */
[--C-:B------:R-:W-:Y:S02]  /*68b0*/  FFMA.FTZ R120, R28, c[0x0][0x23c], -R74.reuse ;  /* 0x00008f001c787a23 */ /* 0x100fe4000001084a */
[----:B------:R-:W5:Y:S01]  /*68c0*/  LDSM.16.MT88.4 R28, [R151+0x5800] ;  /* 0x00580000971c783b */ /* 0x000f620000004200 */
[--C-:B------:R-:W-:Y:S02]  /*68d0*/  FFMA.FTZ R119, R200, c[0x0][0x23c], -R74.reuse ;  /* 0x00008f00c8777a23 */ /* 0x100fe4000001084a */
[----:B------:R-:W-:-:S02]  /*68e0*/  FFMA.FTZ R118, R199, c[0x0][0x23c], -R74 ;  /* 0x00008f00c7767a23 */ /* 0x000fc4000001084a */
[----:B------:R-:W-:Y:S01]  /*68f0*/  MUFU.EX2 R131, R131 ;  /* 0x0000008300837308 */ /* 0x000fe20000000800 */
[--C-:B------:R-:W-:Y:S02]  /*6900*/  FFMA.FTZ R123, R198, c[0x0][0x23c], -R74.reuse ;  /* 0x00008f00c67b7a23 */ /* 0x100fe4000001084a */
[--C-:B------:R-:W-:Y:S02]  /*6910*/  FFMA.FTZ R137, R197, c[0x0][0x23c], -R74.reuse ;  /* 0x00008f00c5897a23 */ /* 0x100fe4000001084a */
[--C-:B------:R-:W-:Y:S02]  /*6920*/  FFMA.FTZ R130, R196, c[0x0][0x23c], -R74.reuse ;  /* 0x00008f00c4827a23 */ /* 0x100fe4000001084a */
[--C-:B------:R-:W-:Y:S01]  /*6930*/  FFMA.FTZ R133, R133, c[0x0][0x23c], -R74.reuse ;  /* 0x00008f0085857a23 */ /* 0x100fe2000001084a */
[----:B------:R-:W1:Y:S01]  /*6940*/  MUFU.EX2 R128, R128 ;  /* 0x0000008000807308 */ /* 0x000e620000000800 */
[----:B----4-:R-:W-:Y:S01]  /*6950*/  F2FP.BF16.PACK_AB R20, R134, R135 ;  /* 0x000000878614723e */ /* 0x010fe200000010ff */
        /* <DEDUP_REMOVED lines=8> */
[----:B-1----:R-:W-:Y:S01]  /*69e0*/  F2FP.BF16.PACK_AB R22, R128, R131 ;  /* 0x000000838016723e */ /* 0x002fe200000010ff */
        /* <DEDUP_REMOVED lines=9> */
[--C-:B------:R-:W-:Y:S01]  /*6a80*/  FFMA.FTZ R192, R192, c[0x0][0x23c], -R74.reuse ;  /* 0x00008f00c0c07a23 */ /* 0x100fe2000001084a */
[----:B------:R-:W-:Y:S01]  /*6a90*/  HMMA.16816.F32.BF16 R4, R20, R6, RZ ;  /* 0x000000061404723c */ /* 0x000fe200000418ff */
[--C-:B------:R-:W-:Y:S01]  /*6aa0*/  FFMA.FTZ R189, R189, c[0x0][0x23c], -R74.reuse ;  /* 0x00008f00bdbd7a23 */ /* 0x100fe2000001084a */
[----:B------:R-:W4:Y:S01]  /*6ab0*/  MUFU.EX2 R115, R115 ;  /* 0x0000007300737308 */ /* 0x000f220000000800 */
        /* <DEDUP_REMOVED lines=10> */
[----:B-1----:R-:W-:Y:S01]  /*6b60*/  F2FP.BF16.PACK_AB R12, R121, R127 ;  /* 0x0000007f790c723e */ /* 0x002fe200000010ff */
[----:B------:R-:W1:Y:S01]  /*6b70*/  MUFU.EX2 R119, R119 ;  /* 0x0000007700777308 */ /* 0x000e620000000800 */
[----:B------:R-:W-:-:S02]  /*6b80*/  FFMA.FTZ R171, R171, c[0x0][0x23c], -R74 ;  /* 0x00008f00abab7a23 */ /* 0x000fc4000001084a */
[--C-:B------:R-:W-:Y:S02]  /*6b90*/  FFMA.FTZ R158, R158, c[0x0][0x23c], -R74.reuse ;  /* 0x00008f009e9e7a23 */ /* 0x100fe4000001084a */
[----:B------:R-:W-:Y:S01]  /*6ba0*/  F2FP.BF16.PACK_AB R15, R111, R116 ;  /* 0x000000746f0f723e */ /* 0x000fe200000010ff */
[--C-:B------:R-:W-:Y:S01]  /*6bb0*/  FFMA.FTZ R156, R156, c[0x0][0x23c], -R74.reuse ;  /* 0x00008f009c9c7a23 */ /* 0x100fe2000001084a */
[----:B----4-:R-:W-:Y:S01]  /*6bc0*/  F2FP.BF16.PACK_AB R14, R115, R114 ;  /* 0x00000072730e723e */ /* 0x010fe200000010ff */
[----:B------:R-:W-:Y:S01]  /*6bd0*/  MUFU.EX2 R118, R118 ;  /* 0x0000007600767308 */ /* 0x000fe20000000800 */
[--C-:B------:R-:W-:Y:S02]  /*6be0*/  FFMA.FTZ R196, R153, c[0x0][0x23c], -R74.reuse ;  /* 0x00008f0099c47a23 */ /* 0x100fe4000001084a */
[----:B------:R-:W-:Y:S02]  /*6bf0*/  FFMA.FTZ R153, R147, c[0x0][0x23c], -R73 ;  /* 0x00008f0093997a23 */ /* 0x000fe40000010849 */
[--C-:B------:R-:W-:Y:S01]  /*6c00*/  FFMA.FTZ R147, R148, c[0x0][0x23c], -R74.reuse ;  /* 0x00008f0094937a23 */ /* 0x100fe2000001084a */
[----:B--2---:R-:W-:Y:S01]  /*6c10*/  HMMA.16816.F32.BF16 R8, R12, R32, R8 ;  /* 0x000000200c08723c */ /* 0x004fe20000041808 */
[--C-:B------:R-:W-:Y:S01]  /*6c20*/  FFMA.FTZ R143, R143, c[0x0][0x23c], -R74.reuse ;  /* 0x00008f008f8f7a23 */ /* 0x100fe2000001084a */
[----:B------:R-:W2:Y:S01]  /*6c30*/  MUFU.EX2 R123, R123 ;  /* 0x0000007b007b7308 */ /* 0x000ea20000000800 */
[----:B------:R-:W-:-:S02]  /*6c40*/  FFMA.FTZ R141, R141, c[0x0][0x23c], -R74 ;  /* 0x00008f008d8d7a23 */ /* 0x000fc4000001084a */
[----:B------:R-:W-:Y:S02]  /*6c50*/  FADD.FTZ R134, R135, R134 ;  /* 0x0000008687867221 */ /* 0x000fe40000010000 */
[----:B------:R-:W-:Y:S01]  /*6c60*/  FFMA.FTZ R140, R140, c[0x0][0x23c], -R74 ;  /* 0x00008f008c8c7a23 */ /* 0x000fe2000001084a */
[C---:B------:R-:W-:Y:S01]  /*6c70*/  HMMA.16816.F32.BF16 R4, R12.reuse, R34, R4 ;  /* 0x000000220c04723c */ /* 0x040fe20000041804 */
[----:B------:R-:W4:Y:S01]  /*6c80*/  LDSM.16.MT88.4 R32, [R150+0x5800] ;  /* 0x005800009620783b */ /* 0x000f220000004200 */
[----:B------:R-:W1:Y:S01]  /*6c90*/  MUFU.EX2 R137, R137 ;  /* 0x0000008900897308 */ /* 0x000e620000000800 */
[----:B------:R-:W-:Y:S02]  /*6ca0*/  FADD.FTZ R131, R131, R134 ;  /* 0x0000008683837221 */ /* 0x000fe40000010000 */
[----:B------:R-:W-:Y:S02]  /*6cb0*/  FADD.FTZ R124, R124, R139 ;  /* 0x0000008b7c7c7221 */ /* 0x000fe40000010000 */
[----:B------:R-:W-:Y:S01]  /*6cc0*/  FADD.FTZ R131, R128, R131 ;  /* 0x0000008380837221 */ /* 0x000fe20000010000 */
[----:B---3--:R-:W-:Y:S01]  /*6cd0*/  HMMA.16816.F32.BF16 R24, R12, R16, R24 ;  /* 0x000000100c18723c */ /* 0x008fe20000041818 */
[----:B------:R-:W-:Y:S01]  /*6ce0*/  FADD.FTZ R124, R117, R124 ;  /* 0x0000007c757c7221 */ /* 0x000fe20000010000 */
[----:B------:R-:W3:Y:S01]  /*6cf0*/  MUFU.EX2 R130, R130 ;  /* 0x0000008200827308 */ /* 0x000ee20000000800 */
[----:B------:R-:W-:-:S02]  /*6d00*/  FADD.FTZ R127, R127, R131 ;  /* 0x000000837f7f7221 */ /* 0x000fc40000010000 */
[----:B------:R-:W-:Y:S02]  /*6d10*/  FADD.FTZ R116, R116, R124 ;  /* 0x0000007c74747221 */ /* 0x000fe40000010000 */
[----:B------:R-:W-:Y:S01]  /*6d20*/  FADD.FTZ R127, R121, R127 ;  /* 0x0000007f797f7221 */ /* 0x000fe20000010000 */
[----:B------:R-:W-:Y:S01]  /*6d30*/  HMMA.16816.F32.BF16 R20, R12, R18, R20 ;  /* 0x000000120c14723c */ /* 0x000fe20000041814 */
[----:B------:R-:W3:Y:S01]  /*6d40*/  LDSM.16.MT88.4 R16, [R151+0x5c00] ;  /* 0x005c00009710783b */ /* 0x000ee20000004200 */
[----:B------:R-:W-:Y:S01]  /*6d50*/  MUFU.EX2 R133, R133 ;  /* 0x0000008500857308 */ /* 0x000fe20000000800 */
[----:B------:R-:W-:Y:S02]  /*6d60*/  FADD.FTZ R127, R114, R127 ;  /* 0x0000007f727f7221 */ /* 0x000fe40000010000 */
[----:B------:R-:W-:Y:S02]  /*6d70*/  FADD.FTZ R116, R111, R116 ;  /* 0x000000746f747221 */ /* 0x000fe40000010000 */
[----:B------:R-:W-:Y:S01]  /*6d80*/  F2FP.BF16.PACK_AB R13, R108, R110 ;  /* 0x0000006e6c0d723e */ /* 0x000fe200000010ff */
[----:B------:R-:W-:Y:S01]  /*6d90*/  FADD.FTZ R115, R115, R127 ;  /* 0x0000007f73737221 */ /* 0x000fe20000010000 */
[----:B------:R-:W-:Y:S01]  /*6da0*/  F2FP.BF16.PACK_AB R15, R104, R107 ;  /* 0x0000006b680f723e */ /* 0x000fe200000010ff */
[----:B------:R-:W3:Y:S01]  /*6db0*/  MUFU.EX2 R136, R136 ;  /* 0x0000008800887308 */ /* 0x000ee20000000800 */
[----:B-1----:R-:W-:Y:S01]  /*6dc0*/  F2FP.BF16.PACK_AB R12, R119, R120 ;  /* 0x00000078770c723e */ /* 0x002fe200000010ff */
[----:B------:R-:W-:Y:S01]  /*6dd0*/  FADD.FTZ R110, R110, R116 ;  /* 0x000000746e6e7221 */ /* 0x000fe20000010000 */
[----:B--2---:R-:W-:Y:S01]  /*6de0*/  F2FP.BF16.PACK_AB R14, R123, R118 ;  /* 0x000000767b0e723e */ /* 0x004fe200000010ff */
[----:B------:R-:W-:-:S02]  /*6df0*/  FFMA.FTZ R126, R126, c[0x0][0x23c], -R74 ;  /* 0x00008f007e7e7a23 */ /* 0x000fc4000001084a */
[--C-:B------:R-:W-:Y:S02]  /*6e00*/  FFMA.FTZ R112, R112, c[0x0][0x23c], -R74.reuse ;  /* 0x00008f0070707a23 */ /* 0x100fe4000001084a */
[----:B------:R-:W-:Y:S01]  /*6e10*/  MUFU.EX2 R145, R145 ;  /* 0x0000009100917308 */ /* 0x000fe20000000800 */
[----:B------:R-:W-:Y:S01]  /*6e20*/  FFMA.FTZ R109, R109, c[0x0][0x23c], -R74 ;  /* 0x00008f006d6d7a23 */ /* 0x000fe2000001084a */
[C---:B-----5:R-:W-:Y:S01]  /*6e30*/  HMMA.16816.F32.BF16 R8, R12.reuse, R28, R8 ;  /* 0x0000001c0c08723c */ /* 0x060fe20000041808 */
[----:B------:R-:W-:Y:S02]  /*6e40*/  FADD.FTZ R115, R120, R115 ;  /* 0x0000007378737221 */ /* 0x000fe40000010000 */
[----:B------:R-:W-:Y:S02]  /*6e50*/  FADD.FTZ R110, R108, R110 ;  /* 0x0000006e6c6e7221 */ /* 0x000fe40000010000 */
[----:B------:R-:W-:Y:S01]  /*6e60*/  FADD.FTZ R119, R119, R115 ;  /* 0x0000007377777221 */ /* 0x000fe20000010000 */
[----:B------:R-:W1:Y:S01]  /*6e70*/  MUFU.EX2 R144, R144 ;  /* 0x0000009000907308 */ /* 0x000e620000000800 */
[----:B------:R-:W-:Y:S01]  /*6e80*/  FADD.FTZ R107, R107, R110 ;  /* 0x0000006e6b6b7221 */ /* 0x000fe20000010000 */
[----:B------:R-:W-:Y:S01]  /*6e90*/  HMMA.16816.F32.BF16 R4, R12, R30, R4 ;  /* 0x0000001e0c04723c */ /* 0x000fe20000041804 */
[----:B------:R-:W2:Y:S01]  /*6ea0*/  LDSM.16.MT88.4 R28, [R150+0x5c00] ;  /* 0x005c0000961c783b */ /* 0x000ea20000004200 */
[----:B------:R-:W-:-:S02]  /*6eb0*/  FADD.FTZ R119, R118, R119 ;  /* 0x0000007776777221 */ /* 0x000fc40000010000 */
[----:B------:R-:W-:Y:S02]  /*6ec0*/  FADD.FTZ R107, R104, R107 ;  /* 0x0000006b686b7221 */ /* 0x000fe40000010000 */
[----:B------:R-:W-:Y:S01]  /*6ed0*/  MUFU.EX2 R146, R146 ;  /* 0x0000009200927308 */ /* 0x000fe20000000800 */
[----:B------:R-:W-:Y:S01]  /*6ee0*/  FADD.FTZ R123, R123, R119 ;  /* 0x000000777b7b7221 */ /* 0x000fe20000010000 */
[C---:B----4-:R-:W-:Y:S01]  /*6ef0*/  HMMA.16816.F32.BF16 R24, R12.reuse, R32, R24 ;  /* 0x000000200c18723c */ /* 0x050fe20000041818 */
[----:B------:R-:W-:Y:S02]  /*6f00*/  FADD.FTZ R107, R103, R107 ;  /* 0x0000006b676b7221 */ /* 0x000fe40000010000 */
[----:B------:R-:W-:Y:S02]  /*6f10*/  FADD.FTZ R123, R137, R123 ;  /* 0x0000007b897b7221 */ /* 0x000fe40000010000 */
[--C-:B------:R-:W-:Y:S01]  /*6f20*/  FFMA.FTZ R105, R105, c[0x0][0x23c], -R74.reuse ;  /* 0x00008f0069697a23 */ /* 0x100fe2000001084a */
[----:B------:R-:W4:Y:S01]  /*6f30*/  MUFU.EX2 R149, R149 ;  /* 0x0000009500957308 */ /* 0x000f220000000800 */
[--C-:B------:R-:W-:Y:S01]  /*6f40*/  FFMA.FTZ R101, R101, c[0x0][0x23c], -R74.reuse ;  /* 0x00008f0065657a23 */ /* 0x100fe2000001084a */
[----:B------:R-:W-:Y:S01]  /*6f50*/  HMMA.16816.F32.BF16 R20, R12, R34, R20 ;  /* 0x000000220c14723c */ /* 0x000fe20000041814 */
[----:B------:R-:W5:Y:S01]  /*6f60*/  LDSM.16.MT88.4 R32, [R151+0x6000] ;  /* 0x006000009720783b */ /* 0x000f620000004200 */
[----:B------:R-:W-:-:S02]  /*6f70*/  FFMA.FTZ R95, R95, c[0x0][0x23c], -R74 ;  /* 0x00008f005f5f7a23 */ /* 0x000fc4000001084a */
[--C-:B------:R-:W-:Y:S02]  /*6f80*/  FFMA.FTZ R89, R89, c[0x0][0x23c], -R74.reuse ;  /* 0x00008f0059597a23 */ /* 0x100fe4000001084a */
[----:B------:R-:W-:Y:S01]  /*6f90*/  MUFU.EX2 R157, R157 ;  /* 0x0000009d009d7308 */ /* 0x000fe20000000800 */
[----:B------:R-:W-:Y:S01]  /*6fa0*/  F2FP.BF16.PACK_AB R13, R100, R103 ;  /* 0x00000067640d723e */ /* 0x000fe200000010ff */
[--C-:B------:R-:W-:Y:S01]  /*6fb0*/  FFMA.FTZ R88, R88, c[0x0][0x23c], -R74.reuse ;  /* 0x00008f0058587a23 */ /* 0x100fe2000001084a */
[----:B------:R-:W-:Y:S01]  /*6fc0*/  F2FP.BF16.PACK_AB R15, R97, R99 ;  /* 0x00000063610f723e */ /* 0x000fe200000010ff */
[--C-:B------:R-:W-:Y:S01]  /*6fd0*/  FFMA.FTZ R87, R87, c[0x0][0x23c], -R74.reuse ;  /* 0x00008f0057577a23 */ /* 0x100fe2000001084a */
[C---:B---3--:R-:W-:Y:S01]  /*6fe0*/  F2FP.BF16.PACK_AB R12, R130.reuse, R137 ;  /* 0x00000089820c723e */ /* 0x048fe200000010ff */
[----:B------:R-:W-:Y:S01]  /*6ff0*/  FADD.FTZ R130, R130, R123 ;  /* 0x0000007b82827221 */ /* 0x000fe20000010000 */
[----:B------:R-:W-:Y:S01]  /*7000*/  F2FP.BF16.PACK_AB R14, R136, R133 ;  /* 0x00000085880e723e */ /* 0x000fe200000010ff */
[----:B------:R-:W3:Y:S01]  /*7010*/  MUFU.EX2 R154, R154 ;  /* 0x0000009a009a7308 */ /* 0x000ee20000000800 */
[----:B------:R-:W-:-:S02]  /*7020*/  FFMA.FTZ R86, R86, c[0x0][0x23c], -R74 ;  /* 0x00008f0056567a23 */ /* 0x000fc4000001084a */
[----:B------:R-:W-:Y:S02]  /*7030*/  FADD.FTZ R130, R133, R130 ;  /* 0x0000008285827221 */ /* 0x000fe40000010000 */
[----:B------:R-:W-:Y:S01]  /*7040*/  FFMA.FTZ R85, R85, c[0x0][0x23c], -R74 ;  /* 0x00008f0055557a23 */ /* 0x000fe2000001084a */
[C---:B------:R-:W-:Y:S01]  /*7050*/  HMMA.16816.F32.BF16 R8, R12.reuse, R16, R8 ;  /* 0x000000100c08723c */ /* 0x040fe20000041808 */
[----:B------:R-:W-:Y:S01]  /*7060*/  FADD.FTZ R130, R136, R130 ;  /* 0x0000008288827221 */ /* 0x000fe20000010000 */
[----:B------:R-:W-:Y:S01]  /*7070*/  MUFU.EX2 R155, R155 ;  /* 0x0000009b009b7308 */ /* 0x000fe20000000800 */
[--C-:B------:R-:W-:Y:S01]  /*7080*/  FFMA.FTZ R84, R84, c[0x0][0x23c], -R74.reuse ;  /* 0x00008f0054547a23 */ /* 0x100fe2000001084a */
[----:B------:R-:W-:Y:S01]  /*7090*/  LDSM.16.MT88.4 R132, [R150+0x8c00] ;  /* 0x008c00009684783b */ /* 0x000fe20000004200 */
[--C-:B------:R-:W-:Y:S02]  /*70a0*/  FFMA.FTZ R83, R83, c[0x0][0x23c], -R74.reuse ;  /* 0x00008f0053537a23 */ /* 0x100fe4000001084a */
[----:B------:R-:W-:Y:S01]  /*70b0*/  FFMA.FTZ R82, R82, c[0x0][0x23c], -R74 ;  /* 0x00008f0052527a23 */ /* 0x000fe2000001084a */
[C---:B------:R-:W-:Y:S01]  /*70c0*/  HMMA.16816.F32.BF16 R4, R12.reuse, R18, R4 ;  /* 0x000000120c04723c */ /* 0x040fe20000041804 */
[----:B------:R-:W3:Y:S01]  /*70d0*/  LDSM.16.MT88.4 R16, [R150+0x6000] ;  /* 0x006000009610783b */ /* 0x000ee20000004200 */
[----:B------:R-:W1:Y:S06]  /*70e0*/  MUFU.EX2 R159, R159 ;  /* 0x0000009f009f7308 */ /* 0x000e6c0000000800 */
[C---:B--2---:R-:W-:Y:S02]  /*70f0*/  HMMA.16816.F32.BF16 R24, R12.reuse, R28, R24 ;  /* 0x0000001c0c18723c */ /* 0x044fe40000041818 */
[----:B------:R-:W2:Y:S06]  /*7100*/  MUFU.EX2 R183, R183 ;  /* 0x000000b700b77308 */ /* 0x000eac0000000800 */
[----:B------:R-:W-:Y:S01]  /*7110*/  HMMA.16816.F32.BF16 R20, R12, R30, R20 ;  /* 0x0000001e0c14723c */ /* 0x000fe20000041814 */
[----:B------:R-:W2:Y:S01]  /*7120*/  LDSM.16.MT88.4 R28, [R151+0x6400] ;  /* 0x00640000971c783b */ /* 0x000ea20000004200 */
[----:B------:R-:W2:Y:S05]  /*7130*/  MUFU.EX2 R160, R160 ;  /* 0x000000a000a07308 */ /* 0x000eaa0000000800 */
[----:B------:R-:W-:-:S02]  /*7140*/  F2FP.BF16.PACK_AB R13, R93, R96 ;  /* 0x000000605d0d723e */ /* 0x000fc400000010ff */
[----:B------:R-:W-:Y:S01]  /*7150*/  F2FP.BF16.PACK_AB R15, R91, R92 ;  /* 0x0000005c5b0f723e */ /* 0x000fe200000010ff */
[----:B------:R-:W-:Y:S01]  /*7160*/  MUFU.EX2 R162, R162 ;  /* 0x000000a200a27308 */ /* 0x000fe20000000800 */
[----:B-1----:R-:W-:Y:S01]  /*7170*/  F2FP.BF16.PACK_AB R12, R144, R145 ;  /* 0x00000091900c723e */ /* 0x002fe200000010ff */
[----:B------:R-:W-:Y:S01]  /*7180*/  FADD.FTZ R145, R145, R130 ;  /* 0x0000008291917221 */ /* 0x000fe20000010000 */
[----:B----4-:R-:W-:-:S03]  /*7190*/  F2FP.BF16.PACK_AB R14, R149, R146 ;  /* 0x00000092950e723e */ /* 0x010fc600000010ff */
[----:B------:R-:W-:Y:S02]  /*71a0*/  FADD.FTZ R145, R144, R145 ;  /* 0x0000009190917221 */ /* 0x000fe40000010000 */
[----:B------:R-:W1:Y:S02]  /*71b0*/  MUFU.EX2 R187, R187 ;  /* 0x000000bb00bb7308 */ /* 0x000e640000000800 */
[----:B-----5:R-:W-:Y:S01]  /*71c0*/  HMMA.16816.F32.BF16 R8, R12, R32, R8 ;  /* 0x000000200c08723c */ /* 0x020fe20000041808 */
[----:B------:R-:W-:-:S04]  /*71d0*/  FADD.FTZ R146, R146, R145 ;  /* 0x0000009192927221 */ /* 0x000fc80000010000 */
[----:B------:R-:W-:Y:S01]  /*71e0*/  FADD.FTZ R146, R149, R146 ;  /* 0x0000009295927221 */ /* 0x000fe20000010000 */
[----:B------:R-:W4:Y:S02]  /*71f0*/  MUFU.EX2 R192, R192 ;  /* 0x000000c000c07308 */ /* 0x000f240000000800 */
[C---:B------:R-:W-:Y:S01]  /*7200*/  HMMA.16816.F32.BF16 R4, R12.reuse, R34, R4 ;  /* 0x000000220c04723c */ /* 0x040fe20000041804 */
[----:B------:R-:W5:Y:S05]  /*7210*/  LDSM.16.MT88.4 R32, [R150+0x6400] ;  /* 0x006400009620783b */ /* 0x000f6a0000004200 */
[----:B------:R-:W1:Y:S02]  /*7220*/  MUFU.EX2 R189, R189 ;  /* 0x000000bd00bd7308 */ /* 0x000e640000000800 */
[C---:B---3--:R-:W-:Y:S06]  /*7230*/  HMMA.16816.F32.BF16 R24, R12.reuse, R16, R24 ;  /* 0x000000100c18723c */ /* 0x048fec0000041818 */
[----:B------:R-:W-:Y:S02]  /*7240*/  MUFU.EX2 R193, R193 ;  /* 0x000000c100c17308 */ /* 0x000fe40000000800 */
[----:B------:R-:W-:Y:S01]  /*7250*/  HMMA.16816.F32.BF16 R20, R12, R18, R20 ;  /* 0x000000120c14723c */ /* 0x000fe20000041814 */
[----:B------:R-:W3:Y:S05]  /*7260*/  LDSM.16.MT88.4 R16, [R151+0x6800] ;  /* 0x006800009710783b */ /* 0x000eea0000004200 */
        /* <DEDUP_REMOVED lines=8> */
[----:B--2---:R-:W-:Y:S01]  /*72f0*/  HMMA.16816.F32.BF16 R8, R12, R28, R8 ;  /* 0x0000001c0c08723c */ /* 0x004fe20000041808 */
[----:B------:R-:W-:Y:S01]  /*7300*/  FADD.FTZ R157, R155, R157 ;  /* 0x0000009d9b9d7221 */ /* 0x000fe20000010000 */
[----:B------:R-:W2:Y:S03]  /*7310*/  MUFU.EX2 R190, R190 ;  /* 0x000000be00be7308 */ /* 0x000ea60000000800 */
[----:B------:R-:W-:-:S03]  /*7320*/  FADD.FTZ R159, R159, R157 ;  /* 0x0000009d9f9f7221 */ /* 0x000fc60000010000 */
[----:B------:R-:W-:Y:S01]  /*7330*/  HMMA.16816.F32.BF16 R4, R12, R30, R4 ;  /* 0x0000001e0c04723c */ /* 0x000fe20000041804 */
[----:B------:R-:W2:Y:S01]  /*7340*/  LDSM.16.MT88.4 R28, [R150+0x6800] ;  /* 0x00680000961c783b */ /* 0x000ea20000004200 */
[----:B------:R-:W1:Y:S01]  /*7350*/  MUFU.EX2 R188, R188 ;  /* 0x000000bc00bc7308 */ /* 0x000e620000000800 */
[----:B------:R-:W-:-:S05]  /*7360*/  FADD.FTZ R159, R183, R159 ;  /* 0x0000009fb79f7221 */ /* 0x000fca0000010000 */
[C---:B-----5:R-:W-:Y:S02]  /*7370*/  HMMA.16816.F32.BF16 R24, R12.reuse, R32, R24 ;  /* 0x000000200c18723c */ /* 0x060fe40000041818 */
[----:B------:R-:W5:Y:S06]  /*7380*/  MUFU.EX2 R186, R186 ;  /* 0x000000ba00ba7308 */ /* 0x000f6c0000000800 */
[----:B------:R-:W-:Y:S01]  /*7390*/  HMMA.16816.F32.BF16 R20, R12, R34, R20 ;  /* 0x000000220c14723c */ /* 0x000fe20000041814 */
[----:B------:R-:W5:Y:S01]  /*73a0*/  LDSM.16.MT88.4 R32, [R151+0x6c00] ;  /* 0x006c00009720783b */ /* 0x000f620000004200 */
[----:B------:R-:W2:Y:S05]  /*73b0*/  MUFU.EX2 R171, R171 ;  /* 0x000000ab00ab7308 */ /* 0x000eaa0000000800 */
[----:B------:R-:W-:-:S02]  /*73c0*/  F2FP.BF16.PACK_AB R13, R67, R68 ;  /* 0x00000044430d723e */ /* 0x000fc400000010ff */
[----:B------:R-:W-:Y:S01]  /*73d0*/  F2FP.BF16.PACK_AB R15, R65, R66 ;  /* 0x00000042410f723e */ /* 0x000fe200000010ff */
[----:B------:R-:W2:Y:S01]  /*73e0*/  MUFU.EX2 R158, R158 ;  /* 0x0000009e009e7308 */ /* 0x000ea20000000800 */
[C---:B------:R-:W-:Y:S01]  /*73f0*/  F2FP.BF16.PACK_AB R12, R160.reuse, R183 ;  /* 0x000000b7a00c723e */ /* 0x040fe200000010ff */
[----:B------:R-:W-:Y:S01]  /*7400*/  FADD.FTZ R160, R160, R159 ;  /* 0x0000009fa0a07221 */ /* 0x000fe20000010000 */
[----:B-1----:R-:W-:-:S03]  /*7410*/  F2FP.BF16.PACK_AB R14, R187, R162 ;  /* 0x000000a2bb0e723e */ /* 0x002fc600000010ff */
[----:B------:R-:W-:Y:S02]  /*7420*/  FADD.FTZ R160, R162, R160 ;  /* 0x000000a0a2a07221 */ /* 0x000fe40000010000 */
[----:B------:R-:W1:Y:S02]  /*7430*/  MUFU.EX2 R156, R156 ;  /* 0x0000009c009c7308 */ /* 0x000e640000000800 */
[----:B---3--:R-:W-:Y:S01]  /*7440*/  HMMA.16816.F32.BF16 R8, R12, R16, R8 ;  /* 0x000000100c08723c */ /* 0x008fe20000041808 */
[----:B------:R-:W-:-:S04]  /*7450*/  FADD.FTZ R187, R187, R160 ;  /* 0x000000a0bbbb7221 */ /* 0x000fc80000010000 */
[----:B----4-:R-:W-:Y:S01]  /*7460*/  FADD.FTZ R187, R192, R187 ;  /* 0x000000bbc0bb7221 */ /* 0x010fe20000010000 */
[----:B------:R-:W3:Y:S02]  /*7470*/  MUFU.EX2 R196, R196 ;  /* 0x000000c400c47308 */ /* 0x000ee40000000800 */
[----:B------:R-:W-:Y:S01]  /*7480*/  HMMA.16816.F32.BF16 R4, R12, R18, R4 ;  /* 0x000000120c04723c */ /* 0x000fe20000041804 */
[----:B------:R-:W4:Y:S01]  /*7490*/  LDSM.16.MT88.4 R16, [R150+0x6c00] ;  /* 0x006c00009610783b */ /* 0x000f220000004200 */
[----:B------:R-:W-:-:S04]  /*74a0*/  FADD.FTZ R187, R189, R187 ;  /* 0x000000bbbdbb7221 */ /* 0x000fc80000010000 */
[----:B------:R-:W1:Y:S02]  /*74b0*/  MUFU.EX2 R147, R147 ;  /* 0x0000009300937308 */ /* 0x000e640000000800 */
[C---:B--2---:R-:W-:Y:S06]  /*74c0*/  HMMA.16816.F32.BF16 R24, R12.reuse, R28, R24 ;  /* 0x0000001c0c18723c */ /* 0x044fec0000041818 */
[----:B------:R-:W2:Y:S02]  /*74d0*/  MUFU.EX2 R143, R143 ;  /* 0x0000008f008f7308 */ /* 0x000ea40000000800 */
[----:B------:R-:W-:Y:S01]  /*74e0*/  HMMA.16816.F32.BF16 R20, R12, R30, R20 ;  /* 0x0000001e0c14723c */ /* 0x000fe20000041814 */
[----:B------:R-:W1:Y:S05]  /*74f0*/  LDSM.16.MT88.4 R28, [R151+0x7000] ;  /* 0x00700000971c783b */ /* 0x000e6a0000004200 */
[----:B------:R-:W-:Y:S01]  /*7500*/  MUFU.EX2 R141, R141 ;  /* 0x0000008d008d7308 */ /* 0x000fe20000000800 */
[----:B------:R-:W-:-:S02]  /*7510*/  F2FP.BF16.PACK_AB R13, R63, R64 ;  /* 0x000000403f0d723e */ /* 0x000fc400000010ff */
[----:B------:R-:W-:Y:S02]  /*7520*/  F2FP.BF16.PACK_AB R15, R61, R62 ;  /* 0x0000003e3d0f723e */ /* 0x000fe400000010ff */
[----:B------:R-:W-:Y:S02]  /*7530*/  F2FP.BF16.PACK_AB R12, R189, R192 ;  /* 0x000000c0bd0c723e */ /* 0x000fe400000010ff */
[C---:B------:R-:W-:Y:S01]  /*7540*/  F2FP.BF16.PACK_AB R14, R194.reuse, R193 ;  /* 0x000000c1c20e723e */ /* 0x040fe200000010ff */
[----:B------:R-:W1:Y:S01]  /*7550*/  MUFU.EX2 R138, R140 ;  /* 0x0000008c008a7308 */ /* 0x000e620000000800 */
[----:B------:R-:W-:Y:S02]  /*7560*/  FADD.FTZ R193, R193, R187 ;  /* 0x000000bbc1c17221 */ /* 0x000fe40000010000 */
[----:B------:R-:W-:Y:S02]  /*7570*/  FFMA.FTZ R187, R75, c[0x0][0x23c], -R73 ;  /* 0x00008f004bbb7a23 */ /* 0x000fe40000010849 */
[----:B------:R-:W-:Y:S01]  /*7580*/  FADD.FTZ R193, R194, R193 ;  /* 0x000000c1c2c17221 */ /* 0x000fe20000010000 */
[----:B-----5:R-:W-:Y:S02]  /*7590*/  HMMA.16816.F32.BF16 R8, R12, R32, R8 ;  /* 0x000000200c08723c */ /* 0x020fe40000041808 */
[----:B------:R-:W-:Y:S01]  /*75a0*/  MUFU.EX2 R111, R112 ;  /* 0x00000070006f7308 */ /* 0x000fe20000000800 */
[----:B------:R-:W-:-:S05]  /*75b0*/  FADD.FTZ R193, R195, R193 ;  /* 0x000000c1c3c17221 */ /* 0x000fca0000010000 */
[C---:B------:R-:W-:Y:S01]  /*75c0*/  HMMA.16816.F32.BF16 R4, R12.reuse, R34, R4 ;  /* 0x000000220c04723c */ /* 0x040fe20000041804 */
[----:B------:R-:W5:Y:S01]  /*75d0*/  LDSM.16.MT88.4 R32, [R150+0x7000] ;  /* 0x007000009620783b */ /* 0x000f620000004200 */
[----:B------:R-:W-:Y:S06]  /*75e0*/  MUFU.EX2 R108, R109 ;  /* 0x0000006d006c7308 */ /* 0x000fec0000000800 */
[C---:B----4-:R-:W-:Y:S02]  /*75f0*/  HMMA.16816.F32.BF16 R24, R12.reuse, R16, R24 ;  /* 0x000000100c18723c */ /* 0x050fe40000041818 */
[----:B------:R-:W-:Y:S05]  /*7600*/  MUFU.EX2 R142, R142 ;  /* 0x0000008e008e7308 */ /* 0x000fea0000000800 */
[----:B------:R-:W-:Y:S01]  /*7610*/  F2FP.BF16.PACK_AB R17, R59, R60 ;  /* 0x0000003c3b11723e */ /* 0x000fe200000010ff */
[----:B------:R-:W-:Y:S01]  /*7620*/  HMMA.16816.F32.BF16 R20, R12, R18, R20 ;  /* 0x000000120c14723c */ /* 0x000fe20000041814 */
[C---:B------:R-:W-:Y:S01]  /*7630*/  F2FP.BF16.PACK_AB R16, R190.reuse, R195 ;  /* 0x000000c3be10723e */ /* 0x040fe200000010ff */
[----:B------:R-:W4:Y:S01]  /*7640*/  LDSM.16.MT88.4 R12, [R151+0x7400] ;  /* 0x00740000970c783b */ /* 0x000f220000004200 */
[----:B------:R-:W-:Y:S01]  /*7650*/  MUFU.EX2 R103, R105 ;  /* 0x0000006900677308 */ /* 0x000fe20000000800 */
[----:B------:R-:W-:-:S03]  /*7660*/  FADD.FTZ R190, R190, R193 ;  /* 0x000000c1bebe7221 */ /* 0x000fc60000010000 */
[----:B------:R-:W-:Y:S01]  /*7670*/  F2FP.BF16.PACK_AB R19, R57, R58 ;  /* 0x0000003a3913723e */ /* 0x000fe200000010ff */
[----:B------:R-:W-:Y:S01]  /*7680*/  FADD.FTZ R190, R188, R190 ;  /* 0x000000bebcbe7221 */ /* 0x000fe20000010000 */
[C---:B------:R-:W-:Y:S01]  /*7690*/  F2FP.BF16.PACK_AB R18, R186.reuse, R188 ;  /* 0x000000bcba12723e */ /* 0x040fe200000010ff */
[----:B------:R-:W-:Y:S01]  /*76a0*/  FFMA.FTZ R188, R79, c[0x0][0x23c], -R74 ;  /* 0x00008f004fbc7a23 */ /* 0x000fe2000001084a */
[----:B------:R-:W-:Y:S01]  /*76b0*/  MUFU.EX2 R152, R152 ;  /* 0x0000009800987308 */ /* 0x000fe20000000800 */
[----:B------:R-:W-:-:S04]  /*76c0*/  FADD.FTZ R186, R186, R190 ;  /* 0x000000bebaba7221 */ /* 0x000fc80000010000 */
[C---:B-1----:R-:W-:Y:S01]  /*76d0*/  HMMA.16816.F32.BF16 R8, R16.reuse, R28, R8 ;  /* 0x0000001c1008723c */ /* 0x042fe20000041808 */
[----:B------:R-:W-:Y:S02]  /*76e0*/  FADD.FTZ R186, R171, R186 ;  /* 0x000000baabba7221 */ /* 0x000fe40000010000 */
        /* <DEDUP_REMOVED lines=8> */
[----:B------:R-:W5:Y:S01]  /*7770*/  LDSM.16.MT88.4 R16, [R151+0x7800] ;  /* 0x007800009710783b */ /* 0x000f620000004200 */
[C---:B------:R-:W-:Y:S01]  /*7780*/  F2FP.BF16.PACK_AB R32, R158.reuse, R171 ;  /* 0x000000ab9e20723e */ /* 0x040fe200000010ff */
[----:B------:R-:W-:Y:S01]  /*7790*/  FADD.FTZ R158, R158, R186 ;  /* 0x000000ba9e9e7221 */ /* 0x000fe20000010000 */
[----:B------:R-:W-:Y:S03]  /*77a0*/  MUFU.EX2 R153, R153 ;  /* 0x0000009900997308 */ /* 0x000fe60000000800 */
[----:B------:R-:W-:Y:S01]  /*77b0*/  F2FP.BF16.PACK_AB R35, R49, R50 ;  /* 0x000000323123723e */ /* 0x000fe200000010ff */
[----:B------:R-:W-:Y:S01]  /*77c0*/  FADD.FTZ R158, R156, R158 ;  /* 0x0000009e9c9e7221 */ /* 0x000fe20000010000 */
[----:B---3--:R-:W-:-:S03]  /*77d0*/  F2FP.BF16.PACK_AB R34, R196, R156 ;  /* 0x0000009cc422723e */ /* 0x008fc600000010ff */
[----:B------:R-:W-:Y:S01]  /*77e0*/  FADD.FTZ R196, R196, R158 ;  /* 0x0000009ec4c47221 */ /* 0x000fe20000010000 */
[----:B------:R-:W-:Y:S03]  /*77f0*/  MUFU.EX2 R125, R129 ;  /* 0x00000081007d7308 */ /* 0x000fe60000000800 */
[----:B----4-:R-:W-:Y:S01]  /*7800*/  HMMA.16816.F32.BF16 R8, R32, R12, R8 ;  /* 0x0000000c2008723c */ /* 0x010fe20000041808 */
[----:B------:R-:W-:-:S04]  /*7810*/  FADD.FTZ R196, R147, R196 ;  /* 0x000000c493c47221 */ /* 0x000fc80000010000 */
[----:B--2---:R-:W-:Y:S01]  /*7820*/  FADD.FTZ R196, R143, R196 ;  /* 0x000000c48fc47221 */ /* 0x004fe20000010000 */
[----:B------:R-:W-:Y:S02]  /*7830*/  MUFU.EX2 R106, R106 ;  /* 0x0000006a006a7308 */ /* 0x000fe40000000800 */
[C---:B------:R-:W-:Y:S01]  /*7840*/  HMMA.16816.F32.BF16 R4, R32.reuse, R14, R4 ;  /* 0x0000000e2004723c */ /* 0x040fe20000041804 */
[----:B------:R-:W2:Y:S05]  /*7850*/  LDSM.16.MT88.4 R12, [R150+0x7800] ;  /* 0x00780000960c783b */ /* 0x000eaa0000004200 */
[----:B------:R-:W-:Y:S02]  /*7860*/  MUFU.EX2 R187, R187 ;  /* 0x000000bb00bb7308 */ /* 0x000fe40000000800 */
[C---:B-1----:R-:W-:Y:S06]  /*7870*/  HMMA.16816.F32.BF16 R24, R32.reuse, R28, R24 ;  /* 0x0000001c2018723c */ /* 0x042fec0000041818 */
[----:B------:R-:W-:Y:S02]  /*7880*/  MUFU.EX2 R188, R188 ;  /* 0x000000bc00bc7308 */ /* 0x000fe40000000800 */
[----:B------:R-:W-:Y:S07]  /*7890*/  HMMA.16816.F32.BF16 R28, R32, R30, R20 ;  /* 0x0000001e201c723c */ /* 0x000fee0000041814 */
[----:B------:R-:W-:Y:S01]  /*78a0*/  FFMA.FTZ R20, R122, c[0x0][0x23c], -R74 ;  /* 0x00008f007a147a23 */ /* 0x000fe2000001084a */
[----:B------:R-:W-:Y:S01]  /*78b0*/  F2FP.BF16.PACK_AB R33, R45, R48 ;  /* 0x000000302d21723e */ /* 0x000fe200000010ff */
[----:B------:R-:W1:Y:S01]  /*78c0*/  MUFU.EX2 R122, R126 ;  /* 0x0000007e007a7308 */ /* 0x000e620000000800 */
[----:B------:R-:W-:-:S02]  /*78d0*/  F2FP.BF16.PACK_AB R35, R43, R44 ;  /* 0x0000002c2b23723e */ /* 0x000fc400000010ff */
[----:B------:R-:W-:Y:S02]  /*78e0*/  F2FP.BF16.PACK_AB R32, R143, R147 ;  /* 0x000000938f20723e */ /* 0x000fe400000010ff */
[C---:B------:R-:W-:Y:S01]  /*78f0*/  F2FP.BF16.PACK_AB R34, R138.reuse, R141 ;  /* 0x0000008d8a22723e */ /* 0x040fe200000010ff */
[----:B------:R-:W-:Y:S02]  /*7900*/  FADD.FTZ R141, R141, R196 ;  /* 0x000000c48d8d7221 */ /* 0x000fe40000010000 */
[----:B------:R3:W4:Y:S02]  /*7910*/  MUFU.EX2 R117, R20 ;  /* 0x0000001400757308 */ /* 0x0007240000000800 */
[----:B------:R-:W-:Y:S02]  /*7920*/  FADD.FTZ R141, R138, R141 ;  /* 0x0000008d8a8d7221 */ /* 0x000fe40000010000 */
[----:B-----5:R-:W-:Y:S02]  /*7930*/  HMMA.16816.F32.BF16 R8, R32, R16, R8 ;  /* 0x000000102008723c */ /* 0x020fe40000041808 */
[----:B-1----:R-:W-:-:S06]  /*7940*/  FADD.FTZ R141, R122, R141 ;  /* 0x0000008d7a8d7221 */ /* 0x002fcc0000010000 */
[C---:B------:R-:W-:Y:S01]  /*7950*/  HMMA.16816.F32.BF16 R4, R32.reuse, R18, R4 ;  /* 0x000000122004723c */ /* 0x040fe20000041804 */
[----:B------:R-:W1:Y:S04]  /*7960*/  LDSM.16.MT88.4 R16, [R150+0x7c00] ;  /* 0x007c00009610783b */ /* 0x000e680000004200 */
[----:B---3--:R-:W3:Y:S03]  /*7970*/  LDSM.16.MT88.4 R20, [R151+0x7c00] ;  /* 0x007c00009714783b */ /* 0x008ee60000004200 */
[C---:B--2---:R-:W-:Y:S07]  /*7980*/  HMMA.16816.F32.BF16 R24, R32.reuse, R12, R24 ;  /* 0x0000000c2018723c */ /* 0x044fee0000041818 */
[----:B------:R-:W-:Y:S01]  /*7990*/  F2FP.BF16.PACK_AB R13, R41, R42 ;  /* 0x0000002a290d723e */ /* 0x000fe200000010ff */
[----:B------:R-:W-:Y:S01]  /*79a0*/  HMMA.16816.F32.BF16 R28, R32, R14, R28 ;  /* 0x0000000e201c723c */ /* 0x000fe2000004181c */
[C---:B----4-:R-:W-:Y:S01]  /*79b0*/  F2FP.BF16.PACK_AB R12, R117.reuse, R122 ;  /* 0x0000007a750c723e */ /* 0x050fe200000010ff */
[----:B------:R-:W-:-:S04]  /*79c0*/  FADD.FTZ R117, R117, R141 ;  /* 0x0000008d75757221 */ /* 0x000fc80000010000 */
[----:B------:R-:W-:Y:S01]  /*79d0*/  FADD.FTZ R117, R111, R117 ;  /* 0x000000756f757221 */ /* 0x000fe20000010000 */
[----:B------:R-:W-:Y:S01]  /*79e0*/  F2FP.BF16.PACK_AB R15, R39, R40 ;  /* 0x00000028270f723e */ /* 0x000fe200000010ff */
[----:B------:R-:W-:Y:S01]  /*79f0*/  FADD.FTZ R32, R100, R107 ;  /* 0x0000006b64207221 */ /* 0x000fe20000010000 */
[C---:B------:R-:W-:Y:S01]  /*7a00*/  F2FP.BF16.PACK_AB R14, R108.reuse, R111 ;  /* 0x0000006f6c0e723e */ /* 0x040fe200000010ff */
[----:B------:R-:W-:Y:S02]  /*7a10*/  FADD.FTZ R108, R108, R117 ;  /* 0x000000756c6c7221 */ /* 0x000fe40000010000 */
[----:B------:R-:W-:Y:S02]  /*7a20*/  FADD.FTZ R32, R99, R32 ;  /* 0x0000002063207221 */ /* 0x000fe40000010000 */
[----:B------:R-:W2:Y:S01]  /*7a30*/  MUFU.EX2 R99, R101 ;  /* 0x0000006500637308 */ /* 0x000ea20000000800 */
[----:B------:R-:W-:Y:S01]  /*7a40*/  FADD.FTZ R108, R103, R108 ;  /* 0x0000006c676c7221 */ /* 0x000fe20000010000 */
[C---:B-1----:R-:W-:Y:S08]  /*7a50*/  HMMA.16816.F32.BF16 R24, R12.reuse, R16, R24 ;  /* 0x000000100c18723c */ /* 0x042ff00000041818 */
[C---:B---3--:R-:W-:Y:S07]  /*7a60*/  HMMA.16816.F32.BF16 R8, R12.reuse, R20, R8 ;  /* 0x000000140c08723c */ /* 0x048fee0000041808 */
[----:B------:R-:W-:Y:S01]  /*7a70*/  FADD.FTZ R20, R97, R32 ;  /* 0x0000002061147221 */ /* 0x000fe20000010000 */
[----:B------:R-:W-:Y:S01]  /*7a80*/  HMMA.16816.F32.BF16 R4, R12, R22, R4 ;  /* 0x000000160c04723c */ /* 0x000fe20000041804 */
[----:B------:R-:W1:Y:S01]  /*7a90*/  LDSM.16.MT88.4 R32, [R151+0x8000] ;  /* 0x008000009720783b */ /* 0x000e620000004200 */
[----:B------:R-:W-:-:S02]  /*7aa0*/  FFMA.FTZ R97, R98, c[0x0][0x23c], -R74 ;  /* 0x00008f0062617a23 */ /* 0x000fc4000001084a */
[----:B------:R-:W-:Y:S02]  /*7ab0*/  FADD.FTZ R96, R96, R20 ;  /* 0x0000001460607221 */ /* 0x000fe40000010000 */
[----:B------:R-:W3:Y:S02]  /*7ac0*/  LDSM.16.MT88.4 R20, [R150+0x8000] ;  /* 0x008000009614783b */ /* 0x000ee40000004200 */
[----:B------:R-:W-:Y:S01]  /*7ad0*/  FADD.FTZ R96, R93, R96 ;  /* 0x000000605d607221 */ /* 0x000fe20000010000 */
[----:B------:R-:W-:Y:S01]  /*7ae0*/  MUFU.EX2 R97, R97 ;  /* 0x0000006100617308 */ /* 0x000fe20000000800 */
[----:B------:R-:W-:Y:S02]  /*7af0*/  HMMA.16816.F32.BF16 R28, R12, R18, R28 ;  /* 0x000000120c1c723c */ /* 0x000fe4000004181c */
[----:B------:R-:W-:-:S04]  /*7b00*/  FADD.FTZ R92, R92, R96 ;  /* 0x000000605c5c7221 */ /* 0x000fc80000010000 */
[----:B------:R-:W-:Y:S01]  /*7b10*/  FADD.FTZ R92, R91, R92 ;  /* 0x0000005c5b5c7221 */ /* 0x000fe20000010000 */
[----:B------:R-:W4:Y:S01]  /*7b20*/  MUFU.EX2 R93, R95 ;  /* 0x0000005f005d7308 */ /* 0x000f220000000800 */
[----:B------:R-:W-:Y:S02]  /*7b30*/  F2FP.BF16.PACK_AB R13, R102, R3 ;  /* 0x00000003660d723e */ /* 0x000fe400000010ff */
[----:B------:R-:W-:Y:S01]  /*7b40*/  FADD.FTZ R16, R72, R92 ;  /* 0x0000005c48107221 */ /* 0x000fe20000010000 */
[----:B------:R-:W-:Y:S02]  /*7b50*/  F2FP.BF16.PACK_AB R15, R142, R113 ;  /* 0x000000718e0f723e */ /* 0x000fe400000010ff */
[----:B--2---:R-:W-:Y:S01]  /*7b60*/  F2FP.BF16.PACK_AB R12, R99, R103 ;  /* 0x00000067630c723e */ /* 0x004fe200000010ff */
[----:B------:R-:W-:Y:S01]  /*7b70*/  FADD.FTZ R16, R71, R16 ;  /* 0x0000001047107221 */ /* 0x000fe20000010000 */
[----:B------:R-:W-:Y:S01]  /*7b80*/  MUFU.EX2 R91, R94 ;  /* 0x0000005e005b7308 */ /* 0x000fe20000000800 */
[----:B------:R-:W-:-:S02]  /*7b90*/  FADD.FTZ R99, R99, R108 ;  /* 0x0000006c63637221 */ /* 0x000fc40000010000 */
[----:B------:R-:W-:Y:S02]  /*7ba0*/  FADD.FTZ R16, R70, R16 ;  /* 0x0000001046107221 */ /* 0x000fe40000010000 */
[----:B------:R-:W-:Y:S02]  /*7bb0*/  FFMA.FTZ R70, R90, c[0x0][0x23c], -R74 ;  /* 0x00008f005a467a23 */ /* 0x000fe4000001084a */
[----:B------:R-:W-:Y:S01]  /*7bc0*/  FADD.FTZ R69, R69, R16 ;  /* 0x0000001045457221 */ /* 0x000fe20000010000 */
[----:B----4-:R-:W-:Y:S01]  /*7bd0*/  F2FP.BF16.PACK_AB R14, R93, R97 ;  /* 0x000000615d0e723e */ /* 0x010fe200000010ff */
[----:B------:R-:W2:Y:S01]  /*7be0*/  LDSM.16.MT88.4 R16, [R151+0x8400] ;  /* 0x008400009710783b */ /* 0x000ea20000004200 */
[----:B------:R-:W-:Y:S01]  /*7bf0*/  FADD.FTZ R99, R97, R99 ;  /* 0x0000006361637221 */ /* 0x000fe20000010000 */
[----:B------:R-:W-:Y:S01]  /*7c00*/  MUFU.EX2 R70, R70 ;  /* 0x0000004600467308 */ /* 0x000fe20000000800 */
[----:B------:R-:W-:Y:S02]  /*7c10*/  FADD.FTZ R69, R68, R69 ;  /* 0x0000004544457221 */ /* 0x000fe40000010000 */
[----:B------:R-:W-:Y:S01]  /*7c20*/  FADD.FTZ R99, R93, R99 ;  /* 0x000000635d637221 */ /* 0x000fe20000010000 */
[C---:B-1----:R-:W-:Y:S04]  /*7c30*/  HMMA.16816.F32.BF16 R8, R12.reuse, R32, R8 ;  /* 0x000000200c08723c */ /* 0x042fe80000041808 */
[----:B------:R-:W1:Y:S03]  /*7c40*/  MUFU.EX2 R68, R89 ;  /* 0x0000005900447308 */ /* 0x000e660000000800 */
[----:B------:R-:W-:Y:S01]  /*7c50*/  FADD.FTZ R32, R67, R69 ;  /* 0x0000004543207221 */ /* 0x000fe20000010000 */
[C---:B---3--:R-:W-:Y:S03]  /*7c60*/  HMMA.16816.F32.BF16 R24, R12.reuse, R20, R24 ;  /* 0x000000140c18723c */ /* 0x048fe60000041818 */
[----:B------:R-:W-:Y:S01]  /*7c70*/  FADD.FTZ R32, R66, R32 ;  /* 0x0000002042207221 */ /* 0x000fe20000010000 */
[----:B------:R-:W-:Y:S03]  /*7c80*/  MUFU.EX2 R71, R78 ;  /* 0x0000004e00477308 */ /* 0x000fe60000000800 */
[----:B------:R-:W-:Y:S01]  /*7c90*/  FADD.FTZ R32, R65, R32 ;  /* 0x0000002041207221 */ /* 0x000fe20000010000 */
[C---:B------:R-:W-:Y:S03]  /*7ca0*/  HMMA.16816.F32.BF16 R4, R12.reuse, R34, R4 ;  /* 0x000000220c04723c */ /* 0x040fe60000041804 */
[----:B------:R-:W-:Y:S01]  /*7cb0*/  FADD.FTZ R32, R64, R32 ;  /* 0x0000002040207221 */ /* 0x000fe20000010000 */
[----:B------:R-:W-:Y:S03]  /*7cc0*/  MUFU.EX2 R66, R88 ;  /* 0x0000005800427308 */ /* 0x000fe60000000800 */
[----:B------:R-:W-:Y:S01]  /*7cd0*/  FADD.FTZ R20, R63, R32 ;  /* 0x000000203f147221 */ /* 0x000fe20000010000 */
[----:B------:R-:W-:Y:S01]  /*7ce0*/  HMMA.16816.F32.BF16 R28, R12, R22, R28 ;  /* 0x000000160c1c723c */ /* 0x000fe2000004181c */
[----:B------:R-:W3:Y:S01]  /*7cf0*/  LDSM.16.MT88.4 R32, [R150+0x8400] ;  /* 0x008400009620783b */ /* 0x000ee20000004200 */
[----:B------:R-:W-:-:S02]  /*7d00*/  FFMA.FTZ R63, R77, c[0x0][0x23c], -R73 ;  /* 0x00008f004d3f7a23 */ /* 0x000fc40000010849 */
[----:B------:R-:W-:Y:S01]  /*7d10*/  FADD.FTZ R62, R62, R20 ;  /* 0x000000143e3e7221 */ /* 0x000fe20000010000 */
[----:B------:R-:W4:Y:S02]  /*7d20*/  MUFU.EX2 R64, R87 ;  /* 0x0000005700407308 */ /* 0x000f240000000800 */
[----:B------:R-:W-:Y:S01]  /*7d30*/  F2FP.BF16.PACK_AB R13, R161, R152 ;  /* 0x00000098a10d723e */ /* 0x000fe200000010ff */
[----:B------:R-:W-:Y:S01]  /*7d40*/  FADD.FTZ R62, R61, R62 ;  /* 0x0000003e3d3e7221 */ /* 0x000fe20000010000 */
[----:B------:R-:W-:Y:S02]  /*7d50*/  F2FP.BF16.PACK_AB R15, R163, R191 ;  /* 0x000000bfa30f723e */ /* 0x000fe400000010ff */
[----:B-1----:R-:W-:Y:S01]  /*7d60*/  F2FP.BF16.PACK_AB R12, R68, R70 ;  /* 0x00000046440c723e */ /* 0x002fe200000010ff */
[----:B------:R-:W-:Y:S01]  /*7d70*/  FADD.FTZ R20, R60, R62 ;  /* 0x0000003e3c147221 */ /* 0x000fe20000010000 */
[----:B------:R-:W-:Y:S01]  /*7d80*/  MUFU.EX2 R61, R86 ;  /* 0x00000056003d7308 */ /* 0x000fe20000000800 */
[----:B------:R-:W-:-:S02]  /*7d90*/  FADD.FTZ R70, R70, R99 ;  /* 0x0000006346467221 */ /* 0x000fc40000010000 */
[----:B------:R-:W-:Y:S02]  /*7da0*/  FADD.FTZ R20, R59, R20 ;  /* 0x000000143b147221 */ /* 0x000fe40000010000 */
[----:B------:R-:W-:Y:S02]  /*7db0*/  FADD.FTZ R70, R68, R70 ;  /* 0x0000004644467221 */ /* 0x000fe40000010000 */
[----:B------:R-:W-:Y:S01]  /*7dc0*/  FADD.FTZ R58, R58, R20 ;  /* 0x000000143a3a7221 */ /* 0x000fe20000010000 */
[----:B----4-:R-:W-:Y:S01]  /*7dd0*/  F2FP.BF16.PACK_AB R14, R64, R66 ;  /* 0x00000042400e723e */ /* 0x010fe200000010ff */
[----:B------:R-:W1:Y:S01]  /*7de0*/  LDSM.16.MT88.4 R20, [R151+0x8800] ;  /* 0x008800009714783b */ /* 0x000e620000004200 */
[----:B------:R-:W4:Y:S01]  /*7df0*/  MUFU.EX2 R59, R85 ;  /* 0x00000055003b7308 */ /* 0x000f220000000800 */
[----:B------:R-:W-:Y:S02]  /*7e00*/  FADD.FTZ R58, R57, R58 ;  /* 0x0000003a393a7221 */ /* 0x000fe40000010000 */
[----:B------:R-:W-:-:S02]  /*7e10*/  FADD.FTZ R66, R66, R70 ;  /* 0x0000004642427221 */ /* 0x000fc40000010000 */
[----:B------:R-:W-:Y:S01]  /*7e20*/  FADD.FTZ R56, R56, R58 ;  /* 0x0000003a38387221 */ /* 0x000fe20000010000 */
[----:B--2---:R-:W-:Y:S01]  /*7e30*/  HMMA.16816.F32.BF16 R8, R12, R16, R8 ;  /* 0x000000100c08723c */ /* 0x004fe20000041808 */
[----:B------:R-:W-:Y:S01]  /*7e40*/  FADD.FTZ R66, R64, R66 ;  /* 0x0000004240427221 */ /* 0x000fe20000010000 */
[----:B------:R-:W-:Y:S01]  /*7e50*/  MUFU.EX2 R57, R84 ;  /* 0x0000005400397308 */ /* 0x000fe20000000800 */
[----:B------:R-:W-:-:S04]  /*7e60*/  FADD.FTZ R56, R55, R56 ;  /* 0x0000003837387221 */ /* 0x000fc80000010000 */
[----:B------:R-:W-:Y:S01]  /*7e70*/  FADD.FTZ R50, R50, R56 ;  /* 0x0000003832327221 */ /* 0x000fe20000010000 */
[----:B------:R-:W-:Y:S01]  /*7e80*/  HMMA.16816.F32.BF16 R4, R12, R18, R4 ;  /* 0x000000120c04723c */ /* 0x000fe20000041804 */
[----:B------:R-:W2:Y:S01]  /*7e90*/  LDSM.16.MT88.4 R16, [R150+0x8800] ;  /* 0x008800009610783b */ /* 0x000ea20000004200 */
[----:B------:R-:W5:Y:S01]  /*7ea0*/  MUFU.EX2 R55, R83 ;  /* 0x0000005300377308 */ /* 0x000f620000000800 */
[----:B------:R-:W-:-:S04]  /*7eb0*/  FADD.FTZ R50, R49, R50 ;  /* 0x0000003231327221 */ /* 0x000fc80000010000 */
[----:B------:R-:W-:Y:S01]  /*7ec0*/  FADD.FTZ R48, R48, R50 ;  /* 0x0000003230307221 */ /* 0x000fe20000010000 */
[----:B---3--:R-:W-:Y:S02]  /*7ed0*/  HMMA.16816.F32.BF16 R24, R12, R32, R24 ;  /* 0x000000200c18723c */ /* 0x008fe40000041818 */
[----:B------:R-:W-:Y:S01]  /*7ee0*/  MUFU.EX2 R63, R63 ;  /* 0x0000003f003f7308 */ /* 0x000fe20000000800 */
[----:B------:R-:W-:-:S04]  /*7ef0*/  FADD.FTZ R48, R45, R48 ;  /* 0x000000302d307221 */ /* 0x000fc80000010000 */
[----:B------:R-:W-:Y:S01]  /*7f00*/  FADD.FTZ R48, R44, R48 ;  /* 0x000000302c307221 */ /* 0x000fe20000010000 */
[----:B------:R-:W-:Y:S01]  /*7f10*/  HMMA.16816.F32.BF16 R28, R12, R34, R28 ;  /* 0x000000220c1c723c */ /* 0x000fe2000004181c */
[----:B------:R-:W3:Y:S01]  /*7f20*/  LDSM.16.MT88.4 R32, [R151+0x8c00] ;  /* 0x008c00009720783b */ /* 0x000ee20000004200 */
[----:B------:R-:W1:Y:S01]  /*7f30*/  MUFU.EX2 R44, R82 ;  /* 0x00000052002c7308 */ /* 0x000e620000000800 */
[----:B------:R-:W-:-:S04]  /*7f40*/  FADD.FTZ R43, R43, R48 ;  /* 0x000000302b2b7221 */ /* 0x000fc80000010000 */
[----:B------:R-:W-:Y:S01]  /*7f50*/  FADD.FTZ R43, R42, R43 ;  /* 0x0000002b2a2b7221 */ /* 0x000fe20000010000 */
[----:B------:R-:W-:Y:S02]  /*7f60*/  F2FP.BF16.PACK_AB R13, R125, R153 ;  /* 0x000000997d0d723e */ /* 0x000fe400000010ff */
[----:B------:R-:W-:Y:S01]  /*7f70*/  F2FP.BF16.PACK_AB R15, R91, R106 ;  /* 0x0000006a5b0f723e */ /* 0x000fe200000010ff */
[----:B------:R-:W-:Y:S01]  /*7f80*/  FADD.FTZ R43, R41, R43 ;  /* 0x0000002b292b7221 */ /* 0x000fe20000010000 */
[----:B----4-:R-:W-:Y:S01]  /*7f90*/  F2FP.BF16.PACK_AB R12, R59, R61 ;  /* 0x0000003d3b0c723e */ /* 0x010fe200000010ff */
[----:B------:R-:W-:Y:S01]  /*7fa0*/  FADD.FTZ R61, R61, R66 ;  /* 0x000000423d3d7221 */ /* 0x000fe20000010000 */
[----:B-----5:R-:W-:Y:S01]  /*7fb0*/  F2FP.BF16.PACK_AB R14, R55, R57 ;  /* 0x00000039370e723e */ /* 0x020fe200000010ff */
[----:B------:R-:W-:Y:S01]  /*7fc0*/  FADD.FTZ R40, R40, R43 ;  /* 0x0000002b28287221 */ /* 0x000fe20000010000 */
[----:B------:R-:W-:Y:S01]  /*7fd0*/  MUFU.EX2 R49, R76 ;  /* 0x0000004c00317308 */ /* 0x000fe20000000800 */
[----:B------:R-:W-:-:S02]  /*7fe0*/  FADD.FTZ R61, R59, R61 ;  /* 0x0000003d3b3d7221 */ /* 0x000fc40000010000 */
[----:B------:R-:W-:Y:S02]  /*7ff0*/  FADD.FTZ R40, R39, R40 ;  /* 0x0000002827287221 */ /* 0x000fe40000010000 */
[C---:B-1----:R-:W-:Y:S01]  /*8000*/  HMMA.16816.F32.BF16 R8, R12.reuse, R20, R8 ;  /* 0x000000140c08723c */ /* 0x042fe20000041808 */
[----:B------:R-:W-:Y:S02]  /*8010*/  FADD.FTZ R57, R57, R61 ;  /* 0x0000003d39397221 */ /* 0x000fe40000010000 */
[----:B------:R-:W-:Y:S02]  /*8020*/  FADD.FTZ R3, R3, R40 ;  /* 0x0000002803037221 */ /* 0x000fe40000010000 */
[----:B------:R-:W-:Y:S02]  /*8030*/  FADD.FTZ R57, R55, R57 ;  /* 0x0000003937397221 */ /* 0x000fe40000010000 */
[----:B------:R-:W-:Y:S01]  /*8040*/  FADD.FTZ R3, R102, R3 ;  /* 0x0000000366037221 */ /* 0x000fe20000010000 */
[----:B--2---:R-:W-:Y:S01]  /*8050*/  HMMA.16816.F32.BF16 R24, R12, R16, R24 ;  /* 0x000000100c18723c */ /* 0x004fe20000041818 */
[----:B------:R-:W-:-:S02]  /*8060*/  FFMA.FTZ R20, R81, c[0x0][0x23c], -R74 ;  /* 0x00008f0051147a23 */ /* 0x000fc4000001084a */
[----:B------:R-:W-:Y:S02]  /*8070*/  FADD.FTZ R113, R113, R3 ;  /* 0x0000000371717221 */ /* 0x000fe40000010000 */
[----:B------:R-:W-:Y:S02]  /*8080*/  FFMA.FTZ R21, R80, c[0x0][0x23c], -R74 ;  /* 0x00008f0050157a23 */ /* 0x000fe4000001084a */
[----:B------:R-:W-:Y:S01]  /*8090*/  FADD.FTZ R113, R142, R113 ;  /* 0x000000718e717221 */ /* 0x000fe20000010000 */
[----:B------:R-:W1:Y:S01]  /*80a0*/  MUFU.EX2 R20, R20 ;  /* 0x0000001400147308 */ /* 0x000e620000000800 */
[----:B------:R-:W-:Y:S01]  /*80b0*/  HMMA.16816.F32.BF16 R4, R12, R22, R4 ;  /* 0x000000160c04723c */ /* 0x000fe20000041804 */
[----:B------:R-:W-:Y:S02]  /*80c0*/  FADD.FTZ R57, R44, R57 ;  /* 0x000000392c397221 */ /* 0x000fe40000010000 */
[----:B------:R-:W-:-:S04]  /*80d0*/  FADD.FTZ R152, R152, R113 ;  /* 0x0000007198987221 */ /* 0x000fc80000010000 */
[----:B------:R-:W-:Y:S01]  /*80e0*/  FADD.FTZ R152, R161, R152 ;  /* 0x00000098a1987221 */ /* 0x000fe20000010000 */
[----:B------:R-:W2:Y:S01]  /*80f0*/  MUFU.EX2 R21, R21 ;  /* 0x0000001500157308 */ /* 0x000ea20000000800 */
[----:B------:R-:W-:Y:S02]  /*8100*/  HMMA.16816.F32.BF16 R28, R12, R18, R28 ;  /* 0x000000120c1c723c */ /* 0x000fe4000004181c */
[----:B------:R-:W-:-:S04]  /*8110*/  FADD.FTZ R191, R191, R152 ;  /* 0x00000098bfbf7221 */ /* 0x000fc80000010000 */
[----:B------:R-:W-:Y:S01]  /*8120*/  FADD.FTZ R191, R163, R191 ;  /* 0x000000bfa3bf7221 */ /* 0x000fe20000010000 */
[----:B------:R-:W-:Y:S01]  /*8130*/  F2FP.BF16.PACK_AB R13, R63, R71 ;  /* 0x000000473f0d723e */ /* 0x000fe200000010ff */
[C---:B-1----:R-:W-:Y:S01]  /*8140*/  FADD.FTZ R57, R20.reuse, R57 ;  /* 0x0000003914397221 */ /* 0x042fe20000010000 */
[----:B------:R-:W-:Y:S01]  /*8150*/  F2FP.BF16.PACK_AB R15, R187, R49 ;  /* 0x00000031bb0f723e */ /* 0x000fe200000010ff */
[----:B------:R-:W-:Y:S01]  /*8160*/  FADD.FTZ R153, R153, R191 ;  /* 0x000000bf99997221 */ /* 0x000fe20000010000 */
[----:B------:R-:W-:-:S03]  /*8170*/  F2FP.BF16.PACK_AB R12, R20, R44 ;  /* 0x0000002c140c723e */ /* 0x000fc600000010ff */
[----:B------:R-:W-:Y:S01]  /*8180*/  FADD.FTZ R153, R125, R153 ;  /* 0x000000997d997221 */ /* 0x000fe20000010000 */
[----:B--2---:R-:W-:Y:S01]  /*8190*/  F2FP.BF16.PACK_AB R14, R188, R21 ;  /* 0x00000015bc0e723e */ /* 0x004fe200000010ff */
[----:B------:R-:W-:Y:S02]  /*81a0*/  FADD.FTZ R57, R21, R57 ;  /* 0x0000003915397221 */ /* 0x000fe40000010000 */
[----:B------:R-:W-:Y:S02]  /*81b0*/  FADD.FTZ R106, R106, R153 ;  /* 0x000000996a6a7221 */ /* 0x000fe40000010000 */
[----:B------:R-:W-:Y:S02]  /*81c0*/  FADD.FTZ R188, R188, R57 ;  /* 0x00000039bcbc7221 */ /* 0x000fe40000010000 */
[----:B------:R-:W-:Y:S01]  /*81d0*/  FADD.FTZ R106, R91, R106 ;  /* 0x0000006a5b6a7221 */ /* 0x000fe20000010000 */
[----:B------:R-:W-:Y:S03]  /*81e0*/  HMMA.16816.F32.BF16 R136, R12, R132, R24 ;  /* 0x000000840c88723c */ /* 0x000fe60000041818 */
[----:B------:R-:W-:-:S04]  /*81f0*/  FADD.FTZ R106, R71, R106 ;  /* 0x0000006a476a7221 */ /* 0x000fc80000010000 */
[----:B------:R-:W-:Y:S01]  /*8200*/  FADD.FTZ R106, R63, R106 ;  /* 0x0000006a3f6a7221 */ /* 0x000fe20000010000 */
[----:B---3--:R-:W-:Y:S03]  /*8210*/  HMMA.16816.F32.BF16 R144, R12, R32, R8 ;  /* 0x000000200c90723c */ /* 0x008fe60000041808 */
[----:B------:R-:W-:-:S04]  /*8220*/  FADD.FTZ R106, R49, R106 ;  /* 0x0000006a316a7221 */ /* 0x000fc80000010000 */
[----:B------:R-:W-:Y:S01]  /*8230*/  FADD.FTZ R187, R187, R106 ;  /* 0x0000006abbbb7221 */ /* 0x000fe20000010000 */
        /* <DEDUP_REMOVED lines=66> */
.L_x_1581:
[----:B------:R-:W-:-:S04]  /*8660*/  LEA R5, -R38, RZ, 0x8 ;  /* 0x000000ff26057211 */ /* 0x000fc800078e41ff */
[----:B------:R-:W-:Y:S02]  /*8670*/  SHF.R.S32.HI R4, RZ, 0x1f, R5 ;  /* 0x0000001fff047819 */ /* 0x000fe40000011405 */
.L_x_1582:
[C---:B------:R-:W-:Y:S01]  /*8680*/  LEA R170, P0, R5.reuse, R170, 0x1 ;  /* 0x000000aa05aa7211 */ /* 0x040fe200078008ff */
[C---:B------:R-:W-:Y:S02]  /*8690*/  IMAD.SHL.U32 R3, R38.reuse, 0x40, RZ ;  /* 0x0000004026037824 */ /* 0x040fe400078e00ff */
[----:B------:R-:W-:Y:S01]  /*86a0*/  IMAD.MOV.U32 R55, RZ, RZ, 0x6 ;  /* 0x00000006ff377424 */ /* 0x000fe200078e00ff */
[----:B------:R-:W-:Y:S01]  /*86b0*/  LEA.HI.X R169, R5, R169, R4, 0x1, P0 ;  /* 0x000000a905a97211 */ /* 0x000fe200000f0c04 */
[----:B------:R-:W-:Y:S01]  /*86c0*/  IMAD.MOV.U32 R6, RZ, RZ, R170 ;  /* 0x000000ffff067224 */ /* 0x000fe200078e00aa */
        /* <DEDUP_REMOVED lines=11> */
[----:B------:R-:W-:Y:S01]  /*8780*/  IADD3 R8, P1, R10, R3, RZ ;  /* 0x000000030a087210 */ /* 0x000fe20007f3e0ff */
[----:B------:R2:W-:Y:S02]  /*8790*/  LDGSTS.E.BYPASS.LTC128B.128 [R174+0x5800], [R4.64] ;  /* 0x0580000004ae7fae */ /* 0x0005e4000b901d4c */
[--C-:B------:R-:W-:Y:S02]  /*87a0*/  IMAD.X R11, R13, 0x1, R38.reuse, P0 ;  /* 0x000000010d0b7824 */ /* 0x100fe400000e0626 */
[----:B------:R3:W-:Y:S02]  /*87b0*/  LDGSTS.E.BYPASS.LTC128B.128 [R174+0x6000], [R12.64] ;  /* 0x060000000cae7fae */ /* 0x0007e4000b901d4c */
[----:B------:R-:W-:-:S02]  /*87c0*/  IMAD.X R9, R11, 0x1, R38, P1 ;  /* 0x000000010b097824 */ /* 0x000fc400008e0626 */
[----:B------:R4:W-:Y:S04]  /*87d0*/  LDGSTS.E.BYPASS.LTC128B.128 [R174+0x6800], [R10.64] ;  /* 0x068000000aae7fae */ /* 0x0009e8000b901d4c */
[----:B------:R4:W-:Y:S01]  /*87e0*/  LDGSTS.E.BYPASS.LTC128B.128 [R174+0x7000], [R8.64] ;  /* 0x0700000008ae7fae */ /* 0x0009e2000b901d4c */
[----:B-1----:R-:W-:-:S04]  /*87f0*/  IADD3 R6, P0, R8, R3, RZ ;  /* 0x0000000308067210 */ /* 0x002fc80007f1e0ff */
[----:B--2---:R-:W-:Y:S01]  /*8800*/  IADD3 R4, P1, R6, R3, RZ ;  /* 0x0000000306047210 */ /* 0x004fe20007f3e0ff */
[----:B------:R-:W-:-:S03]  /*8810*/  IMAD.X R7, R9, 0x1, R38, P0 ;  /* 0x0000000109077824 */ /* 0x000fc600000e0626 */
[----:B---3--:R-:W-:Y:S01]  /*8820*/  IADD3 R12, P0, R4, R3, RZ ;  /* 0x00000003040c7210 */ /* 0x008fe20007f1e0ff */
[--C-:B------:R-:W-:Y:S01]  /*8830*/  IMAD.X R5, R7, 0x1, R38.reuse, P1 ;  /* 0x0000000107057824 */ /* 0x100fe200008e0626 */
[----:B------:R1:W-:Y:S03]  /*8840*/  LDGSTS.E.BYPASS.LTC128B.128 [R174+0x7800], [R6.64] ;  /* 0x0780000006ae7fae */ /* 0x0003e6000b901d4c */
[----:B------:R-:W-:Y:S01]  /*8850*/  IMAD.X R13, R5, 0x1, R38, P0 ;  /* 0x00000001050d7824 */ /* 0x000fe200000e0626 */
[----:B------:R1:W-:Y:S01]  /*8860*/  LDGSTS.E.BYPASS.LTC128B.128 [R174+0x8000], [R4.64] ;  /* 0x0800000004ae7fae */ /* 0x0003e2000b901d4c */
[----:B------:R-:W-:-:S03]  /*8870*/  ISETP.GE.AND P0, PT, R37, 0x3, PT ;  /* 0x000000032500780c */ /* 0x000fc60003f06270 */
[----:B------:R2:W-:Y:S04]  /*8880*/  LDGSTS.E.BYPASS.LTC128B.128 [R174+0x8800], [R12.64] ;  /* 0x088000000cae7fae */ /* 0x0005e8000b901d4c */
[----:B------:R-:W-:Y:S04]  /*8890*/  LDSM.16.M88.4 R20, [R165+0x1000] ;  /* 0x00100000a514783b */ /* 0x000fe80000000200 */
[----:B------:R-:W-:Y:S04]  /*88a0*/  LDSM.16.M88.4 R28, [R165+0x1400] ;  /* 0x00140000a51c783b */ /* 0x000fe80000000200 */
[----:B----4-:R-:W-:Y:S04]  /*88b0*/  LDSM.16.M88.4 R8, [R166] ;  /* 0x00000000a608783b */ /* 0x010fe80000000200 */
[----:B------:R-:W-:Y:S04]  /*88c0*/  LDSM.16.M88.4 R16, [R164] ;  /* 0x00000000a410783b */ /* 0x000fe80000000200 */
[----:B------:R-:W-:Y:S04]  /*88d0*/  LDSM.16.M88.4 R40, [R164+0x400] ;  /* 0x00040000a428783b */ /* 0x000fe80000000200 */
[----:B------:R-:W-:Y:S04]  /*88e0*/  LDSM.16.M88.4 R32, [R164+0x800] ;  /* 0x00080000a420783b */ /* 0x000fe80000000200 */
[----:B--2---:R-:W1:Y:S04]  /*88f0*/  LDSM.16.M88.4 R12, [R167] ;  /* 0x00000000a70c783b */ /* 0x004e680000000200 */
[----:B------:R-:W-:Y:S04]  /*8900*/  LDSM.16.M88.4 R56, [R164+0x1400] ;  /* 0x00140000a438783b */ /* 0x000fe80000000200 */
[----:B------:R-:W0:Y:S01]  /*8910*/  LDGDEPBAR ;  /* 0x00000000000079af */ /* 0x000e220000000000 */
[C---:B-1----:R-:W-:Y:S08]  /*8920*/  HMMA.16816.F32.BF16 R4, R12.reuse, R20, RZ ;  /* 0x000000140c04723c */ /* 0x042ff000000418ff */
[C---:B------:R-:W-:Y:S08]  /*8930*/  HMMA.16816.F32.BF16 R20, R12.reuse, R22, RZ ;  /* 0x000000160c14723c */ /* 0x040ff000000418ff */
[----:B------:R-:W-:Y:S08]  /*8940*/  HMMA.16816.F32.BF16 R24, R12, R28, RZ ;  /* 0x0000001c0c18723c */ /* 0x000ff000000418ff */
        /* <DEDUP_REMOVED lines=8> */
[----:B------:R-:W-:Y:S01]  /*89d0*/  MUFU.TANH R48, R4 ;  /* 0x0000000400307308 */ /* 0x000fe20000002400 */
[----:B------:R-:W-:Y:S02]  /*89e0*/  FMUL.FTZ R3, R6, c[0x0][0x2ec] ;  /* 0x0000bb0006037a20 */ /* 0x000fe40000410000 */
[----:B------:R-:W-:Y:S02]  /*89f0*/  FMUL.FTZ R20, R20, c[0x0][0x2ec] ;  /* 0x0000bb0014147a20 */ /* 0x000fe40000410000 */
[----:B------:R-:W-:Y:S02]  /*8a00*/  FMUL.FTZ R21, R21, c[0x0][0x2ec] ;  /* 0x0000bb0015157a20 */ /* 0x000fe40000410000 */
[----:B------:R-:W-:Y:S01]  /*8a10*/  FMUL.FTZ R22, R22, c[0x0][0x2ec] ;  /* 0x0000bb0016167a20 */ /* 0x000fe20000410000 */
[----:B------:R-:W-:Y:S01]  /*8a20*/  MUFU.TANH R39, R5 ;  /* 0x0000000500277308 */ /* 0x000fe20000002400 */
[----:B------:R-:W-:-:S02]  /*8a30*/  FMUL.FTZ R23, R23, c[0x0][0x2ec] ;  /* 0x0000bb0017177a20 */ /* 0x000fc40000410000 */
[----:B------:R-:W-:Y:S01]  /*8a40*/  HMMA.16816.F32.BF16 R28, R8, R42, R28 ;  /* 0x0000002a081c723c */ /* 0x000fe2000004181c */
[----:B------:R-:W-:Y:S04]  /*8a50*/  LDSM.16.M88.4 R40, [R164+0xc00] ;  /* 0x000c0000a428783b */ /* 0x000fe80000000200 */
[----:B------:R1:W-:Y:S04]  /*8a60*/  MUFU.TANH R109, R7 ;  /* 0x00000007006d7308 */ /* 0x0003e80000002400 */
[----:B------:R-:W-:Y:S02]  /*8a70*/  FMUL.FTZ R24, R24, c[0x0][0x2ec] ;  /* 0x0000bb0018187a20 */ /* 0x000fe40000410000 */
[----:B------:R-:W-:-:S02]  /*8a80*/  FMUL.FTZ R25, R25, c[0x0][0x2ec] ;  /* 0x0000bb0019197a20 */ /* 0x000fc40000410000 */
[----:B------:R-:W2:Y:S01]  /*8a90*/  MUFU.TANH R44, R20 ;  /* 0x00000014002c7308 */ /* 0x000ea20000002400 */
[----:B------:R-:W-:Y:S02]  /*8aa0*/  FMUL.FTZ R26, R26, c[0x0][0x2ec] ;  /* 0x0000bb001a1a7a20 */ /* 0x000fe40000410000 */
[----:B------:R-:W-:Y:S01]  /*8ab0*/  FMUL.FTZ R27, R27, c[0x0][0x2ec] ;  /* 0x0000bb001b1b7a20 */ /* 0x000fe20000410000 */
[----:B-1----:R-:W-:Y:S04]  /*8ac0*/  HMMA.16816.F32.BF16 R4, R12, R16, RZ ;  /* 0x000000100c04723c */ /* 0x002fe800000418ff */
[----:B------:R-:W-:Y:S03]  /*8ad0*/  MUFU.TANH R38, R21 ;  /* 0x0000001500267308 */ /* 0x000fe60000002400 */
[----:B------:R-:W-:-:S02]  /*8ae0*/  FMUL.FTZ R28, R28, c[0x0][0x2ec] ;  /* 0x0000bb001c1c7a20 */ /* 0x000fc40000410000 */
[----:B------:R-:W-:Y:S02]  /*8af0*/  FMUL.FTZ R29, R29, c[0x0][0x2ec] ;  /* 0x0000bb001d1d7a20 */ /* 0x000fe40000410000 */
[----:B------:R-:W-:Y:S01]  /*8b00*/  FMUL.FTZ R30, R30, c[0x0][0x2ec] ;  /* 0x0000bb001e1e7a20 */ /* 0x000fe20000410000 */
[----:B------:R-:W-:Y:S01]  /*8b10*/  HMMA.16816.F32.BF16 R16, R12, R18, RZ ;  /* 0x000000120c10723c */ /* 0x000fe200000418ff */
[----:B------:R-:W-:Y:S01]  /*8b20*/  FMUL.FTZ R31, R31, c[0x0][0x2ec] ;  /* 0x0000bb001f1f7a20 */ /* 0x000fe20000410000 */
[----:B------:R-:W1:Y:S08]  /*8b30*/  MUFU.TANH R106, R22 ;  /* 0x00000016006a7308 */ /* 0x000e700000002400 */
[----:B------:R3:W-:Y:S02]  /*8b40*/  MUFU.TANH R118, R23 ;  /* 0x0000001700767308 */ /* 0x0007e40000002400 */
[C---:B------:R-:W-:Y:S06]  /*8b50*/  HMMA.16816.F32.BF16 R4, R8.reuse, R32, R4 ;  /* 0x000000200804723c */ /* 0x040fec0000041804 */
[----:B------:R-:W-:Y:S06]  /*8b60*/  MUFU.TANH R60, R28 ;  /* 0x0000001c003c7308 */ /* 0x000fec0000002400 */
[----:B------:R-:W-:Y:S01]  /*8b70*/  HMMA.16816.F32.BF16 R16, R8, R34, R16 ;  /* 0x000000220810723c */ /* 0x000fe20000041810 */
[----:B------:R-:W-:Y:S01]  /*8b80*/  LDSM.16.M88.4 R32, [R164+0x1000] ;  /* 0x00100000a420783b */ /* 0x000fe20000000200 */
[----:B------:R-:W-:Y:S03]  /*8b90*/  MUFU.TANH R50, R29 ;  /* 0x0000001d00327308 */ /* 0x000fe60000002400 */
[----:B---3--:R-:W3:Y:S05]  /*8ba0*/  LDSM.16.M88.4 R20, [R165+0x1c00] ;  /* 0x001c0000a514783b */ /* 0x008eea0000000200 */
[----:B------:R-:W4:Y:S02]  /*8bb0*/  MUFU.TANH R117, R30 ;  /* 0x0000001e00757308 */ /* 0x000f240000002400 */
[----:B------:R-:W-:-:S06]  /*8bc0*/  FMUL.FTZ R4, R4, c[0x0][0x2ec] ;  /* 0x0000bb0004047a20 */ /* 0x000fcc0000410000 */
[----:B------:R5:W-:Y:S01]  /*8bd0*/  MUFU.TANH R120, R31 ;  /* 0x0000001f00787308 */ /* 0x000be20000002400 */
        /* <DEDUP_REMOVED lines=10> */
[----:B------:R-:W1:Y:S08]  /*8c80*/  MUFU.TANH R129, R26 ;  /* 0x0000001a00817308 */ /* 0x000e700000002400 */
[----:B------:R3:W1:Y:S08]  /*8c90*/  MUFU.TANH R107, R27 ;  /* 0x0000001b006b7308 */ /* 0x0006700000002400 */
[----:B------:R-:W1:Y:S01]  /*8ca0*/  MUFU.TANH R62, R4 ;  /* 0x00000004003e7308 */ /* 0x000e620000002400 */
[C---:B---3--:R-:W-:Y:S07]  /*8cb0*/  HMMA.16816.F32.BF16 R24, R12.reuse, R20, RZ ;  /* 0x000000140c18723c */ /* 0x048fee00000418ff */
[----:B------:R-:W-:Y:S01]  /*8cc0*/  MUFU.TANH R61, R5 ;  /* 0x00000005003d7308 */ /* 0x000fe20000002400 */
[----:B------:R-:W-:Y:S07]  /*8cd0*/  HMMA.16816.F32.BF16 R20, R12, R22, RZ ;  /* 0x000000160c14723c */ /* 0x000fee00000418ff */
[----:B------:R-:W3:Y:S08]  /*8ce0*/  MUFU.TANH R128, R6 ;  /* 0x0000000600807308 */ /* 0x000ef00000002400 */
[----:B------:R5:W-:Y:S01]  /*8cf0*/  MUFU.TANH R125, R7 ;  /* 0x00000007007d7308 */ /* 0x000be20000002400 */
[C---:B------:R-:W-:Y:S07]  /*8d00*/  HMMA.16816.F32.BF16 R24, R8.reuse, R40, R24 ;  /* 0x000000280818723c */ /* 0x040fee0000041818 */
[----:B------:R-:W1:Y:S01]  /*8d10*/  MUFU.TANH R68, R16 ;  /* 0x0000001000447308 */ /* 0x000e620000002400 */
[----:B------:R-:W-:Y:S07]  /*8d20*/  HMMA.16816.F32.BF16 R20, R8, R42, R20 ;  /* 0x0000002a0814723c */ /* 0x000fee0000041814 */
[----:B------:R-:W-:Y:S01]  /*8d30*/  MUFU.TANH R64, R17 ;  /* 0x0000001100407308 */ /* 0x000fe20000002400 */
[----:B------:R-:W-:Y:S01]  /*8d40*/  LDSM.16.M88.4 R40, [R164+0x1800] ;  /* 0x00180000a428783b */ /* 0x000fe20000000200 */
[C---:B-----5:R-:W-:Y:S06]  /*8d50*/  HMMA.16816.F32.BF16 R4, R12.reuse, R28, RZ ;  /* 0x0000001c0c04723c */ /* 0x060fec00000418ff */
[----:B------:R-:W5:Y:S02]  /*8d60*/  MUFU.TANH R127, R18 ;  /* 0x00000012007f7308 */ /* 0x000f640000002400 */
[----:B------:R-:W-:Y:S06]  /*8d70*/  HMMA.16816.F32.BF16 R28, R12, R30, RZ ;  /* 0x0000001e0c1c723c */ /* 0x000fec00000418ff */
[----:B------:R1:W-:Y:S01]  /*8d80*/  MUFU.TANH R121, R19 ;  /* 0x0000001300797308 */ /* 0x0003e20000002400 */
        /* <DEDUP_REMOVED lines=10> */
[----:B------:R-:W-:Y:S01]  /*8e30*/  MUFU.TANH R71, R20 ;  /* 0x0000001400477308 */ /* 0x000fe20000002400 */
[----:B------:R-:W-:-:S05]  /*8e40*/  FMUL.FTZ R27, R27, c[0x0][0x2ec] ;  /* 0x0000bb001b1b7a20 */ /* 0x000fca0000410000 */
[----:B------:R-:W-:Y:S01]  /*8e50*/  HMMA.16816.F32.BF16 R28, R8, R34, R28 ;  /* 0x00000022081c723c */ /* 0x000fe2000004181c */
[----:B------:R-:W-:Y:S01]  /*8e60*/  LDSM.16.M88.4 R32, [R165+0x2c00] ;  /* 0x002c0000a520783b */ /* 0x000fe20000000200 */
[----:B------:R-:W-:Y:S08]  /*8e70*/  MUFU.TANH R70, R21 ;  /* 0x0000001500467308 */ /* 0x000ff00000002400 */
[----:B------:R-:W-:Y:S06]  /*8e80*/  MUFU.TANH R198, R22 ;  /* 0x0000001600c67308 */ /* 0x000fec0000002400 */
[----:B------:R-:W-:-:S02]  /*8e90*/  FMUL.FTZ R4, R4, c[0x0][0x2ec] ;  /* 0x0000bb0004047a20 */ /* 0x000fc40000410000 */
[----:B------:R-:W-:Y:S01]  /*8ea0*/  FMUL.FTZ R5, R5, c[0x0][0x2ec] ;  /* 0x0000bb0005057a20 */ /* 0x000fe20000410000 */
[----:B------:R1:W-:Y:S01]  /*8eb0*/  MUFU.TANH R131, R23 ;  /* 0x0000001700837308 */ /* 0x0003e20000002400 */
[----:B------:R-:W-:Y:S02]  /*8ec0*/  FMUL.FTZ R6, R6, c[0x0][0x2ec] ;  /* 0x0000bb0006067a20 */ /* 0x000fe40000410000 */
[----:B------:R-:W-:Y:S02]  /*8ed0*/  FMUL.FTZ R7, R7, c[0x0][0x2ec] ;  /* 0x0000bb0007077a20 */ /* 0x000fe40000410000 */
[----:B------:R-:W-:Y:S02]  /*8ee0*/  FMUL.FTZ R28, R28, c[0x0][0x2ec] ;  /* 0x0000bb001c1c7a20 */ /* 0x000fe40000410000 */
[----:B------:R-:W-:Y:S01]  /*8ef0*/  FMUL.FTZ R29, R29, c[0x0][0x2ec] ;  /* 0x0000bb001d1d7a20 */ /* 0x000fe20000410000 */
[----:B------:R-:W-:Y:S01]  /*8f00*/  MUFU.TANH R73, R4 ;  /* 0x0000000400497308 */ /* 0x000fe20000002400 */
[----:B------:R-:W-:-:S02]  /*8f10*/  FMUL.FTZ R30, R30, c[0x0][0x2ec] ;  /* 0x0000bb001e1e7a20 */ /* 0x000fc40000410000 */
[----:B------:R-:W-:-:S05]  /*8f20*/  FMUL.FTZ R31, R31, c[0x0][0x2ec] ;  /* 0x0000bb001f1f7a20 */ /* 0x000fca0000410000 */
[----:B------:R-:W-:Y:S01]  /*8f30*/  MUFU.TANH R72, R5 ;  /* 0x0000000500487308 */ /* 0x000fe20000002400 */
[----:B-1----:R-:W1:Y:S07]  /*8f40*/  LDSM.16.M88.4 R20, [R165+0x2800] ;  /* 0x00280000a514783b */ /* 0x002e6e0000000200 */
[----:B------:R-:W-:Y:S08]  /*8f50*/  MUFU.TANH R197, R6 ;  /* 0x0000000600c57308 */ /* 0x000ff00000002400 */
[----:B------:R2:W-:Y:S08]  /*8f60*/  MUFU.TANH R195, R7 ;  /* 0x0000000700c37308 */ /* 0x0005f00000002400 */
[----:B------:R-:W-:Y:S01]  /*8f70*/  MUFU.TANH R66, R25 ;  /* 0x0000001900427308 */ /* 0x000fe20000002400 */
[----:B--2---:R-:W-:Y:S07]  /*8f80*/  HMMA.16816.F32.BF16 R4, R12, R18, RZ ;  /* 0x000000120c04723c */ /* 0x004fee00000418ff */
[----:B------:R-:W2:Y:S08]  /*8f90*/  MUFU.TANH R200, R26 ;  /* 0x0000001a00c87308 */ /* 0x000eb00000002400 */
[----:B------:R1:W1:Y:S08]  /*8fa0*/  MUFU.TANH R199, R27 ;  /* 0x0000001b00c77308 */ /* 0x0002700000002400 */
[----:B------:R-:W2:Y:S01]  /*8fb0*/  MUFU.TANH R76, R28 ;  /* 0x0000001c004c7308 */ /* 0x000ea20000002400 */
[----:B------:R-:W-:Y:S07]  /*8fc0*/  HMMA.16816.F32.BF16 R4, R8, R58, R4 ;  /* 0x0000003a0804723c */ /* 0x000fee0000041804 */
[----:B------:R-:W-:Y:S01]  /*8fd0*/  MUFU.TANH R75, R29 ;  /* 0x0000001d004b7308 */ /* 0x000fe20000002400 */
[C---:B-1----:R-:W-:Y:S07]  /*8fe0*/  HMMA.16816.F32.BF16 R24, R12.reuse, R16, RZ ;  /* 0x000000100c18723c */ /* 0x042fee00000418ff */
[----:B------:R-:W1:Y:S01]  /*8ff0*/  MUFU.TANH R194, R30 ;  /* 0x0000001e00c27308 */ /* 0x000e620000002400 */
[C---:B------:R-:W-:Y:S07]  /*9000*/  HMMA.16816.F32.BF16 R16, R12.reuse, R20, RZ ;  /* 0x000000140c10723c */ /* 0x040fee00000418ff */
[----:B------:R1:W-:Y:S01]  /*9010*/  MUFU.TANH R193, R31 ;  /* 0x0000001f00c17308 */ /* 0x0003e20000002400 */
[----:B------:R-:W-:Y:S01]  /*9020*/  HMMA.16816.F32.BF16 R20, R12, R22, RZ ;  /* 0x000000160c14723c */ /* 0x000fe200000418ff */
[----:B------:R-:W-:-:S06]  /*9030*/  FMUL.FTZ R4, R4, c[0x0][0x2ec] ;  /* 0x0000bb0004047a20 */ /* 0x000fcc0000410000 */
[----:B------:R-:W-:Y:S01]  /*9040*/  MUFU.TANH R3, R3 ;  /* 0x0000000300037308 */ /* 0x000fe20000002400 */
[----:B------:R-:W-:Y:S02]  /*9050*/  FMUL.FTZ R5, R5, c[0x0][0x2ec] ;  /* 0x0000bb0005057a20 */ /* 0x000fe40000410000 */
[----:B------:R-:W-:Y:S02]  /*9060*/  FMUL.FTZ R6, R6, c[0x0][0x2ec] ;  /* 0x0000bb0006067a20 */ /* 0x000fe40000410000 */
[----:B------:R-:W-:Y:S01]  /*9070*/  FMUL.FTZ R7, R7, c[0x0][0x2ec] ;  /* 0x0000bb0007077a20 */ /* 0x000fe20000410000 */
[C---:B------:R-:W-:Y:S01]  /*9080*/  HMMA.16816.F32.BF16 R24, R8.reuse, R56, R24 ;  /* 0x000000380818723c */ /* 0x040fe20000041818 */
[----:B-1----:R-:W1:Y:S01]  /*9090*/  LDSM.16.M88.4 R28, [R164+0x1c00] ;  /* 0x001c0000a41c783b */ /* 0x002e620000000200 */
[----:B------:R-:W-:Y:S05]  /*90a0*/  MUFU.TANH R79, R4 ;  /* 0x00000004004f7308 */ /* 0x000fea0000002400 */
[----:B------:R-:W-:Y:S01]  /*90b0*/  IMAD.SHL.U32 R56, R173, 0x100, RZ ;  /* 0x00000100ad387824 */ /* 0x000fe200078e00ff */
[----:B------:R-:W-:Y:S02]  /*90c0*/  HMMA.16816.F32.BF16 R16, R8, R40, R16 ;  /* 0x000000280810723c */ /* 0x000fe40000041810 */
[----:B------:R-:W-:Y:S02]  /*90d0*/  MUFU.TANH R78, R5 ;  /* 0x00000005004e7308 */ /* 0x000fe40000002400 */
[----:B------:R-:W-:-:S02]  /*90e0*/  LOP3.LUT R59, R56, 0x18, R36, 0xfe, !PT ;  /* 0x00000018383b7812 */ /* 0x000fc400078efe24 */
[----:B------:R-:W-:Y:S02]  /*90f0*/  LOP3.LUT R90, R56, 0x60, R36, 0xfe, !PT ;  /* 0x00000060385a7812 */ /* 0x000fe400078efe24 */
[----:B------:R-:W-:Y:S01]  /*9100*/  HMMA.16816.F32.BF16 R20, R8, R42, R20 ;  /* 0x0000002a0814723c */ /* 0x000fe20000041814 */
[----:B------:R-:W-:Y:S01]  /*9110*/  LDSM.16.M88.4 R40, [R164+0x2000] ;  /* 0x00200000a428783b */ /* 0x000fe20000000200 */
[----:B------:R-:W-:Y:S06]  /*9120*/  MUFU.TANH R191, R6 ;  /* 0x0000000600bf7308 */ /* 0x000fec0000002400 */
[----:B------:R-:W-:-:S02]  /*9130*/  FMUL.FTZ R24, R24, c[0x0][0x2ec] ;  /* 0x0000bb0018187a20 */ /* 0x000fc40000410000 */
[----:B------:R1:W-:Y:S01]  /*9140*/  MUFU.TANH R159, R7 ;  /* 0x00000007009f7308 */ /* 0x0003e20000002400 */
[----:B------:R-:W-:Y:S02]  /*9150*/  FMUL.FTZ R25, R25, c[0x0][0x2ec] ;  /* 0x0000bb0019197a20 */ /* 0x000fe40000410000 */
[----:B------:R-:W-:Y:S02]  /*9160*/  FMUL.FTZ R26, R26, c[0x0][0x2ec] ;  /* 0x0000bb001a1a7a20 */ /* 0x000fe40000410000 */
[----:B------:R-:W-:Y:S02]  /*9170*/  FMUL.FTZ R27, R27, c[0x0][0x2ec] ;  /* 0x0000bb001b1b7a20 */ /* 0x000fe40000410000 */
[----:B------:R-:W-:Y:S01]  /*9180*/  FMUL.FTZ R16, R16, c[0x0][0x2ec] ;  /* 0x0000bb0010107a20 */ /* 0x000fe20000410000 */
[----:B------:R-:W2:Y:S01]  /*9190*/  MUFU.TANH R77, R24 ;  /* 0x00000018004d7308 */ /* 0x000ea20000002400 */
[----:B------:R-:W-:Y:S02]  /*91a0*/  FMUL.FTZ R17, R17, c[0x0][0x2ec] ;  /* 0x0000bb0011117a20 */ /* 0x000fe40000410000 */
[----:B------:R-:W-:-:S02]  /*91b0*/  FMUL.FTZ R18, R18, c[0x0][0x2ec] ;  /* 0x0000bb0012127a20 */ /* 0x000fc40000410000 */
[----:B------:R-:W-:Y:S02]  /*91c0*/  FMUL.FTZ R19, R19, c[0x0][0x2ec] ;  /* 0x0000bb0013137a20 */ /* 0x000fe40000410000 */
[----:B------:R-:W-:Y:S01]  /*91d0*/  FMUL.FTZ R20, R20, c[0x0][0x2ec] ;  /* 0x0000bb0014147a20 */ /* 0x000fe20000410000 */
[----:B-1----:R-:W1:Y:S01]  /*91e0*/  LDSM.16.M88.4 R4, [R165+0x3000] ;  /* 0x00300000a504783b */ /* 0x002e620000000200 */
[----:B------:R-:W-:Y:S01]  /*91f0*/  MUFU.TANH R74, R25 ;  /* 0x00000019004a7308 */ /* 0x000fe20000002400 */
[----:B------:R-:W-:Y:S02]  /*9200*/  FMUL.FTZ R21, R21, c[0x0][0x2ec] ;  /* 0x0000bb0015157a20 */ /* 0x000fe40000410000 */
[----:B------:R-:W-:Y:S02]  /*9210*/  FMUL.FTZ R22, R22, c[0x0][0x2ec] ;  /* 0x0000bb0016167a20 */ /* 0x000fe40000410000 */
[----:B------:R-:W-:-:S03]  /*9220*/  FMUL.FTZ R23, R23, c[0x0][0x2ec] ;  /* 0x0000bb0017177a20 */ /* 0x000fc60000410000 */
[----:B------:R-:W1:Y:S08]  /*9230*/  MUFU.TANH R158, R26 ;  /* 0x0000001a009e7308 */ /* 0x000e700000002400 */
[----:B------:R2:W1:Y:S08]  /*9240*/  MUFU.TANH R192, R27 ;  /* 0x0000001b00c07308 */ /* 0x0004700000002400 */
[----:B------:R-:W1:Y:S01]  /*9250*/  MUFU.TANH R81, R16 ;  /* 0x0000001000517308 */ /* 0x000e620000002400 */
[C---:B--2---:R-:W-:Y:S07]  /*9260*/  HMMA.16816.F32.BF16 R24, R12.reuse, R32, RZ ;  /* 0x000000200c18723c */ /* 0x044fee00000418ff */
[----:B------:R-:W-:Y:S01]  /*9270*/  MUFU.TANH R80, R17 ;  /* 0x0000001100507308 */ /* 0x000fe20000002400 */
[----:B------:R-:W-:Y:S07]  /*9280*/  HMMA.16816.F32.BF16 R32, R12, R34, RZ ;  /* 0x000000220c20723c */ /* 0x000fee00000418ff */
[----:B------:R-:W2:Y:S08]  /*9290*/  MUFU.TANH R183, R18 ;  /* 0x0000001200b77308 */ /* 0x000eb00000002400 */
[----:B------:R1:W-:Y:S01]  /*92a0*/  MUFU.TANH R162, R19 ;  /* 0x0000001300a27308 */ /* 0x0003e20000002400 */
[C---:B------:R-:W-:Y:S07]  /*92b0*/  HMMA.16816.F32.BF16 R24, R8.reuse, R28, R24 ;  /* 0x0000001c0818723c */ /* 0x040fee0000041818 */
[----:B------:R-:W2:Y:S01]  /*92c0*/  MUFU.TANH R83, R20 ;  /* 0x0000001400537308 */ /* 0x000ea20000002400 */
[----:B------:R-:W-:Y:S07]  /*92d0*/  HMMA.16816.F32.BF16 R32, R8, R30, R32 ;  /* 0x0000001e0820723c */ /* 0x000fee0000041820 */
[----:B------:R-:W-:Y:S01]  /*92e0*/  MUFU.TANH R82, R21 ;  /* 0x0000001500527308 */ /* 0x000fe20000002400 */
[----:B------:R-:W-:Y:S01]  /*92f0*/  LDSM.16.M88.4 R28, [R164+0x2400] ;  /* 0x00240000a41c783b */ /* 0x000fe20000000200 */
[C---:B-1----:R-:W-:Y:S06]  /*9300*/  HMMA.16816.F32.BF16 R16, R12.reuse, R4, RZ ;  /* 0x000000040c10723c */ /* 0x042fec00000418ff */
[----:B------:R-:W1:Y:S02]  /*9310*/  MUFU.TANH R163, R22 ;  /* 0x0000001600a37308 */ /* 0x000e640000002400 */
[----:B------:R-:W-:Y:S06]  /*9320*/  HMMA.16816.F32.BF16 R4, R12, R6, RZ ;  /* 0x000000060c04723c */ /* 0x000fec00000418ff */
        /* <DEDUP_REMOVED lines=10> */
[----:B-1----:R-:W1:Y:S01]  /*93d0*/  LDSM.16.M88.4 R20, [R165+0x3400] ;  /* 0x00340000a514783b */ /* 0x002e620000000200 */
[----:B------:R-:W-:Y:S01]  /*93e0*/  MUFU.TANH R84, R25 ;  /* 0x0000001900547308 */ /* 0x000fe20000002400 */
[----:B------:R-:W-:-:S05]  /*93f0*/  FMUL.FTZ R33, R33, c[0x0][0x2ec] ;  /* 0x0000bb0021217a20 */ /* 0x000fca0000410000 */
[----:B------:R-:W-:Y:S02]  /*9400*/  HMMA.16816.F32.BF16 R4, R8, R42, R4 ;  /* 0x0000002a0804723c */ /* 0x000fe40000041804 */
[----:B------:R-:W1:Y:S08]  /*9410*/  MUFU.TANH R186, R26 ;  /* 0x0000001a00ba7308 */ /* 0x000e700000002400 */
[----:B------:R1:W-:Y:S06]  /*9420*/  MUFU.TANH R171, R27 ;  /* 0x0000001b00ab7308 */ /* 0x0003ec0000002400 */
        /* <DEDUP_REMOVED lines=9> */
[----:B------:R-:W-:Y:S01]  /*94c0*/  FMUL.FTZ R7, R7, c[0x0][0x2ec] ;  /* 0x0000bb0007077a20 */ /* 0x000fe20000410000 */
[C---:B-1----:R-:W-:Y:S04]  /*94d0*/  HMMA.16816.F32.BF16 R24, R12.reuse, R20, RZ ;  /* 0x000000140c18723c */ /* 0x042fe800000418ff */
[----:B------:R-:W-:Y:S04]  /*94e0*/  MUFU.TANH R35, R17 ;  /* 0x0000001100237308 */ /* 0x000fe80000002400 */
[----:B------:R-:W-:Y:S04]  /*94f0*/  HMMA.16816.F32.BF16 R20, R12, R22, RZ ;  /* 0x000000160c14723c */ /* 0x000fe800000418ff */
[----:B------:R-:W-:Y:S08]  /*9500*/  MUFU.TANH R156, R18 ;  /* 0x00000012009c7308 */ /* 0x000ff00000002400 */
[----:B------:R1:W-:Y:S04]  /*9510*/  MUFU.TANH R155, R19 ;  /* 0x00000013009b7308 */ /* 0x0003e80000002400 */
[C---:B------:R-:W-:Y:S04]  /*9520*/  HMMA.16816.F32.BF16 R24, R8.reuse, R28, R24 ;  /* 0x0000001c0818723c */ /* 0x040fe80000041818 */
[----:B------:R-:W-:Y:S04]  /*9530*/  MUFU.TANH R43, R4 ;  /* 0x00000004002b7308 */ /* 0x000fe80000002400 */
[----:B------:R-:W-:Y:S01]  /*9540*/  HMMA.16816.F32.BF16 R28, R8, R30, R20 ;  /* 0x0000001e081c723c */ /* 0x000fe20000041814 */
[----:B-1----:R-:W1:Y:S03]  /*9550*/  LDSM.16.M88.4 R16, [R165+0x3800] ;  /* 0x00380000a510783b */ /* 0x002e660000000200 */
[----:B------:R-:W-:Y:S08]  /*9560*/  MUFU.TANH R42, R5 ;  /* 0x00000005002a7308 */ /* 0x000ff00000002400 */
[----:B------:R-:W-:Y:S04]  /*9570*/  MUFU.TANH R154, R6 ;  /* 0x00000006009a7308 */ /* 0x000fe80000002400 */
[----:B------:R-:W-:-:S02]  /*9580*/  FMUL.FTZ R24, R24, c[0x0][0x2ec] ;  /* 0x0000bb0018187a20 */ /* 0x000fc40000410000 */
[----:B------:R-:W-:Y:S02]  /*9590*/  FMUL.FTZ R25, R25, c[0x0][0x2ec] ;  /* 0x0000bb0019197a20 */ /* 0x000fe40000410000 */
[----:B------:R2:W-:Y:S01]  /*95a0*/  MUFU.TANH R153, R7 ;  /* 0x0000000700997308 */ /* 0x0005e20000002400 */
[----:B------:R-:W-:Y:S02]  /*95b0*/  FMUL.FTZ R26, R26, c[0x0][0x2ec] ;  /* 0x0000bb001a1a7a20 */ /* 0x000fe40000410000 */
[----:B------:R-:W-:Y:S02]  /*95c0*/  FMUL.FTZ R27, R27, c[0x0][0x2ec] ;  /* 0x0000bb001b1b7a20 */ /* 0x000fe40000410000 */
[----:B------:R-:W-:Y:S02]  /*95d0*/  FMUL.FTZ R28, R28, c[0x0][0x2ec] ;  /* 0x0000bb001c1c7a20 */ /* 0x000fe40000410000 */
[----:B------:R-:W-:Y:S01]  /*95e0*/  FMUL.FTZ R29, R29, c[0x0][0x2ec] ;  /* 0x0000bb001d1d7a20 */ /* 0x000fe20000410000 */
[----:B------:R-:W-:Y:S01]  /*95f0*/  MUFU.TANH R161, R34 ;  /* 0x0000002200a17308 */ /* 0x000fe20000002400 */
[----:B------:R-:W-:-:S02]  /*9600*/  FMUL.FTZ R30, R30, c[0x0][0x2ec] ;  /* 0x0000bb001e1e7a20 */ /* 0x000fc40000410000 */
[----:B------:R-:W-:Y:S01]  /*9610*/  FMUL.FTZ R126, R31, c[0x0][0x2ec] ;  /* 0x0000bb001f7e7a20 */ /* 0x000fe20000410000 */
[----:B--2---:R-:W2:Y:S04]  /*9620*/  LDSM.16.M88.4 R4, [R164+0x2800] ;  /* 0x00280000a404783b */ /* 0x004ea80000000200 */
[----:B------:R3:W-:Y:S01]  /*9630*/  MUFU.TANH R34, R24 ;  /* 0x0000001800227308 */ /* 0x0007e20000002400 */
[----:B-1----:R-:W-:Y:S07]  /*9640*/  HMMA.16816.F32.BF16 R20, R12, R16, RZ ;  /* 0x000000100c14723c */ /* 0x002fee00000418ff */
[----:B------:R-:W-:Y:S01]  /*9650*/  MUFU.TANH R37, R25 ;  /* 0x0000001900257308 */ /* 0x000fe20000002400 */
[----:B------:R-:W-:-:S02]  /*9660*/  LOP3.LUT R16, R56, 0x10, R36, 0xfe, !PT ;  /* 0x0000001038107812 */ /* 0x000fc400078efe24 */
[----:B---3--:R-:W-:-:S05]  /*9670*/  LOP3.LUT R24, R56, 0x8, R36, 0xfe, !PT ;  /* 0x0000000838187812 */ /* 0x008fca00078efe24 */
[----:B------:R-:W-:Y:S01]  /*9680*/  MUFU.TANH R149, R26 ;  /* 0x0000001a00957308 */ /* 0x000fe20000002400 */
[-C--:B------:R-:W-:Y:S02]  /*9690*/  ISETP.GE.AND P2, PT, R16, R47.reuse, PT ;  /* 0x0000002f1000720c */ /* 0x080fe40003f46270 */
[C---:B------:R-:W-:Y:S02]  /*96a0*/  ISETP.GE.AND P3, PT, R24.reuse, R47, PT ;  /* 0x0000002f1800720c */ /* 0x040fe40003f66270 */
[-C--:B------:R-:W-:Y:S02]  /*96b0*/  ISETP.GE.AND P4, PT, R24, R46.reuse, PT ;  /* 0x0000002e1800720c */ /* 0x080fe40003f86270 */
[----:B------:R-:W-:Y:S01]  /*96c0*/  FSEL R58, R44, -INF , !P3 ;  /* 0xff8000002c3a7808 */ /* 0x000fe20005800000 */
[----:B------:R1:W-:Y:S01]  /*96d0*/  MUFU.TANH R148, R27 ;  /* 0x0000001b00947308 */ /* 0x0003e20000002400 */
[----:B------:R-:W-:Y:S02]  /*96e0*/  FSEL R106, R106, -INF , !P4 ;  /* 0xff8000006a6a7808 */ /* 0x000fe40006000000 */
[----:B------:R-:W-:-:S04]  /*96f0*/  ISETP.GE.AND P4, PT, R59, R46, PT ;  /* 0x0000002e3b00720c */ /* 0x000fc80003f86270 */
[----:B----4-:R-:W-:Y:S01]  /*9700*/  FSEL R117, R117, -INF , !P4 ;  /* 0xff80000075757808 */ /* 0x010fe20006000000 */
[----:B------:R3:W4:Y:S01]  /*9710*/  MUFU.TANH R40, R32 ;  /* 0x0000002000287308 */ /* 0x0007220000002400 */
[----:B--2---:R-:W-:Y:S01]  /*9720*/  HMMA.16816.F32.BF16 R20, R8, R4, R20 ;  /* 0x000000040814723c */ /* 0x004fe20000041814 */
[----:B-1----:R-:W1:Y:S06]  /*9730*/  LDSM.16.M88.4 R24, [R165+0x3c00] ;  /* 0x003c0000a518783b */ /* 0x002e6c0000000200 */
[----:B------:R-:W-:Y:S01]  /*9740*/  MUFU.TANH R130, R30 ;  /* 0x0000001e00827308 */ /* 0x000fe20000002400 */
[----:B------:R-:W-:-:S02]  /*9750*/  LOP3.LUT R5, R56, 0x20, R36, 0xfe, !PT ;  /* 0x0000002038057812 */ /* 0x000fc400078efe24 */
[----:B---3--:R-:W-:-:S05]  /*9760*/  LOP3.LUT R32, R56, R36, RZ, 0xfc, !PT ;  /* 0x0000002438207212 */ /* 0x008fca00078efcff */
[----:B------:R-:W2:Y:S01]  /*9770*/  MUFU.TANH R33, R33 ;  /* 0x0000002100217308 */ /* 0x000ea20000002400 */
[C---:B------:R-:W-:Y:S02]  /*9780*/  IADD3 R17, R32.reuse, 0x1, RZ ;  /* 0x0000000120117810 */ /* 0x040fe40007ffe0ff */
[----:B------:R-:W-:Y:S02]  /*9790*/  IADD3 R63, R32, 0x9, RZ ;  /* 0x00000009203f7810 */ /* 0x000fe40007ffe0ff */
[----:B------:R-:W-:-:S03]  /*97a0*/  ISETP.GE.AND P5, PT, R17, R47, PT ;  /* 0x0000002f1100720c */ /* 0x000fc60003fa6270 */
[----:B------:R-:W-:Y:S01]  /*97b0*/  MUFU.TANH R126, R126 ;  /* 0x0000007e007e7308 */ /* 0x000fe20000002400 */
[-C--:B------:R-:W-:Y:S02]  /*97c0*/  ISETP.GE.AND P1, PT, R17, R46.reuse, PT ;  /* 0x0000002e1100720c */ /* 0x080fe40003f26270 */
[----:B------:R-:W-:Y:S02]  /*97d0*/  FSEL R57, R39, -INF , !P5 ;  /* 0xff80000027397808 */ /* 0x000fe40006800000 */
[----:B------:R-:W-:Y:S01]  /*97e0*/  ISETP.GE.AND P5, PT, R16, R46, PT ;  /* 0x0000002e1000720c */ /* 0x000fe20003fa6270 */
[----:B------:R-:W-:Y:S01]  /*97f0*/  FMUL.FTZ R20, R20, c[0x0][0x2ec] ;  /* 0x0000bb0014147a20 */ /* 0x000fe20000410000 */
[----:B------:R-:W-:Y:S01]  /*9800*/  HMMA.16816.F32.BF16 R16, R12, R18, RZ ;  /* 0x000000120c10723c */ /* 0x000fe200000418ff */
[-C--:B------:R-:W-:Y:S01]  /*9810*/  ISETP.GE.AND P3, PT, R63, R47.reuse, PT ;  /* 0x0000002f3f00720c */ /* 0x080fe20003f66270 */
[----:B------:R-:W3:Y:S01]  /*9820*/  MUFU.TANH R39, R28 ;  /* 0x0000001c00277308 */ /* 0x000ee20000002400 */
[----:B------:R-:W-:Y:S01]  /*9830*/  FSEL R109, R109, -INF , !P1 ;  /* 0xff8000006d6d7808 */ /* 0x000fe20004800000 */
[----:B------:R-:W-:Y:S01]  /*9840*/  FMUL.FTZ R22, R22, c[0x0][0x2ec] ;  /* 0x0000bb0016167a20 */ /* 0x000fe20000410000 */
[----:B------:R-:W-:Y:S01]  /*9850*/  ISETP.GE.AND P1, PT, R59, R47, PT ;  /* 0x0000002f3b00720c */ /* 0x000fe20003f26270 */
[----:B------:R-:W-:Y:S01]  /*9860*/  FMUL.FTZ R23, R23, c[0x0][0x2ec] ;  /* 0x0000bb0017177a20 */ /* 0x000fe20000410000 */
[----:B------:R-:W-:-:S02]  /*9870*/  IADD3 R4, R32, 0x11, RZ ;  /* 0x0000001120047810 */ /* 0x000fc40007ffe0ff */
[----:B------:R-:W-:Y:S01]  /*9880*/  FSEL R59, R38, -INF , !P3 ;  /* 0xff800000263b7808 */ /* 0x000fe20005800000 */
[----:B------:R-:W-:Y:S01]  /*9890*/  MUFU.TANH R44, R20 ;  /* 0x00000014002c7308 */ /* 0x000fe20000002400 */
[-C--:B------:R-:W-:Y:S02]  /*98a0*/  ISETP.GE.AND P3, PT, R63, R46.reuse, PT ;  /* 0x0000002e3f00720c */ /* 0x080fe40003f66270 */
[----:B------:R-:W-:Y:S02]  /*98b0*/  FSEL R63, R49, -INF , !P2 ;  /* 0xff800000313f7808 */ /* 0x000fe40005000000 */
[----:B------:R-:W-:Y:S02]  /*98c0*/  ISETP.GE.AND P2, PT, R4, R47, PT ;  /* 0x0000002f0400720c */ /* 0x000fe40003f46270 */
[----:B------:R-:W-:Y:S01]  /*98d0*/  FSEL R118, R118, -INF , !P3 ;  /* 0xff80000076767808 */ /* 0x000fe20005800000 */
[----:B------:R1:W1:Y:S01]  /*98e0*/  MUFU.TANH R38, R29 ;  /* 0x0000001d00267308 */ /* 0x0002620000002400 */
[----:B------:R-:W-:Y:S01]  /*98f0*/  FSEL R65, R45, -INF , !P2 ;  /* 0xff8000002d417808 */ /* 0x000fe20005000000 */
[----:B------:R-:W-:Y:S01]  /*9900*/  FMUL.FTZ R45, R21, c[0x0][0x2ec] ;  /* 0x0000bb00152d7a20 */ /* 0x000fe20000410000 */
[----:B------:R-:W-:-:S02]  /*9910*/  ISETP.GE.AND P2, PT, R4, R46, PT ;  /* 0x0000002e0400720c */ /* 0x000fc40003f46270 */
[----:B------:R-:W-:Y:S01]  /*9920*/  IADD3 R4, R32, 0x19, RZ ;  /* 0x0000001920047810 */ /* 0x000fe20007ffe0ff */
[----:B------:R-:W-:Y:S01]  /*9930*/  HMMA.16816.F32.BF16 R16, R8, R6, R16 ;  /* 0x000000060810723c */ /* 0x000fe20000041810 */
[----:B------:R-:W-:Y:S01]  /*9940*/  FSEL R129, R129, -INF , !P5 ;  /* 0xff80000081817808 */ /* 0x000fe20006800000 */
[----:B------:R-:W2:Y:S01]  /*9950*/  MUFU.TANH R124, R22 ;  /* 0x00000016007c7308 */ /* 0x000ea20000002400 */
[----:B------:R-:W-:Y:S02]  /*9960*/  FSEL R60, R60, -INF , !P1 ;  /* 0xff8000003c3c7808 */ /* 0x000fe40004800000 */
[CC--:B------:R-:W-:Y:S02]  /*9970*/  ISETP.GE.AND P3, PT, R5.reuse, R47.reuse, PT ;  /* 0x0000002f0500720c */ /* 0x0c0fe40003f66270 */
[----:B------:R-:W-:Y:S02]  /*9980*/  ISETP.GE.AND P5, PT, R5, R46, PT ;  /* 0x0000002e0500720c */ /* 0x000fe40003fa6270 */
[----:B------:R-:W-:Y:S01]  /*9990*/  ISETP.GE.AND P1, PT, R4, R47, PT ;  /* 0x0000002f0400720c */ /* 0x000fe20003f26270 */
[----:B-1----:R-:W1:Y:S01]  /*99a0*/  LDSM.16.M88.4 R28, [R164+0x2c00] ;  /* 0x002c0000a41c783b */ /* 0x002e620000000200 */
[----:B------:R-:W-:Y:S01]  /*99b0*/  LOP3.LUT R5, R56, 0x28, R36, 0xfe, !PT ;  /* 0x0000002838057812 */ /* 0x000fe200078efe24 */
[----:B------:R1:W-:Y:S01]  /*99c0*/  MUFU.TANH R123, R23 ;  /* 0x00000017007b7308 */ /* 0x0003e20000002400 */
[----:B------:R-:W-:-:S02]  /*99d0*/  FSEL R107, R107, -INF , !P2 ;  /* 0xff8000006b6b7808 */ /* 0x000fc40005000000 */
[----:B------:R-:W-:Y:S02]  /*99e0*/  FSEL R69, R50, -INF , !P1 ;  /* 0xff80000032457808 */ /* 0x000fe40004800000 */
[CC--:B------:R-:W-:Y:S02]  /*99f0*/  ISETP.GE.AND P2, PT, R5.reuse, R47.reuse, PT ;  /* 0x0000002f0500720c */ /* 0x0c0fe40003f46270 */
[-C--:B------:R-:W-:Y:S01]  /*9a00*/  ISETP.GE.AND P4, PT, R5, R46.reuse, PT ;  /* 0x0000002e0500720c */ /* 0x080fe20003f86270 */
[----:B------:R-:W1:Y:S01]  /*9a10*/  MUFU.TANH R45, R45 ;  /* 0x0000002d002d7308 */ /* 0x000e620000002400 */
[----:B------:R-:W-:Y:S02]  /*9a20*/  ISETP.GE.AND P1, PT, R4, R46, PT ;  /* 0x0000002e0400720c */ /* 0x000fe40003f26270 */
[C---:B------:R-:W-:Y:S01]  /*9a30*/  HMMA.16816.F32.BF16 R4, R12.reuse, R24, RZ ;  /* 0x000000180c04723c */ /* 0x040fe200000418ff */
[----:B------:R-:W-:Y:S01]  /*9a40*/  IADD3 R21, R32, 0x21, RZ ;  /* 0x0000002120157810 */ /* 0x000fe20007ffe0ff */
[----:B------:R-:W-:Y:S01]  /*9a50*/  FMUL.FTZ R49, R16, c[0x0][0x2ec] ;  /* 0x0000bb0010317a20 */ /* 0x000fe20000410000 */
[----:B------:R-:W-:Y:S01]  /*9a60*/  LOP3.LUT R20, R56, 0x30, R36, 0xfe, !PT ;  /* 0x0000003038147812 */ /* 0x000fe200078efe24 */
[----:B------:R-:W-:Y:S01]  /*9a70*/  FMUL.FTZ R17, R17, c[0x0][0x2ec] ;  /* 0x0000bb0011117a20 */ /* 0x000fe20000410000 */
[----:B------:R-:W-:Y:S01]  /*9a80*/  FSEL R62, R62, -INF , !P3 ;  /* 0xff8000003e3e7808 */ /* 0x000fe20005800000 */
[----:B------:R-:W-:Y:S01]  /*9a90*/  FMUL.FTZ R18, R18, c[0x0][0x2ec] ;  /* 0x0000bb0012127a20 */ /* 0x000fe20000410000 */
[----:B------:R-:W-:Y:S01]  /*9aa0*/  FSEL R120, R120, -INF , !P1 ;  /* 0xff80000078787808 */ /* 0x000fe20004800000 */
[----:B------:R-:W-:Y:S01]  /*9ab0*/  HMMA.16816.F32.BF16 R24, R12, R26, RZ ;  /* 0x0000001a0c18723c */ /* 0x000fe200000418ff */
[-C--:B------:R-:W-:Y:S01]  /*9ac0*/  ISETP.GE.AND P3, PT, R21, R47.reuse, PT ;  /* 0x0000002f1500720c */ /* 0x080fe20003f66270 */
[----:B------:R1:W-:Y:S01]  /*9ad0*/  MUFU.TANH R50, R17 ;  /* 0x0000001100327308 */ /* 0x0003e20000002400 */
[----:B------:R-:W-:Y:S01]  /*9ae0*/  FSEL R128, R128, -INF , !P5 ;  /* 0xff80000080807808 */ /* 0x000fe20006800000 */
[----:B------:R-:W-:Y:S01]  /*9af0*/  FMUL.FTZ R19, R19, c[0x0][0x2ec] ;  /* 0x0000bb0013137a20 */ /* 0x000fe20000410000 */
[----:B------:R-:W-:-:S02]  /*9b00*/  ISETP.GE.AND P1, PT, R20, R47, PT ;  /* 0x0000002f1400720c */ /* 0x000fc40003f26270 */
[-C--:B------:R-:W-:Y:S02]  /*9b10*/  ISETP.GE.AND P5, PT, R20, R46.reuse, PT ;  /* 0x0000002e1400720c */ /* 0x080fe40003fa6270 */
[----:B------:R-:W-:Y:S01]  /*9b20*/  IADD3 R20, R32, 0x29, RZ ;  /* 0x0000002920147810 */ /* 0x000fe20007ffe0ff */
[----:B------:R-:W-:Y:S01]  /*9b30*/  MUFU.TANH R122, R18 ;  /* 0x00000012007a7308 */ /* 0x000fe20000002400 */
[----:B------:R-:W-:Y:S02]  /*9b40*/  FSEL R61, R61, -INF , !P3 ;  /* 0xff8000003d3d7808 */ /* 0x000fe40005800000 */
[----:B------:R-:W-:Y:S02]  /*9b50*/  ISETP.GE.AND P3, PT, R21, R46, PT ;  /* 0x0000002e1500720c */ /* 0x000fe40003f66270 */
[----:B------:R-:W-:Y:S02]  /*9b60*/  FSEL R68, R68, -INF , !P2 ;  /* 0xff80000044447808 */ /* 0x000fe40005000000 */
[----:B------:R-:W-:Y:S01]  /*9b70*/  LOP3.LUT R21, R56, 0x38, R36, 0xfe, !PT ;  /* 0x0000003838157812 */ /* 0x000fe200078efe24 */
[----:B------:R2:W-:Y:S01]  /*9b80*/  MUFU.TANH R113, R19 ;  /* 0x0000001300717308 */ /* 0x0005e20000002400 */
[----:B------:R-:W-:Y:S01]  /*9b90*/  ISETP.GE.AND P2, PT, R20, R47, PT ;  /* 0x0000002f1400720c */ /* 0x000fe20003f46270 */
[----:B-1----:R-:W-:Y:S01]  /*9ba0*/  HMMA.16816.F32.BF16 R4, R8, R28, R4 ;  /* 0x0000001c0804723c */ /* 0x002fe20000041804 */
[----:B------:R-:W-:-:S02]  /*9bb0*/  FSEL R125, R125, -INF , !P3 ;  /* 0xff8000007d7d7808 */ /* 0x000fc40005800000 */
[----:B-----5:R-:W-:Y:S02]  /*9bc0*/  FSEL R127, R127, -INF , !P4 ;  /* 0xff8000007f7f7808 */ /* 0x020fe40006000000 */
[----:B------:R-:W-:Y:S01]  /*9bd0*/  FSEL R64, R64, -INF , !P2 ;  /* 0xff80000040407808 */ /* 0x000fe20005000000 */
[----:B------:R-:W1:Y:S01]  /*9be0*/  MUFU.TANH R49, R49 ;  /* 0x0000003100317308 */ /* 0x000e620000002400 */
[C---:B------:R-:W-:Y:S01]  /*9bf0*/  ISETP.GE.AND P3, PT, R21.reuse, R47, PT ;  /* 0x0000002f1500720c */ /* 0x040fe20003f66270 */
[----:B------:R-:W-:Y:S01]  /*9c00*/  HMMA.16816.F32.BF16 R24, R8, R30, R24 ;  /* 0x0000001e0818723c */ /* 0x000fe20000041818 */
[-C--:B------:R-:W-:Y:S02]  /*9c10*/  ISETP.GE.AND P4, PT, R21, R46.reuse, PT ;  /* 0x0000002e1500720c */ /* 0x080fe40003f86270 */
[----:B------:R-:W-:Y:S02]  /*9c20*/  ISETP.GE.AND P2, PT, R20, R46, PT ;  /* 0x0000002e1400720c */ /* 0x000fe40003f46270 */
[----:B------:R-:W2:Y:S01]  /*9c30*/  LDSM.16.M88.4 R20, [R165+0x4000] ;  /* 0x00400000a514783b */ /* 0x000ea20000000200 */
[----:B------:R-:W-:-:S02]  /*9c40*/  IADD3 R16, R32, 0x31, RZ ;  /* 0x0000003120107810 */ /* 0x000fc40007ffe0ff */
[----:B------:R-:W-:Y:S02]  /*9c50*/  LOP3.LUT R28, R56, 0x40, R36, 0xfe, !PT ;  /* 0x00000040381c7812 */ /* 0x000fe400078efe24 */
[----:B------:R-:W-:Y:S02]  /*9c60*/  FSEL R67, R67, -INF , !P1 ;  /* 0xff80000043437808 */ /* 0x000fe40004800000 */
[-C--:B------:R-:W-:Y:S02]  /*9c70*/  ISETP.GE.AND P1, PT, R16, R47.reuse, PT ;  /* 0x0000002f1000720c */ /* 0x080fe40003f26270 */
        /* <DEDUP_REMOVED lines=8> */
[----:B------:R-:W5:Y:S01]  /*9d00*/  LDSM.16.M88.4 R28, [R164+0x3000] ;  /* 0x00300000a41c783b */ /* 0x000f620000000200 */
[----:B------:R-:W-:Y:S01]  /*9d10*/  ISETP.GE.AND P1, PT, R16, R46, PT ;  /* 0x0000002e1000720c */ /* 0x000fe20003f26270 */
[----:B------:R-:W-:Y:S01]  /*9d20*/  FMUL.FTZ R7, R7, c[0x0][0x2ec] ;  /* 0x0000bb0007077a20 */ /* 0x000fe20000410000 */
[----:B------:R-:W-:Y:S01]  /*9d30*/  IADD3 R16, R32, 0x39, RZ ;  /* 0x0000003920107810 */ /* 0x000fe20007ffe0ff */
[----:B------:R-:W-:Y:S01]  /*9d40*/  MUFU.TANH R87, R5 ;  /* 0x0000000500577308 */ /* 0x000fe20000002400 */
[----:B------:R-:W-:Y:S01]  /*9d50*/  FSEL R199, R199, -INF , !P1 ;  /* 0xff800000c7c77808 */ /* 0x000fe20004800000 */
[----:B------:R-:W-:Y:S01]  /*9d60*/  FMUL.FTZ R24, R24, c[0x0][0x2ec] ;  /* 0x0000bb0018187a20 */ /* 0x000fe20000410000 */
[----:B------:R-:W-:Y:S01]  /*9d70*/  ISETP.GE.AND P1, PT, R16, R47, PT ;  /* 0x0000002f1000720c */ /* 0x000fe20003f26270 */
[----:B------:R-:W-:Y:S01]  /*9d80*/  FMUL.FTZ R26, R26, c[0x0][0x2ec] ;  /* 0x0000bb001a1a7a20 */ /* 0x000fe20000410000 */
[----:B------:R-:W-:Y:S01]  /*9d90*/  IADD3 R4, R32, 0x41, RZ ;  /* 0x0000004120047810 */ /* 0x000fe20007ffe0ff */
[----:B------:R-:W-:Y:S01]  /*9da0*/  FMUL.FTZ R95, R27, c[0x0][0x2ec] ;  /* 0x0000bb001b5f7a20 */ /* 0x000fe20000410000 */
[----:B------:R-:W-:Y:S01]  /*9db0*/  FSEL R70, R70, -INF , !P1 ;  /* 0xff80000046467808 */ /* 0x000fe20004800000 */
[----:B------:R-:W-:Y:S01]  /*9dc0*/  MUFU.TANH R103, R6 ;  /* 0x0000000600677308 */ /* 0x000fe20000002400 */
[----:B------:R-:W-:-:S02]  /*9dd0*/  FSEL R73, R73, -INF , !P2 ;  /* 0xff80000049497808 */ /* 0x000fc40005000000 */
[----:B------:R-:W-:Y:S02]  /*9de0*/  ISETP.GE.AND P1, PT, R16, R46, PT ;  /* 0x0000002e1000720c */ /* 0x000fe40003f26270 */
[----:B------:R-:W-:Y:S02]  /*9df0*/  ISETP.GE.AND P2, PT, R4, R47, PT ;  /* 0x0000002f0400720c */ /* 0x000fe40003f46270 */
[C-C-:B------:R-:W-:Y:S01]  /*9e00*/  LOP3.LUT R17, R56.reuse, 0x48, R36.reuse, 0xfe, !PT ;  /* 0x0000004838117812 */ /* 0x140fe200078efe24 */
[----:B------:R1:W-:Y:S01]  /*9e10*/  MUFU.TANH R101, R7 ;  /* 0x0000000700657308 */ /* 0x0003e20000002400 */
[----:B------:R-:W-:Y:S02]  /*9e20*/  LOP3.LUT R16, R56, 0x50, R36, 0xfe, !PT ;  /* 0x0000005038107812 */ /* 0x000fe400078efe24 */
[----:B------:R-:W-:Y:S02]  /*9e30*/  FSEL R71, R71, -INF , !P3 ;  /* 0xff80000047477808 */ /* 0x000fe40005800000 */
[----:B------:R-:W-:-:S02]  /*9e40*/  FSEL R198, R198, -INF , !P4 ;  /* 0xff800000c6c67808 */ /* 0x000fc40006000000 */
[----:B------:R-:W-:Y:S01]  /*9e50*/  FSEL R131, R131, -INF , !P1 ;  /* 0xff80000083837808 */ /* 0x000fe20004800000 */
[----:B------:R1:W-:Y:S01]  /*9e60*/  MUFU.TANH R89, R24 ;  /* 0x0000001800597308 */ /* 0x0003e20000002400 */
[----:B------:R-:W-:Y:S02]  /*9e70*/  FSEL R197, R197, -INF , !P5 ;  /* 0xff800000c5c57808 */ /* 0x000fe40006800000 */
[----:B------:R-:W-:Y:S02]  /*9e80*/  FSEL R72, R72, -INF , !P2 ;  /* 0xff80000048487808 */ /* 0x000fe40005000000 */
[CC--:B------:R-:W-:Y:S02]  /*9e90*/  ISETP.GE.AND P3, PT, R17.reuse, R47.reuse, PT ;  /* 0x0000002f1100720c */ /* 0x0c0fe40003f66270 */
[----:B------:R-:W-:Y:S01]  /*9ea0*/  ISETP.GE.AND P4, PT, R17, R46, PT ;  /* 0x0000002e1100720c */ /* 0x000fe20003f86270 */
[----:B------:R1:W-:Y:S01]  /*9eb0*/  MUFU.TANH R98, R26 ;  /* 0x0000001a00627308 */ /* 0x0003e20000002400 */
[----:B------:R-:W-:-:S02]  /*9ec0*/  ISETP.GE.AND P1, PT, R16, R47, PT ;  /* 0x0000002f1000720c */ /* 0x000fc40003f26270 */
[-C--:B------:R-:W-:Y:S02]  /*9ed0*/  ISETP.GE.AND P5, PT, R16, R46.reuse, PT ;  /* 0x0000002e1000720c */ /* 0x080fe40003fa6270 */
[-C--:B------:R-:W-:Y:S01]  /*9ee0*/  ISETP.GE.AND P2, PT, R4, R46.reuse, PT ;  /* 0x0000002e0400720c */ /* 0x080fe20003f46270 */
[C---:B--2---:R-:W-:Y:S01]  /*9ef0*/  HMMA.16816.F32.BF16 R16, R12.reuse, R20, RZ ;  /* 0x000000140c10723c */ /* 0x044fe200000418ff */
[----:B------:R-:W-:Y:S01]  /*9f00*/  IADD3 R4, R32, 0x49, RZ ;  /* 0x0000004920047810 */ /* 0x000fe20007ffe0ff */
[----:B------:R-:W2:Y:S01]  /*9f10*/  MUFU.TANH R86, R86 ;  /* 0x0000005600567308 */ /* 0x000ea20000002400 */
[----:B------:R-:W-:Y:S02]  /*9f20*/  FSEL R195, R195, -INF , !P2 ;  /* 0xff800000c3c37808 */ /* 0x000fe40005000000 */
[----:B------:R-:W-:Y:S02]  /*9f30*/  FSEL R76, R76, -INF , !P3 ;  /* 0xff8000004c4c7808 */ /* 0x000fe40005800000 */
[C---:B------:R-:W-:Y:S01]  /*9f40*/  ISETP.GE.AND P2, PT, R4.reuse, R47, PT ;  /* 0x0000002f0400720c */ /* 0x040fe20003f46270 */
[----:B------:R-:W-:Y:S01]  /*9f50*/  HMMA.16816.F32.BF16 R20, R12, R22, RZ ;  /* 0x000000160c14723c */ /* 0x000fe200000418ff */
[----:B------:R-:W-:Y:S01]  /*9f60*/  ISETP.GE.AND P3, PT, R4, R46, PT ;  /* 0x0000002e0400720c */ /* 0x000fe20003f66270 */
[----:B------:R-:W-:Y:S01]  /*9f70*/  MUFU.TANH R95, R95 ;  /* 0x0000005f005f7308 */ /* 0x000fe20000002400 */
[----:B------:R-:W-:-:S02]  /*9f80*/  LOP3.LUT R4, R56, 0x58, R36, 0xfe, !PT ;  /* 0x0000005838047812 */ /* 0x000fc400078efe24 */
[----:B------:R-:W-:Y:S02]  /*9f90*/  FSEL R194, R194, -INF , !P4 ;  /* 0xff800000c2c27808 */ /* 0x000fe40006000000 */
[----:B------:R-:W-:Y:S02]  /*9fa0*/  FSEL R75, R75, -INF , !P2 ;  /* 0xff8000004b4b7808 */ /* 0x000fe40005000000 */
[CC--:B------:R-:W-:Y:S02]  /*9fb0*/  ISETP.GE.AND P4, PT, R4.reuse, R47.reuse, PT ;  /* 0x0000002f0400720c */ /* 0x0c0fe40003f86270 */
[----:B------:R-:W-:Y:S02]  /*9fc0*/  ISETP.GE.AND P2, PT, R4, R46, PT ;  /* 0x0000002e0400720c */ /* 0x000fe40003f46270 */
[----:B-1----:R-:W1:Y:S01]  /*9fd0*/  LDSM.16.M88.4 R4, [R165+0x4400] ;  /* 0x00440000a504783b */ /* 0x002e620000000200 */
[----:B------:R-:W-:Y:S02]  /*9fe0*/  IADD3 R88, R32, 0x51, RZ ;  /* 0x0000005120587810 */ /* 0x000fe40007ffe0ff */
[----:B------:R-:W-:Y:S01]  /*9ff0*/  FSEL R77, R77, -INF , !P1 ;  /* 0xff8000004d4d7808 */ /* 0x000fe20004800000 */
[----:B-----5:R-:W-:Y:S01]  /*a000*/  HMMA.16816.F32.BF16 R16, R8, R28, R16 ;  /* 0x0000001c0810723c */ /* 0x020fe20000041810 */
[----:B------:R-:W-:-:S02]  /*a010*/  ISETP.GE.AND P1, PT, R88, R47, PT ;  /* 0x0000002f5800720c */ /* 0x000fc40003f26270 */
[----:B------:R-:W-:Y:S02]  /*a020*/  IADD3 R24, R32, 0x59, RZ ;  /* 0x0000005920187810 */ /* 0x000fe40007ffe0ff */
[----:B------:R-:W-:Y:S02]  /*a030*/  FSEL R193, R193, -INF , !P3 ;  /* 0xff800000c1c17808 */ /* 0x000fe40005800000 */
[----:B------:R-:W-:Y:S01]  /*a040*/  FSEL R158, R158, -INF , !P5 ;  /* 0xff8000009e9e7808 */ /* 0x000fe20006800000 */
[----:B------:R-:W-:Y:S01]  /*a050*/  HMMA.16816.F32.BF16 R20, R8, R30, R20 ;  /* 0x0000001e0814723c */ /* 0x000fe20000041814 */
[----:B------:R-:W-:Y:S02]  /*a060*/  FSEL R74, R74, -INF , !P1 ;  /* 0xff8000004a4a7808 */ /* 0x000fe40004800000 */
[C---:B------:R-:W-:Y:S02]  /*a070*/  ISETP.GE.AND P3, PT, R90.reuse, R47, PT ;  /* 0x0000002f5a00720c */ /* 0x040fe40003f66270 */
[-C--:B------:R-:W-:Y:S01]  /*a080*/  ISETP.GE.AND P5, PT, R90, R46.reuse, PT ;  /* 0x0000002e5a00720c */ /* 0x080fe20003fa6270 */
[----:B------:R-:W-:Y:S01]  /*a090*/  FMUL.FTZ R90, R25, c[0x0][0x2ec] ;  /* 0x0000bb00195a7a20 */ /* 0x000fe20000410000 */
[----:B------:R-:W-:-:S02]  /*a0a0*/  ISETP.GE.AND P1, PT, R88, R46, PT ;  /* 0x0000002e5800720c */ /* 0x000fc40003f26270 */
[----:B------:R-:W-:Y:S02]  /*a0b0*/  FSEL R88, R79, -INF , !P4 ;  /* 0xff8000004f587808 */ /* 0x000fe40006000000 */
[--C-:B------:R-:W-:Y:S01]  /*a0c0*/  LOP3.LUT R25, R56, 0x68, R36.reuse, 0xfe, !PT ;  /* 0x0000006838197812 */ /* 0x100fe200078efe24 */
[----:B------:R-:W5:Y:S01]  /*a0d0*/  MUFU.TANH R90, R90 ;  /* 0x0000005a005a7308 */ /* 0x000f620000002400 */
[-C--:B------:R-:W-:Y:S02]  /*a0e0*/  ISETP.GE.AND P4, PT, R24, R47.reuse, PT ;  /* 0x0000002f1800720c */ /* 0x080fe40003f86270 */
[----:B------:R-:W-:Y:S01]  /*a0f0*/  FSEL R192, R192, -INF , !P1 ;  /* 0xff800000c0c07808 */ /* 0x000fe20004800000 */
[----:B------:R-:W-:Y:S01]  /*a100*/  FMUL.FTZ R16, R16, c[0x0][0x2ec] ;  /* 0x0000bb0010107a20 */ /* 0x000fe20000410000 */
[----:B------:R-:W-:Y:S01]  /*a110*/  FSEL R191, R191, -INF , !P2 ;  /* 0xff800000bfbf7808 */ /* 0x000fe20005000000 */
[----:B------:R-:W-:Y:S01]  /*a120*/  FMUL.FTZ R17, R17, c[0x0][0x2ec] ;  /* 0x0000bb0011117a20 */ /* 0x000fe20000410000 */
[----:B------:R-:W-:Y:S01]  /*a130*/  FSEL R111, R78, -INF , !P4 ;  /* 0xff8000004e6f7808 */ /* 0x000fe20006000000 */
[----:B------:R-:W-:Y:S01]  /*a140*/  FMUL.FTZ R18, R18, c[0x0][0x2ec] ;  /* 0x0000bb0012127a20 */ /* 0x000fe20000410000 */
[CC--:B------:R-:W-:Y:S01]  /*a150*/  ISETP.GE.AND P1, PT, R25.reuse, R47.reuse, PT ;  /* 0x0000002f1900720c */ /* 0x0c0fe20003f26270 */
[----:B------:R1:W1:Y:S01]  /*a160*/  MUFU.TANH R78, R16 ;  /* 0x00000010004e7308 */ /* 0x0002620000002400 */
[-C--:B------:R-:W-:Y:S01]  /*a170*/  ISETP.GE.AND P2, PT, R25, R46.reuse, PT ;  /* 0x0000002e1900720c */ /* 0x080fe20003f46270 */
[----:B------:R-:W-:Y:S01]  /*a180*/  FMUL.FTZ R19, R19, c[0x0][0x2ec] ;  /* 0x0000bb0013137a20 */ /* 0x000fe20000410000 */
[----:B------:R-:W-:Y:S01]  /*a190*/  ISETP.GE.AND P4, PT, R24, R46, PT ;  /* 0x0000002e1800720c */ /* 0x000fe20003f86270 */
[----:B------:R-:W-:Y:S01]  /*a1a0*/  FMUL.FTZ R21, R21, c[0x0][0x2ec] ;  /* 0x0000bb0015157a20 */ /* 0x000fe20000410000 */
[----:B------:R-:W2:Y:S01]  /*a1b0*/  LDSM.16.M88.4 R24, [R164+0x3400] ;  /* 0x00340000a418783b */ /* 0x000ea20000000200 */
[----:B------:R-:W-:Y:S01]  /*a1c0*/  IADD3 R28, R32, 0x61, RZ ;  /* 0x00000061201c7810 */ /* 0x000fe20007ffe0ff */
[----:B------:R-:W-:Y:S01]  /*a1d0*/  FMUL.FTZ R20, R20, c[0x0][0x2ec] ;  /* 0x0000bb0014147a20 */ /* 0x000fe20000410000 */
[----:B------:R-:W-:Y:S01]  /*a1e0*/  FSEL R114, R81, -INF , !P3 ;  /* 0xff80000051727808 */ /* 0x000fe20005800000 */
[----:B------:R-:W-:Y:S01]  /*a1f0*/  MUFU.TANH R79, R17 ;  /* 0x00000011004f7308 */ /* 0x000fe20000002400 */
[----:B------:R-:W-:Y:S01]  /*a200*/  ISETP.GE.AND P3, PT, R28, R47, PT ;  /* 0x0000002f1c00720c */ /* 0x000fe20003f66270 */
[----:B------:R-:W-:Y:S01]  /*a210*/  FMUL.FTZ R22, R22, c[0x0][0x2ec] ;  /* 0x0000bb0016167a20 */ /* 0x000fe20000410000 */
[----:B------:R-:W-:Y:S01]  /*a220*/  LOP3.LUT R29, R56, 0x70, R36, 0xfe, !PT ;  /* 0x00000070381d7812 */ /* 0x000fe200078efe24 */
[----:B------:R-:W-:Y:S01]  /*a230*/  FMUL.FTZ R23, R23, c[0x0][0x2ec] ;  /* 0x0000bb0017177a20 */ /* 0x000fe20000410000 */
[----:B------:R-:W-:-:S02]  /*a240*/  FSEL R159, R159, -INF , !P4 ;  /* 0xff8000009f9f7808 */ /* 0x000fc40006000000 */
[----:B------:R-:W-:Y:S01]  /*a250*/  FSEL R183, R183, -INF , !P5 ;  /* 0xff800000b7b77808 */ /* 0x000fe20006800000 */
[----:B------:R-:W2:Y:S01]  /*a260*/  MUFU.TANH R91, R18 ;  /* 0x00000012005b7308 */ /* 0x000ea20000002400 */
[----:B------:R-:W-:Y:S02]  /*a270*/  FSEL R119, R80, -INF , !P3 ;  /* 0xff80000050777808 */ /* 0x000fe40005800000 */
[C---:B------:R-:W-:Y:S02]  /*a280*/  ISETP.GE.AND P4, PT, R29.reuse, R47, PT ;  /* 0x0000002f1d00720c */ /* 0x040fe40003f86270 */
[-C--:B------:R-:W-:Y:S02]  /*a290*/  ISETP.GE.AND P5, PT, R29, R46.reuse, PT ;  /* 0x0000002e1d00720c */ /* 0x080fe40003fa6270 */
[----:B------:R-:W-:Y:S01]  /*a2a0*/  ISETP.GE.AND P3, PT, R28, R46, PT ;  /* 0x0000002e1c00720c */ /* 0x000fe20003f66270 */
[----:B------:R-:W-:Y:S01]  /*a2b0*/  MUFU.TANH R202, R21 ;  /* 0x0000001500ca7308 */ /* 0x000fe20000002400 */
[----:B-1----:R-:W-:Y:S01]  /*a2c0*/  HMMA.16816.F32.BF16 R28, R12, R4, RZ ;  /* 0x000000040c1c723c */ /* 0x002fe200000418ff */
[----:B------:R-:W-:-:S02]  /*a2d0*/  IADD3 R16, R32, 0x69, RZ ;  /* 0x0000006920107810 */ /* 0x000fc40007ffe0ff */
[----:B------:R-:W-:Y:S02]  /*a2e0*/  FSEL R204, R83, -INF , !P1 ;  /* 0xff80000053cc7808 */ /* 0x000fe40004800000 */
[----:B------:R-:W-:Y:S02]  /*a2f0*/  LOP3.LUT R80, R56, 0x78, R36, 0xfe, !PT ;  /* 0x0000007838507812 */ /* 0x000fe400078efe24 */
[----:B------:R-:W-:Y:S01]  /*a300*/  ISETP.GE.AND P1, PT, R16, R47, PT ;  /* 0x0000002f1000720c */ /* 0x000fe20003f26270 */
[----:B------:R-:W1:Y:S01]  /*a310*/  MUFU.TANH R203, R20 ;  /* 0x0000001400cb7308 */ /* 0x000e620000002400 */
[----:B------:R-:W-:Y:S02]  /*a320*/  FSEL R162, R162, -INF , !P3 ;  /* 0xff800000a2a27808 */ /* 0x000fe40005800000 */
[----:B------:R-:W-:Y:S02]  /*a330*/  FSEL R163, R163, -INF , !P2 ;  /* 0xff800000a3a37808 */ /* 0x000fe40005000000 */
[----:B------:R-:W-:-:S02]  /*a340*/  FSEL R205, R82, -INF , !P1 ;  /* 0xff80000052cd7808 */ /* 0x000fc40004800000 */
[C---:B------:R-:W-:Y:S02]  /*a350*/  ISETP.GE.AND P3, PT, R80.reuse, R47, PT ;  /* 0x0000002f5000720c */ /* 0x040fe40003f66270 */
[-C--:B------:R-:W-:Y:S02]  /*a360*/  ISETP.GE.AND P2, PT, R80, R46.reuse, PT ;  /* 0x0000002e5000720c */ /* 0x080fe40003f46270 */
[----:B------:R-:W-:Y:S01]  /*a370*/  ISETP.GE.AND P1, PT, R16, R46, PT ;  /* 0x0000002e1000720c */ /* 0x000fe20003f26270 */
[----:B------:R1:W-:Y:S01]  /*a380*/  MUFU.TANH R80, R19 ;  /* 0x0000001300507308 */ /* 0x0003e20000002400 */
[----:B------:R-:W-:Y:S02]  /*a390*/  LOP3.LUT R4, R56, 0x80, R36, 0xfe, !PT ;  /* 0x0000008038047812 */ /* 0x000fe400078efe24 */
[----:B------:R-:W-:Y:S01]  /*a3a0*/  IADD3 R5, R32, 0x71, RZ ;  /* 0x0000007120057810 */ /* 0x000fe20007ffe0ff */
[----:B--2---:R-:W-:Y:S01]  /*a3b0*/  HMMA.16816.F32.BF16 R28, R8, R24, R28 ;  /* 0x00000018081c723c */ /* 0x004fe2000004181c */
[----:B------:R-:W-:-:S02]  /*a3c0*/  FSEL R189, R189, -INF , !P1 ;  /* 0xff800000bdbd7808 */ /* 0x000fc40004800000 */
[----:B------:R-:W-:Y:S02]  /*a3d0*/  FSEL R186, R186, -INF , !P5 ;  /* 0xff800000baba7808 */ /* 0x000fe40006800000 */
[CC--:B------:R-:W-:Y:S02]  /*a3e0*/  ISETP.GE.AND P1, PT, R4.reuse, R47.reuse, PT ;  /* 0x0000002f0400720c */ /* 0x0c0fe40003f26270 */
[----:B------:R-:W-:Y:S02]  /*a3f0*/  FSEL R206, R85, -INF , !P4 ;  /* 0xff80000055ce7808 */ /* 0x000fe40006000000 */
[----:B------:R-:W-:Y:S02]  /*a400*/  ISETP.GE.AND P5, PT, R4, R46, PT ;  /* 0x0000002e0400720c */ /* 0x000fe40003fa6270 */
[----:B------:R-:W-:Y:S01]  /*a410*/  ISETP.GE.AND P4, PT, R5, R47, PT ;  /* 0x0000002f0500720c */ /* 0x000fe20003f86270 */
[----:B-1----:R-:W1:Y:S01]  /*a420*/  LDSM.16.M88.4 R16, [R165+0x4800] ;  /* 0x00480000a510783b */ /* 0x002e620000000200 */
[----:B------:R-:W-:-:S02]  /*a430*/  IADD3 R4, R32, 0x79, RZ ;  /* 0x0000007920047810 */ /* 0x000fc40007ffe0ff */
[----:B----4-:R-:W-:Y:S02]  /*a440*/  FSEL R208, R40, -INF , !P3 ;  /* 0xff80000028d07808 */ /* 0x010fe40005800000 */
[----:B------:R-:W-:Y:S01]  /*a450*/  FSEL R207, R84, -INF , !P4 ;  /* 0xff80000054cf7808 */ /* 0x000fe20006000000 */
[----:B------:R-:W-:Y:S01]  /*a460*/  MUFU.TANH R40, R22 ;  /* 0x0000001600287308 */ /* 0x000fe20000002400 */
[-C--:B------:R-:W-:Y:S02]  /*a470*/  ISETP.GE.AND P3, PT, R4, R47.reuse, PT ;  /* 0x0000002f0400720c */ /* 0x080fe40003f66270 */
[-C--:B------:R-:W-:Y:S02]  /*a480*/  ISETP.GE.AND P4, PT, R5, R46.reuse, PT ;  /* 0x0000002e0500720c */ /* 0x080fe40003f86270 */
[----:B------:R-:W-:Y:S01]  /*a490*/  LOP3.LUT R5, R56, 0x88, R36, 0xfe, !PT ;  /* 0x0000008838057812 */ /* 0x000fe200078efe24 */
[----:B------:R-:W-:Y:S01]  /*a4a0*/  FMUL.FTZ R28, R28, c[0x0][0x2ec] ;  /* 0x0000bb001c1c7a20 */ /* 0x000fe20000410000 */
[----:B------:R-:W-:Y:S01]  /*a4b0*/  FSEL R209, R33, -INF , !P3 ;  /* 0xff80000021d17808 */ /* 0x000fe20005800000 */
[----:B------:R-:W-:Y:S01]  /*a4c0*/  FMUL.FTZ R29, R29, c[0x0][0x2ec] ;  /* 0x0000bb001d1d7a20 */ /* 0x000fe20000410000 */
[----:B------:R-:W-:Y:S01]  /*a4d0*/  FSEL R171, R171, -INF , !P4 ;  /* 0xff800000abab7808 */ /* 0x000fe20006000000 */
[----:B------:R2:W-:Y:S01]  /*a4e0*/  MUFU.TANH R33, R23 ;  /* 0x0000001700217308 */ /* 0x0005e20000002400 */
[----:B------:R-:W-:Y:S01]  /*a4f0*/  FSEL R161, R161, -INF , !P2 ;  /* 0xff800000a1a17808 */ /* 0x000fe20005000000 */
[----:B------:R-:W-:Y:S01]  /*a500*/  FMUL.FTZ R30, R30, c[0x0][0x2ec] ;  /* 0x0000bb001e1e7a20 */ /* 0x000fe20000410000 */
[----:B------:R-:W-:Y:S01]  /*a510*/  ISETP.GE.AND P3, PT, R4, R46, PT ;  /* 0x0000002e0400720c */ /* 0x000fe20003f66270 */
[----:B------:R-:W-:Y:S01]  /*a520*/  FMUL.FTZ R31, R31, c[0x0][0x2ec] ;  /* 0x0000bb001f1f7a20 */ /* 0x000fe20000410000 */
[----:B------:R-:W-:-:S02]  /*a530*/  ISETP.GE.AND P4, PT, R5, R47, PT ;  /* 0x0000002f0500720c */ /* 0x000fc40003f86270 */
[----:B------:R-:W-:Y:S01]  /*a540*/  ISETP.GE.AND P2, PT, R5, R46, PT ;  /* 0x0000002e0500720c */ /* 0x000fe20003f46270 */
[----:B------:R4:W1:Y:S01]  /*a550*/  MUFU.TANH R201, R28 ;  /* 0x0000001c00c97308 */ /* 0x0008620000002400 */
[----:B------:R-:W-:Y:S01]  /*a560*/  IADD3 R21, R32, 0x81, RZ ;  /* 0x0000008120157810 */ /* 0x000fe20007ffe0ff */
[----:B------:R-:W-:Y:S01]  /*a570*/  HMMA.16816.F32.BF16 R4, R12, R6, RZ ;  /* 0x000000060c04723c */ /* 0x000fe200000418ff */
[----:B------:R-:W-:Y:S02]  /*a580*/  FSEL R160, R160, -INF , !P3 ;  /* 0xff800000a0a07808 */ /* 0x000fe40005800000 */
[----:B------:R-:W-:Y:S02]  /*a590*/  LOP3.LUT R20, R56, 0x90, R36, 0xfe, !PT ;  /* 0x0000009038147812 */ /* 0x000fe400078efe24 */
[----:B------:R-:W-:Y:S01]  /*a5a0*/  ISETP.GE.AND P3, PT, R21, R47, PT ;  /* 0x0000002f1500720c */ /* 0x000fe20003f66270 */
[----:B------:R-:W1:Y:S01]  /*a5b0*/  MUFU.TANH R196, R29 ;  /* 0x0000001d00c47308 */ /* 0x000e620000002400 */
[----:B------:R-:W-:-:S02]  /*a5c0*/  FSEL R210, R41, -INF , !P1 ;  /* 0xff80000029d27808 */ /* 0x000fc40004800000 */
[----:B------:R-:W-:Y:S02]  /*a5d0*/  FSEL R156, R156, -INF , !P5 ;  /* 0xff8000009c9c7808 */ /* 0x000fe40006800000 */
[----:B------:R-:W-:Y:S02]  /*a5e0*/  FSEL R211, R35, -INF , !P3 ;  /* 0xff80000023d37808 */ /* 0x000fe40005800000 */
[-C--:B------:R-:W-:Y:S01]  /*a5f0*/  ISETP.GE.AND P1, PT, R21, R46.reuse, PT ;  /* 0x0000002e1500720c */ /* 0x080fe20003f26270 */
[----:B------:R-:W1:Y:S01]  /*a600*/  MUFU.TANH R41, R31 ;  /* 0x0000001f00297308 */ /* 0x000e620000002400 */
[C---:B------:R-:W-:Y:S02]  /*a610*/  ISETP.GE.AND P5, PT, R20.reuse, R47, PT ;  /* 0x0000002f1400720c */ /* 0x040fe40003fa6270 */
[----:B------:R-:W-:Y:S02]  /*a620*/  ISETP.GE.AND P3, PT, R20, R46, PT ;  /* 0x0000002e1400720c */ /* 0x000fe40003f66270 */
[----:B--2---:R-:W2:Y:S01]  /*a630*/  LDSM.16.M88.4 R20, [R164+0x3800] ;  /* 0x00380000a414783b */ /* 0x004ea20000000200 */
[----:B------:R-:W-:-:S02]  /*a640*/  IADD3 R24, R32, 0x89, RZ ;  /* 0x0000008920187810 */ /* 0x000fc40007ffe0ff */
[----:B------:R-:W-:Y:S02]  /*a650*/  FSEL R155, R155, -INF , !P1 ;  /* 0xff8000009b9b7808 */ /* 0x000fe40004800000 */
[----:B------:R-:W-:Y:S01]  /*a660*/  FSEL R212, R43, -INF , !P4 ;  /* 0xff8000002bd47808 */ /* 0x000fe20006000000 */
[----:B------:R-:W-:Y:S01]  /*a670*/  HMMA.16816.F32.BF16 R4, R8, R26, R4 ;  /* 0x0000001a0804723c */ /* 0x000fe20000041804 */
[C---:B------:R-:W-:Y:S02]  /*a680*/  ISETP.GE.AND P1, PT, R24.reuse, R47, PT ;  /* 0x0000002f1800720c */ /* 0x040fe40003f26270 */
[----:B------:R-:W-:Y:S02]  /*a690*/  ISETP.GE.AND P4, PT, R24, R46, PT ;  /* 0x0000002e1800720c */ /* 0x000fe40003f86270 */
[----:B------:R-:W-:Y:S02]  /*a6a0*/  LOP3.LUT R24, R56, 0x98, R36, 0xfe, !PT ;  /* 0x0000009838187812 */ /* 0x000fe400078efe24 */
[----:B------:R-:W-:-:S02]  /*a6b0*/  FSEL R154, R154, -INF , !P2 ;  /* 0xff8000009a9a7808 */ /* 0x000fc40005000000 */
[----:B------:R-:W-:Y:S02]  /*a6c0*/  FSEL R213, R42, -INF , !P1 ;  /* 0xff8000002ad57808 */ /* 0x000fe40004800000 */
[CC--:B------:R-:W-:Y:S01]  /*a6d0*/  ISETP.GE.AND P2, PT, R24.reuse, R47.reuse, PT ;  /* 0x0000002f1800720c */ /* 0x0c0fe20003f46270 */
[----:B------:R2:W-:Y:S01]  /*a6e0*/  MUFU.TANH R42, R30 ;  /* 0x0000001e002a7308 */ /* 0x0005e20000002400 */
[----:B------:R-:W-:Y:S02]  /*a6f0*/  ISETP.GE.AND P1, PT, R24, R46, PT ;  /* 0x0000002e1800720c */ /* 0x000fe40003f26270 */
[----:B----4-:R-:W-:Y:S01]  /*a700*/  IADD3 R28, R32, 0x91, RZ ;  /* 0x00000091201c7810 */ /* 0x010fe20007ffe0ff */
[----:B-1----:R-:W-:Y:S01]  /*a710*/  HMMA.16816.F32.BF16 R24, R12, R16, RZ ;  /* 0x000000100c18723c */ /* 0x002fe200000418ff */
[----:B------:R-:W-:Y:S02]  /*a720*/  FSEL R153, R153, -INF , !P4 ;  /* 0xff80000099997808 */ /* 0x000fe40006000000 */
[----:B------:R-:W-:-:S02]  /*a730*/  ISETP.GE.AND P4, PT, R28, R47, PT ;  /* 0x0000002f1c00720c */ /* 0x000fc40003f86270 */
[----:B------:R-:W-:Y:S02]  /*a740*/  FSEL R149, R149, -INF , !P3 ;  /* 0xff80000095957808 */ /* 0x000fe40005800000 */
[----:B------:R-:W-:Y:S01]  /*a750*/  LOP3.LUT R16, R56, 0xa0, R36, 0xfe, !PT ;  /* 0x000000a038107812 */ /* 0x000fe200078efe24 */
[----:B------:R-:W-:Y:S01]  /*a760*/  FMUL.FTZ R4, R4, c[0x0][0x2ec] ;  /* 0x0000bb0004047a20 */ /* 0x000fe20000410000 */
[----:B------:R-:W-:Y:S01]  /*a770*/  FSEL R215, R37, -INF , !P4 ;  /* 0xff80000025d77808 */ /* 0x000fe20006000000 */
[----:B------:R-:W-:Y:S01]  /*a780*/  FMUL.FTZ R157, R5, c[0x0][0x2ec] ;  /* 0x0000bb00059d7a20 */ /* 0x000fe20000410000 */
[----:B------:R-:W-:Y:S01]  /*a790*/  FSEL R214, R34, -INF , !P5 ;  /* 0xff80000022d67808 */ /* 0x000fe20006800000 */
[----:B------:R1:W-:Y:S01]  /*a7a0*/  MUFU.TANH R190, R4 ;  /* 0x0000000400be7308 */ /* 0x0003e20000002400 */
[----:B------:R-:W-:Y:S01]  /*a7b0*/  ISETP.GE.AND P3, PT, R16, R47, PT ;  /* 0x0000002f1000720c */ /* 0x000fe20003f66270 */
[----:B------:R-:W-:Y:S01]  /*a7c0*/  FMUL.FTZ R6, R6, c[0x0][0x2ec] ;  /* 0x0000bb0006067a20 */ /* 0x000fe20000410000 */
[-C--:B------:R-:W-:Y:S01]  /*a7d0*/  ISETP.GE.AND P4, PT, R16, R46.reuse, PT ;  /* 0x0000002e1000720c */ /* 0x080fe20003f86270 */
[----:B------:R-:W-:Y:S01]  /*a7e0*/  FMUL.FTZ R7, R7, c[0x0][0x2ec] ;  /* 0x0000bb0007077a20 */ /* 0x000fe20000410000 */
[----:B------:R-:W-:Y:S01]  /*a7f0*/  ISETP.GE.AND P5, PT, R28, R46, PT ;  /* 0x0000002e1c00720c */ /* 0x000fe20003fa6270 */
[----:B------:R-:W-:Y:S01]  /*a800*/  HMMA.16816.F32.BF16 R16, R12, R18, RZ ;  /* 0x000000120c10723c */ /* 0x000fe200000418ff */
[----:B--2---:R-:W2:Y:S01]  /*a810*/  LDSM.16.M88.4 R28, [R165+0x4c00] ;  /* 0x004c0000a51c783b */ /* 0x004ea20000000200 */
[----:B------:R-:W-:Y:S01]  /*a820*/  IADD3 R35, R32, 0x99, RZ ;  /* 0x0000009920237810 */ /* 0x000fe20007ffe0ff */
[----:B------:R-:W-:Y:S01]  /*a830*/  MUFU.TANH R157, R157 ;  /* 0x0000009d009d7308 */ /* 0x000fe20000002400 */
[----:B---3--:R-:W-:-:S02]  /*a840*/  FSEL R216, R39, -INF , !P2 ;  /* 0xff80000027d87808 */ /* 0x008fc40005000000 */
[C---:B------:R-:W-:Y:S02]  /*a850*/  ISETP.GE.AND P2, PT, R35.reuse, R47, PT ;  /* 0x0000002f2300720c */ /* 0x040fe40003f46270 */
[----:B------:R-:W-:Y:S01]  /*a860*/  HMMA.16816.F32.BF16 R24, R8, R20, R24 ;  /* 0x000000140818723c */ /* 0x000fe20000041818 */
[--C-:B------:R-:W-:Y:S02]  /*a870*/  LOP3.LUT R34, R56, 0xa8, R36.reuse, 0xfe, !PT ;  /* 0x000000a838227812 */ /* 0x100fe400078efe24 */
[----:B------:R-:W-:Y:S01]  /*a880*/  FSEL R217, R38, -INF , !P2 ;  /* 0xff80000026d97808 */ /* 0x000fe20005000000 */
[----:B------:R-:W-:Y:S01]  /*a890*/  MUFU.TANH R39, R7 ;  /* 0x0000000700277308 */ /* 0x000fe20000002400 */
[----:B------:R-:W-:Y:S02]  /*a8a0*/  ISETP.GE.AND P2, PT, R35, R46, PT ;  /* 0x0000002e2300720c */ /* 0x000fe40003f46270 */
[----:B-1----:R-:W-:Y:S02]  /*a8b0*/  LOP3.LUT R4, R56, 0xb0, R36, 0xfe, !PT ;  /* 0x000000b038047812 */ /* 0x002fe400078efe24 */
[----:B------:R-:W-:-:S02]  /*a8c0*/  IADD3 R5, R32, 0xa1, RZ ;  /* 0x000000a120057810 */ /* 0x000fc40007ffe0ff */
[----:B------:R-:W-:Y:S02]  /*a8d0*/  FSEL R148, R148, -INF , !P5 ;  /* 0xff80000094947808 */ /* 0x000fe40006800000 */
[----:B------:R-:W-:Y:S02]  /*a8e0*/  FSEL R126, R126, -INF , !P2 ;  /* 0xff8000007e7e7808 */ /* 0x000fe40005000000 */
[----:B------:R-:W-:Y:S01]  /*a8f0*/  FSEL R218, R44, -INF , !P3 ;  /* 0xff8000002cda7808 */ /* 0x000fe20005800000 */
[----:B------:R-:W-:Y:S01]  /*a900*/  HMMA.16816.F32.BF16 R16, R8, R22, R16 ;  /* 0x000000160810723c */ /* 0x000fe20000041810 */
[----:B------:R-:W1:Y:S01]  /*a910*/  LDSM.16.M88.4 R20, [R164+0x3c00] ;  /* 0x003c0000a414783b */ /* 0x000e620000000200 */
[----:B------:R-:W-:Y:S01]  /*a920*/  FSEL R124, R124, -INF , !P4 ;  /* 0xff8000007c7c7808 */ /* 0x000fe20006000000 */
[----:B------:R-:W-:-:S04]  /*a930*/  DEPBAR.LE SB0, 0x0 ;  /* 0x000080000000791a */ /* 0x000fc80000000000 */
[-C--:B------:R-:W-:Y:S01]  /*a940*/  ISETP.GE.AND P5, PT, R34, R47.reuse, PT ;  /* 0x0000002f2200720c */ /* 0x080fe20003fa6270 */
[----:B------:R-:W-:Y:S01]  /*a950*/  FMUL.FTZ R152, R24, c[0x0][0x2ec] ;  /* 0x0000bb0018987a20 */ /* 0x000fe20000410000 */
[-C--:B------:R-:W-:Y:S01]  /*a960*/  ISETP.GE.AND P2, PT, R4, R47.reuse, PT ;  /* 0x0000002f0400720c */ /* 0x080fe20003f46270 */
[----:B------:R-:W-:Y:S01]  /*a970*/  FMUL.FTZ R108, R25, c[0x0][0x2ec] ;  /* 0x0000bb00196c7a20 */ /* 0x000fe20000410000 */
[----:B------:R-:W-:Y:S01]  /*a980*/  ISETP.GE.AND P3, PT, R5, R47, PT ;  /* 0x0000002f0500720c */ /* 0x000fe20003f66270 */
[----:B------:R-:W-:Y:S01]  /*a990*/  FMUL.FTZ R26, R26, c[0x0][0x2ec] ;  /* 0x0000bb001a1a7a20 */ /* 0x000fe20000410000 */
[----:B------:R-:W-:Y:S01]  /*a9a0*/  ISETP.GE.AND P4, PT, R4, R46, PT ;  /* 0x0000002e0400720c */ /* 0x000fe20003f86270 */
[----:B------:R-:W-:Y:S01]  /*a9b0*/  MUFU.TANH R152, R152 ;  /* 0x0000009800987308 */ /* 0x000fe20000002400 */
[----:B------:R-:W-:Y:S02]  /*a9c0*/  IADD3 R4, R32, 0xa9, RZ ;  /* 0x000000a920047810 */ /* 0x000fe40007ffe0ff */
[----:B------:R-:W-:-:S02]  /*a9d0*/  FSEL R130, R130, -INF , !P1 ;  /* 0xff80000082827808 */ /* 0x000fc40004800000 */
[----:B------:R-:W-:Y:S02]  /*a9e0*/  FSEL R219, R45, -INF , !P3 ;  /* 0xff8000002ddb7808 */ /* 0x000fe40005800000 */
[----:B------:R-:W-:Y:S01]  /*a9f0*/  FSEL R220, R49, -INF , !P5 ;  /* 0xff80000031dc7808 */ /* 0x000fe20006800000 */
[----:B------:R-:W-:Y:S01]  /*aa00*/  MUFU.TANH R38, R26 ;  /* 0x0000001a00267308 */ /* 0x000fe20000002400 */
[-C--:B------:R-:W-:Y:S01]  /*aa10*/  ISETP.GE.AND P1, PT, R34, R46.reuse, PT ;  /* 0x0000002e2200720c */ /* 0x080fe20003f26270 */
[----:B------:R-:W-:Y:S01]  /*aa20*/  FMUL.FTZ R16, R16, c[0x0][0x2ec] ;  /* 0x0000bb0010107a20 */ /* 0x000fe20000410000 */
[----:B------:R-:W-:Y:S01]  /*aa30*/  ISETP.GE.AND P3, PT, R5, R46, PT ;  /* 0x0000002e0500720c */ /* 0x000fe20003f66270 */
[----:B------:R-:W-:Y:S01]  /*aa40*/  FMUL.FTZ R17, R17, c[0x0][0x2ec] ;  /* 0x0000bb0011117a20 */ /* 0x000fe20000410000 */
[----:B------:R-:W-:Y:S01]  /*aa50*/  ISETP.GE.AND P5, PT, R4, R47, PT ;  /* 0x0000002f0400720c */ /* 0x000fe20003fa6270 */
[----:B------:R-:W-:Y:S01]  /*aa60*/  FMUL.FTZ R19, R19, c[0x0][0x2ec] ;  /* 0x0000bb0013137a20 */ /* 0x000fe20000410000 */
[----:B------:R-:W-:Y:S01]  /*aa70*/  LOP3.LUT R5, R56, 0xb8, R36, 0xfe, !PT ;  /* 0x000000b838057812 */ /* 0x000fe200078efe24 */
[----:B------:R2:W3:Y:S01]  /*aa80*/  MUFU.TANH R34, R6 ;  /* 0x0000000600227308 */ /* 0x0004e20000002400 */
[----:B------:R-:W-:-:S02]  /*aa90*/  FSEL R123, R123, -INF , !P3 ;  /* 0xff8000007b7b7808 */ /* 0x000fc40005800000 */
[----:B------:R-:W-:Y:S02]  /*aaa0*/  FSEL R122, R122, -INF , !P1 ;  /* 0xff8000007a7a7808 */ /* 0x000fe40004800000 */
[----:B------:R-:W-:Y:S02]  /*aab0*/  FSEL R24, R50, -INF , !P5 ;  /* 0xff80000032187808 */ /* 0x000fe40006800000 */
[C---:B------:R-:W-:Y:S01]  /*aac0*/  ISETP.GE.AND P3, PT, R5.reuse, R47, PT ;  /* 0x0000002f0500720c */ /* 0x040fe20003f66270 */
[----:B------:R-:W-:Y:S01]  /*aad0*/  MUFU.TANH R93, R16 ;  /* 0x00000010005d7308 */ /* 0x000fe20000002400 */
[-C--:B------:R-:W-:Y:S02]  /*aae0*/  ISETP.GE.AND P1, PT, R5, R46.reuse, PT ;  /* 0x0000002e0500720c */ /* 0x080fe40003f26270 */
[----:B------:R-:W-:Y:S02]  /*aaf0*/  ISETP.GE.AND P5, PT, R4, R46, PT ;  /* 0x0000002e0400720c */ /* 0x000fe40003fa6270 */
[----:B------:R-:W-:-:S02]  /*ab00*/  IADD3 R35, R32, 0xb1, RZ ;  /* 0x000000b120237810 */ /* 0x000fc40007ffe0ff */
[----:B------:R-:W-:Y:S01]  /*ab10*/  FSEL R25, R86, -INF , !P2 ;  /* 0xff80000056197808 */ /* 0x000fe20005000000 */
[C---:B--2---:R-:W-:Y:S01]  /*ab20*/  HMMA.16816.F32.BF16 R4, R12.reuse, R28, RZ ;  /* 0x0000001c0c04723c */ /* 0x044fe200000418ff */
[----:B------:R-:W-:Y:S01]  /*ab30*/  LOP3.LUT R37, R56, 0xc0, R36, 0xfe, !PT ;  /* 0x000000c038257812 */ /* 0x000fe200078efe24 */
[----:B------:R-:W2:Y:S01]  /*ab40*/  MUFU.TANH R108, R108 ;  /* 0x0000006c006c7308 */ /* 0x000ea20000002400 */
[-C--:B------:R-:W-:Y:S02]  /*ab50*/  ISETP.GE.AND P2, PT, R35, R47.reuse, PT ;  /* 0x0000002f2300720c */ /* 0x080fe40003f46270 */
[----:B------:R-:W-:Y:S02]  /*ab60*/  FSEL R113, R113, -INF , !P5 ;  /* 0xff80000071717808 */ /* 0x000fe40006800000 */
[----:B------:R-:W-:Y:S01]  /*ab70*/  FSEL R103, R103, -INF , !P4 ;  /* 0xff80000067677808 */ /* 0x000fe20006000000 */
[----:B------:R-:W-:Y:S01]  /*ab80*/  HMMA.16816.F32.BF16 R12, R12, R30, RZ ;  /* 0x0000001e0c0c723c */ /* 0x000fe200000418ff */
[----:B------:R-:W-:Y:S01]  /*ab90*/  IADD3 R29, R32, 0xb9, RZ ;  /* 0x000000b9201d7810 */ /* 0x000fe20007ffe0ff */
[----:B------:R4:W-:Y:S01]  /*aba0*/  MUFU.TANH R50, R17 ;  /* 0x0000001100327308 */ /* 0x0009e20000002400 */
[----:B------:R-:W-:-:S02]  /*abb0*/  ISETP.GE.AND P5, PT, R37, R47, PT ;  /* 0x0000002f2500720c */ /* 0x000fc40003fa6270 */
[-C--:B------:R-:W-:Y:S01]  /*abc0*/  ISETP.GE.AND P4, PT, R37, R46.reuse, PT ;  /* 0x0000002e2500720c */ /* 0x080fe20003f86270 */
[----:B------:R-:W-:Y:S01]  /*abd0*/  FMUL.FTZ R37, R27, c[0x0][0x2ec] ;  /* 0x0000bb001b257a20 */ /* 0x000fe20000410000 */
[----:B------:R-:W-:Y:S02]  /*abe0*/  FSEL R28, R87, -INF , !P2 ;  /* 0xff800000571c7808 */ /* 0x000fe40005000000 */
[----:B------:R-:W-:Y:S02]  /*abf0*/  ISETP.GE.AND P2, PT, R35, R46, PT ;  /* 0x0000002e2300720c */ /* 0x000fe40003f46270 */
[----:B------:R-:W-:Y:S01]  /*ac00*/  LOP3.LUT R27, R56, 0xc8, R36, 0xfe, !PT ;  /* 0x000000c8381b7812 */ /* 0x000fe200078efe24 */
[----:B------:R-:W2:Y:S01]  /*ac10*/  MUFU.TANH R37, R37 ;  /* 0x0000002500257308 */ /* 0x000ea20000002400 */
[----:B------:R-:W-:Y:S02]  /*ac20*/  FSEL R26, R89, -INF , !P3 ;  /* 0xff800000591a7808 */ /* 0x000fe40005800000 */
[-C--:B------:R-:W-:Y:S01]  /*ac30*/  ISETP.GE.AND P3, PT, R29, R47.reuse, PT ;  /* 0x0000002f1d00720c */ /* 0x080fe20003f66270 */
[----:B-1----:R-:W-:Y:S01]  /*ac40*/  HMMA.16816.F32.BF16 R4, R8, R20, R4 ;  /* 0x000000140804723c */ /* 0x002fe20000041804 */
[----:B------:R-:W-:Y:S01]  /*ac50*/  FSEL R101, R101, -INF , !P2 ;  /* 0xff80000065657808 */ /* 0x000fe20005000000 */
[----:B----4-:R-:W-:Y:S01]  /*ac60*/  FMUL.FTZ R17, R18, c[0x0][0x2ec] ;  /* 0x0000bb0012117a20 */ /* 0x010fe20000410000 */
[----:B------:R-:W-:Y:S01]  /*ac70*/  FSEL R98, R98, -INF , !P1 ;  /* 0xff80000062627808 */ /* 0x000fe20004800000 */
[----:B------:R-:W-:Y:S01]  /*ac80*/  MUFU.TANH R35, R19 ;  /* 0x0000001300237308 */ /* 0x000fe20000002400 */
[----:B------:R-:W-:-:S02]  /*ac90*/  ISETP.GE.AND P2, PT, R27, R47, PT ;  /* 0x0000002f1b00720c */ /* 0x000fc40003f46270 */
[-C--:B------:R-:W-:Y:S01]  /*aca0*/  ISETP.GE.AND P1, PT, R27, R46.reuse, PT ;  /* 0x0000002e1b00720c */ /* 0x080fe20003f26270 */
[----:B------:R-:W-:Y:S01]  /*acb0*/  HMMA.16816.F32.BF16 R12, R8, R22, R12 ;  /* 0x00000016080c723c */ /* 0x000fe2000004180c */
[----:B------:R-:W-:Y:S02]  /*acc0*/  IADD3 R21, R32, 0xc1, RZ ;  /* 0x000000c120157810 */ /* 0x000fe40007ffe0ff */
[----:B-----5:R-:W-:Y:S01]  /*acd0*/  FSEL R27, R90, -INF , !P3 ;  /* 0xff8000005a1b7808 */ /* 0x020fe20005800000 */
[----:B------:R-:W1:Y:S01]  /*ace0*/  MUFU.TANH R17, R17 ;  /* 0x0000001100117308 */ /* 0x000e620000002400 */
[----:B------:R-:W-:Y:S02]  /*acf0*/  ISETP.GE.AND P3, PT, R29, R46, PT ;  /* 0x0000002e1d00720c */ /* 0x000fe40003f66270 */
[----:B------:R-:W-:Y:S02]  /*ad00*/  LOP3.LUT R20, R56, 0xd0, R36, 0xfe, !PT ;  /* 0x000000d038147812 */ /* 0x000fe400078efe24 */
[----:B------:R-:W-:-:S02]  /*ad10*/  FSEL R16, R78, -INF , !P5 ;  /* 0xff8000004e107808 */ /* 0x000fc40006800000 */
[-C--:B------:R-:W-:Y:S02]  /*ad20*/  ISETP.GE.AND P5, PT, R21, R47.reuse, PT ;  /* 0x0000002f1500720c */ /* 0x080fe40003fa6270 */
[----:B------:R-:W-:Y:S02]  /*ad30*/  FSEL R95, R95, -INF , !P3 ;  /* 0xff8000005f5f7808 */ /* 0x000fe40005800000 */
[----:B------:R-:W-:Y:S01]  /*ad40*/  FSEL R91, R91, -INF , !P4 ;  /* 0xff8000005b5b7808 */ /* 0x000fe20006000000 */
[----:B------:R-:W-:Y:S01]  /*ad50*/  FMUL.FTZ R4, R4, c[0x0][0x2ec] ;  /* 0x0000bb0004047a20 */ /* 0x000fe20000410000 */
[C---:B------:R-:W-:Y:S01]  /*ad60*/  ISETP.GE.AND P3, PT, R20.reuse, R47, PT ;  /* 0x0000002f1400720c */ /* 0x040fe20003f66270 */
[----:B------:R-:W-:Y:S01]  /*ad70*/  FMUL.FTZ R5, R5, c[0x0][0x2ec] ;  /* 0x0000bb0005057a20 */ /* 0x000fe20000410000 */
[-C--:B------:R-:W-:Y:S01]  /*ad80*/  ISETP.GE.AND P4, PT, R20, R46.reuse, PT ;  /* 0x0000002e1400720c */ /* 0x080fe20003f86270 */
[----:B------:R4:W5:Y:S01]  /*ad90*/  MUFU.TANH R49, R4 ;  /* 0x0000000400317308 */ /* 0x0009620000002400 */
[----:B------:R-:W-:Y:S01]  /*ada0*/  FSEL R20, R79, -INF , !P5 ;  /* 0xff8000004f147808 */ /* 0x000fe20006800000 */
[----:B------:R-:W-:Y:S01]  /*adb0*/  FMUL.FTZ R6, R6, c[0x0][0x2ec] ;  /* 0x0000bb0006067a20 */ /* 0x000fe20000410000 */
[----:B------:R-:W-:Y:S01]  /*adc0*/  ISETP.GE.AND P5, PT, R21, R46, PT ;  /* 0x0000002e1500720c */ /* 0x000fe20003fa6270 */
[----:B------:R-:W-:Y:S01]  /*add0*/  FMUL.FTZ R12, R12, c[0x0][0x2ec] ;  /* 0x0000bb000c0c7a20 */ /* 0x000fe20000410000 */
[----:B------:R-:W-:Y:S01]  /*ade0*/  IADD3 R21, R32, 0xc9, RZ ;  /* 0x000000c920157810 */ /* 0x000fe20007ffe0ff */
[----:B------:R-:W-:Y:S01]  /*adf0*/  FMUL.FTZ R14, R14, c[0x0][0x2ec] ;  /* 0x0000bb000e0e7a20 */ /* 0x000fe20000410000 */
[----:B------:R-:W-:Y:S01]  /*ae00*/  IADD3 R8, R32, 0xd1, RZ ;  /* 0x000000d120087810 */ /* 0x000fe20007ffe0ff */
[----:B------:R-:W1:Y:S01]  /*ae10*/  MUFU.TANH R5, R5 ;  /* 0x0000000500057308 */ /* 0x000e620000002400 */
[----:B------:R-:W-:-:S02]  /*ae20*/  FSEL R203, R203, -INF , !P2 ;  /* 0xff800000cbcb7808 */ /* 0x000fc40005000000 */
[----:B------:R-:W-:Y:S02]  /*ae30*/  FSEL R201, R201, -INF , !P3 ;  /* 0xff800000c9c97808 */ /* 0x000fe40005800000 */
[-C--:B------:R-:W-:Y:S02]  /*ae40*/  ISETP.GE.AND P2, PT, R21, R47.reuse, PT ;  /* 0x0000002f1500720c */ /* 0x080fe40003f46270 */
[----:B------:R-:W-:Y:S02]  /*ae50*/  ISETP.GE.AND P3, PT, R8, R47, PT ;  /* 0x0000002f0800720c */ /* 0x000fe40003f66270 */
[----:B------:R-:W-:Y:S02]  /*ae60*/  LOP3.LUT R29, R56, 0xd8, R36, 0xfe, !PT ;  /* 0x000000d8381d7812 */ /* 0x000fe400078efe24 */
[----:B------:R-:W-:Y:S02]  /*ae70*/  FSEL R44, R40, -INF , !P1 ;  /* 0xff800000282c7808 */ /* 0x000fe40004800000 */
[----:B------:R-:W-:-:S02]  /*ae80*/  FSEL R202, R202, -INF , !P2 ;  /* 0xff800000caca7808 */ /* 0x000fc40005000000 */
[----:B------:R-:W-:Y:S02]  /*ae90*/  FSEL R196, R196, -INF , !P3 ;  /* 0xff800000c4c47808 */ /* 0x000fe40005800000 */
[-C--:B------:R-:W-:Y:S02]  /*aea0*/  ISETP.GE.AND P1, PT, R29, R46.reuse, PT ;  /* 0x0000002e1d00720c */ /* 0x080fe40003f26270 */
[-C--:B------:R-:W-:Y:S02]  /*aeb0*/  ISETP.GE.AND P2, PT, R21, R46.reuse, PT ;  /* 0x0000002e1500720c */ /* 0x080fe40003f46270 */
[----:B------:R-:W-:Y:S02]  /*aec0*/  ISETP.GE.AND P3, PT, R8, R46, PT ;  /* 0x0000002e0800720c */ /* 0x000fe40003f66270 */
[C-C-:B------:R-:W-:Y:S02]  /*aed0*/  LOP3.LUT R9, R56.reuse, 0xe0, R36.reuse, 0xfe, !PT ;  /* 0x000000e038097812 */ /* 0x140fe400078efe24 */
[----:B----4-:R-:W-:-:S02]  /*aee0*/  LOP3.LUT R4, R56, 0xe8, R36, 0xfe, !PT ;  /* 0x000000e838047812 */ /* 0x010fc400078efe24 */
[----:B------:R-:W-:Y:S01]  /*aef0*/  FSEL R43, R33, -INF , !P2 ;  /* 0xff800000212b7808 */ /* 0x000fe20005000000 */
[----:B------:R-:W-:Y:S01]  /*af00*/  FMUL.FTZ R33, R7, c[0x0][0x2ec] ;  /* 0x0000bb0007217a20 */ /* 0x000fe20000410000 */
[----:B------:R-:W-:Y:S01]  /*af10*/  FSEL R41, R41, -INF , !P3 ;  /* 0xff80000029297808 */ /* 0x000fe20005800000 */
[----:B------:R-:W-:Y:S01]  /*af20*/  FMUL.FTZ R7, R15, c[0x0][0x2ec] ;  /* 0x0000bb000f077a20 */ /* 0x000fe20000410000 */
[----:B---3--:R-:W-:Y:S02]  /*af30*/  FSEL R40, R34, -INF , !P1 ;  /* 0xff80000022287808 */ /* 0x008fe40004800000 */
[-C--:B------:R-:W-:Y:S01]  /*af40*/  ISETP.GE.AND P2, PT, R9, R47.reuse, PT ;  /* 0x0000002f0900720c */ /* 0x080fe20003f46270 */
[----:B------:R-:W-:Y:S01]  /*af50*/  MUFU.TANH R34, R6 ;  /* 0x0000000600227308 */ /* 0x000fe20000002400 */
[C---:B------:R-:W-:Y:S02]  /*af60*/  ISETP.GE.AND P3, PT, R4.reuse, R47, PT ;  /* 0x0000002f0400720c */ /* 0x040fe40003f66270 */
[----:B------:R-:W-:-:S02]  /*af70*/  ISETP.GE.AND P1, PT, R4, R46, PT ;  /* 0x0000002e0400720c */ /* 0x000fc40003f26270 */
[----:B------:R-:W-:Y:S02]  /*af80*/  IADD3 R4, R32, 0xe1, RZ ;  /* 0x000000e120047810 */ /* 0x000fe40007ffe0ff */
[----:B------:R-:W-:Y:S01]  /*af90*/  FSEL R45, R80, -INF , !P5 ;  /* 0xff800000502d7808 */ /* 0x000fe20006800000 */
[----:B------:R-:W-:Y:S01]  /*afa0*/  MUFU.TANH R33, R33 ;  /* 0x0000002100217308 */ /* 0x000fe20000002400 */
[-C--:B------:R-:W-:Y:S02]  /*afb0*/  ISETP.GE.AND P5, PT, R29, R47.reuse, PT ;  /* 0x0000002f1d00720c */ /* 0x080fe40003fa6270 */
[----:B------:R-:W-:Y:S02]  /*afc0*/  FSEL R152, R152, -INF , !P2 ;  /* 0xff80000098987808 */ /* 0x000fe40005000000 */
[----:B------:R-:W-:Y:S01]  /*afd0*/  IADD3 R8, R32, 0xd9, RZ ;  /* 0x000000d920087810 */ /* 0x000fe20007ffe0ff */
[----:B------:R-:W-:Y:S01]  /*afe0*/  BAR.SYNC.DEFER_BLOCKING 0x0 ;  /* 0x0000000000007b1d */ /* 0x000fe20000010000 */
[----:B------:R-:W-:-:S02]  /*aff0*/  ISETP.GE.AND P2, PT, R4, R47, PT ;  /* 0x0000002f0400720c */ /* 0x000fc40003f46270 */
[----:B------:R-:W-:Y:S02]  /*b000*/  FSEL R190, R190, -INF , !P5 ;  /* 0xff800000bebe7808 */ /* 0x000fe40006800000 */
[----:B------:R-:W-:Y:S01]  /*b010*/  ISETP.GE.AND P5, PT, R8, R47, PT ;  /* 0x0000002f0800720c */ /* 0x000fe20003fa6270 */
[----:B------:R-:W-:Y:S01]  /*b020*/  MUFU.TANH R7, R7 ;  /* 0x0000000700077308 */ /* 0x000fe20000002400 */
[----:B--2---:R-:W-:Y:S02]  /*b030*/  FSEL R108, R108, -INF , !P2 ;  /* 0xff8000006c6c7808 */ /* 0x004fe40005000000 */
[----:B------:R-:W-:Y:S02]  /*b040*/  ISETP.GE.AND P2, PT, R4, R46, PT ;  /* 0x0000002e0400720c */ /* 0x000fe40003f46270 */
[----:B------:R-:W-:Y:S02]  /*b050*/  IADD3 R4, R32, 0xe9, RZ ;  /* 0x000000e920047810 */ /* 0x000fe40007ffe0ff */
[----:B------:R-:W-:-:S02]  /*b060*/  FSEL R42, R42, -INF , !P4 ;  /* 0xff8000002a2a7808 */ /* 0x000fc40006000000 */
[----:B------:R-:W-:Y:S02]  /*b070*/  FSEL R157, R157, -INF , !P5 ;  /* 0xff8000009d9d7808 */ /* 0x000fe40006800000 */
[-C--:B------:R-:W-:Y:S01]  /*b080*/  ISETP.GE.AND P4, PT, R9, R46.reuse, PT ;  /* 0x0000002e0900720c */ /* 0x080fe20003f86270 */
[----:B------:R-:W-:Y:S01]  /*b090*/  FMUL.FTZ R9, R13, c[0x0][0x2ec] ;  /* 0x0000bb000d097a20 */ /* 0x000fe20000410000 */
[----:B------:R-:W-:Y:S02]  /*b0a0*/  ISETP.GE.AND P5, PT, R8, R46, PT ;  /* 0x0000002e0800720c */ /* 0x000fe40003fa6270 */
[----:B------:R-:W-:Y:S01]  /*b0b0*/  FSEL R37, R37, -INF , !P2 ;  /* 0xff80000025257808 */ /* 0x000fe20005000000 */
[----:B------:R2:W3:Y:S01]  /*b0c0*/  MUFU.TANH R8, R12 ;  /* 0x0000000c00087308 */ /* 0x0004e20000002400 */
[----:B------:R-:W-:Y:S02]  /*b0d0*/  LOP3.LUT R10, R56, 0xf0, R36, 0xfe, !PT ;  /* 0x000000f0380a7812 */ /* 0x000fe400078efe24 */
[----:B------:R-:W-:-:S02]  /*b0e0*/  ISETP.GE.AND P2, PT, R4, R47, PT ;  /* 0x0000002f0400720c */ /* 0x000fc40003f46270 */
[----:B------:R-:W-:Y:S02]  /*b0f0*/  FSEL R39, R39, -INF , !P5 ;  /* 0xff80000027277808 */ /* 0x000fe40006800000 */
[----:B------:R-:W-:Y:S01]  /*b100*/  FSEL R38, R38, -INF , !P4 ;  /* 0xff80000026267808 */ /* 0x000fe20006000000 */
[----:B------:R-:W4:Y:S01]  /*b110*/  MUFU.TANH R9, R9 ;  /* 0x0000000900097308 */ /* 0x000f220000002400 */
[----:B------:R-:W-:Y:S02]  /*b120*/  LOP3.LUT R11, R56, 0xf8, R36, 0xfe, !PT ;  /* 0x000000f8380b7812 */ /* 0x000fe400078efe24 */
[C---:B------:R-:W-:Y:S02]  /*b130*/  ISETP.GE.AND P5, PT, R10.reuse, R47, PT ;  /* 0x0000002f0a00720c */ /* 0x040fe40003fa6270 */
[----:B------:R-:W-:Y:S02]  /*b140*/  ISETP.GE.AND P4, PT, R10, R46, PT ;  /* 0x0000002e0a00720c */ /* 0x000fe40003f86270 */
[----:B-1----:R-:W-:-:S02]  /*b150*/  FSEL R36, R17, -INF , !P1 ;  /* 0xff80000011247808 */ /* 0x002fc40004800000 */
[----:B------:R-:W-:Y:S02]  /*b160*/  FSEL R50, R50, -INF , !P2 ;  /* 0xff80000032327808 */ /* 0x000fe40005000000 */
[C---:B------:R-:W-:Y:S02]  /*b170*/  ISETP.GE.AND P1, PT, R32.reuse, R47, PT ;  /* 0x0000002f2000720c */ /* 0x040fe40003f26270 */
[C---:B------:R-:W-:Y:S02]  /*b180*/  ISETP.GE.AND P2, PT, R32.reuse, R46, PT ;  /* 0x0000002e2000720c */ /* 0x040fe40003f46270 */
[C---:B------:R-:W-:Y:S02]  /*b190*/  IADD3 R10, R32.reuse, 0xf9, RZ ;  /* 0x000000f9200a7810 */ /* 0x040fe40007ffe0ff */
[----:B--2---:R-:W-:Y:S02]  /*b1a0*/  IADD3 R12, R32, 0xf1, RZ ;  /* 0x000000f1200c7810 */ /* 0x004fe40007ffe0ff */
[----:B------:R-:W1:Y:S01]  /*b1b0*/  MUFU.TANH R32, R14 ;  /* 0x0000000e00207308 */ /* 0x000e620000002400 */
[----:B------:R-:W-:-:S02]  /*b1c0*/  FSEL R93, R93, -INF , !P3 ;  /* 0xff8000005d5d7808 */ /* 0x000fc40005800000 */
[----:B------:R-:W-:Y:S02]  /*b1d0*/  ISETP.GE.AND P3, PT, R4, R46, PT ;  /* 0x0000002e0400720c */ /* 0x000fe40003f66270 */
[----:B------:R-:W-:Y:S02]  /*b1e0*/  FSEL R6, R48, -INF , !P1 ;  /* 0xff80000030067808 */ /* 0x000fe40004800000 */
[----:B------:R-:W-:Y:S02]  /*b1f0*/  FSEL R35, R35, -INF , !P3 ;  /* 0xff80000023237808 */ /* 0x000fe40005800000 */
[-C--:B------:R-:W-:Y:S02]  /*b200*/  ISETP.GE.AND P3, PT, R11, R47.reuse, PT ;  /* 0x0000002f0b00720c */ /* 0x080fe40003f66270 */
[----:B------:R-:W-:Y:S02]  /*b210*/  ISETP.GE.AND P1, PT, R12, R47, PT ;  /* 0x0000002f0c00720c */ /* 0x000fe40003f26270 */
[----:B-----5:R-:W-:-:S02]  /*b220*/  FSEL R49, R49, -INF , !P5 ;  /* 0xff80000031317808 */ /* 0x020fc40006800000 */
[----:B------:R-:W-:Y:S02]  /*b230*/  ISETP.GE.AND P5, PT, R10, R47, PT ;  /* 0x0000002f0a00720c */ /* 0x000fe40003fa6270 */
[----:B------:R-:W-:Y:S02]  /*b240*/  FSEL R4, R3, -INF , !P2 ;  /* 0xff80000003047808 */ /* 0x000fe40005000000 */
[----:B------:R-:W-:Y:S02]  /*b250*/  FSEL R48, R5, -INF , !P1 ;  /* 0xff80000005307808 */ /* 0x000fe40004800000 */
[----:B---3--:R-:W-:Y:S02]  /*b260*/  FSEL R47, R8, -INF , !P3 ;  /* 0xff800000082f7808 */ /* 0x008fe40005800000 */
[-C--:B------:R-:W-:Y:S02]  /*b270*/  ISETP.GE.AND P2, PT, R11, R46.reuse, PT ;  /* 0x0000002e0b00720c */ /* 0x080fe40003f46270 */
[----:B------:R-:W-:-:S02]  /*b280*/  ISETP.GE.AND P1, PT, R10, R46, PT ;  /* 0x0000002e0a00720c */ /* 0x000fc40003f26270 */
[----:B------:R-:W-:Y:S02]  /*b290*/  ISETP.GE.AND P3, PT, R12, R46, PT ;  /* 0x0000002e0c00720c */ /* 0x000fe40003f66270 */
[----:B----4-:R-:W-:Y:S02]  /*b2a0*/  FSEL R46, R9, -INF , !P5 ;  /* 0xff800000092e7808 */ /* 0x010fe40006800000 */
[----:B------:R-:W-:Y:S02]  /*b2b0*/  FSEL R34, R34, -INF , !P4 ;  /* 0xff80000022227808 */ /* 0x000fe40006000000 */
[----:B------:R-:W-:Y:S02]  /*b2c0*/  FSEL R33, R33, -INF , !P3 ;  /* 0xff80000021217808 */ /* 0x000fe40005800000 */
[----:B-1----:R-:W-:Y:S02]  /*b2d0*/  FSEL R32, R32, -INF , !P2 ;  /* 0xff80000020207808 */ /* 0x002fe40005000000 */
        /* <DEDUP_REMOVED lines=32> */
[----:B------:R-:W-:Y:S02]  /*b4e0*/  ISETP.NE.AND P1, PT, RZ, c[0x0][0x2d0], PT ;  /* 0x0000b400ff007a0c */ /* 0x000fe40003f25270 */
[----:B------:R-:W-:-:S07]  /*b4f0*/  LOP3.LUT R8, RZ, c[0x0][0x2d0], RZ, 0x33, !PT ;  /* 0x0000b400ff087a12 */ /* 0x000fce00078e33ff */
        /* <DEDUP_REMOVED lines=27> */
.L_x_1584:
[----:B------:R-:W-:-:S04]  /*b6b0*/  LEA R5, -R51, RZ, 0x8 ;  /* 0x000000ff33057211 */ /* 0x000fc800078e41ff */
[----:B------:R-:W-:Y:S02]  /*b6c0*/  SHF.R.S32.HI R7, RZ, 0x1f, R5 ;  /* 0x0000001fff077819 */ /* 0x000fe40000011405 */
.L_x_1585:
[----:B------:R-:W-:Y:S01]  /*b6d0*/  IADD3 R54, P0, R54, R5, RZ ;  /* 0x0000000536367210 */ /* 0x000fe20007f1e0ff */
[C---:B------:R-:W-:Y:S01]  /*b6e0*/  IMAD.SHL.U32 R5, R51.reuse, 0x40, RZ ;  /* 0x0000004033057824 */ /* 0x040fe200078e00ff */
[----:B------:R-:W-:Y:S02]  /*b6f0*/  SHF.L.U64.HI R51, R51, R55, c[0x0][0x19c] ;  /* 0x0000670033337619 */ /* 0x000fe40000010237 */
[----:B------:R-:W-:Y:S01]  /*b700*/  LEA R180, P1, R54, c[0x0][0x168], 0x1 ;  /* 0x00005a0036b47a11 */ /* 0x000fe200078208ff */
[----:B------:R-:W-:-:S03]  /*b710*/  IMAD.X R7, R53, 0x1, R7, P0 ;  /* 0x0000000135077824 */ /* 0x000fc600000e0607 */
[-C--:B------:R-:W-:Y:S01]  /*b720*/  IADD3 R8, P0, R180, R5.reuse, RZ ;  /* 0x00000005b4087210 */ /* 0x080fe20007f1e0ff */
[----:B------:R-:W-:Y:S01]  /*b730*/  IMAD.MOV.U32 R10, RZ, RZ, R180 ;  /* 0x000000ffff0a7224 */ /* 0x000fe200078e00b4 */
[----:B------:R-:W-:Y:S02]  /*b740*/  LEA.HI.X R181, R54, c[0x0][0x16c], R7, 0x1, P1 ;  /* 0x00005b0036b57a11 */ /* 0x000fe400008f0c07 */
[----:B------:R-:W-:-:S03]  /*b750*/  IADD3 R18, P1, R8, R5, RZ ;  /* 0x0000000508127210 */ /* 0x000fc60007f3e0ff */
[----:B------:R-:W-:Y:S01]  /*b760*/  IMAD.X R9, R181, 0x1, R51, P0 ;  /* 0x00000001b5097824 */ /* 0x000fe200000e0633 */
[-C--:B------:R-:W-:Y:S01]  /*b770*/  IADD3 R14, P0, R18, R5.reuse, RZ ;  /* 0x00000005120e7210 */ /* 0x080fe20007f1e0ff */
[----:B------:R-:W-:Y:S02]  /*b780*/  IMAD.MOV.U32 R11, RZ, RZ, R181 ;  /* 0x000000ffff0b7224 */ /* 0x000fe400078e00b5 */
[--C-:B------:R-:W-:Y:S01]  /*b790*/  IMAD.X R19, R9, 0x1, R51.reuse, P1 ;  /* 0x0000000109137824 */ /* 0x100fe200008e0633 */
[----:B------:R-:W-:Y:S02]  /*b7a0*/  IADD3 R12, P1, R14, R5, RZ ;  /* 0x000000050e0c7210 */ /* 0x000fe40007f3e0ff */
[----:B------:R-:W-:Y:S01]  /*b7b0*/  @!PT LDS RZ, [RZ] ;  /* 0x00000000fffff984 */ /* 0x000fe20000000800 */
[----:B------:R-:W-:Y:S01]  /*b7c0*/  @!PT LDS RZ, [RZ] ;  /* 0x00000000fffff984 */ /* 0x000fe20000000800 */
[----:B------:R-:W-:Y:S01]  /*b7d0*/  @!PT LDS RZ, [RZ] ;  /* 0x00000000fffff984 */ /* 0x000fe20000000800 */
[----:B------:R1:W-:Y:S01]  /*b7e0*/  LDGSTS.E.BYPASS.LTC128B.128 [R174+0x1000], [R10.64] ;  /* 0x010000000aae7fae */ /* 0x0003e2000b901d4c */
[----:B------:R-:W-:-:S03]  /*b7f0*/  IMAD.X R15, R19, 0x1, R51, P0 ;  /* 0x00000001130f7824 */ /* 0x000fc600000e0633 */
[----:B------:R2:W-:Y:S01]  /*b800*/  LDGSTS.E.BYPASS.LTC128B.128 [R174+0x1800], [R8.64] ;  /* 0x0180000008ae7fae */ /* 0x0005e2000b901d4c */
[----:B------:R-:W-:-:S03]  /*b810*/  IMAD.X R13, R15, 0x1, R51, P1 ;  /* 0x000000010f0d7824 */ /* 0x000fc600008e0633 */
[----:B------:R3:W-:Y:S04]  /*b820*/  LDGSTS.E.BYPASS.LTC128B.128 [R174+0x2000], [R18.64] ;  /* 0x0200000012ae7fae */ /* 0x0007e8000b901d4c */
        /* <DEDUP_REMOVED lines=9> */
[----:B------:R4:W-:Y:S04]  /*b8c0*/  LDGSTS.E.BYPASS.LTC128B.128 [R174+0x4000], [R8.64] ;  /* 0x0400000008ae7fae */ /* 0x0009e8000b901d4c */
[----:B------:R4:W-:Y:S04]  /*b8d0*/  LDGSTS.E.BYPASS.LTC128B.128 [R174+0x4800], [R18.64] ;  /* 0x0480000012ae7fae */ /* 0x0009e8000b901d4c */
[----:B------:R-:W0:Y:S02]  /*b8e0*/  LDGDEPBAR ;  /* 0x00000000000079af */ /* 0x000e240000000000 */
.L_x_1583:
        /* <DEDUP_REMOVED lines=82> */
[----:B----4-:R-:W-:Y:S01]  /*be10*/  LDSM.16.MT88.4 R16, [R151+0x5000] ;  /* 0x005000009710783b */ /* 0x010fe20000004200 */
        /* <DEDUP_REMOVED lines=29> */
[----:B------:R-:W-:Y:S01]  /*bff0*/  LDSM.16.MT88.4 R24, [R150+0x5400] ;  /* 0x005400009618783b */ /* 0x000fe20000004200 */
[----:B------:R-:W-:-:S02]  /*c000*/  FFMA.FTZ R55, R28, c[0x0][0x23c], -R87 ;  /* 0x00008f001c377a23 */ /* 0x000fc40000010857 */
        /* <DEDUP_REMOVED lines=128> */
[--C-:B------:R-:W-:Y:S01]  /*c810*/  FFMA.FTZ R114, R4, c[0x0][0x23c], -R51.reuse ;  /* 0x00008f0004727a23 */ /* 0x100fe20000010833 */
[----:B------:R-:W-:Y:S01]  /*c820*/  FSEL R4, R89, RZ, P1 ;  /* 0x000000ff59047208 */ /* 0x000fe20000800000 */
[--C-:B------:R-:W-:Y:S01]  /*c830*/  FFMA.FTZ R111, R109, c[0x0][0x23c], -R51.reuse ;  /* 0x00008f006d6f7a23 */ /* 0x100fe20000010833 */
[----:B------:R-:W-:Y:S01]  /*c840*/  MUFU.EX2 R62, R62 ;  /* 0x0000003e003e7308 */ /* 0x000fe20000000800 */
[--C-:B------:R-:W-:Y:S02]  /*c850*/  FFMA.FTZ R109, R106, c[0x0][0x23c], -R51.reuse ;  /* 0x00008f006a6d7a23 */ /* 0x100fe40000010833 */
[----:B------:R-:W-:Y:S01]  /*c860*/  FADD.FTZ R2, R2, -R4 ;  /* 0x8000000402027221 */ /* 0x000fe20000010000 */
[----:B------:R-:W-:Y:S01]  /*c870*/  FSEL R4, R88, RZ, P0 ;  /* 0x000000ff58047208 */ /* 0x000fe20000000000 */
[----:B------:R-:W-:Y:S02]  /*c880*/  FFMA.FTZ R106, R118, c[0x0][0x23c], -R51 ;  /* 0x00008f00766a7a23 */ /* 0x000fe40000010833 */
[----:B------:R-:W-:Y:S01]  /*c890*/  FMUL.FTZ R2, R2, c[0x0][0x23c] ;  /* 0x00008f0002027a20 */ /* 0x000fe20000410000 */
[----:B------:R-:W-:Y:S01]  /*c8a0*/  MUFU.EX2 R114, R114 ;  /* 0x0000007200727308 */ /* 0x000fe20000000800 */
[----:B------:R-:W-:-:S02]  /*c8b0*/  FADD.FTZ R4, R0, -R4 ;  /* 0x8000000400047221 */ /* 0x000fc40000010000 */
[----:B------:R-:W-:Y:S02]  /*c8c0*/  FFMA.FTZ R0, R20, c[0x0][0x23c], -R87 ;  /* 0x00008f0014007a23 */ /* 0x000fe40000010857 */
[----:B------:R-:W-:Y:S01]  /*c8d0*/  FMUL.FTZ R4, R4, c[0x0][0x23c] ;  /* 0x00008f0004047a20 */ /* 0x000fe20000410000 */
[----:B------:R-:W-:Y:S01]  /*c8e0*/  LDSM.16.MT88.4 R20, [R151+0x5400] ;  /* 0x005400009714783b */ /* 0x000fe20000004200 */
[--C-:B------:R-:W-:Y:S01]  /*c8f0*/  FFMA.FTZ R107, R107, c[0x0][0x23c], -R51.reuse ;  /* 0x00008f006b6b7a23 */ /* 0x100fe20000010833 */
[----:B------:R-:W1:Y:S01]  /*c900*/  MUFU.EX2 R111, R111 ;  /* 0x0000006f006f7308 */ /* 0x000e620000000800 */
[--C-:B------:R-:W-:Y:S02]  /*c910*/  FFMA.FTZ R117, R117, c[0x0][0x23c], -R51.reuse ;  /* 0x00008f0075757a23 */ /* 0x100fe40000010833 */
[--C-:B------:R-:W-:Y:S02]  /*c920*/  FFMA.FTZ R120, R120, c[0x0][0x23c], -R51.reuse ;  /* 0x00008f0078787a23 */ /* 0x100fe40000010833 */
[----:B------:R-:W-:-:S02]  /*c930*/  FFMA.FTZ R128, R128, c[0x0][0x23c], -R51 ;  /* 0x00008f0080807a23 */ /* 0x000fc40000010833 */
[--C-:B------:R-:W-:Y:S01]  /*c940*/  FFMA.FTZ R125, R125, c[0x0][0x23c], -R51.reuse ;  /* 0x00008f007d7d7a23 */ /* 0x100fe20000010833 */
[----:B------:R2:W3:Y:S01]  /*c950*/  MUFU.EX2 R118, R4 ;  /* 0x0000000400767308 */ /* 0x0004e20000000800 */
[--C-:B------:R-:W-:Y:S02]  /*c960*/  FFMA.FTZ R158, R158, c[0x0][0x23c], -R51.reuse ;  /* 0x00008f009e9e7a23 */ /* 0x100fe40000010833 */
[--C-:B------:R-:W-:Y:S02]  /*c970*/  FFMA.FTZ R183, R183, c[0x0][0x23c], -R51.reuse ;  /* 0x00008f00b7b77a23 */ /* 0x100fe40000010833 */
[--C-:B------:R-:W-:Y:S02]  /*c980*/  FFMA.FTZ R162, R162, c[0x0][0x23c], -R51.reuse ;  /* 0x00008f00a2a27a23 */ /* 0x100fe40000010833 */
[--C-:B------:R-:W-:Y:S01]  /*c990*/  FFMA.FTZ R163, R163, c[0x0][0x23c], -R51.reuse ;  /* 0x00008f00a3a37a23 */ /* 0x100fe20000010833 */
[----:B------:R-:W-:Y:S01]  /*c9a0*/  MUFU.EX2 R109, R109 ;  /* 0x0000006d006d7308 */ /* 0x000fe20000000800 */
[----:B-1----:R-:W-:Y:S01]  /*c9b0*/  F2FP.BF16.PACK_AB R9, R111, R114 ;  /* 0x000000726f09723e */ /* 0x002fe200000010ff */
[----:B------:R-:W-:-:S02]  /*c9c0*/  FFMA.FTZ R189, R189, c[0x0][0x23c], -R51 ;  /* 0x00008f00bdbd7a23 */ /* 0x000fc40000010833 */
[--C-:B------:R-:W-:Y:S02]  /*c9d0*/  FFMA.FTZ R186, R186, c[0x0][0x23c], -R51.reuse ;  /* 0x00008f00baba7a23 */ /* 0x100fe40000010833 */
[----:B------:R-:W-:Y:S01]  /*c9e0*/  FFMA.FTZ R171, R171, c[0x0][0x23c], -R51 ;  /* 0x00008f00abab7a23 */ /* 0x000fe20000010833 */
[----:B--2---:R-:W1:Y:S01]  /*c9f0*/  LDSM.16.MT88.4 R4, [R150+0x5000] ;  /* 0x005000009604783b */ /* 0x004e620000004200 */
[----:B------:R-:W2:Y:S01]  /*ca00*/  MUFU.EX2 R106, R106 ;  /* 0x0000006a006a7308 */ /* 0x000ea20000000800 */
[-C--:B---3--:R-:W-:Y:S02]  /*ca10*/  FMUL.FTZ R14, R146, R118.reuse ;  /* 0x00000076920e7220 */ /* 0x088fe40000410000 */
[-C--:B------:R-:W-:Y:S02]  /*ca20*/  FMUL.FTZ R15, R147, R118.reuse ;  /* 0x00000076930f7220 */ /* 0x080fe40000410000 */
[-C--:B------:R-:W-:Y:S02]  /*ca30*/  FMUL.FTZ R142, R142, R118.reuse ;  /* 0x000000768e8e7220 */ /* 0x080fe40000410000 */
[-C--:B------:R-:W-:Y:S01]  /*ca40*/  FMUL.FTZ R143, R143, R118.reuse ;  /* 0x000000768f8f7220 */ /* 0x080fe20000410000 */
[----:B------:R-:W3:Y:S01]  /*ca50*/  MUFU.EX2 R119, R2 ;  /* 0x0000000200777308 */ /* 0x000ee20000000800 */
[----:B------:R-:W-:-:S02]  /*ca60*/  FMUL.FTZ R138, R138, R118 ;  /* 0x000000768a8a7220 */ /* 0x000fc40000410000 */
[-C--:B------:R-:W-:Y:S02]  /*ca70*/  FMUL.FTZ R139, R139, R118.reuse ;  /* 0x000000768b8b7220 */ /* 0x080fe40000410000 */
[-C--:B------:R-:W-:Y:S02]  /*ca80*/  FMUL.FTZ R134, R134, R118.reuse ;  /* 0x0000007686867220 */ /* 0x080fe40000410000 */
[----:B------:R-:W-:Y:S01]  /*ca90*/  FMUL.FTZ R135, R135, R118 ;  /* 0x0000007687877220 */ /* 0x000fe20000410000 */
[----:B--2---:R-:W-:Y:S01]  /*caa0*/  F2FP.BF16.PACK_AB R11, R106, R109 ;  /* 0x0000006d6a0b723e */ /* 0x004fe200000010ff */
[----:B------:R-:W-:Y:S01]  /*cab0*/  MUFU.EX2 R107, R107 ;  /* 0x0000006b006b7308 */ /* 0x000fe20000000800 */
[--C-:B------:R-:W-:Y:S02]  /*cac0*/  FFMA.FTZ R146, R191, c[0x0][0x23c], -R51.reuse ;  /* 0x00008f00bf927a23 */ /* 0x100fe40000010833 */
[--C-:B------:R-:W-:Y:S02]  /*cad0*/  FFMA.FTZ R147, R159, c[0x0][0x23c], -R51.reuse ;  /* 0x00008f009f937a23 */ /* 0x100fe40000010833 */
[----:B------:R-:W-:-:S02]  /*cae0*/  FFMA.FTZ R161, R161, c[0x0][0x23c], -R51 ;  /* 0x00008f00a1a17a23 */ /* 0x000fc40000010833 */
[-C--:B---3--:R-:W-:Y:S01]  /*caf0*/  FMUL.FTZ R12, R144, R119.reuse ;  /* 0x00000077900c7220 */ /* 0x088fe20000410000 */
[----:B------:R-:W-:Y:S01]  /*cb00*/  MUFU.EX2 R117, R117 ;  /* 0x0000007500757308 */ /* 0x000fe20000000800 */
[-C--:B------:R-:W-:Y:S02]  /*cb10*/  FMUL.FTZ R13, R145, R119.reuse ;  /* 0x00000077910d7220 */ /* 0x080fe40000410000 */
[-C--:B------:R-:W-:Y:S02]  /*cb20*/  FMUL.FTZ R140, R140, R119.reuse ;  /* 0x000000778c8c7220 */ /* 0x080fe40000410000 */
[-C--:B------:R-:W-:Y:S02]  /*cb30*/  FMUL.FTZ R141, R141, R119.reuse ;  /* 0x000000778d8d7220 */ /* 0x080fe40000410000 */
[----:B------:R-:W-:Y:S01]  /*cb40*/  FFMA.FTZ R2, R129, c[0x0][0x23c], -R51 ;  /* 0x00008f0081027a23 */ /* 0x000fe20000010833 */
[----:B------:R-:W-:Y:S01]  /*cb50*/  HMMA.16816.F32.BF16 R12, R8, R16, R12 ;  /* 0x00000010080c723c */ /* 0x000fe2000004180c */
[----:B------:R-:W2:Y:S01]  /*cb60*/  MUFU.EX2 R120, R120 ;  /* 0x0000007800787308 */ /* 0x000ea20000000800 */
[----:B------:R-:W-:-:S02]  /*cb70*/  FMUL.FTZ R136, R136, R119 ;  /* 0x0000007788887220 */ /* 0x000fc40000410000 */
[-C--:B------:R-:W-:Y:S02]  /*cb80*/  FMUL.FTZ R137, R137, R119.reuse ;  /* 0x0000007789897220 */ /* 0x080fe40000410000 */
[-C--:B------:R-:W-:Y:S02]  /*cb90*/  FMUL.FTZ R132, R132, R119.reuse ;  /* 0x0000007784847220 */ /* 0x080fe40000410000 */
[----:B------:R-:W-:Y:S01]  /*cba0*/  HMMA.16816.F32.BF16 R16, R8, R18, R140 ;  /* 0x000000120810723c */ /* 0x000fe2000004188c */
[----:B------:R-:W3:Y:S01]  /*cbb0*/  MUFU.EX2 R2, R2 ;  /* 0x0000000200027308 */ /* 0x000ee20000000800 */
[----:B------:R-:W-:Y:S02]  /*cbc0*/  FMUL.FTZ R133, R133, R119 ;  /* 0x0000007785857220 */ /* 0x000fe40000410000 */
[--C-:B------:R-:W-:Y:S02]  /*cbd0*/  FFMA.FTZ R129, R127, c[0x0][0x23c], -R51.reuse ;  /* 0x00008f007f817a23 */ /* 0x100fe40000010833 */
[----:B------:R-:W-:-:S02]  /*cbe0*/  FFMA.FTZ R127, R121, c[0x0][0x23c], -R51 ;  /* 0x00008f00797f7a23 */ /* 0x000fc40000010833 */
[C---:B-1----:R-:W-:Y:S01]  /*cbf0*/  HMMA.16816.F32.BF16 R136, R8.reuse, R4, R136 ;  /* 0x000000040888723c */ /* 0x042fe20000041888 */
[----:B--2---:R-:W-:Y:S01]  /*cc00*/  F2FP.BF16.PACK_AB R31, R120, R117 ;  /* 0x00000075781f723e */ /* 0x004fe200000010ff */
[----:B------:R-:W-:Y:S01]  /*cc10*/  MUFU.EX2 R128, R128 ;  /* 0x0000008000807308 */ /* 0x000fe20000000800 */
[--C-:B------:R-:W-:Y:S02]  /*cc20*/  FFMA.FTZ R141, R197, c[0x0][0x23c], -R51.reuse ;  /* 0x00008f00c58d7a23 */ /* 0x100fe40000010833 */
[--C-:B------:R-:W-:Y:S02]  /*cc30*/  FFMA.FTZ R140, R195, c[0x0][0x23c], -R51.reuse ;  /* 0x00008f00c38c7a23 */ /* 0x100fe40000010833 */
[--C-:B------:R-:W-:Y:S01]  /*cc40*/  FFMA.FTZ R142, R194, c[0x0][0x23c], -R51.reuse ;  /* 0x00008f00c28e7a23 */ /* 0x100fe20000010833 */
[----:B------:R-:W-:Y:S01]  /*cc50*/  HMMA.16816.F32.BF16 R8, R8, R6, R132 ;  /* 0x000000060808723c */ /* 0x000fe20000041884 */
[----:B---3--:R-:W-:Y:S01]  /*cc60*/  F2FP.BF16.PACK_AB R29, R107, R2 ;  /* 0x000000026b1d723e */ /* 0x008fe200000010ff */
[----:B------:R-:W1:Y:S01]  /*cc70*/  LDSM.16.MT88.4 R4, [R151+0x5800] ;  /* 0x005800009704783b */ /* 0x000e620000004200 */
[----:B------:R-:W2:Y:S01]  /*cc80*/  MUFU.EX2 R125, R125 ;  /* 0x0000007d007d7308 */ /* 0x000ea20000000800 */
[----:B------:R-:W-:-:S02]  /*cc90*/  FFMA.FTZ R144, R193, c[0x0][0x23c], -R51 ;  /* 0x00008f00c1907a23 */ /* 0x000fc40000010833 */
[--C-:B------:R-:W-:Y:S02]  /*cca0*/  FFMA.FTZ R145, R192, c[0x0][0x23c], -R51.reuse ;  /* 0x00008f00c0917a23 */ /* 0x100fe40000010833 */
[C---:B------:R-:W-:Y:S01]  /*ccb0*/  HMMA.16816.F32.BF16 R12, R28.reuse, R20, R12 ;  /* 0x000000141c0c723c */ /* 0x040fe2000004180c */
[--C-:B------:R-:W-:Y:S02]  /*ccc0*/  FFMA.FTZ R135, R200, c[0x0][0x23c], -R51.reuse ;  /* 0x00008f00c8877a23 */ /* 0x100fe40000010833 */
[----:B------:R-:W-:Y:S01]  /*ccd0*/  MUFU.EX2 R129, R129 ;  /* 0x0000008100817308 */ /* 0x000fe20000000800 */
[--C-:B------:R-:W-:Y:S02]  /*cce0*/  FFMA.FTZ R132, R199, c[0x0][0x23c], -R51.reuse ;  /* 0x00008f00c7847a23 */ /* 0x100fe40000010833 */
[--C-:B------:R-:W-:Y:S02]  /*ccf0*/  FFMA.FTZ R133, R198, c[0x0][0x23c], -R51.reuse ;  /* 0x00008f00c6857a23 */ /* 0x100fe40000010833 */
[----:B------:R-:W-:Y:S01]  /*cd00*/  HMMA.16816.F32.BF16 R16, R28, R22, R16 ;  /* 0x000000161c10723c */ /* 0x000fe20000041810 */
[----:B------:R-:W3:Y:S01]  /*cd10*/  LDSM.16.MT88.4 R20, [R150+0x5800] ;  /* 0x005800009614783b */ /* 0x000ee20000004200 */
[--C-:B------:R-:W-:Y:S01]  /*cd20*/  FFMA.FTZ R134, R131, c[0x0][0x23c], -R51.reuse ;  /* 0x00008f0083867a23 */ /* 0x100fe20000010833 */
[----:B------:R-:W4:Y:S01]  /*cd30*/  MUFU.EX2 R127, R127 ;  /* 0x0000007f007f7308 */ /* 0x000f220000000800 */
[----:B------:R-:W-:-:S02]  /*cd40*/  FFMA.FTZ R160, R160, c[0x0][0x23c], -R51 ;  /* 0x00008f00a0a07a23 */ /* 0x000fc40000010833 */
[----:B------:R-:W-:Y:S02]  /*cd50*/  FFMA.FTZ R116, R188, R119, R116 ;  /* 0x00000077bc747223 */ /* 0x000fe40000010074 */
[C---:B------:R-:W-:Y:S01]  /*cd60*/  HMMA.16816.F32.BF16 R136, R28.reuse, R24, R136 ;  /* 0x000000181c88723c */ /* 0x040fe20000041888 */
[----:B------:R-:W-:Y:S02]  /*cd70*/  FFMA.FTZ R114, R187, R118, R114 ;  /* 0x00000076bb727223 */ /* 0x000fe40000010072 */
[----:B------:R-:W-:Y:S01]  /*cd80*/  MUFU.EX2 R135, R135 ;  /* 0x0000008700877308 */ /* 0x000fe20000000800 */
[----:B------:R-:W-:Y:S02]  /*cd90*/  FADD.FTZ R115, R115, R116 ;  /* 0x0000007473737221 */ /* 0x000fe40000010000 */
[----:B------:R-:W-:Y:S02]  /*cda0*/  FADD.FTZ R114, R111, R114 ;  /* 0x000000726f727221 */ /* 0x000fe40000010000 */
[----:B------:R-:W-:Y:S01]  /*cdb0*/  HMMA.16816.F32.BF16 R24, R28, R26, R8 ;  /* 0x0000001a1c18723c */ /* 0x000fe20000041808 */
[----:B------:R-:W5:Y:S01]  /*cdc0*/  LDSM.16.MT88.4 R8, [R151+0x5c00] ;  /* 0x005c00009708783b */ /* 0x000f620000004200 */
[--C-:B------:R-:W-:Y:S01]  /*cdd0*/  FFMA.FTZ R156, R156, c[0x0][0x23c], -R51.reuse ;  /* 0x00008f009c9c7a23 */ /* 0x100fe20000010833 */
[----:B------:R-:W1:Y:S01]  /*cde0*/  MUFU.EX2 R132, R132 ;  /* 0x0000008400847308 */ /* 0x000e620000000800 */
[----:B------:R-:W-:-:S02]  /*cdf0*/  FFMA.FTZ R155, R155, c[0x0][0x23c], -R51 ;  /* 0x00008f009b9b7a23 */ /* 0x000fc40000010833 */
[--C-:B------:R-:W-:Y:S01]  /*ce00*/  FFMA.FTZ R154, R154, c[0x0][0x23c], -R51.reuse ;  /* 0x00008f009a9a7a23 */ /* 0x100fe20000010833 */
[----:B------:R-:W-:Y:S01]  /*ce10*/  F2FP.BF16.PACK_AB R28, R97, R99 ;  /* 0x00000063611c723e */ /* 0x000fe200000010ff */
[----:B------:R-:W-:Y:S01]  /*ce20*/  FFMA.FTZ R153, R153, c[0x0][0x23c], -R51 ;  /* 0x00008f0099997a23 */ /* 0x000fe20000010833 */
[----:B--2---:R-:W-:Y:S01]  /*ce30*/  F2FP.BF16.PACK_AB R29, R125, R128 ;  /* 0x000000807d1d723e */ /* 0x004fe200000010ff */
[----:B------:R-:W-:Y:S01]  /*ce40*/  FADD.FTZ R115, R112, R115 ;  /* 0x0000007370737221 */ /* 0x000fe20000010000 */
[----:B------:R-:W-:Y:S01]  /*ce50*/  F2FP.BF16.PACK_AB R30, R94, R96 ;  /* 0x000000605e1e723e */ /* 0x000fe200000010ff */
[----:B------:R-:W-:Y:S01]  /*ce60*/  MUFU.EX2 R133, R133 ;  /* 0x0000008500857308 */ /* 0x000fe20000000800 */
[----:B----4-:R-:W-:Y:S01]  /*ce70*/  F2FP.BF16.PACK_AB R31, R127, R129 ;  /* 0x000000817f1f723e */ /* 0x010fe200000010ff */
[----:B------:R-:W-:Y:S02]  /*ce80*/  FADD.FTZ R109, R109, R114 ;  /* 0x000000726d6d7221 */ /* 0x000fe40000010000 */
[----:B------:R-:W-:-:S02]  /*ce90*/  FADD.FTZ R110, R110, R115 ;  /* 0x000000736e6e7221 */ /* 0x000fc40000010000 */
[----:B------:R-:W-:Y:S02]  /*cea0*/  FADD.FTZ R109, R106, R109 ;  /* 0x0000006d6a6d7221 */ /* 0x000fe40000010000 */
[C---:B-1----:R-:W-:Y:S01]  /*ceb0*/  HMMA.16816.F32.BF16 R12, R28.reuse, R4, R12 ;  /* 0x000000041c0c723c */ /* 0x042fe2000004180c */
[----:B------:R-:W1:Y:S01]  /*cec0*/  MUFU.EX2 R134, R134 ;  /* 0x0000008600867308 */ /* 0x000e620000000800 */
[----:B------:R-:W-:Y:S02]  /*ced0*/  FADD.FTZ R110, R105, R110 ;  /* 0x0000006e696e7221 */ /* 0x000fe40000010000 */
[----:B------:R-:W-:Y:S02]  /*cee0*/  FADD.FTZ R2, R2, R109 ;  /* 0x0000006d02027221 */ /* 0x000fe40000010000 */
[----:B------:R-:W-:Y:S02]  /*cef0*/  FADD.FTZ R104, R104, R110 ;  /* 0x0000006e68687221 */ /* 0x000fe40000010000 */
[----:B------:R-:W-:Y:S01]  /*cf00*/  HMMA.16816.F32.BF16 R16, R28, R6, R16 ;  /* 0x000000061c10723c */ /* 0x000fe20000041810 */
[----:B------:R-:W2:Y:S01]  /*cf10*/  LDSM.16.MT88.4 R4, [R150+0x5c00] ;  /* 0x005c00009604783b */ /* 0x000ea20000004200 */
[----:B------:R-:W-:Y:S01]  /*cf20*/  MUFU.EX2 R141, R141 ;  /* 0x0000008d008d7308 */ /* 0x000fe20000000800 */
[----:B------:R-:W-:-:S02]  /*cf30*/  FADD.FTZ R2, R107, R2 ;  /* 0x000000026b027221 */ /* 0x000fc40000010000 */
[----:B------:R-:W-:Y:S02]  /*cf40*/  FADD.FTZ R104, R102, R104 ;  /* 0x0000006866687221 */ /* 0x000fe40000010000 */
[----:B------:R-:W-:Y:S01]  /*cf50*/  FADD.FTZ R117, R117, R2 ;  /* 0x0000000275757221 */ /* 0x000fe20000010000 */
[C---:B---3--:R-:W-:Y:S01]  /*cf60*/  HMMA.16816.F32.BF16 R136, R28.reuse, R20, R136 ;  /* 0x000000141c88723c */ /* 0x048fe20000041888 */
[----:B------:R-:W-:Y:S01]  /*cf70*/  FADD.FTZ R104, R100, R104 ;  /* 0x0000006864687221 */ /* 0x000fe20000010000 */
[----:B------:R-:W3:Y:S01]  /*cf80*/  MUFU.EX2 R140, R140 ;  /* 0x0000008c008c7308 */ /* 0x000ee20000000800 */
[----:B------:R-:W-:Y:S02]  /*cf90*/  FADD.FTZ R117, R120, R117 ;  /* 0x0000007578757221 */ /* 0x000fe40000010000 */
[----:B------:R-:W-:Y:S02]  /*cfa0*/  FADD.FTZ R99, R99, R104 ;  /* 0x0000006863637221 */ /* 0x000fe40000010000 */
[----:B------:R-:W-:Y:S01]  /*cfb0*/  FADD.FTZ R128, R128, R117 ;  /* 0x0000007580807221 */ /* 0x000fe20000010000 */
[----:B------:R-:W-:Y:S01]  /*cfc0*/  HMMA.16816.F32.BF16 R24, R28, R22, R24 ;  /* 0x000000161c18723c */ /* 0x000fe20000041818 */
[----:B------:R-:W4:Y:S01]  /*cfd0*/  LDSM.16.MT88.4 R20, [R151+0x6000] ;  /* 0x006000009714783b */ /* 0x000f220000004200 */
[----:B------:R-:W-:Y:S01]  /*cfe0*/  MUFU.EX2 R142, R142 ;  /* 0x0000008e008e7308 */ /* 0x000fe20000000800 */
[----:B------:R-:W-:-:S02]  /*cff0*/  FFMA.FTZ R149, R149, c[0x0][0x23c], -R51 ;  /* 0x00008f0095957a23 */ /* 0x000fc40000010833 */
[--C-:B------:R-:W-:Y:S02]  /*d000*/  FFMA.FTZ R148, R148, c[0x0][0x23c], -R51.reuse ;  /* 0x00008f0094947a23 */ /* 0x100fe40000010833 */
[----:B------:R-:W-:Y:S01]  /*d010*/  F2FP.BF16.PACK_AB R28, R90, R92 ;  /* 0x0000005c5a1c723e */ /* 0x000fe200000010ff */
[--C-:B------:R-:W-:Y:S01]  /*d020*/  FFMA.FTZ R130, R130, c[0x0][0x23c], -R51.reuse ;  /* 0x00008f0082827a23 */ /* 0x100fe20000010833 */
[----:B------:R-:W-:Y:S01]  /*d030*/  F2FP.BF16.PACK_AB R29, R132, R135 ;  /* 0x00000087841d723e */ /* 0x000fe200000010ff */
[----:B------:R-:W2:Y:S01]  /*d040*/  MUFU.EX2 R144, R144 ;  /* 0x0000009000907308 */ /* 0x000ea20000000800 */
[----:B------:R-:W-:Y:S01]  /*d050*/  F2FP.BF16.PACK_AB R30, R85, R86 ;  /* 0x00000056551e723e */ /* 0x000fe200000010ff */
[----:B------:R-:W-:Y:S01]  /*d060*/  FFMA.FTZ R126, R126, c[0x0][0x23c], -R51 ;  /* 0x00008f007e7e7a23 */ /* 0x000fe20000010833 */
[----:B-1----:R-:W-:Y:S01]  /*d070*/  F2FP.BF16.PACK_AB R31, R134, R133 ;  /* 0x00000085861f723e */ /* 0x002fe200000010ff */
[----:B------:R-:W-:Y:S02]  /*d080*/  FADD.FTZ R99, R97, R99 ;  /* 0x0000006361637221 */ /* 0x000fe40000010000 */
[----:B------:R-:W-:-:S02]  /*d090*/  FADD.FTZ R128, R125, R128 ;  /* 0x000000807d807221 */ /* 0x000fc40000010000 */
[----:B------:R-:W1:Y:S01]  /*d0a0*/  MUFU.EX2 R158, R158 ;  /* 0x0000009e009e7308 */ /* 0x000e620000000800 */
[----:B------:R-:W-:Y:S01]  /*d0b0*/  FADD.FTZ R96, R96, R99 ;  /* 0x0000006360607221 */ /* 0x000fe20000010000 */
[C---:B-----5:R-:W-:Y:S01]  /*d0c0*/  HMMA.16816.F32.BF16 R12, R28.reuse, R8, R12 ;  /* 0x000000081c0c723c */ /* 0x060fe2000004180c */
[----:B------:R-:W-:Y:S02]  /*d0d0*/  FADD.FTZ R129, R129, R128 ;  /* 0x0000008081817221 */ /* 0x000fe40000010000 */
[----:B------:R-:W-:Y:S02]  /*d0e0*/  FADD.FTZ R96, R94, R96 ;  /* 0x000000605e607221 */ /* 0x000fe40000010000 */
[----:B------:R-:W-:Y:S01]  /*d0f0*/  FADD.FTZ R129, R127, R129 ;  /* 0x000000817f817221 */ /* 0x000fe20000010000 */
[----:B------:R-:W5:Y:S01]  /*d100*/  MUFU.EX2 R145, R145 ;  /* 0x0000009100917308 */ /* 0x000f620000000800 */
[----:B------:R-:W-:Y:S01]  /*d110*/  FADD.FTZ R92, R92, R96 ;  /* 0x000000605c5c7221 */ /* 0x000fe20000010000 */
[----:B------:R-:W-:Y:S01]  /*d120*/  HMMA.16816.F32.BF16 R16, R28, R10, R16 ;  /* 0x0000000a1c10723c */ /* 0x000fe20000041810 */
[----:B------:R-:W1:Y:S01]  /*d130*/  LDSM.16.MT88.4 R8, [R150+0x6000] ;  /* 0x006000009608783b */ /* 0x000e620000004200 */
[----:B------:R-:W-:-:S02]  /*d140*/  FADD.FTZ R135, R135, R129 ;  /* 0x0000008187877221 */ /* 0x000fc40000010000 */
[----:B------:R-:W-:Y:S02]  /*d150*/  FADD.FTZ R92, R90, R92 ;  /* 0x0000005c5a5c7221 */ /* 0x000fe40000010000 */
[----:B------:R-:W-:Y:S01]  /*d160*/  MUFU.EX2 R146, R146 ;  /* 0x0000009200927308 */ /* 0x000fe20000000800 */
[----:B------:R-:W-:Y:S01]  /*d170*/  FADD.FTZ R135, R132, R135 ;  /* 0x0000008784877221 */ /* 0x000fe20000010000 */
[C---:B--2---:R-:W-:Y:S01]  /*d180*/  HMMA.16816.F32.BF16 R136, R28.reuse, R4, R136 ;  /* 0x000000041c88723c */ /* 0x044fe20000041888 */
[----:B------:R-:W-:Y:S02]  /*d190*/  FADD.FTZ R92, R86, R92 ;  /* 0x0000005c565c7221 */ /* 0x000fe40000010000 */
[----:B------:R-:W-:Y:S02]  /*d1a0*/  FADD.FTZ R133, R133, R135 ;  /* 0x0000008785857221 */ /* 0x000fe40000010000 */
[--C-:B------:R-:W-:Y:S01]  /*d1b0*/  FFMA.FTZ R124, R124, c[0x0][0x23c], -R51.reuse ;  /* 0x00008f007c7c7a23 */ /* 0x100fe20000010833 */
[----:B------:R-:W2:Y:S01]  /*d1c0*/  MUFU.EX2 R147, R147 ;  /* 0x0000009300937308 */ /* 0x000ea20000000800 */
[--C-:B------:R-:W-:Y:S01]  /*d1d0*/  FFMA.FTZ R123, R123, c[0x0][0x23c], -R51.reuse ;  /* 0x00008f007b7b7a23 */ /* 0x100fe20000010833 */
[----:B------:R-:W-:Y:S01]  /*d1e0*/  HMMA.16816.F32.BF16 R24, R28, R6, R24 ;  /* 0x000000061c18723c */ /* 0x000fe20000041818 */
[----:B------:R-:W2:Y:S01]  /*d1f0*/  LDSM.16.MT88.4 R4, [R151+0x6400] ;  /* 0x006400009704783b */ /* 0x000ea20000004200 */
[----:B------:R-:W-:-:S02]  /*d200*/  FFMA.FTZ R122, R122, c[0x0][0x23c], -R51 ;  /* 0x00008f007a7a7a23 */ /* 0x000fc40000010833 */
[----:B------:R-:W-:Y:S02]  /*d210*/  FFMA.FTZ R113, R113, c[0x0][0x23c], -R51 ;  /* 0x00008f0071717a23 */ /* 0x000fe40000010833 */
[----:B------:R-:W-:Y:S01]  /*d220*/  MUFU.EX2 R183, R183 ;  /* 0x000000b700b77308 */ /* 0x000fe20000000800 */
[----:B------:R-:W-:Y:S01]  /*d230*/  F2FP.BF16.PACK_AB R28, R83, R84 ;  /* 0x00000054531c723e */ /* 0x000fe200000010ff */
[----:B------:R-:W-:Y:S01]  /*d240*/  FADD.FTZ R85, R85, R92 ;  /* 0x0000005c55557221 */ /* 0x000fe20000010000 */
[----:B---3--:R-:W-:Y:S01]  /*d250*/  F2FP.BF16.PACK_AB R29, R140, R141 ;  /* 0x0000008d8c1d723e */ /* 0x008fe200000010ff */
[----:B------:R-:W-:Y:S01]  /*d260*/  FADD.FTZ R133, R134, R133 ;  /* 0x0000008586857221 */ /* 0x000fe20000010000 */
[----:B------:R-:W-:Y:S01]  /*d270*/  F2FP.BF16.PACK_AB R30, R81, R82 ;  /* 0x00000052511e723e */ /* 0x000fe200000010ff */
[----:B------:R-:W-:Y:S01]  /*d280*/  FADD.FTZ R85, R84, R85 ;  /* 0x0000005554557221 */ /* 0x000fe20000010000 */
[----:B------:R-:W-:Y:S01]  /*d290*/  F2FP.BF16.PACK_AB R31, R144, R142 ;  /* 0x0000008e901f723e */ /* 0x000fe200000010ff */
[----:B------:R-:W3:Y:S01]  /*d2a0*/  MUFU.EX2 R162, R162 ;  /* 0x000000a200a27308 */ /* 0x000ee20000000800 */
[----:B------:R-:W-:-:S02]  /*d2b0*/  FADD.FTZ R133, R141, R133 ;  /* 0x000000858d857221 */ /* 0x000fc40000010000 */
[----:B------:R-:W-:Y:S02]  /*d2c0*/  FADD.FTZ R83, R83, R85 ;  /* 0x0000005553537221 */ /* 0x000fe40000010000 */
[----:B------:R-:W-:Y:S01]  /*d2d0*/  FADD.FTZ R140, R140, R133 ;  /* 0x000000858c8c7221 */ /* 0x000fe20000010000 */
[C---:B----4-:R-:W-:Y:S01]  /*d2e0*/  HMMA.16816.F32.BF16 R12, R28.reuse, R20, R12 ;  /* 0x000000141c0c723c */ /* 0x050fe2000004180c */
[----:B------:R-:W-:Y:S01]  /*d2f0*/  FADD.FTZ R83, R82, R83 ;  /* 0x0000005352537221 */ /* 0x000fe20000010000 */
[----:B------:R-:W-:Y:S01]  /*d300*/  MUFU.EX2 R163, R163 ;  /* 0x000000a300a37308 */ /* 0x000fe20000000800 */
[----:B------:R-:W-:Y:S01]  /*d310*/  FADD.FTZ R140, R142, R140 ;  /* 0x0000008c8e8c7221 */ /* 0x000fe20000010000 */
[----:B------:R-:W-:Y:S01]  /*d320*/  LDSM.16.MT88.4 R132, [R150+0x8c00] ;  /* 0x008c00009684783b */ /* 0x000fe20000004200 */
[----:B------:R-:W-:Y:S02]  /*d330*/  FADD.FTZ R81, R81, R83 ;  /* 0x0000005351517221 */ /* 0x000fe40000010000 */
[----:B------:R-:W-:Y:S01]  /*d340*/  FADD.FTZ R144, R144, R140 ;  /* 0x0000008c90907221 */ /* 0x000fe20000010000 */
[----:B------:R-:W-:Y:S01]  /*d350*/  HMMA.16816.F32.BF16 R16, R28, R22, R16 ;  /* 0x000000161c10723c */ /* 0x000fe20000041810 */
[----:B------:R-:W4:Y:S01]  /*d360*/  LDSM.16.MT88.4 R20, [R150+0x6400] ;  /* 0x006400009614783b */ /* 0x000f220000004200 */
[----:B------:R-:W2:Y:S01]  /*d370*/  MUFU.EX2 R189, R189 ;  /* 0x000000bd00bd7308 */ /* 0x000ea20000000800 */
[----:B------:R-:W-:-:S02]  /*d380*/  FADD.FTZ R81, R80, R81 ;  /* 0x0000005150517221 */ /* 0x000fc40000010000 */
[----:B-1----:R-:W-:Y:S02]  /*d390*/  FADD.FTZ R144, R158, R144 ;  /* 0x000000909e907221 */ /* 0x002fe40000010000 */
[----:B------:R-:W-:Y:S01]  /*d3a0*/  FADD.FTZ R81, R79, R81 ;  /* 0x000000514f517221 */ /* 0x000fe20000010000 */
[C---:B------:R-:W-:Y:S01]  /*d3b0*/  HMMA.16816.F32.BF16 R136, R28.reuse, R8, R136 ;  /* 0x000000081c88723c */ /* 0x040fe20000041888 */
[--C-:B------:R-:W-:Y:S01]  /*d3c0*/  FFMA.FTZ R103, R103, c[0x0][0x23c], -R51.reuse ;  /* 0x00008f0067677a23 */ /* 0x100fe20000010833 */
[----:B------:R-:W-:Y:S01]  /*d3d0*/  MUFU.EX2 R186, R186 ;  /* 0x000000ba00ba7308 */ /* 0x000fe20000000800 */
[--C-:B------:R-:W-:Y:S02]  /*d3e0*/  FFMA.FTZ R98, R98, c[0x0][0x23c], -R51.reuse ;  /* 0x00008f0062627a23 */ /* 0x100fe40000010833 */
[--C-:B------:R-:W-:Y:S02]  /*d3f0*/  FFMA.FTZ R95, R95, c[0x0][0x23c], -R51.reuse ;  /* 0x00008f005f5f7a23 */ /* 0x100fe40000010833 */
[----:B------:R-:W-:Y:S01]  /*d400*/  FFMA.FTZ R101, R101, c[0x0][0x23c], -R51 ;  /* 0x00008f0065657a23 */ /* 0x000fe20000010833 */
[----:B------:R-:W-:Y:S01]  /*d410*/  HMMA.16816.F32.BF16 R24, R28, R10, R24 ;  /* 0x0000000a1c18723c */ /* 0x000fe20000041818 */
[----:B------:R-:W1:Y:S01]  /*d420*/  LDSM.16.MT88.4 R8, [R151+0x6800] ;  /* 0x006800009708783b */ /* 0x000e620000004200 */
[----:B------:R-:W1:Y:S01]  /*d430*/  MUFU.EX2 R171, R171 ;  /* 0x000000ab00ab7308 */ /* 0x000e620000000800 */
[----:B------:R-:W-:-:S02]  /*d440*/  FFMA.FTZ R121, R203, c[0x0][0x23c], -R87 ;  /* 0x00008f00cb797a23 */ /* 0x000fc40000010857 */
[----:B------:R-:W-:Y:S02]  /*d450*/  FFMA.FTZ R131, R202, c[0x0][0x23c], -R87 ;  /* 0x00008f00ca837a23 */ /* 0x000fe40000010857 */
[----:B------:R-:W-:Y:S01]  /*d460*/  F2FP.BF16.PACK_AB R28, R79, R80 ;  /* 0x000000504f1c723e */ /* 0x000fe200000010ff */
[----:B------:R-:W-:Y:S01]  /*d470*/  FFMA.FTZ R45, R45, c[0x0][0x23c], -R51 ;  /* 0x00008f002d2d7a23 */ /* 0x000fe20000010833 */
[----:B-----5:R-:W-:Y:S01]  /*d480*/  F2FP.BF16.PACK_AB R29, R145, R158 ;  /* 0x0000009e911d723e */ /* 0x020fe200000010ff */
[----:B------:R-:W-:Y:S01]  /*d490*/  MUFU.EX2 R161, R161 ;  /* 0x000000a100a17308 */ /* 0x000fe20000000800 */
[----:B------:R-:W-:Y:S01]  /*d4a0*/  F2FP.BF16.PACK_AB R30, R77, R78 ;  /* 0x0000004e4d1e723e */ /* 0x000fe200000010ff */
[----:B------:R-:W-:Y:S01]  /*d4b0*/  FADD.FTZ R145, R145, R144 ;  /* 0x0000009091917221 */ /* 0x000fe20000010000 */
[----:B--2---:R-:W-:Y:S01]  /*d4c0*/  F2FP.BF16.PACK_AB R31, R147, R146 ;  /* 0x00000092931f723e */ /* 0x004fe200000010ff */
[----:B------:R-:W-:Y:S02]  /*d4d0*/  FADD.FTZ R78, R78, R81 ;  /* 0x000000514e4e7221 */ /* 0x000fe40000010000 */
[----:B------:R-:W-:-:S02]  /*d4e0*/  FADD.FTZ R145, R146, R145 ;  /* 0x0000009192917221 */ /* 0x000fc40000010000 */
[----:B------:R-:W2:Y:S01]  /*d4f0*/  MUFU.EX2 R160, R160 ;  /* 0x000000a000a07308 */ /* 0x000ea20000000800 */
[----:B------:R-:W-:Y:S01]  /*d500*/  FADD.FTZ R78, R77, R78 ;  /* 0x0000004e4d4e7221 */ /* 0x000fe20000010000 */
[C---:B------:R-:W-:Y:S01]  /*d510*/  HMMA.16816.F32.BF16 R12, R28.reuse, R4, R12 ;  /* 0x000000041c0c723c */ /* 0x040fe2000004180c */
[----:B------:R-:W-:Y:S02]  /*d520*/  FADD.FTZ R145, R147, R145 ;  /* 0x0000009193917221 */ /* 0x000fe40000010000 */
[--C-:B------:R-:W-:Y:S02]  /*d530*/  FFMA.FTZ R44, R44, c[0x0][0x23c], -R51.reuse ;  /* 0x00008f002c2c7a23 */ /* 0x100fe40000010833 */
[--C-:B------:R-:W-:Y:S01]  /*d540*/  FFMA.FTZ R91, R91, c[0x0][0x23c], -R51.reuse ;  /* 0x00008f005b5b7a23 */ /* 0x100fe20000010833 */
[----:B------:R-:W5:Y:S01]  /*d550*/  MUFU.EX2 R156, R156 ;  /* 0x0000009c009c7308 */ /* 0x000f620000000800 */
[----:B------:R-:W-:Y:S01]  /*d560*/  FFMA.FTZ R43, R43, c[0x0][0x23c], -R51 ;  /* 0x00008f002b2b7a23 */ /* 0x000fe20000010833 */
[----:B------:R-:W-:Y:S01]  /*d570*/  HMMA.16816.F32.BF16 R16, R28, R6, R16 ;  /* 0x000000061c10723c */ /* 0x000fe20000041810 */
[----:B------:R-:W2:Y:S01]  /*d580*/  LDSM.16.MT88.4 R4, [R150+0x6800] ;  /* 0x006800009604783b */ /* 0x000ea20000004200 */
[----:B------:R-:W-:-:S02]  /*d590*/  FFMA.FTZ R143, R201, c[0x0][0x23c], -R87 ;  /* 0x00008f00c98f7a23 */ /* 0x000fc40000010857 */
[----:B------:R-:W-:Y:S02]  /*d5a0*/  FFMA.FTZ R159, R196, c[0x0][0x23c], -R87 ;  /* 0x00008f00c49f7a23 */ /* 0x000fe40000010857 */
[----:B------:R-:W1:Y:S01]  /*d5b0*/  MUFU.EX2 R155, R155 ;  /* 0x0000009b009b7308 */ /* 0x000e620000000800 */
[--C-:B------:R-:W-:Y:S01]  /*d5c0*/  FFMA.FTZ R42, R42, c[0x0][0x23c], -R51.reuse ;  /* 0x00008f002a2a7a23 */ /* 0x100fe20000010833 */
[C---:B----4-:R-:W-:Y:S01]  /*d5d0*/  HMMA.16816.F32.BF16 R136, R28.reuse, R20, R136 ;  /* 0x000000141c88723c */ /* 0x050fe20000041888 */
[--C-:B------:R-:W-:Y:S02]  /*d5e0*/  FFMA.FTZ R41, R41, c[0x0][0x23c], -R51.reuse ;  /* 0x00008f0029297a23 */ /* 0x100fe40000010833 */
[--C-:B------:R-:W-:Y:S02]  /*d5f0*/  FFMA.FTZ R40, R40, c[0x0][0x23c], -R51.reuse ;  /* 0x00008f0028287a23 */ /* 0x100fe40000010833 */
[--C-:B------:R-:W-:Y:S01]  /*d600*/  FFMA.FTZ R38, R38, c[0x0][0x23c], -R51.reuse ;  /* 0x00008f0026267a23 */ /* 0x100fe20000010833 */
[----:B------:R-:W-:Y:S01]  /*d610*/  MUFU.EX2 R154, R154 ;  /* 0x0000009a009a7308 */ /* 0x000fe20000000800 */
[--C-:B------:R-:W-:Y:S01]  /*d620*/  FFMA.FTZ R37, R37, c[0x0][0x23c], -R51.reuse ;  /* 0x00008f0025257a23 */ /* 0x100fe20000010833 */
[----:B------:R-:W-:Y:S01]  /*d630*/  HMMA.16816.F32.BF16 R24, R28, R22, R24 ;  /* 0x000000161c18723c */ /* 0x000fe20000041818 */
[----:B------:R-:W4:Y:S01]  /*d640*/  LDSM.16.MT88.4 R20, [R151+0x6c00] ;  /* 0x006c00009714783b */ /* 0x000f220000004200 */
[----:B------:R-:W-:-:S02]  /*d650*/  FFMA.FTZ R36, R36, c[0x0][0x23c], -R51 ;  /* 0x00008f0024247a23 */ /* 0x000fc40000010833 */
[----:B------:R-:W-:Y:S02]  /*d660*/  FFMA.FTZ R35, R35, c[0x0][0x23c], -R51 ;  /* 0x00008f0023237a23 */ /* 0x000fe40000010833 */
[----:B------:R-:W2:Y:S01]  /*d670*/  MUFU.EX2 R153, R153 ;  /* 0x0000009900997308 */ /* 0x000ea20000000800 */
[----:B------:R-:W-:Y:S01]  /*d680*/  F2FP.BF16.PACK_AB R28, R75, R76 ;  /* 0x0000004c4b1c723e */ /* 0x000fe200000010ff */
[----:B------:R-:W-:Y:S01]  /*d690*/  FADD.FTZ R76, R76, R78 ;  /* 0x0000004e4c4c7221 */ /* 0x000fe20000010000 */
[C---:B---3--:R-:W-:Y:S01]  /*d6a0*/  F2FP.BF16.PACK_AB R29, R162.reuse, R183 ;  /* 0x000000b7a21d723e */ /* 0x048fe200000010ff */
        /* <DEDUP_REMOVED lines=8> */
[C---:B-1----:R-:W-:Y:S01]  /*d730*/  HMMA.16816.F32.BF16 R12, R28.reuse, R8, R12 ;  /* 0x000000081c0c723c */ /* 0x042fe2000004180c */
[----:B------:R-:W-:Y:S01]  /*d740*/  FADD.FTZ R73, R73, R76 ;  /* 0x0000004c49497221 */ /* 0x000fe20000010000 */
[----:B------:R-:W-:Y:S01]  /*d750*/  MUFU.EX2 R149, R149 ;  /* 0x0000009500957308 */ /* 0x000fe20000000800 */
[----:B------:R-:W-:Y:S02]  /*d760*/  FADD.FTZ R163, R189, R163 ;  /* 0x000000a3bda37221 */ /* 0x000fe40000010000 */
[----:B------:R-:W-:Y:S02]  /*d770*/  FADD.FTZ R73, R72, R73 ;  /* 0x0000004948497221 */ /* 0x000fe40000010000 */
[----:B------:R-:W-:Y:S01]  /*d780*/  FFMA.FTZ R188, R46, c[0x0][0x23c], -R87 ;  /* 0x00008f002ebc7a23 */ /* 0x000fe20000010857 */
[----:B------:R-:W-:Y:S01]  /*d790*/  HMMA.16816.F32.BF16 R16, R28, R10, R16 ;  /* 0x0000000a1c10723c */ /* 0x000fe20000041810 */
[----:B------:R-:W1:Y:S01]  /*d7a0*/  LDSM.16.MT88.4 R8, [R150+0x6c00] ;  /* 0x006c00009608783b */ /* 0x000e620000004200 */
[----:B------:R-:W3:Y:S01]  /*d7b0*/  MUFU.EX2 R148, R148 ;  /* 0x0000009400947308 */ /* 0x000ee20000000800 */
[----:B------:R-:W-:-:S02]  /*d7c0*/  FFMA.FTZ R34, R34, c[0x0][0x23c], -R51 ;  /* 0x00008f0022227a23 */ /* 0x000fc40000010833 */
[----:B------:R-:W-:-:S03]  /*d7d0*/  FFMA.FTZ R187, R3, c[0x0][0x23c], -R51 ;  /* 0x00008f0003bb7a23 */ /* 0x000fc60000010833 */
[C---:B--2---:R-:W-:Y:S02]  /*d7e0*/  HMMA.16816.F32.BF16 R136, R28.reuse, R4, R136 ;  /* 0x000000041c88723c */ /* 0x044fe40000041888 */
[----:B------:R-:W-:Y:S06]  /*d7f0*/  MUFU.EX2 R130, R130 ;  /* 0x0000008200827308 */ /* 0x000fec0000000800 */
[----:B------:R-:W-:Y:S01]  /*d800*/  HMMA.16816.F32.BF16 R24, R28, R6, R24 ;  /* 0x000000061c18723c */ /* 0x000fe20000041818 */
[----:B------:R-:W2:Y:S01]  /*d810*/  LDSM.16.MT88.4 R4, [R151+0x7000] ;  /* 0x007000009704783b */ /* 0x000ea20000004200 */
[----:B------:R-:W1:Y:S05]  /*d820*/  MUFU.EX2 R126, R126 ;  /* 0x0000007e007e7308 */ /* 0x000e6a0000000800 */
[C---:B------:R-:W-:Y:S01]  /*d830*/  F2FP.BF16.PACK_AB R28, R71.reuse, R72 ;  /* 0x00000048471c723e */ /* 0x040fe200000010ff */
[----:B------:R-:W-:Y:S01]  /*d840*/  FADD.FTZ R71, R71, R73 ;  /* 0x0000004947477221 */ /* 0x000fe20000010000 */
[----:B------:R-:W-:Y:S01]  /*d850*/  F2FP.BF16.PACK_AB R29, R171, R186 ;  /* 0x000000baab1d723e */ /* 0x000fe200000010ff */
[----:B------:R-:W1:Y:S01]  /*d860*/  MUFU.EX2 R60, R60 ;  /* 0x0000003c003c7308 */ /* 0x000e620000000800 */
[----:B------:R-:W-:Y:S01]  /*d870*/  F2FP.BF16.PACK_AB R30, R69, R70 ;  /* 0x00000046451e723e */ /* 0x000fe200000010ff */
[----:B------:R-:W-:Y:S01]  /*d880*/  FADD.FTZ R186, R186, R163 ;  /* 0x000000a3baba7221 */ /* 0x000fe20000010000 */
[----:B------:R-:W-:Y:S01]  /*d890*/  F2FP.BF16.PACK_AB R31, R160, R161 ;  /* 0x000000a1a01f723e */ /* 0x000fe200000010ff */
        /* <DEDUP_REMOVED lines=8> */
[----:B------:R-:W-:Y:S01]  /*d920*/  MUFU.EX2 R58, R58 ;  /* 0x0000003a003a7308 */ /* 0x000fe20000000800 */
[----:B------:R-:W-:Y:S01]  /*d930*/  FADD.FTZ R69, R67, R69 ;  /* 0x0000004543457221 */ /* 0x000fe20000010000 */
[----:B------:R-:W-:Y:S01]  /*d940*/  HMMA.16816.F32.BF16 R16, R28, R22, R16 ;  /* 0x000000161c10723c */ /* 0x000fe20000041810 */
[----:B------:R-:W4:Y:S01]  /*d950*/  LDSM.16.MT88.4 R20, [R150+0x7000] ;  /* 0x007000009614783b */ /* 0x000f220000004200 */
[----:B-----5:R-:W-:-:S04]  /*d960*/  FADD.FTZ R160, R156, R160 ;  /* 0x000000a09ca07221 */ /* 0x020fc80000010000 */
[----:B------:R-:W-:Y:S01]  /*d970*/  MUFU.EX2 R57, R57 ;  /* 0x0000003900397308 */ /* 0x000fe20000000800 */
[----:B------:R-:W-:Y:S01]  /*d980*/  FADD.FTZ R160, R155, R160 ;  /* 0x000000a09ba07221 */ /* 0x000fe20000010000 */
[C---:B-1----:R-:W-:Y:S06]  /*d990*/  HMMA.16816.F32.BF16 R136, R28.reuse, R8, R136 ;  /* 0x000000081c88723c */ /* 0x042fec0000041888 */
[----:B------:R-:W-:Y:S02]  /*d9a0*/  MUFU.EX2 R124, R124 ;  /* 0x0000007c007c7308 */ /* 0x000fe40000000800 */
[----:B------:R-:W-:Y:S01]  /*d9b0*/  HMMA.16816.F32.BF16 R24, R28, R10, R24 ;  /* 0x0000000a1c18723c */ /* 0x000fe20000041818 */
[----:B------:R-:W1:Y:S05]  /*d9c0*/  LDSM.16.MT88.4 R8, [R151+0x7400] ;  /* 0x007400009708783b */ /* 0x000e6a0000004200 */
[----:B------:R-:W5:Y:S01]  /*d9d0*/  MUFU.EX2 R123, R123 ;  /* 0x0000007b007b7308 */ /* 0x000f620000000800 */
[----:B------:R-:W-:-:S02]  /*d9e0*/  F2FP.BF16.PACK_AB R28, R67, R68 ;  /* 0x00000044431c723e */ /* 0x000fc400000010ff */
[----:B------:R-:W-:Y:S02]  /*d9f0*/  F2FP.BF16.PACK_AB R29, R155, R156 ;  /* 0x0000009c9b1d723e */ /* 0x000fe400000010ff */
[----:B------:R-:W-:Y:S01]  /*da00*/  F2FP.BF16.PACK_AB R30, R65, R66 ;  /* 0x00000042411e723e */ /* 0x000fe200000010ff */
[----:B------:R-:W-:Y:S01]  /*da10*/  FADD.FTZ R66, R66, R69 ;  /* 0x0000004542427221 */ /* 0x000fe20000010000 */
[----:B------:R-:W-:Y:S01]  /*da20*/  F2FP.BF16.PACK_AB R31, R153, R154 ;  /* 0x0000009a991f723e */ /* 0x000fe200000010ff */
[----:B------:R-:W-:Y:S01]  /*da30*/  MUFU.EX2 R122, R122 ;  /* 0x0000007a007a7308 */ /* 0x000fe20000000800 */
[----:B------:R-:W-:Y:S02]  /*da40*/  FADD.FTZ R154, R154, R160 ;  /* 0x000000a09a9a7221 */ /* 0x000fe40000010000 */
[----:B------:R-:W-:Y:S02]  /*da50*/  FADD.FTZ R66, R65, R66 ;  /* 0x0000004241427221 */ /* 0x000fe40000010000 */
[----:B------:R-:W-:Y:S01]  /*da60*/  FADD.FTZ R154, R153, R154 ;  /* 0x0000009a999a7221 */ /* 0x000fe20000010000 */
[C---:B--2---:R-:W-:Y:S01]  /*da70*/  HMMA.16816.F32.BF16 R12, R28.reuse, R4, R12 ;  /* 0x000000041c0c723c */ /* 0x044fe2000004180c */
[----:B------:R-:W-:Y:S01]  /*da80*/  FADD.FTZ R66, R64, R66 ;  /* 0x0000004240427221 */ /* 0x000fe20000010000 */
[----:B------:R-:W2:Y:S06]  /*da90*/  MUFU.EX2 R113, R113 ;  /* 0x0000007100717308 */ /* 0x000eac0000000800 */
[C---:B------:R-:W-:Y:S01]  /*daa0*/  HMMA.16816.F32.BF16 R16, R28.reuse, R6, R16 ;  /* 0x000000061c10723c */ /* 0x040fe20000041810 */
[----:B------:R-:W2:Y:S01]  /*dab0*/  LDSM.16.MT88.4 R4, [R150+0x7400] ;  /* 0x007400009604783b */ /* 0x000ea20000004200 */
[----:B------:R-:W-:Y:S06]  /*dac0*/  MUFU.EX2 R56, R56 ;  /* 0x0000003800387308 */ /* 0x000fec0000000800 */
[C---:B----4-:R-:W-:Y:S02]  /*dad0*/  HMMA.16816.F32.BF16 R136, R28.reuse, R20, R136 ;  /* 0x000000141c88723c */ /* 0x050fe40000041888 */
[----:B------:R-:W-:Y:S06]  /*dae0*/  MUFU.EX2 R55, R55 ;  /* 0x0000003700377308 */ /* 0x000fec0000000800 */
[----:B------:R-:W-:Y:S01]  /*daf0*/  HMMA.16816.F32.BF16 R24, R28, R22, R24 ;  /* 0x000000161c18723c */ /* 0x000fe20000041818 */
[----:B------:R-:W4:Y:S01]  /*db00*/  LDSM.16.MT88.4 R20, [R151+0x7800] ;  /* 0x007800009714783b */ /* 0x000f220000004200 */
[----:B------:R-:W-:Y:S05]  /*db10*/  MUFU.EX2 R54, R54 ;  /* 0x0000003600367308 */ /* 0x000fea0000000800 */
[C---:B------:R-:W-:Y:S01]  /*db20*/  F2FP.BF16.PACK_AB R28, R63.reuse, R64 ;  /* 0x000000403f1c723e */ /* 0x040fe200000010ff */
[----:B------:R-:W-:Y:S01]  /*db30*/  FADD.FTZ R63, R63, R66 ;  /* 0x000000423f3f7221 */ /* 0x000fe20000010000 */
[----:B---3--:R-:W-:Y:S01]  /*db40*/  F2FP.BF16.PACK_AB R29, R148, R149 ;  /* 0x00000095941d723e */ /* 0x008fe200000010ff */
[----:B------:R-:W-:Y:S01]  /*db50*/  MUFU.EX2 R53, R53 ;  /* 0x0000003500357308 */ /* 0x000fe20000000800 */
[----:B------:R-:W-:Y:S01]  /*db60*/  F2FP.BF16.PACK_AB R30, R61, R62 ;  /* 0x0000003e3d1e723e */ /* 0x000fe200000010ff */
[----:B------:R-:W-:Y:S01]  /*db70*/  FADD.FTZ R149, R149, R154 ;  /* 0x0000009a95957221 */ /* 0x000fe20000010000 */
[----:B------:R-:W-:Y:S01]  /*db80*/  F2FP.BF16.PACK_AB R31, R126, R130 ;  /* 0x000000827e1f723e */ /* 0x000fe200000010ff */
[----:B------:R-:W-:-:S02]  /*db90*/  FADD.FTZ R63, R62, R63 ;  /* 0x0000003f3e3f7221 */ /* 0x000fc40000010000 */
[----:B------:R-:W-:Y:S02]  /*dba0*/  FADD.FTZ R149, R148, R149 ;  /* 0x0000009594957221 */ /* 0x000fe40000010000 */
[----:B------:R-:W3:Y:S01]  /*dbb0*/  MUFU.EX2 R103, R103 ;  /* 0x0000006700677308 */ /* 0x000ee20000000800 */
[----:B------:R-:W-:Y:S01]  /*dbc0*/  FADD.FTZ R61, R61, R63 ;  /* 0x0000003f3d3d7221 */ /* 0x000fe20000010000 */
[C---:B-1----:R-:W-:Y:S01]  /*dbd0*/  HMMA.16816.F32.BF16 R12, R28.reuse, R8, R12 ;  /* 0x000000081c0c723c */ /* 0x042fe2000004180c */
[----:B------:R-:W-:Y:S02]  /*dbe0*/  FADD.FTZ R130, R130, R149 ;  /* 0x0000009582827221 */ /* 0x000fe40000010000 */
[----:B------:R-:W-:Y:S02]  /*dbf0*/  FADD.FTZ R61, R60, R61 ;  /* 0x0000003d3c3d7221 */ /* 0x000fe40000010000 */
[----:B------:R-:W-:Y:S01]  /*dc00*/  FADD.FTZ R130, R126, R130 ;  /* 0x000000827e827221 */ /* 0x000fe20000010000 */
[----:B------:R-:W1:Y:S02]  /*dc10*/  MUFU.EX2 R2, R101 ;  /* 0x0000006500027308 */ /* 0x000e640000000800 */
[C---:B------:R-:W-:Y:S01]  /*dc20*/  HMMA.16816.F32.BF16 R16, R28.reuse, R10, R16 ;  /* 0x0000000a1c10723c */ /* 0x040fe20000041810 */
[----:B------:R-:W1:Y:S05]  /*dc30*/  LDSM.16.MT88.4 R8, [R150+0x7800] ;  /* 0x007800009608783b */ /* 0x000e6a0000004200 */
[----:B------:R-:W-:Y:S02]  /*dc40*/  MUFU.EX2 R98, R98 ;  /* 0x0000006200627308 */ /* 0x000fe40000000800 */
[C---:B--2---:R-:W-:Y:S06]  /*dc50*/  HMMA.16816.F32.BF16 R136, R28.reuse, R4, R136 ;  /* 0x000000041c88723c */ /* 0x044fec0000041888 */
[----:B------:R-:W2:Y:S01]  /*dc60*/  MUFU.EX2 R95, R95 ;  /* 0x0000005f005f7308 */ /* 0x000ea20000000800 */
[----:B------:R-:W-:Y:S01]  /*dc70*/  F2FP.BF16.PACK_AB R4, R59, R60 ;  /* 0x0000003c3b04723e */ /* 0x000fe200000010ff */
[----:B------:R-:W-:Y:S01]  /*dc80*/  HMMA.16816.F32.BF16 R24, R28, R6, R24 ;  /* 0x000000061c18723c */ /* 0x000fe20000041818 */
[----:B-----5:R-:W-:Y:S01]  /*dc90*/  F2FP.BF16.PACK_AB R5, R123, R124 ;  /* 0x0000007c7b05723e */ /* 0x020fe200000010ff */
[----:B------:R-:W5:Y:S01]  /*dca0*/  LDSM.16.MT88.4 R28, [R151+0x7c00] ;  /* 0x007c0000971c783b */ /* 0x000f620000004200 */
[----:B------:R-:W-:-:S02]  /*dcb0*/  FADD.FTZ R124, R124, R130 ;  /* 0x000000827c7c7221 */ /* 0x000fc40000010000 */
[----:B------:R-:W-:Y:S01]  /*dcc0*/  FADD.FTZ R59, R59, R61 ;  /* 0x0000003d3b3b7221 */ /* 0x000fe20000010000 */
[----:B------:R-:W1:Y:S01]  /*dcd0*/  MUFU.EX2 R52, R52 ;  /* 0x0000003400347308 */ /* 0x000e620000000800 */
[----:B------:R-:W-:Y:S01]  /*dce0*/  F2FP.BF16.PACK_AB R6, R57, R58 ;  /* 0x0000003a3906723e */ /* 0x000fe200000010ff */
[----:B------:R-:W-:Y:S01]  /*dcf0*/  FADD.FTZ R124, R123, R124 ;  /* 0x0000007c7b7c7221 */ /* 0x000fe20000010000 */
[----:B------:R-:W-:Y:S01]  /*dd00*/  F2FP.BF16.PACK_AB R7, R113, R122 ;  /* 0x0000007a7107723e */ /* 0x000fe200000010ff */
[----:B------:R-:W-:Y:S02]  /*dd10*/  FADD.FTZ R59, R58, R59 ;  /* 0x0000003b3a3b7221 */ /* 0x000fe40000010000 */
[----:B------:R-:W-:Y:S02]  /*dd20*/  FADD.FTZ R124, R122, R124 ;  /* 0x0000007c7a7c7221 */ /* 0x000fe40000010000 */
[----:B------:R-:W2:Y:S01]  /*dd30*/  MUFU.EX2 R0, R0 ;  /* 0x0000000000007308 */ /* 0x000ea20000000800 */
[----:B------:R-:W-:Y:S01]  /*dd40*/  FADD.FTZ R59, R57, R59 ;  /* 0x0000003b393b7221 */ /* 0x000fe20000010000 */
[----:B----4-:R-:W-:Y:S01]  /*dd50*/  HMMA.16816.F32.BF16 R12, R4, R20, R12 ;  /* 0x00000014040c723c */ /* 0x010fe2000004180c */
[----:B------:R-:W-:-:S04]  /*dd60*/  FADD.FTZ R113, R113, R124 ;  /* 0x0000007c71717221 */ /* 0x000fc80000010000 */
[----:B---3--:R-:W-:Y:S01]  /*dd70*/  FADD.FTZ R113, R103, R113 ;  /* 0x0000007167717221 */ /* 0x008fe20000010000 */
[----:B------:R-:W-:Y:S02]  /*dd80*/  MUFU.EX2 R121, R121 ;  /* 0x0000007900797308 */ /* 0x000fe40000000800 */
[----:B------:R-:W-:Y:S01]  /*dd90*/  HMMA.16816.F32.BF16 R16, R4, R22, R16 ;  /* 0x000000160410723c */ /* 0x000fe20000041810 */
[----:B------:R-:W3:Y:S01]  /*dda0*/  LDSM.16.MT88.4 R20, [R150+0x7c00] ;  /* 0x007c00009614783b */ /* 0x000ee20000004200 */
[----:B-1----:R-:W-:-:S04]  /*ddb0*/  FADD.FTZ R113, R2, R113 ;  /* 0x0000007102717221 */ /* 0x002fc80000010000 */
[----:B------:R-:W-:Y:S02]  /*ddc0*/  MUFU.EX2 R131, R131 ;  /* 0x0000008300837308 */ /* 0x000fe40000000800 */
[C---:B------:R-:W-:Y:S06]  /*ddd0*/  HMMA.16816.F32.BF16 R136, R4.reuse, R8, R136 ;  /* 0x000000080488723c */ /* 0x040fec0000041888 */
[----:B------:R-:W-:Y:S02]  /*dde0*/  MUFU.EX2 R90, R91 ;  /* 0x0000005b005a7308 */ /* 0x000fe40000000800 */
[----:B------:R-:W-:Y:S01]  /*ddf0*/  HMMA.16816.F32.BF16 R24, R4, R10, R24 ;  /* 0x0000000a0418723c */ /* 0x000fe20000041818 */
[----:B------:R-:W1:Y:S05]  /*de00*/  LDSM.16.MT88.4 R8, [R151+0x8000] ;  /* 0x008000009708783b */ /* 0x000e6a0000004200 */
[----:B------:R-:W4:Y:S01]  /*de10*/  MUFU.EX2 R45, R45 ;  /* 0x0000002d002d7308 */ /* 0x000f220000000800 */
        /* <DEDUP_REMOVED lines=8> */
[----:B------:R-:W-:-:S02]  /*dea0*/  FADD.FTZ R98, R98, R113 ;  /* 0x0000007162627221 */ /* 0x000fc40000010000 */
[----:B------:R-:W-:Y:S02]  /*deb0*/  FADD.FTZ R56, R54, R56 ;  /* 0x0000003836387221 */ /* 0x000fe40000010000 */
[----:B------:R-:W-:Y:S01]  /*dec0*/  FADD.FTZ R98, R95, R98 ;  /* 0x000000625f627221 */ /* 0x000fe20000010000 */
[----:B-----5:R-:W-:Y:S01]  /*ded0*/  HMMA.16816.F32.BF16 R12, R4, R28, R12 ;  /* 0x0000001c040c723c */ /* 0x020fe2000004180c */
[----:B------:R-:W-:Y:S01]  /*dee0*/  FADD.FTZ R53, R53, R56 ;  /* 0x0000003835357221 */ /* 0x000fe20000010000 */
[----:B------:R2:W5:Y:S03]  /*def0*/  MUFU.EX2 R82, R43 ;  /* 0x0000002b00527308 */ /* 0x0005660000000800 */
[----:B------:R-:W-:-:S03]  /*df00*/  FADD.FTZ R53, R52, R53 ;  /* 0x0000003534357221 */ /* 0x000fc60000010000 */
[C---:B------:R-:W-:Y:S01]  /*df10*/  HMMA.16816.F32.BF16 R16, R4.reuse, R30, R16 ;  /* 0x0000001e0410723c */ /* 0x040fe20000041810 */
[----:B------:R-:W1:Y:S01]  /*df20*/  LDSM.16.MT88.4 R28, [R150+0x8000] ;  /* 0x00800000961c783b */ /* 0x000e620000004200 */
[----:B------:R-:W1:Y:S06]  /*df30*/  MUFU.EX2 R143, R143 ;  /* 0x0000008f008f7308 */ /* 0x000e6c0000000800 */
[----:B---3--:R-:W-:Y:S01]  /*df40*/  HMMA.16816.F32.BF16 R136, R4, R20, R136 ;  /* 0x000000140488723c */ /* 0x008fe20000041888 */
[----:B--2---:R-:W-:Y:S01]  /*df50*/  FFMA.FTZ R43, R50, c[0x0][0x23c], -R87 ;  /* 0x00008f00322b7a23 */ /* 0x004fe20000010857 */
[----:B------:R-:W-:Y:S01]  /*df60*/  MUFU.EX2 R159, R159 ;  /* 0x0000009f009f7308 */ /* 0x000fe20000000800 */
[----:B------:R-:W-:-:S02]  /*df70*/  FFMA.FTZ R50, R39, c[0x0][0x23c], -R51 ;  /* 0x00008f0027327a23 */ /* 0x000fc40000010833 */
[----:B------:R-:W-:-:S03]  /*df80*/  FFMA.FTZ R39, R48, c[0x0][0x23c], -R87 ;  /* 0x00008f0030277a23 */ /* 0x000fc60000010857 */
[----:B------:R-:W-:Y:S01]  /*df90*/  HMMA.16816.F32.BF16 R24, R4, R22, R24 ;  /* 0x000000160418723c */ /* 0x000fe20000041818 */
[----:B------:R-:W2:Y:S01]  /*dfa0*/  LDSM.16.MT88.4 R20, [R151+0x8400] ;  /* 0x008400009714783b */ /* 0x000ea20000004200 */
[----:B------:R-:W-:Y:S05]  /*dfb0*/  MUFU.EX2 R190, R190 ;  /* 0x000000be00be7308 */ /* 0x000fea0000000800 */
[C---:B------:R-:W-:Y:S01]  /*dfc0*/  F2FP.BF16.PACK_AB R4, R0.reuse, R52 ;  /* 0x000000340004723e */ /* 0x040fe200000010ff */
[----:B------:R-:W-:Y:S01]  /*dfd0*/  FADD.FTZ R0, R0, R53 ;  /* 0x0000003500007221 */ /* 0x000fe20000010000 */
[----:B----4-:R-:W-:Y:S01]  /*dfe0*/  F2FP.BF16.PACK_AB R5, R45, R90 ;  /* 0x0000005a2d05723e */ /* 0x010fe200000010ff */
[----:B------:R-:W-:Y:S01]  /*dff0*/  FADD.FTZ R90, R90, R98 ;  /* 0x000000625a5a7221 */ /* 0x000fe20000010000 */
[----:B------:R-:W-:Y:S01]  /*e000*/  F2FP.BF16.PACK_AB R6, R131, R121 ;  /* 0x000000798306723e */ /* 0x000fe200000010ff */
[----:B------:R-:W-:Y:S01]  /*e010*/  MUFU.EX2 R157, R157 ;  /* 0x0000009d009d7308 */ /* 0x000fe20000000800 */
[----:B-----5:R-:W-:Y:S01]  /*e020*/  F2FP.BF16.PACK_AB R7, R82, R44 ;  /* 0x0000002c5207723e */ /* 0x020fe200000010ff */
[----:B------:R-:W-:-:S02]  /*e030*/  FADD.FTZ R90, R45, R90 ;  /* 0x0000005a2d5a7221 */ /* 0x000fc40000010000 */
[----:B------:R-:W-:Y:S02]  /*e040*/  FADD.FTZ R0, R121, R0 ;  /* 0x0000000079007221 */ /* 0x000fe40000010000 */
[----:B------:R-:W-:Y:S02]  /*e050*/  FADD.FTZ R44, R44, R90 ;  /* 0x0000005a2c2c7221 */ /* 0x000fe40000010000 */
[----:B-1----:R-:W-:Y:S01]  /*e060*/  HMMA.16816.F32.BF16 R12, R4, R8, R12 ;  /* 0x00000008040c723c */ /* 0x002fe2000004180c */
[----:B------:R-:W1:Y:S01]  /*e070*/  MUFU.EX2 R42, R42 ;  /* 0x0000002a002a7308 */ /* 0x000e620000000800 */
[----:B------:R-:W-:Y:S01]  /*e080*/  FADD.FTZ R131, R131, R0 ;  /* 0x0000000083837221 */ /* 0x000fe20000010000 */
[----:B------:R-:W-:Y:S01]  /*e090*/  MOV R0, R88 ;  /* 0x0000005800007202 */ /* 0x000fe20000000f00 */
[----:B------:R-:W-:Y:S02]  /*e0a0*/  FADD.FTZ R44, R82, R44 ;  /* 0x0000002c522c7221 */ /* 0x000fe40000010000 */
[----:B------:R-:W-:-:S02]  /*e0b0*/  FADD.FTZ R131, R143, R131 ;  /* 0x000000838f837221 */ /* 0x000fc40000010000 */
[C---:B------:R-:W-:Y:S01]  /*e0c0*/  HMMA.16816.F32.BF16 R16, R4.reuse, R10, R16 ;  /* 0x0000000a0410723c */ /* 0x040fe20000041810 */
[----:B------:R-:W3:Y:S01]  /*e0d0*/  MUFU.EX2 R41, R41 ;  /* 0x0000002900297308 */ /* 0x000ee20000000800 */
[----:B------:R-:W4:Y:S06]  /*e0e0*/  LDSM.16.MT88.4 R8, [R150+0x8400] ;  /* 0x008400009608783b */ /* 0x000f2c0000004200 */
[----:B------:R-:W-:Y:S01]  /*e0f0*/  HMMA.16816.F32.BF16 R136, R4, R28, R136 ;  /* 0x0000001c0488723c */ /* 0x000fe20000041888 */
[----:B------:R-:W5:Y:S01]  /*e100*/  MUFU.EX2 R40, R40 ;  /* 0x0000002800287308 */ /* 0x000f620000000800 */
[----:B-1----:R-:W-:-:S06]  /*e110*/  FADD.FTZ R44, R42, R44 ;  /* 0x0000002c2a2c7221 */ /* 0x002fcc0000010000 */
[----:B------:R-:W-:Y:S01]  /*e120*/  HMMA.16816.F32.BF16 R24, R4, R30, R24 ;  /* 0x0000001e0418723c */ /* 0x000fe20000041818 */
[----:B------:R-:W1:Y:S01]  /*e130*/  MUFU.EX2 R50, R50 ;  /* 0x0000003200327308 */ /* 0x000e620000000800 */
[----:B------:R-:W4:Y:S05]  /*e140*/  LDSM.16.MT88.4 R28, [R151+0x8800] ;  /* 0x00880000971c783b */ /* 0x000f2a0000004200 */
[C---:B------:R-:W-:Y:S01]  /*e150*/  F2FP.BF16.PACK_AB R4, R159.reuse, R143 ;  /* 0x0000008f9f04723e */ /* 0x040fe200000010ff */
[----:B------:R-:W-:Y:S01]  /*e160*/  FADD.FTZ R159, R159, R131 ;  /* 0x000000839f9f7221 */ /* 0x000fe20000010000 */
[----:B---3--:R-:W-:Y:S01]  /*e170*/  F2FP.BF16.PACK_AB R5, R41, R42 ;  /* 0x0000002a2905723e */ /* 0x008fe200000010ff */
[----:B------:R-:W3:Y:S01]  /*e180*/  MUFU.EX2 R152, R152 ;  /* 0x0000009800987308 */ /* 0x000ee20000000800 */
[----:B------:R-:W-:Y:S01]  /*e190*/  F2FP.BF16.PACK_AB R6, R157, R190 ;  /* 0x000000be9d06723e */ /* 0x000fe200000010ff */
[----:B------:R-:W-:-:S02]  /*e1a0*/  FADD.FTZ R41, R41, R44 ;  /* 0x0000002c29297221 */ /* 0x000fc40000010000 */
[----:B------:R-:W-:Y:S02]  /*e1b0*/  FADD.FTZ R159, R190, R159 ;  /* 0x0000009fbe9f7221 */ /* 0x000fe40000010000 */
[----:B-----5:R-:W-:Y:S01]  /*e1c0*/  FADD.FTZ R41, R40, R41 ;  /* 0x0000002928297221 */ /* 0x020fe20000010000 */
[C---:B-1----:R-:W-:Y:S01]  /*e1d0*/  F2FP.BF16.PACK_AB R7, R50.reuse, R40 ;  /* 0x000000283207723e */ /* 0x042fe200000010ff */
[----:B------:R-:W1:Y:S01]  /*e1e0*/  MUFU.EX2 R108, R108 ;  /* 0x0000006c006c7308 */ /* 0x000e620000000800 */
[----:B------:R-:W-:Y:S02]  /*e1f0*/  FADD.FTZ R157, R157, R159 ;  /* 0x0000009f9d9d7221 */ /* 0x000fe40000010000 */
[----:B------:R-:W-:-:S03]  /*e200*/  FADD.FTZ R50, R50, R41 ;  /* 0x0000002932327221 */ /* 0x000fc60000010000 */
[----:B--2---:R-:W-:Y:S02]  /*e210*/  HMMA.16816.F32.BF16 R12, R4, R20, R12 ;  /* 0x00000014040c723c */ /* 0x004fe4000004180c */
[----:B------:R-:W-:Y:S01]  /*e220*/  MUFU.EX2 R93, R93 ;  /* 0x0000005d005d7308 */ /* 0x000fe20000000800 */
[----:B---3--:R-:W-:-:S05]  /*e230*/  FADD.FTZ R157, R152, R157 ;  /* 0x0000009d989d7221 */ /* 0x008fca0000010000 */
[C---:B------:R-:W-:Y:S01]  /*e240*/  HMMA.16816.F32.BF16 R16, R4.reuse, R22, R16 ;  /* 0x000000160410723c */ /* 0x040fe20000041810 */
[----:B------:R-:W2:Y:S01]  /*e250*/  LDSM.16.MT88.4 R20, [R150+0x8800] ;  /* 0x008800009614783b */ /* 0x000ea20000004200 */
[----:B------:R-:W3:Y:S06]  /*e260*/  MUFU.EX2 R43, R43 ;  /* 0x0000002b002b7308 */ /* 0x000eec0000000800 */
[C---:B----4-:R-:W-:Y:S02]  /*e270*/  HMMA.16816.F32.BF16 R136, R4.reuse, R8, R136 ;  /* 0x000000080488723c */ /* 0x050fe40000041888 */
[----:B------:R-:W4:Y:S06]  /*e280*/  MUFU.EX2 R38, R38 ;  /* 0x0000002600267308 */ /* 0x000f2c0000000800 */
[----:B------:R-:W-:Y:S01]  /*e290*/  HMMA.16816.F32.BF16 R24, R4, R10, R24 ;  /* 0x0000000a0418723c */ /* 0x000fe20000041818 */
[----:B------:R-:W5:Y:S01]  /*e2a0*/  LDSM.16.MT88.4 R8, [R151+0x8c00] ;  /* 0x008c00009708783b */ /* 0x000f620000004200 */
[----:B------:R-:W2:Y:S05]  /*e2b0*/  MUFU.EX2 R37, R37 ;  /* 0x0000002500257308 */ /* 0x000eaa0000000800 */
[C---:B-1----:R-:W-:Y:S01]  /*e2c0*/  F2FP.BF16.PACK_AB R4, R108.reuse, R152 ;  /* 0x000000986c04723e */ /* 0x042fe200000010ff */
[----:B------:R-:W-:Y:S01]  /*e2d0*/  FADD.FTZ R108, R108, R157 ;  /* 0x0000009d6c6c7221 */ /* 0x000fe20000010000 */
[----:B---3--:R-:W-:Y:S01]  /*e2e0*/  F2FP.BF16.PACK_AB R6, R43, R93 ;  /* 0x0000005d2b06723e */ /* 0x008fe200000010ff */
[----:B------:R-:W1:Y:S01]  /*e2f0*/  MUFU.EX2 R36, R36 ;  /* 0x0000002400247308 */ /* 0x000e620000000800 */
[----:B----4-:R-:W-:-:S02]  /*e300*/  FADD.FTZ R50, R38, R50 ;  /* 0x0000003226327221 */ /* 0x010fc40000010000 */
[----:B------:R-:W-:-:S04]  /*e310*/  FADD.FTZ R108, R93, R108 ;  /* 0x0000006c5d6c7221 */ /* 0x000fc80000010000 */
[----:B------:R-:W-:Y:S01]  /*e320*/  FADD.FTZ R43, R43, R108 ;  /* 0x0000006c2b2b7221 */ /* 0x000fe20000010000 */
[----:B------:R-:W3:Y:S01]  /*e330*/  MUFU.EX2 R35, R35 ;  /* 0x0000002300237308 */ /* 0x000ee20000000800 */
[C---:B--2---:R-:W-:Y:S01]  /*e340*/  F2FP.BF16.PACK_AB R5, R37.reuse, R38 ;  /* 0x000000262505723e */ /* 0x044fe200000010ff */
[----:B------:R-:W-:-:S06]  /*e350*/  FADD.FTZ R37, R37, R50 ;  /* 0x0000003225257221 */ /* 0x000fcc0000010000 */
[----:B------:R-:W2:Y:S01]  /*e360*/  MUFU.EX2 R49, R49 ;  /* 0x0000003100317308 */ /* 0x000ea20000000800 */
[----:B-1----:R-:W-:Y:S01]  /*e370*/  FADD.FTZ R37, R36, R37 ;  /* 0x0000002524257221 */ /* 0x002fe20000010000 */
[----:B---3--:R-:W-:-:S06]  /*e380*/  F2FP.BF16.PACK_AB R7, R35, R36 ;  /* 0x000000242307723e */ /* 0x008fcc00000010ff */
[----:B------:R-:W1:Y:S01]  /*e390*/  MUFU.EX2 R39, R39 ;  /* 0x0000002700277308 */ /* 0x000e620000000800 */
[----:B------:R-:W-:Y:S01]  /*e3a0*/  FADD.FTZ R35, R35, R37 ;  /* 0x0000002523237221 */ /* 0x000fe20000010000 */
[----:B------:R-:W-:Y:S01]  /*e3b0*/  HMMA.16816.F32.BF16 R12, R4, R28, R12 ;  /* 0x0000001c040c723c */ /* 0x000fe2000004180c */
[----:B--2---:R-:W-:-:S05]  /*e3c0*/  FADD.FTZ R43, R49, R43 ;  /* 0x0000002b312b7221 */ /* 0x004fca0000010000 */
[----:B------:R-:W2:Y:S01]  /*e3d0*/  MUFU.EX2 R47, R47 ;  /* 0x0000002f002f7308 */ /* 0x000ea20000000800 */
[----:B------:R-:W-:Y:S01]  /*e3e0*/  FFMA.FTZ R28, R33, c[0x0][0x23c], -R51 ;  /* 0x00008f00211c7a23 */ /* 0x000fe20000010833 */
[C---:B------:R-:W-:Y:S06]  /*e3f0*/  HMMA.16816.F32.BF16 R136, R4.reuse, R20, R136 ;  /* 0x000000140488723c */ /* 0x040fec0000041888 */
[----:B------:R-:W3:Y:S01]  /*e400*/  MUFU.EX2 R188, R188 ;  /* 0x000000bc00bc7308 */ /* 0x000ee20000000800 */
[----:B-1----:R-:W-:Y:S01]  /*e410*/  FADD.FTZ R43, R39, R43 ;  /* 0x0000002b272b7221 */ /* 0x002fe20000010000 */
[C---:B------:R-:W-:Y:S06]  /*e420*/  HMMA.16816.F32.BF16 R16, R4.reuse, R30, R16 ;  /* 0x0000001e0410723c */ /* 0x040fec0000041810 */
[----:B------:R-:W1:Y:S01]  /*e430*/  MUFU.EX2 R34, R34 ;  /* 0x0000002200227308 */ /* 0x000e620000000800 */
[----:B--2---:R-:W-:Y:S01]  /*e440*/  FADD.FTZ R43, R47, R43 ;  /* 0x0000002b2f2b7221 */ /* 0x004fe20000010000 */
[----:B------:R-:W-:Y:S06]  /*e450*/  HMMA.16816.F32.BF16 R24, R4, R22, R24 ;  /* 0x000000160418723c */ /* 0x000fec0000041818 */
[----:B------:R-:W2:Y:S01]  /*e460*/  MUFU.EX2 R28, R28 ;  /* 0x0000001c001c7308 */ /* 0x000ea20000000800 */
[----:B------:R-:W-:-:S02]  /*e470*/  F2FP.BF16.PACK_AB R4, R39, R49 ;  /* 0x000000312704723e */ /* 0x000fc400000010ff */
[----:B---3--:R-:W-:-:S05]  /*e480*/  F2FP.BF16.PACK_AB R6, R188, R47 ;  /* 0x0000002fbc06723e */ /* 0x008fca00000010ff */
[----:B------:R-:W3:Y:S01]  /*e490*/  MUFU.EX2 R2, R2 ;  /* 0x0000000200027308 */ /* 0x000ee20000000800 */
[----:B-1----:R-:W-:Y:S02]  /*e4a0*/  FADD.FTZ R35, R34, R35 ;  /* 0x0000002322237221 */ /* 0x002fe40000010000 */
[----:B------:R-:W-:-:S05]  /*e4b0*/  FADD.FTZ R188, R188, R43 ;  /* 0x0000002bbcbc7221 */ /* 0x000fca0000010000 */
[----:B------:R-:W1:Y:S01]  /*e4c0*/  MUFU.EX2 R187, R187 ;  /* 0x000000bb00bb7308 */ /* 0x000e620000000800 */
[C---:B--2---:R-:W-:Y:S01]  /*e4d0*/  F2FP.BF16.PACK_AB R5, R28.reuse, R34 ;  /* 0x000000221c05723e */ /* 0x044fe200000010ff */
[----:B------:R-:W-:-:S04]  /*e4e0*/  FADD.FTZ R35, R28, R35 ;  /* 0x000000231c237221 */ /* 0x000fc80000010000 */
[----:B---3--:R-:W-:Y:S01]  /*e4f0*/  FADD.FTZ R35, R2, R35 ;  /* 0x0000002302237221 */ /* 0x008fe20000010000 */
[----:B-1----:R-:W-:-:S03]  /*e500*/  F2FP.BF16.PACK_AB R7, R187, R2 ;  /* 0x00000002bb07723e */ /* 0x002fc600000010ff */
[----:B------:R-:W-:Y:S01]  /*e510*/  FADD.FTZ R187, R187, R35 ;  /* 0x00000023bbbb7221 */ /* 0x000fe20000010000 */
[----:B------:R-:W-:-:S03]  /*e520*/  MOV R2, R89 ;  /* 0x0000005900027202 */ /* 0x000fc60000000f00 */
[C---:B------:R-:W-:Y:S08]  /*e530*/  HMMA.16816.F32.BF16 R136, R4.reuse, R132, R136 ;  /* 0x000000840488723c */ /* 0x040ff00000041888 */
[C---:B-----5:R-:W-:Y:S08]  /*e540*/  HMMA.16816.F32.BF16 R144, R4.reuse, R8, R12 ;  /* 0x000000080490723c */ /* 0x060ff0000004180c */
[C---:B------:R-:W-:Y:S08]  /*e550*/  HMMA.16816.F32.BF16 R140, R4.reuse, R10, R16 ;  /* 0x0000000a048c723c */ /* 0x040ff00000041810 */
[----:B------:R-:W-:Y:S08]  /*e560*/  HMMA.16816.F32.BF16 R132, R4, R134, R24 ;  /* 0x000000860484723c */ /* 0x000ff00000041818 */
.L_x_1580:
        /* <DEDUP_REMOVED lines=14> */
.L_x_1590:
        /* <DEDUP_REMOVED lines=64> */
.L_x_1587:
[C---:B------:R-:W-:Y:S04]  /*ea50*/  LEA R170, P0, R6.reuse, R170, 0x1 ;  /* 0x000000aa06aa7211 */ /* 0x040fe800078008ff */
        /* <DEDUP_REMOVED lines=31> */
[----:B---3--:R-:W4:Y:S08]  /*ec50*/  LDSM.16.M88.4 R8, [R165+0x1000] ;  /* 0x00100000a508783b */ /* 0x008f300000000200 */
[----:B------:R-:W3:Y:S08]  /*ec60*/  LDSM.16.M88.4 R24, [R165+0x1800] ;  /* 0x00180000a518783b */ /* 0x000ef00000000200 */
        /* <DEDUP_REMOVED lines=15> */
[C---:B----4-:R-:W-:Y:S08]  /*ed60*/  HMMA.16816.F32.BF16 R4, R128.reuse, R8, RZ ;  /* 0x000000088004723c */ /* 0x050ff000000418ff */
[C---:B------:R-:W-:Y:S08]  /*ed70*/  HMMA.16816.F32.BF16 R8, R128.reuse, R10, RZ ;  /* 0x0000000a8008723c */ /* 0x040ff000000418ff */
[C---:B------:R-:W-:Y:S08]  /*ed80*/  HMMA.16816.F32.BF16 R12, R128.reuse, R16, RZ ;  /* 0x00000010800c723c */ /* 0x040ff000000418ff */
[C---:B------:R-:W-:Y:S08]  /*ed90*/  HMMA.16816.F32.BF16 R16, R128.reuse, R18, RZ ;  /* 0x000000128010723c */ /* 0x040ff000000418ff */
[C---:B---3--:R-:W-:Y:S08]  /*eda0*/  HMMA.16816.F32.BF16 R20, R128.reuse, R24, RZ ;  /* 0x000000188014723c */ /* 0x048ff000000418ff */
        /* <DEDUP_REMOVED lines=33> */
[----:B------:R-:W3:Y:S01]  /*efc0*/  MUFU.TANH R198, R4 ;  /* 0x0000000400c67308 */ /* 0x000ee20000002400 */
        /* <DEDUP_REMOVED lines=9> */
[----:B------:R-:W4:Y:S10]  /*f060*/  MUFU.TANH R194, R6 ;  /* 0x0000000600c27308 */ /* 0x000f340000002400 */
[----:B------:R5:W1:Y:S01]  /*f070*/  MUFU.TANH R193, R7 ;  /* 0x0000000700c17308 */ /* 0x000a620000002400 */
[----:B------:R-:W-:Y:S02]  /*f080*/  FMUL.FTZ R12, R12, c[0x0][0x2ec] ;  /* 0x0000bb000c0c7a20 */ /* 0x000fe40000410000 */
[----:B------:R-:W-:Y:S02]  /*f090*/  FMUL.FTZ R13, R13, c[0x0][0x2ec] ;  /* 0x0000bb000d0d7a20 */ /* 0x000fe40000410000 */
[----:B------:R-:W-:Y:S03]  /*f0a0*/  FMUL.FTZ R14, R14, c[0x0][0x2ec] ;  /* 0x0000bb000e0e7a20 */ /* 0x000fe60000410000 */
[----:B------:R-:W-:Y:S02]  /*f0b0*/  FMUL.FTZ R17, R17, c[0x0][0x2ec] ;  /* 0x0000bb0011117a20 */ /* 0x000fe40000410000 */
[----:B------:R-:W1:Y:S10]  /*f0c0*/  MUFU.TANH R192, R8 ;  /* 0x0000000800c07308 */ /* 0x000e740000002400 */
[----:B------:R-:W1:Y:S01]  /*f0d0*/  MUFU.TANH R202, R9 ;  /* 0x0000000900ca7308 */ /* 0x000e620000002400 */
[----:B-----5:R-:W5:Y:S09]  /*f0e0*/  LDSM.16.M88.4 R4, [R164+0x800] ;  /* 0x00080000a404783b */ /* 0x020f720000000200 */
[----:B------:R-:W1:Y:S10]  /*f0f0*/  MUFU.TANH R200, R10 ;  /* 0x0000000a00c87308 */ /* 0x000e740000002400 */
[----:B------:R1:W1:Y:S10]  /*f100*/  MUFU.TANH R199, R11 ;  /* 0x0000000b00c77308 */ /* 0x0002740000002400 */
[----:B------:R2:W2:Y:S10]  /*f110*/  MUFU.TANH R203, R12 ;  /* 0x0000000c00cb7308 */ /* 0x0004b40000002400 */
[----:B------:R3:W3:Y:S01]  /*f120*/  MUFU.TANH R217, R13 ;  /* 0x0000000d00d97308 */ /* 0x0006e20000002400 */
[----:B-1----:R-:W1:Y:S01]  /*f130*/  LDSM.16.M88.4 R8, [R164+0xc00] ;  /* 0x000c0000a408783b */ /* 0x002e620000000200 */
[C---:B-----5:R-:W-:Y:S08]  /*f140*/  HMMA.16816.F32.BF16 R20, R156.reuse, R4, R20 ;  /* 0x000000049c14723c */ /* 0x060ff00000041814 */
[----:B------:R-:W1:Y:S01]  /*f150*/  MUFU.TANH R14, R14 ;  /* 0x0000000e000e7308 */ /* 0x000e620000002400 */
[C---:B------:R-:W-:Y:S01]  /*f160*/  HMMA.16816.F32.BF16 R24, R156.reuse, R6, R24 ;  /* 0x000000069c18723c */ /* 0x040fe20000041818 */
[----:B------:R-:W5:Y:S02]  /*f170*/  LDSM.16.M88.4 R4, [R164+0x1000] ;  /* 0x00100000a404783b */ /* 0x000f640000000200 */
[----:B--2---:R-:W-:Y:S02]  /*f180*/  FMUL.FTZ R12, R16, c[0x0][0x2ec] ;  /* 0x0000bb00100c7a20 */ /* 0x004fe40000410000 */
[----:B------:R-:W-:Y:S04]  /*f190*/  FMUL.FTZ R16, R18, c[0x0][0x2ec] ;  /* 0x0000bb0012107a20 */ /* 0x000fe80000410000 */
[----:B------:R-:W2:Y:S03]  /*f1a0*/  MUFU.TANH R17, R17 ;  /* 0x0000001100117308 */ /* 0x000ea60000002400 */
[----:B---3--:R-:W-:Y:S02]  /*f1b0*/  FMUL.FTZ R13, R15, c[0x0][0x2ec] ;  /* 0x0000bb000f0d7a20 */ /* 0x008fe40000410000 */
[----:B------:R-:W-:Y:S02]  /*f1c0*/  FMUL.FTZ R15, R19, c[0x0][0x2ec] ;  /* 0x0000bb00130f7a20 */ /* 0x000fe40000410000 */
[----:B------:R-:W-:Y:S03]  /*f1d0*/  FMUL.FTZ R20, R20, c[0x0][0x2ec] ;  /* 0x0000bb0014147a20 */ /* 0x000fe60000410000 */
[----:B------:R-:W3:Y:S01]  /*f1e0*/  MUFU.TANH R12, R12 ;  /* 0x0000000c000c7308 */ /* 0x000ee20000002400 */
[----:B------:R-:W-:Y:S02]  /*f1f0*/  FMUL.FTZ R19, R23, c[0x0][0x2ec] ;  /* 0x0000bb0017137a20 */ /* 0x000fe40000410000 */
[----:B------:R-:W-:Y:S02]  /*f200*/  FMUL.FTZ R21, R21, c[0x0][0x2ec] ;  /* 0x0000bb0015157a20 */ /* 0x000fe40000410000 */
[----:B------:R-:W-:Y:S02]  /*f210*/  FMUL.FTZ R22, R22, c[0x0][0x2ec] ;  /* 0x0000bb0016167a20 */ /* 0x000fe40000410000 */
[----:B------:R-:W-:Y:S02]  /*f220*/  FMUL.FTZ R25, R25, c[0x0][0x2ec] ;  /* 0x0000bb0019197a20 */ /* 0x000fe40000410000 */
[----:B------:R-:W-:Y:S01]  /*f230*/  FMUL.FTZ R18, R24, c[0x0][0x2ec] ;  /* 0x0000bb0018127a20 */ /* 0x000fe20000410000 */
[----:B------:R-:W2:Y:S01]  /*f240*/  MUFU.TANH R224, R20 ;  /* 0x0000001400e07308 */ /* 0x000ea20000002400 */
[----:B------:R-:W-:Y:S01]  /*f250*/  FMUL.FTZ R24, R27, c[0x0][0x2ec] ;  /* 0x0000bb001b187a20 */ /* 0x000fe20000410000 */
[C---:B-1----:R-:W-:Y:S08]  /*f260*/  HMMA.16816.F32.BF16 R28, R156.reuse, R8, R28 ;  /* 0x000000089c1c723c */ /* 0x042ff0000004181c */
[----:B------:R1:W1:Y:S01]  /*f270*/  MUFU.TANH R226, R25 ;  /* 0x0000001900e27308 */ /* 0x0002620000002400 */
[C---:B------:R-:W-:Y:S01]  /*f280*/  HMMA.16816.F32.BF16 R32, R156.reuse, R10, R32 ;  /* 0x0000000a9c20723c */ /* 0x040fe20000041820 */
[----:B------:R-:W2:Y:S08]  /*f290*/  LDSM.16.M88.4 R8, [R164+0x1400] ;  /* 0x00140000a408783b */ /* 0x000eb00000000200 */
[----:B------:R-:W2:Y:S01]  /*f2a0*/  MUFU.TANH R13, R13 ;  /* 0x0000000d000d7308 */ /* 0x000ea20000002400 */
[C---:B-----5:R-:W-:Y:S05]  /*f2b0*/  HMMA.16816.F32.BF16 R36, R156.reuse, R4, R36 ;  /* 0x000000049c24723c */ /* 0x060fea0000041824 */
[----:B------:R-:W-:Y:S03]  /*f2c0*/  FMUL.FTZ R28, R28, c[0x0][0x2ec] ;  /* 0x0000bb001c1c7a20 */ /* 0x000fe60000410000 */
[C---:B------:R-:W-:Y:S01]  /*f2d0*/  HMMA.16816.F32.BF16 R40, R156.reuse, R6, R40 ;  /* 0x000000069c28723c */ /* 0x040fe20000041828 */
[----:B------:R-:W3:Y:S01]  /*f2e0*/  MUFU.TANH R16, R16 ;  /* 0x0000001000107308 */ /* 0x000ee20000002400 */
[----:B------:R-:W5:Y:S02]  /*f2f0*/  LDSM.16.M88.4 R4, [R164+0x1800] ;  /* 0x00180000a404783b */ /* 0x000f640000000200 */
[----:B------:R-:W-:Y:S02]  /*f300*/  FMUL.FTZ R29, R29, c[0x0][0x2ec] ;  /* 0x0000bb001d1d7a20 */ /* 0x000fe40000410000 */
[----:B-1----:R-:W-:Y:S02]  /*f310*/  FMUL.FTZ R25, R26, c[0x0][0x2ec] ;  /* 0x0000bb001a197a20 */ /* 0x002fe40000410000 */
        /* <DEDUP_REMOVED lines=8> */
[C---:B--2---:R-:W-:Y:S03]  /*f3a0*/  HMMA.16816.F32.BF16 R44, R156.reuse, R8, R44 ;  /* 0x000000089c2c723c */ /* 0x044fe6000004182c */
[----:B------:R-:W-:Y:S02]  /*f3b0*/  FMUL.FTZ R33, R40, c[0x0][0x2ec] ;  /* 0x0000bb0028217a20 */ /* 0x000fe40000410000 */
[----:B------:R-:W-:Y:S04]  /*f3c0*/  FMUL.FTZ R39, R41, c[0x0][0x2ec] ;  /* 0x0000bb0029277a20 */ /* 0x000fe80000410000 */
[----:B------:R-:W2:Y:S01]  /*f3d0*/  MUFU.TANH R15, R15 ;  /* 0x0000000f000f7308 */ /* 0x000ea20000002400 */
[C---:B------:R-:W-:Y:S01]  /*f3e0*/  HMMA.16816.F32.BF16 R48, R156.reuse, R10, R48 ;  /* 0x0000000a9c30723c */ /* 0x040fe20000041830 */
[----:B------:R-:W2:Y:S02]  /*f3f0*/  LDSM.16.M88.4 R8, [R164+0x1c00] ;  /* 0x001c0000a408783b */ /* 0x000ea40000000200 */
[----:B-1----:R-:W-:Y:S02]  /*f400*/  FMUL.FTZ R28, R30, c[0x0][0x2ec] ;  /* 0x0000bb001e1c7a20 */ /* 0x002fe40000410000 */
[----:B------:R-:W-:Y:S02]  /*f410*/  FMUL.FTZ R30, R35, c[0x0][0x2ec] ;  /* 0x0000bb00231e7a20 */ /* 0x000fe40000410000 */
[----:B------:R-:W-:Y:S02]  /*f420*/  FMUL.FTZ R35, R38, c[0x0][0x2ec] ;  /* 0x0000bb0026237a20 */ /* 0x000fe40000410000 */
[----:B------:R-:W1:Y:S01]  /*f430*/  MUFU.TANH R223, R21 ;  /* 0x0000001500df7308 */ /* 0x000e620000002400 */
[C---:B-----5:R-:W-:Y:S03]  /*f440*/  HMMA.16816.F32.BF16 R52, R156.reuse, R4, R52 ;  /* 0x000000049c34723c */ /* 0x060fe60000041834 */
[----:B---3--:R-:W-:Y:S02]  /*f450*/  FMUL.FTZ R36, R37, c[0x0][0x2ec] ;  /* 0x0000bb0025247a20 */ /* 0x008fe40000410000 */
[----:B------:R-:W-:Y:S02]  /*f460*/  FMUL.FTZ R38, R42, c[0x0][0x2ec] ;  /* 0x0000bb002a267a20 */ /* 0x000fe40000410000 */
[----:B------:R-:W-:Y:S01]  /*f470*/  FMUL.FTZ R45, R45, c[0x0][0x2ec] ;  /* 0x0000bb002d2d7a20 */ /* 0x000fe20000410000 */
[C---:B------:R-:W-:Y:S01]  /*f480*/  HMMA.16816.F32.BF16 R56, R156.reuse, R6, R56 ;  /* 0x000000069c38723c */ /* 0x040fe20000041838 */
[----:B------:R-:W3:Y:S01]  /*f490*/  MUFU.TANH R222, R22 ;  /* 0x0000001600de7308 */ /* 0x000ee20000002400 */
[----:B------:R-:W5:Y:S02]  /*f4a0*/  LDSM.16.M88.4 R4, [R164+0x2000] ;  /* 0x00200000a404783b */ /* 0x000f640000000200 */
        /* <DEDUP_REMOVED lines=9> */
[----:B------:R-:W1:Y:S01]  /*f540*/  MUFU.TANH R232, R46 ;  /* 0x0000002e00e87308 */ /* 0x000e620000002400 */
[----:B------:R-:W-:Y:S01]  /*f550*/  FMUL.FTZ R55, R55, c[0x0][0x2ec] ;  /* 0x0000bb0037377a20 */ /* 0x000fe20000410000 */
[C---:B--2---:R-:W-:Y:S03]  /*f560*/  HMMA.16816.F32.BF16 R60, R156.reuse, R8, R60 ;  /* 0x000000089c3c723c */ /* 0x044fe6000004183c */
[----:B------:R-:W-:Y:S02]  /*f570*/  FMUL.FTZ R57, R57, c[0x0][0x2ec] ;  /* 0x0000bb0039397a20 */ /* 0x000fe40000410000 */
[----:B------:R-:W-:Y:S02]  /*f580*/  FMUL.FTZ R42, R48, c[0x0][0x2ec] ;  /* 0x0000bb00302a7a20 */ /* 0x000fe40000410000 */
[----:B------:R-:W-:Y:S01]  /*f590*/  FMUL.FTZ R56, R56, c[0x0][0x2ec] ;  /* 0x0000bb0038387a20 */ /* 0x000fe20000410000 */
[----:B------:R-:W2:Y:S01]  /*f5a0*/  MUFU.TANH R237, R50 ;  /* 0x0000003200ed7308 */ /* 0x000ea20000002400 */
[C---:B------:R-:W-:Y:S01]  /*f5b0*/  HMMA.16816.F32.BF16 R64, R156.reuse, R10, R64 ;  /* 0x0000000a9c40723c */ /* 0x040fe20000041840 */
[----:B------:R-:W1:Y:S02]  /*f5c0*/  LDSM.16.M88.4 R8, [R164+0x2400] ;  /* 0x00240000a408783b */ /* 0x000e640000000200 */
[----:B------:R-:W-:Y:S02]  /*f5d0*/  FMUL.FTZ R58, R58, c[0x0][0x2ec] ;  /* 0x0000bb003a3a7a20 */ /* 0x000fe40000410000 */
[----:B------:R-:W-:Y:S02]  /*f5e0*/  FMUL.FTZ R44, R44, c[0x0][0x2ec] ;  /* 0x0000bb002c2c7a20 */ /* 0x000fe40000410000 */
[----:B------:R-:W-:Y:S02]  /*f5f0*/  FMUL.FTZ R49, R49, c[0x0][0x2ec] ;  /* 0x0000bb0031317a20 */ /* 0x000fe40000410000 */
[----:B------:R-:W1:Y:S01]  /*f600*/  MUFU.TANH R236, R51 ;  /* 0x0000003300ec7308 */ /* 0x000e620000002400 */
[C---:B-----5:R-:W-:Y:S05]  /*f610*/  HMMA.16816.F32.BF16 R68, R156.reuse, R4, R68 ;  /* 0x000000049c44723c */ /* 0x060fea0000041844 */
[----:B------:R-:W-:Y:S02]  /*f620*/  FMUL.FTZ R60, R60, c[0x0][0x2ec] ;  /* 0x0000bb003c3c7a20 */ /* 0x000fe40000410000 */
[----:B------:R-:W-:Y:S01]  /*f630*/  FMUL.FTZ R61, R61, c[0x0][0x2ec] ;  /* 0x0000bb003d3d7a20 */ /* 0x000fe20000410000 */
[C---:B------:R-:W-:Y:S01]  /*f640*/  HMMA.16816.F32.BF16 R72, R156.reuse, R6, R72 ;  /* 0x000000069c48723c */ /* 0x040fe20000041848 */
[----:B------:R-:W2:Y:S01]  /*f650*/  MUFU.TANH R242, R52 ;  /* 0x0000003400f27308 */ /* 0x000ea20000002400 */
[----:B------:R-:W5:Y:S02]  /*f660*/  LDSM.16.M88.4 R4, [R164+0x2800] ;  /* 0x00280000a404783b */ /* 0x000f640000000200 */
[----:B------:R-:W-:Y:S02]  /*f670*/  FMUL.FTZ R62, R62, c[0x0][0x2ec] ;  /* 0x0000bb003e3e7a20 */ /* 0x000fe40000410000 */
[----:B------:R-:W-:Y:S05]  /*f680*/  FMUL.FTZ R65, R65, c[0x0][0x2ec] ;  /* 0x0000bb0041417a20 */ /* 0x000fea0000410000 */
[----:B------:R-:W2:Y:S05]  /*f690*/  MUFU.TANH R241, R53 ;  /* 0x0000003500f17308 */ /* 0x000eaa0000002400 */
[----:B------:R-:W-:Y:S02]  /*f6a0*/  FMUL.FTZ R71, R71, c[0x0][0x2ec] ;  /* 0x0000bb0047477a20 */ /* 0x000fe40000410000 */
[----:B------:R-:W-:Y:S02]  /*f6b0*/  FMUL.FTZ R69, R69, c[0x0][0x2ec] ;  /* 0x0000bb0045457a20 */ /* 0x000fe40000410000 */
[----:B------:R-:W-:Y:S01]  /*f6c0*/  FMUL.FTZ R70, R70, c[0x0][0x2ec] ;  /* 0x0000bb0046467a20 */ /* 0x000fe20000410000 */
[----:B------:R-:W2:Y:S01]  /*f6d0*/  MUFU.TANH R240, R54 ;  /* 0x0000003600f07308 */ /* 0x000ea20000002400 */
[C---:B-1----:R-:W-:Y:S03]  /*f6e0*/  HMMA.16816.F32.BF16 R76, R156.reuse, R8, R76 ;  /* 0x000000089c4c723c */ /* 0x042fe6000004184c */
[----:B------:R-:W-:Y:S02]  /*f6f0*/  FMUL.FTZ R72, R72, c[0x0][0x2ec] ;  /* 0x0000bb0048487a20 */ /* 0x000fe40000410000 */
[----:B------:R-:W-:Y:S04]  /*f700*/  FMUL.FTZ R73, R73, c[0x0][0x2ec] ;  /* 0x0000bb0049497a20 */ /* 0x000fe80000410000 */
[----:B------:R-:W1:Y:S01]  /*f710*/  MUFU.TANH R239, R55 ;  /* 0x0000003700ef7308 */ /* 0x000e620000002400 */
[C---:B------:R-:W-:Y:S01]  /*f720*/  HMMA.16816.F32.BF16 R80, R156.reuse, R10, R80 ;  /* 0x0000000a9c50723c */ /* 0x040fe20000041850 */
[----:B------:R-:W1:Y:S08]  /*f730*/  LDSM.16.M88.4 R8, [R164+0x2c00] ;  /* 0x002c0000a408783b */ /* 0x000e700000000200 */
[----:B------:R2:W1:Y:S01]  /*f740*/  MUFU.TANH R243, R57 ;  /* 0x0000003900f37308 */ /* 0x0004620000002400 */
[C---:B-----5:R-:W-:Y:S04]  /*f750*/  HMMA.16816.F32.BF16 R84, R156.reuse, R4, R84 ;  /* 0x000000049c54723c */ /* 0x060fe80000041854 */
[----:B------:R-:W-:Y:S02]  /*f760*/  FMUL.FTZ R41, R77, c[0x0][0x2ec] ;  /* 0x0000bb004d297a20 */ /* 0x000fe40000410000 */
[----:B------:R-:W-:Y:S02]  /*f770*/  FMUL.FTZ R40, R78, c[0x0][0x2ec] ;  /* 0x0000bb004e287a20 */ /* 0x000fe40000410000 */
[C---:B------:R-:W-:Y:S01]  /*f780*/  HMMA.16816.F32.BF16 R88, R156.reuse, R6, R88 ;  /* 0x000000069c58723c */ /* 0x040fe20000041858 */
[----:B------:R5:W3:Y:S01]  /*f790*/  MUFU.TANH R246, R60 ;  /* 0x0000003c00f67308 */ /* 0x000ae20000002400 */
[----:B------:R-:W3:Y:S02]  /*f7a0*/  LDSM.16.M88.4 R4, [R164+0x3000] ;  /* 0x00300000a404783b */ /* 0x000ee40000000200 */
[----:B------:R-:W-:Y:S02]  /*f7b0*/  FMUL.FTZ R76, R76, c[0x0][0x2ec] ;  /* 0x0000bb004c4c7a20 */ /* 0x000fe40000410000 */
[----:B------:R-:W-:Y:S02]  /*f7c0*/  FMUL.FTZ R80, R80, c[0x0][0x2ec] ;  /* 0x0000bb0050507a20 */ /* 0x000fe40000410000 */
[----:B------:R-:W-:Y:S03]  /*f7d0*/  FMUL.FTZ R79, R79, c[0x0][0x2ec] ;  /* 0x0000bb004f4f7a20 */ /* 0x000fe60000410000 */
[----:B------:R4:W3:Y:S01]  /*f7e0*/  MUFU.TANH R245, R61 ;  /* 0x0000003d00f57308 */ /* 0x0008e20000002400 */
[----:B------:R-:W-:Y:S02]  /*f7f0*/  FMUL.FTZ R81, R81, c[0x0][0x2ec] ;  /* 0x0000bb0051517a20 */ /* 0x000fe40000410000 */
[----:B------:R-:W-:Y:S02]  /*f800*/  FMUL.FTZ R82, R82, c[0x0][0x2ec] ;  /* 0x0000bb0052527a20 */ /* 0x000fe40000410000 */
[----:B------:R-:W-:Y:S02]  /*f810*/  FMUL.FTZ R86, R86, c[0x0][0x2ec] ;  /* 0x0000bb0056567a20 */ /* 0x000fe40000410000 */
[----:B--2---:R-:W-:Y:S02]  /*f820*/  FMUL.FTZ R57, R59, c[0x0][0x2ec] ;  /* 0x0000bb003b397a20 */ /* 0x004fe40000410000 */
[----:B------:R-:W-:Y:S01]  /*f830*/  FMUL.FTZ R83, R83, c[0x0][0x2ec] ;  /* 0x0000bb0053537a20 */ /* 0x000fe20000410000 */
[----:B------:R-:W2:Y:S01]  /*f840*/  MUFU.TANH R244, R62 ;  /* 0x0000003e00f47308 */ /* 0x000ea20000002400 */
[----:B------:R-:W-:Y:S01]  /*f850*/  FMUL.FTZ R84, R84, c[0x0][0x2ec] ;  /* 0x0000bb0054547a20 */ /* 0x000fe20000410000 */
[C---:B-1----:R-:W-:Y:S03]  /*f860*/  HMMA.16816.F32.BF16 R92, R156.reuse, R8, R92 ;  /* 0x000000089c5c723c */ /* 0x042fe6000004185c */
[----:B------:R-:W-:Y:S02]  /*f870*/  FMUL.FTZ R88, R88, c[0x0][0x2ec] ;  /* 0x0000bb0058587a20 */ /* 0x000fe40000410000 */
[----:B-----5:R-:W-:Y:S02]  /*f880*/  FMUL.FTZ R60, R64, c[0x0][0x2ec] ;  /* 0x0000bb00403c7a20 */ /* 0x020fe40000410000 */
[----:B------:R-:W-:Y:S01]  /*f890*/  FMUL.FTZ R64, R67, c[0x0][0x2ec] ;  /* 0x0000bb0043407a20 */ /* 0x000fe20000410000 */
[----:B------:R1:W1:Y:S01]  /*f8a0*/  MUFU.TANH R249, R65 ;  /* 0x0000004100f97308 */ /* 0x0002620000002400 */
[C---:B------:R-:W-:Y:S01]  /*f8b0*/  HMMA.16816.F32.BF16 R96, R156.reuse, R10, R96 ;  /* 0x0000000a9c60723c */ /* 0x040fe20000041860 */
[----:B------:R-:W5:Y:S02]  /*f8c0*/  LDSM.16.M88.4 R8, [R164+0x3400] ;  /* 0x00340000a408783b */ /* 0x000f640000000200 */
[----:B----4-:R-:W-:Y:S02]  /*f8d0*/  FMUL.FTZ R61, R63, c[0x0][0x2ec] ;  /* 0x0000bb003f3d7a20 */ /* 0x010fe40000410000 */
[----:B------:R-:W-:Y:S02]  /*f8e0*/  FMUL.FTZ R63, R74, c[0x0][0x2ec] ;  /* 0x0000bb004a3f7a20 */ /* 0x000fe40000410000 */
[----:B------:R-:W-:Y:S02]  /*f8f0*/  FMUL.FTZ R85, R85, c[0x0][0x2ec] ;  /* 0x0000bb0055557a20 */ /* 0x000fe40000410000 */
[----:B------:R-:W4:Y:S01]  /*f900*/  MUFU.TANH R250, R71 ;  /* 0x0000004700fa7308 */ /* 0x000f220000002400 */
[C---:B---3--:R-:W-:Y:S03]  /*f910*/  HMMA.16816.F32.BF16 R100, R156.reuse, R4, R100 ;  /* 0x000000049c64723c */ /* 0x048fe60000041864 */
[----:B------:R-:W-:Y:S02]  /*f920*/  FMUL.FTZ R87, R87, c[0x0][0x2ec] ;  /* 0x0000bb0057577a20 */ /* 0x000fe40000410000 */
[----:B------:R-:W-:Y:S02]  /*f930*/  FMUL.FTZ R95, R95, c[0x0][0x2ec] ;  /* 0x0000bb005f5f7a20 */ /* 0x000fe40000410000 */
[----:B------:R-:W-:Y:S01]  /*f940*/  FMUL.FTZ R89, R89, c[0x0][0x2ec] ;  /* 0x0000bb0059597a20 */ /* 0x000fe20000410000 */
[C---:B------:R-:W-:Y:S01]  /*f950*/  HMMA.16816.F32.BF16 R104, R156.reuse, R6, R104 ;  /* 0x000000069c68723c */ /* 0x040fe20000041868 */
[----:B------:R3:W2:Y:S01]  /*f960*/  MUFU.TANH R248, R72 ;  /* 0x0000004800f87308 */ /* 0x0006a20000002400 */
[----:B------:R-:W2:Y:S02]  /*f970*/  LDSM.16.M88.4 R4, [R164+0x3800] ;  /* 0x00380000a404783b */ /* 0x000ea40000000200 */
[----:B------:R-:W-:Y:S02]  /*f980*/  FMUL.FTZ R90, R90, c[0x0][0x2ec] ;  /* 0x0000bb005a5a7a20 */ /* 0x000fe40000410000 */
[----:B------:R-:W-:Y:S02]  /*f990*/  FMUL.FTZ R98, R98, c[0x0][0x2ec] ;  /* 0x0000bb0062627a20 */ /* 0x000fe40000410000 */
[----:B-1----:R-:W-:Y:S03]  /*f9a0*/  FMUL.FTZ R65, R66, c[0x0][0x2ec] ;  /* 0x0000bb0042417a20 */ /* 0x002fe60000410000 */
        /* <DEDUP_REMOVED lines=10> */
[----:B---3--:R-:W-:Y:S02]  /*fa50*/  FMUL.FTZ R72, R75, c[0x0][0x2ec] ;  /* 0x0000bb004b487a20 */ /* 0x008fe40000410000 */
[----:B------:R-:W-:Y:S01]  /*fa60*/  FMUL.FTZ R97, R97, c[0x0][0x2ec] ;  /* 0x0000bb0061617a20 */ /* 0x000fe20000410000 */
[----:B------:R3:W1:Y:S01]  /*fa70*/  MUFU.TANH R215, R88 ;  /* 0x0000005800d77308 */ /* 0x0006620000002400 */
[C---:B------:R-:W-:Y:S01]  /*fa80*/  HMMA.16816.F32.BF16 R112, R156.reuse, R10, R112 ;  /* 0x0000000a9c70723c */ /* 0x040fe20000041870 */
[----:B------:R-:W5:Y:S01]  /*fa90*/  LDSM.16.M88.4 R8, [R164+0x3c00] ;  /* 0x003c0000a408783b */ /* 0x000f620000000200 */
[----:B------:R-:W-:Y:S04]  /*faa0*/  DEPBAR.LE SB0, 0x0 ;  /* 0x000080000000791a */ /* 0x000fe80000000000 */
[----:B------:R-:W-:Y:S02]  /*fab0*/  FMUL.FTZ R99, R99, c[0x0][0x2ec] ;  /* 0x0000bb0063637a20 */ /* 0x000fe40000410000 */
[----:B------:R-:W-:Y:S01]  /*fac0*/  FMUL.FTZ R100, R100, c[0x0][0x2ec] ;  /* 0x0000bb0064647a20 */ /* 0x000fe20000410000 */
[----:B------:R1:W1:Y:S01]  /*fad0*/  MUFU.TANH R195, R95 ;  /* 0x0000005f00c37308 */ /* 0x0002620000002400 */
[----:B------:R-:W-:Y:S01]  /*fae0*/  BAR.SYNC.DEFER_BLOCKING 0x0 ;  /* 0x0000000000007b1d */ /* 0x000fe20000010000 */
[C---:B--2---:R-:W-:Y:S05]  /*faf0*/  HMMA.16816.F32.BF16 R116, R156.reuse, R4, R116 ;  /* 0x000000049c74723c */ /* 0x044fea0000041874 */
[----:B------:R-:W-:Y:S02]  /*fb00*/  FMUL.FTZ R101, R101, c[0x0][0x2ec] ;  /* 0x0000bb0065657a20 */ /* 0x000fe40000410000 */
[----:B------:R-:W-:Y:S01]  /*fb10*/  FMUL.FTZ R102, R102, c[0x0][0x2ec] ;  /* 0x0000bb0066667a20 */ /* 0x000fe20000410000 */
[----:B------:R2:W2:Y:S01]  /*fb20*/  MUFU.TANH R171, R98 ;  /* 0x0000006200ab7308 */ /* 0x0004a20000002400 */
[C---:B------:R-:W-:Y:S03]  /*fb30*/  HMMA.16816.F32.BF16 R120, R156.reuse, R6, R120 ;  /* 0x000000069c78723c */ /* 0x040fe60000041878 */
[----:B---3--:R-:W-:Y:S02]  /*fb40*/  FMUL.FTZ R88, R111, c[0x0][0x2ec] ;  /* 0x0000bb006f587a20 */ /* 0x008fe40000410000 */
[----:B------:R-:W-:Y:S02]  /*fb50*/  FMUL.FTZ R86, R112, c[0x0][0x2ec] ;  /* 0x0000bb0070567a20 */ /* 0x000fe40000410000 */
[----:B------:R-:W-:Y:S02]  /*fb60*/  FMUL.FTZ R80, R113, c[0x0][0x2ec] ;  /* 0x0000bb0071507a20 */ /* 0x000fe40000410000 */
[----:B------:R3:W3:Y:S03]  /*fb70*/  MUFU.TANH R154, R104 ;  /* 0x00000068009a7308 */ /* 0x0006e60000002400 */
[----:B------:R-:W-:Y:S02]  /*fb80*/  FMUL.FTZ R78, R114, c[0x0][0x2ec] ;  /* 0x0000bb00724e7a20 */ /* 0x000fe40000410000 */
[----:B-1----:R-:W-:Y:S02]  /*fb90*/  FMUL.FTZ R95, R110, c[0x0][0x2ec] ;  /* 0x0000bb006e5f7a20 */ /* 0x002fe40000410000 */
[----:B------:R-:W-:Y:S02]  /*fba0*/  FMUL.FTZ R71, R115, c[0x0][0x2ec] ;  /* 0x0000bb0073477a20 */ /* 0x000fe40000410000 */
[----:B------:R-:W-:Y:S01]  /*fbb0*/  FMUL.FTZ R68, R116, c[0x0][0x2ec] ;  /* 0x0000bb0074447a20 */ /* 0x000fe20000410000 */
[----:B------:R-:W1:Y:S01]  /*fbc0*/  MUFU.TANH R19, R19 ;  /* 0x0000001300137308 */ /* 0x000e620000002400 */
[----:B------:R-:W-:Y:S01]  /*fbd0*/  FMUL.FTZ R62, R117, c[0x0][0x2ec] ;  /* 0x0000bb00753e7a20 */ /* 0x000fe20000410000 */
[C---:B-----5:R-:W-:Y:S03]  /*fbe0*/  HMMA.16816.F32.BF16 R124, R156.reuse, R8, R124 ;  /* 0x000000089c7c723c */ /* 0x060fe6000004187c */
[----:B--2---:R-:W-:Y:S02]  /*fbf0*/  FMUL.FTZ R98, R109, c[0x0][0x2ec] ;  /* 0x0000bb006d627a20 */ /* 0x004fe40000410000 */
[----:B------:R-:W-:Y:S02]  /*fc00*/  FMUL.FTZ R59, R118, c[0x0][0x2ec] ;  /* 0x0000bb00763b7a20 */ /* 0x000fe40000410000 */
[----:B------:R-:W-:Y:S01]  /*fc10*/  FMUL.FTZ R55, R119, c[0x0][0x2ec] ;  /* 0x0000bb0077377a20 */ /* 0x000fe20000410000 */
[----:B------:R-:W2:Y:S01]  /*fc20*/  MUFU.TANH R18, R18 ;  /* 0x0000001200127308 */ /* 0x000ea20000002400 */
[----:B------:R-:W-:Y:S03]  /*fc30*/  HMMA.16816.F32.BF16 R128, R156, R10, R128 ;  /* 0x0000000a9c80723c */ /* 0x000fe60000041880 */
[----:B---3--:R-:W-:Y:S02]  /*fc40*/  FMUL.FTZ R104, R107, c[0x0][0x2ec] ;  /* 0x0000bb006b687a20 */ /* 0x008fe40000410000 */
[----:B------:R-:W-:Y:S02]  /*fc50*/  FMUL.FTZ R54, R120, c[0x0][0x2ec] ;  /* 0x0000bb0078367a20 */ /* 0x000fe40000410000 */
[----:B------:R-:W-:Y:S02]  /*fc60*/  FMUL.FTZ R53, R121, c[0x0][0x2ec] ;  /* 0x0000bb0079357a20 */ /* 0x000fe40000410000 */
[----:B------:R-:W3:Y:S03]  /*fc70*/  MUFU.TANH R25, R25 ;  /* 0x0000001900197308 */ /* 0x000ee60000002400 */
[----:B------:R-:W-:Y:S02]  /*fc80*/  FMUL.FTZ R52, R122, c[0x0][0x2ec] ;  /* 0x0000bb007a347a20 */ /* 0x000fe40000410000 */
[----:B------:R-:W-:Y:S02]  /*fc90*/  FMUL.FTZ R51, R123, c[0x0][0x2ec] ;  /* 0x0000bb007b337a20 */ /* 0x000fe40000410000 */
[----:B------:R-:W-:Y:S02]  /*fca0*/  FMUL.FTZ R48, R124, c[0x0][0x2ec] ;  /* 0x0000bb007c307a20 */ /* 0x000fe40000410000 */
[----:B------:R-:W-:Y:S01]  /*fcb0*/  FMUL.FTZ R50, R125, c[0x0][0x2ec] ;  /* 0x0000bb007d327a20 */ /* 0x000fe20000410000 */
[----:B------:R-:W1:Y:S01]  /*fcc0*/  MUFU.TANH R24, R24 ;  /* 0x0000001800187308 */ /* 0x000e620000002400 */
        /* <DEDUP_REMOVED lines=38> */
[----:B------:R1:W1:Y:S10]  /*ff30*/  MUFU.TANH R247, R73 ;  /* 0x0000004900f77308 */ /* 0x0002740000002400 */
        /* <DEDUP_REMOVED lines=53> */
[----:B--234-:R-:W-:Y:S02]  /*10290*/  ULDC UR7, c[0x0][0x198] ;  /* 0x0000660000077ab9 */ /* 0x01cfe40000000800 */
[----:B------:R-:W-:Y:S04]  /*102a0*/  ULEA UR6, -UR7, URZ, 0x8 ;  /* 0x0000003f07067291 */ /* 0x000fe8000f8e413f */
[----:B------:R-:W-:Y:S02]  /*102b0*/  USHF.R.S32.HI UR5, URZ, 0x1f, UR6 ;  /* 0x0000001f3f057899 */ /* 0x000fe40008011406 */
[----:B------:R-:W-:Y:S04]  /*102c0*/  MOV R6, UR6 ;  /* 0x0000000600067c02 */ /* 0x000fe80008000f00 */
[----:B------:R-:W-:Y:S01]  /*102d0*/  MOV R2, UR5 ;  /* 0x0000000500027c02 */ /* 0x000fe20008000f00 */
[----:B------:R-:W-:-:S05]  /*102e0*/  @!P6 BRA `(.L_x_1589) ;  /* 0x000003c00000e947 */ /* 0x000fca0003800000 */
[----:B------:R-:W-:Y:S01]  /*102f0*/  IMAD.SHL.U32 R10, R173, 0x100, RZ ;  /* 0x00000100ad0a7824 */ /* 0x000fe200078e00ff */
[----:B------:R-:W-:Y:S04]  /*10300*/  IABS R0, c[0x0][0x2d0] ;  /* 0x0000b40000007a13 */ /* 0x000fe80000000000 */
[----:B------:R-:W2:Y:S01]  /*10310*/  I2F.RP R74, R0 ;  /* 0x00000000004a7306 */ /* 0x000ea20000209400 */
[C---:B------:R-:W-:Y:S02]  /*10320*/  IADD3 R8, R10.reuse, -0x200, RZ ;  /* 0xfffffe000a087810 */ /* 0x040fe40007ffe0ff */
[----:B------:R-:W-:Y:S02]  /*10330*/  IADD3 R10, R10, -0x100, RZ ;  /* 0xffffff000a0a7810 */ /* 0x000fe40007ffe0ff */
[----:B------:R-:W-:Y:S02]  /*10340*/  IABS R4, R8 ;  /* 0x0000000800047213 */ /* 0x000fe40000000000 */
[----:B------:R-:W-:Y:S02]  /*10350*/  IABS R6, R10 ;  /* 0x0000000a00067213 */ /* 0x000fe40000000000 */
[----:B------:R-:W-:Y:S02]  /*10360*/  LOP3.LUT R8, R8, c[0x0][0x2d0], RZ, 0x3c, !PT ;  /* 0x0000b40008087a12 */ /* 0x000fe400078e3cff */
[----:B------:R-:W-:Y:S02]  /*10370*/  LOP3.LUT R10, R10, c[0x0][0x2d0], RZ, 0x3c, !PT ;  /* 0x0000b4000a0a7a12 */ /* 0x000fe400078e3cff */
[----:B------:R-:W-:Y:S02]  /*10380*/  ISETP.GE.AND P0, PT, R8, RZ, PT ;  /* 0x000000ff0800720c */ /* 0x000fe40003f06270 */
[----:B------:R-:W-:Y:S01]  /*10390*/  ISETP.GE.AND P2, PT, R10, RZ, PT ;  /* 0x000000ff0a00720c */ /* 0x000fe20003f46270 */
[----:B--2---:R-:W2:Y:S02]  /*103a0*/  MUFU.RCP R74, R74 ;  /* 0x0000004a004a7308 */ /* 0x004ea40000001000 */
[----:B--2---:R-:W-:Y:S08]  /*103b0*/  IADD3 R74, R74, 0xffffffe, RZ ;  /* 0x0ffffffe4a4a7810 */ /* 0x004ff00007ffe0ff */
[----:B------:R-:W2:Y:S02]  /*103c0*/  F2I.FTZ.U32.TRUNC.NTZ R75, R74 ;  /* 0x0000004a004b7305 */ /* 0x000ea4000021f000 */
[--C-:B--2---:R-:W-:Y:S02]  /*103d0*/  IMAD.MOV R9, RZ, RZ, -R75.reuse ;  /* 0x000000ffff097224 */ /* 0x104fe400078e0a4b */
        /* <DEDUP_REMOVED lines=30> */
[----:B------:R-:W-:Y:S02]  /*105c0*/  IMAD.IADD R0, R0, 0x1, -R7 ;  /* 0x0000000100007824 */ /* 0x000fe400078e0a07 */
[----:B------:R2:W3:Y:S02]  /*105d0*/  LDG.E R4, [R4.64] ;  /* 0x0000000c04047981 */ /* 0x0004e4000c1e1900 */
[----:B------:R-:W-:Y:S04]  /*105e0*/  IMAD R2, R0, R2, -0x100 ;  /* 0xffffff0000027424 */ /* 0x000fe800078e0202 */
[----:B------:R-:W-:Y:S01]  /*105f0*/  IMAD.WIDE.U32 R6, R2, c[0x0][0x198], RZ ;  /* 0x0000660002067a25 */ /* 0x000fe200078e00ff */
[----:B------:R-:W-:Y:S05]  /*10600*/  SHF.R.S32.HI R0, RZ, 0x1f, R2 ;  /* 0x0000001fff007819 */ /* 0x000fea0000011402 */
[----:B------:R-:W-:Y:S04]  /*10610*/  IMAD R0, R0, c[0x0][0x198], RZ ;  /* 0x0000660000007a24 */ /* 0x000fe800078e02ff */
[----:B------:R-:W-:Y:S04]  /*10620*/  IMAD R0, R2, c[0x0][0x19c], R0 ;  /* 0x0000670002007a24 */ /* 0x000fe800078e0200 */
[----:B------:R-:W-:Y:S01]  /*10630*/  IMAD.IADD R7, R7, 0x1, R0 ;  /* 0x0000000107077824 */ /* 0x000fe200078e0200 */
[----:B--2---:R-:W3:Y:S02]  /*10640*/  LDG.E R5, [R8.64] ;  /* 0x0000000c08057981 */ /* 0x004ee4000c1e1900 */
[----:B---3--:R-:W-:Y:S04]  /*10650*/  IMAD.IADD R4, R4, 0x1, -R5 ;  /* 0x0000000104047824 */ /* 0x008fe800078e0a05 */
[----:B------:R-:W-:Y:S01]  /*10660*/  IMAD.WIDE.U32 R6, R4, c[0x0][0x180], R6 ;  /* 0x0000600004067a25 */ /* 0x000fe200078e0006 */
[----:B------:R-:W-:Y:S05]  /*10670*/  SHF.R.S32.HI R2, RZ, 0x1f, R4 ;  /* 0x0000001fff027819 */ /* 0x000fea0000011404 */
[----:B------:R-:W-:Y:S04]  /*10680*/  IMAD R2, R2, c[0x0][0x180], RZ ;  /* 0x0000600002027a24 */ /* 0x000fe800078e02ff */
[----:B------:R-:W-:Y:S04]  /*10690*/  IMAD R2, R4, c[0x0][0x184], R2 ;  /* 0x0000610004027a24 */ /* 0x000fe800078e0202 */
[----:B------:R-:W-:Y:S02]  /*106a0*/  IMAD.IADD R2, R7, 0x1, R2 ;  /* 0x0000000107027824 */ /* 0x000fe400078e0202 */
.L_x_1589:
        /* <DEDUP_REMOVED lines=23> */
[----:B---3--:R-:W-:Y:S04]  /*10820*/  IADD3 R74, P0, R4, UR5, RZ ;  /* 0x00000005044a7c10 */ /* 0x008fe8000ff1e0ff */
[----:B------:R-:W-:Y:S02]  /*10830*/  IADD3.X R75, R5, UR7, RZ, P0, !PT ;  /* 0x00000007054b7c10 */ /* 0x000fe400087fe4ff */
[----:B----4-:R-:W-:Y:S03]  /*10840*/  IADD3 R10, P0, R74, UR5, RZ ;  /* 0x000000054a0a7c10 */ /* 0x010fe6000ff1e0ff */
[----:B------:R2:W-:Y:S01]  /*10850*/  LDGSTS.E.BYPASS.LTC128B.128 [R174+0x4000], [R74.64] ;  /* 0x040000004aae7fae */ /* 0x0005e2000b901d4c */
[----:B------:R-:W-:Y:S05]  /*10860*/  IADD3.X R11, R75, UR7, RZ, P0, !PT ;  /* 0x000000074b0b7c10 */ /* 0x000fea00087fe4ff */
[----:B------:R2:W-:Y:S04]  /*10870*/  LDGSTS.E.BYPASS.LTC128B.128 [R174+0x4800], [R10.64] ;  /* 0x048000000aae7fae */ /* 0x0005e8000b901d4c */
[----:B------:R-:W0:Y:S02]  /*10880*/  LDGDEPBAR ;  /* 0x00000000000079af */ /* 0x000e240000000000 */
.L_x_1588:
        /* <DEDUP_REMOVED lines=360> */
[----:B------:R-:W-:Y:S01]  /*11f10*/  FADD.FTZ R158, R149, R158 ;  /* 0x0000009e959e7221 */ /* 0x000fe20000010000 */
[----:B------:R-:W-:Y:S01]  /*11f20*/  MOV R149, R2 ;  /* 0x0000000200957202 */ /* 0x000fe20000000f00 */
        /* <DEDUP_REMOVED lines=12> */
[----:B------:R-:W-:Y:S01]  /*11ff0*/  MOV R148, R0 ;  /* 0x0000000000947202 */ /* 0x000fe20000000f00 */
[----:B------:R-:W-:Y:S02]  /*12000*/  FADD.FTZ R130, R126, R130 ;  /* 0x000000827e827221 */ /* 0x000fe40000010000 */
[----:B------:R-:W-:Y:S02]  /*12010*/  FADD.FTZ R127, R127, R131 ;  /* 0x000000837f7f7221 */ /* 0x000fe40000010000 */
[C---:B---3--:R-:W-:Y:S03]  /*12020*/  HMMA.16816.F32.BF16 R4, R24.reuse, R32, R4 ;  /* 0x000000201804723c */ /* 0x048fe60000041804 */
[----:B------:R-:W-:Y:S01]  /*12030*/  FADD.FTZ R125, R125, R130 ;  /* 0x000000827d7d7221 */ /* 0x000fe20000010000 */
[----:B------:R-:W-:Y:S01]  /*12040*/  MUFU.EX2 R112, R112 ;  /* 0x0000007000707308 */ /* 0x000fe20000000800 */
[----:B------:R-:W-:Y:S02]  /*12050*/  FADD.FTZ R127, R124, R127 ;  /* 0x0000007f7c7f7221 */ /* 0x000fe40000010000 */
[----:B------:R-:W-:Y:S01]  /*12060*/  FADD.FTZ R125, R122, R125 ;  /* 0x0000007d7a7d7221 */ /* 0x000fe20000010000 */
[C---:B------:R-:W-:Y:S01]  /*12070*/  HMMA.16816.F32.BF16 R8, R24.reuse, R34, R8 ;  /* 0x000000221808723c */ /* 0x040fe20000041808 */
[----:B------:R-:W2:Y:S03]  /*12080*/  LDSM.16.MT88.4 R32, [R150+0x6000] ;  /* 0x006000009620783b */ /* 0x000ea60000004200 */
[----:B------:R-:W-:Y:S02]  /*12090*/  FADD.FTZ R120, R120, R127 ;  /* 0x0000007f78787221 */ /* 0x000fe40000010000 */
[----:B------:R-:W3:Y:S01]  /*120a0*/  MUFU.EX2 R110, R110 ;  /* 0x0000006e006e7308 */ /* 0x000ee20000000800 */
[----:B------:R-:W-:Y:S01]  /*120b0*/  FADD.FTZ R119, R119, R125 ;  /* 0x0000007d77777221 */ /* 0x000fe20000010000 */
[C---:B----4-:R-:W-:Y:S04]  /*120c0*/  HMMA.16816.F32.BF16 R12, R24.reuse, R28, R12 ;  /* 0x0000001c180c723c */ /* 0x050fe8000004180c */
[----:B------:R-:W-:Y:S02]  /*120d0*/  FADD.FTZ R120, R117, R120 ;  /* 0x0000007875787221 */ /* 0x000fe40000010000 */
[----:B------:R-:W-:Y:S02]  /*120e0*/  FADD.FTZ R119, R115, R119 ;  /* 0x0000007773777221 */ /* 0x000fe40000010000 */
[----:B------:R-:W4:Y:S01]  /*120f0*/  MUFU.EX2 R107, R107 ;  /* 0x0000006b006b7308 */ /* 0x000f220000000800 */
[----:B------:R-:W-:Y:S01]  /*12100*/  HMMA.16816.F32.BF16 R16, R24, R30, R16 ;  /* 0x0000001e1810723c */ /* 0x000fe20000041810 */
[----:B------:R-:W5:Y:S02]  /*12110*/  LDSM.16.MT88.4 R28, [R151+0x6400] ;  /* 0x00640000971c783b */ /* 0x000f640000004200 */
[--C-:B------:R-:W-:Y:S02]  /*12120*/  FFMA.FTZ R68, R68, c[0x0][0x23c], -R49.reuse ;  /* 0x00008f0044447a23 */ /* 0x100fe40000010831 */
        /* <DEDUP_REMOVED lines=8> */
[----:B------:R-:W-:Y:S02]  /*121b0*/  FFMA.FTZ R59, R59, c[0x0][0x23c], -R44 ;  /* 0x00008f003b3b7a23 */ /* 0x000fe4000001082c */
        /* <DEDUP_REMOVED lines=11> */
[--C-:B------:R-:W-:Y:S02]  /*12270*/  FFMA.FTZ R48, R48, c[0x0][0x23c], -R49.reuse ;  /* 0x00008f0030307a23 */ /* 0x100fe40000010831 */
[----:B------:R-:W-:Y:S01]  /*12280*/  FFMA.FTZ R50, R50, c[0x0][0x23c], -R49 ;  /* 0x00008f0032327a23 */ /* 0x000fe20000010831 */
[----:B------:R-:W-:Y:S01]  /*12290*/  MUFU.EX2 R100, R100 ;  /* 0x0000006400647308 */ /* 0x000fe20000000800 */
[C---:B------:R-:W-:Y:S03]  /*122a0*/  HMMA.16816.F32.BF16 R4, R24.reuse, R36, R4 ;  /* 0x000000241804723c */ /* 0x040fe60000041804 */
[----:B-1----:R-:W-:Y:S02]  /*122b0*/  FADD.FTZ R110, R103, R110 ;  /* 0x0000006e676e7221 */ /* 0x002fe40000010000 */
[--C-:B------:R-:W-:Y:S02]  /*122c0*/  FFMA.FTZ R47, R47, c[0x0][0x23c], -R44.reuse ;  /* 0x00008f002f2f7a23 */ /* 0x100fe4000001082c */
[----:B------:R-:W-:Y:S01]  /*122d0*/  FFMA.FTZ R46, R46, c[0x0][0x23c], -R44 ;  /* 0x00008f002e2e7a23 */ /* 0x000fe2000001082c */
        /* <DEDUP_REMOVED lines=10> */
[C---:B-1----:R-:W-:Y:S03]  /*12380*/  F2FP.BF16.PACK_AB R25, R99.reuse, R100 ;  /* 0x000000646319723e */ /* 0x042fe600000010ff */
        /* <DEDUP_REMOVED lines=30> */
[C---:B---3--:R-:W-:Y:S01]  /*12570*/  F2FP.BF16.PACK_AB R26, R77.reuse, R82 ;  /* 0x000000524d1a723e */ /* 0x048fe200000010ff */
[----:B------:R-:W-:Y:S04]  /*12580*/  FADD.FTZ R82, R82, R93 ;  /* 0x0000005d52527221 */ /* 0x000fe80000010000 */
[----:B------:R-:W-:Y:S04]  /*12590*/  FADD.FTZ R82, R77, R82 ;  /* 0x000000524d527221 */ /* 0x000fe80000010000 */
[----:B------:R-:W-:Y:S10]  /*125a0*/  MUFU.EX2 R76, R76 ;  /* 0x0000004c004c7308 */ /* 0x000ff40000000800 */
[----:B------:R-:W-:Y:S01]  /*125b0*/  MUFU.EX2 R74, R74 ;  /* 0x0000004a004a7308 */ /* 0x000fe20000000800 */
[----:B-1----:R-:W-:Y:S01]  /*125c0*/  F2FP.BF16.PACK_AB R27, R75, R81 ;  /* 0x000000514b1b723e */ /* 0x002fe200000010ff */
        /* <DEDUP_REMOVED lines=15> */
[C---:B--2---:R-:W-:Y:S03]  /*126c0*/  F2FP.BF16.PACK_AB R25, R69.reuse, R73 ;  /* 0x000000494519723e */ /* 0x044fe600000010ff */
[----:B------:R-:W-:Y:S02]  /*126d0*/  FADD.FTZ R76, R74, R76 ;  /* 0x0000004c4a4c7221 */ /* 0x000fe40000010000 */
[----:B------:R-:W-:Y:S01]  /*126e0*/  FADD.FTZ R69, R69, R81 ;  /* 0x0000005145457221 */ /* 0x000fe20000010000 */
[----:B------:R-:W2:Y:S10]  /*126f0*/  MUFU.EX2 R65, R65 ;  /* 0x0000004100417308 */ /* 0x000eb40000000800 */
[----:B------:R-:W4:Y:S01]  /*12700*/  MUFU.EX2 R64, R64 ;  /* 0x0000004000407308 */ /* 0x000f220000000800 */
[C---:B---3--:R-:W-:Y:S01]  /*12710*/  F2FP.BF16.PACK_AB R26, R67.reuse, R70 ;  /* 0x00000046431a723e */ /* 0x048fe200000010ff */
        /* <DEDUP_REMOVED lines=20> */
[--C-:B------:R-:W-:Y:S01]  /*12860*/  FFMA.FTZ R42, R98, c[0x0][0x23c], -R49.reuse ;  /* 0x00008f00622a7a23 */ /* 0x100fe20000010831 */
        /* <DEDUP_REMOVED lines=40> */
[C---:B-1----:R-:W-:Y:S01]  /*12af0*/  F2FP.BF16.PACK_AB R27, R105.reuse, R106 ;  /* 0x0000006a691b723e */ /* 0x042fe200000010ff */
        /* <DEDUP_REMOVED lines=98> */
[----:B---3--:R-:W-:Y:S01]  /*13120*/  F2FP.BF16.PACK_AB R26, R80, R86 ;  /* 0x00000056501a723e */ /* 0x008fe200000010ff */
        /* <DEDUP_REMOVED lines=64> */
.L_x_1586:
        /* <DEDUP_REMOVED lines=131> */
.L_x_1592:
[----:B------:R-:W-:Y:S05]  /*13d60*/  BSYNC B0 ;  /* 0x0000000000007941 */ /* 0x000fea0003800000 */
.L_x_1591:
[----:B----4-:R-:W4:Y:S01]  /*13d70*/  S2R R5, SR_CTAID.X ;  /* 0x0000000000057919 */ /* 0x010f220000002500 */
[----:B------:R-:W-:Y:S01]  /*13d80*/  SHF.R.S32.HI R6, RZ, 0x1f, R10 ;  /* 0x0000001fff067819 */ /* 0x000fe2000001140a */
[----:B------:R-:W-:Y:S04]  /*13d90*/  BSSY B0, `(.L_x_1593) ;  /* 0x0000016000007945 */ /* 0x000fe80003800000 */
[----:B------:R-:W-:-:S04]  /*13da0*/  IMAD R6, R6, c[0x0][0x1f0], RZ ;  /* 0x00007c0006067a24 */ /* 0x000fc800078e02ff */
[----:B------:R-:W-:Y:S01]  /*13db0*/  IMAD R6, R10, c[0x0][0x1f4], R6 ;  /* 0x00007d000a067a24 */ /* 0x000fe200078e0206 */
[----:B----4-:R-:W-:-:S04]  /*13dc0*/  SHF.L.U32 R2, R5, 0x6, RZ ;  /* 0x0000000605027819 */ /* 0x010fc800000006ff */
        /* <DEDUP_REMOVED lines=18> */
.L_x_1594:
[----:B------:R-:W-:Y:S05]  /*13ef0*/  BSYNC B0 ;  /* 0x0000000000007941 */ /* 0x000fea0003800000 */
.L_x_1593:
        /* <DEDUP_REMOVED lines=16> */
.L_x_1595:
        /* <DEDUP_REMOVED lines=16> */
.L_x_5203:


//--------------------- .text._ZN5flash24flash_fwd_splitkv_kernelI23Flash_fwd_kernel_traitsILi32ELi64ELi256ELi4ELb0ELb0EN7cutlass10bfloat16_tE19Flash_kernel_traitsILi32ELi64ELi256ELi4ES3_EELb1ELb0ELb1ELb0ELb0ELb0ELb0ELb0EEEvNS_16Flash_fwd_paramsE --------------------------
	.section	.text._ZN5flash24flash_fwd_splitkv_kernelI23Flash_fwd_kernel_traitsILi32ELi64ELi256ELi4ELb0ELb0EN7cutlass10bfloat16_tE19Flash_kernel_traitsILi32ELi64ELi256ELi4ES3_EELb1ELb0ELb1ELb0ELb0ELb0ELb0ELb0EEEvNS_16Flash_fwd_paramsE,"ax",@progbits
	.sectioninfo	@"SHI_REGISTERS=255"
	.align	128
        .global         _ZN5flash24flash_fwd_splitkv_kernelI23Flash_fwd_kernel_traitsILi32ELi64ELi256ELi4ELb0ELb0EN7cutlass10bfloat16_tE19Flash_kernel_traitsILi32ELi64ELi256ELi4ES3_EELb1ELb0ELb1ELb0ELb0ELb0ELb0ELb0EEEvNS_16Flash_fwd_paramsE
        .type           _ZN5flash24flash_fwd_splitkv_kernelI23Flash_fwd_kernel_traitsILi32ELi64ELi256ELi4ELb0ELb0EN7cutlass10bfloat16_tE19Flash_kernel_traitsILi32ELi64ELi256ELi4ES3_EELb1ELb0ELb1ELb0ELb0ELb0ELb0ELb0EEEvNS_16Flash_fwd_paramsE,@function
        .size           _ZN5flash24flash_fwd_splitkv_kernelI23Flash_fwd_kernel_traitsILi32ELi64ELi256ELi4ELb0ELb0EN7cutlass10bfloat16_tE19Flash_kernel_traitsILi32ELi64ELi256ELi4ES3_EELb1ELb0ELb1ELb0ELb0ELb0ELb0ELb0EEEvNS_16Flash_fwd_paramsE,(.L_x_5204 - _ZN5flash24flash_fwd_splitkv_kernelI23Flash_fwd_kernel_traitsILi32ELi64ELi256ELi4ELb0ELb0EN7cutlass10bfloat16_tE19Flash_kernel_traitsILi32ELi64ELi256ELi4ES3_EELb1ELb0ELb1ELb0ELb0ELb0ELb0ELb0EEEvNS_16Flash_fwd_paramsE)
        .other          _ZN5flash24flash_fwd_splitkv_kernelI23Flash_fwd_kernel_traitsILi32ELi64ELi256ELi4ELb0ELb0EN7cutlass10bfloat16_tE19Flash_kernel_traitsILi32ELi64ELi256ELi4ES3_EELb1ELb0ELb1ELb0ELb0ELb0ELb0ELb0EEEvNS_16Flash_fwd_paramsE,@"STO_CUDA_ENTRY STV_DEFAULT"
_ZN5flash24flash_fwd_splitkv_kernelI23Flash_fwd_kernel_traitsILi32ELi64ELi256ELi4ELb0ELb0EN7cutlass10bfloat16_tE19Flash_kernel_traitsILi32ELi64ELi256ELi4ES3_EELb1ELb0ELb1ELb0ELb0ELb0ELb0ELb0EEEvNS_16Flash_fwd_paramsE:
.text._ZN5flash24flash_fwd_splitkv_kernelI23Flash_fwd_kernel_traitsILi32ELi64ELi256ELi4ELb0ELb0EN7cutlass10bfloat16_tE19Flash_kernel_traitsILi32ELi64ELi256ELi4ES3_EELb1ELb0ELb1ELb0ELb0ELb0ELb0ELb0EEEvNS_16Flash_fwd_paramsE:
        /* <DEDUP_REMOVED lines=33> */
.L_x_1596:
[----:B-1-34-:R-:W-:Y:S02]  /*0210*/  MOV R2, c[0x0][0x218] ;  /* 0x0000860000027a02 */ /* 0x01afe40000000f00 */
.L_x_1597:
[----:B------:R-:W-:-:S04]  /*0220*/  ISETP.NE.U32.AND P2, PT, RZ, c[0x0][0x258], PT ;  /* 0x00009600ff007a0c */ /* 0x000fc80003f45070 */
[----:B------:R-:W-:-:S13]  /*0230*/  ISETP.NE.AND.EX P2, PT, RZ, c[0x0][0x25c], PT, P2 ;  /* 0x00009700ff007a0c */ /* 0x000fda0003f45320 */
[----:B------:R-:W-:-:S05]  /*0240*/  @P2 IMAD.WIDE R6, R22, R5, c[0x0][0x258] ;  /* 0x0000960016062625 */ /* 0x000fca00078e0205 */
        /* <DEDUP_REMOVED lines=35> */
[----:B------:R-:W-:-:S02]  /*0480*/  IMAD R2, R2, c[0x0][0x1e8], RZ ;  /* 0x00007a0002027a24 */ /* 0x000fc400078e02ff */
[----:B------:R-:W-:Y:S02]  /*0490*/  IMAD.IADD R192, R192, 0x1, -R3 ;  /* 0x00000001c0c07824 */ /* 0x000fe400078e0a03 */
[----:B------:R-:W-:Y:S01]  /*04a0*/  @!P0 SHF.R.S32.HI R3, RZ, 0x1f, R22 ;  /* 0x0000001fff038819 */ /* 0x000fe20000011416 */
[----:B------:R-:W-:-:S04]  /*04b0*/  @!P0 IMAD.WIDE.U32 R8, R22, c[0x0][0x1e0], RZ ;  /* 0x0000780016088a25 */ /* 0x000fc800078e00ff */
[----:B------:R-:W-:Y:S02]  /*04c0*/  IMAD.SHL.U32 R6, R192, 0x8, RZ ;  /* 0x00000008c0067824 */ /* 0x000fe400078e00ff */
[----:B------:R-:W-:Y:S02]  /*04d0*/  @!P0 IMAD R3, R3, c[0x0][0x1e0], RZ ;  /* 0x0000780003038a24 */ /* 0x000fe400078e02ff */
[----:B------:R-:W-:Y:S01]  /*04e0*/  @P0 IMAD.WIDE.U32 R4, R199, c[0x0][0x1e8], RZ ;  /* 0x00007a00c7040a25 */ /* 0x000fe200078e00ff */
[--C-:B------:R-:W-:Y:S02]  /*04f0*/  SHF.R.S32.HI R7, RZ, 0x1f, R6.reuse ;  /* 0x0000001fff077819 */ /* 0x100fe40000011406 */
[----:B------:R-:W-:Y:S01]  /*0500*/  @!P0 MOV R4, R8 ;  /* 0x0000000800048202 */ /* 0x000fe20000000f00 */
[----:B------:R-:W-:Y:S01]  /*0510*/  @!P0 IMAD R3, R22, c[0x0][0x1e4], R3 ;  /* 0x0000790016038a24 */ /* 0x000fe200078e0203 */
[----:B------:R-:W-:Y:S01]  /*0520*/  ISETP.GE.AND P1, PT, R6, c[0x0][0x220], PT ;  /* 0x0000880006007a0c */ /* 0x000fe20003f26270 */
[----:B------:R-:W-:Y:S01]  /*0530*/  IMAD.WIDE.U32 R10, R33, c[0x0][0x1e8], R6 ;  /* 0x00007a00210a7a25 */ /* 0x000fe200078e0006 */
[----:B------:R-:W-:-:S03]  /*0540*/  SHF.R.S32.HI R7, RZ, 0x2, R0 ;  /* 0x00000002ff077819 */ /* 0x000fc60000011400 */
[----:B------:R-:W-:Y:S01]  /*0550*/  @P0 IMAD R199, R199, c[0x0][0x1ec], R5 ;  /* 0x00007b00c7c70a24 */ /* 0x000fe200078e0205 */
[----:B------:R-:W-:Y:S01]  /*0560*/  SHF.R.S32.HI R0, RZ, 0x1f, R7 ;  /* 0x0000001fff007819 */ /* 0x000fe20000011407 */
        /* <DEDUP_REMOVED lines=8> */
[----:B------:R-:W-:Y:S02]  /*05f0*/  IMAD R22, R22, c[0x0][0x214], R33 ;  /* 0x0000850016167a24 */ /* 0x000fe400078e0221 */
        /* <DEDUP_REMOVED lines=12> */
.L_x_1600:
[----:B------:R-:W-:Y:S05]  /*06c0*/  BSYNC B0 ;  /* 0x0000000000007941 */ /* 0x000fea0003800000 */
.L_x_1599:
        /* <DEDUP_REMOVED lines=14> */
[----:B------:R2:W-:Y:S02]  /*07b0*/  STG.E.128 [R2.64], RZ ;  /* 0x000000ff02007986 */ /* 0x0005e4000c101d0a */
.L_x_1602:
[----:B------:R-:W-:Y:S05]  /*07c0*/  BSYNC B0 ;  /* 0x0000000000007941 */ /* 0x000fea0003800000 */
.L_x_1601:
[C---:B------:R-:W-:Y:S02]  /*07d0*/  ISETP.NE.AND P2, PT, R192.reuse, RZ, PT ;  /* 0x000000ffc000720c */ /* 0x040fe40003f45270 */
[----:B------:R-:W-:Y:S02]  /*07e0*/  ISETP.NE.OR P0, PT, R192, RZ, P0 ;  /* 0x000000ffc000720c */ /* 0x000fe40000705670 */
[----:B------:R-:W-:Y:S02]  /*07f0*/  ISETP.GE.OR P2, PT, R7, R198, P2 ;  /* 0x000000c60700720c */ /* 0x000fe40001746670 */
[----:B------:R-:W-:-:S04]  /*0800*/  IADD3 R7, P1, R22, R7, RZ ;  /* 0x0000000716077210 */ /* 0x000fc80007f3e0ff */
        /* <DEDUP_REMOVED lines=9> */
.L_x_1598:
[----:B-1----:R-:W-:Y:S01]  /*08a0*/  ISETP.NE.U32.AND P0, PT, RZ, c[0x0][0x2b8], PT ;  /* 0x0000ae00ff007a0c */ /* 0x002fe20003f05070 */
        /* <DEDUP_REMOVED lines=11> */
[----:B------:R-:W-:-:S03]  /*0960*/  @P2 LEA R218, P0, R6, c[0x0][0x2c0], 0x2 ;  /* 0x0000b00006da2a11 */ /* 0x000fc600078010ff */
[----:B------:R-:W-:-:S04]  /*0970*/  @P2 IMAD R4, R22, c[0x0][0x2cc], R5 ;  /* 0x0000b30016042a24 */ /* 0x000fc800078e0205 */
[----:B------:R-:W-:-:S05]  /*0980*/  @P2 IMAD.IADD R4, R7, 0x1, R4 ;  /* 0x0000000107042824 */ /* 0x000fca00078e0204 */
[----:B------:R-:W-:-:S04]  /*0990*/  @P2 SHF.L.U64.HI R4, R6, 0x2, R4 ;  /* 0x0000000206042819 */ /* 0x000fc80000010204 */
[----:B------:R-:W-:Y:S02]  /*09a0*/  @P2 IADD3.X R219, R4, c[0x0][0x2c4], RZ, P0, !PT ;  /* 0x0000b10004db2a10 */ /* 0x000fe400007fe4ff */
[----:B------:R-:W-:Y:S02]  /*09b0*/  @P2 ISETP.NE.U32.AND P0, PT, R218, RZ, PT ;  /* 0x000000ffda00220c */ /* 0x000fe40003f05070 */
[----:B------:R-:W-:Y:S02]  /*09c0*/  IABS R4, c[0x0][0x2d0] ;  /* 0x0000b40000047a13 */ /* 0x000fe40000000000 */
        /* <DEDUP_REMOVED lines=23> */
[----:B------:R-:W-:Y:S02]  /*0b40*/  @!P0 IADD3 R5, -R5, RZ, RZ ;  /* 0x000000ff05058210 */ /* 0x000fe40007ffe1ff */
        /* <DEDUP_REMOVED lines=8> */
[----:B---3--:R-:W-:Y:S01]  /*0bd0*/  IMAD.MOV R4, RZ, RZ, -R9 ;  /* 0x000000ffff047224 */ /* 0x008fe200078e0a09 */
[----:B------:R-:W-:-:S03]  /*0be0*/  MOV R8, RZ ;  /* 0x000000ff00087202 */ /* 0x000fc60000000f00 */
[----:B------:R-:W-:Y:S01]  /*0bf0*/  IMAD R6, R4, R3, RZ ;  /* 0x0000000304067224 */ /* 0x000fe200078e02ff */
[----:B------:R-:W-:-:S03]  /*0c00*/  IABS R4, R26 ;  /* 0x0000001a00047213 */ /* 0x000fc60000000000 */
[----:B------:R-:W-:-:S04]  /*0c10*/  IMAD.HI.U32 R9, R9, R6, R8 ;  /* 0x0000000609097227 */ /* 0x000fc800078e0008 */
[----:B------:R-:W-:-:S04]  /*0c20*/  IMAD.MOV.U32 R6, RZ, RZ, R4 ;  /* 0x000000ffff067224 */ /* 0x000fc800078e0004 */
[----:B-1----:R-:W-:-:S05]  /*0c30*/  IMAD.HI.U32 R11, R9, R6, RZ ;  /* 0x00000006090b7227 */ /* 0x002fca00078e00ff */
[----:B------:R-:W-:-:S05]  /*0c40*/  IADD3 R4, -R11, RZ, RZ ;  /* 0x000000ff0b047210 */ /* 0x000fca0007ffe1ff */
[----:B------:R-:W-:-:S05]  /*0c50*/  IMAD R4, R3, R4, R6 ;  /* 0x0000000403047224 */ /* 0x000fca00078e0206 */
[----:B------:R-:W-:-:S13]  /*0c60*/  ISETP.GT.U32.AND P0, PT, R3, R4, PT ;  /* 0x000000040300720c */ /* 0x000fda0003f04070 */
[----:B------:R-:W-:Y:S01]  /*0c70*/  @!P0 IMAD.IADD R4, R4, 0x1, -R3 ;  /* 0x0000000104048824 */ /* 0x000fe200078e0a03 */
[----:B------:R-:W-:-:S04]  /*0c80*/  @!P0 IADD3 R11, R11, 0x1, RZ ;  /* 0x000000010b0b8810 */ /* 0x000fc80007ffe0ff */
[----:B------:R-:W-:Y:S02]  /*0c90*/  ISETP.GE.U32.AND P2, PT, R4, R3, PT ;  /* 0x000000030400720c */ /* 0x000fe40003f46070 */
[----:B------:R-:W-:Y:S02]  /*0ca0*/  LOP3.LUT R3, R26, c[0x0][0x1c8], RZ, 0x3c, !PT ;  /* 0x000072001a037a12 */ /* 0x000fe400078e3cff */
[----:B------:R-:W-:Y:S02]  /*0cb0*/  IADD3 R4, -R5, RZ, RZ ;  /* 0x000000ff05047210 */ /* 0x000fe40007ffe1ff */
[----:B------:R-:W-:-:S03]  /*0cc0*/  ISETP.GE.AND P0, PT, R3, RZ, PT ;  /* 0x000000ff0300720c */ /* 0x000fc60003f06270 */
[----:B------:R-:W-:-:S04]  /*0cd0*/  IMAD R13, R4, c[0x0][0x2d0], R13 ;  /* 0x0000b400040d7a24 */ /* 0x000fc800078e020d */
[----:B------:R-:W-:Y:S02]  /*0ce0*/  @P2 IADD3 R11, R11, 0x1, RZ ;  /* 0x000000010b0b2810 */ /* 0x000fe40007ffe0ff */
[----:B------:R-:W-:Y:S02]  /*0cf0*/  ISETP.NE.AND P2, PT, RZ, c[0x0][0x1c8], PT ;  /* 0x00007200ff007a0c */ /* 0x000fe40003f45270 */
[----:B------:R-:W-:Y:S02]  /*0d00*/  SHF.R.S32.HI R7, RZ, 0x1f, R13 ;  /* 0x0000001fff077819 */ /* 0x000fe4000001140d */
[----:B------:R-:W-:-:S03]  /*0d10*/  @!P0 IMAD.MOV R11, RZ, RZ, -R11 ;  /* 0x000000ffff0b8224 */ /* 0x000fc600078e0a0b */
[----:B------:R-:W-:-:S06]  /*0d20*/  IMAD R4, R7, c[0x0][0x198], RZ ;  /* 0x0000660007047a24 */ /* 0x000fcc00078e02ff */
        /* <DEDUP_REMOVED lines=19> */
.L_x_1603:
        /* <DEDUP_REMOVED lines=15> */
.L_x_1605:
[----:B------:R-:W-:Y:S01]  /*0f50*/  IABS R8, c[0x0][0x1c8] ;  /* 0x0000720000087a13 */ /* 0x000fe20000000000 */
[----:B------:R-:W-:-:S03]  /*0f60*/  @P4 IMAD.IADD R17, R3, 0x1, R10 ;  /* 0x0000000103114824 */ /* 0x000fc600078e020a */
[----:B------:R-:W1:Y:S01]  /*0f70*/  I2F.RP R9, R8 ;  /* 0x0000000800097306 */ /* 0x000e620000209400 */
[----:B------:R-:W-:-:S04]  /*0f80*/  @P4 IMAD.WIDE.U32 R34, R17, c[0x0][0x1a0], RZ ;  /* 0x0000680011224a25 */ /* 0x000fc800078e00ff */
[----:B------:R-:W-:-:S03]  /*0f90*/  @P4 IMAD R17, R17, c[0x0][0x1a4], R35 ;  /* 0x0000690011114a24 */ /* 0x000fc600078e0223 */
[----:B-1----:R-:W1:Y:S02]  /*0fa0*/  MUFU.RCP R12, R9 ;  /* 0x00000009000c7308 */ /* 0x002e640000001000 */
[----:B-1----:R-:W-:Y:S02]  /*0fb0*/  IADD3 R12, R12, 0xffffffe, RZ ;  /* 0x0ffffffe0c0c7810 */ /* 0x002fe40007ffe0ff */
[----:B------:R-:W-:-:S04]  /*0fc0*/  MOV R9, R5 ;  /* 0x0000000500097202 */ /* 0x000fc80000000f00 */
[----:B------:R-:W1:Y:S02]  /*0fd0*/  F2I.FTZ.U32.TRUNC.NTZ R13, R12 ;  /* 0x0000000c000d7305 */ /* 0x000e64000021f000 */
[----:B-1----:R-:W-:Y:S02]  /*0fe0*/  IMAD.MOV R4, RZ, RZ, -R13 ;  /* 0x000000ffff047224 */ /* 0x002fe400078e0a0d */
[----:B------:R-:W-:Y:S02]  /*0ff0*/  IMAD.MOV.U32 R12, RZ, RZ, RZ ;  /* 0x000000ffff0c7224 */ /* 0x000fe400078e00ff */
[----:B------:R-:W-:Y:S01]  /*1000*/  IMAD R7, R4, R8, RZ ;  /* 0x0000000804077224 */ /* 0x000fe200078e02ff */
[----:B------:R-:W-:-:S03]  /*1010*/  IABS R4, R26 ;  /* 0x0000001a00047213 */ /* 0x000fc60000000000 */
[----:B------:R-:W-:Y:S01]  /*1020*/  IMAD.HI.U32 R7, R13, R7, R12 ;  /* 0x000000070d077227 */ /* 0x000fe200078e000c */
[----:B------:R-:W-:-:S05]  /*1030*/  LEA R13, R2, 0xffffff00, 0x8 ;  /* 0xffffff00020d7811 */ /* 0x000fca00078e40ff */
        /* <DEDUP_REMOVED lines=9> */
[----:B------:R-:W-:Y:S01]  /*10d0*/  ISETP.GE.U32.AND P3, PT, R7, R8, PT ;  /* 0x000000080700720c */ /* 0x000fe20003f66070 */
[----:B------:R-:W-:Y:S01]  /*10e0*/  IMAD.MOV.U32 R8, RZ, RZ, R6 ;  /* 0x000000ffff087224 */ /* 0x000fe200078e0006 */
[----:B------:R-:W-:-:S03]  /*10f0*/  SHF.R.S32.HI R7, RZ, 0x1f, R13 ;  /* 0x0000001fff077819 */ /* 0x000fc6000001140d */
[----:B------:R-:W-:-:S04]  /*1100*/  IMAD.WIDE.U32 R8, R13, c[0x0][0x198], R8 ;  /* 0x000066000d087a25 */ /* 0x000fc800078e0008 */
[----:B------:R-:W-:-:S04]  /*1110*/  IMAD R4, R7, c[0x0][0x198], RZ ;  /* 0x0000660007047a24 */ /* 0x000fc800078e02ff */
[----:B------:R-:W-:Y:S01]  /*1120*/  @P3 IADD3 R11, R11, 0x1, RZ ;  /* 0x000000010b0b3810 */ /* 0x000fe20007ffe0ff */
[----:B------:R-:W-:-:S03]  /*1130*/  IMAD R4, R13, c[0x0][0x19c], R4 ;  /* 0x000067000d047a24 */ /* 0x000fc600078e0204 */
[----:B------:R-:W-:Y:S02]  /*1140*/  @!P2 IADD3 R11, -R11, RZ, RZ ;  /* 0x000000ff0b0ba210 */ /* 0x000fe40007ffe1ff */
[----:B------:R-:W-:Y:S02]  /*1150*/  @!P0 LOP3.LUT R11, RZ, c[0x0][0x1c8], RZ, 0x33, !PT ;  /* 0x00007200ff0b8a12 */ /* 0x000fe400078e33ff */
[----:B------:R-:W-:Y:S02]  /*1160*/  IADD3 R9, R9, R4, RZ ;  /* 0x0000000409097210 */ /* 0x000fe40007ffe0ff */
[----:B------:R-:W-:-:S03]  /*1170*/  SHF.R.S32.HI R6, RZ, 0x1f, R11 ;  /* 0x0000001fff067819 */ /* 0x000fc6000001140b */
        /* <DEDUP_REMOVED lines=15> */
.L_x_1604:
[----:B------:R-:W-:Y:S01]  /*1270*/  ISETP.NE.AND P0, PT, R199, -0x1, PT ;  /* 0xffffffffc700780c */ /* 0x000fe20003f05270 */
[----:B------:R-:W-:Y:S01]  /*1280*/  IMAD R6, R6, c[0x0][0x1b8], RZ ;  /* 0x00006e0006067a24 */ /* 0x000fe200078e02ff */
[----:B------:R-:W-:Y:S01]  /*1290*/  SHF.R.S32.HI R3, RZ, 0x1f, R192 ;  /* 0x0000001fff037819 */ /* 0x000fe200000114c0 */
[----:B------:R-:W-:Y:S03]  /*12a0*/  BSSY B0, `(.L_x_1606) ;  /* 0x000005a000007945 */ /* 0x000fe60003800000 */
[CC--:B------:R-:W-:Y:S02]  /*12b0*/  LEA.HI R15, R3.reuse, R192.reuse, RZ, 0x2 ;  /* 0x000000c0030f7211 */ /* 0x0c0fe400078f10ff */
[----:B------:R-:W-:Y:S02]  /*12c0*/  LEA.HI R20, R3, R192, RZ, 0x4 ;  /* 0x000000c003147211 */ /* 0x000fe400078f20ff */
[----:B------:R-:W-:-:S02]  /*12d0*/  SHF.R.S32.HI R24, RZ, 0x2, R15 ;  /* 0x00000002ff187819 */ /* 0x000fc4000001140f */
[----:B-----5:R-:W-:Y:S01]  /*12e0*/  LEA.HI R0, R3, R192, RZ, 0x3 ;  /* 0x000000c003007211 */ /* 0x020fe200078f18ff */
[C---:B------:R-:W-:Y:S01]  /*12f0*/  @P0 IMAD.WIDE.U32 R4, R199.reuse, c[0x0][0x190], RZ ;  /* 0x00006400c7040a25 */ /* 0x040fe200078e00ff */
[----:B------:R-:W-:Y:S02]  /*1300*/  @!P0 SHF.R.S32.HI R23, RZ, 0x1f, R22 ;  /* 0x0000001fff178819 */ /* 0x000fe40000011416 */
[----:B------:R-:W-:Y:S01]  /*1310*/  SHF.R.S32.HI R25, RZ, 0x1f, R24 ;  /* 0x0000001fff197819 */ /* 0x000fe20000011418 */
[----:B------:R-:W-:Y:S01]  /*1320*/  @P0 IMAD R21, R199, c[0x0][0x194], R5 ;  /* 0x00006500c7150a24 */ /* 0x000fe200078e0205 */
[----:B------:R-:W-:Y:S01]  /*1330*/  LOP3.LUT R5, R15, 0xfffffffc, RZ, 0xc0, !PT ;  /* 0xfffffffc0f057812 */ /* 0x000fe200078ec0ff */
[----:B------:R-:W-:Y:S01]  /*1340*/  @!P0 IMAD R23, R23, c[0x0][0x178], RZ ;  /* 0x00005e0017178a24 */ /* 0x000fe200078e02ff */
[----:B------:R-:W-:Y:S01]  /*1350*/  SHF.R.S32.HI R16, RZ, 0x3, R0 ;  /* 0x00000003ff107819 */ /* 0x000fe20000011400 */
[----:B------:R-:W-:Y:S01]  /*1360*/  @!P0 IMAD.WIDE.U32 R28, R22, c[0x0][0x178], RZ ;  /* 0x00005e00161c8a25 */ /* 0x000fe200078e00ff */
[----:B------:R-:W-:-:S02]  /*1370*/  LEA.HI R15, R15, R24, RZ, 0x1 ;  /* 0x000000180f0f7211 */ /* 0x000fc400078f08ff */
[----:B------:R-:W-:Y:S01]  /*1380*/  SHF.L.U32 R27, R16, 0x6, RZ ;  /* 0x00000006101b7819 */ /* 0x000fe200000006ff */
[----:B------:R-:W-:Y:S01]  /*1390*/  IMAD.IADD R216, R192, 0x1, -R5 ;  /* 0x00000001c0d87824 */ /* 0x000fe200078e0a05 */
[----:B------:R-:W-:Y:S01]  /*13a0*/  LOP3.LUT R5, R20, 0xfffffff0, RZ, 0xc0, !PT ;  /* 0xfffffff014057812 */ /* 0x000fe200078ec0ff */
[----:B------:R-:W-:Y:S01]  /*13b0*/  @P0 IMAD.MOV.U32 R8, RZ, RZ, R4 ;  /* 0x000000ffff080224 */ /* 0x000fe200078e0004 */
[----:B------:R-:W-:Y:S01]  /*13c0*/  LOP3.LUT R15, R15, 0x7fffffe, RZ, 0xc0, !PT ;  /* 0x07fffffe0f0f7812 */ /* 0x000fe200078ec0ff */
[----:B------:R-:W-:Y:S01]  /*13d0*/  @!P0 IMAD R4, R22, c[0x0][0x17c], R23 ;  /* 0x00005f0016048a24 */ /* 0x000fe200078e0217 */
[----:B------:R-:W-:Y:S01]  /*13e0*/  LOP3.LUT R27, R27, 0xc0, RZ, 0xc0, !PT ;  /* 0x000000c01b1b7812 */ /* 0x000fe200078ec0ff */
[----:B------:R-:W-:Y:S01]  /*13f0*/  IMAD.SHL.U32 R216, R216, 0x8, RZ ;  /* 0x00000008d8d87824 */ /* 0x000fe200078e00ff */
[----:B------:R-:W-:Y:S01]  /*1400*/  LEA.HI R3, R3, R192, RZ, 0x5 ;  /* 0x000000c003037211 */ /* 0x000fe200078f28ff */
[----:B------:R-:W-:Y:S01]  /*1410*/  @!P0 IMAD.MOV.U32 R8, RZ, RZ, R28 ;  /* 0x000000ffff088224 */ /* 0x000fe200078e001c */
[----:B------:R-:W-:Y:S01]  /*1420*/  SHF.R.U32.HI R196, RZ, 0x3, R27 ;  /* 0x00000003ffc47819 */ /* 0x000fe2000001161b */
[----:B------:R-:W-:Y:S01]  /*1430*/  @!P0 IMAD.IADD R21, R29, 0x1, R4 ;  /* 0x000000011d158824 */ /* 0x000fe200078e0204 */
[----:B------:R-:W-:Y:S01]  /*1440*/  IADD3 R36, P3, R216, R36, RZ ;  /* 0x00000024d8247210 */ /* 0x000fe20007f7e0ff */
[----:B------:R-:W-:Y:S01]  /*1450*/  IMAD.IADD R12, R192, 0x1, -R5 ;  /* 0x00000001c00c7824 */ /* 0x000fe200078e0a05 */
[----:B------:R-:W-:Y:S01]  /*1460*/  SHF.R.S32.HI R4, RZ, 0x1f, R216 ;  /* 0x0000001fff047819 */ /* 0x000fe200000114d8 */
[----:B------:R-:W-:Y:S01]  /*1470*/  IMAD R5, R11, c[0x0][0x1bc], R6 ;  /* 0x00006f000b057a24 */ /* 0x000fe200078e0206 */
[----:B------:R-:W-:Y:S01]  /*1480*/  IADD3 R8, P0, R216, R8, RZ ;  /* 0x00000008d8087210 */ /* 0x000fe20007f1e0ff */
[----:B------:R-:W-:Y:S01]  /*1490*/  IMAD.IADD R28, R24, 0x1, -R15 ;  /* 0x00000001181c7824 */ /* 0x000fe200078e0a0f */
[----:B------:R-:W-:Y:S01]  /*14a0*/  IADD3 R34, P2, R216, R34, RZ ;  /* 0x00000022d8227210 */ /* 0x000fe20007f5e0ff */
[C---:B------:R-:W-:Y:S01]  /*14b0*/  IMAD.X R37, R4.reuse, 0x1, R9, P3 ;  /* 0x0000000104257824 */ /* 0x040fe200018e0609 */
[----:B------:R-:W-:Y:S01]  /*14c0*/  IADD3.X R9, R4, R21, RZ, P0, !PT ;  /* 0x0000001504097210 */ /* 0x000fe200007fe4ff */
[----:B------:R-:W-:Y:S01]  /*14d0*/  IMAD.WIDE R18, R19, 0x40, R24 ;  /* 0x0000004013127825 */ /* 0x000fe200078e0218 */
[----:B------:R-:W-:-:S02]  /*14e0*/  IADD3 R6, P0, R24, R13, RZ ;  /* 0x0000000d18067210 */ /* 0x000fc40007f1e0ff */
[----:B------:R-:W-:Y:S01]  /*14f0*/  LEA.HI R10, R12, R12, RZ, 0x1 ;  /* 0x0000000c0c0a7211 */ /* 0x000fe200078f08ff */
[----:B------:R-:W-:Y:S01]  /*1500*/  IMAD.X R35, R4, 0x1, R17, P2 ;  /* 0x0000000104237824 */ /* 0x000fe200010e0611 */
[----:B------:R-:W-:Y:S01]  /*1510*/  LOP3.LUT R23, R27, 0x18, R216, 0xf8, !PT ;  /* 0x000000181b177812 */ /* 0x000fe200078ef8d8 */
[C---:B------:R-:W-:Y:S01]  /*1520*/  IMAD.X R4, R25.reuse, 0x1, R7, P0 ;  /* 0x0000000119047824 */ /* 0x040fe200000e0607 */
[--C-:B------:R-:W-:Y:S01]  /*1530*/  SHF.R.S32.HI R14, RZ, 0x1, R10.reuse ;  /* 0x00000001ff0e7819 */ /* 0x100fe2000001140a */
[----:B------:R-:W-:Y:S01]  /*1540*/  IMAD R7, R25, c[0x0][0x198], RZ ;  /* 0x0000660019077a24 */ /* 0x000fe200078e02ff */
[----:B------:R-:W-:Y:S01]  /*1550*/  SHF.R.S32.HI R13, RZ, 0x1f, R10 ;  /* 0x0000001fff0d7819 */ /* 0x000fe2000001140a */
[----:B------:R-:W-:Y:S01]  /*1560*/  IMAD R153, R4, c[0x0][0x1a0], RZ ;  /* 0x0000680004997a24 */ /* 0x000fe200078e02ff */
[----:B------:R-:W-:Y:S01]  /*1570*/  SHF.R.S32.HI R31, RZ, 0x5, R3 ;  /* 0x00000005ff1f7819 */ /* 0x000fe20000011403 */
[----:B------:R-:W-:Y:S01]  /*1580*/  IMAD.IADD R4, R198, 0x1, -R33 ;  /* 0x00000001c6047824 */ /* 0x000fe200078e0a21 */
[----:B------:R-:W-:Y:S01]  /*1590*/  LEA.HI R13, R13, R14, RZ, 0x2 ;  /* 0x0000000e0d0d7211 */ /* 0x000fe200078f10ff */
[----:B------:R-:W-:Y:S01]  /*15a0*/  IMAD.WIDE.U32 R34, R11, c[0x0][0x1b8], R34 ;  /* 0x00006e000b227a25 */ /* 0x000fe200078e0022 */
[----:B------:R-:W-:-:S02]  /*15b0*/  SHF.R.S32.HI R27, RZ, 0x1f, R26 ;  /* 0x0000001fff1b7819 */ /* 0x000fc4000001141a */
[C---:B------:R-:W-:Y:S01]  /*15c0*/  ISETP.GE.AND P0, PT, R24.reuse, R4, PT ;  /* 0x000000041800720c */ /* 0x040fe20003f06270 */
[C---:B------:R-:W-:Y:S01]  /*15d0*/  IMAD R7, R24.reuse, c[0x0][0x19c], R7 ;  /* 0x0000670018077a24 */ /* 0x040fe200078e0207 */
[----:B------:R-:W-:Y:S01]  /*15e0*/  LOP3.LUT R13, R13, 0xfffffffc, RZ, 0xc0, !PT ;  /* 0xfffffffc0d0d7812 */ /* 0x000fe200078ec0ff */
[----:B------:R-:W-:Y:S01]  /*15f0*/  IMAD.WIDE.U32 R164, R24, c[0x0][0x198], R36 ;  /* 0x0000660018a47a25 */ /* 0x000fe200078e0024 */
[----:B------:R-:W-:Y:S02]  /*1600*/  LOP3.LUT R196, R23, R196, RZ, 0x3c, !PT ;  /* 0x000000c417c47212 */ /* 0x000fe400078e3cff */
[----:B------:R-:W-:Y:S01]  /*1610*/  LEA R11, R31, R28, 0x3 ;  /* 0x0000001c1f0b7211 */ /* 0x000fe200078e18ff */
[----:B------:R-:W-:Y:S01]  /*1620*/  IMAD.IADD R14, R14, 0x1, -R13 ;  /* 0x000000010e0e7824 */ /* 0x000fe200078e0a0d */
[----:B------:R-:W-:Y:S01]  /*1630*/  IADD3 R165, R165, R7, RZ ;  /* 0x00000007a5a57210 */ /* 0x000fe20007ffe0ff */
[----:B------:R-:W-:Y:S01]  /*1640*/  IMAD.IADD R35, R35, 0x1, R5 ;  /* 0x0000000123237824 */ /* 0x000fe200078e0205 */
[----:B------:R-:W-:Y:S01]  /*1650*/  LOP3.LUT R21, R3, 0xffffffe0, RZ, 0xc0, !PT ;  /* 0xffffffe003157812 */ /* 0x000fe200078ec0ff */
[----:B------:R-:W-:Y:S01]  /*1660*/  IMAD R5, R27, c[0x0][0x1a8], RZ ;  /* 0x00006a001b057a24 */ /* 0x000fe200078e02ff */
[----:B------:R-:W-:Y:S01]  /*1670*/  LOP3.LUT P2, RZ, R14, 0x2, RZ, 0xc0, !PT ;  /* 0x000000020eff7812 */ /* 0x000fe2000784c0ff */
[----:B------:R-:W-:-:S04]  /*1680*/  IMAD.WIDE.U32 R28, R26, c[0x0][0x1a8], R8 ;  /* 0x00006a001a1c7a25 */ /* 0x000fc800078e0008 */
[----:B------:R-:W-:Y:S02]  /*1690*/  IMAD.U32 R196, R11, 0x20, R196 ;  /* 0x000000200bc47824 */ /* 0x000fe400078e00c4 */
[----:B------:R-:W-:Y:S02]  /*16a0*/  IMAD R153, R6, c[0x0][0x1a4], R153 ;  /* 0x0000690006997a24 */ /* 0x000fe400078e0299 */
[----:B------:R-:W-:Y:S01]  /*16b0*/  IMAD.MOV.U32 R8, RZ, RZ, 0x10 ;  /* 0x00000010ff087424 */ /* 0x000fe200078e00ff */
[----:B------:R-:W-:Y:S01]  /*16c0*/  SHF.L.U32 R196, R196, 0x1, RZ ;  /* 0x00000001c4c47819 */ /* 0x000fe200000006ff */
[----:B------:R-:W-:-:S04]  /*16d0*/  IMAD.WIDE.U32 R6, R6, c[0x0][0x1a0], R34 ;  /* 0x0000680006067a25 */ /* 0x000fc800078e0022 */
[----:B------:R-:W-:Y:S01]  /*16e0*/  IMAD R3, R26, c[0x0][0x1ac], R5 ;  /* 0x00006b001a037a24 */ /* 0x000fe200078e0205 */
[----:B------:R-:W-:Y:S01]  /*16f0*/  SEL R5, R8, 0xfffffff0, !P2 ;  /* 0xfffffff008057807 */ /* 0x000fe20005000000 */
        /* <DEDUP_REMOVED lines=20> */
.L_x_1607:
[----:B------:R-:W-:Y:S05]  /*1840*/  BSYNC B0 ;  /* 0x0000000000007941 */ /* 0x000fea0003800000 */
.L_x_1606:
[----:B------:R-:W-:Y:S01]  /*1850*/  IADD3 R3, R24, 0x20, RZ ;  /* 0x0000002018037810 */ /* 0x000fe20007ffe0ff */
[----:B------:R-:W-:Y:S03]  /*1860*/  BSSY B0, `(.L_x_1608) ;  /* 0x0000014000007945 */ /* 0x000fe60003800000 */
[----:B------:R-:W-:-:S13]  /*1870*/  ISETP.GE.AND P0, PT, R3, R4, PT ;  /* 0x000000040300720c */ /* 0x000fda0003f06270 */
[----:B------:R-:W-:Y:S05]  /*1880*/  @P0 BRA `(.L_x_1609) ;  /* 0x0000011000000947 */ /* 0x000fea0003800000 */
[----:B------:R-:W-:-:S13]  /*1890*/  ISETP.GE.AND P0, PT, R216, c[0x0][0x220], PT ;  /* 0x00008800d8007a0c */ /* 0x000fda0003f06270 */
[----:B------:R3:W-:Y:S01]  /*18a0*/  @P0 STS.128 [R196+0x800], RZ ;  /* 0x000800ffc4000388 */ /* 0x0007e20000000c00 */
[----:B------:R-:W-:Y:S05]  /*18b0*/  @P0 BRA `(.L_x_1609) ;  /* 0x000000e000000947 */ /* 0x000fea0003800000 */
[----:B------:R-:W-:Y:S01]  /*18c0*/  IADD3 R4, P0, R18, 0x20, RZ ;  /* 0x0000002012047810 */ /* 0x000fe20007f1e0ff */
[----:B------:R-:W-:-:S04]  /*18d0*/  IMAD.MOV.U32 R18, RZ, RZ, R28 ;  /* 0x000000ffff127224 */ /* 0x000fc800078e001c */
[----:B------:R-:W-:Y:S01]  /*18e0*/  IMAD.X R9, RZ, RZ, R19, P0 ;  /* 0x000000ffff097224 */ /* 0x000fe200000e0613 */
[----:B------:R-:W-:-:S03]  /*18f0*/  MOV R19, R35 ;  /* 0x0000002300137202 */ /* 0x000fc60000000f00 */
[----:B------:R-:W-:Y:S02]  /*1900*/  IMAD R9, R9, c[0x0][0x190], RZ ;  /* 0x0000640009097a24 */ /* 0x000fe400078e02ff */
        /* <DEDUP_REMOVED lines=9> */
.L_x_1609:
[----:B------:R-:W-:Y:S05]  /*19a0*/  BSYNC B0 ;  /* 0x0000000000007941 */ /* 0x000fea0003800000 */
.L_x_1608:
        /* <DEDUP_REMOVED lines=17> */
.L_x_1611:
[----:B------:R-:W-:Y:S05]  /*1ac0*/  BSYNC B0 ;  /* 0x0000000000007941 */ /* 0x000fea0003800000 */
.L_x_1610:
        /* <DEDUP_REMOVED lines=10> */
[----:B-1----:R-:W-:-:S04]  /*1b70*/  IADD3 R18, P0, R164, UR9, RZ ;  /* 0x00000009a4127c10 */ /* 0x002fc8000ff1e0ff */
[----:B------:R-:W-:Y:S02]  /*1b80*/  IADD3.X R9, R165, UR8, RZ, P0, !PT ;  /* 0x00000008a5097c10 */ /* 0x000fe400087fe4ff */
[----:B----4-:R-:W-:-:S04]  /*1b90*/  LEA R28, P0, R18, c[0x0][0x168], 0x1 ;  /* 0x00005a00121c7a11 */ /* 0x010fc800078008ff */
[----:B------:R-:W-:-:S05]  /*1ba0*/  LEA.HI.X R29, R18, c[0x0][0x16c], R9, 0x1, P0 ;  /* 0x00005b00121d7a11 */ /* 0x000fca00000f0c09 */
[----:B------:R-:W-:Y:S01]  /*1bb0*/  @!PT LDS RZ, [RZ] ;  /* 0x00000000fffff984 */ /* 0x000fe20000000800 */
[----:B------:R-:W-:Y:S01]  /*1bc0*/  @!PT LDS RZ, [RZ] ;  /* 0x00000000fffff984 */ /* 0x000fe20000000800 */
[----:B------:R-:W-:Y:S01]  /*1bd0*/  @!PT LDS RZ, [RZ] ;  /* 0x00000000fffff984 */ /* 0x000fe20000000800 */
[----:B------:R1:W-:Y:S04]  /*1be0*/  LDGSTS.E.BYPASS.LTC128B.128 [R196+0x1800], [R28.64] ;  /* 0x018000001cc47fae */ /* 0x0003e8000b901d4a */
.L_x_1613:
[----:B------:R-:W-:Y:S05]  /*1bf0*/  BSYNC B0 ;  /* 0x0000000000007941 */ /* 0x000fea0003800000 */
.L_x_1612:
[----:B-1----:R-:W-:Y:S01]  /*1c00*/  IADD3 R19, R24, 0x40, RZ ;  /* 0x0000004018137810 */ /* 0x002fe20007ffe0ff */
        /* <DEDUP_REMOVED lines=16> */
.L_x_1615:
[----:B------:R-:W-:Y:S05]  /*1d10*/  BSYNC B0 ;  /* 0x0000000000007941 */ /* 0x000fea0003800000 */
.L_x_1614:
        /* <DEDUP_REMOVED lines=18> */
.L_x_1617:
[----:B------:R-:W-:Y:S05]  /*1e40*/  BSYNC B0 ;  /* 0x0000000000007941 */ /* 0x000fea0003800000 */
.L_x_1616:
        /* <DEDUP_REMOVED lines=17> */
.L_x_1619:
[----:B------:R-:W-:Y:S05]  /*1f60*/  BSYNC B0 ;  /* 0x0000000000007941 */ /* 0x000fea0003800000 */
.L_x_1618:
        /* <DEDUP_REMOVED lines=18> */
.L_x_1621:
[----:B------:R-:W-:Y:S05]  /*2090*/  BSYNC B0 ;  /* 0x0000000000007941 */ /* 0x000fea0003800000 */
.L_x_1620:
        /* <DEDUP_REMOVED lines=18> */
.L_x_1623:
[----:B------:R-:W-:Y:S05]  /*21c0*/  BSYNC B0 ;  /* 0x0000000000007941 */ /* 0x000fea0003800000 */
.L_x_1622:
        /* <DEDUP_REMOVED lines=18> */
.L_x_1625:
[----:B------:R-:W-:Y:S05]  /*22f0*/  BSYNC B0 ;  /* 0x0000000000007941 */ /* 0x000fea0003800000 */
.L_x_1624:
[----:B------:R-:W-:Y:S01]  /*2300*/  SHF.R.S32.HI R18, RZ, 0x1f, R22 ;  /* 0x0000001fff127819 */ /* 0x000fe20000011416 */
[----:B------:R-:W-:Y:S01]  /*2310*/  IMAD.WIDE.U32 R26, R22, c[0x0][0x320], R26 ;  /* 0x0000c800161a7a25 */ /* 0x000fe200078e001a */
[----:B------:R-:W0:Y:S03]  /*2320*/  LDGDEPBAR ;  /* 0x00000000000079af */ /* 0x000e260000000000 */
[----:B------:R-:W-:Y:S01]  /*2330*/  IMAD R23, R18, c[0x0][0x320], RZ ;  /* 0x0000c80012177a24 */ /* 0x000fe200078e02ff */
[----:B------:R-:W-:-:S03]  /*2340*/  LEA R34, P0, R26, c[0x0][0x318], 0x2 ;  /* 0x0000c6001a227a11 */ /* 0x000fc600078010ff */
[----:B------:R-:W-:-:S04]  /*2350*/  IMAD R23, R22, c[0x0][0x324], R23 ;  /* 0x0000c90016177a24 */ /* 0x000fc800078e0217 */
[----:B------:R-:W-:-:S05]  /*2360*/  IMAD.IADD R23, R27, 0x1, R23 ;  /* 0x000000011b177824 */ /* 0x000fca00078e0217 */
[----:B------:R-:W-:-:S05]  /*2370*/  LEA.HI.X R35, R26, c[0x0][0x31c], R23, 0x2, P0 ;  /* 0x0000c7001a237a11 */ /* 0x000fca00000f1417 */
[----:B------:R-:W5:Y:S01]  /*2380*/  LDG.E R25, [R34.64] ;  /* 0x0000000a22197981 */ /* 0x000f62000c1e1900 */
[----:B------:R-:W-:Y:S01]  /*2390*/  LOP3.LUT R23, R10, 0x7fffffe, RZ, 0xc0, !PT ;  /* 0x07fffffe0a177812 */ /* 0x000fe200078ec0ff */
[----:B------:R-:W-:Y:S01]  /*23a0*/  IMAD.SHL.U32 R14, R14, 0x40, RZ ;  /* 0x000000400e0e7824 */ /* 0x000fe200078e00ff */
[----:B------:R-:W-:Y:S01]  /*23b0*/  SHF.R.S32.HI R27, RZ, 0x1f, R12 ;  /* 0x0000001fff1b7819 */ /* 0x000fe2000001140c */
[----:B------:R-:W-:-:S04]  /*23c0*/  DEPBAR.LE SB0, 0x0 ;  /* 0x000080000000791a */ /* 0x000fc80000000000 */
[----:B------:R-:W-:Y:S01]  /*23d0*/  IMAD.IADD R23, R12, 0x1, -R23 ;  /* 0x000000010c177824 */ /* 0x000fe200078e0a17 */
[----:B------:R-:W-:Y:S01]  /*23e0*/  LEA.HI R12, R27, R12, RZ, 0x3 ;  /* 0x0000000c1b0c7211 */ /* 0x000fe200078f18ff */
[----:B------:R-:W-:Y:S01]  /*23f0*/  IMAD.SHL.U32 R16, R16, 0x8, RZ ;  /* 0x0000000810107824 */ /* 0x000fe200078e00ff */
[----:B------:R-:W-:Y:S01]  /*2400*/  LOP3.LUT R27, R0, 0xfffffff8, RZ, 0xc0, !PT ;  /* 0xfffffff8001b7812 */ /* 0x000fe200078ec0ff */
[----:B------:R-:W-:Y:S01]  /*2410*/  IMAD R22, R31, 0x10, R33 ;  /* 0x000000101f167824 */ /* 0x000fe200078e0221 */
[----:B------:R-:W-:Y:S01]  /*2420*/  SHF.R.S32.HI R10, RZ, 0x1f, R21 ;  /* 0x0000001fff0a7819 */ /* 0x000fe20000011415 */
[----:B------:R-:W-:Y:S01]  /*2430*/  IMAD.SHL.U32 R12, R12, 0x20, RZ ;  /* 0x000000200c0c7824 */ /* 0x000fe200078e00ff */
[----:B----4-:R-:W-:Y:S01]  /*2440*/  SHF.R.S32.HI R29, RZ, 0x4, R20 ;  /* 0x00000004ff1d7819 */ /* 0x010fe20000011414 */
[----:B------:R-:W-:Y:S01]  /*2450*/  IMAD.IADD R27, R192, 0x1, -R27 ;  /* 0x00000001c01b7824 */ /* 0x000fe200078e0a1b */
[----:B------:R-:W-:Y:S01]  /*2460*/  LEA.HI R21, R10, R21, RZ, 0x2 ;  /* 0x000000150a157211 */ /* 0x000fe200078f10ff */
[----:B------:R-:W5:Y:S01]  /*2470*/  MUFU.RCP R0, c[0x0][0x238] ;  /* 0x00008e0000007b08 */ /* 0x000f620000001000 */
[----:B------:R-:W-:Y:S01]  /*2480*/  LEA.HI R20, R20, R29, RZ, 0x1 ;  /* 0x0000001d14147211 */ /* 0x000fe200078f08ff */
[----:B------:R-:W-:Y:S01]  /*2490*/  IMAD.SHL.U32 R192, R192, 0x2, RZ ;  /* 0x00000002c0c07824 */ /* 0x000fe200078e00ff */
[----:B------:R-:W-:Y:S01]  /*24a0*/  LEA.HI R10, R27, R27, RZ, 0x1 ;  /* 0x0000001b1b0a7211 */ /* 0x000fe200078f08ff */
[----:B------:R-:W-:Y:S01]  /*24b0*/  BSSY B0, `(.L_x_1626) ;  /* 0x0000034000007945 */ /* 0x000fe20003800000 */
[----:B------:R-:W-:-:S02]  /*24c0*/  LOP3.LUT R12, R12, 0xffffff00, RZ, 0xc0, !PT ;  /* 0xffffff000c0c7812 */ /* 0x000fc400078ec0ff */
[----:B------:R-:W-:Y:S02]  /*24d0*/  LOP3.LUT R18, R10, 0x7fffffe, RZ, 0xc0, !PT ;  /* 0x07fffffe0a127812 */ /* 0x000fe400078ec0ff */
[----:B------:R-:W-:Y:S01]  /*24e0*/  ISETP.GE.AND P2, PT, R24, R4, PT ;  /* 0x000000041800720c */ /* 0x000fe20003f46270 */
[----:B------:R-:W-:Y:S01]  /*24f0*/  BAR.SYNC.DEFER_BLOCKING 0x0 ;  /* 0x0000000000007b1d */ /* 0x000fe20000010000 */
[----:B------:R-:W-:Y:S01]  /*2500*/  LOP3.LUT R20, R20, 0xfffffffe, RZ, 0xc0, !PT ;  /* 0xfffffffe14147812 */ /* 0x000fe200078ec0ff */
[----:B------:R-:W-:Y:S01]  /*2510*/  IMAD.IADD R27, R27, 0x1, -R18 ;  /* 0x000000011b1b7824 */ /* 0x000fe200078e0a12 */
[----:B------:R-:W-:Y:S01]  /*2520*/  SHF.R.S32.HI R10, RZ, 0x1, R10 ;  /* 0x00000001ff0a7819 */ /* 0x000fe2000001140a */
[----:B------:R-:W-:Y:S01]  /*2530*/  IMAD R18, R31, 0x200, R12 ;  /* 0x000002001f127824 */ /* 0x000fe200078e020c */
[----:B------:R-:W-:Y:S01]  /*2540*/  SHF.R.S32.HI R21, RZ, 0x2, R21 ;  /* 0x00000002ff157819 */ /* 0x000fe20000011415 */
[----:B------:R-:W-:Y:S01]  /*2550*/  IMAD.IADD R20, R29, 0x1, -R20 ;  /* 0x000000011d147824 */ /* 0x000fe200078e0a14 */
[----:B------:R-:W-:Y:S01]  /*2560*/  LOP3.LUT P3, RZ, R10, 0x2, RZ, 0xc0, !PT ;  /* 0x000000020aff7812 */ /* 0x000fe2000786c0ff */
[C---:B------:R-:W-:Y:S01]  /*2570*/  IMAD R155, R23.reuse, 0x20, R12 ;  /* 0x00000020179b7824 */ /* 0x040fe200078e020c */
[----:B------:R-:W-:Y:S01]  /*2580*/  IADD3 R21, R22, 0x1, R21 ;  /* 0x0000000116157810 */ /* 0x000fe20007ffe015 */
[----:B------:R-:W-:Y:S01]  /*2590*/  IMAD R18, R23, 0x20, R18 ;  /* 0x0000002017127824 */ /* 0x000fe200078e0212 */
[----:B------:R-:W-:Y:S01]  /*25a0*/  LOP3.LUT R23, R14, 0xc0, RZ, 0xc0, !PT ;  /* 0x000000c00e177812 */ /* 0x000fe200078ec0ff */
[----:B------:R-:W-:Y:S01]  /*25b0*/  IMAD.SHL.U32 R14, R20, 0x8, RZ ;  /* 0x00000008140e7824 */ /* 0x000fe200078e00ff */
[----:B------:R-:W-:Y:S01]  /*25c0*/  LEA R224, P0, R6, c[0x0][0x170], 0x1 ;  /* 0x00005c0006e07a11 */ /* 0x000fe200078008ff */
[----:B------:R-:W-:Y:S01]  /*25d0*/  IMAD.SHL.U32 R12, R10, 0x40, RZ ;  /* 0x000000400a0c7824 */ /* 0x000fe200078e00ff */
[----:B------:R-:W-:Y:S01]  /*25e0*/  IADD3 R21, R152, R21, -R198 ;  /* 0x0000001598157210 */ /* 0x000fe20007ffe8c6 */
[----:B------:R-:W-:Y:S01]  /*25f0*/  IMAD R27, R20, 0x8, R27 ;  /* 0x00000008141b7824 */ /* 0x000fe200078e021b */
[----:B------:R-:W-:-:S02]  /*2600*/  LOP3.LUT R14, R23, 0x8, R14, 0xf8, !PT ;  /* 0x00000008170e7812 */ /* 0x000fc400078ef80e */
[----:B------:R-:W-:Y:S02]  /*2610*/  SHF.R.U32.HI R23, RZ, 0x3, R23 ;  /* 0x00000003ff177819 */ /* 0x000fe40000011617 */
[----:B------:R-:W-:Y:S02]  /*2620*/  LOP3.LUT R192, R192, 0x6, RZ, 0xc0, !PT ;  /* 0x00000006c0c07812 */ /* 0x000fe400078ec0ff */
[----:B------:R-:W-:Y:S01]  /*2630*/  LOP3.LUT R14, R14, R23, RZ, 0x3c, !PT ;  /* 0x000000170e0e7212 */ /* 0x000fe200078e3cff */
[----:B------:R4:W-:Y:S01]  /*2640*/  @P2 STS [R196+0x5000], RZ ;  /* 0x005000ffc4002388 */ /* 0x0009e20000000800 */
[----:B------:R-:W-:Y:S02]  /*2650*/  LEA.HI.X R225, R6, c[0x0][0x174], R153, 0x1, P0 ;  /* 0x00005d0006e17a11 */ /* 0x000fe400000f0c99 */
[----:B------:R-:W-:Y:S01]  /*2660*/  IADD3 R167, R21, c[0x0][0x2e8], RZ ;  /* 0x0000ba0015a77a10 */ /* 0x000fe20007ffe0ff */
[----:B------:R4:W-:Y:S01]  /*2670*/  @P2 STS [R196+0x5004], RZ ;  /* 0x005004ffc4002388 */ /* 0x0009e20000000800 */
[----:B------:R-:W-:-:S02]  /*2680*/  IMAD.IADD R190, R14, 0x1, R18 ;  /* 0x000000010ebe7824 */ /* 0x000fc400078e0212 */
[----:B------:R-:W-:Y:S01]  /*2690*/  IMAD.IADD R155, R14, 0x1, R155 ;  /* 0x000000010e9b7824 */ /* 0x000fe200078e029b */
[----:B------:R4:W-:Y:S01]  /*26a0*/  @P2 STS.64 [R196+0x5008], RZ ;  /* 0x005008ffc4002388 */ /* 0x0009e20000000a00 */
[----:B------:R-:W-:-:S04]  /*26b0*/  IMAD.SHL.U32 R190, R190, 0x2, RZ ;  /* 0x00000002bebe7824 */ /* 0x000fc800078e00ff */
[----:B------:R-:W-:Y:S02]  /*26c0*/  IMAD R189, R5, 0x2, R190 ;  /* 0x0000000205bd7824 */ /* 0x000fe400078e02be */
[----:B-----5:R-:W-:Y:S01]  /*26d0*/  FMUL.FTZ R0, R25, R0 ;  /* 0x0000000019007220 */ /* 0x020fe20000410000 */
[----:B------:R-:W-:-:S03]  /*26e0*/  LOP3.LUT R25, R12, 0xc0, RZ, 0xc0, !PT ;  /* 0x000000c00c197812 */ /* 0x000fc600078ec0ff */
[----:B------:R5:W1:Y:S01]  /*26f0*/  R2UR UR4, R0 ;  /* 0x00000000000473c2 */ /* 0x000a6200000e0000 */
[----:B------:R-:W-:Y:S02]  /*2700*/  LOP3.LUT R16, R25, 0x8, R16, 0xf8, !PT ;  /* 0x0000000819107812 */ /* 0x000fe400078ef810 */
[----:B------:R-:W-:-:S04]  /*2710*/  SHF.R.U32.HI R25, RZ, 0x3, R25 ;  /* 0x00000003ff197819 */ /* 0x000fc80000011619 */
[----:B------:R-:W-:-:S05]  /*2720*/  LOP3.LUT R16, R16, R25, RZ, 0x3c, !PT ;  /* 0x0000001910107212 */ /* 0x000fca00078e3cff */
[----:B------:R-:W-:Y:S01]  /*2730*/  IMAD.U32 R188, R27, 0x20, R16 ;  /* 0x000000201bbc7824 */ /* 0x000fe200078e0010 */
[----:B-----5:R-:W-:Y:S01]  /*2740*/  SEL R0, R8, 0xfffffff0, !P3 ;  /* 0xfffffff008007807 */ /* 0x020fe20005800000 */
[----:B------:R-:W-:Y:S05]  /*2750*/  @P2 BRA `(.L_x_1627) ;  /* 0x0000009000002947 */ /* 0x000fea0003800000 */
[----:B-1--4-:R-:W-:-:S13]  /*2760*/  ISETP.GE.AND P0, PT, R216, c[0x0][0x220], PT ;  /* 0x00008800d8007a0c */ /* 0x012fda0003f06270 */
        /* <DEDUP_REMOVED lines=8> */
.L_x_1627:
[----:B-1--4-:R-:W-:Y:S05]  /*27f0*/  BSYNC B0 ;  /* 0x0000000000007941 */ /* 0x012fea0003800000 */
.L_x_1626:
[----:B------:R-:W-:Y:S01]  /*2800*/  ISETP.GE.AND P0, PT, R3, R4, PT ;  /* 0x000000040300720c */ /* 0x000fe20003f06270 */
[----:B------:R-:W-:Y:S01]  /*2810*/  ULDC.64 UR6, c[0x0][0x1a0] ;  /* 0x0000680000067ab9 */ /* 0x000fe20000000a00 */
[----:B------:R-:W-:Y:S01]  /*2820*/  BSSY B0, `(.L_x_1628) ;  /* 0x0000011000007945 */ /* 0x000fe20003800000 */
[----:B------:R-:W-:-:S02]  /*2830*/  USHF.L.U64.HI UR7, UR6, UR5, UR7 ;  /* 0x0000000506077299 */ /* 0x000fc40008010207 */
[----:B------:R-:W-:-:S08]  /*2840*/  USHF.L.U32 UR5, UR6, 0x5, URZ ;  /* 0x0000000506057899 */ /* 0x000fd0000800063f */
[----:B------:R1:W-:Y:S01]  /*2850*/  @P0 STS.128 [R196+0x5800], RZ ;  /* 0x005800ffc4000388 */ /* 0x0003e20000000c00 */
[----:B------:R-:W-:Y:S05]  /*2860*/  @P0 BRA `(.L_x_1629) ;  /* 0x000000c000000947 */ /* 0x000fea0003800000 */
[----:B------:R-:W-:-:S13]  /*2870*/  ISETP.GE.AND P0, PT, R216, c[0x0][0x220], PT ;  /* 0x00008800d8007a0c */ /* 0x000fda0003f06270 */
[----:B------:R4:W-:Y:S01]  /*2880*/  @P0 STS.128 [R196+0x5800], RZ ;  /* 0x005800ffc4000388 */ /* 0x0009e20000000c00 */
[----:B------:R-:W-:Y:S05]  /*2890*/  @P0 BRA `(.L_x_1629) ;  /* 0x0000009000000947 */ /* 0x000fea0003800000 */
[----:B------:R-:W-:Y:S01]  /*28a0*/  IMAD.U32 R21, RZ, RZ, UR5 ;  /* 0x00000005ff157e24 */ /* 0x000fe2000f8e00ff */
        /* <DEDUP_REMOVED lines=8> */
.L_x_1629:
[----:B------:R-:W-:Y:S05]  /*2930*/  BSYNC B0 ;  /* 0x0000000000007941 */ /* 0x000fea0003800000 */
.L_x_1628:
        /* <DEDUP_REMOVED lines=15> */
.L_x_1631:
[----:B------:R-:W-:Y:S05]  /*2a30*/  BSYNC B0 ;  /* 0x0000000000007941 */ /* 0x000fea0003800000 */
.L_x_1630:
        /* <DEDUP_REMOVED lines=16> */
.L_x_1633:
[----:B------:R-:W-:Y:S05]  /*2b40*/  BSYNC B0 ;  /* 0x0000000000007941 */ /* 0x000fea0003800000 */
.L_x_1632:
        /* <DEDUP_REMOVED lines=15> */
.L_x_1635:
[----:B------:R-:W-:Y:S05]  /*2c40*/  BSYNC B0 ;  /* 0x0000000000007941 */ /* 0x000fea0003800000 */
.L_x_1634:
        /* <DEDUP_REMOVED lines=16> */
.L_x_1637:
[----:B------:R-:W-:Y:S05]  /*2d50*/  BSYNC B0 ;  /* 0x0000000000007941 */ /* 0x000fea0003800000 */
.L_x_1636:
        /* <DEDUP_REMOVED lines=16> */
.L_x_1639:
[----:B------:R-:W-:Y:S05]  /*2e60*/  BSYNC B0 ;  /* 0x0000000000007941 */ /* 0x000fea0003800000 */
.L_x_1638:
        /* <DEDUP_REMOVED lines=16> */
.L_x_1641:
[----:B------:R-:W-:Y:S05]  /*2f70*/  BSYNC B0 ;  /* 0x0000000000007941 */ /* 0x000fea0003800000 */
.L_x_1640:
[----:B------:R-:W-:Y:S01]  /*2f80*/  IMAD.SHL.U32 R188, R188, 0x2, RZ ;  /* 0x00000002bcbc7824 */ /* 0x000fe200078e00ff */
[----:B-1----:R-:W-:Y:S01]  /*2f90*/  LDSM.16.M88.4 R16, [R190] ;  /* 0x00000000be10783b */ /* 0x002fe20000000200 */
[----:B------:R-:W-:Y:S01]  /*2fa0*/  IMAD.IADD R159, R157, 0x1, R192 ;  /* 0x000000019d9f7824 */ /* 0x000fe200078e02c0 */
[----:B------:R-:W-:Y:S01]  /*2fb0*/  ULDC.64 UR10, c[0x0][0x118] ;  /* 0x00004600000a7ab9 */ /* 0x000fe20000000a00 */
[----:B------:R-:W-:Y:S01]  /*2fc0*/  IMAD R161, R0, 0x2, R188 ;  /* 0x0000000200a17824 */ /* 0x000fe200078e02bc */
[----:B------:R-:W1:Y:S01]  /*2fd0*/  LDSM.16.M88.4 R8, [R188+0x1000] ;  /* 0x00100000bc08783b */ /* 0x000e620000000200 */
[----:B------:R-:W-:Y:S01]  /*2fe0*/  I2F R215, R159 ;  /* 0x0000009f00d77306 */ /* 0x000fe20000201400 */
[C---:B------:R-:W-:Y:S02]  /*2ff0*/  IADD3 R223, R159.reuse, 0x1, RZ ;  /* 0x000000019fdf7810 */ /* 0x040fe40007ffe0ff */
[----:B------:R-:W5:Y:S01]  /*3000*/  LDSM.16.M88.4 R128, [R188+0x1400] ;  /* 0x00140000bc80783b */ /* 0x000f620000000200 */
[----:B------:R-:W-:-:S02]  /*3010*/  IADD3 R206, R159, 0x8, RZ ;  /* 0x000000089fce7810 */ /* 0x000fc40007ffe0ff */
[C---:B------:R-:W-:Y:S01]  /*3020*/  IADD3 R221, R159.reuse, 0x9, RZ ;  /* 0x000000099fdd7810 */ /* 0x040fe20007ffe0ff */
[----:B------:R-:W2:Y:S01]  /*3030*/  LDSM.16.M88.4 R120, [R188+0x1800] ;  /* 0x00180000bc78783b */ /* 0x000ea20000000200 */
[----:B------:R-:W3:Y:S01]  /*3040*/  I2F R220, R223 ;  /* 0x000000df00dc7306 */ /* 0x000ee20000201400 */
[C---:B------:R-:W-:Y:S02]  /*3050*/  IADD3 R160, R159.reuse, 0x10, RZ ;  /* 0x000000109fa07810 */ /* 0x040fe40007ffe0ff */
[----:B------:R-:W4:Y:S01]  /*3060*/  LDSM.16.M88.4 R112, [R188+0x1c00] ;  /* 0x001c0000bc70783b */ /* 0x000f220000000200 */
[C---:B------:R-:W-:Y:S02]  /*3070*/  IADD3 R214, R159.reuse, 0x11, RZ ;  /* 0x000000119fd67810 */ /* 0x040fe40007ffe0ff */
[C---:B------:R-:W-:Y:S01]  /*3080*/  IADD3 R202, R159.reuse, 0x18, RZ ;  /* 0x000000189fca7810 */ /* 0x040fe20007ffe0ff */
[----:B------:R-:W2:Y:S01]  /*3090*/  LDSM.16.M88.4 R104, [R188+0x2000] ;  /* 0x00200000bc68783b */ /* 0x000ea20000000200 */
[----:B------:R-:W1:Y:S01]  /*30a0*/  I2F R222, R223 ;  /* 0x000000df00de7306 */ /* 0x000e620000201400 */
[----:B------:R-:W-:-:S02]  /*30b0*/  IADD3 R204, R159, 0x20, RZ ;  /* 0x000000209fcc7810 */ /* 0x000fc40007ffe0ff */
[----:B------:R-:W2:Y:S01]  /*30c0*/  LDSM.16.M88.4 R96, [R188+0x2400] ;  /* 0x00240000bc60783b */ /* 0x000ea20000000200 */
[C---:B------:R-:W-:Y:S02]  /*30d0*/  IADD3 R210, R159.reuse, 0x21, RZ ;  /* 0x000000219fd27810 */ /* 0x040fe40007ffe0ff */
[C---:B------:R-:W-:Y:S01]  /*30e0*/  IADD3 R212, R159.reuse, 0x19, RZ ;  /* 0x000000199fd47810 */ /* 0x040fe20007ffe0ff */
[----:B------:R-:W2:Y:S01]  /*30f0*/  LDSM.16.M88.4 R88, [R188+0x2800] ;  /* 0x00280000bc58783b */ /* 0x000ea20000000200 */
[----:B------:R-:W1:Y:S01]  /*3100*/  I2F R209, R206 ;  /* 0x000000ce00d17306 */ /* 0x000e620000201400 */
[C---:B------:R-:W-:Y:S02]  /*3110*/  IADD3 R203, R159.reuse, 0x28, RZ ;  /* 0x000000289fcb7810 */ /* 0x040fe40007ffe0ff */
[----:B------:R-:W3:Y:S01]  /*3120*/  LDSM.16.M88.4 R80, [R188+0x2c00] ;  /* 0x002c0000bc50783b */ /* 0x000ee20000000200 */
[C---:B------:R-:W-:Y:S02]  /*3130*/  IADD3 R208, R159.reuse, 0x50, RZ ;  /* 0x000000509fd07810 */ /* 0x040fe40007ffe0ff */
[C---:B------:R-:W-:Y:S01]  /*3140*/  IADD3 R201, R159.reuse, 0x58, RZ ;  /* 0x000000589fc97810 */ /* 0x040fe20007ffe0ff */
[----:B------:R-:W3:Y:S01]  /*3150*/  LDSM.16.M88.4 R72, [R188+0x3000] ;  /* 0x00300000bc48783b */ /* 0x000ee20000000200 */
[----:B------:R-:W2:Y:S01]  /*3160*/  I2F R207, R206 ;  /* 0x000000ce00cf7306 */ /* 0x000ea20000201400 */
[----:B------:R-:W-:-:S02]  /*3170*/  IADD3 R184, R159, 0x59, RZ ;  /* 0x000000599fb87810 */ /* 0x000fc40007ffe0ff */
[----:B------:R-:W3:Y:S01]  /*3180*/  LDSM.16.M88.4 R64, [R188+0x3400] ;  /* 0x00340000bc40783b */ /* 0x000ee20000000200 */
[C---:B------:R-:W-:Y:S02]  /*3190*/  IADD3 R197, R159.reuse, 0x68, RZ ;  /* 0x000000689fc57810 */ /* 0x040fe40007ffe0ff */
[----:B------:R-:W-:Y:S01]  /*31a0*/  IADD3 R3, R188, 0x1000, RZ ;  /* 0x00001000bc037810 */ /* 0x000fe20007ffe0ff */
[----:B------:R-:W3:Y:S01]  /*31b0*/  LDSM.16.M88.4 R56, [R188+0x3800] ;  /* 0x00380000bc38783b */ /* 0x000ee20000000200 */
[----:B-1----:R-:W-:Y:S01]  /*31c0*/  HMMA.16816.F32.BF16 R12, R16, R8, RZ ;  /* 0x00000008100c723c */ /* 0x002fe200000418ff */
[----:B------:R-:W1:Y:S01]  /*31d0*/  I2F R170, R221 ;  /* 0x000000dd00aa7306 */ /* 0x000e620000201400 */
[C---:B------:R-:W-:Y:S01]  /*31e0*/  IADD3 R195, R159.reuse, 0x69, RZ ;  /* 0x000000699fc37810 */ /* 0x040fe20007ffe0ff */
[----:B------:R-:W1:Y:S01]  /*31f0*/  LDSM.16.M88.4 R48, [R188+0x3c00] ;  /* 0x003c0000bc30783b */ /* 0x000e620000000200 */
[----:B------:R-:W-:Y:S01]  /*3200*/  IMAD R3, R0, 0x2, R3 ;  /* 0x0000000200037824 */ /* 0x000fe200078e0203 */
[----:B------:R-:W-:-:S02]  /*3210*/  IADD3 R186, R159, 0x51, RZ ;  /* 0x000000519fba7810 */ /* 0x000fc40007ffe0ff */
[----:B------:R-:W1:Y:S01]  /*3220*/  LDSM.16.M88.4 R40, [R188+0x4000] ;  /* 0x00400000bc28783b */ /* 0x000e620000000200 */
[----:B------:R-:W-:Y:S01]  /*3230*/  HMMA.16816.F32.BF16 R8, R16, R10, RZ ;  /* 0x0000000a1008723c */ /* 0x000fe200000418ff */
[----:B------:R-:W-:Y:S01]  /*3240*/  I2F R163, R160 ;  /* 0x000000a000a37306 */ /* 0x000fe20000201400 */
[C---:B------:R-:W-:Y:S01]  /*3250*/  IADD3 R200, R159.reuse, 0x60, RZ ;  /* 0x000000609fc87810 */ /* 0x040fe20007ffe0ff */
[----:B------:R-:W1:Y:S01]  /*3260*/  LDSM.16.M88.4 R32, [R188+0x4400] ;  /* 0x00440000bc20783b */ /* 0x000e620000000200 */
[----:B------:R-:W-:-:S03]  /*3270*/  IADD3 R183, R159, 0x61, RZ ;  /* 0x000000619fb77810 */ /* 0x000fc60007ffe0ff */
[----:B------:R-:W1:Y:S01]  /*3280*/  LDSM.16.M88.4 R24, [R188+0x4800] ;  /* 0x00480000bc18783b */ /* 0x000e620000000200 */
[C---:B-----5:R-:W-:Y:S01]  /*3290*/  HMMA.16816.F32.BF16 R132, R16.reuse, R128, RZ ;  /* 0x000000801084723c */ /* 0x060fe200000418ff */
[----:B------:R-:W5:Y:S02]  /*32a0*/  I2F R180, R221 ;  /* 0x000000dd00b47306 */ /* 0x000f640000201400 */
[----:B------:R-:W1:Y:S04]  /*32b0*/  LDSM.16.M88.4 R136, [R188+0x4c00] ;  /* 0x004c0000bc88783b */ /* 0x000e680000000200 */
[----:B------:R-:W-:Y:S01]  /*32c0*/  LDSM.16.M88.4 R144, [R189] ;  /* 0x00000000bd90783b */ /* 0x000fe20000000200 */
[C---:B--2---:R-:W-:Y:S01]  /*32d0*/  HMMA.16816.F32.BF16 R124, R16.reuse, R120, RZ ;  /* 0x00000078107c723c */ /* 0x044fe200000418ff */
[----:B------:R-:W-:Y:S02]  /*32e0*/  I2F R213, R160 ;  /* 0x000000a000d57306 */ /* 0x000fe40000201400 */
[----:B------:R-:W2:Y:S04]  /*32f0*/  LDSM.16.M88.4 R148, [R161+0x1000] ;  /* 0x00100000a194783b */ /* 0x000ea80000000200 */
[----:B------:R-:W1:Y:S01]  /*3300*/  LDSM.16.M88.4 R140, [R161+0x1400] ;  /* 0x00140000a18c783b */ /* 0x000e620000000200 */
[C---:B----4-:R-:W-:Y:S01]  /*3310*/  HMMA.16816.F32.BF16 R116, R16.reuse, R112, RZ ;  /* 0x000000701074723c */ /* 0x050fe200000418ff */
[----:B------:R-:W4:Y:S02]  /*3320*/  I2F R178, R214 ;  /* 0x000000d600b27306 */ /* 0x000f240000201400 */
[----:B------:R-:W0:Y:S05]  /*3330*/  LDGDEPBAR ;  /* 0x00000000000079af */ /* 0x000e2a0000000000 */
[C---:B------:R-:W-:Y:S01]  /*3340*/  HMMA.16816.F32.BF16 R108, R16.reuse, R104, RZ ;  /* 0x00000068106c723c */ /* 0x040fe200000418ff */
[----:B------:R-:W1:Y:S07]  /*3350*/  I2F R182, R214 ;  /* 0x000000d600b67306 */ /* 0x000e6e0000201400 */
[C---:B------:R-:W-:Y:S01]  /*3360*/  HMMA.16816.F32.BF16 R100, R16.reuse, R96, RZ ;  /* 0x000000601064723c */ /* 0x040fe200000418ff */
[----:B------:R-:W1:Y:S07]  /*3370*/  I2F R205, R202 ;  /* 0x000000ca00cd7306 */ /* 0x000e6e0000201400 */
[C---:B------:R-:W-:Y:S01]  /*3380*/  HMMA.16816.F32.BF16 R92, R16.reuse, R88, RZ ;  /* 0x00000058105c723c */ /* 0x040fe200000418ff */
[----:B------:R-:W-:Y:S07]  /*3390*/  I2F R177, R204 ;  /* 0x000000cc00b17306 */ /* 0x000fee0000201400 */
[C---:B---3--:R-:W-:Y:S01]  /*33a0*/  HMMA.16816.F32.BF16 R84, R16.reuse, R80, RZ ;  /* 0x000000501054723c */ /* 0x048fe200000418ff */
[----:B------:R-:W-:Y:S07]  /*33b0*/  I2F R193, R204 ;  /* 0x000000cc00c17306 */ /* 0x000fee0000201400 */
[C---:B------:R-:W-:Y:S01]  /*33c0*/  HMMA.16816.F32.BF16 R76, R16.reuse, R72, RZ ;  /* 0x00000048104c723c */ /* 0x040fe200000418ff */
[----:B------:R-:W-:Y:S07]  /*33d0*/  I2F R158, R210 ;  /* 0x000000d2009e7306 */ /* 0x000fee0000201400 */
[C---:B------:R-:W-:Y:S01]  /*33e0*/  HMMA.16816.F32.BF16 R68, R16.reuse, R64, RZ ;  /* 0x000000401044723c */ /* 0x040fe200000418ff */
[----:B------:R-:W3:Y:S07]  /*33f0*/  I2F R162, R212 ;  /* 0x000000d400a27306 */ /* 0x000eee0000201400 */
[C---:B------:R-:W-:Y:S01]  /*3400*/  HMMA.16816.F32.BF16 R60, R16.reuse, R56, RZ ;  /* 0x00000038103c723c */ /* 0x040fe200000418ff */
[----:B------:R-:W-:Y:S07]  /*3410*/  I2F R176, R210 ;  /* 0x000000d200b07306 */ /* 0x000fee0000201400 */
[C---:B-1----:R-:W-:Y:S01]  /*3420*/  HMMA.16816.F32.BF16 R52, R16.reuse, R48, RZ ;  /* 0x000000301034723c */ /* 0x042fe200000418ff */
[----:B------:R-:W-:Y:S07]  /*3430*/  I2F R175, R203 ;  /* 0x000000cb00af7306 */ /* 0x000fee0000201400 */
[C---:B------:R-:W-:Y:S01]  /*3440*/  HMMA.16816.F32.BF16 R44, R16.reuse, R40, RZ ;  /* 0x00000028102c723c */ /* 0x040fe200000418ff */
[----:B------:R-:W1:Y:S07]  /*3450*/  I2F R211, R202 ;  /* 0x000000ca00d37306 */ /* 0x000e6e0000201400 */
[C---:B------:R-:W-:Y:S01]  /*3460*/  HMMA.16816.F32.BF16 R36, R16.reuse, R32, RZ ;  /* 0x000000201024723c */ /* 0x040fe200000418ff */
[----:B------:R-:W-:Y:S07]  /*3470*/  I2F R171, R208 ;  /* 0x000000d000ab7306 */ /* 0x000fee0000201400 */
        /* <DEDUP_REMOVED lines=28> */
[C---:B------:R-:W-:Y:S08]  /*3640*/  HMMA.16816.F32.BF16 R24, R16.reuse, R26, RZ ;  /* 0x0000001a1018723c */ /* 0x040ff000000418ff */
[C---:B------:R-:W-:Y:S08]  /*3650*/  HMMA.16816.F32.BF16 R20, R16.reuse, R136, RZ ;  /* 0x000000881014723c */ /* 0x040ff000000418ff */
[----:B------:R-:W-:Y:S01]  /*3660*/  HMMA.16816.F32.BF16 R16, R16, R138, RZ ;  /* 0x0000008a1010723c */ /* 0x000fe200000418ff */
[----:B------:R-:W1:Y:S07]  /*3670*/  LDSM.16.M88.4 R136, [R161+0x1800] ;  /* 0x00180000a188783b */ /* 0x000e6e0000000200 */
[C---:B--2---:R-:W-:Y:S01]  /*3680*/  HMMA.16816.F32.BF16 R12, R144.reuse, R148, R12 ;  /* 0x00000094900c723c */ /* 0x044fe2000004180c */
[----:B------:R-:W2:Y:S07]  /*3690*/  I2F R148, R186 ;  /* 0x000000ba00947306 */ /* 0x000eae0000201400 */
[C---:B------:R-:W-:Y:S01]  /*36a0*/  HMMA.16816.F32.BF16 R8, R144.reuse, R150, R8 ;  /* 0x000000969008723c */ /* 0x040fe20000041808 */
[----:B------:R-:W1:Y:S06]  /*36b0*/  I2F R149, R200 ;  /* 0x000000c800957306 */ /* 0x000e6c0000201400 */
[C---:B------:R-:W-:Y:S01]  /*36c0*/  IADD3 R151, R167.reuse, 0x8, RZ ;  /* 0x00000008a7977810 */ /* 0x040fe20007ffe0ff */
[----:B------:R-:W-:Y:S01]  /*36d0*/  HMMA.16816.F32.BF16 R132, R144, R140, R132 ;  /* 0x0000008c9084723c */ /* 0x000fe20000041884 */
[----:B------:R-:W-:-:S02]  /*36e0*/  IMNMX R167, R167, R152, PT ;  /* 0x00000098a7a77217 */ /* 0x000fc40003800200 */
[----:B------:R-:W-:Y:S02]  /*36f0*/  IMNMX R166, R151, R152, PT ;  /* 0x0000009897a67217 */ /* 0x000fe40003800200 */
[CC--:B------:R-:W-:Y:S02]  /*3700*/  ISETP.GE.AND P0, PT, R223.reuse, R167.reuse, PT ;  /* 0x000000a7df00720c */ /* 0x0c0fe40003f06270 */
[-C--:B------:R-:W-:Y:S01]  /*3710*/  ISETP.GE.AND P2, PT, R223, R166.reuse, PT ;  /* 0x000000a6df00720c */ /* 0x080fe20003f46270 */
[C---:B------:R-:W-:Y:S01]  /*3720*/  HMMA.16816.F32.BF16 R128, R144.reuse, R142, R128 ;  /* 0x0000008e9080723c */ /* 0x040fe20000041880 */
[----:B------:R-:W2:Y:S01]  /*3730*/  LDSM.16.M88.4 R140, [R161+0x2400] ;  /* 0x00240000a18c783b */ /* 0x000ea20000000200 */
[----:B------:R-:W-:Y:S01]  /*3740*/  FFMA.FTZ R151, R220, UR4, R13 ;  /* 0x00000004dc977c23 */ /* 0x000fe2000801000d */
[-C--:B------:R-:W-:Y:S01]  /*3750*/  ISETP.GE.AND P5, PT, R206, R167.reuse, PT ;  /* 0x000000a7ce00720c */ /* 0x080fe20003fa6270 */
[----:B------:R-:W-:Y:S01]  /*3760*/  FFMA.FTZ R13, R222, UR4, R15 ;  /* 0x00000004de0d7c23 */ /* 0x000fe2000801000f */
[-C--:B------:R-:W-:Y:S01]  /*3770*/  ISETP.GE.AND P3, PT, R206, R166.reuse, PT ;  /* 0x000000a6ce00720c */ /* 0x080fe20003f66270 */
[----:B------:R-:W-:Y:S01]  /*3780*/  FFMA.FTZ R14, R215, UR4, R14 ;  /* 0x00000004d70e7c23 */ /* 0x000fe2000801000e */
[-C--:B------:R-:W-:Y:S01]  /*3790*/  ISETP.GE.AND P6, PT, R221, R167.reuse, PT ;  /* 0x000000a7dd00720c */ /* 0x080fe20003fc6270 */
[----:B------:R-:W-:Y:S01]  /*37a0*/  FFMA.FTZ R8, R209, UR4, R8 ;  /* 0x00000004d1087c23 */ /* 0x000fe20008010008 */
[----:B------:R-:W-:Y:S01]  /*37b0*/  FSEL R151, R151, -INF , !P0 ;  /* 0xff80000097977808 */ /* 0x000fe20004000000 */
[----:B------:R-:W-:Y:S01]  /*37c0*/  FFMA.FTZ R10, R207, UR4, R10 ;  /* 0x00000004cf0a7c23 */ /* 0x000fe2000801000a */
[----:B------:R-:W-:Y:S01]  /*37d0*/  FSEL R13, R13, -INF , !P2 ;  /* 0xff8000000d0d7808 */ /* 0x000fe20005000000 */
[----:B------:R-:W-:Y:S01]  /*37e0*/  FFMA.FTZ R9, R170, UR4, R9 ;  /* 0x00000004aa097c23 */ /* 0x000fe20008010009 */
[C---:B-1----:R-:W-:Y:S01]  /*37f0*/  HMMA.16816.F32.BF16 R124, R144.reuse, R136, R124 ;  /* 0x00000088907c723c */ /* 0x042fe2000004187c */
[-C--:B------:R-:W-:Y:S01]  /*3800*/  ISETP.GE.AND P0, PT, R160, R167.reuse, PT ;  /* 0x000000a7a000720c */ /* 0x080fe20003f06270 */
[----:B-----5:R-:W-:Y:S01]  /*3810*/  FFMA.FTZ R180, R180, UR4, R11 ;  /* 0x00000004b4b47c23 */ /* 0x020fe2000801000b */
[-C--:B------:R-:W-:Y:S01]  /*3820*/  ISETP.GE.AND P2, PT, R160, R166.reuse, PT ;  /* 0x000000a6a000720c */ /* 0x080fe20003f46270 */
[----:B----4-:R-:W-:Y:S01]  /*3830*/  FFMA.FTZ R133, R178, UR4, R133 ;  /* 0x00000004b2857c23 */ /* 0x010fe20008010085 */
[----:B------:R-:W-:Y:S01]  /*3840*/  FSEL R15, R8, -INF , !P5 ;  /* 0xff800000080f7808 */ /* 0x000fe20006800000 */
[----:B------:R-:W-:Y:S01]  /*3850*/  FFMA.FTZ R182, R182, UR4, R135 ;  /* 0x00000004b6b67c23 */ /* 0x000fe20008010087 */
[----:B------:R-:W-:Y:S01]  /*3860*/  FSEL R160, R10, -INF , !P3 ;  /* 0xff8000000aa07808 */ /* 0x000fe20005800000 */
[----:B------:R-:W-:Y:S01]  /*3870*/  FFMA.FTZ R137, R163, UR4, R132 ;  /* 0x00000004a3897c23 */ /* 0x000fe20008010084 */
[----:B------:R-:W-:Y:S01]  /*3880*/  FSEL R163, R9, -INF , !P6 ;  /* 0xff80000009a37808 */ /* 0x000fe20007000000 */
[C---:B------:R-:W-:Y:S01]  /*3890*/  HMMA.16816.F32.BF16 R120, R144.reuse, R138, R120 ;  /* 0x0000008a9078723c */ /* 0x040fe20000041878 */
[----:B------:R-:W1:Y:S01]  /*38a0*/  LDSM.16.M88.4 R8, [R161+0x2800] ;  /* 0x00280000a108783b */ /* 0x000e620000000200 */
[-C--:B------:R-:W-:Y:S01]  /*38b0*/  ISETP.GE.AND P4, PT, R159, R166.reuse, PT ;  /* 0x000000a69f00720c */ /* 0x080fe20003f86270 */
[----:B------:R-:W-:Y:S01]  /*38c0*/  FFMA.FTZ R128, R205, UR4, R128 ;  /* 0x00000004cd807c23 */ /* 0x000fe20008010080 */
[-C--:B------:R-:W-:Y:S01]  /*38d0*/  ISETP.GE.AND P5, PT, R214, R167.reuse, PT ;  /* 0x000000a7d600720c */ /* 0x080fe20003fa6270 */
[----:B---3--:R-:W-:Y:S01]  /*38e0*/  FFMA.FTZ R129, R162, UR4, R129 ;  /* 0x00000004a2817c23 */ /* 0x008fe20008010081 */
[----:B------:R-:W-:Y:S01]  /*38f0*/  FSEL R14, R14, -INF , !P4 ;  /* 0xff8000000e0e7808 */ /* 0x000fe20006000000 */
[----:B------:R-:W3:Y:S01]  /*3900*/  I2F R206, R195 ;  /* 0x000000c300ce7306 */ /* 0x000ee20000201400 */
        /* <DEDUP_REMOVED lines=8> */
[-C--:B------:R-:W-:Y:S01]  /*3990*/  ISETP.GE.AND P4, PT, R202, R166.reuse, PT ;  /* 0x000000a6ca00720c */ /* 0x080fe20003f86270 */
[----:B------:R-:W-:Y:S01]  /*39a0*/  FFMA.FTZ R126, R193, UR4, R126 ;  /* 0x00000004c17e7c23 */ /* 0x000fe2000801007e */
[C---:B--2---:R-:W-:Y:S01]  /*39b0*/  HMMA.16816.F32.BF16 R100, R144.reuse, R140, R100 ;  /* 0x0000008c9064723c */ /* 0x044fe20000041864 */
[----:B------:R-:W-:Y:S01]  /*39c0*/  FSEL R135, R133, -INF , !P5 ;  /* 0xff80000085877808 */ /* 0x000fe20006800000 */
[----:B------:R-:W-:Y:S01]  /*39d0*/  FFMA.FTZ R125, R158, UR4, R125 ;  /* 0x000000049e7d7c23 */ /* 0x000fe2000801007d */
[----:B------:R-:W-:Y:S01]  /*39e0*/  FSEL R202, R182, -INF , !P3 ;  /* 0xff800000b6ca7808 */ /* 0x000fe20005800000 */
[----:B------:R-:W-:Y:S01]  /*39f0*/  FFMA.FTZ R176, R176, UR4, R127 ;  /* 0x00000004b0b07c23 */ /* 0x000fe2000801007f */
[----:B------:R-:W-:Y:S01]  /*3a00*/  FSEL R133, R128, -INF , !P6 ;  /* 0xff80000080857808 */ /* 0x000fe20007000000 */
[----:B------:R-:W-:Y:S01]  /*3a10*/  FFMA.FTZ R175, R175, UR4, R120 ;  /* 0x00000004afaf7c23 */ /* 0x000fe20008010078 */
[CC--:B------:R-:W-:Y:S01]  /*3a20*/  ISETP.GE.AND P5, PT, R204.reuse, R167.reuse, PT ;  /* 0x000000a7cc00720c */ /* 0x0c0fe20003fa6270 */
[----:B------:R-:W-:Y:S01]  /*3a30*/  HMMA.16816.F32.BF16 R96, R144, R142, R96 ;  /* 0x0000008e9060723c */ /* 0x000fe20000041860 */
[----:B------:R-:W-:Y:S01]  /*3a40*/  ISETP.GE.AND P3, PT, R204, R166, PT ;  /* 0x000000a6cc00720c */ /* 0x000fe20003f66270 */
[----:B------:R-:W-:Y:S01]  /*3a50*/  FFMA.FTZ R122, R191, UR4, R122 ;  /* 0x00000004bf7a7c23 */ /* 0x000fe2000801007a */
[----:B------:R-:W-:-:S02]  /*3a60*/  ISETP.GE.AND P6, PT, R210, R167, PT ;  /* 0x000000a7d200720c */ /* 0x000fc40003fc6270 */
[----:B------:R-:W-:Y:S02]  /*3a70*/  FSEL R139, R124, -INF , !P5 ;  /* 0xff8000007c8b7808 */ /* 0x000fe40006800000 */
[----:B------:R-:W-:Y:S02]  /*3a80*/  FSEL R162, R126, -INF , !P3 ;  /* 0xff8000007ea27808 */ /* 0x000fe40005800000 */
[----:B------:R-:W-:Y:S02]  /*3a90*/  FSEL R177, R125, -INF , !P6 ;  /* 0xff8000007db17808 */ /* 0x000fe40007000000 */
[----:B------:R-:W2:Y:S01]  /*3aa0*/  LDSM.16.M88.4 R124, [R161+0x2c00] ;  /* 0x002c0000a17c783b */ /* 0x000ea20000000200 */
[----:B------:R-:W-:Y:S02]  /*3ab0*/  FSEL R137, R137, -INF , !P0 ;  /* 0xff80000089897808 */ /* 0x000fe40004000000 */
[-C--:B------:R-:W-:Y:S01]  /*3ac0*/  ISETP.GE.AND P0, PT, R212, R167.reuse, PT ;  /* 0x000000a7d400720c */ /* 0x080fe20003f06270 */
[C---:B-1----:R-:W-:Y:S01]  /*3ad0*/  HMMA.16816.F32.BF16 R92, R144.reuse, R8, R92 ;  /* 0x00000008905c723c */ /* 0x042fe2000004185c */
[----:B------:R-:W-:Y:S01]  /*3ae0*/  FFMA.FTZ R171, R171, UR4, R100 ;  /* 0x00000004abab7c23 */ /* 0x000fe20008010064 */
[-C--:B------:R-:W-:Y:S01]  /*3af0*/  ISETP.GE.AND P5, PT, R208, R167.reuse, PT ;  /* 0x000000a7d000720c */ /* 0x080fe20003fa6270 */
[----:B------:R-:W-:Y:S01]  /*3b00*/  FFMA.FTZ R102, R173, UR4, R102 ;  /* 0x00000004ad667c23 */ /* 0x000fe20008010066 */
[----:B------:R-:W-:Y:S01]  /*3b10*/  FSEL R141, R129, -INF , !P0 ;  /* 0xff800000818d7808 */ /* 0x000fe20004000000 */
[----:B------:R-:W-:Y:S01]  /*3b20*/  FFMA.FTZ R101, R148, UR4, R101 ;  /* 0x0000000494657c23 */ /* 0x000fe20008010065 */
[-C--:B------:R-:W-:Y:S01]  /*3b30*/  ISETP.GE.AND P0, PT, R203, R167.reuse, PT ;  /* 0x000000a7cb00720c */ /* 0x080fe20003f06270 */
[----:B------:R-:W-:Y:S01]  /*3b40*/  FFMA.FTZ R103, R172, UR4, R103 ;  /* 0x00000004ac677c23 */ /* 0x000fe20008010067 */
[----:B------:R-:W-:Y:S01]  /*3b50*/  HMMA.16816.F32.BF16 R88, R144, R10, R88 ;  /* 0x0000000a9058723c */ /* 0x000fe20000041858 */
[----:B------:R-:W1:Y:S01]  /*3b60*/  LDSM.16.M88.4 R8, [R161+0x3000] ;  /* 0x00300000a108783b */ /* 0x000e620000000200 */
[----:B------:R-:W-:Y:S01]  /*3b70*/  FSEL R175, R175, -INF , !P0 ;  /* 0xff800000afaf7808 */ /* 0x000fe20004000000 */
[----:B------:R-:W-:Y:S01]  /*3b80*/  FFMA.FTZ R179, R179, UR4, R96 ;  /* 0x00000004b3b37c23 */ /* 0x000fe20008010060 */
[-C--:B------:R-:W-:Y:S01]  /*3b90*/  ISETP.GE.AND P0, PT, R201, R167.reuse, PT ;  /* 0x000000a7c900720c */ /* 0x080fe20003f06270 */
[----:B------:R-:W-:Y:S01]  /*3ba0*/  FFMA.FTZ R97, R156, UR4, R97 ;  /* 0x000000049c617c23 */ /* 0x000fe20008010061 */
[----:B------:R-:W-:Y:S01]  /*3bb0*/  FSEL R173, R171, -INF , !P5 ;  /* 0xff800000abad7808 */ /* 0x000fe20006800000 */
[----:B------:R-:W-:Y:S01]  /*3bc0*/  FFMA.FTZ R98, R181, UR4, R98 ;  /* 0x00000004b5627c23 */ /* 0x000fe20008010062 */
[----:B------:R-:W-:Y:S01]  /*3bd0*/  ISETP.GE.AND P5, PT, R184, R167, PT ;  /* 0x000000a7b800720c */ /* 0x000fe20003fa6270 */
[----:B------:R-:W-:Y:S01]  /*3be0*/  FFMA.FTZ R150, R168, UR4, R99 ;  /* 0x00000004a8967c23 */ /* 0x000fe20008010063 */
[----:B------:R-:W-:-:S02]  /*3bf0*/  FSEL R181, R179, -INF , !P0 ;  /* 0xff800000b3b57808 */ /* 0x000fc40004000000 */
[----:B------:R-:W-:Y:S02]  /*3c00*/  FSEL R179, R97, -INF , !P5 ;  /* 0xff80000061b37808 */ /* 0x000fe40006800000 */
[----:B------:R-:W-:Y:S02]  /*3c10*/  ISETP.GE.AND P5, PT, R197, R167, PT ;  /* 0x000000a7c500720c */ /* 0x000fe40003fa6270 */
[----:B------:R-:W-:Y:S01]  /*3c20*/  FSEL R170, R170, -INF , !P2 ;  /* 0xff800000aaaa7808 */ /* 0x000fe20005000000 */
[----:B------:R-:W-:Y:S01]  /*3c30*/  FFMA.FTZ R149, R149, UR4, R92 ;  /* 0x0000000495957c23 */ /* 0x000fe2000801005c */
[-C--:B------:R-:W-:Y:S01]  /*3c40*/  ISETP.GE.AND P2, PT, R212, R166.reuse, PT ;  /* 0x000000a6d400720c */ /* 0x080fe20003f46270 */
[----:B------:R-:W-:Y:S01]  /*3c50*/  FFMA.FTZ R94, R169, UR4, R94 ;  /* 0x00000004a95e7c23 */ /* 0x000fe2000801005e */
[C---:B------:R-:W-:Y:S01]  /*3c60*/  IADD3 R136, R159.reuse, 0x71, RZ ;  /* 0x000000719f887810 */ /* 0x040fe20007ffe0ff */
[----:B------:R-:W-:Y:S01]  /*3c70*/  FFMA.FTZ R95, R154, UR4, R95 ;  /* 0x000000049a5f7c23 */ /* 0x000fe2000801005f */
[----:B------:R-:W-:Y:S01]  /*3c80*/  IADD3 R212, R159, 0x78, RZ ;  /* 0x000000789fd47810 */ /* 0x000fe20007ffe0ff */
[----:B------:R-:W-:Y:S01]  /*3c90*/  FFMA.FTZ R4, R4, UR4, R93 ;  /* 0x0000000404047c23 */ /* 0x000fe2000801005d */
[----:B------:R-:W-:Y:S01]  /*3ca0*/  FSEL R178, R130, -INF , !P4 ;  /* 0xff80000082b27808 */ /* 0x000fe20006000000 */
[----:B------:R-:W-:Y:S01]  /*3cb0*/  FFMA.FTZ R88, R185, UR4, R88 ;  /* 0x00000004b9587c23 */ /* 0x000fe20008010058 */
[----:B------:R-:W-:Y:S01]  /*3cc0*/  ISETP.GE.AND P4, PT, R210, R166, PT ;  /* 0x000000a6d200720c */ /* 0x000fe20003f86270 */
[----:B------:R-:W-:Y:S01]  /*3cd0*/  FFMA.FTZ R142, R187, UR4, R90 ;  /* 0x00000004bb8e7c23 */ /* 0x000fe2000801005a */
[C---:B--2---:R-:W-:Y:S01]  /*3ce0*/  HMMA.16816.F32.BF16 R84, R144.reuse, R124, R84 ;  /* 0x0000007c9054723c */ /* 0x044fe20000041854 */
[----:B------:R-:W-:Y:S01]  /*3cf0*/  FFMA.FTZ R0, R0, UR4, R89 ;  /* 0x0000000400007c23 */ /* 0x000fe20008010059 */
[----:B------:R-:W-:Y:S01]  /*3d00*/  FSEL R191, R88, -INF , !P5 ;  /* 0xff80000058bf7808 */ /* 0x000fe20006800000 */
[----:B---3--:R-:W-:Y:S01]  /*3d10*/  FFMA.FTZ R206, R206, UR4, R91 ;  /* 0x00000004cece7c23 */ /* 0x008fe2000801005b */
[C---:B------:R-:W-:Y:S01]  /*3d20*/  IADD3 R215, R159.reuse, 0x70, RZ ;  /* 0x000000709fd77810 */ /* 0x040fe20007ffe0ff */
[----:B------:R-:W2:Y:S01]  /*3d30*/  LDSM.16.M88.4 R88, [R161+0x3400] ;  /* 0x00340000a158783b */ /* 0x000ea20000000200 */
[----:B------:R-:W-:Y:S01]  /*3d40*/  IADD3 R130, R159, 0x79, RZ ;  /* 0x000000799f827810 */ /* 0x000fe20007ffe0ff */
[----:B------:R-:W3:Y:S01]  /*3d50*/  I2F R132, R136 ;  /* 0x0000008800847306 */ /* 0x000ee20000201400 */
[----:B------:R-:W-:Y:S01]  /*3d60*/  HMMA.16816.F32.BF16 R80, R144, R126, R80 ;  /* 0x0000007e9050723c */ /* 0x000fe20000041850 */
[----:B------:R-:W-:-:S02]  /*3d70*/  FSEL R182, R131, -INF , !P2 ;  /* 0xff80000083b67808 */ /* 0x000fc40005000000 */
[-C--:B------:R-:W-:Y:S02]  /*3d80*/  ISETP.GE.AND P2, PT, R203, R166.reuse, PT ;  /* 0x000000a6cb00720c */ /* 0x080fe40003f46270 */
[----:B------:R-:W-:Y:S02]  /*3d90*/  ISETP.GE.AND P3, PT, R208, R166, PT ;  /* 0x000000a6d000720c */ /* 0x000fe40003f66270 */
[----:B------:R-:W4:Y:S01]  /*3da0*/  I2F R134, R136 ;  /* 0x0000008800867306 */ /* 0x000f220000201400 */
[----:B-1----:R-:W-:Y:S01]  /*3db0*/  HMMA.16816.F32.BF16 R76, R144, R8, R76 ;  /* 0x00000008904c723c */ /* 0x002fe2000004184c */
[C---:B------:R-:W-:Y:S02]  /*3dc0*/  IADD3 R143, R159.reuse, 0x80, RZ ;  /* 0x000000809f8f7810 */ /* 0x040fe40007ffe0ff */
[----:B------:R-:W-:Y:S02]  /*3dd0*/  FSEL R176, R176, -INF , !P4 ;  /* 0xff800000b0b07808 */ /* 0x000fe40006000000 */
[----:B------:R-:W-:-:S02]  /*3de0*/  IADD3 R120, R159, 0x81, RZ ;  /* 0x000000819f787810 */ /* 0x000fc40007ffe0ff */
[----:B------:R-:W1:Y:S01]  /*3df0*/  I2F R205, R212 ;  /* 0x000000d400cd7306 */ /* 0x000e620000201400 */
[----:B------:R-:W-:Y:S01]  /*3e00*/  HMMA.16816.F32.BF16 R72, R144, R10, R72 ;  /* 0x0000000a9048723c */ /* 0x000fe20000041848 */
[----:B------:R-:W5:Y:S01]  /*3e10*/  LDSM.16.M88.4 R8, [R161+0x3800] ;  /* 0x00380000a108783b */ /* 0x000f620000000200 */
[----:B------:R-:W-:Y:S01]  /*3e20*/  ISETP.GE.AND P6, PT, R186, R167, PT ;  /* 0x000000a7ba00720c */ /* 0x000fe20003fc6270 */
[----:B---3--:R-:W-:Y:S01]  /*3e30*/  FFMA.FTZ R85, R132, UR4, R85 ;  /* 0x0000000484557c23 */ /* 0x008fe20008010055 */
[-C--:B------:R-:W-:Y:S02]  /*3e40*/  ISETP.GE.AND P4, PT, R186, R166.reuse, PT ;  /* 0x000000a6ba00720c */ /* 0x080fe40003f86270 */
[----:B------:R-:W-:Y:S01]  /*3e50*/  FSEL R174, R122, -INF , !P2 ;  /* 0xff8000007aae7808 */ /* 0x000fe20005000000 */
[----:B------:R-:W3:Y:S01]  /*3e60*/  I2F R211, R212 ;  /* 0x000000d400d37306 */ /* 0x000ee20000201400 */
[----:B------:R-:W-:Y:S01]  /*3e70*/  FSEL R158, R102, -INF , !P3 ;  /* 0xff800000669e7808 */ /* 0x000fe20005800000 */
[----:B----4-:R-:W-:Y:S01]  /*3e80*/  FFMA.FTZ R126, R134, UR4, R87 ;  /* 0x00000004867e7c23 */ /* 0x010fe20008010057 */
[----:B------:R-:W-:-:S02]  /*3e90*/  ISETP.GE.AND P2, PT, R201, R166, PT ;  /* 0x000000a6c900720c */ /* 0x000fc40003f46270 */
[-C--:B------:R-:W-:Y:S02]  /*3ea0*/  ISETP.GE.AND P3, PT, R184, R166.reuse, PT ;  /* 0x000000a6b800720c */ /* 0x080fe40003f66270 */
[----:B------:R-:W-:Y:S01]  /*3eb0*/  FSEL R171, R101, -INF , !P6 ;  /* 0xff80000065ab7808 */ /* 0x000fe20007000000 */
[----:B------:R-:W4:Y:S01]  /*3ec0*/  I2F R209, R215 ;  /* 0x000000d700d17306 */ /* 0x000f220000201400 */
[----:B------:R-:W-:Y:S01]  /*3ed0*/  FSEL R148, R103, -INF , !P4 ;  /* 0xff80000067947808 */ /* 0x000fe20006000000 */
[----:B-1----:R-:W-:Y:S01]  /*3ee0*/  FFMA.FTZ R205, R205, UR4, R80 ;  /* 0x00000004cdcd7c23 */ /* 0x002fe20008010050 */
[CC--:B------:R-:W-:Y:S02]  /*3ef0*/  ISETP.GE.AND P6, PT, R200.reuse, R167.reuse, PT ;  /* 0x000000a7c800720c */ /* 0x0c0fe40003fc6270 */
[----:B------:R-:W-:Y:S01]  /*3f00*/  ISETP.GE.AND P4, PT, R200, R166, PT ;  /* 0x000000a6c800720c */ /* 0x000fe20003f86270 */
[----:B--2---:R-:W-:Y:S01]  /*3f10*/  HMMA.16816.F32.BF16 R68, R144, R88, R68 ;  /* 0x000000589044723c */ /* 0x004fe20000041844 */
[----:B------:R-:W-:Y:S01]  /*3f20*/  FSEL R156, R98, -INF , !P2 ;  /* 0xff800000629c7808 */ /* 0x000fe20005000000 */
[----:B------:R-:W1:Y:S01]  /*3f30*/  I2F R207, R215 ;  /* 0x000000d700cf7306 */ /* 0x000e620000201400 */
[----:B------:R-:W-:Y:S01]  /*3f40*/  FSEL R150, R150, -INF , !P3 ;  /* 0xff80000096967808 */ /* 0x000fe20005800000 */
[----:B---3--:R-:W-:Y:S01]  /*3f50*/  FFMA.FTZ R82, R211, UR4, R82 ;  /* 0x00000004d3527c23 */ /* 0x008fe20008010052 */
[----:B------:R-:W-:-:S02]  /*3f60*/  ISETP.GE.AND P0, PT, R183, R167, PT ;  /* 0x000000a7b700720c */ /* 0x000fc40003f06270 */
[-C--:B------:R-:W-:Y:S01]  /*3f70*/  ISETP.GE.AND P2, PT, R183, R166.reuse, PT ;  /* 0x000000a6b700720c */ /* 0x080fe20003f46270 */
[C---:B------:R-:W-:Y:S01]  /*3f80*/  HMMA.16816.F32.BF16 R64, R144.reuse, R90, R64 ;  /* 0x0000005a9040723c */ /* 0x040fe20000041840 */
[-C--:B------:R-:W-:Y:S01]  /*3f90*/  ISETP.GE.AND P3, PT, R197, R166.reuse, PT ;  /* 0x000000a6c500720c */ /* 0x080fe20003f66270 */
[----:B------:R-:W2:Y:S01]  /*3fa0*/  I2F R128, R130 ;  /* 0x0000008200807306 */ /* 0x000ea20000201400 */
[----:B------:R-:W-:Y:S01]  /*3fb0*/  FSEL R183, R149, -INF , !P6 ;  /* 0xff80000095b77808 */ /* 0x000fe20007000000 */
[----:B----4-:R-:W-:Y:S01]  /*3fc0*/  FFMA.FTZ R209, R209, UR4, R84 ;  /* 0x00000004d1d17c23 */ /* 0x010fe20008010054 */
[----:B------:R-:W-:Y:S02]  /*3fd0*/  FSEL R154, R94, -INF , !P4 ;  /* 0xff8000005e9a7808 */ /* 0x000fe40006000000 */
[----:B------:R-:W-:Y:S02]  /*3fe0*/  IADD3 R96, R159, 0x88, RZ ;  /* 0x000000889f607810 */ /* 0x000fe40007ffe0ff */
[CC--:B------:R-:W-:Y:S01]  /*3ff0*/  ISETP.GE.AND P6, PT, R195.reuse, R167.reuse, PT ;  /* 0x000000a7c300720c */ /* 0x0c0fe20003fc6270 */
[----:B------:R-:W3:Y:S01]  /*4000*/  I2F R204, R130 ;  /* 0x0000008200cc7306 */ /* 0x000ee20000201400 */
[----:B------:R-:W-:Y:S01]  /*4010*/  ISETP.GE.AND P4, PT, R195, R166, PT ;  /* 0x000000a6c300720c */ /* 0x000fe20003f86270 */
[----:B-1----:R-:W-:Y:S01]  /*4020*/  FFMA.FTZ R86, R207, UR4, R86 ;  /* 0x00000004cf567c23 */ /* 0x002fe20008010056 */
[----:B------:R-:W-:Y:S01]  /*4030*/  FSEL R142, R142, -INF , !P3 ;  /* 0xff8000008e8e7808 */ /* 0x000fe20005800000 */
[----:B-----5:R-:W-:Y:S01]  /*4040*/  HMMA.16816.F32.BF16 R60, R144, R8, R60 ;  /* 0x00000008903c723c */ /* 0x020fe2000004183c */
[----:B------:R-:W-:-:S02]  /*4050*/  ISETP.GE.AND P5, PT, R136, R167, PT ;  /* 0x000000a78800720c */ /* 0x000fc40003fa6270 */
[-C--:B------:R-:W-:Y:S01]  /*4060*/  ISETP.GE.AND P3, PT, R136, R166.reuse, PT ;  /* 0x000000a68800720c */ /* 0x080fe20003f66270 */
[----:B------:R-:W1:Y:S01]  /*4070*/  I2F R131, R143 ;  /* 0x0000008f00837306 */ /* 0x000e620000201400 */
[----:B------:R-:W-:Y:S01]  /*4080*/  FSEL R187, R0, -INF , !P6 ;  /* 0xff80000000bb7808 */ /* 0x000fe20007000000 */
[----:B--2---:R-:W-:Y:S01]  /*4090*/  FFMA.FTZ R81, R128, UR4, R81 ;  /* 0x0000000480517c23 */ /* 0x004fe20008010051 */
[----:B------:R-:W-:Y:S01]  /*40a0*/  FSEL R136, R206, -INF , !P4 ;  /* 0xff800000ce887808 */ /* 0x000fe20006000000 */
[----:B------:R-:W-:Y:S01]  /*40b0*/  HMMA.16816.F32.BF16 R56, R144, R10, R56 ;  /* 0x0000000a9038723c */ /* 0x000fe20000041838 */
[C---:B------:R-:W-:Y:S01]  /*40c0*/  ISETP.GE.AND P6, PT, R212.reuse, R167, PT ;  /* 0x000000a7d400720c */ /* 0x040fe20003fc6270 */
[----:B------:R-:W2:Y:S01]  /*40d0*/  LDSM.16.M88.4 R8, [R161+0x2000] ;  /* 0x00200000a108783b */ /* 0x000ea20000000200 */
[----:B------:R-:W-:Y:S01]  /*40e0*/  ISETP.GE.AND P4, PT, R212, R166, PT ;  /* 0x000000a6d400720c */ /* 0x000fe20003f86270 */
[----:B------:R-:W4:Y:S01]  /*40f0*/  I2F R129, R143 ;  /* 0x0000008f00817306 */ /* 0x000f220000201400 */
[----:B------:R-:W-:Y:S01]  /*4100*/  IADD3 R98, R159, 0x89, RZ ;  /* 0x000000899f627810 */ /* 0x000fe20007ffe0ff */
[----:B---3--:R-:W-:Y:S01]  /*4110*/  FFMA.FTZ R128, R204, UR4, R83 ;  /* 0x00000004cc807c23 */ /* 0x008fe20008010053 */
[----:B------:R-:W-:-:S02]  /*4120*/  FSEL R125, R4, -INF , !P0 ;  /* 0xff800000047d7808 */ /* 0x000fc40004000000 */
[----:B------:R-:W-:Y:S02]  /*4130*/  FSEL R138, R95, -INF , !P2 ;  /* 0xff8000005f8a7808 */ /* 0x000fe40005000000 */
[C---:B------:R-:W-:Y:S01]  /*4140*/  ISETP.GE.AND P0, PT, R215.reuse, R167, PT ;  /* 0x000000a7d700720c */ /* 0x040fe20003f06270 */
[----:B------:R-:W3:Y:S01]  /*4150*/  I2F R100, R120 ;  /* 0x0000007800647306 */ /* 0x000ee20000201400 */
[----:B------:R-:W-:Y:S01]  /*4160*/  ISETP.GE.AND P2, PT, R215, R166, PT ;  /* 0x000000a6d700720c */ /* 0x000fe20003f46270 */
[----:B-1----:R-:W-:Y:S01]  /*4170*/  FFMA.FTZ R76, R131, UR4, R76 ;  /* 0x00000004834c7c23 */ /* 0x002fe2000801004c */
[----:B------:R-:W-:Y:S02]  /*4180*/  IADD3 R94, R159, 0x90, RZ ;  /* 0x000000909f5e7810 */ /* 0x000fe40007ffe0ff */
[----:B------:R-:W-:Y:S02]  /*4190*/  FSEL R85, R85, -INF , !P5 ;  /* 0xff80000055557808 */ /* 0x000fe40006800000 */
[----:B------:R-:W-:Y:S01]  /*41a0*/  FSEL R126, R126, -INF , !P3 ;  /* 0xff8000007e7e7808 */ /* 0x000fe20005800000 */
[----:B------:R-:W1:Y:S01]  /*41b0*/  I2F R102, R120 ;  /* 0x0000007800667306 */ /* 0x000e620000201400 */
[----:B------:R-:W-:Y:S01]  /*41c0*/  FSEL R83, R205, -INF , !P6 ;  /* 0xff800000cd537808 */ /* 0x000fe20007000000 */
[----:B----4-:R-:W-:Y:S01]  /*41d0*/  FFMA.FTZ R78, R129, UR4, R78 ;  /* 0x00000004814e7c23 */ /* 0x010fe2000801004e */
[----:B------:R-:W-:-:S02]  /*41e0*/  FSEL R132, R82, -INF , !P4 ;  /* 0xff80000052847808 */ /* 0x000fc40006000000 */
[CC--:B------:R-:W-:Y:S02]  /*41f0*/  ISETP.GE.AND P5, PT, R143.reuse, R167.reuse, PT ;  /* 0x000000a78f00720c */ /* 0x0c0fe40003fa6270 */
[-C--:B------:R-:W-:Y:S01]  /*4200*/  ISETP.GE.AND P3, PT, R143, R166.reuse, PT ;  /* 0x000000a68f00720c */ /* 0x080fe20003f66270 */
[----:B------:R-:W4:Y:S01]  /*4210*/  I2F R99, R96 ;  /* 0x0000006000637306 */ /* 0x000f220000201400 */
[----:B---3--:R-:W-:Y:S01]  /*4220*/  FFMA.FTZ R77, R100, UR4, R77 ;  /* 0x00000004644d7c23 */ /* 0x008fe2000801004d */
[C---:B------:R-:W-:Y:S02]  /*4230*/  ISETP.GE.AND P6, PT, R120.reuse, R167, PT ;  /* 0x000000a77800720c */ /* 0x040fe40003fc6270 */
[----:B------:R-:W-:Y:S02]  /*4240*/  ISETP.GE.AND P4, PT, R120, R166, PT ;  /* 0x000000a67800720c */ /* 0x000fe40003f86270 */
[----:B------:R-:W-:Y:S01]  /*4250*/  IADD3 R101, R159, 0x91, RZ ;  /* 0x000000919f657810 */ /* 0x000fe20007ffe0ff */
[----:B-1----:R-:W-:Y:S01]  /*4260*/  FFMA.FTZ R79, R102, UR4, R79 ;  /* 0x00000004664f7c23 */ /* 0x002fe2000801004f */
[----:B------:R-:W1:Y:S01]  /*4270*/  I2F R4, R98 ;  /* 0x0000006200047306 */ /* 0x000e620000201400 */
[----:B------:R-:W-:-:S02]  /*4280*/  FSEL R87, R209, -INF , !P0 ;  /* 0xff800000d1577808 */ /* 0x000fc40004000000 */
[----:B------:R-:W-:Y:S02]  /*4290*/  FSEL R140, R86, -INF , !P2 ;  /* 0xff800000568c7808 */ /* 0x000fe40005000000 */
[C---:B------:R-:W-:Y:S01]  /*42a0*/  ISETP.GE.AND P0, PT, R130.reuse, R167, PT ;  /* 0x000000a78200720c */ /* 0x040fe20003f06270 */
[C---:B--2---:R-:W-:Y:S01]  /*42b0*/  HMMA.16816.F32.BF16 R108, R144.reuse, R8, R108 ;  /* 0x00000008906c723c */ /* 0x044fe2000004186c */
[----:B------:R-:W-:Y:S01]  /*42c0*/  ISETP.GE.AND P2, PT, R130, R166, PT ;  /* 0x000000a68200720c */ /* 0x000fe20003f46270 */
[----:B------:R-:W2:Y:S01]  /*42d0*/  I2F R93, R94 ;  /* 0x0000005e005d7306 */ /* 0x000ea20000201400 */
[----:B------:R-:W-:Y:S01]  /*42e0*/  IADD3 R80, R159, 0x98, RZ ;  /* 0x000000989f507810 */ /* 0x000fe20007ffe0ff */
[----:B----4-:R-:W-:Y:S01]  /*42f0*/  FFMA.FTZ R99, R99, UR4, R72 ;  /* 0x0000000463637c23 */ /* 0x010fe20008010048 */
[----:B------:R-:W-:Y:S02]  /*4300*/  FSEL R197, R76, -INF , !P5 ;  /* 0xff8000004cc57808 */ /* 0x000fe40006800000 */
[----:B------:R-:W-:Y:S01]  /*4310*/  FSEL R130, R78, -INF , !P3 ;  /* 0xff8000004e827808 */ /* 0x000fe20005800000 */
[----:B------:R-:W-:Y:S01]  /*4320*/  HMMA.16816.F32.BF16 R104, R144, R10, R104 ;  /* 0x0000000a9068723c */ /* 0x000fe20000041868 */
[----:B------:R-:W-:Y:S01]  /*4330*/  FSEL R195, R77, -INF , !P6 ;  /* 0xff8000004dc37808 */ /* 0x000fe20007000000 */
[----:B------:R-:W3:Y:S01]  /*4340*/  I2F R92, R98 ;  /* 0x00000062005c7306 */ /* 0x000ee20000201400 */
[----:B------:R-:W-:Y:S01]  /*4350*/  FSEL R122, R79, -INF , !P4 ;  /* 0xff8000004f7a7808 */ /* 0x000fe20006000000 */
[----:B-1----:R-:W-:Y:S01]  /*4360*/  FFMA.FTZ R4, R4, UR4, R75 ;  /* 0x0000000404047c23 */ /* 0x002fe2000801004b */
[----:B------:R-:W1:Y:S01]  /*4370*/  LDSM.16.M88.4 R76, [R161+0x1c00] ;  /* 0x001c0000a14c783b */ /* 0x000e620000000200 */
[----:B------:R-:W-:-:S02]  /*4380*/  IADD3 R88, R159, 0x99, RZ ;  /* 0x000000999f587810 */ /* 0x000fc40007ffe0ff */
[----:B------:R-:W-:Y:S02]  /*4390*/  IADD3 R72, R159, 0xa0, RZ ;  /* 0x000000a09f487810 */ /* 0x000fe40007ffe0ff */
[----:B------:R-:W4:Y:S01]  /*43a0*/  I2F R84, R101 ;  /* 0x0000006500547306 */ /* 0x000f220000201400 */
[----:B------:R-:W-:Y:S01]  /*43b0*/  FSEL R81, R81, -INF , !P0 ;  /* 0xff80000051517808 */ /* 0x000fe20004000000 */
[----:B--2---:R-:W-:Y:S01]  /*43c0*/  FFMA.FTZ R93, R93, UR4, R70 ;  /* 0x000000045d5d7c23 */ /* 0x004fe20008010046 */
[----:B------:R-:W-:Y:S02]  /*43d0*/  ISETP.GE.AND P0, PT, R96, R167, PT ;  /* 0x000000a76000720c */ /* 0x000fe40003f06270 */
[----:B------:R-:W-:Y:S02]  /*43e0*/  ISETP.GE.AND P3, PT, R98, R166, PT ;  /* 0x000000a66200720c */ /* 0x000fe40003f66270 */
[----:B------:R-:W-:Y:S01]  /*43f0*/  IADD3 R70, R159, 0xa1, RZ ;  /* 0x000000a19f467810 */ /* 0x000fe20007ffe0ff */
[----:B------:R-:W2:Y:S01]  /*4400*/  I2F R127, R80 ;  /* 0x00000050007f7306 */ /* 0x000ea20000201400 */
[----:B---3--:R-:W-:Y:S01]  /*4410*/  FFMA.FTZ R92, R92, UR4, R73 ;  /* 0x000000045c5c7c23 */ /* 0x008fe20008010049 */
[----:B------:R-:W-:-:S02]  /*4420*/  FSEL R73, R99, -INF , !P0 ;  /* 0xff80000063497808 */ /* 0x000fc40004000000 */
[----:B------:R-:W-:Y:S02]  /*4430*/  FSEL R120, R4, -INF , !P3 ;  /* 0xff80000004787808 */ /* 0x000fe40005800000 */
[-C--:B------:R-:W-:Y:S02]  /*4440*/  ISETP.GE.AND P0, PT, R101, R167.reuse, PT ;  /* 0x000000a76500720c */ /* 0x080fe40003f06270 */
[----:B------:R-:W3:Y:S01]  /*4450*/  I2F R103, R80 ;  /* 0x0000005000677306 */ /* 0x000ee20000201400 */
[----:B----4-:R-:W-:Y:S01]  /*4460*/  FFMA.FTZ R69, R84, UR4, R69 ;  /* 0x0000000454457c23 */ /* 0x010fe20008010045 */
[C---:B------:R-:W-:Y:S02]  /*4470*/  ISETP.GE.AND P6, PT, R94.reuse, R167, PT ;  /* 0x000000a75e00720c */ /* 0x040fe40003fc6270 */
[----:B------:R-:W-:Y:S02]  /*4480*/  ISETP.GE.AND P4, PT, R94, R166, PT ;  /* 0x000000a65e00720c */ /* 0x000fe40003f86270 */
[----:B------:R-:W-:-:S02]  /*4490*/  FSEL R203, R69, -INF , !P0 ;  /* 0xff80000045cb7808 */ /* 0x000fc40004000000 */
[----:B------:R-:W4:Y:S01]  /*44a0*/  I2F R95, R94 ;  /* 0x0000005e005f7306 */ /* 0x000f220000201400 */
[----:B--2---:R-:W-:Y:S01]  /*44b0*/  FFMA.FTZ R127, R127, UR4, R64 ;  /* 0x000000047f7f7c23 */ /* 0x004fe20008010040 */
[----:B------:R-:W-:Y:S02]  /*44c0*/  IADD3 R69, R159, 0x29, RZ ;  /* 0x000000299f457810 */ /* 0x000fe40007ffe0ff */
[----:B------:R-:W-:Y:S02]  /*44d0*/  ISETP.GE.AND P3, PT, R80, R166, PT ;  /* 0x000000a65000720c */ /* 0x000fe40003f66270 */
[----:B------:R-:W-:Y:S02]  /*44e0*/  FSEL R102, R93, -INF , !P4 ;  /* 0xff8000005d667808 */ /* 0x000fe40006000000 */
[----:B------:R-:W2:Y:S01]  /*44f0*/  I2F R86, R88 ;  /* 0x0000005800567306 */ /* 0x000ea20000201400 */
[----:B---3--:R-:W-:Y:S01]  /*4500*/  FFMA.FTZ R4, R103, UR4, R66 ;  /* 0x0000000467047c23 */ /* 0x008fe20008010042 */
[----:B------:R-:W-:Y:S01]  /*4510*/  IADD3 R66, R159, 0xa8, RZ ;  /* 0x000000a89f427810 */ /* 0x000fe20007ffe0ff */
[----:B-1----:R-:W-:Y:S01]  /*4520*/  HMMA.16816.F32.BF16 R116, R144, R76, R116 ;  /* 0x0000004c9074723c */ /* 0x002fe20000041874 */
[----:B------:R-:W-:-:S02]  /*4530*/  ISETP.GE.AND P0, PT, R72, R167, PT ;  /* 0x000000a74800720c */ /* 0x000fc40003f06270 */
[----:B------:R-:W-:Y:S02]  /*4540*/  FSEL R4, R4, -INF , !P3 ;  /* 0xff80000004047808 */ /* 0x000fe40005800000 */
[----:B------:R-:W1:Y:S01]  /*4550*/  I2F R82, R88 ;  /* 0x0000005800527306 */ /* 0x000e620000201400 */
[----:B----4-:R-:W-:Y:S01]  /*4560*/  FFMA.FTZ R68, R95, UR4, R68 ;  /* 0x000000045f447c23 */ /* 0x010fe20008010044 */
[-C--:B------:R-:W-:Y:S01]  /*4570*/  ISETP.GE.AND P4, PT, R88, R166.reuse, PT ;  /* 0x000000a65800720c */ /* 0x080fe20003f86270 */
[----:B------:R-:W-:Y:S01]  /*4580*/  HMMA.16816.F32.BF16 R112, R144, R78, R112 ;  /* 0x0000004e9070723c */ /* 0x000fe20000041870 */
[----:B------:R-:W-:Y:S02]  /*4590*/  ISETP.GE.AND P3, PT, R70, R166, PT ;  /* 0x000000a64600720c */ /* 0x000fe40003f66270 */
[----:B------:R-:W-:Y:S02]  /*45a0*/  FSEL R201, R68, -INF , !P6 ;  /* 0xff80000044c97808 */ /* 0x000fe40007000000 */
[----:B------:R-:W3:Y:S01]  /*45b0*/  I2F R91, R72 ;  /* 0x00000048005b7306 */ /* 0x000ee20000201400 */
[----:B--2---:R-:W-:Y:S01]  /*45c0*/  FFMA.FTZ R86, R86, UR4, R65 ;  /* 0x0000000456567c23 */ /* 0x004fe20008010041 */
[----:B------:R-:W-:-:S02]  /*45d0*/  ISETP.GE.AND P6, PT, R88, R167, PT ;  /* 0x000000a75800720c */ /* 0x000fc40003fc6270 */
[-C--:B------:R-:W-:Y:S02]  /*45e0*/  ISETP.GE.AND P5, PT, R98, R167.reuse, PT ;  /* 0x000000a76200720c */ /* 0x080fe40003fa6270 */
[----:B------:R-:W-:Y:S02]  /*45f0*/  FSEL R207, R86, -INF , !P6 ;  /* 0xff80000056cf7808 */ /* 0x000fe40007000000 */
[----:B------:R-:W2:Y:S01]  /*4600*/  I2F R89, R72 ;  /* 0x0000004800597306 */ /* 0x000ea20000201400 */
[----:B-1----:R-:W-:Y:S01]  /*4610*/  FFMA.FTZ R82, R82, UR4, R67 ;  /* 0x0000000452527c23 */ /* 0x002fe20008010043 */
[----:B------:R-:W-:Y:S02]  /*4620*/  ISETP.GE.AND P6, PT, R66, R167, PT ;  /* 0x000000a74200720c */ /* 0x000fe40003fc6270 */
[----:B------:R-:W-:Y:S02]  /*4630*/  FSEL R75, R92, -INF , !P5 ;  /* 0xff8000005c4b7808 */ /* 0x000fe40006800000 */
[----:B------:R-:W-:-:S02]  /*4640*/  FSEL R98, R82, -INF , !P4 ;  /* 0xff80000052627808 */ /* 0x000fc40006000000 */
[----:B------:R-:W1:Y:S01]  /*4650*/  I2F R64, R70 ;  /* 0x0000004600407306 */ /* 0x000e620000201400 */
[----:B---3--:R-:W-:Y:S01]  /*4660*/  FFMA.FTZ R91, R91, UR4, R62 ;  /* 0x000000045b5b7c23 */ /* 0x008fe2000801003e */
[----:B------:R-:W-:Y:S02]  /*4670*/  ISETP.GE.AND P4, PT, R66, R166, PT ;  /* 0x000000a64200720c */ /* 0x000fe40003f86270 */
[----:B------:R-:W-:Y:S02]  /*4680*/  ISETP.GE.AND P5, PT, R80, R167, PT ;  /* 0x000000a75000720c */ /* 0x000fe40003fa6270 */
[----:B------:R-:W-:Y:S02]  /*4690*/  FSEL R128, R128, -INF , !P2 ;  /* 0xff80000080807808 */ /* 0x000fe40005000000 */
[----:B------:R-:W3:Y:S01]  /*46a0*/  I2F R65, R66 ;  /* 0x0000004200417306 */ /* 0x000ee20000201400 */
[----:B--2---:R-:W-:Y:S01]  /*46b0*/  FFMA.FTZ R60, R89, UR4, R60 ;  /* 0x00000004593c7c23 */ /* 0x004fe2000801003c */
[----:B------:R-:W-:-:S02]  /*46c0*/  FSEL R205, R127, -INF , !P5 ;  /* 0xff8000007fcd7808 */ /* 0x000fc40006800000 */
[----:B------:R-:W-:Y:S02]  /*46d0*/  ISETP.GE.AND P5, PT, R70, R167, PT ;  /* 0x000000a74600720c */ /* 0x000fe40003fa6270 */
[----:B------:R-:W-:Y:S02]  /*46e0*/  FSEL R213, R60, -INF , !P0 ;  /* 0xff8000003cd57808 */ /* 0x000fe40004000000 */
[----:B------:R-:W2:Y:S01]  /*46f0*/  I2F R67, R66 ;  /* 0x0000004200437306 */ /* 0x000ea20000201400 */
[----:B-1----:R-:W-:Y:S01]  /*4700*/  FFMA.FTZ R64, R64, UR4, R63 ;  /* 0x0000000440407c23 */ /* 0x002fe2000801003f */
[----:B------:R-:W-:Y:S02]  /*4710*/  ISETP.GE.AND P2, PT, R96, R166, PT ;  /* 0x000000a66000720c */ /* 0x000fe40003f46270 */
[----:B------:R-:W-:Y:S02]  /*4720*/  IADD3 R8, R159, 0x39, RZ ;  /* 0x000000399f087810 */ /* 0x000fe40007ffe0ff */
[----:B------:R-:W-:-:S02]  /*4730*/  FSEL R60, R64, -INF , !P3 ;  /* 0xff800000403c7808 */ /* 0x000fc40005800000 */
[----:B------:R-:W1:Y:S01]  /*4740*/  I2F R68, R70 ;  /* 0x0000004600447306 */ /* 0x000e620000201400 */
[----:B---3--:R-:W-:Y:S01]  /*4750*/  FFMA.FTZ R56, R65, UR4, R56 ;  /* 0x0000000441387c23 */ /* 0x008fe20008010038 */
[----:B------:R-:W-:Y:S02]  /*4760*/  IADD3 R64, R159, 0x31, RZ ;  /* 0x000000319f407810 */ /* 0x000fe40007ffe0ff */
[----:B------:R-:W-:Y:S02]  /*4770*/  ISETP.GE.AND P0, PT, R69, R167, PT ;  /* 0x000000a74500720c */ /* 0x000fe40003f06270 */
[----:B------:R-:W-:Y:S02]  /*4780*/  IADD3 R10, R159, 0x48, RZ ;  /* 0x000000489f0a7810 */ /* 0x000fe40007ffe0ff */
[----:B------:R-:W3:Y:S01]  /*4790*/  I2F R62, R69 ;  /* 0x00000045003e7306 */ /* 0x000ee20000201400 */
[----:B--2---:R-:W-:-:S07]  /*47a0*/  FFMA.FTZ R58, R67, UR4, R58 ;  /* 0x00000004433a7c23 */ /* 0x004fce000801003a */
[----:B------:R-:W2:Y:S01]  /*47b0*/  I2F R97, R96 ;  /* 0x0000006000617306 */ /* 0x000ea20000201400 */
[----:B-1----:R-:W-:Y:S01]  /*47c0*/  FFMA.FTZ R68, R68, UR4, R61 ;  /* 0x0000000444447c23 */ /* 0x002fe2000801003d */
[----:B------:R-:W-:-:S04]  /*47d0*/  IADD3 R61, R159, 0x30, RZ ;  /* 0x000000309f3d7810 */ /* 0x000fc80007ffe0ff */
[----:B------:R-:W-:Y:S01]  /*47e0*/  FSEL R211, R68, -INF , !P5 ;  /* 0xff80000044d37808 */ /* 0x000fe20006800000 */
[----:B---3--:R-:W-:Y:S01]  /*47f0*/  FFMA.FTZ R77, R62, UR4, R121 ;  /* 0x000000043e4d7c23 */ /* 0x008fe20008010079 */
[----:B------:R-:W-:Y:S01]  /*4800*/  FSEL R121, R56, -INF , !P6 ;  /* 0xff80000038797808 */ /* 0x000fe20007000000 */
[----:B------:R-:W-:Y:S01]  /*4810*/  FFMA.FTZ R123, R62, UR4, R123 ;  /* 0x000000043e7b7c23 */ /* 0x000fe2000801007b */
[----:B------:R-:W-:Y:S01]  /*4820*/  FSEL R56, R58, -INF , !P4 ;  /* 0xff8000003a387808 */ /* 0x000fe20006000000 */
[----:B------:R-:W1:Y:S01]  /*4830*/  I2F R0, R101 ;  /* 0x0000006500007306 */ /* 0x000e620000201400 */
[C---:B------:R-:W-:Y:S02]  /*4840*/  ISETP.GE.AND P6, PT, R64.reuse, R167, PT ;  /* 0x000000a74000720c */ /* 0x040fe40003fc6270 */
[----:B------:R-:W-:Y:S01]  /*4850*/  ISETP.GE.AND P4, PT, R64, R166, PT ;  /* 0x000000a64000720c */ /* 0x000fe20003f86270 */
[----:B--2---:R-:W-:Y:S01]  /*4860*/  FFMA.FTZ R74, R97, UR4, R74 ;  /* 0x00000004614a7c23 */ /* 0x004fe2000801004a */
[----:B------:R-:W-:-:S02]  /*4870*/  IADD3 R68, R159, 0x38, RZ ;  /* 0x000000389f447810 */ /* 0x000fc40007ffe0ff */
[CC--:B------:R-:W-:Y:S01]  /*4880*/  ISETP.GE.AND P5, PT, R61.reuse, R167.reuse, PT ;  /* 0x000000a73d00720c */ /* 0x0c0fe20003fa6270 */
[----:B------:R2:W3:Y:S01]  /*4890*/  I2F R62, R64 ;  /* 0x00000040003e7306 */ /* 0x0004e20000201400 */
[-C--:B------:R-:W-:Y:S02]  /*48a0*/  ISETP.GE.AND P3, PT, R61, R166.reuse, PT ;  /* 0x000000a63d00720c */ /* 0x080fe40003f66270 */
[----:B------:R-:W-:Y:S02]  /*48b0*/  FSEL R124, R74, -INF , !P2 ;  /* 0xff8000004a7c7808 */ /* 0x000fe40005000000 */
[----:B------:R-:W-:Y:S02]  /*48c0*/  ISETP.GE.AND P2, PT, R101, R166, PT ;  /* 0x000000a66500720c */ /* 0x000fe40003f46270 */
[----:B------:R-:W-:Y:S01]  /*48d0*/  FSEL R77, R77, -INF , !P0 ;  /* 0xff8000004d4d7808 */ /* 0x000fe20004000000 */
[----:B------:R-:W4:Y:S01]  /*48e0*/  I2F R63, R61 ;  /* 0x0000003d003f7306 */ /* 0x000f220000201400 */
[----:B-1----:R-:W-:Y:S01]  /*48f0*/  FFMA.FTZ R0, R0, UR4, R71 ;  /* 0x0000000400007c23 */ /* 0x002fe20008010047 */
[----:B------:R-:W-:-:S04]  /*4900*/  ISETP.GE.AND P0, PT, R68, R167, PT ;  /* 0x000000a74400720c */ /* 0x000fc80003f06270 */
[----:B------:R-:W-:Y:S01]  /*4910*/  FSEL R0, R0, -INF , !P2 ;  /* 0xff80000000007808 */ /* 0x000fe20005000000 */
[----:B--2---:R-:W1:Y:S01]  /*4920*/  LDSM.16.M88.4 R64, [R161+0x3c00] ;  /* 0x003c0000a140783b */ /* 0x004e620000000200 */
[----:B------:R-:W2:Y:S01]  /*4930*/  I2F R61, R68 ;  /* 0x00000044003d7306 */ /* 0x000ea20000201400 */
[----:B---3--:R-:W-:Y:S01]  /*4940*/  FFMA.FTZ R79, R62, UR4, R117 ;  /* 0x000000043e4f7c23 */ /* 0x008fe20008010075 */
[----:B------:R-:W-:Y:S01]  /*4950*/  ISETP.GE.AND P2, PT, R72, R166, PT ;  /* 0x000000a64800720c */ /* 0x000fe20003f46270 */
[----:B------:R-:W-:Y:S01]  /*4960*/  FFMA.FTZ R119, R62, UR4, R119 ;  /* 0x000000043e777c23 */ /* 0x000fe20008010077 */
[----:B------:R-:W-:Y:S02]  /*4970*/  IADD3 R62, R159, 0x41, RZ ;  /* 0x000000419f3e7810 */ /* 0x000fe40007ffe0ff */
[----:B------:R-:W-:Y:S01]  /*4980*/  FSEL R100, R91, -INF , !P2 ;  /* 0xff8000005b647808 */ /* 0x000fe20005000000 */
[C---:B----4-:R-:W-:Y:S01]  /*4990*/  FFMA.FTZ R89, R63.reuse, UR4, R116 ;  /* 0x000000043f597c23 */ /* 0x050fe20008010074 */
[----:B------:R-:W3:Y:S01]  /*49a0*/  I2F R58, R8 ;  /* 0x00000008003a7306 */ /* 0x000ee20000201400 */
[----:B------:R-:W-:Y:S01]  /*49b0*/  FFMA.FTZ R118, R63, UR4, R118 ;  /* 0x000000043f767c23 */ /* 0x000fe20008010076 */
[----:B------:R-:W-:-:S02]  /*49c0*/  IADD3 R63, R159, 0x40, RZ ;  /* 0x000000409f3f7810 */ /* 0x000fc40007ffe0ff */
[----:B------:R-:W-:Y:S02]  /*49d0*/  FSEL R89, R89, -INF , !P5 ;  /* 0xff80000059597808 */ /* 0x000fe40006800000 */
[----:B------:R-:W-:Y:S02]  /*49e0*/  FSEL R228, R118, -INF , !P3 ;  /* 0xff80000076e47808 */ /* 0x000fe40005800000 */
[C---:B------:R-:W-:Y:S01]  /*49f0*/  ISETP.GE.AND P5, PT, R8.reuse, R167, PT ;  /* 0x000000a70800720c */ /* 0x040fe20003fa6270 */
[----:B------:R-:W4:Y:S01]  /*4a00*/  I2F R9, R63 ;  /* 0x0000003f00097306 */ /* 0x000f220000201400 */
[-C--:B------:R-:W-:Y:S01]  /*4a10*/  ISETP.GE.AND P3, PT, R8, R166.reuse, PT ;  /* 0x000000a60800720c */ /* 0x080fe20003f66270 */
[----:B--2---:R-:W-:Y:S01]  /*4a20*/  FFMA.FTZ R91, R61, UR4, R112 ;  /* 0x000000043d5b7c23 */ /* 0x004fe20008010070 */
[----:B------:R-:W-:Y:S01]  /*4a30*/  ISETP.GE.AND P2, PT, R69, R166, PT ;  /* 0x000000a64500720c */ /* 0x000fe20003f46270 */
[----:B------:R-:W-:Y:S01]  /*4a40*/  FFMA.FTZ R114, R61, UR4, R114 ;  /* 0x000000043d727c23 */ /* 0x000fe20008010072 */
[----:B------:R-:W-:-:S02]  /*4a50*/  FSEL R79, R79, -INF , !P6 ;  /* 0xff8000004f4f7808 */ /* 0x000fc40007000000 */
[----:B------:R-:W-:Y:S01]  /*4a60*/  FSEL R226, R123, -INF , !P2 ;  /* 0xff8000007be27808 */ /* 0x000fe20005000000 */
[----:B------:R-:W2:Y:S01]  /*4a70*/  I2F R8, R62 ;  /* 0x0000003e00087306 */ /* 0x000ea20000201400 */
[-C--:B------:R-:W-:Y:S01]  /*4a80*/  ISETP.GE.AND P2, PT, R68, R166.reuse, PT ;  /* 0x000000a64400720c */ /* 0x080fe20003f46270 */
[C---:B---3--:R-:W-:Y:S01]  /*4a90*/  FFMA.FTZ R95, R58.reuse, UR4, R113 ;  /* 0x000000043a5f7c23 */ /* 0x048fe20008010071 */
[----:B------:R-:W-:Y:S01]  /*4aa0*/  FSEL R91, R91, -INF , !P0 ;  /* 0xff8000005b5b7808 */ /* 0x000fe20004000000 */
[----:B------:R-:W-:Y:S01]  /*4ab0*/  FFMA.FTZ R115, R58, UR4, R115 ;  /* 0x000000043a737c23 */ /* 0x000fe20008010073 */
[----:B------:R-:W-:Y:S02]  /*4ac0*/  FSEL R222, R114, -INF , !P2 ;  /* 0xff80000072de7808 */ /* 0x000fe40005000000 */
[CC--:B------:R-:W-:Y:S01]  /*4ad0*/  ISETP.GE.AND P0, PT, R62.reuse, R167.reuse, PT ;  /* 0x000000a73e00720c */ /* 0x0c0fe20003f06270 */
[----:B------:R3:W5:Y:S01]  /*4ae0*/  I2F R61, R10 ;  /* 0x0000000a003d7306 */ /* 0x0007620000201400 */
[-C--:B------:R-:W-:Y:S01]  /*4af0*/  ISETP.GE.AND P2, PT, R62, R166.reuse, PT ;  /* 0x000000a63e00720c */ /* 0x080fe20003f46270 */
[----:B----4-:R-:W-:Y:S01]  /*4b00*/  FFMA.FTZ R93, R9, UR4, R108 ;  /* 0x00000004095d7c23 */ /* 0x010fe2000801006c */
[----:B------:R-:W-:Y:S01]  /*4b10*/  FSEL R95, R95, -INF , !P5 ;  /* 0xff8000005f5f7808 */ /* 0x000fe20006800000 */
[----:B------:R-:W-:Y:S01]  /*4b20*/  FFMA.FTZ R110, R9, UR4, R110 ;  /* 0x00000004096e7c23 */ /* 0x000fe2000801006e */
[----:B------:R-:W-:Y:S01]  /*4b30*/  FSEL R214, R115, -INF , !P3 ;  /* 0xff80000073d67808 */ /* 0x000fe20005800000 */
[----:B-1----:R-:W-:Y:S01]  /*4b40*/  HMMA.16816.F32.BF16 R52, R144, R64, R52 ;  /* 0x000000409034723c */ /* 0x002fe20000041834 */
[----:B------:R-:W-:Y:S01]  /*4b50*/  ISETP.GE.AND P5, PT, R10, R167, PT ;  /* 0x000000a70a00720c */ /* 0x000fe20003fa6270 */
[C---:B--2---:R-:W-:Y:S01]  /*4b60*/  FFMA.FTZ R99, R8.reuse, UR4, R109 ;  /* 0x0000000408637c23 */ /* 0x044fe2000801006d */
[----:B------:R-:W-:Y:S01]  /*4b70*/  IADD3 R62, R159, 0xa9, RZ ;  /* 0x000000a99f3e7810 */ /* 0x000fe20007ffe0ff */
[----:B------:R-:W-:Y:S01]  /*4b80*/  FFMA.FTZ R111, R8, UR4, R111 ;  /* 0x00000004086f7c23 */ /* 0x000fe2000801006f */
[----:B------:R-:W-:-:S02]  /*4b90*/  ISETP.GE.AND P3, PT, R10, R166, PT ;  /* 0x000000a60a00720c */ /* 0x000fc40003f66270 */
[----:B------:R-:W1:Y:S01]  /*4ba0*/  I2F R64, R62 ;  /* 0x0000003e00407306 */ /* 0x000e620000201400 */
[----:B------:R-:W-:Y:S01]  /*4bb0*/  FSEL R212, R119, -INF , !P4 ;  /* 0xff80000077d47808 */ /* 0x000fe20006000000 */
[----:B------:R-:W-:Y:S01]  /*4bc0*/  HMMA.16816.F32.BF16 R48, R144, R66, R48 ;  /* 0x000000429030723c */ /* 0x000fe20000041830 */
[----:B---3--:R-:W2:Y:S01]  /*4bd0*/  LDSM.16.M88.4 R8, [R161+0x4000] ;  /* 0x00400000a108783b */ /* 0x008ea20000000200 */
[----:B------:R-:W-:Y:S01]  /*4be0*/  ISETP.GE.AND P6, PT, R63, R167, PT ;  /* 0x000000a73f00720c */ /* 0x000fe20003fc6270 */
[----:B-----5:R-:W-:Y:S01]  /*4bf0*/  FFMA.FTZ R97, R61, UR4, R104 ;  /* 0x000000043d617c23 */ /* 0x020fe20008010068 */
[----:B------:R-:W-:Y:S01]  /*4c00*/  ISETP.GE.AND P4, PT, R63, R166, PT ;  /* 0x000000a63f00720c */ /* 0x000fe20003f86270 */
[----:B------:R-:W-:Y:S01]  /*4c10*/  FFMA.FTZ R106, R61, UR4, R106 ;  /* 0x000000043d6a7c23 */ /* 0x000fe2000801006a */
[----:B------:R-:W-:Y:S02]  /*4c20*/  IADD3 R63, R159, 0x49, RZ ;  /* 0x000000499f3f7810 */ /* 0x000fe40007ffe0ff */
[----:B------:R-:W-:-:S02]  /*4c30*/  FSEL R99, R99, -INF , !P0 ;  /* 0xff80000063637808 */ /* 0x000fc40004000000 */
[----:B------:R-:W-:Y:S01]  /*4c40*/  FSEL R208, R111, -INF , !P2 ;  /* 0xff8000006fd07808 */ /* 0x000fe20005000000 */
[----:B------:R3:W4:Y:S01]  /*4c50*/  I2F R58, R63 ;  /* 0x0000003f003a7306 */ /* 0x0007220000201400 */
[C---:B------:R-:W-:Y:S01]  /*4c60*/  IADD3 R65, R159.reuse, 0xb0, RZ ;  /* 0x000000b09f417810 */ /* 0x040fe20007ffe0ff */
[----:B-1----:R-:W-:Y:S01]  /*4c70*/  FFMA.FTZ R113, R64, UR4, R57 ;  /* 0x0000000440717c23 */ /* 0x002fe20008010039 */
[----:B------:R-:W-:Y:S01]  /*4c80*/  ISETP.GE.AND P0, PT, R62, R167, PT ;  /* 0x000000a73e00720c */ /* 0x000fe20003f06270 */
[----:B------:R-:W-:Y:S01]  /*4c90*/  FFMA.FTZ R114, R64, UR4, R59 ;  /* 0x0000000440727c23 */ /* 0x000fe2000801003b */
[----:B------:R-:W-:Y:S02]  /*4ca0*/  ISETP.GE.AND P2, PT, R62, R166, PT ;  /* 0x000000a63e00720c */ /* 0x000fe40003f46270 */
[----:B------:R-:W-:Y:S01]  /*4cb0*/  IADD3 R66, R159, 0xb8, RZ ;  /* 0x000000b89f427810 */ /* 0x000fe20007ffe0ff */
[----:B------:R-:W1:Y:S01]  /*4cc0*/  I2F R61, R65 ;  /* 0x00000041003d7306 */ /* 0x000e620000201400 */
[----:B------:R-:W-:-:S02]  /*4cd0*/  FSEL R93, R93, -INF , !P6 ;  /* 0xff8000005d5d7808 */ /* 0x000fc40007000000 */
[----:B------:R-:W-:Y:S02]  /*4ce0*/  FSEL R210, R110, -INF , !P4 ;  /* 0xff8000006ed27808 */ /* 0x000fe40006000000 */
[C---:B------:R-:W-:Y:S02]  /*4cf0*/  ISETP.GE.AND P6, PT, R63.reuse, R167, PT ;  /* 0x000000a73f00720c */ /* 0x040fe40003fc6270 */
[----:B------:R-:W-:Y:S01]  /*4d00*/  ISETP.GE.AND P4, PT, R63, R166, PT ;  /* 0x000000a63f00720c */ /* 0x000fe20003f86270 */
[----:B------:R-:W5:Y:S01]  /*4d10*/  I2F R57, R66 ;  /* 0x0000004200397306 */ /* 0x000f620000201400 */
[----:B---3--:R-:W-:Y:S01]  /*4d20*/  IADD3 R63, R159, 0xb1, RZ ;  /* 0x000000b19f3f7810 */ /* 0x008fe20007ffe0ff */
[C---:B----4-:R-:W-:Y:S01]  /*4d30*/  FFMA.FTZ R105, R58.reuse, UR4, R105 ;  /* 0x000000043a697c23 */ /* 0x050fe20008010069 */
[----:B------:R-:W-:Y:S01]  /*4d40*/  FSEL R97, R97, -INF , !P5 ;  /* 0xff80000061617808 */ /* 0x000fe20006800000 */
[----:B------:R-:W-:Y:S01]  /*4d50*/  FFMA.FTZ R107, R58, UR4, R107 ;  /* 0x000000043a6b7c23 */ /* 0x000fe2000801006b */
[----:B------:R-:W-:-:S02]  /*4d60*/  FSEL R206, R106, -INF , !P3 ;  /* 0xff8000006ace7808 */ /* 0x000fc40005800000 */
[----:B------:R-:W-:Y:S01]  /*4d70*/  FSEL R113, R113, -INF , !P0 ;  /* 0xff80000071717808 */ /* 0x000fe20004000000 */
[----:B------:R-:W3:Y:S01]  /*4d80*/  I2F R62, R63 ;  /* 0x0000003f003e7306 */ /* 0x000ee20000201400 */
[----:B------:R-:W-:Y:S01]  /*4d90*/  FSEL R114, R114, -INF , !P2 ;  /* 0xff80000072727808 */ /* 0x000fe20005000000 */
[----:B-1----:R-:W-:Y:S01]  /*4da0*/  FFMA.FTZ R117, R61, UR4, R52 ;  /* 0x000000043d757c23 */ /* 0x002fe20008010034 */
[-C--:B------:R-:W-:Y:S01]  /*4db0*/  ISETP.GE.AND P5, PT, R65, R167.reuse, PT ;  /* 0x000000a74100720c */ /* 0x080fe20003fa6270 */
[----:B------:R-:W-:Y:S01]  /*4dc0*/  FFMA.FTZ R54, R61, UR4, R54 ;  /* 0x000000043d367c23 */ /* 0x000fe20008010036 */
[-C--:B------:R-:W-:Y:S01]  /*4dd0*/  ISETP.GE.AND P3, PT, R65, R166.reuse, PT ;  /* 0x000000a64100720c */ /* 0x080fe20003f66270 */
[----:B--2---:R-:W-:Y:S01]  /*4de0*/  HMMA.16816.F32.BF16 R68, R144, R8, R44 ;  /* 0x000000089044723c */ /* 0x004fe2000004182c */
[C---:B------:R-:W-:Y:S01]  /*4df0*/  ISETP.GE.AND P0, PT, R66.reuse, R167, PT ;  /* 0x000000a74200720c */ /* 0x040fe20003f06270 */
[----:B-----5:R-:W-:Y:S01]  /*4e00*/  FFMA.FTZ R48, R57, UR4, R48 ;  /* 0x0000000439307c23 */ /* 0x020fe20008010030 */
[----:B------:R-:W-:-:S02]  /*4e10*/  ISETP.GE.AND P2, PT, R66, R166, PT ;  /* 0x000000a64200720c */ /* 0x000fc40003f46270 */
[----:B------:R-:W1:Y:S01]  /*4e20*/  LDSM.16.M88.4 R64, [R161+0x4400] ;  /* 0x00440000a140783b */ /* 0x000e620000000200 */
[----:B------:R-:W-:Y:S01]  /*4e30*/  FSEL R227, R105, -INF , !P6 ;  /* 0xff80000069e37808 */ /* 0x000fe20007000000 */
[----:B------:R-:W-:Y:S01]  /*4e40*/  FFMA.FTZ R44, R57, UR4, R50 ;  /* 0x00000004392c7c23 */ /* 0x000fe20008010032 */
[----:B------:R-:W-:Y:S01]  /*4e50*/  FSEL R204, R107, -INF , !P4 ;  /* 0xff8000006bcc7808 */ /* 0x000fe20006000000 */
[C---:B---3--:R-:W-:Y:S01]  /*4e60*/  FFMA.FTZ R53, R62.reuse, UR4, R53 ;  /* 0x000000043e357c23 */ /* 0x048fe20008010035 */
[C---:B------:R-:W-:Y:S01]  /*4e70*/  ISETP.GE.AND P6, PT, R63.reuse, R167, PT ;  /* 0x000000a73f00720c */ /* 0x040fe20003fc6270 */
[----:B------:R-:W-:Y:S01]  /*4e80*/  FFMA.FTZ R55, R62, UR4, R55 ;  /* 0x000000043e377c23 */ /* 0x000fe20008010037 */
[----:B------:R-:W-:Y:S02]  /*4e90*/  ISETP.GE.AND P4, PT, R63, R166, PT ;  /* 0x000000a63f00720c */ /* 0x000fe40003f86270 */
[C---:B------:R-:W-:Y:S02]  /*4ea0*/  IADD3 R52, R159.reuse, 0xc0, RZ ;  /* 0x000000c09f347810 */ /* 0x040fe40007ffe0ff */
[----:B------:R-:W-:-:S02]  /*4eb0*/  IADD3 R8, R159, 0xc1, RZ ;  /* 0x000000c19f087810 */ /* 0x000fc40007ffe0ff */
[----:B------:R-:W-:Y:S01]  /*4ec0*/  FSEL R221, R53, -INF , !P6 ;  /* 0xff80000035dd7808 */ /* 0x000fe20007000000 */
[----:B------:R2:W3:Y:S01]  /*4ed0*/  I2F R47, R52 ;  /* 0x00000034002f7306 */ /* 0x0004e20000201400 */
[----:B------:R-:W-:Y:S02]  /*4ee0*/  FSEL R106, R55, -INF , !P4 ;  /* 0xff800000376a7808 */ /* 0x000fe40006000000 */
[----:B------:R-:W-:Y:S02]  /*4ef0*/  FSEL R108, R54, -INF , !P3 ;  /* 0xff800000366c7808 */ /* 0x000fe40005800000 */
[C---:B------:R-:W-:Y:S02]  /*4f00*/  ISETP.GE.AND P6, PT, R52.reuse, R167, PT ;  /* 0x000000a73400720c */ /* 0x040fe40003fc6270 */
[----:B------:R-:W-:Y:S01]  /*4f10*/  ISETP.GE.AND P4, PT, R52, R166, PT ;  /* 0x000000a63400720c */ /* 0x000fe20003f86270 */
[----:B------:R4:W5:Y:S01]  /*4f20*/  I2F R46, R8 ;  /* 0x00000008002e7306 */ /* 0x0009620000201400 */
[----:B------:R-:W-:-:S02]  /*4f30*/  FSEL R215, R48, -INF , !P0 ;  /* 0xff80000030d77808 */ /* 0x000fc40004000000 */
[----:B------:R-:W-:Y:S02]  /*4f40*/  FSEL R44, R44, -INF , !P2 ;  /* 0xff8000002c2c7808 */ /* 0x000fe40005000000 */
[C---:B------:R-:W-:Y:S02]  /*4f50*/  ISETP.GE.AND P0, PT, R8.reuse, R167, PT ;  /* 0x000000a70800720c */ /* 0x040fe40003f06270 */
[----:B------:R-:W-:Y:S01]  /*4f60*/  ISETP.GE.AND P2, PT, R8, R166, PT ;  /* 0x000000a60800720c */ /* 0x000fe20003f46270 */
[C---:B--2---:R-:W-:Y:S01]  /*4f70*/  HMMA.16816.F32.BF16 R52, R144.reuse, R10, R40 ;  /* 0x0000000a9034723c */ /* 0x044fe20000041828 */
[----:B------:R-:W-:Y:S01]  /*4f80*/  IADD3 R59, R159, 0xb9, RZ ;  /* 0x000000b99f3b7810 */ /* 0x000fe20007ffe0ff */
[----:B---3--:R-:W-:Y:S01]  /*4f90*/  FFMA.FTZ R68, R47, UR4, R68 ;  /* 0x000000042f447c23 */ /* 0x008fe20008010044 */
[----:B------:R-:W-:Y:S02]  /*4fa0*/  IADD3 R50, R159, 0xc8, RZ ;  /* 0x000000c89f327810 */ /* 0x000fe40007ffe0ff */
[----:B------:R-:W2:Y:S01]  /*4fb0*/  I2F R58, R59 ;  /* 0x0000003b003a7306 */ /* 0x000ea20000201400 */
[----:B------:R-:W-:Y:S01]  /*4fc0*/  FSEL R117, R117, -INF , !P5 ;  /* 0xff80000075757808 */ /* 0x000fe20006800000 */
[----:B------:R-:W-:Y:S01]  /*4fd0*/  FFMA.FTZ R40, R47, UR4, R70 ;  /* 0x000000042f287c23 */ /* 0x000fe20008010046 */
[----:B----4-:R-:W3:Y:S01]  /*4fe0*/  LDSM.16.M88.4 R8, [R161+0x4800] ;  /* 0x00480000a108783b */ /* 0x010ee20000000200 */
[----:B-1----:R-:W-:Y:S01]  /*4ff0*/  HMMA.16816.F32.BF16 R36, R144, R64, R36 ;  /* 0x000000409024723c */ /* 0x002fe20000041824 */
[----:B------:R-:W-:Y:S01]  /*5000*/  IADD3 R43, R159, 0xc9, RZ ;  /* 0x000000c99f2b7810 */ /* 0x000fe20007ffe0ff */
[----:B-----5:R-:W-:Y:S01]  /*5010*/  FFMA.FTZ R69, R46, UR4, R69 ;  /* 0x000000042e457c23 */ /* 0x020fe20008010045 */
[----:B------:R-:W-:Y:S01]  /*5020*/  FSEL R115, R68, -INF , !P6 ;  /* 0xff80000044737808 */ /* 0x000fe20007000000 */
[----:B------:R-:W1:Y:S01]  /*5030*/  I2F R45, R50 ;  /* 0x00000032002d7306 */ /* 0x000e620000201400 */
[----:B------:R-:W-:-:S02]  /*5040*/  FSEL R40, R40, -INF , !P4 ;  /* 0xff80000028287808 */ /* 0x000fc40006000000 */
[C---:B------:R-:W-:Y:S01]  /*5050*/  ISETP.GE.AND P6, PT, R43.reuse, R167, PT ;  /* 0x000000a72b00720c */ /* 0x040fe20003fc6270 */
[----:B------:R-:W-:Y:S01]  /*5060*/  HMMA.16816.F32.BF16 R64, R144, R66, R32 ;  /* 0x000000429040723c */ /* 0x000fe20000041820 */
[----:B------:R-:W4:Y:S01]  /*5070*/  LDSM.16.M88.4 R32, [R161+0x4c00] ;  /* 0x004c0000a120783b */ /* 0x000f220000000200 */
[----:B------:R-:W-:Y:S01]  /*5080*/  ISETP.GE.AND P4, PT, R43, R166, PT ;  /* 0x000000a62b00720c */ /* 0x000fe20003f86270 */
[----:B------:R-:W-:-:S04]  /*5090*/  DEPBAR.LE SB0, 0x0 ;  /* 0x000080000000791a */ /* 0x000fc80000000000 */
[----:B------:R5:W5:Y:S01]  /*50a0*/  I2F R48, R43 ;  /* 0x0000002b00307306 */ /* 0x000b620000201400 */
[C---:B--2---:R-:W-:Y:S01]  /*50b0*/  FFMA.FTZ R49, R58.reuse, UR4, R49 ;  /* 0x000000043a317c23 */ /* 0x044fe20008010031 */
[CC--:B------:R-:W-:Y:S01]  /*50c0*/  ISETP.GE.AND P5, PT, R59.reuse, R167.reuse, PT ;  /* 0x000000a73b00720c */ /* 0x0c0fe20003fa6270 */
[----:B------:R-:W-:Y:S01]  /*50d0*/  FFMA.FTZ R41, R58, UR4, R51 ;  /* 0x000000043a297c23 */ /* 0x000fe20008010033 */
[----:B------:R-:W-:Y:S01]  /*50e0*/  ISETP.GE.AND P3, PT, R59, R166, PT ;  /* 0x000000a63b00720c */ /* 0x000fe20003f66270 */
[----:B-1----:R-:W-:Y:S01]  /*50f0*/  FFMA.FTZ R52, R45, UR4, R52 ;  /* 0x000000042d347c23 */ /* 0x002fe20008010034 */
[----:B------:R-:W-:Y:S02]  /*5100*/  IADD3 R42, R159, 0xd0, RZ ;  /* 0x000000d09f2a7810 */ /* 0x000fe40007ffe0ff */
[----:B------:R-:W-:Y:S02]  /*5110*/  FSEL R223, R49, -INF , !P5 ;  /* 0xff80000031df7808 */ /* 0x000fe40006800000 */
[----:B------:R-:W-:Y:S01]  /*5120*/  ISETP.GE.AND P5, PT, R50, R167, PT ;  /* 0x000000a73200720c */ /* 0x000fe20003fa6270 */
[----:B------:R1:W2:Y:S01]  /*5130*/  I2F R47, R42 ;  /* 0x0000002a002f7306 */ /* 0x0002a20000201400 */
[----:B------:R-:W-:-:S02]  /*5140*/  FSEL R209, R69, -INF , !P0 ;  /* 0xff80000045d17808 */ /* 0x000fc40004000000 */
[----:B------:R-:W-:Y:S01]  /*5150*/  FSEL R41, R41, -INF , !P3 ;  /* 0xff80000029297808 */ /* 0x000fe20005800000 */
[----:B-----5:R-:W-:Y:S01]  /*5160*/  FFMA.FTZ R43, R46, UR4, R71 ;  /* 0x000000042e2b7c23 */ /* 0x020fe20008010047 */
[-C--:B------:R-:W-:Y:S01]  /*5170*/  ISETP.GE.AND P0, PT, R42, R167.reuse, PT ;  /* 0x000000a72a00720c */ /* 0x080fe20003f06270 */
[----:B------:R-:W-:Y:S01]  /*5180*/  FFMA.FTZ R53, R48, UR4, R53 ;  /* 0x0000000430357c23 */ /* 0x000fe20008010035 */
[----:B------:R-:W-:Y:S02]  /*5190*/  IADD3 R51, R159, 0xd8, RZ ;  /* 0x000000d89f337810 */ /* 0x000fe40007ffe0ff */
[----:B------:R-:W-:Y:S02]  /*51a0*/  FSEL R43, R43, -INF , !P2 ;  /* 0xff8000002b2b7808 */ /* 0x000fe40005000000 */
[-C--:B------:R-:W-:Y:S01]  /*51b0*/  ISETP.GE.AND P2, PT, R42, R166.reuse, PT ;  /* 0x000000a62a00720c */ /* 0x080fe20003f46270 */
[----:B------:R-:W5:Y:S01]  /*51c0*/  I2F R49, R51 ;  /* 0x0000003300317306 */ /* 0x000f620000201400 */
[-C--:B------:R-:W-:Y:S01]  /*51d0*/  ISETP.GE.AND P3, PT, R50, R166.reuse, PT ;  /* 0x000000a63200720c */ /* 0x080fe20003f66270 */
[C---:B---3--:R-:W-:Y:S01]  /*51e0*/  HMMA.16816.F32.BF16 R28, R144.reuse, R8, R28 ;  /* 0x00000008901c723c */ /* 0x048fe2000004181c */
[----:B-1----:R-:W-:Y:S01]  /*51f0*/  FFMA.FTZ R42, R45, UR4, R54 ;  /* 0x000000042d2a7c23 */ /* 0x002fe20008010036 */
[----:B------:R-:W-:Y:S01]  /*5200*/  IADD3 R50, R159, 0xd1, RZ ;  /* 0x000000d19f327810 */ /* 0x000fe20007ffe0ff */
[----:B------:R-:W-:Y:S01]  /*5210*/  FFMA.FTZ R45, R48, UR4, R55 ;  /* 0x00000004302d7c23 */ /* 0x000fe20008010037 */
[----:B------:R-:W-:Y:S01]  /*5220*/  FSEL R193, R52, -INF , !P5 ;  /* 0xff80000034c17808 */ /* 0x000fe20006800000 */
[----:B--2---:R-:W-:Y:S01]  /*5230*/  FFMA.FTZ R169, R47, UR4, R36 ;  /* 0x000000042fa97c23 */ /* 0x004fe20008010024 */
[----:B------:R-:W-:Y:S01]  /*5240*/  IADD3 R52, R159, 0xd9, RZ ;  /* 0x000000d99f347810 */ /* 0x000fe20007ffe0ff */
[----:B------:R-:W1:Y:S01]  /*5250*/  I2F R46, R50 ;  /* 0x00000032002e7306 */ /* 0x000e620000201400 */
[----:B------:R-:W-:Y:S01]  /*5260*/  FSEL R42, R42, -INF , !P3 ;  /* 0xff8000002a2a7808 */ /* 0x000fe20005800000 */
[----:B------:R-:W-:Y:S01]  /*5270*/  FFMA.FTZ R38, R47, UR4, R38 ;  /* 0x000000042f267c23 */ /* 0x000fe20008010026 */
[C---:B------:R-:W-:Y:S01]  /*5280*/  ISETP.GE.AND P5, PT, R50.reuse, R167, PT ;  /* 0x000000a73200720c */ /* 0x040fe20003fa6270 */
[----:B----4-:R-:W-:Y:S01]  /*5290*/  HMMA.16816.F32.BF16 R20, R144, R32, R20 ;  /* 0x000000209014723c */ /* 0x010fe20000041814 */
[----:B------:R-:W-:-:S02]  /*52a0*/  ISETP.GE.AND P3, PT, R50, R166, PT ;  /* 0x000000a63200720c */ /* 0x000fc40003f66270 */
[----:B------:R-:W-:Y:S01]  /*52b0*/  FSEL R185, R53, -INF , !P6 ;  /* 0xff80000035b97808 */ /* 0x000fe20007000000 */
[----:B------:R-:W2:Y:S01]  /*52c0*/  I2F R50, R52 ;  /* 0x0000003400327306 */ /* 0x000ea20000201400 */
[----:B------:R-:W-:Y:S01]  /*52d0*/  FSEL R45, R45, -INF , !P4 ;  /* 0xff8000002d2d7808 */ /* 0x000fe20006000000 */
[----:B-----5:R-:W-:Y:S01]  /*52e0*/  FFMA.FTZ R64, R49, UR4, R64 ;  /* 0x0000000431407c23 */ /* 0x020fe20008010040 */
[----:B------:R-:W-:Y:S01]  /*52f0*/  ISETP.GE.AND P6, PT, R51, R167, PT ;  /* 0x000000a73300720c */ /* 0x000fe20003fc6270 */
[----:B------:R-:W-:Y:S01]  /*5300*/  FFMA.FTZ R66, R49, UR4, R66 ;  /* 0x0000000431427c23 */ /* 0x000fe20008010042 */
[----:B------:R-:W-:Y:S01]  /*5310*/  ISETP.GE.AND P4, PT, R51, R166, PT ;  /* 0x000000a63300720c */ /* 0x000fe20003f86270 */
[----:B------:R-:W-:Y:S01]  /*5320*/  HMMA.16816.F32.BF16 R24, R144, R10, R24 ;  /* 0x0000000a9018723c */ /* 0x000fe20000041818 */
[C---:B------:R-:W-:Y:S01]  /*5330*/  IADD3 R51, R159.reuse, 0xe0, RZ ;  /* 0x000000e09f337810 */ /* 0x040fe20007ffe0ff */
[C---:B-1----:R-:W-:Y:S01]  /*5340*/  FFMA.FTZ R37, R46.reuse, UR4, R37 ;  /* 0x000000042e257c23 */ /* 0x042fe20008010025 */
[----:B------:R-:W-:Y:S01]  /*5350*/  IADD3 R36, R159, 0xe1, RZ ;  /* 0x000000e19f247810 */ /* 0x000fe20007ffe0ff */
[----:B------:R-:W-:Y:S01]  /*5360*/  FFMA.FTZ R39, R46, UR4, R39 ;  /* 0x000000042e277c23 */ /* 0x000fe20008010027 */
[----:B------:R-:W1:Y:S01]  /*5370*/  I2F R9, R51 ;  /* 0x0000003300097306 */ /* 0x000e620000201400 */
[----:B------:R-:W-:-:S02]  /*5380*/  FSEL R149, R64, -INF , !P6 ;  /* 0xff80000040957808 */ /* 0x000fc40007000000 */
[----:B------:R-:W-:Y:S01]  /*5390*/  ISETP.GE.AND P6, PT, R36, R167, PT ;  /* 0x000000a72400720c */ /* 0x000fe20003fc6270 */
[----:B------:R-:W-:Y:S01]  /*53a0*/  HMMA.16816.F32.BF16 R16, R144, R34, R16 ;  /* 0x000000229010723c */ /* 0x000fe20000041810 */
[----:B--2---:R-:W-:Y:S01]  /*53b0*/  FFMA.FTZ R65, R50, UR4, R65 ;  /* 0x0000000432417c23 */ /* 0x004fe20008010041 */
[----:B------:R-:W-:Y:S01]  /*53c0*/  FSEL R48, R38, -INF , !P2 ;  /* 0xff80000026307808 */ /* 0x000fe20005000000 */
[----:B------:R-:W-:Y:S01]  /*53d0*/  FFMA.FTZ R49, R50, UR4, R67 ;  /* 0x0000000432317c23 */ /* 0x000fe20008010043 */
[----:B------:R-:W2:Y:S01]  /*53e0*/  I2F R8, R36 ;  /* 0x0000002400087306 */ /* 0x000ea20000201400 */
[----:B------:R-:W-:Y:S02]  /*53f0*/  FSEL R50, R66, -INF , !P4 ;  /* 0xff80000042327808 */ /* 0x000fe40006000000 */
[----:B------:R-:W-:Y:S02]  /*5400*/  ISETP.GE.AND P4, PT, R36, R166, PT ;  /* 0x000000a62400720c */ /* 0x000fe40003f86270 */
[----:B------:R-:W-:-:S02]  /*5410*/  IADD3 R38, R159, 0xe8, RZ ;  /* 0x000000e89f267810 */ /* 0x000fc40007ffe0ff */
[----:B------:R-:W-:Y:S01]  /*5420*/  FSEL R161, R37, -INF , !P5 ;  /* 0xff80000025a17808 */ /* 0x000fe20006800000 */
[C---:B-1----:R-:W-:Y:S01]  /*5430*/  FFMA.FTZ R28, R9.reuse, UR4, R28 ;  /* 0x00000004091c7c23 */ /* 0x042fe2000801001c */
[----:B------:R-:W1:Y:S01]  /*5440*/  I2F R11, R38 ;  /* 0x00000026000b7306 */ /* 0x000e620000201400 */
[----:B------:R-:W-:Y:S01]  /*5450*/  FFMA.FTZ R53, R9, UR4, R30 ;  /* 0x0000000409357c23 */ /* 0x000fe2000801001e */
[C---:B------:R-:W-:Y:S02]  /*5460*/  IADD3 R37, R159.reuse, 0xe9, RZ ;  /* 0x000000e99f257810 */ /* 0x040fe40007ffe0ff */
[C---:B------:R-:W-:Y:S02]  /*5470*/  IADD3 R30, R159.reuse, 0xf1, RZ ;  /* 0x000000f19f1e7810 */ /* 0x040fe40007ffe0ff */
[----:B------:R-:W-:Y:S01]  /*5480*/  ISETP.GE.AND P2, PT, R52, R166, PT ;  /* 0x000000a63400720c */ /* 0x000fe20003f46270 */
[C---:B--2---:R-:W-:Y:S01]  /*5490*/  FFMA.FTZ R29, R8.reuse, UR4, R29 ;  /* 0x00000004081d7c23 */ /* 0x044fe2000801001d */
[----:B------:R-:W-:Y:S01]  /*54a0*/  IADD3 R36, R159, 0xf0, RZ ;  /* 0x000000f09f247810 */ /* 0x000fe20007ffe0ff */
[----:B------:R-:W2:Y:S01]  /*54b0*/  I2F R10, R37 ;  /* 0x00000025000a7306 */ /* 0x000ea20000201400 */
[----:B------:R-:W-:Y:S01]  /*54c0*/  FFMA.FTZ R31, R8, UR4, R31 ;  /* 0x00000004081f7c23 */ /* 0x000fe2000801001f */
[----:B------:R-:W-:-:S02]  /*54d0*/  ISETP.GE.AND P5, PT, R51, R167, PT ;  /* 0x000000a73300720c */ /* 0x000fc40003fa6270 */
[----:B------:R-:W-:Y:S02]  /*54e0*/  FSEL R119, R29, -INF , !P6 ;  /* 0xff8000001d777808 */ /* 0x000fe40007000000 */
[----:B------:R-:W-:Y:S01]  /*54f0*/  ISETP.GE.AND P6, PT, R36, R167, PT ;  /* 0x000000a72400720c */ /* 0x000fe20003fc6270 */
[----:B-1----:R-:W-:Y:S01]  /*5500*/  FFMA.FTZ R24, R11, UR4, R24 ;  /* 0x000000040b187c23 */ /* 0x002fe20008010018 */
[----:B------:R-:W1:Y:S01]  /*5510*/  I2F R9, R36 ;  /* 0x0000002400097306 */ /* 0x000e620000201400 */
[----:B------:R-:W-:Y:S01]  /*5520*/  FSEL R49, R49, -INF , !P2 ;  /* 0xff80000031317808 */ /* 0x000fe20005000000 */
[----:B------:R-:W-:Y:S01]  /*5530*/  FFMA.FTZ R26, R11, UR4, R26 ;  /* 0x000000040b1a7c23 */ /* 0x000fe2000801001a */
[----:B------:R-:W-:Y:S02]  /*5540*/  FSEL R129, R28, -INF , !P5 ;  /* 0xff8000001c817808 */ /* 0x000fe40006800000 */
[-C--:B------:R-:W-:Y:S02]  /*5550*/  ISETP.GE.AND P2, PT, R38, R166.reuse, PT ;  /* 0x000000a62600720c */ /* 0x080fe40003f46270 */
[C---:B------:R-:W-:Y:S01]  /*5560*/  IADD3 R28, R159.reuse, 0xf8, RZ ;  /* 0x000000f89f1c7810 */ /* 0x040fe20007ffe0ff */
[----:B------:R-:W3:Y:S01]  /*5570*/  I2F R8, R30 ;  /* 0x0000001e00087306 */ /* 0x000ee20000201400 */
[----:B------:R-:W-:Y:S01]  /*5580*/  IADD3 R11, R159, 0xf9, RZ ;  /* 0x000000f99f0b7810 */ /* 0x000fe20007ffe0ff */
[C---:B--2---:R-:W-:Y:S01]  /*5590*/  FFMA.FTZ R25, R10.reuse, UR4, R25 ;  /* 0x000000040a197c23 */ /* 0x044fe20008010019 */
[----:B------:R-:W-:Y:S01]  /*55a0*/  FSEL R47, R39, -INF , !P3 ;  /* 0xff800000272f7808 */ /* 0x000fe20005800000 */
[----:B------:R-:W-:Y:S01]  /*55b0*/  FFMA.FTZ R27, R10, UR4, R27 ;  /* 0x000000040a1b7c23 */ /* 0x000fe2000801001b */
[----:B------:R-:W-:-:S02]  /*55c0*/  ISETP.GE.AND P3, PT, R51, R166, PT ;  /* 0x000000a63300720c */ /* 0x000fc40003f66270 */
[----:B------:R-:W-:Y:S01]  /*55d0*/  FSEL R51, R26, -INF , !P2 ;  /* 0xff8000001a337808 */ /* 0x000fe20005000000 */
[----:B-1----:R-:W-:Y:S01]  /*55e0*/  FFMA.FTZ R20, R9, UR4, R20 ;  /* 0x0000000409147c23 */ /* 0x002fe20008010014 */
[----:B------:R-:W1:Y:S01]  /*55f0*/  I2F R29, R28 ;  /* 0x0000001c001d7306 */ /* 0x000e620000201400 */
[----:B------:R-:W-:Y:S01]  /*5600*/  FSEL R169, R169, -INF , !P0 ;  /* 0xff800000a9a97808 */ /* 0x000fe20004000000 */
[----:B------:R-:W-:Y:S01]  /*5610*/  FFMA.FTZ R22, R9, UR4, R22 ;  /* 0x0000000409167c23 */ /* 0x000fe20008010016 */
[----:B------:R-:W-:Y:S02]  /*5620*/  ISETP.GE.AND P2, PT, R30, R166, PT ;  /* 0x000000a61e00720c */ /* 0x000fe40003f46270 */
[----:B------:R-:W-:Y:S02]  /*5630*/  FSEL R58, R20, -INF , !P6 ;  /* 0xff800000143a7808 */ /* 0x000fe40007000000 */
[-C--:B------:R-:W-:Y:S01]  /*5640*/  ISETP.GE.AND P6, PT, R159, R167.reuse, PT ;  /* 0x000000a79f00720c */ /* 0x080fe20003fc6270 */
[----:B------:R-:W2:Y:S01]  /*5650*/  I2F R10, R11 ;  /* 0x0000000b000a7306 */ /* 0x000ea20000201400 */
[----:B---3--:R-:W-:Y:S01]  /*5660*/  FFMA.FTZ R23, R8, UR4, R23 ;  /* 0x0000000408177c23 */ /* 0x008fe20008010017 */
[----:B------:R-:W-:Y:S01]  /*5670*/  ISETP.GE.AND P0, PT, R52, R167, PT ;  /* 0x000000a73400720c */ /* 0x000fe20003f06270 */
[----:B------:R-:W-:Y:S01]  /*5680*/  FFMA.FTZ R21, R8, UR4, R21 ;  /* 0x0000000408157c23 */ /* 0x000fe20008010015 */
[----:B------:R-:W-:-:S02]  /*5690*/  FSEL R53, R53, -INF , !P3 ;  /* 0xff80000035357808 */ /* 0x000fc40005800000 */
[----:B------:R-:W-:Y:S02]  /*56a0*/  FSEL R63, R23, -INF , !P2 ;  /* 0xff800000173f7808 */ /* 0x000fe40005000000 */
[----:B------:R-:W3:Y:S01]  /*56b0*/  I2F R159, R159 ;  /* 0x0000009f009f7306 */ /* 0x000ee20000201400 */
[----:B------:R-:W-:Y:S01]  /*56c0*/  FSEL R143, R65, -INF , !P0 ;  /* 0xff800000418f7808 */ /* 0x000fe20004000000 */
[C---:B-1----:R-:W-:Y:S01]  /*56d0*/  FFMA.FTZ R16, R29.reuse, UR4, R16 ;  /* 0x000000041d107c23 */ /* 0x042fe20008010010 */
[----:B------:R-:W-:Y:S01]  /*56e0*/  ISETP.GE.AND P2, PT, R2, 0x2, PT ;  /* 0x000000020200780c */ /* 0x000fe20003f46270 */
[----:B------:R-:W-:Y:S01]  /*56f0*/  FFMA.FTZ R18, R29, UR4, R18 ;  /* 0x000000041d127c23 */ /* 0x000fe20008010012 */
[-C--:B------:R-:W-:Y:S02]  /*5700*/  ISETP.GE.AND P0, PT, R38, R167.reuse, PT ;  /* 0x000000a72600720c */ /* 0x080fe40003f06270 */
[----:B------:R-:W-:Y:S01]  /*5710*/  FSEL R52, R31, -INF , !P4 ;  /* 0xff8000001f347808 */ /* 0x000fe20006000000 */
[----:B--2---:R-:W-:Y:S01]  /*5720*/  FFMA.FTZ R17, R10, UR4, R17 ;  /* 0x000000040a117c23 */ /* 0x004fe20008010011 */
[----:B------:R-:W-:Y:S01]  /*5730*/  FSEL R103, R24, -INF , !P0 ;  /* 0xff80000018677808 */ /* 0x000fe20004000000 */
[----:B------:R-:W-:Y:S01]  /*5740*/  FFMA.FTZ R19, R10, UR4, R19 ;  /* 0x000000040a137c23 */ /* 0x000fe20008010013 */
[----:B------:R-:W-:Y:S01]  /*5750*/  BAR.SYNC.DEFER_BLOCKING 0x0 ;  /* 0x0000000000007b1d */ /* 0x000fe20000010000 */
[----:B------:R-:W-:-:S02]  /*5760*/  ISETP.GE.AND P5, PT, R37, R167, PT ;  /* 0x000000a72500720c */ /* 0x000fc40003fa6270 */
[-C--:B------:R-:W-:Y:S02]  /*5770*/  ISETP.GE.AND P3, PT, R37, R166.reuse, PT ;  /* 0x000000a62500720c */ /* 0x080fe40003f66270 */
[----:B------:R-:W-:Y:S01]  /*5780*/  ISETP.GE.AND P4, PT, R36, R166, PT ;  /* 0x000000a62400720c */ /* 0x000fe20003f86270 */
[----:B---3--:R-:W-:Y:S01]  /*5790*/  FFMA.FTZ R8, R159, UR4, R12 ;  /* 0x000000049f087c23 */ /* 0x008fe2000801000c */
[----:B------:R-:W-:Y:S02]  /*57a0*/  ISETP.GE.AND P0, PT, R30, R167, PT ;  /* 0x000000a71e00720c */ /* 0x000fe40003f06270 */
        /* <DEDUP_REMOVED lines=8> */
[----:B------:R-:W-:-:S02]  /*5830*/  IABS R46, c[0x0][0x2d0] ;  /* 0x0000b400002e7a13 */ /* 0x000fc40000000000 */
[----:B------:R-:W-:Y:S02]  /*5840*/  FSEL R65, R16, -INF , !P5 ;  /* 0xff80000010417808 */ /* 0x000fe40006800000 */
[----:B------:R-:W-:Y:S02]  /*5850*/  FSEL R62, R18, -INF , !P3 ;  /* 0xff800000123e7808 */ /* 0x000fe40005800000 */
[----:B------:R-:W-:Y:S02]  /*5860*/  FSEL R64, R17, -INF , !P4 ;  /* 0xff80000011407808 */ /* 0x000fe40006000000 */
[----:B------:R-:W-:Y:S02]  /*5870*/  FSEL R61, R19, -INF , !P0 ;  /* 0xff800000133d7808 */ /* 0x000fe40004000000 */
[----:B------:R-:W-:Y:S01]  /*5880*/  FSEL R8, R8, -INF , !P6 ;  /* 0xff80000008087808 */ /* 0x000fe20007000000 */
[----:B------:R-:W-:Y:S05]  /*5890*/  @!P2 BRA `(.L_x_1642) ;  /* 0x00000a200000a947 */ /* 0x000fea0003800000 */
[----:B------:R-:W-:Y:S01]  /*58a0*/  MOV R9, c[0x0][0x198] ;  /* 0x0000660000097a02 */ /* 0x000fe20000000f00 */
[----:B------:R-:W-:Y:S05]  /*58b0*/  @!P1 BRA `(.L_x_1643) ;  /* 0x0000039000009947 */ /* 0x000fea0003800000 */
[----:B------:R-:W1:Y:S01]  /*58c0*/  I2F.RP R19, R46 ;  /* 0x0000002e00137306 */ /* 0x000e620000209400 */
[----:B------:R-:W-:-:S02]  /*58d0*/  IADD3 R18, R157, -0x100, RZ ;  /* 0xffffff009d127810 */ /* 0x000fc40007ffe0ff */
[----:B------:R-:W-:Y:S02]  /*58e0*/  IABS R12, R157 ;  /* 0x0000009d000c7213 */ /* 0x000fe40000000000 */
        /* <DEDUP_REMOVED lines=16> */
[C---:B------:R-:W-:Y:S01]  /*59f0*/  IMAD R11, R46.reuse, R11, R10 ;  /* 0x0000000b2e0b7224 */ /* 0x040fe200078e020a */
[----:B------:R-:W-:Y:S02]  /*5a00*/  LOP3.LUT R10, RZ, c[0x0][0x2d0], RZ, 0x33, !PT ;  /* 0x0000b400ff0a7a12 */ /* 0x000fe400078e33ff */
        /* <DEDUP_REMOVED lines=36> */
.L_x_1643:
[----:B------:R-:W-:-:S04]  /*5c50*/  LEA R17, -R9, RZ, 0x8 ;  /* 0x000000ff09117211 */ /* 0x000fc800078e41ff */
[----:B------:R-:W-:Y:S02]  /*5c60*/  SHF.R.S32.HI R12, RZ, 0x1f, R17 ;  /* 0x0000001fff0c7819 */ /* 0x000fe40000011411 */
.L_x_1644:
[----:B------:R-:W-:Y:S01]  /*5c70*/  ISETP.GE.AND P0, PT, R216, c[0x0][0x220], PT ;  /* 0x00008800d8007a0c */ /* 0x000fe20003f06270 */
[----:B------:R-:W-:-:S12]  /*5c80*/  BSSY B0, `(.L_x_1645) ;  /* 0x0000060000007945 */ /* 0x000fd80003800000 */
[----:B------:R-:W-:Y:S01]  /*5c90*/  @!P0 IMAD.MOV.U32 R11, RZ, RZ, c[0x0][0x19c] ;  /* 0x00006700ff0b8624 */ /* 0x000fe200078e00ff */
[--C-:B------:R-:W-:Y:S01]  /*5ca0*/  @!P0 IADD3 R23, P4, P3, R17, UR9, R164.reuse ;  /* 0x0000000911178c10 */ /* 0x100fe2000fb9e0a4 */
[----:B------:R-:W-:Y:S01]  /*5cb0*/  @!P0 IMAD.WIDE.U32 R24, R9, 0x60, R164 ;  /* 0x0000006009188825 */ /* 0x000fe200078e00a4 */
[----:B------:R-:W-:Y:S01]  /*5cc0*/  @!P0 IADD3 R19, P5, R17, R164, RZ ;  /* 0x000000a411138210 */ /* 0x000fe20007fbe0ff */
[----:B------:R1:W-:Y:S01]  /*5cd0*/  @P0 STS [R196+0x1000], RZ ;  /* 0x001000ffc4000388 */ /* 0x0003e20000000800 */
[C-C-:B------:R-:W-:Y:S01]  /*5ce0*/  @!P0 IADD3.X R16, R12.reuse, UR8, R165.reuse, P4, P3 ;  /* 0x000000080c108c10 */ /* 0x140fe2000a7e64a5 */
[----:B------:R-:W-:Y:S01]  /*5cf0*/  @!P0 IMAD R11, R11, 0x60, RZ ;  /* 0x000000600b0b8824 */ /* 0x000fe200078e02ff */
[----:B------:R-:W-:Y:S01]  /*5d00*/  @!P0 LEA R30, P4, R23, c[0x0][0x168], 0x1 ;  /* 0x00005a00171e8a11 */ /* 0x000fe200078808ff */
[----:B------:R-:W-:Y:S01]  /*5d10*/  @!P0 IMAD.MOV.U32 R20, RZ, RZ, c[0x0][0x19c] ;  /* 0x00006700ff148624 */ /* 0x000fe200078e00ff */
[----:B------:R-:W-:Y:S01]  /*5d20*/  @!P0 IADD3 R21, P3, R17, R24, RZ ;  /* 0x0000001811158210 */ /* 0x000fe20007f7e0ff */
[C---:B------:R-:W-:Y:S01]  /*5d30*/  @!P0 IMAD.X R10, R12.reuse, 0x1, R165, P5 ;  /* 0x000000010c0a8824 */ /* 0x040fe200028e06a5 */
[----:B------:R-:W-:Y:S01]  /*5d40*/  @!P0 LEA.HI.X R31, R23, c[0x0][0x16c], R16, 0x1, P4 ;  /* 0x00005b00171f8a11 */ /* 0x000fe200020f0c10 */
[----:B------:R-:W-:Y:S01]  /*5d50*/  @!P0 IMAD.MOV.U32 R24, RZ, RZ, c[0x0][0x19c] ;  /* 0x00006700ff188624 */ /* 0x000fe200078e00ff */
[C---:B------:R-:W-:Y:S01]  /*5d60*/  @!P0 IADD3.X R18, R12.reuse, R25, R11, P3, !PT ;  /* 0x000000190c128210 */ /* 0x040fe20001ffe40b */
[----:B------:R-:W-:Y:S01]  /*5d70*/  @!P0 IMAD.MOV.U32 R26, RZ, RZ, R164 ;  /* 0x000000ffff1a8224 */ /* 0x000fe200078e00a4 */
[-C--:B------:R-:W-:Y:S01]  /*5d80*/  @!P0 LEA R16, P3, R9, R164.reuse, 0x7 ;  /* 0x000000a409108211 */ /* 0x080fe200078638ff */
[----:B------:R-:W-:Y:S01]  /*5d90*/  @!P0 IMAD.MOV.U32 R27, RZ, RZ, R165 ;  /* 0x000000ffff1b8224 */ /* 0x000fe200078e00a5 */
[----:B------:R-:W-:Y:S01]  /*5da0*/  @!P0 LEA R32, P5, R19, c[0x0][0x168], 0x1 ;  /* 0x00005a0013208a11 */ /* 0x000fe200078a08ff */
[----:B------:R-:W-:Y:S01]  /*5db0*/  @!P0 IMAD.MOV.U32 R11, RZ, RZ, c[0x0][0x19c] ;  /* 0x00006700ff0b8624 */ /* 0x000fe200078e00ff */
[C---:B------:R-:W-:Y:S01]  /*5dc0*/  @!P0 LEA R22, P4, R9.reuse, R164, 0x6 ;  /* 0x000000a409168211 */ /* 0x040fe200078830ff */
[C---:B------:R-:W-:Y:S01]  /*5dd0*/  @!P0 IMAD.WIDE.U32 R34, R9.reuse, 0xa0, R26 ;  /* 0x000000a009228825 */ /* 0x040fe200078e001a */
[-C--:B------:R-:W-:Y:S01]  /*5de0*/  @!P0 LEA.HI.X R25, R9, R165.reuse, R20, 0x7, P3 ;  /* 0x000000a509198211 */ /* 0x080fe200018f3c14 */
[----:B------:R1:W-:Y:S01]  /*5df0*/  @P0 STS [R196+0x1004], RZ ;  /* 0x001004ffc4000388 */ /* 0x0003e20000000800 */
[----:B------:R-:W-:Y:S01]  /*5e00*/  @!P0 IADD3 R23, P3, R17, R16, RZ ;  /* 0x0000001011178210 */ /* 0x000fe20007f7e0ff */
[----:B------:R-:W-:Y:S01]  /*5e10*/  @!P0 IMAD R11, R11, 0xa0, RZ ;  /* 0x000000a00b0b8824 */ /* 0x000fe200078e02ff */
[----:B------:R-:W-:Y:S01]  /*5e20*/  @!P0 LEA.HI.X R33, R19, c[0x0][0x16c], R10, 0x1, P5 ;  /* 0x00005b0013218a11 */ /* 0x000fe200028f0c0a */
[----:B------:R-:W-:Y:S01]  /*5e30*/  @!P0 IMAD.MOV.U32 R10, RZ, RZ, c[0x0][0x19c] ;  /* 0x00006700ff0a8624 */ /* 0x000fe200078e00ff */
[----:B------:R-:W-:Y:S01]  /*5e40*/  @!P0 LEA.HI.X R29, R9, R165, R24, 0x6, P4 ;  /* 0x000000a5091d8211 */ /* 0x000fe200020f3418 */
[C---:B------:R-:W-:Y:S01]  /*5e50*/  @!P0 IMAD.X R20, R12.reuse, 0x1, R25, P3 ;  /* 0x000000010c148824 */ /* 0x040fe200018e0619 */
[----:B------:R-:W-:Y:S01]  /*5e60*/  @!P0 IADD3 R19, P4, R17, R22, RZ ;  /* 0x0000001611138210 */ /* 0x000fe20007f9e0ff */
[----:B------:R-:W-:Y:S01]  /*5e70*/  @!P0 IMAD.WIDE.U32 R26, R9, 0xc0, R164 ;  /* 0x000000c0091a8825 */ /* 0x000fe200078e00a4 */
[----:B------:R-:W-:Y:S01]  /*5e80*/  @!P0 LEA R28, P5, R23, c[0x0][0x168], 0x1 ;  /* 0x00005a00171c8a11 */ /* 0x000fe200078a08ff */
[----:B------:R1:W-:Y:S02]  /*5e90*/  @P0 STS.64 [R196+0x1008], RZ ;  /* 0x001008ffc4000388 */ /* 0x0003e40000000a00 */
        /* <DEDUP_REMOVED lines=8> */
[----:B------:R-:W-:-:S02]  /*5f20*/  @!P0 LEA.HI.X R29, R23, c[0x0][0x16c], R20, 0x1, P5 ;  /* 0x00005b00171d8a11 */ /* 0x000fc400028f0c14 */
[----:B------:R-:W-:Y:S01]  /*5f30*/  @!P0 LEA R36, P5, R21, c[0x0][0x168], 0x1 ;  /* 0x00005a0015248a11 */ /* 0x000fe200078a08ff */
[----:B------:R1:W-:Y:S01]  /*5f40*/  @P0 STS.128 [R196+0x1800], RZ ;  /* 0x001800ffc4000388 */ /* 0x0003e20000000c00 */
[----:B------:R-:W-:Y:S02]  /*5f50*/  @!P0 IADD3 R24, P3, R17, R26, RZ ;  /* 0x0000001a11188210 */ /* 0x000fe40007f7e0ff */
[----:B------:R-:W-:Y:S01]  /*5f60*/  @!P0 IADD3.X R11, R12, R35, R11, P4, !PT ;  /* 0x000000230c0b8210 */ /* 0x000fe200027fe40b */
[----:B------:R-:W-:Y:S01]  /*5f70*/  @!PT LDS RZ, [RZ] ;  /* 0x00000000fffff984 */ /* 0x000fe20000000800 */
[----:B------:R-:W-:Y:S01]  /*5f80*/  @!PT LDS RZ, [RZ] ;  /* 0x00000000fffff984 */ /* 0x000fe20000000800 */
[----:B------:R-:W-:Y:S01]  /*5f90*/  @!PT LDS RZ, [RZ] ;  /* 0x00000000fffff984 */ /* 0x000fe20000000800 */
[----:B------:R1:W-:Y:S01]  /*5fa0*/  @!P0 LDGSTS.E.BYPASS.LTC128B.128 [R196+0x1800], [R30.64] ;  /* 0x018000001ec48fae */ /* 0x0003e2000b901d4a */
[----:B------:R-:W-:Y:S02]  /*5fb0*/  @!P0 LEA.HI.X R35, R19, c[0x0][0x16c], R16, 0x1, P6 ;  /* 0x00005b0013238a11 */ /* 0x000fe400030f0c10 */
[----:B------:R-:W-:Y:S01]  /*5fc0*/  @!P0 LEA R20, P4, R22, c[0x0][0x168], 0x1 ;  /* 0x00005a0016148a11 */ /* 0x000fe200078808ff */
[----:B------:R1:W-:Y:S01]  /*5fd0*/  @P0 STS.128 [R196+0x2000], RZ ;  /* 0x002000ffc4000388 */ /* 0x0003e20000000c00 */
[----:B------:R-:W-:-:S02]  /*5fe0*/  @!P0 LEA.HI.X R37, R21, c[0x0][0x16c], R18, 0x1, P5 ;  /* 0x00005b0015258a11 */ /* 0x000fc400028f0c12 */
[----:B------:R-:W-:Y:S01]  /*5ff0*/  @!P0 IADD3.X R27, R12, R27, R10, P3, !PT ;  /* 0x0000001b0c1b8210 */ /* 0x000fe20001ffe40a */
[----:B------:R-:W-:Y:S01]  /*6000*/  @!PT LDS RZ, [RZ] ;  /* 0x00000000fffff984 */ /* 0x000fe20000000800 */
[----:B------:R-:W-:Y:S01]  /*6010*/  @!PT LDS RZ, [RZ] ;  /* 0x00000000fffff984 */ /* 0x000fe20000000800 */
[----:B------:R-:W-:Y:S01]  /*6020*/  @!PT LDS RZ, [RZ] ;  /* 0x00000000fffff984 */ /* 0x000fe20000000800 */
[----:B------:R1:W-:Y:S01]  /*6030*/  @!P0 LDGSTS.E.BYPASS.LTC128B.128 [R196+0x2000], [R34.64] ;  /* 0x0200000022c48fae */ /* 0x0003e2000b901d4a */
[----:B------:R-:W-:Y:S02]  /*6040*/  @!P0 LEA R10, P3, R24, c[0x0][0x168], 0x1 ;  /* 0x00005a00180a8a11 */ /* 0x000fe400078608ff */
        /* <DEDUP_REMOVED lines=24> */
[----:B-1----:R-:W-:Y:S01]  /*61d0*/  IMAD.WIDE.U32 R10, R9, 0xe0, R164 ;  /* 0x000000e0090a7825 */ /* 0x002fe200078e00a4 */
[----:B------:R-:W-:-:S02]  /*61e0*/  ULDC UR6, c[0x0][0x19c] ;  /* 0x0000670000067ab9 */ /* 0x000fc40000000800 */
[----:B------:R-:W-:Y:S02]  /*61f0*/  UIMAD UR6, UR6, 0xe0, URZ ;  /* 0x000000e0060678a4 */ /* 0x000fe4000f8e023f */
        /* <DEDUP_REMOVED lines=8> */
.L_x_1646:
[----:B------:R-:W-:Y:S05]  /*6280*/  BSYNC B0 ;  /* 0x0000000000007941 */ /* 0x000fea0003800000 */
.L_x_1645:
[----:B------:R-:W0:Y:S01]  /*6290*/  LDGDEPBAR ;  /* 0x00000000000079af */ /* 0x000e220000000000 */
[----:B------:R-:W-:-:S04]  /*62a0*/  IADD3 R164, P0, R17, R164, RZ ;  /* 0x000000a411a47210 */ /* 0x000fc80007f1e0ff */
[----:B------:R-:W-:Y:S02]  /*62b0*/  IADD3.X R165, R12, R165, RZ, P0, !PT ;  /* 0x000000a50ca57210 */ /* 0x000fe400007fe4ff */
.L_x_1642:
[----:B-1----:R-:W-:Y:S02]  /*62c0*/  FMNMX.FTZ R10, R8, R151, !PT ;  /* 0x00000097080a7209 */ /* 0x002fe40007810000 */
[----:B------:R-:W-:Y:S02]  /*62d0*/  SHF.L.U32 R220, R155, 0x1, RZ ;  /* 0x000000019bdc7819 */ /* 0x000fe400000006ff */
        /* <DEDUP_REMOVED lines=91> */
[----:B------:R-:W-:Y:S01]  /*6890*/  LDSM.16.MT88.4 R32, [R223+0x5400] ;  /* 0x00540000df20783b */ /* 0x000fe20000004200 */
        /* <DEDUP_REMOVED lines=167> */
[--C-:B------:R-:W-:Y:S01]  /*7310*/  FFMA.FTZ R141, R222, c[0x0][0x23c], -R67.reuse ;  /* 0x00008f00de8d7a23 */ /* 0x100fe20000010843 */
[----:B------:R-:W-:Y:S01]  /*7320*/  LEA R222, P0, R164, c[0x0][0x168], 0x1 ;  /* 0x00005a00a4de7a11 */ /* 0x000fe200078008ff */
[--C-:B------:R-:W-:Y:S02]  /*7330*/  FFMA.FTZ R178, R214, c[0x0][0x23c], -R67.reuse ;  /* 0x00008f00d6b27a23 */ /* 0x100fe40000010843 */
[--C-:B------:R-:W-:Y:S01]  /*7340*/  FFMA.FTZ R180, R210, c[0x0][0x23c], -R67.reuse ;  /* 0x00008f00d2b47a23 */ /* 0x100fe20000010843 */
[----:B------:R-:W3:Y:S01]  /*7350*/  MUFU.EX2 R125, R125 ;  /* 0x0000007d007d7308 */ /* 0x000ee20000000800 */
[----:B--2---:R-:W-:Y:S01]  /*7360*/  F2FP.BF16.PACK_AB R25, R200, R135 ;  /* 0x00000087c819723e */ /* 0x004fe200000010ff */
[----:B------:R-:W-:Y:S01]  /*7370*/  FFMA.FTZ R145, R208, c[0x0][0x23c], -R67 ;  /* 0x00008f00d0917a23 */ /* 0x000fe20000010843 */
[----:B------:R-:W-:Y:S01]  /*7380*/  LEA.HI.X R221, R164, c[0x0][0x16c], R165, 0x1, P0 ;  /* 0x00005b00a4dd7a11 */ /* 0x000fe200000f0ca5 */
[--C-:B------:R-:W-:Y:S01]  /*7390*/  FFMA.FTZ R147, R206, c[0x0][0x23c], -R67.reuse ;  /* 0x00008f00ce937a23 */ /* 0x100fe20000010843 */
[----:B------:R-:W-:Y:S01]  /*73a0*/  LDSM.16.MT88.4 R208, [R220+0x8c00] ;  /* 0x008c0000dcd0783b */ /* 0x000fe20000004200 */
        /* <DEDUP_REMOVED lines=14> */
[----:B------:R-:W-:Y:S02]  /*7490*/  FFMA.FTZ R150, R169, c[0x0][0x23c], -R96 ;  /* 0x00008f00a9967a23 */ /* 0x000fe40000010860 */
[--C-:B------:R-:W-:Y:S02]  /*74a0*/  FFMA.FTZ R163, R140, c[0x0][0x23c], -R67.reuse ;  /* 0x00008f008ca37a23 */ /* 0x100fe40000010843 */
[--C-:B------:R-:W-:Y:S01]  /*74b0*/  FFMA.FTZ R126, R126, c[0x0][0x23c], -R67.reuse ;  /* 0x00008f007e7e7a23 */ /* 0x100fe20000010843 */
[----:B------:R-:W-:Y:S01]  /*74c0*/  HMMA.16816.F32.BF16 R8, R24, R10, RZ ;  /* 0x0000000a1808723c */ /* 0x000fe200000418ff */
[--C-:B------:R-:W-:Y:S01]  /*74d0*/  FFMA.FTZ R132, R132, c[0x0][0x23c], -R67.reuse ;  /* 0x00008f0084847a23 */ /* 0x100fe20000010843 */
[----:B------:R-:W1:Y:S01]  /*74e0*/  MUFU.EX2 R113, R113 ;  /* 0x0000007100717308 */ /* 0x000e620000000800 */
[----:B------:R-:W-:-:S02]  /*74f0*/  FFMA.FTZ R169, R128, c[0x0][0x23c], -R67 ;  /* 0x00008f0080a97a23 */ /* 0x000fc40000010843 */
[----:B------:R-:W-:Y:S02]  /*7500*/  FFMA.FTZ R128, R149, c[0x0][0x23c], -R96 ;  /* 0x00008f0095807a23 */ /* 0x000fe40000010860 */
        /* <DEDUP_REMOVED lines=17> */
[----:B------:R-:W-:Y:S02]  /*7620*/  FADD.FTZ R135, R135, R200 ;  /* 0x000000c887877221 */ /* 0x000fe40000010000 */
        /* <DEDUP_REMOVED lines=11> */
[--C-:B------:R-:W-:Y:S02]  /*76e0*/  FFMA.FTZ R100, R106, c[0x0][0x23c], -R67.reuse ;  /* 0x00008f006a647a23 */ /* 0x100fe40000010843 */
        /* <DEDUP_REMOVED lines=28> */
[----:B------:R-:W-:Y:S01]  /*78b0*/  FFMA.FTZ R202, R185, c[0x0][0x23c], -R96 ;  /* 0x00008f00b9ca7a23 */ /* 0x000fe20000010860 */
[----:B------:R-:W-:Y:S01]  /*78c0*/  HMMA.16816.F32.BF16 R8, R16, R38, R8 ;  /* 0x000000261008723c */ /* 0x000fe20000041808 */
[----:B------:R-:W1:Y:S01]  /*78d0*/  LDSM.16.MT88.4 R36, [R223+0x5c00] ;  /* 0x005c0000df24783b */ /* 0x000e620000004200 */
[----:B------:R-:W-:-:S02]  /*78e0*/  FFMA.FTZ R42, R42, c[0x0][0x23c], -R67 ;  /* 0x00008f002a2a7a23 */ /* 0x000fc40000010843 */
[--C-:B------:R-:W-:Y:S02]  /*78f0*/  FFMA.FTZ R43, R45, c[0x0][0x23c], -R67.reuse ;  /* 0x00008f002d2b7a23 */ /* 0x100fe40000010843 */
[----:B------:R-:W-:Y:S01]  /*7900*/  MUFU.EX2 R147, R147 ;  /* 0x0000009300937308 */ /* 0x000fe20000000800 */
[--C-:B------:R-:W-:Y:S01]  /*7910*/  FFMA.FTZ R48, R48, c[0x0][0x23c], -R67.reuse ;  /* 0x00008f0030307a23 */ /* 0x100fe20000010843 */
[C---:B---3--:R-:W-:Y:S01]  /*7920*/  HMMA.16816.F32.BF16 R28, R16.reuse, R20, R28 ;  /* 0x00000014101c723c */ /* 0x048fe2000004181c */
[--C-:B------:R-:W-:Y:S02]  /*7930*/  FFMA.FTZ R47, R47, c[0x0][0x23c], -R67.reuse ;  /* 0x00008f002f2f7a23 */ /* 0x100fe40000010843 */
[--C-:B------:R-:W-:Y:S02]  /*7940*/  FFMA.FTZ R50, R50, c[0x0][0x23c], -R67.reuse ;  /* 0x00008f0032327a23 */ /* 0x100fe40000010843 */
[--C-:B------:R-:W-:Y:S01]  /*7950*/  FFMA.FTZ R49, R49, c[0x0][0x23c], -R67.reuse ;  /* 0x00008f0031317a23 */ /* 0x100fe20000010843 */
[----:B------:R-:W3:Y:S01]  /*7960*/  MUFU.EX2 R182, R182 ;  /* 0x000000b600b67308 */ /* 0x000ee20000000800 */
[--C-:B------:R-:W-:Y:S01]  /*7970*/  FFMA.FTZ R53, R53, c[0x0][0x23c], -R67.reuse ;  /* 0x00008f0035357a23 */ /* 0x100fe20000010843 */
[----:B------:R-:W-:Y:S01]  /*7980*/  HMMA.16816.F32.BF16 R24, R16, R22, R24 ;  /* 0x000000161018723c */ /* 0x000fe20000041818 */
[----:B------:R-:W3:Y:S01]  /*7990*/  LDSM.16.MT88.4 R20, [R220+0x6000] ;  /* 0x00600000dc14783b */ /* 0x000ee20000004200 */
[----:B------:R-:W-:-:S02]  /*79a0*/  FFMA.FTZ R52, R52, c[0x0][0x23c], -R67 ;  /* 0x00008f0034347a23 */ /* 0x000fc40000010843 */
[--C-:B------:R-:W-:Y:S02]  /*79b0*/  FFMA.FTZ R51, R51, c[0x0][0x23c], -R67.reuse ;  /* 0x00008f0033337a23 */ /* 0x100fe40000010843 */
[----:B------:R-:W-:Y:S01]  /*79c0*/  MUFU.EX2 R151, R151 ;  /* 0x0000009700977308 */ /* 0x000fe20000000800 */
[----:B------:R-:W-:Y:S01]  /*79d0*/  F2FP.BF16.PACK_AB R16, R105, R112 ;  /* 0x000000706910723e */ /* 0x000fe200000010ff */
[----:B------:R-:W-:Y:S01]  /*79e0*/  FFMA.FTZ R55, R55, c[0x0][0x23c], -R67 ;  /* 0x00008f0037377a23 */ /* 0x000fe20000010843 */
[----:B----4-:R-:W-:Y:S01]  /*79f0*/  F2FP.BF16.PACK_AB R17, R139, R176 ;  /* 0x000000b08b11723e */ /* 0x010fe200000010ff */
[----:B------:R-:W-:Y:S01]  /*7a00*/  FADD.FTZ R176, R176, R121 ;  /* 0x00000079b0b07221 */ /* 0x000fe20000010000 */
[----:B------:R-:W-:Y:S01]  /*7a10*/  F2FP.BF16.PACK_AB R18, R101, R110 ;  /* 0x0000006e6512723e */ /* 0x000fe200000010ff */
[----:B------:R-:W-:Y:S01]  /*7a20*/  FFMA.FTZ R45, R58, c[0x0][0x23c], -R96 ;  /* 0x00008f003a2d7a23 */ /* 0x000fe20000010860 */
[----:B--2---:R-:W-:Y:S01]  /*7a30*/  F2FP.BF16.PACK_AB R19, R178, R141 ;  /* 0x0000008db213723e */ /* 0x004fe200000010ff */
[----:B------:R-:W2:Y:S01]  /*7a40*/  MUFU.EX2 R148, R148 ;  /* 0x0000009400947308 */ /* 0x000ea20000000800 */
[----:B------:R-:W-:-:S02]  /*7a50*/  FADD.FTZ R176, R139, R176 ;  /* 0x000000b08bb07221 */ /* 0x000fc40000010000 */
[----:B------:R-:W-:Y:S02]  /*7a60*/  FFMA.FTZ R58, R57, c[0x0][0x23c], -R96 ;  /* 0x00008f00393a7a23 */ /* 0x000fe40000010860 */
[----:B------:R-:W-:Y:S01]  /*7a70*/  FADD.FTZ R141, R141, R176 ;  /* 0x000000b08d8d7221 */ /* 0x000fe20000010000 */
[----:B-----5:R-:W-:Y:S01]  /*7a80*/  HMMA.16816.F32.BF16 R12, R16, R32, R12 ;  /* 0x00000020100c723c */ /* 0x020fe2000004180c */
[----:B------:R-:W-:Y:S01]  /*7a90*/  FFMA.FTZ R193, R61, c[0x0][0x23c], -R67 ;  /* 0x00008f003dc17a23 */ /* 0x000fe20000010843 */
[----:B------:R-:W-:Y:S01]  /*7aa0*/  MUFU.EX2 R155, R155 ;  /* 0x0000009b009b7308 */ /* 0x000fe20000000800 */
[----:B------:R-:W-:-:S05]  /*7ab0*/  FADD.FTZ R141, R178, R141 ;  /* 0x0000008db28d7221 */ /* 0x000fca0000010000 */
        /* <DEDUP_REMOVED lines=13> */
[----:B---3--:R-:W-:-:S03]  /*7b90*/  F2FP.BF16.PACK_AB R19, R182, R147 ;  /* 0x00000093b613723e */ /* 0x008fc600000010ff */
[----:B------:R-:W-:Y:S02]  /*7ba0*/  FADD.FTZ R180, R145, R180 ;  /* 0x000000b491b47221 */ /* 0x000fe40000010000 */
[----:B------:R-:W3:Y:S02]  /*7bb0*/  MUFU.EX2 R159, R159 ;  /* 0x0000009f009f7308 */ /* 0x000ee40000000800 */
[----:B------:R-:W-:Y:S01]  /*7bc0*/  HMMA.16816.F32.BF16 R12, R16, R20, R12 ;  /* 0x00000014100c723c */ /* 0x000fe2000004180c */
[----:B------:R-:W-:-:S04]  /*7bd0*/  FADD.FTZ R147, R147, R180 ;  /* 0x000000b493937221 */ /* 0x000fc80000010000 */
[----:B------:R-:W-:Y:S01]  /*7be0*/  FADD.FTZ R182, R182, R147 ;  /* 0x00000093b6b67221 */ /* 0x000fe20000010000 */
        /* <DEDUP_REMOVED lines=10> */
[----:B--2---:R-:W-:Y:S01]  /*7c90*/  F2FP.BF16.PACK_AB R17, R148, R151 ;  /* 0x000000979411723e */ /* 0x004fe200000010ff */
[----:B------:R-:W-:Y:S01]  /*7ca0*/  FADD.FTZ R151, R151, R182 ;  /* 0x000000b697977221 */ /* 0x000fe20000010000 */
[----:B------:R-:W-:Y:S02]  /*7cb0*/  F2FP.BF16.PACK_AB R18, R90, R93 ;  /* 0x0000005d5a12723e */ /* 0x000fe400000010ff */
[----:B-----5:R-:W-:Y:S01]  /*7cc0*/  F2FP.BF16.PACK_AB R19, R156, R155 ;  /* 0x0000009b9c13723e */ /* 0x020fe200000010ff */
[----:B------:R-:W-:Y:S01]  /*7cd0*/  MUFU.EX2 R130, R130 ;  /* 0x0000008200827308 */ /* 0x000fe20000000800 */
[----:B------:R-:W-:-:S04]  /*7ce0*/  FADD.FTZ R148, R148, R151 ;  /* 0x0000009794947221 */ /* 0x000fc80000010000 */
[----:B------:R-:W-:Y:S01]  /*7cf0*/  FADD.FTZ R155, R155, R148 ;  /* 0x000000949b9b7221 */ /* 0x000fe20000010000 */
[----:B-1----:R-:W-:Y:S02]  /*7d00*/  HMMA.16816.F32.BF16 R12, R16, R36, R12 ;  /* 0x00000024100c723c */ /* 0x002fe4000004180c */
[----:B------:R-:W1:Y:S01]  /*7d10*/  MUFU.EX2 R149, R149 ;  /* 0x0000009500957308 */ /* 0x000e620000000800 */
[----:B------:R-:W-:-:S05]  /*7d20*/  FADD.FTZ R156, R156, R155 ;  /* 0x0000009b9c9c7221 */ /* 0x000fca0000010000 */
[C---:B------:R-:W-:Y:S01]  /*7d30*/  HMMA.16816.F32.BF16 R8, R16.reuse, R38, R8 ;  /* 0x000000261008723c */ /* 0x040fe20000041808 */
[----:B------:R-:W2:Y:S01]  /*7d40*/  LDSM.16.MT88.4 R36, [R223+0x6800] ;  /* 0x00680000df24783b */ /* 0x000ea20000004200 */
[----:B------:R-:W-:Y:S06]  /*7d50*/  MUFU.EX2 R122, R122 ;  /* 0x0000007a007a7308 */ /* 0x000fec0000000800 */
[C---:B---3--:R-:W-:Y:S02]  /*7d60*/  HMMA.16816.F32.BF16 R28, R16.reuse, R20, R28 ;  /* 0x00000014101c723c */ /* 0x048fe4000004181c */
[----:B------:R-:W3:Y:S05]  /*7d70*/  MUFU.EX2 R171, R171 ;  /* 0x000000ab00ab7308 */ /* 0x000eea0000000800 */
[----:B------:R-:W-:Y:S01]  /*7d80*/  F2FP.BF16.PACK_AB R20, R88, R91 ;  /* 0x0000005b5814723e */ /* 0x000fe200000010ff */
[----:B------:R-:W-:Y:S01]  /*7d90*/  HMMA.16816.F32.BF16 R24, R16, R22, R24 ;  /* 0x000000161018723c */ /* 0x000fe20000041818 */
[----:B------:R-:W-:Y:S01]  /*7da0*/  F2FP.BF16.PACK_AB R21, R138, R157 ;  /* 0x0000009d8a15723e */ /* 0x000fe200000010ff */
[----:B------:R-:W5:Y:S01]  /*7db0*/  LDSM.16.MT88.4 R16, [R220+0x6c00] ;  /* 0x006c0000dc10783b */ /* 0x000f620000004200 */
[----:B------:R-:W-:Y:S01]  /*7dc0*/  MUFU.EX2 R77, R77 ;  /* 0x0000004d004d7308 */ /* 0x000fe20000000800 */
[----:B------:R-:W-:-:S03]  /*7dd0*/  FADD.FTZ R157, R157, R156 ;  /* 0x0000009c9d9d7221 */ /* 0x000fc60000010000 */
[----:B------:R-:W-:Y:S01]  /*7de0*/  F2FP.BF16.PACK_AB R22, R86, R89 ;  /* 0x000000595616723e */ /* 0x000fe200000010ff */
[----:B------:R-:W-:Y:S01]  /*7df0*/  FADD.FTZ R157, R138, R157 ;  /* 0x0000009d8a9d7221 */ /* 0x000fe20000010000 */
[----:B------:R-:W-:Y:S02]  /*7e00*/  F2FP.BF16.PACK_AB R23, R159, R142 ;  /* 0x0000008e9f17723e */ /* 0x000fe400000010ff */
[----:B------:R-:W-:Y:S01]  /*7e10*/  MUFU.EX2 R74, R74 ;  /* 0x0000004a004a7308 */ /* 0x000fe20000000800 */
[----:B------:R-:W-:-:S04]  /*7e20*/  FADD.FTZ R142, R142, R157 ;  /* 0x0000009d8e8e7221 */ /* 0x000fc80000010000 */
[C---:B----4-:R-:W-:Y:S01]  /*7e30*/  HMMA.16816.F32.BF16 R12, R20.reuse, R32, R12 ;  /* 0x00000020140c723c */ /* 0x050fe2000004180c */
[----:B------:R-:W-:Y:S02]  /*7e40*/  FADD.FTZ R142, R159, R142 ;  /* 0x0000008e9f8e7221 */ /* 0x000fe40000010000 */
[----:B------:R-:W-:Y:S05]  /*7e50*/  MUFU.EX2 R173, R173 ;  /* 0x000000ad00ad7308 */ /* 0x000fea0000000800 */
[C---:B------:R-:W-:Y:S01]  /*7e60*/  HMMA.16816.F32.BF16 R8, R20.reuse, R34, R8 ;  /* 0x000000221408723c */ /* 0x040fe20000041808 */
[----:B------:R-:W4:Y:S02]  /*7e70*/  LDSM.16.MT88.4 R32, [R223+0x6c00] ;  /* 0x006c0000df20783b */ /* 0x000f240000004200 */
[----:B------:R-:W1:Y:S05]  /*7e80*/  MUFU.EX2 R0, R0 ;  /* 0x0000000000007308 */ /* 0x000e6a0000000800 */
[C---:B--2---:R-:W-:Y:S03]  /*7e90*/  HMMA.16816.F32.BF16 R28, R20.reuse, R36, R28 ;  /* 0x00000024141c723c */ /* 0x044fe6000004181c */
[----:B------:R-:W-:Y:S04]  /*7ea0*/  MUFU.EX2 R4, R4 ;  /* 0x0000000400047308 */ /* 0x000fe80000000800 */
[----:B------:R-:W-:Y:S01]  /*7eb0*/  F2FP.BF16.PACK_AB R36, R84, R87 ;  /* 0x000000575424723e */ /* 0x000fe200000010ff */
[----:B------:R-:W-:Y:S01]  /*7ec0*/  HMMA.16816.F32.BF16 R24, R20, R38, R24 ;  /* 0x000000261418723c */ /* 0x000fe20000041818 */
[----:B------:R-:W2:Y:S01]  /*7ed0*/  LDSM.16.MT88.4 R20, [R220+0x7000] ;  /* 0x00700000dc14783b */ /* 0x000ea20000004200 */
[----:B------:R-:W-:Y:S01]  /*7ee0*/  F2FP.BF16.PACK_AB R37, R126, R163 ;  /* 0x000000a37e25723e */ /* 0x000fe200000010ff */
[----:B------:R-:W1:Y:S01]  /*7ef0*/  MUFU.EX2 R175, R175 ;  /* 0x000000af00af7308 */ /* 0x000e620000000800 */
[----:B------:R-:W-:-:S03]  /*7f00*/  FADD.FTZ R163, R163, R142 ;  /* 0x0000008ea3a37221 */ /* 0x000fc60000010000 */
[----:B------:R-:W-:Y:S01]  /*7f10*/  F2FP.BF16.PACK_AB R38, R82, R85 ;  /* 0x000000555226723e */ /* 0x000fe200000010ff */
[----:B------:R-:W-:Y:S01]  /*7f20*/  FADD.FTZ R163, R126, R163 ;  /* 0x000000a37ea37221 */ /* 0x000fe20000010000 */
[----:B------:R-:W-:Y:S02]  /*7f30*/  F2FP.BF16.PACK_AB R39, R169, R132 ;  /* 0x00000084a927723e */ /* 0x000fe400000010ff */
[----:B------:R-:W-:Y:S01]  /*7f40*/  MUFU.EX2 R75, R75 ;  /* 0x0000004b004b7308 */ /* 0x000fe20000000800 */
[----:B------:R-:W-:-:S04]  /*7f50*/  FADD.FTZ R132, R132, R163 ;  /* 0x000000a384847221 */ /* 0x000fc80000010000 */
[C---:B-----5:R-:W-:Y:S01]  /*7f60*/  HMMA.16816.F32.BF16 R12, R36.reuse, R16, R12 ;  /* 0x00000010240c723c */ /* 0x060fe2000004180c */
[----:B------:R-:W-:Y:S02]  /*7f70*/  FADD.FTZ R169, R169, R132 ;  /* 0x00000084a9a97221 */ /* 0x000fe40000010000 */
[----:B------:R-:W5:Y:S05]  /*7f80*/  MUFU.EX2 R72, R72 ;  /* 0x0000004800487308 */ /* 0x000f6a0000000800 */
[C---:B------:R-:W-:Y:S01]  /*7f90*/  HMMA.16816.F32.BF16 R8, R36.reuse, R18, R8 ;  /* 0x000000122408723c */ /* 0x040fe20000041808 */
[----:B------:R-:W5:Y:S02]  /*7fa0*/  LDSM.16.MT88.4 R16, [R223+0x7000] ;  /* 0x00700000df10783b */ /* 0x000f640000004200 */
[----:B------:R-:W-:Y:S05]  /*7fb0*/  MUFU.EX2 R73, R73 ;  /* 0x0000004900497308 */ /* 0x000fea0000000800 */
[C---:B----4-:R-:W-:Y:S03]  /*7fc0*/  HMMA.16816.F32.BF16 R28, R36.reuse, R32, R28 ;  /* 0x00000020241c723c */ /* 0x050fe6000004181c */
[----:B------:R-:W-:Y:S05]  /*7fd0*/  MUFU.EX2 R70, R70 ;  /* 0x0000004600467308 */ /* 0x000fea0000000800 */
[----:B------:R-:W-:Y:S01]  /*7fe0*/  HMMA.16816.F32.BF16 R32, R36, R34, R24 ;  /* 0x000000222420723c */ /* 0x000fe20000041818 */
[----:B------:R-:W4:Y:S02]  /*7ff0*/  LDSM.16.MT88.4 R24, [R220+0x7400] ;  /* 0x00740000dc18783b */ /* 0x000f240000004200 */
[----:B------:R-:W-:Y:S04]  /*8000*/  MUFU.EX2 R129, R129 ;  /* 0x0000008100817308 */ /* 0x000fe80000000800 */
[----:B------:R-:W-:-:S02]  /*8010*/  F2FP.BF16.PACK_AB R36, R80, R83 ;  /* 0x000000535024723e */ /* 0x000fc400000010ff */
[----:B-1----:R-:W-:Y:S01]  /*8020*/  F2FP.BF16.PACK_AB R37, R149, R130 ;  /* 0x000000829525723e */ /* 0x002fe200000010ff */
[----:B------:R-:W-:Y:S01]  /*8030*/  FADD.FTZ R130, R130, R169 ;  /* 0x000000a982827221 */ /* 0x000fe20000010000 */
[----:B------:R-:W-:Y:S01]  /*8040*/  F2FP.BF16.PACK_AB R38, R78, R81 ;  /* 0x000000514e26723e */ /* 0x000fe200000010ff */
[----:B------:R-:W1:Y:S01]  /*8050*/  MUFU.EX2 R60, R60 ;  /* 0x0000003c003c7308 */ /* 0x000e620000000800 */
[----:B---3--:R-:W-:Y:S01]  /*8060*/  F2FP.BF16.PACK_AB R39, R171, R122 ;  /* 0x0000007aab27723e */ /* 0x008fe200000010ff */
[----:B------:R-:W-:-:S04]  /*8070*/  FADD.FTZ R149, R149, R130 ;  /* 0x0000008295957221 */ /* 0x000fc80000010000 */
[----:B------:R-:W-:Y:S02]  /*8080*/  FADD.FTZ R122, R122, R149 ;  /* 0x000000957a7a7221 */ /* 0x000fe40000010000 */
[----:B--2---:R-:W-:Y:S01]  /*8090*/  HMMA.16816.F32.BF16 R12, R36, R20, R12 ;  /* 0x00000014240c723c */ /* 0x004fe2000004180c */
[----:B------:R-:W-:Y:S01]  /*80a0*/  MUFU.EX2 R56, R56 ;  /* 0x0000003800387308 */ /* 0x000fe20000000800 */
[----:B------:R-:W-:-:S06]  /*80b0*/  FADD.FTZ R122, R171, R122 ;  /* 0x0000007aab7a7221 */ /* 0x000fcc0000010000 */
[C---:B------:R-:W-:Y:S01]  /*80c0*/  HMMA.16816.F32.BF16 R8, R36.reuse, R22, R8 ;  /* 0x000000162408723c */ /* 0x040fe20000041808 */
[----:B------:R-:W2:Y:S01]  /*80d0*/  LDSM.16.MT88.4 R20, [R223+0x7400] ;  /* 0x00740000df14783b */ /* 0x000ea20000004200 */
[----:B------:R-:W-:Y:S06]  /*80e0*/  MUFU.EX2 R71, R71 ;  /* 0x0000004700477308 */ /* 0x000fec0000000800 */
[C---:B-----5:R-:W-:Y:S02]  /*80f0*/  HMMA.16816.F32.BF16 R28, R36.reuse, R16, R28 ;  /* 0x00000010241c723c */ /* 0x060fe4000004181c */
[----:B------:R-:W-:Y:S05]  /*8100*/  MUFU.EX2 R68, R68 ;  /* 0x0000004400447308 */ /* 0x000fea0000000800 */
[----:B------:R-:W-:Y:S01]  /*8110*/  F2FP.BF16.PACK_AB R16, R76, R79 ;  /* 0x0000004f4c10723e */ /* 0x000fe200000010ff */
[----:B------:R-:W-:Y:S01]  /*8120*/  HMMA.16816.F32.BF16 R32, R36, R18, R32 ;  /* 0x000000122420723c */ /* 0x000fe20000041820 */
[----:B------:R-:W3:Y:S01]  /*8130*/  LDSM.16.MT88.4 R36, [R220+0x7800] ;  /* 0x00780000dc24783b */ /* 0x000ee20000004200 */
[----:B------:R-:W-:Y:S01]  /*8140*/  F2FP.BF16.PACK_AB R17, R0, R173 ;  /* 0x000000ad0011723e */ /* 0x000fe200000010ff */
[----:B------:R-:W-:Y:S01]  /*8150*/  MUFU.EX2 R69, R69 ;  /* 0x0000004500457308 */ /* 0x000fe20000000800 */
[----:B------:R-:W-:-:S03]  /*8160*/  FADD.FTZ R173, R173, R122 ;  /* 0x0000007aadad7221 */ /* 0x000fc60000010000 */
[----:B------:R-:W-:Y:S01]  /*8170*/  F2FP.BF16.PACK_AB R18, R74, R77 ;  /* 0x0000004d4a12723e */ /* 0x000fe200000010ff */
[----:B------:R-:W-:Y:S01]  /*8180*/  FADD.FTZ R173, R0, R173 ;  /* 0x000000ad00ad7221 */ /* 0x000fe20000010000 */
[----:B------:R-:W-:Y:S02]  /*8190*/  F2FP.BF16.PACK_AB R19, R175, R4 ;  /* 0x00000004af13723e */ /* 0x000fe400000010ff */
[----:B------:R-:W-:Y:S01]  /*81a0*/  MUFU.EX2 R66, R66 ;  /* 0x0000004200427308 */ /* 0x000fe20000000800 */
[----:B------:R-:W-:-:S04]  /*81b0*/  FADD.FTZ R4, R4, R173 ;  /* 0x000000ad04047221 */ /* 0x000fc80000010000 */
[C---:B----4-:R-:W-:Y:S03]  /*81c0*/  HMMA.16816.F32.BF16 R12, R16.reuse, R24, R12 ;  /* 0x00000018100c723c */ /* 0x050fe6000004180c */
[----:B------:R-:W-:Y:S04]  /*81d0*/  MUFU.EX2 R100, R100 ;  /* 0x0000006400647308 */ /* 0x000fe80000000800 */
[----:B------:R-:W-:Y:S01]  /*81e0*/  FADD.FTZ R25, R184, R131 ;  /* 0x00000083b8197221 */ /* 0x000fe20000010000 */
[C---:B------:R-:W-:Y:S03]  /*81f0*/  HMMA.16816.F32.BF16 R8, R16.reuse, R26, R8 ;  /* 0x0000001a1008723c */ /* 0x040fe60000041808 */
[----:B------:R-:W-:Y:S01]  /*8200*/  FADD.FTZ R172, R172, R25 ;  /* 0x00000019acac7221 */ /* 0x000fe20000010000 */
[----:B------:R-:W4:Y:S01]  /*8210*/  MUFU.EX2 R131, R114 ;  /* 0x0000007200837308 */ /* 0x000f220000000800 */
[----:B------:R-:W5:Y:S02]  /*8220*/  LDSM.16.MT88.4 R24, [R223+0x7800] ;  /* 0x00780000df18783b */ /* 0x000f640000004200 */
[----:B------:R-:W-:Y:S01]  /*8230*/  FADD.FTZ R127, R127, R172 ;  /* 0x000000ac7f7f7221 */ /* 0x000fe20000010000 */
[C---:B--2---:R-:W-:Y:S03]  /*8240*/  HMMA.16816.F32.BF16 R28, R16.reuse, R20, R28 ;  /* 0x00000014101c723c */ /* 0x044fe6000004181c */
[----:B------:R-:W-:Y:S01]  /*8250*/  FADD.FTZ R168, R168, R127 ;  /* 0x0000007fa8a87221 */ /* 0x000fe20000010000 */
[----:B------:R-:W-:Y:S03]  /*8260*/  MUFU.EX2 R44, R44 ;  /* 0x0000002c002c7308 */ /* 0x000fe60000000800 */
[----:B------:R-:W-:Y:S01]  /*8270*/  FADD.FTZ R125, R123, R168 ;  /* 0x000000a87b7d7221 */ /* 0x000fe20000010000 */
[----:B------:R-:W-:Y:S01]  /*8280*/  HMMA.16816.F32.BF16 R32, R16, R22, R32 ;  /* 0x000000161020723c */ /* 0x000fe20000041820 */
[----:B------:R-:W2:Y:S01]  /*8290*/  LDSM.16.MT88.4 R16, [R220+0x7c00] ;  /* 0x007c0000dc10783b */ /* 0x000ea20000004200 */
[----:B------:R-:W-:Y:S01]  /*82a0*/  F2FP.BF16.PACK_AB R20, R72, R75 ;  /* 0x0000004b4814723e */ /* 0x000fe200000010ff */
[----:B------:R-:W-:Y:S01]  /*82b0*/  FADD.FTZ R146, R146, R125 ;  /* 0x0000007d92927221 */ /* 0x000fe20000010000 */
[----:B-1----:R-:W-:Y:S01]  /*82c0*/  F2FP.BF16.PACK_AB R21, R60, R129 ;  /* 0x000000813c15723e */ /* 0x002fe200000010ff */
[----:B------:R-:W1:Y:S02]  /*82d0*/  MUFU.EX2 R123, R108 ;  /* 0x0000006c007b7308 */ /* 0x000e640000000800 */
[----:B------:R-:W-:Y:S01]  /*82e0*/  F2FP.BF16.PACK_AB R22, R70, R73 ;  /* 0x000000494616723e */ /* 0x000fe200000010ff */
[----:B------:R-:W-:Y:S01]  /*82f0*/  FADD.FTZ R111, R111, R146 ;  /* 0x000000926f6f7221 */ /* 0x000fe20000010000 */
[----:B----4-:R-:W-:-:S03]  /*8300*/  F2FP.BF16.PACK_AB R23, R131, R56 ;  /* 0x000000388317723e */ /* 0x010fc600000010ff */
[----:B------:R-:W-:Y:S01]  /*8310*/  FADD.FTZ R144, R144, R111 ;  /* 0x0000006f90907221 */ /* 0x000fe20000010000 */
[----:B------:R-:W-:Y:S03]  /*8320*/  MUFU.EX2 R5, R5 ;  /* 0x0000000500057308 */ /* 0x000fe60000000800 */
[C---:B---3--:R-:W-:Y:S05]  /*8330*/  HMMA.16816.F32.BF16 R12, R20.reuse, R36, R12 ;  /* 0x00000024140c723c */ /* 0x048fea000004180c */
[----:B------:R-:W-:Y:S02]  /*8340*/  MUFU.EX2 R118, R118 ;  /* 0x0000007600767308 */ /* 0x000fe40000000800 */
[----:B------:R-:W-:Y:S01]  /*8350*/  FADD.FTZ R37, R109, R144 ;  /* 0x000000906d257221 */ /* 0x000fe20000010000 */
[----:B------:R-:W-:Y:S03]  /*8360*/  HMMA.16816.F32.BF16 R8, R20, R38, R8 ;  /* 0x000000261408723c */ /* 0x000fe60000041808 */
[----:B------:R-:W-:-:S02]  /*8370*/  FADD.FTZ R116, R116, R37 ;  /* 0x0000002574747221 */ /* 0x000fc40000010000 */
[----:B------:R-:W3:Y:S01]  /*8380*/  MUFU.EX2 R109, R102 ;  /* 0x00000066006d7308 */ /* 0x000ee20000000800 */
[----:B------:R-:W4:Y:S01]  /*8390*/  LDSM.16.MT88.4 R36, [R223+0x7c00] ;  /* 0x007c0000df24783b */ /* 0x000f220000004200 */
[----:B------:R-:W-:Y:S01]  /*83a0*/  FADD.FTZ R107, R107, R116 ;  /* 0x000000746b6b7221 */ /* 0x000fe20000010000 */
[C---:B-----5:R-:W-:Y:S03]  /*83b0*/  HMMA.16816.F32.BF16 R28, R20.reuse, R24, R28 ;  /* 0x00000018141c723c */ /* 0x060fe6000004181c */
[----:B------:R-:W-:Y:S02]  /*83c0*/  FADD.FTZ R112, R112, R107 ;  /* 0x0000006b70707221 */ /* 0x000fe40000010000 */
[----:B------:R-:W-:Y:S02]  /*83d0*/  MUFU.EX2 R137, R137 ;  /* 0x0000008900897308 */ /* 0x000fe40000000800 */
[----:B------:R-:W-:Y:S01]  /*83e0*/  FADD.FTZ R105, R105, R112 ;  /* 0x0000007069697221 */ /* 0x000fe20000010000 */
[----:B------:R-:W-:Y:S01]  /*83f0*/  HMMA.16816.F32.BF16 R32, R20, R26, R32 ;  /* 0x0000001a1420723c */ /* 0x000fe20000041820 */
[----:B------:R-:W5:Y:S02]  /*8400*/  LDSM.16.MT88.4 R24, [R220+0x8000] ;  /* 0x00800000dc18783b */ /* 0x000f640000004200 */
[----:B------:R-:W-:-:S02]  /*8410*/  FADD.FTZ R110, R110, R105 ;  /* 0x000000696e6e7221 */ /* 0x000fc40000010000 */
[----:B------:R-:W-:Y:S02]  /*8420*/  MUFU.EX2 R202, R202 ;  /* 0x000000ca00ca7308 */ /* 0x000fe40000000800 */
[----:B------:R-:W-:Y:S01]  /*8430*/  F2FP.BF16.PACK_AB R20, R68, R71 ;  /* 0x000000474414723e */ /* 0x000fe200000010ff */
[----:B------:R-:W-:Y:S01]  /*8440*/  FADD.FTZ R101, R101, R110 ;  /* 0x0000006e65657221 */ /* 0x000fe20000010000 */
[----:B-1----:R-:W-:Y:S02]  /*8450*/  F2FP.BF16.PACK_AB R21, R100, R123 ;  /* 0x0000007b6415723e */ /* 0x002fe400000010ff */
[----:B------:R-:W-:Y:S02]  /*8460*/  F2FP.BF16.PACK_AB R22, R66, R69 ;  /* 0x000000454216723e */ /* 0x000fe400000010ff */
[----:B---3--:R-:W-:Y:S01]  /*8470*/  F2FP.BF16.PACK_AB R23, R109, R44 ;  /* 0x0000002c6d17723e */ /* 0x008fe200000010ff */
[----:B------:R-:W-:Y:S06]  /*8480*/  MUFU.EX2 R103, R103 ;  /* 0x0000006700677308 */ /* 0x000fec0000000800 */
[C---:B--2---:R-:W-:Y:S02]  /*8490*/  HMMA.16816.F32.BF16 R12, R20.reuse, R16, R12 ;  /* 0x00000010140c723c */ /* 0x044fe4000004180c */
[----:B------:R-:W1:Y:S05]  /*84a0*/  MUFU.EX2 R40, R40 ;  /* 0x0000002800287308 */ /* 0x000e6a0000000800 */
[----:B------:R-:W-:Y:S01]  /*84b0*/  FADD.FTZ R16, R104, R101 ;  /* 0x0000006568107221 */ /* 0x000fe20000010000 */
[----:B------:R-:W-:Y:S02]  /*84c0*/  HMMA.16816.F32.BF16 R8, R20, R18, R8 ;  /* 0x000000121408723c */ /* 0x000fe40000041808 */
[----:B------:R-:W-:Y:S01]  /*84d0*/  MUFU.EX2 R42, R42 ;  /* 0x0000002a002a7308 */ /* 0x000fe20000000800 */
[----:B------:R-:W-:-:S04]  /*84e0*/  FADD.FTZ R16, R99, R16 ;  /* 0x0000001063107221 */ /* 0x000fc80000010000 */
[----:B------:R-:W-:Y:S01]  /*84f0*/  FADD.FTZ R97, R97, R16 ;  /* 0x0000001061617221 */ /* 0x000fe20000010000 */
[----:B----4-:R-:W-:Y:S01]  /*8500*/  HMMA.16816.F32.BF16 R28, R20, R36, R28 ;  /* 0x00000024141c723c */ /* 0x010fe2000004181c */
[----:B------:R-:W2:Y:S01]  /*8510*/  LDSM.16.MT88.4 R16, [R223+0x8000] ;  /* 0x00800000df10783b */ /* 0x000ea20000004200 */
[----:B------:R-:W3:Y:S01]  /*8520*/  MUFU.EX2 R43, R43 ;  /* 0x0000002b002b7308 */ /* 0x000ee20000000800 */
[----:B------:R-:W-:-:S04]  /*8530*/  FADD.FTZ R94, R94, R97 ;  /* 0x000000615e5e7221 */ /* 0x000fc80000010000 */
[----:B------:R-:W-:Y:S01]  /*8540*/  FADD.FTZ R95, R95, R94 ;  /* 0x0000005e5f5f7221 */ /* 0x000fe20000010000 */
[----:B------:R-:W-:Y:S01]  /*8550*/  HMMA.16816.F32.BF16 R32, R20, R38, R32 ;  /* 0x000000261420723c */ /* 0x000fe20000041820 */
[----:B------:R-:W-:Y:S01]  /*8560*/  LDSM.16.MT88.4 R36, [R220+0x8400] ;  /* 0x00840000dc24783b */ /* 0x000fe20000004200 */
[----:B------:R-:W-:Y:S01]  /*8570*/  MUFU.EX2 R150, R150 ;  /* 0x0000009600967308 */ /* 0x000fe20000000800 */
[----:B------:R-:W-:-:S04]  /*8580*/  FADD.FTZ R92, R92, R95 ;  /* 0x0000005f5c5c7221 */ /* 0x000fc80000010000 */
[----:B------:R-:W-:Y:S01]  /*8590*/  FADD.FTZ R93, R93, R92 ;  /* 0x0000005c5d5d7221 */ /* 0x000fe20000010000 */
[----:B------:R-:W-:Y:S02]  /*85a0*/  F2FP.BF16.PACK_AB R20, R118, R5 ;  /* 0x000000057614723e */ /* 0x000fe400000010ff */
[----:B-1----:R-:W-:Y:S01]  /*85b0*/  F2FP.BF16.PACK_AB R21, R40, R103 ;  /* 0x000000672815723e */ /* 0x002fe200000010ff */
[----:B------:R-:W-:Y:S01]  /*85c0*/  FADD.FTZ R90, R90, R93 ;  /* 0x0000005d5a5a7221 */ /* 0x000fe20000010000 */
[----:B------:R-:W-:Y:S01]  /*85d0*/  F2FP.BF16.PACK_AB R22, R202, R137 ;  /* 0x00000089ca16723e */ /* 0x000fe200000010ff */
[----:B------:R-:W1:Y:S01]  /*85e0*/  MUFU.EX2 R161, R161 ;  /* 0x000000a100a17308 */ /* 0x000e620000000800 */
[----:B---3--:R-:W-:Y:S01]  /*85f0*/  F2FP.BF16.PACK_AB R23, R43, R42 ;  /* 0x0000002a2b17723e */ /* 0x008fe200000010ff */
[----:B------:R-:W-:-:S04]  /*8600*/  FADD.FTZ R91, R91, R90 ;  /* 0x0000005a5b5b7221 */ /* 0x000fc80000010000 */
[----:B------:R-:W-:Y:S02]  /*8610*/  FADD.FTZ R88, R88, R91 ;  /* 0x0000005b58587221 */ /* 0x000fe40000010000 */
[----:B-----5:R-:W-:Y:S01]  /*8620*/  HMMA.16816.F32.BF16 R12, R20, R24, R12 ;  /* 0x00000018140c723c */ /* 0x020fe2000004180c */
[----:B------:R-:W-:Y:S01]  /*8630*/  MUFU.EX2 R128, R128 ;  /* 0x0000008000807308 */ /* 0x000fe20000000800 */
[----:B------:R-:W-:-:S04]  /*8640*/  FADD.FTZ R89, R89, R88 ;  /* 0x0000005859597221 */ /* 0x000fc80000010000 */
[----:B------:R-:W-:Y:S02]  /*8650*/  FADD.FTZ R86, R86, R89 ;  /* 0x0000005956567221 */ /* 0x000fe40000010000 */
[C---:B------:R-:W-:Y:S01]  /*8660*/  HMMA.16816.F32.BF16 R8, R20.reuse, R26, R8 ;  /* 0x0000001a1408723c */ /* 0x040fe20000041808 */
[----:B------:R-:W3:Y:S01]  /*8670*/  LDSM.16.MT88.4 R24, [R223+0x8400] ;  /* 0x00840000df18783b */ /* 0x000ee20000004200 */
[----:B------:R-:W-:Y:S01]  /*8680*/  FADD.FTZ R87, R87, R86 ;  /* 0x0000005657577221 */ /* 0x000fe20000010000 */
[----:B------:R-:W4:Y:S03]  /*8690*/  MUFU.EX2 R143, R143 ;  /* 0x0000008f008f7308 */ /* 0x000f260000000800 */
[----:B------:R-:W-:Y:S02]  /*86a0*/  FADD.FTZ R84, R84, R87 ;  /* 0x0000005754547221 */ /* 0x000fe40000010000 */
[C---:B--2---:R-:W-:Y:S02]  /*86b0*/  HMMA.16816.F32.BF16 R28, R20.reuse, R16, R28 ;  /* 0x00000010141c723c */ /* 0x044fe4000004181c */
[----:B------:R-:W-:Y:S01]  /*86c0*/  FADD.FTZ R85, R85, R84 ;  /* 0x0000005455557221 */ /* 0x000fe20000010000 */
[----:B------:R-:W-:Y:S03]  /*86d0*/  MUFU.EX2 R48, R48 ;  /* 0x0000003000307308 */ /* 0x000fe60000000800 */
[----:B------:R-:W-:Y:S01]  /*86e0*/  FADD.FTZ R82, R82, R85 ;  /* 0x0000005552527221 */ /* 0x000fe20000010000 */
[----:B-1----:R-:W-:Y:S01]  /*86f0*/  F2FP.BF16.PACK_AB R16, R161, R150 ;  /* 0x00000096a110723e */ /* 0x002fe200000010ff */
[----:B------:R-:W-:Y:S01]  /*8700*/  HMMA.16816.F32.BF16 R32, R20, R18, R32 ;  /* 0x000000121420723c */ /* 0x000fe20000041820 */
[----:B------:R-:W1:Y:S01]  /*8710*/  LDSM.16.MT88.4 R20, [R220+0x8800] ;  /* 0x00880000dc14783b */ /* 0x000e620000004200 */
[----:B------:R-:W-:Y:S01]  /*8720*/  FADD.FTZ R83, R83, R82 ;  /* 0x0000005253537221 */ /* 0x000fe20000010000 */
[----:B------:R-:W2:Y:S03]  /*8730*/  MUFU.EX2 R47, R47 ;  /* 0x0000002f002f7308 */ /* 0x000ea60000000800 */
[----:B------:R-:W-:Y:S01]  /*8740*/  FADD.FTZ R80, R80, R83 ;  /* 0x0000005350507221 */ /* 0x000fe20000010000 */
[----:B----4-:R-:W-:-:S03]  /*8750*/  F2FP.BF16.PACK_AB R18, R143, R128 ;  /* 0x000000808f12723e */ /* 0x010fc600000010ff */
[----:B------:R-:W-:Y:S01]  /*8760*/  FADD.FTZ R81, R81, R80 ;  /* 0x0000005051517221 */ /* 0x000fe20000010000 */
[----:B------:R-:W-:Y:S03]  /*8770*/  MUFU.EX2 R50, R50 ;  /* 0x0000003200327308 */ /* 0x000fe60000000800 */
[----:B------:R-:W-:-:S04]  /*8780*/  FADD.FTZ R78, R78, R81 ;  /* 0x000000514e4e7221 */ /* 0x000fc80000010000 */
[----:B------:R-:W-:Y:S01]  /*8790*/  FADD.FTZ R79, R79, R78 ;  /* 0x0000004e4f4f7221 */ /* 0x000fe20000010000 */
[----:B------:R-:W4:Y:S01]  /*87a0*/  MUFU.EX2 R49, R49 ;  /* 0x0000003100317308 */ /* 0x000f220000000800 */
[----:B--2---:R-:W-:Y:S02]  /*87b0*/  F2FP.BF16.PACK_AB R17, R47, R48 ;  /* 0x000000302f11723e */ /* 0x004fe400000010ff */
[----:B------:R-:W-:-:S04]  /*87c0*/  FADD.FTZ R76, R76, R79 ;  /* 0x0000004f4c4c7221 */ /* 0x000fc80000010000 */
[----:B------:R-:W-:Y:S01]  /*87d0*/  FADD.FTZ R77, R77, R76 ;  /* 0x0000004c4d4d7221 */ /* 0x000fe20000010000 */
[----:B------:R-:W-:Y:S03]  /*87e0*/  MUFU.EX2 R98, R98 ;  /* 0x0000006200627308 */ /* 0x000fe60000000800 */
[----:B------:R-:W-:-:S04]  /*87f0*/  FADD.FTZ R74, R74, R77 ;  /* 0x0000004d4a4a7221 */ /* 0x000fc80000010000 */
[----:B------:R-:W-:Y:S01]  /*8800*/  FADD.FTZ R75, R75, R74 ;  /* 0x0000004a4b4b7221 */ /* 0x000fe20000010000 */
[----:B----4-:R-:W-:Y:S01]  /*8810*/  F2FP.BF16.PACK_AB R19, R49, R50 ;  /* 0x000000323113723e */ /* 0x010fe200000010ff */
[----:B------:R-:W2:Y:S02]  /*8820*/  MUFU.EX2 R119, R119 ;  /* 0x0000007700777308 */ /* 0x000ea40000000800 */
[----:B------:R-:W-:-:S04]  /*8830*/  FADD.FTZ R72, R72, R75 ;  /* 0x0000004b48487221 */ /* 0x000fc80000010000 */
[C---:B---3--:R-:W-:Y:S01]  /*8840*/  HMMA.16816.F32.BF16 R28, R16.reuse, R24, R28 ;  /* 0x00000018101c723c */ /* 0x048fe2000004181c */
[----:B------:R-:W-:Y:S01]  /*8850*/  FADD.FTZ R73, R73, R72 ;  /* 0x0000004849497221 */ /* 0x000fe20000010000 */
[----:B------:R-:W-:Y:S03]  /*8860*/  MUFU.EX2 R41, R41 ;  /* 0x0000002900297308 */ /* 0x000fe60000000800 */
[----:B------:R-:W-:Y:S02]  /*8870*/  FADD.FTZ R70, R70, R73 ;  /* 0x0000004946467221 */ /* 0x000fe40000010000 */
[----:B------:R-:W-:Y:S01]  /*8880*/  FADD.FTZ R24, R175, R4 ;  /* 0x00000004af187221 */ /* 0x000fe20000010000 */
[----:B------:R-:W-:Y:S01]  /*8890*/  HMMA.16816.F32.BF16 R32, R16, R26, R32 ;  /* 0x0000001a1020723c */ /* 0x000fe20000041820 */
[----:B------:R-:W-:Y:S01]  /*88a0*/  FADD.FTZ R71, R71, R70 ;  /* 0x0000004647477221 */ /* 0x000fe20000010000 */
        /* <DEDUP_REMOVED lines=15> */
[----:B------:R-:W-:Y:S01]  /*89a0*/  FADD.FTZ R123, R100, R123 ;  /* 0x0000007b647b7221 */ /* 0x000fe20000010000 */
[----:B--2---:R-:W-:Y:S01]  /*89b0*/  F2FP.BF16.PACK_AB R16, R119, R98 ;  /* 0x000000627710723e */ /* 0x004fe200000010ff */
[----:B------:R-:W-:Y:S01]  /*89c0*/  FFMA.FTZ R24, R54, c[0x0][0x23c], -R67 ;  /* 0x00008f0036187a23 */ /* 0x000fe20000010843 */
[----:B------:R-:W-:Y:S01]  /*89d0*/  MUFU.EX2 R51, R51 ;  /* 0x0000003300337308 */ /* 0x000fe20000000800 */
[----:B------:R-:W-:Y:S01]  /*89e0*/  FADD.FTZ R44, R44, R123 ;  /* 0x0000007b2c2c7221 */ /* 0x000fe20000010000 */
[----:B---3--:R-:W-:Y:S01]  /*89f0*/  F2FP.BF16.PACK_AB R18, R94, R41 ;  /* 0x000000295e12723e */ /* 0x008fe200000010ff */
[----:B------:R-:W-:Y:S02]  /*8a00*/  FFMA.FTZ R25, R63, c[0x0][0x23c], -R67 ;  /* 0x00008f003f197a23 */ /* 0x000fe40000010843 */
[----:B------:R-:W-:-:S02]  /*8a10*/  FADD.FTZ R44, R109, R44 ;  /* 0x0000002c6d2c7221 */ /* 0x000fc40000010000 */
[----:B------:R-:W-:Y:S01]  /*8a20*/  FFMA.FTZ R26, R62, c[0x0][0x23c], -R67 ;  /* 0x00008f003e1a7a23 */ /* 0x000fe20000010843 */
[----:B------:R-:W2:Y:S01]  /*8a30*/  MUFU.EX2 R0, R55 ;  /* 0x0000003700007308 */ /* 0x000ea20000000800 */
[----:B-----5:R-:W-:Y:S01]  /*8a40*/  F2FP.BF16.PACK_AB R17, R52, R53 ;  /* 0x000000353411723e */ /* 0x020fe200000010ff */
[----:B------:R-:W-:Y:S02]  /*8a50*/  FADD.FTZ R103, R103, R44 ;  /* 0x0000002c67677221 */ /* 0x000fe40000010000 */
[----:B------:R-:W-:Y:S02]  /*8a60*/  FADD.FTZ R118, R118, R5 ;  /* 0x0000000576767221 */ /* 0x000fe40000010000 */
[----:B------:R-:W-:Y:S02]  /*8a70*/  FADD.FTZ R103, R40, R103 ;  /* 0x0000006728677221 */ /* 0x000fe40000010000 */
[----:B------:R-:W-:Y:S01]  /*8a80*/  MUFU.EX2 R45, R45 ;  /* 0x0000002d002d7308 */ /* 0x000fe20000000800 */
[----:B------:R-:W-:-:S02]  /*8a90*/  FADD.FTZ R137, R137, R118 ;  /* 0x0000007689897221 */ /* 0x000fc40000010000 */
[----:B------:R-:W-:Y:S02]  /*8aa0*/  FADD.FTZ R42, R42, R103 ;  /* 0x000000672a2a7221 */ /* 0x000fe40000010000 */
[----:B------:R-:W-:Y:S02]  /*8ab0*/  FADD.FTZ R137, R202, R137 ;  /* 0x00000089ca897221 */ /* 0x000fe40000010000 */
[----:B------:R-:W-:Y:S01]  /*8ac0*/  FADD.FTZ R43, R43, R42 ;  /* 0x0000002a2b2b7221 */ /* 0x000fe20000010000 */
[----:B--2---:R-:W-:Y:S01]  /*8ad0*/  F2FP.BF16.PACK_AB R19, R0, R51 ;  /* 0x000000330013723e */ /* 0x004fe200000010ff */
[----:B------:R-:W2:Y:S01]  /*8ae0*/  MUFU.EX2 R58, R58 ;  /* 0x0000003a003a7308 */ /* 0x000ea20000000800 */
[----:B------:R-:W-:Y:S02]  /*8af0*/  FADD.FTZ R150, R150, R137 ;  /* 0x0000008996967221 */ /* 0x000fe40000010000 */
[----:B------:R-:W-:Y:S02]  /*8b00*/  FADD.FTZ R48, R48, R43 ;  /* 0x0000002b30307221 */ /* 0x000fe40000010000 */
[----:B------:R-:W-:Y:S01]  /*8b10*/  FADD.FTZ R161, R161, R150 ;  /* 0x00000096a1a17221 */ /* 0x000fe20000010000 */
[----:B-1----:R-:W-:Y:S01]  /*8b20*/  HMMA.16816.F32.BF16 R12, R16, R20, R12 ;  /* 0x00000014100c723c */ /* 0x002fe2000004180c */
[----:B------:R-:W-:Y:S01]  /*8b30*/  FADD.FTZ R47, R47, R48 ;  /* 0x000000302f2f7221 */ /* 0x000fe20000010000 */
[----:B------:R-:W-:Y:S01]  /*8b40*/  MUFU.EX2 R4, R65 ;  /* 0x0000004100047308 */ /* 0x000fe20000000800 */
[----:B------:R-:W-:-:S02]  /*8b50*/  FADD.FTZ R128, R128, R161 ;  /* 0x000000a180807221 */ /* 0x000fc40000010000 */
[----:B------:R-:W-:Y:S02]  /*8b60*/  FADD.FTZ R50, R50, R47 ;  /* 0x0000002f32327221 */ /* 0x000fe40000010000 */
[----:B------:R-:W-:Y:S01]  /*8b70*/  FADD.FTZ R143, R143, R128 ;  /* 0x000000808f8f7221 */ /* 0x000fe20000010000 */
[----:B------:R-:W-:Y:S01]  /*8b80*/  HMMA.16816.F32.BF16 R20, R16, R22, R8 ;  /* 0x000000161014723c */ /* 0x000fe20000041808 */
[----:B------:R-:W1:Y:S01]  /*8b90*/  LDSM.16.MT88.4 R8, [R223+0x8c00] ;  /* 0x008c0000df08783b */ /* 0x000e620000004200 */
[----:B------:R-:W3:Y:S01]  /*8ba0*/  MUFU.EX2 R191, R191 ;  /* 0x000000bf00bf7308 */ /* 0x000ee20000000800 */
[----:B--2---:R-:W-:Y:S01]  /*8bb0*/  F2FP.BF16.PACK_AB R200, R58, R45 ;  /* 0x0000002d3ac8723e */ /* 0x004fe200000010ff */
[----:B------:R-:W-:-:S04]  /*8bc0*/  FADD.FTZ R50, R49, R50 ;  /* 0x0000003231327221 */ /* 0x000fc80000010000 */
[----:B----4-:R-:W-:Y:S01]  /*8bd0*/  HMMA.16816.F32.BF16 R28, R16, R36, R28 ;  /* 0x00000024101c723c */ /* 0x010fe2000004181c */
[----:B------:R-:W-:Y:S01]  /*8be0*/  FADD.FTZ R53, R53, R50 ;  /* 0x0000003235357221 */ /* 0x000fe20000010000 */
[----:B------:R-:W-:Y:S03]  /*8bf0*/  MUFU.EX2 R24, R24 ;  /* 0x0000001800187308 */ /* 0x000fe60000000800 */
[----:B------:R-:W-:-:S03]  /*8c00*/  FADD.FTZ R52, R52, R53 ;  /* 0x0000003534347221 */ /* 0x000fc60000010000 */
[----:B------:R-:W-:Y:S01]  /*8c10*/  HMMA.16816.F32.BF16 R32, R16, R38, R32 ;  /* 0x000000261020723c */ /* 0x000fe20000041820 */
[----:B------:R-:W-:Y:S01]  /*8c20*/  FADD.FTZ R51, R51, R52 ;  /* 0x0000003433337221 */ /* 0x000fe20000010000 */
[----:B------:R-:W2:Y:S01]  /*8c30*/  MUFU.EX2 R25, R25 ;  /* 0x0000001900197308 */ /* 0x000ea20000000800 */
[----:B---3--:R-:W-:Y:S02]  /*8c40*/  F2FP.BF16.PACK_AB R202, R191, R4 ;  /* 0x00000004bfca723e */ /* 0x008fe400000010ff */
[----:B------:R-:W-:-:S05]  /*8c50*/  FADD.FTZ R51, R0, R51 ;  /* 0x0000003300337221 */ /* 0x000fca0000010000 */
[----:B------:R-:W-:Y:S08]  /*8c60*/  MUFU.EX2 R26, R26 ;  /* 0x0000001a001a7308 */ /* 0x000ff00000000800 */
[----:B------:R-:W3:Y:S01]  /*8c70*/  MUFU.EX2 R193, R193 ;  /* 0x000000c100c17308 */ /* 0x000ee20000000800 */
[----:B--2---:R-:W-:Y:S01]  /*8c80*/  F2FP.BF16.PACK_AB R201, R25, R24 ;  /* 0x0000001819c9723e */ /* 0x004fe200000010ff */
[----:B------:R-:W-:-:S04]  /*8c90*/  FADD.FTZ R24, R24, R51 ;  /* 0x0000003318187221 */ /* 0x000fc80000010000 */
[----:B------:R-:W-:Y:S01]  /*8ca0*/  FADD.FTZ R25, R25, R24 ;  /* 0x0000001819197221 */ /* 0x000fe20000010000 */
[----:B---3--:R-:W-:-:S03]  /*8cb0*/  F2FP.BF16.PACK_AB R203, R193, R26 ;  /* 0x0000001ac1cb723e */ /* 0x008fc600000010ff */
[----:B------:R-:W-:-:S04]  /*8cc0*/  FADD.FTZ R26, R26, R25 ;  /* 0x000000191a1a7221 */ /* 0x000fc80000010000 */
[----:B------:R-:W-:Y:S01]  /*8cd0*/  FADD.FTZ R193, R193, R26 ;  /* 0x0000001ac1c17221 */ /* 0x000fe20000010000 */
[C---:B------:R-:W-:Y:S07]  /*8ce0*/  HMMA.16816.F32.BF16 R212, R200.reuse, R208, R12 ;  /* 0x000000d0c8d4723c */ /* 0x040fee000004180c */
[----:B------:R-:W-:Y:S01]  /*8cf0*/  FADD.FTZ R12, R98, R143 ;  /* 0x0000008f620c7221 */ /* 0x000fe20000010000 */
[----:B------:R-:W-:Y:S03]  /*8d00*/  HMMA.16816.F32.BF16 R208, R200, R210, R20 ;  /* 0x000000d2c8d0723c */ /* 0x000fe60000041814 */
[----:B------:R-:W-:-:S04]  /*8d10*/  FADD.FTZ R12, R119, R12 ;  /* 0x0000000c770c7221 */ /* 0x000fc80000010000 */
[----:B------:R-:W-:Y:S01]  /*8d20*/  FADD.FTZ R41, R41, R12 ;  /* 0x0000000c29297221 */ /* 0x000fe20000010000 */
[----:B-1----:R-:W-:Y:S03]  /*8d30*/  HMMA.16816.F32.BF16 R204, R200, R8, R28 ;  /* 0x00000008c8cc723c */ /* 0x002fe6000004181c */
[----:B------:R-:W-:-:S04]  /*8d40*/  FADD.FTZ R94, R94, R41 ;  /* 0x000000295e5e7221 */ /* 0x000fc80000010000 */
[----:B------:R-:W-:Y:S01]  /*8d50*/  FADD.FTZ R45, R45, R94 ;  /* 0x0000005e2d2d7221 */ /* 0x000fe20000010000 */
[----:B------:R-:W-:Y:S03]  /*8d60*/  HMMA.16816.F32.BF16 R200, R200, R10, R32 ;  /* 0x0000000ac8c8723c */ /* 0x000fe60000041820 */
[----:B------:R-:W-:-:S04]  /*8d70*/  FADD.FTZ R45, R58, R45 ;  /* 0x0000002d3a2d7221 */ /* 0x000fc80000010000 */
[----:B------:R-:W-:-:S04]  /*8d80*/  FADD.FTZ R4, R4, R45 ;  /* 0x0000002d04047221 */ /* 0x000fc80000010000 */
[----:B------:R-:W-:Y:S01]  /*8d90*/  FADD.FTZ R191, R191, R4 ;  /* 0x00000004bfbf7221 */ /* 0x000fe20000010000 */
[----:B------:R-:W-:Y:S05]  /*8da0*/  @!P2 BRA `(.L_x_1647) ;  /* 0x00006a500000a947 */ /* 0x000fea0003800000 */
[----:B------:R-:W-:-:S04]  /*8db0*/  DEPBAR.LE SB0, 0x0 ;  /* 0x000080000000791a */ /* 0x000fc80000000000 */
[----:B------:R-:W-:Y:S02]  /*8dc0*/  MOV R15, c[0x0][0x1a0] ;  /* 0x00006800000f7a02 */ /* 0x000fe40000000f00 */
        /* <DEDUP_REMOVED lines=13> */
[----:B------:R-:W-:Y:S02]  /*8ea0*/  LOP3.LUT R0, RZ, c[0x0][0x2d0], RZ, 0x33, !PT ;  /* 0x0000b400ff007a12 */ /* 0x000fe400078e33ff */
        /* <DEDUP_REMOVED lines=47> */
.L_x_1648:
[----:B------:R-:W-:-:S04]  /*91a0*/  LEA R5, -R15, RZ, 0x8 ;  /* 0x000000ff0f057211 */ /* 0x000fc800078e41ff */
[----:B------:R-:W-:Y:S02]  /*91b0*/  SHF.R.S32.HI R0, RZ, 0x1f, R5 ;  /* 0x0000001fff007819 */ /* 0x000fe40000011405 */
.L_x_1649:
[----:B------:R-:W-:Y:S02]  /*91c0*/  ISETP.GE.AND P0, PT, R216, c[0x0][0x220], PT ;  /* 0x00008800d8007a0c */ /* 0x000fe40003f06270 */
[----:B------:R-:W-:-:S04]  /*91d0*/  LEA R224, P6, R5, R224, 0x1 ;  /* 0x000000e005e07211 */ /* 0x000fc800078c08ff */
[----:B------:R-:W-:-:S07]  /*91e0*/  LEA.HI.X R225, R5, R225, R0, 0x1, P6 ;  /* 0x000000e105e17211 */ /* 0x000fce00030f0c00 */
[----:B------:R-:W-:Y:S01]  /*91f0*/  @!P0 IMAD.MOV.U32 R9, RZ, RZ, c[0x0][0x1a4] ;  /* 0x00006900ff098624 */ /* 0x000fe200078e00ff */
[CC--:B------:R-:W-:Y:S01]  /*9200*/  @!P0 LEA R8, P3, R15.reuse, R6.reuse, 0x6 ;  /* 0x000000060f088211 */ /* 0x0c0fe200078630ff */
[----:B------:R-:W-:Y:S01]  /*9210*/  @!P0 IMAD.MOV.U32 R11, RZ, RZ, c[0x0][0x1a4] ;  /* 0x00006900ff0b8624 */ /* 0x000fe200078e00ff */
[C---:B------:R-:W-:Y:S01]  /*9220*/  @!P0 LEA R10, P2, R15.reuse, R6, 0x7 ;  /* 0x000000060f0a8211 */ /* 0x040fe200078438ff */
[--C-:B------:R-:W-:Y:S01]  /*9230*/  @!P0 IMAD.MOV.U32 R152, RZ, RZ, R6.reuse ;  /* 0x000000ffff988224 */ /* 0x100fe200078e0006 */
[CC--:B------:R-:W-:Y:S01]  /*9240*/  @!P0 LEA.HI.X R9, R15.reuse, R153.reuse, R9, 0x6, P3 ;  /* 0x000000990f098211 */ /* 0x0c0fe200018f3409 */
[--C-:B------:R-:W-:Y:S01]  /*9250*/  @!P0 IMAD.MOV.U32 R18, RZ, RZ, R6.reuse ;  /* 0x000000ffff128224 */ /* 0x100fe200078e0006 */
[----:B------:R-:W-:Y:S01]  /*9260*/  @!P0 LEA.HI.X R11, R15, R153, R11, 0x7, P2 ;  /* 0x000000990f0b8211 */ /* 0x000fe200010f3c0b */
[--C-:B------:R-:W-:Y:S01]  /*9270*/  @!P0 IMAD.MOV.U32 R19, RZ, RZ, R153.reuse ;  /* 0x000000ffff138224 */ /* 0x100fe200078e0099 */
[--C-:B------:R-:W-:Y:S01]  /*9280*/  @!P0 IADD3 R4, P5, P4, R5, UR5, R6.reuse ;  /* 0x0000000505048c10 */ /* 0x100fe2000fcbe006 */
[----:B------:R-:W-:Y:S01]  /*9290*/  @!P0 IMAD.MOV.U32 R16, RZ, RZ, R6 ;  /* 0x000000ffff108224 */ /* 0x000fe200078e0006 */
[----:B------:R-:W-:Y:S01]  /*92a0*/  @P0 STS [R196+0x5000], RZ ;  /* 0x005000ffc4000388 */ /* 0x000fe20000000800 */
[--C-:B------:R-:W-:Y:S01]  /*92b0*/  @!P0 IMAD.MOV.U32 R17, RZ, RZ, R153.reuse ;  /* 0x000000ffff118224 */ /* 0x100fe200078e0099 */
[----:B------:R-:W-:Y:S01]  /*92c0*/  @!P0 LEA R22, P2, R4, c[0x0][0x170], 0x1 ;  /* 0x00005c0004168a11 */ /* 0x000fe200078408ff */
[--C-:B------:R-:W-:Y:S01]  /*92d0*/  @!P0 IMAD.MOV.U32 R7, RZ, RZ, R153.reuse ;  /* 0x000000ffff078224 */ /* 0x100fe200078e0099 */
[----:B------:R-:W-:Y:S01]  /*92e0*/  @P0 STS [R196+0x5004], RZ ;  /* 0x005004ffc4000388 */ /* 0x000fe20000000800 */
[----:B------:R-:W-:Y:S01]  /*92f0*/  @!P0 IMAD.WIDE.U32 R20, R15, 0x60, R152 ;  /* 0x000000600f148825 */ /* 0x000fe200078e0098 */
[----:B------:R-:W-:-:S02]  /*9300*/  @!P0 IADD3.X R153, R0, UR7, R153, P5, P4 ;  /* 0x0000000700998c10 */ /* 0x000fc4000afe8499 */
[----:B------:R-:W-:Y:S01]  /*9310*/  @P0 STS.64 [R196+0x5008], RZ ;  /* 0x005008ffc4000388 */ /* 0x000fe20000000a00 */
[----:B------:R-:W-:Y:S01]  /*9320*/  @!P0 IMAD.WIDE.U32 R18, R15, 0xa0, R18 ;  /* 0x000000a00f128825 */ /* 0x000fe200078e0012 */
[----:B------:R-:W-:Y:S02]  /*9330*/  @!P0 IADD3 R12, P3, R5, R20, RZ ;  /* 0x00000014050c8210 */ /* 0x000fe40007f7e0ff */
[----:B------:R-:W-:Y:S01]  /*9340*/  @!P0 LEA.HI.X R23, R4, c[0x0][0x174], R153, 0x1, P2 ;  /* 0x00005d0004178a11 */ /* 0x000fe200010f0c99 */
[----:B------:R-:W-:Y:S01]  /*9350*/  @!P0 IMAD.WIDE.U32 R16, R15, 0xc0, R16 ;  /* 0x000000c00f108825 */ /* 0x000fe200078e0010 */
[----:B------:R-:W-:Y:S01]  /*9360*/  @!P0 IADD3 R4, P2, R5, R18, RZ ;  /* 0x0000001205048210 */ /* 0x000fe20007f5e0ff */
[----:B------:R-:W-:Y:S01]  /*9370*/  @!PT LDS RZ, [RZ] ;  /* 0x00000000fffff984 */ /* 0x000fe20000000800 */
[----:B------:R-:W-:Y:S01]  /*9380*/  @!PT LDS RZ, [RZ] ;  /* 0x00000000fffff984 */ /* 0x000fe20000000800 */
[----:B------:R-:W-:Y:S01]  /*9390*/  @!PT LDS RZ, [RZ] ;  /* 0x00000000fffff984 */ /* 0x000fe20000000800 */
[----:B------:R1:W-:Y:S02]  /*93a0*/  @!P0 LDGSTS.E.BYPASS.LTC128B.128 [R196+0x5000], [R224.64] ;  /* 0x05000000e0c48fae */ /* 0x0003e4000b901d4a */
[----:B------:R-:W-:Y:S02]  /*93b0*/  @!P0 IMAD.WIDE.U32 R14, R15, 0xe0, R6 ;  /* 0x000000e00f0e8825 */ /* 0x000fe400078e0006 */
[----:B------:R-:W-:Y:S02]  /*93c0*/  @P0 STS.128 [R196+0x5800], RZ ;  /* 0x005800ffc4000388 */ /* 0x000fe40000000c00 */
[----:B------:R-:W-:-:S02]  /*93d0*/  @!P0 IMAD.MOV.U32 R7, RZ, RZ, c[0x0][0x1a4] ;  /* 0x00006900ff078624 */ /* 0x000fc400078e00ff */
[----:B------:R-:W-:Y:S01]  /*93e0*/  @!P0 IMAD.MOV.U32 R6, RZ, RZ, c[0x0][0x1a4] ;  /* 0x00006900ff068624 */ /* 0x000fe200078e00ff */
[----:B------:R-:W-:Y:S01]  /*93f0*/  @!PT LDS RZ, [RZ] ;  /* 0x00000000fffff984 */ /* 0x000fe20000000800 */
[----:B------:R-:W-:Y:S01]  /*9400*/  @!PT LDS RZ, [RZ] ;  /* 0x00000000fffff984 */ /* 0x000fe20000000800 */
[----:B------:R-:W-:Y:S01]  /*9410*/  @!PT LDS RZ, [RZ] ;  /* 0x00000000fffff984 */ /* 0x000fe20000000800 */
[----:B------:R2:W-:Y:S01]  /*9420*/  @!P0 LDGSTS.E.BYPASS.LTC128B.128 [R196+0x5800], [R22.64] ;  /* 0x0580000016c48fae */ /* 0x0005e2000b901d4a */
[----:B------:R-:W-:Y:S02]  /*9430*/  @!P0 IMAD R7, R7, 0x60, RZ ;  /* 0x0000006007078824 */ /* 0x000fe400078e02ff */
[----:B------:R-:W-:Y:S01]  /*9440*/  @!P0 IMAD R13, R6, 0xa0, RZ ;  /* 0x000000a0060d8824 */ /* 0x000fe200078e02ff */
[----:B------:R-:W-:Y:S02]  /*9450*/  @P0 STS.128 [R196+0x6000], RZ ;  /* 0x006000ffc4000388 */ /* 0x000fe40000000c00 */
[C---:B------:R-:W-:Y:S01]  /*9460*/  @!P0 IADD3.X R21, R0.reuse, R21, R7, P3, !PT ;  /* 0x0000001500158210 */ /* 0x040fe20001ffe407 */
[----:B------:R-:W-:Y:S01]  /*9470*/  @!P0 IMAD.MOV.U32 R7, RZ, RZ, c[0x0][0x1a4] ;  /* 0x00006900ff078624 */ /* 0x000fe200078e00ff */
[----:B------:R-:W-:Y:S02]  /*9480*/  @!P0 IADD3 R8, P3, R5, R8, RZ ;  /* 0x0000000805088210 */ /* 0x000fe40007f7e0ff */
[----:B------:R-:W-:Y:S01]  /*9490*/  @!P0 IADD3.X R13, R0, R19, R13, P2, !PT ;  /* 0x00000013000d8210 */ /* 0x000fe200017fe40d */
[----:B------:R-:W-:Y:S01]  /*94a0*/  @!P0 IMAD R7, R7, 0xc0, RZ ;  /* 0x000000c007078824 */ /* 0x000fe200078e02ff */
[----:B------:R-:W-:Y:S01]  /*94b0*/  @!P0 IADD3 R10, P2, R5, R10, RZ ;  /* 0x0000000a050a8210 */ /* 0x000fe20007f5e0ff */
[----:B------:R-:W-:-:S02]  /*94c0*/  @!P0 IMAD R19, R6, 0xe0, RZ ;  /* 0x000000e006138824 */ /* 0x000fc400078e02ff */
[C---:B------:R-:W-:Y:S01]  /*94d0*/  @!P0 IMAD.X R9, R0.reuse, 0x1, R9, P3 ;  /* 0x0000000100098824 */ /* 0x040fe200018e0609 */
[C---:B------:R-:W-:Y:S01]  /*94e0*/  @!P0 IADD3 R6, P3, R5.reuse, R16, RZ ;  /* 0x0000001005068210 */ /* 0x040fe20007f7e0ff */
[----:B------:R-:W-:Y:S01]  /*94f0*/  @!P0 IMAD.X R11, R0, 0x1, R11, P2 ;  /* 0x00000001000b8824 */ /* 0x000fe200010e060b */
[----:B------:R-:W-:Y:S02]  /*9500*/  @!P0 LEA R16, P5, R8, c[0x0][0x170], 0x1 ;  /* 0x00005c0008108a11 */ /* 0x000fe400078a08ff */
[----:B------:R-:W-:Y:S02]  /*9510*/  @!P0 IADD3 R5, P2, R5, R14, RZ ;  /* 0x0000000e05058210 */ /* 0x000fe40007f5e0ff */
[----:B------:R-:W-:Y:S02]  /*9520*/  @!P0 IADD3.X R7, R0, R7, R17, P3, !PT ;  /* 0x0000000700078210 */ /* 0x000fe40001ffe411 */
[----:B------:R-:W-:Y:S02]  /*9530*/  @!P0 LEA R14, P4, R10, c[0x0][0x170], 0x1 ;  /* 0x00005c000a0e8a11 */ /* 0x000fe400078808ff */
[----:B------:R-:W-:-:S02]  /*9540*/  @!P0 LEA.HI.X R17, R8, c[0x0][0x174], R9, 0x1, P5 ;  /* 0x00005d0008118a11 */ /* 0x000fc400028f0c09 */
[----:B------:R-:W-:Y:S02]  /*9550*/  @!P0 LEA R26, P5, R12, c[0x0][0x170], 0x1 ;  /* 0x00005c000c1a8a11 */ /* 0x000fe400078a08ff */
[----:B------:R-:W-:Y:S01]  /*9560*/  @!P0 IADD3.X R0, R0, R15, R19, P2, !PT ;  /* 0x0000000f00008210 */ /* 0x000fe200017fe413 */
[----:B------:R-:W-:Y:S01]  /*9570*/  @!PT LDS RZ, [RZ] ;  /* 0x00000000fffff984 */ /* 0x000fe20000000800 */
[----:B------:R-:W-:Y:S01]  /*9580*/  @!PT LDS RZ, [RZ] ;  /* 0x00000000fffff984 */ /* 0x000fe20000000800 */
[----:B------:R-:W-:Y:S01]  /*9590*/  @!PT LDS RZ, [RZ] ;  /* 0x00000000fffff984 */ /* 0x000fe20000000800 */
[----:B------:R3:W-:Y:S01]  /*95a0*/  @!P0 LDGSTS.E.BYPASS.LTC128B.128 [R196+0x6000], [R16.64] ;  /* 0x0600000010c48fae */ /* 0x0007e2000b901d4a */
[----:B------:R-:W-:Y:S02]  /*95b0*/  @!P0 LEA.HI.X R15, R10, c[0x0][0x174], R11, 0x1, P4 ;  /* 0x00005d000a0f8a11 */ /* 0x000fe400020f0c0b */
[----:B------:R-:W-:Y:S01]  /*95c0*/  @!P0 LEA R24, P4, R4, c[0x0][0x170], 0x1 ;  /* 0x00005c0004188a11 */ /* 0x000fe200078808ff */
[----:B------:R-:W-:Y:S01]  /*95d0*/  @P0 STS.128 [R196+0x6800], RZ ;  /* 0x006800ffc4000388 */ /* 0x000fe20000000c00 */
[----:B------:R-:W-:Y:S02]  /*95e0*/  @!P0 LEA.HI.X R27, R12, c[0x0][0x174], R21, 0x1, P5 ;  /* 0x00005d000c1b8a11 */ /* 0x000fe400028f0c15 */
[----:B------:R-:W-:-:S02]  /*95f0*/  @!P0 LEA R20, P3, R6, c[0x0][0x170], 0x1 ;  /* 0x00005c0006148a11 */ /* 0x000fc400078608ff */
[C---:B------:R-:W-:Y:S01]  /*9600*/  @!P0 LEA R18, P2, R5.reuse, c[0x0][0x170], 0x1 ;  /* 0x00005c0005128a11 */ /* 0x040fe200078408ff */
        /* <DEDUP_REMOVED lines=32> */
[----:B------:R-:W2:Y:S04]  /*9810*/  LDSM.16.M88.4 R40, [R188+0x3c00] ;  /* 0x003c0000bc28783b */ /* 0x000ea80000000200 */
[----:B------:R-:W2:Y:S04]  /*9820*/  LDSM.16.M88.4 R32, [R188+0x4000] ;  /* 0x00400000bc20783b */ /* 0x000ea80000000200 */
[----:B----4-:R-:W4:Y:S04]  /*9830*/  LDSM.16.M88.4 R24, [R188+0x4400] ;  /* 0x00440000bc18783b */ /* 0x010f280000000200 */
[----:B---3--:R-:W3:Y:S04]  /*9840*/  LDSM.16.M88.4 R16, [R188+0x4800] ;  /* 0x00480000bc10783b */ /* 0x008ee80000000200 */
        /* <DEDUP_REMOVED lines=11> */
[----:B------:R-:W5:Y:S04]  /*9900*/  LDSM.16.M88.4 R136, [R188+0x4c00] ;  /* 0x004c0000bc88783b */ /* 0x000f680000000200 */
[----:B------:R-:W-:Y:S01]  /*9910*/  LDSM.16.M88.4 R152, [R189] ;  /* 0x00000000bd98783b */ /* 0x000fe20000000200 */
[C---:B------:R-:W-:Y:S03]  /*9920*/  HMMA.16816.F32.BF16 R52, R8.reuse, R48, RZ ;  /* 0x000000300834723c */ /* 0x040fe600000418ff */
[----:B------:R-:W2:Y:S04]  /*9930*/  LDSM.16.M88.4 R148, [R3+0x2400] ;  /* 0x002400000394783b */ /* 0x000ea80000000200 */
[----:B------:R-:W1:Y:S01]  /*9940*/  LDSM.16.M88.4 R144, [R3+0x2800] ;  /* 0x002800000390783b */ /* 0x000e620000000200 */
[C---:B------:R-:W-:Y:S03]  /*9950*/  HMMA.16816.F32.BF16 R44, R8.reuse, R40, RZ ;  /* 0x00000028082c723c */ /* 0x040fe600000418ff */
[----:B------:R-:W1:Y:S04]  /*9960*/  LDSM.16.M88.4 R140, [R3+0x2c00] ;  /* 0x002c0000038c783b */ /* 0x000e680000000200 */
[----:B------:R-:W-:Y:S01]  /*9970*/  LDSM.16.M88.4 R160, [R3] ;  /* 0x0000000003a0783b */ /* 0x000fe20000000200 */
[C---:B------:R-:W-:Y:S03]  /*9980*/  HMMA.16816.F32.BF16 R36, R8.reuse, R32, RZ ;  /* 0x000000200824723c */ /* 0x040fe600000418ff */
[----:B------:R-:W-:Y:S04]  /*9990*/  LDSM.16.M88.4 R156, [R3+0x2000] ;  /* 0x00200000039c783b */ /* 0x000fe80000000200 */
[----:B------:R-:W0:Y:S01]  /*99a0*/  LDGDEPBAR ;  /* 0x00000000000079af */ /* 0x000e220000000000 */
[C---:B----4-:R-:W-:Y:S08]  /*99b0*/  HMMA.16816.F32.BF16 R28, R8.reuse, R24, RZ ;  /* 0x00000018081c723c */ /* 0x050ff000000418ff */
[C---:B---3--:R-:W-:Y:S08]  /*99c0*/  HMMA.16816.F32.BF16 R20, R8.reuse, R16, RZ ;  /* 0x000000100814723c */ /* 0x048ff000000418ff */
        /* <DEDUP_REMOVED lines=25> */
[C---:B--2---:R-:W-:Y:S08]  /*9b60*/  HMMA.16816.F32.BF16 R60, R152.reuse, R148, R60 ;  /* 0x00000094983c723c */ /* 0x044ff0000004183c */
[C---:B------:R-:W-:Y:S01]  /*9b70*/  HMMA.16816.F32.BF16 R56, R152.reuse, R150, R56 ;  /* 0x000000969838723c */ /* 0x040fe20000041838 */
[----:B------:R-:W2:Y:S07]  /*9b80*/  LDSM.16.M88.4 R148, [R3+0x3400] ;  /* 0x003400000394783b */ /* 0x000eae0000000200 */
[C---:B------:R-:W-:Y:S08]  /*9b90*/  HMMA.16816.F32.BF16 R52, R152.reuse, R144, R52 ;  /* 0x000000909834723c */ /* 0x040ff00000041834 */
[C---:B------:R-:W-:Y:S01]  /*9ba0*/  HMMA.16816.F32.BF16 R48, R152.reuse, R146, R48 ;  /* 0x000000929830723c */ /* 0x040fe20000041830 */
[----:B------:R-:W3:Y:S07]  /*9bb0*/  LDSM.16.M88.4 R144, [R3+0x3800] ;  /* 0x003800000390783b */ /* 0x000eee0000000200 */
[C---:B------:R-:W-:Y:S08]  /*9bc0*/  HMMA.16816.F32.BF16 R44, R152.reuse, R140, R44 ;  /* 0x0000008c982c723c */ /* 0x040ff0000004182c */
[C---:B-1----:R-:W-:Y:S08]  /*9bd0*/  HMMA.16816.F32.BF16 R36, R152.reuse, R136, R36 ;  /* 0x000000889824723c */ /* 0x042ff00000041824 */
[C---:B------:R-:W-:Y:S01]  /*9be0*/  HMMA.16816.F32.BF16 R32, R152.reuse, R138, R32 ;  /* 0x0000008a9820723c */ /* 0x040fe20000041820 */
[----:B------:R-:W1:Y:S07]  /*9bf0*/  LDSM.16.M88.4 R136, [R3+0x400] ;  /* 0x000400000388783b */ /* 0x000e6e0000000200 */
[C---:B--2---:R-:W-:Y:S08]  /*9c00*/  HMMA.16816.F32.BF16 R28, R152.reuse, R148, R28 ;  /* 0x00000094981c723c */ /* 0x044ff0000004181c */
[C---:B------:R-:W-:Y:S01]  /*9c10*/  HMMA.16816.F32.BF16 R24, R152.reuse, R150, R24 ;  /* 0x000000969818723c */ /* 0x040fe20000041818 */
[----:B------:R-:W2:Y:S07]  /*9c20*/  LDSM.16.M88.4 R148, [R3+0x800] ;  /* 0x000800000394783b */ /* 0x000eae0000000200 */
[C---:B---3--:R-:W-:Y:S08]  /*9c30*/  HMMA.16816.F32.BF16 R20, R152.reuse, R144, R20 ;  /* 0x000000909814723c */ /* 0x048ff00000041814 */
[C---:B------:R-:W-:Y:S01]  /*9c40*/  HMMA.16816.F32.BF16 R16, R152.reuse, R146, R16 ;  /* 0x000000929810723c */ /* 0x040fe20000041810 */
[----:B------:R-:W3:Y:S07]  /*9c50*/  LDSM.16.M88.4 R144, [R3+0xc00] ;  /* 0x000c00000390783b */ /* 0x000eee0000000200 */
[C---:B------:R-:W-:Y:S01]  /*9c60*/  HMMA.16816.F32.BF16 R40, R152.reuse, R142, R40 ;  /* 0x0000008e9828723c */ /* 0x040fe20000041828 */
[----:B------:R-:W4:Y:S07]  /*9c70*/  LDSM.16.M88.4 R140, [R3+0x3c00] ;  /* 0x003c0000038c783b */ /* 0x000f2e0000000200 */
[C---:B------:R-:W-:Y:S08]  /*9c80*/  HMMA.16816.F32.BF16 R128, R152.reuse, R160, R128 ;  /* 0x000000a09880723c */ /* 0x040ff00000041880 */
[C---:B------:R-:W-:Y:S01]  /*9c90*/  HMMA.16816.F32.BF16 R124, R152.reuse, R162, R124 ;  /* 0x000000a2987c723c */ /* 0x040fe2000004187c */
[----:B------:R-:W5:Y:S07]  /*9ca0*/  LDSM.16.M88.4 R160, [R3+0x1000] ;  /* 0x0010000003a0783b */ /* 0x000f6e0000000200 */
[C---:B-1----:R-:W-:Y:S08]  /*9cb0*/  HMMA.16816.F32.BF16 R120, R152.reuse, R136, R120 ;  /* 0x000000889878723c */ /* 0x042ff00000041878 */
[C---:B------:R-:W-:Y:S01]  /*9cc0*/  HMMA.16816.F32.BF16 R116, R152.reuse, R138, R116 ;  /* 0x0000008a9874723c */ /* 0x040fe20000041874 */
[----:B------:R-:W1:Y:S07]  /*9cd0*/  LDSM.16.M88.4 R136, [R3+0x1400] ;  /* 0x001400000388783b */ /* 0x000e6e0000000200 */
[C---:B--2---:R-:W-:Y:S08]  /*9ce0*/  HMMA.16816.F32.BF16 R112, R152.reuse, R148, R112 ;  /* 0x000000949870723c */ /* 0x044ff00000041870 */
[C---:B------:R-:W-:Y:S01]  /*9cf0*/  HMMA.16816.F32.BF16 R108, R152.reuse, R150, R108 ;  /* 0x00000096986c723c */ /* 0x040fe2000004186c */
[----:B------:R-:W2:Y:S07]  /*9d00*/  LDSM.16.M88.4 R148, [R3+0x1800] ;  /* 0x001800000394783b */ /* 0x000eae0000000200 */
[C---:B------:R-:W-:Y:S07]  /*9d10*/  HMMA.16816.F32.BF16 R4, R152.reuse, R158, R4 ;  /* 0x0000009e9804723c */ /* 0x040fee0000041804 */
[----:B------:R-:W-:Y:S01]  /*9d20*/  IMAD.SHL.U32 R159, R194, 0x100, RZ ;  /* 0x00000100c29f7824 */ /* 0x000fe200078e00ff */
[----:B---3--:R-:W-:Y:S04]  /*9d30*/  HMMA.16816.F32.BF16 R104, R152, R144, R104 ;  /* 0x000000909868723c */ /* 0x008fe80000041868 */
[----:B------:R-:W-:-:S02]  /*9d40*/  LOP3.LUT R181, R159, R192, RZ, 0xfc, !PT ;  /* 0x000000c09fb57212 */ /* 0x000fc400078efcff */
[----:B------:R-:W-:Y:S02]  /*9d50*/  LOP3.LUT R158, R159, R192, RZ, 0xfc, !PT ;  /* 0x000000c09f9e7212 */ /* 0x000fe400078efcff */
[C---:B------:R-:W-:Y:S01]  /*9d60*/  IADD3 R135, R181.reuse, 0x89, RZ ;  /* 0x00000089b5877810 */ /* 0x040fe20007ffe0ff */
[C---:B----4-:R-:W-:Y:S01]  /*9d70*/  HMMA.16816.F32.BF16 R12, R152.reuse, R140, R12 ;  /* 0x0000008c980c723c */ /* 0x050fe2000004180c */
[C---:B------:R-:W-:Y:S01]  /*9d80*/  IADD3 R144, R181.reuse, 0x91, RZ ;  /* 0x00000091b5907810 */ /* 0x040fe20007ffe0ff */
[----:B------:R-:W3:Y:S01]  /*9d90*/  I2F R179, R181 ;  /* 0x000000b500b37306 */ /* 0x000ee20000201400 */
[C---:B------:R-:W-:Y:S02]  /*9da0*/  IADD3 R145, R181.reuse, 0x99, RZ ;  /* 0x00000099b5917810 */ /* 0x040fe40007ffe0ff */
[----:B------:R-:W-:Y:S02]  /*9db0*/  IADD3 R168, R181, 0xc1, RZ ;  /* 0x000000c1b5a87810 */ /* 0x000fe40007ffe0ff */
[CC--:B------:R-:W-:Y:S01]  /*9dc0*/  ISETP.GE.AND P3, PT, R144.reuse, R167.reuse, PT ;  /* 0x000000a79000720c */ /* 0x0c0fe20003f66270 */
[----:B------:R-:W-:Y:S01]  /*9dd0*/  HMMA.16816.F32.BF16 R100, R152, R146, R100 ;  /* 0x000000929864723c */ /* 0x000fe20000041864 */
[----:B------:R-:W-:Y:S01]  /*9de0*/  ISETP.GE.AND P6, PT, R144, R166, PT ;  /* 0x000000a69000720c */ /* 0x000fe20003fc6270 */
[----:B------:R-:W4:Y:S01]  /*9df0*/  I2F R0, R135 ;  /* 0x0000008700007306 */ /* 0x000f220000201400 */
[----:B------:R-:W-:-:S02]  /*9e00*/  ISETP.GE.AND P4, PT, R135, R167, PT ;  /* 0x000000a78700720c */ /* 0x000fc40003f86270 */
[----:B------:R-:W-:Y:S02]  /*9e10*/  ISETP.GE.AND P5, PT, R135, R166, PT ;  /* 0x000000a68700720c */ /* 0x000fe40003fa6270 */
[----:B------:R-:W-:Y:S01]  /*9e20*/  IADD3 R147, R181, 0xa1, RZ ;  /* 0x000000a1b5937810 */ /* 0x000fe20007ffe0ff */
[C---:B-----5:R-:W-:Y:S01]  /*9e30*/  HMMA.16816.F32.BF16 R96, R152.reuse, R160, R96 ;  /* 0x000000a09860723c */ /* 0x060fe20000041860 */
[----:B------:R-:W-:Y:S01]  /*9e40*/  LOP3.LUT R170, R159, 0x90, R192, 0xfe, !PT ;  /* 0x000000909faa7812 */ /* 0x000fe200078efec0 */
[----:B------:R-:W5:Y:S01]  /*9e50*/  I2F R140, R144 ;  /* 0x00000090008c7306 */ /* 0x000f620000201400 */
[----:B---3--:R-:W-:Y:S01]  /*9e60*/  FFMA.FTZ R130, R179, UR4, R130 ;  /* 0x00000004b3827c23 */ /* 0x008fe20008010082 */
[----:B------:R-:W-:Y:S02]  /*9e70*/  IADD3 R179, R158, 0x41, RZ ;  /* 0x000000419eb37810 */ /* 0x000fe40007ffe0ff */
[C-C-:B------:R-:W-:Y:S02]  /*9e80*/  LOP3.LUT R132, R159.reuse, 0x88, R192.reuse, 0xfe, !PT ;  /* 0x000000889f847812 */ /* 0x140fe400078efec0 */
[----:B-1----:R-:W-:Y:S01]  /*9e90*/  HMMA.16816.F32.BF16 R84, R152, R138, R84 ;  /* 0x0000008a9854723c */ /* 0x002fe20000041854 */
[--C-:B------:R-:W-:Y:S01]  /*9ea0*/  LOP3.LUT R174, R159, 0xa0, R192.reuse, 0xfe, !PT ;  /* 0x000000a09fae7812 */ /* 0x100fe200078efec0 */
[----:B------:R-:W-:Y:S01]  /*9eb0*/  I2F R160, R147 ;  /* 0x0000009300a07306 */ /* 0x000fe20000201400 */
[C---:B----4-:R-:W-:Y:S01]  /*9ec0*/  FFMA.FTZ R5, R0.reuse, UR4, R5 ;  /* 0x0000000400057c23 */ /* 0x050fe20008010005 */
[----:B------:R-:W-:Y:S01]  /*9ed0*/  IADD3 R135, R181, 0xd9, RZ ;  /* 0x000000d9b5877810 */ /* 0x000fe20007ffe0ff */
[----:B------:R-:W-:Y:S01]  /*9ee0*/  FFMA.FTZ R2, R0, UR4, R7 ;  /* 0x0000000400027c23 */ /* 0x000fe20008010007 */
[----:B------:R-:W-:-:S02]  /*9ef0*/  LOP3.LUT R172, R159, 0x98, R192, 0xfe, !PT ;  /* 0x000000989fac7812 */ /* 0x000fc400078efec0 */
[----:B------:R-:W-:Y:S01]  /*9f00*/  IADD3 R139, R181, 0xb1, RZ ;  /* 0x000000b1b58b7810 */ /* 0x000fe20007ffe0ff */
[C---:B------:R-:W-:Y:S01]  /*9f10*/  HMMA.16816.F32.BF16 R88, R152.reuse, R136, R88 ;  /* 0x000000889858723c */ /* 0x040fe20000041858 */
[----:B------:R-:W1:Y:S01]  /*9f20*/  I2F R146, R145 ;  /* 0x0000009100927306 */ /* 0x000e620000201400 */
[C---:B-----5:R-:W-:Y:S01]  /*9f30*/  FFMA.FTZ R61, R140.reuse, UR4, R61 ;  /* 0x000000048c3d7c23 */ /* 0x060fe2000801003d */
[----:B------:R-:W-:Y:S01]  /*9f40*/  FSEL R243, R5, -INF , !P4 ;  /* 0xff80000005f37808 */ /* 0x000fe20006000000 */
[----:B------:R-:W-:Y:S01]  /*9f50*/  FFMA.FTZ R0, R140, UR4, R63 ;  /* 0x000000048c007c23 */ /* 0x000fe2000801003f */
[----:B------:R-:W-:Y:S02]  /*9f60*/  FSEL R2, R2, -INF , !P5 ;  /* 0xff80000002027808 */ /* 0x000fe40006800000 */
[----:B------:R-:W-:Y:S01]  /*9f70*/  IADD3 R137, R181, 0xa9, RZ ;  /* 0x000000a9b5897810 */ /* 0x000fe20007ffe0ff */
[----:B--2---:R-:W-:Y:S01]  /*9f80*/  HMMA.16816.F32.BF16 R80, R152, R148, R80 ;  /* 0x000000949850723c */ /* 0x004fe20000041850 */
[----:B------:R-:W2:Y:S01]  /*9f90*/  I2F R138, R139 ;  /* 0x0000008b008a7306 */ /* 0x000ea20000201400 */
[----:B------:R-:W-:-:S02]  /*9fa0*/  FSEL R161, R61, -INF , !P3 ;  /* 0xff8000003da17808 */ /* 0x000fc40005800000 */
[-C--:B------:R-:W-:Y:S02]  /*9fb0*/  ISETP.GE.AND P3, PT, R147, R167.reuse, PT ;  /* 0x000000a79300720c */ /* 0x080fe40003f66270 */
[----:B------:R-:W-:Y:S02]  /*9fc0*/  FSEL R0, R0, -INF , !P6 ;  /* 0xff80000000007808 */ /* 0x000fe40007000000 */
[----:B------:R-:W-:Y:S01]  /*9fd0*/  IADD3 R149, R181, 0xb9, RZ ;  /* 0x000000b9b5957810 */ /* 0x000fe20007ffe0ff */
[----:B------:R-:W3:Y:S01]  /*9fe0*/  I2F R136, R137 ;  /* 0x0000008900887306 */ /* 0x000ee20000201400 */
[----:B------:R-:W-:Y:S01]  /*9ff0*/  HMMA.16816.F32.BF16 R92, R152, R162, R92 ;  /* 0x000000a2985c723c */ /* 0x000fe2000004185c */
[-C--:B------:R-:W-:Y:S01]  /*a000*/  ISETP.GE.AND P6, PT, R147, R166.reuse, PT ;  /* 0x000000a69300720c */ /* 0x080fe20003fc6270 */
[C---:B-1----:R-:W-:Y:S01]  /*a010*/  FFMA.FTZ R241, R146.reuse, UR4, R57 ;  /* 0x0000000492f17c23 */ /* 0x042fe20008010039 */
[C---:B------:R-:W-:Y:S01]  /*a020*/  ISETP.GE.AND P4, PT, R145.reuse, R167, PT ;  /* 0x000000a79100720c */ /* 0x040fe20003f86270 */
[----:B------:R-:W-:Y:S01]  /*a030*/  FFMA.FTZ R59, R146, UR4, R59 ;  /* 0x00000004923b7c23 */ /* 0x000fe2000801003b */
[----:B------:R-:W-:-:S02]  /*a040*/  ISETP.GE.AND P5, PT, R145, R166, PT ;  /* 0x000000a69100720c */ /* 0x000fc40003fa6270 */
[----:B------:R-:W1:Y:S01]  /*a050*/  I2F R148, R149 ;  /* 0x0000009500947306 */ /* 0x000e620000201400 */
[C---:B------:R-:W-:Y:S01]  /*a060*/  HMMA.16816.F32.BF16 R76, R152.reuse, R150, R76 ;  /* 0x00000096984c723c */ /* 0x040fe2000004184c */
[----:B------:R-:W-:Y:S01]  /*a070*/  IADD3 R63, R181, 0xe1, RZ ;  /* 0x000000e1b53f7810 */ /* 0x000fe20007ffe0ff */
[C---:B--2---:R-:W-:Y:S01]  /*a080*/  FFMA.FTZ R45, R138.reuse, UR4, R45 ;  /* 0x000000048a2d7c23 */ /* 0x044fe2000801002d */
[----:B------:R-:W-:Y:S01]  /*a090*/  FSEL R241, R241, -INF , !P4 ;  /* 0xff800000f1f17808 */ /* 0x000fe20006000000 */
[----:B------:R-:W-:Y:S01]  /*a0a0*/  FFMA.FTZ R47, R138, UR4, R47 ;  /* 0x000000048a2f7c23 */ /* 0x000fe2000801002f */
[C---:B------:R-:W-:Y:S02]  /*a0b0*/  IADD3 R61, R181.reuse, 0xe9, RZ ;  /* 0x000000e9b53d7810 */ /* 0x040fe40007ffe0ff */
[----:B------:R-:W2:Y:S01]  /*a0c0*/  I2F R162, R168 ;  /* 0x000000a800a27306 */ /* 0x000ea20000201400 */
[----:B------:R-:W-:Y:S01]  /*a0d0*/  IADD3 R150, R181, 0xc9, RZ ;  /* 0x000000c9b5967810 */ /* 0x000fe20007ffe0ff */
[C---:B------:R-:W-:Y:S01]  /*a0e0*/  HMMA.16816.F32.BF16 R8, R152.reuse, R142, R8 ;  /* 0x0000008e9808723c */ /* 0x040fe20000041808 */
[C---:B------:R-:W-:Y:S01]  /*a0f0*/  FFMA.FTZ R151, R160.reuse, UR4, R53 ;  /* 0x00000004a0977c23 */ /* 0x040fe20008010035 */
[-C--:B------:R-:W-:Y:S01]  /*a100*/  ISETP.GE.AND P4, PT, R137, R167.reuse, PT ;  /* 0x000000a78900720c */ /* 0x080fe20003f86270 */
[----:B------:R-:W-:Y:S01]  /*a110*/  FFMA.FTZ R53, R160, UR4, R55 ;  /* 0x00000004a0357c23 */ /* 0x000fe20008010037 */
[----:B------:R-:W-:Y:S01]  /*a120*/  FSEL R55, R59, -INF , !P5 ;  /* 0xff8000003b377808 */ /* 0x000fe20006800000 */
[C---:B---3--:R-:W-:Y:S01]  /*a130*/  FFMA.FTZ R7, R136.reuse, UR4, R49 ;  /* 0x0000000488077c23 */ /* 0x048fe20008010031 */
[----:B------:R-:W3:Y:S01]  /*a140*/  I2F R142, R150 ;  /* 0x00000096008e7306 */ /* 0x000ee20000201400 */
[----:B------:R-:W-:Y:S01]  /*a150*/  IADD3 R143, R181, 0xd1, RZ ;  /* 0x000000d1b58f7810 */ /* 0x000fe20007ffe0ff */
[----:B------:R-:W-:Y:S01]  /*a160*/  FFMA.FTZ R49, R136, UR4, R51 ;  /* 0x0000000488317c23 */ /* 0x000fe20008010033 */
[----:B------:R-:W-:Y:S01]  /*a170*/  FSEL R151, R151, -INF , !P3 ;  /* 0xff80000097977808 */ /* 0x000fe20005800000 */
[C---:B-1----:R-:W-:Y:S01]  /*a180*/  FFMA.FTZ R5, R148.reuse, UR4, R41 ;  /* 0x0000000494057c23 */ /* 0x042fe20008010029 */
[-C--:B------:R-:W-:Y:S01]  /*a190*/  ISETP.GE.AND P3, PT, R139, R167.reuse, PT ;  /* 0x000000a78b00720c */ /* 0x080fe20003f66270 */
[----:B------:R-:W-:Y:S01]  /*a1a0*/  FFMA.FTZ R41, R148, UR4, R43 ;  /* 0x0000000494297c23 */ /* 0x000fe2000801002b */
[----:B------:R-:W-:Y:S01]  /*a1b0*/  FSEL R53, R53, -INF , !P6 ;  /* 0xff80000035357808 */ /* 0x000fe20007000000 */
[----:B------:R-:W1:Y:S01]  /*a1c0*/  I2F R180, R143 ;  /* 0x0000008f00b47306 */ /* 0x000e620000201400 */
[-C--:B------:R-:W-:Y:S01]  /*a1d0*/  ISETP.GE.AND P6, PT, R139, R166.reuse, PT ;  /* 0x000000a68b00720c */ /* 0x080fe20003fc6270 */
[C---:B--2---:R-:W-:Y:S01]  /*a1e0*/  FFMA.FTZ R37, R162.reuse, UR4, R37 ;  /* 0x00000004a2257c23 */ /* 0x044fe20008010025 */
[----:B------:R-:W-:Y:S01]  /*a1f0*/  ISETP.GE.AND P5, PT, R137, R166, PT ;  /* 0x000000a68900720c */ /* 0x000fe20003fa6270 */
[----:B------:R-:W-:Y:S01]  /*a200*/  FFMA.FTZ R39, R162, UR4, R39 ;  /* 0x00000004a2277c23 */ /* 0x000fe20008010027 */
[----:B------:R-:W-:Y:S01]  /*a210*/  IADD3 R57, R181, 0xf1, RZ ;  /* 0x000000f1b5397810 */ /* 0x000fe20007ffe0ff */
[----:B------:R-:W-:Y:S01]  /*a220*/  HMMA.16816.F32.BF16 R64, R152, R156, R64 ;  /* 0x0000009c9840723c */ /* 0x000fe20000041840 */
[----:B------:R-:W-:Y:S01]  /*a230*/  FSEL R163, R45, -INF , !P3 ;  /* 0xff8000002da37808 */ /* 0x000fe20005800000 */
[----:B------:R-:W2:Y:S01]  /*a240*/  I2F R144, R135 ;  /* 0x0000008700907306 */ /* 0x000ea20000201400 */
[----:B------:R-:W-:Y:S01]  /*a250*/  ISETP.GE.AND P3, PT, R168, R167, PT ;  /* 0x000000a7a800720c */ /* 0x000fe20003f66270 */
[----:B---3--:R-:W-:Y:S01]  /*a260*/  FFMA.FTZ R35, R142, UR4, R35 ;  /* 0x000000048e237c23 */ /* 0x008fe20008010023 */
[----:B------:R-:W-:-:S02]  /*a270*/  FSEL R43, R47, -INF , !P6 ;  /* 0xff8000002f2b7808 */ /* 0x000fc40007000000 */
[-C--:B------:R-:W-:Y:S02]  /*a280*/  ISETP.GE.AND P6, PT, R168, R166.reuse, PT ;  /* 0x000000a6a800720c */ /* 0x080fe40003fc6270 */
[----:B------:R-:W-:Y:S01]  /*a290*/  FSEL R7, R7, -INF , !P4 ;  /* 0xff80000007077808 */ /* 0x000fe20006000000 */
[----:B------:R-:W3:Y:S01]  /*a2a0*/  I2F R186, R63 ;  /* 0x0000003f00ba7306 */ /* 0x000ee20000201400 */
[----:B------:R-:W-:Y:S01]  /*a2b0*/  FSEL R49, R49, -INF , !P5 ;  /* 0xff80000031317808 */ /* 0x000fe20006800000 */
[----:B-1----:R-:W-:Y:S01]  /*a2c0*/  FFMA.FTZ R31, R180, UR4, R31 ;  /* 0x00000004b41f7c23 */ /* 0x002fe2000801001f */
[----:B------:R-:W-:Y:S02]  /*a2d0*/  IADD3 R59, R181, 0xf9, RZ ;  /* 0x000000f9b53b7810 */ /* 0x000fe40007ffe0ff */
[CC--:B------:R-:W-:Y:S02]  /*a2e0*/  ISETP.GE.AND P4, PT, R149.reuse, R167.reuse, PT ;  /* 0x000000a79500720c */ /* 0x0c0fe40003f86270 */
[----:B------:R-:W-:Y:S01]  /*a2f0*/  ISETP.GE.AND P5, PT, R149, R166, PT ;  /* 0x000000a69500720c */ /* 0x000fe20003fa6270 */
[----:B------:R-:W1:Y:S01]  /*a300*/  I2F R146, R61 ;  /* 0x0000003d00927306 */ /* 0x000e620000201400 */
[----:B------:R-:W-:Y:S01]  /*a310*/  FSEL R145, R37, -INF , !P3 ;  /* 0xff80000025917808 */ /* 0x000fe20005800000 */
[C---:B--2---:R-:W-:Y:S01]  /*a320*/  FFMA.FTZ R51, R144.reuse, UR4, R25 ;  /* 0x0000000490337c23 */ /* 0x044fe20008010019 */
[----:B------:R-:W-:Y:S01]  /*a330*/  FSEL R37, R39, -INF , !P6 ;  /* 0xff80000027257808 */ /* 0x000fe20007000000 */
[----:B------:R-:W-:Y:S01]  /*a340*/  FFMA.FTZ R27, R144, UR4, R27 ;  /* 0x00000004901b7c23 */ /* 0x000fe2000801001b */
[----:B------:R-:W-:-:S02]  /*a350*/  ISETP.GE.AND P3, PT, R143, R167, PT ;  /* 0x000000a78f00720c */ /* 0x000fc40003f66270 */
[-C--:B------:R-:W-:Y:S01]  /*a360*/  ISETP.GE.AND P6, PT, R143, R166.reuse, PT ;  /* 0x000000a68f00720c */ /* 0x080fe20003fc6270 */
[----:B------:R-:W2:Y:S01]  /*a370*/  I2F R160, R57 ;  /* 0x0000003900a07306 */ /* 0x000ea20000201400 */
[----:B------:R-:W-:Y:S01]  /*a380*/  FSEL R5, R5, -INF , !P4 ;  /* 0xff80000005057808 */ /* 0x000fe20006000000 */
[----:B------:R-:W-:Y:S01]  /*a390*/  FFMA.FTZ R143, R142, UR4, R33 ;  /* 0x000000048e8f7c23 */ /* 0x000fe20008010021 */
[----:B------:R-:W-:Y:S01]  /*a3a0*/  FSEL R41, R41, -INF , !P5 ;  /* 0xff80000029297808 */ /* 0x000fe20006800000 */
[----:B------:R-:W-:Y:S01]  /*a3b0*/  FFMA.FTZ R33, R180, UR4, R29 ;  /* 0x00000004b4217c23 */ /* 0x000fe2000801001d */
[----:B------:R-:W-:Y:S01]  /*a3c0*/  IADD3 R137, R158, 0x1, RZ ;  /* 0x000000019e897810 */ /* 0x000fe20007ffe0ff */
[----:B---3--:R-:W-:Y:S01]  /*a3d0*/  FFMA.FTZ R21, R186, UR4, R21 ;  /* 0x00000004ba157c23 */ /* 0x008fe20008010015 */
[CC--:B------:R-:W-:Y:S01]  /*a3e0*/  ISETP.GE.AND P4, PT, R150.reuse, R167.reuse, PT ;  /* 0x000000a79600720c */ /* 0x0c0fe20003f86270 */
[----:B------:R-:W3:Y:S01]  /*a3f0*/  I2F R140, R59 ;  /* 0x0000003b008c7306 */ /* 0x000ee20000201400 */
[-C--:B------:R-:W-:Y:S01]  /*a400*/  ISETP.GE.AND P5, PT, R150, R166.reuse, PT ;  /* 0x000000a69600720c */ /* 0x080fe20003fa6270 */
[----:B------:R-:W-:Y:S01]  /*a410*/  FFMA.FTZ R23, R186, UR4, R23 ;  /* 0x00000004ba177c23 */ /* 0x000fe20008010017 */
[----:B------:R-:W-:Y:S01]  /*a420*/  FSEL R143, R143, -INF , !P4 ;  /* 0xff8000008f8f7808 */ /* 0x000fe20006000000 */
[C---:B-1----:R-:W-:Y:S01]  /*a430*/  FFMA.FTZ R17, R146.reuse, UR4, R17 ;  /* 0x0000000492117c23 */ /* 0x042fe20008010011 */
[----:B------:R-:W-:Y:S01]  /*a440*/  FSEL R35, R35, -INF , !P5 ;  /* 0xff80000023237808 */ /* 0x000fe20006800000 */
[----:B------:R-:W-:Y:S01]  /*a450*/  FFMA.FTZ R19, R146, UR4, R19 ;  /* 0x0000000492137c23 */ /* 0x000fe20008010013 */
[C---:B------:R-:W-:Y:S01]  /*a460*/  ISETP.GE.AND P4, PT, R135.reuse, R167, PT ;  /* 0x000000a78700720c */ /* 0x040fe20003f86270 */
[----:B------:R-:W-:Y:S01]  /*a470*/  I2F R136, R137 ;  /* 0x0000008900887306 */ /* 0x000fe20000201400 */
[----:B------:R-:W-:Y:S01]  /*a480*/  ISETP.GE.AND P5, PT, R135, R166, PT ;  /* 0x000000a68700720c */ /* 0x000fe20003fa6270 */
[----:B--2---:R-:W-:Y:S01]  /*a490*/  FFMA.FTZ R15, R160, UR4, R15 ;  /* 0x00000004a00f7c23 */ /* 0x004fe2000801000f */
[----:B------:R-:W-:-:S02]  /*a4a0*/  FSEL R135, R33, -INF , !P3 ;  /* 0xff80000021877808 */ /* 0x000fc40005800000 */
[-C--:B------:R-:W-:Y:S02]  /*a4b0*/  ISETP.GE.AND P3, PT, R63, R167.reuse, PT ;  /* 0x000000a73f00720c */ /* 0x080fe40003f66270 */
[----:B------:R-:W-:Y:S01]  /*a4c0*/  FSEL R33, R31, -INF , !P6 ;  /* 0xff8000001f217808 */ /* 0x000fe20007000000 */
[----:B------:R-:W1:Y:S01]  /*a4d0*/  I2F R138, R137 ;  /* 0x00000089008a7306 */ /* 0x000e620000201400 */
[----:B------:R-:W-:Y:S01]  /*a4e0*/  ISETP.GE.AND P6, PT, R63, R166, PT ;  /* 0x000000a63f00720c */ /* 0x000fe20003fc6270 */
[----:B------:R-:W-:Y:S01]  /*a4f0*/  FFMA.FTZ R63, R160, UR4, R13 ;  /* 0x00000004a03f7c23 */ /* 0x000fe2000801000d */
[----:B------:R-:W-:Y:S01]  /*a500*/  FSEL R51, R51, -INF , !P4 ;  /* 0xff80000033337808 */ /* 0x000fe20006000000 */
[C---:B---3--:R-:W-:Y:S01]  /*a510*/  FFMA.FTZ R9, R140.reuse, UR4, R9 ;  /* 0x000000048c097c23 */ /* 0x048fe20008010009 */
[----:B------:R-:W-:Y:S01]  /*a520*/  ISETP.GE.AND P4, PT, R61, R167, PT ;  /* 0x000000a73d00720c */ /* 0x000fe20003f86270 */
[----:B------:R-:W-:Y:S01]  /*a530*/  FFMA.FTZ R140, R140, UR4, R11 ;  /* 0x000000048c8c7c23 */ /* 0x000fe2000801000b */
[----:B------:R-:W-:Y:S01]  /*a540*/  FSEL R45, R27, -INF , !P5 ;  /* 0xff8000001b2d7808 */ /* 0x000fe20006800000 */
[----:B------:R-:W-:Y:S01]  /*a550*/  I2F R169, R158 ;  /* 0x0000009e00a97306 */ /* 0x000fe20000201400 */
[----:B------:R-:W-:-:S02]  /*a560*/  FSEL R47, R21, -INF , !P3 ;  /* 0xff800000152f7808 */ /* 0x000fc40005800000 */
[-C--:B------:R-:W-:Y:S02]  /*a570*/  ISETP.GE.AND P5, PT, R61, R166.reuse, PT ;  /* 0x000000a63d00720c */ /* 0x080fe40003fa6270 */
[----:B------:R-:W-:Y:S02]  /*a580*/  ISETP.GE.AND P3, PT, R57, R167, PT ;  /* 0x000000a73900720c */ /* 0x000fe40003f66270 */
[----:B------:R-:W-:Y:S01]  /*a590*/  FSEL R39, R23, -INF , !P6 ;  /* 0xff80000017277808 */ /* 0x000fe20007000000 */
[----:B-1----:R-:W-:Y:S01]  /*a5a0*/  FFMA.FTZ R131, R138, UR4, R131 ;  /* 0x000000048a837c23 */ /* 0x002fe20008010083 */
[-C--:B------:R-:W-:Y:S01]  /*a5b0*/  ISETP.GE.AND P6, PT, R57, R166.reuse, PT ;  /* 0x000000a63900720c */ /* 0x080fe20003fc6270 */
[----:B------:R-:W1:Y:S01]  /*a5c0*/  I2F R175, R170 ;  /* 0x000000aa00af7306 */ /* 0x000e620000201400 */
[----:B------:R-:W-:Y:S02]  /*a5d0*/  FSEL R57, R17, -INF , !P4 ;  /* 0xff80000011397808 */ /* 0x000fe40006000000 */
[----:B------:R-:W-:-:S02]  /*a5e0*/  ISETP.GE.AND P4, PT, R181, R166, PT ;  /* 0x000000a6b500720c */ /* 0x000fc40003f86270 */
[----:B------:R-:W-:Y:S01]  /*a5f0*/  FSEL R61, R19, -INF , !P5 ;  /* 0xff800000133d7808 */ /* 0x000fe20006800000 */
[----:B------:R-:W-:Y:S01]  /*a600*/  FFMA.FTZ R19, R136, UR4, R129 ;  /* 0x0000000488137c23 */ /* 0x000fe20008010081 */
[----:B------:R-:W-:Y:S01]  /*a610*/  FSEL R63, R63, -INF , !P3 ;  /* 0xff8000003f3f7808 */ /* 0x000fe20005800000 */
[----:B------:R-:W-:Y:S01]  /*a620*/  I2F R171, R132 ;  /* 0x0000008400ab7306 */ /* 0x000fe20000201400 */
[----:B------:R-:W-:Y:S02]  /*a630*/  IADD3 R139, R158, 0x9, RZ ;  /* 0x000000099e8b7810 */ /* 0x000fe40007ffe0ff */
[C---:B------:R-:W-:Y:S02]  /*a640*/  ISETP.GE.AND P5, PT, R59.reuse, R167, PT ;  /* 0x000000a73b00720c */ /* 0x040fe40003fa6270 */
[----:B------:R-:W-:Y:S02]  /*a650*/  ISETP.GE.AND P3, PT, R59, R166, PT ;  /* 0x000000a63b00720c */ /* 0x000fe40003f66270 */
[----:B------:R-:W-:Y:S01]  /*a660*/  FSEL R244, R130, -INF , !P4 ;  /* 0xff80000082f47808 */ /* 0x000fe20006000000 */
[----:B------:R-:W2:Y:S01]  /*a670*/  I2F R148, R139 ;  /* 0x0000008b00947306 */ /* 0x000ea20000201400 */
[----:B------:R-:W-:Y:S01]  /*a680*/  FSEL R59, R15, -INF , !P6 ;  /* 0xff8000000f3b7808 */ /* 0x000fe20007000000 */
[----:B-1----:R-:W-:Y:S01]  /*a690*/  FFMA.FTZ R60, R175, UR4, R60 ;  /* 0x00000004af3c7c23 */ /* 0x002fe2000801003c */
[----:B------:R-:W-:-:S02]  /*a6a0*/  FSEL R130, R9, -INF , !P5 ;  /* 0xff80000009827808 */ /* 0x000fc40006800000 */
[----:B------:R-:W-:Y:S02]  /*a6b0*/  FSEL R129, R140, -INF , !P3 ;  /* 0xff8000008c817808 */ /* 0x000fe40005800000 */
[CC--:B------:R-:W-:Y:S01]  /*a6c0*/  ISETP.GE.AND P6, PT, R137.reuse, R167.reuse, PT ;  /* 0x000000a78900720c */ /* 0x0c0fe20003fc6270 */
[----:B------:R1:W3:Y:S01]  /*a6d0*/  I2F R150, R139 ;  /* 0x0000008b00967306 */ /* 0x0002e20000201400 */
[-C--:B------:R-:W-:Y:S02]  /*a6e0*/  ISETP.GE.AND P4, PT, R137, R166.reuse, PT ;  /* 0x000000a68900720c */ /* 0x080fe40003f86270 */
[C---:B------:R-:W-:Y:S02]  /*a6f0*/  ISETP.GE.AND P5, PT, R139.reuse, R167, PT ;  /* 0x000000a78b00720c */ /* 0x040fe40003fa6270 */
[----:B------:R-:W-:Y:S02]  /*a700*/  ISETP.GE.AND P3, PT, R139, R166, PT ;  /* 0x000000a68b00720c */ /* 0x000fe40003f66270 */
[----:B------:R-:W-:Y:S01]  /*a710*/  IADD3 R147, R158, 0x11, RZ ;  /* 0x000000119e937810 */ /* 0x000fe20007ffe0ff */
[----:B--2---:R-:W-:Y:S01]  /*a720*/  FFMA.FTZ R27, R148, UR4, R125 ;  /* 0x00000004941b7c23 */ /* 0x004fe2000801007d */
[C---:B------:R-:W-:Y:S01]  /*a730*/  IADD3 R29, R158.reuse, 0x19, RZ ;  /* 0x000000199e1d7810 */ /* 0x040fe20007ffe0ff */
[----:B------:R-:W-:Y:S01]  /*a740*/  I2F R140, R179 ;  /* 0x000000b3008c7306 */ /* 0x000fe20000201400 */
[----:B------:R-:W-:-:S02]  /*a750*/  IADD3 R25, R158, 0x21, RZ ;  /* 0x000000219e197810 */ /* 0x000fc40007ffe0ff */
[C---:B------:R-:W-:Y:S02]  /*a760*/  IADD3 R23, R158.reuse, 0x29, RZ ;  /* 0x000000299e177810 */ /* 0x040fe40007ffe0ff */
[C---:B------:R-:W-:Y:S01]  /*a770*/  IADD3 R149, R158.reuse, 0x31, RZ ;  /* 0x000000319e957810 */ /* 0x040fe20007ffe0ff */
[----:B-1----:R-:W1:Y:S01]  /*a780*/  LDSM.16.M88.4 R136, [R3+0x1c00] ;  /* 0x001c00000388783b */ /* 0x002e620000000200 */
[----:B------:R-:W-:Y:S01]  /*a790*/  IADD3 R31, R158, 0x39, RZ ;  /* 0x000000399e1f7810 */ /* 0x000fe20007ffe0ff */
[----:B------:R-:W2:Y:S01]  /*a7a0*/  I2F R142, R147 ;  /* 0x00000093008e7306 */ /* 0x000ea20000201400 */
[----:B------:R-:W-:Y:S01]  /*a7b0*/  FSEL R19, R19, -INF , !P6 ;  /* 0xff80000013137808 */ /* 0x000fe20007000000 */
[----:B---3--:R-:W-:Y:S01]  /*a7c0*/  FFMA.FTZ R127, R150, UR4, R127 ;  /* 0x00000004967f7c23 */ /* 0x008fe2000801007f */
[----:B------:R-:W-:Y:S01]  /*a7d0*/  FSEL R248, R131, -INF , !P4 ;  /* 0xff80000083f87808 */ /* 0x000fe20006000000 */
[----:B------:R-:W-:-:S04]  /*a7e0*/  DEPBAR.LE SB0, 0x0 ;  /* 0x000080000000791a */ /* 0x000fc80000000000 */
[----:B------:R3:W4:Y:S01]  /*a7f0*/  I2F R162, R147 ;  /* 0x0000009300a27306 */ /* 0x0007220000201400 */
[C---:B------:R-:W-:Y:S02]  /*a800*/  ISETP.GE.AND P6, PT, R147.reuse, R167, PT ;  /* 0x000000a79300720c */ /* 0x040fe40003fc6270 */
[----:B------:R-:W-:Y:S02]  /*a810*/  ISETP.GE.AND P4, PT, R147, R166, PT ;  /* 0x000000a69300720c */ /* 0x000fe40003f86270 */
[----:B------:R-:W-:Y:S02]  /*a820*/  FSEL R27, R27, -INF , !P5 ;  /* 0xff8000001b1b7808 */ /* 0x000fe40006800000 */
[----:B------:R-:W-:Y:S01]  /*a830*/  IADD3 R125, R158, 0x59, RZ ;  /* 0x000000599e7d7810 */ /* 0x000fe20007ffe0ff */
[----:B------:R-:W5:Y:S01]  /*a840*/  I2F R168, R29 ;  /* 0x0000001d00a87306 */ /* 0x000f620000201400 */
[----:B--2---:R-:W-:Y:S01]  /*a850*/  FFMA.FTZ R142, R142, UR4, R123 ;  /* 0x000000048e8e7c23 */ /* 0x004fe2000801007b */
[----:B------:R-:W-:-:S02]  /*a860*/  IADD3 R123, R158, 0x51, RZ ;  /* 0x000000519e7b7810 */ /* 0x000fc40007ffe0ff */
[-C--:B------:R-:W-:Y:S02]  /*a870*/  ISETP.GE.AND P5, PT, R29, R167.reuse, PT ;  /* 0x000000a71d00720c */ /* 0x080fe40003fa6270 */
[----:B------:R-:W-:Y:S02]  /*a880*/  FSEL R246, R127, -INF , !P3 ;  /* 0xff8000007ff67808 */ /* 0x000fe40005800000 */
[----:B------:R-:W2:Y:S01]  /*a890*/  I2F R180, R29 ;  /* 0x0000001d00b47306 */ /* 0x000ea20000201400 */
[----:B---3--:R-:W-:Y:S01]  /*a8a0*/  IADD3 R147, R158, 0x49, RZ ;  /* 0x000000499e937810 */ /* 0x008fe20007ffe0ff */
[----:B----4-:R-:W-:Y:S01]  /*a8b0*/  FFMA.FTZ R17, R162, UR4, R121 ;  /* 0x00000004a2117c23 */ /* 0x010fe20008010079 */
[----:B------:R-:W-:Y:S02]  /*a8c0*/  ISETP.GE.AND P3, PT, R29, R166, PT ;  /* 0x000000a61d00720c */ /* 0x000fe40003f66270 */
[----:B------:R-:W-:Y:S02]  /*a8d0*/  FSEL R242, R142, -INF , !P4 ;  /* 0xff8000008ef27808 */ /* 0x000fe40006000000 */
[----:B------:R-:W-:Y:S01]  /*a8e0*/  FSEL R17, R17, -INF , !P6 ;  /* 0xff80000011117808 */ /* 0x000fe20007000000 */
[----:B------:R-:W3:Y:S01]  /*a8f0*/  I2F R250, R25 ;  /* 0x0000001900fa7306 */ /* 0x000ee20000201400 */
[----:B-----5:R-:W-:Y:S01]  /*a900*/  FFMA.FTZ R21, R168, UR4, R117 ;  /* 0x00000004a8157c23 */ /* 0x020fe20008010075 */
[----:B------:R-:W-:-:S02]  /*a910*/  ISETP.GE.AND P6, PT, R25, R167, PT ;  /* 0x000000a71900720c */ /* 0x000fc40003fc6270 */
[----:B------:R-:W-:Y:S02]  /*a920*/  ISETP.GE.AND P4, PT, R25, R166, PT ;  /* 0x000000a61900720c */ /* 0x000fe40003f86270 */
[----:B------:R-:W-:Y:S01]  /*a930*/  FSEL R21, R21, -INF , !P5 ;  /* 0xff80000015157808 */ /* 0x000fe20006800000 */
[C---:B-1----:R-:W-:Y:S01]  /*a940*/  HMMA.16816.F32.BF16 R72, R152.reuse, R136, R72 ;  /* 0x000000889848723c */ /* 0x042fe20000041848 */
[----:B------:R-:W1:Y:S01]  /*a950*/  I2F R186, R25 ;  /* 0x0000001900ba7306 */ /* 0x000e620000201400 */
[----:B--2---:R-:W-:Y:S01]  /*a960*/  FFMA.FTZ R119, R180, UR4, R119 ;  /* 0x00000004b4777c23 */ /* 0x004fe20008010077 */
[----:B------:R-:W-:Y:S02]  /*a970*/  ISETP.GE.AND P5, PT, R23, R167, PT ;  /* 0x000000a71700720c */ /* 0x000fe40003fa6270 */
[----:B------:R-:W-:Y:S02]  /*a980*/  LOP3.LUT R176, R159, 0xa8, R192, 0xfe, !PT ;  /* 0x000000a89fb07812 */ /* 0x000fe400078efec0 */
[----:B------:R-:W-:Y:S01]  /*a990*/  FSEL R142, R119, -INF , !P3 ;  /* 0xff800000778e7808 */ /* 0x000fe20005800000 */
[----:B------:R-:W-:Y:S01]  /*a9a0*/  HMMA.16816.F32.BF16 R68, R152, R138, R68 ;  /* 0x0000008a9844723c */ /* 0x000fe20000041844 */
[----:B------:R-:W2:Y:S01]  /*a9b0*/  I2F R144, R23 ;  /* 0x0000001700907306 */ /* 0x000ea20000201400 */
[----:B---3--:R-:W-:Y:S01]  /*a9c0*/  FFMA.FTZ R15, R250, UR4, R113 ;  /* 0x00000004fa0f7c23 */ /* 0x008fe20008010071 */
[----:B------:R-:W-:-:S02]  /*a9d0*/  IADD3 R113, R158, 0x61, RZ ;  /* 0x000000619e717810 */ /* 0x000fc40007ffe0ff */
[----:B------:R-:W-:Y:S02]  /*a9e0*/  ISETP.GE.AND P3, PT, R23, R166, PT ;  /* 0x000000a61700720c */ /* 0x000fe40003f66270 */
[----:B------:R-:W-:Y:S02]  /*a9f0*/  FSEL R15, R15, -INF , !P6 ;  /* 0xff8000000f0f7808 */ /* 0x000fe40007000000 */
[----:B------:R-:W3:Y:S01]  /*aa00*/  I2F R146, R149 ;  /* 0x0000009500927306 */ /* 0x000ee20000201400 */
[----:B-1----:R-:W-:Y:S01]  /*aa10*/  FFMA.FTZ R186, R186, UR4, R115 ;  /* 0x00000004baba7c23 */ /* 0x002fe20008010073 */
[----:B------:R-:W-:Y:S02]  /*aa20*/  ISETP.GE.AND P6, PT, R149, R167, PT ;  /* 0x000000a79500720c */ /* 0x000fe40003fc6270 */
[----:B------:R-:W-:Y:S02]  /*aa30*/  LOP3.LUT R178, R159, 0xb0, R192, 0xfe, !PT ;  /* 0x000000b09fb27812 */ /* 0x000fe400078efec0 */
[----:B------:R-:W-:-:S02]  /*aa40*/  FSEL R186, R186, -INF , !P4 ;  /* 0xff800000baba7808 */ /* 0x000fc40006000000 */
[----:B------:R-:W1:Y:S01]  /*aa50*/  I2F R13, R23 ;  /* 0x00000017000d7306 */ /* 0x000e620000201400 */
[----:B--2---:R-:W-:Y:S01]  /*aa60*/  FFMA.FTZ R144, R144, UR4, R109 ;  /* 0x0000000490907c23 */ /* 0x004fe2000801006d */
[----:B------:R-:W-:Y:S02]  /*aa70*/  ISETP.GE.AND P4, PT, R149, R166, PT ;  /* 0x000000a69500720c */ /* 0x000fe40003f86270 */
[C-C-:B------:R-:W-:Y:S02]  /*aa80*/  LOP3.LUT R182, R159.reuse, 0xb8, R192.reuse, 0xfe, !PT ;  /* 0x000000b89fb67812 */ /* 0x140fe400078efec0 */
[----:B------:R-:W-:Y:S02]  /*aa90*/  LOP3.LUT R184, R159, 0xc0, R192, 0xfe, !PT ;  /* 0x000000c09fb87812 */ /* 0x000fe400078efec0 */
[----:B------:R-:W2:Y:S01]  /*aaa0*/  I2F R160, R149 ;  /* 0x0000009500a07306 */ /* 0x000ea20000201400 */
[----:B---3--:R-:W-:Y:S01]  /*aab0*/  FFMA.FTZ R25, R146, UR4, R105 ;  /* 0x0000000492197c23 */ /* 0x008fe20008010069 */
[----:B------:R-:W-:-:S02]  /*aac0*/  IADD3 R105, R158, 0x69, RZ ;  /* 0x000000699e697810 */ /* 0x000fc40007ffe0ff */
[----:B------:R-:W-:Y:S02]  /*aad0*/  LOP3.LUT R226, R159, 0xc8, R192, 0xfe, !PT ;  /* 0x000000c89fe27812 */ /* 0x000fe400078efec0 */
[----:B------:R-:W-:Y:S02]  /*aae0*/  FSEL R25, R25, -INF , !P6 ;  /* 0xff80000019197808 */ /* 0x000fe40007000000 */
[----:B------:R-:W3:Y:S01]  /*aaf0*/  I2F R252, R31 ;  /* 0x0000001f00fc7306 */ /* 0x000ee20000201400 */
[----:B-1----:R-:W-:Y:S01]  /*ab00*/  FFMA.FTZ R111, R13, UR4, R111 ;  /* 0x000000040d6f7c23 */ /* 0x002fe2000801006f */
[----:B------:R-:W-:Y:S01]  /*ab10*/  FSEL R13, R144, -INF , !P5 ;  /* 0xff800000900d7808 */ /* 0x000fe20006800000 */
[----:B------:R-:W-:Y:S01]  /*ab20*/  FFMA.FTZ R23, R140, UR4, R97 ;  /* 0x000000048c177c23 */ /* 0x000fe20008010061 */
[----:B------:R-:W-:Y:S02]  /*ab30*/  ISETP.GE.AND P5, PT, R31, R167, PT ;  /* 0x000000a71f00720c */ /* 0x000fe40003fa6270 */
[----:B------:R-:W-:-:S02]  /*ab40*/  FSEL R180, R111, -INF , !P3 ;  /* 0xff8000006fb47808 */ /* 0x000fc40005800000 */
[----:B------:R-:W1:Y:S01]  /*ab50*/  I2F R11, R31 ;  /* 0x0000001f000b7306 */ /* 0x000e620000201400 */
[----:B--2---:R-:W-:Y:S01]  /*ab60*/  FFMA.FTZ R107, R160, UR4, R107 ;  /* 0x00000004a06b7c23 */ /* 0x004fe2000801006b */
[----:B------:R-:W-:Y:S02]  /*ab70*/  ISETP.GE.AND P3, PT, R31, R166, PT ;  /* 0x000000a61f00720c */ /* 0x000fe40003f66270 */
[----:B------:R-:W-:Y:S02]  /*ab80*/  ISETP.GE.AND P6, PT, R179, R167, PT ;  /* 0x000000a7b300720c */ /* 0x000fe40003fc6270 */
[----:B------:R-:W-:Y:S02]  /*ab90*/  FSEL R150, R107, -INF , !P4 ;  /* 0xff8000006b967808 */ /* 0x000fe40006000000 */
[----:B------:R-:W2:Y:S01]  /*aba0*/  I2F R9, R179 ;  /* 0x000000b300097306 */ /* 0x000ea20000201400 */
[----:B---3--:R-:W-:Y:S01]  /*abb0*/  FFMA.FTZ R101, R252, UR4, R101 ;  /* 0x00000004fc657c23 */ /* 0x008fe20008010065 */
[----:B------:R-:W-:-:S02]  /*abc0*/  IADD3 R97, R158, 0x71, RZ ;  /* 0x000000719e617810 */ /* 0x000fc40007ffe0ff */
[----:B------:R-:W-:Y:S02]  /*abd0*/  ISETP.GE.AND P4, PT, R179, R166, PT ;  /* 0x000000a6b300720c */ /* 0x000fe40003f86270 */
[----:B------:R-:W-:Y:S02]  /*abe0*/  FSEL R23, R23, -INF , !P6 ;  /* 0xff80000017177808 */ /* 0x000fe40007000000 */
[----:B------:R-:W3:Y:S01]  /*abf0*/  I2F R131, R147 ;  /* 0x0000009300837306 */ /* 0x000ee20000201400 */
[----:B-1----:R-:W-:Y:S01]  /*ac00*/  FFMA.FTZ R103, R11, UR4, R103 ;  /* 0x000000040b677c23 */ /* 0x002fe20008010067 */
[----:B------:R-:W-:Y:S02]  /*ac10*/  FSEL R11, R101, -INF , !P5 ;  /* 0xff800000650b7808 */ /* 0x000fe40006800000 */
[----:B------:R-:W-:Y:S02]  /*ac20*/  ISETP.GE.AND P5, PT, R147, R167, PT ;  /* 0x000000a79300720c */ /* 0x000fe40003fa6270 */
[----:B------:R-:W-:-:S02]  /*ac30*/  FSEL R148, R103, -INF , !P3 ;  /* 0xff80000067947808 */ /* 0x000fc40005800000 */
[----:B------:R-:W1:Y:S01]  /*ac40*/  I2F R162, R147 ;  /* 0x0000009300a27306 */ /* 0x000e620000201400 */
[----:B--2---:R-:W-:Y:S01]  /*ac50*/  FFMA.FTZ R9, R9, UR4, R99 ;  /* 0x0000000409097c23 */ /* 0x004fe20008010063 */
[-C--:B------:R-:W-:Y:S02]  /*ac60*/  ISETP.GE.AND P3, PT, R147, R166.reuse, PT ;  /* 0x000000a69300720c */ /* 0x080fe40003f66270 */
[----:B------:R-:W-:Y:S02]  /*ac70*/  ISETP.GE.AND P6, PT, R123, R167, PT ;  /* 0x000000a77b00720c */ /* 0x000fe40003fc6270 */
[----:B------:R-:W-:Y:S02]  /*ac80*/  FSEL R168, R9, -INF , !P4 ;  /* 0xff80000009a87808 */ /* 0x000fe40006000000 */
[----:B------:R-:W2:Y:S01]  /*ac90*/  I2F R121, R123 ;  /* 0x0000007b00797306 */ /* 0x000ea20000201400 */
[----:B---3--:R-:W-:Y:S01]  /*aca0*/  FFMA.FTZ R131, R131, UR4, R93 ;  /* 0x0000000483837c23 */ /* 0x008fe2000801005d */
[----:B------:R-:W-:-:S02]  /*acb0*/  ISETP.GE.AND P4, PT, R123, R166, PT ;  /* 0x000000a67b00720c */ /* 0x000fc40003f86270 */
[--C-:B------:R-:W-:Y:S02]  /*acc0*/  LOP3.LUT R228, R159, 0xd0, R192.reuse, 0xfe, !PT ;  /* 0x000000d09fe47812 */ /* 0x100fe400078efec0 */
        /* <DEDUP_REMOVED lines=8> */
[----:B------:R-:W-:Y:S02]  /*ad50*/  IADD3 R89, R158, 0x81, RZ ;  /* 0x000000819e597810 */ /* 0x000fe40007ffe0ff */
[----:B------:R-:W-:Y:S02]  /*ad60*/  ISETP.GE.AND P3, PT, R125, R166, PT ;  /* 0x000000a67d00720c */ /* 0x000fe40003f66270 */
[--C-:B------:R-:W-:Y:S02]  /*ad70*/  LOP3.LUT R230, R159, 0xd8, R192.reuse, 0xfe, !PT ;  /* 0x000000d89fe67812 */ /* 0x100fe400078efec0 */
[----:B------:R-:W2:Y:S01]  /*ad80*/  I2F R250, R125 ;  /* 0x0000007d00fa7306 */ /* 0x000ea20000201400 */
[----:B---3--:R-:W-:Y:S01]  /*ad90*/  FFMA.FTZ R85, R117, UR4, R85 ;  /* 0x0000000475557c23 */ /* 0x008fe20008010055 */
[----:B------:R-:W-:-:S02]  /*ada0*/  LOP3.LUT R236, R159, 0xf0, R192, 0xfe, !PT ;  /* 0x000000f09fec7812 */ /* 0x000fc400078efec0 */
[C-C-:B------:R-:W-:Y:S02]  /*adb0*/  LOP3.LUT R234, R159.reuse, 0xe8, R192.reuse, 0xfe, !PT ;  /* 0x000000e89fea7812 */ /* 0x140fe400078efec0 */
[----:B------:R-:W-:Y:S02]  /*adc0*/  LOP3.LUT R152, R159, 0x10, R192, 0xfe, !PT ;  /* 0x000000109f987812 */ /* 0x000fe400078efec0 */
[----:B------:R-:W3:Y:S01]  /*add0*/  I2F R109, R113 ;  /* 0x00000071006d7306 */ /* 0x000ee20000201400 */
[----:B-1----:R-:W-:Y:S01]  /*ade0*/  FFMA.FTZ R91, R29, UR4, R91 ;  /* 0x000000041d5b7c23 */ /* 0x002fe2000801005b */
[----:B------:R-:W-:Y:S02]  /*adf0*/  FSEL R29, R121, -INF , !P6 ;  /* 0xff800000791d7808 */ /* 0x000fe40007000000 */
[----:B------:R-:W-:Y:S02]  /*ae00*/  ISETP.GE.AND P6, PT, R113, R167, PT ;  /* 0x000000a77100720c */ /* 0x000fe40003fc6270 */
[----:B------:R-:W-:-:S02]  /*ae10*/  FSEL R160, R91, -INF , !P4 ;  /* 0xff8000005ba07808 */ /* 0x000fc40006000000 */
[----:B------:R-:W1:Y:S01]  /*ae20*/  I2F R252, R105 ;  /* 0x0000006900fc7306 */ /* 0x000e620000201400 */
[----:B--2---:R-:W-:Y:S01]  /*ae30*/  FFMA.FTZ R31, R250, UR4, R87 ;  /* 0x00000004fa1f7c23 */ /* 0x004fe20008010057 */
[----:B------:R-:W-:Y:S02]  /*ae40*/  IADD3 R87, R158, 0x79, RZ ;  /* 0x000000799e577810 */ /* 0x000fe40007ffe0ff */
[----:B------:R-:W-:Y:S02]  /*ae50*/  ISETP.GE.AND P4, PT, R113, R166, PT ;  /* 0x000000a67100720c */ /* 0x000fe40003f86270 */
[----:B------:R-:W-:Y:S02]  /*ae60*/  LOP3.LUT R238, R159, 0xf8, R192, 0xfe, !PT ;  /* 0x000000f89fee7812 */ /* 0x000fe400078efec0 */
[----:B------:R-:W2:Y:S01]  /*ae70*/  I2F R146, R105 ;  /* 0x0000006900927306 */ /* 0x000ea20000201400 */
[----:B---3--:R-:W-:Y:S01]  /*ae80*/  FFMA.FTZ R109, R109, UR4, R81 ;  /* 0x000000046d6d7c23 */ /* 0x008fe20008010051 */
[----:B------:R-:W-:-:S02]  /*ae90*/  FSEL R81, R85, -INF , !P5 ;  /* 0xff80000055517808 */ /* 0x000fc40006800000 */
[-C--:B------:R-:W-:Y:S02]  /*aea0*/  ISETP.GE.AND P5, PT, R158, R167.reuse, PT ;  /* 0x000000a79e00720c */ /* 0x080fe40003fa6270 */
[----:B------:R-:W-:Y:S02]  /*aeb0*/  FSEL R158, R31, -INF , !P3 ;  /* 0xff8000001f9e7808 */ /* 0x000fe40005800000 */
[----:B------:R-:W3:Y:S01]  /*aec0*/  I2F R93, R97 ;  /* 0x00000061005d7306 */ /* 0x000ee20000201400 */
[----:B-1----:R-:W-:Y:S01]  /*aed0*/  FFMA.FTZ R79, R252, UR4, R79 ;  /* 0x00000004fc4f7c23 */ /* 0x002fe2000801004f */
[----:B------:R-:W-:Y:S02]  /*aee0*/  FSEL R31, R109, -INF , !P6 ;  /* 0xff8000006d1f7808 */ /* 0x000fe40007000000 */
[C---:B------:R-:W-:Y:S02]  /*aef0*/  ISETP.GE.AND P6, PT, R105.reuse, R166, PT ;  /* 0x000000a66900720c */ /* 0x040fe40003fc6270 */
[----:B------:R-:W-:-:S02]  /*af00*/  ISETP.GE.AND P3, PT, R105, R167, PT ;  /* 0x000000a76900720c */ /* 0x000fc40003f66270 */
[----:B------:R-:W1:Y:S01]  /*af10*/  I2F R140, R97 ;  /* 0x00000061008c7306 */ /* 0x000e620000201400 */
[----:B--2---:R-:W-:Y:S01]  /*af20*/  FFMA.FTZ R77, R146, UR4, R77 ;  /* 0x00000004924d7c23 */ /* 0x004fe2000801004d */
[----:B------:R-:W-:Y:S01]  /*af30*/  FSEL R146, R79, -INF , !P6 ;  /* 0xff8000004f927808 */ /* 0x000fe20007000000 */
[----:B------:R-:W-:Y:S01]  /*af40*/  FFMA.FTZ R79, R169, UR4, R128 ;  /* 0x00000004a94f7c23 */ /* 0x000fe20008010080 */
[----:B------:R-:W-:Y:S02]  /*af50*/  ISETP.GE.AND P6, PT, R132, R166, PT ;  /* 0x000000a68400720c */ /* 0x000fe40003fc6270 */
[----:B------:R-:W-:Y:S02]  /*af60*/  FSEL R77, R77, -INF , !P3 ;  /* 0xff8000004d4d7808 */ /* 0x000fe40005800000 */
[----:B------:R-:W2:Y:S01]  /*af70*/  I2F R250, R89 ;  /* 0x0000005900fa7306 */ /* 0x000ea20000201400 */
[----:B---3--:R-:W-:Y:S01]  /*af80*/  FFMA.FTZ R73, R93, UR4, R73 ;  /* 0x000000045d497c23 */ /* 0x008fe20008010049 */
[----:B------:R-:W-:-:S02]  /*af90*/  ISETP.GE.AND P3, PT, R97, R167, PT ;  /* 0x000000a76100720c */ /* 0x000fc40003f66270 */
[----:B------:R-:W-:Y:S02]  /*afa0*/  FSEL R79, R79, -INF , !P5 ;  /* 0xff8000004f4f7808 */ /* 0x000fe40006800000 */
[----:B------:R-:W-:Y:S02]  /*afb0*/  FSEL R73, R73, -INF , !P3 ;  /* 0xff80000049497808 */ /* 0x000fe40005800000 */
[----:B------:R-:W3:Y:S01]  /*afc0*/  I2F R144, R113 ;  /* 0x0000007100907306 */ /* 0x000ee20000201400 */
[----:B-1----:R-:W-:Y:S01]  /*afd0*/  FFMA.FTZ R75, R140, UR4, R75 ;  /* 0x000000048c4b7c23 */ /* 0x002fe2000801004b */
[-C--:B------:R-:W-:Y:S02]  /*afe0*/  ISETP.GE.AND P3, PT, R97, R166.reuse, PT ;  /* 0x000000a66100720c */ /* 0x080fe40003f66270 */
[----:B------:R-:W-:Y:S02]  /*aff0*/  ISETP.GE.AND P5, PT, R89, R166, PT ;  /* 0x000000a65900720c */ /* 0x000fe40003fa6270 */
[----:B------:R-:W-:-:S02]  /*b000*/  LOP3.LUT R156, R159, 0x18, R192, 0xfe, !PT ;  /* 0x000000189f9c7812 */ /* 0x000fc400078efec0 */
[----:B------:R-:W1:Y:S01]  /*b010*/  I2F R136, R89 ;  /* 0x0000005900887306 */ /* 0x000e620000201400 */
[----:B--2---:R-:W-:Y:S01]  /*b020*/  FFMA.FTZ R67, R250, UR4, R67 ;  /* 0x00000004fa437c23 */ /* 0x004fe20008010043 */
[C-C-:B------:R-:W-:Y:S02]  /*b030*/  LOP3.LUT R240, R159.reuse, 0x8, R192.reuse, 0xfe, !PT ;  /* 0x000000089ff07812 */ /* 0x140fe400078efec0 */
[C-C-:B------:R-:W-:Y:S02]  /*b040*/  LOP3.LUT R250, R159.reuse, 0x20, R192.reuse, 0xfe, !PT ;  /* 0x000000209ffa7812 */ /* 0x140fe400078efec0 */
        /* <DEDUP_REMOVED lines=8> */
[----:B------:R-:W-:Y:S01]  /*b0d0*/  FSEL R136, R67, -INF , !P5 ;  /* 0xff80000043887808 */ /* 0x000fe20006800000 */
[----:B------:R-:W-:Y:S01]  /*b0e0*/  FFMA.FTZ R67, R171, UR4, R4 ;  /* 0x00000004ab437c23 */ /* 0x000fe20008010004 */
[----:B------:R-:W-:Y:S02]  /*b0f0*/  ISETP.GE.AND P5, PT, R87, R166, PT ;  /* 0x000000a65700720c */ /* 0x000fe40003fa6270 */
[----:B------:R-:W-:-:S02]  /*b100*/  ISETP.GE.AND P4, PT, R132, R167, PT ;  /* 0x000000a78400720c */ /* 0x000fc40003f86270 */
[----:B------:R1:W4:Y:S01]  /*b110*/  I2F R173, R132 ;  /* 0x0000008400ad7306 */ /* 0x0003220000201400 */
[----:B--2---:R-:W-:Y:S01]  /*b120*/  FFMA.FTZ R71, R252, UR4, R71 ;  /* 0x00000004fc477c23 */ /* 0x004fe20008010047 */
[----:B------:R-:W-:Y:S02]  /*b130*/  FSEL R65, R65, -INF , !P3 ;  /* 0xff80000041417808 */ /* 0x000fe40005800000 */
        /* <DEDUP_REMOVED lines=9> */
[-C--:B------:R-:W-:Y:S01]  /*b1d0*/  ISETP.GE.AND P3, PT, R170, R167.reuse, PT ;  /* 0x000000a7aa00720c */ /* 0x080fe20003f66270 */
[----:B----4-:R-:W-:Y:S01]  /*b1e0*/  FFMA.FTZ R138, R173, UR4, R6 ;  /* 0x00000004ad8a7c23 */ /* 0x010fe20008010006 */
[----:B------:R-:W-:Y:S02]  /*b1f0*/  ISETP.GE.AND P4, PT, R172, R167, PT ;  /* 0x000000a7ac00720c */ /* 0x000fe40003f86270 */
[----:B------:R-:W-:-:S02]  /*b200*/  FSEL R132, R132, -INF , !P5 ;  /* 0xff80000084847808 */ /* 0x000fc40006800000 */
[----:B------:R-:W1:Y:S01]  /*b210*/  I2F R185, R176 ;  /* 0x000000b000b97306 */ /* 0x000e620000201400 */
[C---:B--2---:R-:W-:Y:S01]  /*b220*/  FFMA.FTZ R54, R183.reuse, UR4, R54 ;  /* 0x00000004b7367c23 */ /* 0x044fe20008010036 */
[-C--:B------:R-:W-:Y:S01]  /*b230*/  ISETP.GE.AND P5, PT, R174, R166.reuse, PT ;  /* 0x000000a6ae00720c */ /* 0x080fe20003fa6270 */
[----:B------:R-:W-:Y:S01]  /*b240*/  FFMA.FTZ R52, R183, UR4, R52 ;  /* 0x00000004b7347c23 */ /* 0x000fe20008010034 */
[----:B------:R-:W-:Y:S02]  /*b250*/  FSEL R138, R138, -INF , !P6 ;  /* 0xff8000008a8a7808 */ /* 0x000fe40007000000 */
[----:B------:R-:W-:Y:S02]  /*b260*/  ISETP.GE.AND P6, PT, R172, R166, PT ;  /* 0x000000a6ac00720c */ /* 0x000fe40003fc6270 */
[----:B------:R-:W2:Y:S01]  /*b270*/  I2F R187, R178 ;  /* 0x000000b200bb7306 */ /* 0x000ea20000201400 */
[C---:B---3--:R-:W-:Y:S01]  /*b280*/  FFMA.FTZ R56, R177.reuse, UR4, R56 ;  /* 0x00000004b1387c23 */ /* 0x048fe20008010038 */
[----:B------:R-:W-:Y:S01]  /*b290*/  FSEL R71, R60, -INF , !P3 ;  /* 0xff8000003c477808 */ /* 0x000fe20005800000 */
[----:B------:R-:W-:Y:S01]  /*b2a0*/  FFMA.FTZ R58, R177, UR4, R58 ;  /* 0x00000004b13a7c23 */ /* 0x000fe2000801003a */
[----:B------:R-:W-:-:S02]  /*b2b0*/  ISETP.GE.AND P3, PT, R174, R167, PT ;  /* 0x000000a7ae00720c */ /* 0x000fc40003f66270 */
[----:B------:R-:W-:Y:S02]  /*b2c0*/  FSEL R75, R56, -INF , !P4 ;  /* 0xff800000384b7808 */ /* 0x000fe40006000000 */
[----:B------:R-:W3:Y:S01]  /*b2d0*/  I2F R195, R182 ;  /* 0x000000b600c37306 */ /* 0x000ee20000201400 */
[C---:B-1----:R-:W-:Y:S01]  /*b2e0*/  FFMA.FTZ R115, R185.reuse, UR4, R48 ;  /* 0x00000004b9737c23 */ /* 0x042fe20008010030 */
[----:B------:R-:W-:Y:S01]  /*b2f0*/  FSEL R48, R54, -INF , !P5 ;  /* 0xff80000036307808 */ /* 0x000fe20006800000 */
[----:B------:R-:W-:Y:S01]  /*b300*/  FFMA.FTZ R50, R185, UR4, R50 ;  /* 0x00000004b9327c23 */ /* 0x000fe20008010032 */
[-C--:B------:R-:W-:Y:S02]  /*b310*/  ISETP.GE.AND P5, PT, R178, R166.reuse, PT ;  /* 0x000000a6b200720c */ /* 0x080fe40003fa6270 */
[----:B------:R-:W-:Y:S02]  /*b320*/  FSEL R128, R58, -INF , !P6 ;  /* 0xff8000003a807808 */ /* 0x000fe40007000000 */
[----:B------:R-:W1:Y:S01]  /*b330*/  I2F R197, R184 ;  /* 0x000000b800c57306 */ /* 0x000e620000201400 */
[C---:B--2---:R-:W-:Y:S01]  /*b340*/  FFMA.FTZ R46, R187.reuse, UR4, R46 ;  /* 0x00000004bb2e7c23 */ /* 0x044fe2000801002e */
[C---:B------:R-:W-:Y:S01]  /*b350*/  ISETP.GE.AND P4, PT, R176.reuse, R167, PT ;  /* 0x000000a7b000720c */ /* 0x040fe20003f86270 */
[----:B------:R-:W-:Y:S01]  /*b360*/  FFMA.FTZ R117, R187, UR4, R44 ;  /* 0x00000004bb757c23 */ /* 0x000fe2000801002c */
[----:B------:R-:W-:-:S02]  /*b370*/  ISETP.GE.AND P6, PT, R176, R166, PT ;  /* 0x000000a6b000720c */ /* 0x000fc40003fc6270 */
[----:B------:R-:W-:Y:S02]  /*b380*/  FSEL R105, R52, -INF , !P3 ;  /* 0xff80000034697808 */ /* 0x000fe40005800000 */
[----:B------:R-:W2:Y:S01]  /*b390*/  I2F R227, R226 ;  /* 0x000000e200e37306 */ /* 0x000ea20000201400 */
[C---:B---3--:R-:W-:Y:S01]  /*b3a0*/  FFMA.FTZ R125, R195.reuse, UR4, R40 ;  /* 0x00000004c37d7c23 */ /* 0x048fe20008010028 */
[----:B------:R-:W-:Y:S01]  /*b3b0*/  FSEL R40, R46, -INF , !P5 ;  /* 0xff8000002e287808 */ /* 0x000fe20006800000 */
[----:B------:R-:W-:Y:S01]  /*b3c0*/  FFMA.FTZ R42, R195, UR4, R42 ;  /* 0x00000004c32a7c23 */ /* 0x000fe2000801002a */
[----:B------:R-:W-:Y:S02]  /*b3d0*/  ISETP.GE.AND P3, PT, R178, R167, PT ;  /* 0x000000a7b200720c */ /* 0x000fe40003f66270 */
[----:B------:R-:W-:Y:S02]  /*b3e0*/  ISETP.GE.AND P5, PT, R184, R166, PT ;  /* 0x000000a6b800720c */ /* 0x000fe40003fa6270 */
[----:B------:R-:W3:Y:S01]  /*b3f0*/  I2F R141, R228 ;  /* 0x000000e4008d7306 */ /* 0x000ee20000201400 */
[----:B-1----:R-:W-:Y:S01]  /*b400*/  FFMA.FTZ R38, R197, UR4, R38 ;  /* 0x00000004c5267c23 */ /* 0x002fe20008010026 */
[----:B------:R-:W-:Y:S01]  /*b410*/  FSEL R115, R115, -INF , !P4 ;  /* 0xff80000073737808 */ /* 0x000fe20006000000 */
[----:B------:R-:W-:Y:S01]  /*b420*/  FFMA.FTZ R127, R197, UR4, R36 ;  /* 0x00000004c57f7c23 */ /* 0x000fe20008010024 */
[----:B------:R-:W-:-:S02]  /*b430*/  FSEL R44, R50, -INF , !P6 ;  /* 0xff800000322c7808 */ /* 0x000fc40007000000 */
[CC--:B------:R-:W-:Y:S02]  /*b440*/  ISETP.GE.AND P4, PT, R182.reuse, R167.reuse, PT ;  /* 0x000000a7b600720c */ /* 0x0c0fe40003f86270 */
[----:B------:R-:W1:Y:S01]  /*b450*/  I2F R231, R232 ;  /* 0x000000e800e77306 */ /* 0x000e620000201400 */
[-C--:B------:R-:W-:Y:S01]  /*b460*/  ISETP.GE.AND P6, PT, R182, R166.reuse, PT ;  /* 0x000000a6b600720c */ /* 0x080fe20003fc6270 */
[----:B--2---:R-:W-:Y:S01]  /*b470*/  FFMA.FTZ R139, R227, UR4, R32 ;  /* 0x00000004e38b7c23 */ /* 0x004fe20008010020 */
[----:B------:R-:W-:Y:S01]  /*b480*/  LOP3.LUT R6, R159, 0x30, R192, 0xfe, !PT ;  /* 0x000000309f067812 */ /* 0x000fe200078efec0 */
[----:B------:R-:W-:Y:S01]  /*b490*/  FFMA.FTZ R34, R227, UR4, R34 ;  /* 0x00000004e3227c23 */ /* 0x000fe20008010022 */
[----:B------:R-:W-:Y:S02]  /*b4a0*/  FSEL R117, R117, -INF , !P3 ;  /* 0xff80000075757808 */ /* 0x000fe40005800000 */
[----:B------:R-:W-:Y:S01]  /*b4b0*/  FSEL R32, R38, -INF , !P5 ;  /* 0xff80000026207808 */ /* 0x000fe20006800000 */
[----:B------:R-:W2:Y:S01]  /*b4c0*/  I2F R229, R230 ;  /* 0x000000e600e57306 */ /* 0x000ea20000201400 */
[C---:B---3--:R-:W-:Y:S01]  /*b4d0*/  FFMA.FTZ R30, R141.reuse, UR4, R30 ;  /* 0x000000048d1e7c23 */ /* 0x048fe2000801001e */
[----:B------:R-:W-:Y:S01]  /*b4e0*/  ISETP.GE.AND P3, PT, R184, R167, PT ;  /* 0x000000a7b800720c */ /* 0x000fe20003f66270 */
[----:B------:R-:W-:Y:S01]  /*b4f0*/  FFMA.FTZ R147, R141, UR4, R28 ;  /* 0x000000048d937c23 */ /* 0x000fe2000801001c */
[----:B------:R-:W-:-:S02]  /*b500*/  ISETP.GE.AND P5, PT, R228, R166, PT ;  /* 0x000000a6e400720c */ /* 0x000fc40003fa6270 */
[----:B------:R-:W-:Y:S02]  /*b510*/  FSEL R125, R125, -INF , !P4 ;  /* 0xff8000007d7d7808 */ /* 0x000fe40006000000 */
[----:B------:R-:W3:Y:S01]  /*b520*/  I2F R235, R236 ;  /* 0x000000ec00eb7306 */ /* 0x000ee20000201400 */
[----:B------:R-:W-:Y:S01]  /*b530*/  FSEL R36, R42, -INF , !P6 ;  /* 0xff8000002a247808 */ /* 0x000fe20007000000 */
[----:B-1----:R-:W-:Y:S01]  /*b540*/  FFMA.FTZ R22, R231, UR4, R22 ;  /* 0x00000004e7167c23 */ /* 0x002fe20008010016 */
[----:B------:R-:W-:Y:S01]  /*b550*/  LOP3.LUT R62, R159, 0x38, R192, 0xfe, !PT ;  /* 0x000000389f3e7812 */ /* 0x000fe200078efec0 */
[----:B------:R-:W-:Y:S01]  /*b560*/  FFMA.FTZ R20, R231, UR4, R20 ;  /* 0x00000004e7147c23 */ /* 0x000fe20008010014 */
[C---:B------:R-:W-:Y:S02]  /*b570*/  ISETP.GE.AND P4, PT, R226.reuse, R167, PT ;  /* 0x000000a7e200720c */ /* 0x040fe40003f86270 */
[----:B------:R-:W-:Y:S01]  /*b580*/  ISETP.GE.AND P6, PT, R226, R166, PT ;  /* 0x000000a6e200720c */ /* 0x000fe20003fc6270 */
[----:B------:R-:W1:Y:S01]  /*b590*/  I2F R233, R234 ;  /* 0x000000ea00e97306 */ /* 0x000e620000201400 */
[----:B------:R-:W-:Y:S01]  /*b5a0*/  LOP3.LUT R4, R159, 0x28, R192, 0xfe, !PT ;  /* 0x000000289f047812 */ /* 0x000fe200078efec0 */
[----:B--2---:R-:W-:Y:S01]  /*b5b0*/  FFMA.FTZ R149, R229, UR4, R24 ;  /* 0x00000004e5957c23 */ /* 0x004fe20008010018 */
[----:B------:R-:W-:Y:S01]  /*b5c0*/  LOP3.LUT R174, R159, 0x50, R192, 0xfe, !PT ;  /* 0x000000509fae7812 */ /* 0x000fe200078efec0 */
[----:B------:R-:W-:Y:S01]  /*b5d0*/  FFMA.FTZ R26, R229, UR4, R26 ;  /* 0x00000004e51a7c23 */ /* 0x000fe2000801001a */
[----:B------:R-:W-:-:S02]  /*b5e0*/  FSEL R127, R127, -INF , !P3 ;  /* 0xff8000007f7f7808 */ /* 0x000fc40005800000 */
[----:B------:R-:W-:Y:S01]  /*b5f0*/  FSEL R38, R30, -INF , !P5 ;  /* 0xff8000001e267808 */ /* 0x000fe20006800000 */
[----:B------:R-:W2:Y:S01]  /*b600*/  I2F R83, R152 ;  /* 0x0000009800537306 */ /* 0x000ea20000201400 */
[-C--:B------:R-:W-:Y:S01]  /*b610*/  ISETP.GE.AND P3, PT, R228, R167.reuse, PT ;  /* 0x000000a7e400720c */ /* 0x080fe20003f66270 */
[C---:B---3--:R-:W-:Y:S01]  /*b620*/  FFMA.FTZ R14, R235.reuse, UR4, R14 ;  /* 0x00000004eb0e7c23 */ /* 0x048fe2000801000e */
[-C--:B------:R-:W-:Y:S01]  /*b630*/  ISETP.GE.AND P5, PT, R232, R166.reuse, PT ;  /* 0x000000a6e800720c */ /* 0x080fe20003fa6270 */
[----:B------:R-:W-:Y:S01]  /*b640*/  FFMA.FTZ R12, R235, UR4, R12 ;  /* 0x00000004eb0c7c23 */ /* 0x000fe2000801000c */
[----:B------:R-:W-:Y:S02]  /*b650*/  LOP3.LUT R170, R159, 0x40, R192, 0xfe, !PT ;  /* 0x000000409faa7812 */ /* 0x000fe400078efec0 */
[----:B------:R-:W-:Y:S01]  /*b660*/  FSEL R139, R139, -INF , !P4 ;  /* 0xff8000008b8b7808 */ /* 0x000fe20006000000 */
[----:B------:R-:W3:Y:S01]  /*b670*/  I2F R237, R238 ;  /* 0x000000ee00ed7306 */ /* 0x000ee20000201400 */
[----:B------:R-:W-:Y:S01]  /*b680*/  FSEL R34, R34, -INF , !P6 ;  /* 0xff80000022227808 */ /* 0x000fe20007000000 */
[C---:B-1----:R-:W-:Y:S01]  /*b690*/  FFMA.FTZ R16, R233.reuse, UR4, R16 ;  /* 0x00000004e9107c23 */ /* 0x042fe20008010010 */
[C---:B------:R-:W-:Y:S01]  /*b6a0*/  ISETP.GE.AND P4, PT, R230.reuse, R167, PT ;  /* 0x000000a7e600720c */ /* 0x040fe20003f86270 */
[----:B------:R-:W-:Y:S01]  /*b6b0*/  FFMA.FTZ R18, R233, UR4, R18 ;  /* 0x00000004e9127c23 */ /* 0x000fe20008010012 */
[----:B------:R-:W-:-:S02]  /*b6c0*/  ISETP.GE.AND P6, PT, R230, R166, PT ;  /* 0x000000a6e600720c */ /* 0x000fc40003fc6270 */
[C-C-:B------:R-:W-:Y:S01]  /*b6d0*/  LOP3.LUT R172, R159.reuse, 0x48, R192.reuse, 0xfe, !PT ;  /* 0x000000489fac7812 */ /* 0x140fe200078efec0 */
[----:B------:R-:W1:Y:S01]  /*b6e0*/  I2F R85, R156 ;  /* 0x0000009c00557306 */ /* 0x000e620000201400 */
[----:B------:R-:W-:Y:S01]  /*b6f0*/  LOP3.LUT R184, R159, 0x70, R192, 0xfe, !PT ;  /* 0x000000709fb87812 */ /* 0x000fe200078efec0 */
[----:B--2---:R-:W-:Y:S01]  /*b700*/  FFMA.FTZ R120, R83, UR4, R120 ;  /* 0x0000000453787c23 */ /* 0x004fe20008010078 */
[----:B------:R-:W-:Y:S02]  /*b710*/  FSEL R147, R147, -INF , !P3 ;  /* 0xff80000093937808 */ /* 0x000fe40005800000 */
[----:B------:R-:W-:Y:S02]  /*b720*/  FSEL R46, R22, -INF , !P5 ;  /* 0xff800000162e7808 */ /* 0x000fe40006800000 */
[----:B------:R-:W-:Y:S01]  /*b730*/  ISETP.GE.AND P3, PT, R232, R167, PT ;  /* 0x000000a7e800720c */ /* 0x000fe20003f66270 */
[----:B------:R-:W2:Y:S01]  /*b740*/  I2F R239, R240 ;  /* 0x000000f000ef7306 */ /* 0x000ea20000201400 */
[----:B------:R-:W-:Y:S01]  /*b750*/  ISETP.GE.AND P5, PT, R236, R166, PT ;  /* 0x000000a6ec00720c */ /* 0x000fe20003fa6270 */
[----:B---3--:R-:W-:Y:S01]  /*b760*/  FFMA.FTZ R8, R237, UR4, R8 ;  /* 0x00000004ed087c23 */ /* 0x008fe20008010008 */
[----:B------:R-:W-:Y:S01]  /*b770*/  LOP3.LUT R176, R159, 0x58, R192, 0xfe, !PT ;  /* 0x000000589fb07812 */ /* 0x000fe200078efec0 */
[----:B------:R-:W-:Y:S01]  /*b780*/  FFMA.FTZ R10, R237, UR4, R10 ;  /* 0x00000004ed0a7c23 */ /* 0x000fe2000801000a */
[----:B------:R-:W-:-:S02]  /*b790*/  LOP3.LUT R178, R159, 0x60, R192, 0xfe, !PT ;  /* 0x000000609fb27812 */ /* 0x000fc400078efec0 */
[----:B------:R-:W-:Y:S01]  /*b7a0*/  FSEL R149, R149, -INF , !P4 ;  /* 0xff80000095957808 */ /* 0x000fe20006000000 */
[----:B------:R-:W3:Y:S01]  /*b7b0*/  I2F R91, R6 ;  /* 0x00000006005b7306 */ /* 0x000ee20000201400 */
[----:B------:R-:W-:Y:S01]  /*b7c0*/  FSEL R42, R26, -INF , !P6 ;  /* 0xff8000001a2a7808 */ /* 0x000fe20007000000 */
[----:B-1----:R-:W-:Y:S01]  /*b7d0*/  FFMA.FTZ R116, R85, UR4, R116 ;  /* 0x0000000455747c23 */ /* 0x002fe20008010074 */
[C---:B------:R-:W-:Y:S02]  /*b7e0*/  ISETP.GE.AND P4, PT, R234.reuse, R167, PT ;  /* 0x000000a7ea00720c */ /* 0x040fe40003f86270 */
[----:B------:R-:W-:Y:S02]  /*b7f0*/  ISETP.GE.AND P6, PT, R234, R166, PT ;  /* 0x000000a6ea00720c */ /* 0x000fe40003fc6270 */
[----:B------:R-:W-:Y:S01]  /*b800*/  LOP3.LUT R182, R159, 0x68, R192, 0xfe, !PT ;  /* 0x000000689fb67812 */ /* 0x000fe200078efec0 */
[----:B------:R-:W1:Y:S01]  /*b810*/  I2F R87, R250 ;  /* 0x000000fa00577306 */ /* 0x000e620000201400 */
[----:B------:R-:W-:Y:S01]  /*b820*/  FSEL R123, R20, -INF , !P3 ;  /* 0xff800000147b7808 */ /* 0x000fe20005800000 */
[----:B--2---:R-:W-:Y:S01]  /*b830*/  FFMA.FTZ R124, R239, UR4, R124 ;  /* 0x00000004ef7c7c23 */ /* 0x004fe2000801007c */
[----:B------:R-:W-:-:S02]  /*b840*/  FSEL R56, R14, -INF , !P5 ;  /* 0xff8000000e387808 */ /* 0x000fc40006800000 */
[-C--:B------:R-:W-:Y:S02]  /*b850*/  ISETP.GE.AND P3, PT, R236, R167.reuse, PT ;  /* 0x000000a7ec00720c */ /* 0x080fe40003f66270 */
[-C--:B------:R-:W-:Y:S01]  /*b860*/  ISETP.GE.AND P5, PT, R152, R167.reuse, PT ;  /* 0x000000a79800720c */ /* 0x080fe20003fa6270 */
[----:B------:R-:W2:Y:S01]  /*b870*/  I2F R93, R62 ;  /* 0x0000003e005d7306 */ /* 0x000ea20000201400 */
[----:B------:R-:W-:Y:S01]  /*b880*/  FSEL R50, R16, -INF , !P4 ;  /* 0xff80000010327808 */ /* 0x000fe20006000000 */
[----:B---3--:R-:W-:Y:S01]  /*b890*/  FFMA.FTZ R104, R91, UR4, R104 ;  /* 0x000000045b687c23 */ /* 0x008fe20008010068 */
[----:B------:R-:W-:Y:S02]  /*b8a0*/  FSEL R52, R18, -INF , !P6 ;  /* 0xff80000012347808 */ /* 0x000fe40007000000 */
[C---:B------:R-:W-:Y:S02]  /*b8b0*/  ISETP.GE.AND P4, PT, R238.reuse, R167, PT ;  /* 0x000000a7ee00720c */ /* 0x040fe40003f86270 */
[----:B------:R-:W-:Y:S01]  /*b8c0*/  ISETP.GE.AND P6, PT, R238, R166, PT ;  /* 0x000000a6ee00720c */ /* 0x000fe20003fc6270 */
[----:B------:R-:W3:Y:S01]  /*b8d0*/  I2F R89, R4 ;  /* 0x0000000400597306 */ /* 0x000ee20000201400 */
[----:B------:R-:W-:Y:S01]  /*b8e0*/  LOP3.LUT R28, R159, 0x78, R192, 0xfe, !PT ;  /* 0x000000789f1c7812 */ /* 0x000fe200078efec0 */
[----:B-1----:R-:W-:Y:S01]  /*b8f0*/  FFMA.FTZ R112, R87, UR4, R112 ;  /* 0x0000000457707c23 */ /* 0x002fe20008010070 */
[----:B------:R-:W-:-:S02]  /*b900*/  LOP3.LUT R24, R159, 0x80, R192, 0xfe, !PT ;  /* 0x000000809f187812 */ /* 0x000fc400078efec0 */
[----:B------:R-:W-:Y:S02]  /*b910*/  FSEL R54, R12, -INF , !P3 ;  /* 0xff8000000c367808 */ /* 0x000fe40005800000 */
[----:B------:R-:W-:Y:S01]  /*b920*/  FSEL R85, R120, -INF , !P5 ;  /* 0xff80000078557808 */ /* 0x000fe20006800000 */
[----:B------:R-:W1:Y:S01]  /*b930*/  I2F R99, R174 ;  /* 0x000000ae00637306 */ /* 0x000e620000201400 */
[----:B------:R-:W-:Y:S01]  /*b940*/  LOP3.LUT R185, R159, 0x30, R192, 0xfe, !PT ;  /* 0x000000309fb97812 */ /* 0x000fe200078efec0 */
[----:B--2---:R-:W-:Y:S01]  /*b950*/  FFMA.FTZ R100, R93, UR4, R100 ;  /* 0x000000045d647c23 */ /* 0x004fe20008010064 */
[-C--:B------:R-:W-:Y:S02]  /*b960*/  ISETP.GE.AND P3, PT, R240, R167.reuse, PT ;  /* 0x000000a7f000720c */ /* 0x080fe40003f66270 */
[----:B------:R-:W-:Y:S02]  /*b970*/  ISETP.GE.AND P5, PT, R6, R167, PT ;  /* 0x000000a70600720c */ /* 0x000fe40003fa6270 */
[----:B------:R-:W-:Y:S01]  /*b980*/  FSEL R58, R8, -INF , !P4 ;  /* 0xff800000083a7808 */ /* 0x000fe20006000000 */
[----:B------:R-:W2:Y:S01]  /*b990*/  I2F R95, R170 ;  /* 0x000000aa005f7306 */ /* 0x000ea20000201400 */
[----:B------:R-:W-:Y:S01]  /*b9a0*/  FSEL R60, R10, -INF , !P6 ;  /* 0xff8000000a3c7808 */ /* 0x000fe20007000000 */
[----:B---3--:R-:W-:Y:S01]  /*b9b0*/  FFMA.FTZ R108, R89, UR4, R108 ;  /* 0x00000004596c7c23 */ /* 0x008fe2000801006c */
[----:B------:R-:W-:-:S02]  /*b9c0*/  LOP3.LUT R113, R159, 0x8, R192, 0xfe, !PT ;  /* 0x000000089f717812 */ /* 0x000fc400078efec0 */
[-C--:B------:R-:W-:Y:S02]  /*b9d0*/  ISETP.GE.AND P4, PT, R156, R167.reuse, PT ;  /* 0x000000a79c00720c */ /* 0x080fe40003f86270 */
[-C--:B------:R-:W-:Y:S01]  /*b9e0*/  ISETP.GE.AND P6, PT, R250, R167.reuse, PT ;  /* 0x000000a7fa00720c */ /* 0x080fe20003fc6270 */
[----:B------:R-:W3:Y:S01]  /*b9f0*/  I2F R97, R172 ;  /* 0x000000ac00617306 */ /* 0x000ee20000201400 */
[----:B------:R-:W-:Y:S01]  /*ba00*/  FSEL R83, R124, -INF , !P3 ;  /* 0xff8000007c537808 */ /* 0x000fe20005800000 */
[----:B-1----:R-:W-:Y:S01]  /*ba10*/  FFMA.FTZ R88, R99, UR4, R88 ;  /* 0x0000000463587c23 */ /* 0x002fe20008010058 */
[----:B------:R-:W-:Y:S02]  /*ba20*/  FSEL R93, R104, -INF , !P5 ;  /* 0xff800000685d7808 */ /* 0x000fe40006800000 */
[-C--:B------:R-:W-:Y:S02]  /*ba30*/  ISETP.GE.AND P3, PT, R4, R167.reuse, PT ;  /* 0x000000a70400720c */ /* 0x080fe40003f66270 */
[----:B------:R-:W-:Y:S01]  /*ba40*/  ISETP.GE.AND P5, PT, R174, R167, PT ;  /* 0x000000a7ae00720c */ /* 0x000fe20003fa6270 */
[----:B------:R-:W1:Y:S01]  /*ba50*/  I2F R109, R184 ;  /* 0x000000b8006d7306 */ /* 0x000e620000201400 */
[----:B------:R-:W-:Y:S01]  /*ba60*/  FSEL R87, R116, -INF , !P4 ;  /* 0xff80000074577808 */ /* 0x000fe20006000000 */
[----:B--2---:R-:W-:Y:S01]  /*ba70*/  FFMA.FTZ R96, R95, UR4, R96 ;  /* 0x000000045f607c23 */ /* 0x004fe20008010060 */
[----:B------:R-:W-:-:S02]  /*ba80*/  FSEL R89, R112, -INF , !P6 ;  /* 0xff80000070597808 */ /* 0x000fc40007000000 */
[-C--:B------:R-:W-:Y:S02]  /*ba90*/  ISETP.GE.AND P4, PT, R62, R167.reuse, PT ;  /* 0x000000a73e00720c */ /* 0x080fe40003f86270 */
[-C--:B------:R-:W-:Y:S01]  /*baa0*/  ISETP.GE.AND P6, PT, R170, R167.reuse, PT ;  /* 0x000000a7aa00720c */ /* 0x080fe20003fc6270 */
[----:B------:R-:W2:Y:S01]  /*bab0*/  I2F R101, R176 ;  /* 0x000000b000657306 */ /* 0x000ea20000201400 */
[----:B------:R-:W-:Y:S01]  /*bac0*/  LOP3.LUT R155, R159, 0x18, R192, 0xfe, !PT ;  /* 0x000000189f9b7812 */ /* 0x000fe200078efec0 */
[----:B---3--:R-:W-:Y:S01]  /*bad0*/  FFMA.FTZ R92, R97, UR4, R92 ;  /* 0x00000004615c7c23 */ /* 0x008fe2000801005c */
[----:B------:R-:W-:Y:S02]  /*bae0*/  FSEL R91, R108, -INF , !P3 ;  /* 0xff8000006c5b7808 */ /* 0x000fe40005800000 */
[C-C-:B------:R-:W-:Y:S02]  /*baf0*/  LOP3.LUT R227, R159.reuse, 0x40, R192.reuse, 0xfe, !PT ;  /* 0x000000409fe37812 */ /* 0x140fe400078efec0 */
[----:B------:R-:W-:Y:S01]  /*bb00*/  LOP3.LUT R229, R159, 0x48, R192, 0xfe, !PT ;  /* 0x000000489fe57812 */ /* 0x000fe200078efec0 */
[----:B------:R-:W3:Y:S01]  /*bb10*/  I2F R103, R178 ;  /* 0x000000b200677306 */ /* 0x000ee20000201400 */
[----:B------:R-:W-:Y:S01]  /*bb20*/  FSEL R153, R88, -INF , !P5 ;  /* 0xff80000058997808 */ /* 0x000fe20006800000 */
[----:B-1----:R-:W-:Y:S01]  /*bb30*/  FFMA.FTZ R72, R109, UR4, R72 ;  /* 0x000000046d487c23 */ /* 0x002fe20008010048 */
[----:B------:R-:W-:-:S02]  /*bb40*/  ISETP.GE.AND P3, PT, R172, R167, PT ;  /* 0x000000a7ac00720c */ /* 0x000fc40003f66270 */
[-C--:B------:R-:W-:Y:S02]  /*bb50*/  ISETP.GE.AND P5, PT, R184, R167.reuse, PT ;  /* 0x000000a7b800720c */ /* 0x080fe40003fa6270 */
[----:B------:R-:W-:Y:S01]  /*bb60*/  LOP3.LUT R177, R159, 0x20, R192, 0xfe, !PT ;  /* 0x000000209fb17812 */ /* 0x000fe200078efec0 */
[----:B------:R-:W1:Y:S01]  /*bb70*/  I2F R107, R182 ;  /* 0x000000b6006b7306 */ /* 0x000e620000201400 */
[----:B------:R-:W-:Y:S01]  /*bb80*/  FSEL R95, R100, -INF , !P4 ;  /* 0xff800000645f7808 */ /* 0x000fe20006000000 */
[----:B--2---:R-:W-:Y:S01]  /*bb90*/  FFMA.FTZ R84, R101, UR4, R84 ;  /* 0x0000000465547c23 */ /* 0x004fe20008010054 */
[----:B------:R-:W-:Y:S02]  /*bba0*/  FSEL R97, R96, -INF , !P6 ;  /* 0xff80000060617808 */ /* 0x000fe40007000000 */
[-C--:B------:R-:W-:Y:S02]  /*bbb0*/  ISETP.GE.AND P4, PT, R176, R167.reuse, PT ;  /* 0x000000a7b000720c */ /* 0x080fe40003f86270 */
[----:B------:R-:W-:Y:S01]  /*bbc0*/  ISETP.GE.AND P6, PT, R178, R167, PT ;  /* 0x000000a7b200720c */ /* 0x000fe20003fc6270 */
[----:B------:R-:W2:Y:S01]  /*bbd0*/  I2F R141, R121 ;  /* 0x00000079008d7306 */ /* 0x000ea20000201400 */
[----:B---3--:R-:W-:Y:S01]  /*bbe0*/  FFMA.FTZ R80, R103, UR4, R80 ;  /* 0x0000000467507c23 */ /* 0x008fe20008010050 */
[----:B------:R-:W-:-:S02]  /*bbf0*/  FSEL R137, R92, -INF , !P3 ;  /* 0xff8000005c897808 */ /* 0x000fc40005800000 */
[----:B------:R-:W-:Y:S02]  /*bc00*/  FSEL R173, R72, -INF , !P5 ;  /* 0xff80000048ad7808 */ /* 0x000fe40006800000 */
[----:B------:R-:W-:Y:S02]  /*bc10*/  ISETP.GE.AND P3, PT, R182, R167, PT ;  /* 0x000000a7b600720c */ /* 0x000fe40003f66270 */
[----:B------:R-:W3:Y:S01]  /*bc20*/  I2F R111, R28 ;  /* 0x0000001c006f7306 */ /* 0x000ee20000201400 */
[----:B-1----:R-:W-:Y:S01]  /*bc30*/  FFMA.FTZ R76, R107, UR4, R76 ;  /* 0x000000046b4c7c23 */ /* 0x002fe2000801004c */
[----:B------:R-:W-:Y:S02]  /*bc40*/  ISETP.GE.AND P5, PT, R121, R166, PT ;  /* 0x000000a67900720c */ /* 0x000fe40003fa6270 */
[C-C-:B------:R-:W-:Y:S02]  /*bc50*/  LOP3.LUT R181, R159.reuse, 0x28, R192.reuse, 0xfe, !PT ;  /* 0x000000289fb57812 */ /* 0x140fe400078efec0 */
[----:B------:R-:W-:-:S02]  /*bc60*/  LOP3.LUT R195, R159, 0x38, R192, 0xfe, !PT ;  /* 0x000000389fc37812 */ /* 0x000fc400078efec0 */
[----:B------:R-:W1:Y:S01]  /*bc70*/  I2F R119, R24 ;  /* 0x0000001800777306 */ /* 0x000e620000201400 */
[----:B--2---:R-:W-:Y:S01]  /*bc80*/  FFMA.FTZ R8, R141, UR4, R122 ;  /* 0x000000048d087c23 */ /* 0x004fe2000801007a */
[----:B------:R-:W-:Y:S02]  /*bc90*/  FSEL R157, R84, -INF , !P4 ;  /* 0xff800000549d7808 */ /* 0x000fe40006000000 */
[----:B------:R-:W-:Y:S02]  /*bca0*/  FSEL R169, R80, -INF , !P6 ;  /* 0xff80000050a97808 */ /* 0x000fe40007000000 */
[-C--:B------:R-:W-:Y:S02]  /*bcb0*/  ISETP.GE.AND P4, PT, R28, R167.reuse, PT ;  /* 0x000000a71c00720c */ /* 0x080fe40003f86270 */
[----:B------:R-:W2:Y:S01]  /*bcc0*/  I2F R187, R185 ;  /* 0x000000b900bb7306 */ /* 0x000ea20000201400 */
[----:B------:R-:W-:Y:S01]  /*bcd0*/  ISETP.GE.AND P6, PT, R24, R167, PT ;  /* 0x000000a71800720c */ /* 0x000fe20003fc6270 */
[----:B---3--:R-:W-:Y:S01]  /*bce0*/  FFMA.FTZ R68, R111, UR4, R68 ;  /* 0x000000046f447c23 */ /* 0x008fe20008010044 */
[----:B------:R-:W-:-:S02]  /*bcf0*/  FSEL R167, R76, -INF , !P3 ;  /* 0xff8000004ca77808 */ /* 0x000fc40005800000 */
[----:B------:R-:W-:Y:S02]  /*bd00*/  FSEL R8, R8, -INF , !P5 ;  /* 0xff80000008087808 */ /* 0x000fe40006800000 */
[-C--:B------:R-:W-:Y:S01]  /*bd10*/  ISETP.GE.AND P3, PT, R113, R166.reuse, PT ;  /* 0x000000a67100720c */ /* 0x080fe20003f66270 */
[----:B------:R3:W4:Y:S01]  /*bd20*/  I2F R131, R113 ;  /* 0x0000007100837306 */ /* 0x0007220000201400 */
[----:B-1----:R-:W-:Y:S01]  /*bd30*/  FFMA.FTZ R64, R119, UR4, R64 ;  /* 0x0000000477407c23 */ /* 0x002fe20008010040 */
[----:B------:R-:W-:Y:S02]  /*bd40*/  ISETP.GE.AND P5, PT, R185, R166, PT ;  /* 0x000000a6b900720c */ /* 0x000fe40003fa6270 */
[C-C-:B------:R-:W-:Y:S02]  /*bd50*/  LOP3.LUT R103, R159.reuse, 0x50, R192.reuse, 0xfe, !PT ;  /* 0x000000509f677812 */ /* 0x140fe400078efec0 */
[----:B------:R-:W-:Y:S02]  /*bd60*/  LOP3.LUT R109, R159, 0x58, R192, 0xfe, !PT ;  /* 0x000000589f6d7812 */ /* 0x000fe400078efec0 */
[----:B------:R-:W1:Y:S01]  /*bd70*/  I2F R171, R155 ;  /* 0x0000009b00ab7306 */ /* 0x000e620000201400 */
[----:B--2---:R-:W-:Y:S01]  /*bd80*/  FFMA.FTZ R106, R187, UR4, R106 ;  /* 0x00000004bb6a7c23 */ /* 0x004fe2000801006a */
[----:B------:R-:W-:-:S02]  /*bd90*/  FSEL R175, R68, -INF , !P4 ;  /* 0xff80000044af7808 */ /* 0x000fc40006000000 */
[-C--:B------:R-:W-:Y:S02]  /*bda0*/  ISETP.GE.AND P4, PT, R155, R166.reuse, PT ;  /* 0x000000a69b00720c */ /* 0x080fe40003f86270 */
[----:B------:R-:W-:Y:S02]  /*bdb0*/  FSEL R152, R106, -INF , !P5 ;  /* 0xff8000006a987808 */ /* 0x000fe40006800000 */
[----:B------:R-:W2:Y:S01]  /*bdc0*/  I2F R99, R227 ;  /* 0x000000e300637306 */ /* 0x000ea20000201400 */
[----:B---3--:R-:W-:Y:S01]  /*bdd0*/  LOP3.LUT R113, R159, 0x60, R192, 0xfe, !PT ;  /* 0x000000609f717812 */ /* 0x008fe200078efec0 */
[----:B----4-:R-:W-:Y:S01]  /*bde0*/  FFMA.FTZ R4, R131, UR4, R126 ;  /* 0x0000000483047c23 */ /* 0x010fe2000801007e */
[----:B------:R-:W-:Y:S02]  /*bdf0*/  FSEL R131, R64, -INF , !P6 ;  /* 0xff80000040837808 */ /* 0x000fe40007000000 */
[-C--:B------:R-:W-:Y:S02]  /*be00*/  ISETP.GE.AND P6, PT, R177, R166.reuse, PT ;  /* 0x000000a6b100720c */ /* 0x080fe40003fc6270 */
[----:B------:R-:W-:Y:S01]  /*be10*/  ISETP.GE.AND P5, PT, R103, R166, PT ;  /* 0x000000a66700720c */ /* 0x000fe20003fa6270 */
[----:B------:R-:W3:Y:S01]  /*be20*/  I2F R101, R229 ;  /* 0x000000e500657306 */ /* 0x000ee20000201400 */
[----:B------:R-:W-:Y:S01]  /*be30*/  LOP3.LUT R141, R159, 0x68, R192, 0xfe, !PT ;  /* 0x000000689f8d7812 */ /* 0x000fe200078efec0 */
[----:B-1----:R-:W-:Y:S01]  /*be40*/  FFMA.FTZ R24, R171, UR4, R118 ;  /* 0x00000004ab187c23 */ /* 0x002fe20008010076 */
[----:B------:R-:W-:-:S02]  /*be50*/  LOP3.LUT R155, R159, 0x70, R192, 0xfe, !PT ;  /* 0x000000709f9b7812 */ /* 0x000fc400078efec0 */
[----:B------:R-:W-:Y:S02]  /*be60*/  FSEL R4, R4, -INF , !P3 ;  /* 0xff80000004047808 */ /* 0x000fe40005800000 */
[----:B------:R-:W-:Y:S01]  /*be70*/  FSEL R24, R24, -INF , !P4 ;  /* 0xff80000018187808 */ /* 0x000fe20006000000 */
[----:B------:R1:W4:Y:S01]  /*be80*/  I2F R179, R177 ;  /* 0x000000b100b37306 */ /* 0x0003220000201400 */
[----:B--2---:R-:W-:Y:S01]  /*be90*/  FFMA.FTZ R98, R99, UR4, R98 ;  /* 0x0000000463627c23 */ /* 0x004fe20008010062 */
[-C--:B------:R-:W-:Y:S02]  /*bea0*/  ISETP.GE.AND P3, PT, R181, R166.reuse, PT ;  /* 0x000000a6b500720c */ /* 0x080fe40003f66270 */
[----:B------:R-:W-:-:S04]  /*beb0*/  ISETP.GE.AND P4, PT, R195, R166, PT ;  /* 0x000000a6c300720c */ /* 0x000fc80003f86270 */
[----:B------:R-:W2:Y:S01]  /*bec0*/  I2F R183, R181 ;  /* 0x000000b500b77306 */ /* 0x000ea20000201400 */
[----:B---3--:R-:W-:-:S07]  /*bed0*/  FFMA.FTZ R94, R101, UR4, R94 ;  /* 0x00000004655e7c23 */ /* 0x008fce000801005e */
[----:B------:R-:W3:Y:S01]  /*bee0*/  I2F R197, R195 ;  /* 0x000000c300c57306 */ /* 0x000ee20000201400 */
[----:B-1----:R-:W-:Y:S01]  /*bef0*/  LOP3.LUT R177, R159, 0x78, R192, 0xfe, !PT ;  /* 0x000000789fb17812 */ /* 0x002fe200078efec0 */
[----:B----4-:R-:W-:-:S05]  /*bf00*/  FFMA.FTZ R28, R179, UR4, R114 ;  /* 0x00000004b31c7c23 */ /* 0x010fca0008010072 */
[----:B------:R-:W-:Y:S01]  /*bf10*/  FSEL R28, R28, -INF , !P6 ;  /* 0xff8000001c1c7808 */ /* 0x000fe20007000000 */
[----:B------:R1:W4:Y:S01]  /*bf20*/  I2F R107, R103 ;  /* 0x00000067006b7306 */ /* 0x0003220000201400 */
[----:B--2---:R-:W-:Y:S01]  /*bf30*/  FFMA.FTZ R110, R183, UR4, R110 ;  /* 0x00000004b76e7c23 */ /* 0x004fe2000801006e */
[----:B------:R-:W-:-:S04]  /*bf40*/  ISETP.GE.AND P6, PT, R227, R166, PT ;  /* 0x000000a6e300720c */ /* 0x000fc80003fc6270 */
[----:B------:R-:W-:Y:S02]  /*bf50*/  FSEL R228, R110, -INF , !P3 ;  /* 0xff8000006ee47808 */ /* 0x000fe40005800000 */
[----:B------:R-:W2:Y:S01]  /*bf60*/  I2F R111, R109 ;  /* 0x0000006d006f7306 */ /* 0x000ea20000201400 */
[----:B---3--:R-:W-:Y:S01]  /*bf70*/  FFMA.FTZ R102, R197, UR4, R102 ;  /* 0x00000004c5667c23 */ /* 0x008fe20008010066 */
[----:B------:R-:W-:Y:S02]  /*bf80*/  FSEL R156, R98, -INF , !P6 ;  /* 0xff800000629c7808 */ /* 0x000fe40007000000 */
[-C--:B------:R-:W-:Y:S02]  /*bf90*/  ISETP.GE.AND P3, PT, R229, R166.reuse, PT ;  /* 0x000000a6e500720c */ /* 0x080fe40003f66270 */
[----:B------:R-:W-:Y:S02]  /*bfa0*/  FSEL R226, R102, -INF , !P4 ;  /* 0xff80000066e27808 */ /* 0x000fe40006000000 */
[----:B------:R-:W3:Y:S01]  /*bfb0*/  I2F R119, R113 ;  /* 0x0000007100777306 */ /* 0x000ee20000201400 */
[----:B-1----:R-:W-:Y:S01]  /*bfc0*/  LOP3.LUT R103, R159, 0x80, R192, 0xfe, !PT ;  /* 0x000000809f677812 */ /* 0x002fe200078efec0 */
[----:B----4-:R-:W-:Y:S01]  /*bfd0*/  FFMA.FTZ R90, R107, UR4, R90 ;  /* 0x000000046b5a7c23 */ /* 0x010fe2000801005a */
[----:B------:R-:W-:-:S02]  /*bfe0*/  ISETP.GE.AND P4, PT, R109, R166, PT ;  /* 0x000000a66d00720c */ /* 0x000fc40003f86270 */
[-C--:B------:R-:W-:Y:S02]  /*bff0*/  ISETP.GE.AND P6, PT, R113, R166.reuse, PT ;  /* 0x000000a67100720c */ /* 0x080fe40003fc6270 */
[----:B------:R-:W-:Y:S01]  /*c000*/  FSEL R184, R94, -INF , !P3 ;  /* 0xff8000005eb87808 */ /* 0x000fe20005800000 */
[----:B------:R-:W1:Y:S01]  /*c010*/  I2F R121, R141 ;  /* 0x0000008d00797306 */ /* 0x000e620000201400 */
[----:B--2---:R-:W-:Y:S01]  /*c020*/  FFMA.FTZ R86, R111, UR4, R86 ;  /* 0x000000046f567c23 */ /* 0x004fe20008010056 */
[----:B------:R-:W-:Y:S02]  /*c030*/  FSEL R182, R90, -INF , !P5 ;  /* 0xff8000005ab67808 */ /* 0x000fe40006800000 */
[-C--:B------:R-:W-:Y:S02]  /*c040*/  ISETP.GE.AND P3, PT, R141, R166.reuse, PT ;  /* 0x000000a68d00720c */ /* 0x080fe40003f66270 */
[----:B------:R-:W-:Y:S02]  /*c050*/  FSEL R178, R86, -INF , !P4 ;  /* 0xff80000056b27808 */ /* 0x000fe40006000000 */
[----:B------:R-:W2:Y:S01]  /*c060*/  I2F R171, R155 ;  /* 0x0000009b00ab7306 */ /* 0x000ea20000201400 */
[----:B---3--:R-:W-:Y:S01]  /*c070*/  FFMA.FTZ R82, R119, UR4, R82 ;  /* 0x0000000477527c23 */ /* 0x008fe20008010052 */
[----:B------:R-:W-:Y:S01]  /*c080*/  BAR.SYNC.DEFER_BLOCKING 0x0 ;  /* 0x0000000000007b1d */ /* 0x000fe20000010000 */
[----:B------:R-:W-:-:S02]  /*c090*/  ISETP.GE.AND P5, PT, R155, R166, PT ;  /* 0x000000a69b00720c */ /* 0x000fc40003fa6270 */
[-C--:B------:R-:W-:Y:S02]  /*c0a0*/  ISETP.GE.AND P4, PT, R177, R166.reuse, PT ;  /* 0x000000a6b100720c */ /* 0x080fe40003f86270 */
[----:B------:R-:W-:Y:S01]  /*c0b0*/  FSEL R176, R82, -INF , !P6 ;  /* 0xff80000052b07808 */ /* 0x000fe20007000000 */
[----:B------:R-:W3:Y:S01]  /*c0c0*/  I2F R99, R177 ;  /* 0x000000b100637306 */ /* 0x000ee20000201400 */
[----:B-1----:R-:W-:Y:S01]  /*c0d0*/  FFMA.FTZ R78, R121, UR4, R78 ;  /* 0x00000004794e7c23 */ /* 0x002fe2000801004e */
[----:B------:R-:W-:-:S04]  /*c0e0*/  ISETP.GE.AND P6, PT, R103, R166, PT ;  /* 0x000000a66700720c */ /* 0x000fc80003fc6270 */
[----:B------:R-:W-:Y:S02]  /*c0f0*/  FSEL R174, R78, -INF , !P3 ;  /* 0xff8000004eae7808 */ /* 0x000fe40005800000 */
[----:B------:R-:W1:Y:S01]  /*c100*/  I2F R101, R103 ;  /* 0x0000006700657306 */ /* 0x000e620000201400 */
[----:B--2---:R-:W-:-:S05]  /*c110*/  FFMA.FTZ R74, R171, UR4, R74 ;  /* 0x00000004ab4a7c23 */ /* 0x004fca000801004a */
[----:B------:R-:W-:Y:S01]  /*c120*/  FSEL R172, R74, -INF , !P5 ;  /* 0xff8000004aac7808 */ /* 0x000fe20006800000 */
[----:B---3--:R-:W-:-:S05]  /*c130*/  FFMA.FTZ R70, R99, UR4, R70 ;  /* 0x0000000463467c23 */ /* 0x008fca0008010046 */
[----:B------:R-:W-:Y:S01]  /*c140*/  FSEL R170, R70, -INF , !P4 ;  /* 0xff80000046aa7808 */ /* 0x000fe20006000000 */
[----:B-1----:R-:W-:-:S05]  /*c150*/  FFMA.FTZ R66, R101, UR4, R66 ;  /* 0x0000000465427c23 */ /* 0x002fca0008010042 */
[----:B------:R-:W-:Y:S01]  /*c160*/  FSEL R166, R66, -INF , !P6 ;  /* 0xff80000042a67808 */ /* 0x000fe20007000000 */
[----:B------:R-:W-:Y:S05]  /*c170*/  @!P2 BRA `(.L_x_1650) ;  /* 0x00000a000000a947 */ /* 0x000fea0003800000 */
[----:B------:R-:W-:Y:S01]  /*c180*/  ULDC.64 UR10, c[0x0][0x118] ;  /* 0x00004600000a7ab9 */ /* 0x000fe20000000a00 */
[----:B------:R-:W-:Y:S01]  /*c190*/  MOV R6, c[0x0][0x198] ;  /* 0x0000660000067a02 */ /* 0x000fe20000000f00 */
[----:B------:R-:W-:Y:S05]  /*c1a0*/  @!P1 BRA `(.L_x_1651) ;  /* 0x000003a000009947 */ /* 0x000fea0003800000 */
[----:B------:R-:W-:Y:S02]  /*c1b0*/  IABS R10, c[0x0][0x2d0] ;  /* 0x0000b400000a7a13 */ /* 0x000fe40000000000 */
[----:B------:R-:W-:Y:S02]  /*c1c0*/  IADD3 R18, R159, -0x100, RZ ;  /* 0xffffff009f127810 */ /* 0x000fe40007ffe0ff */
[----:B------:R-:W1:Y:S01]  /*c1d0*/  I2F.RP R16, R10 ;  /* 0x0000000a00107306 */ /* 0x000e620000209400 */
        /* <DEDUP_REMOVED lines=53> */
[----:B------:R-:W-:Y:S01]  /*c530*/  IMAD.MOV.U32 R99, RZ, RZ, R100 ;  /* 0x000000ffff637224 */ /* 0x000fe200078e0064 */
[----:B------:R-:W-:Y:S05]  /*c540*/  BRA `(.L_x_1652) ;  /* 0x0000002000007947 */ /* 0x000fea0003800000 */
.L_x_1651:
[----:B------:R-:W-:-:S04]  /*c550*/  LEA R99, -R6, RZ, 0x8 ;  /* 0x000000ff06637211 */ /* 0x000fc800078e41ff */
[----:B------:R-:W-:Y:S02]  /*c560*/  SHF.R.S32.HI R14, RZ, 0x1f, R99 ;  /* 0x0000001fff0e7819 */ /* 0x000fe40000011463 */
.L_x_1652:
[--C-:B------:R-:W-:Y:S01]  /*c570*/  @!P0 IADD3 R101, P3, P2, R99, UR9, R164.reuse ;  /* 0x0000000963658c10 */ /* 0x100fe2000fa7e0a4 */
[----:B------:R-:W-:Y:S01]  /*c580*/  @!P0 IMAD.MOV.U32 R10, RZ, RZ, c[0x0][0x19c] ;  /* 0x00006700ff0a8624 */ /* 0x000fe200078e00ff */
[----:B------:R1:W-:Y:S01]  /*c590*/  @P0 STS [R196+0x1004], RZ ;  /* 0x001004ffc4000388 */ /* 0x0003e20000000800 */
[----:B------:R-:W-:Y:S01]  /*c5a0*/  @!P0 IMAD.WIDE.U32 R106, R6, 0x60, R164 ;  /* 0x00000060066a8825 */ /* 0x000fe200078e00a4 */
[----:B------:R-:W-:Y:S01]  /*c5b0*/  @!P0 IADD3.X R12, R14, UR8, R165, P3, P2 ;  /* 0x000000080e0c8c10 */ /* 0x000fe20009fe44a5 */
[----:B------:R-:W-:Y:S01]  /*c5c0*/  BSSY B0, `(.L_x_1653) ;  /* 0x0000058000007945 */ /* 0x000fe20003800000 */
[----:B------:R-:W-:Y:S01]  /*c5d0*/  @!P0 LEA R118, P2, R101, c[0x0][0x168], 0x1 ;  /* 0x00005a0065768a11 */ /* 0x000fe200078408ff */
[----:B------:R-:W-:Y:S01]  /*c5e0*/  @!P0 IMAD.MOV.U32 R113, RZ, RZ, c[0x0][0x19c] ;  /* 0x00006700ff718624 */ /* 0x000fe200078e00ff */
[----:B------:R-:W-:Y:S01]  /*c5f0*/  @!P0 LEA R108, P3, R99, R222, 0x1 ;  /* 0x000000de636c8211 */ /* 0x000fe200078608ff */
[----:B------:R1:W-:Y:S01]  /*c600*/  @P0 STS.64 [R196+0x1008], RZ ;  /* 0x001008ffc4000388 */ /* 0x0003e20000000a00 */
[----:B------:R-:W-:Y:S01]  /*c610*/  @!P0 LEA.HI.X R119, R101, c[0x0][0x16c], R12, 0x1, P2 ;  /* 0x00005b0065778a11 */ /* 0x000fe200010f0c0c */
[----:B------:R-:W-:Y:S01]  /*c620*/  @!P0 IMAD R101, R10, 0x60, RZ ;  /* 0x000000600a658824 */ /* 0x000fe200078e02ff */
[C---:B------:R-:W-:Y:S01]  /*c630*/  @!P0 LEA.HI.X R109, R99.reuse, R221, R14, 0x1, P3 ;  /* 0x000000dd636d8211 */ /* 0x040fe200018f0c0e */
[----:B------:R1:W-:Y:S01]  /*c640*/  @P0 STS [R196+0x1000], RZ ;  /* 0x001000ffc4000388 */ /* 0x0003e20000000800 */
[C---:B------:R-:W-:Y:S01]  /*c650*/  @!P0 IADD3 R103, P2, R99.reuse, R106, RZ ;  /* 0x0000006a63678210 */ /* 0x040fe20007f5e0ff */
[----:B------:R-:W-:Y:S01]  /*c660*/  @!P0 IMAD.MOV.U32 R12, RZ, RZ, c[0x0][0x19c] ;  /* 0x00006700ff0c8624 */ /* 0x000fe200078e00ff */
[----:B------:R-:W-:Y:S01]  /*c670*/  @!P0 LEA R16, P3, R6, R164, 0x6 ;  /* 0x000000a406108211 */ /* 0x000fe200078630ff */
[----:B------:R-:W-:Y:S01]  /*c680*/  @!PT LDS RZ, [RZ] ;  /* 0x00000000fffff984 */ /* 0x000fe20000000800 */
[----:B------:R-:W-:Y:S01]  /*c690*/  @!PT LDS RZ, [RZ] ;  /* 0x00000000fffff984 */ /* 0x000fe20000000800 */
[----:B------:R-:W-:Y:S01]  /*c6a0*/  @!PT LDS RZ, [RZ] ;  /* 0x00000000fffff984 */ /* 0x000fe20000000800 */
[----:B------:R2:W-:Y:S01]  /*c6b0*/  @!P0 LDGSTS.E.BYPASS.LTC128B.128 [R196+0x1000], [R108.64] ;  /* 0x010000006cc48fae */ /* 0x0005e2000b901d4a */
[----:B------:R-:W-:Y:S01]  /*c6c0*/  @!P0 IADD3.X R18, R14, R101, R107, P2, !PT ;  /* 0x000000650e128210 */ /* 0x000fe200017fe46b */
[----:B------:R-:W-:Y:S01]  /*c6d0*/  @!P0 IMAD.MOV.U32 R107, RZ, RZ, c[0x0][0x19c] ;  /* 0x00006700ff6b8624 */ /* 0x000fe200078e00ff */
[-C--:B------:R-:W-:Y:S01]  /*c6e0*/  @!P0 LEA.HI.X R113, R6, R165.reuse, R113, 0x6, P3 ;  /* 0x000000a506718211 */ /* 0x080fe200018f3471 */
[----:B------:R-:W-:Y:S01]  /*c6f0*/  @!P0 IMAD R12, R12, 0xa0, RZ ;  /* 0x000000a00c0c8824 */ /* 0x000fe200078e02ff */
[----:B------:R-:W-:Y:S01]  /*c700*/  @!P0 IADD3 R101, P3, R99, R16, RZ ;  /* 0x0000001063658210 */ /* 0x000fe20007f7e0ff */
[----:B------:R-:W-:Y:S01]  /*c710*/  @!P0 IMAD R10, R10, 0xc0, RZ ;  /* 0x000000c00a0a8824 */ /* 0x000fe200078e02ff */
[----:B------:R-:W-:Y:S01]  /*c720*/  @!P0 LEA R20, P2, R6, R164, 0x7 ;  /* 0x000000a406148211 */ /* 0x000fe200078438ff */
[----:B------:R1:W-:Y:S01]  /*c730*/  @P0 STS.128 [R196+0x1800], RZ ;  /* 0x001800ffc4000388 */ /* 0x0003e20000000c00 */
[----:B------:R-:W-:Y:S01]  /*c740*/  @!P0 LEA R100, P5, R101, c[0x0][0x168], 0x1 ;  /* 0x00005a0065648a11 */ /* 0x000fe200078a08ff */
[----:B------:R-:W-:Y:S01]  /*c750*/  @!P0 IMAD.X R16, R14, 0x1, R113, P3 ;  /* 0x000000010e108824 */ /* 0x000fe200018e0671 */
[----:B------:R-:W-:Y:S01]  /*c760*/  @!P0 LEA.HI.X R107, R6, R165, R107, 0x7, P2 ;  /* 0x000000a5066b8211 */ /* 0x000fe200010f3c6b */
[----:B------:R-:W-:Y:S01]  /*c770*/  @!PT LDS RZ, [RZ] ;  /* 0x00000000fffff984 */ /* 0x000fe20000000800 */
[----:B------:R-:W-:Y:S01]  /*c780*/  @!PT LDS RZ, [RZ] ;  /* 0x00000000fffff984 */ /* 0x000fe20000000800 */
[----:B------:R-:W-:Y:S01]  /*c790*/  @!PT LDS RZ, [RZ] ;  /* 0x00000000fffff984 */ /* 0x000fe20000000800 */
[----:B------:R1:W-:Y:S01]  /*c7a0*/  @!P0 LDGSTS.E.BYPASS.LTC128B.128 [R196+0x1800], [R118.64] ;  /* 0x0180000076c48fae */ /* 0x0003e2000b901d4a */
[----:B------:R-:W-:-:S02]  /*c7b0*/  @!P0 IADD3 R20, P4, R99, R20, RZ ;  /* 0x0000001463148210 */ /* 0x000fc40007f9e0ff */
[----:B------:R-:W-:Y:S01]  /*c7c0*/  @!P0 LEA.HI.X R101, R101, c[0x0][0x16c], R16, 0x1, P5 ;  /* 0x00005b0065658a11 */ /* 0x000fe200028f0c10 */
[----:B------:R1:W-:Y:S01]  /*c7d0*/  @P0 STS.128 [R196+0x2000], RZ ;  /* 0x002000ffc4000388 */ /* 0x0003e20000000c00 */
[C---:B------:R-:W-:Y:S01]  /*c7e0*/  @!P0 LEA R120, P5, R103.reuse, c[0x0][0x168], 0x1 ;  /* 0x00005a0067788a11 */ /* 0x040fe200078a08ff */
[----:B------:R-:W-:Y:S01]  /*c7f0*/  @!P0 IMAD.X R107, R14, 0x1, R107, P4 ;  /* 0x000000010e6b8824 */ /* 0x000fe200020e066b */
[C---:B------:R-:W-:Y:S01]  /*c800*/  @!P0 LEA R112, P4, R20.reuse, c[0x0][0x168], 0x1 ;  /* 0x00005a0014708a11 */ /* 0x040fe200078808ff */
[----:B------:R-:W-:Y:S01]  /*c810*/  @!PT LDS RZ, [RZ] ;  /* 0x00000000fffff984 */ /* 0x000fe20000000800 */
[----:B------:R-:W-:Y:S01]  /*c820*/  @!PT LDS RZ, [RZ] ;  /* 0x00000000fffff984 */ /* 0x000fe20000000800 */
[----:B------:R-:W-:Y:S01]  /*c830*/  @!PT LDS RZ, [RZ] ;  /* 0x00000000fffff984 */ /* 0x000fe20000000800 */
[----:B------:R1:W-:Y:S01]  /*c840*/  @!P0 LDGSTS.E.BYPASS.LTC128B.128 [R196+0x2000], [R100.64] ;  /* 0x0200000064c48fae */ /* 0x0003e2000b901d4a */
[----:B------:R-:W-:Y:S02]  /*c850*/  @!P0 LEA.HI.X R121, R103, c[0x0][0x16c], R18, 0x1, P5 ;  /* 0x00005b0067798a11 */ /* 0x000fe400028f0c12 */
[----:B------:R-:W-:Y:S01]  /*c860*/  @!P0 LEA.HI.X R113, R20, c[0x0][0x16c], R107, 0x1, P4 ;  /* 0x00005b0014718a11 */ /* 0x000fe200020f0c6b */
[----:B------:R1:W-:Y:S01]  /*c870*/  @P0 STS.128 [R196+0x2800], RZ ;  /* 0x002800ffc4000388 */ /* 0x0003e20000000c00 */
[----:B--2---:R-:W-:-:S03]  /*c880*/  @!P0 IMAD.MOV.U32 R108, RZ, RZ, R164 ;  /* 0x000000ffff6c8224 */ /* 0x004fc600078e00a4 */
[----:B------:R-:W-:Y:S01]  /*c890*/  @!PT LDS RZ, [RZ] ;  /* 0x00000000fffff984 */ /* 0x000fe20000000800 */
[----:B------:R-:W-:Y:S01]  /*c8a0*/  @!PT LDS RZ, [RZ] ;  /* 0x00000000fffff984 */ /* 0x000fe20000000800 */
[----:B------:R-:W-:Y:S01]  /*c8b0*/  @!PT LDS RZ, [RZ] ;  /* 0x00000000fffff984 */ /* 0x000fe20000000800 */
[----:B------:R1:W-:Y:S01]  /*c8c0*/  @!P0 LDGSTS.E.BYPASS.LTC128B.128 [R196+0x2800], [R120.64] ;  /* 0x0280000078c48fae */ /* 0x0003e2000b901d4a */
[----:B------:R-:W-:-:S03]  /*c8d0*/  @!P0 IMAD.MOV.U32 R109, RZ, RZ, R165 ;  /* 0x000000ffff6d8224 */ /* 0x000fc600078e00a5 */
[----:B------:R1:W-:Y:S01]  /*c8e0*/  @P0 STS.128 [R196+0x3000], RZ ;  /* 0x003000ffc4000388 */ /* 0x0003e20000000c00 */
[----:B------:R-:W-:-:S03]  /*c8f0*/  @!P0 IMAD.WIDE.U32 R110, R6, 0xa0, R108 ;  /* 0x000000a0066e8825 */ /* 0x000fc600078e006c */
[----:B------:R-:W-:Y:S01]  /*c900*/  @!PT LDS RZ, [RZ] ;  /* 0x00000000fffff984 */ /* 0x000fe20000000800 */
[----:B------:R-:W-:Y:S01]  /*c910*/  @!PT LDS RZ, [RZ] ;  /* 0x00000000fffff984 */ /* 0x000fe20000000800 */
[----:B------:R-:W-:Y:S01]  /*c920*/  @!PT LDS RZ, [RZ] ;  /* 0x00000000fffff984 */ /* 0x000fe20000000800 */
[----:B------:R1:W-:Y:S01]  /*c930*/  @!P0 LDGSTS.E.BYPASS.LTC128B.128 [R196+0x3000], [R112.64] ;  /* 0x0300000070c48fae */ /* 0x0003e2000b901d4a */
[----:B------:R-:W-:Y:S01]  /*c940*/  @!P0 IMAD.WIDE.U32 R108, R6, 0xc0, R164 ;  /* 0x000000c0066c8825 */ /* 0x000fe200078e00a4 */
[C---:B------:R-:W-:Y:S02]  /*c950*/  @!P0 IADD3 R22, P3, R99.reuse, R110, RZ ;  /* 0x0000006e63168210 */ /* 0x040fe40007f7e0ff */
[----:B------:R1:W-:Y:S02]  /*c960*/  @P0 STS.128 [R196+0x3800], RZ ;  /* 0x003800ffc4000388 */ /* 0x0003e40000000c00 */
[----:B------:R-:W-:Y:S02]  /*c970*/  @!P0 IADD3 R26, P2, R99, R108, RZ ;  /* 0x0000006c631a8210 */ /* 0x000fe40007f5e0ff */
[----:B------:R-:W-:Y:S02]  /*c980*/  @!P0 IADD3.X R111, R14, R12, R111, P3, !PT ;  /* 0x0000000c0e6f8210 */ /* 0x000fe40001ffe46f */
[----:B------:R-:W-:-:S02]  /*c990*/  @!P0 LEA R106, P3, R22, c[0x0][0x168], 0x1 ;  /* 0x00005a00166a8a11 */ /* 0x000fc400078608ff */
[----:B------:R-:W-:Y:S02]  /*c9a0*/  @!P0 IADD3.X R109, R14, R10, R109, P2, !PT ;  /* 0x0000000a0e6d8210 */ /* 0x000fe400017fe46d */
[----:B------:R-:W-:Y:S02]  /*c9b0*/  @!P0 LEA R102, P2, R26, c[0x0][0x168], 0x1 ;  /* 0x00005a001a668a11 */ /* 0x000fe400078408ff */
[----:B------:R-:W-:Y:S02]  /*c9c0*/  @!P0 LEA.HI.X R107, R22, c[0x0][0x16c], R111, 0x1, P3 ;  /* 0x00005b00166b8a11 */ /* 0x000fe400018f0c6f */
        /* <DEDUP_REMOVED lines=12> */
[----:B------:R-:W-:Y:S01]  /*ca90*/  IMAD.WIDE.U32 R164, R6, 0xe0, R164 ;  /* 0x000000e006a47825 */ /* 0x000fe200078e00a4 */
[----:B------:R-:W-:-:S02]  /*caa0*/  ULDC UR6, c[0x0][0x19c] ;  /* 0x0000670000067ab9 */ /* 0x000fc40000000800 */
[----:B------:R-:W-:Y:S02]  /*cab0*/  UIMAD UR6, UR6, 0xe0, URZ ;  /* 0x000000e0060678a4 */ /* 0x000fe4000f8e023f */
        /* <DEDUP_REMOVED lines=8> */
.L_x_1654:
[----:B------:R-:W-:Y:S05]  /*cb40*/  BSYNC B0 ;  /* 0x0000000000007941 */ /* 0x000fea0003800000 */
.L_x_1653:
[----:B------:R-:W0:Y:S01]  /*cb50*/  LDGDEPBAR ;  /* 0x00000000000079af */ /* 0x000e220000000000 */
[----:B------:R-:W-:-:S04]  /*cb60*/  LEA R222, P0, R99, R222, 0x1 ;  /* 0x000000de63de7211 */ /* 0x000fc800078008ff */
[----:B------:R-:W-:Y:S02]  /*cb70*/  LEA.HI.X R221, R99, R221, R14, 0x1, P0 ;  /* 0x000000dd63dd7211 */ /* 0x000fe400000f0c0e */
.L_x_1650:
        /* <DEDUP_REMOVED lines=66> */
[----:B-1----:R-:W1:Y:S02]  /*cfa0*/  SHFL.BFLY PT, R103, R6, 0x1, 0x1f ;  /* 0x0c201f0006677f89 */ /* 0x002e6400000e0000 */
        /* <DEDUP_REMOVED lines=35> */
[----:B------:R-:W-:Y:S01]  /*d1e0*/  LDSM.16.MT88.4 R20, [R220+0x5400] ;  /* 0x00540000dc14783b */ /* 0x000fe20000004200 */
        /* <DEDUP_REMOVED lines=29> */
[----:B------:R-:W1:Y:S01]  /*d3c0*/  MUFU.EX2 R108, R108 ;  /* 0x0000006c006c7308 */ /* 0x000e620000000800 */
        /* <DEDUP_REMOVED lines=105> */
[----:B------:R-:W-:Y:S01]  /*da60*/  FADD.FTZ R9, R134, -R9 ;  /* 0x8000000986097221 */ /* 0x000fe20000010000 */
[----:B------:R-:W-:Y:S01]  /*da70*/  FSEL R10, R102, RZ, P0 ;  /* 0x000000ff660a7208 */ /* 0x000fe20000000000 */
[----:B------:R-:W-:Y:S01]  /*da80*/  MUFU.EX2 R72, R72 ;  /* 0x0000004800487308 */ /* 0x000fe20000000800 */
[----:B------:R-:W-:Y:S01]  /*da90*/  FSEL R65, R65, RZ, P0 ;  /* 0x000000ff41417208 */ /* 0x000fe20000000000 */
[----:B------:R-:W-:Y:S02]  /*daa0*/  FMUL.FTZ R126, R9, c[0x0][0x23c] ;  /* 0x00008f00097e7a20 */ /* 0x000fe40000410000 */
[----:B------:R-:W-:-:S02]  /*dab0*/  FADD.FTZ R10, R133, -R10 ;  /* 0x8000000a850a7221 */ /* 0x000fc40000010000 */
[--C-:B------:R-:W-:Y:S02]  /*dac0*/  FFMA.FTZ R117, R4, c[0x0][0x23c], -R65.reuse ;  /* 0x00008f0004757a23 */ /* 0x100fe40000010841 */
[----:B------:R-:W1:Y:S01]  /*dad0*/  LDSM.16.MT88.4 R4, [R220+0x5000] ;  /* 0x00500000dc04783b */ /* 0x000e620000004200 */
[----:B------:R-:W-:Y:S01]  /*dae0*/  FMUL.FTZ R125, R10, c[0x0][0x23c] ;  /* 0x00008f000a7d7a20 */ /* 0x000fe20000410000 */
[----:B------:R-:W2:Y:S01]  /*daf0*/  MUFU.EX2 R126, R126 ;  /* 0x0000007e007e7308 */ /* 0x000ea20000000800 */
[--C-:B------:R-:W-:Y:S02]  /*db00*/  FFMA.FTZ R114, R8, c[0x0][0x23c], -R65.reuse ;  /* 0x00008f0008727a23 */ /* 0x100fe40000010841 */
[----:B------:R-:W3:Y:S01]  /*db10*/  LDSM.16.MT88.4 R8, [R223+0x5000] ;  /* 0x00500000df08783b */ /* 0x000ee20000004200 */
[--C-:B------:R-:W-:Y:S02]  /*db20*/  FFMA.FTZ R120, R244, c[0x0][0x23c], -R65.reuse ;  /* 0x00008f00f4787a23 */ /* 0x100fe40000010841 */
[----:B------:R-:W-:-:S02]  /*db30*/  FFMA.FTZ R118, R248, c[0x0][0x23c], -R65 ;  /* 0x00008f00f8767a23 */ /* 0x000fc40000010841 */
[--C-:B------:R-:W-:Y:S01]  /*db40*/  FFMA.FTZ R112, R246, c[0x0][0x23c], -R65.reuse ;  /* 0x00008f00f6707a23 */ /* 0x100fe20000010841 */
[----:B------:R-:W-:Y:S01]  /*db50*/  MUFU.EX2 R117, R117 ;  /* 0x0000007500757308 */ /* 0x000fe20000000800 */
[--C-:B------:R-:W-:Y:S02]  /*db60*/  FFMA.FTZ R124, R24, c[0x0][0x23c], -R65.reuse ;  /* 0x00008f00187c7a23 */ /* 0x100fe40000010841 */
[----:B------:R-:W4:Y:S01]  /*db70*/  LDSM.16.MT88.4 R24, [R223+0x5400] ;  /* 0x00540000df18783b */ /* 0x000f220000004200 */
[--C-:B------:R-:W-:Y:S02]  /*db80*/  FFMA.FTZ R115, R242, c[0x0][0x23c], -R65.reuse ;  /* 0x00008f00f2737a23 */ /* 0x100fe40000010841 */
[----:B------:R-:W-:Y:S02]  /*db90*/  FFMA.FTZ R127, R142, c[0x0][0x23c], -R65 ;  /* 0x00008f008e7f7a23 */ /* 0x000fe40000010841 */
[----:B------:R-:W-:Y:S01]  /*dba0*/  MUFU.EX2 R120, R120 ;  /* 0x0000007800787308 */ /* 0x000fe20000000800 */
[----:B--2---:R-:W-:-:S02]  /*dbb0*/  FMUL.FTZ R16, R212, R126 ;  /* 0x0000007ed4107220 */ /* 0x004fc40000410000 */
[-C--:B------:R-:W-:Y:S02]  /*dbc0*/  FMUL.FTZ R17, R213, R126.reuse ;  /* 0x0000007ed5117220 */ /* 0x080fe40000410000 */
[-C--:B------:R-:W-:Y:S02]  /*dbd0*/  FMUL.FTZ R208, R208, R126.reuse ;  /* 0x0000007ed0d07220 */ /* 0x080fe40000410000 */
[-C--:B------:R-:W-:Y:S01]  /*dbe0*/  FMUL.FTZ R209, R209, R126.reuse ;  /* 0x0000007ed1d17220 */ /* 0x080fe20000410000 */
[----:B------:R-:W2:Y:S01]  /*dbf0*/  MUFU.EX2 R118, R118 ;  /* 0x0000007600767308 */ /* 0x000ea20000000800 */
[-C--:B------:R-:W-:Y:S02]  /*dc00*/  FMUL.FTZ R204, R204, R126.reuse ;  /* 0x0000007ecccc7220 */ /* 0x080fe40000410000 */
[-C--:B------:R-:W-:Y:S02]  /*dc10*/  FMUL.FTZ R205, R205, R126.reuse ;  /* 0x0000007ecdcd7220 */ /* 0x080fe40000410000 */
[----:B------:R-:W-:-:S02]  /*dc20*/  FMUL.FTZ R200, R200, R126 ;  /* 0x0000007ec8c87220 */ /* 0x000fc40000410000 */
[----:B------:R-:W-:Y:S01]  /*dc30*/  FMUL.FTZ R201, R201, R126 ;  /* 0x0000007ec9c97220 */ /* 0x000fe20000410000 */
[----:B------:R-:W5:Y:S01]  /*dc40*/  MUFU.EX2 R112, R112 ;  /* 0x0000007000707308 */ /* 0x000f620000000800 */
[--C-:B------:R-:W-:Y:S01]  /*dc50*/  FFMA.FTZ R142, R28, c[0x0][0x23c], -R65.reuse ;  /* 0x00008f001c8e7a23 */ /* 0x100fe20000010841 */
[----:B------:R-:W-:Y:S01]  /*dc60*/  F2FP.BF16.PACK_AB R28, R110, R113 ;  /* 0x000000716e1c723e */ /* 0x000fe200000010ff */
[--C-:B------:R-:W-:Y:S02]  /*dc70*/  FFMA.FTZ R131, R186, c[0x0][0x23c], -R65.reuse ;  /* 0x00008f00ba837a23 */ /* 0x100fe40000010841 */
[--C-:B------:R-:W-:Y:S02]  /*dc80*/  FFMA.FTZ R137, R228, c[0x0][0x23c], -R65.reuse ;  /* 0x00008f00e4897a23 */ /* 0x100fe40000010841 */
[----:B------:R-:W-:Y:S01]  /*dc90*/  FFMA.FTZ R134, R180, c[0x0][0x23c], -R65 ;  /* 0x00008f00b4867a23 */ /* 0x000fe20000010841 */
[----:B------:R-:W1:Y:S01]  /*dca0*/  MUFU.EX2 R125, R125 ;  /* 0x0000007d007d7308 */ /* 0x000e620000000800 */
[----:B--2---:R-:W-:Y:S01]  /*dcb0*/  F2FP.BF16.PACK_AB R13, R118, R120 ;  /* 0x00000078760d723e */ /* 0x004fe200000010ff */
[----:B------:R-:W-:-:S02]  /*dcc0*/  FFMA.FTZ R133, R139, c[0x0][0x23c], -R100 ;  /* 0x00008f008b857a23 */ /* 0x000fc40000010864 */
[--C-:B------:R-:W-:Y:S02]  /*dcd0*/  FFMA.FTZ R139, R150, c[0x0][0x23c], -R65.reuse ;  /* 0x00008f00968b7a23 */ /* 0x100fe40000010841 */
[--C-:B------:R-:W-:Y:S01]  /*dce0*/  FFMA.FTZ R152, R152, c[0x0][0x23c], -R65.reuse ;  /* 0x00008f0098987a23 */ /* 0x100fe20000010841 */
[----:B-----5:R-:W-:Y:S01]  /*dcf0*/  F2FP.BF16.PACK_AB R15, R112, R117 ;  /* 0x00000075700f723e */ /* 0x020fe200000010ff */
[----:B------:R-:W-:Y:S01]  /*dd00*/  MUFU.EX2 R114, R114 ;  /* 0x0000007200727308 */ /* 0x000fe20000000800 */
[--C-:B------:R-:W-:Y:S02]  /*dd10*/  FFMA.FTZ R141, R226, c[0x0][0x23c], -R65.reuse ;  /* 0x00008f00e28d7a23 */ /* 0x100fe40000010841 */
[----:B------:R-:W-:Y:S02]  /*dd20*/  FFMA.FTZ R150, R148, c[0x0][0x23c], -R65 ;  /* 0x00008f0094967a23 */ /* 0x000fe40000010841 */
[----:B------:R-:W-:Y:S02]  /*dd30*/  FFMA.FTZ R148, R143, c[0x0][0x23c], -R100 ;  /* 0x00008f008f947a23 */ /* 0x000fe40000010864 */
[-C--:B-1----:R-:W-:Y:S01]  /*dd40*/  FMUL.FTZ R18, R214, R125.reuse ;  /* 0x0000007dd6127220 */ /* 0x082fe20000410000 */
[----:B------:R-:W1:Y:S01]  /*dd50*/  MUFU.EX2 R115, R115 ;  /* 0x0000007300737308 */ /* 0x000e620000000800 */
[----:B------:R-:W-:-:S02]  /*dd60*/  FMUL.FTZ R19, R215, R125 ;  /* 0x0000007dd7137220 */ /* 0x000fc40000410000 */
[-C--:B------:R-:W-:Y:S02]  /*dd70*/  FMUL.FTZ R210, R210, R125.reuse ;  /* 0x0000007dd2d27220 */ /* 0x080fe40000410000 */
[-C--:B------:R-:W-:Y:S02]  /*dd80*/  FMUL.FTZ R211, R211, R125.reuse ;  /* 0x0000007dd3d37220 */ /* 0x080fe40000410000 */
[-C--:B------:R-:W-:Y:S01]  /*dd90*/  FMUL.FTZ R206, R206, R125.reuse ;  /* 0x0000007dcece7220 */ /* 0x080fe20000410000 */
[----:B------:R-:W-:Y:S01]  /*dda0*/  HMMA.16816.F32.BF16 R16, R12, R4, R16 ;  /* 0x000000040c10723c */ /* 0x000fe20000041810 */
[-C--:B------:R-:W-:Y:S01]  /*ddb0*/  FMUL.FTZ R207, R207, R125.reuse ;  /* 0x0000007dcfcf7220 */ /* 0x080fe20000410000 */
[----:B------:R-:W-:Y:S01]  /*ddc0*/  MUFU.EX2 R124, R124 ;  /* 0x0000007c007c7308 */ /* 0x000fe20000000800 */
[-C--:B------:R-:W-:Y:S02]  /*ddd0*/  FMUL.FTZ R202, R202, R125.reuse ;  /* 0x0000007dcaca7220 */ /* 0x080fe40000410000 */
[----:B------:R-:W-:-:S02]  /*dde0*/  FMUL.FTZ R203, R203, R125 ;  /* 0x0000007dcbcb7220 */ /* 0x000fc40000410000 */
[--C-:B------:R-:W-:Y:S01]  /*ddf0*/  FFMA.FTZ R156, R156, c[0x0][0x23c], -R65.reuse ;  /* 0x00008f009c9c7a23 */ /* 0x100fe20000010841 */
[C---:B------:R-:W-:Y:S01]  /*de00*/  HMMA.16816.F32.BF16 R4, R12.reuse, R6, R208 ;  /* 0x000000060c04723c */ /* 0x040fe200000418d0 */
[----:B-1----:R-:W-:Y:S01]  /*de10*/  F2FP.BF16.PACK_AB R29, R115, R114 ;  /* 0x00000072731d723e */ /* 0x002fe200000010ff */
[----:B------:R-:W1:Y:S01]  /*de20*/  MUFU.EX2 R127, R127 ;  /* 0x0000007f007f7308 */ /* 0x000e620000000800 */
[--C-:B------:R-:W-:Y:S01]  /*de30*/  FFMA.FTZ R143, R168, c[0x0][0x23c], -R65.reuse ;  /* 0x00008f00a88f7a23 */ /* 0x100fe20000010841 */
[----:B------:R-:W-:Y:S01]  /*de40*/  LDSM.16.MT88.4 R208, [R220+0x8c00] ;  /* 0x008c0000dcd0783b */ /* 0x000fe20000004200 */
[--C-:B------:R-:W-:Y:S02]  /*de50*/  FFMA.FTZ R145, R184, c[0x0][0x23c], -R65.reuse ;  /* 0x00008f00b8917a23 */ /* 0x100fe40000010841 */
[--C-:B------:R-:W-:Y:S01]  /*de60*/  FFMA.FTZ R162, R162, c[0x0][0x23c], -R65.reuse ;  /* 0x00008f00a2a27a23 */ /* 0x100fe20000010841 */
[----:B---3--:R-:W-:Y:S01]  /*de70*/  HMMA.16816.F32.BF16 R204, R12, R8, R204 ;  /* 0x000000080ccc723c */ /* 0x008fe200000418cc */
[--C-:B------:R-:W-:Y:S01]  /*de80*/  FFMA.FTZ R164, R182, c[0x0][0x23c], -R65.reuse ;  /* 0x00008f00b6a47a23 */ /* 0x100fe20000010841 */
[----:B------:R-:W-:Y:S01]  /*de90*/  MUFU.EX2 R142, R142 ;  /* 0x0000008e008e7308 */ /* 0x000fe20000000800 */
[----:B------:R-:W-:-:S02]  /*dea0*/  FFMA.FTZ R151, R160, c[0x0][0x23c], -R65 ;  /* 0x00008f00a0977a23 */ /* 0x000fc40000010841 */
[--C-:B------:R-:W-:Y:S02]  /*deb0*/  FFMA.FTZ R153, R178, c[0x0][0x23c], -R65.reuse ;  /* 0x00008f00b2997a23 */ /* 0x100fe40000010841 */
[--C-:B------:R-:W-:Y:S01]  /*dec0*/  FFMA.FTZ R158, R158, c[0x0][0x23c], -R65.reuse ;  /* 0x00008f009e9e7a23 */ /* 0x100fe20000010841 */
[----:B------:R-:W-:Y:S01]  /*ded0*/  HMMA.16816.F32.BF16 R12, R12, R10, R200 ;  /* 0x0000000a0c0c723c */ /* 0x000fe200000418c8 */
[----:B------:R-:W2:Y:S01]  /*dee0*/  LDSM.16.MT88.4 R8, [R220+0x5800] ;  /* 0x00580000dc08783b */ /* 0x000ea20000004200 */
[----:B-1----:R-:W-:Y:S01]  /*def0*/  F2FP.BF16.PACK_AB R31, R127, R124 ;  /* 0x0000007c7f1f723e */ /* 0x002fe200000010ff */
[----:B------:R-:W1:Y:S01]  /*df00*/  MUFU.EX2 R131, R131 ;  /* 0x0000008300837308 */ /* 0x000e620000000800 */
[----:B------:R-:W-:Y:S01]  /*df10*/  FFMA.FTZ R160, R135, c[0x0][0x23c], -R100 ;  /* 0x00008f0087a07a23 */ /* 0x000fe20000010864 */
[----:B------:R-:W-:Y:S01]  /*df20*/  LDSM.16.MT88.4 R200, [R223+0x8c00] ;  /* 0x008c0000dfc8783b */ /* 0x000fe20000004200 */
[--C-:B------:R-:W-:Y:S02]  /*df30*/  FFMA.FTZ R135, R154, c[0x0][0x23c], -R65.reuse ;  /* 0x00008f009a877a23 */ /* 0x100fe40000010841 */
[--C-:B------:R-:W-:Y:S01]  /*df40*/  FFMA.FTZ R168, R176, c[0x0][0x23c], -R65.reuse ;  /* 0x00008f00b0a87a23 */ /* 0x100fe20000010841 */
[----:B------:R-:W-:Y:S01]  /*df50*/  HMMA.16816.F32.BF16 R16, R28, R20, R16 ;  /* 0x000000141c10723c */ /* 0x000fe20000041810 */
[--C-:B------:R-:W-:Y:S01]  /*df60*/  FFMA.FTZ R154, R174, c[0x0][0x23c], -R65.reuse ;  /* 0x00008f00ae9a7a23 */ /* 0x100fe20000010841 */
[----:B------:R-:W-:Y:S01]  /*df70*/  MUFU.EX2 R137, R137 ;  /* 0x0000008900897308 */ /* 0x000fe20000000800 */
[----:B------:R-:W-:-:S02]  /*df80*/  FFMA.FTZ R155, R146, c[0x0][0x23c], -R65 ;  /* 0x00008f00929b7a23 */ /* 0x000fc40000010841 */
[----:B------:R-:W-:Y:S02]  /*df90*/  FFMA.FTZ R146, R149, c[0x0][0x23c], -R100 ;  /* 0x00008f0095927a23 */ /* 0x000fe40000010864 */
[--C-:B------:R-:W-:Y:S01]  /*dfa0*/  FFMA.FTZ R149, R172, c[0x0][0x23c], -R65.reuse ;  /* 0x00008f00ac957a23 */ /* 0x100fe20000010841 */
[C---:B------:R-:W-:Y:S01]  /*dfb0*/  HMMA.16816.F32.BF16 R4, R28.reuse, R22, R4 ;  /* 0x000000161c04723c */ /* 0x040fe20000041804 */
[----:B------:R-:W3:Y:S01]  /*dfc0*/  LDSM.16.MT88.4 R20, [R223+0x5800] ;  /* 0x00580000df14783b */ /* 0x000ee20000004200 */
[----:B------:R-:W5:Y:S01]  /*dfd0*/  MUFU.EX2 R134, R134 ;  /* 0x0000008600867308 */ /* 0x000f620000000800 */
[--C-:B------:R-:W-:Y:S02]  /*dfe0*/  FFMA.FTZ R144, R144, c[0x0][0x23c], -R65.reuse ;  /* 0x00008f0090907a23 */ /* 0x100fe40000010841 */
[--C-:B------:R-:W-:Y:S02]  /*dff0*/  FFMA.FTZ R157, R170, c[0x0][0x23c], -R65.reuse ;  /* 0x00008f00aa9d7a23 */ /* 0x100fe40000010841 */
[--C-:B------:R-:W-:Y:S01]  /*e000*/  FFMA.FTZ R140, R140, c[0x0][0x23c], -R65.reuse ;  /* 0x00008f008c8c7a23 */ /* 0x100fe20000010841 */
[----:B----4-:R-:W-:Y:S01]  /*e010*/  HMMA.16816.F32.BF16 R204, R28, R24, R204 ;  /* 0x000000181ccc723c */ /* 0x010fe200000418cc */
[--C-:B------:R-:W-:Y:S01]  /*e020*/  FFMA.FTZ R159, R166, c[0x0][0x23c], -R65.reuse ;  /* 0x00008f00a69f7a23 */ /* 0x100fe20000010841 */
[----:B------:R-:W-:Y:S01]  /*e030*/  MUFU.EX2 R152, R152 ;  /* 0x0000009800987308 */ /* 0x000fe20000000800 */
[----:B------:R-:W-:-:S02]  /*e040*/  FFMA.FTZ R136, R136, c[0x0][0x23c], -R65 ;  /* 0x00008f0088887a23 */ /* 0x000fc40000010841 */
[--C-:B------:R-:W-:Y:S02]  /*e050*/  FFMA.FTZ R138, R138, c[0x0][0x23c], -R65.reuse ;  /* 0x00008f008a8a7a23 */ /* 0x100fe40000010841 */
[--C-:B------:R-:W-:Y:S01]  /*e060*/  FFMA.FTZ R161, R2, c[0x0][0x23c], -R65.reuse ;  /* 0x00008f0002a17a23 */ /* 0x100fe20000010841 */
[----:B------:R-:W-:Y:S01]  /*e070*/  HMMA.16816.F32.BF16 R24, R28, R26, R12 ;  /* 0x0000001a1c18723c */ /* 0x000fe2000004180c */
[----:B------:R-:W4:Y:S01]  /*e080*/  LDSM.16.MT88.4 R12, [R220+0x5c00] ;  /* 0x005c0000dc0c783b */ /* 0x000f220000004200 */
[----:B------:R-:W2:Y:S01]  /*e090*/  MUFU.EX2 R139, R139 ;  /* 0x0000008b008b7308 */ /* 0x000ea20000000800 */
[----:B------:R-:W-:Y:S02]  /*e0a0*/  FFMA.FTZ R2, R123, c[0x0][0x23c], -R100 ;  /* 0x00008f007b027a23 */ /* 0x000fe40000010864 */
[--C-:B------:R-:W-:Y:S02]  /*e0b0*/  FFMA.FTZ R123, R132, c[0x0][0x23c], -R65.reuse ;  /* 0x00008f00847b7a23 */ /* 0x100fe40000010841 */
[----:B------:R-:W-:Y:S01]  /*e0c0*/  F2FP.BF16.PACK_AB R28, R106, R109 ;  /* 0x0000006d6a1c723e */ /* 0x000fe200000010ff */
[--C-:B------:R-:W-:Y:S01]  /*e0d0*/  FFMA.FTZ R0, R0, c[0x0][0x23c], -R65.reuse ;  /* 0x00008f0000007a23 */ /* 0x100fe20000010841 */
[----:B-1----:R-:W-:Y:S01]  /*e0e0*/  F2FP.BF16.PACK_AB R29, R131, R142 ;  /* 0x0000008e831d723e */ /* 0x002fe200000010ff */
[----:B------:R-:W-:Y:S01]  /*e0f0*/  MUFU.EX2 R141, R141 ;  /* 0x0000008d008d7308 */ /* 0x000fe20000000800 */
[----:B------:R-:W-:Y:S01]  /*e100*/  F2FP.BF16.PACK_AB R30, R104, R107 ;  /* 0x0000006b681e723e */ /* 0x000fe200000010ff */
[--C-:B------:R-:W-:Y:S01]  /*e110*/  FFMA.FTZ R128, R128, c[0x0][0x23c], -R65.reuse ;  /* 0x00008f0080807a23 */ /* 0x100fe20000010841 */
[----:B-----5:R-:W-:Y:S01]  /*e120*/  F2FP.BF16.PACK_AB R31, R134, R137 ;  /* 0x00000089861f723e */ /* 0x020fe200000010ff */
[----:B------:R-:W-:-:S02]  /*e130*/  FFMA.FTZ R55, R55, c[0x0][0x23c], -R65 ;  /* 0x00008f0037377a23 */ /* 0x000fc40000010841 */
[----:B------:R-:W-:Y:S02]  /*e140*/  FFMA.FTZ R125, R193, R125, R120 ;  /* 0x0000007dc17d7223 */ /* 0x000fe40000010078 */
[----:B------:R-:W1:Y:S01]  /*e150*/  MUFU.EX2 R150, R150 ;  /* 0x0000009600967308 */ /* 0x000e620000000800 */
[--C-:B------:R-:W-:Y:S01]  /*e160*/  FFMA.FTZ R48, R48, c[0x0][0x23c], -R65.reuse ;  /* 0x00008f0030307a23 */ /* 0x100fe20000010841 */
[C---:B--2---:R-:W-:Y:S01]  /*e170*/  HMMA.16816.F32.BF16 R16, R28.reuse, R8, R16 ;  /* 0x000000081c10723c */ /* 0x044fe20000041810 */
[--C-:B------:R-:W-:Y:S02]  /*e180*/  FFMA.FTZ R53, R53, c[0x0][0x23c], -R65.reuse ;  /* 0x00008f0035357a23 */ /* 0x100fe40000010841 */
[--C-:B------:R-:W-:Y:S02]  /*e190*/  FFMA.FTZ R44, R44, c[0x0][0x23c], -R65.reuse ;  /* 0x00008f002c2c7a23 */ /* 0x100fe40000010841 */
[----:B------:R-:W-:Y:S01]  /*e1a0*/  FFMA.FTZ R49, R49, c[0x0][0x23c], -R65 ;  /* 0x00008f0031317a23 */ /* 0x000fe20000010841 */
[----:B------:R-:W-:Y:S01]  /*e1b0*/  MUFU.EX2 R156, R156 ;  /* 0x0000009c009c7308 */ /* 0x000fe20000000800 */
[----:B------:R-:W-:Y:S01]  /*e1c0*/  FADD.FTZ R118, R118, R125 ;  /* 0x0000007d76767221 */ /* 0x000fe20000010000 */
[----:B------:R-:W-:Y:S01]  /*e1d0*/  HMMA.16816.F32.BF16 R4, R28, R10, R4 ;  /* 0x0000000a1c04723c */ /* 0x000fe20000041804 */
[----:B------:R-:W2:Y:S01]  /*e1e0*/  LDSM.16.MT88.4 R8, [R223+0x5c00] ;  /* 0x005c0000df08783b */ /* 0x000ea20000004200 */
[----:B------:R-:W-:-:S02]  /*e1f0*/  FFMA.FTZ R40, R40, c[0x0][0x23c], -R65 ;  /* 0x00008f0028287a23 */ /* 0x000fc40000010841 */
[----:B------:R-:W-:Y:S02]  /*e200*/  FADD.FTZ R117, R117, R118 ;  /* 0x0000007675757221 */ /* 0x000fe40000010000 */
[----:B------:R-:W5:Y:S01]  /*e210*/  MUFU.EX2 R143, R143 ;  /* 0x0000008f008f7308 */ /* 0x000f620000000800 */
[----:B------:R-:W-:Y:S01]  /*e220*/  FFMA.FTZ R43, R43, c[0x0][0x23c], -R65 ;  /* 0x00008f002b2b7a23 */ /* 0x000fe20000010841 */
[C---:B---3--:R-:W-:Y:S01]  /*e230*/  HMMA.16816.F32.BF16 R204, R28.reuse, R20, R204 ;  /* 0x000000141ccc723c */ /* 0x048fe200000418cc */
[----:B------:R-:W-:Y:S02]  /*e240*/  FADD.FTZ R117, R112, R117 ;  /* 0x0000007570757221 */ /* 0x000fe40000010000 */
[----:B------:R-:W-:Y:S02]  /*e250*/  FFMA.FTZ R36, R36, c[0x0][0x23c], -R65 ;  /* 0x00008f0024247a23 */ /* 0x000fe40000010841 */
[----:B------:R-:W-:Y:S01]  /*e260*/  FADD.FTZ R114, R114, R117 ;  /* 0x0000007572727221 */ /* 0x000fe20000010000 */
[----:B------:R-:W-:Y:S01]  /*e270*/  MUFU.EX2 R145, R145 ;  /* 0x0000009100917308 */ /* 0x000fe20000000800 */
[----:B------:R-:W-:Y:S01]  /*e280*/  FFMA.FTZ R34, R34, c[0x0][0x23c], -R65 ;  /* 0x00008f0022227a23 */ /* 0x000fe20000010841 */
[----:B------:R-:W-:Y:S01]  /*e290*/  HMMA.16816.F32.BF16 R24, R28, R22, R24 ;  /* 0x000000161c18723c */ /* 0x000fe20000041818 */
[----:B------:R-:W3:Y:S01]  /*e2a0*/  LDSM.16.MT88.4 R20, [R220+0x6000] ;  /* 0x00600000dc14783b */ /* 0x000ee20000004200 */
[----:B------:R-:W-:-:S02]  /*e2b0*/  FADD.FTZ R115, R115, R114 ;  /* 0x0000007273737221 */ /* 0x000fc40000010000 */
[----:B------:R-:W-:Y:S02]  /*e2c0*/  FFMA.FTZ R35, R35, c[0x0][0x23c], -R65 ;  /* 0x00008f0023237a23 */ /* 0x000fe40000010841 */
[----:B------:R-:W2:Y:S01]  /*e2d0*/  MUFU.EX2 R162, R162 ;  /* 0x000000a200a27308 */ /* 0x000ea20000000800 */
        /* <DEDUP_REMOVED lines=10> */
[--C-:B------:R-:W-:Y:S01]  /*e380*/  FFMA.FTZ R42, R42, c[0x0][0x23c], -R65.reuse ;  /* 0x00008f002a2a7a23 */ /* 0x100fe20000010841 */
[C---:B----4-:R-:W-:Y:S01]  /*e390*/  HMMA.16816.F32.BF16 R16, R28.reuse, R12, R16 ;  /* 0x0000000c1c10723c */ /* 0x050fe20000041810 */
[----:B------:R-:W-:Y:S01]  /*e3a0*/  FADD.FTZ R142, R131, R142 ;  /* 0x0000008e838e7221 */ /* 0x000fe20000010000 */
[----:B------:R-:W1:Y:S01]  /*e3b0*/  MUFU.EX2 R151, R151 ;  /* 0x0000009700977308 */ /* 0x000e620000000800 */
[--C-:B------:R-:W-:Y:S02]  /*e3c0*/  FFMA.FTZ R45, R45, c[0x0][0x23c], -R65.reuse ;  /* 0x00008f002d2d7a23 */ /* 0x100fe40000010841 */
[----:B------:R-:W-:Y:S02]  /*e3d0*/  FADD.FTZ R137, R137, R142 ;  /* 0x0000008e89897221 */ /* 0x000fe40000010000 */
[----:B------:R-:W-:Y:S01]  /*e3e0*/  FFMA.FTZ R46, R46, c[0x0][0x23c], -R65 ;  /* 0x00008f002e2e7a23 */ /* 0x000fe20000010841 */
[----:B------:R-:W-:Y:S01]  /*e3f0*/  HMMA.16816.F32.BF16 R4, R28, R14, R4 ;  /* 0x0000000e1c04723c */ /* 0x000fe20000041804 */
[----:B------:R-:W4:Y:S01]  /*e400*/  LDSM.16.MT88.4 R12, [R223+0x6000] ;  /* 0x00600000df0c783b */ /* 0x000f220000004200 */
[----:B------:R-:W-:Y:S01]  /*e410*/  MUFU.EX2 R153, R153 ;  /* 0x0000009900997308 */ /* 0x000fe20000000800 */
[----:B------:R-:W-:Y:S01]  /*e420*/  FADD.FTZ R137, R134, R137 ;  /* 0x0000008986897221 */ /* 0x000fe20000010000 */
[----:B------:R-:W-:Y:S01]  /*e430*/  MOV R134, R103 ;  /* 0x0000006700867202 */ /* 0x000fe20000000f00 */
[----:B------:R-:W-:-:S02]  /*e440*/  FFMA.FTZ R39, R39, c[0x0][0x23c], -R65 ;  /* 0x00008f0027277a23 */ /* 0x000fc40000010841 */
[----:B------:R-:W-:Y:S01]  /*e450*/  FADD.FTZ R152, R152, R137 ;  /* 0x0000008998987221 */ /* 0x000fe20000010000 */
[C---:B--2---:R-:W-:Y:S01]  /*e460*/  HMMA.16816.F32.BF16 R204, R28.reuse, R8, R204 ;  /* 0x000000081ccc723c */ /* 0x044fe200000418cc */
[--C-:B------:R-:W-:Y:S01]  /*e470*/  FFMA.FTZ R52, R52, c[0x0][0x23c], -R65.reuse ;  /* 0x00008f0034347a23 */ /* 0x100fe20000010841 */
[----:B------:R-:W2:Y:S01]  /*e480*/  MUFU.EX2 R158, R158 ;  /* 0x0000009e009e7308 */ /* 0x000ea20000000800 */
[----:B------:R-:W-:Y:S02]  /*e490*/  FADD.FTZ R152, R139, R152 ;  /* 0x000000988b987221 */ /* 0x000fe40000010000 */
[----:B------:R-:W-:Y:S02]  /*e4a0*/  FFMA.FTZ R193, R129, c[0x0][0x23c], -R65 ;  /* 0x00008f0081c17a23 */ /* 0x000fe40000010841 */
[----:B------:R-:W-:Y:S01]  /*e4b0*/  FADD.FTZ R141, R141, R152 ;  /* 0x000000988d8d7221 */ /* 0x000fe20000010000 */
[----:B------:R-:W-:Y:S01]  /*e4c0*/  HMMA.16816.F32.BF16 R24, R28, R10, R24 ;  /* 0x0000000a1c18723c */ /* 0x000fe20000041818 */
[----:B------:R-:W1:Y:S01]  /*e4d0*/  LDSM.16.MT88.4 R8, [R220+0x6400] ;  /* 0x00640000dc08783b */ /* 0x000e620000004200 */
[----:B------:R-:W-:Y:S01]  /*e4e0*/  MUFU.EX2 R168, R168 ;  /* 0x000000a800a87308 */ /* 0x000fe20000000800 */
[----:B------:R-:W-:-:S04]  /*e4f0*/  FADD.FTZ R141, R150, R141 ;  /* 0x0000008d968d7221 */ /* 0x000fc80000010000 */
[----:B------:R-:W-:Y:S02]  /*e500*/  F2FP.BF16.PACK_AB R28, R94, R97 ;  /* 0x000000615e1c723e */ /* 0x000fe400000010ff */
[----:B-----5:R-:W-:Y:S01]  /*e510*/  F2FP.BF16.PACK_AB R29, R143, R156 ;  /* 0x0000009c8f1d723e */ /* 0x020fe200000010ff */
[----:B------:R-:W5:Y:S01]  /*e520*/  MUFU.EX2 R135, R135 ;  /* 0x0000008700877308 */ /* 0x000f620000000800 */
[----:B------:R-:W-:Y:S02]  /*e530*/  F2FP.BF16.PACK_AB R30, R92, R95 ;  /* 0x0000005f5c1e723e */ /* 0x000fe400000010ff */
[----:B------:R-:W-:-:S05]  /*e540*/  F2FP.BF16.PACK_AB R31, R162, R145 ;  /* 0x00000091a21f723e */ /* 0x000fca00000010ff */
[----:B------:R-:W-:Y:S02]  /*e550*/  MUFU.EX2 R154, R154 ;  /* 0x0000009a009a7308 */ /* 0x000fe40000000800 */
[C---:B---3--:R-:W-:Y:S06]  /*e560*/  HMMA.16816.F32.BF16 R16, R28.reuse, R20, R16 ;  /* 0x000000141c10723c */ /* 0x048fec0000041810 */
[----:B------:R-:W3:Y:S02]  /*e570*/  MUFU.EX2 R155, R155 ;  /* 0x0000009b009b7308 */ /* 0x000ee40000000800 */
[C---:B------:R-:W-:Y:S01]  /*e580*/  HMMA.16816.F32.BF16 R4, R28.reuse, R22, R4 ;  /* 0x000000161c04723c */ /* 0x040fe20000041804 */
[----:B------:R-:W3:Y:S05]  /*e590*/  LDSM.16.MT88.4 R20, [R223+0x6400] ;  /* 0x00640000df14783b */ /* 0x000eea0000004200 */
[----:B------:R-:W-:Y:S02]  /*e5a0*/  MUFU.EX2 R149, R149 ;  /* 0x0000009500957308 */ /* 0x000fe40000000800 */
[C---:B----4-:R-:W-:Y:S06]  /*e5b0*/  HMMA.16816.F32.BF16 R204, R28.reuse, R12, R204 ;  /* 0x0000000c1ccc723c */ /* 0x050fec00000418cc */
[----:B------:R-:W4:Y:S02]  /*e5c0*/  MUFU.EX2 R144, R144 ;  /* 0x0000009000907308 */ /* 0x000f240000000800 */
[----:B------:R-:W-:Y:S01]  /*e5d0*/  HMMA.16816.F32.BF16 R24, R28, R14, R24 ;  /* 0x0000000e1c18723c */ /* 0x000fe20000041818 */
[----:B------:R-:W4:Y:S05]  /*e5e0*/  LDSM.16.MT88.4 R12, [R220+0x6800] ;  /* 0x00680000dc0c783b */ /* 0x000f2a0000004200 */
[----:B------:R-:W-:Y:S01]  /*e5f0*/  MUFU.EX2 R157, R157 ;  /* 0x0000009d009d7308 */ /* 0x000fe20000000800 */
[----:B------:R-:W-:-:S02]  /*e600*/  F2FP.BF16.PACK_AB R28, R90, R93 ;  /* 0x0000005d5a1c723e */ /* 0x000fc400000010ff */
[----:B-1----:R-:W-:Y:S02]  /*e610*/  F2FP.BF16.PACK_AB R29, R151, R164 ;  /* 0x000000a4971d723e */ /* 0x002fe400000010ff */
[----:B------:R-:W-:Y:S02]  /*e620*/  F2FP.BF16.PACK_AB R30, R88, R91 ;  /* 0x0000005b581e723e */ /* 0x000fe400000010ff */
[----:B--2---:R-:W-:Y:S01]  /*e630*/  F2FP.BF16.PACK_AB R31, R158, R153 ;  /* 0x000000999e1f723e */ /* 0x004fe200000010ff */
[----:B------:R-:W1:Y:S06]  /*e640*/  MUFU.EX2 R140, R140 ;  /* 0x0000008c008c7308 */ /* 0x000e6c0000000800 */
        /* <DEDUP_REMOVED lines=10> */
[----:B------:R-:W-:-:S02]  /*e6f0*/  F2FP.BF16.PACK_AB R28, R86, R89 ;  /* 0x00000059561c723e */ /* 0x000fc400000010ff */
[----:B-----5:R-:W-:Y:S01]  /*e700*/  F2FP.BF16.PACK_AB R29, R135, R168 ;  /* 0x000000a8871d723e */ /* 0x020fe200000010ff */
[----:B------:R-:W-:Y:S01]  /*e710*/  MUFU.EX2 R123, R123 ;  /* 0x0000007b007b7308 */ /* 0x000fe20000000800 */
[----:B------:R-:W-:Y:S02]  /*e720*/  F2FP.BF16.PACK_AB R30, R84, R87 ;  /* 0x00000057541e723e */ /* 0x000fe400000010ff */
[----:B------:R-:W-:-:S05]  /*e730*/  F2FP.BF16.PACK_AB R31, R155, R154 ;  /* 0x0000009a9b1f723e */ /* 0x000fca00000010ff */
[----:B------:R-:W5:Y:S02]  /*e740*/  MUFU.EX2 R0, R0 ;  /* 0x0000000000007308 */ /* 0x000f640000000800 */
        /* <DEDUP_REMOVED lines=10> */
[----:B------:R-:W-:-:S02]  /*e7f0*/  F2FP.BF16.PACK_AB R28, R82, R85 ;  /* 0x00000055521c723e */ /* 0x000fc400000010ff */
[----:B------:R-:W-:Y:S02]  /*e800*/  F2FP.BF16.PACK_AB R29, R144, R149 ;  /* 0x00000095901d723e */ /* 0x000fe400000010ff */
[----:B------:R-:W-:Y:S02]  /*e810*/  F2FP.BF16.PACK_AB R30, R80, R83 ;  /* 0x00000053501e723e */ /* 0x000fe400000010ff */
[----:B-1----:R-:W-:Y:S01]  /*e820*/  F2FP.BF16.PACK_AB R31, R140, R157 ;  /* 0x0000009d8c1f723e */ /* 0x002fe200000010ff */
[----:B------:R-:W-:Y:S06]  /*e830*/  MUFU.EX2 R71, R71 ;  /* 0x0000004700477308 */ /* 0x000fec0000000800 */
[C---:B---3--:R-:W-:Y:S02]  /*e840*/  HMMA.16816.F32.BF16 R16, R28.reuse, R20, R16 ;  /* 0x000000141c10723c */ /* 0x048fe40000041810 */
[----:B------:R-:W-:Y:S06]  /*e850*/  MUFU.EX2 R68, R68 ;  /* 0x0000004400447308 */ /* 0x000fec0000000800 */
[C---:B------:R-:W-:Y:S01]  /*e860*/  HMMA.16816.F32.BF16 R4, R28.reuse, R22, R4 ;  /* 0x000000161c04723c */ /* 0x040fe20000041804 */
[----:B------:R-:W1:Y:S01]  /*e870*/  LDSM.16.MT88.4 R20, [R223+0x7000] ;  /* 0x00700000df14783b */ /* 0x000e620000004200 */
[----:B------:R-:W-:Y:S06]  /*e880*/  MUFU.EX2 R48, R48 ;  /* 0x0000003000307308 */ /* 0x000fec0000000800 */
[C---:B----4-:R-:W-:Y:S02]  /*e890*/  HMMA.16816.F32.BF16 R204, R28.reuse, R12, R204 ;  /* 0x0000000c1ccc723c */ /* 0x050fe400000418cc */
[----:B------:R-:W3:Y:S06]  /*e8a0*/  MUFU.EX2 R53, R53 ;  /* 0x0000003500357308 */ /* 0x000eec0000000800 */
[----:B------:R-:W-:Y:S01]  /*e8b0*/  HMMA.16816.F32.BF16 R24, R28, R14, R24 ;  /* 0x0000000e1c18723c */ /* 0x000fe20000041818 */
[----:B------:R-:W4:Y:S01]  /*e8c0*/  LDSM.16.MT88.4 R12, [R220+0x7400] ;  /* 0x00740000dc0c783b */ /* 0x000f220000004200 */
[----:B------:R-:W-:Y:S05]  /*e8d0*/  MUFU.EX2 R44, R44 ;  /* 0x0000002c002c7308 */ /* 0x000fea0000000800 */
[----:B------:R-:W-:-:S02]  /*e8e0*/  F2FP.BF16.PACK_AB R28, R78, R81 ;  /* 0x000000514e1c723e */ /* 0x000fc400000010ff */
[----:B------:R-:W-:Y:S01]  /*e8f0*/  F2FP.BF16.PACK_AB R29, R136, R159 ;  /* 0x0000009f881d723e */ /* 0x000fe200000010ff */
[----:B------:R-:W1:Y:S01]  /*e900*/  MUFU.EX2 R49, R49 ;  /* 0x0000003100317308 */ /* 0x000e620000000800 */
[----:B------:R-:W-:Y:S02]  /*e910*/  F2FP.BF16.PACK_AB R30, R76, R79 ;  /* 0x0000004f4c1e723e */ /* 0x000fe400000010ff */
[----:B------:R-:W-:-:S05]  /*e920*/  F2FP.BF16.PACK_AB R31, R161, R138 ;  /* 0x0000008aa11f723e */ /* 0x000fca00000010ff */
[----:B------:R-:W-:Y:S02]  /*e930*/  MUFU.EX2 R69, R69 ;  /* 0x0000004500457308 */ /* 0x000fe40000000800 */
[C---:B--2---:R-:W-:Y:S06]  /*e940*/  HMMA.16816.F32.BF16 R16, R28.reuse, R8, R16 ;  /* 0x000000081c10723c */ /* 0x044fec0000041810 */
        /* <DEDUP_REMOVED lines=9> */
[----:B------:R-:W-:-:S02]  /*e9e0*/  F2FP.BF16.PACK_AB R28, R74, R77 ;  /* 0x0000004d4a1c723e */ /* 0x000fc400000010ff */
[----:B-----5:R-:W-:Y:S02]  /*e9f0*/  F2FP.BF16.PACK_AB R29, R0, R123 ;  /* 0x0000007b001d723e */ /* 0x020fe400000010ff */
[----:B------:R-:W-:Y:S02]  /*ea00*/  F2FP.BF16.PACK_AB R30, R72, R75 ;  /* 0x0000004b481e723e */ /* 0x000fe400000010ff */
[----:B------:R-:W-:Y:S01]  /*ea10*/  F2FP.BF16.PACK_AB R31, R55, R128 ;  /* 0x00000080371f723e */ /* 0x000fe200000010ff */
[----:B------:R-:W5:Y:S06]  /*ea20*/  MUFU.EX2 R43, R43 ;  /* 0x0000002b002b7308 */ /* 0x000f6c0000000800 */
[C---:B----4-:R-:W-:Y:S02]  /*ea30*/  HMMA.16816.F32.BF16 R16, R28.reuse, R12, R16 ;  /* 0x0000000c1c10723c */ /* 0x050fe40000041810 */
[----:B------:R-:W-:Y:S05]  /*ea40*/  MUFU.EX2 R36, R36 ;  /* 0x0000002400247308 */ /* 0x000fea0000000800 */
[----:B------:R-:W-:Y:S01]  /*ea50*/  FFMA.FTZ R12, R191, R126, R122 ;  /* 0x0000007ebf0c7223 */ /* 0x000fe2000001007a */
[----:B------:R-:W-:Y:S01]  /*ea60*/  HMMA.16816.F32.BF16 R4, R28, R14, R4 ;  /* 0x0000000e1c04723c */ /* 0x000fe20000041804 */
[----:B------:R-:W-:Y:S01]  /*ea70*/  FFMA.FTZ R191, R130, c[0x0][0x23c], -R100 ;  /* 0x00008f0082bf7a23 */ /* 0x000fe20000010864 */
[----:B------:R-:W-:Y:S01]  /*ea80*/  MUFU.EX2 R62, R62 ;  /* 0x0000003e003e7308 */ /* 0x000fe20000000800 */
[----:B------:R-:W-:-:S04]  /*ea90*/  FADD.FTZ R12, R121, R12 ;  /* 0x0000000c790c7221 */ /* 0x000fc80000010000 */
[----:B------:R-:W-:Y:S01]  /*eaa0*/  FADD.FTZ R119, R119, R12 ;  /* 0x0000000c77777221 */ /* 0x000fe20000010000 */
[----:B--2---:R-:W-:Y:S01]  /*eab0*/  HMMA.16816.F32.BF16 R204, R28, R8, R204 ;  /* 0x000000081ccc723c */ /* 0x004fe200000418cc */
[----:B------:R-:W2:Y:S01]  /*eac0*/  LDSM.16.MT88.4 R12, [R223+0x7800] ;  /* 0x00780000df0c783b */ /* 0x000ea20000004200 */
[----:B------:R-:W-:Y:S01]  /*ead0*/  MUFU.EX2 R105, R105 ;  /* 0x0000006900697308 */ /* 0x000fe20000000800 */
[----:B------:R-:W-:-:S04]  /*eae0*/  FADD.FTZ R116, R116, R119 ;  /* 0x0000007774747221 */ /* 0x000fc80000010000 */
[----:B------:R-:W-:Y:S01]  /*eaf0*/  FADD.FTZ R113, R113, R116 ;  /* 0x0000007471717221 */ /* 0x000fe20000010000 */
[----:B------:R-:W-:Y:S01]  /*eb00*/  HMMA.16816.F32.BF16 R24, R28, R10, R24 ;  /* 0x0000000a1c18723c */ /* 0x000fe20000041818 */
[----:B------:R-:W4:Y:S01]  /*eb10*/  LDSM.16.MT88.4 R28, [R220+0x7c00] ;  /* 0x007c0000dc1c783b */ /* 0x000f220000004200 */
[----:B------:R-:W-:Y:S01]  /*eb20*/  F2FP.BF16.PACK_AB R8, R70, R73 ;  /* 0x000000494608723e */ /* 0x000fe200000010ff */
[----:B------:R-:W-:Y:S01]  /*eb30*/  FADD.FTZ R110, R110, R113 ;  /* 0x000000716e6e7221 */ /* 0x000fe20000010000 */
[----:B---3--:R-:W-:Y:S01]  /*eb40*/  F2FP.BF16.PACK_AB R9, R53, R48 ;  /* 0x000000303509723e */ /* 0x008fe200000010ff */
[----:B------:R-:W-:Y:S02]  /*eb50*/  MUFU.EX2 R133, R133 ;  /* 0x0000008500857308 */ /* 0x000fe40000000800 */
[----:B------:R-:W-:Y:S01]  /*eb60*/  FADD.FTZ R111, R111, R110 ;  /* 0x0000006e6f6f7221 */ /* 0x000fe20000010000 */
[----:B------:R-:W-:Y:S02]  /*eb70*/  F2FP.BF16.PACK_AB R10, R68, R71 ;  /* 0x00000047440a723e */ /* 0x000fe400000010ff */
[----:B------:R-:W-:Y:S01]  /*eb80*/  F2FP.BF16.PACK_AB R11, R49, R44 ;  /* 0x0000002c310b723e */ /* 0x000fe200000010ff */
[----:B------:R-:W-:-:S02]  /*eb90*/  FADD.FTZ R108, R108, R111 ;  /* 0x0000006f6c6c7221 */ /* 0x000fc40000010000 */
[----:B------:R-:W-:Y:S02]  /*eba0*/  MUFU.EX2 R148, R148 ;  /* 0x0000009400947308 */ /* 0x000fe40000000800 */
[----:B------:R-:W-:Y:S02]  /*ebb0*/  FADD.FTZ R109, R109, R108 ;  /* 0x0000006c6d6d7221 */ /* 0x000fe40000010000 */
[C---:B-1----:R-:W-:Y:S01]  /*ebc0*/  HMMA.16816.F32.BF16 R16, R8.reuse, R20, R16 ;  /* 0x000000140810723c */ /* 0x042fe20000041810 */
[----:B------:R-:W-:Y:S02]  /*ebd0*/  FFMA.FTZ R108, R41, c[0x0][0x23c], -R65 ;  /* 0x00008f00296c7a23 */ /* 0x000fe40000010841 */
[----:B------:R-:W-:Y:S01]  /*ebe0*/  FADD.FTZ R106, R106, R109 ;  /* 0x0000006d6a6a7221 */ /* 0x000fe20000010000 */
[----:B------:R-:W-:Y:S01]  /*ebf0*/  MUFU.EX2 R34, R34 ;  /* 0x0000002200227308 */ /* 0x000fe20000000800 */
[----:B------:R-:W-:Y:S02]  /*ec00*/  FFMA.FTZ R41, R50, c[0x0][0x23c], -R100 ;  /* 0x00008f0032297a23 */ /* 0x000fe40000010864 */
[----:B------:R-:W-:Y:S01]  /*ec10*/  FADD.FTZ R21, R107, R106 ;  /* 0x0000006a6b157221 */ /* 0x000fe20000010000 */
[----:B------:R-:W-:Y:S01]  /*ec20*/  HMMA.16816.F32.BF16 R4, R8, R22, R4 ;  /* 0x000000160804723c */ /* 0x000fe20000041804 */
[----:B------:R-:W-:-:S02]  /*ec30*/  FFMA.FTZ R50, R57, c[0x0][0x23c], -R100 ;  /* 0x00008f0039327a23 */ /* 0x000fc40000010864 */
[----:B------:R-:W-:Y:S01]  /*ec40*/  FADD.FTZ R104, R104, R21 ;  /* 0x0000001568687221 */ /* 0x000fe20000010000 */
[----:B------:R-:W1:Y:S01]  /*ec50*/  MUFU.EX2 R107, R108 ;  /* 0x0000006c006b7308 */ /* 0x000e620000000800 */
[----:B------:R-:W3:Y:S01]  /*ec60*/  LDSM.16.MT88.4 R20, [R223+0x7c00] ;  /* 0x007c0000df14783b */ /* 0x000ee20000004200 */
[----:B------:R-:W-:Y:S02]  /*ec70*/  FFMA.FTZ R57, R61, c[0x0][0x23c], -R65 ;  /* 0x00008f003d397a23 */ /* 0x000fe40000010841 */
[----:B------:R-:W-:Y:S01]  /*ec80*/  FADD.FTZ R101, R101, R104 ;  /* 0x0000006865657221 */ /* 0x000fe20000010000 */
[C---:B--2---:R-:W-:Y:S03]  /*ec90*/  HMMA.16816.F32.BF16 R204, R8.reuse, R12, R204 ;  /* 0x0000000c08cc723c */ /* 0x044fe600000418cc */
[----:B------:R-:W-:Y:S01]  /*eca0*/  FADD.FTZ R98, R98, R101 ;  /* 0x0000006562627221 */ /* 0x000fe20000010000 */
[----:B------:R-:W-:Y:S03]  /*ecb0*/  MUFU.EX2 R35, R35 ;  /* 0x0000002300237308 */ /* 0x000fe60000000800 */
[----:B------:R-:W-:Y:S01]  /*ecc0*/  FADD.FTZ R99, R99, R98 ;  /* 0x0000006263637221 */ /* 0x000fe20000010000 */
[----:B------:R-:W-:Y:S01]  /*ecd0*/  HMMA.16816.F32.BF16 R24, R8, R14, R24 ;  /* 0x0000000e0818723c */ /* 0x000fe20000041818 */
[----:B------:R-:W-:-:S02]  /*ece0*/  FFMA.FTZ R12, R32, c[0x0][0x23c], -R65 ;  /* 0x00008f00200c7a23 */ /* 0x000fc40000010841 */
[----:B------:R-:W-:Y:S01]  /*ecf0*/  FADD.FTZ R96, R96, R99 ;  /* 0x0000006360607221 */ /* 0x000fe20000010000 */
[----:B------:R-:W-:Y:S01]  /*ed00*/  MUFU.EX2 R147, R147 ;  /* 0x0000009300937308 */ /* 0x000fe20000000800 */
[----:B------:R-:W-:Y:S02]  /*ed10*/  FFMA.FTZ R32, R37, c[0x0][0x23c], -R65 ;  /* 0x00008f0025207a23 */ /* 0x000fe40000010841 */
[----:B------:R-:W-:Y:S01]  /*ed20*/  F2FP.BF16.PACK_AB R8, R66, R69 ;  /* 0x000000454208723e */ /* 0x000fe200000010ff */
[----:B------:R-:W-:Y:S01]  /*ed30*/  FADD.FTZ R97, R97, R96 ;  /* 0x0000006061617221 */ /* 0x000fe20000010000 */
[----:B-----5:R-:W-:Y:S01]  /*ed40*/  F2FP.BF16.PACK_AB R9, R43, R40 ;  /* 0x000000282b09723e */ /* 0x020fe200000010ff */
[--C-:B------:R-:W-:Y:S01]  /*ed50*/  FFMA.FTZ R37, R54, c[0x0][0x23c], -R100.reuse ;  /* 0x00008f0036257a23 */ /* 0x100fe20000010864 */
[----:B------:R-:W-:Y:S01]  /*ed60*/  F2FP.BF16.PACK_AB R10, R64, R67 ;  /* 0x00000043400a723e */ /* 0x000fe200000010ff */
[----:B------:R-:W-:Y:S01]  /*ed70*/  FADD.FTZ R94, R94, R97 ;  /* 0x000000615e5e7221 */ /* 0x000fe20000010000 */
[----:B-1----:R-:W-:Y:S01]  /*ed80*/  F2FP.BF16.PACK_AB R11, R107, R36 ;  /* 0x000000246b0b723e */ /* 0x002fe200000010ff */
[----:B------:R1:W-:Y:S01]  /*ed90*/  MUFU.EX2 R101, R12 ;  /* 0x0000000c00657308 */ /* 0x0003e20000000800 */
[----:B------:R-:W-:-:S02]  /*eda0*/  FFMA.FTZ R54, R63, c[0x0][0x23c], -R100 ;  /* 0x00008f003f367a23 */ /* 0x000fc40000010864 */
[----:B------:R-:W-:-:S03]  /*edb0*/  FADD.FTZ R95, R95, R94 ;  /* 0x0000005e5f5f7221 */ /* 0x000fc60000010000 */
[C---:B----4-:R-:W-:Y:S01]  /*edc0*/  HMMA.16816.F32.BF16 R16, R8.reuse, R28, R16 ;  /* 0x0000001c0810723c */ /* 0x050fe20000041810 */
[----:B------:R-:W-:Y:S01]  /*edd0*/  FADD.FTZ R92, R92, R95 ;  /* 0x0000005f5c5c7221 */ /* 0x000fe20000010000 */
[----:B------:R-:W2:Y:S03]  /*ede0*/  MUFU.EX2 R32, R32 ;  /* 0x0000002000207308 */ /* 0x000ea60000000800 */
[----:B------:R-:W-:Y:S02]  /*edf0*/  FADD.FTZ R93, R93, R92 ;  /* 0x0000005c5d5d7221 */ /* 0x000fe40000010000 */
[----:B------:R-:W-:Y:S01]  /*ee00*/  FADD.FTZ R28, R156, R141 ;  /* 0x0000008d9c1c7221 */ /* 0x000fe20000010000 */
[----:B---3--:R-:W-:Y:S01]  /*ee10*/  HMMA.16816.F32.BF16 R204, R8, R20, R204 ;  /* 0x0000001408cc723c */ /* 0x008fe200000418cc */
[----:B------:R-:W-:Y:S01]  /*ee20*/  FADD.FTZ R90, R90, R93 ;  /* 0x0000005d5a5a7221 */ /* 0x000fe20000010000 */
[----:B-1----:R-:W1:Y:S01]  /*ee30*/  LDSM.16.MT88.4 R12, [R220+0x8000] ;  /* 0x00800000dc0c783b */ /* 0x002e620000004200 */
[----:B------:R-:W-:Y:S01]  /*ee40*/  FADD.FTZ R28, R143, R28 ;  /* 0x0000001c8f1c7221 */ /* 0x000fe20000010000 */
[----:B------:R-:W3:Y:S01]  /*ee50*/  MUFU.EX2 R160, R160 ;  /* 0x000000a000a07308 */ /* 0x000ee20000000800 */
[----:B------:R-:W-:-:S02]  /*ee60*/  FADD.FTZ R91, R91, R90 ;  /* 0x0000005a5b5b7221 */ /* 0x000fc40000010000 */
[----:B------:R-:W-:Y:S01]  /*ee70*/  FADD.FTZ R29, R145, R28 ;  /* 0x0000001c911d7221 */ /* 0x000fe20000010000 */
[C---:B------:R-:W-:Y:S01]  /*ee80*/  HMMA.16816.F32.BF16 R4, R8.reuse, R30, R4 ;  /* 0x0000001e0804723c */ /* 0x040fe20000041804 */
[----:B------:R-:W-:Y:S02]  /*ee90*/  FADD.FTZ R88, R88, R91 ;  /* 0x0000005b58587221 */ /* 0x000fe40000010000 */
[----:B------:R-:W-:Y:S01]  /*eea0*/  FADD.FTZ R29, R162, R29 ;  /* 0x0000001da21d7221 */ /* 0x000fe20000010000 */
[----:B------:R-:W-:Y:S01]  /*eeb0*/  MUFU.EX2 R146, R146 ;  /* 0x0000009200927308 */ /* 0x000fe20000000800 */
[----:B------:R-:W-:Y:S02]  /*eec0*/  FADD.FTZ R89, R89, R88 ;  /* 0x0000005859597221 */ /* 0x000fe40000010000 */
[----:B------:R-:W-:Y:S01]  /*eed0*/  FADD.FTZ R20, R164, R29 ;  /* 0x0000001da4147221 */ /* 0x000fe20000010000 */
[----:B------:R-:W-:Y:S01]  /*eee0*/  HMMA.16816.F32.BF16 R24, R8, R22, R24 ;  /* 0x000000160818723c */ /* 0x000fe20000041818 */
[----:B------:R-:W-:Y:S01]  /*eef0*/  FADD.FTZ R86, R86, R89 ;  /* 0x0000005956567221 */ /* 0x000fe20000010000 */
[----:B------:R-:W4:Y:S01]  /*ef00*/  LDSM.16.MT88.4 R28, [R223+0x8000] ;  /* 0x00800000df1c783b */ /* 0x000f220000004200 */
[----:B------:R-:W-:Y:S01]  /*ef10*/  FADD.FTZ R20, R151, R20 ;  /* 0x0000001497147221 */ /* 0x000fe20000010000 */
[----:B------:R-:W-:Y:S01]  /*ef20*/  MUFU.EX2 R51, R51 ;  /* 0x0000003300337308 */ /* 0x000fe20000000800 */
[----:B------:R-:W-:-:S02]  /*ef30*/  FADD.FTZ R87, R87, R86 ;  /* 0x0000005657577221 */ /* 0x000fc40000010000 */
[----:B------:R-:W-:Y:S01]  /*ef40*/  FADD.FTZ R153, R153, R20 ;  /* 0x0000001499997221 */ /* 0x000fe20000010000 */
[----:B------:R-:W-:Y:S01]  /*ef50*/  F2FP.BF16.PACK_AB R8, R105, R62 ;  /* 0x0000003e6908723e */ /* 0x000fe200000010ff */
[----:B------:R-:W-:Y:S01]  /*ef60*/  FADD.FTZ R84, R84, R87 ;  /* 0x0000005754547221 */ /* 0x000fe20000010000 */
[----:B------:R-:W5:Y:S01]  /*ef70*/  LDSM.16.MT88.4 R20, [R220+0x8400] ;  /* 0x00840000dc14783b */ /* 0x000f620000004200 */
[----:B------:R-:W-:Y:S01]  /*ef80*/  FADD.FTZ R153, R158, R153 ;  /* 0x000000999e997221 */ /* 0x000fe20000010000 */
[----:B--2---:R-:W-:Y:S01]  /*ef90*/  F2FP.BF16.PACK_AB R9, R32, R101 ;  /* 0x000000652009723e */ /* 0x004fe200000010ff */
[----:B------:R-:W-:Y:S01]  /*efa0*/  FADD.FTZ R85, R85, R84 ;  /* 0x0000005455557221 */ /* 0x000fe20000010000 */
[----:B------:R-:W-:Y:S01]  /*efb0*/  F2FP.BF16.PACK_AB R10, R148, R133 ;  /* 0x00000085940a723e */ /* 0x000fe200000010ff */
[----:B------:R-:W-:Y:S01]  /*efc0*/  FADD.FTZ R168, R168, R153 ;  /* 0x00000099a8a87221 */ /* 0x000fe20000010000 */
[----:B------:R-:W-:Y:S01]  /*efd0*/  F2FP.BF16.PACK_AB R11, R35, R34 ;  /* 0x00000022230b723e */ /* 0x000fe200000010ff */
[----:B------:R-:W-:Y:S01]  /*efe0*/  FADD.FTZ R82, R82, R85 ;  /* 0x0000005552527221 */ /* 0x000fe20000010000 */
[----:B------:R-:W-:Y:S01]  /*eff0*/  MUFU.EX2 R38, R38 ;  /* 0x0000002600267308 */ /* 0x000fe20000000800 */
[----:B------:R-:W-:-:S02]  /*f000*/  FADD.FTZ R135, R135, R168 ;  /* 0x000000a887877221 */ /* 0x000fc40000010000 */
[----:B------:R-:W-:Y:S02]  /*f010*/  FADD.FTZ R83, R83, R82 ;  /* 0x0000005253537221 */ /* 0x000fe40000010000 */
[----:B------:R-:W-:Y:S02]  /*f020*/  FADD.FTZ R154, R154, R135 ;  /* 0x000000879a9a7221 */ /* 0x000fe40000010000 */
[----:B------:R-:W-:Y:S01]  /*f030*/  FADD.FTZ R80, R80, R83 ;  /* 0x0000005350507221 */ /* 0x000fe20000010000 */
[----:B-1----:R-:W-:Y:S01]  /*f040*/  HMMA.16816.F32.BF16 R16, R8, R12, R16 ;  /* 0x0000000c0810723c */ /* 0x002fe20000041810 */
[----:B------:R-:W-:Y:S01]  /*f050*/  FADD.FTZ R154, R155, R154 ;  /* 0x0000009a9b9a7221 */ /* 0x000fe20000010000 */
[----:B------:R-:W1:Y:S01]  /*f060*/  MUFU.EX2 R33, R33 ;  /* 0x0000002100217308 */ /* 0x000e620000000800 */
[----:B------:R-:W-:Y:S02]  /*f070*/  FADD.FTZ R81, R81, R80 ;  /* 0x0000005051517221 */ /* 0x000fe40000010000 */
[----:B------:R-:W-:-:S02]  /*f080*/  FADD.FTZ R149, R149, R154 ;  /* 0x0000009a95957221 */ /* 0x000fc40000010000 */
[----:B------:R-:W-:Y:S01]  /*f090*/  FADD.FTZ R78, R78, R81 ;  /* 0x000000514e4e7221 */ /* 0x000fe20000010000 */
[C---:B------:R-:W-:Y:S01]  /*f0a0*/  HMMA.16816.F32.BF16 R4, R8.reuse, R14, R4 ;  /* 0x0000000e0804723c */ /* 0x040fe20000041804 */
[----:B------:R-:W-:Y:S01]  /*f0b0*/  FADD.FTZ R144, R144, R149 ;  /* 0x0000009590907221 */ /* 0x000fe20000010000 */
[----:B------:R-:W2:Y:S01]  /*f0c0*/  LDSM.16.MT88.4 R12, [R223+0x8400] ;  /* 0x00840000df0c783b */ /* 0x000ea20000004200 */
[----:B------:R-:W-:Y:S01]  /*f0d0*/  FADD.FTZ R79, R79, R78 ;  /* 0x0000004e4f4f7221 */ /* 0x000fe20000010000 */
[----:B------:R-:W-:Y:S01]  /*f0e0*/  MUFU.EX2 R42, R42 ;  /* 0x0000002a002a7308 */ /* 0x000fe20000000800 */
[----:B------:R-:W-:Y:S02]  /*f0f0*/  FADD.FTZ R157, R157, R144 ;  /* 0x000000909d9d7221 */ /* 0x000fe40000010000 */
[----:B------:R-:W-:Y:S01]  /*f100*/  FADD.FTZ R76, R76, R79 ;  /* 0x0000004f4c4c7221 */ /* 0x000fe20000010000 */
[----:B----4-:R-:W-:Y:S01]  /*f110*/  HMMA.16816.F32.BF16 R204, R8, R28, R204 ;  /* 0x0000001c08cc723c */ /* 0x010fe200000418cc */
[----:B------:R-:W-:-:S02]  /*f120*/  FADD.FTZ R140, R140, R157 ;  /* 0x0000009d8c8c7221 */ /* 0x000fc40000010000 */
[----:B------:R-:W-:Y:S01]  /*f130*/  FADD.FTZ R77, R77, R76 ;  /* 0x0000004c4d4d7221 */ /* 0x000fe20000010000 */
[----:B------:R-:W4:Y:S01]  /*f140*/  MUFU.EX2 R45, R45 ;  /* 0x0000002d002d7308 */ /* 0x000f220000000800 */
        /* <DEDUP_REMOVED lines=8> */
[----:B------:R-:W-:Y:S01]  /*f1d0*/  FADD.FTZ R72, R72, R75 ;  /* 0x0000004b48487221 */ /* 0x000fe20000010000 */
[----:B---3--:R-:W-:Y:S01]  /*f1e0*/  F2FP.BF16.PACK_AB R8, R160, R147 ;  /* 0x00000093a008723e */ /* 0x008fe200000010ff */
[----:B------:R-:W-:Y:S01]  /*f1f0*/  FADD.FTZ R138, R161, R138 ;  /* 0x0000008aa18a7221 */ /* 0x000fe20000010000 */
[----:B-1----:R-:W-:Y:S01]  /*f200*/  F2FP.BF16.PACK_AB R9, R33, R38 ;  /* 0x000000262109723e */ /* 0x002fe200000010ff */
[----:B------:R-:W-:Y:S01]  /*f210*/  FADD.FTZ R73, R73, R72 ;  /* 0x0000004849497221 */ /* 0x000fe20000010000 */
[----:B------:R-:W-:Y:S01]  /*f220*/  F2FP.BF16.PACK_AB R10, R51, R146 ;  /* 0x00000092330a723e */ /* 0x000fe200000010ff */
[----:B------:R-:W-:Y:S01]  /*f230*/  FADD.FTZ R123, R123, R138 ;  /* 0x0000008a7b7b7221 */ /* 0x000fe20000010000 */
[----:B----4-:R-:W-:Y:S01]  /*f240*/  F2FP.BF16.PACK_AB R11, R45, R42 ;  /* 0x0000002a2d0b723e */ /* 0x010fe200000010ff */
[----:B------:R-:W-:Y:S01]  /*f250*/  FADD.FTZ R70, R70, R73 ;  /* 0x0000004946467221 */ /* 0x000fe20000010000 */
[----:B------:R-:W1:Y:S01]  /*f260*/  MUFU.EX2 R47, R47 ;  /* 0x0000002f002f7308 */ /* 0x000e620000000800 */
[----:B------:R-:W-:-:S02]  /*f270*/  FADD.FTZ R123, R0, R123 ;  /* 0x0000007b007b7221 */ /* 0x000fc40000010000 */
[----:B------:R-:W-:Y:S02]  /*f280*/  FADD.FTZ R71, R71, R70 ;  /* 0x0000004647477221 */ /* 0x000fe40000010000 */
        /* <DEDUP_REMOVED lines=8> */
[----:B------:R-:W3:Y:S01]  /*f310*/  LDSM.16.MT88.4 R20, [R223+0x8800] ;  /* 0x00880000df14783b */ /* 0x000ee20000004200 */
[----:B------:R-:W4:Y:S01]  /*f320*/  MUFU.EX2 R50, R50 ;  /* 0x0000003200327308 */ /* 0x000f220000000800 */
[----:B------:R-:W-:-:S02]  /*f330*/  FADD.FTZ R53, R53, R48 ;  /* 0x0000003035357221 */ /* 0x000fc40000010000 */
[----:B------:R-:W-:Y:S02]  /*f340*/  FADD.FTZ R66, R66, R69 ;  /* 0x0000004542427221 */ /* 0x000fe40000010000 */
[----:B------:R-:W-:Y:S01]  /*f350*/  FADD.FTZ R44, R44, R53 ;  /* 0x000000352c2c7221 */ /* 0x000fe20000010000 */
[----:B--2---:R-:W-:Y:S01]  /*f360*/  HMMA.16816.F32.BF16 R204, R8, R12, R204 ;  /* 0x0000000c08cc723c */ /* 0x004fe200000418cc */
[----:B------:R-:W-:Y:S01]  /*f370*/  FFMA.FTZ R0, R58, c[0x0][0x23c], -R100 ;  /* 0x00008f003a007a23 */ /* 0x000fe20000010864 */
[----:B------:R-:W-:Y:S01]  /*f380*/  MUFU.EX2 R46, R46 ;  /* 0x0000002e002e7308 */ /* 0x000fe20000000800 */
[----:B------:R-:W-:-:S04]  /*f390*/  FADD.FTZ R49, R49, R44 ;  /* 0x0000002c31317221 */ /* 0x000fc80000010000 */
[----:B------:R-:W-:Y:S01]  /*f3a0*/  FADD.FTZ R40, R40, R49 ;  /* 0x0000003128287221 */ /* 0x000fe20000010000 */
[----:B------:R-:W-:Y:S01]  /*f3b0*/  HMMA.16816.F32.BF16 R24, R8, R14, R24 ;  /* 0x0000000e0818723c */ /* 0x000fe20000041818 */
[--C-:B------:R-:W-:Y:S01]  /*f3c0*/  FFMA.FTZ R12, R56, c[0x0][0x23c], -R65.reuse ;  /* 0x00008f00380c7a23 */ /* 0x100fe20000010841 */
[----:B------:R-:W2:Y:S01]  /*f3d0*/  MUFU.EX2 R39, R39 ;  /* 0x0000002700277308 */ /* 0x000ea20000000800 */
[----:B------:R-:W-:Y:S02]  /*f3e0*/  FADD.FTZ R43, R43, R40 ;  /* 0x000000282b2b7221 */ /* 0x000fe40000010000 */
[----:B------:R-:W-:Y:S02]  /*f3f0*/  FFMA.FTZ R13, R59, c[0x0][0x23c], -R65 ;  /* 0x00008f003b0d7a23 */ /* 0x000fe40000010841 */
[----:B-1----:R-:W-:Y:S01]  /*f400*/  F2FP.BF16.PACK_AB R8, R47, R2 ;  /* 0x000000022f08723e */ /* 0x002fe200000010ff */
[----:B------:R-:W-:Y:S01]  /*f410*/  FADD.FTZ R15, R67, R66 ;  /* 0x00000042430f7221 */ /* 0x000fe20000010000 */
[----:B----4-:R-:W-:Y:S01]  /*f420*/  F2FP.BF16.PACK_AB R10, R50, R41 ;  /* 0x00000029320a723e */ /* 0x010fe200000010ff */
[----:B------:R-:W-:Y:S01]  /*f430*/  MUFU.EX2 R52, R52 ;  /* 0x0000003400347308 */ /* 0x000fe20000000800 */
[----:B------:R-:W-:-:S02]  /*f440*/  FADD.FTZ R36, R36, R43 ;  /* 0x0000002b24247221 */ /* 0x000fc40000010000 */
[----:B------:R-:W-:Y:S02]  /*f450*/  FADD.FTZ R15, R64, R15 ;  /* 0x0000000f400f7221 */ /* 0x000fe40000010000 */
[----:B------:R-:W-:Y:S02]  /*f460*/  FADD.FTZ R36, R107, R36 ;  /* 0x000000246b247221 */ /* 0x000fe40000010000 */
[----:B------:R-:W-:Y:S01]  /*f470*/  FFMA.FTZ R14, R60, c[0x0][0x23c], -R65 ;  /* 0x00008f003c0e7a23 */ /* 0x000fe20000010841 */
[----:B------:R-:W1:Y:S01]  /*f480*/  MUFU.EX2 R57, R57 ;  /* 0x0000003900397308 */ /* 0x000e620000000800 */
[----:B--2---:R-:W-:Y:S01]  /*f490*/  F2FP.BF16.PACK_AB R9, R39, R46 ;  /* 0x0000002e2709723e */ /* 0x004fe200000010ff */
[----:B------:R-:W-:-:S04]  /*f4a0*/  FADD.FTZ R101, R101, R36 ;  /* 0x0000002465657221 */ /* 0x000fc80000010000 */
[----:B------:R-:W-:Y:S02]  /*f4b0*/  FADD.FTZ R101, R32, R101 ;  /* 0x0000006520657221 */ /* 0x000fe40000010000 */
[----:B------:R-:W-:Y:S02]  /*f4c0*/  MUFU.EX2 R37, R37 ;  /* 0x0000002500257308 */ /* 0x000fe40000000800 */
[----:B------:R-:W-:-:S04]  /*f4d0*/  FADD.FTZ R34, R34, R101 ;  /* 0x0000006522227221 */ /* 0x000fc80000010000 */
[----:B------:R-:W-:Y:S01]  /*f4e0*/  FADD.FTZ R35, R35, R34 ;  /* 0x0000002223237221 */ /* 0x000fe20000010000 */
[----:B-1----:R-:W-:Y:S01]  /*f4f0*/  F2FP.BF16.PACK_AB R11, R57, R52 ;  /* 0x00000034390b723e */ /* 0x002fe200000010ff */
[----:B------:R-:W1:Y:S02]  /*f500*/  MUFU.EX2 R54, R54 ;  /* 0x0000003600367308 */ /* 0x000e640000000800 */
[----:B------:R-:W-:-:S04]  /*f510*/  FADD.FTZ R38, R38, R35 ;  /* 0x0000002326267221 */ /* 0x000fc80000010000 */
[----:B------:R-:W-:Y:S01]  /*f520*/  FADD.FTZ R33, R33, R38 ;  /* 0x0000002621217221 */ /* 0x000fe20000010000 */
[----:B------:R-:W-:Y:S01]  /*f530*/  HMMA.16816.F32.BF16 R16, R8, R28, R16 ;  /* 0x0000001c0810723c */ /* 0x000fe20000041810 */
[----:B------:R-:W-:Y:S02]  /*f540*/  MUFU.EX2 R0, R0 ;  /* 0x0000000000007308 */ /* 0x000fe40000000800 */
[----:B------:R-:W-:-:S04]  /*f550*/  FADD.FTZ R42, R42, R33 ;  /* 0x000000212a2a7221 */ /* 0x000fc80000010000 */
[----:B------:R-:W-:Y:S01]  /*f560*/  FADD.FTZ R28, R62, R15 ;  /* 0x0000000f3e1c7221 */ /* 0x000fe20000010000 */
[C---:B---3--:R-:W-:Y:S01]  /*f570*/  HMMA.16816.F32.BF16 R204, R8.reuse, R20, R204 ;  /* 0x0000001408cc723c */ /* 0x048fe200000418cc */
[----:B------:R-:W-:Y:S01]  /*f580*/  FADD.FTZ R45, R45, R42 ;  /* 0x0000002a2d2d7221 */ /* 0x000fe20000010000 */
[----:B------:R-:W2:Y:S01]  /*f590*/  MUFU.EX2 R191, R191 ;  /* 0x000000bf00bf7308 */ /* 0x000ea20000000800 */
[----:B------:R-:W-:Y:S02]  /*f5a0*/  FADD.FTZ R28, R105, R28 ;  /* 0x0000001c691c7221 */ /* 0x000fe40000010000 */
[----:B------:R-:W-:Y:S02]  /*f5b0*/  FADD.FTZ R46, R46, R45 ;  /* 0x0000002d2e2e7221 */ /* 0x000fe40000010000 */
[----:B------:R-:W-:Y:S01]  /*f5c0*/  FADD.FTZ R133, R133, R28 ;  /* 0x0000001c85857221 */ /* 0x000fe20000010000 */
[----:B------:R-:W-:Y:S01]  /*f5d0*/  HMMA.16816.F32.BF16 R4, R8, R30, R4 ;  /* 0x0000001e0804723c */ /* 0x000fe20000041804 */
[----:B------:R-:W-:Y:S01]  /*f5e0*/  FADD.FTZ R39, R39, R46 ;  /* 0x0000002e27277221 */ /* 0x000fe20000010000 */
[----:B------:R-:W-:Y:S01]  /*f5f0*/  MUFU.EX2 R12, R12 ;  /* 0x0000000c000c7308 */ /* 0x000fe20000000800 */
[----:B------:R-:W-:Y:S01]  /*f600*/  FADD.FTZ R148, R148, R133 ;  /* 0x0000008594947221 */ /* 0x000fe20000010000 */
[----:B------:R-:W-:Y:S01]  /*f610*/  MOV R133, R102 ;  /* 0x0000006600857202 */ /* 0x000fe20000000f00 */
[----:B------:R-:W-:-:S02]  /*f620*/  FADD.FTZ R52, R52, R39 ;  /* 0x0000002734347221 */ /* 0x000fc40000010000 */
[----:B------:R-:W-:Y:S01]  /*f630*/  FADD.FTZ R15, R147, R148 ;  /* 0x00000094930f7221 */ /* 0x000fe20000010000 */
[----:B------:R-:W-:Y:S01]  /*f640*/  HMMA.16816.F32.BF16 R24, R8, R22, R24 ;  /* 0x000000160818723c */ /* 0x000fe20000041818 */
[----:B------:R-:W-:Y:S01]  /*f650*/  FADD.FTZ R57, R57, R52 ;  /* 0x0000003439397221 */ /* 0x000fe20000010000 */
[----:B------:R-:W3:Y:S01]  /*f660*/  MUFU.EX2 R13, R13 ;  /* 0x0000000d000d7308 */ /* 0x000ee20000000800 */
[----:B------:R-:W-:-:S04]  /*f670*/  FADD.FTZ R15, R160, R15 ;  /* 0x0000000fa00f7221 */ /* 0x000fc80000010000 */
[----:B------:R-:W-:Y:S01]  /*f680*/  FADD.FTZ R146, R146, R15 ;  /* 0x0000000f92927221 */ /* 0x000fe20000010000 */
[----:B-1----:R-:W-:Y:S02]  /*f690*/  F2FP.BF16.PACK_AB R8, R54, R37 ;  /* 0x000000253608723e */ /* 0x002fe400000010ff */
[----:B------:R-:W-:Y:S01]  /*f6a0*/  MUFU.EX2 R14, R14 ;  /* 0x0000000e000e7308 */ /* 0x000fe20000000800 */
[----:B------:R-:W-:Y:S01]  /*f6b0*/  FADD.FTZ R51, R51, R146 ;  /* 0x0000009233337221 */ /* 0x000fe20000010000 */
[----:B--2---:R-:W-:-:S03]  /*f6c0*/  F2FP.BF16.PACK_AB R10, R191, R0 ;  /* 0x00000000bf0a723e */ /* 0x004fc600000010ff */
[----:B------:R-:W-:-:S03]  /*f6d0*/  FADD.FTZ R2, R2, R51 ;  /* 0x0000003302027221 */ /* 0x000fc60000010000 */
[----:B------:R-:W1:Y:S01]  /*f6e0*/  MUFU.EX2 R193, R193 ;  /* 0x000000c100c17308 */ /* 0x000e620000000800 */
[----:B---3--:R-:W-:Y:S01]  /*f6f0*/  F2FP.BF16.PACK_AB R9, R13, R12 ;  /* 0x0000000c0d09723e */ /* 0x008fe200000010ff */
[----:B------:R-:W-:Y:S02]  /*f700*/  FADD.FTZ R2, R47, R2 ;  /* 0x000000022f027221 */ /* 0x000fe40000010000 */
[----:B------:R-:W-:Y:S02]  /*f710*/  FADD.FTZ R12, R12, R57 ;  /* 0x000000390c0c7221 */ /* 0x000fe40000010000 */
[----:B------:R-:W-:Y:S02]  /*f720*/  FADD.FTZ R41, R41, R2 ;  /* 0x0000000229297221 */ /* 0x000fe40000010000 */
[----:B------:R-:W-:Y:S02]  /*f730*/  FADD.FTZ R13, R13, R12 ;  /* 0x0000000c0d0d7221 */ /* 0x000fe40000010000 */
[----:B------:R-:W-:-:S04]  /*f740*/  FADD.FTZ R50, R50, R41 ;  /* 0x0000002932327221 */ /* 0x000fc80000010000 */
[----:B------:R-:W-:Y:S01]  /*f750*/  FADD.FTZ R37, R37, R50 ;  /* 0x0000003225257221 */ /* 0x000fe20000010000 */
[C---:B-1----:R-:W-:Y:S01]  /*f760*/  F2FP.BF16.PACK_AB R11, R193.reuse, R14 ;  /* 0x0000000ec10b723e */ /* 0x042fe200000010ff */
[----:B------:R-:W-:Y:S02]  /*f770*/  FADD.FTZ R14, R14, R13 ;  /* 0x0000000d0e0e7221 */ /* 0x000fe40000010000 */
[----:B------:R-:W-:Y:S02]  /*f780*/  FADD.FTZ R37, R54, R37 ;  /* 0x0000002536257221 */ /* 0x000fe40000010000 */
[----:B------:R-:W-:Y:S02]  /*f790*/  FADD.FTZ R193, R193, R14 ;  /* 0x0000000ec1c17221 */ /* 0x000fe40000010000 */
[----:B------:R-:W-:Y:S01]  /*f7a0*/  HMMA.16816.F32.BF16 R212, R8, R208, R16 ;  /* 0x000000d008d4723c */ /* 0x000fe20000041810 */
[----:B------:R-:W-:-:S04]  /*f7b0*/  FADD.FTZ R0, R0, R37 ;  /* 0x0000002500007221 */ /* 0x000fc80000010000 */
[----:B------:R-:W-:-:S03]  /*f7c0*/  FADD.FTZ R191, R191, R0 ;  /* 0x00000000bfbf7221 */ /* 0x000fc60000010000 */
[C---:B------:R-:W-:Y:S08]  /*f7d0*/  HMMA.16816.F32.BF16 R204, R8.reuse, R200, R204 ;  /* 0x000000c808cc723c */ /* 0x040ff000000418cc */
[C---:B------:R-:W-:Y:S08]  /*f7e0*/  HMMA.16816.F32.BF16 R208, R8.reuse, R210, R4 ;  /* 0x000000d208d0723c */ /* 0x040ff00000041804 */
[----:B------:R-:W-:Y:S08]  /*f7f0*/  HMMA.16816.F32.BF16 R200, R8, R202, R24 ;  /* 0x000000ca08c8723c */ /* 0x000ff00000041818 */
.L_x_1647:
[----:B------:R-:W-:Y:S01]  /*f800*/  ISETP.GE.AND P0, PT, R194, 0x1, PT ;  /* 0x00000001c200780c */ /* 0x000fe20003f06270 */
[----:B------:R-:W-:-:S12]  /*f810*/  ULDC.64 UR10, c[0x0][0x118] ;  /* 0x00004600000a7ab9 */ /* 0x000fd80000000a00 */
[----:B------:R-:W-:Y:S05]  /*f820*/  @!P0 BRA `(.L_x_1655) ;  /* 0x000056a000008947 */ /* 0x000fea0003800000 */
[----:B------:R-:W-:Y:S02]  /*f830*/  MOV R195, R133 ;  /* 0x0000008500c37202 */ /* 0x000fe40000000f00 */
[----:B------:R-:W-:Y:S02]  /*f840*/  MOV R197, R134 ;  /* 0x0000008600c57202 */ /* 0x000fe40000000f00 */
[----:B------:R-:W-:-:S04]  /*f850*/  MOV R226, c[0x0][0x1a0] ;  /* 0x0000680000e27a02 */ /* 0x000fc80000000f00 */
.L_x_1659:
[----:B------:R-:W-:Y:S01]  /*f860*/  LEA R234, -R226, RZ, 0x8 ;  /* 0x000000ffe2ea7211 */ /* 0x000fe200078e41ff */
[----:B------:R-:W-:Y:S04]  /*f870*/  DEPBAR.LE SB0, 0x0 ;  /* 0x000080000000791a */ /* 0x000fe80000000000 */
[----:B------:R-:W-:Y:S01]  /*f880*/  BAR.SYNC.DEFER_BLOCKING 0x0 ;  /* 0x0000000000007b1d */ /* 0x000fe20000010000 */
[----:B------:R-:W-:Y:S05]  /*f890*/  SHF.R.S32.HI R235, RZ, 0x1f, R234 ;  /* 0x0000001fffeb7819 */ /* 0x000fea00000114ea */
[----:B------:R-:W-:-:S05]  /*f8a0*/  @!P1 BRA `(.L_x_1656) ;  /* 0x000003b000009947 */ /* 0x000fca0003800000 */
[----:B------:R-:W-:Y:S01]  /*f8b0*/  IMAD.SHL.U32 R14, R194, 0x100, RZ ;  /* 0x00000100c20e7824 */ /* 0x000fe200078e00ff */
[----:B------:R-:W-:Y:S02]  /*f8c0*/  IABS R6, c[0x0][0x2d0] ;  /* 0x0000b40000067a13 */ /* 0x000fe40000000000 */
[----:B------:R-:W-:Y:S02]  /*f8d0*/  LOP3.LUT R2, RZ, c[0x0][0x2d0], RZ, 0x33, !PT ;  /* 0x0000b400ff027a12 */ /* 0x000fe400078e33ff */
        /* <DEDUP_REMOVED lines=35> */
[----:B------:R-:W-:Y:S01]  /*fb10*/  SEL R9, R2, R5, !P0 ;  /* 0x0000000502097207 */ /* 0x000fe20004000000 */
[----:B------:R-:W-:Y:S01]  /*fb20*/  IMAD.MOV.U32 R5, RZ, RZ, c[0x0][0x2d0] ;  /* 0x0000b400ff057624 */ /* 0x000fe200078e00ff */
[CC--:B------:R-:W-:Y:S02]  /*fb30*/  LEA R16, P2, R4.reuse, R218.reuse, 0x2 ;  /* 0x000000da04107211 */ /* 0x0c0fe400078410ff */
[C---:B------:R-:W-:Y:S01]  /*fb40*/  LEA R14, P0, R9.reuse, R218, 0x2 ;  /* 0x000000da090e7211 */ /* 0x040fe200078010ff */
[C---:B------:R-:W-:Y:S01]  /*fb50*/  IMAD.IADD R2, R9.reuse, 0x1, -R4 ;  /* 0x0000000109027824 */ /* 0x040fe200078e0a04 */
[-C--:B------:R-:W-:Y:S02]  /*fb60*/  LEA.HI.X.SX32 R17, R4, R219.reuse, 0x2, P2 ;  /* 0x000000db04117211 */ /* 0x080fe400010f16ff */
[----:B------:R-:W-:Y:S01]  /*fb70*/  LEA.HI.X.SX32 R15, R9, R219, 0x2, P0 ;  /* 0x000000db090f7211 */ /* 0x000fe200000f16ff */
[----:B------:R-:W-:Y:S02]  /*fb80*/  IMAD R0, R2, R5, -0x100 ;  /* 0xffffff0002007424 */ /* 0x000fe400078e0205 */
[----:B------:R-:W2:Y:S02]  /*fb90*/  LDG.E R6, [R16.64] ;  /* 0x0000000a10067981 */ /* 0x000ea4000c1e1900 */
[C---:B------:R-:W-:Y:S01]  /*fba0*/  IMAD.WIDE.U32 R234, R0.reuse, c[0x0][0x1a0], RZ ;  /* 0x0000680000ea7a25 */ /* 0x040fe200078e00ff */
[----:B------:R-:W-:Y:S01]  /*fbb0*/  SHF.R.S32.HI R13, RZ, 0x1f, R0 ;  /* 0x0000001fff0d7819 */ /* 0x000fe20000011400 */
[----:B------:R-:W2:Y:S04]  /*fbc0*/  LDG.E R11, [R14.64] ;  /* 0x0000000a0e0b7981 */ /* 0x000ea8000c1e1900 */
        /* <DEDUP_REMOVED lines=9> */
.L_x_1656:
[----:B------:R-:W-:Y:S02]  /*fc60*/  ISETP.GE.AND P2, PT, R216, c[0x0][0x220], PT ;  /* 0x00008800d8007a0c */ /* 0x000fe40003f46270 */
[C---:B------:R-:W-:Y:S04]  /*fc70*/  LEA R228, P4, R234.reuse, R224, 0x1 ;  /* 0x000000e0eae47211 */ /* 0x040fe800078808ff */
[C-C-:B------:R-:W-:Y:S07]  /*fc80*/  LEA.HI.X R229, R234.reuse, R225, R235.reuse, 0x1, P4 ;  /* 0x000000e1eae57211 */ /* 0x140fee00020f0ceb */
[----:B------:R-:W-:Y:S01]  /*fc90*/  @P2 STS [R196+0x5000], RZ ;  /* 0x005000ffc4002388 */ /* 0x000fe20000000800 */
[----:B------:R-:W-:Y:S01]  /*fca0*/  @!P2 IADD3 R227, P3, R234, UR5, RZ ;  /* 0x00000005eae3ac10 */ /* 0x000fe2000ff7e0ff */
[----:B------:R-:W-:Y:S01]  /*fcb0*/  @!P2 IMAD.MOV.U32 R2, RZ, RZ, c[0x0][0x1a4] ;  /* 0x00006900ff02a624 */ /* 0x000fe200078e00ff */
[C---:B------:R-:W-:Y:S01]  /*fcc0*/  @!P2 LEA R231, P0, R226.reuse, R234, 0x6 ;  /* 0x000000eae2e7a211 */ /* 0x040fe200078030ff */
[----:B------:R-:W-:Y:S01]  /*fcd0*/  @P2 STS [R196+0x5004], RZ ;  /* 0x005004ffc4002388 */ /* 0x000fe20000000800 */
[----:B------:R-:W-:Y:S01]  /*fce0*/  @!P2 IADD3.X R0, R235, UR7, RZ, P3, !PT ;  /* 0x00000007eb00ac10 */ /* 0x000fe20009ffe4ff */
[----:B------:R-:W-:Y:S01]  /*fcf0*/  @!P2 IMAD.MOV.U32 R240, RZ, RZ, R234 ;  /* 0x000000fffff0a224 */ /* 0x000fe200078e00ea */
[CC--:B------:R-:W-:Y:S01]  /*fd00*/  @!P2 LEA R244, P3, R227.reuse, R224.reuse, 0x1 ;  /* 0x000000e0e3f4a211 */ /* 0x0c0fe200078608ff */
[----:B------:R-:W-:Y:S01]  /*fd10*/  @P2 STS.64 [R196+0x5008], RZ ;  /* 0x005008ffc4002388 */ /* 0x000fe20000000a00 */
[C---:B------:R-:W-:Y:S01]  /*fd20*/  @!P2 LEA.HI.X R2, R226.reuse, R235, R2, 0x6, P0 ;  /* 0x000000ebe202a211 */ /* 0x040fe200000f3402 */
[----:B------:R-:W-:Y:S01]  /*fd30*/  @!P2 IMAD.MOV.U32 R241, RZ, RZ, R235 ;  /* 0x000000fffff1a224 */ /* 0x000fe200078e00eb */
[-C--:B------:R-:W-:Y:S01]  /*fd40*/  @!P2 LEA.HI.X R245, R227, R225.reuse, R0, 0x1, P3 ;  /* 0x000000e1e3f5a211 */ /* 0x080fe200018f0c00 */
[----:B------:R-:W-:Y:S01]  /*fd50*/  @!PT LDS RZ, [RZ] ;  /* 0x00000000fffff984 */ /* 0x000fe20000000800 */
[----:B------:R-:W-:Y:S01]  /*fd60*/  @!PT LDS RZ, [RZ] ;  /* 0x00000000fffff984 */ /* 0x000fe20000000800 */
[----:B------:R-:W-:Y:S01]  /*fd70*/  @!PT LDS RZ, [RZ] ;  /* 0x00000000fffff984 */ /* 0x000fe20000000800 */
[----:B------:R1:W-:Y:S01]  /*fd80*/  @!P2 LDGSTS.E.BYPASS.LTC128B.128 [R196+0x5000], [R228.64] ;  /* 0x05000000e4c4afae */ /* 0x0003e2000b901d4a */
[CC--:B------:R-:W-:Y:S01]  /*fd90*/  @!P2 LEA R242, P0, R231.reuse, R224.reuse, 0x1 ;  /* 0x000000e0e7f2a211 */ /* 0x0c0fe200078008ff */
[----:B------:R-:W-:Y:S01]  /*fda0*/  @!P2 IMAD.WIDE.U32 R240, R226, 0x60, R240 ;  /* 0x00000060e2f0a825 */ /* 0x000fe200078e00f0 */
[----:B------:R-:W-:Y:S01]  /*fdb0*/  @!P2 MOV R227, c[0x0][0x1a4] ;  /* 0x0000690000e3aa02 */ /* 0x000fe20000000f00 */
[----:B------:R-:W-:Y:S01]  /*fdc0*/  @P2 STS.128 [R196+0x5800], RZ ;  /* 0x005800ffc4002388 */ /* 0x000fe20000000c00 */
[----:B------:R-:W-:Y:S01]  /*fdd0*/  @!P2 LEA.HI.X R243, R231, R225, R2, 0x1, P0 ;  /* 0x000000e1e7f3a211 */ /* 0x000fe200000f0c02 */
[----:B------:R-:W-:Y:S01]  /*fde0*/  @!P2 IMAD.MOV.U32 R232, RZ, RZ, c[0x0][0x1a4] ;  /* 0x00006900ffe8a624 */ /* 0x000fe200078e00ff */
[----:B------:R-:W-:Y:S01]  /*fdf0*/  @!P2 LEA R250, P5, R240, R224, 0x1 ;  /* 0x000000e0f0faa211 */ /* 0x000fe200078a08ff */
[----:B------:R-:W-:Y:S01]  /*fe00*/  @!PT LDS RZ, [RZ] ;  /* 0x00000000fffff984 */ /* 0x000fe20000000800 */
[----:B------:R-:W-:Y:S01]  /*fe10*/  @!PT LDS RZ, [RZ] ;  /* 0x00000000fffff984 */ /* 0x000fe20000000800 */
[----:B------:R-:W-:Y:S01]  /*fe20*/  @!PT LDS RZ, [RZ] ;  /* 0x00000000fffff984 */ /* 0x000fe20000000800 */
[----:B------:R1:W-:Y:S01]  /*fe30*/  @!P2 LDGSTS.E.BYPASS.LTC128B.128 [R196+0x5800], [R244.64] ;  /* 0x05800000f4c4afae */ /* 0x0003e2000b901d4a */
[C---:B------:R-:W-:Y:S01]  /*fe40*/  @!P2 LEA R231, P0, R226.reuse, R234, 0x7 ;  /* 0x000000eae2e7a211 */ /* 0x040fe200078038ff */
[----:B------:R-:W-:Y:S02]  /*fe50*/  @!P2 IMAD.MOV.U32 R236, RZ, RZ, R234 ;  /* 0x000000ffffeca224 */ /* 0x000fe400078e00ea */
[----:B------:R-:W-:Y:S01]  /*fe60*/  @P2 STS.128 [R196+0x6000], RZ ;  /* 0x006000ffc4002388 */ /* 0x000fe20000000c00 */
[C---:B------:R-:W-:Y:S01]  /*fe70*/  @!P2 LEA.HI.X R232, R226.reuse, R235, R232, 0x7, P0 ;  /* 0x000000ebe2e8a211 */ /* 0x040fe200000f3ce8 */
[----:B------:R-:W-:Y:S01]  /*fe80*/  @!P2 IMAD.MOV.U32 R237, RZ, RZ, R235 ;  /* 0x000000ffffeda224 */ /* 0x000fe200078e00eb */
[-C--:B------:R-:W-:Y:S01]  /*fe90*/  @!P2 LEA R238, P0, R231, R224.reuse, 0x1 ;  /* 0x000000e0e7eea211 */ /* 0x080fe200078008ff */
[----:B------:R-:W-:Y:S01]  /*fea0*/  @!PT LDS RZ, [RZ] ;  /* 0x00000000fffff984 */ /* 0x000fe20000000800 */
[----:B------:R-:W-:Y:S01]  /*feb0*/  @!PT LDS RZ, [RZ] ;  /* 0x00000000fffff984 */ /* 0x000fe20000000800 */
[----:B------:R-:W-:Y:S01]  /*fec0*/  @!PT LDS RZ, [RZ] ;  /* 0x00000000fffff984 */ /* 0x000fe20000000800 */
[----:B------:R1:W-:Y:S01]  /*fed0*/  @!P2 LDGSTS.E.BYPASS.LTC128B.128 [R196+0x6000], [R242.64] ;  /* 0x06000000f2c4afae */ /* 0x0003e2000b901d4a */
[----:B------:R-:W-:Y:S02]  /*fee0*/  @!P2 IMAD R227, R227, 0xa0, RZ ;  /* 0x000000a0e3e3a824 */ /* 0x000fe400078e02ff */
[-C--:B------:R-:W-:Y:S01]  /*fef0*/  @!P2 LEA.HI.X R239, R231, R225.reuse, R232, 0x1, P0 ;  /* 0x000000e1e7efa211 */ /* 0x080fe200000f0ce8 */
[----:B------:R-:W-:Y:S01]  /*ff00*/  @P2 STS.128 [R196+0x6800], RZ ;  /* 0x006800ffc4002388 */ /* 0x000fe20000000c00 */
[----:B------:R-:W-:Y:S04]  /*ff10*/  @!P2 IMAD.WIDE.U32 R236, R226, 0xa0, R236 ;  /* 0x000000a0e2eca825 */ /* 0x000fe800078e00ec */
[----:B------:R-:W-:Y:S01]  /*ff20*/  @!P2 IMAD.IADD R227, R227, 0x1, R237 ;  /* 0x00000001e3e3a824 */ /* 0x000fe200078e02ed */
[CC--:B------:R-:W-:Y:S01]  /*ff30*/  @!P2 LEA R248, P4, R236.reuse, R224.reuse, 0x1 ;  /* 0x000000e0ecf8a211 */ /* 0x0c0fe200078808ff */
[--C-:B------:R-:W-:Y:S02]  /*ff40*/  @!P2 IMAD.MOV.U32 R246, RZ, RZ, R234.reuse ;  /* 0x000000fffff6a224 */ /* 0x100fe400078e00ea */
[----:B------:R-:W-:Y:S01]  /*ff50*/  @!P2 IMAD.MOV.U32 R247, RZ, RZ, R235 ;  /* 0x000000fffff7a224 */ /* 0x000fe200078e00eb */
[----:B------:R-:W-:Y:S01]  /*ff60*/  @!P2 LEA.HI.X R249, R236, R225, R227, 0x1, P4 ;  /* 0x000000e1ecf9a211 */ /* 0x000fe200020f0ce3 */
[C---:B------:R-:W-:Y:S04]  /*ff70*/  @!P2 IMAD.WIDE.U32 R234, R226.reuse, 0xc0, R234 ;  /* 0x000000c0e2eaa825 */ /* 0x040fe800078e00ea */
[----:B------:R-:W-:Y:S01]  /*ff80*/  @!P2 IMAD.WIDE.U32 R246, R226, 0xe0, R246 ;  /* 0x000000e0e2f6a825 */ /* 0x000fe200078e00f6 */
[-C--:B------:R-:W-:Y:S03]  /*ff90*/  @!P2 LEA R232, P3, R234, R224.reuse, 0x1 ;  /* 0x000000e0eae8a211 */ /* 0x080fe600078608ff */
[----:B------:R-:W-:Y:S01]  /*ffa0*/  @!P2 IMAD.MOV.U32 R230, RZ, RZ, c[0x0][0x1a4] ;  /* 0x00006900ffe6a624 */ /* 0x000fe200078e00ff */
[----:B------:R-:W-:Y:S01]  /*ffb0*/  @!P2 LEA R224, P0, R246, R224, 0x1 ;  /* 0x000000e0f6e0a211 */ /* 0x000fe200078008ff */
[----:B------:R-:W-:Y:S02]  /*ffc0*/  @!P2 IMAD.MOV.U32 R2, RZ, RZ, c[0x0][0x1a4] ;  /* 0x00006900ff02a624 */ /* 0x000fe400078e00ff */
[----:B------:R-:W-:Y:S02]  /*ffd0*/  @!P2 IMAD R230, R230, 0x60, RZ ;  /* 0x00000060e6e6a824 */ /* 0x000fe400078e02ff */
[----:B------:R-:W-:Y:S02]  /*ffe0*/  @!P2 IMAD R2, R2, 0xc0, RZ ;  /* 0x000000c00202a824 */ /* 0x000fe400078e02ff */
[----:B------:R-:W-:Y:S02]  /*fff0*/  @!P2 IMAD.IADD R230, R230, 0x1, R241 ;  /* 0x00000001e6e6a824 */ /* 0x000fe400078e02f1 */
[----:B------:R-:W-:Y:S01]  /*10000*/  @!P2 IMAD.MOV.U32 R0, RZ, RZ, c[0x0][0x1a4] ;  /* 0x00006900ff00a624 */ /* 0x000fe200078e00ff */
[----:B------:R-:W-:Y:S02]  /*10010*/  @!P2 IADD3 R2, R2, R235, RZ ;  /* 0x000000eb0202a210 */ /* 0x000fe40007ffe0ff */
[-C--:B------:R-:W-:Y:S01]  /*10020*/  @!P2 LEA.HI.X R251, R240, R225.reuse, R230, 0x1, P5 ;  /* 0x000000e1f0fba211 */ /* 0x080fe200028f0ce6 */
[----:B------:R-:W-:Y:S01]  /*10030*/  @!P2 IMAD R0, R0, 0xe0, RZ ;  /* 0x000000e00000a824 */ /* 0x000fe200078e02ff */
[-C--:B------:R-:W-:Y:S03]  /*10040*/  @!P2 LEA.HI.X R233, R234, R225.reuse, R2, 0x1, P3 ;  /* 0x000000e1eae9a211 */ /* 0x080fe600018f0c02 */
[----:B------:R-:W-:Y:S01]  /*10050*/  @!PT LDS RZ, [RZ] ;  /* 0x00000000fffff984 */ /* 0x000fe20000000800 */
[----:B------:R-:W-:Y:S01]  /*10060*/  @!PT LDS RZ, [RZ] ;  /* 0x00000000fffff984 */ /* 0x000fe20000000800 */
[----:B------:R-:W-:Y:S01]  /*10070*/  @!PT LDS RZ, [RZ] ;  /* 0x00000000fffff984 */ /* 0x000fe20000000800 */
[----:B------:R1:W-:Y:S01]  /*10080*/  @!P2 LDGSTS.E.BYPASS.LTC128B.128 [R196+0x6800], [R250.64] ;  /* 0x06800000fac4afae */ /* 0x0003e2000b901d4a */
[----:B------:R-:W-:Y:S03]  /*10090*/  @!P2 IMAD.IADD R0, R0, 0x1, R247 ;  /* 0x000000010000a824 */ /* 0x000fe600078e02f7 */
[----:B------:R-:W-:Y:S02]  /*100a0*/  @P2 STS.128 [R196+0x7000], RZ ;  /* 0x007000ffc4002388 */ /* 0x000fe40000000c00 */
[----:B------:R-:W-:Y:S02]  /*100b0*/  @!P2 LEA.HI.X R225, R246, R225, R0, 0x1, P0 ;  /* 0x000000e1f6e1a211 */ /* 0x000fe400000f0c00 */
[----:B------:R-:W-:Y:S01]  /*100c0*/  @!PT LDS RZ, [RZ] ;  /* 0x00000000fffff984 */ /* 0x000fe20000000800 */
[----:B------:R-:W-:Y:S01]  /*100d0*/  @!PT LDS RZ, [RZ] ;  /* 0x00000000fffff984 */ /* 0x000fe20000000800 */
[----:B------:R-:W-:Y:S01]  /*100e0*/  @!PT LDS RZ, [RZ] ;  /* 0x00000000fffff984 */ /* 0x000fe20000000800 */
[----:B------:R1:W-:Y:S01]  /*100f0*/  @!P2 LDGSTS.E.BYPASS.LTC128B.128 [R196+0x7000], [R238.64] ;  /* 0x07000000eec4afae */ /* 0x0003e2000b901d4a */
[----:B------:R-:W-:Y:S03]  /*10100*/  ISETP.GE.AND P0, PT, R194, 0x2, PT ;  /* 0x00000002c200780c */ /* 0x000fe60003f06270 */
        /* <DEDUP_REMOVED lines=16> */
[----:B------:R-:W0:Y:S04]  /*10210*/  LDGDEPBAR ;  /* 0x00000000000079af */ /* 0x000e280000000000 */
[----:B------:R-:W3:Y:S04]  /*10220*/  LDSM.16.M88.4 R8, [R188+0x1000] ;  /* 0x00100000bc08783b */ /* 0x000ee80000000200 */
[----:B------:R-:W4:Y:S04]  /*10230*/  LDSM.16.M88.4 R16, [R188+0x1400] ;  /* 0x00140000bc10783b */ /* 0x000f280000000200 */
[----:B------:R-:W5:Y:S04]  /*10240*/  LDSM.16.M88.4 R24, [R188+0x1800] ;  /* 0x00180000bc18783b */ /* 0x000f680000000200 */
[----:B------:R-:W1:Y:S01]  /*10250*/  LDSM.16.M88.4 R32, [R188+0x1c00] ;  /* 0x001c0000bc20783b */ /* 0x000e620000000200 */
[----:B--2---:R-:W-:Y:S03]  /*10260*/  IMAD.MOV.U32 R224, RZ, RZ, R228 ;  /* 0x000000ffffe07224 */ /* 0x004fe600078e00e4 */
[----:B------:R-:W2:Y:S01]  /*10270*/  LDSM.16.M88.4 R40, [R188+0x2000] ;  /* 0x00200000bc28783b */ /* 0x000ea20000000200 */
[----:B------:R-:W-:Y:S03]  /*10280*/  IMAD.MOV.U32 R225, RZ, RZ, R229 ;  /* 0x000000ffffe17224 */ /* 0x000fe600078e00e5 */
[----:B------:R-:W1:Y:S04]  /*10290*/  LDSM.16.M88.4 R48, [R188+0x2400] ;  /* 0x00240000bc30783b */ /* 0x000e680000000200 */
[----:B------:R-:W1:Y:S04]  /*102a0*/  LDSM.16.M88.4 R56, [R188+0x2800] ;  /* 0x00280000bc38783b */ /* 0x000e680000000200 */
[----:B------:R-:W1:Y:S04]  /*102b0*/  LDSM.16.M88.4 R64, [R188+0x2c00] ;  /* 0x002c0000bc40783b */ /* 0x000e680000000200 */
[----:B------:R-:W1:Y:S04]  /*102c0*/  LDSM.16.M88.4 R72, [R188+0x3000] ;  /* 0x00300000bc48783b */ /* 0x000e680000000200 */
[----:B------:R-:W1:Y:S01]  /*102d0*/  LDSM.16.M88.4 R80, [R188+0x3400] ;  /* 0x00340000bc50783b */ /* 0x000e620000000200 */
[C---:B---3--:R-:W-:Y:S03]  /*102e0*/  HMMA.16816.F32.BF16 R4, R128.reuse, R8, RZ ;  /* 0x000000088004723c */ /* 0x048fe600000418ff */
[----:B------:R-:W3:Y:S04]  /*102f0*/  LDSM.16.M88.4 R88, [R188+0x3800] ;  /* 0x00380000bc58783b */ /* 0x000ee80000000200 */
[----:B------:R-:W1:Y:S01]  /*10300*/  LDSM.16.M88.4 R96, [R188+0x3c00] ;  /* 0x003c0000bc60783b */ /* 0x000e620000000200 */
[C---:B------:R-:W-:Y:S03]  /*10310*/  HMMA.16816.F32.BF16 R8, R128.reuse, R10, RZ ;  /* 0x0000000a8008723c */ /* 0x040fe600000418ff */
[----:B------:R-:W2:Y:S04]  /*10320*/  LDSM.16.M88.4 R104, [R188+0x4000] ;  /* 0x00400000bc68783b */ /* 0x000ea80000000200 */
[----:B------:R-:W2:Y:S01]  /*10330*/  LDSM.16.M88.4 R112, [R188+0x4400] ;  /* 0x00440000bc70783b */ /* 0x000ea20000000200 */
[C---:B----4-:R-:W-:Y:S03]  /*10340*/  HMMA.16816.F32.BF16 R12, R128.reuse, R16, RZ ;  /* 0x00000010800c723c */ /* 0x050fe600000418ff */
[----:B------:R-:W4:Y:S04]  /*10350*/  LDSM.16.M88.4 R120, [R188+0x4800] ;  /* 0x00480000bc78783b */ /* 0x000f280000000200 */
[----:B------:R-:W2:Y:S01]  /*10360*/  LDSM.16.M88.4 R148, [R188+0x4c00] ;  /* 0x004c0000bc94783b */ /* 0x000ea20000000200 */
[C---:B------:R-:W-:Y:S03]  /*10370*/  HMMA.16816.F32.BF16 R16, R128.reuse, R18, RZ ;  /* 0x000000128010723c */ /* 0x040fe600000418ff */
[----:B------:R-:W-:Y:S04]  /*10380*/  LDSM.16.M88.4 R132, [R189] ;  /* 0x00000000bd84783b */ /* 0x000fe80000000200 */
[----:B------:R-:W3:Y:S01]  /*10390*/  LDSM.16.M88.4 R144, [R3] ;  /* 0x000000000390783b */ /* 0x000ee20000000200 */
[C---:B-----5:R-:W-:Y:S03]  /*103a0*/  HMMA.16816.F32.BF16 R20, R128.reuse, R24, RZ ;  /* 0x000000188014723c */ /* 0x060fe600000418ff */
[----:B------:R-:W5:Y:S04]  /*103b0*/  LDSM.16.M88.4 R140, [R3+0x400] ;  /* 0x00040000038c783b */ /* 0x000f680000000200 */
[----:B------:R-:W3:Y:S01]  /*103c0*/  LDSM.16.M88.4 R136, [R3+0x800] ;  /* 0x000800000388783b */ /* 0x000ee20000000200 */
[C---:B------:R-:W-:Y:S03]  /*103d0*/  HMMA.16816.F32.BF16 R24, R128.reuse, R26, RZ ;  /* 0x0000001a8018723c */ /* 0x040fe600000418ff */
        /* <DEDUP_REMOVED lines=12> */
[----:B------:R-:W1:Y:S05]  /*104a0*/  LDSM.16.M88.4 R152, [R3+0x2c00] ;  /* 0x002c00000398783b */ /* 0x000e6a0000000200 */
        /* <DEDUP_REMOVED lines=18> */
[C---:B----4-:R-:W-:Y:S08]  /*105d0*/  HMMA.16816.F32.BF16 R116, R128.reuse, R120, RZ ;  /* 0x000000788074723c */ /* 0x050ff000000418ff */
[C---:B------:R-:W-:Y:S08]  /*105e0*/  HMMA.16816.F32.BF16 R120, R128.reuse, R122, RZ ;  /* 0x0000007a8078723c */ /* 0x040ff000000418ff */
[C---:B------:R-:W-:Y:S08]  /*105f0*/  HMMA.16816.F32.BF16 R124, R128.reuse, R148, RZ ;  /* 0x00000094807c723c */ /* 0x040ff000000418ff */
[----:B------:R-:W-:Y:S01]  /*10600*/  HMMA.16816.F32.BF16 R128, R128, R150, RZ ;  /* 0x000000968080723c */ /* 0x000fe200000418ff */
[----:B------:R-:W3:Y:S07]  /*10610*/  LDSM.16.M88.4 R148, [R3+0x3000] ;  /* 0x003000000394783b */ /* 0x000eee0000000200 */
[C---:B------:R-:W-:Y:S08]  /*10620*/  HMMA.16816.F32.BF16 R4, R132.reuse, R144, R4 ;  /* 0x000000908404723c */ /* 0x040ff00000041804 */
[C---:B------:R-:W-:Y:S01]  /*10630*/  HMMA.16816.F32.BF16 R8, R132.reuse, R146, R8 ;  /* 0x000000928408723c */ /* 0x040fe20000041808 */
[----:B------:R-:W4:Y:S07]  /*10640*/  LDSM.16.M88.4 R144, [R3+0x3400] ;  /* 0x003400000390783b */ /* 0x000f2e0000000200 */
[C---:B-----5:R-:W-:Y:S08]  /*10650*/  HMMA.16816.F32.BF16 R12, R132.reuse, R140, R12 ;  /* 0x0000008c840c723c */ /* 0x060ff0000004180c */
[C---:B------:R-:W-:Y:S01]  /*10660*/  HMMA.16816.F32.BF16 R16, R132.reuse, R142, R16 ;  /* 0x0000008e8410723c */ /* 0x040fe20000041810 */
[----:B------:R-:W5:Y:S07]  /*10670*/  LDSM.16.M88.4 R140, [R3+0x3800] ;  /* 0x00380000038c783b */ /* 0x000f6e0000000200 */
[C---:B------:R-:W-:Y:S08]  /*10680*/  HMMA.16816.F32.BF16 R20, R132.reuse, R136, R20 ;  /* 0x000000888414723c */ /* 0x040ff00000041814 */
[C---:B------:R-:W-:Y:S01]  /*10690*/  HMMA.16816.F32.BF16 R24, R132.reuse, R138, R24 ;  /* 0x0000008a8418723c */ /* 0x040fe20000041818 */
[----:B------:R-:W2:Y:S01]  /*106a0*/  LDSM.16.M88.4 R136, [R3+0x3c00] ;  /* 0x003c00000388783b */ /* 0x000ea20000000200 */
[----:B------:R-:W-:Y:S04]  /*106b0*/  DEPBAR.LE SB0, 0x0 ;  /* 0x000080000000791a */ /* 0x000fe80000000000 */
[----:B------:R-:W-:Y:S02]  /*106c0*/  BAR.SYNC.DEFER_BLOCKING 0x0 ;  /* 0x0000000000007b1d */ /* 0x000fe40000010000 */
        /* <DEDUP_REMOVED lines=22> */
[C---:B-----5:R-:W-:Y:S08]  /*10830*/  HMMA.16816.F32.BF16 R116, R132.reuse, R140, R116 ;  /* 0x0000008c8474723c */ /* 0x060ff00000041874 */
[C---:B------:R-:W-:Y:S08]  /*10840*/  HMMA.16816.F32.BF16 R120, R132.reuse, R142, R120 ;  /* 0x0000008e8478723c */ /* 0x040ff00000041878 */
[C---:B------:R-:W-:Y:S08]  /*10850*/  HMMA.16816.F32.BF16 R124, R132.reuse, R136, R124 ;  /* 0x00000088847c723c */ /* 0x040ff0000004187c */
[----:B------:R-:W-:Y:S01]  /*10860*/  HMMA.16816.F32.BF16 R128, R132, R138, R128 ;  /* 0x0000008a8480723c */ /* 0x000fe20000041880 */
[----:B------:R-:W-:-:S07]  /*10870*/  @!P0 BRA `(.L_x_1657) ;  /* 0x000009b000008947 */ /* 0x000fce0003800000 */
[----:B------:R-:W-:Y:S05]  /*10880*/  IMAD.MOV.U32 R134, RZ, RZ, c[0x0][0x198] ;  /* 0x00006600ff867624 */ /* 0x000fea00078e00ff */
[----:B------:R-:W-:Y:S04]  /*10890*/  LEA R138, -R134, RZ, 0x8 ;  /* 0x000000ff868a7211 */ /* 0x000fe800078e41ff */
[----:B------:R-:W-:Y:S01]  /*108a0*/  SHF.R.S32.HI R139, RZ, 0x1f, R138 ;  /* 0x0000001fff8b7819 */ /* 0x000fe2000001148a */
[----:B------:R-:W-:-:S06]  /*108b0*/  @!P1 BRA `(.L_x_1658) ;  /* 0x000003c000009947 */ /* 0x000fcc0003800000 */
[----:B------:R-:W-:Y:S01]  /*108c0*/  IMAD.SHL.U32 R143, R194, 0x100, RZ ;  /* 0x00000100c28f7824 */ /* 0x000fe200078e00ff */
[----:B------:R-:W-:Y:S02]  /*108d0*/  IABS R136, c[0x0][0x2d0] ;  /* 0x0000b40000887a13 */ /* 0x000fe40000000000 */
[----:B------:R-:W-:Y:S02]  /*108e0*/  LOP3.LUT R2, RZ, c[0x0][0x2d0], RZ, 0x33, !PT ;  /* 0x0000b400ff027a12 */ /* 0x000fe400078e33ff */
        /* <DEDUP_REMOVED lines=57> */
.L_x_1658:
[----:B------:R1:W-:Y:S01]  /*10c80*/  @P2 STS [R196+0x1004], RZ ;  /* 0x001004ffc4002388 */ /* 0x0003e20000000800 */
[----:B------:R-:W-:Y:S01]  /*10c90*/  LEA R148, P5, R138, R222, 0x1 ;  /* 0x000000de8a947211 */ /* 0x000fe200078a08ff */
[----:B------:R-:W-:Y:S01]  /*10ca0*/  @!P2 IMAD.MOV.U32 R2, RZ, RZ, c[0x0][0x19c] ;  /* 0x00006700ff02a624 */ /* 0x000fe200078e00ff */
[----:B------:R-:W-:Y:S01]  /*10cb0*/  @!P2 LEA R135, P3, R134, R138, 0x6 ;  /* 0x0000008a8687a211 */ /* 0x000fe200078630ff */
[----:B------:R1:W-:Y:S01]  /*10cc0*/  @P2 STS.64 [R196+0x1008], RZ ;  /* 0x001008ffc4002388 */ /* 0x0003e20000000a00 */
[--C-:B------:R-:W-:Y:S01]  /*10cd0*/  LEA.HI.X R149, R138, R221, R139.reuse, 0x1, P5 ;  /* 0x000000dd8a957211 */ /* 0x100fe200028f0c8b */
[----:B------:R-:W-:Y:S01]  /*10ce0*/  @!P2 IMAD.WIDE.U32 R144, R134, 0x60, R138 ;  /* 0x000000608690a825 */ /* 0x000fe200078e008a */
[----:B------:R-:W-:Y:S01]  /*10cf0*/  @!P2 IADD3 R133, P4, R138, UR9, RZ ;  /* 0x000000098a85ac10 */ /* 0x000fe2000ff9e0ff */
[----:B------:R1:W-:Y:S01]  /*10d00*/  @P2 STS [R196+0x1000], RZ ;  /* 0x001000ffc4002388 */ /* 0x0003e20000000800 */
[C---:B------:R-:W-:Y:S01]  /*10d10*/  @!P2 LEA.HI.X R2, R134.reuse, R139, R2, 0x6, P3 ;  /* 0x0000008b8602a211 */ /* 0x040fe200018f3402 */
[----:B------:R-:W-:Y:S01]  /*10d20*/  @!P2 IMAD.MOV.U32 R142, RZ, RZ, R138 ;  /* 0x000000ffff8ea224 */ /* 0x000fe200078e008a */
[----:B------:R-:W-:Y:S01]  /*10d30*/  @!P2 LEA R146, P3, R133, R222, 0x1 ;  /* 0x000000de8592a211 */ /* 0x000fe200078608ff */
[----:B------:R-:W-:Y:S01]  /*10d40*/  @!PT LDS RZ, [RZ] ;  /* 0x00000000fffff984 */ /* 0x000fe20000000800 */
[----:B------:R-:W-:Y:S01]  /*10d50*/  @!PT LDS RZ, [RZ] ;  /* 0x00000000fffff984 */ /* 0x000fe20000000800 */
[----:B------:R-:W-:Y:S01]  /*10d60*/  @!PT LDS RZ, [RZ] ;  /* 0x00000000fffff984 */ /* 0x000fe20000000800 */
[----:B------:R1:W-:Y:S01]  /*10d70*/  @!P2 LDGSTS.E.BYPASS.LTC128B.128 [R196+0x1000], [R148.64] ;  /* 0x0100000094c4afae */ /* 0x0003e2000b901d4a */
[----:B------:R-:W-:Y:S01]  /*10d80*/  @!P2 IADD3.X R0, R139, UR8, RZ, P4, !PT ;  /* 0x000000088b00ac10 */ /* 0x000fe2000a7fe4ff */
[----:B------:R-:W-:Y:S01]  /*10d90*/  @!P2 IMAD.MOV.U32 R132, RZ, RZ, c[0x0][0x19c] ;  /* 0x00006700ff84a624 */ /* 0x000fe200078e00ff */
[C---:B------:R-:W-:Y:S01]  /*10da0*/  @!P2 LEA R137, P0, R134.reuse, R138, 0x7 ;  /* 0x0000008a8689a211 */ /* 0x040fe200078038ff */
[----:B------:R1:W-:Y:S01]  /*10db0*/  @P2 STS.128 [R196+0x1800], RZ ;  /* 0x001800ffc4002388 */ /* 0x0003e20000000c00 */
[----:B------:R-:W-:Y:S01]  /*10dc0*/  @!P2 LEA.HI.X R147, R133, R221, R0, 0x1, P3 ;  /* 0x000000dd8593a211 */ /* 0x000fe200018f0c00 */
[----:B------:R-:W-:Y:S01]  /*10dd0*/  @!P2 IMAD.MOV.U32 R0, RZ, RZ, c[0x0][0x19c] ;  /* 0x00006700ff00a624 */ /* 0x000fe200078e00ff */
[----:B------:R-:W-:Y:S01]  /*10de0*/  @!P2 LEA.HI.X R132, R134, R139, R132, 0x7, P0 ;  /* 0x0000008b8684a211 */ /* 0x000fe200000f3c84 */
[----:B------:R-:W-:Y:S01]  /*10df0*/  @!P2 IMAD.MOV.U32 R140, RZ, RZ, R138 ;  /* 0x000000ffff8ca224 */ /* 0x000fe200078e008a */
[CC--:B------:R-:W-:Y:S01]  /*10e00*/  @!P2 LEA R152, P0, R135.reuse, R222.reuse, 0x1 ;  /* 0x000000de8798a211 */ /* 0x0c0fe200078008ff */
[----:B------:R-:W-:Y:S01]  /*10e10*/  @!PT LDS RZ, [RZ] ;  /* 0x00000000fffff984 */ /* 0x000fe20000000800 */
[----:B------:R-:W-:Y:S01]  /*10e20*/  @!PT LDS RZ, [RZ] ;  /* 0x00000000fffff984 */ /* 0x000fe20000000800 */
[----:B------:R-:W-:Y:S01]  /*10e30*/  @!PT LDS RZ, [RZ] ;  /* 0x00000000fffff984 */ /* 0x000fe20000000800 */
[----:B------:R1:W-:Y:S01]  /*10e40*/  @!P2 LDGSTS.E.BYPASS.LTC128B.128 [R196+0x1800], [R146.64] ;  /* 0x0180000092c4afae */ /* 0x0003e2000b901d4a */
[-C--:B------:R-:W-:Y:S01]  /*10e50*/  @!P2 LEA R156, P5, R144, R222.reuse, 0x1 ;  /* 0x000000de909ca211 */ /* 0x080fe200078a08ff */
[----:B------:R-:W-:Y:S01]  /*10e60*/  @!P2 IMAD.MOV.U32 R143, RZ, RZ, R139 ;  /* 0x000000ffff8fa224 */ /* 0x000fe200078e008b */
[-C--:B------:R-:W-:Y:S01]  /*10e70*/  @!P2 LEA.HI.X R153, R135, R221.reuse, R2, 0x1, P0 ;  /* 0x000000dd8799a211 */ /* 0x080fe200000f0c02 */
[----:B------:R1:W-:Y:S01]  /*10e80*/  @P2 STS.128 [R196+0x2000], RZ ;  /* 0x002000ffc4002388 */ /* 0x0003e20000000c00 */
[----:B------:R-:W-:Y:S01]  /*10e90*/  @!P2 IMAD R135, R0, 0x60, RZ ;  /* 0x000000600087a824 */ /* 0x000fe200078e02ff */
[----:B------:R-:W-:Y:S01]  /*10ea0*/  @!P2 LEA R136, P0, R137, R222, 0x1 ;  /* 0x000000de8988a211 */ /* 0x000fe200078008ff */
[----:B------:R-:W-:Y:S01]  /*10eb0*/  @!P2 IMAD.WIDE.U32 R142, R134, 0xa0, R142 ;  /* 0x000000a0868ea825 */ /* 0x000fe200078e008e */
[----:B------:R-:W-:Y:S01]  /*10ec0*/  @!PT LDS RZ, [RZ] ;  /* 0x00000000fffff984 */ /* 0x000fe20000000800 */
[----:B------:R-:W-:Y:S01]  /*10ed0*/  @!PT LDS RZ, [RZ] ;  /* 0x00000000fffff984 */ /* 0x000fe20000000800 */
[----:B------:R-:W-:Y:S01]  /*10ee0*/  @!PT LDS RZ, [RZ] ;  /* 0x00000000fffff984 */ /* 0x000fe20000000800 */
[----:B------:R1:W-:Y:S01]  /*10ef0*/  @!P2 LDGSTS.E.BYPASS.LTC128B.128 [R196+0x2000], [R152.64] ;  /* 0x0200000098c4afae */ /* 0x0003e2000b901d4a */
[----:B------:R-:W-:Y:S02]  /*10f00*/  @!P2 MOV R150, R138 ;  /* 0x0000008a0096a202 */ /* 0x000fe40000000f00 */
[----:B------:R-:W-:Y:S01]  /*10f10*/  @!P2 IMAD.IADD R135, R135, 0x1, R145 ;  /* 0x000000018787a824 */ /* 0x000fe200078e0291 */
[----:B------:R1:W-:Y:S01]  /*10f20*/  @P2 STS.128 [R196+0x2800], RZ ;  /* 0x002800ffc4002388 */ /* 0x0003e20000000c00 */
[--C-:B------:R-:W-:Y:S01]  /*10f30*/  @!P2 IMAD.MOV.U32 R141, RZ, RZ, R139.reuse ;  /* 0x000000ffff8da224 */ /* 0x100fe200078e008b */
[-C--:B------:R-:W-:Y:S01]  /*10f40*/  @!P2 LEA.HI.X R137, R137, R221.reuse, R132, 0x1, P0 ;  /* 0x000000dd8989a211 */ /* 0x080fe200000f0c84 */
[----:B------:R-:W-:Y:S01]  /*10f50*/  @!P2 IMAD.MOV.U32 R151, RZ, RZ, R139 ;  /* 0x000000ffff97a224 */ /* 0x000fe200078e008b */
[-C--:B------:R-:W-:Y:S01]  /*10f60*/  @!P2 LEA.HI.X R157, R144, R221.reuse, R135, 0x1, P5 ;  /* 0x000000dd909da211 */ /* 0x080fe200028f0c87 */
[C---:B------:R-:W-:Y:S01]  /*10f70*/  @!P2 IMAD.WIDE.U32 R140, R134.reuse, 0xc0, R140 ;  /* 0x000000c0868ca825 */ /* 0x040fe200078e008c */
[----:B------:R-:W-:Y:S03]  /*10f80*/  @!P2 MOV R2, c[0x0][0x19c] ;  /* 0x000067000002aa02 */ /* 0x000fe60000000f00 */
[----:B------:R-:W-:Y:S01]  /*10f90*/  @!PT LDS RZ, [RZ] ;  /* 0x00000000fffff984 */ /* 0x000fe20000000800 */
[----:B------:R-:W-:Y:S01]  /*10fa0*/  @!PT LDS RZ, [RZ] ;  /* 0x00000000fffff984 */ /* 0x000fe20000000800 */
[----:B------:R-:W-:Y:S01]  /*10fb0*/  @!PT LDS RZ, [RZ] ;  /* 0x00000000fffff984 */ /* 0x000fe20000000800 */
[----:B------:R1:W-:Y:S01]  /*10fc0*/  @!P2 LDGSTS.E.BYPASS.LTC128B.128 [R196+0x2800], [R156.64] ;  /* 0x028000009cc4afae */ /* 0x0003e2000b901d4a */
[----:B------:R-:W-:Y:S01]  /*10fd0*/  @!P2 IMAD.WIDE.U32 R150, R134, 0xe0, R150 ;  /* 0x000000e08696a825 */ /* 0x000fe200078e0096 */
[-C--:B------:R-:W-:Y:S02]  /*10fe0*/  @!P2 LEA R132, P3, R140, R222.reuse, 0x1 ;  /* 0x000000de8c84a211 */ /* 0x080fe400078608ff */
[----:B------:R1:W-:Y:S01]  /*10ff0*/  @P2 STS.128 [R196+0x3000], RZ ;  /* 0x003000ffc4002388 */ /* 0x0003e20000000c00 */
[----:B------:R-:W-:Y:S01]  /*11000*/  @!P2 IMAD.MOV.U32 R134, RZ, RZ, c[0x0][0x19c] ;  /* 0x00006700ff86a624 */ /* 0x000fe200078e00ff */
[-C--:B------:R-:W-:Y:S01]  /*11010*/  @!P2 LEA R138, P0, R150, R222.reuse, 0x1 ;  /* 0x000000de968aa211 */ /* 0x080fe200078008ff */
[----:B------:R-:W-:Y:S01]  /*11020*/  @!P2 IMAD.MOV.U32 R133, RZ, RZ, c[0x0][0x19c] ;  /* 0x00006700ff85a624 */ /* 0x000fe200078e00ff */
[----:B------:R-:W-:Y:S01]  /*11030*/  @!PT LDS RZ, [RZ] ;  /* 0x00000000fffff984 */ /* 0x000fe20000000800 */
[----:B------:R-:W-:Y:S01]  /*11040*/  @!PT LDS RZ, [RZ] ;  /* 0x00000000fffff984 */ /* 0x000fe20000000800 */
[----:B------:R-:W-:Y:S01]  /*11050*/  @!PT LDS RZ, [RZ] ;  /* 0x00000000fffff984 */ /* 0x000fe20000000800 */
[----:B------:R1:W-:Y:S01]  /*11060*/  @!P2 LDGSTS.E.BYPASS.LTC128B.128 [R196+0x3000], [R136.64] ;  /* 0x0300000088c4afae */ /* 0x0003e2000b901d4a */
[----:B------:R-:W-:Y:S01]  /*11070*/  @!P2 IMAD R139, R134, 0xa0, RZ ;  /* 0x000000a0868ba824 */ /* 0x000fe200078e02ff */
[----:B------:R-:W-:Y:S01]  /*11080*/  @!P2 LEA R134, P4, R142, R222, 0x1 ;  /* 0x000000de8e86a211 */ /* 0x000fe200078808ff */
[----:B------:R-:W-:Y:S01]  /*11090*/  @!P2 IMAD R133, R133, 0xc0, RZ ;  /* 0x000000c08585a824 */ /* 0x000fe200078e02ff */
[----:B------:R1:W-:Y:S01]  /*110a0*/  @P2 STS.128 [R196+0x3800], RZ ;  /* 0x003800ffc4002388 */ /* 0x0003e20000000c00 */
[----:B------:R-:W-:Y:S02]  /*110b0*/  @!P2 IMAD.IADD R139, R139, 0x1, R143 ;  /* 0x000000018b8ba824 */ /* 0x000fe400078e028f */
[----:B------:R-:W-:Y:S02]  /*110c0*/  @!P2 IMAD.IADD R133, R133, 0x1, R141 ;  /* 0x000000018585a824 */ /* 0x000fe400078e028d */
[----:B------:R-:W-:Y:S01]  /*110d0*/  @!P2 IMAD R155, R2, 0xe0, RZ ;  /* 0x000000e0029ba824 */ /* 0x000fe200078e02ff */
[-C--:B------:R-:W-:Y:S01]  /*110e0*/  @!P2 LEA.HI.X R135, R142, R221.reuse, R139, 0x1, P4 ;  /* 0x000000dd8e87a211 */ /* 0x080fe200020f0c8b */
[----:B------:R-:W-:Y:S01]  /*110f0*/  IMAD.MOV.U32 R222, RZ, RZ, R148 ;  /* 0x000000ffffde7224 */ /* 0x000fe200078e0094 */
[----:B------:R-:W-:Y:S02]  /*11100*/  @!P2 LEA.HI.X R133, R140, R221, R133, 0x1, P3 ;  /* 0x000000dd8c85a211 */ /* 0x000fe400018f0c85 */
[----:B------:R-:W-:Y:S01]  /*11110*/  @!P2 IADD3 R155, R155, R151, RZ ;  /* 0x000000979b9ba210 */ /* 0x000fe20007ffe0ff */
[----:B------:R-:W-:Y:S01]  /*11120*/  @!PT LDS RZ, [RZ] ;  /* 0x00000000fffff984 */ /* 0x000fe20000000800 */
[----:B------:R-:W-:Y:S01]  /*11130*/  @!PT LDS RZ, [RZ] ;  /* 0x00000000fffff984 */ /* 0x000fe20000000800 */
[----:B------:R-:W-:Y:S01]  /*11140*/  @!PT LDS RZ, [RZ] ;  /* 0x00000000fffff984 */ /* 0x000fe20000000800 */
[----:B------:R1:W-:Y:S03]  /*11150*/  @!P2 LDGSTS.E.BYPASS.LTC128B.128 [R196+0x3800], [R134.64] ;  /* 0x0380000086c4afae */ /* 0x0003e6000b901d4a */
        /* <DEDUP_REMOVED lines=13> */
.L_x_1657:
[----:B------:R-:W-:Y:S04]  /*11230*/  IADD3 R169, R194, -0x1, RZ ;  /* 0xffffffffc2a97810 */ /* 0x000fe80007ffe0ff */
[----:B------:R-:W-:Y:S04]  /*11240*/  LEA R164, R169, R192, 0x8 ;  /* 0x000000c0a9a47211 */ /* 0x000fe800078e40ff */
[----:B-1----:R-:W1:Y:S01]  /*11250*/  I2F R139, R164 ;  /* 0x000000a4008b7306 */ /* 0x002e620000201400 */
[C---:B------:R-:W-:Y:S02]  /*11260*/  IADD3 R155, R164.reuse, 0x58, RZ ;  /* 0x00000058a49b7810 */ /* 0x040fe40007ffe0ff */
[C---:B------:R-:W-:Y:S02]  /*11270*/  IADD3 R152, R164.reuse, 0x61, RZ ;  /* 0x00000061a4987810 */ /* 0x040fe40007ffe0ff */
[C---:B------:R-:W-:Y:S02]  /*11280*/  IADD3 R154, R164.reuse, 0x69, RZ ;  /* 0x00000069a49a7810 */ /* 0x040fe40007ffe0ff */
[C---:B------:R-:W-:Y:S02]  /*11290*/  IADD3 R141, R164.reuse, 0x8, RZ ;  /* 0x00000008a48d7810 */ /* 0x040fe40007ffe0ff */
[C---:B------:R-:W-:Y:S01]  /*112a0*/  IADD3 R138, R164.reuse, 0x9, RZ ;  /* 0x00000009a48a7810 */ /* 0x040fe20007ffe0ff */
[----:B------:R-:W-:Y:S01]  /*112b0*/  I2F R155, R155 ;  /* 0x0000009b009b7306 */ /* 0x000fe20000201400 */
        /* <DEDUP_REMOVED lines=17> */
[----:B------:R-:W2:Y:S01]  /*113d0*/  I2F R136, R136 ;  /* 0x0000008800887306 */ /* 0x000ea20000201400 */
[C---:B------:R-:W-:Y:S02]  /*113e0*/  IADD3 R144, R164.reuse, 0x21, RZ ;  /* 0x00000021a4907810 */ /* 0x040fe40007ffe0ff */
[C---:B------:R-:W-:Y:S02]  /*113f0*/  IADD3 R149, R164.reuse, 0x28, RZ ;  /* 0x00000028a4957810 */ /* 0x040fe40007ffe0ff */
[C---:B------:R-:W-:Y:S02]  /*11400*/  IADD3 R151, R164.reuse, 0x48, RZ ;  /* 0x00000048a4977810 */ /* 0x040fe40007ffe0ff */
[C---:B------:R-:W-:Y:S02]  /*11410*/  IADD3 R163, R164.reuse, 0x78, RZ ;  /* 0x00000078a4a37810 */ /* 0x040fe40007ffe0ff */
[C---:B------:R-:W-:Y:S01]  /*11420*/  IADD3 R167, R164.reuse, 0x88, RZ ;  /* 0x00000088a4a77810 */ /* 0x040fe20007ffe0ff */
[----:B------:R-:W3:Y:S01]  /*11430*/  I2F R143, R143 ;  /* 0x0000008f008f7306 */ /* 0x000ee20000201400 */
[C---:B------:R-:W-:Y:S02]  /*11440*/  IADD3 R162, R164.reuse, 0x89, RZ ;  /* 0x00000089a4a27810 */ /* 0x040fe40007ffe0ff */
[C---:B------:R-:W-:Y:S02]  /*11450*/  IADD3 R146, R164.reuse, 0x29, RZ ;  /* 0x00000029a4927810 */ /* 0x040fe40007ffe0ff */
[C---:B------:R-:W-:Y:S02]  /*11460*/  IADD3 R133, R164.reuse, 0x30, RZ ;  /* 0x00000030a4857810 */ /* 0x040fe40007ffe0ff */
[C---:B------:R-:W-:Y:S02]  /*11470*/  IADD3 R2, R164.reuse, 0x31, RZ ;  /* 0x00000031a4027810 */ /* 0x040fe40007ffe0ff */
[C---:B------:R-:W-:Y:S01]  /*11480*/  IADD3 R135, R164.reuse, 0x38, RZ ;  /* 0x00000038a4877810 */ /* 0x040fe20007ffe0ff */
[----:B------:R-:W4:Y:S01]  /*11490*/  I2F R140, R140 ;  /* 0x0000008c008c7306 */ /* 0x000f220000201400 */
[C---:B------:R-:W-:Y:S02]  /*114a0*/  IADD3 R132, R164.reuse, 0x39, RZ ;  /* 0x00000039a4847810 */ /* 0x040fe40007ffe0ff */
[C---:B------:R-:W-:Y:S02]  /*114b0*/  IADD3 R134, R164.reuse, 0x41, RZ ;  /* 0x00000041a4867810 */ /* 0x040fe40007ffe0ff */
[C---:B------:R-:W-:Y:S02]  /*114c0*/  IADD3 R150, R164.reuse, 0x59, RZ ;  /* 0x00000059a4967810 */ /* 0x040fe40007ffe0ff */
[C---:B------:R-:W-:Y:S03]  /*114d0*/  IADD3 R137, R164.reuse, 0x40, RZ ;  /* 0x00000040a4897810 */ /* 0x040fe60007ffe0ff */
[----:B------:R-:W5:Y:S10]  /*114e0*/  I2F R145, R145 ;  /* 0x0000009100917306 */ /* 0x000f740000201400 */
[----:B------:R-:W1:Y:S10]  /*114f0*/  I2F R142, R142 ;  /* 0x0000008e008e7306 */ /* 0x000e740000201400 */
[----:B------:R-:W1:Y:S10]  /*11500*/  I2F R147, R147 ;  /* 0x0000009300937306 */ /* 0x000e740000201400 */
[----:B------:R-:W1:Y:S10]  /*11510*/  I2F R144, R144 ;  /* 0x0000009000907306 */ /* 0x000e740000201400 */
[----:B------:R-:W1:Y:S10]  /*11520*/  I2F R149, R149 ;  /* 0x0000009500957306 */ /* 0x000e740000201400 */
[----:B------:R1:W1:Y:S10]  /*11530*/  I2F R0, R146 ;  /* 0x0000009200007306 */ /* 0x0002740000201400 */
[----:B------:R-:W2:Y:S10]  /*11540*/  I2F R133, R133 ;  /* 0x0000008500857306 */ /* 0x000eb40000201400 */
[----:B------:R-:W2:Y:S01]  /*11550*/  I2F R2, R2 ;  /* 0x0000000200027306 */ /* 0x000ea20000201400 */
[C---:B-1----:R-:W-:Y:S09]  /*11560*/  IADD3 R146, R164.reuse, 0x49, RZ ;  /* 0x00000049a4927810 */ /* 0x042ff20007ffe0ff */
[----:B------:R-:W1:Y:S10]  /*11570*/  I2F R135, R135 ;  /* 0x0000008700877306 */ /* 0x000e740000201400 */
        /* <DEDUP_REMOVED lines=19> */
[----:B------:R-:W1:Y:S01]  /*116b0*/  I2F R162, R162 ;  /* 0x000000a200a27306 */ /* 0x000e620000201400 */
[C---:B------:R-:W-:Y:S02]  /*116c0*/  FFMA.FTZ R4, R139.reuse, UR4, R4 ;  /* 0x000000048b047c23 */ /* 0x040fe40008010004 */
[----:B------:R-:W-:Y:S01]  /*116d0*/  FFMA.FTZ R6, R139, UR4, R6 ;  /* 0x000000048b067c23 */ /* 0x000fe20008010006 */
[----:B------:R-:W-:Y:S01]  /*116e0*/  IADD3 R139, R164, 0x90, RZ ;  /* 0x00000090a48b7810 */ /* 0x000fe20007ffe0ff */
[----:B--2---:R-:W-:Y:S01]  /*116f0*/  FFMA.FTZ R5, R136, UR4, R5 ;  /* 0x0000000488057c23 */ /* 0x004fe20008010005 */
[----:B------:R-:W-:Y:S01]  /*11700*/  FMNMX.FTZ R166, R4, R197, !PT ;  /* 0x000000c504a67209 */ /* 0x000fe20007810000 */
[----:B------:R-:W-:Y:S01]  /*11710*/  FFMA.FTZ R7, R136, UR4, R7 ;  /* 0x0000000488077c23 */ /* 0x000fe20008010007 */
[----:B------:R-:W-:Y:S01]  /*11720*/  FMNMX.FTZ R168, R6, R195, !PT ;  /* 0x000000c306a87209 */ /* 0x000fe20007810000 */
[C---:B------:R-:W-:Y:S01]  /*11730*/  FFMA.FTZ R8, R141.reuse, UR4, R8 ;  /* 0x000000048d087c23 */ /* 0x040fe20008010008 */
[----:B------:R-:W2:Y:S01]  /*11740*/  I2F R139, R139 ;  /* 0x0000008b008b7306 */ /* 0x000ea20000201400 */
[----:B------:R-:W-:Y:S01]  /*11750*/  FFMA.FTZ R10, R141, UR4, R10 ;  /* 0x000000048d0a7c23 */ /* 0x000fe2000801000a */
[----:B------:R-:W-:Y:S01]  /*11760*/  FMNMX.FTZ R171, R5, R166, !PT ;  /* 0x000000a605ab7209 */ /* 0x000fe20007810000 */
[C---:B------:R-:W-:Y:S01]  /*11770*/  FFMA.FTZ R9, R138.reuse, UR4, R9 ;  /* 0x000000048a097c23 */ /* 0x040fe20008010009 */
[----:B------:R-:W-:Y:S01]  /*11780*/  FMNMX.FTZ R173, R7, R168, !PT ;  /* 0x000000a807ad7209 */ /* 0x000fe20007810000 */
[----:B------:R-:W-:Y:S01]  /*11790*/  FFMA.FTZ R11, R138, UR4, R11 ;  /* 0x000000048a0b7c23 */ /* 0x000fe2000801000b */
[----:B------:R-:W-:Y:S01]  /*117a0*/  FMNMX.FTZ R166, R8, R171, !PT ;  /* 0x000000ab08a67209 */ /* 0x000fe20007810000 */
[C---:B---3--:R-:W-:Y:S01]  /*117b0*/  FFMA.FTZ R12, R143.reuse, UR4, R12 ;  /* 0x000000048f0c7c23 */ /* 0x048fe2000801000c */
[----:B------:R-:W-:Y:S01]  /*117c0*/  FMNMX.FTZ R168, R10, R173, !PT ;  /* 0x000000ad0aa87209 */ /* 0x000fe20007810000 */
[----:B------:R-:W-:Y:S01]  /*117d0*/  FFMA.FTZ R14, R143, UR4, R14 ;  /* 0x000000048f0e7c23 */ /* 0x000fe2000801000e */
[----:B------:R-:W-:Y:S01]  /*117e0*/  FMNMX.FTZ R171, R9, R166, !PT ;  /* 0x000000a609ab7209 */ /* 0x000fe20007810000 */
[C---:B----4-:R-:W-:Y:S01]  /*117f0*/  FFMA.FTZ R13, R140.reuse, UR4, R13 ;  /* 0x000000048c0d7c23 */ /* 0x050fe2000801000d */
[----:B------:R-:W-:Y:S01]  /*11800*/  FMNMX.FTZ R173, R11, R168, !PT ;  /* 0x000000a80bad7209 */ /* 0x000fe20007810000 */
[----:B------:R-:W-:Y:S01]  /*11810*/  FFMA.FTZ R15, R140, UR4, R15 ;  /* 0x000000048c0f7c23 */ /* 0x000fe2000801000f */
[----:B------:R-:W-:Y:S01]  /*11820*/  FMNMX.FTZ R166, R12, R171, !PT ;  /* 0x000000ab0ca67209 */ /* 0x000fe20007810000 */
[C---:B-----5:R-:W-:Y:S01]  /*11830*/  FFMA.FTZ R16, R145.reuse, UR4, R16 ;  /* 0x0000000491107c23 */ /* 0x060fe20008010010 */
[----:B------:R-:W-:Y:S01]  /*11840*/  FMNMX.FTZ R168, R14, R173, !PT ;  /* 0x000000ad0ea87209 */ /* 0x000fe20007810000 */
[----:B------:R-:W-:Y:S01]  /*11850*/  FFMA.FTZ R18, R145, UR4, R18 ;  /* 0x0000000491127c23 */ /* 0x000fe20008010012 */
[----:B------:R-:W-:Y:S01]  /*11860*/  FMNMX.FTZ R171, R13, R166, !PT ;  /* 0x000000a60dab7209 */ /* 0x000fe20007810000 */
[C---:B------:R-:W-:Y:S01]  /*11870*/  FFMA.FTZ R17, R142.reuse, UR4, R17 ;  /* 0x000000048e117c23 */ /* 0x040fe20008010011 */
        /* <DEDUP_REMOVED lines=27> */
[C---:B-1----:R-:W-:Y:S01]  /*11a30*/  FFMA.FTZ R32, R135.reuse, UR4, R32 ;  /* 0x0000000487207c23 */ /* 0x042fe20008010020 */
        /* <DEDUP_REMOVED lines=22> */
[----:B------:R-:W-:Y:S01]  /*11ba0*/  IADD3 R146, R164, 0xd0, RZ ;  /* 0x000000d0a4927810 */ /* 0x000fe20007ffe0ff */
[C---:B------:R-:W-:Y:S01]  /*11bb0*/  FFMA.FTZ R44, R153.reuse, UR4, R44 ;  /* 0x00000004992c7c23 */ /* 0x040fe2000801002c */
[----:B------:R-:W-:Y:S01]  /*11bc0*/  FMNMX.FTZ R166, R42, R151, !PT ;  /* 0x000000972aa67209 */ /* 0x000fe20007810000 */
[----:B------:R-:W-:Y:S01]  /*11bd0*/  FFMA.FTZ R46, R153, UR4, R46 ;  /* 0x00000004992e7c23 */ /* 0x000fe2000801002e */
[----:B------:R-:W-:Y:S01]  /*11be0*/  I2F R149, R146 ;  /* 0x0000009200957306 */ /* 0x000fe20000201400 */
        /* <DEDUP_REMOVED lines=8> */
[----:B------:R-:W-:Y:S01]  /*11c70*/  FFMA.FTZ R49, R150, UR4, R49 ;  /* 0x0000000496317c23 */ /* 0x000fe20008010031 */
[----:B------:R-:W-:Y:S01]  /*11c80*/  IADD3 R142, R164, 0xc0, RZ ;  /* 0x000000c0a48e7810 */ /* 0x000fe20007ffe0ff */
[----:B------:R-:W-:Y:S01]  /*11c90*/  FFMA.FTZ R51, R150, UR4, R51 ;  /* 0x0000000496337c23 */ /* 0x000fe20008010033 */
[----:B------:R-:W-:Y:S01]  /*11ca0*/  FMNMX.FTZ R134, R44, R151, !PT ;  /* 0x000000972c867209 */ /* 0x000fe20007810000 */
[C---:B------:R-:W-:Y:S01]  /*11cb0*/  FFMA.FTZ R52, R157.reuse, UR4, R52 ;  /* 0x000000049d347c23 */ /* 0x040fe20008010034 */
[----:B------:R1:W-:Y:S01]  /*11cc0*/  I2F R145, R142 ;  /* 0x0000008e00917306 */ /* 0x0003e20000201400 */
[----:B------:R-:W-:Y:S01]  /*11cd0*/  FFMA.FTZ R54, R157, UR4, R54 ;  /* 0x000000049d367c23 */ /* 0x000fe20008010036 */
[----:B------:R-:W-:Y:S01]  /*11ce0*/  FMNMX.FTZ R151, R45, R134, !PT ;  /* 0x000000862d977209 */ /* 0x000fe20007810000 */
[----:B------:R-:W-:Y:S01]  /*11cf0*/  FFMA.FTZ R53, R152, UR4, R53 ;  /* 0x0000000498357c23 */ /* 0x000fe20008010035 */
[----:B------:R-:W-:Y:S01]  /*11d00*/  IADD3 R132, R164, 0xb1, RZ ;  /* 0x000000b1a4847810 */ /* 0x000fe20007ffe0ff */
[----:B------:R-:W-:Y:S01]  /*11d10*/  FFMA.FTZ R55, R152, UR4, R55 ;  /* 0x0000000498377c23 */ /* 0x000fe20008010037 */
[C---:B------:R-:W-:Y:S01]  /*11d20*/  IADD3 R140, R164.reuse, 0xc1, RZ ;  /* 0x000000c1a48c7810 */ /* 0x040fe20007ffe0ff */
[C---:B------:R-:W-:Y:S01]  /*11d30*/  FFMA.FTZ R56, R159.reuse, UR4, R56 ;  /* 0x000000049f387c23 */ /* 0x040fe20008010038 */
[----:B------:R-:W-:Y:S01]  /*11d40*/  IADD3 R147, R164, 0xc8, RZ ;  /* 0x000000c8a4937810 */ /* 0x000fe20007ffe0ff */
        /* <DEDUP_REMOVED lines=11> */
[----:B------:R-:W-:Y:S01]  /*11e00*/  I2F R140, R140 ;  /* 0x0000008c008c7306 */ /* 0x000fe20000201400 */
[----:B------:R-:W-:Y:S01]  /*11e10*/  FFMA.FTZ R63, R156, UR4, R63 ;  /* 0x000000049c3f7c23 */ /* 0x000fe2000801003f */
[----:B------:R-:W-:Y:S01]  /*11e20*/  FMNMX.FTZ R153, R51, R150, !PT ;  /* 0x0000009633997209 */ /* 0x000fe20007810000 */
[C---:B------:R-:W-:Y:S01]  /*11e30*/  FFMA.FTZ R64, R163.reuse, UR4, R64 ;  /* 0x00000004a3407c23 */ /* 0x040fe20008010040 */
[----:B-1----:R-:W-:Y:S01]  /*11e40*/  IADD3 R142, R164, 0xc9, RZ ;  /* 0x000000c9a48e7810 */ /* 0x002fe20007ffe0ff */
[----:B------:R-:W-:Y:S01]  /*11e50*/  FFMA.FTZ R66, R163, UR4, R66 ;  /* 0x00000004a3427c23 */ /* 0x000fe20008010042 */
[----:B------:R-:W-:Y:S01]  /*11e60*/  FMNMX.FTZ R148, R52, R151, !PT ;  /* 0x0000009734947209 */ /* 0x000fe20007810000 */
[----:B------:R-:W-:Y:S01]  /*11e70*/  FFMA.FTZ R65, R158, UR4, R65 ;  /* 0x000000049e417c23 */ /* 0x000fe20008010041 */
[----:B------:R-:W-:Y:S01]  /*11e80*/  FMNMX.FTZ R150, R54, R153, !PT ;  /* 0x0000009936967209 */ /* 0x000fe20007810000 */
[----:B------:R-:W-:Y:S01]  /*11e90*/  FFMA.FTZ R67, R158, UR4, R67 ;  /* 0x000000049e437c23 */ /* 0x000fe20008010043 */
[----:B------:R-:W-:Y:S01]  /*11ea0*/  I2F R147, R147 ;  /* 0x0000009300937306 */ /* 0x000fe20000201400 */
[----:B------:R-:W-:Y:S01]  /*11eb0*/  FFMA.FTZ R68, R165, UR4, R68 ;  /* 0x00000004a5447c23 */ /* 0x000fe20008010044 */
[----:B------:R-:W-:Y:S01]  /*11ec0*/  FMNMX.FTZ R151, R53, R148, !PT ;  /* 0x0000009435977209 */ /* 0x000fe20007810000 */
[----:B------:R-:W-:Y:S01]  /*11ed0*/  FFMA.FTZ R70, R165, UR4, R70 ;  /* 0x00000004a5467c23 */ /* 0x000fe20008010046 */
[----:B------:R-:W-:Y:S01]  /*11ee0*/  FMNMX.FTZ R153, R55, R150, !PT ;  /* 0x0000009637997209 */ /* 0x000fe20007810000 */
[----:B------:R-:W-:Y:S01]  /*11ef0*/  FFMA.FTZ R69, R160, UR4, R69 ;  /* 0x00000004a0457c23 */ /* 0x000fe20008010045 */
        /* <DEDUP_REMOVED lines=8> */
[----:B------:R-:W-:Y:S01]  /*11f80*/  FMNMX.FTZ R153, R59, R150, !PT ;  /* 0x000000963b997209 */ /* 0x000fe20007810000 */
[----:B------:R-:W-:Y:S01]  /*11f90*/  FFMA.FTZ R75, R162, UR4, R75 ;  /* 0x00000004a24b7c23 */ /* 0x000fe2000801004b */
[----:B------:R-:W-:Y:S01]  /*11fa0*/  FMNMX.FTZ R148, R60, R151, !PT ;  /* 0x000000973c947209 */ /* 0x000fe20007810000 */
[C---:B--2---:R-:W-:Y:S01]  /*11fb0*/  FFMA.FTZ R76, R139.reuse, UR4, R76 ;  /* 0x000000048b4c7c23 */ /* 0x044fe2000801004c */
[C---:B------:R-:W-:Y:S01]  /*11fc0*/  IADD3 R136, R164.reuse, 0x91, RZ ;  /* 0x00000091a4887810 */ /* 0x040fe20007ffe0ff */
[----:B------:R-:W-:Y:S01]  /*11fd0*/  FFMA.FTZ R78, R139, UR4, R78 ;  /* 0x000000048b4e7c23 */ /* 0x000fe2000801004e */
[----:B------:R-:W-:Y:S02]  /*11fe0*/  FMNMX.FTZ R151, R61, R148, !PT ;  /* 0x000000943d977209 */ /* 0x000fe40007810000 */
[----:B------:R-:W-:Y:S02]  /*11ff0*/  IADD3 R141, R164, 0x98, RZ ;  /* 0x00000098a48d7810 */ /* 0x000fe40007ffe0ff */
[----:B------:R-:W1:Y:S01]  /*12000*/  I2F R136, R136 ;  /* 0x0000008800887306 */ /* 0x000e620000201400 */
[----:B------:R-:W-:Y:S02]  /*12010*/  FMNMX.FTZ R148, R64, R151, !PT ;  /* 0x0000009740947209 */ /* 0x000fe40007810000 */
[----:B------:R-:W-:Y:S02]  /*12020*/  FMNMX.FTZ R150, R62, R153, !PT ;  /* 0x000000993e967209 */ /* 0x000fe40007810000 */
[----:B------:R-:W-:Y:S02]  /*12030*/  FMNMX.FTZ R151, R65, R148, !PT ;  /* 0x0000009441977209 */ /* 0x000fe40007810000 */
[----:B------:R-:W-:Y:S02]  /*12040*/  FMNMX.FTZ R153, R63, R150, !PT ;  /* 0x000000963f997209 */ /* 0x000fe40007810000 */
[----:B------:R-:W-:Y:S01]  /*12050*/  FMNMX.FTZ R148, R68, R151, !PT ;  /* 0x0000009744947209 */ /* 0x000fe20007810000 */
[----:B------:R-:W2:Y:S01]  /*12060*/  I2F R141, R141 ;  /* 0x0000008d008d7306 */ /* 0x000ea20000201400 */
[----:B------:R-:W-:Y:S02]  /*12070*/  FMNMX.FTZ R150, R66, R153, !PT ;  /* 0x0000009942967209 */ /* 0x000fe40007810000 */
[----:B------:R-:W-:Y:S02]  /*12080*/  FMNMX.FTZ R151, R69, R148, !PT ;  /* 0x0000009445977209 */ /* 0x000fe40007810000 */
[----:B------:R-:W-:Y:S02]  /*12090*/  FMNMX.FTZ R153, R67, R150, !PT ;  /* 0x0000009643997209 */ /* 0x000fe40007810000 */
[----:B------:R-:W-:Y:S02]  /*120a0*/  FMNMX.FTZ R148, R72, R151, !PT ;  /* 0x0000009748947209 */ /* 0x000fe40007810000 */
[----:B------:R-:W-:Y:S02]  /*120b0*/  FMNMX.FTZ R150, R70, R153, !PT ;  /* 0x0000009946967209 */ /* 0x000fe40007810000 */
[----:B------:R-:W-:Y:S02]  /*120c0*/  FMNMX.FTZ R151, R73, R148, !PT ;  /* 0x0000009449977209 */ /* 0x000fe40007810000 */
[----:B------:R-:W-:Y:S01]  /*120d0*/  FMNMX.FTZ R153, R71, R150, !PT ;  /* 0x0000009647997209 */ /* 0x000fe20007810000 */
[----:B-1----:R-:W-:Y:S01]  /*120e0*/  FFMA.FTZ R77, R136, UR4, R77 ;  /* 0x00000004884d7c23 */ /* 0x002fe2000801004d */
[----:B------:R-:W-:Y:S01]  /*120f0*/  FMNMX.FTZ R148, R76, R151, !PT ;  /* 0x000000974c947209 */ /* 0x000fe20007810000 */
[----:B------:R-:W-:Y:S01]  /*12100*/  FFMA.FTZ R79, R136, UR4, R79 ;  /* 0x00000004884f7c23 */ /* 0x000fe2000801004f */
[----:B------:R-:W-:Y:S02]  /*12110*/  FMNMX.FTZ R150, R74, R153, !PT ;  /* 0x000000994a967209 */ /* 0x000fe40007810000 */
[----:B------:R-:W-:Y:S02]  /*12120*/  FMNMX.FTZ R151, R77, R148, !PT ;  /* 0x000000944d977209 */ /* 0x000fe40007810000 */
[----:B------:R-:W-:Y:S02]  /*12130*/  FMNMX.FTZ R153, R75, R150, !PT ;  /* 0x000000964b997209 */ /* 0x000fe40007810000 */
[----:B------:R-:W-:Y:S01]  /*12140*/  IADD3 R138, R164, 0x99, RZ ;  /* 0x00000099a48a7810 */ /* 0x000fe20007ffe0ff */
[C---:B--2---:R-:W-:Y:S01]  /*12150*/  FFMA.FTZ R80, R141.reuse, UR4, R80 ;  /* 0x000000048d507c23 */ /* 0x044fe20008010050 */
[----:B------:R-:W-:Y:S01]  /*12160*/  FMNMX.FTZ R150, R78, R153, !PT ;  /* 0x000000994e967209 */ /* 0x000fe20007810000 */
[----:B------:R-:W-:Y:S01]  /*12170*/  FFMA.FTZ R82, R141, UR4, R82 ;  /* 0x000000048d527c23 */ /* 0x000fe20008010052 */
[----:B------:R-:W-:Y:S02]  /*12180*/  IADD3 R133, R164, 0xa8, RZ ;  /* 0x000000a8a4857810 */ /* 0x000fe40007ffe0ff */
[----:B------:R-:W1:Y:S01]  /*12190*/  I2F R138, R138 ;  /* 0x0000008a008a7306 */ /* 0x000e620000201400 */
[----:B------:R-:W-:Y:S02]  /*121a0*/  FMNMX.FTZ R153, R79, R150, !PT ;  /* 0x000000964f997209 */ /* 0x000fe40007810000 */
[----:B------:R-:W-:Y:S02]  /*121b0*/  FMNMX.FTZ R148, R80, R151, !PT ;  /* 0x0000009750947209 */ /* 0x000fe40007810000 */
[----:B------:R-:W-:Y:S02]  /*121c0*/  FMNMX.FTZ R150, R82, R153, !PT ;  /* 0x0000009952967209 */ /* 0x000fe40007810000 */
        /* <DEDUP_REMOVED lines=10> */
[----:B------:R-:W-:Y:S01]  /*12270*/  IADD3 R134, R164, 0xb9, RZ ;  /* 0x000000b9a4867810 */ /* 0x000fe20007ffe0ff */
[C---:B-1----:R-:W-:Y:S02]  /*12280*/  FFMA.FTZ R81, R138.reuse, UR4, R81 ;  /* 0x000000048a517c23 */ /* 0x042fe40008010051 */
[----:B------:R-:W-:Y:S01]  /*12290*/  FFMA.FTZ R83, R138, UR4, R83 ;  /* 0x000000048a537c23 */ /* 0x000fe20008010053 */
[----:B------:R-:W-:Y:S02]  /*122a0*/  IADD3 R138, R164, 0xe0, RZ ;  /* 0x000000e0a48a7810 */ /* 0x000fe40007ffe0ff */
[----:B------:R-:W-:Y:S01]  /*122b0*/  FMNMX.FTZ R151, R81, R148, !PT ;  /* 0x0000009451977209 */ /* 0x000fe20007810000 */
[----:B------:R-:W1:Y:S01]  /*122c0*/  I2F R143, R143 ;  /* 0x0000008f008f7306 */ /* 0x000e620000201400 */
[----:B------:R-:W-:Y:S09]  /*122d0*/  FMNMX.FTZ R153, R83, R150, !PT ;  /* 0x0000009653997209 */ /* 0x000ff20007810000 */
[----:B------:R-:W2:Y:S10]  /*122e0*/  I2F R0, R0 ;  /* 0x0000000000007306 */ /* 0x000eb40000201400 */
[----:B------:R-:W3:Y:S01]  /*122f0*/  I2F R135, R135 ;  /* 0x0000008700877306 */ /* 0x000ee20000201400 */
[C---:B-1----:R-:W-:Y:S02]  /*12300*/  FFMA.FTZ R84, R143.reuse, UR4, R84 ;  /* 0x000000048f547c23 */ /* 0x042fe40008010054 */
[----:B------:R-:W-:Y:S07]  /*12310*/  FFMA.FTZ R86, R143, UR4, R86 ;  /* 0x000000048f567c23 */ /* 0x000fee0008010056 */
[----:B------:R-:W1:Y:S01]  /*12320*/  I2F R137, R137 ;  /* 0x0000008900897306 */ /* 0x000e620000201400 */
[----:B------:R-:W-:Y:S01]  /*12330*/  FMNMX.FTZ R148, R86, R153, !PT ;  /* 0x0000009956947209 */ /* 0x000fe20007810000 */
[C---:B--2---:R-:W-:Y:S02]  /*12340*/  FFMA.FTZ R85, R0.reuse, UR4, R85 ;  /* 0x0000000400557c23 */ /* 0x044fe40008010055 */
[----:B------:R-:W-:Y:S01]  /*12350*/  FFMA.FTZ R87, R0, UR4, R87 ;  /* 0x0000000400577c23 */ /* 0x000fe20008010057 */
[----:B------:R-:W-:Y:S01]  /*12360*/  FMNMX.FTZ R0, R84, R151, !PT ;  /* 0x0000009754007209 */ /* 0x000fe20007810000 */
[----:B------:R-:W-:Y:S04]  /*12370*/  FFMA.FTZ R88, R133, UR4, R88 ;  /* 0x0000000485587c23 */ /* 0x000fe80008010058 */
[----:B------:R-:W2:Y:S01]  /*12380*/  I2F R134, R134 ;  /* 0x0000008600867306 */ /* 0x000ea20000201400 */
[----:B------:R-:W-:Y:S01]  /*12390*/  FMNMX.FTZ R153, R87, R148, !PT ;  /* 0x0000009457997209 */ /* 0x000fe20007810000 */
[----:B------:R-:W-:Y:S01]  /*123a0*/  FFMA.FTZ R90, R133, UR4, R90 ;  /* 0x00000004855a7c23 */ /* 0x000fe2000801005a */
[----:B------:R-:W-:Y:S01]  /*123b0*/  FMNMX.FTZ R151, R85, R0, !PT ;  /* 0x0000000055977209 */ /* 0x000fe20007810000 */
[----:B------:R-:W-:Y:S01]  /*123c0*/  FFMA.FTZ R89, R2, UR4, R89 ;  /* 0x0000000402597c23 */ /* 0x000fe20008010059 */
[----:B------:R-:W-:Y:S01]  /*123d0*/  IADD3 R0, R164, 0xe1, RZ ;  /* 0x000000e1a4007810 */ /* 0x000fe20007ffe0ff */
[----:B------:R-:W-:Y:S01]  /*123e0*/  FFMA.FTZ R91, R2, UR4, R91 ;  /* 0x00000004025b7c23 */ /* 0x000fe2000801005b */
[----:B------:R-:W-:Y:S01]  /*123f0*/  FMNMX.FTZ R148, R90, R153, !PT ;  /* 0x000000995a947209 */ /* 0x000fe20007810000 */
[----:B---3--:R-:W-:Y:S01]  /*12400*/  FFMA.FTZ R92, R135, UR4, R92 ;  /* 0x00000004875c7c23 */ /* 0x008fe2000801005c */
[----:B------:R-:W-:Y:S01]  /*12410*/  FMNMX.FTZ R2, R88, R151, !PT ;  /* 0x0000009758027209 */ /* 0x000fe20007810000 */
[----:B------:R-:W3:Y:S01]  /*12420*/  I2F R144, R144 ;  /* 0x0000009000907306 */ /* 0x000ee20000201400 */
[----:B------:R-:W-:Y:S01]  /*12430*/  FMNMX.FTZ R153, R91, R148, !PT ;  /* 0x000000945b997209 */ /* 0x000fe20007810000 */
[----:B------:R-:W-:Y:S01]  /*12440*/  FFMA.FTZ R94, R135, UR4, R94 ;  /* 0x00000004875e7c23 */ /* 0x000fe2000801005e */
[----:B------:R-:W-:Y:S01]  /*12450*/  IADD3 R135, R164, 0xe8, RZ ;  /* 0x000000e8a4877810 */ /* 0x000fe20007ffe0ff */
[C---:B------:R-:W-:Y:S01]  /*12460*/  FFMA.FTZ R93, R132.reuse, UR4, R93 ;  /* 0x00000004845d7c23 */ /* 0x040fe2000801005d */
[----:B------:R-:W-:Y:S01]  /*12470*/  FMNMX.FTZ R151, R89, R2, !PT ;  /* 0x0000000259977209 */ /* 0x000fe20007810000 */
[----:B------:R-:W-:Y:S01]  /*12480*/  FFMA.FTZ R95, R132, UR4, R95 ;  /* 0x00000004845f7c23 */ /* 0x000fe2000801005f */
[----:B------:R-:W-:Y:S01]  /*12490*/  FMNMX.FTZ R132, R94, R153, !PT ;  /* 0x000000995e847209 */ /* 0x000fe20007810000 */
[C---:B-1----:R-:W-:Y:S01]  /*124a0*/  FFMA.FTZ R96, R137.reuse, UR4, R96 ;  /* 0x0000000489607c23 */ /* 0x042fe20008010060 */
[----:B------:R-:W-:Y:S01]  /*124b0*/  FMNMX.FTZ R2, R92, R151, !PT ;  /* 0x000000975c027209 */ /* 0x000fe20007810000 */
[----:B------:R-:W1:Y:S01]  /*124c0*/  I2F R139, R139 ;  /* 0x0000008b008b7306 */ /* 0x000e620000201400 */
[----:B------:R-:W-:Y:S01]  /*124d0*/  FFMA.FTZ R98, R137, UR4, R98 ;  /* 0x0000000489627c23 */ /* 0x000fe20008010062 */
[----:B------:R-:W-:Y:S02]  /*124e0*/  FMNMX.FTZ R151, R95, R132, !PT ;  /* 0x000000845f977209 */ /* 0x000fe40007810000 */
[----:B------:R-:W-:Y:S01]  /*124f0*/  FMNMX.FTZ R137, R93, R2, !PT ;  /* 0x000000025d897209 */ /* 0x000fe20007810000 */
[----:B--2---:R-:W-:Y:S01]  /*12500*/  FFMA.FTZ R97, R134, UR4, R97 ;  /* 0x0000000486617c23 */ /* 0x004fe20008010061 */
[----:B------:R-:W-:Y:S01]  /*12510*/  FMNMX.FTZ R148, R98, R151, !PT ;  /* 0x0000009762947209 */ /* 0x000fe20007810000 */
[----:B------:R-:W-:Y:S01]  /*12520*/  FFMA.FTZ R99, R134, UR4, R99 ;  /* 0x0000000486637c23 */ /* 0x000fe20008010063 */
[----:B------:R-:W-:Y:S01]  /*12530*/  IADD3 R2, R164, 0xe9, RZ ;  /* 0x000000e9a4027810 */ /* 0x000fe20007ffe0ff */
[C---:B------:R-:W-:Y:S01]  /*12540*/  FFMA.FTZ R100, R145.reuse, UR4, R100 ;  /* 0x0000000491647c23 */ /* 0x040fe20008010064 */
[----:B------:R-:W2:Y:S01]  /*12550*/  I2F R136, R136 ;  /* 0x0000008800887306 */ /* 0x000ea20000201400 */
        /* <DEDUP_REMOVED lines=8> */
[----:B------:R-:W-:Y:S01]  /*125e0*/  FFMA.FTZ R106, R147, UR4, R106 ;  /* 0x00000004936a7c23 */ /* 0x000fe2000801006a */
[----:B------:R-:W4:Y:S01]  /*125f0*/  I2F R133, R138 ;  /* 0x0000008a00857306 */ /* 0x000f220000201400 */
[----:B------:R-:W-:Y:S01]  /*12600*/  FMNMX.FTZ R153, R103, R148, !PT ;  /* 0x0000009467997209 */ /* 0x000fe20007810000 */
[----:B------:R-:W-:Y:S01]  /*12610*/  FFMA.FTZ R105, R142, UR4, R105 ;  /* 0x000000048e697c23 */ /* 0x000fe20008010069 */
[----:B------:R-:W-:Y:S01]  /*12620*/  IADD3 R134, R164, 0xf0, RZ ;  /* 0x000000f0a4867810 */ /* 0x000fe20007ffe0ff */
[----:B------:R-:W-:Y:S01]  /*12630*/  FFMA.FTZ R107, R142, UR4, R107 ;  /* 0x000000048e6b7c23 */ /* 0x000fe2000801006b */
[----:B------:R-:W-:Y:S01]  /*12640*/  FMNMX.FTZ R150, R106, R153, !PT ;  /* 0x000000996a967209 */ /* 0x000fe20007810000 */
[C---:B------:R-:W-:Y:S01]  /*12650*/  FFMA.FTZ R108, R149.reuse, UR4, R108 ;  /* 0x00000004956c7c23 */ /* 0x040fe2000801006c */
[----:B------:R-:W-:Y:S01]  /*12660*/  FMNMX.FTZ R132, R100, R137, !PT ;  /* 0x0000008964847209 */ /* 0x000fe20007810000 */
[----:B------:R-:W-:Y:S01]  /*12670*/  FFMA.FTZ R110, R149, UR4, R110 ;  /* 0x00000004956e7c23 */ /* 0x000fe2000801006e */
[----:B------:R-:W-:Y:S01]  /*12680*/  FMNMX.FTZ R153, R107, R150, !PT ;  /* 0x000000966b997209 */ /* 0x000fe20007810000 */
[----:B------:R5:W-:Y:S01]  /*12690*/  I2F R137, R134 ;  /* 0x0000008600897306 */ /* 0x000be20000201400 */
[C---:B---3--:R-:W-:Y:S01]  /*126a0*/  FFMA.FTZ R109, R144.reuse, UR4, R109 ;  /* 0x00000004906d7c23 */ /* 0x048fe2000801006d */
[----:B------:R-:W-:Y:S01]  /*126b0*/  FMNMX.FTZ R151, R101, R132, !PT ;  /* 0x0000008465977209 */ /* 0x000fe20007810000 */
[----:B------:R-:W-:Y:S01]  /*126c0*/  FFMA.FTZ R111, R144, UR4, R111 ;  /* 0x00000004906f7c23 */ /* 0x000fe2000801006f */
[----:B------:R-:W-:Y:S01]  /*126d0*/  FMNMX.FTZ R150, R110, R153, !PT ;  /* 0x000000996e967209 */ /* 0x000fe20007810000 */
[C---:B-1----:R-:W-:Y:S01]  /*126e0*/  FFMA.FTZ R112, R139.reuse, UR4, R112 ;  /* 0x000000048b707c23 */ /* 0x042fe20008010070 */
[----:B------:R-:W-:Y:S01]  /*126f0*/  LDSM.16.MT88.4 R152, [R220+0x5000] ;  /* 0x00500000dc98783b */ /* 0x000fe20000004200 */
[----:B------:R-:W-:Y:S01]  /*12700*/  FFMA.FTZ R114, R139, UR4, R114 ;  /* 0x000000048b727c23 */ /* 0x000fe20008010072 */
[----:B------:R-:W-:Y:S01]  /*12710*/  FMNMX.FTZ R148, R104, R151, !PT ;  /* 0x0000009768947209 */ /* 0x000fe20007810000 */
[C---:B--2---:R-:W-:Y:S01]  /*12720*/  FFMA.FTZ R113, R136.reuse, UR4, R113 ;  /* 0x0000000488717c23 */ /* 0x044fe20008010071 */
[----:B------:R-:W1:Y:S01]  /*12730*/  I2F R0, R0 ;  /* 0x0000000000007306 */ /* 0x000e620000201400 */
[----:B------:R-:W-:Y:S01]  /*12740*/  FFMA.FTZ R115, R136, UR4, R115 ;  /* 0x0000000488737c23 */ /* 0x000fe20008010073 */
[C---:B------:R-:W-:Y:S01]  /*12750*/  IADD3 R136, R164.reuse, 0xf9, RZ ;  /* 0x000000f9a4887810 */ /* 0x040fe20007ffe0ff */
[----:B----4-:R-:W-:Y:S01]  /*12760*/  FFMA.FTZ R116, R133, UR4, R116 ;  /* 0x0000000485747c23 */ /* 0x010fe20008010074 */
[----:B------:R-:W-:Y:S01]  /*12770*/  FMNMX.FTZ R151, R105, R148, !PT ;  /* 0x0000009469977209 */ /* 0x000fe20007810000 */
[----:B------:R-:W-:Y:S01]  /*12780*/  FFMA.FTZ R118, R133, UR4, R118 ;  /* 0x0000000485767c23 */ /* 0x000fe20008010076 */
[----:B------:R-:W-:Y:S02]  /*12790*/  IADD3 R132, R164, 0xf1, RZ ;  /* 0x000000f1a4847810 */ /* 0x000fe40007ffe0ff */
[----:B------:R-:W-:Y:S02]  /*127a0*/  FMNMX.FTZ R148, R108, R151, !PT ;  /* 0x000000976c947209 */ /* 0x000fe40007810000 */
[----:B------:R-:W2:Y:S02]  /*127b0*/  I2F R135, R135 ;  /* 0x0000008700877306 */ /* 0x000ea40000201400 */
[----:B------:R-:W-:Y:S02]  /*127c0*/  FMNMX.FTZ R151, R109, R148, !PT ;  /* 0x000000946d977209 */ /* 0x000fe40007810000 */
[----:B-----5:R-:W-:Y:S02]  /*127d0*/  IADD3 R134, R164, 0xf8, RZ ;  /* 0x000000f8a4867810 */ /* 0x020fe40007ffe0ff */
[----:B------:R-:W-:Y:S02]  /*127e0*/  FMNMX.FTZ R148, R112, R151, !PT ;  /* 0x0000009770947209 */ /* 0x000fe40007810000 */
[----:B------:R-:W-:Y:S02]  /*127f0*/  FMNMX.FTZ R151, R111, R150, !PT ;  /* 0x000000966f977209 */ /* 0x000fe40007810000 */
[----:B------:R-:W3:Y:S01]  /*12800*/  I2F R2, R2 ;  /* 0x0000000200027306 */ /* 0x000ee20000201400 */
[----:B------:R-:W-:Y:S02]  /*12810*/  FMNMX.FTZ R133, R113, R148, !PT ;  /* 0x0000009471857209 */ /* 0x000fe40007810000 */
[----:B------:R-:W-:Y:S01]  /*12820*/  FMNMX.FTZ R148, R114, R151, !PT ;  /* 0x0000009772947209 */ /* 0x000fe20007810000 */
[----:B-1----:R-:W-:Y:S01]  /*12830*/  FFMA.FTZ R117, R0, UR4, R117 ;  /* 0x0000000400757c23 */ /* 0x002fe20008010075 */
[----:B------:R-:W-:Y:S01]  /*12840*/  FMNMX.FTZ R150, R116, R133, !PT ;  /* 0x0000008574967209 */ /* 0x000fe20007810000 */
[----:B------:R-:W-:Y:S01]  /*12850*/  FFMA.FTZ R119, R0, UR4, R119 ;  /* 0x0000000400777c23 */ /* 0x000fe20008010077 */
[----:B------:R-:W-:Y:S02]  /*12860*/  FMNMX.FTZ R133, R115, R148, !PT ;  /* 0x0000009473857209 */ /* 0x000fe40007810000 */
[----:B------:R-:W-:Y:S01]  /*12870*/  FMNMX.FTZ R151, R117, R150, !PT ;  /* 0x0000009675977209 */ /* 0x000fe20007810000 */
[----:B------:R-:W1:Y:S01]  /*12880*/  I2F R132, R132 ;  /* 0x0000008400847306 */ /* 0x000e620000201400 */
[----:B------:R-:W-:Y:S01]  /*12890*/  FMNMX.FTZ R0, R118, R133, !PT ;  /* 0x0000008576007209 */ /* 0x000fe20007810000 */
[----:B--2---:R-:W-:Y:S03]  /*128a0*/  FFMA.FTZ R120, R135, UR4, R120 ;  /* 0x0000000487787c23 */ /* 0x004fe60008010078 */
[----:B------:R-:W-:Y:S01]  /*128b0*/  FMNMX.FTZ R133, R119, R0, !PT ;  /* 0x0000000077857209 */ /* 0x000fe20007810000 */
[----:B------:R-:W-:Y:S01]  /*128c0*/  FFMA.FTZ R122, R135, UR4, R122 ;  /* 0x00000004877a7c23 */ /* 0x000fe2000801007a */
[----:B------:R-:W-:Y:S03]  /*128d0*/  FMNMX.FTZ R148, R120, R151, !PT ;  /* 0x0000009778947209 */ /* 0x000fe60007810000 */
[----:B------:R-:W2:Y:S01]  /*128e0*/  I2F R139, R134 ;  /* 0x00000086008b7306 */ /* 0x000ea20000201400 */
[----:B------:R-:W-:Y:S01]  /*128f0*/  FMNMX.FTZ R0, R122, R133, !PT ;  /* 0x000000857a007209 */ /* 0x000fe20007810000 */
[C---:B---3--:R-:W-:Y:S02]  /*12900*/  FFMA.FTZ R121, R2.reuse, UR4, R121 ;  /* 0x0000000402797c23 */ /* 0x048fe40008010079 */
[----:B------:R-:W-:Y:S02]  /*12910*/  FFMA.FTZ R123, R2, UR4, R123 ;  /* 0x00000004027b7c23 */ /* 0x000fe4000801007b */
[----:B------:R-:W-:Y:S01]  /*12920*/  FFMA.FTZ R124, R137, UR4, R124 ;  /* 0x00000004897c7c23 */ /* 0x000fe2000801007c */
[----:B------:R-:W-:Y:S03]  /*12930*/  FMNMX.FTZ R135, R121, R148, !PT ;  /* 0x0000009479877209 */ /* 0x000fe60007810000 */
[----:B------:R-:W3:Y:S01]  /*12940*/  I2F R134, R136 ;  /* 0x0000008800867306 */ /* 0x000ee20000201400 */
[----:B------:R-:W-:Y:S01]  /*12950*/  FFMA.FTZ R126, R137, UR4, R126 ;  /* 0x00000004897e7c23 */ /* 0x000fe2000801007e */
[----:B------:R-:W-:Y:S01]  /*12960*/  FMNMX.FTZ R133, R123, R0, !PT ;  /* 0x000000007b857209 */ /* 0x000fe20007810000 */
[----:B-1----:R-:W-:Y:S01]  /*12970*/  FFMA.FTZ R125, R132, UR4, R125 ;  /* 0x00000004847d7c23 */ /* 0x002fe2000801007d */
[----:B------:R-:W-:Y:S01]  /*12980*/  FMNMX.FTZ R2, R124, R135, !PT ;  /* 0x000000877c027209 */ /* 0x000fe20007810000 */
[----:B------:R-:W-:Y:S01]  /*12990*/  FFMA.FTZ R127, R132, UR4, R127 ;  /* 0x00000004847f7c23 */ /* 0x000fe2000801007f */
[----:B------:R-:W-:Y:S02]  /*129a0*/  FMNMX.FTZ R0, R126, R133, !PT ;  /* 0x000000857e007209 */ /* 0x000fe40007810000 */
[----:B------:R-:W-:Y:S02]  /*129b0*/  FMNMX.FTZ R135, R125, R2, !PT ;  /* 0x000000027d877209 */ /* 0x000fe40007810000 */
[----:B------:R-:W-:Y:S01]  /*129c0*/  FMNMX.FTZ R133, R127, R0, !PT ;  /* 0x000000007f857209 */ /* 0x000fe20007810000 */
[C---:B--2---:R-:W-:Y:S02]  /*129d0*/  FFMA.FTZ R128, R139.reuse, UR4, R128 ;  /* 0x000000048b807c23 */ /* 0x044fe40008010080 */
[----:B------:R-:W-:Y:S03]  /*129e0*/  FFMA.FTZ R130, R139, UR4, R130 ;  /* 0x000000048b827c23 */ /* 0x000fe60008010082 */
[----:B------:R-:W-:Y:S02]  /*129f0*/  FMNMX.FTZ R2, R128, R135, !PT ;  /* 0x0000008780027209 */ /* 0x000fe40007810000 */
[----:B------:R-:W-:Y:S01]  /*12a00*/  FMNMX.FTZ R0, R130, R133, !PT ;  /* 0x0000008582007209 */ /* 0x000fe20007810000 */
[C---:B---3--:R-:W-:Y:S02]  /*12a10*/  FFMA.FTZ R129, R134.reuse, UR4, R129 ;  /* 0x0000000486817c23 */ /* 0x048fe40008010081 */
[----:B------:R-:W-:Y:S03]  /*12a20*/  FFMA.FTZ R131, R134, UR4, R131 ;  /* 0x0000000486837c23 */ /* 0x000fe60008010083 */
[----:B------:R-:W-:Y:S02]  /*12a30*/  FMNMX.FTZ R132, R129, R2, !PT ;  /* 0x0000000281847209 */ /* 0x000fe40007810000 */
[----:B------:R-:W-:Y:S03]  /*12a40*/  FMNMX.FTZ R137, R131, R0, !PT ;  /* 0x0000000083897209 */ /* 0x000fe60007810000 */
[----:B------:R-:W1:Y:S08]  /*12a50*/  SHFL.BFLY PT, R133, R132, 0x2, 0x1f ;  /* 0x0c401f0084857f89 */ /* 0x000e7000000e0000 */
[----:B------:R-:W2:Y:S01]  /*12a60*/  SHFL.BFLY PT, R0, R137, 0x2, 0x1f ;  /* 0x0c401f0089007f89 */ /* 0x000ea200000e0000 */
[----:B-1----:R-:W-:Y:S07]  /*12a70*/  FMNMX.FTZ R151, R132, R133, !PT ;  /* 0x0000008584977209 */ /* 0x002fee0007810000 */
[----:B------:R-:W1:Y:S01]  /*12a80*/  SHFL.BFLY PT, R134, R151, 0x1, 0x1f ;  /* 0x0c201f0097867f89 */ /* 0x000e6200000e0000 */
[----:B--2---:R-:W-:Y:S07]  /*12a90*/  FMNMX.FTZ R135, R137, R0, !PT ;  /* 0x0000000089877209 */ /* 0x004fee0007810000 */
[----:B------:R-:W2:Y:S01]  /*12aa0*/  SHFL.BFLY PT, R0, R135, 0x1, 0x1f ;  /* 0x0c201f0087007f89 */ /* 0x000ea200000e0000 */
[----:B-1----:R-:W-:Y:S04]  /*12ab0*/  FMNMX.FTZ R134, R151, R134, !PT ;  /* 0x0000008697867209 */ /* 0x002fe80007810000 */
[C---:B------:R-:W-:Y:S01]  /*12ac0*/  FSETP.NEU.FTZ.AND P0, PT, R134.reuse, -INF , PT ;  /* 0xff8000008600780b */ /* 0x040fe20003f1d000 */
[----:B------:R-:W-:Y:S01]  /*12ad0*/  FADD.FTZ R2, -R134, R197 ;  /* 0x000000c586027221 */ /* 0x000fe20000010100 */
[----:B------:R-:W-:Y:S02]  /*12ae0*/  MOV R197, R134 ;  /* 0x0000008600c57202 */ /* 0x000fe40000000f00 */
[----:B--2---:R-:W-:Y:S01]  /*12af0*/  FMNMX.FTZ R133, R135, R0, !PT ;  /* 0x0000000087857209 */ /* 0x004fe20007810000 */
[----:B------:R-:W-:Y:S02]  /*12b00*/  FMUL.FTZ R136, R2, c[0x0][0x23c] ;  /* 0x00008f0002887a20 */ /* 0x000fe40000410000 */
[----:B------:R-:W-:Y:S02]  /*12b10*/  FMUL.FTZ R2, R134, c[0x0][0x23c] ;  /* 0x00008f0086027a20 */ /* 0x000fe40000410000 */
[C---:B------:R-:W-:Y:S01]  /*12b20*/  FADD.FTZ R132, -R133.reuse, R195 ;  /* 0x000000c385847221 */ /* 0x040fe20000010100 */
[----:B------:R-:W-:Y:S01]  /*12b30*/  MOV R195, R133 ;  /* 0x0000008500c37202 */ /* 0x000fe20000000f00 */
[----:B------:R-:W1:Y:S02]  /*12b40*/  MUFU.EX2 R136, R136 ;  /* 0x0000008800887308 */ /* 0x000e640000000800 */
[----:B------:R-:W-:Y:S01]  /*12b50*/  FMUL.FTZ R137, R132, c[0x0][0x23c] ;  /* 0x00008f0084897a20 */ /* 0x000fe20000410000 */
[----:B------:R-:W-:Y:S02]  /*12b60*/  FSEL R132, R2, RZ, P0 ;  /* 0x000000ff02847208 */ /* 0x000fe40000000000 */
[----:B------:R-:W-:Y:S03]  /*12b70*/  FSETP.NEU.FTZ.AND P0, PT, R133, -INF , PT ;  /* 0xff8000008500780b */ /* 0x000fe60003f1d000 */
[--C-:B------:R-:W-:Y:S02]  /*12b80*/  FFMA.FTZ R135, R8, c[0x0][0x23c], -R132.reuse ;  /* 0x00008f0008877a23 */ /* 0x100fe40000010884 */
[----:B------:R-:W2:Y:S01]  /*12b90*/  MUFU.EX2 R137, R137 ;  /* 0x0000008900897308 */ /* 0x000ea20000000800 */
        /* <DEDUP_REMOVED lines=8> */
[C---:B-1----:R-:W-:Y:S02]  /*12c20*/  FMUL.FTZ R204, R136.reuse, R204 ;  /* 0x000000cc88cc7220 */ /* 0x042fe40000410000 */
[C---:B------:R-:W-:Y:S02]  /*12c30*/  FMUL.FTZ R205, R136.reuse, R205 ;  /* 0x000000cd88cd7220 */ /* 0x040fe40000410000 */
[C---:B------:R-:W-:Y:S01]  /*12c40*/  FMUL.FTZ R200, R136.reuse, R200 ;  /* 0x000000c888c87220 */ /* 0x040fe20000410000 */
[----:B------:R-:W1:Y:S01]  /*12c50*/  MUFU.EX2 R148, R148 ;  /* 0x0000009400947308 */ /* 0x000e620000000800 */
[C---:B------:R-:W-:Y:S02]  /*12c60*/  FMUL.FTZ R201, R136.reuse, R201 ;  /* 0x000000c988c97220 */ /* 0x040fe40000410000 */
[C---:B------:R-:W-:Y:S02]  /*12c70*/  FMUL.FTZ R212, R136.reuse, R212 ;  /* 0x000000d488d47220 */ /* 0x040fe40000410000 */
[C---:B--2---:R-:W-:Y:S02]  /*12c80*/  FMUL.FTZ R206, R137.reuse, R206 ;  /* 0x000000ce89ce7220 */ /* 0x044fe40000410000 */
[C---:B------:R-:W-:Y:S02]  /*12c90*/  FMUL.FTZ R207, R137.reuse, R207 ;  /* 0x000000cf89cf7220 */ /* 0x040fe40000410000 */
[C---:B------:R-:W-:Y:S01]  /*12ca0*/  FMUL.FTZ R202, R137.reuse, R202 ;  /* 0x000000ca89ca7220 */ /* 0x040fe20000410000 */
[----:B------:R-:W-:Y:S01]  /*12cb0*/  MUFU.EX2 R150, R150 ;  /* 0x0000009600967308 */ /* 0x000fe20000000800 */
[C---:B------:R-:W-:Y:S02]  /*12cc0*/  FMUL.FTZ R203, R137.reuse, R203 ;  /* 0x000000cb89cb7220 */ /* 0x040fe40000410000 */
[C---:B------:R-:W-:Y:S02]  /*12cd0*/  FMUL.FTZ R213, R136.reuse, R213 ;  /* 0x000000d588d57220 */ /* 0x040fe40000410000 */
[C---:B------:R-:W-:Y:S02]  /*12ce0*/  FMUL.FTZ R214, R137.reuse, R214 ;  /* 0x000000d689d67220 */ /* 0x040fe40000410000 */
[C---:B------:R-:W-:Y:S02]  /*12cf0*/  FMUL.FTZ R215, R137.reuse, R215 ;  /* 0x000000d789d77220 */ /* 0x040fe40000410000 */
[C---:B------:R-:W-:Y:S01]  /*12d00*/  FMUL.FTZ R208, R136.reuse, R208 ;  /* 0x000000d088d07220 */ /* 0x040fe20000410000 */
[----:B------:R-:W2:Y:S01]  /*12d10*/  MUFU.EX2 R151, R151 ;  /* 0x0000009700977308 */ /* 0x000ea20000000800 */
[----:B------:R-:W-:Y:S02]  /*12d20*/  FMUL.FTZ R209, R136, R209 ;  /* 0x000000d188d17220 */ /* 0x000fe40000410000 */
[C---:B------:R-:W-:Y:S01]  /*12d30*/  FMUL.FTZ R210, R137.reuse, R210 ;  /* 0x000000d289d27220 */ /* 0x040fe20000410000 */
[----:B-1----:R-:W-:Y:S01]  /*12d40*/  F2FP.BF16.PACK_AB R158, R148, R135 ;  /* 0x00000087949e723e */ /* 0x002fe200000010ff */
[----:B------:R-:W-:Y:S02]  /*12d50*/  FMUL.FTZ R211, R137, R211 ;  /* 0x000000d389d37220 */ /* 0x000fe40000410000 */
        /* <DEDUP_REMOVED lines=19> */
[----:B------:R-:W-:Y:S02]  /*12e90*/  FMUL.FTZ R4, R133, c[0x0][0x23c] ;  /* 0x00008f0085047a20 */ /* 0x000fe40000410000 */
[--C-:B------:R-:W-:Y:S01]  /*12ea0*/  FFMA.FTZ R5, R5, c[0x0][0x23c], -R132.reuse ;  /* 0x00008f0005057a23 */ /* 0x100fe20000010884 */
[----:B------:R-:W-:Y:S01]  /*12eb0*/  MUFU.EX2 R163, R163 ;  /* 0x000000a300a37308 */ /* 0x000fe20000000800 */
[--C-:B------:R-:W-:Y:S01]  /*12ec0*/  FFMA.FTZ R24, R24, c[0x0][0x23c], -R132.reuse ;  /* 0x00008f0018187a23 */ /* 0x100fe20000010884 */
[----:B------:R-:W-:Y:S01]  /*12ed0*/  FSEL R4, R4, RZ, P0 ;  /* 0x000000ff04047208 */ /* 0x000fe20000000000 */
[--C-:B------:R-:W-:Y:S01]  /*12ee0*/  FFMA.FTZ R29, R29, c[0x0][0x23c], -R132.reuse ;  /* 0x00008f001d1d7a23 */ /* 0x100fe20000010884 */
[----:B------:R-:W-:Y:S01]  /*12ef0*/  ISETP.GT.AND P0, PT, R194, 0x1, PT ;  /* 0x00000001c200780c */ /* 0x000fe20003f04270 */
[----:B------:R-:W-:Y:S01]  /*12f00*/  FFMA.FTZ R32, R32, c[0x0][0x23c], -R132 ;  /* 0x00008f0020207a23 */ /* 0x000fe20000010884 */
[----:B------:R-:W-:Y:S01]  /*12f10*/  MOV R194, R169 ;  /* 0x000000a900c27202 */ /* 0x000fe20000000f00 */
[--C-:B------:R-:W-:Y:S02]  /*12f20*/  FFMA.FTZ R165, R10, c[0x0][0x23c], -R4.reuse ;  /* 0x00008f000aa57a23 */ /* 0x100fe40000010804 */
[--C-:B------:R-:W-:Y:S01]  /*12f30*/  FFMA.FTZ R166, R11, c[0x0][0x23c], -R4.reuse ;  /* 0x00008f000ba67a23 */ /* 0x100fe20000010804 */
[----:B------:R-:W-:Y:S01]  /*12f40*/  MUFU.EX2 R0, R0 ;  /* 0x0000000000007308 */ /* 0x000fe20000000800 */
[----:B------:R-:W1:Y:S01]  /*12f50*/  LDSM.16.MT88.4 R8, [R223+0x5000] ;  /* 0x00500000df08783b */ /* 0x000e620000004200 */
[----:B------:R-:W-:Y:S02]  /*12f60*/  FFMA.FTZ R2, R6, c[0x0][0x23c], -R4 ;  /* 0x00008f0006027a23 */ /* 0x000fe40000010804 */
[----:B------:R-:W-:Y:S02]  /*12f70*/  FFMA.FTZ R6, R120, c[0x0][0x23c], -R132 ;  /* 0x00008f0078067a23 */ /* 0x000fe40000010884 */
[--C-:B------:R-:W-:Y:S02]  /*12f80*/  FFMA.FTZ R120, R15, c[0x0][0x23c], -R4.reuse ;  /* 0x00008f000f787a23 */ /* 0x100fe40000010804 */
[----:B------:R-:W-:Y:S02]  /*12f90*/  FFMA.FTZ R167, R7, c[0x0][0x23c], -R4 ;  /* 0x00008f0007a77a23 */ /* 0x000fe40000010804 */
[----:B------:R-:W2:Y:S01]  /*12fa0*/  MUFU.EX2 R5, R5 ;  /* 0x0000000500057308 */ /* 0x000ea20000000800 */
[----:B------:R-:W-:Y:S02]  /*12fb0*/  FFMA.FTZ R7, R121, c[0x0][0x23c], -R132 ;  /* 0x00008f0079077a23 */ /* 0x000fe40000010884 */
[--C-:B------:R-:W-:Y:S02]  /*12fc0*/  FFMA.FTZ R121, R14, c[0x0][0x23c], -R4.reuse ;  /* 0x00008f000e797a23 */ /* 0x100fe40000010804 */
[----:B------:R-:W3:Y:S01]  /*12fd0*/  LDSM.16.MT88.4 R12, [R220+0x5400] ;  /* 0x00540000dc0c783b */ /* 0x000ee20000004200 */
[--C-:B------:R-:W-:Y:S02]  /*12fe0*/  FFMA.FTZ R26, R26, c[0x0][0x23c], -R4.reuse ;  /* 0x00008f001a1a7a23 */ /* 0x100fe40000010804 */
[----:B------:R-:W-:Y:S02]  /*12ff0*/  FFMA.FTZ R27, R27, c[0x0][0x23c], -R4 ;  /* 0x00008f001b1b7a23 */ /* 0x000fe40000010804 */
[----:B------:R-:W-:Y:S01]  /*13000*/  MUFU.EX2 R2, R2 ;  /* 0x0000000200027308 */ /* 0x000fe20000000800 */
[----:B------:R-:W-:Y:S02]  /*13010*/  FFMA.FTZ R33, R33, c[0x0][0x23c], -R132 ;  /* 0x00008f0021217a23 */ /* 0x000fe40000010884 */
[----:B------:R-:W-:Y:S02]  /*13020*/  FFMA.FTZ R31, R31, c[0x0][0x23c], -R4 ;  /* 0x00008f001f1f7a23 */ /* 0x000fe40000010804 */
[--C-:B------:R-:W-:Y:S02]  /*13030*/  FFMA.FTZ R36, R36, c[0x0][0x23c], -R132.reuse ;  /* 0x00008f0024247a23 */ /* 0x100fe40000010884 */
[--C-:B------:R-:W-:Y:S02]  /*13040*/  FFMA.FTZ R37, R37, c[0x0][0x23c], -R132.reuse ;  /* 0x00008f0025257a23 */ /* 0x100fe40000010884 */
[--C-:B------:R-:W-:Y:S01]  /*13050*/  FFMA.FTZ R40, R40, c[0x0][0x23c], -R132.reuse ;  /* 0x00008f0028287a23 */ /* 0x100fe20000010884 */
[----:B------:R-:W4:Y:S01]  /*13060*/  MUFU.EX2 R167, R167 ;  /* 0x000000a700a77308 */ /* 0x000f220000000800 */
        /* <DEDUP_REMOVED lines=15> */
[----:B----4-:R-:W-:Y:S01]  /*13160*/  F2FP.BF16.PACK_AB R157, R167, R2 ;  /* 0x00000002a79d723e */ /* 0x010fe200000010ff */
[----:B------:R-:W-:Y:S02]  /*13170*/  FFMA.FTZ R65, R65, c[0x0][0x23c], -R132 ;  /* 0x00008f0041417a23 */ /* 0x000fe40000010884 */
[----:B------:R-:W-:Y:S02]  /*13180*/  FFMA.FTZ R0, R191, R136, R0 ;  /* 0x00000088bf007223 */ /* 0x000fe40000010000 */
[----:B------:R-:W-:Y:S01]  /*13190*/  FFMA.FTZ R84, R84, c[0x0][0x23c], -R132 ;  /* 0x00008f0054547a23 */ /* 0x000fe20000010884 */
[----:B------:R-:W-:Y:S01]  /*131a0*/  MUFU.EX2 R121, R121 ;  /* 0x0000007900797308 */ /* 0x000fe20000000800 */
[----:B------:R-:W-:Y:S02]  /*131b0*/  FADD.FTZ R0, R5, R0 ;  /* 0x0000000005007221 */ /* 0x000fe40000010000 */
[--C-:B------:R-:W-:Y:S02]  /*131c0*/  FFMA.FTZ R85, R85, c[0x0][0x23c], -R132.reuse ;  /* 0x00008f0055557a23 */ /* 0x100fe40000010884 */
[--C-:B------:R-:W-:Y:S02]  /*131d0*/  FFMA.FTZ R88, R88, c[0x0][0x23c], -R132.reuse ;  /* 0x00008f0058587a23 */ /* 0x100fe40000010884 */
[--C-:B------:R-:W-:Y:S02]  /*131e0*/  FFMA.FTZ R89, R89, c[0x0][0x23c], -R132.reuse ;  /* 0x00008f0059597a23 */ /* 0x100fe40000010884 */
[--C-:B------:R-:W-:Y:S01]  /*131f0*/  FFMA.FTZ R92, R92, c[0x0][0x23c], -R132.reuse ;  /* 0x00008f005c5c7a23 */ /* 0x100fe20000010884 */
[----:B------:R-:W4:Y:S01]  /*13200*/  MUFU.EX2 R120, R120 ;  /* 0x0000007800787308 */ /* 0x000f220000000800 */
[--C-:B------:R-:W-:Y:S02]  /*13210*/  FFMA.FTZ R93, R93, c[0x0][0x23c], -R132.reuse ;  /* 0x00008f005d5d7a23 */ /* 0x100fe40000010884 */
[--C-:B------:R-:W-:Y:S01]  /*13220*/  FFMA.FTZ R96, R96, c[0x0][0x23c], -R132.reuse ;  /* 0x00008f0060607a23 */ /* 0x100fe20000010884 */
[----:B--2---:R-:W-:Y:S01]  /*13230*/  F2FP.BF16.PACK_AB R159, R166, R165 ;  /* 0x000000a5a69f723e */ /* 0x004fe200000010ff */
[----:B------:R-:W-:Y:S02]  /*13240*/  FFMA.FTZ R97, R97, c[0x0][0x23c], -R132 ;  /* 0x00008f0061617a23 */ /* 0x000fe40000010884 */
[----:B------:R-:W-:Y:S02]  /*13250*/  FFMA.FTZ R99, R99, c[0x0][0x23c], -R4 ;  /* 0x00008f0063637a23 */ /* 0x000fe40000010804 */
[--C-:B------:R-:W-:Y:S01]  /*13260*/  FFMA.FTZ R100, R100, c[0x0][0x23c], -R132.reuse ;  /* 0x00008f0064647a23 */ /* 0x100fe20000010884 */
[----:B------:R-:W-:Y:S01]  /*13270*/  MUFU.EX2 R24, R24 ;  /* 0x0000001800187308 */ /* 0x000fe20000000800 */
[C---:B-1----:R-:W-:Y:S05]  /*13280*/  HMMA.16816.F32.BF16 R204, R156.reuse, R8, R204 ;  /* 0x000000089ccc723c */ /* 0x042fea00000418cc */
[--C-:B------:R-:W-:Y:S02]  /*13290*/  FFMA.FTZ R101, R101, c[0x0][0x23c], -R132.reuse ;  /* 0x00008f0065657a23 */ /* 0x100fe40000010884 */
[--C-:B------:R-:W-:Y:S01]  /*132a0*/  FFMA.FTZ R104, R104, c[0x0][0x23c], -R132.reuse ;  /* 0x00008f0068687a23 */ /* 0x100fe20000010884 */
[C---:B------:R-:W-:Y:S01]  /*132b0*/  HMMA.16816.F32.BF16 R200, R156.reuse, R10, R200 ;  /* 0x0000000a9cc8723c */ /* 0x040fe200000418c8 */
[----:B------:R-:W-:Y:S01]  /*132c0*/  MUFU.EX2 R25, R25 ;  /* 0x0000001900197308 */ /* 0x000fe20000000800 */
[----:B------:R-:W-:Y:S02]  /*132d0*/  LDSM.16.MT88.4 R8, [R220+0x5800] ;  /* 0x00580000dc08783b */ /* 0x000fe40000004200 */
[--C-:B------:R-:W-:Y:S01]  /*132e0*/  FFMA.FTZ R105, R105, c[0x0][0x23c], -R132.reuse ;  /* 0x00008f0069697a23 */ /* 0x100fe20000010884 */
[----:B----4-:R-:W-:Y:S01]  /*132f0*/  F2FP.BF16.PACK_AB R21, R120, R121 ;  /* 0x000000797815723e */ /* 0x010fe200000010ff */
[--C-:B------:R-:W-:Y:S02]  /*13300*/  FFMA.FTZ R116, R116, c[0x0][0x23c], -R132.reuse ;  /* 0x00008f0074747a23 */ /* 0x100fe40000010884 */
[C---:B------:R-:W-:Y:S03]  /*13310*/  HMMA.16816.F32.BF16 R212, R156.reuse, R152, R212 ;  /* 0x000000989cd4723c */ /* 0x040fe600000418d4 */
[----:B------:R-:W-:Y:S01]  /*13320*/  MUFU.EX2 R26, R26 ;  /* 0x0000001a001a7308 */ /* 0x000fe20000000800 */
[----:B------:R-:W-:Y:S02]  /*13330*/  FFMA.FTZ R117, R117, c[0x0][0x23c], -R132 ;  /* 0x00008f0075757a23 */ /* 0x000fe40000010884 */
[----:B------:R-:W-:Y:S02]  /*13340*/  FFMA.FTZ R2, R193, R137, R2 ;  /* 0x00000089c1027223 */ /* 0x000fe40000010002 */
[--C-:B------:R-:W-:Y:S01]  /*13350*/  FFMA.FTZ R152, R18, c[0x0][0x23c], -R4.reuse ;  /* 0x00008f0012987a23 */ /* 0x100fe20000010804 */
[----:B------:R-:W-:Y:S03]  /*13360*/  HMMA.16816.F32.BF16 R208, R156, R154, R208 ;  /* 0x0000009a9cd0723c */ /* 0x000fe600000418d0 */
[----:B------:R-:W-:Y:S01]  /*13370*/  FFMA.FTZ R153, R19, c[0x0][0x23c], -R4 ;  /* 0x00008f0013997a23 */ /* 0x000fe20000010804 */
[----:B------:R-:W-:Y:S01]  /*13380*/  MUFU.EX2 R27, R27 ;  /* 0x0000001b001b7308 */ /* 0x000fe20000000800 */
[----:B------:R-:W1:Y:S01]  /*13390*/  LDSM.16.MT88.4 R16, [R223+0x5400] ;  /* 0x00540000df10783b */ /* 0x000e620000004200 */
[----:B------:R-:W-:Y:S02]  /*133a0*/  FADD.FTZ R2, R167, R2 ;  /* 0x00000002a7027221 */ /* 0x000fe40000010000 */
[--C-:B------:R-:W-:Y:S01]  /*133b0*/  FFMA.FTZ R155, R22, c[0x0][0x23c], -R4.reuse ;  /* 0x00008f00169b7a23 */ /* 0x100fe20000010804 */
[----:B------:R-:W-:Y:S03]  /*133c0*/  F2FP.BF16.PACK_AB R22, R161, R160 ;  /* 0x000000a0a116723e */ /* 0x000fe600000010ff */
[--C-:B------:R-:W-:Y:S02]  /*133d0*/  FFMA.FTZ R154, R23, c[0x0][0x23c], -R4.reuse ;  /* 0x00008f00179a7a23 */ /* 0x100fe40000010804 */
        /* <DEDUP_REMOVED lines=18> */
[----:B------:R-:W4:Y:S01]  /*13500*/  MUFU.EX2 R154, R154 ;  /* 0x0000009a009a7308 */ /* 0x000f220000000800 */
[----:B------:R-:W-:Y:S02]  /*13510*/  FFMA.FTZ R59, R62, c[0x0][0x23c], -R4 ;  /* 0x00008f003e3b7a23 */ /* 0x000fe40000010804 */
[----:B------:R-:W-:Y:S01]  /*13520*/  FFMA.FTZ R30, R124, c[0x0][0x23c], -R132 ;  /* 0x00008f007c1e7a23 */ /* 0x000fe20000010884 */
[----:B--2---:R-:W-:Y:S01]  /*13530*/  F2FP.BF16.PACK_AB R23, R153, R152 ;  /* 0x000000989917723e */ /* 0x004fe200000010ff */
[--C-:B------:R-:W-:Y:S02]  /*13540*/  FFMA.FTZ R124, R63, c[0x0][0x23c], -R4.reuse ;  /* 0x00008f003f7c7a23 */ /* 0x100fe40000010804 */
[--C-:B------:R-:W-:Y:S02]  /*13550*/  FFMA.FTZ R63, R66, c[0x0][0x23c], -R4.reuse ;  /* 0x00008f00423f7a23 */ /* 0x100fe40000010804 */
[--C-:B------:R-:W-:Y:S01]  /*13560*/  FFMA.FTZ R66, R67, c[0x0][0x23c], -R4.reuse ;  /* 0x00008f0043427a23 */ /* 0x100fe20000010804 */
[----:B------:R-:W-:Y:S01]  /*13570*/  MUFU.EX2 R28, R28 ;  /* 0x0000001c001c7308 */ /* 0x000fe20000000800 */
[C---:B---3--:R-:W-:Y:S05]  /*13580*/  HMMA.16816.F32.BF16 R212, R20.reuse, R12, R212 ;  /* 0x0000000c14d4723c */ /* 0x048fea00000418d4 */
[--C-:B------:R-:W-:Y:S02]  /*13590*/  FFMA.FTZ R67, R70, c[0x0][0x23c], -R4.reuse ;  /* 0x00008f0046437a23 */ /* 0x100fe40000010804 */
[--C-:B------:R-:W-:Y:S01]  /*135a0*/  FFMA.FTZ R70, R71, c[0x0][0x23c], -R4.reuse ;  /* 0x00008f0047467a23 */ /* 0x100fe20000010804 */
[C---:B------:R-:W-:Y:S01]  /*135b0*/  HMMA.16816.F32.BF16 R208, R20.reuse, R14, R208 ;  /* 0x0000000e14d0723c */ /* 0x040fe200000418d0 */
[----:B------:R-:W2:Y:S01]  /*135c0*/  MUFU.EX2 R29, R29 ;  /* 0x0000001d001d7308 */ /* 0x000ea20000000800 */
[----:B------:R-:W3:Y:S02]  /*135d0*/  LDSM.16.MT88.4 R12, [R223+0x5800] ;  /* 0x00580000df0c783b */ /* 0x000ee40000004200 */
[--C-:B------:R-:W-:Y:S02]  /*135e0*/  FFMA.FTZ R71, R74, c[0x0][0x23c], -R4.reuse ;  /* 0x00008f004a477a23 */ /* 0x100fe40000010804 */
[--C-:B------:R-:W-:Y:S02]  /*135f0*/  FFMA.FTZ R74, R75, c[0x0][0x23c], -R4.reuse ;  /* 0x00008f004b4a7a23 */ /* 0x100fe40000010804 */
[C---:B-1----:R-:W-:Y:S03]  /*13600*/  HMMA.16816.F32.BF16 R204, R20.reuse, R16, R204 ;  /* 0x0000001014cc723c */ /* 0x042fe600000418cc */
[----:B------:R-:W-:Y:S01]  /*13610*/  MUFU.EX2 R32, R32 ;  /* 0x0000002000207308 */ /* 0x000fe20000000800 */
[--C-:B------:R-:W-:Y:S02]  /*13620*/  FFMA.FTZ R75, R78, c[0x0][0x23c], -R4.reuse ;  /* 0x00008f004e4b7a23 */ /* 0x100fe40000010804 */
[--C-:B------:R-:W-:Y:S02]  /*13630*/  FFMA.FTZ R78, R79, c[0x0][0x23c], -R4.reuse ;  /* 0x00008f004f4e7a23 */ /* 0x100fe40000010804 */
[----:B------:R-:W-:Y:S01]  /*13640*/  HMMA.16816.F32.BF16 R200, R20, R18, R200 ;  /* 0x0000001214c8723c */ /* 0x000fe200000418c8 */
[----:B------:R-:W1:Y:S03]  /*13650*/  LDSM.16.MT88.4 R16, [R220+0x5c00] ;  /* 0x005c0000dc10783b */ /* 0x000e660000004200 */
[--C-:B------:R-:W-:Y:S01]  /*13660*/  FFMA.FTZ R79, R82, c[0x0][0x23c], -R4.reuse ;  /* 0x00008f00524f7a23 */ /* 0x100fe20000010804 */
[----:B------:R-:W5:Y:S01]  /*13670*/  MUFU.EX2 R33, R33 ;  /* 0x0000002100217308 */ /* 0x000f620000000800 */
[--C-:B------:R-:W-:Y:S01]  /*13680*/  FFMA.FTZ R82, R83, c[0x0][0x23c], -R4.reuse ;  /* 0x00008f0053527a23 */ /* 0x100fe20000010804 */
[----:B------:R-:W-:Y:S01]  /*13690*/  F2FP.BF16.PACK_AB R20, R163, R162 ;  /* 0x000000a2a314723e */ /* 0x000fe200000010ff */
[--C-:B------:R-:W-:Y:S01]  /*136a0*/  FFMA.FTZ R83, R86, c[0x0][0x23c], -R4.reuse ;  /* 0x00008f0056537a23 */ /* 0x100fe20000010804 */
[----:B------:R-:W-:Y:S03]  /*136b0*/  F2FP.BF16.PACK_AB R22, R25, R24 ;  /* 0x000000181916723e */ /* 0x000fe600000010ff */
[----:B----4-:R-:W-:Y:S01]  /*136c0*/  F2FP.BF16.PACK_AB R21, R154, R155 ;  /* 0x0000009b9a15723e */ /* 0x010fe200000010ff */
[--C-:B------:R-:W-:Y:S01]  /*136d0*/  FFMA.FTZ R86, R87, c[0x0][0x23c], -R4.reuse ;  /* 0x00008f0057567a23 */ /* 0x100fe20000010804 */
[----:B------:R-:W-:Y:S01]  /*136e0*/  F2FP.BF16.PACK_AB R23, R27, R26 ;  /* 0x0000001a1b17723e */ /* 0x000fe200000010ff */
[----:B------:R-:W-:Y:S01]  /*136f0*/  MUFU.EX2 R156, R156 ;  /* 0x0000009c009c7308 */ /* 0x000fe20000000800 */
[--C-:B------:R-:W-:Y:S02]  /*13700*/  FFMA.FTZ R87, R90, c[0x0][0x23c], -R4.reuse ;  /* 0x00008f005a577a23 */ /* 0x100fe40000010804 */
[--C-:B------:R-:W-:Y:S02]  /*13710*/  FFMA.FTZ R90, R91, c[0x0][0x23c], -R4.reuse ;  /* 0x00008f005b5a7a23 */ /* 0x100fe40000010804 */
[----:B------:R-:W-:Y:S01]  /*13720*/  FFMA.FTZ R91, R95, c[0x0][0x23c], -R4 ;  /* 0x00008f005f5b7a23 */ /* 0x000fe20000010804 */
[C---:B------:R-:W-:Y:S03]  /*13730*/  HMMA.16816.F32.BF16 R212, R20.reuse, R8, R212 ;  /* 0x0000000814d4723c */ /* 0x040fe600000418d4 */
[----:B------:R-:W-:Y:S01]  /*13740*/  FADD.FTZ R165, R165, R2 ;  /* 0x00000002a5a57221 */ /* 0x000fe20000010000 */
[----:B------:R-:W4:Y:S01]  /*13750*/  MUFU.EX2 R31, R31 ;  /* 0x0000001f001f7308 */ /* 0x000f220000000800 */
[----:B------:R-:W-:Y:S02]  /*13760*/  FFMA.FTZ R2, R98, c[0x0][0x23c], -R4 ;  /* 0x00008f0062027a23 */ /* 0x000fe40000010804 */
[----:B------:R-:W-:Y:S01]  /*13770*/  FADD.FTZ R166, R166, R165 ;  /* 0x000000a5a6a67221 */ /* 0x000fe20000010000 */
[C---:B------:R-:W-:Y:S01]  /*13780*/  HMMA.16816.F32.BF16 R208, R20.reuse, R10, R208 ;  /* 0x0000000a14d0723c */ /* 0x040fe200000418d0 */
[----:B------:R-:W1:Y:S03]  /*13790*/  LDSM.16.MT88.4 R8, [R223+0x5c00] ;  /* 0x005c0000df08783b */ /* 0x000e660000004200 */
[----:B------:R-:W-:Y:S02]  /*137a0*/  FADD.FTZ R121, R121, R166 ;  /* 0x000000a679797221 */ /* 0x000fe40000010000 */
[----:B------:R-:W-:Y:S01]  /*137b0*/  MUFU.EX2 R157, R157 ;  /* 0x0000009d009d7308 */ /* 0x000fe20000000800 */
[--C-:B------:R-:W-:Y:S01]  /*137c0*/  FFMA.FTZ R47, R125, c[0x0][0x23c], -R132.reuse ;  /* 0x00008f007d2f7a23 */ /* 0x100fe20000010884 */
[C---:B---3--:R-:W-:Y:S04]  /*137d0*/  HMMA.16816.F32.BF16 R204, R20.reuse, R12, R204 ;  /* 0x0000000c14cc723c */ /* 0x048fe800000418cc */
[----:B------:R-:W-:Y:S02]  /*137e0*/  FADD.FTZ R121, R120, R121 ;  /* 0x0000007978797221 */ /* 0x000fe40000010000 */
[--C-:B------:R-:W-:Y:S02]  /*137f0*/  FFMA.FTZ R62, R128, c[0x0][0x23c], -R132.reuse ;  /* 0x00008f00803e7a23 */ /* 0x100fe40000010884 */
[----:B------:R-:W3:Y:S01]  /*13800*/  MUFU.EX2 R34, R34 ;  /* 0x0000002200227308 */ /* 0x000ee20000000800 */
[----:B------:R-:W-:Y:S01]  /*13810*/  HMMA.16816.F32.BF16 R200, R20, R14, R200 ;  /* 0x0000000e14c8723c */ /* 0x000fe200000418c8 */
[----:B------:R-:W1:Y:S02]  /*13820*/  LDSM.16.MT88.4 R12, [R220+0x6000] ;  /* 0x00600000dc0c783b */ /* 0x000e640000004200 */
[----:B------:R-:W-:Y:S02]  /*13830*/  FADD.FTZ R152, R152, R121 ;  /* 0x0000007998987221 */ /* 0x000fe40000010000 */
[----:B------:R-:W-:Y:S02]  /*13840*/  FFMA.FTZ R132, R129, c[0x0][0x23c], -R132 ;  /* 0x00008f0081847a23 */ /* 0x000fe40000010884 */
[----:B--2---:R-:W-:Y:S01]  /*13850*/  F2FP.BF16.PACK_AB R20, R29, R28 ;  /* 0x0000001c1d14723e */ /* 0x004fe200000010ff */
[----:B------:R-:W-:Y:S01]  /*13860*/  FADD.FTZ R152, R153, R152 ;  /* 0x0000009899987221 */ /* 0x000fe20000010000 */
[----:B------:R-:W-:Y:S03]  /*13870*/  MUFU.EX2 R36, R36 ;  /* 0x0000002400247308 */ /* 0x000fe60000000800 */
[----:B-----5:R-:W-:Y:S01]  /*13880*/  F2FP.BF16.PACK_AB R22, R33, R32 ;  /* 0x000000202116723e */ /* 0x020fe200000010ff */
[----:B------:R-:W-:Y:S01]  /*13890*/  FADD.FTZ R155, R155, R152 ;  /* 0x000000989b9b7221 */ /* 0x000fe20000010000 */
[----:B----4-:R-:W-:Y:S01]  /*138a0*/  F2FP.BF16.PACK_AB R21, R31, R156 ;  /* 0x0000009c1f15723e */ /* 0x010fe200000010ff */
[----:B------:R-:W-:Y:S02]  /*138b0*/  FFMA.FTZ R130, R130, c[0x0][0x23c], -R4 ;  /* 0x00008f0082827a23 */ /* 0x000fe40000010804 */
[----:B------:R-:W-:Y:S02]  /*138c0*/  FADD.FTZ R155, R154, R155 ;  /* 0x0000009b9a9b7221 */ /* 0x000fe40000010000 */
[----:B------:R-:W2:Y:S02]  /*138d0*/  MUFU.EX2 R37, R37 ;  /* 0x0000002500257308 */ /* 0x000ea40000000800 */
[----:B------:R-:W-:Y:S01]  /*138e0*/  FADD.FTZ R26, R26, R155 ;  /* 0x0000009b1a1a7221 */ /* 0x000fe20000010000 */
[----:B---3--:R-:W-:Y:S03]  /*138f0*/  F2FP.BF16.PACK_AB R23, R34, R157 ;  /* 0x0000009d2217723e */ /* 0x008fe600000010ff */
[----:B------:R-:W-:Y:S02]  /*13900*/  FADD.FTZ R27, R27, R26 ;  /* 0x0000001a1b1b7221 */ /* 0x000fe40000010000 */
[--C-:B------:R-:W-:Y:S02]  /*13910*/  FFMA.FTZ R26, R106, c[0x0][0x23c], -R4.reuse ;  /* 0x00008f006a1a7a23 */ /* 0x100fe40000010804 */
[----:B------:R-:W-:Y:S01]  /*13920*/  MUFU.EX2 R40, R40 ;  /* 0x0000002800287308 */ /* 0x000fe20000000800 */
[C---:B-1----:R-:W-:Y:S03]  /*13930*/  HMMA.16816.F32.BF16 R212, R20.reuse, R16, R212 ;  /* 0x0000001014d4723c */ /* 0x042fe600000418d4 */
[----:B------:R-:W-:Y:S02]  /*13940*/  FADD.FTZ R156, R156, R27 ;  /* 0x0000001b9c9c7221 */ /* 0x000fe40000010000 */
[----:B------:R-:W-:Y:S02]  /*13950*/  FFMA.FTZ R27, R103, c[0x0][0x23c], -R4 ;  /* 0x00008f00671b7a23 */ /* 0x000fe40000010804 */
[----:B------:R-:W-:Y:S01]  /*13960*/  FADD.FTZ R156, R31, R156 ;  /* 0x0000009c1f9c7221 */ /* 0x000fe20000010000 */
[C---:B------:R-:W-:Y:S01]  /*13970*/  HMMA.16816.F32.BF16 R208, R20.reuse, R18, R208 ;  /* 0x0000001214d0723c */ /* 0x040fe200000418d0 */
[----:B------:R-:W1:Y:S01]  /*13980*/  MUFU.EX2 R41, R41 ;  /* 0x0000002900297308 */ /* 0x000e620000000800 */
[----:B------:R-:W3:Y:S02]  /*13990*/  LDSM.16.MT88.4 R16, [R223+0x6000] ;  /* 0x00600000df10783b */ /* 0x000ee40000004200 */
[----:B------:R-:W-:Y:S02]  /*139a0*/  FFMA.FTZ R31, R111, c[0x0][0x23c], -R4 ;  /* 0x00008f006f1f7a23 */ /* 0x000fe40000010804 */
[----:B------:R-:W-:Y:S02]  /*139b0*/  FADD.FTZ R157, R157, R156 ;  /* 0x0000009c9d9d7221 */ /* 0x000fe40000010000 */
[C---:B------:R-:W-:Y:S03]  /*139c0*/  HMMA.16816.F32.BF16 R204, R20.reuse, R8, R204 ;  /* 0x0000000814cc723c */ /* 0x040fe600000418cc */
[----:B------:R-:W-:Y:S01]  /*139d0*/  MUFU.EX2 R35, R35 ;  /* 0x0000002300237308 */ /* 0x000fe20000000800 */
[----:B------:R-:W-:Y:S04]  /*139e0*/  FADD.FTZ R34, R34, R157 ;  /* 0x0000009d22227221 */ /* 0x000fe80000010000 */
[----:B------:R-:W-:Y:S01]  /*139f0*/  HMMA.16816.F32.BF16 R200, R20, R10, R200 ;  /* 0x0000000a14c8723c */ /* 0x000fe200000418c8 */
[----:B------:R-:W4:Y:S04]  /*13a00*/  LDSM.16.MT88.4 R8, [R220+0x6400] ;  /* 0x00640000dc08783b */ /* 0x000f280000004200 */
[----:B------:R-:W5:Y:S02]  /*13a10*/  MUFU.EX2 R38, R38 ;  /* 0x0000002600267308 */ /* 0x000f640000000800 */
[----:B--2---:R-:W-:Y:S02]  /*13a20*/  F2FP.BF16.PACK_AB R20, R37, R36 ;  /* 0x000000242514723e */ /* 0x004fe400000010ff */
[----:B-1----:R-:W-:Y:S06]  /*13a30*/  F2FP.BF16.PACK_AB R22, R41, R40 ;  /* 0x000000282916723e */ /* 0x002fec00000010ff */
[----:B------:R-:W-:Y:S10]  /*13a40*/  MUFU.EX2 R39, R39 ;  /* 0x0000002700277308 */ /* 0x000ff40000000800 */
[----:B------:R-:W1:Y:S01]  /*13a50*/  MUFU.EX2 R42, R42 ;  /* 0x0000002a002a7308 */ /* 0x000e620000000800 */
[----:B-----5:R-:W-:Y:S01]  /*13a60*/  F2FP.BF16.PACK_AB R21, R38, R35 ;  /* 0x000000232615723e */ /* 0x020fe200000010ff */
[----:B------:R-:W-:Y:S02]  /*13a70*/  FADD.FTZ R35, R35, R34 ;  /* 0x0000002223237221 */ /* 0x000fe40000010000 */
[--C-:B------:R-:W-:Y:S02]  /*13a80*/  FFMA.FTZ R34, R118, c[0x0][0x23c], -R4.reuse ;  /* 0x00008f0076227a23 */ /* 0x100fe40000010804 */
[----:B------:R-:W-:Y:S04]  /*13a90*/  FADD.FTZ R38, R38, R35 ;  /* 0x0000002326267221 */ /* 0x000fe80000010000 */
[----:B------:R-:W-:Y:S01]  /*13aa0*/  MUFU.EX2 R44, R44 ;  /* 0x0000002c002c7308 */ /* 0x000fe20000000800 */
[----:B------:R-:W-:Y:S09]  /*13ab0*/  FFMA.FTZ R35, R119, c[0x0][0x23c], -R4 ;  /* 0x00008f0077237a23 */ /* 0x000ff20000010804 */
[----:B------:R-:W2:Y:S01]  /*13ac0*/  MUFU.EX2 R45, R45 ;  /* 0x0000002d002d7308 */ /* 0x000ea20000000800 */
[----:B-1----:R-:W-:Y:S01]  /*13ad0*/  F2FP.BF16.PACK_AB R23, R42, R39 ;  /* 0x000000272a17723e */ /* 0x002fe200000010ff */
[----:B------:R-:W-:Y:S02]  /*13ae0*/  FADD.FTZ R39, R39, R38 ;  /* 0x0000002627277221 */ /* 0x000fe40000010000 */
[--C-:B------:R-:W-:Y:S02]  /*13af0*/  FFMA.FTZ R38, R126, c[0x0][0x23c], -R4.reuse ;  /* 0x00008f007e267a23 */ /* 0x100fe40000010804 */
[----:B------:R-:W-:Y:S04]  /*13b00*/  FADD.FTZ R42, R42, R39 ;  /* 0x000000272a2a7221 */ /* 0x000fe80000010000 */
[----:B------:R-:W-:Y:S01]  /*13b10*/  MUFU.EX2 R48, R48 ;  /* 0x0000003000307308 */ /* 0x000fe20000000800 */
[C---:B------:R-:W-:Y:S03]  /*13b20*/  HMMA.16816.F32.BF16 R212, R20.reuse, R12, R212 ;  /* 0x0000000c14d4723c */ /* 0x040fe600000418d4 */
[----:B------:R-:W-:Y:S05]  /*13b30*/  FFMA.FTZ R39, R127, c[0x0][0x23c], -R4 ;  /* 0x00008f007f277a23 */ /* 0x000fea0000010804 */
        /* <DEDUP_REMOVED lines=12> */
[C---:B----4-:R-:W-:Y:S01]  /*13c00*/  F2FP.BF16.PACK_AB R21, R46.reuse, R43 ;  /* 0x0000002b2e15723e */ /* 0x050fe200000010ff */
[----:B------:R-:W-:Y:S04]  /*13c10*/  FADD.FTZ R43, R43, R42 ;  /* 0x0000002a2b2b7221 */ /* 0x000fe80000010000 */
[----:B------:R-:W-:Y:S04]  /*13c20*/  FADD.FTZ R46, R46, R43 ;  /* 0x0000002b2e2e7221 */ /* 0x000fe80000010000 */
        /* <DEDUP_REMOVED lines=9> */
[----:B------:R-:W4:Y:S06]  /*13cc0*/  LDSM.16.MT88.4 R8, [R223+0x6800] ;  /* 0x00680000df08783b */ /* 0x000f2c0000004200 */
[C---:B-----5:R-:W-:Y:S03]  /*13cd0*/  HMMA.16816.F32.BF16 R204, R20.reuse, R12, R204 ;  /* 0x0000000c14cc723c */ /* 0x060fe600000418cc */
        /* <DEDUP_REMOVED lines=8> */
[C---:B---3--:R-:W-:Y:S01]  /*13d60*/  F2FP.BF16.PACK_AB R21, R54.reuse, R51 ;  /* 0x000000333615723e */ /* 0x048fe200000010ff */
        /* <DEDUP_REMOVED lines=12> */
[C---:B----4-:R-:W-:Y:S03]  /*13e30*/  HMMA.16816.F32.BF16 R204, R20.reuse, R8, R204 ;  /* 0x0000000814cc723c */ /* 0x050fe600000418cc */
[----:B------:R-:W-:Y:S05]  /*13e40*/  MUFU.EX2 R59, R59 ;  /* 0x0000003b003b7308 */ /* 0x000fea0000000800 */
[----:B------:R-:W-:Y:S01]  /*13e50*/  HMMA.16816.F32.BF16 R200, R20, R10, R200 ;  /* 0x0000000a14c8723c */ /* 0x000fe200000418c8 */
[----:B------:R-:W4:Y:S04]  /*13e60*/  LDSM.16.MT88.4 R8, [R220+0x7000] ;  /* 0x00700000dc08783b */ /* 0x000f280000004200 */
        /* <DEDUP_REMOVED lines=36> */
[C---:B----4-:R-:W-:Y:S08]  /*140b0*/  HMMA.16816.F32.BF16 R212, R20.reuse, R8, R212 ;  /* 0x0000000814d4723c */ /* 0x050ff000000418d4 */
[C---:B------:R-:W-:Y:S01]  /*140c0*/  HMMA.16816.F32.BF16 R208, R20.reuse, R10, R208 ;  /* 0x0000000a14d0723c */ /* 0x040fe200000418d0 */
[----:B------:R-:W1:Y:S01]  /*140d0*/  MUFU.EX2 R81, R81 ;  /* 0x0000005100517308 */ /* 0x000e620000000800 */
[----:B------:R-:W3:Y:S06]  /*140e0*/  LDSM.16.MT88.4 R8, [R223+0x7400] ;  /* 0x00740000df08783b */ /* 0x000eec0000004200 */
[C---:B------:R-:W-:Y:S03]  /*140f0*/  HMMA.16816.F32.BF16 R204, R20.reuse, R12, R204 ;  /* 0x0000000c14cc723c */ /* 0x040fe600000418cc */
[----:B------:R-:W-:Y:S04]  /*14100*/  MUFU.EX2 R75, R75 ;  /* 0x0000004b004b7308 */ /* 0x000fe80000000800 */
[----:B--2---:R-:W-:Y:S01]  /*14110*/  F2FP.BF16.PACK_AB R12, R77, R76 ;  /* 0x0000004c4d0c723e */ /* 0x004fe200000010ff */
[----:B------:R-:W-:Y:S01]  /*14120*/  HMMA.16816.F32.BF16 R200, R20, R14, R200 ;  /* 0x0000000e14c8723c */ /* 0x000fe200000418c8 */
[----:B------:R-:W2:Y:S04]  /*14130*/  LDSM.16.MT88.4 R20, [R220+0x7800] ;  /* 0x00780000dc14783b */ /* 0x000ea80000004200 */
[----:B------:R-:W4:Y:S02]  /*14140*/  MUFU.EX2 R78, R78 ;  /* 0x0000004e004e7308 */ /* 0x000f240000000800 */
[----:B-1----:R-:W-:Y:S08]  /*14150*/  F2FP.BF16.PACK_AB R14, R81, R80 ;  /* 0x00000050510e723e */ /* 0x002ff000000010ff */
[----:B------:R-:W-:Y:S10]  /*14160*/  MUFU.EX2 R79, R79 ;  /* 0x0000004f004f7308 */ /* 0x000ff40000000800 */
[----:B------:R-:W1:Y:S01]  /*14170*/  MUFU.EX2 R82, R82 ;  /* 0x0000005200527308 */ /* 0x000e620000000800 */
[C---:B----4-:R-:W-:Y:S01]  /*14180*/  F2FP.BF16.PACK_AB R13, R78.reuse, R75 ;  /* 0x0000004b4e0d723e */ /* 0x050fe200000010ff */
[----:B------:R-:W-:Y:S04]  /*14190*/  FADD.FTZ R75, R75, R74 ;  /* 0x0000004a4b4b7221 */ /* 0x000fe80000010000 */
[----:B------:R-:W-:Y:S04]  /*141a0*/  FADD.FTZ R78, R78, R75 ;  /* 0x0000004b4e4e7221 */ /* 0x000fe80000010000 */
[----:B------:R-:W-:Y:S10]  /*141b0*/  MUFU.EX2 R84, R84 ;  /* 0x0000005400547308 */ /* 0x000ff40000000800 */
[----:B------:R-:W4:Y:S01]  /*141c0*/  MUFU.EX2 R85, R85 ;  /* 0x0000005500557308 */ /* 0x000f220000000800 */
[C---:B-1----:R-:W-:Y:S01]  /*141d0*/  F2FP.BF16.PACK_AB R15, R82.reuse, R79 ;  /* 0x0000004f520f723e */ /* 0x042fe200000010ff */
[----:B------:R-:W-:Y:S04]  /*141e0*/  FADD.FTZ R79, R79, R78 ;  /* 0x0000004e4f4f7221 */ /* 0x000fe80000010000 */
[----:B------:R-:W-:Y:S04]  /*141f0*/  FADD.FTZ R82, R82, R79 ;  /* 0x0000004f52527221 */ /* 0x000fe80000010000 */
[----:B------:R-:W-:Y:S01]  /*14200*/  MUFU.EX2 R88, R88 ;  /* 0x0000005800587308 */ /* 0x000fe20000000800 */
[C---:B-----5:R-:W-:Y:S07]  /*14210*/  HMMA.16816.F32.BF16 R212, R12.reuse, R16, R212 ;  /* 0x000000100cd4723c */ /* 0x060fee00000418d4 */
[----:B------:R-:W-:Y:S01]  /*14220*/  FADD.FTZ R17, R135, R0 ;  /* 0x0000000087117221 */ /* 0x000fe20000010000 */
[C---:B---3--:R-:W-:Y:S01]  /*14230*/  HMMA.16816.F32.BF16 R204, R12.reuse, R8, R204 ;  /* 0x000000080ccc723c */ /* 0x048fe200000418cc */
[----:B------:R-:W1:Y:S03]  /*14240*/  MUFU.EX2 R89, R89 ;  /* 0x0000005900597308 */ /* 0x000e660000000800 */
[----:B------:R-:W-:Y:S02]  /*14250*/  FADD.FTZ R17, R148, R17 ;  /* 0x0000001194117221 */ /* 0x000fe40000010000 */
[----:B------:R-:W-:Y:S01]  /*14260*/  FFMA.FTZ R0, R94, c[0x0][0x23c], -R4 ;  /* 0x00008f005e007a23 */ /* 0x000fe20000010804 */
[----:B----4-:R-:W-:Y:S01]  /*14270*/  F2FP.BF16.PACK_AB R8, R85, R84 ;  /* 0x000000545508723e */ /* 0x010fe200000010ff */
[----:B------:R-:W-:Y:S01]  /*14280*/  FADD.FTZ R150, R150, R17 ;  /* 0x0000001196967221 */ /* 0x000fe20000010000 */
[C---:B------:R-:W-:Y:S02]  /*14290*/  HMMA.16816.F32.BF16 R200, R12.reuse, R10, R200 ;  /* 0x0000000a0cc8723c */ /* 0x040fe400000418c8 */
[----:B------:R-:W-:Y:S01]  /*142a0*/  MUFU.EX2 R83, R83 ;  /* 0x0000005300537308 */ /* 0x000fe20000000800 */
[----:B------:R-:W-:Y:S04]  /*142b0*/  FADD.FTZ R151, R151, R150 ;  /* 0x0000009697977221 */ /* 0x000fe80000010000 */
[----:B------:R-:W-:Y:S01]  /*142c0*/  FADD.FTZ R160, R160, R151 ;  /* 0x00000097a0a07221 */ /* 0x000fe20000010000 */
[----:B------:R-:W-:Y:S01]  /*142d0*/  HMMA.16816.F32.BF16 R208, R12, R18, R208 ;  /* 0x000000120cd0723c */ /* 0x000fe200000418d0 */
[----:B------:R-:W3:Y:S03]  /*142e0*/  LDSM.16.MT88.4 R16, [R223+0x7800] ;  /* 0x00780000df10783b */ /* 0x000ee60000004200 */
[----:B------:R-:W4:Y:S01]  /*142f0*/  MUFU.EX2 R86, R86 ;  /* 0x0000005600567308 */ /* 0x000f220000000800 */
[----:B------:R-:W-:Y:S01]  /*14300*/  FADD.FTZ R161, R161, R160 ;  /* 0x000000a0a1a17221 */ /* 0x000fe20000010000 */
[----:B-1----:R-:W-:Y:S03]  /*14310*/  F2FP.BF16.PACK_AB R10, R89, R88 ;  /* 0x00000058590a723e */ /* 0x002fe600000010ff */
[----:B------:R-:W1:Y:S03]  /*14320*/  LDSM.16.MT88.4 R12, [R220+0x7c00] ;  /* 0x007c0000dc0c783b */ /* 0x000e660000004200 */
[----:B------:R-:W-:Y:S02]  /*14330*/  FADD.FTZ R162, R162, R161 ;  /* 0x000000a1a2a27221 */ /* 0x000fe40000010000 */
[----:B------:R-:W-:Y:S02]  /*14340*/  MUFU.EX2 R87, R87 ;  /* 0x0000005700577308 */ /* 0x000fe40000000800 */
[----:B------:R-:W-:Y:S04]  /*14350*/  FADD.FTZ R163, R163, R162 ;  /* 0x000000a2a3a37221 */ /* 0x000fe80000010000 */
[----:B------:R-:W-:Y:S04]  /*14360*/  FADD.FTZ R24, R24, R163 ;  /* 0x000000a318187221 */ /* 0x000fe80000010000 */
[----:B------:R-:W5:Y:S01]  /*14370*/  MUFU.EX2 R90, R90 ;  /* 0x0000005a005a7308 */ /* 0x000f620000000800 */
[C---:B----4-:R-:W-:Y:S01]  /*14380*/  F2FP.BF16.PACK_AB R9, R86.reuse, R83 ;  /* 0x000000535609723e */ /* 0x050fe200000010ff */
[----:B------:R-:W-:Y:S04]  /*14390*/  FADD.FTZ R83, R83, R82 ;  /* 0x0000005253537221 */ /* 0x000fe80000010000 */
[----:B------:R-:W-:Y:S04]  /*143a0*/  FADD.FTZ R86, R86, R83 ;  /* 0x0000005356567221 */ /* 0x000fe80000010000 */
[----:B------:R-:W-:Y:S10]  /*143b0*/  MUFU.EX2 R92, R92 ;  /* 0x0000005c005c7308 */ /* 0x000ff40000000800 */
[----:B------:R-:W4:Y:S01]  /*143c0*/  MUFU.EX2 R93, R93 ;  /* 0x0000005d005d7308 */ /* 0x000f220000000800 */
[C---:B-----5:R-:W-:Y:S01]  /*143d0*/  F2FP.BF16.PACK_AB R11, R90.reuse, R87 ;  /* 0x000000575a0b723e */ /* 0x060fe200000010ff */
[----:B------:R-:W-:Y:S04]  /*143e0*/  FADD.FTZ R87, R87, R86 ;  /* 0x0000005657577221 */ /* 0x000fe80000010000 */
[----:B------:R-:W-:Y:S04]  /*143f0*/  FADD.FTZ R87, R90, R87 ;  /* 0x000000575a577221 */ /* 0x000fe80000010000 */
[----:B------:R-:W-:Y:S01]  /*14400*/  MUFU.EX2 R96, R96 ;  /* 0x0000006000607308 */ /* 0x000fe20000000800 */
[C---:B--2---:R-:W-:Y:S07]  /*14410*/  HMMA.16816.F32.BF16 R212, R8.reuse, R20, R212 ;  /* 0x0000001408d4723c */ /* 0x044fee00000418d4 */
[----:B------:R-:W-:Y:S01]  /*14420*/  FADD.FTZ R21, R25, R24 ;  /* 0x0000001819157221 */ /* 0x000fe20000010000 */
[C---:B------:R-:W-:Y:S01]  /*14430*/  HMMA.16816.F32.BF16 R208, R8.reuse, R22, R208 ;  /* 0x0000001608d0723c */ /* 0x040fe200000418d0 */
[----:B------:R-:W2:Y:S03]  /*14440*/  MUFU.EX2 R97, R97 ;  /* 0x0000006100617308 */ /* 0x000ea60000000800 */
[----:B------:R-:W-:Y:S02]  /*14450*/  FADD.FTZ R28, R28, R21 ;  /* 0x000000151c1c7221 */ /* 0x000fe40000010000 */
[----:B------:R-:W5:Y:S01]  /*14460*/  LDSM.16.MT88.4 R20, [R223+0x7c00] ;  /* 0x007c0000df14783b */ /* 0x000f620000004200 */
[----:B------:R-:W-:Y:S01]  /*14470*/  FFMA.FTZ R24, R102, c[0x0][0x23c], -R4 ;  /* 0x00008f0066187a23 */ /* 0x000fe20000010804 */
[C---:B---3--:R-:W-:Y:S03]  /*14480*/  HMMA.16816.F32.BF16 R204, R8.reuse, R16, R204 ;  /* 0x0000001008cc723c */ /* 0x048fe600000418cc */
[----:B------:R-:W3:Y:S01]  /*14490*/  MUFU.EX2 R0, R0 ;  /* 0x0000000000007308 */ /* 0x000ee20000000800 */
[----:B------:R-:W-:Y:S02]  /*144a0*/  FADD.FTZ R29, R29, R28 ;  /* 0x0000001c1d1d7221 */ /* 0x000fe40000010000 */
[--C-:B------:R-:W-:Y:S02]  /*144b0*/  FFMA.FTZ R28, R110, c[0x0][0x23c], -R4.reuse ;  /* 0x00008f006e1c7a23 */ /* 0x100fe40000010804 */
[----:B------:R-:W-:Y:S01]  /*144c0*/  HMMA.16816.F32.BF16 R200, R8, R18, R200 ;  /* 0x0000001208c8723c */ /* 0x000fe200000418c8 */
[----:B------:R-:W1:Y:S03]  /*144d0*/  LDSM.16.MT88.4 R16, [R220+0x8000] ;  /* 0x00800000dc10783b */ /* 0x000e660000004200 */
[----:B------:R-:W-:Y:S01]  /*144e0*/  FADD.FTZ R32, R32, R29 ;  /* 0x0000001d20207221 */ /* 0x000fe20000010000 */
[----:B------:R-:W3:Y:S01]  /*144f0*/  MUFU.EX2 R91, R91 ;  /* 0x0000005b005b7308 */ /* 0x000ee20000000800 */
[----:B------:R-:W-:Y:S01]  /*14500*/  FFMA.FTZ R29, R107, c[0x0][0x23c], -R4 ;  /* 0x00008f006b1d7a23 */ /* 0x000fe20000010804 */
[----:B----4-:R-:W-:Y:S01]  /*14510*/  F2FP.BF16.PACK_AB R8, R93, R92 ;  /* 0x0000005c5d08723e */ /* 0x010fe200000010ff */
[----:B------:R-:W-:Y:S01]  /*14520*/  FADD.FTZ R33, R33, R32 ;  /* 0x0000002021217221 */ /* 0x000fe20000010000 */
[----:B--2---:R-:W-:Y:S03]  /*14530*/  F2FP.BF16.PACK_AB R10, R97, R96 ;  /* 0x00000060610a723e */ /* 0x004fe600000010ff */
[--C-:B------:R-:W-:Y:S02]  /*14540*/  FFMA.FTZ R32, R114, c[0x0][0x23c], -R4.reuse ;  /* 0x00008f0072207a23 */ /* 0x100fe40000010804 */
[----:B------:R-:W-:Y:S01]  /*14550*/  FADD.FTZ R36, R36, R33 ;  /* 0x0000002124247221 */ /* 0x000fe20000010000 */
[----:B------:R-:W-:Y:S01]  /*14560*/  MUFU.EX2 R2, R2 ;  /* 0x0000000200027308 */ /* 0x000fe20000000800 */
[----:B------:R-:W-:Y:S02]  /*14570*/  FFMA.FTZ R33, R115, c[0x0][0x23c], -R4 ;  /* 0x00008f0073217a23 */ /* 0x000fe40000010804 */
[----:B------:R-:W-:Y:S02]  /*14580*/  FADD.FTZ R37, R37, R36 ;  /* 0x0000002425257221 */ /* 0x000fe40000010000 */
[--C-:B------:R-:W-:Y:S02]  /*14590*/  FFMA.FTZ R36, R122, c[0x0][0x23c], -R4.reuse ;  /* 0x00008f007a247a23 */ /* 0x100fe40000010804 */
[----:B------:R-:W-:Y:S02]  /*145a0*/  FADD.FTZ R40, R40, R37 ;  /* 0x0000002528287221 */ /* 0x000fe40000010000 */
[----:B------:R-:W-:Y:S01]  /*145b0*/  FFMA.FTZ R37, R123, c[0x0][0x23c], -R4 ;  /* 0x00008f007b257a23 */ /* 0x000fe20000010804 */
[----:B------:R-:W2:Y:S01]  /*145c0*/  MUFU.EX2 R25, R99 ;  /* 0x0000006300197308 */ /* 0x000ea20000000800 */
[----:B------:R-:W-:Y:S02]  /*145d0*/  FADD.FTZ R41, R41, R40 ;  /* 0x0000002829297221 */ /* 0x000fe40000010000 */
[----:B---3--:R-:W-:Y:S01]  /*145e0*/  FADD.FTZ R40, R0, R87 ;  /* 0x0000005700287221 */ /* 0x008fe20000010000 */
[C---:B------:R-:W-:Y:S01]  /*145f0*/  F2FP.BF16.PACK_AB R9, R91.reuse, R0 ;  /* 0x000000005b09723e */ /* 0x040fe200000010ff */
[----:B------:R-:W-:Y:S02]  /*14600*/  FADD.FTZ R44, R44, R41 ;  /* 0x000000292c2c7221 */ /* 0x000fe40000010000 */
[----:B------:R-:W-:Y:S02]  /*14610*/  FADD.FTZ R91, R91, R40 ;  /* 0x000000285b5b7221 */ /* 0x000fe40000010000 */
[----:B------:R-:W-:Y:S01]  /*14620*/  FADD.FTZ R45, R45, R44 ;  /* 0x0000002c2d2d7221 */ /* 0x000fe20000010000 */
[----:B------:R-:W-:Y:S01]  /*14630*/  MUFU.EX2 R100, R100 ;  /* 0x0000006400647308 */ /* 0x000fe20000000800 */
[----:B------:R-:W-:Y:S02]  /*14640*/  FFMA.FTZ R4, R131, c[0x0][0x23c], -R4 ;  /* 0x00008f0083047a23 */ /* 0x000fe40000010804 */
[----:B------:R-:W-:Y:S04]  /*14650*/  FADD.FTZ R48, R48, R45 ;  /* 0x0000002d30307221 */ /* 0x000fe80000010000 */
[----:B------:R-:W-:Y:S03]  /*14660*/  FADD.FTZ R49, R49, R48 ;  /* 0x0000003031317221 */ /* 0x000fe60000010000 */
[----:B------:R-:W3:Y:S01]  /*14670*/  MUFU.EX2 R101, R101 ;  /* 0x0000006500657308 */ /* 0x000ee20000000800 */
[----:B------:R-:W-:Y:S01]  /*14680*/  FADD.FTZ R52, R52, R49 ;  /* 0x0000003134347221 */ /* 0x000fe20000010000 */
[----:B--2---:R-:W-:Y:S03]  /*14690*/  F2FP.BF16.PACK_AB R11, R25, R2 ;  /* 0x00000002190b723e */ /* 0x004fe600000010ff */
        /* <DEDUP_REMOVED lines=10> */
[----:B------:R-:W2:Y:S02]  /*14740*/  LDSM.16.MT88.4 R12, [R223+0x8000] ;  /* 0x00800000df0c783b */ /* 0x000ea40000004200 */
[----:B------:R-:W-:Y:S04]  /*14750*/  FADD.FTZ R61, R61, R60 ;  /* 0x0000003c3d3d7221 */ /* 0x000fe80000010000 */
[C---:B-----5:R-:W-:Y:S03]  /*14760*/  HMMA.16816.F32.BF16 R204, R8.reuse, R20, R204 ;  /* 0x0000001408cc723c */ /* 0x060fe600000418cc */
[----:B------:R-:W-:Y:S01]  /*14770*/  MUFU.EX2 R24, R24 ;  /* 0x0000001800187308 */ /* 0x000fe20000000800 */
[----:B------:R-:W-:Y:S04]  /*14780*/  FADD.FTZ R64, R64, R61 ;  /* 0x0000003d40407221 */ /* 0x000fe80000010000 */
[----:B------:R-:W-:Y:S01]  /*14790*/  HMMA.16816.F32.BF16 R200, R8, R22, R200 ;  /* 0x0000001608c8723c */ /* 0x000fe200000418c8 */
[----:B------:R-:W4:Y:S03]  /*147a0*/  LDSM.16.MT88.4 R20, [R220+0x8400] ;  /* 0x00840000dc14783b */ /* 0x000f260000004200 */
[----:B------:R-:W-:Y:S01]  /*147b0*/  FADD.FTZ R65, R65, R64 ;  /* 0x0000004041417221 */ /* 0x000fe20000010000 */
[----:B------:R-:W5:Y:S02]  /*147c0*/  MUFU.EX2 R27, R27 ;  /* 0x0000001b001b7308 */ /* 0x000f640000000800 */
[----:B---3--:R-:W-:Y:S01]  /*147d0*/  F2FP.BF16.PACK_AB R8, R101, R100 ;  /* 0x000000646508723e */ /* 0x008fe200000010ff */
        /* <DEDUP_REMOVED lines=9> */
[C---:B-----5:R-:W-:Y:S01]  /*14870*/  F2FP.BF16.PACK_AB R9, R27.reuse, R24 ;  /* 0x000000181b09723e */ /* 0x060fe200000010ff */
[----:B------:R-:W-:Y:S02]  /*14880*/  FADD.FTZ R24, R24, R25 ;  /* 0x0000001918187221 */ /* 0x000fe40000010000 */
[----:B------:R-:W-:Y:S02]  /*14890*/  FADD.FTZ R80, R80, R77 ;  /* 0x0000004d50507221 */ /* 0x000fe40000010000 */
[----:B------:R-:W-:Y:S01]  /*148a0*/  FADD.FTZ R27, R27, R24 ;  /* 0x000000181b1b7221 */ /* 0x000fe20000010000 */
[----:B------:R-:W-:Y:S01]  /*148b0*/  MUFU.EX2 R108, R108 ;  /* 0x0000006c006c7308 */ /* 0x000fe20000000800 */
[----:B------:R-:W-:Y:S04]  /*148c0*/  FADD.FTZ R81, R81, R80 ;  /* 0x0000005051517221 */ /* 0x000fe80000010000 */
[----:B------:R-:W-:Y:S04]  /*148d0*/  FADD.FTZ R84, R84, R81 ;  /* 0x0000005154547221 */ /* 0x000fe80000010000 */
[----:B------:R-:W-:Y:S01]  /*148e0*/  FADD.FTZ R85, R85, R84 ;  /* 0x0000005455557221 */ /* 0x000fe20000010000 */
[----:B------:R-:W3:Y:S03]  /*148f0*/  MUFU.EX2 R109, R109 ;  /* 0x0000006d006d7308 */ /* 0x000ee60000000800 */
[----:B------:R-:W-:Y:S01]  /*14900*/  FADD.FTZ R88, R88, R85 ;  /* 0x0000005558587221 */ /* 0x000fe20000010000 */
[----:B-1----:R-:W-:Y:S01]  /*14910*/  F2FP.BF16.PACK_AB R11, R29, R26 ;  /* 0x0000001a1d0b723e */ /* 0x002fe200000010ff */
[----:B------:R-:W-:Y:S02]  /*14920*/  FADD.FTZ R26, R26, R27 ;  /* 0x0000001b1a1a7221 */ /* 0x000fe40000010000 */
[----:B------:R-:W-:Y:S02]  /*14930*/  FADD.FTZ R89, R89, R88 ;  /* 0x0000005859597221 */ /* 0x000fe40000010000 */
[----:B------:R-:W-:Y:S01]  /*14940*/  FADD.FTZ R29, R29, R26 ;  /* 0x0000001a1d1d7221 */ /* 0x000fe20000010000 */
[----:B------:R-:W-:Y:S01]  /*14950*/  MUFU.EX2 R112, R112 ;  /* 0x0000007000707308 */ /* 0x000fe20000000800 */
[C---:B------:R-:W-:Y:S03]  /*14960*/  HMMA.16816.F32.BF16 R212, R8.reuse, R16, R212 ;  /* 0x0000001008d4723c */ /* 0x040fe600000418d4 */
[----:B------:R-:W-:Y:S04]  /*14970*/  FADD.FTZ R92, R92, R89 ;  /* 0x000000595c5c7221 */ /* 0x000fe80000010000 */
[----:B------:R-:W-:Y:S01]  /*14980*/  FADD.FTZ R93, R93, R92 ;  /* 0x0000005c5d5d7221 */ /* 0x000fe20000010000 */
[C---:B------:R-:W-:Y:S01]  /*14990*/  HMMA.16816.F32.BF16 R208, R8.reuse, R18, R208 ;  /* 0x0000001208d0723c */ /* 0x040fe200000418d0 */
[----:B------:R-:W1:Y:S01]  /*149a0*/  MUFU.EX2 R113, R113 ;  /* 0x0000007100717308 */ /* 0x000e620000000800 */
[----:B------:R-:W5:Y:S02]  /*149b0*/  LDSM.16.MT88.4 R16, [R223+0x8400] ;  /* 0x00840000df10783b */ /* 0x000f640000004200 */
[----:B------:R-:W-:Y:S04]  /*149c0*/  FADD.FTZ R96, R96, R93 ;  /* 0x0000005d60607221 */ /* 0x000fe80000010000 */
[C---:B--2---:R-:W-:Y:S03]  /*149d0*/  HMMA.16816.F32.BF16 R204, R8.reuse, R12, R204 ;  /* 0x0000000c08cc723c */ /* 0x044fe600000418cc */
[----:B------:R-:W-:Y:S01]  /*149e0*/  MUFU.EX2 R28, R28 ;  /* 0x0000001c001c7308 */ /* 0x000fe20000000800 */
[----:B------:R-:W-:Y:S04]  /*149f0*/  FADD.FTZ R97, R97, R96 ;  /* 0x0000006061617221 */ /* 0x000fe80000010000 */
[----:B------:R-:W-:Y:S01]  /*14a00*/  HMMA.16816.F32.BF16 R200, R8, R14, R200 ;  /* 0x0000000e08c8723c */ /* 0x000fe200000418c8 */
[----:B------:R-:W2:Y:S03]  /*14a10*/  LDSM.16.MT88.4 R12, [R220+0x8800] ;  /* 0x00880000dc0c783b */ /* 0x000ea60000004200 */
[----:B------:R-:W-:Y:S01]  /*14a20*/  FADD.FTZ R100, R100, R97 ;  /* 0x0000006164647221 */ /* 0x000fe20000010000 */
[----:B------:R-:W4:Y:S02]  /*14a30*/  MUFU.EX2 R31, R31 ;  /* 0x0000001f001f7308 */ /* 0x000f240000000800 */
        /* <DEDUP_REMOVED lines=10> */
[----:B----4-:R-:W-:Y:S01]  /*14ae0*/  F2FP.BF16.PACK_AB R9, R31, R28 ;  /* 0x0000001c1f09723e */ /* 0x010fe200000010ff */
[----:B------:R-:W-:Y:S02]  /*14af0*/  FADD.FTZ R28, R28, R29 ;  /* 0x0000001d1c1c7221 */ /* 0x000fe40000010000 */
[----:B------:R-:W-:Y:S02]  /*14b00*/  FADD.FTZ R113, R113, R112 ;  /* 0x0000007071717221 */ /* 0x000fe40000010000 */
[----:B------:R-:W-:Y:S01]  /*14b10*/  FADD.FTZ R31, R31, R28 ;  /* 0x0000001c1f1f7221 */ /* 0x000fe20000010000 */
[----:B------:R-:W-:Y:S10]  /*14b20*/  MUFU.EX2 R116, R116 ;  /* 0x0000007400747308 */ /* 0x000ff40000000800 */
[----:B------:R-:W3:Y:S01]  /*14b30*/  MUFU.EX2 R117, R117 ;  /* 0x0000007500757308 */ /* 0x000ee20000000800 */
        /* <DEDUP_REMOVED lines=9> */
[----:B------:R-:W-:Y:S04]  /*14bd0*/  MUFU.EX2 R34, R34 ;  /* 0x0000002200227308 */ /* 0x000fe80000000800 */
[C---:B---3--:R-:W-:Y:S01]  /*14be0*/  F2FP.BF16.PACK_AB R16, R117.reuse, R116 ;  /* 0x000000747510723e */ /* 0x048fe200000010ff */
[----:B------:R-:W-:Y:S01]  /*14bf0*/  HMMA.16816.F32.BF16 R200, R8, R18, R200 ;  /* 0x0000001208c8723c */ /* 0x000fe200000418c8 */
[----:B------:R-:W3:Y:S03]  /*14c00*/  LDSM.16.MT88.4 R8, [R220+0x8c00] ;  /* 0x008c0000dc08783b */ /* 0x000ee60000004200 */
[----:B------:R-:W-:Y:S01]  /*14c10*/  FADD.FTZ R116, R116, R113 ;  /* 0x0000007174747221 */ /* 0x000fe20000010000 */
[----:B------:R-:W5:Y:S03]  /*14c20*/  MUFU.EX2 R35, R35 ;  /* 0x0000002300237308 */ /* 0x000f660000000800 */
[----:B------:R-:W-:Y:S01]  /*14c30*/  FADD.FTZ R117, R117, R116 ;  /* 0x0000007475757221 */ /* 0x000fe20000010000 */
[C---:B-1----:R-:W-:Y:S03]  /*14c40*/  F2FP.BF16.PACK_AB R18, R7.reuse, R6 ;  /* 0x000000060712723e */ /* 0x042fe600000010ff */
[----:B------:R-:W-:Y:S03]  /*14c50*/  FADD.FTZ R6, R6, R117 ;  /* 0x0000007506067221 */ /* 0x000fe60000010000 */
[----:B------:R-:W-:Y:S01]  /*14c60*/  MUFU.EX2 R36, R36 ;  /* 0x0000002400247308 */ /* 0x000fe20000000800 */
[----:B------:R-:W-:Y:S09]  /*14c70*/  FADD.FTZ R7, R7, R6 ;  /* 0x0000000607077221 */ /* 0x000ff20000010000 */
[----:B------:R-:W1:Y:S01]  /*14c80*/  MUFU.EX2 R37, R37 ;  /* 0x0000002500257308 */ /* 0x000e620000000800 */
[C---:B-----5:R-:W-:Y:S01]  /*14c90*/  F2FP.BF16.PACK_AB R17, R35.reuse, R34 ;  /* 0x000000222311723e */ /* 0x060fe200000010ff */
[----:B------:R-:W-:Y:S04]  /*14ca0*/  FADD.FTZ R34, R34, R33 ;  /* 0x0000002122227221 */ /* 0x000fe80000010000 */
[----:B------:R-:W-:Y:S04]  /*14cb0*/  FADD.FTZ R35, R35, R34 ;  /* 0x0000002223237221 */ /* 0x000fe80000010000 */
[----:B------:R-:W-:Y:S10]  /*14cc0*/  MUFU.EX2 R30, R30 ;  /* 0x0000001e001e7308 */ /* 0x000ff40000000800 */
[----:B------:R-:W5:Y:S01]  /*14cd0*/  MUFU.EX2 R47, R47 ;  /* 0x0000002f002f7308 */ /* 0x000f620000000800 */
[C---:B-1----:R-:W-:Y:S01]  /*14ce0*/  F2FP.BF16.PACK_AB R19, R37.reuse, R36 ;  /* 0x000000242513723e */ /* 0x042fe200000010ff */
[----:B------:R-:W-:Y:S04]  /*14cf0*/  FADD.FTZ R36, R36, R35 ;  /* 0x0000002324247221 */ /* 0x000fe80000010000 */
[----:B------:R-:W-:Y:S04]  /*14d00*/  FADD.FTZ R37, R37, R36 ;  /* 0x0000002425257221 */ /* 0x000fe80000010000 */
[----:B------:R-:W-:Y:S01]  /*14d10*/  MUFU.EX2 R62, R62 ;  /* 0x0000003e003e7308 */ /* 0x000fe20000000800 */
[C---:B--2---:R-:W-:Y:S08]  /*14d20*/  HMMA.16816.F32.BF16 R212, R16.reuse, R12, R212 ;  /* 0x0000000c10d4723c */ /* 0x044ff000000418d4 */
[C---:B------:R-:W-:Y:S01]  /*14d30*/  HMMA.16816.F32.BF16 R208, R16.reuse, R14, R208 ;  /* 0x0000000e10d0723c */ /* 0x040fe200000418d0 */
[----:B------:R-:W1:Y:S01]  /*14d40*/  MUFU.EX2 R5, R132 ;  /* 0x0000008400057308 */ /* 0x000e620000000800 */
[----:B------:R-:W2:Y:S06]  /*14d50*/  LDSM.16.MT88.4 R12, [R223+0x8c00] ;  /* 0x008c0000df0c783b */ /* 0x000eac0000004200 */
[C---:B----4-:R-:W-:Y:S03]  /*14d60*/  HMMA.16816.F32.BF16 R204, R16.reuse, R20, R204 ;  /* 0x0000001410cc723c */ /* 0x050fe600000418cc */
[----:B------:R-:W-:Y:S05]  /*14d70*/  MUFU.EX2 R38, R38 ;  /* 0x0000002600267308 */ /* 0x000fea0000000800 */
[----:B------:R-:W-:Y:S05]  /*14d80*/  HMMA.16816.F32.BF16 R200, R16, R22, R200 ;  /* 0x0000001610c8723c */ /* 0x000fea00000418c8 */
[----:B------:R-:W4:Y:S02]  /*14d90*/  MUFU.EX2 R39, R39 ;  /* 0x0000002700277308 */ /* 0x000f240000000800 */
[----:B-----5:R-:W-:Y:S01]  /*14da0*/  F2FP.BF16.PACK_AB R16, R47, R30 ;  /* 0x0000001e2f10723e */ /* 0x020fe200000010ff */
[----:B------:R-:W-:Y:S01]  /*14db0*/  FADD.FTZ R30, R30, R7 ;  /* 0x000000071e1e7221 */ /* 0x000fe20000010000 */
[----:B-1----:R-:W-:Y:S03]  /*14dc0*/  F2FP.BF16.PACK_AB R18, R5, R62 ;  /* 0x0000003e0512723e */ /* 0x002fe600000010ff */
[----:B------:R-:W-:Y:S03]  /*14dd0*/  FADD.FTZ R47, R47, R30 ;  /* 0x0000001e2f2f7221 */ /* 0x000fe60000010000 */
[----:B------:R-:W-:Y:S01]  /*14de0*/  MUFU.EX2 R0, R130 ;  /* 0x0000008200007308 */ /* 0x000fe20000000800 */
[----:B------:R-:W-:Y:S04]  /*14df0*/  FADD.FTZ R62, R62, R47 ;  /* 0x0000002f3e3e7221 */ /* 0x000fe80000010000 */
[----:B------:R-:W-:Y:S05]  /*14e00*/  FADD.FTZ R191, R5, R62 ;  /* 0x0000003e05bf7221 */ /* 0x000fea0000010000 */
[----:B------:R-:W1:Y:S01]  /*14e10*/  MUFU.EX2 R193, R4 ;  /* 0x0000000400c17308 */ /* 0x000e620000000800 */
[C---:B----4-:R-:W-:Y:S01]  /*14e20*/  F2FP.BF16.PACK_AB R17, R39.reuse, R38 ;  /* 0x000000262711723e */ /* 0x050fe200000010ff */
[----:B------:R-:W-:Y:S04]  /*14e30*/  FADD.FTZ R38, R38, R37 ;  /* 0x0000002526267221 */ /* 0x000fe80000010000 */
[----:B------:R-:W-:Y:S01]  /*14e40*/  FADD.FTZ R39, R39, R38 ;  /* 0x0000002627277221 */ /* 0x000fe20000010000 */
[C---:B-1----:R-:W-:Y:S03]  /*14e50*/  F2FP.BF16.PACK_AB R19, R193.reuse, R0 ;  /* 0x00000000c113723e */ /* 0x042fe600000010ff */
[----:B------:R-:W-:Y:S04]  /*14e60*/  FADD.FTZ R0, R0, R39 ;  /* 0x0000002700007221 */ /* 0x000fe80000010000 */
[----:B------:R-:W-:Y:S01]  /*14e70*/  FADD.FTZ R193, R193, R0 ;  /* 0x00000000c1c17221 */ /* 0x000fe20000010000 */
[C---:B---3--:R-:W-:Y:S08]  /*14e80*/  HMMA.16816.F32.BF16 R212, R16.reuse, R8, R212 ;  /* 0x0000000810d4723c */ /* 0x048ff000000418d4 */
[C---:B------:R-:W-:Y:S08]  /*14e90*/  HMMA.16816.F32.BF16 R208, R16.reuse, R10, R208 ;  /* 0x0000000a10d0723c */ /* 0x040ff000000418d0 */
[C---:B--2---:R-:W-:Y:S08]  /*14ea0*/  HMMA.16816.F32.BF16 R204, R16.reuse, R12, R204 ;  /* 0x0000000c10cc723c */ /* 0x044ff000000418cc */
[----:B------:R-:W-:Y:S01]  /*14eb0*/  HMMA.16816.F32.BF16 R200, R16, R14, R200 ;  /* 0x0000000e10c8723c */ /* 0x000fe200000418c8 */
[----:B------:R-:W-:-:S07]  /*14ec0*/  @P0 BRA `(.L_x_1659) ;  /* 0xffffa99000000947 */ /* 0x000fce000383ffff */
.L_x_1655:
[----:B------:R-:W1:Y:S01]  /*14ed0*/  SHFL.BFLY PT, R2, R191, 0x2, 0x1f ;  /* 0x0c401f00bf027f89 */ /* 0x000e6200000e0000 */
[----:B------:R-:W-:Y:S01]  /*14ee0*/  IMAD.MOV.U32 R8, RZ, RZ, 0x3f800000 ;  /* 0x3f800000ff087424 */ /* 0x000fe200078e00ff */
[----:B------:R-:W-:Y:S01]  /*14ef0*/  ULDC.U8 UR4, c[0x0][0x328] ;  /* 0x0000ca0000047ab9 */ /* 0x000fe20000000000 */
[----:B------:R-:W-:Y:S01]  /*14f00*/  IMAD.MOV.U32 R9, RZ, RZ, 0x3f800000 ;  /* 0x3f800000ff097424 */ /* 0x000fe200078e00ff */
[----:B------:R-:W2:Y:S01]  /*14f10*/  SHFL.BFLY PT, R0, R193, 0x2, 0x1f ;  /* 0x0c401f00c1007f89 */ /* 0x000ea200000e0000 */
[----:B------:R-:W-:-:S03]  /*14f20*/  MOV R16, 0x7f800000 ;  /* 0x7f80000000107802 */ /* 0x000fc60000000f00 */
[----:B------:R-:W3:Y:S01]  /*14f30*/  S2R R4, SR_TID.X ;  /* 0x0000000000047919 */ /* 0x000ee20000002100 */
[----:B-1----:R-:W-:Y:S02]  /*14f40*/  FADD.FTZ R7, R2, R191 ;  /* 0x000000bf02077221 */ /* 0x002fe40000010000 */
        /* <DEDUP_REMOVED lines=16> */
[----:B------:R-:W-:-:S05]  /*15050*/  LOP3.LUT R7, R7, 0xfffffff8, RZ, 0xc0, !PT ;  /* 0xfffffff807077812 */ /* 0x000fca00078ec0ff */
[----:B------:R-:W-:Y:S02]  /*15060*/  IMAD.IADD R7, R0, 0x1, -R7 ;  /* 0x0000000100077824 */ /* 0x000fe400078e0a07 */
[----:B------:R-:W2:Y:S01]  /*15070*/  @P2 MUFU.RCP R9, R5 ;  /* 0x0000000500092308 */ /* 0x000ea20000001000 */
[----:B-1----:R-:W-:-:S07]  /*15080*/  FMUL.FTZ R212, R8, R212 ;  /* 0x000000d408d47220 */ /* 0x002fce0000410000 */
[----:B------:R-:W1:Y:S01]  /*15090*/  @P3 MUFU.LG2 R6, R6 ;  /* 0x0000000600063308 */ /* 0x000e620000000c00 */
[C---:B------:R-:W-:Y:S02]  /*150a0*/  FMUL.FTZ R213, R8.reuse, R213 ;  /* 0x000000d508d57220 */ /* 0x040fe40000410000 */
[C---:B------:R-:W-:Y:S02]  /*150b0*/  FMUL.FTZ R208, R8.reuse, R208 ;  /* 0x000000d008d07220 */ /* 0x040fe40000410000 */
[C---:B------:R-:W-:Y:S01]  /*150c0*/  FMUL.FTZ R209, R8.reuse, R209 ;  /* 0x000000d108d17220 */ /* 0x040fe20000410000 */
[----:B------:R-:W-:Y:S01]  /*150d0*/  F2FP.BF16.PACK_AB R212, R213, R212 ;  /* 0x000000d4d5d4723e */ /* 0x000fe200000010ff */
[C---:B------:R-:W-:Y:S01]  /*150e0*/  FMUL.FTZ R204, R8.reuse, R204 ;  /* 0x000000cc08cc7220 */ /* 0x040fe20000410000 */
[----:B------:R-:W3:Y:S01]  /*150f0*/  @P2 MUFU.LG2 R5, R5 ;  /* 0x0000000500052308 */ /* 0x000ee20000000c00 */
[C---:B------:R-:W-:Y:S01]  /*15100*/  FMUL.FTZ R205, R8.reuse, R205 ;  /* 0x000000cd08cd7220 */ /* 0x040fe20000410000 */
        /* <DEDUP_REMOVED lines=8> */
[C---:B------:R-:W-:Y:S01]  /*15190*/  FMUL.FTZ R211, R9.reuse, R211 ;  /* 0x000000d309d37220 */ /* 0x040fe20000410000 */
[----:B------:R-:W-:Y:S01]  /*151a0*/  LOP3.LUT R8, R8, 0x3fffffe, RZ, 0xc0, !PT ;  /* 0x03fffffe08087812 */ /* 0x000fe200078ec0ff */
[C---:B------:R-:W-:Y:S01]  /*151b0*/  FMUL.FTZ R210, R9.reuse, R210 ;  /* 0x000000d209d27220 */ /* 0x040fe20000410000 */
[C---:B------:R-:W-:Y:S01]  /*151c0*/  SHF.L.U32 R11, R10.reuse, 0x6, RZ ;  /* 0x000000060a0b7819 */ /* 0x040fe200000006ff */
[C---:B------:R-:W-:Y:S01]  /*151d0*/  FMUL.FTZ R207, R9.reuse, R207 ;  /* 0x000000cf09cf7220 */ /* 0x040fe20000410000 */
[----:B------:R-:W-:Y:S01]  /*151e0*/  LOP3.LUT P0, RZ, R10, 0x2, RZ, 0xc0, !PT ;  /* 0x000000020aff7812 */ /* 0x000fe2000780c0ff */
[----:B------:R-:W-:Y:S01]  /*151f0*/  FMUL.FTZ R206, R9, R206 ;  /* 0x000000ce09ce7220 */ /* 0x000fe20000410000 */
[----:B------:R-:W-:Y:S01]  /*15200*/  LOP3.LUT R11, R11, 0xc0, RZ, 0xc0, !PT ;  /* 0x000000c00b0b7812 */ /* 0x000fe200078ec0ff */
[----:B------:R-:W-:Y:S01]  /*15210*/  FMUL.FTZ R203, R9, R203 ;  /* 0x000000cb09cb7220 */ /* 0x000fe20000410000 */
[----:B------:R-:W-:Y:S01]  /*15220*/  F2FP.BF16.PACK_AB R214, R215, R214 ;  /* 0x000000d6d7d6723e */ /* 0x000fe200000010ff */
[----:B------:R-:W-:Y:S01]  /*15230*/  FMUL.FTZ R202, R9, R202 ;  /* 0x000000ca09ca7220 */ /* 0x000fe20000410000 */
[----:B------:R-:W-:Y:S01]  /*15240*/  SHF.R.S32.HI R9, RZ, 0x5, R3 ;  /* 0x00000005ff097819 */ /* 0x000fe20000011403 */
[----:B------:R-:W-:Y:S01]  /*15250*/  IMAD.IADD R8, R7, 0x1, -R8 ;  /* 0x0000000107087824 */ /* 0x000fe200078e0a08 */
[----:B------:R-:W-:-:S02]  /*15260*/  F2FP.BF16.PACK_AB R210, R211, R210 ;  /* 0x000000d2d3d2723e */ /* 0x000fc400000010ff */
[----:B------:R-:W-:Y:S01]  /*15270*/  F2FP.BF16.PACK_AB R206, R207, R206 ;  /* 0x000000cecfce723e */ /* 0x000fe200000010ff */
[----:B------:R-:W-:Y:S01]  /*15280*/  IMAD R7, R9, 0x100, R12 ;  /* 0x0000010009077824 */ /* 0x000fe200078e020c */
[----:B------:R-:W-:Y:S02]  /*15290*/  F2FP.BF16.PACK_AB R200, R201, R200 ;  /* 0x000000c8c9c8723e */ /* 0x000fe400000010ff */
[----:B------:R-:W-:Y:S01]  /*152a0*/  F2FP.BF16.PACK_AB R202, R203, R202 ;  /* 0x000000cacbca723e */ /* 0x000fe200000010ff */
[----:B------:R-:W-:Y:S01]  /*152b0*/  IMAD R7, R8, 0x10, R7 ;  /* 0x0000001008077824 */ /* 0x000fe200078e0207 */
[----:B------:R-:W-:Y:S02]  /*152c0*/  LEA.HI R8, R11, R11, RZ, 0x1d ;  /* 0x0000000b0b087211 */ /* 0x000fe400078fe8ff */
[----:B------:R-:W-:Y:S02]  /*152d0*/  LOP3.LUT R11, R10, 0x1, RZ, 0xc0, !PT ;  /* 0x000000010a0b7812 */ /* 0x000fe400078ec0ff */
[----:B------:R-:W-:Y:S01]  /*152e0*/  LEA R7, R7, R8, 0x1 ;  /* 0x0000000807077211 */ /* 0x000fe200078e08ff */
[----:B------:R-:W-:Y:S01]  /*152f0*/  IMAD.MOV.U32 R8, RZ, RZ, -0x10 ;  /* 0xfffffff0ff087424 */ /* 0x000fe200078e00ff */
[----:B------:R-:W-:-:S03]  /*15300*/  ISETP.NE.U32.AND P1, PT, R11, 0x1, PT ;  /* 0x000000010b00780c */ /* 0x000fc60003f25070 */
[----:B------:R-:W-:Y:S01]  /*15310*/  IMAD.SHL.U32 R7, R7, 0x2, RZ ;  /* 0x0000000207077824 */ /* 0x000fe200078e00ff */
[----:B------:R-:W-:-:S04]  /*15320*/  SEL R8, R8, 0x10, !P1 ;  /* 0x0000001008087807 */ /* 0x000fc80004800000 */
[C---:B------:R-:W-:Y:S01]  /*15330*/  IADD3 R11, R7.reuse, 0x20, RZ ;  /* 0x00000020070b7810 */ /* 0x040fe20007ffe0ff */
[----:B------:R-:W-:Y:S01]  /*15340*/  STS [R7], R212 ;  /* 0x000000d407007388 */ /* 0x000fe20000000800 */
[C---:B------:R-:W-:Y:S02]  /*15350*/  @P0 IADD3 R11, R7.reuse, -0x20, RZ ;  /* 0xffffffe0070b0810 */ /* 0x040fe40007ffe0ff */
[----:B------:R-:W-:Y:S01]  /*15360*/  IADD3 R13, R7, R8, RZ ;  /* 0x00000008070d7210 */ /* 0x000fe20007ffe0ff */
[----:B------:R2:W-:Y:S01]  /*15370*/  STS [R7+0x200], R214 ;  /* 0x000200d607007388 */ /* 0x0005e20000000800 */
[----:B------:R-:W-:Y:S01]  /*15380*/  ISETP.NE.AND P0, PT, RZ, UR4, PT ;  /* 0x00000004ff007c0c */ /* 0x000fe2000bf05270 */
[----:B------:R-:W-:Y:S01]  /*15390*/  IMAD.IADD R15, R8, 0x1, R11 ;  /* 0x00000001080f7824 */ /* 0x000fe200078e020b */
[----:B------:R-:W-:Y:S01]  /*153a0*/  SHF.R.S32.HI R8, RZ, 0x1f, R9 ;  /* 0x0000001fff087819 */ /* 0x000fe20000011409 */
[----:B------:R-:W-:Y:S03]  /*153b0*/  STS [R13], R208 ;  /* 0x000000d00d007388 */ /* 0x000fe60000000800 */
[----:B------:R-:W-:Y:S01]  /*153c0*/  LEA.HI R8, R8, R9, RZ, 0x2 ;  /* 0x0000000908087211 */ /* 0x000fe200078f10ff */
[----:B------:R1:W-:Y:S03]  /*153d0*/  STS [R13+0x200], R210 ;  /* 0x000200d20d007388 */ /* 0x0003e60000000800 */
[----:B------:R-:W-:Y:S01]  /*153e0*/  LOP3.LUT R8, R8, 0xfffffffc, RZ, 0xc0, !PT ;  /* 0xfffffffc08087812 */ /* 0x000fe200078ec0ff */
[----:B------:R4:W-:Y:S04]  /*153f0*/  STS [R11], R204 ;  /* 0x000000cc0b007388 */ /* 0x0009e80000000800 */
[----:B------:R4:W-:Y:S01]  /*15400*/  STS [R11+0x200], R206 ;  /* 0x000200ce0b007388 */ /* 0x0009e20000000800 */
[----:B------:R-:W-:-:S03]  /*15410*/  IMAD.IADD R18, R9, 0x1, -R8 ;  /* 0x0000000109127824 */ /* 0x000fc600078e0a08 */
[----:B------:R4:W-:Y:S04]  /*15420*/  STS [R15], R200 ;  /* 0x000000c80f007388 */ /* 0x0009e80000000800 */
[----:B------:R4:W-:Y:S01]  /*15430*/  STS [R15+0x200], R202 ;  /* 0x000200ca0f007388 */ /* 0x0009e20000000800 */
[----:B--2---:R-:W-:Y:S02]  /*15440*/  IMAD.MOV.U32 R7, RZ, RZ, 0x7f800000 ;  /* 0x7f800000ff077424 */ /* 0x004fe400078e00ff */
[----:B-1----:R-:W-:Y:S02]  /*15450*/  @P3 FMUL.FTZ R13, R6, 0.69314718246459960938 ;  /* 0x3f317218060d3820 */ /* 0x002fe40000410000 */
[----:B---3--:R-:W-:Y:S02]  /*15460*/  @P2 FMUL.FTZ R6, R5, 0.69314718246459960938 ;  /* 0x3f31721805062820 */ /* 0x008fe40000410000 */
[----:B------:R-:W-:-:S02]  /*15470*/  @P3 FFMA.FTZ R7, R134, c[0x0][0x238], R13 ;  /* 0x00008e0086073a23 */ /* 0x000fc4000001000d */
        /* <DEDUP_REMOVED lines=9> */
.L_x_1660:
[----:B------:R-:W1:Y:S04]  /*15510*/  S2R R17, SR_CTAID.Z ;  /* 0x0000000000117919 */ /* 0x000e680000002700 */
[----:B------:R-:W1:Y:S02]  /*15520*/  S2R R6, SR_CTAID.Y ;  /* 0x0000000000067919 */ /* 0x000e640000002600 */
[----:B-1----:R-:W-:-:S04]  /*15530*/  IMAD R19, R6, c[0x0][0x1c0], R17 ;  /* 0x0000700006137a24 */ /* 0x002fc800078e0211 */
[----:B------:R-:W-:Y:S02]  /*15540*/  IMAD R19, R19, c[0x0][0x214], RZ ;  /* 0x0000850013137a24 */ /* 0x000fe400078e02ff */
.L_x_1661:
[----:B------:R-:W-:Y:S01]  /*15550*/  BAR.SYNC.DEFER_BLOCKING 0x0 ;  /* 0x0000000000007b1d */ /* 0x000fe20000010000 */
[----:B------:R-:W-:Y:S01]  /*15560*/  LOP3.LUT R21, R3, 0xffffffe0, RZ, 0xc0, !PT ;  /* 0xffffffe003157812 */ /* 0x000fe200078ec0ff */
[C---:B------:R-:W-:Y:S01]  /*15570*/  IMAD.WIDE.U32 R24, R199.reuse, c[0x0][0x1e8], RZ ;  /* 0x00007a00c7187a25 */ /* 0x040fe200078e00ff */
[----:B------:R-:W-:Y:S02]  /*15580*/  SHF.R.S32.HI R3, RZ, 0x1f, R6 ;  /* 0x0000001fff037819 */ /* 0x000fe40000011406 */
[----:B------:R-:W-:Y:S01]  /*15590*/  ISETP.NE.AND P0, PT, R199, -0x1, PT ;  /* 0xffffffffc700780c */ /* 0x000fe20003f05270 */
[----:B------:R-:W1:Y:S01]  /*155a0*/  S2R R5, SR_TID.X ;  /* 0x0000000000057919 */ /* 0x000e620000002100 */
[----:B------:R-:W-:Y:S01]  /*155b0*/  IMAD.IADD R4, R4, 0x1, -R21 ;  /* 0x0000000104047824 */ /* 0x000fe200078e0a15 */
[----:B------:R-:W-:Y:S01]  /*155c0*/  BSSY B0, `(.L_x_1662) ;  /* 0x0000020000007945 */ /* 0x000fe20003800000 */
[----:B------:R-:W-:Y:S02]  /*155d0*/  IMAD R3, R3, c[0x0][0x1e0], RZ ;  /* 0x0000780003037a24 */ /* 0x000fe400078e02ff */
[----:B------:R-:W-:Y:S01]  /*155e0*/  IMAD.WIDE.U32 R26, R6, c[0x0][0x1e0], RZ ;  /* 0x00007800061a7a25 */ /* 0x000fe200078e00ff */
[----:B------:R-:W-:-:S03]  /*155f0*/  LOP3.LUT P1, RZ, R4, 0x3, RZ, 0xc0, !PT ;  /* 0x0000000304ff7812 */ /* 0x000fc6000782c0ff */
[----:B------:R-:W-:Y:S01]  /*15600*/  IMAD R3, R6, c[0x0][0x1e4], R3 ;  /* 0x0000790006037a24 */ /* 0x000fe200078e0203 */
[----:B------:R-:W-:Y:S01]  /*15610*/  SEL R24, R26, R24, !P0 ;  /* 0x000000181a187207 */ /* 0x000fe20004000000 */
[----:B------:R-:W-:Y:S02]  /*15620*/  IMAD R199, R199, c[0x0][0x1ec], R25 ;  /* 0x00007b00c7c77a24 */ /* 0x000fe400078e0219 */
[----:B------:R-:W-:Y:S01]  /*15630*/  @!P0 IMAD.IADD R199, R27, 0x1, R3 ;  /* 0x000000011bc78824 */ /* 0x000fe200078e0203 */
[----:B----4-:R2:W3:Y:S04]  /*15640*/  LDS.128 R8, [R196] ;  /* 0x00000000c4087984 */ /* 0x0104e80000000c00 */
[----:B------:R2:W4:Y:S01]  /*15650*/  LDS.128 R12, [R196+0x800] ;  /* 0x00080000c40c7984 */ /* 0x0005220000000c00 */
[----:B-1----:R-:W-:-:S04]  /*15660*/  SHF.R.S32.HI R22, RZ, 0x1f, R5 ;  /* 0x0000001fff167819 */ /* 0x002fc80000011405 */
[----:B------:R-:W-:-:S04]  /*15670*/  LEA.HI R20, R22, R5, RZ, 0x5 ;  /* 0x0000000516147211 */ /* 0x000fc800078f28ff */
[----:B------:R-:W-:-:S05]  /*15680*/  LOP3.LUT R20, R20, 0xffffffe0, RZ, 0xc0, !PT ;  /* 0xffffffe014147812 */ /* 0x000fca00078ec0ff */
[----:B------:R-:W-:-:S05]  /*15690*/  IMAD.IADD R20, R5, 0x1, -R20 ;  /* 0x0000000105147824 */ /* 0x000fca00078e0a14 */
[----:B------:R-:W-:-:S04]  /*156a0*/  SHF.R.S32.HI R21, RZ, 0x1f, R20 ;  /* 0x0000001fff157819 */ /* 0x000fc80000011414 */
[----:B------:R-:W-:-:S04]  /*156b0*/  LEA.HI R21, R21, R20, RZ, 0x2 ;  /* 0x0000001415157211 */ /* 0x000fc800078f10ff */
[----:B------:R-:W-:-:S05]  /*156c0*/  SHF.R.S32.HI R21, RZ, 0x2, R21 ;  /* 0x00000002ff157819 */ /* 0x000fca0000011415 */
[----:B------:R-:W-:Y:S01]  /*156d0*/  IMAD R18, R18, 0x10, R21 ;  /* 0x0000001012127824 */ /* 0x000fe200078e0215 */
[----:B------:R-:W-:Y:S05]  /*156e0*/  @P1 BRA `(.L_x_1663) ;  /* 0x000000d000001947 */ /* 0x000fea0003800000 */
[----:B--2---:R-:W1:Y:S01]  /*156f0*/  S2R R21, SR_CTAID.X ;  /* 0x0000000000157919 */ /* 0x004e620000002500 */
[----:B------:R-:W-:Y:S01]  /*15700*/  IADD3 R4, R18, 0x8, RZ ;  /* 0x0000000812047810 */ /* 0x000fe20007ffe0ff */
[C---:B-1----:R-:W-:Y:S02]  /*15710*/  IMAD R3, R21.reuse, 0x40, R19 ;  /* 0x0000004015037824 */ /* 0x042fe400078e0213 */
        /* <DEDUP_REMOVED lines=10> */
.L_x_1663:
[----:B--2---:R-:W-:Y:S05]  /*157c0*/  BSYNC B0 ;  /* 0x0000000000007941 */ /* 0x004fea0003800000 */
.L_x_1662:
[----:B-1----:R-:W1:Y:S01]  /*157d0*/  S2R R7, SR_CTAID.X ;  /* 0x0000000000077919 */ /* 0x002e620000002500 */
[----:B------:R-:W-:Y:S01]  /*157e0*/  SHF.R.S32.HI R217, RZ, 0x1f, R216 ;  /* 0x0000001fffd97819 */ /* 0x000fe200000114d8 */
[----:B------:R-:W-:Y:S01]  /*157f0*/  BSSY B0, `(.L_x_1664) ;  /* 0x000001c000007945 */ /* 0x000fe20003800000 */
[----:B------:R-:W-:Y:S02]  /*15800*/  ISETP.GE.AND P0, PT, R216, c[0x0][0x220], PT ;  /* 0x00008800d8007a0c */ /* 0x000fe40003f06270 */
[----:B------:R-:W-:Y:S02]  /*15810*/  SHF.R.S32.HI R6, RZ, 0x1f, R17 ;  /* 0x0000001fff067819 */ /* 0x000fe40000011411 */
[----:B------:R-:W-:-:S03]  /*15820*/  LEA.HI R5, R22, R5, RZ, 0x2 ;  /* 0x0000000516057211 */ /* 0x000fc600078f10ff */
[----:B------:R-:W-:-:S04]  /*15830*/  IMAD R6, R6, c[0x0][0x1f0], RZ ;  /* 0x00007c0006067a24 */ /* 0x000fc800078e02ff */
[----:B------:R-:W-:Y:S02]  /*15840*/  IMAD R6, R17, c[0x0][0x1f4], R6 ;  /* 0x00007d0011067a24 */ /* 0x000fe400078e0206 */
[----:B-1----:R-:W-:-:S04]  /*15850*/  IMAD.SHL.U32 R3, R7, 0x40, RZ ;  /* 0x0000004007037824 */ /* 0x002fc800078e00ff */
[----:B------:R-:W-:Y:S01]  /*15860*/  IMAD.WIDE.U32 R18, R3, c[0x0][0x1e8], R216 ;  /* 0x00007a0003127a25 */ /* 0x000fe200078e00d8 */
[----:B------:R-:W-:-:S04]  /*15870*/  SHF.R.S32.HI R4, RZ, 0x1f, R3 ;  /* 0x0000001fff047819 */ /* 0x000fc80000011403 */
[----:B------:R-:W-:Y:S01]  /*15880*/  IADD3 R24, P1, R24, R18, RZ ;  /* 0x0000001218187210 */ /* 0x000fe20007f3e0ff */
[----:B------:R-:W-:-:S04]  /*15890*/  IMAD R4, R4, c[0x0][0x1e8], RZ ;  /* 0x00007a0004047a24 */ /* 0x000fc800078e02ff */
[----:B------:R-:W-:Y:S02]  /*158a0*/  IMAD R4, R3, c[0x0][0x1ec], R4 ;  /* 0x00007b0003047a24 */ /* 0x000fe400078e0204 */
[----:B------:R-:W-:-:S03]  /*158b0*/  IMAD.IADD R3, R198, 0x1, -R3 ;  /* 0x00000001c6037824 */ /* 0x000fc600078e0a03 */
[----:B------:R-:W-:Y:S02]  /*158c0*/  IADD3.X R25, R199, R19, R4, P1, !PT ;  /* 0x00000013c7197210 */ /* 0x000fe40000ffe404 */
[----:B------:R-:W-:Y:S02]  /*158d0*/  ISETP.GE.OR P1, PT, R0, R3, P0 ;  /* 0x000000030000720c */ /* 0x000fe40000726670 */
[----:B------:R-:W-:Y:S01]  /*158e0*/  SHF.R.S32.HI R3, RZ, 0x2, R5 ;  /* 0x00000002ff037819 */ /* 0x000fe20000011405 */
[----:B------:R-:W-:-:S03]  /*158f0*/  IMAD.WIDE.U32 R24, R17, c[0x0][0x1f0], R24 ;  /* 0x00007c0011187a25 */ /* 0x000fc600078e0018 */
[----:B------:R-:W-:Y:S01]  /*15900*/  SHF.R.S32.HI R3, RZ, 0x1f, R3 ;  /* 0x0000001fff037819 */ /* 0x000fe20000011403 */
        /* <DEDUP_REMOVED lines=10> */
.L_x_1665:
[----:B------:R-:W-:Y:S05]  /*159b0*/  BSYNC B0 ;  /* 0x0000000000007941 */ /* 0x000fea0003800000 */
.L_x_1664:
        /* <DEDUP_REMOVED lines=16> */
.L_x_1666:
        /* <DEDUP_REMOVED lines=12> */
.L_x_5204:


//--------------------- .text._ZN5flash24flash_fwd_splitkv_kernelI23Flash_fwd_kernel_traitsILi32ELi64ELi256ELi4ELb0ELb0EN7cutlass10bfloat16_tE19Flash_kernel_traitsILi32ELi64ELi256ELi4ES3_EELb1ELb0ELb1ELb0ELb0ELb1ELb0ELb0EEEvNS_16Flash_fwd_paramsE --------------------------
	.section	.text._ZN5flash24flash_fwd_splitkv_kernelI23Flash_fwd_kernel_traitsILi32ELi64ELi256ELi4ELb0ELb0EN7cutlass10bfloat16_tE19Flash_kernel_traitsILi32ELi64ELi256ELi4ES3_EELb1ELb0ELb1ELb0ELb0ELb1ELb0ELb0EEEvNS_16Flash_fwd_paramsE,"ax",@progbits
	.sectioninfo	@"SHI_REGISTERS=255"
	.align	128
        .global         _ZN5flash24flash_fwd_splitkv_kernelI23Flash_fwd_kernel_traitsILi32ELi64ELi256ELi4ELb0ELb0EN7cutlass10bfloat16_tE19Flash_kernel_traitsILi32ELi64ELi256ELi4ES3_EELb1ELb0ELb1ELb0ELb0ELb1ELb0ELb0EEEvNS_16Flash_fwd_paramsE
        .type           _ZN5flash24flash_fwd_splitkv_kernelI23Flash_fwd_kernel_traitsILi32ELi64ELi256ELi4ELb0ELb0EN7cutlass10bfloat16_tE19Flash_kernel_traitsILi32ELi64ELi256ELi4ES3_EELb1ELb0ELb1ELb0ELb0ELb1ELb0ELb0EEEvNS_16Flash_fwd_paramsE,@function
        .size           _ZN5flash24flash_fwd_splitkv_kernelI23Flash_fwd_kernel_traitsILi32ELi64ELi256ELi4ELb0ELb0EN7cutlass10bfloat16_tE19Flash_kernel_traitsILi32ELi64ELi256ELi4ES3_EELb1ELb0ELb1ELb0ELb0ELb1ELb0ELb0EEEvNS_16Flash_fwd_paramsE,(.L_x_5205 - _ZN5flash24flash_fwd_splitkv_kernelI23Flash_fwd_kernel_traitsILi32ELi64ELi256ELi4ELb0ELb0EN7cutlass10bfloat16_tE19Flash_kernel_traitsILi32ELi64ELi256ELi4ES3_EELb1ELb0ELb1ELb0ELb0ELb1ELb0ELb0EEEvNS_16Flash_fwd_paramsE)
        .other          _ZN5flash24flash_fwd_splitkv_kernelI23Flash_fwd_kernel_traitsILi32ELi64ELi256ELi4ELb0ELb0EN7cutlass10bfloat16_tE19Flash_kernel_traitsILi32ELi64ELi256ELi4ES3_EELb1ELb0ELb1ELb0ELb0ELb1ELb0ELb0EEEvNS_16Flash_fwd_paramsE,@"STO_CUDA_ENTRY STV_DEFAULT"
_ZN5flash24flash_fwd_splitkv_kernelI23Flash_fwd_kernel_traitsILi32ELi64ELi256ELi4ELb0ELb0EN7cutlass10bfloat16_tE19Flash_kernel_traitsILi32ELi64ELi256ELi4ES3_EELb1ELb0ELb1ELb0ELb0ELb1ELb0ELb0EEEvNS_16Flash_fwd_paramsE:
.text._ZN5flash24flash_fwd_splitkv_kernelI23Flash_fwd_kernel_traitsILi32ELi64ELi256ELi4ELb0ELb0EN7cutlass10bfloat16_tE19Flash_kernel_traitsILi32ELi64ELi256ELi4ES3_EELb1ELb0ELb1ELb0ELb0ELb1ELb0ELb0EEEvNS_16Flash_fwd_paramsE:
        /* <DEDUP_REMOVED lines=10> */
[----:B------:R-:W-:Y:S02]  /*00a0*/  ISETP.NE.U32.AND P0, PT, RZ, c[0x0][0x250], PT ;  /* 0x00009400ff007a0c */ /* 0x000fe40003f05070 */
[----:B------:R-:W-:-:S02]  /*00b0*/  IADD3 R1, R1, -0x8, RZ ;  /* 0xfffffff801017810 */ /* 0x000fc40007ffe0ff */
        /* <DEDUP_REMOVED lines=22> */
.L_x_1667:
[----:B-1-34-:R-:W-:Y:S02]  /*0220*/  MOV R0, c[0x0][0x218] ;  /* 0x0000860000007a02 */ /* 0x01afe40000000f00 */
.L_x_1668:
        /* <DEDUP_REMOVED lines=40> */
[----:B------:R-:W-:Y:S01]  /*04b0*/  IMAD.IADD R170, R170, 0x1, -R3 ;  /* 0x00000001aaaa7824 */ /* 0x000fe200078e0a03 */
[----:B------:R-:W-:Y:S01]  /*04c0*/  SHF.R.S32.HI R3, RZ, 0x1f, R26 ;  /* 0x0000001fff037819 */ /* 0x000fe2000001141a */
[----:B------:R-:W-:Y:S01]  /*04d0*/  @!P0 IMAD.WIDE.U32 R12, R19, c[0x0][0x1e0], RZ ;  /* 0x00007800130c8a25 */ /* 0x000fe200078e00ff */
[----:B------:R-:W-:-:S03]  /*04e0*/  @!P0 SHF.R.S32.HI R4, RZ, 0x1f, R19 ;  /* 0x0000001fff048819 */ /* 0x000fc60000011413 */
[----:B------:R-:W-:Y:S02]  /*04f0*/  IMAD.SHL.U32 R10, R170, 0x8, RZ ;  /* 0x00000008aa0a7824 */ /* 0x000fe400078e00ff */
[----:B------:R-:W-:Y:S02]  /*0500*/  @!P0 IMAD R4, R4, c[0x0][0x1e0], RZ ;  /* 0x0000780004048a24 */ /* 0x000fe400078e02ff */
[----:B------:R-:W-:Y:S01]  /*0510*/  @P0 IMAD.WIDE.U32 R6, R179, c[0x0][0x1e8], RZ ;  /* 0x00007a00b3060a25 */ /* 0x000fe200078e00ff */
[----:B------:R-:W-:Y:S02]  /*0520*/  SHF.R.S32.HI R11, RZ, 0x1f, R10 ;  /* 0x0000001fff0b7819 */ /* 0x000fe4000001140a */
[----:B------:R-:W-:Y:S01]  /*0530*/  @!P0 MOV R6, R12 ;  /* 0x0000000c00068202 */ /* 0x000fe20000000f00 */
[----:B------:R-:W-:Y:S01]  /*0540*/  @!P0 IMAD R4, R19, c[0x0][0x1e4], R4 ;  /* 0x0000790013048a24 */ /* 0x000fe200078e0204 */
[----:B------:R-:W-:Y:S01]  /*0550*/  ISETP.GE.AND P1, PT, R10, c[0x0][0x220], PT ;  /* 0x000088000a007a0c */ /* 0x000fe20003f26270 */
[----:B------:R-:W-:-:S04]  /*0560*/  IMAD.WIDE.U32 R14, R9, c[0x0][0x1e8], R10 ;  /* 0x00007a00090e7a25 */ /* 0x000fc800078e000a */
[----:B------:R-:W-:Y:S02]  /*0570*/  @P0 IMAD R179, R179, c[0x0][0x1ec], R7 ;  /* 0x00007b00b3b30a24 */ /* 0x000fe400078e0207 */
[----:B------:R-:W-:Y:S01]  /*0580*/  @!P0 IMAD.IADD R179, R13, 0x1, R4 ;  /* 0x000000010db38824 */ /* 0x000fe200078e0204 */
[----:B------:R-:W-:Y:S01]  /*0590*/  IADD3 R6, P0, R6, R14, RZ ;  /* 0x0000000e06067210 */ /* 0x000fe20007f1e0ff */
[----:B------:R-:W-:Y:S02]  /*05a0*/  IMAD R2, R9, c[0x0][0x1ec], R2 ;  /* 0x00007b0009027a24 */ /* 0x000fe400078e0202 */
[----:B------:R-:W-:Y:S02]  /*05b0*/  IMAD R3, R3, c[0x0][0x1f0], RZ ;  /* 0x00007c0003037a24 */ /* 0x000fe400078e02ff */
[----:B------:R-:W-:Y:S01]  /*05c0*/  IMAD R0, R19, c[0x0][0x1c0], R26 ;  /* 0x0000700013007a24 */ /* 0x000fe200078e021a */
[----:B------:R-:W-:Y:S01]  /*05d0*/  IADD3.X R7, R179, R15, R2, P0, !PT ;  /* 0x0000000fb3077210 */ /* 0x000fe200007fe402 */
[----:B------:R-:W-:Y:S01]  /*05e0*/  IMAD R3, R26, c[0x0][0x1f4], R3 ;  /* 0x00007d001a037a24 */ /* 0x000fe200078e0203 */
[----:B------:R-:W-:Y:S01]  /*05f0*/  ISETP.GE.OR P0, PT, R5, R178, P1 ;  /* 0x000000b20500720c */ /* 0x000fe20000f06670 */
[----:B------:R-:W-:Y:S01]  /*0600*/  IMAD R9, R0, c[0x0][0x214], R9 ;  /* 0x0000850000097a24 */ /* 0x000fe200078e0209 */
[----:B------:R-:W-:Y:S01]  /*0610*/  SHF.R.S32.HI R0, RZ, 0x1f, R5 ;  /* 0x0000001fff007819 */ /* 0x000fe20000011405 */
        /* <DEDUP_REMOVED lines=11> */
.L_x_1671:
[----:B------:R-:W-:Y:S05]  /*06d0*/  BSYNC B0 ;  /* 0x0000000000007941 */ /* 0x000fea0003800000 */
.L_x_1670:
        /* <DEDUP_REMOVED lines=15> */
.L_x_1673:
[----:B------:R-:W-:Y:S05]  /*07d0*/  BSYNC B0 ;  /* 0x0000000000007941 */ /* 0x000fea0003800000 */
.L_x_1672:
        /* <DEDUP_REMOVED lines=13> */
.L_x_1669:
[----:B-1----:R-:W-:Y:S01]  /*08b0*/  ISETP.NE.U32.AND P2, PT, RZ, c[0x0][0x2c0], PT ;  /* 0x0000b000ff007a0c */ /* 0x002fe20003f45070 */
[----:B------:R-:W-:Y:S01]  /*08c0*/  IMAD.MOV.U32 R0, RZ, RZ, R19 ;  /* 0x000000ffff007224 */ /* 0x000fe200078e0013 */
[----:B------:R-:W-:Y:S02]  /*08d0*/  ISETP.NE.U32.AND P0, PT, RZ, c[0x0][0x2b8], PT ;  /* 0x0000ae00ff007a0c */ /* 0x000fe40003f05070 */
[----:B------:R-:W-:Y:S02]  /*08e0*/  ISETP.NE.AND.EX P2, PT, RZ, c[0x0][0x2c4], PT, P2 ;  /* 0x0000b100ff007a0c */ /* 0x000fe40003f45320 */
[----:B------:R-:W-:-:S11]  /*08f0*/  ISETP.NE.AND.EX P0, PT, RZ, c[0x0][0x2bc], PT, P0 ;  /* 0x0000af00ff007a0c */ /* 0x000fd60003f05300 */
[----:B------:R-:W-:Y:S02]  /*0900*/  @P2 SHF.R.S32.HI R6, RZ, 0x1f, R19 ;  /* 0x0000001fff062819 */ /* 0x000fe40000011413 */
[----:B------:R-:W-:-:S04]  /*0910*/  @P0 IMAD.WIDE R10, R19, R4, c[0x0][0x2b8] ;  /* 0x0000ae00130a0625 */ /* 0x000fc800078e0204 */
[----:B------:R-:W-:Y:S01]  /*0920*/  @P2 IMAD R6, R6, c[0x0][0x2c8], RZ ;  /* 0x0000b20006062a24 */ /* 0x000fe200078e02ff */
[----:B------:R-:W-:Y:S01]  /*0930*/  CS2R R198, SRZ ;  /* 0x0000000000c67805 */ /* 0x000fe2000001ff00 */
[C---:B------:R-:W-:Y:S01]  /*0940*/  @P2 IMAD.WIDE.U32 R4, R19.reuse, c[0x0][0x2c8], RZ ;  /* 0x0000b20013042a25 */ /* 0x040fe200078e00ff */
[----:B------:R1:W5:Y:S01]  /*0950*/  @P0 LDG.E R0, [R10.64] ;  /* 0x0000000a0a000981 */ /* 0x000362000c1e1900 */
[----:B------:R-:W-:Y:S02]  /*0960*/  PLOP3.LUT P1, PT, PT, PT, PT, 0x8, 0x0 ;  /* 0x000000000000781c */ /* 0x000fe40003f2e170 */
[----:B------:R-:W-:Y:S01]  /*0970*/  @P2 IMAD R3, R19, c[0x0][0x2cc], R6 ;  /* 0x0000b30013032a24 */ /* 0x000fe200078e0206 */
[----:B------:R-:W-:-:S03]  /*0980*/  @P2 LEA R198, P0, R4, c[0x0][0x2c0], 0x2 ;  /* 0x0000b00004c62a11 */ /* 0x000fc600078010ff */
        /* <DEDUP_REMOVED lines=70> */
[----:B------:R-:W-:-:S02]  /*0df0*/  IMAD.IADD R25, R31, 0x1, R25 ;  /* 0x000000011f197824 */ /* 0x000fc400078e0219 */
[----:B------:R-:W-:-:S04]  /*0e00*/  IMAD.WIDE.U32 R6, R5, c[0x0][0x198], R10 ;  /* 0x0000660005067a25 */ /* 0x000fc800078e000a */
[----:B------:R-:W-:Y:S01]  /*0e10*/  IMAD.IADD R11, R7, 0x1, R2 ;  /* 0x00000001070b7824 */ /* 0x000fe200078e0202 */
[----:B------:R-:W-:Y:S01]  /*0e20*/  MOV R10, R6 ;  /* 0x00000006000a7202 */ /* 0x000fe20000000f00 */
[----:B------:R-:W-:-:S04]  /*0e30*/  IMAD R7, R4, c[0x0][0x1b0], RZ ;  /* 0x00006c0004077a24 */ /* 0x000fc800078e02ff */
[C---:B------:R-:W-:Y:S02]  /*0e40*/  IMAD R7, R8.reuse, c[0x0][0x1b4], R7 ;  /* 0x00006d0008077a24 */ /* 0x040fe400078e0207 */
[----:B------:R-:W-:-:S05]  /*0e50*/  IMAD.WIDE.U32 R32, R8, c[0x0][0x1b0], R10 ;  /* 0x00006c0008207a25 */ /* 0x000fca00078e000a */
[----:B------:R-:W-:Y:S01]  /*0e60*/  IADD3 R7, R33, R7, RZ ;  /* 0x0000000721077210 */ /* 0x000fe20007ffe0ff */
[----:B------:R-:W-:Y:S05]  /*0e70*/  BRA `(.L_x_1675) ;  /* 0x0000042000007947 */ /* 0x000fea0003800000 */
.L_x_1674:
        /* <DEDUP_REMOVED lines=15> */
.L_x_1676:
[----:B------:R-:W-:Y:S01]  /*0f70*/  IABS R6, c[0x0][0x1c8] ;  /* 0x0000720000067a13 */ /* 0x000fe20000000000 */
[----:B------:R-:W-:-:S03]  /*0f80*/  @P4 IMAD.IADD R25, R2, 0x1, R25 ;  /* 0x0000000102194824 */ /* 0x000fc600078e0219 */
[----:B------:R-:W1:Y:S01]  /*0f90*/  I2F.RP R12, R6 ;  /* 0x00000006000c7306 */ /* 0x000e620000209400 */
[----:B------:R-:W-:-:S04]  /*0fa0*/  @P4 IMAD.WIDE.U32 R30, R25, c[0x0][0x1a0], RZ ;  /* 0x00006800191e4a25 */ /* 0x000fc800078e00ff */
        /* <DEDUP_REMOVED lines=8> */
[----:B------:R-:W-:Y:S01]  /*1030*/  IMAD.HI.U32 R8, R11, R5, R10 ;  /* 0x000000050b087227 */ /* 0x000fe200078e000a */
[----:B------:R-:W-:-:S03]  /*1040*/  MOV R11, R7 ;  /* 0x00000007000b7202 */ /* 0x000fc60000000f00 */
[----:B------:R-:W-:Y:S02]  /*1050*/  IMAD.MOV.U32 R5, RZ, RZ, R3 ;  /* 0x000000ffff057224 */ /* 0x000fe400078e0003 */
[----:B------:R-:W-:Y:S02]  /*1060*/  IMAD.MOV.U32 R10, RZ, RZ, R4 ;  /* 0x000000ffff0a7224 */ /* 0x000fe400078e0004 */
[----:B------:R-:W-:-:S05]  /*1070*/  IMAD.HI.U32 R8, R8, R5, RZ ;  /* 0x0000000508087227 */ /* 0x000fca00078e00ff */
[----:B------:R-:W-:-:S05]  /*1080*/  IADD3 R3, -R8, RZ, RZ ;  /* 0x000000ff08037210 */ /* 0x000fca0007ffe1ff */
[----:B------:R-:W-:Y:S01]  /*1090*/  IMAD R3, R6, R3, R5 ;  /* 0x0000000306037224 */ /* 0x000fe200078e0205 */
[----:B------:R-:W-:-:S04]  /*10a0*/  LEA R5, R168, 0xffffff00, 0x8 ;  /* 0xffffff00a8057811 */ /* 0x000fc800078e40ff */
[----:B------:R-:W-:Y:S01]  /*10b0*/  ISETP.GT.U32.AND P0, PT, R6, R3, PT ;  /* 0x000000030600720c */ /* 0x000fe20003f04070 */
[----:B------:R-:W-:-:S12]  /*10c0*/  IMAD.WIDE.U32 R10, R5, c[0x0][0x198], R10 ;  /* 0x00006600050a7a25 */ /* 0x000fd800078e000a */
[----:B------:R-:W-:Y:S01]  /*10d0*/  @!P0 IMAD.IADD R3, R3, 0x1, -R6 ;  /* 0x0000000103038824 */ /* 0x000fe200078e0a06 */
[----:B------:R-:W-:Y:S02]  /*10e0*/  @!P0 IADD3 R8, R8, 0x1, RZ ;  /* 0x0000000108088810 */ /* 0x000fe40007ffe0ff */
[----:B------:R-:W-:Y:S02]  /*10f0*/  ISETP.NE.AND P0, PT, RZ, c[0x0][0x1c8], PT ;  /* 0x00007200ff007a0c */ /* 0x000fe40003f05270 */
[----:B------:R-:W-:Y:S02]  /*1100*/  ISETP.GE.U32.AND P3, PT, R3, R6, PT ;  /* 0x000000060300720c */ /* 0x000fe40003f66070 */
[----:B------:R-:W-:-:S04]  /*1110*/  LOP3.LUT R3, R26, c[0x0][0x1c8], RZ, 0x3c, !PT ;  /* 0x000072001a037a12 */ /* 0x000fc800078e3cff */
[----:B------:R-:W-:Y:S02]  /*1120*/  ISETP.GE.AND P2, PT, R3, RZ, PT ;  /* 0x000000ff0300720c */ /* 0x000fe40003f46270 */
[----:B------:R-:W-:-:S05]  /*1130*/  SHF.R.S32.HI R3, RZ, 0x1f, R5 ;  /* 0x0000001fff037819 */ /* 0x000fca0000011405 */
[----:B------:R-:W-:Y:S01]  /*1140*/  @P3 IADD3 R8, R8, 0x1, RZ ;  /* 0x0000000108083810 */ /* 0x000fe20007ffe0ff */
[----:B------:R-:W-:-:S04]  /*1150*/  IMAD R6, R3, c[0x0][0x198], RZ ;  /* 0x0000660003067a24 */ /* 0x000fc800078e02ff */
[----:B------:R-:W-:Y:S01]  /*1160*/  IMAD R6, R5, c[0x0][0x19c], R6 ;  /* 0x0000670005067a24 */ /* 0x000fe200078e0206 */
        /* <DEDUP_REMOVED lines=19> */
.L_x_1675:
[----:B------:R-:W-:Y:S01]  /*12a0*/  ISETP.NE.AND P0, PT, R179, -0x1, PT ;  /* 0xffffffffb300780c */ /* 0x000fe20003f05270 */
[----:B------:R-:W-:Y:S01]  /*12b0*/  BSSY B0, `(.L_x_1677) ;  /* 0x000005c000007945 */ /* 0x000fe20003800000 */
[----:B------:R-:W-:-:S04]  /*12c0*/  SHF.R.S32.HI R17, RZ, 0x1f, R170 ;  /* 0x0000001fff117819 */ /* 0x000fc800000114aa */
[CC--:B------:R-:W-:Y:S02]  /*12d0*/  LEA.HI R13, R17.reuse, R170.reuse, RZ, 0x2 ;  /* 0x000000aa110d7211 */ /* 0x0c0fe400078f10ff */
[----:B------:R-:W-:Y:S02]  /*12e0*/  LEA.HI R2, R17, R170, RZ, 0x3 ;  /* 0x000000aa11027211 */ /* 0x000fe400078f18ff */
[----:B------:R-:W-:Y:S02]  /*12f0*/  SHF.R.S32.HI R22, RZ, 0x2, R13 ;  /* 0x00000002ff167819 */ /* 0x000fe4000001140d */
[----:B------:R-:W-:Y:S01]  /*1300*/  SHF.R.S32.HI R15, RZ, 0x3, R2 ;  /* 0x00000003ff0f7819 */ /* 0x000fe20000011402 */
[----:B------:R-:W-:Y:S01]  /*1310*/  @P0 IMAD.WIDE.U32 R10, R179, c[0x0][0x190], RZ ;  /* 0x00006400b30a0a25 */ /* 0x000fe200078e00ff */
[----:B-----5:R-:W-:Y:S02]  /*1320*/  @!P0 SHF.R.S32.HI R0, RZ, 0x1f, R19 ;  /* 0x0000001fff008819 */ /* 0x020fe40000011413 */
[----:B------:R-:W-:Y:S01]  /*1330*/  SHF.L.U32 R177, R15, 0x6, RZ ;  /* 0x000000060fb17819 */ /* 0x000fe200000006ff */
[----:B------:R-:W-:Y:S01]  /*1340*/  @P0 IMAD R27, R179, c[0x0][0x194], R11 ;  /* 0x00006500b31b0a24 */ /* 0x000fe200078e020b */
[----:B------:R-:W-:Y:S01]  /*1350*/  LOP3.LUT R11, R13, 0xfffffffc, RZ, 0xc0, !PT ;  /* 0xfffffffc0d0b7812 */ /* 0x000fe200078ec0ff */
[----:B------:R-:W-:Y:S01]  /*1360*/  @!P0 IMAD R0, R0, c[0x0][0x178], RZ ;  /* 0x00005e0000008a24 */ /* 0x000fe200078e02ff */
[----:B------:R-:W-:Y:S01]  /*1370*/  SHF.R.S32.HI R23, RZ, 0x1f, R22 ;  /* 0x0000001fff177819 */ /* 0x000fe20000011416 */
[----:B------:R-:W-:Y:S01]  /*1380*/  @!P0 IMAD.WIDE.U32 R20, R19, c[0x0][0x178], RZ ;  /* 0x00005e0013148a25 */ /* 0x000fe200078e00ff */
[----:B------:R-:W-:-:S03]  /*1390*/  LOP3.LUT R177, R177, 0xc0, RZ, 0xc0, !PT ;  /* 0x000000c0b1b17812 */ /* 0x000fc600078ec0ff */
[----:B------:R-:W-:Y:S02]  /*13a0*/  IMAD.IADD R196, R170, 0x1, -R11 ;  /* 0x00000001aac47824 */ /* 0x000fe400078e0a0b */
[----:B------:R-:W-:Y:S02]  /*13b0*/  @!P0 IMAD R0, R19, c[0x0][0x17c], R0 ;  /* 0x00005f0013008a24 */ /* 0x000fe400078e0200 */
[----:B------:R-:W-:Y:S02]  /*13c0*/  IMAD.SHL.U32 R196, R196, 0x8, RZ ;  /* 0x00000008c4c47824 */ /* 0x000fe400078e00ff */
[----:B------:R-:W-:Y:S02]  /*13d0*/  @P0 IMAD.MOV.U32 R6, RZ, RZ, R10 ;  /* 0x000000ffff060224 */ /* 0x000fe400078e000a */
[----:B------:R-:W-:Y:S01]  /*13e0*/  @!P0 IMAD.MOV.U32 R6, RZ, RZ, R20 ;  /* 0x000000ffff068224 */ /* 0x000fe200078e0014 */
[----:B------:R-:W-:Y:S01]  /*13f0*/  IADD3 R32, P3, R196, R32, RZ ;  /* 0x00000020c4207210 */ /* 0x000fe20007f7e0ff */
[----:B------:R-:W-:Y:S01]  /*1400*/  @!P0 IMAD.IADD R27, R21, 0x1, R0 ;  /* 0x00000001151b8824 */ /* 0x000fe200078e0200 */
[----:B------:R-:W-:Y:S01]  /*1410*/  LEA.HI R21, R17, R170, RZ, 0x4 ;  /* 0x000000aa11157211 */ /* 0x000fe200078f20ff */
[----:B------:R-:W-:Y:S01]  /*1420*/  IMAD.WIDE R28, R29, 0x40, R22 ;  /* 0x000000401d1c7825 */ /* 0x000fe200078e0216 */
[----:B------:R-:W-:-:S02]  /*1430*/  SHF.R.S32.HI R0, RZ, 0x1f, R196 ;  /* 0x0000001fff007819 */ /* 0x000fc400000114c4 */
[----:B------:R-:W-:Y:S02]  /*1440*/  LOP3.LUT R11, R21, 0xfffffff0, RZ, 0xc0, !PT ;  /* 0xfffffff0150b7812 */ /* 0x000fe400078ec0ff */
[----:B------:R-:W-:Y:S01]  /*1450*/  IADD3 R6, P0, R196, R6, RZ ;  /* 0x00000006c4067210 */ /* 0x000fe20007f1e0ff */
[----:B------:R-:W-:Y:S01]  /*1460*/  IMAD.X R33, R0, 0x1, R7, P3 ;  /* 0x0000000100217824 */ /* 0x000fe200018e0607 */
[----:B------:R-:W-:Y:S01]  /*1470*/  IADD3 R30, P2, R196, R30, RZ ;  /* 0x0000001ec41e7210 */ /* 0x000fe20007f5e0ff */
[----:B------:R-:W-:Y:S01]  /*1480*/  IMAD.IADD R11, R170, 0x1, -R11 ;  /* 0x00000001aa0b7824 */ /* 0x000fe200078e0a0b */
[----:B------:R-:W-:Y:S01]  /*1490*/  IADD3.X R7, R0, R27, RZ, P0, !PT ;  /* 0x0000001b00077210 */ /* 0x000fe200007fe4ff */
[C---:B------:R-:W-:Y:S01]  /*14a0*/  IMAD.WIDE.U32 R174, R22.reuse, c[0x0][0x198], R32 ;  /* 0x0000660016ae7a25 */ /* 0x040fe200078e0020 */
[----:B------:R-:W-:Y:S02]  /*14b0*/  IADD3 R156, P0, R22, R5, RZ ;  /* 0x00000005169c7210 */ /* 0x000fe40007f1e0ff */
[----:B------:R-:W-:Y:S01]  /*14c0*/  LOP3.LUT R10, R177, 0x18, R196, 0xf8, !PT ;  /* 0x00000018b10a7812 */ /* 0x000fe200078ef8c4 */
[----:B------:R-:W-:Y:S01]  /*14d0*/  IMAD.X R31, R0, 0x1, R25, P2 ;  /* 0x00000001001f7824 */ /* 0x000fe200010e0619 */
[----:B------:R-:W-:Y:S01]  /*14e0*/  SHF.R.U32.HI R177, RZ, 0x3, R177 ;  /* 0x00000003ffb17819 */ /* 0x000fe200000116b1 */
[----:B------:R-:W-:Y:S01]  /*14f0*/  IMAD R5, R23, c[0x0][0x198], RZ ;  /* 0x0000660017057a24 */ /* 0x000fe200078e02ff */
[----:B------:R-:W-:Y:S01]  /*1500*/  LEA.HI R0, R17, R170, RZ, 0x5 ;  /* 0x000000aa11007211 */ /* 0x000fe200078f28ff */
[----:B------:R-:W-:Y:S01]  /*1510*/  IMAD R25, R4, c[0x0][0x1b8], RZ ;  /* 0x00006e0004197a24 */ /* 0x000fe200078e02ff */
[----:B------:R-:W-:Y:S01]  /*1520*/  LEA.HI R17, R11, R11, RZ, 0x1 ;  /* 0x0000000b0b117211 */ /* 0x000fe200078f08ff */
[----:B------:R-:W-:Y:S01]  /*1530*/  IMAD R5, R22, c[0x0][0x19c], R5 ;  /* 0x0000670016057a24 */ /* 0x000fe200078e0205 */
[----:B------:R-:W-:Y:S01]  /*1540*/  LOP3.LUT R177, R10, R177, RZ, 0x3c, !PT ;  /* 0x000000b10ab17212 */ /* 0x000fe200078e3cff */
[C---:B------:R-:W-:Y:S01]  /*1550*/  IMAD R4, R8.reuse, c[0x0][0x1bc], R25 ;  /* 0x00006f0008047a24 */ /* 0x040fe200078e0219 */
[----:B------:R-:W-:Y:S01]  /*1560*/  LEA.HI R25, R13, R22, RZ, 0x1 ;  /* 0x000000160d197211 */ /* 0x000fe200078f08ff */
[----:B------:R-:W-:Y:S01]  /*1570*/  IMAD.X R3, R23, 0x1, R3, P0 ;  /* 0x0000000117037824 */ /* 0x000fe200000e0603 */
[----:B------:R-:W-:Y:S01]  /*1580*/  SHF.R.S32.HI R13, RZ, 0x1, R17 ;  /* 0x00000001ff0d7819 */ /* 0x000fe20000011411 */
[----:B------:R-:W-:Y:S01]  /*1590*/  IMAD.WIDE.U32 R30, R8, c[0x0][0x1b8], R30 ;  /* 0x00006e00081e7a25 */ /* 0x000fe200078e001e */
[----:B------:R-:W-:-:S02]  /*15a0*/  SHF.R.S32.HI R10, RZ, 0x1f, R17 ;  /* 0x0000001fff0a7819 */ /* 0x000fc40000011411 */
[----:B------:R-:W-:Y:S01]  /*15b0*/  IADD3 R173, R175, R5, RZ ;  /* 0x00000005afad7210 */ /* 0x000fe20007ffe0ff */
[----:B------:R-:W-:Y:S01]  /*15c0*/  IMAD.IADD R5, R178, 0x1, -R9 ;  /* 0x00000001b2057824 */ /* 0x000fe200078e0a09 */
[----:B------:R-:W-:Y:S01]  /*15d0*/  LOP3.LUT R25, R25, 0x7fffffe, RZ, 0xc0, !PT ;  /* 0x07fffffe19197812 */ /* 0x000fe200078ec0ff */
[----:B------:R-:W-:Y:S01]  /*15e0*/  IMAD R159, R3, c[0x0][0x1a0], RZ ;  /* 0x00006800039f7a24 */ /* 0x000fe200078e02ff */
[----:B------:R-:W-:Y:S01]  /*15f0*/  LEA.HI R10, R10, R13, RZ, 0x2 ;  /* 0x0000000d0a0a7211 */ /* 0x000fe200078f10ff */
[----:B------:R-:W-:Y:S01]  /*1600*/  IMAD.IADD R31, R31, 0x1, R4 ;  /* 0x000000011f1f7824 */ /* 0x000fe200078e0204 */
[----:B------:R-:W-:Y:S01]  /*1610*/  SHF.R.S32.HI R27, RZ, 0x1f, R26 ;  /* 0x0000001fff1b7819 */ /* 0x000fe2000001141a */
[C---:B------:R-:W-:Y:S01]  /*1620*/  IMAD.IADD R25, R22.reuse, 0x1, -R25 ;  /* 0x0000000116197824 */ /* 0x040fe200078e0a19 */
[----:B------:R-:W-:Y:S01]  /*1630*/  ISETP.GE.AND P0, PT, R22, R5, PT ;  /* 0x000000051600720c */ /* 0x000fe20003f06270 */
[----:B------:R-:W-:Y:S01]  /*1640*/  IMAD R159, R156, c[0x0][0x1a4], R159 ;  /* 0x000069009c9f7a24 */ /* 0x000fe200078e029f */
[----:B------:R-:W-:Y:S01]  /*1650*/  SHF.R.S32.HI R24, RZ, 0x5, R0 ;  /* 0x00000005ff187819 */ /* 0x000fe20000011400 */
[----:B------:R-:W-:Y:S01]  /*1660*/  IMAD R3, R27, c[0x0][0x1a8], RZ ;  /* 0x00006a001b037a24 */ /* 0x000fe200078e02ff */
[----:B------:R-:W-:Y:S01]  /*1670*/  LOP3.LUT R10, R10, 0xfffffffc, RZ, 0xc0, !PT ;  /* 0xfffffffc0a0a7812 */ /* 0x000fe200078ec0ff */
[----:B------:R-:W-:Y:S01]  /*1680*/  IMAD.WIDE.U32 R156, R156, c[0x0][0x1a0], R30 ;  /* 0x000068009c9c7a25 */ /* 0x000fe200078e001e */
[----:B------:R-:W-:-:S02]  /*1690*/  LEA R8, R24, R25, 0x3 ;  /* 0x0000001918087211 */ /* 0x000fc400078e18ff */
[----:B------:R-:W-:Y:S01]  /*16a0*/  LOP3.LUT R25, R0, 0xffffffe0, RZ, 0xc0, !PT ;  /* 0xffffffe000197812 */ /* 0x000fe200078ec0ff */
[----:B------:R-:W-:Y:S02]  /*16b0*/  IMAD.IADD R13, R13, 0x1, -R10 ;  /* 0x000000010d0d7824 */ /* 0x000fe400078e0a0a */
[----:B------:R-:W-:Y:S02]  /*16c0*/  IMAD R0, R26, c[0x0][0x1ac], R3 ;  /* 0x00006b001a007a24 */ /* 0x000fe400078e0203 */
[----:B------:R-:W-:Y:S01]  /*16d0*/  IMAD.U32 R177, R8, 0x20, R177 ;  /* 0x0000002008b17824 */ /* 0x000fe200078e00b1 */
[----:B------:R-:W-:Y:S01]  /*16e0*/  LOP3.LUT P2, RZ, R13, 0x2, RZ, 0xc0, !PT ;  /* 0x000000020dff7812 */ /* 0x000fe2000784c0ff */
[----:B------:R-:W-:-:S03]  /*16f0*/  IMAD.WIDE.U32 R30, R26, c[0x0][0x1a8], R6 ;  /* 0x00006a001a1e7a25 */ /* 0x000fc600078e0006 */
[----:B------:R-:W-:Y:S01]  /*1700*/  SHF.L.U32 R177, R177, 0x1, RZ ;  /* 0x00000001b1b17819 */ /* 0x000fe200000006ff */
[----:B------:R-:W-:Y:S02]  /*1710*/  IMAD.MOV.U32 R3, RZ, RZ, 0x10 ;  /* 0x00000010ff037424 */ /* 0x000fe400078e00ff */
[----:B------:R-:W-:Y:S02]  /*1720*/  IMAD.IADD R33, R31, 0x1, R0 ;  /* 0x000000011f217824 */ /* 0x000fe400078e0200 */
[----:B------:R-:W-:Y:S01]  /*1730*/  IMAD.IADD R7, R170, 0x1, -R25 ;  /* 0x00000001aa077824 */ /* 0x000fe200078e0a19 */
[----:B------:R-:W-:Y:S01]  /*1740*/  SEL R0, R3, 0xfffffff0, !P2 ;  /* 0xfffffff003007807 */ /* 0x000fe20005000000 */
        /* <DEDUP_REMOVED lines=18> */
.L_x_1678:
[----:B------:R-:W-:Y:S05]  /*1870*/  BSYNC B0 ;  /* 0x0000000000007941 */ /* 0x000fea0003800000 */
.L_x_1677:
        /* <DEDUP_REMOVED lines=21> */
.L_x_1680:
[----:B------:R-:W-:Y:S05]  /*19d0*/  BSYNC B0 ;  /* 0x0000000000007941 */ /* 0x000fea0003800000 */
.L_x_1679:
        /* <DEDUP_REMOVED lines=17> */
.L_x_1682:
[----:B------:R-:W-:Y:S05]  /*1af0*/  BSYNC B0 ;  /* 0x0000000000007941 */ /* 0x000fea0003800000 */
.L_x_1681:
        /* <DEDUP_REMOVED lines=10> */
[----:B------:R-:W-:-:S04]  /*1ba0*/  IADD3 R25, P0, R174, UR9, RZ ;  /* 0x00000009ae197c10 */ /* 0x000fc8000ff1e0ff */
[----:B------:R-:W-:Y:S02]  /*1bb0*/  IADD3.X R6, R173, UR8, RZ, P0, !PT ;  /* 0x00000008ad067c10 */ /* 0x000fe400087fe4ff */
[----:B-1----:R-:W-:-:S04]  /*1bc0*/  LEA R28, P0, R25, c[0x0][0x168], 0x1 ;  /* 0x00005a00191c7a11 */ /* 0x002fc800078008ff */
[----:B------:R-:W-:-:S05]  /*1bd0*/  LEA.HI.X R29, R25, c[0x0][0x16c], R6, 0x1, P0 ;  /* 0x00005b00191d7a11 */ /* 0x000fca00000f0c06 */
[----:B------:R-:W-:Y:S01]  /*1be0*/  @!PT LDS RZ, [RZ] ;  /* 0x00000000fffff984 */ /* 0x000fe20000000800 */
[----:B------:R-:W-:Y:S01]  /*1bf0*/  @!PT LDS RZ, [RZ] ;  /* 0x00000000fffff984 */ /* 0x000fe20000000800 */
[----:B------:R-:W-:Y:S01]  /*1c00*/  @!PT LDS RZ, [RZ] ;  /* 0x00000000fffff984 */ /* 0x000fe20000000800 */
[----:B------:R1:W-:Y:S04]  /*1c10*/  LDGSTS.E.BYPASS.LTC128B.128 [R177+0x1800], [R28.64] ;  /* 0x018000001cb17fae */ /* 0x0003e8000b901d4a */
.L_x_1684:
[----:B------:R-:W-:Y:S05]  /*1c20*/  BSYNC B0 ;  /* 0x0000000000007941 */ /* 0x000fea0003800000 */
.L_x_1683:
        /* <DEDUP_REMOVED lines=11> */
[----:B-1----:R-:W-:-:S04]  /*1ce0*/  LEA R28, P0, R10, c[0x0][0x168], 0x1 ;  /* 0x00005a000a1c7a11 */ /* 0x002fc800078008ff */
[----:B------:R-:W-:-:S05]  /*1cf0*/  LEA.HI.X R29, R10, c[0x0][0x16c], R25, 0x1, P0 ;  /* 0x00005b000a1d7a11 */ /* 0x000fca00000f0c19 */
[----:B------:R-:W-:Y:S01]  /*1d00*/  @!PT LDS RZ, [RZ] ;  /* 0x00000000fffff984 */ /* 0x000fe20000000800 */
[----:B------:R-:W-:Y:S01]  /*1d10*/  @!PT LDS RZ, [RZ] ;  /* 0x00000000fffff984 */ /* 0x000fe20000000800 */
[----:B------:R-:W-:Y:S01]  /*1d20*/  @!PT LDS RZ, [RZ] ;  /* 0x00000000fffff984 */ /* 0x000fe20000000800 */
[----:B------:R1:W-:Y:S04]  /*1d30*/  LDGSTS.E.BYPASS.LTC128B.128 [R177+0x2000], [R28.64] ;  /* 0x020000001cb17fae */ /* 0x0003e8000b901d4a */
.L_x_1686:
[----:B------:R-:W-:Y:S05]  /*1d40*/  BSYNC B0 ;  /* 0x0000000000007941 */ /* 0x000fea0003800000 */
.L_x_1685:
        /* <DEDUP_REMOVED lines=8> */
[----:B------:R-:W-:Y:S01]  /*1dd0*/  ULDC UR4, c[0x0][0x19c] ;  /* 0x0000670000047ab9 */ /* 0x000fe20000000800 */
[----:B------:R-:W-:Y:S01]  /*1de0*/  IMAD.MOV.U32 R175, RZ, RZ, R173 ;  /* 0x000000ffffaf7224 */ /* 0x000fe200078e00ad */
[----:B------:R-:W-:-:S03]  /*1df0*/  UIMAD UR4, UR4, 0x60, URZ ;  /* 0x00000060040478a4 */ /* 0x000fc6000f8e023f */
[----:B----4-:R-:W-:-:S05]  /*1e00*/  IMAD.WIDE.U32 R30, R6, 0x60, R174 ;  /* 0x00000060061e7825 */ /* 0x010fca00078e00ae */
[----:B------:R-:W-:Y:S02]  /*1e10*/  IADD3 R6, R31, UR4, RZ ;  /* 0x000000041f067c10 */ /* 0x000fe4000fffe0ff */
[----:B-1----:R-:W-:-:S04]  /*1e20*/  LEA R28, P0, R30, c[0x0][0x168], 0x1 ;  /* 0x00005a001e1c7a11 */ /* 0x002fc800078008ff */
[----:B------:R-:W-:-:S05]  /*1e30*/  LEA.HI.X R29, R30, c[0x0][0x16c], R6, 0x1, P0 ;  /* 0x00005b001e1d7a11 */ /* 0x000fca00000f0c06 */
[----:B------:R-:W-:Y:S01]  /*1e40*/  @!PT LDS RZ, [RZ] ;  /* 0x00000000fffff984 */ /* 0x000fe20000000800 */
[----:B------:R-:W-:Y:S01]  /*1e50*/  @!PT LDS RZ, [RZ] ;  /* 0x00000000fffff984 */ /* 0x000fe20000000800 */
[----:B------:R-:W-:Y:S01]  /*1e60*/  @!PT LDS RZ, [RZ] ;  /* 0x00000000fffff984 */ /* 0x000fe20000000800 */
[----:B------:R1:W-:Y:S04]  /*1e70*/  LDGSTS.E.BYPASS.LTC128B.128 [R177+0x2800], [R28.64] ;  /* 0x028000001cb17fae */ /* 0x0003e8000b901d4a */
.L_x_1688:
[----:B------:R-:W-:Y:S05]  /*1e80*/  BSYNC B0 ;  /* 0x0000000000007941 */ /* 0x000fea0003800000 */
.L_x_1687:
        /* <DEDUP_REMOVED lines=17> */
.L_x_1690:
[----:B------:R-:W-:Y:S05]  /*1fa0*/  BSYNC B0 ;  /* 0x0000000000007941 */ /* 0x000fea0003800000 */
.L_x_1689:
        /* <DEDUP_REMOVED lines=19> */
.L_x_1692:
[----:B------:R-:W-:Y:S05]  /*20e0*/  BSYNC B0 ;  /* 0x0000000000007941 */ /* 0x000fea0003800000 */
.L_x_1691:
        /* <DEDUP_REMOVED lines=19> */
.L_x_1694:
[----:B------:R-:W-:Y:S05]  /*2220*/  BSYNC B0 ;  /* 0x0000000000007941 */ /* 0x000fea0003800000 */
.L_x_1693:
        /* <DEDUP_REMOVED lines=19> */
.L_x_1696:
[----:B------:R-:W-:Y:S05]  /*2360*/  BSYNC B0 ;  /* 0x0000000000007941 */ /* 0x000fea0003800000 */
.L_x_1695:
[----:B------:R-:W-:Y:S01]  /*2370*/  SHF.R.S32.HI R18, RZ, 0x1f, R19 ;  /* 0x0000001fff127819 */ /* 0x000fe20000011413 */
[----:B------:R-:W-:Y:S01]  /*2380*/  IMAD.WIDE.U32 R26, R19, c[0x0][0x320], R26 ;  /* 0x0000c800131a7a25 */ /* 0x000fe200078e001a */
[----:B------:R-:W0:Y:S03]  /*2390*/  LDGDEPBAR ;  /* 0x00000000000079af */ /* 0x000e260000000000 */
[----:B------:R-:W-:Y:S01]  /*23a0*/  IMAD R18, R18, c[0x0][0x320], RZ ;  /* 0x0000c80012127a24 */ /* 0x000fe200078e02ff */
[----:B-1----:R-:W-:-:S03]  /*23b0*/  LEA R28, P0, R26, c[0x0][0x318], 0x2 ;  /* 0x0000c6001a1c7a11 */ /* 0x002fc600078010ff */
        /* <DEDUP_REMOVED lines=8> */
[----:B------:R-:W-:Y:S01]  /*2440*/  LOP3.LUT R17, R2, 0xfffffff8, RZ, 0xc0, !PT ;  /* 0xfffffff802117812 */ /* 0x000fe200078ec0ff */
[----:B------:R-:W-:Y:S01]  /*2450*/  IMAD.IADD R18, R11, 0x1, -R18 ;  /* 0x000000010b127824 */ /* 0x000fe200078e0a12 */
[----:B------:R-:W-:Y:S01]  /*2460*/  LEA.HI R11, R20, R11, RZ, 0x3 ;  /* 0x0000000b140b7211 */ /* 0x000fe200078f18ff */
[----:B------:R-:W5:Y:S01]  /*2470*/  MUFU.RCP R2, c[0x0][0x238] ;  /* 0x00008e0000027b08 */ /* 0x000f620000001000 */
[----:B------:R-:W-:Y:S01]  /*2480*/  SHF.R.S32.HI R26, RZ, 0x1f, R7 ;  /* 0x0000001fff1a7819 */ /* 0x000fe20000011407 */
[----:B------:R-:W-:Y:S01]  /*2490*/  IMAD.IADD R20, R170, 0x1, -R17 ;  /* 0x00000001aa147824 */ /* 0x000fe200078e0a11 */
[----:B------:R-:W-:Y:S01]  /*24a0*/  ISETP.GE.AND P2, PT, R22, R5, PT ;  /* 0x000000051600720c */ /* 0x000fe20003f46270 */
[----:B------:R-:W-:Y:S01]  /*24b0*/  BAR.SYNC.DEFER_BLOCKING 0x0 ;  /* 0x0000000000007b1d */ /* 0x000fe20000010000 */
[----:B------:R-:W-:Y:S01]  /*24c0*/  LEA.HI R7, R26, R7, RZ, 0x2 ;  /* 0x000000071a077211 */ /* 0x000fe200078f10ff */
[----:B------:R-:W-:Y:S01]  /*24d0*/  IMAD R26, R24, 0x10, R9 ;  /* 0x00000010181a7824 */ /* 0x000fe200078e0209 */
[----:B------:R-:W-:Y:S01]  /*24e0*/  SHF.R.S32.HI R22, RZ, 0x4, R21 ;  /* 0x00000004ff167819 */ /* 0x000fe20000011415 */
[----:B------:R-:W-:Y:S01]  /*24f0*/  IMAD.SHL.U32 R11, R11, 0x20, RZ ;  /* 0x000000200b0b7824 */ /* 0x000fe200078e00ff */
[----:B------:R-:W-:Y:S01]  /*2500*/  LEA.HI R9, R20, R20, RZ, 0x1 ;  /* 0x0000001414097211 */ /* 0x000fe200078f08ff */
[----:B------:R-:W-:Y:S01]  /*2510*/  IMAD.SHL.U32 R15, R15, 0x8, RZ ;  /* 0x000000080f0f7824 */ /* 0x000fe200078e00ff */
[----:B------:R-:W-:Y:S01]  /*2520*/  LEA.HI R21, R21, R22, RZ, 0x1 ;  /* 0x0000001615157211 */ /* 0x000fe200078f08ff */
[----:B------:R-:W-:Y:S01]  /*2530*/  IMAD.SHL.U32 R170, R170, 0x2, RZ ;  /* 0x00000002aaaa7824 */ /* 0x000fe200078e00ff */
[----:B------:R-:W-:Y:S01]  /*2540*/  LOP3.LUT R17, R9, 0x7fffffe, RZ, 0xc0, !PT ;  /* 0x07fffffe09117812 */ /* 0x000fe200078ec0ff */
[----:B------:R-:W-:Y:S01]  /*2550*/  BSSY B0, `(.L_x_1697) ;  /* 0x0000031000007945 */ /* 0x000fe20003800000 */
[----:B------:R-:W-:-:S02]  /*2560*/  LOP3.LUT R11, R11, 0xffffff00, RZ, 0xc0, !PT ;  /* 0xffffff000b0b7812 */ /* 0x000fc400078ec0ff */
[----:B------:R-:W-:Y:S01]  /*2570*/  LOP3.LUT R21, R21, 0xfffffffe, RZ, 0xc0, !PT ;  /* 0xfffffffe15157812 */ /* 0x000fe200078ec0ff */
[----:B------:R-:W-:Y:S01]  /*2580*/  IMAD.IADD R20, R20, 0x1, -R17 ;  /* 0x0000000114147824 */ /* 0x000fe200078e0a11 */
[----:B------:R-:W-:Y:S01]  /*2590*/  SHF.R.S32.HI R9, RZ, 0x1, R9 ;  /* 0x00000001ff097819 */ /* 0x000fe20000011409 */
[----:B------:R-:W-:Y:S01]  /*25a0*/  IMAD R17, R24, 0x200, R11 ;  /* 0x0000020018117824 */ /* 0x000fe200078e020b */
[----:B------:R-:W-:Y:S01]  /*25b0*/  SHF.R.S32.HI R7, RZ, 0x2, R7 ;  /* 0x00000002ff077819 */ /* 0x000fe20000011407 */
[----:B------:R-:W-:Y:S01]  /*25c0*/  IMAD.IADD R21, R22, 0x1, -R21 ;  /* 0x0000000116157824 */ /* 0x000fe200078e0a15 */
[----:B------:R-:W-:Y:S01]  /*25d0*/  LOP3.LUT P3, RZ, R9, 0x2, RZ, 0xc0, !PT ;  /* 0x0000000209ff7812 */ /* 0x000fe2000786c0ff */
[----:B------:R-:W-:Y:S01]  /*25e0*/  IMAD R160, R18, 0x20, R11 ;  /* 0x0000002012a07824 */ /* 0x000fe200078e020b */
[----:B------:R-:W-:Y:S01]  /*25f0*/  IADD3 R7, R26, 0x1, R7 ;  /* 0x000000011a077810 */ /* 0x000fe20007ffe007 */
[----:B------:R-:W-:Y:S01]  /*2600*/  IMAD R17, R18, 0x20, R17 ;  /* 0x0000002012117824 */ /* 0x000fe200078e0211 */
[----:B------:R-:W-:Y:S01]  /*2610*/  LOP3.LUT R18, R13, 0xc0, RZ, 0xc0, !PT ;  /* 0x000000c00d127812 */ /* 0x000fe200078ec0ff */
[----:B------:R-:W-:Y:S01]  /*2620*/  IMAD.SHL.U32 R13, R21, 0x8, RZ ;  /* 0x00000008150d7824 */ /* 0x000fe200078e00ff */
[----:B------:R1:W-:Y:S01]  /*2630*/  @P2 STS [R177+0x5000], RZ ;  /* 0x005000ffb1002388 */ /* 0x0003e20000000800 */
[----:B------:R-:W-:Y:S01]  /*2640*/  IMAD.SHL.U32 R11, R9, 0x40, RZ ;  /* 0x00000040090b7824 */ /* 0x000fe200078e00ff */
[----:B------:R-:W-:Y:S01]  /*2650*/  LEA R206, P0, R156, c[0x0][0x170], 0x1 ;  /* 0x00005c009cce7a11 */ /* 0x000fe200078008ff */
[----:B------:R-:W-:Y:S01]  /*2660*/  IMAD R20, R21, 0x8, R20 ;  /* 0x0000000815147824 */ /* 0x000fe200078e0214 */
[----:B------:R1:W-:Y:S01]  /*2670*/  @P2 STS [R177+0x5004], RZ ;  /* 0x005004ffb1002388 */ /* 0x0003e20000000800 */
[----:B------:R-:W-:-:S02]  /*2680*/  LOP3.LUT R13, R18, 0x8, R13, 0xf8, !PT ;  /* 0x00000008120d7812 */ /* 0x000fc400078ef80d */
[----:B------:R-:W-:Y:S01]  /*2690*/  SHF.R.U32.HI R18, RZ, 0x3, R18 ;  /* 0x00000003ff127819 */ /* 0x000fe20000011612 */
[----:B------:R1:W-:Y:S01]  /*26a0*/  @P2 STS.64 [R177+0x5008], RZ ;  /* 0x005008ffb1002388 */ /* 0x0003e20000000a00 */
[----:B------:R-:W-:Y:S02]  /*26b0*/  LOP3.LUT R22, R11, 0xc0, RZ, 0xc0, !PT ;  /* 0x000000c00b167812 */ /* 0x000fe400078ec0ff */
[----:B------:R-:W-:Y:S02]  /*26c0*/  LOP3.LUT R13, R13, R18, RZ, 0x3c, !PT ;  /* 0x000000120d0d7212 */ /* 0x000fe400078e3cff */
[----:B------:R-:W-:Y:S02]  /*26d0*/  LOP3.LUT R15, R22, 0x8, R15, 0xf8, !PT ;  /* 0x00000008160f7812 */ /* 0x000fe400078ef80f */
[----:B------:R-:W-:Y:S01]  /*26e0*/  SHF.R.U32.HI R22, RZ, 0x3, R22 ;  /* 0x00000003ff167819 */ /* 0x000fe20000011616 */
[C---:B------:R-:W-:Y:S01]  /*26f0*/  IMAD.IADD R151, R13.reuse, 0x1, R17 ;  /* 0x000000010d977824 */ /* 0x040fe200078e0211 */
[----:B------:R-:W-:Y:S01]  /*2700*/  IADD3 R7, R148, R7, -R178 ;  /* 0x0000000794077210 */ /* 0x000fe20007ffe8b2 */
[----:B------:R-:W-:Y:S01]  /*2710*/  IMAD.IADD R160, R13, 0x1, R160 ;  /* 0x000000010da07824 */ /* 0x000fe200078e02a0 */
[----:B------:R-:W-:Y:S01]  /*2720*/  LOP3.LUT R15, R15, R22, RZ, 0x3c, !PT ;  /* 0x000000160f0f7212 */ /* 0x000fe200078e3cff */
[----:B------:R-:W-:Y:S01]  /*2730*/  IMAD.SHL.U32 R151, R151, 0x2, RZ ;  /* 0x0000000297977824 */ /* 0x000fe200078e00ff */
[----:B------:R-:W-:-:S02]  /*2740*/  LOP3.LUT R170, R170, 0x6, RZ, 0xc0, !PT ;  /* 0x00000006aaaa7812 */ /* 0x000fc400078ec0ff */
[----:B------:R-:W-:Y:S01]  /*2750*/  LEA.HI.X R207, R156, c[0x0][0x174], R159, 0x1, P0 ;  /* 0x00005d009ccf7a11 */ /* 0x000fe200000f0c9f */
[----:B------:R-:W-:Y:S01]  /*2760*/  IMAD.U32 R149, R20, 0x20, R15 ;  /* 0x0000002014957824 */ /* 0x000fe200078e000f */
[----:B------:R-:W-:Y:S01]  /*2770*/  IADD3 R195, R7, c[0x0][0x2e8], RZ ;  /* 0x0000ba0007c37a10 */ /* 0x000fe20007ffe0ff */
[----:B------:R-:W-:Y:S01]  /*2780*/  IMAD R150, R0, 0x2, R151 ;  /* 0x0000000200967824 */ /* 0x000fe200078e0297 */
[----:B------:R-:W-:Y:S01]  /*2790*/  SEL R3, R3, 0xfffffff0, !P3 ;  /* 0xfffffff003037807 */ /* 0x000fe20005800000 */
[----:B-----5:R-:W-:-:S04]  /*27a0*/  FMUL.FTZ R2, R19, R2 ;  /* 0x0000000213027220 */ /* 0x020fc80000410000 */
[----:B------:R1:W2:Y:S01]  /*27b0*/  R2UR UR4, R2 ;  /* 0x00000000020473c2 */ /* 0x0002a200000e0000 */
        /* <DEDUP_REMOVED lines=10> */
.L_x_1698:
[----:B------:R-:W-:Y:S05]  /*2860*/  BSYNC B0 ;  /* 0x0000000000007941 */ /* 0x000fea0003800000 */
.L_x_1697:
        /* <DEDUP_REMOVED lines=12> */
[----:B-1----:R-:W-:-:S03]  /*2930*/  IMAD.U32 R2, RZ, RZ, UR7 ;  /* 0x00000007ff027e24 */ /* 0x002fc6000f8e00ff */
[----:B------:R-:W-:-:S04]  /*2940*/  LEA R18, P0, R7, R206, 0x1 ;  /* 0x000000ce07127211 */ /* 0x000fc800078008ff */
[----:B------:R-:W-:-:S05]  /*2950*/  LEA.HI.X R19, R4, R207, R2, 0x1, P0 ;  /* 0x000000cf04137211 */ /* 0x000fca00000f0c02 */
[----:B------:R-:W-:Y:S01]  /*2960*/  @!PT LDS RZ, [RZ] ;  /* 0x00000000fffff984 */ /* 0x000fe20000000800 */
[----:B------:R-:W-:Y:S01]  /*2970*/  @!PT LDS RZ, [RZ] ;  /* 0x00000000fffff984 */ /* 0x000fe20000000800 */
[----:B------:R-:W-:Y:S01]  /*2980*/  @!PT LDS RZ, [RZ] ;  /* 0x00000000fffff984 */ /* 0x000fe20000000800 */
[----:B------:R1:W-:Y:S04]  /*2990*/  LDGSTS.E.BYPASS.LTC128B.128 [R177+0x5800], [R18.64] ;  /* 0x0580000012b17fae */ /* 0x0003e8000b901d4a */
.L_x_1700:
[----:B------:R-:W-:Y:S05]  /*29a0*/  BSYNC B0 ;  /* 0x0000000000007941 */ /* 0x000fea0003800000 */
.L_x_1699:
        /* <DEDUP_REMOVED lines=15> */
.L_x_1702:
[----:B------:R-:W-:Y:S05]  /*2aa0*/  BSYNC B0 ;  /* 0x0000000000007941 */ /* 0x000fea0003800000 */
.L_x_1701:
[----:B------:R-:W-:Y:S01]  /*2ab0*/  ISETP.GE.AND P0, PT, R14, R5, PT ;  /* 0x000000050e00720c */ /* 0x000fe20003f06270 */
[----:B------:R-:W-:-:S12]  /*2ac0*/  BSSY B0, `(.L_x_1703) ;  /* 0x000000f000007945 */ /* 0x000fd80003800000 */
[----:B------:R1:W-:Y:S01]  /*2ad0*/  @P0 STS.128 [R177+0x6800], RZ ;  /* 0x006800ffb1000388 */ /* 0x0003e20000000c00 */
[----:B------:R-:W-:Y:S05]  /*2ae0*/  @P0 BRA `(.L_x_1704) ;  /* 0x000000c000000947 */ /* 0x000fea0003800000 */
[----:B------:R-:W-:-:S13]  /*2af0*/  ISETP.GE.AND P0, PT, R196, c[0x0][0x220], PT ;  /* 0x00008800c4007a0c */ /* 0x000fda0003f06270 */
[----:B------:R1:W-:Y:S01]  /*2b00*/  @P0 STS.128 [R177+0x6800], RZ ;  /* 0x006800ffb1000388 */ /* 0x0003e20000000c00 */
[----:B------:R-:W-:Y:S05]  /*2b10*/  @P0 BRA `(.L_x_1704) ;  /* 0x0000009000000947 */ /* 0x000fea0003800000 */
[----:B-1----:R-:W-:Y:S01]  /*2b20*/  MOV R2, c[0x0][0x1a0] ;  /* 0x0000680000027a02 */ /* 0x002fe20000000f00 */
        /* <DEDUP_REMOVED lines=8> */
.L_x_1704:
[----:B------:R-:W-:Y:S05]  /*2bb0*/  BSYNC B0 ;  /* 0x0000000000007941 */ /* 0x000fea0003800000 */
.L_x_1703:
        /* <DEDUP_REMOVED lines=15> */
.L_x_1706:
[----:B------:R-:W-:Y:S05]  /*2cb0*/  BSYNC B0 ;  /* 0x0000000000007941 */ /* 0x000fea0003800000 */
.L_x_1705:
        /* <DEDUP_REMOVED lines=16> */
.L_x_1708:
[----:B------:R-:W-:Y:S05]  /*2dc0*/  BSYNC B0 ;  /* 0x0000000000007941 */ /* 0x000fea0003800000 */
.L_x_1707:
        /* <DEDUP_REMOVED lines=16> */
.L_x_1710:
[----:B------:R-:W-:Y:S05]  /*2ed0*/  BSYNC B0 ;  /* 0x0000000000007941 */ /* 0x000fea0003800000 */
.L_x_1709:
        /* <DEDUP_REMOVED lines=16> */
.L_x_1712:
[----:B------:R-:W-:Y:S05]  /*2fe0*/  BSYNC B0 ;  /* 0x0000000000007941 */ /* 0x000fea0003800000 */
.L_x_1711:
        /* <DEDUP_REMOVED lines=11> */
[----:B----4-:R-:W-:Y:S01]  /*30a0*/  LDSM.16.M88.4 R28, [R150] ;  /* 0x00000000961c783b */ /* 0x010fe20000000200 */
[----:B------:R-:W-:Y:S01]  /*30b0*/  I2F R190, R193 ;  /* 0x000000c100be7306 */ /* 0x000fe20000201400 */
[C---:B------:R-:W-:Y:S02]  /*30c0*/  IADD3 R183, R163.reuse, 0x18, RZ ;  /* 0x00000018a3b77810 */ /* 0x040fe40007ffe0ff */
[----:B------:R-:W4:Y:S01]  /*30d0*/  LDSM.16.M88.4 R144, [R215+0x1000] ;  /* 0x00100000d790783b */ /* 0x000f220000000200 */
[C---:B------:R-:W-:Y:S02]  /*30e0*/  IADD3 R187, R163.reuse, 0x10, RZ ;  /* 0x00000010a3bb7810 */ /* 0x040fe40007ffe0ff */
[C---:B------:R-:W-:Y:S01]  /*30f0*/  IADD3 R185, R163.reuse, 0x11, RZ ;  /* 0x00000011a3b97810 */ /* 0x040fe20007ffe0ff */
[----:B------:R-:W3:Y:S01]  /*3100*/  LDSM.16.M88.4 R140, [R215+0x1400] ;  /* 0x00140000d78c783b */ /* 0x000ee20000000200 */
[----:B------:R-:W-:Y:S01]  /*3110*/  I2F R188, R191 ;  /* 0x000000bf00bc7306 */ /* 0x000fe20000201400 */
[----:B------:R-:W-:-:S02]  /*3120*/  IADD3 R203, R163, 0x21, RZ ;  /* 0x00000021a3cb7810 */ /* 0x000fc40007ffe0ff */
[----:B------:R-:W2:Y:S01]  /*3130*/  LDSM.16.M88.4 R104, [R149+0x1c00] ;  /* 0x001c00009568783b */ /* 0x000ea20000000200 */
[C---:B------:R-:W-:Y:S02]  /*3140*/  IADD3 R181, R163.reuse, 0x19, RZ ;  /* 0x00000019a3b57810 */ /* 0x040fe40007ffe0ff */
[C---:B------:R-:W-:Y:S01]  /*3150*/  IADD3 R201, R163.reuse, 0x20, RZ ;  /* 0x00000020a3c97810 */ /* 0x040fe20007ffe0ff */
[----:B------:R-:W2:Y:S01]  /*3160*/  LDSM.16.M88.4 R112, [R149+0x1800] ;  /* 0x001800009570783b */ /* 0x000ea20000000200 */
[----:B------:R-:W-:Y:S01]  /*3170*/  I2F R171, R193 ;  /* 0x000000c100ab7306 */ /* 0x000fe20000201400 */
[C---:B------:R-:W-:Y:S02]  /*3180*/  IADD3 R213, R163.reuse, 0x51, RZ ;  /* 0x00000051a3d57810 */ /* 0x040fe40007ffe0ff */
[----:B------:R-:W-:Y:S01]  /*3190*/  LDSM.16.M88.4 R136, [R215+0x1800] ;  /* 0x00180000d788783b */ /* 0x000fe20000000200 */
[C---:B------:R-:W-:Y:S02]  /*31a0*/  IADD3 R205, R163.reuse, 0x28, RZ ;  /* 0x00000028a3cd7810 */ /* 0x040fe40007ffe0ff */
[C---:B------:R-:W-:Y:S01]  /*31b0*/  IADD3 R211, R163.reuse, 0x50, RZ ;  /* 0x00000050a3d37810 */ /* 0x040fe20007ffe0ff */
[----:B------:R-:W-:Y:S01]  /*31c0*/  LDSM.16.M88.4 R88, [R149+0x2400] ;  /* 0x002400009558783b */ /* 0x000fe20000000200 */
[----:B------:R-:W-:Y:S01]  /*31d0*/  I2F R186, R189 ;  /* 0x000000bd00ba7306 */ /* 0x000fe20000201400 */
[----:B------:R-:W-:-:S02]  /*31e0*/  IADD3 R223, R163, 0x60, RZ ;  /* 0x00000060a3df7810 */ /* 0x000fc40007ffe0ff */
[----:B------:R-:W-:Y:S01]  /*31f0*/  LDSM.16.M88.4 R96, [R149+0x2000] ;  /* 0x002000009560783b */ /* 0x000fe20000000200 */
[C---:B------:R-:W-:Y:S02]  /*3200*/  IADD3 R217, R163.reuse, 0x58, RZ ;  /* 0x00000058a3d97810 */ /* 0x040fe40007ffe0ff */
[C---:B------:R-:W-:Y:S01]  /*3210*/  IADD3 R221, R163.reuse, 0x59, RZ ;  /* 0x00000059a3dd7810 */ /* 0x040fe20007ffe0ff */
[----:B-1----:R-:W-:Y:S01]  /*3220*/  HMMA.16816.F32.BF16 R132, R4, R128, RZ ;  /* 0x000000800484723c */ /* 0x002fe200000418ff */
[----:B------:R-:W-:Y:S01]  /*3230*/  LDSM.16.M88.4 R80, [R149+0x2800] ;  /* 0x002800009550783b */ /* 0x000fe20000000200 */
[----:B------:R-:W-:Y:S01]  /*3240*/  I2F R167, R189 ;  /* 0x000000bd00a77306 */ /* 0x000fe20000201400 */
[C---:B------:R-:W-:Y:S02]  /*3250*/  IADD3 R233, R163.reuse, 0x69, RZ ;  /* 0x00000069a3e97810 */ /* 0x040fe40007ffe0ff */
[----:B------:R-:W-:Y:S01]  /*3260*/  LDSM.16.M88.4 R72, [R149+0x2c00] ;  /* 0x002c00009548783b */ /* 0x000fe20000000200 */
[----:B------:R-:W-:-:S02]  /*3270*/  IADD3 R227, R163, 0x61, RZ ;  /* 0x00000061a3e37810 */ /* 0x000fc40007ffe0ff */
[C---:B------:R-:W-:Y:S01]  /*3280*/  HMMA.16816.F32.BF16 R128, R4.reuse, R130, RZ ;  /* 0x000000820480723c */ /* 0x040fe200000418ff */
[----:B------:R-:W-:Y:S01]  /*3290*/  LDSM.16.M88.4 R64, [R149+0x3000] ;  /* 0x003000009540783b */ /* 0x000fe20000000200 */
[----:B------:R-:W-:Y:S01]  /*32a0*/  I2F R169, R191 ;  /* 0x000000bf00a97306 */ /* 0x000fe20000201400 */
[C---:B------:R-:W-:Y:S02]  /*32b0*/  IADD3 R229, R163.reuse, 0x68, RZ ;  /* 0x00000068a3e57810 */ /* 0x040fe40007ffe0ff */
[----:B------:R-:W-:Y:S01]  /*32c0*/  LDSM.16.M88.4 R56, [R149+0x3400] ;  /* 0x003400009538783b */ /* 0x000fe20000000200 */
[C---:B------:R-:W-:Y:S02]  /*32d0*/  IADD3 R235, R163.reuse, 0x71, RZ ;  /* 0x00000071a3eb7810 */ /* 0x040fe40007ffe0ff */
[----:B-----5:R-:W-:Y:S01]  /*32e0*/  HMMA.16816.F32.BF16 R124, R4, R120, RZ ;  /* 0x00000078047c723c */ /* 0x020fe200000418ff */
[----:B------:R-:W-:Y:S01]  /*32f0*/  LDSM.16.M88.4 R48, [R149+0x3800] ;  /* 0x003800009530783b */ /* 0x000fe20000000200 */
[----:B------:R-:W-:Y:S01]  /*3300*/  I2F R180, R183 ;  /* 0x000000b700b47306 */ /* 0x000fe20000201400 */
[----:B------:R-:W-:-:S02]  /*3310*/  IADD3 R237, R163, 0x79, RZ ;  /* 0x00000079a3ed7810 */ /* 0x000fc40007ffe0ff */
[----:B------:R-:W-:Y:S01]  /*3320*/  LDSM.16.M88.4 R40, [R149+0x3c00] ;  /* 0x003c00009528783b */ /* 0x000fe20000000200 */
[C---:B------:R-:W-:Y:S02]  /*3330*/  IADD3 R241, R163.reuse, 0x80, RZ ;  /* 0x00000080a3f17810 */ /* 0x040fe40007ffe0ff */
[C---:B----4-:R-:W-:Y:S01]  /*3340*/  HMMA.16816.F32.BF16 R132, R28.reuse, R144, R132 ;  /* 0x000000901c84723c */ /* 0x050fe20000041884 */
[----:B------:R-:W-:Y:S01]  /*3350*/  LDSM.16.M88.4 R32, [R149+0x4000] ;  /* 0x004000009520783b */ /* 0x000fe20000000200 */
[----:B------:R-:W-:Y:S03]  /*3360*/  I2F R164, R183 ;  /* 0x000000b700a47306 */ /* 0x000fe60000201400 */
[----:B------:R-:W-:Y:S03]  /*3370*/  LDSM.16.M88.4 R152, [R149+0x4c00] ;  /* 0x004c00009598783b */ /* 0x000fe60000000200 */
[C---:B------:R-:W-:Y:S01]  /*3380*/  HMMA.16816.F32.BF16 R128, R28.reuse, R146, R128 ;  /* 0x000000921c80723c */ /* 0x040fe20000041880 */
[----:B------:R-:W1:Y:S01]  /*3390*/  LDSM.16.M88.4 R144, [R215+0x1c00] ;  /* 0x001c0000d790783b */ /* 0x000e620000000200 */
[----:B------:R-:W-:Y:S03]  /*33a0*/  I2F R184, R187 ;  /* 0x000000bb00b87306 */ /* 0x000fe60000201400 */
[----:B------:R-:W-:Y:S03]  /*33b0*/  LDSM.16.M88.4 R20, [R149+0x4400] ;  /* 0x004400009514783b */ /* 0x000fe60000000200 */
[----:B---3--:R-:W-:Y:S01]  /*33c0*/  HMMA.16816.F32.BF16 R124, R28, R140, R124 ;  /* 0x0000008c1c7c723c */ /* 0x008fe2000004187c */
[----:B------:R-:W-:Y:S01]  /*33d0*/  LDSM.16.M88.4 R12, [R149+0x4800] ;  /* 0x00480000950c783b */ /* 0x000fe20000000200 */
[----:B------:R-:W-:Y:S03]  /*33e0*/  I2F R166, R187 ;  /* 0x000000bb00a67306 */ /* 0x000fe60000201400 */
[----:B------:R-:W0:Y:S02]  /*33f0*/  LDGDEPBAR ;  /* 0x00000000000079af */ /* 0x000e240000000000 */
[----:B------:R-:W-:Y:S01]  /*3400*/  IADD3 R141, R163, 0x78, RZ ;  /* 0x00000078a38d7810 */ /* 0x000fe20007ffe0ff */
[----:B--2---:R-:W-:Y:S01]  /*3410*/  HMMA.16816.F32.BF16 R108, R4, R104, RZ ;  /* 0x00000068046c723c */ /* 0x004fe200000418ff */
[----:B------:R-:W-:Y:S01]  /*3420*/  FMUL.FTZ R134, R134, c[0x0][0x2ec] ;  /* 0x0000bb0086867a20 */ /* 0x000fe20000410000 */
[----:B------:R-:W-:Y:S01]  /*3430*/  I2F R182, R185 ;  /* 0x000000b900b67306 */ /* 0x000fe20000201400 */
[----:B------:R-:W-:-:S02]  /*3440*/  FMUL.FTZ R133, R133, c[0x0][0x2ec] ;  /* 0x0000bb0085857a20 */ /* 0x000fc40000410000 */
[----:B------:R-:W-:Y:S02]  /*3450*/  FMUL.FTZ R240, R135, c[0x0][0x2ec] ;  /* 0x0000bb0087f07a20 */ /* 0x000fe40000410000 */
[----:B------:R-:W-:Y:S01]  /*3460*/  FMUL.FTZ R132, R132, c[0x0][0x2ec] ;  /* 0x0000bb0084847a20 */ /* 0x000fe20000410000 */
[----:B------:R-:W-:Y:S01]  /*3470*/  HMMA.16816.F32.BF16 R104, R4, R106, RZ ;  /* 0x0000006a0468723c */ /* 0x000fe200000418ff */
[----:B------:R-:W-:Y:S01]  /*3480*/  FMUL.FTZ R129, R129, c[0x0][0x2ec] ;  /* 0x0000bb0081817a20 */ /* 0x000fe20000410000 */
[----:B------:R-:W-:Y:S01]  /*3490*/  MUFU.TANH R134, R134 ;  /* 0x0000008600867308 */ /* 0x000fe20000002400 */
[----:B------:R-:W-:Y:S02]  /*34a0*/  FMUL.FTZ R128, R128, c[0x0][0x2ec] ;  /* 0x0000bb0080807a20 */ /* 0x000fe40000410000 */
[----:B------:R-:W-:-:S03]  /*34b0*/  FMUL.FTZ R130, R130, c[0x0][0x2ec] ;  /* 0x0000bb0082827a20 */ /* 0x000fc60000410000 */
[----:B------:R-:W-:Y:S01]  /*34c0*/  HMMA.16816.F32.BF16 R116, R4, R112, RZ ;  /* 0x000000700474723c */ /* 0x000fe200000418ff */
[----:B------:R-:W-:Y:S01]  /*34d0*/  FMUL.FTZ R124, R124, c[0x0][0x2ec] ;  /* 0x0000bb007c7c7a20 */ /* 0x000fe20000410000 */
[----:B------:R-:W-:Y:S01]  /*34e0*/  MUFU.TANH R133, R133 ;  /* 0x0000008500857308 */ /* 0x000fe20000002400 */
[----:B------:R-:W-:Y:S02]  /*34f0*/  FMUL.FTZ R125, R125, c[0x0][0x2ec] ;  /* 0x0000bb007d7d7a20 */ /* 0x000fe40000410000 */
[----:B------:R-:W-:-:S03]  /*3500*/  FMUL.FTZ R242, R127, c[0x0][0x2ec] ;  /* 0x0000bb007ff27a20 */ /* 0x000fc60000410000 */
[----:B------:R-:W-:Y:S02]  /*3510*/  HMMA.16816.F32.BF16 R112, R4, R114, RZ ;  /* 0x000000720470723c */ /* 0x000fe400000418ff */
[----:B------:R-:W-:Y:S06]  /*3520*/  MUFU.TANH R135, R128 ;  /* 0x0000008000877308 */ /* 0x000fec0000002400 */
[C---:B-1----:R-:W-:Y:S02]  /*3530*/  HMMA.16816.F32.BF16 R104, R28.reuse, R146, R104 ;  /* 0x000000921c68723c */ /* 0x042fe40000041868 */
[----:B------:R-:W1:Y:S05]  /*3540*/  MUFU.TANH R240, R240 ;  /* 0x000000f000f07308 */ /* 0x000e6a0000002400 */
[----:B------:R-:W-:Y:S01]  /*3550*/  FMUL.FTZ R146, R131, c[0x0][0x2ec] ;  /* 0x0000bb0083927a20 */ /* 0x000fe20000410000 */
[C---:B------:R-:W-:Y:S01]  /*3560*/  HMMA.16816.F32.BF16 R108, R28.reuse, R144, R108 ;  /* 0x000000901c6c723c */ /* 0x040fe2000004186c */
[----:B------:R-:W-:Y:S01]  /*3570*/  FMUL.FTZ R147, R126, c[0x0][0x2ec] ;  /* 0x0000bb007e937a20 */ /* 0x000fe20000410000 */
[----:B------:R-:W-:Y:S06]  /*3580*/  MUFU.TANH R131, R124 ;  /* 0x0000007c00837308 */ /* 0x000fec0000002400 */
[----:B------:R-:W-:Y:S02]  /*3590*/  HMMA.16816.F32.BF16 R116, R28, R136, R116 ;  /* 0x000000881c74723c */ /* 0x000fe40000041874 */
[----:B------:R2:W-:Y:S01]  /*35a0*/  MUFU.TANH R145, R125 ;  /* 0x0000007d00917308 */ /* 0x0005e20000002400 */
[----:B-1----:R-:W-:-:S05]  /*35b0*/  FFMA.FTZ R240, R171, UR4, R240 ;  /* 0x00000004abf07c23 */ /* 0x002fca00080100f0 */
[----:B------:R-:W-:Y:S02]  /*35c0*/  HMMA.16816.F32.BF16 R92, R4, R88, RZ ;  /* 0x00000058045c723c */ /* 0x000fe400000418ff */
[----:B------:R-:W-:Y:S06]  /*35d0*/  MUFU.TANH R129, R129 ;  /* 0x0000008100817308 */ /* 0x000fec0000002400 */
[----:B------:R-:W-:Y:S01]  /*35e0*/  HMMA.16816.F32.BF16 R112, R28, R138, R112 ;  /* 0x0000008a1c70723c */ /* 0x000fe20000041870 */
[----:B------:R-:W-:Y:S01]  /*35f0*/  LDSM.16.M88.4 R136, [R215+0x2000] ;  /* 0x00200000d788783b */ /* 0x000fe20000000200 */
[----:B------:R-:W-:Y:S01]  /*3600*/  MUFU.TANH R146, R146 ;  /* 0x0000009200927308 */ /* 0x000fe20000002400 */
[----:B------:R-:W-:-:S02]  /*3610*/  FMUL.FTZ R111, R111, c[0x0][0x2ec] ;  /* 0x0000bb006f6f7a20 */ /* 0x000fc40000410000 */
[----:B--2---:R-:W1:Y:S03]  /*3620*/  LDSM.16.M88.4 R124, [R215+0x2400] ;  /* 0x00240000d77c783b */ /* 0x004e660000000200 */
[C---:B------:R-:W-:Y:S01]  /*3630*/  HMMA.16816.F32.BF16 R120, R4.reuse, R122, RZ ;  /* 0x0000007a0478723c */ /* 0x040fe200000418ff */
[----:B------:R-:W-:Y:S01]  /*3640*/  FMUL.FTZ R118, R118, c[0x0][0x2ec] ;  /* 0x0000bb0076767a20 */ /* 0x000fe20000410000 */
[----:B------:R2:W3:Y:S01]  /*3650*/  MUFU.TANH R144, R130 ;  /* 0x0000008200907308 */ /* 0x0004e20000002400 */
[----:B------:R-:W-:Y:S02]  /*3660*/  FMUL.FTZ R243, R116, c[0x0][0x2ec] ;  /* 0x0000bb0074f37a20 */ /* 0x000fe40000410000 */
[----:B------:R-:W-:Y:S02]  /*3670*/  FMUL.FTZ R117, R117, c[0x0][0x2ec] ;  /* 0x0000bb0075757a20 */ /* 0x000fe40000410000 */
[----:B------:R-:W-:Y:S01]  /*3680*/  FMUL.FTZ R119, R119, c[0x0][0x2ec] ;  /* 0x0000bb0077777a20 */ /* 0x000fe20000410000 */
[C---:B------:R-:W-:Y:S02]  /*3690*/  HMMA.16816.F32.BF16 R100, R4.reuse, R96, RZ ;  /* 0x000000600464723c */ /* 0x040fe400000418ff */
[----:B------:R4:W-:Y:S06]  /*36a0*/  MUFU.TANH R247, R118 ;  /* 0x0000007600f77308 */ /* 0x0009ec0000002400 */
[----:B------:R-:W-:Y:S01]  /*36b0*/  FMUL.FTZ R249, R112, c[0x0][0x2ec] ;  /* 0x0000bb0070f97a20 */ /* 0x000fe20000410000 */
[----:B------:R-:W-:Y:S01]  /*36c0*/  HMMA.16816.F32.BF16 R84, R4, R80, RZ ;  /* 0x000000500454723c */ /* 0x000fe200000418ff */
[----:B------:R-:W-:Y:S01]  /*36d0*/  FMUL.FTZ R116, R113, c[0x0][0x2ec] ;  /* 0x0000bb0071747a20 */ /* 0x000fe20000410000 */
[----:B------:R5:W-:Y:S01]  /*36e0*/  MUFU.TANH R245, R117 ;  /* 0x0000007500f57308 */ /* 0x000be20000002400 */
[----:B--2---:R-:W-:Y:S01]  /*36f0*/  IMNMX R130, R195, R148, PT ;  /* 0x00000094c3827217 */ /* 0x004fe20003800200 */
[----:B---3--:R-:W-:Y:S01]  /*3700*/  FFMA.FTZ R169, R169, UR4, R144 ;  /* 0x00000004a9a97c23 */ /* 0x008fe20008010090 */
[----:B------:R-:W-:-:S02]  /*3710*/  IADD3 R144, R163, 0x80, RZ ;  /* 0x00000080a3907810 */ /* 0x000fc40007ffe0ff */
[-C--:B------:R-:W-:Y:S01]  /*3720*/  ISETP.GE.AND P3, PT, R189, R130.reuse, PT ;  /* 0x00000082bd00720c */ /* 0x080fe20003f66270 */
[----:B------:R-:W-:Y:S01]  /*3730*/  HMMA.16816.F32.BF16 R120, R28, R142, R120 ;  /* 0x0000008e1c78723c */ /* 0x000fe20000041878 */
[----:B----4-:R-:W-:Y:S01]  /*3740*/  FMUL.FTZ R118, R115, c[0x0][0x2ec] ;  /* 0x0000bb0073767a20 */ /* 0x010fe20000410000 */
[----:B------:R-:W-:Y:S01]  /*3750*/  MUFU.TANH R147, R147 ;  /* 0x0000009300937308 */ /* 0x000fe20000002400 */
[-C--:B------:R-:W-:Y:S02]  /*3760*/  ISETP.GE.AND P6, PT, R193, R130.reuse, PT ;  /* 0x00000082c100720c */ /* 0x080fe40003fc6270 */
[----:B------:R-:W-:-:S03]  /*3770*/  ISETP.GE.AND P2, PT, R191, R130, PT ;  /* 0x00000082bf00720c */ /* 0x000fc60003f46270 */
[----:B------:R-:W-:Y:S01]  /*3780*/  HMMA.16816.F32.BF16 R96, R4, R98, RZ ;  /* 0x000000620460723c */ /* 0x000fe200000418ff */
[----:B-----5:R-:W-:Y:S01]  /*3790*/  FMUL.FTZ R117, R108, c[0x0][0x2ec] ;  /* 0x0000bb006c757a20 */ /* 0x020fe20000410000 */
[----:B------:R-:W-:Y:S01]  /*37a0*/  I2F R165, R185 ;  /* 0x000000b900a57306 */ /* 0x000fe20000201400 */
[----:B------:R-:W-:-:S05]  /*37b0*/  FMUL.FTZ R108, R104, c[0x0][0x2ec] ;  /* 0x0000bb00686c7a20 */ /* 0x000fca0000410000 */
[----:B-1----:R-:W-:Y:S02]  /*37c0*/  HMMA.16816.F32.BF16 R92, R28, R124, R92 ;  /* 0x0000007c1c5c723c */ /* 0x002fe4000004185c */
[----:B------:R-:W1:Y:S05]  /*37d0*/  MUFU.TANH R242, R242 ;  /* 0x000000f200f27308 */ /* 0x000e6a0000002400 */
[----:B------:R-:W-:Y:S01]  /*37e0*/  FMUL.FTZ R125, R114, c[0x0][0x2ec] ;  /* 0x0000bb00727d7a20 */ /* 0x000fe20000410000 */
[----:B------:R-:W-:Y:S01]  /*37f0*/  HMMA.16816.F32.BF16 R88, R4, R90, RZ ;  /* 0x0000005a0458723c */ /* 0x000fe200000418ff */
[----:B------:R-:W2:Y:S01]  /*3800*/  LDSM.16.M88.4 R112, [R215+0x2800] ;  /* 0x00280000d770783b */ /* 0x000ea20000000200 */
[----:B------:R-:W-:Y:S01]  /*3810*/  FMUL.FTZ R120, R120, c[0x0][0x2ec] ;  /* 0x0000bb0078787a20 */ /* 0x000fe20000410000 */
[----:B------:R-:W-:Y:S01]  /*3820*/  I2F R200, R203 ;  /* 0x000000cb00c87306 */ /* 0x000fe20000201400 */
[----:B------:R-:W-:-:S02]  /*3830*/  FMUL.FTZ R121, R121, c[0x0][0x2ec] ;  /* 0x0000bb0079797a20 */ /* 0x000fc40000410000 */
[----:B------:R-:W-:Y:S02]  /*3840*/  FMUL.FTZ R122, R122, c[0x0][0x2ec] ;  /* 0x0000bb007a7a7a20 */ /* 0x000fe40000410000 */
[C---:B------:R-:W-:Y:S01]  /*3850*/  HMMA.16816.F32.BF16 R100, R28.reuse, R136, R100 ;  /* 0x000000881c64723c */ /* 0x040fe20000041864 */
[----:B------:R-:W-:Y:S02]  /*3860*/  FMUL.FTZ R123, R123, c[0x0][0x2ec] ;  /* 0x0000bb007b7b7a20 */ /* 0x000fe40000410000 */
[----:B------:R3:W-:Y:S05]  /*3870*/  MUFU.TANH R239, R120 ;  /* 0x0000007800ef7308 */ /* 0x0007ea0000002400 */
[----:B------:R-:W-:Y:S01]  /*3880*/  HMMA.16816.F32.BF16 R96, R28, R138, R96 ;  /* 0x0000008a1c60723c */ /* 0x000fe20000041860 */
[----:B------:R-:W-:-:S02]  /*3890*/  FMUL.FTZ R93, R93, c[0x0][0x2ec] ;  /* 0x0000bb005d5d7a20 */ /* 0x000fc40000410000 */
[----:B------:R4:W-:Y:S01]  /*38a0*/  MUFU.TANH R137, R121 ;  /* 0x0000007900897308 */ /* 0x0009e20000002400 */
[----:B------:R-:W-:Y:S02]  /*38b0*/  FMUL.FTZ R95, R95, c[0x0][0x2ec] ;  /* 0x0000bb005f5f7a20 */ /* 0x000fe40000410000 */
[----:B------:R-:W-:Y:S02]  /*38c0*/  FMUL.FTZ R92, R92, c[0x0][0x2ec] ;  /* 0x0000bb005c5c7a20 */ /* 0x000fe40000410000 */
[----:B------:R-:W-:Y:S01]  /*38d0*/  HMMA.16816.F32.BF16 R80, R4, R82, RZ ;  /* 0x000000520450723c */ /* 0x000fe200000418ff */
[----:B---3--:R-:W-:Y:S02]  /*38e0*/  FMUL.FTZ R120, R109, c[0x0][0x2ec] ;  /* 0x0000bb006d787a20 */ /* 0x008fe40000410000 */
[----:B------:R3:W-:Y:S01]  /*38f0*/  MUFU.TANH R139, R122 ;  /* 0x0000007a008b7308 */ /* 0x0007e20000002400 */
[----:B------:R-:W-:-:S04]  /*3900*/  FMUL.FTZ R109, R105, c[0x0][0x2ec] ;  /* 0x0000bb00696d7a20 */ /* 0x000fc80000410000 */
[----:B------:R-:W-:Y:S01]  /*3910*/  HMMA.16816.F32.BF16 R88, R28, R126, R88 ;  /* 0x0000007e1c58723c */ /* 0x000fe20000041858 */
[----:B------:R-:W-:Y:S02]  /*3920*/  FMUL.FTZ R101, R101, c[0x0][0x2ec] ;  /* 0x0000bb0065657a20 */ /* 0x000fe40000410000 */
[----:B----4-:R-:W-:Y:S01]  /*3930*/  FMUL.FTZ R121, R110, c[0x0][0x2ec] ;  /* 0x0000bb006e797a20 */ /* 0x010fe20000410000 */
[----:B------:R-:W-:Y:S01]  /*3940*/  I2F R202, R203 ;  /* 0x000000cb00ca7306 */ /* 0x000fe20000201400 */
[----:B------:R-:W-:Y:S02]  /*3950*/  FMUL.FTZ R110, R106, c[0x0][0x2ec] ;  /* 0x0000bb006a6e7a20 */ /* 0x000fe40000410000 */
[----:B-1----:R-:W-:Y:S01]  /*3960*/  FFMA.FTZ R126, R165, UR4, R242 ;  /* 0x00000004a57e7c23 */ /* 0x002fe200080100f2 */
[----:B------:R-:W-:Y:S01]  /*3970*/  HMMA.16816.F32.BF16 R76, R4, R72, RZ ;  /* 0x00000048044c723c */ /* 0x000fe200000418ff */
[----:B------:R-:W-:Y:S01]  /*3980*/  FMUL.FTZ R96, R96, c[0x0][0x2ec] ;  /* 0x0000bb0060607a20 */ /* 0x000fe20000410000 */
[----:B------:R-:W-:Y:S01]  /*3990*/  IADD3 R242, R163, 0xa8, RZ ;  /* 0x000000a8a3f27810 */ /* 0x000fe20007ffe0ff */
[----:B------:R-:W-:Y:S01]  /*39a0*/  FMUL.FTZ R124, R99, c[0x0][0x2ec] ;  /* 0x0000bb00637c7a20 */ /* 0x000fe20000410000 */
[----:B------:R-:W1:Y:S01]  /*39b0*/  MUFU.TANH R119, R119 ;  /* 0x0000007700777308 */ /* 0x000e620000002400 */
[----:B---3--:R-:W-:-:S02]  /*39c0*/  FMUL.FTZ R122, R98, c[0x0][0x2ec] ;  /* 0x0000bb00627a7a20 */ /* 0x008fc40000410000 */
[----:B------:R-:W-:Y:S01]  /*39d0*/  FMUL.FTZ R103, R103, c[0x0][0x2ec] ;  /* 0x0000bb0067677a20 */ /* 0x000fe20000410000 */
[----:B--2---:R-:W-:Y:S01]  /*39e0*/  HMMA.16816.F32.BF16 R84, R28, R112, R84 ;  /* 0x000000701c54723c */ /* 0x004fe20000041854 */
[----:B------:R-:W-:Y:S02]  /*39f0*/  FMUL.FTZ R102, R102, c[0x0][0x2ec] ;  /* 0x0000bb0066667a20 */ /* 0x000fe40000410000 */
[----:B------:R-:W-:Y:S01]  /*3a00*/  FMUL.FTZ R100, R100, c[0x0][0x2ec] ;  /* 0x0000bb0064647a20 */ /* 0x000fe20000410000 */
[----:B------:R-:W-:Y:S03]  /*3a10*/  I2F R176, R181 ;  /* 0x000000b500b07306 */ /* 0x000fe60000201400 */
[----:B------:R-:W-:Y:S01]  /*3a20*/  FMUL.FTZ R112, R107, c[0x0][0x2ec] ;  /* 0x0000bb006b707a20 */ /* 0x000fe20000410000 */
[----:B------:R-:W-:Y:S01]  /*3a30*/  HMMA.16816.F32.BF16 R72, R4, R74, RZ ;  /* 0x0000004a0448723c */ /* 0x000fe200000418ff */
[----:B------:R-:W2:Y:S01]  /*3a40*/  LDSM.16.M88.4 R104, [R215+0x2c00] ;  /* 0x002c0000d768783b */ /* 0x000ea20000000200 */
[----:B------:R-:W-:-:S02]  /*3a50*/  FMUL.FTZ R88, R88, c[0x0][0x2ec] ;  /* 0x0000bb0058587a20 */ /* 0x000fc40000410000 */
[----:B------:R-:W-:Y:S01]  /*3a60*/  FMUL.FTZ R89, R89, c[0x0][0x2ec] ;  /* 0x0000bb0059597a20 */ /* 0x000fe20000410000 */
[----:B------:R-:W-:Y:S01]  /*3a70*/  I2F R2, R181 ;  /* 0x000000b500027306 */ /* 0x000fe20000201400 */
[----:B------:R-:W-:Y:S02]  /*3a80*/  FMUL.FTZ R136, R90, c[0x0][0x2ec] ;  /* 0x0000bb005a887a20 */ /* 0x000fe40000410000 */
[----:B------:R-:W-:Y:S01]  /*3a90*/  HMMA.16816.F32.BF16 R80, R28, R114, R80 ;  /* 0x000000721c50723c */ /* 0x000fe20000041850 */
[----:B------:R-:W-:Y:S02]  /*3aa0*/  FMUL.FTZ R113, R91, c[0x0][0x2ec] ;  /* 0x0000bb005b717a20 */ /* 0x000fe40000410000 */
[----:B-1----:R-:W-:Y:S01]  /*3ab0*/  FFMA.FTZ R119, R202, UR4, R119 ;  /* 0x00000004ca777c23 */ /* 0x002fe20008010077 */
[----:B------:R-:W-:Y:S01]  /*3ac0*/  IADD3 R202, R163, 0x39, RZ ;  /* 0x00000039a3ca7810 */ /* 0x000fe20007ffe0ff */
[----:B------:R1:W-:Y:S02]  /*3ad0*/  MUFU.TANH R114, R96 ;  /* 0x0000006000727308 */ /* 0x0003e40000002400 */
[----:B------:R-:W-:Y:S01]  /*3ae0*/  FMUL.FTZ R115, R97, c[0x0][0x2ec] ;  /* 0x0000bb0061737a20 */ /* 0x000fe20000410000 */
[----:B------:R-:W-:Y:S01]  /*3af0*/  HMMA.16816.F32.BF16 R68, R4, R64, RZ ;  /* 0x000000400444723c */ /* 0x000fe200000418ff */
[----:B------:R-:W-:-:S02]  /*3b00*/  FMUL.FTZ R86, R86, c[0x0][0x2ec] ;  /* 0x0000bb0056567a20 */ /* 0x000fc40000410000 */
[----:B------:R-:W-:Y:S02]  /*3b10*/  FMUL.FTZ R84, R84, c[0x0][0x2ec] ;  /* 0x0000bb0054547a20 */ /* 0x000fe40000410000 */
[----:B------:R-:W3:Y:S03]  /*3b20*/  MUFU.TANH R123, R123 ;  /* 0x0000007b007b7308 */ /* 0x000ee60000002400 */
[C---:B------:R-:W-:Y:S01]  /*3b30*/  HMMA.16816.F32.BF16 R64, R4.reuse, R66, RZ ;  /* 0x000000420440723c */ /* 0x040fe200000418ff */
[----:B-1----:R-:W1:Y:S04]  /*3b40*/  LDSM.16.M88.4 R96, [R215+0x3000] ;  /* 0x00300000d760783b */ /* 0x002e680000000200 */
[----:B------:R-:W-:Y:S03]  /*3b50*/  I2F R192, R201 ;  /* 0x000000c900c07306 */ /* 0x000fe60000201400 */
[----:B------:R-:W-:Y:S01]  /*3b60*/  HMMA.16816.F32.BF16 R60, R4, R56, RZ ;  /* 0x00000038043c723c */ /* 0x000fe200000418ff */
[----:B---3--:R-:W-:-:S04]  /*3b70*/  FFMA.FTZ R2, R2, UR4, R123 ;  /* 0x0000000402027c23 */ /* 0x008fc8000801007b */
[----:B------:R-:W3:Y:S03]  /*3b80*/  I2F R194, R201 ;  /* 0x000000c900c27306 */ /* 0x000ee60000201400 */
[----:B------:R-:W-:Y:S05]  /*3b90*/  HMMA.16816.F32.BF16 R56, R4, R58, RZ ;  /* 0x0000003a0438723c */ /* 0x000fea00000418ff */
[----:B------:R-:W-:Y:S03]  /*3ba0*/  MUFU.TANH R243, R243 ;  /* 0x000000f300f37308 */ /* 0x000fe60000002400 */
[C---:B--2---:R-:W-:Y:S05]  /*3bb0*/  HMMA.16816.F32.BF16 R72, R28.reuse, R106, R72 ;  /* 0x0000006a1c48723c */ /* 0x044fea0000041848 */
[----:B------:R-:W-:Y:S02]  /*3bc0*/  I2F R212, R213 ;  /* 0x000000d500d47306 */ /* 0x000fe40000201400 */
[----:B------:R-:W-:Y:S01]  /*3bd0*/  FMUL.FTZ R107, R94, c[0x0][0x2ec] ;  /* 0x0000bb005e6b7a20 */ /* 0x000fe20000410000 */
[----:B------:R-:W-:Y:S01]  /*3be0*/  HMMA.16816.F32.BF16 R76, R28, R104, R76 ;  /* 0x000000681c4c723c */ /* 0x000fe2000004184c */
[----:B------:R-:W-:Y:S01]  /*3bf0*/  FFMA.FTZ R106, R166, UR4, R147 ;  /* 0x00000004a66a7c23 */ /* 0x000fe20008010093 */
[C---:B------:R-:W-:Y:S01]  /*3c00*/  IADD3 R147, R163.reuse, 0xa0, RZ ;  /* 0x000000a0a3937810 */ /* 0x040fe20007ffe0ff */
[----:B---3--:R-:W-:Y:S01]  /*3c10*/  FFMA.FTZ R123, R194, UR4, R247 ;  /* 0x00000004c27b7c23 */ /* 0x008fe200080100f7 */
[C---:B------:R-:W-:Y:S01]  /*3c20*/  IADD3 R247, R163.reuse, 0x29, RZ ;  /* 0x00000029a3f77810 */ /* 0x040fe20007ffe0ff */
[----:B------:R-:W-:Y:S02]  /*3c30*/  MUFU.TANH R105, R88 ;  /* 0x0000005800697308 */ /* 0x000fe40000002400 */
[----:B------:R-:W-:Y:S01]  /*3c40*/  FFMA.FTZ R104, R164, UR4, R139 ;  /* 0x00000004a4687c23 */ /* 0x000fe2000801008b */
[----:B------:R-:W-:Y:S01]  /*3c50*/  HMMA.16816.F32.BF16 R52, R4, R48, RZ ;  /* 0x000000300434723c */ /* 0x000fe200000418ff */
[----:B------:R-:W-:-:S04]  /*3c60*/  IADD3 R164, R163, 0xa1, RZ ;  /* 0x000000a1a3a47810 */ /* 0x000fc80007ffe0ff */
[----:B------:R2:W-:Y:S03]  /*3c70*/  MUFU.TANH R94, R89 ;  /* 0x00000059005e7308 */ /* 0x0005e60000002400 */
[C---:B-1----:R-:W-:Y:S01]  /*3c80*/  HMMA.16816.F32.BF16 R68, R28.reuse, R96, R68 ;  /* 0x000000601c44723c */ /* 0x042fe20000041844 */
[----:B------:R-:W-:Y:S02]  /*3c90*/  FMUL.FTZ R72, R72, c[0x0][0x2ec] ;  /* 0x0000bb0048487a20 */ /* 0x000fe40000410000 */
[----:B------:R-:W-:Y:S02]  /*3ca0*/  FMUL.FTZ R73, R73, c[0x0][0x2ec] ;  /* 0x0000bb0049497a20 */ /* 0x000fe40000410000 */
[----:B------:R-:W-:Y:S01]  /*3cb0*/  FMUL.FTZ R75, R75, c[0x0][0x2ec] ;  /* 0x0000bb004b4b7a20 */ /* 0x000fe20000410000 */
[----:B------:R1:W-:Y:S01]  /*3cc0*/  MUFU.TANH R97, R86 ;  /* 0x0000005600617308 */ /* 0x0003e20000002400 */
[----:B------:R-:W-:Y:S01]  /*3cd0*/  FMUL.FTZ R96, R85, c[0x0][0x2ec] ;  /* 0x0000bb0055607a20 */ /* 0x000fe20000410000 */
[----:B------:R-:W-:Y:S01]  /*3ce0*/  HMMA.16816.F32.BF16 R64, R28, R98, R64 ;  /* 0x000000621c40723c */ /* 0x000fe20000041840 */
[----:B------:R-:W-:-:S02]  /*3cf0*/  FMUL.FTZ R85, R87, c[0x0][0x2ec] ;  /* 0x0000bb0057557a20 */ /* 0x000fc40000410000 */
[----:B------:R-:W-:Y:S02]  /*3d00*/  FMUL.FTZ R87, R80, c[0x0][0x2ec] ;  /* 0x0000bb0050577a20 */ /* 0x000fe40000410000 */
[----:B------:R-:W-:Y:S01]  /*3d10*/  FMUL.FTZ R80, R81, c[0x0][0x2ec] ;  /* 0x0000bb0051507a20 */ /* 0x000fe20000410000 */
[----:B--2---:R-:W2:Y:S01]  /*3d20*/  LDSM.16.M88.4 R88, [R215+0x3400] ;  /* 0x00340000d758783b */ /* 0x004ea20000000200 */
[----:B------:R-:W-:Y:S01]  /*3d30*/  FMUL.FTZ R99, R82, c[0x0][0x2ec] ;  /* 0x0000bb0052637a20 */ /* 0x000fe20000410000 */
[----:B------:R-:W-:Y:S01]  /*3d40*/  HMMA.16816.F32.BF16 R44, R4, R40, RZ ;  /* 0x00000028042c723c */ /* 0x000fe200000418ff */
[----:B------:R-:W-:Y:S01]  /*3d50*/  FMUL.FTZ R81, R83, c[0x0][0x2ec] ;  /* 0x0000bb0053517a20 */ /* 0x000fe20000410000 */
[----:B------:R-:W-:Y:S01]  /*3d60*/  I2F R214, R213 ;  /* 0x000000d500d67306 */ /* 0x000fe20000201400 */
[----:B------:R-:W-:Y:S02]  /*3d70*/  FMUL.FTZ R83, R76, c[0x0][0x2ec] ;  /* 0x0000bb004c537a20 */ /* 0x000fe40000410000 */
[----:B------:R-:W-:-:S02]  /*3d80*/  FMUL.FTZ R82, R77, c[0x0][0x2ec] ;  /* 0x0000bb004d527a20 */ /* 0x000fc40000410000 */
[----:B------:R-:W-:Y:S01]  /*3d90*/  FFMA.FTZ R98, R175, UR4, R134 ;  /* 0x00000004af627c23 */ /* 0x000fe20008010086 */
[C---:B------:R-:W-:Y:S01]  /*3da0*/  HMMA.16816.F32.BF16 R40, R4.reuse, R42, RZ ;  /* 0x0000002a0428723c */ /* 0x040fe200000418ff */
[----:B-1----:R-:W-:Y:S01]  /*3db0*/  FMUL.FTZ R86, R68, c[0x0][0x2ec] ;  /* 0x0000bb0044567a20 */ /* 0x002fe20000410000 */
[----:B------:R-:W-:Y:S06]  /*3dc0*/  MUFU.TANH R93, R93 ;  /* 0x0000005d005d7308 */ /* 0x000fec0000002400 */
[----:B------:R-:W-:Y:S01]  /*3dd0*/  FMUL.FTZ R246, R66, c[0x0][0x2ec] ;  /* 0x0000bb0042f67a20 */ /* 0x000fe20000410000 */
[----:B------:R-:W-:Y:S01]  /*3de0*/  HMMA.16816.F32.BF16 R36, R4, R32, RZ ;  /* 0x000000200424723c */ /* 0x000fe200000418ff */
[----:B------:R-:W1:Y:S01]  /*3df0*/  MUFU.TANH R95, R95 ;  /* 0x0000005f005f7308 */ /* 0x000e620000002400 */
[----:B------:R-:W-:-:S06]  /*3e00*/  FMUL.FTZ R67, R67, c[0x0][0x2ec] ;  /* 0x0000bb0043437a20 */ /* 0x000fcc0000410000 */
[C---:B------:R-:W-:Y:S01]  /*3e10*/  HMMA.16816.F32.BF16 R32, R4.reuse, R34, RZ ;  /* 0x000000220420723c */ /* 0x040fe200000418ff */
[----:B------:R-:W-:Y:S07]  /*3e20*/  I2F R204, R205 ;  /* 0x000000cd00cc7306 */ /* 0x000fee0000201400 */
[----:B------:R-:W-:Y:S01]  /*3e30*/  HMMA.16816.F32.BF16 R48, R4, R50, RZ ;  /* 0x000000320430723c */ /* 0x000fe200000418ff */
[----:B------:R-:W-:Y:S01]  /*3e40*/  I2F R208, R205 ;  /* 0x000000cd00d07306 */ /* 0x000fe20000201400 */
[----:B-1----:R-:W-:Y:S01]  /*3e50*/  FFMA.FTZ R95, R214, UR4, R95 ;  /* 0x00000004d65f7c23 */ /* 0x002fe2000801005f */
[----:B------:R-:W-:-:S05]  /*3e60*/  IADD3 R214, R163, 0xb1, RZ ;  /* 0x000000b1a3d67810 */ /* 0x000fca0007ffe0ff */
[C---:B--2---:R-:W-:Y:S01]  /*3e70*/  HMMA.16816.F32.BF16 R60, R28.reuse, R88, R60 ;  /* 0x000000581c3c723c */ /* 0x044fe2000004183c */
[----:B------:R-:W-:Y:S06]  /*3e80*/  MUFU.TANH R249, R249 ;  /* 0x000000f900f97308 */ /* 0x000fec0000002400 */
[----:B------:R-:W-:Y:S01]  /*3e90*/  FMUL.FTZ R89, R78, c[0x0][0x2ec] ;  /* 0x0000bb004e597a20 */ /* 0x000fe20000410000 */
[----:B------:R-:W-:Y:S01]  /*3ea0*/  HMMA.16816.F32.BF16 R56, R28, R90, R56 ;  /* 0x0000005a1c38723c */ /* 0x000fe20000041838 */
[----:B------:R-:W-:Y:S01]  /*3eb0*/  FMUL.FTZ R88, R74, c[0x0][0x2ec] ;  /* 0x0000bb004a587a20 */ /* 0x000fe20000410000 */
[----:B------:R-:W1:Y:S01]  /*3ec0*/  MUFU.TANH R125, R125 ;  /* 0x0000007d007d7308 */ /* 0x000e620000002400 */
[----:B------:R-:W-:-:S04]  /*3ed0*/  FMUL.FTZ R74, R69, c[0x0][0x2ec] ;  /* 0x0000bb00454a7a20 */ /* 0x000fc80000410000 */
[----:B------:R-:W-:Y:S01]  /*3ee0*/  FMUL.FTZ R91, R79, c[0x0][0x2ec] ;  /* 0x0000bb004f5b7a20 */ /* 0x000fe20000410000 */
[C---:B------:R-:W-:Y:S01]  /*3ef0*/  HMMA.16816.F32.BF16 R8, R4.reuse, R152, RZ ;  /* 0x000000980408723c */ /* 0x040fe200000418ff */
[----:B------:R-:W2:Y:S01]  /*3f00*/  LDSM.16.M88.4 R76, [R215+0x3800] ;  /* 0x00380000d74c783b */ /* 0x000ea20000000200 */
[----:B------:R-:W-:Y:S01]  /*3f10*/  FMUL.FTZ R90, R70, c[0x0][0x2ec] ;  /* 0x0000bb00465a7a20 */ /* 0x000fe20000410000 */
[----:B------:R-:W-:Y:S04]  /*3f20*/  I2F R209, R211 ;  /* 0x000000d300d17306 */ /* 0x000fe80000201400 */
[----:B------:R-:W-:Y:S01]  /*3f30*/  IADD3 R153, R163, 0x70, RZ ;  /* 0x00000070a3997810 */ /* 0x000fe20007ffe0ff */
[----:B------:R-:W-:Y:S01]  /*3f40*/  FMUL.FTZ R60, R60, c[0x0][0x2ec] ;  /* 0x0000bb003c3c7a20 */ /* 0x000fe20000410000 */
[----:B------:R-:W-:Y:S01]  /*3f50*/  HMMA.16816.F32.BF16 R24, R4, R20, RZ ;  /* 0x000000140418723c */ /* 0x000fe200000418ff */
[----:B------:R-:W-:Y:S01]  /*3f60*/  FMUL.FTZ R66, R61, c[0x0][0x2ec] ;  /* 0x0000bb003d427a20 */ /* 0x000fe20000410000 */
[----:B------:R-:W-:Y:S01]  /*3f70*/  I2F R210, R211 ;  /* 0x000000d300d27306 */ /* 0x000fe20000201400 */
[----:B------:R-:W-:-:S02]  /*3f80*/  FMUL.FTZ R250, R62, c[0x0][0x2ec] ;  /* 0x0000bb003efa7a20 */ /* 0x000fc40000410000 */
[----:B------:R-:W-:Y:S02]  /*3f90*/  FMUL.FTZ R248, R63, c[0x0][0x2ec] ;  /* 0x0000bb003ff87a20 */ /* 0x000fe40000410000 */
[----:B------:R-:W-:Y:S01]  /*3fa0*/  FMUL.FTZ R252, R57, c[0x0][0x2ec] ;  /* 0x0000bb0039fc7a20 */ /* 0x000fe20000410000 */
[C---:B------:R-:W-:Y:S01]  /*3fb0*/  HMMA.16816.F32.BF16 R16, R4.reuse, R12, RZ ;  /* 0x0000000c0410723c */ /* 0x040fe200000418ff */
[----:B------:R-:W-:Y:S01]  /*3fc0*/  FMUL.FTZ R57, R58, c[0x0][0x2ec] ;  /* 0x0000bb003a397a20 */ /* 0x000fe20000410000 */
[----:B------:R3:W-:Y:S01]  /*3fd0*/  MUFU.TANH R244, R60 ;  /* 0x0000003c00f47308 */ /* 0x0007e20000002400 */
[----:B------:R-:W-:Y:S01]  /*3fe0*/  FMUL.FTZ R58, R59, c[0x0][0x2ec] ;  /* 0x0000bb003b3a7a20 */ /* 0x000fe20000410000 */
[C---:B------:R-:W-:Y:S01]  /*3ff0*/  IADD3 R59, R163.reuse, 0x91, RZ ;  /* 0x00000091a33b7810 */ /* 0x040fe20007ffe0ff */
[----:B-1----:R-:W-:Y:S02]  /*4000*/  FFMA.FTZ R125, R208, UR4, R125 ;  /* 0x00000004d07d7c23 */ /* 0x002fe4000801007d */
[----:B------:R-:W-:Y:S01]  /*4010*/  FMUL.FTZ R56, R56, c[0x0][0x2ec] ;  /* 0x0000bb0038387a20 */ /* 0x000fe20000410000 */
[C---:B------:R-:W-:Y:S02]  /*4020*/  HMMA.16816.F32.BF16 R20, R4.reuse, R22, RZ ;  /* 0x000000160414723c */ /* 0x040fe400000418ff */
[----:B------:R1:W-:Y:S06]  /*4030*/  MUFU.TANH R127, R57 ;  /* 0x00000039007f7308 */ /* 0x0003ec0000002400 */
[----:B------:R-:W-:Y:S01]  /*4040*/  HMMA.16816.F32.BF16 R12, R4, R14, RZ ;  /* 0x0000000e040c723c */ /* 0x000fe200000418ff */
[----:B---3--:R-:W3:Y:S01]  /*4050*/  LDSM.16.M88.4 R60, [R215+0x4000] ;  /* 0x00400000d73c783b */ /* 0x008ee20000000200 */
[----:B------:R-:W-:Y:S06]  /*4060*/  MUFU.TANH R92, R92 ;  /* 0x0000005c005c7308 */ /* 0x000fec0000002400 */
[----:B--2---:R-:W-:Y:S01]  /*4070*/  HMMA.16816.F32.BF16 R52, R28, R76, R52 ;  /* 0x0000004c1c34723c */ /* 0x004fe20000041834 */
[----:B-1----:R-:W-:Y:S01]  /*4080*/  FFMA.FTZ R57, R186, UR4, R129 ;  /* 0x00000004ba397c23 */ /* 0x002fe20008010081 */
[----:B------:R-:W1:Y:S01]  /*4090*/  MUFU.TANH R107, R107 ;  /* 0x0000006b006b7308 */ /* 0x000e620000002400 */
[----:B------:R-:W-:Y:S01]  /*40a0*/  FFMA.FTZ R129, R204, UR4, R249 ;  /* 0x00000004cc817c23 */ /* 0x000fe200080100f9 */
[----:B------:R-:W-:-:S03]  /*40b0*/  IADD3 R204, R163, 0x38, RZ ;  /* 0x00000038a3cc7810 */ /* 0x000fc60007ffe0ff */
[----:B------:R-:W-:Y:S01]  /*40c0*/  FMUL.FTZ R76, R71, c[0x0][0x2ec] ;  /* 0x0000bb00474c7a20 */ /* 0x000fe20000410000 */
[----:B------:R-:W-:Y:S01]  /*40d0*/  FSEL R57, R57, -INF , !P3 ;  /* 0xff80000039397808 */ /* 0x000fe20005800000 */
[----:B------:R-:W2:Y:S01]  /*40e0*/  LDSM.16.M88.4 R68, [R215+0x3c00] ;  /* 0x003c0000d744783b */ /* 0x000ea20000000200 */
[----:B------:R-:W-:Y:S01]  /*40f0*/  ISETP.GE.AND P3, PT, R183, R130, PT ;  /* 0x00000082b700720c */ /* 0x000fe20003f66270 */
[----:B------:R-:W-:Y:S01]  /*4100*/  I2F R222, R223 ;  /* 0x000000df00de7306 */ /* 0x000fe20000201400 */
[----:B------:R-:W-:Y:S07]  /*4110*/  HMMA.16816.F32.BF16 R48, R28, R78, R48 ;  /* 0x0000004e1c30723c */ /* 0x000fee0000041830 */
[----:B------:R-:W-:Y:S01]  /*4120*/  I2F R224, R223 ;  /* 0x000000df00e07306 */ /* 0x000fe20000201400 */
[----:B------:R-:W-:Y:S01]  /*4130*/  FMUL.FTZ R78, R64, c[0x0][0x2ec] ;  /* 0x0000bb00404e7a20 */ /* 0x000fe20000410000 */
[----:B------:R-:W-:Y:S01]  /*4140*/  HMMA.16816.F32.BF16 R4, R4, R154, RZ ;  /* 0x0000009a0404723c */ /* 0x000fe200000418ff */
[----:B------:R-:W-:-:S02]  /*4150*/  FMUL.FTZ R64, R65, c[0x0][0x2ec] ;  /* 0x0000bb0041407a20 */ /* 0x000fc40000410000 */
[----:B------:R-:W-:Y:S02]  /*4160*/  FMUL.FTZ R53, R53, c[0x0][0x2ec] ;  /* 0x0000bb0035357a20 */ /* 0x000fe40000410000 */
[----:B------:R-:W-:Y:S01]  /*4170*/  FFMA.FTZ R65, R176, UR4, R137 ;  /* 0x00000004b0417c23 */ /* 0x000fe20008010089 */
[----:B------:R-:W4:Y:S01]  /*4180*/  MUFU.TANH R84, R84 ;  /* 0x0000005400547308 */ /* 0x000f220000002400 */
[----:B------:R-:W-:Y:S01]  /*4190*/  FFMA.FTZ R79, R212, UR4, R93 ;  /* 0x00000004d44f7c23 */ /* 0x000fe2000801005d */
[C---:B------:R-:W-:Y:S01]  /*41a0*/  IADD3 R212, R163.reuse, 0xb0, RZ ;  /* 0x000000b0a3d47810 */ /* 0x040fe20007ffe0ff */
[----:B-1----:R-:W-:Y:S01]  /*41b0*/  FFMA.FTZ R107, R210, UR4, R107 ;  /* 0x00000004d26b7c23 */ /* 0x002fe2000801006b */
[----:B------:R-:W-:Y:S01]  /*41c0*/  IADD3 R210, R163, 0x48, RZ ;  /* 0x00000048a3d27810 */ /* 0x000fe20007ffe0ff */
[----:B------:R-:W-:Y:S01]  /*41d0*/  FMUL.FTZ R52, R52, c[0x0][0x2ec] ;  /* 0x0000bb0034347a20 */ /* 0x000fe20000410000 */
[----:B---3--:R-:W-:Y:S02]  /*41e0*/  HMMA.16816.F32.BF16 R32, R28, R62, R32 ;  /* 0x0000003e1c20723c */ /* 0x008fe40000041820 */
[----:B------:R-:W1:Y:S01]  /*41f0*/  I2F R216, R217 ;  /* 0x000000d900d87306 */ /* 0x000e620000201400 */
[----:B------:R-:W-:-:S02]  /*4200*/  FMUL.FTZ R48, R48, c[0x0][0x2ec] ;  /* 0x0000bb0030307a20 */ /* 0x000fc40000410000 */
[----:B------:R-:W-:Y:S02]  /*4210*/  FMUL.FTZ R51, R51, c[0x0][0x2ec] ;  /* 0x0000bb0033337a20 */ /* 0x000fe40000410000 */
[----:B------:R-:W-:Y:S02]  /*4220*/  FMUL.FTZ R49, R49, c[0x0][0x2ec] ;  /* 0x0000bb0031317a20 */ /* 0x000fe40000410000 */
[----:B------:R-:W-:Y:S01]  /*4230*/  FFMA.FTZ R63, R180, UR4, R239 ;  /* 0x00000004b43f7c23 */ /* 0x000fe200080100ef */
[----:B------:R-:W-:Y:S01]  /*4240*/  I2F R218, R217 ;  /* 0x000000d900da7306 */ /* 0x000fe20000201400 */
[----:B------:R-:W-:Y:S01]  /*4250*/  HMMA.16816.F32.BF16 R36, R28, R60, R36 ;  /* 0x0000003c1c24723c */ /* 0x000fe20000041824 */
[----:B----4-:R-:W-:Y:S01]  /*4260*/  FFMA.FTZ R84, R222, UR4, R84 ;  /* 0x00000004de547c23 */ /* 0x010fe20008010054 */
[----:B------:R-:W-:Y:S02]  /*4270*/  IADD3 R222, R163, 0xe8, RZ ;  /* 0x000000e8a3de7810 */ /* 0x000fe40007ffe0ff */
[----:B------:R-:W-:-:S02]  /*4280*/  FSEL R63, R63, -INF , !P3 ;  /* 0xff8000003f3f7808 */ /* 0x000fc40005800000 */
[-C--:B------:R-:W-:Y:S01]  /*4290*/  ISETP.GE.AND P3, PT, R203, R130.reuse, PT ;  /* 0x00000082cb00720c */ /* 0x080fe20003f66270 */
[----:B------:R-:W3:Y:S01]  /*42a0*/  MUFU.TANH R136, R136 ;  /* 0x0000008800887308 */ /* 0x000ee20000002400 */
[C---:B--2---:R-:W-:Y:S01]  /*42b0*/  HMMA.16816.F32.BF16 R44, R28.reuse, R68, R44 ;  /* 0x000000441c2c723c */ /* 0x044fe2000004182c */
[----:B------:R-:W-:Y:S01]  /*42c0*/  FFMA.FTZ R61, R182, UR4, R145 ;  /* 0x00000004b63d7c23 */ /* 0x000fe20008010091 */
[C---:B------:R-:W-:Y:S01]  /*42d0*/  IADD3 R60, R163.reuse, 0x99, RZ ;  /* 0x00000099a33c7810 */ /* 0x040fe20007ffe0ff */
[----:B-1----:R-:W-:Y:S01]  /*42e0*/  FFMA.FTZ R77, R216, UR4, R105 ;  /* 0x00000004d84d7c23 */ /* 0x002fe20008010069 */
[C---:B------:R-:W-:Y:S01]  /*42f0*/  IADD3 R105, R163.reuse, 0xa9, RZ ;  /* 0x000000a9a3697810 */ /* 0x040fe20007ffe0ff */
[----:B------:R-:W-:Y:S02]  /*4300*/  FMUL.FTZ R32, R32, c[0x0][0x2ec] ;  /* 0x0000bb0020207a20 */ /* 0x000fe40000410000 */
[----:B------:R1:W-:Y:S01]  /*4310*/  MUFU.TANH R68, R53 ;  /* 0x0000003500447308 */ /* 0x0003e20000002400 */
[----:B------:R-:W-:Y:S01]  /*4320*/  HMMA.16816.F32.BF16 R40, R28, R70, R40 ;  /* 0x000000461c28723c */ /* 0x000fe20000041828 */
[----:B------:R-:W-:Y:S01]  /*4330*/  FFMA.FTZ R69, R200, UR4, R245 ;  /* 0x00000004c8457c23 */ /* 0x000fe200080100f5 */
[----:B------:R-:W-:Y:S01]  /*4340*/  IADD3 R245, R163, 0x30, RZ ;  /* 0x00000030a3f57810 */ /* 0x000fe20007ffe0ff */
[----:B------:R-:W-:Y:S01]  /*4350*/  FMUL.FTZ R33, R33, c[0x0][0x2ec] ;  /* 0x0000bb0021217a20 */ /* 0x000fe20000410000 */
[----:B------:R-:W-:Y:S01]  /*4360*/  IADD3 R200, R163, 0x31, RZ ;  /* 0x00000031a3c87810 */ /* 0x000fe20007ffe0ff */
[----:B------:R-:W-:Y:S01]  /*4370*/  FMUL.FTZ R34, R34, c[0x0][0x2ec] ;  /* 0x0000bb0022227a20 */ /* 0x000fe20000410000 */
[----:B------:R-:W-:Y:S01]  /*4380*/  FSEL R69, R69, -INF , !P3 ;  /* 0xff80000045457808 */ /* 0x000fe20005800000 */
[----:B------:R-:W-:Y:S01]  /*4390*/  FMUL.FTZ R70, R54, c[0x0][0x2ec] ;  /* 0x0000bb0036467a20 */ /* 0x000fe20000410000 */
[----:B------:R-:W-:Y:S01]  /*43a0*/  I2F R186, R59 ;  /* 0x0000003b00ba7306 */ /* 0x000fe20000201400 */
[----:B------:R-:W-:Y:S01]  /*43b0*/  FMUL.FTZ R54, R55, c[0x0][0x2ec] ;  /* 0x0000bb0037367a20 */ /* 0x000fe20000410000 */
[----:B------:R-:W-:Y:S01]  /*43c0*/  IADD3 R55, R163, 0x88, RZ ;  /* 0x00000088a3377810 */ /* 0x000fe20007ffe0ff */
[----:B------:R-:W-:Y:S01]  /*43d0*/  FFMA.FTZ R71, R192, UR4, R243 ;  /* 0x00000004c0477c23 */ /* 0x000fe200080100f3 */
[----:B------:R-:W-:Y:S01]  /*43e0*/  ISETP.GE.AND P3, PT, R213, R130, PT ;  /* 0x00000082d500720c */ /* 0x000fe20003f66270 */
[----:B---3--:R-:W-:Y:S01]  /*43f0*/  FFMA.FTZ R136, R218, UR4, R136 ;  /* 0x00000004da887c23 */ /* 0x008fe20008010088 */
[----:B------:R-:W-:Y:S01]  /*4400*/  IADD3 R218, R163, 0xd1, RZ ;  /* 0x000000d1a3da7810 */ /* 0x000fe20007ffe0ff */
[----:B------:R-:W-:Y:S01]  /*4410*/  FMUL.FTZ R39, R39, c[0x0][0x2ec] ;  /* 0x0000bb0027277a20 */ /* 0x000fe20000410000 */
[----:B-1----:R-:W-:Y:S01]  /*4420*/  IADD3 R53, R195, 0x8, RZ ;  /* 0x00000008c3357810 */ /* 0x002fe20007ffe0ff */
[----:B------:R-:W-:Y:S01]  /*4430*/  I2F R219, R221 ;  /* 0x000000dd00db7306 */ /* 0x000fe20000201400 */
[----:B------:R-:W-:Y:S01]  /*4440*/  FSEL R79, R79, -INF , !P3 ;  /* 0xff8000004f4f7808 */ /* 0x000fe20005800000 */
[----:B------:R-:W-:Y:S01]  /*4450*/  FMUL.FTZ R44, R44, c[0x0][0x2ec] ;  /* 0x0000bb002c2c7a20 */ /* 0x000fe20000410000 */
[----:B------:R-:W-:Y:S01]  /*4460*/  IMNMX R128, R53, R148, PT ;  /* 0x0000009435807217 */ /* 0x000fe20003800200 */
[----:B------:R-:W-:Y:S01]  /*4470*/  FFMA.FTZ R53, R190, UR4, R133 ;  /* 0x00000004be357c23 */ /* 0x000fe20008010085 */
[----:B------:R-:W-:Y:S01]  /*4480*/  ISETP.GE.AND P3, PT, R223, R130, PT ;  /* 0x00000082df00720c */ /* 0x000fe20003f66270 */
[----:B------:R-:W-:Y:S01]  /*4490*/  FMUL.FTZ R216, R45, c[0x0][0x2ec] ;  /* 0x0000bb002dd87a20 */ /* 0x000fe20000410000 */
[-C--:B------:R-:W-:Y:S01]  /*44a0*/  ISETP.GE.AND P4, PT, R163, R128.reuse, PT ;  /* 0x00000080a300720c */ /* 0x080fe20003f86270 */
[----:B------:R1:W-:Y:S01]  /*44b0*/  I2F R148, R55 ;  /* 0x0000003700947306 */ /* 0x0003e20000201400 */
[-C--:B------:R-:W-:Y:S01]  /*44c0*/  ISETP.GE.AND P0, PT, R193, R128.reuse, PT ;  /* 0x00000080c100720c */ /* 0x080fe20003f06270 */
[----:B------:R-:W-:Y:S01]  /*44d0*/  FMUL.FTZ R40, R40, c[0x0][0x2ec] ;  /* 0x0000bb0028287a20 */ /* 0x000fe20000410000 */
[----:B------:R-:W-:Y:S01]  /*44e0*/  FSEL R98, R98, -INF , !P4 ;  /* 0xff80000062627808 */ /* 0x000fe20006000000 */
[----:B------:R-:W-:Y:S01]  /*44f0*/  FMUL.FTZ R41, R41, c[0x0][0x2ec] ;  /* 0x0000bb0029297a20 */ /* 0x000fe20000410000 */
[-C--:B------:R-:W-:Y:S01]  /*4500*/  ISETP.GE.AND P4, PT, R189, R128.reuse, PT ;  /* 0x00000080bd00720c */ /* 0x080fe20003f86270 */
[----:B------:R-:W-:Y:S01]  /*4510*/  FMUL.FTZ R42, R42, c[0x0][0x2ec] ;  /* 0x0000bb002a2a7a20 */ /* 0x000fe20000410000 */
[----:B------:R-:W-:Y:S01]  /*4520*/  ISETP.GE.AND P5, PT, R191, R128, PT ;  /* 0x00000080bf00720c */ /* 0x000fe20003fa6270 */
[----:B------:R-:W-:Y:S01]  /*4530*/  I2F R220, R221 ;  /* 0x000000dd00dc7306 */ /* 0x000fe20000201400 */
[----:B------:R-:W-:-:S02]  /*4540*/  FSEL R251, R240, -INF , !P0 ;  /* 0xff800000f0fb7808 */ /* 0x000fc40004000000 */
[----:B------:R-:W-:Y:S02]  /*4550*/  FSEL R53, R53, -INF , !P6 ;  /* 0xff80000035357808 */ /* 0x000fe40007000000 */
[C---:B------:R-:W-:Y:S02]  /*4560*/  ISETP.GE.AND P6, PT, R187.reuse, R130, PT ;  /* 0x00000082bb00720c */ /* 0x040fe40003fc6270 */
[-C--:B------:R-:W-:Y:S01]  /*4570*/  ISETP.GE.AND P0, PT, R187, R128.reuse, PT ;  /* 0x00000080bb00720c */ /* 0x080fe20003f06270 */
[----:B------:R2:W-:Y:S01]  /*4580*/  I2F R240, R59 ;  /* 0x0000003b00f07306 */ /* 0x0005e20000201400 */
[----:B-1----:R-:W-:Y:S02]  /*4590*/  IADD3 R55, R163, 0x89, RZ ;  /* 0x00000089a3377810 */ /* 0x002fe40007ffe0ff */
[----:B------:R-:W-:Y:S02]  /*45a0*/  FSEL R169, R169, -INF , !P5 ;  /* 0xff800000a9a97808 */ /* 0x000fe40006800000 */
[----:B------:R-:W-:-:S02]  /*45b0*/  ISETP.GE.AND P5, PT, R185, R128, PT ;  /* 0x00000080b900720c */ /* 0x000fc40003fa6270 */
[----:B------:R-:W-:Y:S01]  /*45c0*/  FSEL R106, R106, -INF , !P0 ;  /* 0xff8000006a6a7808 */ /* 0x000fe20004000000 */
[----:B------:R-:W-:Y:S01]  /*45d0*/  I2F R175, R55 ;  /* 0x0000003700af7306 */ /* 0x000fe20000201400 */
[-C--:B------:R-:W-:Y:S02]  /*45e0*/  ISETP.GE.AND P0, PT, R181, R128.reuse, PT ;  /* 0x00000080b500720c */ /* 0x080fe40003f06270 */
[----:B------:R-:W-:Y:S02]  /*45f0*/  FSEL R126, R126, -INF , !P5 ;  /* 0xff8000007e7e7808 */ /* 0x000fe40006800000 */
[----:B------:R-:W-:Y:S02]  /*4600*/  ISETP.GE.AND P5, PT, R201, R128, PT ;  /* 0x00000080c900720c */ /* 0x000fe40003fa6270 */
[----:B------:R-:W-:Y:S01]  /*4610*/  FSEL R145, R84, -INF , !P3 ;  /* 0xff80000054917808 */ /* 0x000fe20005800000 */
[----:B------:R1:W-:Y:S01]  /*4620*/  I2F R133, R55 ;  /* 0x0000003700857306 */ /* 0x0003e20000201400 */
[----:B--2---:R-:W-:Y:S01]  /*4630*/  FFMA.FTZ R59, R184, UR4, R131 ;  /* 0x00000004b83b7c23 */ /* 0x004fe20008010083 */
[----:B------:R-:W-:-:S02]  /*4640*/  FSEL R123, R123, -INF , !P5 ;  /* 0xff8000007b7b7808 */ /* 0x000fc40006800000 */
[----:B------:R-:W-:Y:S02]  /*4650*/  ISETP.GE.AND P5, PT, R211, R128, PT ;  /* 0x00000080d300720c */ /* 0x000fe40003fa6270 */
[----:B------:R-:W-:Y:S02]  /*4660*/  FSEL R59, R59, -INF , !P6 ;  /* 0xff8000003b3b7808 */ /* 0x000fe40007000000 */
[----:B------:R-:W2:Y:S01]  /*4670*/  MUFU.TANH R113, R113 ;  /* 0x0000007100717308 */ /* 0x000ea20000002400 */
[-C--:B------:R-:W-:Y:S02]  /*4680*/  ISETP.GE.AND P6, PT, R181, R130.reuse, PT ;  /* 0x00000082b500720c */ /* 0x080fe40003fc6270 */
[----:B------:R-:W-:Y:S02]  /*4690*/  FSEL R181, R2, -INF , !P0 ;  /* 0xff80000002b57808 */ /* 0x000fe40004000000 */
[----:B------:R-:W-:Y:S02]  /*46a0*/  FSEL R65, R65, -INF , !P6 ;  /* 0xff80000041417808 */ /* 0x000fe40007000000 */
[----:B------:R-:W-:Y:S01]  /*46b0*/  ISETP.GE.AND P6, PT, R205, R130, PT ;  /* 0x00000082cd00720c */ /* 0x000fe20003fc6270 */
[----:B-1----:R-:W-:Y:S01]  /*46c0*/  FFMA.FTZ R55, R188, UR4, R135 ;  /* 0x00000004bc377c23 */ /* 0x002fe20008010087 */
[----:B------:R-:W-:Y:S01]  /*46d0*/  I2F R231, R233 ;  /* 0x000000e900e77306 */ /* 0x000fe20000201400 */
[----:B------:R-:W-:Y:S01]  /*46e0*/  FFMA.FTZ R135, R167, UR4, R146 ;  /* 0x00000004a7877c23 */ /* 0x000fe20008010092 */
[----:B------:R-:W-:-:S02]  /*46f0*/  ISETP.GE.AND P0, PT, R205, R128, PT ;  /* 0x00000080cd00720c */ /* 0x000fc40003f06270 */
[----:B------:R-:W-:Y:S02]  /*4700*/  FSEL R55, R55, -INF , !P2 ;  /* 0xff80000037377808 */ /* 0x000fe40005000000 */
[----:B------:R-:W-:Y:S01]  /*4710*/  FSEL R135, R135, -INF , !P4 ;  /* 0xff80000087877808 */ /* 0x000fe20006000000 */
[----:B--2---:R-:W-:Y:S01]  /*4720*/  FFMA.FTZ R113, R220, UR4, R113 ;  /* 0x00000004dc717c23 */ /* 0x004fe20008010071 */
[----:B------:R-:W-:Y:S01]  /*4730*/  ISETP.GE.AND P4, PT, R183, R128, PT ;  /* 0x00000080b700720c */ /* 0x000fe20003f86270 */
[----:B------:R-:W-:Y:S01]  /*4740*/  I2F R232, R233 ;  /* 0x000000e900e87306 */ /* 0x000fe20000201400 */
[----:B------:R-:W-:Y:S01]  /*4750*/  ISETP.GE.AND P2, PT, R185, R130, PT ;  /* 0x00000082b900720c */ /* 0x000fe20003f46270 */
[----:B------:R-:W-:Y:S01]  /*4760*/  IMAD.MOV.U32 R185, RZ, RZ, R127 ;  /* 0x000000ffffb97224 */ /* 0x000fe200078e007f */
[----:B------:R-:W-:Y:S02]  /*4770*/  FSEL R104, R104, -INF , !P4 ;  /* 0xff80000068687808 */ /* 0x000fe40006000000 */
[----:B------:R-:W-:-:S02]  /*4780*/  ISETP.GE.AND P4, PT, R203, R128, PT ;  /* 0x00000080cb00720c */ /* 0x000fc40003f86270 */
[----:B------:R-:W-:Y:S01]  /*4790*/  FSEL R61, R61, -INF , !P2 ;  /* 0xff8000003d3d7808 */ /* 0x000fe20005000000 */
[----:B------:R-:W1:Y:S01]  /*47a0*/  MUFU.TANH R80, R80 ;  /* 0x0000005000507308 */ /* 0x000e620000002400 */
[----:B------:R-:W-:Y:S01]  /*47b0*/  ISETP.GE.AND P2, PT, R201, R130, PT ;  /* 0x00000082c900720c */ /* 0x000fe20003f46270 */
[----:B------:R-:W-:Y:S01]  /*47c0*/  FFMA.FTZ R201, R219, UR4, R94 ;  /* 0x00000004dbc97c23 */ /* 0x000fe2000801005e */
[----:B------:R-:W-:Y:S01]  /*47d0*/  FSEL R127, R119, -INF , !P4 ;  /* 0xff800000777f7808 */ /* 0x000fe20006000000 */
[----:B------:R-:W-:Y:S01]  /*47e0*/  FMUL.FTZ R119, R50, c[0x0][0x2ec] ;  /* 0x0000bb0032777a20 */ /* 0x000fe20000410000 */
[----:B------:R-:W-:Y:S02]  /*47f0*/  ISETP.GE.AND P4, PT, R213, R128, PT ;  /* 0x00000080d500720c */ /* 0x000fe40003f86270 */
[----:B------:R-:W-:Y:S01]  /*4800*/  FSEL R71, R71, -INF , !P2 ;  /* 0xff80000047477808 */ /* 0x000fe20005000000 */
[----:B------:R-:W2:Y:S01]  /*4810*/  MUFU.TANH R81, R81 ;  /* 0x0000005100517308 */ /* 0x000ea20000002400 */
[----:B------:R-:W-:-:S02]  /*4820*/  ISETP.GE.AND P2, PT, R211, R130, PT ;  /* 0x00000082d300720c */ /* 0x000fc40003f46270 */
[----:B------:R-:W-:Y:S02]  /*4830*/  FSEL R239, R95, -INF , !P4 ;  /* 0xff8000005fef7808 */ /* 0x000fe40006000000 */
[----:B------:R-:W-:Y:S02]  /*4840*/  ISETP.GE.AND P4, PT, R223, R128, PT ;  /* 0x00000080df00720c */ /* 0x000fe40003f86270 */
[----:B------:R-:W-:Y:S01]  /*4850*/  FSEL R129, R129, -INF , !P6 ;  /* 0xff80000081817808 */ /* 0x000fe20007000000 */
[----:B------:R-:W-:Y:S01]  /*4860*/  I2F R225, R227 ;  /* 0x000000e300e17306 */ /* 0x000fe20000201400 */
[----:B------:R-:W-:Y:S01]  /*4870*/  FSEL R165, R125, -INF , !P0 ;  /* 0xff8000007da57808 */ /* 0x000fe20004000000 */
[----:B-1----:R-:W-:Y:S01]  /*4880*/  FFMA.FTZ R134, R231, UR4, R80 ;  /* 0x00000004e7867c23 */ /* 0x002fe20008010050 */
[----:B------:R-:W-:Y:S01]  /*4890*/  ISETP.GE.AND P6, PT, R217, R130, PT ;  /* 0x00000082d900720c */ /* 0x000fe20003fc6270 */
[----:B------:R-:W-:Y:S01]  /*48a0*/  FMUL.FTZ R125, R43, c[0x0][0x2ec] ;  /* 0x0000bb002b7d7a20 */ /* 0x000fe20000410000 */
[----:B------:R-:W-:-:S02]  /*48b0*/  ISETP.GE.AND P0, PT, R217, R128, PT ;  /* 0x00000080d900720c */ /* 0x000fc40003f06270 */
[----:B------:R-:W-:Y:S01]  /*48c0*/  FSEL R189, R107, -INF , !P5 ;  /* 0xff8000006bbd7808 */ /* 0x000fe20006800000 */
[----:B------:R-:W-:Y:S01]  /*48d0*/  I2F R226, R227 ;  /* 0x000000e300e27306 */ /* 0x000fe20000201400 */
[----:B------:R-:W-:Y:S01]  /*48e0*/  ISETP.GE.AND P5, PT, R221, R128, PT ;  /* 0x00000080dd00720c */ /* 0x000fe20003fa6270 */
[----:B--2---:R-:W-:Y:S01]  /*48f0*/  FFMA.FTZ R211, R232, UR4, R81 ;  /* 0x00000004e8d37c23 */ /* 0x004fe20008010051 */
[-C--:B------:R-:W-:Y:S02]  /*4900*/  ISETP.GE.AND P3, PT, R233, R130.reuse, PT ;  /* 0x00000082e900720c */ /* 0x080fe40003f66270 */
[----:B------:R-:W-:Y:S02]  /*4910*/  FSEL R77, R77, -INF , !P6 ;  /* 0xff8000004d4d7808 */ /* 0x000fe40007000000 */
[----:B------:R-:W-:Y:S01]  /*4920*/  FSEL R193, R136, -INF , !P0 ;  /* 0xff80000088c17808 */ /* 0x000fe20004000000 */
[----:B------:R-:W-:Y:S01]  /*4930*/  MUFU.TANH R96, R96 ;  /* 0x0000006000607308 */ /* 0x000fe20000002400 */
[----:B------:R-:W-:-:S02]  /*4940*/  ISETP.GE.AND P6, PT, R227, R130, PT ;  /* 0x00000082e300720c */ /* 0x000fc40003fc6270 */
[-C--:B------:R-:W-:Y:S02]  /*4950*/  ISETP.GE.AND P0, PT, R227, R128.reuse, PT ;  /* 0x00000080e300720c */ /* 0x080fe40003f06270 */
[----:B------:R-:W-:Y:S01]  /*4960*/  FSEL R223, R113, -INF , !P5 ;  /* 0xff80000071df7808 */ /* 0x000fe20006800000 */
[----:B------:R-:W-:Y:S01]  /*4970*/  IMAD.MOV.U32 R113, RZ, RZ, R185 ;  /* 0x000000ffff717224 */ /* 0x000fe200078e00b9 */
[----:B------:R-:W-:Y:S01]  /*4980*/  ISETP.GE.AND P5, PT, R229, R128, PT ;  /* 0x00000080e500720c */ /* 0x000fe20003fa6270 */
[----:B------:R-:W1:Y:S01]  /*4990*/  MUFU.TANH R85, R85 ;  /* 0x0000005500557308 */ /* 0x000e620000002400 */
[----:B------:R-:W-:Y:S02]  /*49a0*/  FSEL R134, R134, -INF , !P3 ;  /* 0xff80000086867808 */ /* 0x000fe40005800000 */
[----:B------:R-:W-:Y:S02]  /*49b0*/  ISETP.GE.AND P3, PT, R141, R130, PT ;  /* 0x000000828d00720c */ /* 0x000fe40003f66270 */
[----:B------:R-:W-:-:S02]  /*49c0*/  IADD3 R191, R163, 0x81, RZ ;  /* 0x00000081a3bf7810 */ /* 0x000fc40007ffe0ff */
[C---:B------:R-:W-:Y:S01]  /*49d0*/  IADD3 R187, R163.reuse, 0x88, RZ ;  /* 0x00000088a3bb7810 */ /* 0x040fe20007ffe0ff */
[----:B------:R-:W-:Y:S01]  /*49e0*/  I2F R228, R229 ;  /* 0x000000e500e47306 */ /* 0x000fe20000201400 */
[C---:B------:R-:W-:Y:S02]  /*49f0*/  IADD3 R183, R163.reuse, 0x88, RZ ;  /* 0x00000088a3b77810 */ /* 0x040fe40007ffe0ff */
[C---:B------:R-:W-:Y:S02]  /*4a00*/  IADD3 R146, R163.reuse, 0x81, RZ ;  /* 0x00000081a3927810 */ /* 0x040fe40007ffe0ff */
[C---:B------:R-:W-:Y:S02]  /*4a10*/  IADD3 R190, R163.reuse, 0x90, RZ ;  /* 0x00000090a3be7810 */ /* 0x040fe40007ffe0ff */
[C---:B------:R-:W-:Y:S01]  /*4a20*/  IADD3 R2, R163.reuse, 0x91, RZ ;  /* 0x00000091a3027810 */ /* 0x040fe20007ffe0ff */
[----:B------:R-:W-:Y:S01]  /*4a30*/  I2F R230, R229 ;  /* 0x000000e500e67306 */ /* 0x000fe20000201400 */
[----:B-1----:R-:W-:Y:S01]  /*4a40*/  FFMA.FTZ R219, R226, UR4, R85 ;  /* 0x00000004e2db7c23 */ /* 0x002fe20008010055 */
[----:B------:R-:W-:-:S02]  /*4a50*/  IADD3 R167, R163, 0x98, RZ ;  /* 0x00000098a3a77810 */ /* 0x000fc40007ffe0ff */
[----:B------:R-:W-:Y:S02]  /*4a60*/  IADD3 R227, R163, 0x49, RZ ;  /* 0x00000049a3e37810 */ /* 0x000fe40007ffe0ff */
[----:B------:R-:W-:Y:S02]  /*4a70*/  FSEL R219, R219, -INF , !P0 ;  /* 0xff800000dbdb7808 */ /* 0x000fe40004000000 */
[----:B------:R-:W1:Y:S01]  /*4a80*/  MUFU.TANH R87, R87 ;  /* 0x0000005700577308 */ /* 0x000e620000002400 */
[----:B------:R-:W-:Y:S02]  /*4a90*/  ISETP.GE.AND P0, PT, R153, R128, PT ;  /* 0x000000809900720c */ /* 0x000fe40003f06270 */
[C---:B------:R-:W-:Y:S02]  /*4aa0*/  IADD3 R107, R163.reuse, 0x40, RZ ;  /* 0x00000040a36b7810 */ /* 0x040fe40007ffe0ff */
[C---:B------:R-:W-:Y:S02]  /*4ab0*/  IADD3 R81, R163.reuse, 0xc1, RZ ;  /* 0x000000c1a3517810 */ /* 0x040fe40007ffe0ff */
[C---:B------:R-:W-:Y:S01]  /*4ac0*/  IADD3 R220, R163.reuse, 0xe0, RZ ;  /* 0x000000e0a3dc7810 */ /* 0x040fe20007ffe0ff */
[----:B------:R-:W2:Y:S01]  /*4ad0*/  MUFU.TANH R99, R99 ;  /* 0x0000006300637308 */ /* 0x000ea20000002400 */
[----:B------:R-:W-:-:S02]  /*4ae0*/  IADD3 R226, R163, 0xe9, RZ ;  /* 0x000000e9a3e27810 */ /* 0x000fc40007ffe0ff */
[----:B------:R-:W-:-:S05]  /*4af0*/  IADD3 R232, R163, 0xf8, RZ ;  /* 0x000000f8a3e87810 */ /* 0x000fca0007ffe0ff */
[----:B------:R-:W-:Y:S01]  /*4b00*/  I2F R140, R141 ;  /* 0x0000008d008c7306 */ /* 0x000fe20000201400 */
[----:B-1----:R-:W-:Y:S01]  /*4b10*/  FFMA.FTZ R228, R228, UR4, R87 ;  /* 0x00000004e4e47c23 */ /* 0x002fe20008010057 */
[----:B------:R-:W-:-:S06]  /*4b20*/  IADD3 R87, R163, 0xb9, RZ ;  /* 0x000000b9a3577810 */ /* 0x000fcc0007ffe0ff */
[----:B------:R-:W-:Y:S01]  /*4b30*/  I2F R143, R141 ;  /* 0x0000008d008f7306 */ /* 0x000fe20000201400 */
[----:B--2---:R-:W-:Y:S01]  /*4b40*/  FFMA.FTZ R99, R230, UR4, R99 ;  /* 0x00000004e6637c23 */ /* 0x004fe20008010063 */
[----:B------:R-:W-:-:S04]  /*4b50*/  IADD3 R230, R163, 0xf9, RZ ;  /* 0x000000f9a3e67810 */ /* 0x000fc80007ffe0ff */
[----:B------:R-:W-:Y:S02]  /*4b60*/  FSEL R217, R99, -INF , !P5 ;  /* 0xff80000063d97808 */ /* 0x000fe40006800000 */
[----:B------:R-:W1:Y:S01]  /*4b70*/  MUFU.TANH R72, R72 ;  /* 0x0000004800487308 */ /* 0x000e620000002400 */
[----:B------:R-:W-:Y:S02]  /*4b80*/  ISETP.GE.AND P5, PT, R235, R128, PT ;  /* 0x00000080eb00720c */ /* 0x000fe40003fa6270 */
[----:B------:R-:W-:-:S05]  /*4b90*/  IADD3 R99, R163, 0xc0, RZ ;  /* 0x000000c0a3637810 */ /* 0x000fca0007ffe0ff */
[----:B------:R-:W2:Y:S08]  /*4ba0*/  MUFU.TANH R88, R88 ;  /* 0x0000005800587308 */ /* 0x000eb00000002400 */
[----:B------:R-:W-:Y:S01]  /*4bb0*/  I2F R152, R153 ;  /* 0x0000009900987306 */ /* 0x000fe20000201400 */
[----:B-1----:R-:W-:-:S07]  /*4bc0*/  FFMA.FTZ R140, R140, UR4, R72 ;  /* 0x000000048c8c7c23 */ /* 0x002fce0008010048 */
[----:B------:R-:W-:Y:S01]  /*4bd0*/  I2F R154, R153 ;  /* 0x00000099009a7306 */ /* 0x000fe20000201400 */
[----:B--2---:R-:W-:-:S07]  /*4be0*/  FFMA.FTZ R88, R143, UR4, R88 ;  /* 0x000000048f587c23 */ /* 0x004fce0008010058 */
[----:B------:R-:W1:Y:S08]  /*4bf0*/  MUFU.TANH R83, R83 ;  /* 0x0000005300537308 */ /* 0x000e700000002400 */
[----:B------:R-:W2:Y:S08]  /*4c00*/  MUFU.TANH R89, R89 ;  /* 0x0000005900597308 */ /* 0x000eb00000002400 */
[----:B------:R-:W-:Y:S01]  /*4c10*/  I2F R155, R235 ;  /* 0x000000eb009b7306 */ /* 0x000fe20000201400 */
[----:B-1----:R-:W-:Y:S01]  /*4c20*/  FFMA.FTZ R62, R152, UR4, R83 ;  /* 0x00000004983e7c23 */ /* 0x002fe20008010053 */
[----:B------:R-:W-:-:S06]  /*4c30*/  IADD3 R83, R163, 0xc9, RZ ;  /* 0x000000c9a3537810 */ /* 0x000fcc0007ffe0ff */
[----:B------:R-:W-:Y:S01]  /*4c40*/  I2F R234, R235 ;  /* 0x000000eb00ea7306 */ /* 0x000fe20000201400 */
[----:B--2---:R-:W-:-:S05]  /*4c50*/  FFMA.FTZ R89, R154, UR4, R89 ;  /* 0x000000049a597c23 */ /* 0x004fca0008010059 */
[----:B------:R-:W-:Y:S02]  /*4c60*/  FSEL R213, R89, -INF , !P0 ;  /* 0xff80000059d57808 */ /* 0x000fe40004000000 */
[----:B------:R-:W1:Y:S01]  /*4c70*/  MUFU.TANH R82, R82 ;  /* 0x0000005200527308 */ /* 0x000e620000002400 */
[----:B------:R-:W-:Y:S02]  /*4c80*/  ISETP.GE.AND P0, PT, R237, R128, PT ;  /* 0x00000080ed00720c */ /* 0x000fe40003f06270 */
[----:B------:R-:W-:-:S05]  /*4c90*/  IADD3 R89, R163, 0xd0, RZ ;  /* 0x000000d0a3597810 */ /* 0x000fca0007ffe0ff */
[----:B------:R-:W2:Y:S08]  /*4ca0*/  MUFU.TANH R91, R91 ;  /* 0x0000005b005b7308 */ /* 0x000eb00000002400 */
[----:B------:R3:W-:Y:S01]  /*4cb0*/  MUFU.TANH R138, R67 ;  /* 0x00000043008a7308 */ /* 0x0007e20000002400 */
[----:B-1----:R-:W-:Y:S01]  /*4cc0*/  FFMA.FTZ R136, R155, UR4, R82 ;  /* 0x000000049b887c23 */ /* 0x002fe20008010052 */
[----:B------:R-:W-:-:S02]  /*4cd0*/  FSEL R155, R140, -INF , !P3 ;  /* 0xff8000008c9b7808 */ /* 0x000fc40005800000 */
[----:B------:R-:W-:-:S04]  /*4ce0*/  ISETP.GE.AND P3, PT, R191, R130, PT ;  /* 0x00000082bf00720c */ /* 0x000fc80003f66270 */
[----:B------:R-:W-:Y:S01]  /*4cf0*/  I2F R142, R237 ;  /* 0x000000ed008e7306 */ /* 0x000fe20000201400 */
[----:B--2---:R-:W-:Y:S02]  /*4d00*/  FFMA.FTZ R203, R234, UR4, R91 ;  /* 0x00000004eacb7c23 */ /* 0x004fe4000801005b */
[----:B------:R-:W-:-:S03]  /*4d10*/  FMUL.FTZ R91, R47, c[0x0][0x2ec] ;  /* 0x0000bb002f5b7a20 */ /* 0x000fc60000410000 */
[----:B------:R-:W-:Y:S01]  /*4d20*/  FSEL R203, R203, -INF , !P5 ;  /* 0xff800000cbcb7808 */ /* 0x000fe20006800000 */
[----:B---3--:R-:W-:Y:S01]  /*4d30*/  FFMA.FTZ R67, R209, UR4, R92 ;  /* 0x00000004d1437c23 */ /* 0x008fe2000801005c */
[----:B------:R-:W-:Y:S01]  /*4d40*/  I2F R236, R237 ;  /* 0x000000ed00ec7306 */ /* 0x000fe20000201400 */
[----:B------:R-:W-:Y:S01]  /*4d50*/  FFMA.FTZ R209, R224, UR4, R97 ;  /* 0x00000004e0d17c23 */ /* 0x000fe20008010061 */
[----:B------:R-:W-:Y:S02]  /*4d60*/  ISETP.GE.AND P5, PT, R241, R128, PT ;  /* 0x00000080f100720c */ /* 0x000fe40003fa6270 */
[----:B------:R-:W-:Y:S02]  /*4d70*/  FSEL R67, R67, -INF , !P2 ;  /* 0xff80000043437808 */ /* 0x000fe40005000000 */
[----:B------:R-:W-:Y:S02]  /*4d80*/  ISETP.GE.AND P2, PT, R221, R130, PT ;  /* 0x00000082dd00720c */ /* 0x000fe40003f46270 */
[----:B------:R-:W1:Y:S01]  /*4d90*/  MUFU.TANH R73, R73 ;  /* 0x0000004900497308 */ /* 0x000e620000002400 */
[----:B------:R-:W-:-:S02]  /*4da0*/  FSEL R209, R209, -INF , !P4 ;  /* 0xff800000d1d17808 */ /* 0x000fc40006000000 */
[----:B------:R-:W-:Y:S02]  /*4db0*/  ISETP.GE.AND P4, PT, R233, R128, PT ;  /* 0x00000080e900720c */ /* 0x000fe40003f86270 */
[----:B------:R-:W-:Y:S02]  /*4dc0*/  FSEL R201, R201, -INF , !P2 ;  /* 0xff800000c9c97808 */ /* 0x000fe40005000000 */
[----:B------:R-:W-:Y:S01]  /*4dd0*/  ISETP.GE.AND P2, PT, R229, R130, PT ;  /* 0x00000082e500720c */ /* 0x000fe20003f46270 */
[----:B------:R-:W2:Y:S01]  /*4de0*/  MUFU.TANH R75, R75 ;  /* 0x0000004b004b7308 */ /* 0x000ea20000002400 */
[----:B------:R-:W-:Y:S02]  /*4df0*/  FSEL R211, R211, -INF , !P4 ;  /* 0xff800000d3d37808 */ /* 0x000fe40006000000 */
[----:B------:R-:W-:Y:S02]  /*4e00*/  ISETP.GE.AND P4, PT, R141, R128, PT ;  /* 0x000000808d00720c */ /* 0x000fe40003f86270 */
[----:B------:R-:W-:-:S02]  /*4e10*/  FSEL R249, R228, -INF , !P2 ;  /* 0xff800000e4f97808 */ /* 0x000fc40005000000 */
[----:B------:R-:W-:Y:S01]  /*4e20*/  ISETP.GE.AND P2, PT, R235, R130, PT ;  /* 0x00000082eb00720c */ /* 0x000fe20003f46270 */
[----:B------:R-:W-:Y:S01]  /*4e30*/  I2F R238, R241 ;  /* 0x000000f100ee7306 */ /* 0x000fe20000201400 */
[----:B------:R-:W-:Y:S01]  /*4e40*/  FSEL R195, R88, -INF , !P4 ;  /* 0xff80000058c37808 */ /* 0x000fe20006000000 */
[----:B-1----:R-:W-:Y:S01]  /*4e50*/  FFMA.FTZ R142, R142, UR4, R73 ;  /* 0x000000048e8e7c23 */ /* 0x002fe20008010049 */
[----:B------:R-:W-:Y:S01]  /*4e60*/  ISETP.GE.AND P4, PT, R191, R128, PT ;  /* 0x00000080bf00720c */ /* 0x000fe20003f86270 */
[----:B------:R-:W-:Y:S01]  /*4e70*/  FMUL.FTZ R235, R46, c[0x0][0x2ec] ;  /* 0x0000bb002eeb7a20 */ /* 0x000fe20000410000 */
[----:B------:R-:W-:Y:S02]  /*4e80*/  FSEL R136, R136, -INF , !P2 ;  /* 0xff80000088887808 */ /* 0x000fe40005000000 */
[----:B------:R-:W-:Y:S01]  /*4e90*/  ISETP.GE.AND P2, PT, R241, R130, PT ;  /* 0x00000082f100720c */ /* 0x000fe20003f46270 */
[----:B------:R-:W1:Y:S01]  /*4ea0*/  MUFU.TANH R86, R86 ;  /* 0x0000005600567308 */ /* 0x000e620000002400 */
[----:B--2---:R-:W-:Y:S01]  /*4eb0*/  FFMA.FTZ R191, R236, UR4, R75 ;  /* 0x00000004ecbf7c23 */ /* 0x004fe2000801004b */
[----:B------:R-:W-:-:S02]  /*4ec0*/  IADD3 R229, R163, 0x98, RZ ;  /* 0x00000098a3e57810 */ /* 0x000fc40007ffe0ff */
[----:B------:R-:W-:Y:S02]  /*4ed0*/  IADD3 R221, R163, 0x41, RZ ;  /* 0x00000041a3dd7810 */ /* 0x000fe40007ffe0ff */
[----:B------:R-:W-:Y:S02]  /*4ee0*/  FSEL R191, R191, -INF , !P0 ;  /* 0xff800000bfbf7808 */ /* 0x000fe40004000000 */
[----:B------:R-:W-:Y:S01]  /*4ef0*/  MUFU.TANH R90, R90 ;  /* 0x0000005a005a7308 */ /* 0x000fe20000002400 */
[----:B------:R-:W-:Y:S02]  /*4f00*/  ISETP.GE.AND P0, PT, R187, R128, PT ;  /* 0x00000080bb00720c */ /* 0x000fe40003f06270 */
[C---:B------:R-:W-:Y:S02]  /*4f10*/  IADD3 R88, R163.reuse, 0xd8, RZ ;  /* 0x000000d8a3587810 */ /* 0x040fe40007ffe0ff */
[C---:B------:R-:W-:Y:S02]  /*4f20*/  IADD3 R141, R163.reuse, 0xd9, RZ ;  /* 0x000000d9a38d7810 */ /* 0x040fe40007ffe0ff */
[C---:B------:R-:W-:Y:S01]  /*4f30*/  IADD3 R224, R163.reuse, 0xf0, RZ ;  /* 0x000000f0a3e07810 */ /* 0x040fe20007ffe0ff */
[----:B------:R-:W2:Y:S01]  /*4f40*/  I2F R144, R144 ;  /* 0x0000009000907306 */ /* 0x000ea20000201400 */
[----:B-1----:R-:W-:Y:S01]  /*4f50*/  FFMA.FTZ R86, R238, UR4, R86 ;  /* 0x00000004ee567c23 */ /* 0x002fe20008010056 */
[----:B------:R-:W-:-:S04]  /*4f60*/  IADD3 R228, R163, 0xf1, RZ ;  /* 0x000000f1a3e47810 */ /* 0x000fc80007ffe0ff */
[----:B------:R-:W-:Y:S02]  /*4f70*/  FSEL R140, R86, -INF , !P2 ;  /* 0xff800000568c7808 */ /* 0x000fe40005000000 */
[----:B------:R1:W-:Y:S01]  /*4f80*/  I2F R131, R60 ;  /* 0x0000003c00837306 */ /* 0x0003e20000201400 */
[----:B--2---:R-:W-:Y:S01]  /*4f90*/  FFMA.FTZ R90, R144, UR4, R90 ;  /* 0x00000004905a7c23 */ /* 0x004fe2000801005a */
[----:B------:R-:W-:-:S06]  /*4fa0*/  IADD3 R144, R163, 0x89, RZ ;  /* 0x00000089a3907810 */ /* 0x000fcc0007ffe0ff */
[----:B------:R-:W-:Y:S01]  /*4fb0*/  MUFU.TANH R234, R40 ;  /* 0x0000002800ea7308 */ /* 0x000fe20000002400 */
[----:B------:R-:W-:Y:S01]  /*4fc0*/  ISETP.GE.AND P2, PT, R144, R130, PT ;  /* 0x000000829000720c */ /* 0x000fe20003f46270 */
[----:B-1----:R-:W-:Y:S01]  /*4fd0*/  FFMA.FTZ R60, R225, UR4, R96 ;  /* 0x00000004e13c7c23 */ /* 0x002fe20008010060 */
[----:B------:R-:W-:-:S05]  /*4fe0*/  IADD3 R225, R163, 0xb8, RZ ;  /* 0x000000b8a3e17810 */ /* 0x000fca0007ffe0ff */
[----:B------:R-:W-:Y:S01]  /*4ff0*/  MUFU.TANH R236, R41 ;  /* 0x0000002900ec7308 */ /* 0x000fe20000002400 */
[----:B------:R-:W-:Y:S02]  /*5000*/  FSEL R60, R60, -INF , !P6 ;  /* 0xff8000003c3c7808 */ /* 0x000fe40007000000 */
[----:B------:R-:W-:Y:S02]  /*5010*/  ISETP.GE.AND P6, PT, R153, R130, PT ;  /* 0x000000829900720c */ /* 0x000fe40003fc6270 */
[----:B------:R-:W-:-:S03]  /*5020*/  IADD3 R153, R163, 0xc8, RZ ;  /* 0x000000c8a3997810 */ /* 0x000fc60007ffe0ff */
[----:B------:R1:W-:Y:S01]  /*5030*/  MUFU.TANH R238, R42 ;  /* 0x0000002a00ee7308 */ /* 0x0003e20000002400 */
[----:B------:R-:W-:Y:S02]  /*5040*/  FSEL R62, R62, -INF , !P6 ;  /* 0xff8000003e3e7808 */ /* 0x000fe40007000000 */
[----:B------:R-:W-:-:S04]  /*5050*/  ISETP.GE.AND P6, PT, R237, R130, PT ;  /* 0x00000082ed00720c */ /* 0x000fc80003fc6270 */
[----:B------:R-:W-:Y:S01]  /*5060*/  FSEL R142, R142, -INF , !P6 ;  /* 0xff8000008e8e7808 */ /* 0x000fe20007000000 */
[----:B------:R-:W-:Y:S01]  /*5070*/  MUFU.TANH R76, R76 ;  /* 0x0000004c004c7308 */ /* 0x000fe20000002400 */
[----:B------:R-:W-:Y:S02]  /*5080*/  ISETP.GE.AND P6, PT, R187, R130, PT ;  /* 0x00000082bb00720c */ /* 0x000fe40003fc6270 */
[----:B------:R-:W-:Y:S02]  /*5090*/  FSEL R187, R90, -INF , !P5 ;  /* 0xff8000005abb7808 */ /* 0x000fe40006800000 */
[----:B------:R-:W-:Y:S02]  /*50a0*/  ISETP.GE.AND P5, PT, R144, R128, PT ;  /* 0x000000809000720c */ /* 0x000fe40003fa6270 */
[C---:B------:R-:W-:Y:S01]  /*50b0*/  IADD3 R144, R163.reuse, 0x81, RZ ;  /* 0x00000081a3907810 */ /* 0x040fe20007ffe0ff */
[----:B-1----:R-:W1:Y:S01]  /*50c0*/  LDSM.16.M88.4 R40, [R215+0x4400] ;  /* 0x00440000d728783b */ /* 0x002e620000000200 */
[----:B------:R-:W-:Y:S01]  /*50d0*/  MUFU.TANH R78, R78 ;  /* 0x0000004e004e7308 */ /* 0x000fe20000002400 */
[----:B------:R-:W-:-:S07]  /*50e0*/  IADD3 R90, R163, 0xe1, RZ ;  /* 0x000000e1a35a7810 */ /* 0x000fce0007ffe0ff */
[----:B------:R-:W2:Y:S08]  /*50f0*/  I2F R144, R144 ;  /* 0x0000009000907306 */ /* 0x000eb00000201400 */
[----:B------:R-:W-:Y:S08]  /*5100*/  MUFU.TANH R246, R246 ;  /* 0x000000f600f67308 */ /* 0x000ff00000002400 */
[----:B------:R-:W3:Y:S01]  /*5110*/  I2F R183, R183 ;  /* 0x000000b700b77306 */ /* 0x000ee20000201400 */
[----:B--2---:R-:W-:-:S02]  /*5120*/  FFMA.FTZ R76, R144, UR4, R76 ;  /* 0x00000004904c7c23 */ /* 0x004fc4000801004c */
[----:B------:R-:W-:-:S03]  /*5130*/  FFMA.FTZ R144, R148, UR4, R78 ;  /* 0x0000000494907c23 */ /* 0x000fc6000801004e */
[----:B------:R-:W-:Y:S02]  /*5140*/  FSEL R185, R76, -INF , !P4 ;  /* 0xff8000004cb97808 */ /* 0x000fe40006000000 */
[----:B------:R-:W-:Y:S01]  /*5150*/  MUFU.TANH R74, R74 ;  /* 0x0000004a004a7308 */ /* 0x000fe20000002400 */
[----:B------:R-:W-:Y:S02]  /*5160*/  FSEL R144, R144, -INF , !P6 ;  /* 0xff80000090907808 */ /* 0x000fe40007000000 */
[----:B------:R-:W-:Y:S02]  /*5170*/  ISETP.GE.AND P6, PT, R2, R130, PT ;  /* 0x000000820200720c */ /* 0x000fe40003fc6270 */
[----:B------:R-:W-:Y:S01]  /*5180*/  ISETP.GE.AND P4, PT, R190, R128, PT ;  /* 0x00000080be00720c */ /* 0x000fe20003f86270 */
[----:B-1----:R-:W-:Y:S02]  /*5190*/  HMMA.16816.F32.BF16 R20, R28, R42, R20 ;  /* 0x0000002a1c14723c */ /* 0x002fe40000041814 */
[----:B------:R-:W1:Y:S01]  /*51a0*/  I2F R146, R146 ;  /* 0x0000009200927306 */ /* 0x000e620000201400 */
[----:B---3--:R-:W-:-:S05]  /*51b0*/  FFMA.FTZ R183, R183, UR4, R246 ;  /* 0x00000004b7b77c23 */ /* 0x008fca00080100f6 */
[----:B------:R-:W-:Y:S01]  /*51c0*/  FSEL R183, R183, -INF , !P0 ;  /* 0xff800000b7b77808 */ /* 0x000fe20004000000 */
[----:B------:R-:W-:Y:S01]  /*51d0*/  HMMA.16816.F32.BF16 R24, R28, R40, R24 ;  /* 0x000000281c18723c */ /* 0x000fe20000041818 */
[----:B------:R-:W2:Y:S01]  /*51e0*/  MUFU.TANH R64, R64 ;  /* 0x0000004000407308 */ /* 0x000ea20000002400 */
[----:B------:R-:W-:Y:S02]  /*51f0*/  ISETP.GE.AND P0, PT, R2, R128, PT ;  /* 0x000000800200720c */ /* 0x000fe40003f06270 */
[----:B------:R-:W-:-:S05]  /*5200*/  IADD3 R2, R163, 0x99, RZ ;  /* 0x00000099a3027810 */ /* 0x000fca0007ffe0ff */
[----:B------:R-:W-:Y:S01]  /*5210*/  MUFU.TANH R250, R250 ;  /* 0x000000fa00fa7308 */ /* 0x000fe20000002400 */
[----:B-1----:R-:W-:-:S05]  /*5220*/  FFMA.FTZ R146, R146, UR4, R74 ;  /* 0x0000000492927c23 */ /* 0x002fca000801004a */
[----:B------:R-:W-:Y:S01]  /*5230*/  FSEL R146, R146, -INF , !P3 ;  /* 0xff80000092927808 */ /* 0x000fe20005800000 */
[----:B------:R-:W-:Y:S01]  /*5240*/  FMUL.FTZ R20, R20, c[0x0][0x2ec] ;  /* 0x0000bb0014147a20 */ /* 0x000fe20000410000 */
[----:B------:R-:W1:Y:S01]  /*5250*/  I2F R171, R190 ;  /* 0x000000be00ab7306 */ /* 0x000e620000201400 */
[----:B--2---:R-:W-:Y:S01]  /*5260*/  FFMA.FTZ R64, R175, UR4, R64 ;  /* 0x00000004af407c23 */ /* 0x004fe20008010040 */
[-C--:B------:R-:W-:Y:S01]  /*5270*/  ISETP.GE.AND P3, PT, R190, R130.reuse, PT ;  /* 0x00000082be00720c */ /* 0x080fe20003f66270 */
[----:B------:R-:W-:Y:S02]  /*5280*/  FFMA.FTZ R175, R133, UR4, R138 ;  /* 0x0000000485af7c23 */ /* 0x000fe4000801008a */
[----:B------:R-:W-:Y:S01]  /*5290*/  FMUL.FTZ R21, R21, c[0x0][0x2ec] ;  /* 0x0000bb0015157a20 */ /* 0x000fe20000410000 */
[----:B------:R-:W-:Y:S01]  /*52a0*/  FSEL R138, R64, -INF , !P2 ;  /* 0xff800000408a7808 */ /* 0x000fe20005000000 */
[----:B------:R-:W-:Y:S01]  /*52b0*/  FMUL.FTZ R22, R22, c[0x0][0x2ec] ;  /* 0x0000bb0016167a20 */ /* 0x000fe20000410000 */
[----:B------:R-:W2:Y:S01]  /*52c0*/  I2F R188, R190 ;  /* 0x000000be00bc7306 */ /* 0x000ea20000201400 */
[----:B------:R-:W-:Y:S01]  /*52d0*/  FSEL R175, R175, -INF , !P5 ;  /* 0xff800000afaf7808 */ /* 0x000fe20006800000 */
[----:B------:R-:W-:Y:S01]  /*52e0*/  FMUL.FTZ R43, R26, c[0x0][0x2ec] ;  /* 0x0000bb001a2b7a20 */ /* 0x000fe20000410000 */
[----:B------:R-:W-:Y:S01]  /*52f0*/  ISETP.GE.AND P2, PT, R167, R130, PT ;  /* 0x00000082a700720c */ /* 0x000fe20003f46270 */
[----:B------:R-:W-:Y:S01]  /*5300*/  FMUL.FTZ R27, R27, c[0x0][0x2ec] ;  /* 0x0000bb001b1b7a20 */ /* 0x000fe20000410000 */
[----:B------:R-:W-:Y:S01]  /*5310*/  ISETP.GE.AND P5, PT, R167, R128, PT ;  /* 0x00000080a700720c */ /* 0x000fe20003fa6270 */
[----:B------:R-:W-:-:S02]  /*5320*/  FMUL.FTZ R25, R25, c[0x0][0x2ec] ;  /* 0x0000bb0019197a20 */ /* 0x000fc40000410000 */
[----:B-1----:R-:W-:Y:S01]  /*5330*/  FFMA.FTZ R171, R171, UR4, R244 ;  /* 0x00000004abab7c23 */ /* 0x002fe200080100f4 */
[----:B------:R1:W3:Y:S04]  /*5340*/  I2F R184, R167 ;  /* 0x000000a700b87306 */ /* 0x0002e80000201400 */
[----:B------:R-:W-:Y:S01]  /*5350*/  FSEL R64, R171, -INF , !P3 ;  /* 0xff800000ab407808 */ /* 0x000fe20005800000 */
[----:B------:R-:W-:Y:S01]  /*5360*/  FMUL.FTZ R171, R36, c[0x0][0x2ec] ;  /* 0x0000bb0024ab7a20 */ /* 0x000fe20000410000 */
[----:B------:R-:W-:Y:S01]  /*5370*/  ISETP.GE.AND P3, PT, R2, R130, PT ;  /* 0x000000820200720c */ /* 0x000fe20003f66270 */
[----:B--2---:R-:W-:Y:S01]  /*5380*/  FFMA.FTZ R250, R188, UR4, R250 ;  /* 0x00000004bcfa7c23 */ /* 0x004fe200080100fa */
[----:B------:R-:W2:Y:S01]  /*5390*/  MUFU.TANH R66, R66 ;  /* 0x0000004200427308 */ /* 0x000ea20000002400 */
[----:B------:R-:W-:-:S02]  /*53a0*/  FMUL.FTZ R36, R37, c[0x0][0x2ec] ;  /* 0x0000bb0025247a20 */ /* 0x000fc40000410000 */
[----:B------:R-:W-:Y:S01]  /*53b0*/  FMUL.FTZ R37, R38, c[0x0][0x2ec] ;  /* 0x0000bb0026257a20 */ /* 0x000fe20000410000 */
[----:B-1----:R-:W-:-:S04]  /*53c0*/  FSEL R167, R250, -INF , !P4 ;  /* 0xff800000faa77808 */ /* 0x002fc80006000000 */
[----:B------:R-:W-:Y:S01]  /*53d0*/  MUFU.TANH R56, R56 ;  /* 0x0000003800387308 */ /* 0x000fe20000002400 */
[----:B------:R-:W-:Y:S01]  /*53e0*/  ISETP.GE.AND P4, PT, R2, R128, PT ;  /* 0x000000800200720c */ /* 0x000fe20003f86270 */
[----:B---3--:R-:W-:Y:S02]  /*53f0*/  FFMA.FTZ R113, R184, UR4, R113 ;  /* 0x00000004b8717c23 */ /* 0x008fe40008010071 */
[----:B--2---:R-:W-:-:S04]  /*5400*/  FFMA.FTZ R240, R240, UR4, R66 ;  /* 0x00000004f0f07c23 */ /* 0x004fc80008010042 */
[----:B------:R-:W1:Y:S08]  /*5410*/  I2F R229, R229 ;  /* 0x000000e500e57306 */ /* 0x000e700000201400 */
[----:B------:R-:W-:Y:S08]  /*5420*/  MUFU.TANH R252, R252 ;  /* 0x000000fc00fc7308 */ /* 0x000ff00000002400 */
[----:B------:R-:W2:Y:S01]  /*5430*/  I2F R2, R2 ;  /* 0x0000000200027306 */ /* 0x000ea20000201400 */
[----:B-1----:R-:W-:Y:S01]  /*5440*/  FFMA.FTZ R152, R229, UR4, R56 ;  /* 0x00000004e5987c23 */ /* 0x002fe20008010038 */
[----:B------:R-:W-:-:S02]  /*5450*/  FSEL R56, R240, -INF , !P6 ;  /* 0xff800000f0387808 */ /* 0x000fc40007000000 */
[----:B------:R-:W-:Y:S02]  /*5460*/  ISETP.GE.AND P6, PT, R163, R130, PT ;  /* 0x00000082a300720c */ /* 0x000fe40003fc6270 */
[----:B------:R-:W-:Y:S02]  /*5470*/  FSEL R152, R152, -INF , !P2 ;  /* 0xff80000098987808 */ /* 0x000fe40005000000 */
[----:B------:R-:W1:Y:S01]  /*5480*/  MUFU.TANH R248, R248 ;  /* 0x000000f800f87308 */ /* 0x000e620000002400 */
[----:B------:R-:W-:-:S07]  /*5490*/  ISETP.GE.AND P2, PT, R147, R128, PT ;  /* 0x000000809300720c */ /* 0x000fce0003f46270 */
[----:B------:R-:W-:Y:S01]  /*54a0*/  MUFU.TANH R70, R70 ;  /* 0x0000004600467308 */ /* 0x000fe20000002400 */
[----:B--2---:R-:W-:Y:S01]  /*54b0*/  FFMA.FTZ R154, R2, UR4, R252 ;  /* 0x00000004029a7c23 */ /* 0x004fe200080100fc */
[----:B------:R-:W-:-:S04]  /*54c0*/  IADD3 R2, R149, 0x1000, RZ ;  /* 0x0000100095027810 */ /* 0x000fc80007ffe0ff */
[----:B------:R-:W-:Y:S01]  /*54d0*/  FSEL R154, R154, -INF , !P3 ;  /* 0xff8000009a9a7808 */ /* 0x000fe20005800000 */
[----:B------:R-:W-:Y:S01]  /*54e0*/  IMAD R148, R3, 0x2, R2 ;  /* 0x0000000203947824 */ /* 0x000fe200078e0202 */
[----:B------:R-:W2:Y:S01]  /*54f0*/  I2F R180, R147 ;  /* 0x0000009300b47306 */ /* 0x000ea20000201400 */
[----:B-1----:R-:W-:Y:S01]  /*5500*/  FFMA.FTZ R186, R186, UR4, R248 ;  /* 0x00000004baba7c23 */ /* 0x002fe200080100f8 */
[----:B------:R-:W-:Y:S01]  /*5510*/  ISETP.GE.AND P3, PT, R164, R128, PT ;  /* 0x00000080a400720c */ /* 0x000fe20003f66270 */
[----:B------:R-:W-:-:S05]  /*5520*/  FMUL.FTZ R2, R35, c[0x0][0x2ec] ;  /* 0x0000bb0023027a20 */ /* 0x000fca0000410000 */
[----:B------:R-:W-:Y:S08]  /*5530*/  MUFU.TANH R54, R54 ;  /* 0x0000003600367308 */ /* 0x000ff00000002400 */
[----:B------:R-:W1:Y:S01]  /*5540*/  I2F R176, R164 ;  /* 0x000000a400b07306 */ /* 0x000e620000201400 */
[----:B--2---:R-:W-:-:S07]  /*5550*/  FFMA.FTZ R70, R180, UR4, R70 ;  /* 0x00000004b4467c23 */ /* 0x004fce0008010046 */
[----:B------:R-:W2:Y:S08]  /*5560*/  MUFU.TANH R58, R58 ;  /* 0x0000003a003a7308 */ /* 0x000eb00000002400 */
[----:B------:R-:W-:Y:S01]  /*5570*/  MUFU.TANH R48, R48 ;  /* 0x0000003000307308 */ /* 0x000fe20000002400 */
[----:B-1----:R-:W-:-:S07]  /*5580*/  FFMA.FTZ R54, R176, UR4, R54 ;  /* 0x00000004b0367c23 */ /* 0x002fce0008010036 */
[----:B------:R-:W1:Y:S01]  /*5590*/  I2F R137, R242 ;  /* 0x000000f200897306 */ /* 0x000e620000201400 */
[----:B--2---:R-:W-:-:S07]  /*55a0*/  FFMA.FTZ R58, R131, UR4, R58 ;  /* 0x00000004833a7c23 */ /* 0x004fce000801003a */
[----:B------:R-:W-:Y:S08]  /*55b0*/  I2F R182, R242 ;  /* 0x000000f200b67306 */ /* 0x000ff00000201400 */
[----:B------:R-:W-:Y:S01]  /*55c0*/  MUFU.TANH R119, R119 ;  /* 0x0000007700777308 */ /* 0x000fe20000002400 */
[----:B-1----:R-:W-:-:S07]  /*55d0*/  FFMA.FTZ R48, R137, UR4, R48 ;  /* 0x0000000489307c23 */ /* 0x002fce0008010030 */
[----:B------:R-:W-:Y:S08]  /*55e0*/  MUFU.TANH R117, R117 ;  /* 0x0000007500757308 */ /* 0x000ff00000002400 */
[----:B------:R-:W-:Y:S08]  /*55f0*/  I2F R194, R245 ;  /* 0x000000f500c27306 */ /* 0x000ff00000201400 */
[----:B------:R-:W-:Y:S08]  /*5600*/  MUFU.TANH R110, R110 ;  /* 0x0000006e006e7308 */ /* 0x000ff00000002400 */
[----:B------:R-:W1:Y:S08]  /*5610*/  I2F R139, R164 ;  /* 0x000000a4008b7306 */ /* 0x000e700000201400 */
[----:B------:R-:W2:Y:S08]  /*5620*/  I2F R205, R204 ;  /* 0x000000cc00cd7306 */ /* 0x000eb00000201400 */
[----:B------:R3:W-:Y:S01]  /*5630*/  I2F R162, R163 ;  /* 0x000000a300a27306 */ /* 0x0007e20000201400 */
[----:B-1----:R-:W-:Y:S01]  /*5640*/  FFMA.FTZ R68, R139, UR4, R68 ;  /* 0x000000048b447c23 */ /* 0x002fe20008010044 */
[----:B------:R-:W-:-:S02]  /*5650*/  FSEL R139, R58, -INF , !P4 ;  /* 0xff8000003a8b7808 */ /* 0x000fc40006000000 */
[----:B------:R-:W-:-:S04]  /*5660*/  ISETP.GE.AND P4, PT, R242, R130, PT ;  /* 0x00000082f200720c */ /* 0x000fc80003f86270 */
[----:B------:R-:W-:Y:S01]  /*5670*/  MUFU.TANH R109, R109 ;  /* 0x0000006d006d7308 */ /* 0x000fe20000002400 */
[----:B--2---:R-:W-:-:S07]  /*5680*/  FFMA.FTZ R110, R205, UR4, R110 ;  /* 0x00000004cd6e7c23 */ /* 0x004fce000801006e */
[----:B------:R-:W-:Y:S01]  /*5690*/  MUFU.TANH R112, R112 ;  /* 0x0000007000707308 */ /* 0x000fe20000002400 */
[----:B---3--:R-:W-:Y:S02]  /*56a0*/  FSEL R163, R186, -INF , !P0 ;  /* 0xff800000baa37808 */ /* 0x008fe40004000000 */
[----:B------:R-:W-:-:S05]  /*56b0*/  ISETP.GE.AND P0, PT, R147, R130, PT ;  /* 0x000000829300720c */ /* 0x000fca0003f06270 */
[----:B------:R-:W-:Y:S08]  /*56c0*/  MUFU.TANH R101, R101 ;  /* 0x0000006500657308 */ /* 0x000ff00000002400 */
[----:B------:R-:W-:Y:S08]  /*56d0*/  MUFU.TANH R103, R103 ;  /* 0x0000006700677308 */ /* 0x000ff00000002400 */
[----:B------:R-:W-:Y:S08]  /*56e0*/  MUFU.TANH R115, R115 ;  /* 0x0000007300737308 */ /* 0x000ff00000002400 */
[----:B------:R-:W-:Y:S08]  /*56f0*/  MUFU.TANH R124, R124 ;  /* 0x0000007c007c7308 */ /* 0x000ff00000002400 */
[----:B------:R-:W1:Y:S08]  /*5700*/  I2F R50, R202 ;  /* 0x000000ca00327306 */ /* 0x000e700000201400 */
[----:B------:R-:W2:Y:S08]  /*5710*/  I2F R92, R221 ;  /* 0x000000dd005c7306 */ /* 0x000eb00000201400 */
[----:B------:R-:W3:Y:S01]  /*5720*/  I2F R94, R227 ;  /* 0x000000e3005e7306 */ /* 0x000ee20000201400 */
[----:B-1----:R-:W-:-:S02]  /*5730*/  FFMA.FTZ R26, R50, UR4, R109 ;  /* 0x00000004321a7c23 */ /* 0x002fc4000801006d */
[----:B------:R-:W-:-:S05]  /*5740*/  FFMA.FTZ R112, R50, UR4, R112 ;  /* 0x0000000432707c23 */ /* 0x000fca0008010070 */
[----:B------:R1:W-:Y:S01]  /*5750*/  I2F R166, R147 ;  /* 0x0000009300a67306 */ /* 0x0003e20000201400 */
[C---:B--2---:R-:W-:Y:S02]  /*5760*/  FFMA.FTZ R101, R92.reuse, UR4, R101 ;  /* 0x000000045c657c23 */ /* 0x044fe40008010065 */
[----:B------:R-:W-:-:S05]  /*5770*/  FFMA.FTZ R103, R92, UR4, R103 ;  /* 0x000000045c677c23 */ /* 0x000fca0008010067 */
[----:B------:R2:W-:Y:S01]  /*5780*/  MUFU.TANH R184, R125 ;  /* 0x0000007d00b87308 */ /* 0x0005e20000002400 */
[----:B---3--:R-:W-:Y:S01]  /*5790*/  FFMA.FTZ R124, R94, UR4, R124 ;  /* 0x000000045e7c7c23 */ /* 0x008fe2000801007c */
[----:B-1----:R-:W-:-:S06]  /*57a0*/  FSEL R147, R113, -INF , !P5 ;  /* 0xff80000071937808 */ /* 0x002fcc0006800000 */
[----:B------:R-:W-:Y:S01]  /*57b0*/  MUFU.TANH R131, R32 ;  /* 0x0000002000837308 */ /* 0x000fe20000002400 */
[----:B------:R-:W-:Y:S01]  /*57c0*/  FFMA.FTZ R113, R182, UR4, R119 ;  /* 0x00000004b6717c23 */ /* 0x000fe20008010077 */
[----:B------:R-:W-:Y:S02]  /*57d0*/  FSEL R119, R54, -INF , !P3 ;  /* 0xff80000036777808 */ /* 0x000fe40005800000 */
[-C--:B------:R-:W-:Y:S02]  /*57e0*/  ISETP.GE.AND P3, PT, R245, R130.reuse, PT ;  /* 0x00000082f500720c */ /* 0x080fe40003f66270 */
[----:B------:R-:W-:Y:S02]  /*57f0*/  FSEL R54, R48, -INF , !P4 ;  /* 0xff80000030367808 */ /* 0x000fe40006000000 */
[----:B------:R-:W-:Y:S01]  /*5800*/  MUFU.TANH R41, R33 ;  /* 0x0000002100297308 */ /* 0x000fe20000002400 */
[----:B--2---:R-:W-:Y:S01]  /*5810*/  FSEL R125, R70, -INF , !P2 ;  /* 0xff800000467d7808 */ /* 0x004fe20005000000 */
[----:B------:R-:W-:Y:S01]  /*5820*/  FFMA.FTZ R70, R194, UR4, R117 ;  /* 0x00000004c2467c23 */ /* 0x000fe20008010075 */
[----:B------:R-:W-:-:S02]  /*5830*/  ISETP.GE.AND P5, PT, R164, R130, PT ;  /* 0x00000082a400720c */ /* 0x000fc40003fa6270 */
[-C--:B------:R-:W-:Y:S02]  /*5840*/  ISETP.GE.AND P4, PT, R245, R128.reuse, PT ;  /* 0x00000080f500720c */ /* 0x080fe40003f86270 */
[----:B------:R-:W-:Y:S01]  /*5850*/  FSEL R70, R70, -INF , !P3 ;  /* 0xff80000046467808 */ /* 0x000fe20005800000 */
[----:B------:R1:W-:Y:S01]  /*5860*/  MUFU.TANH R137, R34 ;  /* 0x0000002200897308 */ /* 0x0003e20000002400 */
[-C--:B------:R-:W-:Y:S02]  /*5870*/  ISETP.GE.AND P3, PT, R204, R128.reuse, PT ;  /* 0x00000080cc00720c */ /* 0x080fe40003f66270 */
[----:B------:R-:W-:Y:S02]  /*5880*/  FSEL R58, R68, -INF , !P5 ;  /* 0xff800000443a7808 */ /* 0x000fe40006800000 */
[----:B------:R-:W-:Y:S01]  /*5890*/  FSEL R241, R110, -INF , !P3 ;  /* 0xff8000006ef17808 */ /* 0x000fe20005800000 */
[----:B------:R-:W-:Y:S01]  /*58a0*/  FFMA.FTZ R110, R94, UR4, R115 ;  /* 0x000000045e6e7c23 */ /* 0x000fe20008010073 */
[----:B------:R-:W-:Y:S01]  /*58b0*/  ISETP.GE.AND P5, PT, R247, R128, PT ;  /* 0x00000080f700720c */ /* 0x000fe20003fa6270 */
[----:B------:R-:W-:Y:S01]  /*58c0*/  MUFU.TANH R48, R20 ;  /* 0x0000001400307308 */ /* 0x000fe20000002400 */
[----:B------:R-:W-:Y:S01]  /*58d0*/  FMUL.FTZ R94, R23, c[0x0][0x2ec] ;  /* 0x0000bb00175e7a20 */ /* 0x000fe20000410000 */
[----:B------:R-:W-:-:S02]  /*58e0*/  ISETP.GE.AND P2, PT, R247, R130, PT ;  /* 0x00000082f700720c */ /* 0x000fc40003f46270 */
[----:B------:R-:W-:Y:S01]  /*58f0*/  ISETP.GE.AND P3, PT, R221, R130, PT ;  /* 0x00000082dd00720c */ /* 0x000fe20003f66270 */
[----:B-1----:R-:W1:Y:S03]  /*5900*/  LDSM.16.M88.4 R32, [R215+0x4800] ;  /* 0x00480000d720783b */ /* 0x002e660000000200 */
[----:B------:R-:W-:Y:S08]  /*5910*/  MUFU.TANH R50, R21 ;  /* 0x0000001500327308 */ /* 0x000ff00000002400 */
[----:B------:R2:W-:Y:S08]  /*5920*/  MUFU.TANH R92, R22 ;  /* 0x00000016005c7308 */ /* 0x0005f00000002400 */
[----:B------:R-:W3:Y:S01]  /*5930*/  MUFU.TANH R52, R52 ;  /* 0x0000003400347308 */ /* 0x000ee20000002400 */
[----:B--2---:R-:W2:Y:S07]  /*5940*/  LDSM.16.M88.4 R20, [R215+0x4c00] ;  /* 0x004c0000d714783b */ /* 0x004eae0000000200 */
[----:B------:R-:W4:Y:S01]  /*5950*/  MUFU.TANH R121, R121 ;  /* 0x0000007900797308 */ /* 0x000f220000002400 */
[----:B------:R-:W-:-:S04]  /*5960*/  DEPBAR.LE SB0, 0x0 ;  /* 0x000080000000791a */ /* 0x000fc80000000000 */
[----:B---3--:R-:W-:-:S03]  /*5970*/  FFMA.FTZ R52, R166, UR4, R52 ;  /* 0x00000004a6347c23 */ /* 0x008fc60008010034 */
[----:B------:R-:W-:Y:S02]  /*5980*/  MUFU.TANH R120, R120 ;  /* 0x0000007800787308 */ /* 0x000fe40000002400 */
[----:B------:R-:W-:Y:S02]  /*5990*/  FSEL R52, R52, -INF , !P0 ;  /* 0xff80000034347808 */ /* 0x000fe40004000000 */
[----:B------:R-:W-:Y:S01]  /*59a0*/  ISETP.GE.AND P0, PT, R242, R128, PT ;  /* 0x00000080f200720c */ /* 0x000fe20003f06270 */
[----:B-1----:R-:W-:Y:S03]  /*59b0*/  HMMA.16816.F32.BF16 R16, R28, R32, R16 ;  /* 0x000000201c10723c */ /* 0x002fe60000041810 */
[----:B------:R-:W1:Y:S01]  /*59c0*/  I2F R192, R200 ;  /* 0x000000c800c07306 */ /* 0x000e620000201400 */
[----:B----4-:R-:W-:Y:S01]  /*59d0*/  FFMA.FTZ R121, R194, UR4, R121 ;  /* 0x00000004c2797c23 */ /* 0x010fe20008010079 */
[----:B------:R-:W-:-:S02]  /*59e0*/  FSEL R113, R113, -INF , !P0 ;  /* 0xff80000071717808 */ /* 0x000fc40004000000 */
[-C--:B------:R-:W-:Y:S02]  /*59f0*/  ISETP.GE.AND P0, PT, R200, R130.reuse, PT ;  /* 0x00000082c800720c */ /* 0x080fe40003f06270 */
[----:B------:R-:W-:Y:S01]  /*5a00*/  FSEL R143, R121, -INF , !P4 ;  /* 0xff800000798f7808 */ /* 0x000fe20006000000 */
[----:B------:R-:W-:Y:S01]  /*5a10*/  HMMA.16816.F32.BF16 R12, R28, R34, R12 ;  /* 0x000000221c0c723c */ /* 0x000fe2000004180c */
[----:B------:R-:W-:Y:S01]  /*5a20*/  MUFU.TANH R118, R118 ;  /* 0x0000007600767308 */ /* 0x000fe20000002400 */
[----:B------:R-:W-:-:S04]  /*5a30*/  ISETP.GE.AND P4, PT, R202, R130, PT ;  /* 0x00000082ca00720c */ /* 0x000fc80003f86270 */
[----:B------:R-:W-:Y:S02]  /*5a40*/  FSEL R26, R26, -INF , !P4 ;  /* 0xff8000001a1a7808 */ /* 0x000fe40006000000 */
[----:B------:R-:W-:Y:S01]  /*5a50*/  ISETP.GE.AND P4, PT, R221, R128, PT ;  /* 0x00000080dd00720c */ /* 0x000fe20003f86270 */
[----:B------:R-:W3:Y:S01]  /*5a60*/  I2F R243, R247 ;  /* 0x000000f700f37306 */ /* 0x000ee20000201400 */
[----:B-1----:R-:W-:Y:S02]  /*5a70*/  FFMA.FTZ R120, R192, UR4, R120 ;  /* 0x00000004c0787c23 */ /* 0x002fe40008010078 */
[----:B------:R-:W-:Y:S02]  /*5a80*/  FSEL R231, R103, -INF , !P4 ;  /* 0xff80000067e77808 */ /* 0x000fe40006000000 */
[----:B------:R-:W-:Y:S02]  /*5a90*/  ISETP.GE.AND P4, PT, R105, R130, PT ;  /* 0x000000826900720c */ /* 0x000fe40003f86270 */
[----:B------:R-:W-:Y:S01]  /*5aa0*/  FSEL R121, R120, -INF , !P0 ;  /* 0xff80000078797808 */ /* 0x000fe20004000000 */
[----:B------:R-:W1:Y:S01]  /*5ab0*/  MUFU.TANH R116, R116 ;  /* 0x0000007400747308 */ /* 0x000e620000002400 */
[----:B------:R-:W-:Y:S01]  /*5ac0*/  ISETP.GE.AND P0, PT, R202, R128, PT ;  /* 0x00000080ca00720c */ /* 0x000fe20003f06270 */
[----:B--2---:R-:W-:Y:S01]  /*5ad0*/  HMMA.16816.F32.BF16 R8, R28, R20, R8 ;  /* 0x000000141c08723c */ /* 0x004fe20000041808 */
[----:B------:R-:W-:-:S02]  /*5ae0*/  FMUL.FTZ R16, R16, c[0x0][0x2ec] ;  /* 0x0000bb0010107a20 */ /* 0x000fc40000410000 */
[----:B------:R-:W-:Y:S01]  /*5af0*/  FSEL R237, R112, -INF , !P0 ;  /* 0xff80000070ed7808 */ /* 0x000fe20004000000 */
[----:B------:R-:W-:Y:S01]  /*5b00*/  FMUL.FTZ R18, R18, c[0x0][0x2ec] ;  /* 0x0000bb0012127a20 */ /* 0x000fe20000410000 */
[-C--:B------:R-:W-:Y:S01]  /*5b10*/  ISETP.GE.AND P0, PT, R210, R130.reuse, PT ;  /* 0x00000082d200720c */ /* 0x080fe20003f06270 */
[----:B------:R-:W-:Y:S01]  /*5b20*/  MUFU.TANH R108, R108 ;  /* 0x0000006c006c7308 */ /* 0x000fe20000002400 */
[----:B---3--:R-:W-:Y:S01]  /*5b30*/  FFMA.FTZ R118, R243, UR4, R118 ;  /* 0x00000004f3767c23 */ /* 0x008fe20008010076 */
[----:B------:R-:W-:Y:S01]  /*5b40*/  HMMA.16816.F32.BF16 R4, R28, R22, R4 ;  /* 0x000000161c04723c */ /* 0x000fe20000041804 */
[----:B------:R-:W-:Y:S02]  /*5b50*/  FMUL.FTZ R13, R13, c[0x0][0x2ec] ;  /* 0x0000bb000d0d7a20 */ /* 0x000fe40000410000 */
[----:B------:R-:W-:Y:S01]  /*5b60*/  FMUL.FTZ R14, R14, c[0x0][0x2ec] ;  /* 0x0000bb000e0e7a20 */ /* 0x000fe20000410000 */
[----:B------:R-:W-:Y:S01]  /*5b70*/  FSEL R245, R118, -INF , !P5 ;  /* 0xff80000076f57808 */ /* 0x000fe20006800000 */
[----:B------:R-:W-:Y:S01]  /*5b80*/  FMUL.FTZ R12, R12, c[0x0][0x2ec] ;  /* 0x0000bb000c0c7a20 */ /* 0x000fe20000410000 */
[----:B------:R-:W2:Y:S01]  /*5b90*/  I2F R95, R210 ;  /* 0x000000d2005f7306 */ /* 0x000ea20000201400 */
[----:B-1----:R-:W-:Y:S01]  /*5ba0*/  FFMA.FTZ R68, R243, UR4, R116 ;  /* 0x00000004f3447c23 */ /* 0x002fe20008010074 */
[----:B------:R-:W-:Y:S01]  /*5bb0*/  ISETP.GE.AND P5, PT, R204, R130, PT ;  /* 0x00000082cc00720c */ /* 0x000fe20003fa6270 */
[----:B------:R-:W-:-:S03]  /*5bc0*/  FMUL.FTZ R15, R15, c[0x0][0x2ec] ;  /* 0x0000bb000f0f7a20 */ /* 0x000fc60000410000 */
[----:B------:R-:W-:Y:S02]  /*5bd0*/  FSEL R68, R68, -INF , !P2 ;  /* 0xff80000044447808 */ /* 0x000fe40005000000 */
[----:B------:R-:W1:Y:S01]  /*5be0*/  MUFU.TANH R111, R111 ;  /* 0x0000006f006f7308 */ /* 0x000e620000002400 */
[----:B------:R-:W-:Y:S01]  /*5bf0*/  ISETP.GE.AND P2, PT, R200, R128, PT ;  /* 0x00000080c800720c */ /* 0x000fe20003f46270 */
[----:B------:R-:W-:-:S06]  /*5c00*/  FMUL.FTZ R8, R8, c[0x0][0x2ec] ;  /* 0x0000bb0008087a20 */ /* 0x000fcc0000410000 */
[----:B------:R-:W-:Y:S01]  /*5c10*/  MUFU.TANH R102, R102 ;  /* 0x0000006600667308 */ /* 0x000fe20000002400 */
[----:B--2---:R-:W-:Y:S02]  /*5c20*/  FFMA.FTZ R32, R95, UR4, R114 ;  /* 0x000000045f207c23 */ /* 0x004fe40008010072 */
        /* <DEDUP_REMOVED lines=9> */
[----:B------:R-:W-:Y:S01]  /*5cc0*/  MUFU.TANH R51, R51 ;  /* 0x0000003300337308 */ /* 0x000fe20000002400 */
[----:B------:R-:W-:-:S07]  /*5cd0*/  ISETP.GE.AND P2, PT, R107, R130, PT ;  /* 0x000000826b00720c */ /* 0x000fce0003f46270 */
[----:B------:R-:W1:Y:S01]  /*5ce0*/  I2F R208, R105 ;  /* 0x0000006900d07306 */ /* 0x000e620000201400 */
[----:B--2---:R-:W-:-:S07]  /*5cf0*/  FFMA.FTZ R102, R93, UR4, R102 ;  /* 0x000000045d667c23 */ /* 0x004fce0008010066 */
[----:B------:R-:W2:Y:S08]  /*5d00*/  MUFU.TANH R100, R100 ;  /* 0x0000006400647308 */ /* 0x000eb00000002400 */
[----:B------:R3:W-:Y:S01]  /*5d10*/  MUFU.TANH R3, R36 ;  /* 0x0000002400037308 */ /* 0x0007e20000002400 */
[----:B-1----:R-:W-:-:S05]  /*5d20*/  FFMA.FTZ R51, R208, UR4, R51 ;  /* 0x00000004d0337c23 */ /* 0x002fca0008010033 */
[----:B------:R-:W-:Y:S01]  /*5d30*/  FSEL R117, R51, -INF , !P0 ;  /* 0xff80000033757808 */ /* 0x000fe20004000000 */
[----:B------:R-:W-:Y:S01]  /*5d40*/  FMUL.FTZ R51, R17, c[0x0][0x2ec] ;  /* 0x0000bb0011337a20 */ /* 0x000fe20000410000 */
[----:B------:R-:W1:Y:S01]  /*5d50*/  MUFU.TANH R122, R122 ;  /* 0x0000007a007a7308 */ /* 0x000e620000002400 */
[----:B--2---:R-:W-:Y:S01]  /*5d60*/  FFMA.FTZ R100, R93, UR4, R100 ;  /* 0x000000045d647c23 */ /* 0x004fe20008010064 */
[----:B------:R-:W-:-:S04]  /*5d70*/  ISETP.GE.AND P0, PT, R225, R130, PT ;  /* 0x00000082e100720c */ /* 0x000fc80003f06270 */
[----:B------:R-:W-:Y:S02]  /*5d80*/  FSEL R100, R100, -INF , !P2 ;  /* 0xff80000064647808 */ /* 0x000fe40005000000 */
[----:B------:R-:W-:Y:S01]  /*5d90*/  MUFU.TANH R97, R44 ;  /* 0x0000002c00617308 */ /* 0x000fe20000002400 */
[----:B---3--:R-:W-:Y:S01]  /*5da0*/  FMUL.FTZ R36, R24, c[0x0][0x2ec] ;  /* 0x0000bb0018247a20 */ /* 0x008fe20000410000 */
[----:B------:R-:W-:Y:S01]  /*5db0*/  ISETP.GE.AND P2, PT, R210, R128, PT ;  /* 0x00000080d200720c */ /* 0x000fe20003f46270 */
[----:B------:R-:W-:-:S05]  /*5dc0*/  FFMA.FTZ R24, R205, UR4, R108 ;  /* 0x00000004cd187c23 */ /* 0x000fca000801006c */
[----:B------:R-:W2:Y:S01]  /*5dd0*/  I2F R84, R212 ;  /* 0x000000d400547306 */ /* 0x000ea20000201400 */
[----:B------:R-:W-:Y:S01]  /*5de0*/  FSEL R24, R24, -INF , !P5 ;  /* 0xff80000018187808 */ /* 0x000fe20006800000 */
[----:B-1----:R-:W-:Y:S01]  /*5df0*/  FFMA.FTZ R122, R95, UR4, R122 ;  /* 0x000000045f7a7c23 */ /* 0x002fe2000801007a */
[----:B------:R-:W-:-:S04]  /*5e00*/  ISETP.GE.AND P5, PT, R107, R128, PT ;  /* 0x000000806b00720c */ /* 0x000fc80003fa6270 */
[----:B------:R-:W-:Y:S01]  /*5e10*/  FSEL R233, R102, -INF , !P5 ;  /* 0xff80000066e97808 */ /* 0x000fe20006800000 */
[----:B------:R-:W-:Y:S01]  /*5e20*/  I2F R44, R214 ;  /* 0x000000d6002c7306 */ /* 0x000fe20000201400 */
[----:B------:R-:W-:Y:S02]  /*5e30*/  FSEL R102, R101, -INF , !P3 ;  /* 0xff80000065667808 */ /* 0x000fe40005800000 */
[C---:B------:R-:W-:Y:S02]  /*5e40*/  ISETP.GE.AND P5, PT, R227.reuse, R130, PT ;  /* 0x00000082e300720c */ /* 0x040fe40003fa6270 */
[-C--:B------:R-:W-:Y:S02]  /*5e50*/  ISETP.GE.AND P3, PT, R227, R128.reuse, PT ;  /* 0x00000080e300720c */ /* 0x080fe40003f66270 */
[----:B------:R-:W-:Y:S01]  /*5e60*/  FSEL R110, R110, -INF , !P5 ;  /* 0xff8000006e6e7808 */ /* 0x000fe20006800000 */
[----:B------:R-:W1:Y:S01]  /*5e70*/  MUFU.TANH R216, R216 ;  /* 0x000000d800d87308 */ /* 0x000e620000002400 */
[----:B------:R-:W-:Y:S01]  /*5e80*/  FSEL R227, R124, -INF , !P3 ;  /* 0xff8000007ce37808 */ /* 0x000fe20005800000 */
[----:B--2---:R-:W-:Y:S01]  /*5e90*/  FFMA.FTZ R33, R84, UR4, R97 ;  /* 0x0000000454217c23 */ /* 0x004fe20008010061 */
[----:B------:R-:W-:-:S02]  /*5ea0*/  ISETP.GE.AND P5, PT, R212, R128, PT ;  /* 0x00000080d400720c */ /* 0x000fc40003fa6270 */
[-C--:B------:R-:W-:Y:S02]  /*5eb0*/  ISETP.GE.AND P3, PT, R214, R130.reuse, PT ;  /* 0x00000082d600720c */ /* 0x080fe40003f66270 */
[----:B------:R-:W-:Y:S01]  /*5ec0*/  FSEL R229, R122, -INF , !P2 ;  /* 0xff8000007ae57808 */ /* 0x000fe20005000000 */
[----:B------:R-:W2:Y:S01]  /*5ed0*/  MUFU.TANH R235, R235 ;  /* 0x000000eb00eb7308 */ /* 0x000ea20000002400 */
[----:B------:R-:W-:-:S04]  /*5ee0*/  ISETP.GE.AND P2, PT, R212, R130, PT ;  /* 0x00000082d400720c */ /* 0x000fc80003f46270 */
[----:B------:R-:W-:Y:S02]  /*5ef0*/  FSEL R33, R33, -INF , !P2 ;  /* 0xff80000021217808 */ /* 0x000fe40005000000 */
[----:B------:R-:W-:Y:S01]  /*5f00*/  ISETP.GE.AND P2, PT, R225, R128, PT ;  /* 0x00000080e100720c */ /* 0x000fe20003f46270 */
[----:B------:R-:W-:Y:S01]  /*5f10*/  MUFU.TANH R49, R49 ;  /* 0x0000003100317308 */ /* 0x000fe20000002400 */
[----:B-1----:R-:W-:-:S05]  /*5f20*/  FFMA.FTZ R17, R44, UR4, R216 ;  /* 0x000000042c117c23 */ /* 0x002fca00080100d8 */
[----:B------:R-:W-:Y:S02]  /*5f30*/  FSEL R17, R17, -INF , !P3 ;  /* 0xff80000011117808 */ /* 0x000fe40005800000 */
[----:B------:R-:W1:Y:S01]  /*5f40*/  I2F R45, R87 ;  /* 0x00000057002d7306 */ /* 0x000e620000201400 */
[----:B--2---:R-:W-:Y:S01]  /*5f50*/  FFMA.FTZ R111, R84, UR4, R235 ;  /* 0x00000004546f7c23 */ /* 0x004fe200080100eb */
[----:B------:R-:W-:-:S04]  /*5f60*/  ISETP.GE.AND P3, PT, R87, R128, PT ;  /* 0x000000805700720c */ /* 0x000fc80003f66270 */
[----:B------:R-:W-:Y:S02]  /*5f70*/  FSEL R111, R111, -INF , !P5 ;  /* 0xff8000006f6f7808 */ /* 0x000fe40006800000 */
[----:B------:R-:W2:Y:S01]  /*5f80*/  MUFU.TANH R91, R91 ;  /* 0x0000005b005b7308 */ /* 0x000ea20000002400 */
[----:B------:R-:W-:-:S07]  /*5f90*/  ISETP.GE.AND P5, PT, R87, R130, PT ;  /* 0x000000825700720c */ /* 0x000fce0003fa6270 */
[----:B------:R-:W3:Y:S01]  /*5fa0*/  I2F R85, R225 ;  /* 0x000000e100557306 */ /* 0x000ee20000201400 */
[----:B-1----:R-:W-:-:S05]  /*5fb0*/  FFMA.FTZ R95, R45, UR4, R184 ;  /* 0x000000042d5f7c23 */ /* 0x002fca00080100b8 */
[----:B------:R-:W-:Y:S02]  /*5fc0*/  FSEL R95, R95, -INF , !P3 ;  /* 0xff8000005f5f7808 */ /* 0x000fe40005800000 */
[----:B------:R-:W1:Y:S01]  /*5fd0*/  I2F R80, R81 ;  /* 0x0000005100507306 */ /* 0x000e620000201400 */
[----:B--2---:R-:W-:Y:S01]  /*5fe0*/  FFMA.FTZ R91, R44, UR4, R91 ;  /* 0x000000042c5b7c23 */ /* 0x004fe2000801005b */
[----:B------:R-:W-:-:S06]  /*5ff0*/  ISETP.GE.AND P3, PT, R153, R130, PT ;  /* 0x000000829900720c */ /* 0x000fcc0003f66270 */
[----:B------:R-:W2:Y:S01]  /*6000*/  I2F R46, R153 ;  /* 0x00000099002e7306 */ /* 0x000ea20000201400 */
[C---:B---3--:R-:W-:Y:S02]  /*6010*/  FFMA.FTZ R97, R85.reuse, UR4, R238 ;  /* 0x0000000455617c23 */ /* 0x048fe400080100ee */
[----:B------:R-:W-:-:S03]  /*6020*/  FFMA.FTZ R35, R85, UR4, R234 ;  /* 0x0000000455237c23 */ /* 0x000fc600080100ea */
[----:B------:R-:W-:Y:S02]  /*6030*/  FSEL R97, R97, -INF , !P2 ;  /* 0xff80000061617808 */ /* 0x000fe40005000000 */
[----:B------:R-:W3:Y:S01]  /*6040*/  MUFU.TANH R39, R39 ;  /* 0x0000002700277308 */ /* 0x000ee20000002400 */
[----:B-1----:R-:W-:Y:S01]  /*6050*/  FFMA.FTZ R3, R80, UR4, R3 ;  /* 0x0000000450037c23 */ /* 0x002fe20008010003 */
[----:B------:R-:W-:Y:S02]  /*6060*/  ISETP.GE.AND P2, PT, R81, R130, PT ;  /* 0x000000825100720c */ /* 0x000fe40003f46270 */
[----:B------:R-:W-:Y:S02]  /*6070*/  FSEL R35, R35, -INF , !P0 ;  /* 0xff80000023237808 */ /* 0x000fe40004000000 */
[----:B------:R-:W-:Y:S02]  /*6080*/  FSEL R103, R3, -INF , !P2 ;  /* 0xff80000003677808 */ /* 0x000fe40005000000 */
[----:B------:R-:W-:Y:S01]  /*6090*/  I2F R96, R99 ;  /* 0x0000006300607306 */ /* 0x000fe20000201400 */
[----:B--2---:R-:W-:Y:S01]  /*60a0*/  FFMA.FTZ R131, R46, UR4, R131 ;  /* 0x000000042e837c23 */ /* 0x004fe20008010083 */
[----:B------:R-:W-:-:S02]  /*60b0*/  ISETP.GE.AND P2, PT, R83, R128, PT ;  /* 0x000000805300720c */ /* 0x000fc40003f46270 */
[-C--:B------:R-:W-:Y:S02]  /*60c0*/  ISETP.GE.AND P0, PT, R99, R128.reuse, PT ;  /* 0x000000806300720c */ /* 0x080fe40003f06270 */
[----:B------:R-:W-:Y:S02]  /*60d0*/  FSEL R247, R131, -INF , !P3 ;  /* 0xff80000083f77808 */ /* 0x000fe40005800000 */
[----:B------:R-:W-:Y:S01]  /*60e0*/  MUFU.TANH R171, R171 ;  /* 0x000000ab00ab7308 */ /* 0x000fe20000002400 */
[----:B---3--:R-:W-:Y:S01]  /*60f0*/  FFMA.FTZ R39, R80, UR4, R39 ;  /* 0x0000000450277c23 */ /* 0x008fe20008010027 */
[----:B------:R-:W-:-:S06]  /*6100*/  ISETP.GE.AND P3, PT, R89, R128, PT ;  /* 0x000000805900720c */ /* 0x000fcc0003f66270 */
[----:B------:R1:W-:Y:S08]  /*6110*/  MUFU.TANH R40, R27 ;  /* 0x0000001b00287308 */ /* 0x0003f00000002400 */
[----:B------:R-:W2:Y:S01]  /*6120*/  I2F R82, R83 ;  /* 0x0000005300527306 */ /* 0x000ea20000201400 */
[----:B-1----:R-:W-:-:S07]  /*6130*/  FFMA.FTZ R27, R208, UR4, R49 ;  /* 0x00000004d01b7c23 */ /* 0x002fce0008010031 */
[----:B------:R-:W1:Y:S01]  /*6140*/  MUFU.TANH R2, R2 ;  /* 0x0000000200027308 */ /* 0x000e620000002400 */
[----:B------:R-:W-:Y:S02]  /*6150*/  FSEL R27, R27, -INF , !P4 ;  /* 0xff8000001b1b7808 */ /* 0x000fe40006000000 */
[----:B------:R-:W-:Y:S01]  /*6160*/  ISETP.GE.AND P4, PT, R214, R128, PT ;  /* 0x00000080d600720c */ /* 0x000fe20003f86270 */
[----:B--2---:R-:W-:-:S04]  /*6170*/  FFMA.FTZ R41, R82, UR4, R41 ;  /* 0x0000000452297c23 */ /* 0x004fc80008010029 */
[----:B------:R2:W-:Y:S01]  /*6180*/  MUFU.TANH R49, R16 ;  /* 0x0000001000317308 */ /* 0x0005e20000002400 */
[----:B------:R-:W-:Y:S02]  /*6190*/  FSEL R107, R91, -INF , !P4 ;  /* 0xff8000005b6b7808 */ /* 0x000fe40006000000 */
[----:B------:R-:W-:-:S05]  /*61a0*/  ISETP.GE.AND P4, PT, R99, R130, PT ;  /* 0x000000826300720c */ /* 0x000fca0003f86270 */
[----:B------:R-:W3:Y:S01]  /*61b0*/  I2F R47, R218 ;  /* 0x000000da002f7306 */ /* 0x000ee20000201400 */
[----:B-1----:R-:W-:-:S05]  /*61c0*/  FFMA.FTZ R2, R82, UR4, R2 ;  /* 0x0000000452027c23 */ /* 0x002fca0008010002 */
[----:B------:R-:W-:Y:S01]  /*61d0*/  FSEL R3, R2, -INF , !P2 ;  /* 0xff80000002037808 */ /* 0x000fe20005000000 */
[----:B------:R-:W-:Y:S01]  /*61e0*/  FMUL.FTZ R2, R9, c[0x0][0x2ec] ;  /* 0x0000bb0009027a20 */ /* 0x000fe20000410000 */
[----:B------:R1:W4:Y:S01]  /*61f0*/  MUFU.TANH R38, R25 ;  /* 0x0000001900267308 */ /* 0x0003220000002400 */
[----:B--2---:R-:W-:Y:S01]  /*6200*/  FMUL.FTZ R16, R19, c[0x0][0x2ec] ;  /* 0x0000bb0013107a20 */ /* 0x004fe20000410000 */
[----:B------:R-:W-:Y:S01]  /*6210*/  ISETP.GE.AND P2, PT, R88, R130, PT ;  /* 0x000000825800720c */ /* 0x000fe20003f46270 */
[----:B------:R-:W-:Y:S02]  /*6220*/  FFMA.FTZ R19, R45, UR4, R236 ;  /* 0x000000042d137c23 */ /* 0x000fe400080100ec */
[----:B------:R-:W-:-:S03]  /*6230*/  FMUL.FTZ R9, R10, c[0x0][0x2ec] ;  /* 0x0000bb000a097a20 */ /* 0x000fc60000410000 */
[----:B------:R-:W2:Y:S01]  /*6240*/  I2F R73, R88 ;  /* 0x0000005800497306 */ /* 0x000ea20000201400 */
[----:B------:R-:W-:Y:S01]  /*6250*/  FSEL R19, R19, -INF , !P5 ;  /* 0xff80000013137808 */ /* 0x000fe20006800000 */
[----:B---3--:R-:W-:Y:S01]  /*6260*/  FFMA.FTZ R40, R47, UR4, R40 ;  /* 0x000000042f287c23 */ /* 0x008fe20008010028 */
[----:B------:R-:W-:Y:S01]  /*6270*/  ISETP.GE.AND P5, PT, R81, R128, PT ;  /* 0x000000805100720c */ /* 0x000fe20003fa6270 */
[----:B------:R-:W-:-:S03]  /*6280*/  FFMA.FTZ R81, R46, UR4, R137 ;  /* 0x000000042e517c23 */ /* 0x000fc60008010089 */
[----:B------:R-:W-:Y:S01]  /*6290*/  FSEL R87, R39, -INF , !P5 ;  /* 0xff80000027577808 */ /* 0x000fe20006800000 */
[----:B------:R-:W3:Y:S01]  /*62a0*/  MUFU.TANH R37, R37 ;  /* 0x0000002500257308 */ /* 0x000ee20000002400 */
[----:B-1----:R-:W-:Y:S01]  /*62b0*/  FFMA.FTZ R25, R96, UR4, R171 ;  /* 0x0000000460197c23 */ /* 0x002fe200080100ab */
[----:B------:R-:W-:Y:S01]  /*62c0*/  ISETP.GE.AND P5, PT, R89, R130, PT ;  /* 0x000000825900720c */ /* 0x000fe20003fa6270 */
[----:B----4-:R-:W-:-:S03]  /*62d0*/  FFMA.FTZ R38, R47, UR4, R38 ;  /* 0x000000042f267c23 */ /* 0x010fc60008010026 */
[----:B------:R-:W-:Y:S02]  /*62e0*/  FSEL R25, R25, -INF , !P4 ;  /* 0xff80000019197808 */ /* 0x000fe40006000000 */
[----:B------:R-:W1:Y:S01]  /*62f0*/  I2F R86, R220 ;  /* 0x000000dc00567306 */ /* 0x000e620000201400 */
[----:B------:R-:W-:Y:S01]  /*6300*/  ISETP.GE.AND P4, PT, R153, R128, PT ;  /* 0x000000809900720c */ /* 0x000fe20003f86270 */
[C---:B--2---:R-:W-:Y:S02]  /*6310*/  FFMA.FTZ R48, R73.reuse, UR4, R48 ;  /* 0x0000000449307c23 */ /* 0x044fe40008010030 */
[----:B------:R-:W-:Y:S01]  /*6320*/  FFMA.FTZ R92, R73, UR4, R92 ;  /* 0x00000004495c7c23 */ /* 0x000fe2000801005c */
[----:B------:R-:W-:Y:S02]  /*6330*/  FSEL R81, R81, -INF , !P4 ;  /* 0xff80000051517808 */ /* 0x000fe40006000000 */
[----:B------:R-:W-:Y:S01]  /*6340*/  ISETP.GE.AND P4, PT, R218, R130, PT ;  /* 0x00000082da00720c */ /* 0x000fe20003f86270 */
[----:B------:R-:W2:Y:S01]  /*6350*/  MUFU.TANH R85, R18 ;  /* 0x0000001200557308 */ /* 0x000ea20000002400 */
[----:B---3--:R-:W-:Y:S01]  /*6360*/  FFMA.FTZ R37, R96, UR4, R37 ;  /* 0x0000000460257c23 */ /* 0x008fe20008010025 */
[----:B------:R-:W-:-:S02]  /*6370*/  FSEL R221, R48, -INF , !P2 ;  /* 0xff80000030dd7808 */ /* 0x000fc40005000000 */
[----:B------:R-:W-:Y:S02]  /*6380*/  FSEL R215, R38, -INF , !P4 ;  /* 0xff80000026d77808 */ /* 0x000fe40006000000 */
[----:B------:R-:W-:Y:S02]  /*6390*/  ISETP.GE.AND P2, PT, R220, R128, PT ;  /* 0x00000080dc00720c */ /* 0x000fe40003f46270 */
[----:B------:R-:W-:Y:S01]  /*63a0*/  I2F R72, R89 ;  /* 0x0000005900487306 */ /* 0x000fe20000201400 */
[----:B------:R-:W-:Y:S01]  /*63b0*/  FSEL R91, R37, -INF , !P0 ;  /* 0xff800000255b7808 */ /* 0x000fe20004000000 */
[C---:B-1----:R-:W-:Y:S01]  /*63c0*/  FFMA.FTZ R49, R86.reuse, UR4, R49 ;  /* 0x0000000456317c23 */ /* 0x042fe20008010031 */
[----:B------:R-:W-:Y:S02]  /*63d0*/  ISETP.GE.AND P0, PT, R83, R130, PT ;  /* 0x000000825300720c */ /* 0x000fe40003f06270 */
[-C--:B------:R-:W-:Y:S02]  /*63e0*/  ISETP.GE.AND P4, PT, R141, R128.reuse, PT ;  /* 0x000000808d00720c */ /* 0x080fe40003f86270 */
[----:B------:R-:W-:Y:S01]  /*63f0*/  FSEL R235, R41, -INF , !P0 ;  /* 0xff80000029eb7808 */ /* 0x000fe20004000000 */
[----:B------:R-:W1:Y:S01]  /*6400*/  MUFU.TANH R36, R36 ;  /* 0x0000002400247308 */ /* 0x000e620000002400 */
[----:B--2---:R-:W-:Y:S01]  /*6410*/  FFMA.FTZ R38, R86, UR4, R85 ;  /* 0x0000000456267c23 */ /* 0x004fe20008010055 */
[----:B------:R-:W-:-:S04]  /*6420*/  ISETP.GE.AND P0, PT, R218, R128, PT ;  /* 0x00000080da00720c */ /* 0x000fc80003f06270 */
[----:B------:R-:W-:Y:S02]  /*6430*/  FSEL R38, R38, -INF , !P2 ;  /* 0xff80000026267808 */ /* 0x000fe40005000000 */
[----:B------:R2:W-:Y:S01]  /*6440*/  MUFU.TANH R89, R8 ;  /* 0x0000000800597308 */ /* 0x0005e20000002400 */
[-C--:B------:R-:W-:Y:S02]  /*6450*/  ISETP.GE.AND P2, PT, R226, R130.reuse, PT ;  /* 0x00000082e200720c */ /* 0x080fe40003f46270 */
[----:B------:R-:W-:Y:S02]  /*6460*/  FSEL R41, R40, -INF , !P0 ;  /* 0xff80000028297808 */ /* 0x000fe40004000000 */
[----:B------:R-:W-:-:S03]  /*6470*/  ISETP.GE.AND P0, PT, R220, R130, PT ;  /* 0x00000082dc00720c */ /* 0x000fc60003f06270 */
[----:B------:R-:W-:Y:S01]  /*6480*/  I2F R76, R226 ;  /* 0x000000e2004c7306 */ /* 0x000fe20000201400 */
[----:B-1----:R-:W-:Y:S01]  /*6490*/  FFMA.FTZ R36, R72, UR4, R36 ;  /* 0x0000000448247c23 */ /* 0x002fe20008010024 */
[----:B------:R-:W-:Y:S02]  /*64a0*/  FSEL R171, R49, -INF , !P0 ;  /* 0xff80000031ab7808 */ /* 0x000fe40004000000 */
[-C--:B------:R-:W-:Y:S02]  /*64b0*/  ISETP.GE.AND P0, PT, R222, R128.reuse, PT ;  /* 0x00000080de00720c */ /* 0x080fe40003f06270 */
[----:B------:R-:W-:Y:S02]  /*64c0*/  FSEL R225, R36, -INF , !P5 ;  /* 0xff80000024e17808 */ /* 0x000fe40006800000 */
[----:B------:R-:W1:Y:S01]  /*64d0*/  MUFU.TANH R13, R13 ;  /* 0x0000000d000d7308 */ /* 0x000e620000002400 */
[----:B--2---:R-:W-:Y:S01]  /*64e0*/  FMUL.FTZ R8, R11, c[0x0][0x2ec] ;  /* 0x0000bb000b087a20 */ /* 0x004fe20000410000 */
[----:B------:R-:W-:-:S04]  /*64f0*/  ISETP.GE.AND P5, PT, R88, R128, PT ;  /* 0x000000805800720c */ /* 0x000fc80003fa6270 */
[----:B------:R-:W-:Y:S02]  /*6500*/  FSEL R40, R92, -INF , !P5 ;  /* 0xff8000005c287808 */ /* 0x000fe40006800000 */
[----:B------:R-:W2:Y:S01]  /*6510*/  MUFU.TANH R43, R43 ;  /* 0x0000002b002b7308 */ /* 0x000ea20000002400 */
[----:B------:R-:W-:-:S07]  /*6520*/  ISETP.GE.AND P5, PT, R90, R130, PT ;  /* 0x000000825a00720c */ /* 0x000fce0003fa6270 */
[----:B------:R-:W-:Y:S01]  /*6530*/  I2F R78, R222 ;  /* 0x000000de004e7306 */ /* 0x000fe20000201400 */
[----:B-1----:R-:W-:-:S05]  /*6540*/  FFMA.FTZ R13, R76, UR4, R13 ;  /* 0x000000044c0d7c23 */ /* 0x002fca000801000d */
[----:B------:R-:W-:Y:S02]  /*6550*/  FSEL R83, R13, -INF , !P2 ;  /* 0xff8000000d537808 */ /* 0x000fe40005000000 */
[----:B------:R-:W1:Y:S01]  /*6560*/  MUFU.TANH R21, R14 ;  /* 0x0000000e00157308 */ /* 0x000e620000002400 */
[----:B--2---:R-:W-:Y:S01]  /*6570*/  FFMA.FTZ R42, R72, UR4, R43 ;  /* 0x00000004482a7c23 */ /* 0x004fe2000801002b */
[----:B------:R-:W-:-:S04]  /*6580*/  ISETP.GE.AND P2, PT, R228, R128, PT ;  /* 0x00000080e400720c */ /* 0x000fc80003f46270 */
[----:B------:R-:W-:Y:S02]  /*6590*/  FSEL R42, R42, -INF , !P3 ;  /* 0xff8000002a2a7808 */ /* 0x000fe40005800000 */
[----:B------:R-:W-:Y:S01]  /*65a0*/  I2F R133, R228 ;  /* 0x000000e400857306 */ /* 0x000fe20000201400 */
[----:B------:R-:W-:-:S07]  /*65b0*/  ISETP.GE.AND P3, PT, R141, R130, PT ;  /* 0x000000828d00720c */ /* 0x000fce0003f66270 */
[----:B------:R-:W2:Y:S01]  /*65c0*/  MUFU.TANH R8, R8 ;  /* 0x0000000800087308 */ /* 0x000ea20000002400 */
[----:B-1----:R-:W-:-:S05]  /*65d0*/  FFMA.FTZ R36, R78, UR4, R21 ;  /* 0x000000044e247c23 */ /* 0x002fca0008010015 */
[----:B------:R-:W-:Y:S02]  /*65e0*/  FSEL R36, R36, -INF , !P0 ;  /* 0xff80000024247808 */ /* 0x000fe40004000000 */
[----:B------:R-:W1:Y:S01]  /*65f0*/  I2F R75, R141 ;  /* 0x0000008d004b7306 */ /* 0x000e620000201400 */
[----:B------:R-:W-:-:S07]  /*6600*/  ISETP.GE.AND P0, PT, R228, R130, PT ;  /* 0x00000082e400720c */ /* 0x000fce0003f06270 */
[----:B------:R-:W3:Y:S01]  /*6610*/  MUFU.TANH R94, R94 ;  /* 0x0000005e005e7308 */ /* 0x000ee20000002400 */
[----:B--2---:R-:W-:-:S07]  /*6620*/  FFMA.FTZ R8, R133, UR4, R8 ;  /* 0x0000000485087c23 */ /* 0x004fce0008010008 */
[----:B------:R-:W-:Y:S01]  /*6630*/  I2F R74, R90 ;  /* 0x0000005a004a7306 */ /* 0x000fe20000201400 */
[----:B-1----:R-:W-:-:S05]  /*6640*/  FFMA.FTZ R50, R75, UR4, R50 ;  /* 0x000000044b327c23 */ /* 0x002fca0008010032 */
[----:B------:R-:W-:Y:S02]  /*6650*/  FSEL R205, R50, -INF , !P3 ;  /* 0xff80000032cd7808 */ /* 0x000fe40005800000 */
[----:B------:R-:W1:Y:S01]  /*6660*/  MUFU.TANH R45, R16 ;  /* 0x00000010002d7308 */ /* 0x000e620000002400 */
[----:B---3--:R-:W-:Y:S01]  /*6670*/  FFMA.FTZ R39, R75, UR4, R94 ;  /* 0x000000044b277c23 */ /* 0x008fe2000801005e */
[----:B------:R-:W-:-:S04]  /*6680*/  ISETP.GE.AND P3, PT, R90, R128, PT ;  /* 0x000000805a00720c */ /* 0x000fc80003f66270 */
[----:B------:R-:W-:Y:S02]  /*6690*/  FSEL R39, R39, -INF , !P4 ;  /* 0xff80000027277808 */ /* 0x000fe40006000000 */
[----:B------:R-:W2:Y:S01]  /*66a0*/  MUFU.TANH R51, R51 ;  /* 0x0000003300337308 */ /* 0x000ea20000002400 */
[----:B------:R-:W-:-:S07]  /*66b0*/  ISETP.GE.AND P4, PT, R222, R130, PT ;  /* 0x00000082de00720c */ /* 0x000fce0003f86270 */
[----:B------:R-:W3:Y:S01]  /*66c0*/  MUFU.TANH R93, R12 ;  /* 0x0000000c005d7308 */ /* 0x000ee20000002400 */
[----:B-1----:R-:W-:Y:S01]  /*66d0*/  FFMA.FTZ R37, R74, UR4, R45 ;  /* 0x000000044a257c23 */ /* 0x002fe2000801002d */
[----:B------:R-:W-:Y:S02]  /*66e0*/  FSEL R45, R8, -INF , !P2 ;  /* 0xff800000082d7808 */ /* 0x000fe40005000000 */
[----:B------:R-:W-:Y:S02]  /*66f0*/  ISETP.GE.AND P2, PT, R168, 0x2, PT ;  /* 0x00000002a800780c */ /* 0x000fe40003f46270 */
[----:B------:R-:W-:Y:S02]  /*6700*/  FSEL R37, R37, -INF , !P3 ;  /* 0xff80000025257808 */ /* 0x000fe40005800000 */
[----:B------:R-:W1:Y:S01]  /*6710*/  I2F R190, R224 ;  /* 0x000000e000be7306 */ /* 0x000e620000201400 */
[----:B--2---:R-:W-:Y:S01]  /*6720*/  FFMA.FTZ R51, R74, UR4, R51 ;  /* 0x000000044a337c23 */ /* 0x004fe20008010033 */
[----:B------:R-:W-:-:S04]  /*6730*/  ISETP.GE.AND P3, PT, R224, R130, PT ;  /* 0x00000082e000720c */ /* 0x000fc80003f66270 */
[----:B------:R-:W-:Y:S02]  /*6740*/  FSEL R137, R51, -INF , !P5 ;  /* 0xff80000033897808 */ /* 0x000fe40006800000 */
[----:B------:R-:W2:Y:S01]  /*6750*/  MUFU.TANH R15, R15 ;  /* 0x0000000f000f7308 */ /* 0x000ea20000002400 */
[----:B---3--:R-:W-:Y:S01]  /*6760*/  FFMA.FTZ R93, R78, UR4, R93 ;  /* 0x000000044e5d7c23 */ /* 0x008fe2000801005d */
[----:B------:R-:W-:-:S04]  /*6770*/  ISETP.GE.AND P5, PT, R226, R128, PT ;  /* 0x00000080e200720c */ /* 0x000fc80003fa6270 */
[----:B------:R-:W-:Y:S02]  /*6780*/  FSEL R101, R93, -INF , !P4 ;  /* 0xff8000005d657808 */ /* 0x000fe40006000000 */
[----:B------:R-:W3:Y:S01]  /*6790*/  MUFU.TANH R2, R2 ;  /* 0x0000000200027308 */ /* 0x000ee20000002400 */
[----:B-1----:R-:W-:Y:S01]  /*67a0*/  FFMA.FTZ R51, R190, UR4, R89 ;  /* 0x00000004be337c23 */ /* 0x002fe20008010059 */
[----:B------:R-:W-:-:S04]  /*67b0*/  ISETP.GE.AND P4, PT, R224, R128, PT ;  /* 0x00000080e000720c */ /* 0x000fc80003f86270 */
[----:B------:R-:W-:Y:S02]  /*67c0*/  FSEL R51, R51, -INF , !P3 ;  /* 0xff80000033337808 */ /* 0x000fe40005800000 */
[----:B------:R-:W1:Y:S01]  /*67d0*/  MUFU.TANH R9, R9 ;  /* 0x0000000900097308 */ /* 0x000e620000002400 */
[----:B--2---:R-:W-:Y:S01]  /*67e0*/  FFMA.FTZ R15, R76, UR4, R15 ;  /* 0x000000044c0f7c23 */ /* 0x004fe2000801000f */
[----:B------:R-:W-:-:S04]  /*67f0*/  ISETP.GE.AND P3, PT, R232, R128, PT ;  /* 0x00000080e800720c */ /* 0x000fc80003f66270 */
[----:B------:R-:W-:Y:S02]  /*6800*/  FSEL R47, R15, -INF , !P5 ;  /* 0xff8000000f2f7808 */ /* 0x000fe40006800000 */
[----:B------:R-:W-:Y:S01]  /*6810*/  I2F R188, R232 ;  /* 0x000000e800bc7306 */ /* 0x000fe20000201400 */
[----:B---3--:R-:W-:Y:S01]  /*6820*/  FFMA.FTZ R2, R133, UR4, R2 ;  /* 0x0000000485027c23 */ /* 0x008fe20008010002 */
[----:B------:R-:W-:-:S04]  /*6830*/  ISETP.GE.AND P5, PT, R232, R130, PT ;  /* 0x00000082e800720c */ /* 0x000fc80003fa6270 */
[----:B------:R-:W-:Y:S02]  /*6840*/  FSEL R50, R2, -INF , !P0 ;  /* 0xff80000002327808 */ /* 0x000fe40004000000 */
[----:B------:R-:W-:Y:S01]  /*6850*/  I2F R66, R230 ;  /* 0x000000e600427306 */ /* 0x000fe20000201400 */
[----:B-1----:R-:W-:Y:S01]  /*6860*/  FFMA.FTZ R9, R190, UR4, R9 ;  /* 0x00000004be097c23 */ /* 0x002fe20008010009 */
[C---:B------:R-:W-:Y:S02]  /*6870*/  ISETP.GE.AND P0, PT, R230.reuse, R128, PT ;  /* 0x00000080e600720c */ /* 0x040fe40003f06270 */
[----:B------:R-:W-:Y:S02]  /*6880*/  IABS R2, c[0x0][0x2d0] ;  /* 0x0000b40000027a13 */ /* 0x000fe40000000000 */
[----:B------:R-:W-:Y:S02]  /*6890*/  FSEL R46, R9, -INF , !P4 ;  /* 0xff800000092e7808 */ /* 0x000fe40006000000 */
[----:B------:R-:W1:Y:S01]  /*68a0*/  MUFU.TANH R11, R4 ;  /* 0x00000004000b7308 */ /* 0x000e620000002400 */
[----:B------:R-:W-:Y:S01]  /*68b0*/  BAR.SYNC.DEFER_BLOCKING 0x0 ;  /* 0x0000000000007b1d */ /* 0x000fe20000010000 */
[----:B------:R-:W-:-:S06]  /*68c0*/  ISETP.GE.AND P4, PT, R230, R130, PT ;  /* 0x00000082e600720c */ /* 0x000fcc0003f86270 */
[----:B------:R-:W2:Y:S08]  /*68d0*/  MUFU.TANH R5, R5 ;  /* 0x0000000500057308 */ /* 0x000eb00000002400 */
[----:B------:R-:W3:Y:S01]  /*68e0*/  MUFU.TANH R21, R6 ;  /* 0x0000000600157308 */ /* 0x000ee20000002400 */
[----:B-1----:R-:W-:-:S05]  /*68f0*/  FFMA.FTZ R11, R188, UR4, R11 ;  /* 0x00000004bc0b7c23 */ /* 0x002fca000801000b */
[----:B------:R-:W-:Y:S02]  /*6900*/  FSEL R49, R11, -INF , !P5 ;  /* 0xff8000000b317808 */ /* 0x000fe40006800000 */
[----:B------:R-:W1:Y:S01]  /*6910*/  MUFU.TANH R7, R7 ;  /* 0x0000000700077308 */ /* 0x000e620000002400 */
[----:B--2---:R-:W-:-:S05]  /*6920*/  FFMA.FTZ R5, R66, UR4, R5 ;  /* 0x0000000442057c23 */ /* 0x004fca0008010005 */
[----:B------:R-:W-:Y:S02]  /*6930*/  FSEL R48, R5, -INF , !P4 ;  /* 0xff80000005307808 */ /* 0x000fe40006000000 */
[----:B------:R-:W2:Y:S01]  /*6940*/  MUFU.TANH R13, R132 ;  /* 0x00000084000d7308 */ /* 0x000ea20000002400 */
[----:B---3--:R-:W-:-:S05]  /*6950*/  FFMA.FTZ R21, R188, UR4, R21 ;  /* 0x00000004bc157c23 */ /* 0x008fca0008010015 */
[----:B------:R-:W-:Y:S01]  /*6960*/  FSEL R44, R21, -INF , !P3 ;  /* 0xff800000152c7808 */ /* 0x000fe20005800000 */
[----:B-1----:R-:W-:-:S05]  /*6970*/  FFMA.FTZ R7, R66, UR4, R7 ;  /* 0x0000000442077c23 */ /* 0x002fca0008010007 */
[----:B------:R-:W-:Y:S01]  /*6980*/  FSEL R43, R7, -INF , !P0 ;  /* 0xff800000072b7808 */ /* 0x000fe20004000000 */
[----:B--2---:R-:W-:-:S05]  /*6990*/  FFMA.FTZ R4, R162, UR4, R13 ;  /* 0x00000004a2047c23 */ /* 0x004fca000801000d */
[----:B------:R-:W-:Y:S01]  /*69a0*/  FSEL R4, R4, -INF , !P6 ;  /* 0xff80000004047808 */ /* 0x000fe20007000000 */
[----:B------:R-:W-:Y:S05]  /*69b0*/  @!P2 BRA `(.L_x_1713) ;  /* 0x00000a800000a947 */ /* 0x000fea0003800000 */
[----:B------:R-:W-:Y:S01]  /*69c0*/  MOV R5, c[0x0][0x198] ;  /* 0x0000660000057a02 */ /* 0x000fe20000000f00 */
[----:B------:R-:W-:Y:S05]  /*69d0*/  @!P1 BRA `(.L_x_1714) ;  /* 0x0000039000009947 */ /* 0x000fea0003800000 */
[----:B------:R-:W1:Y:S01]  /*69e0*/  I2F.RP R9, R2 ;  /* 0x0000000200097306 */ /* 0x000e620000209400 */
[C---:B------:R-:W-:Y:S02]  /*69f0*/  IADD3 R11, R161.reuse, -0x100, RZ ;  /* 0xffffff00a10b7810 */ /* 0x040fe40007ffe0ff */
        /* <DEDUP_REMOVED lines=55> */
.L_x_1714:
[----:B------:R-:W-:-:S04]  /*6d70*/  LEA R9, -R5, RZ, 0x8 ;  /* 0x000000ff05097211 */ /* 0x000fc800078e41ff */
[----:B------:R-:W-:Y:S02]  /*6d80*/  SHF.R.S32.HI R8, RZ, 0x1f, R9 ;  /* 0x0000001fff087819 */ /* 0x000fe40000011409 */
.L_x_1715:
[----:B------:R-:W-:Y:S01]  /*6d90*/  ISETP.GE.AND P0, PT, R196, c[0x0][0x220], PT ;  /* 0x00008800c4007a0c */ /* 0x000fe20003f06270 */
[----:B------:R-:W-:-:S12]  /*6da0*/  BSSY B0, `(.L_x_1716) ;  /* 0x0000066000007945 */ /* 0x000fd80003800000 */
[--C-:B------:R-:W-:Y:S01]  /*6db0*/  @!P0 IMAD.MOV.U32 R12, RZ, RZ, R174.reuse ;  /* 0x000000ffff0c8224 */ /* 0x100fe200078e00ae */
[C---:B------:R-:W-:Y:S01]  /*6dc0*/  @!P0 IADD3 R15, P4, P3, R9.reuse, UR9, R174 ;  /* 0x00000009090f8c10 */ /* 0x040fe2000fb9e0ae */
[--C-:B------:R-:W-:Y:S01]  /*6dd0*/  @!P0 IMAD.MOV.U32 R13, RZ, RZ, R173.reuse ;  /* 0x000000ffff0d8224 */ /* 0x100fe200078e00ad */
[----:B------:R-:W-:Y:S01]  /*6de0*/  @!P0 IADD3 R11, P5, R9, R174, RZ ;  /* 0x000000ae090b8210 */ /* 0x000fe20007fbe0ff */
[----:B------:R-:W-:Y:S01]  /*6df0*/  @!P0 IMAD.MOV.U32 R7, RZ, RZ, c[0x0][0x19c] ;  /* 0x00006700ff078624 */ /* 0x000fe200078e00ff */
[C---:B------:R-:W-:Y:S01]  /*6e00*/  @!P0 IADD3.X R10, R8.reuse, UR8, R173, P4, P3 ;  /* 0x00000008080a8c10 */ /* 0x040fe2000a7e64ad */
        /* <DEDUP_REMOVED lines=8> */
[C---:B------:R-:W-:Y:S01]  /*6e90*/  @!P0 IADD3.X R12, R8.reuse, R21, R7, P3, !PT ;  /* 0x00000015080c8210 */ /* 0x040fe20001ffe407 */
[----:B------:R-:W-:Y:S01]  /*6ea0*/  @!P0 IMAD.MOV.U32 R18, RZ, RZ, c[0x0][0x19c] ;  /* 0x00006700ff128624 */ /* 0x000fe200078e00ff */
[-C--:B------:R-:W-:Y:S01]  /*6eb0*/  @!P0 LEA R10, P3, R5, R174.reuse, 0x7 ;  /* 0x000000ae050a8211 */ /* 0x080fe200078638ff */
[--C-:B------:R-:W-:Y:S01]  /*6ec0*/  @!P0 IMAD.MOV.U32 R74, RZ, RZ, R174.reuse ;  /* 0x000000ffff4a8224 */ /* 0x100fe200078e00ae */
[----:B------:R-:W-:Y:S01]  /*6ed0*/  @!P0 LEA R72, P5, R11, c[0x0][0x168], 0x1 ;  /* 0x00005a000b488a11 */ /* 0x000fe200078a08ff */
[--C-:B------:R-:W-:Y:S01]  /*6ee0*/  @!P0 IMAD.MOV.U32 R75, RZ, RZ, R173.reuse ;  /* 0x000000ffff4b8224 */ /* 0x100fe200078e00ad */
[C---:B------:R-:W-:Y:S01]  /*6ef0*/  @!P0 LEA R16, P4, R5.reuse, R174, 0x6 ;  /* 0x000000ae05108211 */ /* 0x040fe200078830ff */
[----:B------:R-:W-:Y:S01]  /*6f00*/  @!P0 IMAD.MOV.U32 R22, RZ, RZ, R174 ;  /* 0x000000ffff168224 */ /* 0x000fe200078e00ae */
[-C--:B------:R-:W-:Y:S01]  /*6f10*/  @!P0 LEA.HI.X R21, R5, R173.reuse, R14, 0x7, P3 ;  /* 0x000000ad05158211 */ /* 0x080fe200018f3c0e */
[----:B------:R-:W-:Y:S01]  /*6f20*/  @!P0 IMAD.MOV.U32 R23, RZ, RZ, R173 ;  /* 0x000000ffff178224 */ /* 0x000fe200078e00ad */
[----:B------:R-:W-:Y:S01]  /*6f30*/  @!P0 IADD3 R15, P3, R9, R10, RZ ;  /* 0x0000000a090f8210 */ /* 0x000fe20007f7e0ff */
[----:B------:R-:W-:Y:S01]  /*6f40*/  @!P0 IMAD.MOV.U32 R7, RZ, RZ, c[0x0][0x19c] ;  /* 0x00006700ff078624 */ /* 0x000fe200078e00ff */
[----:B------:R-:W-:Y:S01]  /*6f50*/  @!P0 LEA.HI.X R73, R11, c[0x0][0x16c], R6, 0x1, P5 ;  /* 0x00005b000b498a11 */ /* 0x000fe200028f0c06 */
[C---:B------:R-:W-:Y:S01]  /*6f60*/  @!P0 IMAD.WIDE.U32 R74, R5.reuse, 0xa0, R74 ;  /* 0x000000a0054a8825 */ /* 0x040fe200078e004a */
[----:B------:R-:W-:Y:S01]  /*6f70*/  @!P0 LEA.HI.X R29, R5, R173, R18, 0x6, P4 ;  /* 0x000000ad051d8211 */ /* 0x000fe200020f3412 */
[----:B------:R1:W-:Y:S01]  /*6f80*/  @P0 STS [R177+0x1004], RZ ;  /* 0x001004ffb1000388 */ /* 0x0003e20000000800 */
[----:B------:R-:W-:Y:S01]  /*6f90*/  @!P0 IADD3 R11, P4, R9, R16, RZ ;  /* 0x00000010090b8210 */ /* 0x000fe20007f9e0ff */
[C---:B------:R-:W-:Y:S01]  /*6fa0*/  @!P0 IMAD.X R14, R8.reuse, 0x1, R21, P3 ;  /* 0x00000001080e8824 */ /* 0x040fe200018e0615 */
[----:B------:R-:W-:Y:S01]  /*6fb0*/  @!P0 LEA R20, P5, R15, c[0x0][0x168], 0x1 ;  /* 0x00005a000f148a11 */ /* 0x000fe200078a08ff */
[----:B------:R-:W-:Y:S01]  /*6fc0*/  @!P0 IMAD.MOV.U32 R6, RZ, RZ, c[0x0][0x19c] ;  /* 0x00006700ff068624 */ /* 0x000fe200078e00ff */
[----:B------:R-:W-:Y:S01]  /*6fd0*/  @!P0 LEA R28, P6, R11, c[0x0][0x168], 0x1 ;  /* 0x00005a000b1c8a11 */ /* 0x000fe200078c08ff */
[----:B------:R-:W-:Y:S01]  /*6fe0*/  @!P0 IMAD.WIDE.U32 R22, R5, 0xc0, R22 ;  /* 0x000000c005168825 */ /* 0x000fe200078e0016 */
[----:B------:R-:W-:Y:S01]  /*6ff0*/  @!P0 LEA.HI.X R21, R15, c[0x0][0x16c], R14, 0x1, P5 ;  /* 0x00005b000f158a11 */ /* 0x000fe200028f0c0e */
[----:B------:R1:W-:Y:S01]  /*7000*/  @P0 STS.64 [R177+0x1008], RZ ;  /* 0x001008ffb1000388 */ /* 0x0003e20000000a00 */
[----:B------:R-:W-:Y:S01]  /*7010*/  @!P0 LEA R14, P5, R13, c[0x0][0x168], 0x1 ;  /* 0x00005a000d0e8a11 */ /* 0x000fe200078a08ff */
[----:B------:R-:W-:Y:S01]  /*7020*/  @!P0 IMAD.X R10, R8, 0x1, R29, P4 ;  /* 0x00000001080a8824 */ /* 0x000fe200020e061d */
[----:B------:R-:W-:Y:S01]  /*7030*/  @!P0 IADD3 R16, P4, R9, R74, RZ ;  /* 0x0000004a09108210 */ /* 0x000fe20007f9e0ff */
[----:B------:R-:W-:Y:S01]  /*7040*/  @!P0 IMAD R7, R7, 0xa0, RZ ;  /* 0x000000a007078824 */ /* 0x000fe200078e02ff */
[----:B------:R-:W-:Y:S01]  /*7050*/  @!P0 IADD3 R18, P3, R9, R22, RZ ;  /* 0x0000001609128210 */ /* 0x000fe20007f7e0ff */
[----:B------:R-:W-:Y:S01]  /*7060*/  @!P0 IMAD R6, R6, 0xc0, RZ ;  /* 0x000000c006068824 */ /* 0x000fe200078e02ff */
[----:B------:R-:W-:Y:S01]  /*7070*/  @!P0 LEA.HI.X R29, R11, c[0x0][0x16c], R10, 0x1, P6 ;  /* 0x00005b000b1d8a11 */ /* 0x000fe200030f0c0a */
[----:B------:R-:W-:Y:S01]  /*7080*/  @!PT LDS RZ, [RZ] ;  /* 0x00000000fffff984 */ /* 0x000fe20000000800 */
[----:B------:R-:W-:Y:S01]  /*7090*/  @!PT LDS RZ, [RZ] ;  /* 0x00000000fffff984 */ /* 0x000fe20000000800 */
[----:B------:R-:W-:Y:S01]  /*70a0*/  @!PT LDS RZ, [RZ] ;  /* 0x00000000fffff984 */ /* 0x000fe20000000800 */
[----:B------:R1:W-:Y:S01]  /*70b0*/  @!P0 LDGSTS.E.BYPASS.LTC128B.128 [R177+0x1000], [R72.64] ;  /* 0x0100000048b18fae */ /* 0x0003e2000b901d4a */
[----:B------:R-:W-:-:S02]  /*70c0*/  @!P0 IADD3.X R7, R8, R75, R7, P4, !PT ;  /* 0x0000004b08078210 */ /* 0x000fc400027fe407 */
[----:B------:R-:W-:Y:S01]  /*70d0*/  @!P0 LEA R10, P4, R16, c[0x0][0x168], 0x1 ;  /* 0x00005a00100a8a11 */ /* 0x000fe200078808ff */
[----:B------:R1:W-:Y:S01]  /*70e0*/  @P0 STS.128 [R177+0x1800], RZ ;  /* 0x001800ffb1000388 */ /* 0x0003e20000000c00 */
[----:B------:R-:W-:Y:S02]  /*70f0*/  @!P0 LEA.HI.X R15, R13, c[0x0][0x16c], R12, 0x1, P5 ;  /* 0x00005b000d0f8a11 */ /* 0x000fe400028f0c0c */
        /* <DEDUP_REMOVED lines=48> */
.L_x_1717:
[----:B------:R-:W-:Y:S05]  /*7400*/  BSYNC B0 ;  /* 0x0000000000007941 */ /* 0x000fea0003800000 */
.L_x_1716:
[----:B------:R-:W0:Y:S01]  /*7410*/  LDGDEPBAR ;  /* 0x00000000000079af */ /* 0x000e220000000000 */
[----:B------:R-:W-:-:S04]  /*7420*/  IADD3 R174, P0, R9, R174, RZ ;  /* 0x000000ae09ae7210 */ /* 0x000fc80007f1e0ff */
[----:B------:R-:W-:Y:S02]  /*7430*/  IADD3.X R173, R8, R173, RZ, P0, !PT ;  /* 0x000000ad08ad7210 */ /* 0x000fe400007fe4ff */
.L_x_1713:
        /* <DEDUP_REMOVED lines=92> */
[----:B------:R-:W-:Y:S01]  /*7a00*/  LDSM.16.MT88.4 R28, [R201+0x5800] ;  /* 0x00580000c91c783b */ /* 0x000fe20000004200 */
        /* <DEDUP_REMOVED lines=14> */
[----:B------:R-:W2:Y:S01]  /*7af0*/  MUFU.EX2 R112, R112 ;  /* 0x0000007000707308 */ /* 0x000ea20000000800 */
[--C-:B------:R-:W-:Y:S01]  /*7b00*/  FFMA.FTZ R56, R33, c[0x0][0x23c], -R80.reuse ;  /* 0x00008f0021387a23 */ /* 0x100fe20000010850 */
[----:B-1----:R-:W-:Y:S01]  /*7b10*/  F2FP.BF16.PACK_AB R20, R118, R153 ;  /* 0x000000997614723e */ /* 0x002fe200000010ff */
[--C-:B------:R-:W-:Y:S01]  /*7b20*/  FFMA.FTZ R54, R35, c[0x0][0x23c], -R80.reuse ;  /* 0x00008f0023367a23 */ /* 0x100fe20000010850 */
[----:B------:R-:W-:Y:S01]  /*7b30*/  FMNMX.FTZ R4, R143, R4, !PT ;  /* 0x000000048f047209 */ /* 0x000fe20007810000 */
[----:B------:R-:W-:Y:S01]  /*7b40*/  LDSM.16.MT88.4 R32, [R201+0x5400] ;  /* 0x00540000c920783b */ /* 0x000fe20000004200 */
[----:B------:R-:W-:-:S02]  /*7b50*/  FFMA.FTZ R55, R17, c[0x0][0x23c], -R80 ;  /* 0x00008f0011377a23 */ /* 0x000fc40000010850 */
        /* <DEDUP_REMOVED lines=130> */
[----:B------:R-:W-:Y:S02]  /*8380*/  FSEL R52, R52, RZ, P0 ;  /* 0x000000ff34347208 */ /* 0x000fe40000000000 */
[----:B------:R-:W-:-:S03]  /*8390*/  LEA R202, P0, R174, c[0x0][0x168], 0x1 ;  /* 0x00005a00aeca7a11 */ /* 0x000fc600078008ff */
        /* <DEDUP_REMOVED lines=40> */
[--C-:B------:R-:W-:Y:S01]  /*8620*/  FFMA.FTZ R140, R203, c[0x0][0x23c], -R52.reuse ;  /* 0x00008f00cb8c7a23 */ /* 0x100fe20000010834 */
[----:B------:R-:W-:Y:S01]  /*8630*/  LEA.HI.X R203, R174, c[0x0][0x16c], R173, 0x1, P0 ;  /* 0x00005b00aecb7a11 */ /* 0x000fe200000f0cad */
        /* <DEDUP_REMOVED lines=24> */
[----:B------:R-:W-:Y:S02]  /*87c0*/  FFMA.FTZ R117, R117, c[0x0][0x23c], -R52 ;  /* 0x00008f0075757a23 */ /* 0x000fe40000010834 */
[----:B------:R-:W-:Y:S01]  /*87d0*/  FADD.FTZ R120, R155, R120 ;  /* 0x000000789b787221 */ /* 0x000fe20000010000 */
[----:B------:R-:W-:Y:S01]  /*87e0*/  HMMA.16816.F32.BF16 R8, R12, R32, R8 ;  /* 0x000000200c08723c */ /* 0x000fe20000041808 */
[----:B------:R-:W-:Y:S01]  /*87f0*/  FFMA.FTZ R95, R95, c[0x0][0x23c], -R52 ;  /* 0x00008f005f5f7a23 */ /* 0x000fe20000010834 */
[----:B------:R-:W1:Y:S01]  /*8800*/  MUFU.EX2 R106, R106 ;  /* 0x0000006a006a7308 */ /* 0x000e620000000800 */
[----:B------:R-:W-:-:S02]  /*8810*/  FADD.FTZ R145, R145, R120 ;  /* 0x0000007891917221 */ /* 0x000fc40000010000 */
[--C-:B------:R-:W-:Y:S02]  /*8820*/  FFMA.FTZ R111, R111, c[0x0][0x23c], -R52.reuse ;  /* 0x00008f006f6f7a23 */ /* 0x100fe40000010834 */
[----:B------:R-:W-:Y:S01]  /*8830*/  FFMA.FTZ R97, R97, c[0x0][0x23c], -R52 ;  /* 0x00008f0061617a23 */ /* 0x000fe20000010834 */
[C---:B------:R-:W-:Y:S01]  /*8840*/  HMMA.16816.F32.BF16 R4, R12.reuse, R34, R4 ;  /* 0x000000220c04723c */ /* 0x040fe20000041804 */
[----:B------:R-:W3:Y:S01]  /*8850*/  LDSM.16.MT88.4 R32, [R204+0x5800] ;  /* 0x00580000cc20783b */ /* 0x000ee20000004200 */
[----:B------:R-:W-:Y:S01]  /*8860*/  MUFU.EX2 R143, R143 ;  /* 0x0000008f008f7308 */ /* 0x000fe20000000800 */
[--C-:B------:R-:W-:Y:S02]  /*8870*/  FFMA.FTZ R104, R247, c[0x0][0x23c], -R80.reuse ;  /* 0x00008f00f7687a23 */ /* 0x100fe40000010850 */
[----:B------:R-:W-:Y:S02]  /*8880*/  FFMA.FTZ R165, R235, c[0x0][0x23c], -R80 ;  /* 0x00008f00eba57a23 */ /* 0x000fe40000010850 */
[--C-:B------:R-:W-:Y:S01]  /*8890*/  FFMA.FTZ R87, R87, c[0x0][0x23c], -R52.reuse ;  /* 0x00008f0057577a23 */ /* 0x100fe20000010834 */
[----:B------:R-:W-:Y:S01]  /*88a0*/  HMMA.16816.F32.BF16 R24, R12, R16, R24 ;  /* 0x000000100c18723c */ /* 0x000fe20000041818 */
[--C-:B------:R-:W-:Y:S01]  /*88b0*/  FFMA.FTZ R81, R81, c[0x0][0x23c], -R52.reuse ;  /* 0x00008f0051517a23 */ /* 0x100fe20000010834 */
[----:B------:R-:W4:Y:S01]  /*88c0*/  MUFU.EX2 R114, R114 ;  /* 0x0000007200727308 */ /* 0x000f220000000800 */
[----:B------:R-:W-:-:S02]  /*88d0*/  FFMA.FTZ R91, R91, c[0x0][0x23c], -R52 ;  /* 0x00008f005b5b7a23 */ /* 0x000fc40000010834 */
[----:B------:R-:W-:Y:S02]  /*88e0*/  FFMA.FTZ R183, R205, c[0x0][0x23c], -R80 ;  /* 0x00008f00cdb77a23 */ /* 0x000fe40000010850 */
[--C-:B------:R-:W-:Y:S01]  /*88f0*/  FFMA.FTZ R42, R42, c[0x0][0x23c], -R52.reuse ;  /* 0x00008f002a2a7a23 */ /* 0x100fe20000010834 */
[----:B------:R-:W-:Y:S01]  /*8900*/  HMMA.16816.F32.BF16 R20, R12, R18, R20 ;  /* 0x000000120c14723c */ /* 0x000fe20000041814 */
[----:B------:R-:W5:Y:S01]  /*8910*/  LDSM.16.MT88.4 R16, [R201+0x5c00] ;  /* 0x005c0000c910783b */ /* 0x000f620000004200 */
[----:B------:R-:W-:Y:S01]  /*8920*/  MUFU.EX2 R116, R116 ;  /* 0x0000007400747308 */ /* 0x000fe20000000800 */
[--C-:B------:R-:W-:Y:S02]  /*8930*/  FFMA.FTZ R41, R41, c[0x0][0x23c], -R52.reuse ;  /* 0x00008f0029297a23 */ /* 0x100fe40000010834 */
[--C-:B------:R-:W-:Y:S02]  /*8940*/  FFMA.FTZ R40, R40, c[0x0][0x23c], -R52.reuse ;  /* 0x00008f0028287a23 */ /* 0x100fe40000010834 */
[----:B------:R-:W-:Y:S01]  /*8950*/  F2FP.BF16.PACK_AB R12, R94, R109 ;  /* 0x0000006d5e0c723e */ /* 0x000fe200000010ff */
[----:B------:R-:W-:Y:S01]  /*8960*/  FFMA.FTZ R39, R39, c[0x0][0x23c], -R52 ;  /* 0x00008f0027277a23 */ /* 0x000fe20000010834 */
[----:B--2---:R-:W-:Y:S01]  /*8970*/  F2FP.BF16.PACK_AB R13, R100, R123 ;  /* 0x0000007b640d723e */ /* 0x004fe200000010ff */
[----:B------:R-:W2:Y:S01]  /*8980*/  MUFU.EX2 R161, R161 ;  /* 0x000000a100a17308 */ /* 0x000ea20000000800 */
[----:B------:R-:W-:Y:S01]  /*8990*/  F2FP.BF16.PACK_AB R14, R92, R105 ;  /* 0x000000695c0e723e */ /* 0x000fe200000010ff */
[----:B------:R-:W-:Y:S01]  /*89a0*/  FFMA.FTZ R139, R171, c[0x0][0x23c], -R80 ;  /* 0x00008f00ab8b7a23 */ /* 0x000fe20000010850 */
[----:B-1----:R-:W-:Y:S01]  /*89b0*/  F2FP.BF16.PACK_AB R15, R106, R127 ;  /* 0x0000007f6a0f723e */ /* 0x002fe200000010ff */
[----:B------:R-:W-:-:S02]  /*89c0*/  FFMA.FTZ R38, R38, c[0x0][0x23c], -R52 ;  /* 0x00008f0026267a23 */ /* 0x000fc40000010834 */
[--C-:B------:R-:W-:Y:S02]  /*89d0*/  FFMA.FTZ R37, R37, c[0x0][0x23c], -R52.reuse ;  /* 0x00008f0025257a23 */ /* 0x100fe40000010834 */
[----:B------:R-:W-:Y:S01]  /*89e0*/  MUFU.EX2 R169, R169 ;  /* 0x000000a900a97308 */ /* 0x000fe20000000800 */
[--C-:B------:R-:W-:Y:S01]  /*89f0*/  FFMA.FTZ R36, R36, c[0x0][0x23c], -R52.reuse ;  /* 0x00008f0024247a23 */ /* 0x100fe20000010834 */
[----:B------:R-:W-:Y:S01]  /*8a00*/  HMMA.16816.F32.BF16 R8, R12, R28, R8 ;  /* 0x0000001c0c08723c */ /* 0x000fe20000041808 */
[--C-:B------:R-:W-:Y:S02]  /*8a10*/  FFMA.FTZ R47, R47, c[0x0][0x23c], -R52.reuse ;  /* 0x00008f002f2f7a23 */ /* 0x100fe40000010834 */
[----:B------:R-:W-:-:S03]  /*8a20*/  FFMA.FTZ R43, R43, c[0x0][0x23c], -R52 ;  /* 0x00008f002b2b7a23 */ /* 0x000fc60000010834 */
[----:B------:R-:W1:Y:S02]  /*8a30*/  MUFU.EX2 R122, R122 ;  /* 0x0000007a007a7308 */ /* 0x000e640000000800 */
        /* <DEDUP_REMOVED lines=99> */
[----:B------:R-:W2:Y:S01]  /*9070*/  LDSM.16.MT88.4 R16, [R201+0x7800] ;  /* 0x00780000c910783b */ /* 0x000ea20000004200 */
[----:B------:R-:W-:Y:S01]  /*9080*/  F2FP.BF16.PACK_AB R33, R154, R167 ;  /* 0x000000a79a21723e */ /* 0x000fe200000010ff */
        /* <DEDUP_REMOVED lines=10> */
[----:B------:R-:W4:Y:S02]  /*9130*/  LDSM.16.MT88.4 R12, [R204+0x7800] ;  /* 0x00780000cc0c783b */ /* 0x000f240000004200 */
[----:B------:R-:W-:Y:S01]  /*9140*/  FADD.FTZ R112, R112, R141 ;  /* 0x0000008d70707221 */ /* 0x000fe20000010000 */
[----:B-1----:R-:W-:Y:S03]  /*9150*/  HMMA.16816.F32.BF16 R24, R32, R28, R24 ;  /* 0x0000001c2018723c */ /* 0x002fe60000041818 */
[----:B------:R-:W-:Y:S01]  /*9160*/  FADD.FTZ R133, R133, R112 ;  /* 0x0000007085857221 */ /* 0x000fe20000010000 */
[----:B------:R-:W-:Y:S01]  /*9170*/  MUFU.EX2 R104, R104 ;  /* 0x0000006800687308 */ /* 0x000fe20000000800 */
[----:B------:R-:W-:-:S02]  /*9180*/  FFMA.FTZ R112, R107, c[0x0][0x23c], -R52 ;  /* 0x00008f006b707a23 */ /* 0x000fc40000010834 */
[----:B------:R-:W-:Y:S02]  /*9190*/  FADD.FTZ R28, R110, R145 ;  /* 0x000000916e1c7221 */ /* 0x000fe40000010000 */
[----:B------:R-:W-:Y:S02]  /*91a0*/  FADD.FTZ R108, R108, R133 ;  /* 0x000000856c6c7221 */ /* 0x000fe40000010000 */
[----:B------:R-:W-:Y:S01]  /*91b0*/  FADD.FTZ R135, R135, R28 ;  /* 0x0000001c87877221 */ /* 0x000fe20000010000 */
[----:B------:R-:W-:Y:S01]  /*91c0*/  MUFU.EX2 R107, R111 ;  /* 0x0000006f006b7308 */ /* 0x000fe20000000800 */
[----:B------:R-:W-:Y:S01]  /*91d0*/  HMMA.16816.F32.BF16 R28, R32, R30, R20 ;  /* 0x0000001e201c723c */ /* 0x000fe20000041814 */
[----:B------:R-:W-:-:S06]  /*91e0*/  FADD.FTZ R115, R115, R108 ;  /* 0x0000006c73737221 */ /* 0x000fcc0000010000 */
[----:B------:R-:W-:Y:S01]  /*91f0*/  F2FP.BF16.PACK_AB R32, R59, R60 ;  /* 0x0000003c3b20723e */ /* 0x000fe200000010ff */
[----:B------:R-:W-:Y:S01]  /*9200*/  FADD.FTZ R20, R102, R135 ;  /* 0x0000008766147221 */ /* 0x000fe20000010000 */
[----:B------:R-:W-:Y:S01]  /*9210*/  F2FP.BF16.PACK_AB R33, R119, R162 ;  /* 0x000000a27721723e */ /* 0x000fe200000010ff */
[----:B------:R-:W1:Y:S01]  /*9220*/  MUFU.EX2 R102, R112 ;  /* 0x0000007000667308 */ /* 0x000e620000000800 */
[----:B------:R-:W-:Y:S01]  /*9230*/  F2FP.BF16.PACK_AB R34, R57, R58 ;  /* 0x0000003a3922723e */ /* 0x000fe200000010ff */
[----:B------:R-:W-:Y:S01]  /*9240*/  FADD.FTZ R121, R121, R20 ;  /* 0x0000001479797221 */ /* 0x000fe20000010000 */
[----:B---3--:R-:W-:Y:S01]  /*9250*/  F2FP.BF16.PACK_AB R35, R118, R113 ;  /* 0x000000717623723e */ /* 0x008fe200000010ff */
[----:B------:R-:W3:Y:S02]  /*9260*/  LDSM.16.MT88.4 R20, [R201+0x7c00] ;  /* 0x007c0000c914783b */ /* 0x000ee40000004200 */
[----:B------:R-:W-:Y:S02]  /*9270*/  FADD.FTZ R98, R98, R121 ;  /* 0x0000007962627221 */ /* 0x000fe40000010000 */
[----:B------:R-:W-:Y:S02]  /*9280*/  MUFU.EX2 R165, R165 ;  /* 0x000000a500a57308 */ /* 0x000fe40000000800 */
[----:B--2---:R-:W-:Y:S01]  /*9290*/  HMMA.16816.F32.BF16 R8, R32, R16, R8 ;  /* 0x000000102008723c */ /* 0x004fe20000041808 */
[----:B------:R-:W-:-:S04]  /*92a0*/  FADD.FTZ R123, R123, R98 ;  /* 0x000000627b7b7221 */ /* 0x000fc80000010000 */
[----:B------:R-:W-:Y:S01]  /*92b0*/  FADD.FTZ R100, R100, R123 ;  /* 0x0000007b64647221 */ /* 0x000fe20000010000 */
[----:B------:R-:W-:Y:S01]  /*92c0*/  MUFU.EX2 R87, R87 ;  /* 0x0000005700577308 */ /* 0x000fe20000000800 */
[----:B------:R-:W-:Y:S01]  /*92d0*/  FADD.FTZ R16, R96, R115 ;  /* 0x0000007360107221 */ /* 0x000fe20000010000 */
[C---:B------:R-:W-:Y:S01]  /*92e0*/  HMMA.16816.F32.BF16 R4, R32.reuse, R18, R4 ;  /* 0x000000122004723c */ /* 0x040fe20000041804 */
[----:B------:R-:W-:Y:S02]  /*92f0*/  FADD.FTZ R127, R127, R100 ;  /* 0x000000647f7f7221 */ /* 0x000fe40000010000 */
[----:B------:R-:W-:Y:S02]  /*9300*/  FADD.FTZ R109, R109, R16 ;  /* 0x000000106d6d7221 */ /* 0x000fe40000010000 */
[----:B------:R-:W2:Y:S01]  /*9310*/  LDSM.16.MT88.4 R16, [R204+0x7c00] ;  /* 0x007c0000cc10783b */ /* 0x000ea20000004200 */
[----:B------:R-:W-:Y:S01]  /*9320*/  FADD.FTZ R106, R106, R127 ;  /* 0x0000007f6a6a7221 */ /* 0x000fe20000010000 */
[----:B------:R-:W5:Y:S01]  /*9330*/  MUFU.EX2 R96, R97 ;  /* 0x0000006100607308 */ /* 0x000f620000000800 */
[----:B------:R-:W-:Y:S01]  /*9340*/  FADD.FTZ R94, R94, R109 ;  /* 0x0000006d5e5e7221 */ /* 0x000fe20000010000 */
[----:B----4-:R-:W-:Y:S01]  /*9350*/  HMMA.16816.F32.BF16 R24, R32, R12, R24 ;  /* 0x0000000c2018723c */ /* 0x010fe20000041818 */
[----:B------:R-:W-:-:S02]  /*9360*/  FADD.FTZ R143, R143, R106 ;  /* 0x0000006a8f8f7221 */ /* 0x000fc40000010000 */
[----:B------:R-:W-:Y:S02]  /*9370*/  FADD.FTZ R105, R105, R94 ;  /* 0x0000005e69697221 */ /* 0x000fe40000010000 */
[----:B------:R-:W-:Y:S01]  /*9380*/  FADD.FTZ R143, R114, R143 ;  /* 0x0000008f728f7221 */ /* 0x000fe20000010000 */
[----:B------:R-:W-:Y:S01]  /*9390*/  MUFU.EX2 R81, R81 ;  /* 0x0000005100517308 */ /* 0x000fe20000000800 */
[----:B------:R-:W-:Y:S01]  /*93a0*/  FADD.FTZ R12, R92, R105 ;  /* 0x000000695c0c7221 */ /* 0x000fe20000010000 */
[----:B------:R-:W-:Y:S01]  /*93b0*/  HMMA.16816.F32.BF16 R28, R32, R14, R28 ;  /* 0x0000000e201c723c */ /* 0x000fe2000004181c */
[----:B------:R-:W-:Y:S01]  /*93c0*/  FADD.FTZ R116, R116, R143 ;  /* 0x0000008f74747221 */ /* 0x000fe20000010000 */
[----:B-1----:R-:W-:Y:S01]  /*93d0*/  F2FP.BF16.PACK_AB R13, R102, R107 ;  /* 0x0000006b660d723e */ /* 0x002fe200000010ff */
[----:B------:R-:W-:Y:S01]  /*93e0*/  FADD.FTZ R99, R99, R12 ;  /* 0x0000000c63637221 */ /* 0x000fe20000010000 */
[----:B------:R-:W-:Y:S01]  /*93f0*/  F2FP.BF16.PACK_AB R12, R55, R56 ;  /* 0x00000038370c723e */ /* 0x000fe200000010ff */
[----:B------:R-:W-:Y:S01]  /*9400*/  FADD.FTZ R116, R161, R116 ;  /* 0x00000074a1747221 */ /* 0x000fe20000010000 */
[----:B------:R-:W-:Y:S01]  /*9410*/  MUFU.EX2 R134, R134 ;  /* 0x0000008600867308 */ /* 0x000fe20000000800 */
[----:B------:R-:W-:Y:S01]  /*9420*/  FADD.FTZ R32, R90, R99 ;  /* 0x000000635a207221 */ /* 0x000fe20000010000 */
[----:B------:R-:W-:Y:S01]  /*9430*/  F2FP.BF16.PACK_AB R14, R53, R54 ;  /* 0x00000036350e723e */ /* 0x000fe200000010ff */
[----:B------:R-:W-:Y:S01]  /*9440*/  FADD.FTZ R169, R169, R116 ;  /* 0x00000074a9a97221 */ /* 0x000fe20000010000 */
[----:B-----5:R-:W-:Y:S01]  /*9450*/  F2FP.BF16.PACK_AB R15, R95, R96 ;  /* 0x000000605f0f723e */ /* 0x020fe200000010ff */
[----:B------:R-:W-:-:S02]  /*9460*/  FADD.FTZ R93, R93, R32 ;  /* 0x000000205d5d7221 */ /* 0x000fc40000010000 */
[----:B------:R-:W-:Y:S01]  /*9470*/  FADD.FTZ R169, R122, R169 ;  /* 0x000000a97aa97221 */ /* 0x000fe20000010000 */
[----:B------:R-:W1:Y:S01]  /*9480*/  LDSM.16.MT88.4 R32, [R201+0x8000] ;  /* 0x00800000c920783b */ /* 0x000e620000004200 */
[----:B------:R-:W-:Y:S01]  /*9490*/  FADD.FTZ R88, R88, R93 ;  /* 0x0000005d58587221 */ /* 0x000fe20000010000 */
[----:B------:R-:W4:Y:S01]  /*94a0*/  MUFU.EX2 R90, R91 ;  /* 0x0000005b005a7308 */ /* 0x000f220000000800 */
[----:B------:R-:W-:Y:S01]  /*94b0*/  FADD.FTZ R124, R124, R169 ;  /* 0x000000a97c7c7221 */ /* 0x000fe20000010000 */
[C---:B---3--:R-:W-:Y:S01]  /*94c0*/  HMMA.16816.F32.BF16 R8, R12.reuse, R20, R8 ;  /* 0x000000140c08723c */ /* 0x048fe20000041808 */
[----:B------:R-:W-:Y:S02]  /*94d0*/  FADD.FTZ R89, R89, R88 ;  /* 0x0000005859597221 */ /* 0x000fe40000010000 */
[----:B------:R-:W-:Y:S02]  /*94e0*/  FFMA.FTZ R88, R3, c[0x0][0x23c], -R52 ;  /* 0x00008f0003587a23 */ /* 0x000fe40000010834 */
[----:B------:R-:W-:Y:S01]  /*94f0*/  FADD.FTZ R86, R86, R89 ;  /* 0x0000005956567221 */ /* 0x000fe20000010000 */
[----:B------:R-:W-:Y:S01]  /*9500*/  MUFU.EX2 R215, R215 ;  /* 0x000000d700d77308 */ /* 0x000fe20000000800 */
[----:B------:R-:W-:Y:S01]  /*9510*/  FADD.FTZ R124, R181, R124 ;  /* 0x0000007cb57c7221 */ /* 0x000fe20000010000 */
[----:B------:R-:W-:Y:S01]  /*9520*/  HMMA.16816.F32.BF16 R4, R12, R22, R4 ;  /* 0x000000160c04723c */ /* 0x000fe20000041804 */
[----:B------:R-:W-:Y:S01]  /*9530*/  FADD.FTZ R3, R85, R86 ;  /* 0x0000005655037221 */ /* 0x000fe20000010000 */
[----:B------:R-:W3:Y:S01]  /*9540*/  LDSM.16.MT88.4 R20, [R204+0x8000] ;  /* 0x00800000cc14783b */ /* 0x000ee20000004200 */
[----:B------:R-:W-:-:S02]  /*9550*/  FFMA.FTZ R169, R48, c[0x0][0x23c], -R80 ;  /* 0x00008f0030a97a23 */ /* 0x000fc40000010850 */
[----:B------:R-:W-:Y:S01]  /*9560*/  FADD.FTZ R3, R84, R3 ;  /* 0x0000000354037221 */ /* 0x000fe20000010000 */
[----:B------:R-:W5:Y:S02]  /*9570*/  MUFU.EX2 R86, R88 ;  /* 0x0000005800567308 */ /* 0x000f640000000800 */
[----:B--2---:R-:W-:Y:S01]  /*9580*/  HMMA.16816.F32.BF16 R24, R12, R16, R24 ;  /* 0x000000100c18723c */ /* 0x004fe20000041818 */
[----:B------:R-:W-:-:S04]  /*9590*/  FADD.FTZ R82, R82, R3 ;  /* 0x0000000352527221 */ /* 0x000fc80000010000 */
[----:B------:R-:W-:Y:S01]  /*95a0*/  FADD.FTZ R79, R79, R82 ;  /* 0x000000524f4f7221 */ /* 0x000fe20000010000 */
[----:B------:R-:W-:Y:S01]  /*95b0*/  MUFU.EX2 R144, R144 ;  /* 0x0000009000907308 */ /* 0x000fe20000000800 */
[----:B------:R-:W-:Y:S01]  /*95c0*/  FADD.FTZ R17, R189, R124 ;  /* 0x0000007cbd117221 */ /* 0x000fe20000010000 */
[----:B------:R-:W-:Y:S01]  /*95d0*/  HMMA.16816.F32.BF16 R28, R12, R18, R28 ;  /* 0x000000120c1c723c */ /* 0x000fe2000004181c */
[----:B------:R-:W-:Y:S02]  /*95e0*/  FADD.FTZ R78, R78, R79 ;  /* 0x0000004f4e4e7221 */ /* 0x000fe40000010000 */
[----:B------:R-:W-:Y:S02]  /*95f0*/  FADD.FTZ R17, R126, R17 ;  /* 0x000000117e117221 */ /* 0x000fe40000010000 */
[----:B------:R-:W-:Y:S01]  /*9600*/  FADD.FTZ R77, R77, R78 ;  /* 0x0000004e4d4d7221 */ /* 0x000fe20000010000 */
[----:B------:R-:W-:Y:S01]  /*9610*/  MUFU.EX2 R183, R183 ;  /* 0x000000b700b77308 */ /* 0x000fe20000000800 */
[----:B------:R-:W-:Y:S01]  /*9620*/  FADD.FTZ R16, R132, R17 ;  /* 0x0000001184107221 */ /* 0x000fe20000010000 */
[----:B------:R-:W-:Y:S01]  /*9630*/  F2FP.BF16.PACK_AB R12, R103, R0 ;  /* 0x00000000670c723e */ /* 0x000fe200000010ff */
[----:B------:R-:W-:Y:S01]  /*9640*/  FADD.FTZ R76, R76, R77 ;  /* 0x0000004d4c4c7221 */ /* 0x000fe20000010000 */
[----:B----4-:R-:W-:Y:S01]  /*9650*/  F2FP.BF16.PACK_AB R13, R87, R90 ;  /* 0x0000005a570d723e */ /* 0x010fe200000010ff */
[----:B------:R-:W-:Y:S01]  /*9660*/  FADD.FTZ R16, R193, R16 ;  /* 0x00000010c1107221 */ /* 0x000fe20000010000 */
[----:B------:R-:W-:Y:S01]  /*9670*/  F2FP.BF16.PACK_AB R14, R165, R104 ;  /* 0x00000068a50e723e */ /* 0x000fe200000010ff */
[----:B------:R-:W-:Y:S01]  /*9680*/  FADD.FTZ R75, R75, R76 ;  /* 0x0000004c4b4b7221 */ /* 0x000fe20000010000 */
[----:B-----5:R-:W-:Y:S01]  /*9690*/  F2FP.BF16.PACK_AB R15, R86, R81 ;  /* 0x00000051560f723e */ /* 0x020fe200000010ff */
[----:B------:R-:W-:Y:S01]  /*96a0*/  FADD.FTZ R209, R209, R16 ;  /* 0x00000010d1d17221 */ /* 0x000fe20000010000 */
[----:B------:R-:W-:Y:S01]  /*96b0*/  MUFU.EX2 R42, R42 ;  /* 0x0000002a002a7308 */ /* 0x000fe20000000800 */
[----:B------:R-:W-:Y:S01]  /*96c0*/  FADD.FTZ R74, R74, R75 ;  /* 0x0000004b4a4a7221 */ /* 0x000fe20000010000 */
[----:B------:R-:W2:Y:S01]  /*96d0*/  LDSM.16.MT88.4 R16, [R201+0x8400] ;  /* 0x00840000c910783b */ /* 0x000ea20000004200 */
[----:B------:R-:W-:-:S02]  /*96e0*/  FADD.FTZ R209, R136, R209 ;  /* 0x000000d188d17221 */ /* 0x000fc40000010000 */
        /* <DEDUP_REMOVED lines=14> */
[C---:B---3--:R-:W-:Y:S01]  /*97d0*/  HMMA.16816.F32.BF16 R24, R12.reuse, R20, R24 ;  /* 0x000000140c18723c */ /* 0x048fe20000041818 */
[----:B------:R-:W-:Y:S02]  /*97e0*/  FADD.FTZ R142, R142, R213 ;  /* 0x000000d58e8e7221 */ /* 0x000fe40000010000 */
[----:B------:R-:W-:Y:S01]  /*97f0*/  FADD.FTZ R68, R68, R69 ;  /* 0x0000004544447221 */ /* 0x000fe20000010000 */
[----:B------:R-:W3:Y:S01]  /*9800*/  MUFU.EX2 R39, R39 ;  /* 0x0000002700277308 */ /* 0x000ee20000000800 */
[----:B------:R-:W-:Y:S02]  /*9810*/  FADD.FTZ R191, R191, R142 ;  /* 0x0000008ebfbf7221 */ /* 0x000fe40000010000 */
[----:B------:R-:W-:Y:S01]  /*9820*/  FADD.FTZ R67, R67, R68 ;  /* 0x0000004443437221 */ /* 0x000fe20000010000 */
[----:B------:R-:W-:Y:S01]  /*9830*/  HMMA.16816.F32.BF16 R28, R12, R22, R28 ;  /* 0x000000160c1c723c */ /* 0x000fe2000004181c */
[----:B------:R-:W-:Y:S01]  /*9840*/  FADD.FTZ R146, R146, R191 ;  /* 0x000000bf92927221 */ /* 0x000fe20000010000 */
[----:B------:R-:W5:Y:S01]  /*9850*/  LDSM.16.MT88.4 R20, [R201+0x8800] ;  /* 0x00880000c914783b */ /* 0x000f620000004200 */
[----:B------:R-:W-:Y:S01]  /*9860*/  FADD.FTZ R66, R66, R67 ;  /* 0x0000004342427221 */ /* 0x000fe20000010000 */
[----:B------:R-:W-:Y:S01]  /*9870*/  MUFU.EX2 R139, R139 ;  /* 0x0000008b008b7308 */ /* 0x000fe20000000800 */
[----:B------:R-:W-:Y:S01]  /*9880*/  FADD.FTZ R185, R185, R146 ;  /* 0x00000092b9b97221 */ /* 0x000fe20000010000 */
[----:B------:R-:W-:Y:S01]  /*9890*/  LDSM.16.MT88.4 R188, [R201+0x8c00] ;  /* 0x008c0000c9bc783b */ /* 0x000fe20000004200 */
        /* <DEDUP_REMOVED lines=13> */
[C---:B--2---:R-:W-:Y:S01]  /*9970*/  HMMA.16816.F32.BF16 R8, R12.reuse, R16, R8 ;  /* 0x000000100c08723c */ /* 0x044fe20000041808 */
[----:B------:R-:W-:Y:S01]  /*9980*/  FADD.FTZ R61, R61, R62 ;  /* 0x0000003e3d3d7221 */ /* 0x000fe20000010000 */
[----:B------:R-:W-:Y:S01]  /*9990*/  MUFU.EX2 R92, R101 ;  /* 0x00000065005c7308 */ /* 0x000fe20000000800 */
[----:B------:R-:W-:Y:S02]  /*99a0*/  FADD.FTZ R147, R147, R154 ;  /* 0x0000009a93937221 */ /* 0x000fe40000010000 */
[----:B------:R-:W-:Y:S02]  /*99b0*/  FADD.FTZ R60, R60, R61 ;  /* 0x0000003d3c3c7221 */ /* 0x000fe40000010000 */
[----:B------:R-:W-:Y:S01]  /*99c0*/  FADD.FTZ R147, R160, R147 ;  /* 0x00000093a0937221 */ /* 0x000fe20000010000 */
[----:B------:R-:W-:Y:S01]  /*99d0*/  HMMA.16816.F32.BF16 R4, R12, R18, R4 ;  /* 0x000000120c04723c */ /* 0x000fe20000041804 */
[----:B------:R-:W-:Y:S01]  /*99e0*/  FADD.FTZ R59, R59, R60 ;  /* 0x0000003c3b3b7221 */ /* 0x000fe20000010000 */
[----:B------:R-:W2:Y:S01]  /*99f0*/  MUFU.EX2 R3, R83 ;  /* 0x0000005300037308 */ /* 0x000ea20000000800 */
[----:B------:R-:W-:Y:S01]  /*9a00*/  FADD.FTZ R162, R162, R147 ;  /* 0x00000093a2a27221 */ /* 0x000fe20000010000 */
[----:B------:R-:W3:Y:S01]  /*9a10*/  LDSM.16.MT88.4 R16, [R204+0x8800] ;  /* 0x00880000cc10783b */ /* 0x000ee20000004200 */
[----:B------:R-:W-:-:S02]  /*9a20*/  FADD.FTZ R58, R58, R59 ;  /* 0x0000003b3a3a7221 */ /* 0x000fc40000010000 */
[----:B------:R-:W-:Y:S01]  /*9a30*/  FADD.FTZ R162, R119, R162 ;  /* 0x000000a277a27221 */ /* 0x000fe20000010000 */
[C---:B----4-:R-:W-:Y:S01]  /*9a40*/  HMMA.16816.F32.BF16 R24, R12.reuse, R32, R24 ;  /* 0x000000200c18723c */ /* 0x050fe20000041818 */
[----:B------:R-:W-:Y:S01]  /*9a50*/  FADD.FTZ R57, R57, R58 ;  /* 0x0000003a39397221 */ /* 0x000fe20000010000 */
[----:B------:R-:W-:Y:S01]  /*9a60*/  MUFU.EX2 R38, R38 ;  /* 0x0000002600267308 */ /* 0x000fe20000000800 */
[----:B------:R-:W-:Y:S02]  /*9a70*/  FADD.FTZ R113, R113, R162 ;  /* 0x000000a271717221 */ /* 0x000fe40000010000 */
[----:B------:R-:W-:Y:S02]  /*9a80*/  FADD.FTZ R56, R56, R57 ;  /* 0x0000003938387221 */ /* 0x000fe40000010000 */
[----:B------:R-:W-:Y:S01]  /*9a90*/  FADD.FTZ R118, R118, R113 ;  /* 0x0000007176767221 */ /* 0x000fe20000010000 */
[----:B------:R-:W-:Y:S01]  /*9aa0*/  HMMA.16816.F32.BF16 R28, R12, R34, R28 ;  /* 0x000000220c1c723c */ /* 0x000fe2000004181c */
[----:B------:R-:W-:Y:S01]  /*9ab0*/  FADD.FTZ R55, R55, R56 ;  /* 0x0000003837377221 */ /* 0x000fe20000010000 */
[----:B------:R-:W4:Y:S01]  /*9ac0*/  MUFU.EX2 R37, R37 ;  /* 0x0000002500257308 */ /* 0x000f220000000800 */
[----:B------:R-:W-:-:S02]  /*9ad0*/  FADD.FTZ R107, R107, R118 ;  /* 0x000000766b6b7221 */ /* 0x000fc40000010000 */
[----:B------:R-:W-:Y:S02]  /*9ae0*/  FADD.FTZ R54, R54, R55 ;  /* 0x0000003736367221 */ /* 0x000fe40000010000 */
[----:B------:R-:W-:Y:S01]  /*9af0*/  FADD.FTZ R107, R102, R107 ;  /* 0x0000006b666b7221 */ /* 0x000fe20000010000 */
[----:B-1----:R-:W-:Y:S01]  /*9b00*/  F2FP.BF16.PACK_AB R12, R110, R139 ;  /* 0x0000008b6e0c723e */ /* 0x002fe200000010ff */
[----:B------:R-:W-:Y:S01]  /*9b10*/  FFMA.FTZ R32, R49, c[0x0][0x23c], -R80 ;  /* 0x00008f0031207a23 */ /* 0x000fe20000010850 */
[----:B------:R-:W-:Y:S01]  /*9b20*/  MUFU.EX2 R36, R36 ;  /* 0x0000002400247308 */ /* 0x000fe20000000800 */
[----:B--2---:R-:W-:Y:S01]  /*9b30*/  F2FP.BF16.PACK_AB R14, R3, R92 ;  /* 0x0000005c030e723e */ /* 0x004fe200000010ff */
[----:B------:R-:W-:Y:S02]  /*9b40*/  FADD.FTZ R96, R96, R107 ;  /* 0x0000006b60607221 */ /* 0x000fe40000010000 */
[--C-:B------:R-:W-:Y:S02]  /*9b50*/  FFMA.FTZ R33, R46, c[0x0][0x23c], -R52.reuse ;  /* 0x00008f002e217a23 */ /* 0x100fe40000010834 */
[----:B------:R-:W-:-:S02]  /*9b60*/  FFMA.FTZ R34, R45, c[0x0][0x23c], -R52 ;  /* 0x00008f002d227a23 */ /* 0x000fc40000010834 */
[----:B------:R-:W1:Y:S01]  /*9b70*/  MUFU.EX2 R47, R47 ;  /* 0x0000002f002f7308 */ /* 0x000e620000000800 */
[----:B----4-:R-:W-:Y:S01]  /*9b80*/  F2FP.BF16.PACK_AB R13, R37, R38 ;  /* 0x00000026250d723e */ /* 0x010fe200000010ff */
[----:B------:R-:W-:Y:S02]  /*9b90*/  FFMA.FTZ R35, R44, c[0x0][0x23c], -R52 ;  /* 0x00008f002c237a23 */ /* 0x000fe40000010834 */
[----:B------:R-:W-:Y:S02]  /*9ba0*/  FADD.FTZ R53, R53, R54 ;  /* 0x0000003635357221 */ /* 0x000fe40000010000 */
[----:B------:R-:W-:Y:S02]  /*9bb0*/  FADD.FTZ R95, R95, R96 ;  /* 0x000000605f5f7221 */ /* 0x000fe40000010000 */
[----:B------:R-:W-:Y:S01]  /*9bc0*/  FADD.FTZ R44, R0, R53 ;  /* 0x00000035002c7221 */ /* 0x000fe20000010000 */
[----:B------:R-:W-:Y:S01]  /*9bd0*/  MUFU.EX2 R51, R51 ;  /* 0x0000003300337308 */ /* 0x000fe20000000800 */
[----:B------:R-:W-:-:S02]  /*9be0*/  FADD.FTZ R90, R90, R95 ;  /* 0x0000005f5a5a7221 */ /* 0x000fc40000010000 */
[----:B------:R-:W-:Y:S02]  /*9bf0*/  FADD.FTZ R103, R103, R44 ;  /* 0x0000002c67677221 */ /* 0x000fe40000010000 */
[----:B------:R-:W-:Y:S01]  /*9c00*/  FADD.FTZ R90, R87, R90 ;  /* 0x0000005a575a7221 */ /* 0x000fe20000010000 */
[----:B-1----:R-:W-:Y:S02]  /*9c10*/  F2FP.BF16.PACK_AB R15, R47, R36 ;  /* 0x000000242f0f723e */ /* 0x002fe400000010ff */
[----:B------:R-:W1:Y:S01]  /*9c20*/  MUFU.EX2 R50, R50 ;  /* 0x0000003200327308 */ /* 0x000e620000000800 */
[----:B------:R-:W-:Y:S02]  /*9c30*/  FADD.FTZ R104, R104, R103 ;  /* 0x0000006768687221 */ /* 0x000fe40000010000 */
[----:B------:R-:W-:Y:S02]  /*9c40*/  FADD.FTZ R81, R81, R90 ;  /* 0x0000005a51517221 */ /* 0x000fe40000010000 */
[----:B------:R-:W-:Y:S01]  /*9c50*/  FADD.FTZ R165, R165, R104 ;  /* 0x00000068a5a57221 */ /* 0x000fe20000010000 */
[----:B-----5:R-:W-:Y:S01]  /*9c60*/  HMMA.16816.F32.BF16 R8, R12, R20, R8 ;  /* 0x000000140c08723c */ /* 0x020fe20000041808 */
[----:B------:R-:W-:Y:S01]  /*9c70*/  FADD.FTZ R81, R86, R81 ;  /* 0x0000005156517221 */ /* 0x000fe20000010000 */
[----:B------:R-:W-:Y:S01]  /*9c80*/  MUFU.EX2 R32, R32 ;  /* 0x0000002000207308 */ /* 0x000fe20000000800 */
[----:B------:R-:W-:-:S02]  /*9c90*/  FADD.FTZ R134, R134, R165 ;  /* 0x000000a586867221 */ /* 0x000fc40000010000 */
[----:B------:R-:W-:Y:S02]  /*9ca0*/  FADD.FTZ R42, R42, R81 ;  /* 0x000000512a2a7221 */ /* 0x000fe40000010000 */
[----:B------:R-:W-:Y:S01]  /*9cb0*/  FADD.FTZ R215, R215, R134 ;  /* 0x00000086d7d77221 */ /* 0x000fe20000010000 */
[----:B------:R-:W-:Y:S01]  /*9cc0*/  HMMA.16816.F32.BF16 R20, R12, R22, R4 ;  /* 0x000000160c14723c */ /* 0x000fe20000041804 */
[----:B------:R-:W2:Y:S01]  /*9cd0*/  LDSM.16.MT88.4 R4, [R204+0x8c00] ;  /* 0x008c0000cc04783b */ /* 0x000ea20000004200 */
[----:B------:R-:W4:Y:S01]  /*9ce0*/  MUFU.EX2 R169, R169 ;  /* 0x000000a900a97308 */ /* 0x000f220000000800 */
[----:B------:R-:W-:-:S04]  /*9cf0*/  FADD.FTZ R41, R41, R42 ;  /* 0x0000002a29297221 */ /* 0x000fc80000010000 */
[----:B------:R-:W-:Y:S01]  /*9d00*/  FADD.FTZ R40, R40, R41 ;  /* 0x0000002928287221 */ /* 0x000fe20000010000 */
[----:B---3--:R-:W-:Y:S02]  /*9d10*/  HMMA.16816.F32.BF16 R24, R12, R16, R24 ;  /* 0x000000100c18723c */ /* 0x008fe40000041818 */
[----:B------:R-:W-:Y:S01]  /*9d20*/  MUFU.EX2 R33, R33 ;  /* 0x0000002100217308 */ /* 0x000fe20000000800 */
[----:B------:R-:W-:-:S04]  /*9d30*/  FADD.FTZ R39, R39, R40 ;  /* 0x0000002827277221 */ /* 0x000fc80000010000 */
[----:B------:R-:W-:Y:S01]  /*9d40*/  FADD.FTZ R38, R38, R39 ;  /* 0x0000002726267221 */ /* 0x000fe20000010000 */
[----:B------:R-:W-:Y:S02]  /*9d50*/  HMMA.16816.F32.BF16 R28, R12, R18, R28 ;  /* 0x000000120c1c723c */ /* 0x000fe4000004181c */
[----:B------:R-:W3:Y:S01]  /*9d60*/  MUFU.EX2 R34, R34 ;  /* 0x0000002200227308 */ /* 0x000ee20000000800 */
[----:B------:R-:W-:-:S04]  /*9d70*/  FADD.FTZ R37, R37, R38 ;  /* 0x0000002625257221 */ /* 0x000fc80000010000 */
[----:B-1----:R-:W-:Y:S01]  /*9d80*/  F2FP.BF16.PACK_AB R12, R50, R51 ;  /* 0x00000033320c723e */ /* 0x002fe200000010ff */
[----:B------:R-:W-:Y:S01]  /*9d90*/  FADD.FTZ R36, R36, R37 ;  /* 0x0000002524247221 */ /* 0x000fe20000010000 */
[----:B----4-:R-:W-:Y:S01]  /*9da0*/  F2FP.BF16.PACK_AB R14, R169, R32 ;  /* 0x00000020a90e723e */ /* 0x010fe200000010ff */
[----:B------:R-:W-:Y:S02]  /*9db0*/  MUFU.EX2 R35, R35 ;  /* 0x0000002300237308 */ /* 0x000fe40000000800 */
[----:B------:R-:W-:-:S06]  /*9dc0*/  FADD.FTZ R36, R47, R36 ;  /* 0x000000242f247221 */ /* 0x000fcc0000010000 */
[----:B------:R-:W1:Y:S01]  /*9dd0*/  MUFU.EX2 R0, R43 ;  /* 0x0000002b00007308 */ /* 0x000e620000000800 */
[----:B---3--:R-:W-:Y:S01]  /*9de0*/  F2FP.BF16.PACK_AB R13, R34, R33 ;  /* 0x00000021220d723e */ /* 0x008fe200000010ff */
[----:B------:R-:W-:-:S04]  /*9df0*/  FADD.FTZ R33, R33, R36 ;  /* 0x0000002421217221 */ /* 0x000fc80000010000 */
[----:B------:R-:W-:Y:S01]  /*9e00*/  FADD.FTZ R34, R34, R33 ;  /* 0x0000002122227221 */ /* 0x000fe20000010000 */
[----:B-1----:R-:W-:-:S03]  /*9e10*/  F2FP.BF16.PACK_AB R15, R0, R35 ;  /* 0x00000023000f723e */ /* 0x002fc600000010ff */
[----:B------:R-:W-:-:S04]  /*9e20*/  FADD.FTZ R35, R35, R34 ;  /* 0x0000002223237221 */ /* 0x000fc80000010000 */
[----:B------:R-:W-:Y:S01]  /*9e30*/  FADD.FTZ R171, R0, R35 ;  /* 0x0000002300ab7221 */ /* 0x000fe20000010000 */
[C---:B------:R-:W-:Y:S07]  /*9e40*/  HMMA.16816.F32.BF16 R192, R12.reuse, R188, R8 ;  /* 0x000000bc0cc0723c */ /* 0x040fee0000041808 */
[----:B------:R-:W-:Y:S01]  /*9e50*/  FADD.FTZ R8, R144, R215 ;  /* 0x000000d790087221 */ /* 0x000fe20000010000 */
[----:B--2---:R-:W-:Y:S03]  /*9e60*/  HMMA.16816.F32.BF16 R184, R12, R4, R24 ;  /* 0x000000040cb8723c */ /* 0x004fe60000041818 */
[----:B------:R-:W-:-:S04]  /*9e70*/  FADD.FTZ R8, R183, R8 ;  /* 0x00000008b7087221 */ /* 0x000fc80000010000 */
[----:B------:R-:W-:Y:S01]  /*9e80*/  FADD.FTZ R9, R139, R8 ;  /* 0x000000088b097221 */ /* 0x000fe20000010000 */
[----:B------:R-:W-:Y:S03]  /*9e90*/  HMMA.16816.F32.BF16 R188, R12, R190, R20 ;  /* 0x000000be0cbc723c */ /* 0x000fe60000041814 */
[----:B------:R-:W-:-:S04]  /*9ea0*/  FADD.FTZ R9, R110, R9 ;  /* 0x000000096e097221 */ /* 0x000fc80000010000 */
[----:B------:R-:W-:Y:S01]  /*9eb0*/  FADD.FTZ R4, R92, R9 ;  /* 0x000000095c047221 */ /* 0x000fe20000010000 */
[----:B------:R-:W-:Y:S03]  /*9ec0*/  HMMA.16816.F32.BF16 R180, R12, R6, R28 ;  /* 0x000000060cb4723c */ /* 0x000fe6000004181c */
[----:B------:R-:W-:-:S04]  /*9ed0*/  FADD.FTZ R4, R3, R4 ;  /* 0x0000000403047221 */ /* 0x000fc80000010000 */
[----:B------:R-:W-:-:S04]  /*9ee0*/  FADD.FTZ R51, R51, R4 ;  /* 0x0000000433337221 */ /* 0x000fc80000010000 */
        /* <DEDUP_REMOVED lines=67> */
.L_x_1719:
[----:B------:R-:W-:-:S04]  /*a320*/  LEA R3, -R13, RZ, 0x8 ;  /* 0x000000ff0d037211 */ /* 0x000fc800078e41ff */
[----:B------:R-:W-:Y:S02]  /*a330*/  SHF.R.S32.HI R0, RZ, 0x1f, R3 ;  /* 0x0000001fff007819 */ /* 0x000fe40000011403 */
.L_x_1720:
[----:B------:R-:W-:Y:S02]  /*a340*/  ISETP.GE.AND P0, PT, R196, c[0x0][0x220], PT ;  /* 0x00008800c4007a0c */ /* 0x000fe40003f06270 */
[----:B------:R-:W-:-:S04]  /*a350*/  LEA R206, P6, R3, R206, 0x1 ;  /* 0x000000ce03ce7211 */ /* 0x000fc800078c08ff */
[----:B------:R-:W-:-:S07]  /*a360*/  LEA.HI.X R207, R3, R207, R0, 0x1, P6 ;  /* 0x000000cf03cf7211 */ /* 0x000fce00030f0c00 */
[--C-:B------:R-:W-:Y:S01]  /*a370*/  @!P0 IMAD.MOV.U32 R158, RZ, RZ, R156.reuse ;  /* 0x000000ffff9e8224 */ /* 0x100fe200078e009c */
[CC--:B------:R-:W-:Y:S01]  /*a380*/  @!P0 LEA R4, P3, R13.reuse, R156.reuse, 0x6 ;  /* 0x0000009c0d048211 */ /* 0x0c0fe200078630ff */
[----:B------:R-:W-:Y:S01]  /*a390*/  @!P0 IMAD.MOV.U32 R9, RZ, RZ, c[0x0][0x1a4] ;  /* 0x00006900ff098624 */ /* 0x000fe200078e00ff */
[----:B------:R-:W-:Y:S01]  /*a3a0*/  @!P0 LEA R6, P2, R13, R156, 0x7 ;  /* 0x0000009c0d068211 */ /* 0x000fe200078438ff */
[----:B------:R-:W-:Y:S01]  /*a3b0*/  @!P0 IMAD.MOV.U32 R11, RZ, RZ, c[0x0][0x1a4] ;  /* 0x00006900ff0b8624 */ /* 0x000fe200078e00ff */
[--C-:B------:R-:W-:Y:S01]  /*a3c0*/  @!P0 IADD3 R2, P5, P4, R3, UR5, R156.reuse ;  /* 0x0000000503028c10 */ /* 0x100fe2000fcbe09c */
[----:B------:R-:W-:Y:S01]  /*a3d0*/  @!P0 IMAD.MOV.U32 R16, RZ, RZ, R156 ;  /* 0x000000ffff108224 */ /* 0x000fe200078e009c */
[CC--:B------:R-:W-:Y:S01]  /*a3e0*/  @!P0 LEA.HI.X R9, R13.reuse, R159.reuse, R9, 0x6, P3 ;  /* 0x0000009f0d098211 */ /* 0x0c0fe200018f3409 */
[----:B------:R-:W-:Y:S01]  /*a3f0*/  @!P0 IMAD.MOV.U32 R17, RZ, RZ, R159 ;  /* 0x000000ffff118224 */ /* 0x000fe200078e009f */
[C---:B------:R-:W-:Y:S01]  /*a400*/  @!P0 LEA.HI.X R11, R13.reuse, R159, R11, 0x7, P2 ;  /* 0x0000009f0d0b8211 */ /* 0x040fe200010f3c0b */
[----:B------:R-:W-:Y:S01]  /*a410*/  @!P0 IMAD.WIDE.U32 R18, R13, 0x60, R158 ;  /* 0x000000600d128825 */ /* 0x000fe200078e009e */
[----:B------:R-:W-:Y:S01]  /*a420*/  @!P0 LEA R20, P2, R2, c[0x0][0x170], 0x1 ;  /* 0x00005c0002148a11 */ /* 0x000fe200078408ff */
[----:B------:R-:W-:Y:S02]  /*a430*/  @P0 STS [R177+0x5000], RZ ;  /* 0x005000ffb1000388 */ /* 0x000fe40000000800 */
[----:B------:R-:W-:Y:S01]  /*a440*/  @!P0 IMAD.MOV.U32 R7, RZ, RZ, c[0x0][0x1a4] ;  /* 0x00006900ff078624 */ /* 0x000fe200078e00ff */
[----:B------:R-:W-:Y:S01]  /*a450*/  @!P0 IADD3 R8, P3, R3, R18, RZ ;  /* 0x0000001203088210 */ /* 0x000fe20007f7e0ff */
[--C-:B------:R-:W-:Y:S01]  /*a460*/  @!P0 IMAD.MOV.U32 R15, RZ, RZ, R159.reuse ;  /* 0x000000ffff0f8224 */ /* 0x100fe200078e009f */
[----:B------:R-:W-:Y:S01]  /*a470*/  @P0 STS [R177+0x5004], RZ ;  /* 0x005004ffb1000388 */ /* 0x000fe20000000800 */
[--C-:B------:R-:W-:Y:S01]  /*a480*/  @!P0 IMAD.MOV.U32 R157, RZ, RZ, R159.reuse ;  /* 0x000000ffff9d8224 */ /* 0x100fe200078e009f */
[----:B------:R-:W-:Y:S01]  /*a490*/  @!P0 IADD3.X R159, R0, UR7, R159, P5, P4 ;  /* 0x00000007009f8c10 */ /* 0x000fe2000afe849f */
[----:B------:R-:W-:Y:S01]  /*a4a0*/  @!P0 IMAD.WIDE.U32 R16, R13, 0xa0, R16 ;  /* 0x000000a00d108825 */ /* 0x000fe200078e0010 */
[----:B------:R-:W-:Y:S02]  /*a4b0*/  @P0 STS.64 [R177+0x5008], RZ ;  /* 0x005008ffb1000388 */ /* 0x000fe40000000a00 */
[----:B------:R-:W-:Y:S01]  /*a4c0*/  @!P0 LEA.HI.X R21, R2, c[0x0][0x174], R159, 0x1, P2 ;  /* 0x00005d0002158a11 */ /* 0x000fe200010f0c9f */
[----:B------:R-:W-:Y:S01]  /*a4d0*/  @!P0 IMAD.MOV.U32 R5, RZ, RZ, c[0x0][0x1a4] ;  /* 0x00006900ff058624 */ /* 0x000fe200078e00ff */
[----:B------:R-:W-:Y:S01]  /*a4e0*/  @!P0 IADD3 R2, P2, R3, R16, RZ ;  /* 0x0000001003028210 */ /* 0x000fe20007f5e0ff */
[----:B------:R-:W-:Y:S01]  /*a4f0*/  @!P0 IMAD R7, R7, 0x60, RZ ;  /* 0x0000006007078824 */ /* 0x000fe200078e02ff */
[----:B------:R-:W-:Y:S01]  /*a500*/  @!PT LDS RZ, [RZ] ;  /* 0x00000000fffff984 */ /* 0x000fe20000000800 */
[----:B------:R-:W-:Y:S01]  /*a510*/  @!PT LDS RZ, [RZ] ;  /* 0x00000000fffff984 */ /* 0x000fe20000000800 */
[----:B------:R-:W-:Y:S01]  /*a520*/  @!PT LDS RZ, [RZ] ;  /* 0x00000000fffff984 */ /* 0x000fe20000000800 */
[----:B------:R1:W-:Y:S01]  /*a530*/  @!P0 LDGSTS.E.BYPASS.LTC128B.128 [R177+0x5000], [R206.64] ;  /* 0x05000000ceb18fae */ /* 0x0003e2000b901d4a */
[----:B------:R-:W-:-:S02]  /*a540*/  @!P0 IMAD.MOV.U32 R14, RZ, RZ, R156 ;  /* 0x000000ffff0e8224 */ /* 0x000fc400078e009c */
[----:B------:R-:W-:Y:S01]  /*a550*/  @!P0 IMAD R5, R5, 0xa0, RZ ;  /* 0x000000a005058824 */ /* 0x000fe200078e02ff */
[C---:B------:R-:W-:Y:S01]  /*a560*/  @!P0 IADD3.X R19, R0.reuse, R19, R7, P3, !PT ;  /* 0x0000001300138210 */ /* 0x040fe20001ffe407 */
[----:B------:R-:W-:Y:S01]  /*a570*/  @!P0 IMAD.WIDE.U32 R14, R13, 0xc0, R14 ;  /* 0x000000c00d0e8825 */ /* 0x000fe200078e000e */
[C---:B------:R-:W-:Y:S01]  /*a580*/  @!P0 IADD3 R4, P3, R3.reuse, R4, RZ ;  /* 0x0000000403048210 */ /* 0x040fe20007f7e0ff */
[----:B------:R-:W-:Y:S01]  /*a590*/  @P0 STS.128 [R177+0x5800], RZ ;  /* 0x005800ffb1000388 */ /* 0x000fe20000000c00 */
[----:B------:R-:W-:Y:S01]  /*a5a0*/  @!P0 IADD3.X R5, R0, R17, R5, P2, !PT ;  /* 0x0000001100058210 */ /* 0x000fe200017fe405 */
        /* <DEDUP_REMOVED lines=9> */
[----:B------:R-:W-:-:S02]  /*a640*/  @!P0 IMAD R17, R10, 0xc0, RZ ;  /* 0x000000c00a118824 */ /* 0x000fc400078e02ff */
[----:B------:R-:W-:Y:S01]  /*a650*/  @!P0 IMAD.X R9, R0, 0x1, R9, P3 ;  /* 0x0000000100098824 */ /* 0x000fe200018e0609 */
[----:B------:R-:W-:Y:S01]  /*a660*/  @!P0 IADD3 R10, P3, R3, R14, RZ ;  /* 0x0000000e030a8210 */ /* 0x000fe20007f7e0ff */
[----:B------:R-:W-:Y:S01]  /*a670*/  @!P0 IMAD R7, R7, 0xe0, RZ ;  /* 0x000000e007078824 */ /* 0x000fe200078e02ff */
[----:B------:R-:W-:Y:S01]  /*a680*/  @!P0 LEA R14, P5, R4, c[0x0][0x170], 0x1 ;  /* 0x00005c00040e8a11 */ /* 0x000fe200078a08ff */
[C---:B------:R-:W-:Y:S01]  /*a690*/  @!P0 IMAD.X R11, R0.reuse, 0x1, R11, P2 ;  /* 0x00000001000b8824 */ /* 0x040fe200010e060b */
        /* <DEDUP_REMOVED lines=46> */
[----:B------:R-:W4:Y:S04]  /*a980*/  LDSM.16.M88.4 R52, [R149+0x3400] ;  /* 0x003400009534783b */ /* 0x000f280000000200 */
[----:B------:R-:W-:Y:S04]  /*a990*/  LDSM.16.M88.4 R160, [R150] ;  /* 0x0000000096a0783b */ /* 0x000fe80000000200 */
[----:B------:R-:W4:Y:S04]  /*a9a0*/  LDSM.16.M88.4 R144, [R148+0x2800] ;  /* 0x002800009490783b */ /* 0x000f280000000200 */
[----:B------:R-:W4:Y:S04]  /*a9b0*/  LDSM.16.M88.4 R152, [R148+0x2400] ;  /* 0x002400009498783b */ /* 0x000f280000000200 */
[----:B---3--:R-:W5:Y:S04]  /*a9c0*/  LDSM.16.M88.4 R12, [R149+0x4800] ;  /* 0x00480000950c783b */ /* 0x008f680000000200 */
[----:B--2---:R-:W2:Y:S04]  /*a9d0*/  LDSM.16.M88.4 R20, [R149+0x4400] ;  /* 0x004400009514783b */ /* 0x004ea80000000200 */
[----:B------:R-:W3:Y:S04]  /*a9e0*/  LDSM.16.M88.4 R28, [R149+0x4000] ;  /* 0x00400000951c783b */ /* 0x000ee80000000200 */
        /* <DEDUP_REMOVED lines=8> */
[C---:B----4-:R-:W-:Y:S03]  /*aa70*/  HMMA.16816.F32.BF16 R56, R4.reuse, R52, RZ ;  /* 0x000000340438723c */ /* 0x050fe600000418ff */
[----:B------:R-:W4:Y:S04]  /*aa80*/  LDSM.16.M88.4 R92, [R149+0x2000] ;  /* 0x00200000955c783b */ /* 0x000f280000000200 */
[----:B------:R-:W1:Y:S01]  /*aa90*/  LDSM.16.M88.4 R84, [R149+0x2400] ;  /* 0x002400009554783b */ /* 0x000e620000000200 */
[----:B------:R-:W-:Y:S03]  /*aaa0*/  HMMA.16816.F32.BF16 R52, R4, R54, RZ ;  /* 0x000000360434723c */ /* 0x000fe600000418ff */
[----:B------:R-:W1:Y:S04]  /*aab0*/  LDSM.16.M88.4 R76, [R149+0x2800] ;  /* 0x00280000954c783b */ /* 0x000e680000000200 */
[----:B------:R-:W1:Y:S01]  /*aac0*/  LDSM.16.M88.4 R68, [R149+0x2c00] ;  /* 0x002c00009544783b */ /* 0x000e620000000200 */
[C---:B------:R-:W-:Y:S03]  /*aad0*/  HMMA.16816.F32.BF16 R48, R160.reuse, R144, R48 ;  /* 0x00000090a030723c */ /* 0x040fe60000041830 */
[----:B------:R-:W1:Y:S04]  /*aae0*/  LDSM.16.M88.4 R164, [R149+0x4c00] ;  /* 0x004c000095a4783b */ /* 0x000e680000000200 */
[----:B------:R-:W-:Y:S01]  /*aaf0*/  LDSM.16.M88.4 R136, [R148+0x3000] ;  /* 0x003000009488783b */ /* 0x000fe20000000200 */
[C---:B------:R-:W-:Y:S03]  /*ab00*/  HMMA.16816.F32.BF16 R44, R160.reuse, R146, R44 ;  /* 0x00000092a02c723c */ /* 0x040fe6000004182c */
[----:B------:R-:W1:Y:S04]  /*ab10*/  LDSM.16.M88.4 R144, [R148+0x3800] ;  /* 0x003800009490783b */ /* 0x000e680000000200 */
[----:B------:R-:W-:Y:S01]  /*ab20*/  LDSM.16.M88.4 R140, [R148+0x2c00] ;  /* 0x002c0000948c783b */ /* 0x000fe20000000200 */
[C---:B------:R-:W-:Y:S03]  /*ab30*/  HMMA.16816.F32.BF16 R56, R160.reuse, R152, R56 ;  /* 0x00000098a038723c */ /* 0x040fe60000041838 */
[----:B------:R-:W-:Y:S04]  /*ab40*/  LDSM.16.M88.4 R156, [R148+0x2000] ;  /* 0x00200000949c783b */ /* 0x000fe80000000200 */
[----:B------:R-:W0:Y:S01]  /*ab50*/  LDGDEPBAR ;  /* 0x00000000000079af */ /* 0x000e220000000000 */
[----:B------:R-:W-:Y:S03]  /*ab60*/  HMMA.16816.F32.BF16 R52, R160, R154, R52 ;  /* 0x0000009aa034723c */ /* 0x000fe60000041834 */
[----:B------:R-:W1:Y:S05]  /*ab70*/  LDSM.16.M88.4 R152, [R148+0x3400] ;  /* 0x003400009498783b */ /* 0x000e6a0000000200 */
[----:B-----5:R-:W-:Y:S01]  /*ab80*/  HMMA.16816.F32.BF16 R16, R4, R12, RZ ;  /* 0x0000000c0410723c */ /* 0x020fe200000418ff */
[----:B------:R-:W-:-:S02]  /*ab90*/  FMUL.FTZ R44, R44, c[0x0][0x2ec] ;  /* 0x0000bb002c2c7a20 */ /* 0x000fc40000410000 */
[----:B------:R-:W-:-:S05]  /*aba0*/  FMUL.FTZ R46, R46, c[0x0][0x2ec] ;  /* 0x0000bb002e2e7a20 */ /* 0x000fca0000410000 */
[----:B------:R-:W-:Y:S01]  /*abb0*/  HMMA.16816.F32.BF16 R12, R4, R14, RZ ;  /* 0x0000000e040c723c */ /* 0x000fe200000418ff */
[----:B------:R-:W-:-:S07]  /*abc0*/  FMUL.FTZ R56, R56, c[0x0][0x2ec] ;  /* 0x0000bb0038387a20 */ /* 0x000fce0000410000 */
[----:B--2---:R-:W-:Y:S01]  /*abd0*/  HMMA.16816.F32.BF16 R24, R4, R20, RZ ;  /* 0x000000140418723c */ /* 0x004fe200000418ff */
[----:B------:R-:W-:Y:S02]  /*abe0*/  FMUL.FTZ R55, R55, c[0x0][0x2ec] ;  /* 0x0000bb0037377a20 */ /* 0x000fe40000410000 */
[----:B------:R-:W-:-:S05]  /*abf0*/  FMUL.FTZ R54, R54, c[0x0][0x2ec] ;  /* 0x0000bb0036367a20 */ /* 0x000fca0000410000 */
[C---:B------:R-:W-:Y:S08]  /*ac00*/  HMMA.16816.F32.BF16 R20, R4.reuse, R22, RZ ;  /* 0x000000160414723c */ /* 0x040ff000000418ff */
[C---:B---3--:R-:W-:Y:S08]  /*ac10*/  HMMA.16816.F32.BF16 R32, R4.reuse, R28, RZ ;  /* 0x0000001c0420723c */ /* 0x048ff000000418ff */
[C---:B------:R-:W-:Y:S08]  /*ac20*/  HMMA.16816.F32.BF16 R28, R4.reuse, R30, RZ ;  /* 0x0000001e041c723c */ /* 0x040ff000000418ff */
[C---:B------:R-:W-:Y:S08]  /*ac30*/  HMMA.16816.F32.BF16 R60, R4.reuse, R66, RZ ;  /* 0x00000042043c723c */ /* 0x040ff000000418ff */
[C---:B------:R-:W-:Y:S08]  /*ac40*/  HMMA.16816.F32.BF16 R40, R4.reuse, R36, RZ ;  /* 0x000000240428723c */ /* 0x040ff000000418ff */
[C---:B-1----:R-:W-:Y:S08]  /*ac50*/  HMMA.16816.F32.BF16 R132, R4.reuse, R124, RZ ;  /* 0x0000007c0484723c */ /* 0x042ff000000418ff */
[C---:B------:R-:W-:Y:S08]  /*ac60*/  HMMA.16816.F32.BF16 R120, R4.reuse, R116, RZ ;  /* 0x000000740478723c */ /* 0x040ff000000418ff */
[C---:B------:R-:W-:Y:S08]  /*ac70*/  HMMA.16816.F32.BF16 R112, R4.reuse, R108, RZ ;  /* 0x0000006c0470723c */ /* 0x040ff000000418ff */
        /* <DEDUP_REMOVED lines=20> */
[----:B------:R-:W2:Y:S07]  /*adc0*/  LDSM.16.M88.4 R144, [R148+0xc00] ;  /* 0x000c00009490783b */ /* 0x000eae0000000200 */
[C---:B------:R-:W-:Y:S08]  /*add0*/  HMMA.16816.F32.BF16 R24, R160.reuse, R152, R24 ;  /* 0x00000098a018723c */ /* 0x040ff00000041818 */
[----:B------:R-:W-:Y:S01]  /*ade0*/  HMMA.16816.F32.BF16 R20, R160, R154, R20 ;  /* 0x0000009aa014723c */ /* 0x000fe20000041814 */
[----:B------:R-:W3:Y:S01]  /*adf0*/  LDSM.16.M88.4 R152, [R148+0x800] ;  /* 0x000800009498783b */ /* 0x000ee20000000200 */
[----:B------:R-:W-:-:S02]  /*ae00*/  FMUL.FTZ R16, R16, c[0x0][0x2ec] ;  /* 0x0000bb0010107a20 */ /* 0x000fc40000410000 */
[----:B------:R-:W-:Y:S02]  /*ae10*/  FMUL.FTZ R17, R17, c[0x0][0x2ec] ;  /* 0x0000bb0011117a20 */ /* 0x000fe40000410000 */
[----:B------:R-:W-:Y:S02]  /*ae20*/  FMUL.FTZ R19, R19, c[0x0][0x2ec] ;  /* 0x0000bb0013137a20 */ /* 0x000fe40000410000 */
[----:B------:R-:W-:Y:S01]  /*ae30*/  HMMA.16816.F32.BF16 R32, R160, R136, R32 ;  /* 0x00000088a020723c */ /* 0x000fe20000041820 */
[----:B------:R-:W-:Y:S02]  /*ae40*/  FMUL.FTZ R15, R15, c[0x0][0x2ec] ;  /* 0x0000bb000f0f7a20 */ /* 0x000fe40000410000 */
[----:B------:R-:W-:-:S05]  /*ae50*/  FMUL.FTZ R18, R18, c[0x0][0x2ec] ;  /* 0x0000bb0012127a20 */ /* 0x000fca0000410000 */
[C---:B------:R-:W-:Y:S01]  /*ae60*/  HMMA.16816.F32.BF16 R28, R160.reuse, R138, R28 ;  /* 0x0000008aa01c723c */ /* 0x040fe2000004181c */
[----:B------:R-:W4:Y:S07]  /*ae70*/  LDSM.16.M88.4 R136, [R148+0x400] ;  /* 0x000400009488783b */ /* 0x000f2e0000000200 */
[----:B------:R-:W-:Y:S01]  /*ae80*/  HMMA.16816.F32.BF16 R40, R160, R140, R40 ;  /* 0x0000008ca028723c */ /* 0x000fe20000041828 */
[----:B------:R-:W-:-:S06]  /*ae90*/  FMUL.FTZ R22, R22, c[0x0][0x2ec] ;  /* 0x0000bb0016167a20 */ /* 0x000fcc0000410000 */
[----:B------:R-:W-:Y:S01]  /*aea0*/  MUFU.TANH R22, R22 ;  /* 0x0000001600167308 */ /* 0x000fe20000002400 */
[----:B------:R-:W-:Y:S01]  /*aeb0*/  HMMA.16816.F32.BF16 R36, R160, R142, R36 ;  /* 0x0000008ea024723c */ /* 0x000fe20000041824 */
[----:B------:R-:W5:Y:S01]  /*aec0*/  LDSM.16.M88.4 R140, [R148+0x3c00] ;  /* 0x003c0000948c783b */ /* 0x000f620000000200 */
[----:B------:R-:W-:Y:S02]  /*aed0*/  FMUL.FTZ R33, R33, c[0x0][0x2ec] ;  /* 0x0000bb0021217a20 */ /* 0x000fe40000410000 */
[----:B------:R-:W-:-:S04]  /*aee0*/  FMUL.FTZ R35, R35, c[0x0][0x2ec] ;  /* 0x0000bb0023237a20 */ /* 0x000fc80000410000 */
[C---:B-1----:R-:W-:Y:S01]  /*aef0*/  HMMA.16816.F32.BF16 R132, R160.reuse, R164, R132 ;  /* 0x000000a4a084723c */ /* 0x042fe20000041884 */
[----:B------:R-:W-:Y:S01]  /*af00*/  FMUL.FTZ R31, R31, c[0x0][0x2ec] ;  /* 0x0000bb001f1f7a20 */ /* 0x000fe20000410000 */
[----:B------:R-:W-:Y:S06]  /*af10*/  MUFU.TANH R33, R33 ;  /* 0x0000002100217308 */ /* 0x000fec0000002400 */
[C---:B------:R-:W-:Y:S01]  /*af20*/  HMMA.16816.F32.BF16 R124, R160.reuse, R166, R124 ;  /* 0x000000a6a07c723c */ /* 0x040fe2000004187c */
[----:B------:R-:W1:Y:S01]  /*af30*/  LDSM.16.M88.4 R164, [R148+0x1000] ;  /* 0x0010000094a4783b */ /* 0x000e620000000200 */
[----:B------:R-:W-:Y:S01]  /*af40*/  FMUL.FTZ R42, R42, c[0x0][0x2ec] ;  /* 0x0000bb002a2a7a20 */ /* 0x000fe20000410000 */
[----:B------:R-:W-:Y:S05]  /*af50*/  MUFU.TANH R35, R35 ;  /* 0x0000002300237308 */ /* 0x000fea0000002400 */
[----:B--2---:R-:W-:Y:S01]  /*af60*/  HMMA.16816.F32.BF16 R104, R160, R144, R104 ;  /* 0x00000090a068723c */ /* 0x004fe20000041868 */
[----:B------:R-:W-:-:S07]  /*af70*/  FMUL.FTZ R38, R38, c[0x0][0x2ec] ;  /* 0x0000bb0026267a20 */ /* 0x000fce0000410000 */
[C---:B------:R-:W-:Y:S01]  /*af80*/  HMMA.16816.F32.BF16 R100, R160.reuse, R146, R100 ;  /* 0x00000092a064723c */ /* 0x040fe20000041864 */
[----:B------:R-:W2:Y:S07]  /*af90*/  LDSM.16.M88.4 R144, [R148+0x1c00] ;  /* 0x001c00009490783b */ /* 0x000eae0000000200 */
[----:B---3--:R-:W-:Y:S01]  /*afa0*/  HMMA.16816.F32.BF16 R112, R160, R152, R112 ;  /* 0x00000098a070723c */ /* 0x008fe20000041870 */
[----:B------:R-:W-:-:S06]  /*afb0*/  FMUL.FTZ R127, R127, c[0x0][0x2ec] ;  /* 0x0000bb007f7f7a20 */ /* 0x000fcc0000410000 */
[----:B------:R-:W-:Y:S01]  /*afc0*/  MUFU.TANH R127, R127 ;  /* 0x0000007f007f7308 */ /* 0x000fe20000002400 */
[----:B------:R-:W-:Y:S01]  /*afd0*/  HMMA.16816.F32.BF16 R108, R160, R154, R108 ;  /* 0x0000009aa06c723c */ /* 0x000fe2000004186c */
[----:B------:R-:W3:Y:S01]  /*afe0*/  LDSM.16.M88.4 R152, [R148+0x1800] ;  /* 0x001800009498783b */ /* 0x000ee20000000200 */
[----:B------:R-:W-:-:S06]  /*aff0*/  FMUL.FTZ R104, R104, c[0x0][0x2ec] ;  /* 0x0000bb0068687a20 */ /* 0x000fcc0000410000 */
[----:B----4-:R-:W-:Y:S01]  /*b000*/  HMMA.16816.F32.BF16 R120, R160, R136, R120 ;  /* 0x00000088a078723c */ /* 0x010fe20000041878 */
[----:B------:R-:W-:Y:S02]  /*b010*/  FMUL.FTZ R103, R103, c[0x0][0x2ec] ;  /* 0x0000bb0067677a20 */ /* 0x000fe40000410000 */
[----:B------:R-:W-:-:S04]  /*b020*/  FMUL.FTZ R102, R102, c[0x0][0x2ec] ;  /* 0x0000bb0066667a20 */ /* 0x000fc80000410000 */
[----:B------:R-:W-:Y:S01]  /*b030*/  MUFU.TANH R103, R103 ;  /* 0x0000006700677308 */ /* 0x000fe20000002400 */
[----:B------:R-:W-:Y:S01]  /*b040*/  HMMA.16816.F32.BF16 R116, R160, R138, R116 ;  /* 0x0000008aa074723c */ /* 0x000fe20000041874 */
[----:B------:R-:W4:Y:S01]  /*b050*/  LDSM.16.M88.4 R136, [R148+0x1400] ;  /* 0x001400009488783b */ /* 0x000f220000000200 */
[----:B------:R-:W-:Y:S01]  /*b060*/  FMUL.FTZ R113, R113, c[0x0][0x2ec] ;  /* 0x0000bb0071717a20 */ /* 0x000fe20000410000 */
[----:B------:R-:W-:-:S04]  /*b070*/  DEPBAR.LE SB0, 0x0 ;  /* 0x000080000000791a */ /* 0x000fc80000000000 */
[----:B------:R-:W-:Y:S01]  /*b080*/  FMUL.FTZ R115, R115, c[0x0][0x2ec] ;  /* 0x0000bb0073737a20 */ /* 0x000fe20000410000 */
[C---:B------:R-:W-:Y:S01]  /*b090*/  HMMA.16816.F32.BF16 R60, R160.reuse, R158, R60 ;  /* 0x0000009ea03c723c */ /* 0x040fe2000004183c */
[----:B------:R-:W-:Y:S01]  /*b0a0*/  FMUL.FTZ R108, R108, c[0x0][0x2ec] ;  /* 0x0000bb006c6c7a20 */ /* 0x000fe20000410000 */
[----:B------:R-:W-:Y:S05]  /*b0b0*/  MUFU.TANH R113, R113 ;  /* 0x0000007100717308 */ /* 0x000fea0000002400 */
[----:B------:R-:W-:Y:S01]  /*b0c0*/  IMAD.SHL.U32 R159, R172, 0x100, RZ ;  /* 0x00000100ac9f7824 */ /* 0x000fe200078e00ff */
[----:B-----5:R-:W-:Y:S02]  /*b0d0*/  HMMA.16816.F32.BF16 R8, R160, R140, R8 ;  /* 0x0000008ca008723c */ /* 0x020fe40000041808 */
[----:B------:R-:W-:Y:S02]  /*b0e0*/  MUFU.TANH R140, R55 ;  /* 0x00000037008c7308 */ /* 0x000fe40000002400 */
[----:B------:R-:W-:-:S02]  /*b0f0*/  LOP3.LUT R205, R159, R170, RZ, 0xfc, !PT ;  /* 0x000000aa9fcd7212 */ /* 0x000fc400078efcff */
[----:B------:R-:W-:Y:S02]  /*b100*/  LOP3.LUT R175, R159, R170, RZ, 0xfc, !PT ;  /* 0x000000aa9faf7212 */ /* 0x000fe400078efcff */
[C---:B-1----:R-:W-:Y:S01]  /*b110*/  HMMA.16816.F32.BF16 R92, R160.reuse, R166, R92 ;  /* 0x000000a6a05c723c */ /* 0x042fe2000004185c */
[----:B------:R-:W-:Y:S01]  /*b120*/  IADD3 R3, R205, 0x91, RZ ;  /* 0x00000091cd037810 */ /* 0x000fe20007ffe0ff */
[----:B------:R1:W-:Y:S01]  /*b130*/  MUFU.TANH R55, R46 ;  /* 0x0000002e00377308 */ /* 0x0003e20000002400 */
[--C-:B------:R-:W-:Y:S01]  /*b140*/  LOP3.LUT R211, R159, 0x88, R170.reuse, 0xfe, !PT ;  /* 0x000000889fd37812 */ /* 0x100fe200078efeaa */
[----:B------:R-:W-:Y:S01]  /*b150*/  FMUL.FTZ R119, R119, c[0x0][0x2ec] ;  /* 0x0000bb0077777a20 */ /* 0x000fe20000410000 */
[C---:B------:R-:W-:Y:S02]  /*b160*/  ISETP.GE.AND P4, PT, R3.reuse, R130, PT ;  /* 0x000000820300720c */ /* 0x040fe40003f86270 */
[----:B------:R-:W-:Y:S01]  /*b170*/  ISETP.GE.AND P6, PT, R3, R128, PT ;  /* 0x000000800300720c */ /* 0x000fe20003fc6270 */
[----:B------:R-:W-:Y:S01]  /*b180*/  HMMA.16816.F32.BF16 R96, R160, R164, R96 ;  /* 0x000000a4a060723c */ /* 0x000fe20000041860 */
[C-C-:B------:R-:W-:Y:S01]  /*b190*/  LOP3.LUT R213, R159.reuse, 0x90, R170.reuse, 0xfe, !PT ;  /* 0x000000909fd57812 */ /* 0x140fe200078efeaa */
[----:B------:R-:W-:Y:S01]  /*b1a0*/  I2F R0, R3 ;  /* 0x0000000300007306 */ /* 0x000fe20000201400 */
[----:B------:R-:W-:-:S02]  /*b1b0*/  LOP3.LUT R215, R159, 0x98, R170, 0xfe, !PT ;  /* 0x000000989fd77812 */ /* 0x000fc400078efeaa */
[C-C-:B------:R-:W-:Y:S02]  /*b1c0*/  LOP3.LUT R217, R159.reuse, 0xa0, R170.reuse, 0xfe, !PT ;  /* 0x000000a09fd97812 */ /* 0x140fe400078efeaa */
[--C-:B------:R-:W-:Y:S01]  /*b1d0*/  LOP3.LUT R219, R159, 0xa8, R170.reuse, 0xfe, !PT ;  /* 0x000000a89fdb7812 */ /* 0x100fe200078efeaa */
[C---:B--2---:R-:W-:Y:S01]  /*b1e0*/  HMMA.16816.F32.BF16 R68, R160.reuse, R146, R68 ;  /* 0x00000092a044723c */ /* 0x044fe20000041844 */
[----:B------:R-:W-:Y:S01]  /*b1f0*/  FMUL.FTZ R9, R9, c[0x0][0x2ec] ;  /* 0x0000bb0009097a20 */ /* 0x000fe20000410000 */
[----:B------:R-:W-:Y:S01]  /*b200*/  I2F R176, R205 ;  /* 0x000000cd00b07306 */ /* 0x000fe20000201400 */
[----:B------:R-:W-:Y:S01]  /*b210*/  FMUL.FTZ R11, R11, c[0x0][0x2ec] ;  /* 0x0000bb000b0b7a20 */ /* 0x000fe20000410000 */
[C-C-:B------:R-:W-:Y:S01]  /*b220*/  LOP3.LUT R223, R159.reuse, 0xb8, R170.reuse, 0xfe, !PT ;  /* 0x000000b89fdf7812 */ /* 0x140fe200078efeaa */
[----:B-1----:R-:W-:Y:S01]  /*b230*/  FMUL.FTZ R46, R34, c[0x0][0x2ec] ;  /* 0x0000bb00222e7a20 */ /* 0x002fe20000410000 */
[--C-:B------:R-:W-:Y:S01]  /*b240*/  LOP3.LUT R221, R159, 0xb0, R170.reuse, 0xfe, !PT ;  /* 0x000000b09fdd7812 */ /* 0x100fe200078efeaa */
[----:B------:R-:W-:Y:S01]  /*b250*/  FMUL.FTZ R147, R60, c[0x0][0x2ec] ;  /* 0x0000bb003c937a20 */ /* 0x000fe20000410000 */
[C---:B---3--:R-:W-:Y:S01]  /*b260*/  HMMA.16816.F32.BF16 R80, R160.reuse, R152, R80 ;  /* 0x00000098a050723c */ /* 0x048fe20000041850 */
[----:B------:R-:W-:Y:S01]  /*b270*/  FMUL.FTZ R60, R62, c[0x0][0x2ec] ;  /* 0x0000bb003e3c7a20 */ /* 0x000fe20000410000 */
[----:B------:R1:W-:Y:S01]  /*b280*/  MUFU.TANH R152, R17 ;  /* 0x0000001100987308 */ /* 0x0003e20000002400 */
[----:B------:R-:W-:Y:S01]  /*b290*/  FMUL.FTZ R62, R63, c[0x0][0x2ec] ;  /* 0x0000bb003f3e7a20 */ /* 0x000fe20000410000 */
[--C-:B------:R-:W-:Y:S01]  /*b2a0*/  LOP3.LUT R227, R159, 0xc8, R170.reuse, 0xfe, !PT ;  /* 0x000000c89fe37812 */ /* 0x100fe200078efeaa */
[----:B------:R-:W-:Y:S01]  /*b2b0*/  FMUL.FTZ R146, R51, c[0x0][0x2ec] ;  /* 0x0000bb0033927a20 */ /* 0x000fe20000410000 */
[--C-:B------:R-:W-:Y:S01]  /*b2c0*/  LOP3.LUT R225, R159, 0xc0, R170.reuse, 0xfe, !PT ;  /* 0x000000c09fe17812 */ /* 0x100fe200078efeaa */
[----:B------:R-:W-:Y:S01]  /*b2d0*/  FMUL.FTZ R153, R61, c[0x0][0x2ec] ;  /* 0x0000bb003d997a20 */ /* 0x000fe20000410000 */
[C---:B----4-:R-:W-:Y:S01]  /*b2e0*/  HMMA.16816.F32.BF16 R88, R160.reuse, R136, R88 ;  /* 0x00000088a058723c */ /* 0x050fe20000041858 */
[----:B------:R-:W-:Y:S01]  /*b2f0*/  FMUL.FTZ R93, R93, c[0x0][0x2ec] ;  /* 0x0000bb005d5d7a20 */ /* 0x000fe20000410000 */
[----:B------:R-:W-:Y:S01]  /*b300*/  MUFU.TANH R62, R62 ;  /* 0x0000003e003e7308 */ /* 0x000fe20000002400 */
[----:B------:R-:W-:Y:S01]  /*b310*/  FMUL.FTZ R97, R97, c[0x0][0x2ec] ;  /* 0x0000bb0061617a20 */ /* 0x000fe20000410000 */
[--C-:B------:R-:W-:Y:S01]  /*b320*/  LOP3.LUT R231, R159, 0xd8, R170.reuse, 0xfe, !PT ;  /* 0x000000d89fe77812 */ /* 0x100fe200078efeaa */
[----:B------:R-:W-:Y:S01]  /*b330*/  FMUL.FTZ R95, R95, c[0x0][0x2ec] ;  /* 0x0000bb005f5f7a20 */ /* 0x000fe20000410000 */
[--C-:B------:R-:W-:Y:S01]  /*b340*/  LOP3.LUT R229, R159, 0xd0, R170.reuse, 0xfe, !PT ;  /* 0x000000d09fe57812 */ /* 0x100fe200078efeaa */
[----:B------:R-:W-:Y:S01]  /*b350*/  FMUL.FTZ R98, R98, c[0x0][0x2ec] ;  /* 0x0000bb0062627a20 */ /* 0x000fe20000410000 */
[C---:B------:R-:W-:Y:S01]  /*b360*/  HMMA.16816.F32.BF16 R4, R160.reuse, R142, R4 ;  /* 0x0000008ea004723c */ /* 0x040fe20000041804 */
[----:B------:R-:W-:Y:S01]  /*b370*/  IADD3 R137, R205, 0x89, RZ ;  /* 0x00000089cd897810 */ /* 0x000fe20007ffe0ff */
[----:B------:R-:W-:Y:S01]  /*b380*/  MUFU.TANH R153, R153 ;  /* 0x0000009900997308 */ /* 0x000fe20000002400 */
[----:B-1----:R-:W-:Y:S01]  /*b390*/  FMUL.FTZ R17, R69, c[0x0][0x2ec] ;  /* 0x0000bb0045117a20 */ /* 0x002fe20000410000 */
[----:B------:R-:W-:Y:S01]  /*b3a0*/  IADD3 R69, R205, 0xa9, RZ ;  /* 0x000000a9cd457810 */ /* 0x000fe20007ffe0ff */
[----:B------:R-:W-:Y:S01]  /*b3b0*/  FMUL.FTZ R96, R96, c[0x0][0x2ec] ;  /* 0x0000bb0060607a20 */ /* 0x000fe20000410000 */
[----:B------:R-:W-:Y:S01]  /*b3c0*/  ISETP.GE.AND P3, PT, R137, R130, PT ;  /* 0x000000828900720c */ /* 0x000fe20003f66270 */
[----:B------:R-:W-:Y:S01]  /*b3d0*/  FMUL.FTZ R142, R59, c[0x0][0x2ec] ;  /* 0x0000bb003b8e7a20 */ /* 0x000fe20000410000 */
[C---:B------:R-:W-:Y:S01]  /*b3e0*/  HMMA.16816.F32.BF16 R84, R160.reuse, R138, R84 ;  /* 0x0000008aa054723c */ /* 0x040fe20000041854 */
[----:B------:R-:W-:Y:S01]  /*b3f0*/  FMUL.FTZ R59, R52, c[0x0][0x2ec] ;  /* 0x0000bb00343b7a20 */ /* 0x000fe20000410000 */
[----:B------:R1:W-:Y:S01]  /*b400*/  I2F R2, R137 ;  /* 0x0000008900027306 */ /* 0x0003e20000201400 */
[----:B------:R-:W-:Y:S01]  /*b410*/  FMUL.FTZ R52, R53, c[0x0][0x2ec] ;  /* 0x0000bb0035347a20 */ /* 0x000fe20000410000 */
[-C--:B------:R-:W-:Y:S01]  /*b420*/  ISETP.GE.AND P5, PT, R137, R128.reuse, PT ;  /* 0x000000808900720c */ /* 0x080fe20003fa6270 */
[----:B------:R-:W-:Y:S01]  /*b430*/  FMUL.FTZ R53, R48, c[0x0][0x2ec] ;  /* 0x0000bb0030357a20 */ /* 0x000fe20000410000 */
[--C-:B------:R-:W-:Y:S01]  /*b440*/  LOP3.LUT R235, R159, 0xe8, R170.reuse, 0xfe, !PT ;  /* 0x000000e89feb7812 */ /* 0x100fe200078efeaa */
[----:B------:R-:W-:Y:S01]  /*b450*/  FMUL.FTZ R138, R57, c[0x0][0x2ec] ;  /* 0x0000bb00398a7a20 */ /* 0x000fe20000410000 */
[C---:B------:R-:W-:Y:S01]  /*b460*/  HMMA.16816.F32.BF16 R76, R160.reuse, R154, R76 ;  /* 0x0000009aa04c723c */ /* 0x040fe2000004184c */
[----:B------:R-:W-:Y:S01]  /*b470*/  FMUL.FTZ R48, R45, c[0x0][0x2ec] ;  /* 0x0000bb002d307a20 */ /* 0x000fe20000410000 */
[----:B------:R-:W2:Y:S01]  /*b480*/  MUFU.TANH R142, R142 ;  /* 0x0000008e008e7308 */ /* 0x000ea20000002400 */
[----:B------:R-:W-:Y:S01]  /*b490*/  FMUL.FTZ R45, R40, c[0x0][0x2ec] ;  /* 0x0000bb00282d7a20 */ /* 0x000fe20000410000 */
[--C-:B------:R-:W-:Y:S01]  /*b4a0*/  LOP3.LUT R233, R159, 0xe0, R170.reuse, 0xfe, !PT ;  /* 0x000000e09fe97812 */ /* 0x100fe200078efeaa */
[----:B------:R-:W-:Y:S01]  /*b4b0*/  FMUL.FTZ R40, R41, c[0x0][0x2ec] ;  /* 0x0000bb0029287a20 */ /* 0x000fe20000410000 */
[--C-:B------:R-:W-:Y:S01]  /*b4c0*/  LOP3.LUT R239, R159, 0xf8, R170.reuse, 0xfe, !PT ;  /* 0x000000f89fef7812 */ /* 0x100fe200078efeaa */
[----:B------:R-:W-:Y:S01]  /*b4d0*/  FMUL.FTZ R41, R43, c[0x0][0x2ec] ;  /* 0x0000bb002b297a20 */ /* 0x000fe20000410000 */
[C---:B------:R-:W-:Y:S01]  /*b4e0*/  HMMA.16816.F32.BF16 R72, R160.reuse, R144, R72 ;  /* 0x00000090a048723c */ /* 0x040fe20000041848 */
[----:B------:R-:W-:Y:S01]  /*b4f0*/  FMUL.FTZ R43, R36, c[0x0][0x2ec] ;  /* 0x0000bb00242b7a20 */ /* 0x000fe20000410000 */
[----:B------:R-:W-:Y:S01]  /*b500*/  MUFU.TANH R138, R138 ;  /* 0x0000008a008a7308 */ /* 0x000fe20000002400 */
[----:B------:R-:W-:Y:S01]  /*b510*/  FMUL.FTZ R36, R37, c[0x0][0x2ec] ;  /* 0x0000bb0025247a20 */ /* 0x000fe20000410000 */
[----:B-1----:R-:W-:Y:S01]  /*b520*/  IADD3 R137, R205, 0xd9, RZ ;  /* 0x000000d9cd897810 */ /* 0x002fe20007ffe0ff */
[----:B------:R-:W-:Y:S01]  /*b530*/  FMUL.FTZ R37, R39, c[0x0][0x2ec] ;  /* 0x0000bb0027257a20 */ /* 0x000fe20000410000 */
[--C-:B------:R-:W-:Y:S01]  /*b540*/  LOP3.LUT R237, R159, 0xf0, R170.reuse, 0xfe, !PT ;  /* 0x000000f09fed7812 */ /* 0x100fe200078efeaa */
[----:B------:R-:W-:Y:S01]  /*b550*/  FMUL.FTZ R144, R49, c[0x0][0x2ec] ;  /* 0x0000bb0031907a20 */ /* 0x000fe20000410000 */
[----:B------:R-:W-:Y:S01]  /*b560*/  HMMA.16816.F32.BF16 R64, R160, R156, R64 ;  /* 0x0000009ca040723c */ /* 0x000fe20000041840 */
[----:B------:R-:W-:Y:S01]  /*b570*/  FMUL.FTZ R39, R27, c[0x0][0x2ec] ;  /* 0x0000bb001b277a20 */ /* 0x000fe20000410000 */
[----:B------:R1:W-:Y:S01]  /*b580*/  MUFU.TANH R161, R38 ;  /* 0x0000002600a17308 */ /* 0x0003e20000002400 */
[----:B------:R-:W-:Y:S01]  /*b590*/  FMUL.FTZ R27, R20, c[0x0][0x2ec] ;  /* 0x0000bb00141b7a20 */ /* 0x000fe20000410000 */
[C-C-:B------:R-:W-:Y:S01]  /*b5a0*/  LOP3.LUT R243, R159.reuse, 0x18, R170.reuse, 0xfe, !PT ;  /* 0x000000189ff37812 */ /* 0x140fe200078efeaa */
[----:B------:R-:W-:Y:S01]  /*b5b0*/  FMUL.FTZ R49, R50, c[0x0][0x2ec] ;  /* 0x0000bb0032317a20 */ /* 0x000fe20000410000 */
[--C-:B------:R-:W-:Y:S01]  /*b5c0*/  LOP3.LUT R245, R159, 0x20, R170.reuse, 0xfe, !PT ;  /* 0x000000209ff57812 */ /* 0x100fe200078efeaa */
[----:B------:R-:W-:Y:S01]  /*b5d0*/  FMUL.FTZ R20, R21, c[0x0][0x2ec] ;  /* 0x0000bb0015147a20 */ /* 0x000fe20000410000 */
[--C-:B------:R-:W-:Y:S01]  /*b5e0*/  LOP3.LUT R165, R159, 0x10, R170.reuse, 0xfe, !PT ;  /* 0x000000109fa57812 */ /* 0x100fe200078efeaa */
[----:B------:R-:W-:Y:S01]  /*b5f0*/  FMUL.FTZ R50, R47, c[0x0][0x2ec] ;  /* 0x0000bb002f327a20 */ /* 0x000fe20000410000 */
[----:B------:R3:W-:Y:S01]  /*b600*/  MUFU.TANH R156, R15 ;  /* 0x0000000f009c7308 */ /* 0x0007e20000002400 */
[----:B------:R-:W-:Y:S01]  /*b610*/  FMUL.FTZ R163, R28, c[0x0][0x2ec] ;  /* 0x0000bb001ca37a20 */ /* 0x000fe20000410000 */
[C-C-:B------:R-:W-:Y:S01]  /*b620*/  LOP3.LUT R249, R159.reuse, 0x30, R170.reuse, 0xfe, !PT ;  /* 0x000000309ff97812 */ /* 0x140fe200078efeaa */
[----:B------:R-:W-:Y:S01]  /*b630*/  FMUL.FTZ R28, R30, c[0x0][0x2ec] ;  /* 0x0000bb001e1c7a20 */ /* 0x000fe20000410000 */
[C-C-:B------:R-:W-:Y:S01]  /*b640*/  LOP3.LUT R241, R159.reuse, 0x8, R170.reuse, 0xfe, !PT ;  /* 0x000000089ff17812 */ /* 0x140fe200078efeaa */
[----:B------:R-:W-:Y:S01]  /*b650*/  FMUL.FTZ R30, R126, c[0x0][0x2ec] ;  /* 0x0000bb007e1e7a20 */ /* 0x000fe20000410000 */
[----:B------:R-:W-:Y:S01]  /*b660*/  LOP3.LUT R155, R159, 0x38, R170, 0xfe, !PT ;  /* 0x000000389f9b7812 */ /* 0x000fe200078efeaa */
[----:B--2---:R-:W-:Y:S01]  /*b670*/  FFMA.FTZ R126, R0, UR4, R142 ;  /* 0x00000004007e7c23 */ /* 0x004fe2000801008e */
[----:B------:R2:W-:Y:S01]  /*b680*/  MUFU.TANH R21, R16 ;  /* 0x0000001000157308 */ /* 0x0005e20000002400 */
[----:B-1----:R-:W-:Y:S01]  /*b690*/  FMUL.FTZ R38, R23, c[0x0][0x2ec] ;  /* 0x0000bb0017267a20 */ /* 0x002fe20000410000 */
[--C-:B------:R-:W-:Y:S01]  /*b6a0*/  LOP3.LUT R248, R159, 0x50, R170.reuse, 0xfe, !PT ;  /* 0x000000509ff87812 */ /* 0x100fe200078efeaa */
[----:B------:R-:W-:Y:S01]  /*b6b0*/  FMUL.FTZ R23, R12, c[0x0][0x2ec] ;  /* 0x0000bb000c177a20 */ /* 0x000fe20000410000 */
[----:B------:R-:W-:Y:S01]  /*b6c0*/  FSEL R126, R126, -INF , !P6 ;  /* 0xff8000007e7e7808 */ /* 0x000fe20007000000 */
[----:B------:R-:W-:Y:S01]  /*b6d0*/  FMUL.FTZ R12, R13, c[0x0][0x2ec] ;  /* 0x0000bb000d0c7a20 */ /* 0x000fe20000410000 */
[C---:B------:R-:W-:Y:S01]  /*b6e0*/  IADD3 R13, R205.reuse, 0x99, RZ ;  /* 0x00000099cd0d7810 */ /* 0x040fe20007ffe0ff */
[----:B------:R-:W-:Y:S01]  /*b6f0*/  FMUL.FTZ R57, R58, c[0x0][0x2ec] ;  /* 0x0000bb003a397a20 */ /* 0x000fe20000410000 */
[----:B---3--:R-:W-:Y:S01]  /*b700*/  IADD3 R15, R205, 0xa1, RZ ;  /* 0x000000a1cd0f7810 */ /* 0x008fe20007ffe0ff */
[----:B------:R1:W-:Y:S01]  /*b710*/  MUFU.TANH R47, R42 ;  /* 0x0000002a002f7308 */ /* 0x0003e20000002400 */
[----:B------:R-:W-:Y:S01]  /*b720*/  FMUL.FTZ R58, R118, c[0x0][0x2ec] ;  /* 0x0000bb00763a7a20 */ /* 0x000fe20000410000 */
[--C-:B------:R-:W-:Y:S01]  /*b730*/  LOP3.LUT R157, R159, 0x58, R170.reuse, 0xfe, !PT ;  /* 0x000000589f9d7812 */ /* 0x100fe200078efeaa */
[----:B------:R-:W-:Y:S01]  /*b740*/  FMUL.FTZ R5, R5, c[0x0][0x2ec] ;  /* 0x0000bb0005057a20 */ /* 0x000fe20000410000 */
[----:B------:R-:W-:Y:S01]  /*b750*/  ISETP.GE.AND P6, PT, R15, R128, PT ;  /* 0x000000800f00720c */ /* 0x000fe20003fc6270 */
[----:B------:R-:W-:Y:S01]  /*b760*/  FMUL.FTZ R7, R7, c[0x0][0x2ec] ;  /* 0x0000bb0007077a20 */ /* 0x000fe20000410000 */
[C-C-:B------:R-:W-:Y:S01]  /*b770*/  LOP3.LUT R247, R159.reuse, 0x28, R170.reuse, 0xfe, !PT ;  /* 0x000000289ff77812 */ /* 0x140fe200078efeaa */
[----:B--2---:R-:W-:Y:S01]  /*b780*/  FMUL.FTZ R16, R14, c[0x0][0x2ec] ;  /* 0x0000bb000e107a20 */ /* 0x004fe20000410000 */
[----:B------:R-:W-:Y:S01]  /*b790*/  MUFU.TANH R162, R9 ;  /* 0x0000000900a27308 */ /* 0x000fe20000002400 */
[----:B------:R-:W-:Y:S01]  /*b7a0*/  FMUL.FTZ R14, R8, c[0x0][0x2ec] ;  /* 0x0000bb00080e7a20 */ /* 0x000fe20000410000 */
[--C-:B------:R-:W-:Y:S01]  /*b7b0*/  LOP3.LUT R251, R159, 0x40, R170.reuse, 0xfe, !PT ;  /* 0x000000409ffb7812 */ /* 0x100fe200078efeaa */
[----:B------:R-:W-:Y:S01]  /*b7c0*/  FMUL.FTZ R8, R133, c[0x0][0x2ec] ;  /* 0x0000bb0085087a20 */ /* 0x000fe20000410000 */
[----:B------:R-:W-:Y:S01]  /*b7d0*/  LOP3.LUT R244, R159, 0x48, R170, 0xfe, !PT ;  /* 0x000000489ff47812 */ /* 0x000fe200078efeaa */
[----:B------:R-:W-:-:S02]  /*b7e0*/  FMUL.FTZ R133, R134, c[0x0][0x2ec] ;  /* 0x0000bb0086857a20 */ /* 0x000fc40000410000 */
[----:B------:R-:W-:Y:S01]  /*b7f0*/  FFMA.FTZ R134, R2, UR4, R62 ;  /* 0x0000000402867c23 */ /* 0x000fe2000801003e */
[----:B------:R-:W-:Y:S01]  /*b800*/  MUFU.TANH R52, R52 ;  /* 0x0000003400347308 */ /* 0x000fe20000002400 */
[----:B-1----:R-:W-:Y:S02]  /*b810*/  FMUL.FTZ R42, R132, c[0x0][0x2ec] ;  /* 0x0000bb00842a7a20 */ /* 0x002fe40000410000 */
[----:B------:R-:W-:Y:S01]  /*b820*/  FMUL.FTZ R132, R99, c[0x0][0x2ec] ;  /* 0x0000bb0063847a20 */ /* 0x000fe20000410000 */
[----:B------:R-:W-:Y:S01]  /*b830*/  FSEL R134, R134, -INF , !P5 ;  /* 0xff80000086867808 */ /* 0x000fe20006800000 */
[----:B------:R-:W-:Y:S01]  /*b840*/  FMUL.FTZ R91, R91, c[0x0][0x2ec] ;  /* 0x0000bb005b5b7a20 */ /* 0x000fe20000410000 */
[----:B------:R-:W-:Y:S01]  /*b850*/  ISETP.GE.AND P5, PT, R13, R128, PT ;  /* 0x000000800d00720c */ /* 0x000fe20003fa6270 */
        /* <DEDUP_REMOVED lines=11> */
[----:B------:R-:W1:Y:S01]  /*b910*/  I2F R9, R13 ;  /* 0x0000000d00097306 */ /* 0x000e620000201400 */
[----:B------:R-:W-:Y:S02]  /*b920*/  FMUL.FTZ R64, R64, c[0x0][0x2ec] ;  /* 0x0000bb0040407a20 */ /* 0x000fe40000410000 */
[----:B------:R-:W-:Y:S02]  /*b930*/  FMUL.FTZ R68, R68, c[0x0][0x2ec] ;  /* 0x0000bb0044447a20 */ /* 0x000fe40000410000 */
[----:B------:R-:W-:Y:S02]  /*b940*/  FMUL.FTZ R86, R86, c[0x0][0x2ec] ;  /* 0x0000bb0056567a20 */ /* 0x000fe40000410000 */
[----:B------:R-:W-:Y:S01]  /*b950*/  FMUL.FTZ R90, R90, c[0x0][0x2ec] ;  /* 0x0000bb005a5a7a20 */ /* 0x000fe20000410000 */
[----:B------:R-:W2:Y:S01]  /*b960*/  I2F R3, R15 ;  /* 0x0000000f00037306 */ /* 0x000ea20000201400 */
[----:B------:R-:W-:-:S02]  /*b970*/  FMUL.FTZ R82, R82, c[0x0][0x2ec] ;  /* 0x0000bb0052527a20 */ /* 0x000fc40000410000 */
[----:B------:R-:W-:Y:S02]  /*b980*/  FMUL.FTZ R74, R74, c[0x0][0x2ec] ;  /* 0x0000bb004a4a7a20 */ /* 0x000fe40000410000 */
[----:B------:R-:W-:Y:S02]  /*b990*/  FMUL.FTZ R70, R70, c[0x0][0x2ec] ;  /* 0x0000bb0046467a20 */ /* 0x000fe40000410000 */
[----:B------:R-:W-:Y:S01]  /*b9a0*/  FMUL.FTZ R66, R66, c[0x0][0x2ec] ;  /* 0x0000bb0042427a20 */ /* 0x000fe20000410000 */
[----:B------:R3:W-:Y:S01]  /*b9b0*/  MUFU.TANH R99, R93 ;  /* 0x0000005d00637308 */ /* 0x0007e20000002400 */
[----:B-1----:R-:W-:-:S05]  /*b9c0*/  FFMA.FTZ R118, R9, UR4, R140 ;  /* 0x0000000409767c23 */ /* 0x002fca000801008c */
[----:B------:R-:W-:Y:S02]  /*b9d0*/  FSEL R118, R118, -INF , !P5 ;  /* 0xff80000076767808 */ /* 0x000fe40006800000 */
[----:B------:R1:W-:Y:S01]  /*b9e0*/  MUFU.TANH R160, R19 ;  /* 0x0000001300a07308 */ /* 0x0003e20000002400 */
[----:B------:R-:W-:Y:S01]  /*b9f0*/  ISETP.GE.AND P5, PT, R69, R128, PT ;  /* 0x000000804500720c */ /* 0x000fe20003fa6270 */
[----:B---3--:R-:W-:-:S06]  /*ba00*/  FFMA.FTZ R93, R2, UR4, R153 ;  /* 0x00000004025d7c23 */ /* 0x008fcc0008010099 */
[----:B------:R3:W-:Y:S01]  /*ba10*/  MUFU.TANH R61, R56 ;  /* 0x00000038003d7308 */ /* 0x0007e20000002400 */
[----:B------:R-:W-:Y:S01]  /*ba20*/  FMUL.FTZ R2, R71, c[0x0][0x2ec] ;  /* 0x0000bb0047027a20 */ /* 0x000fe20000410000 */
[----:B------:R-:W-:Y:S02]  /*ba30*/  IADD3 R71, R205, 0xb9, RZ ;  /* 0x000000b9cd477810 */ /* 0x000fe40007ffe0ff */
[----:B------:R-:W-:Y:S02]  /*ba40*/  FSEL R93, R93, -INF , !P3 ;  /* 0xff8000005d5d7808 */ /* 0x000fe40005800000 */
[----:B------:R-:W-:Y:S01]  /*ba50*/  ISETP.GE.AND P3, PT, R13, R130, PT ;  /* 0x000000820d00720c */ /* 0x000fe20003f66270 */
[----:B-1----:R-:W-:Y:S01]  /*ba60*/  FFMA.FTZ R19, R0, UR4, R138 ;  /* 0x0000000400137c23 */ /* 0x002fe2000801008a */
[C---:B------:R-:W-:Y:S01]  /*ba70*/  IADD3 R13, R205.reuse, 0xb1, RZ ;  /* 0x000000b1cd0d7810 */ /* 0x040fe20007ffe0ff */
[----:B------:R-:W-:Y:S01]  /*ba80*/  MUFU.TANH R166, R11 ;  /* 0x0000000b00a67308 */ /* 0x000fe20000002400 */
[----:B------:R-:W-:-:S02]  /*ba90*/  IADD3 R153, R205, 0xc9, RZ ;  /* 0x000000c9cd997810 */ /* 0x000fc40007ffe0ff */
[----:B------:R-:W-:Y:S02]  /*baa0*/  FSEL R19, R19, -INF , !P4 ;  /* 0xff80000013137808 */ /* 0x000fe40006000000 */
[-C--:B------:R-:W-:Y:S01]  /*bab0*/  ISETP.GE.AND P4, PT, R15, R130.reuse, PT ;  /* 0x000000820f00720c */ /* 0x080fe20003f86270 */
[----:B--2---:R-:W-:Y:S01]  /*bac0*/  FFMA.FTZ R15, R3, UR4, R144 ;  /* 0x00000004030f7c23 */ /* 0x004fe20008010090 */
[----:B------:R-:W-:Y:S01]  /*bad0*/  IADD3 R138, R175, 0x1, RZ ;  /* 0x00000001af8a7810 */ /* 0x000fe20007ffe0ff */
[----:B---3--:R-:W-:Y:S01]  /*bae0*/  FMUL.FTZ R56, R116, c[0x0][0x2ec] ;  /* 0x0000bb0074387a20 */ /* 0x008fe20000410000 */
[----:B------:R1:W-:Y:S01]  /*baf0*/  MUFU.TANH R51, R44 ;  /* 0x0000002c00337308 */ /* 0x0003e20000002400 */
[----:B------:R-:W-:Y:S01]  /*bb00*/  FMUL.FTZ R116, R117, c[0x0][0x2ec] ;  /* 0x0000bb0075747a20 */ /* 0x000fe20000410000 */
[----:B------:R-:W-:Y:S01]  /*bb10*/  FSEL R15, R15, -INF , !P4 ;  /* 0xff8000000f0f7808 */ /* 0x000fe20006000000 */
[----:B------:R-:W-:Y:S01]  /*bb20*/  FMUL.FTZ R117, R112, c[0x0][0x2ec] ;  /* 0x0000bb0070757a20 */ /* 0x000fe20000410000 */
[----:B------:R-:W-:Y:S01]  /*bb30*/  ISETP.GE.AND P4, PT, R13, R130, PT ;  /* 0x000000820d00720c */ /* 0x000fe20003f86270 */
[----:B------:R-:W-:-:S03]  /*bb40*/  FMUL.FTZ R112, R114, c[0x0][0x2ec] ;  /* 0x0000bb0072707a20 */ /* 0x000fc60000410000 */
[----:B------:R-:W-:Y:S08]  /*bb50*/  MUFU.TANH R48, R48 ;  /* 0x0000003000307308 */ /* 0x000ff00000002400 */
[----:B------:R-:W-:Y:S01]  /*bb60*/  MUFU.TANH R50, R50 ;  /* 0x0000003200327308 */ /* 0x000fe20000002400 */
[----:B-1----:R-:W-:Y:S02]  /*bb70*/  FMUL.FTZ R44, R32, c[0x0][0x2ec] ;  /* 0x0000bb00202c7a20 */ /* 0x002fe40000410000 */
[----:B------:R-:W-:-:S02]  /*bb80*/  FMUL.FTZ R32, R29, c[0x0][0x2ec] ;  /* 0x0000bb001d207a20 */ /* 0x000fc40000410000 */
[----:B------:R-:W-:Y:S02]  /*bb90*/  FMUL.FTZ R29, R24, c[0x0][0x2ec] ;  /* 0x0000bb00181d7a20 */ /* 0x000fe40000410000 */
[----:B------:R-:W-:Y:S01]  /*bba0*/  FMUL.FTZ R24, R25, c[0x0][0x2ec] ;  /* 0x0000bb0019187a20 */ /* 0x000fe20000410000 */
[----:B------:R-:W1:Y:S01]  /*bbb0*/  I2F R11, R69 ;  /* 0x00000045000b7306 */ /* 0x000e620000201400 */
        /* <DEDUP_REMOVED lines=9> */
[----:B------:R-:W2:Y:S01]  /*bc50*/  I2F R0, R13 ;  /* 0x0000000d00007306 */ /* 0x000ea20000201400 */
[----:B------:R-:W-:Y:S02]  /*bc60*/  FMUL.FTZ R106, R107, c[0x0][0x2ec] ;  /* 0x0000bb006b6a7a20 */ /* 0x000fe40000410000 */
[----:B------:R-:W-:Y:S02]  /*bc70*/  FMUL.FTZ R107, R100, c[0x0][0x2ec] ;  /* 0x0000bb00646b7a20 */ /* 0x000fe40000410000 */
[----:B------:R-:W-:-:S02]  /*bc80*/  FMUL.FTZ R100, R101, c[0x0][0x2ec] ;  /* 0x0000bb0065647a20 */ /* 0x000fc40000410000 */
[----:B-1----:R-:W-:Y:S01]  /*bc90*/  FFMA.FTZ R50, R11, UR4, R50 ;  /* 0x000000040b327c23 */ /* 0x002fe20008010032 */
[----:B------:R-:W1:Y:S08]  /*bca0*/  MUFU.TANH R41, R41 ;  /* 0x0000002900297308 */ /* 0x000e700000002400 */
[----:B------:R3:W-:Y:S08]  /*bcb0*/  MUFU.TANH R114, R108 ;  /* 0x0000006c00727308 */ /* 0x0007f00000002400 */
[----:B------:R4:W-:Y:S01]  /*bcc0*/  MUFU.TANH R62, R17 ;  /* 0x00000011003e7308 */ /* 0x0009e20000002400 */
[----:B---3--:R-:W-:-:S07]  /*bcd0*/  FFMA.FTZ R108, R3, UR4, R146 ;  /* 0x00000004036c7c23 */ /* 0x008fce0008010092 */
[----:B------:R-:W-:Y:S01]  /*bce0*/  MUFU.TANH R36, R36 ;  /* 0x0000002400247308 */ /* 0x000fe20000002400 */
[----:B------:R-:W-:Y:S02]  /*bcf0*/  FSEL R108, R108, -INF , !P6 ;  /* 0xff8000006c6c7808 */ /* 0x000fe40007000000 */
[----:B------:R-:W-:Y:S01]  /*bd00*/  ISETP.GE.AND P6, PT, R13, R128, PT ;  /* 0x000000800d00720c */ /* 0x000fe20003fc6270 */
[----:B----4-:R-:W-:-:S04]  /*bd10*/  FFMA.FTZ R17, R9, UR4, R52 ;  /* 0x0000000409117c23 */ /* 0x010fc80008010034 */
[----:B------:R-:W-:Y:S01]  /*bd20*/  I2F R3, R71 ;  /* 0x0000004700037306 */ /* 0x000fe20000201400 */
[----:B------:R-:W-:Y:S01]  /*bd30*/  IADD3 R9, R205, 0xc1, RZ ;  /* 0x000000c1cd097810 */ /* 0x000fe20007ffe0ff */
[----:B------:R-:W-:Y:S02]  /*bd40*/  FFMA.FTZ R13, R11, UR4, R48 ;  /* 0x000000040b0d7c23 */ /* 0x000fe40008010030 */
[C---:B--2---:R-:W-:Y:S01]  /*bd50*/  FFMA.FTZ R11, R0.reuse, UR4, R40 ;  /* 0x00000004000b7c23 */ /* 0x044fe20008010028 */
[----:B------:R-:W-:Y:S01]  /*bd60*/  FSEL R17, R17, -INF , !P3 ;  /* 0xff80000011117808 */ /* 0x000fe20005800000 */
[----:B-1----:R-:W-:Y:S01]  /*bd70*/  FFMA.FTZ R0, R0, UR4, R41 ;  /* 0x0000000400007c23 */ /* 0x002fe20008010029 */
[----:B------:R-:W-:Y:S01]  /*bd80*/  ISETP.GE.AND P3, PT, R69, R130, PT ;  /* 0x000000824500720c */ /* 0x000fe20003f66270 */
[----:B------:R-:W-:Y:S01]  /*bd90*/  MUFU.TANH R37, R37 ;  /* 0x0000002500257308 */ /* 0x000fe20000002400 */
[----:B------:R-:W-:Y:S01]  /*bda0*/  FSEL R11, R11, -INF , !P4 ;  /* 0xff8000000b0b7808 */ /* 0x000fe20006000000 */
[----:B------:R-:W-:Y:S01]  /*bdb0*/  FMUL.FTZ R48, R65, c[0x0][0x2ec] ;  /* 0x0000bb0041307a20 */ /* 0x000fe20000410000 */
[----:B------:R-:W-:-:S02]  /*bdc0*/  FSEL R0, R0, -INF , !P6 ;  /* 0xff80000000007808 */ /* 0x000fc40007000000 */
[C---:B------:R-:W-:Y:S02]  /*bdd0*/  ISETP.GE.AND P4, PT, R9.reuse, R130, PT ;  /* 0x000000820900720c */ /* 0x040fe40003f86270 */
[----:B------:R-:W-:Y:S01]  /*bde0*/  ISETP.GE.AND P6, PT, R9, R128, PT ;  /* 0x000000800900720c */ /* 0x000fe20003fc6270 */
[----:B------:R-:W-:Y:S01]  /*bdf0*/  MUFU.TANH R52, R2 ;  /* 0x0000000200347308 */ /* 0x000fe20000002400 */
[----:B------:R-:W-:Y:S02]  /*be00*/  FSEL R13, R13, -INF , !P3 ;  /* 0xff8000000d0d7808 */ /* 0x000fe40005800000 */
[----:B------:R-:W-:Y:S02]  /*be10*/  ISETP.GE.AND P3, PT, R71, R130, PT ;  /* 0x000000824700720c */ /* 0x000fe40003f66270 */
[----:B------:R-:W-:-:S03]  /*be20*/  LOP3.LUT R65, R159, 0x60, R170, 0xfe, !PT ;  /* 0x000000609f417812 */ /* 0x000fc600078efeaa */
[----:B------:R-:W1:Y:S08]  /*be30*/  I2F R2, R9 ;  /* 0x0000000900027306 */ /* 0x000e700000201400 */
[----:B------:R-:W-:Y:S08]  /*be40*/  MUFU.TANH R34, R31 ;  /* 0x0000001f00227308 */ /* 0x000ff00000002400 */
[----:B------:R2:W-:Y:S01]  /*be50*/  MUFU.TANH R31, R18 ;  /* 0x00000012001f7308 */ /* 0x0005e20000002400 */
[----:B-1----:R-:W-:-:S02]  /*be60*/  FFMA.FTZ R9, R2, UR4, R33 ;  /* 0x0000000402097c23 */ /* 0x002fc40008010021 */
[----:B------:R-:W-:-:S03]  /*be70*/  FFMA.FTZ R2, R2, UR4, R35 ;  /* 0x0000000402027c23 */ /* 0x000fc60008010023 */
[----:B------:R-:W-:Y:S02]  /*be80*/  FSEL R9, R9, -INF , !P4 ;  /* 0xff80000009097808 */ /* 0x000fe40006000000 */
[----:B------:R-:W-:Y:S01]  /*be90*/  MUFU.TANH R101, R97 ;  /* 0x0000006100657308 */ /* 0x000fe20000002400 */
[----:B------:R-:W-:Y:S01]  /*bea0*/  FSEL R2, R2, -INF , !P6 ;  /* 0xff80000002027808 */ /* 0x000fe20007000000 */
[----:B--2---:R-:W-:-:S06]  /*beb0*/  FMUL.FTZ R18, R10, c[0x0][0x2ec] ;  /* 0x0000bb000a127a20 */ /* 0x004fcc0000410000 */
[----:B------:R-:W-:Y:S01]  /*bec0*/  MUFU.TANH R32, R32 ;  /* 0x0000002000207308 */ /* 0x000fe20000002400 */
[----:B------:R-:W-:Y:S01]  /*bed0*/  FMUL.FTZ R10, R135, c[0x0][0x2ec] ;  /* 0x0000bb00870a7a20 */ /* 0x000fe20000410000 */
[----:B------:R-:W-:-:S04]  /*bee0*/  IADD3 R135, R205, 0xd1, RZ ;  /* 0x000000d1cd877810 */ /* 0x000fc80007ffe0ff */
[C---:B------:R-:W-:Y:S02]  /*bef0*/  ISETP.GE.AND P4, PT, R135.reuse, R130, PT ;  /* 0x000000828700720c */ /* 0x040fe40003f86270 */
[----:B------:R-:W1:Y:S01]  /*bf00*/  I2F R97, R153 ;  /* 0x0000009900617306 */ /* 0x000e620000201400 */
[----:B------:R-:W-:-:S07]  /*bf10*/  ISETP.GE.AND P6, PT, R135, R128, PT ;  /* 0x000000808700720c */ /* 0x000fce0003fc6270 */
[----:B------:R-:W-:Y:S08]  /*bf20*/  MUFU.TANH R24, R24 ;  /* 0x0000001800187308 */ /* 0x000ff00000002400 */
[----:B------:R-:W-:Y:S01]  /*bf30*/  MUFU.TANH R39, R39 ;  /* 0x0000002700277308 */ /* 0x000fe20000002400 */
[----:B-1----:R-:W-:-:S07]  /*bf40*/  FFMA.FTZ R33, R97, UR4, R34 ;  /* 0x0000000461217c23 */ /* 0x002fce0008010022 */
[----:B------:R1:W-:Y:S08]  /*bf50*/  MUFU.TANH R69, R5 ;  /* 0x0000000500457308 */ /* 0x0003f00000002400 */
[----:B------:R2:W3:Y:S01]  /*bf60*/  I2F R40, R135 ;  /* 0x0000008700287306 */ /* 0x0004e20000201400 */
[----:B-1----:R-:W-:-:S07]  /*bf70*/  FFMA.FTZ R5, R3, UR4, R36 ;  /* 0x0000000403057c23 */ /* 0x002fce0008010024 */
[----:B------:R-:W-:Y:S01]  /*bf80*/  MUFU.TANH R20, R20 ;  /* 0x0000001400147308 */ /* 0x000fe20000002400 */
[----:B------:R-:W-:Y:S01]  /*bf90*/  FFMA.FTZ R3, R3, UR4, R37 ;  /* 0x0000000403037c23 */ /* 0x000fe20008010025 */
[----:B------:R-:W-:Y:S02]  /*bfa0*/  IADD3 R37, R205, 0xe1, RZ ;  /* 0x000000e1cd257810 */ /* 0x000fe40007ffe0ff */
[----:B------:R-:W-:Y:S02]  /*bfb0*/  FSEL R5, R5, -INF , !P3 ;  /* 0xff80000005057808 */ /* 0x000fe40005800000 */
[----:B------:R-:W-:Y:S01]  /*bfc0*/  ISETP.GE.AND P3, PT, R153, R130, PT ;  /* 0x000000829900720c */ /* 0x000fe20003f66270 */
[----:B--2---:R-:W-:Y:S01]  /*bfd0*/  FFMA.FTZ R135, R97, UR4, R32 ;  /* 0x0000000461877c23 */ /* 0x004fe20008010020 */
[----:B------:R-:W-:Y:S01]  /*bfe0*/  MUFU.TANH R38, R38 ;  /* 0x0000002600267308 */ /* 0x000fe20000002400 */
[----:B------:R-:W-:Y:S01]  /*bff0*/  IADD3 R97, R205, 0xe9, RZ ;  /* 0x000000e9cd617810 */ /* 0x000fe20007ffe0ff */
[----:B---3--:R-:W-:-:S02]  /*c000*/  FFMA.FTZ R24, R40, UR4, R24 ;  /* 0x0000000428187c23 */ /* 0x008fc40008010018 */
[----:B------:R-:W-:Y:S01]  /*c010*/  FFMA.FTZ R32, R40, UR4, R39 ;  /* 0x0000000428207c23 */ /* 0x000fe20008010027 */
[----:B------:R-:W-:Y:S02]  /*c020*/  FSEL R135, R135, -INF , !P3 ;  /* 0xff80000087877808 */ /* 0x000fe40005800000 */
[----:B------:R-:W-:Y:S01]  /*c030*/  ISETP.GE.AND P3, PT, R137, R130, PT ;  /* 0x000000828900720c */ /* 0x000fe20003f66270 */
[----:B------:R-:W1:Y:S01]  /*c040*/  I2F R41, R137 ;  /* 0x0000008900297306 */ /* 0x000e620000201400 */
[----:B------:R-:W-:Y:S02]  /*c050*/  FSEL R32, R32, -INF , !P6 ;  /* 0xff80000020207808 */ /* 0x000fe40007000000 */
[----:B------:R-:W-:-:S05]  /*c060*/  ISETP.GE.AND P6, PT, R37, R128, PT ;  /* 0x000000802500720c */ /* 0x000fca0003fc6270 */
[----:B------:R-:W2:Y:S08]  /*c070*/  I2F R35, R37 ;  /* 0x0000002500237306 */ /* 0x000eb00000201400 */
[----:B------:R3:W-:Y:S01]  /*c080*/  MUFU.TANH R63, R54 ;  /* 0x00000036003f7308 */ /* 0x0007e20000002400 */
[C---:B-1----:R-:W-:Y:S02]  /*c090*/  FFMA.FTZ R20, R41.reuse, UR4, R20 ;  /* 0x0000000429147c23 */ /* 0x042fe40008010014 */
[----:B------:R-:W-:Y:S01]  /*c0a0*/  FFMA.FTZ R38, R41, UR4, R38 ;  /* 0x0000000429267c23 */ /* 0x000fe20008010026 */
[----:B------:R-:W-:-:S04]  /*c0b0*/  IADD3 R41, R205, 0xf1, RZ ;  /* 0x000000f1cd297810 */ /* 0x000fc80007ffe0ff */
[----:B------:R-:W-:Y:S01]  /*c0c0*/  MUFU.TANH R12, R12 ;  /* 0x0000000c000c7308 */ /* 0x000fe20000002400 */
[----:B--2---:R-:W-:Y:S02]  /*c0d0*/  FFMA.FTZ R152, R35, UR4, R152 ;  /* 0x0000000423987c23 */ /* 0x004fe40008010098 */
[----:B---3--:R-:W-:-:S05]  /*c0e0*/  FMUL.FTZ R54, R122, c[0x0][0x2ec] ;  /* 0x0000bb007a367a20 */ /* 0x008fca0000410000 */
[----:B------:R-:W1:Y:S01]  /*c0f0*/  I2F R39, R97 ;  /* 0x0000006100277306 */ /* 0x000e620000201400 */
[----:B------:R-:W-:Y:S02]  /*c100*/  FMUL.FTZ R122, R109, c[0x0][0x2ec] ;  /* 0x0000bb006d7a7a20 */ /* 0x000fe40000410000 */
[----:B------:R-:W-:Y:S02]  /*c110*/  FMUL.FTZ R109, R110, c[0x0][0x2ec] ;  /* 0x0000bb006e6d7a20 */ /* 0x000fe40000410000 */
[----:B------:R-:W-:-:S03]  /*c120*/  FMUL.FTZ R110, R111, c[0x0][0x2ec] ;  /* 0x0000bb006f6e7a20 */ /* 0x000fc60000410000 */
[----:B------:R2:W-:Y:S08]  /*c130*/  MUFU.TANH R111, R104 ;  /* 0x00000068006f7308 */ /* 0x0005f00000002400 */
[----:B------:R-:W-:Y:S01]  /*c140*/  MUFU.TANH R133, R133 ;  /* 0x0000008500857308 */ /* 0x000fe20000002400 */
[C---:B-1----:R-:W-:Y:S02]  /*c150*/  FFMA.FTZ R12, R39.reuse, UR4, R12 ;  /* 0x00000004270c7c23 */ /* 0x042fe4000801000c */
[----:B------:R-:W-:Y:S01]  /*c160*/  FFMA.FTZ R36, R39, UR4, R156 ;  /* 0x0000000427247c23 */ /* 0x000fe2000801009c */
[----:B--2---:R-:W-:Y:S01]  /*c170*/  FSEL R104, R50, -INF , !P5 ;  /* 0xff80000032687808 */ /* 0x004fe20006800000 */
[----:B------:R-:W-:Y:S01]  /*c180*/  FMUL.FTZ R50, R67, c[0x0][0x2ec] ;  /* 0x0000bb0043327a20 */ /* 0x000fe20000410000 */
[----:B------:R-:W-:-:S02]  /*c190*/  ISETP.GE.AND P5, PT, R71, R128, PT ;  /* 0x000000804700720c */ /* 0x000fc40003fa6270 */
[----:B------:R-:W-:Y:S01]  /*c1a0*/  MUFU.TANH R8, R8 ;  /* 0x0000000800087308 */ /* 0x000fe20000002400 */
[----:B------:R-:W-:Y:S02]  /*c1b0*/  IADD3 R67, R205, 0xf9, RZ ;  /* 0x000000f9cd437810 */ /* 0x000fe40007ffe0ff */
[----:B------:R-:W-:Y:S02]  /*c1c0*/  FSEL R3, R3, -INF , !P5 ;  /* 0xff80000003037808 */ /* 0x000fe40006800000 */
[----:B------:R-:W-:Y:S02]  /*c1d0*/  ISETP.GE.AND P5, PT, R153, R128, PT ;  /* 0x000000809900720c */ /* 0x000fe40003fa6270 */
[----:B------:R-:W-:Y:S01]  /*c1e0*/  FSEL R153, R24, -INF , !P4 ;  /* 0xff80000018997808 */ /* 0x000fe20006000000 */
[----:B------:R-:W-:Y:S01]  /*c1f0*/  MUFU.TANH R71, R7 ;  /* 0x0000000700477308 */ /* 0x000fe20000002400 */
[----:B------:R-:W-:Y:S01]  /*c200*/  ISETP.GE.AND P4, PT, R37, R130, PT ;  /* 0x000000822500720c */ /* 0x000fe20003f86270 */
[----:B------:R-:W-:Y:S01]  /*c210*/  FFMA.FTZ R37, R35, UR4, R160 ;  /* 0x0000000423257c23 */ /* 0x000fe200080100a0 */
[----:B------:R-:W-:-:S02]  /*c220*/  FSEL R33, R33, -INF , !P5 ;  /* 0xff80000021217808 */ /* 0x000fc40006800000 */
[----:B------:R-:W-:Y:S02]  /*c230*/  ISETP.GE.AND P5, PT, R137, R128, PT ;  /* 0x000000808900720c */ /* 0x000fe40003fa6270 */
[----:B------:R-:W-:Y:S01]  /*c240*/  FSEL R137, R20, -INF , !P3 ;  /* 0xff80000014897808 */ /* 0x000fe20005800000 */
[----:B------:R1:W2:Y:S01]  /*c250*/  I2F R35, R41 ;  /* 0x0000002900237306 */ /* 0x0002a20000201400 */
[C---:B------:R-:W-:Y:S02]  /*c260*/  ISETP.GE.AND P3, PT, R97.reuse, R130, PT ;  /* 0x000000826100720c */ /* 0x040fe40003f66270 */
[----:B------:R-:W-:Y:S02]  /*c270*/  FSEL R38, R38, -INF , !P5 ;  /* 0xff80000026267808 */ /* 0x000fe40006800000 */
[----:B------:R-:W-:Y:S02]  /*c280*/  ISETP.GE.AND P5, PT, R97, R128, PT ;  /* 0x000000806100720c */ /* 0x000fe40003fa6270 */
[----:B------:R-:W-:Y:S01]  /*c290*/  FSEL R97, R152, -INF , !P4 ;  /* 0xff80000098617808 */ /* 0x000fe20006000000 */
[----:B------:R-:W3:Y:S01]  /*c2a0*/  I2F R20, R67 ;  /* 0x0000004300147306 */ /* 0x000ee20000201400 */
[----:B------:R-:W-:-:S02]  /*c2b0*/  FSEL R37, R37, -INF , !P6 ;  /* 0xff80000025257808 */ /* 0x000fc40007000000 */
[C---:B------:R-:W-:Y:S02]  /*c2c0*/  ISETP.GE.AND P4, PT, R41.reuse, R130, PT ;  /* 0x000000822900720c */ /* 0x040fe40003f86270 */
[-C--:B------:R-:W-:Y:S02]  /*c2d0*/  ISETP.GE.AND P6, PT, R41, R128.reuse, PT ;  /* 0x000000802900720c */ /* 0x080fe40003fc6270 */
[----:B------:R-:W-:Y:S01]  /*c2e0*/  FSEL R36, R36, -INF , !P5 ;  /* 0xff80000024247808 */ /* 0x000fe20006800000 */
[----:B------:R-:W4:Y:S01]  /*c2f0*/  I2F R24, R138 ;  /* 0x0000008a00187306 */ /* 0x000f220000201400 */
[----:B-1----:R-:W-:Y:S01]  /*c300*/  FSEL R41, R12, -INF , !P3 ;  /* 0xff8000000c297808 */ /* 0x002fe20005800000 */
[----:B--2---:R-:W-:Y:S01]  /*c310*/  FFMA.FTZ R40, R35, UR4, R162 ;  /* 0x0000000423287c23 */ /* 0x004fe200080100a2 */
[----:B------:R-:W-:Y:S01]  /*c320*/  ISETP.GE.AND P3, PT, R205, R128, PT ;  /* 0x00000080cd00720c */ /* 0x000fe20003f66270 */
[----:B------:R-:W-:Y:S01]  /*c330*/  FFMA.FTZ R35, R35, UR4, R166 ;  /* 0x0000000423237c23 */ /* 0x000fe200080100a6 */
[----:B------:R-:W-:Y:S01]  /*c340*/  ISETP.GE.AND P5, PT, R211, R130, PT ;  /* 0x00000082d300720c */ /* 0x000fe20003fa6270 */
[----:B------:R-:W-:Y:S01]  /*c350*/  FFMA.FTZ R12, R176, UR4, R133 ;  /* 0x00000004b00c7c23 */ /* 0x000fe20008010085 */
[----:B------:R-:W-:Y:S01]  /*c360*/  IADD3 R133, R175, 0x9, RZ ;  /* 0x00000009af857810 */ /* 0x000fe20007ffe0ff */
[----:B------:R-:W-:Y:S01]  /*c370*/  MUFU.TANH R10, R10 ;  /* 0x0000000a000a7308 */ /* 0x000fe20000002400 */
[C---:B---3--:R-:W-:Y:S01]  /*c380*/  FFMA.FTZ R39, R20.reuse, UR4, R69 ;  /* 0x0000000414277c23 */ /* 0x048fe20008010045 */
[----:B------:R-:W-:Y:S01]  /*c390*/  FSEL R35, R35, -INF , !P6 ;  /* 0xff80000023237808 */ /* 0x000fe20007000000 */
[----:B------:R-:W-:Y:S01]  /*c3a0*/  FFMA.FTZ R34, R20, UR4, R71 ;  /* 0x0000000414227c23 */ /* 0x000fe20008010047 */
[----:B------:R-:W-:-:S02]  /*c3b0*/  IADD3 R69, R175, 0x11, RZ ;  /* 0x00000011af457810 */ /* 0x000fc40007ffe0ff */
[----:B------:R-:W-:Y:S02]  /*c3c0*/  ISETP.GE.AND P6, PT, R67, R130, PT ;  /* 0x000000824300720c */ /* 0x000fe40003fc6270 */
[----:B------:R-:W1:Y:S01]  /*c3d0*/  I2F R205, R138 ;  /* 0x0000008a00cd7306 */ /* 0x000e620000201400 */
[----:B------:R-:W-:Y:S01]  /*c3e0*/  FSEL R40, R40, -INF , !P4 ;  /* 0xff80000028287808 */ /* 0x000fe20006000000 */
[----:B----4-:R-:W-:Y:S01]  /*c3f0*/  FFMA.FTZ R8, R24, UR4, R8 ;  /* 0x0000000418087c23 */ /* 0x010fe20008010008 */
[----:B------:R-:W-:Y:S02]  /*c400*/  FSEL R12, R12, -INF , !P3 ;  /* 0xff8000000c0c7808 */ /* 0x000fe40005800000 */
[-C--:B------:R-:W-:Y:S02]  /*c410*/  ISETP.GE.AND P4, PT, R211, R128.reuse, PT ;  /* 0x00000080d300720c */ /* 0x080fe40003f86270 */
[----:B------:R-:W-:Y:S01]  /*c420*/  ISETP.GE.AND P3, PT, R67, R128, PT ;  /* 0x000000804300720c */ /* 0x000fe20003f66270 */
[----:B------:R-:W2:Y:S01]  /*c430*/  I2F R140, R133 ;  /* 0x00000085008c7306 */ /* 0x000ea20000201400 */
[----:B------:R-:W-:-:S02]  /*c440*/  FSEL R39, R39, -INF , !P6 ;  /* 0xff80000027277808 */ /* 0x000fc40007000000 */
[----:B------:R-:W-:Y:S02]  /*c450*/  ISETP.GE.AND P6, PT, R138, R130, PT ;  /* 0x000000828a00720c */ /* 0x000fe40003fc6270 */
[----:B------:R-:W-:Y:S02]  /*c460*/  FSEL R34, R34, -INF , !P3 ;  /* 0xff80000022227808 */ /* 0x000fe40005800000 */
[----:B------:R-:W-:Y:S01]  /*c470*/  FSEL R8, R8, -INF , !P6 ;  /* 0xff80000008087808 */ /* 0x000fe20007000000 */
[----:B------:R-:W-:Y:S01]  /*c480*/  I2F R200, R211 ;  /* 0x000000d300c87306 */ /* 0x000fe20000201400 */
[----:B-1----:R-:W-:Y:S01]  /*c490*/  FFMA.FTZ R10, R205, UR4, R10 ;  /* 0x00000004cd0a7c23 */ /* 0x002fe2000801000a */
[----:B------:R-:W-:Y:S02]  /*c4a0*/  IADD3 R205, R175, 0x19, RZ ;  /* 0x00000019afcd7810 */ /* 0x000fe40007ffe0ff */
[----:B------:R2:W-:Y:S01]  /*c4b0*/  STL [R1+0x4], R8 ;  /* 0x0000040801007387 */ /* 0x0005e20000100800 */
[----:B------:R-:W-:-:S02]  /*c4c0*/  ISETP.GE.AND P3, PT, R138, R128, PT ;  /* 0x000000808a00720c */ /* 0x000fc40003f66270 */
[C---:B------:R-:W-:Y:S01]  /*c4d0*/  ISETP.GE.AND P6, PT, R133.reuse, R130, PT ;  /* 0x000000828500720c */ /* 0x040fe20003fc6270 */
[----:B------:R-:W-:Y:S01]  /*c4e0*/  I2F R209, R211 ;  /* 0x000000d300d17306 */ /* 0x000fe20000201400 */
[----:B------:R-:W-:Y:S02]  /*c4f0*/  FSEL R10, R10, -INF , !P3 ;  /* 0xff8000000a0a7808 */ /* 0x000fe40005800000 */
[----:B------:R-:W-:-:S05]  /*c500*/  ISETP.GE.AND P3, PT, R133, R128, PT ;  /* 0x000000808500720c */ /* 0x000fca0003f66270 */
[----:B------:R-:W-:Y:S08]  /*c510*/  MUFU.TANH R124, R124 ;  /* 0x0000007c007c7308 */ /* 0x000ff00000002400 */
[----:B------:R-:W-:Y:S01]  /*c520*/  MUFU.TANH R120, R120 ;  /* 0x0000007800787308 */ /* 0x000fe20000002400 */
[----:B--2---:R-:W-:Y:S01]  /*c530*/  FFMA.FTZ R8, R140, UR4, R127 ;  /* 0x000000048c087c23 */ /* 0x004fe2000801007f */
[----:B------:R-:W-:-:S06]  /*c540*/  IADD3 R127, R175, 0x21, RZ ;  /* 0x00000021af7f7810 */ /* 0x000fcc0007ffe0ff */
[----:B------:R-:W1:Y:S01]  /*c550*/  I2F R211, R133 ;  /* 0x0000008500d37306 */ /* 0x000e620000201400 */
[----:B------:R-:W-:Y:S02]  /*c560*/  FSEL R8, R8, -INF , !P3 ;  /* 0xff80000008087808 */ /* 0x000fe40005800000 */
[----:B------:R-:W-:-:S05]  /*c570*/  ISETP.GE.AND P3, PT, R69, R128, PT ;  /* 0x000000804500720c */ /* 0x000fca0003f66270 */
[----:B------:R-:W2:Y:S08]  /*c580*/  I2F R67, R69 ;  /* 0x0000004500437306 */ /* 0x000eb00000201400 */
[----:B------:R-:W-:Y:S01]  /*c590*/  MUFU.TANH R121, R121 ;  /* 0x0000007900797308 */ /* 0x000fe20000002400 */
[----:B-1----:R-:W-:-:S05]  /*c5a0*/  FFMA.FTZ R211, R211, UR4, R124 ;  /* 0x00000004d3d37c23 */ /* 0x002fca000801007c */
[----:B------:R-:W-:Y:S02]  /*c5b0*/  FSEL R133, R211, -INF , !P6 ;  /* 0xff800000d3857808 */ /* 0x000fe40007000000 */
[----:B------:R-:W1:Y:S01]  /*c5c0*/  I2F R20, R69 ;  /* 0x0000004500147306 */ /* 0x000e620000201400 */
[----:B--2---:R-:W-:Y:S01]  /*c5d0*/  FFMA.FTZ R252, R67, UR4, R120 ;  /* 0x0000000443fc7c23 */ /* 0x004fe20008010078 */
[-C--:B------:R-:W-:Y:S01]  /*c5e0*/  ISETP.GE.AND P6, PT, R69, R130.reuse, PT ;  /* 0x000000824500720c */ /* 0x080fe20003fc6270 */
[----:B------:R2:W-:Y:S03]  /*c5f0*/  STL [R1], R133 ;  /* 0x0000008501007387 */ /* 0x0005e60000100800 */
[----:B------:R-:W-:Y:S02]  /*c600*/  FSEL R252, R252, -INF , !P6 ;  /* 0xff800000fcfc7808 */ /* 0x000fe40007000000 */
[----:B------:R-:W-:Y:S01]  /*c610*/  MUFU.TANH R116, R116 ;  /* 0x0000007400747308 */ /* 0x000fe20000002400 */
[----:B------:R-:W-:-:S07]  /*c620*/  ISETP.GE.AND P6, PT, R205, R130, PT ;  /* 0x00000082cd00720c */ /* 0x000fce0003fc6270 */
[----:B------:R-:W-:Y:S01]  /*c630*/  MUFU.TANH R119, R119 ;  /* 0x0000007700777308 */ /* 0x000fe20000002400 */
[----:B-1----:R-:W-:Y:S01]  /*c640*/  FFMA.FTZ R20, R20, UR4, R121 ;  /* 0x0000000414147c23 */ /* 0x002fe20008010079 */
[C---:B------:R-:W-:Y:S02]  /*c650*/  IADD3 R69, R175.reuse, 0x29, RZ ;  /* 0x00000029af457810 */ /* 0x040fe40007ffe0ff */
[----:B------:R-:W-:Y:S02]  /*c660*/  IADD3 R121, R175, 0x39, RZ ;  /* 0x00000039af797810 */ /* 0x000fe40007ffe0ff */
[----:B------:R-:W-:Y:S02]  /*c670*/  FSEL R20, R20, -INF , !P3 ;  /* 0xff80000014147808 */ /* 0x000fe40005800000 */
[----:B------:R-:W1:Y:S01]  /*c680*/  I2F R71, R205 ;  /* 0x000000cd00477306 */ /* 0x000e620000201400 */
[----:B------:R-:W-:-:S07]  /*c690*/  ISETP.GE.AND P3, PT, R205, R128, PT ;  /* 0x00000080cd00720c */ /* 0x000fce0003f66270 */
[----:B------:R-:W3:Y:S08]  /*c6a0*/  I2F R24, R205 ;  /* 0x000000cd00187306 */ /* 0x000ef00000201400 */
[----:B------:R-:W-:Y:S01]  /*c6b0*/  MUFU.TANH R115, R115 ;  /* 0x0000007300737308 */ /* 0x000fe20000002400 */
[----:B-1----:R-:W-:-:S05]  /*c6c0*/  FFMA.FTZ R250, R71, UR4, R116 ;  /* 0x0000000447fa7c23 */ /* 0x002fca0008010074 */
[----:B------:R-:W-:Y:S02]  /*c6d0*/  FSEL R250, R250, -INF , !P6 ;  /* 0xff800000fafa7808 */ /* 0x000fe40007000000 */
[----:B------:R-:W1:Y:S01]  /*c6e0*/  I2F R124, R127 ;  /* 0x0000007f007c7306 */ /* 0x000e620000201400 */
[----:B---3--:R-:W-:Y:S01]  /*c6f0*/  FFMA.FTZ R24, R24, UR4, R119 ;  /* 0x0000000418187c23 */ /* 0x008fe20008010077 */
[----:B------:R-:W-:Y:S02]  /*c700*/  IADD3 R119, R175, 0x31, RZ ;  /* 0x00000031af777810 */ /* 0x000fe40007ffe0ff */
[C---:B------:R-:W-:Y:S02]  /*c710*/  ISETP.GE.AND P6, PT, R127.reuse, R130, PT ;  /* 0x000000827f00720c */ /* 0x040fe40003fc6270 */
[----:B------:R-:W-:Y:S02]  /*c720*/  FSEL R24, R24, -INF , !P3 ;  /* 0xff80000018187808 */ /* 0x000fe40005800000 */
[----:B------:R-:W3:Y:S01]  /*c730*/  I2F R120, R127 ;  /* 0x0000007f00787306 */ /* 0x000ee20000201400 */
[----:B------:R-:W-:-:S07]  /*c740*/  ISETP.GE.AND P3, PT, R127, R128, PT ;  /* 0x000000807f00720c */ /* 0x000fce0003f66270 */
[----:B------:R-:W-:Y:S01]  /*c750*/  MUFU.TANH R122, R122 ;  /* 0x0000007a007a7308 */ /* 0x000fe20000002400 */
[----:B-1----:R-:W-:-:S05]  /*c760*/  FFMA.FTZ R124, R124, UR4, R113 ;  /* 0x000000047c7c7c23 */ /* 0x002fca0008010071 */
[----:B------:R-:W-:Y:S02]  /*c770*/  FSEL R211, R124, -INF , !P6 ;  /* 0xff8000007cd37808 */ /* 0x000fe40007000000 */
[----:B------:R-:W1:Y:S01]  /*c780*/  I2F R67, R69 ;  /* 0x0000004500437306 */ /* 0x000e620000201400 */
[----:B---3--:R-:W-:Y:S01]  /*c790*/  FFMA.FTZ R120, R120, UR4, R115 ;  /* 0x0000000478787c23 */ /* 0x008fe20008010073 */
[----:B------:R-:W-:-:S04]  /*c7a0*/  ISETP.GE.AND P6, PT, R69, R130, PT ;  /* 0x000000824500720c */ /* 0x000fc80003fc6270 */
[----:B------:R-:W-:Y:S02]  /*c7b0*/  FSEL R240, R120, -INF , !P3 ;  /* 0xff80000078f07808 */ /* 0x000fe40005800000 */
[----:B------:R-:W-:Y:S01]  /*c7c0*/  MUFU.TANH R110, R110 ;  /* 0x0000006e006e7308 */ /* 0x000fe20000002400 */
[----:B------:R-:W-:-:S07]  /*c7d0*/  ISETP.GE.AND P3, PT, R69, R128, PT ;  /* 0x000000804500720c */ /* 0x000fce0003f66270 */
[----:B------:R-:W3:Y:S01]  /*c7e0*/  I2F R71, R69 ;  /* 0x0000004500477306 */ /* 0x000ee20000201400 */
[----:B-1----:R-:W-:Y:S01]  /*c7f0*/  FFMA.FTZ R122, R67, UR4, R122 ;  /* 0x00000004437a7c23 */ /* 0x002fe2000801007a */
[----:B------:R-:W-:-:S04]  /*c800*/  IADD3 R67, R175, 0x41, RZ ;  /* 0x00000041af437810 */ /* 0x000fc80007ffe0ff */
[----:B------:R-:W-:Y:S02]  /*c810*/  FSEL R205, R122, -INF , !P6 ;  /* 0xff8000007acd7808 */ /* 0x000fe40007000000 */
[----:B------:R-:W-:Y:S01]  /*c820*/  MUFU.TANH R123, R123 ;  /* 0x0000007b007b7308 */ /* 0x000fe20000002400 */
[----:B------:R-:W-:-:S07]  /*c830*/  ISETP.GE.AND P6, PT, R119, R130, PT ;  /* 0x000000827700720c */ /* 0x000fce0003fc6270 */
[----:B------:R-:W-:Y:S01]  /*c840*/  MUFU.TANH R106, R106 ;  /* 0x0000006a006a7308 */ /* 0x000fe20000002400 */
[----:B---3--:R-:W-:-:S05]  /*c850*/  FFMA.FTZ R71, R71, UR4, R110 ;  /* 0x0000000447477c23 */ /* 0x008fca000801006e */
[----:B------:R-:W-:Y:S02]  /*c860*/  FSEL R146, R71, -INF , !P3 ;  /* 0xff80000047927808 */ /* 0x000fe40005800000 */
[----:B------:R-:W1:Y:S01]  /*c870*/  I2F R116, R119 ;  /* 0x0000007700747306 */ /* 0x000e620000201400 */
[----:B------:R-:W-:Y:S02]  /*c880*/  ISETP.GE.AND P3, PT, R119, R128, PT ;  /* 0x000000807700720c */ /* 0x000fe40003f66270 */
[----:B------:R-:W-:-:S05]  /*c890*/  IADD3 R71, R175, 0x49, RZ ;  /* 0x00000049af477810 */ /* 0x000fca0007ffe0ff */
[----:B------:R-:W3:Y:S08]  /*c8a0*/  I2F R113, R119 ;  /* 0x0000007700717306 */ /* 0x000ef00000201400 */
[----:B------:R-:W-:Y:S01]  /*c8b0*/  MUFU.TANH R100, R100 ;  /* 0x0000006400647308 */ /* 0x000fe20000002400 */
[----:B-1----:R-:W-:-:S05]  /*c8c0*/  FFMA.FTZ R116, R116, UR4, R123 ;  /* 0x0000000474747c23 */ /* 0x002fca000801007b */
[----:B------:R-:W-:Y:S02]  /*c8d0*/  FSEL R127, R116, -INF , !P6 ;  /* 0xff800000747f7808 */ /* 0x000fe40007000000 */
[----:B------:R-:W1:Y:S01]  /*c8e0*/  I2F R115, R121 ;  /* 0x0000007900737306 */ /* 0x000e620000201400 */
[----:B---3--:R-:W-:Y:S01]  /*c8f0*/  FFMA.FTZ R113, R113, UR4, R106 ;  /* 0x0000000471717c23 */ /* 0x008fe2000801006a */
[----:B------:R-:W-:-:S04]  /*c900*/  ISETP.GE.AND P6, PT, R121, R130, PT ;  /* 0x000000827900720c */ /* 0x000fc80003fc6270 */
[----:B------:R-:W-:Y:S02]  /*c910*/  FSEL R144, R113, -INF , !P3 ;  /* 0xff80000071907808 */ /* 0x000fe40005800000 */
[----:B------:R-:W3:Y:S01]  /*c920*/  I2F R120, R121 ;  /* 0x0000007900787306 */ /* 0x000ee20000201400 */
[----:B------:R-:W-:-:S07]  /*c930*/  ISETP.GE.AND P3, PT, R121, R128, PT ;  /* 0x000000807900720c */ /* 0x000fce0003f66270 */
[----:B------:R-:W4:Y:S01]  /*c940*/  I2F R110, R67 ;  /* 0x00000043006e7306 */ /* 0x000f220000201400 */
[----:B-1----:R-:W-:-:S07]  /*c950*/  FFMA.FTZ R115, R115, UR4, R100 ;  /* 0x0000000473737c23 */ /* 0x002fce0008010064 */
[----:B------:R-:W-:Y:S01]  /*c960*/  MUFU.TANH R132, R132 ;  /* 0x0000008400847308 */ /* 0x000fe20000002400 */
[----:B---3--:R-:W-:Y:S01]  /*c970*/  FFMA.FTZ R120, R120, UR4, R103 ;  /* 0x0000000478787c23 */ /* 0x008fe20008010067 */
[----:B------:R-:W-:Y:S02]  /*c980*/  FSEL R121, R115, -INF , !P6 ;  /* 0xff80000073797808 */ /* 0x000fe40007000000 */
[----:B------:R-:W-:Y:S02]  /*c990*/  IADD3 R103, R175, 0x51, RZ ;  /* 0x00000051af677810 */ /* 0x000fe40007ffe0ff */
[----:B------:R-:W-:Y:S02]  /*c9a0*/  FSEL R142, R120, -INF , !P3 ;  /* 0xff800000788e7808 */ /* 0x000fe40005800000 */
[----:B------:R1:W3:Y:S01]  /*c9b0*/  I2F R69, R67 ;  /* 0x0000004300457306 */ /* 0x0002e20000201400 */
[C---:B------:R-:W-:Y:S01]  /*c9c0*/  ISETP.GE.AND P6, PT, R67.reuse, R130, PT ;  /* 0x000000824300720c */ /* 0x040fe20003fc6270 */
[----:B----4-:R-:W-:Y:S01]  /*c9d0*/  FFMA.FTZ R101, R110, UR4, R101 ;  /* 0x000000046e657c23 */ /* 0x010fe20008010065 */
[----:B------:R-:W-:-:S02]  /*c9e0*/  ISETP.GE.AND P3, PT, R67, R128, PT ;  /* 0x000000804300720c */ /* 0x000fc40003f66270 */
[----:B------:R-:W-:Y:S02]  /*c9f0*/  LOP3.LUT R115, R159, 0x18, R170, 0xfe, !PT ;  /* 0x000000189f737812 */ /* 0x000fe400078efeaa */
[----:B------:R-:W-:Y:S01]  /*ca00*/  FSEL R119, R101, -INF , !P6 ;  /* 0xff80000065777808 */ /* 0x000fe20007000000 */
[----:B------:R-:W-:Y:S01]  /*ca10*/  MUFU.TANH R95, R95 ;  /* 0x0000005f005f7308 */ /* 0x000fe20000002400 */
[----:B------:R-:W-:-:S07]  /*ca20*/  ISETP.GE.AND P6, PT, R71, R130, PT ;  /* 0x000000824700720c */ /* 0x000fce0003fc6270 */
[----:B------:R-:W4:Y:S01]  /*ca30*/  I2F R106, R71 ;  /* 0x00000047006a7306 */ /* 0x000f220000201400 */
[----:B-1----:R-:W-:Y:S01]  /*ca40*/  IADD3 R67, R175, 0x59, RZ ;  /* 0x00000059af437810 */ /* 0x002fe20007ffe0ff */
[----:B---3--:R-:W-:-:S05]  /*ca50*/  FFMA.FTZ R69, R69, UR4, R132 ;  /* 0x0000000445457c23 */ /* 0x008fca0008010084 */
[----:B------:R-:W-:Y:S01]  /*ca60*/  FSEL R162, R69, -INF , !P3 ;  /* 0xff80000045a27808 */ /* 0x000fe20005800000 */
[----:B------:R-:W1:Y:S01]  /*ca70*/  I2F R100, R71 ;  /* 0x0000004700647306 */ /* 0x000e620000201400 */
[----:B------:R-:W-:Y:S02]  /*ca80*/  IADD3 R69, R175, 0x61, RZ ;  /* 0x00000061af457810 */ /* 0x000fe40007ffe0ff */
[----:B------:R-:W-:-:S05]  /*ca90*/  ISETP.GE.AND P3, PT, R71, R128, PT ;  /* 0x000000804700720c */ /* 0x000fca0003f66270 */
[----:B------:R-:W-:Y:S01]  /*caa0*/  MUFU.TANH R91, R91 ;  /* 0x0000005b005b7308 */ /* 0x000fe20000002400 */
[----:B----4-:R-:W-:-:S05]  /*cab0*/  FFMA.FTZ R99, R106, UR4, R99 ;  /* 0x000000046a637c23 */ /* 0x010fca0008010063 */
[----:B------:R-:W-:Y:S02]  /*cac0*/  FSEL R113, R99, -INF , !P6 ;  /* 0xff80000063717808 */ /* 0x000fe40007000000 */
[----:B------:R-:W3:Y:S01]  /*cad0*/  I2F R110, R103 ;  /* 0x00000067006e7306 */ /* 0x000ee20000201400 */
[----:B-1----:R-:W-:Y:S01]  /*cae0*/  FFMA.FTZ R95, R100, UR4, R95 ;  /* 0x00000004645f7c23 */ /* 0x002fe2000801005f */
[----:B------:R-:W-:Y:S02]  /*caf0*/  IADD3 R71, R175, 0x69, RZ ;  /* 0x00000069af477810 */ /* 0x000fe40007ffe0ff */
[----:B------:R-:W-:Y:S02]  /*cb00*/  ISETP.GE.AND P6, PT, R103, R130, PT ;  /* 0x000000826700720c */ /* 0x000fe40003fc6270 */
[----:B------:R-:W-:Y:S02]  /*cb10*/  FSEL R156, R95, -INF , !P3 ;  /* 0xff8000005f9c7808 */ /* 0x000fe40005800000 */
[----:B------:R-:W-:Y:S01]  /*cb20*/  MUFU.TANH R85, R85 ;  /* 0x0000005500557308 */ /* 0x000fe20000002400 */
[----:B------:R-:W-:-:S02]  /*cb30*/  ISETP.GE.AND P3, PT, R103, R128, PT ;  /* 0x000000806700720c */ /* 0x000fc40003f66270 */
[----:B------:R-:W-:-:S05]  /*cb40*/  IADD3 R99, R175, 0x79, RZ ;  /* 0x00000079af637810 */ /* 0x000fca0007ffe0ff */
[----:B------:R-:W1:Y:S01]  /*cb50*/  I2F R120, R67 ;  /* 0x0000004300787306 */ /* 0x000e620000201400 */
[----:B---3--:R-:W-:-:S05]  /*cb60*/  FFMA.FTZ R91, R110, UR4, R91 ;  /* 0x000000046e5b7c23 */ /* 0x008fca000801005b */
[----:B------:R-:W-:Y:S02]  /*cb70*/  FSEL R168, R91, -INF , !P3 ;  /* 0xff8000005ba87808 */ /* 0x000fe40005800000 */
[----:B------:R-:W-:Y:S01]  /*cb80*/  MUFU.TANH R89, R89 ;  /* 0x0000005900597308 */ /* 0x000fe20000002400 */
[----:B------:R-:W-:-:S07]  /*cb90*/  ISETP.GE.AND P3, PT, R67, R128, PT ;  /* 0x000000804300720c */ /* 0x000fce0003f66270 */
[----:B------:R-:W3:Y:S01]  /*cba0*/  I2F R116, R103 ;  /* 0x0000006700747306 */ /* 0x000ee20000201400 */
[----:B-1----:R-:W-:-:S07]  /*cbb0*/  FFMA.FTZ R85, R120, UR4, R85 ;  /* 0x0000000478557c23 */ /* 0x002fce0008010055 */
[----:B------:R-:W-:Y:S08]  /*cbc0*/  MUFU.TANH R87, R87 ;  /* 0x0000005700577308 */ /* 0x000ff00000002400 */
[----:B------:R-:W1:Y:S01]  /*cbd0*/  I2F R122, R67 ;  /* 0x00000043007a7306 */ /* 0x000e620000201400 */
[----:B---3--:R-:W-:-:S07]  /*cbe0*/  FFMA.FTZ R89, R116, UR4, R89 ;  /* 0x0000000474597c23 */ /* 0x008fce0008010059 */
[----:B------:R-:W-:Y:S08]  /*cbf0*/  MUFU.TANH R81, R81 ;  /* 0x0000005100517308 */ /* 0x000ff00000002400 */
[----:B------:R-:W-:Y:S01]  /*cc00*/  MUFU.TANH R83, R83 ;  /* 0x0000005300537308 */ /* 0x000fe20000002400 */
[----:B-1----:R-:W-:Y:S01]  /*cc10*/  FFMA.FTZ R166, R122, UR4, R87 ;  /* 0x000000047aa67c23 */ /* 0x002fe20008010057 */
[----:B------:R-:W-:-:S02]  /*cc20*/  FSEL R122, R89, -INF , !P6 ;  /* 0xff800000597a7808 */ /* 0x000fc40007000000 */
[-C--:B------:R-:W-:Y:S02]  /*cc30*/  ISETP.GE.AND P6, PT, R67, R130.reuse, PT ;  /* 0x000000824300720c */ /* 0x080fe40003fc6270 */
[----:B------:R-:W-:Y:S02]  /*cc40*/  IADD3 R67, R175, 0x71, RZ ;  /* 0x00000071af437810 */ /* 0x000fe40007ffe0ff */
[----:B------:R-:W1:Y:S01]  /*cc50*/  I2F R100, R69 ;  /* 0x0000004500647306 */ /* 0x000e620000201400 */
[----:B------:R-:W-:Y:S02]  /*cc60*/  FSEL R95, R85, -INF , !P6 ;  /* 0xff800000555f7808 */ /* 0x000fe40007000000 */
[----:B------:R-:W-:Y:S02]  /*cc70*/  FSEL R166, R166, -INF , !P3 ;  /* 0xff800000a6a67808 */ /* 0x000fe40005800000 */
[C---:B------:R-:W-:Y:S02]  /*cc80*/  ISETP.GE.AND P6, PT, R69.reuse, R130, PT ;  /* 0x000000824500720c */ /* 0x040fe40003fc6270 */
[----:B------:R-:W-:Y:S01]  /*cc90*/  ISETP.GE.AND P3, PT, R69, R128, PT ;  /* 0x000000804500720c */ /* 0x000fe20003f66270 */
[----:B------:R-:W3:Y:S01]  /*cca0*/  I2F R106, R69 ;  /* 0x00000045006a7306 */ /* 0x000ee20000201400 */
[----:B------:R-:W-:-:S02]  /*ccb0*/  LOP3.LUT R87, R159, 0x68, R170, 0xfe, !PT ;  /* 0x000000689f577812 */ /* 0x000fc400078efeaa */
[----:B------:R-:W-:-:S05]  /*ccc0*/  LOP3.LUT R89, R159, 0x78, R170, 0xfe, !PT ;  /* 0x000000789f597812 */ /* 0x000fca00078efeaa */
[----:B------:R-:W-:Y:S01]  /*ccd0*/  MUFU.TANH R77, R77 ;  /* 0x0000004d004d7308 */ /* 0x000fe20000002400 */
[----:B-1----:R-:W-:-:S07]  /*cce0*/  FFMA.FTZ R81, R100, UR4, R81 ;  /* 0x0000000464517c23 */ /* 0x002fce0008010051 */
[----:B------:R-:W1:Y:S01]  /*ccf0*/  I2F R110, R71 ;  /* 0x00000047006e7306 */ /* 0x000e620000201400 */
[----:B---3--:R-:W-:-:S05]  /*cd00*/  FFMA.FTZ R83, R106, UR4, R83 ;  /* 0x000000046a537c23 */ /* 0x008fca0008010053 */
[----:B------:R-:W-:Y:S02]  /*cd10*/  FSEL R208, R83, -INF , !P3 ;  /* 0xff80000053d07808 */ /* 0x000fe40005800000 */
[----:B------:R-:W-:Y:S01]  /*cd20*/  MUFU.TANH R79, R79 ;  /* 0x0000004f004f7308 */ /* 0x000fe20000002400 */
[----:B------:R-:W-:-:S07]  /*cd30*/  ISETP.GE.AND P3, PT, R71, R128, PT ;  /* 0x000000804700720c */ /* 0x000fce0003f66270 */
[----:B------:R-:W3:Y:S01]  /*cd40*/  I2F R120, R71 ;  /* 0x0000004700787306 */ /* 0x000ee20000201400 */
[----:B-1----:R-:W-:Y:S01]  /*cd50*/  FFMA.FTZ R110, R110, UR4, R77 ;  /* 0x000000046e6e7c23 */ /* 0x002fe2000801004d */
[----:B------:R-:W-:Y:S02]  /*cd60*/  FSEL R77, R81, -INF , !P6 ;  /* 0xff800000514d7808 */ /* 0x000fe40007000000 */
[----:B------:R-:W-:Y:S02]  /*cd70*/  IADD3 R81, R175, 0x81, RZ ;  /* 0x00000081af517810 */ /* 0x000fe40007ffe0ff */
[----:B------:R-:W-:Y:S02]  /*cd80*/  ISETP.GE.AND P6, PT, R71, R130, PT ;  /* 0x000000824700720c */ /* 0x000fe40003fc6270 */
[----:B------:R-:W-:Y:S08]  /*cd90*/  MUFU.TANH R73, R73 ;  /* 0x0000004900497308 */ /* 0x000ff00000002400 */
[----:B------:R-:W1:Y:S01]  /*cda0*/  I2F R116, R67 ;  /* 0x0000004300747306 */ /* 0x000e620000201400 */
[----:B---3--:R-:W-:Y:S01]  /*cdb0*/  FFMA.FTZ R79, R120, UR4, R79 ;  /* 0x00000004784f7c23 */ /* 0x008fe2000801004f */
[----:B------:R-:W-:-:S02]  /*cdc0*/  FSEL R71, R110, -INF , !P6 ;  /* 0xff8000006e477808 */ /* 0x000fc40007000000 */
[----:B------:R-:W-:Y:S02]  /*cdd0*/  ISETP.GE.AND P6, PT, R67, R130, PT ;  /* 0x000000824300720c */ /* 0x000fe40003fc6270 */
[----:B------:R-:W-:Y:S02]  /*cde0*/  FSEL R176, R79, -INF , !P3 ;  /* 0xff8000004fb07808 */ /* 0x000fe40005800000 */
[----:B------:R-:W-:Y:S01]  /*cdf0*/  MUFU.TANH R75, R75 ;  /* 0x0000004b004b7308 */ /* 0x000fe20000002400 */
[----:B------:R-:W-:Y:S02]  /*ce00*/  ISETP.GE.AND P3, PT, R67, R128, PT ;  /* 0x000000804300720c */ /* 0x000fe40003f66270 */
[C-C-:B------:R-:W-:Y:S02]  /*ce10*/  LOP3.LUT R79, R159.reuse, 0x70, R170.reuse, 0xfe, !PT ;  /* 0x000000709f4f7812 */ /* 0x140fe400078efeaa */
[----:B------:R-:W-:-:S03]  /*ce20*/  LOP3.LUT R120, R159, 0x30, R170, 0xfe, !PT ;  /* 0x000000309f787812 */ /* 0x000fc600078efeaa */
[----:B------:R-:W3:Y:S01]  /*ce30*/  I2F R100, R67 ;  /* 0x0000004300647306 */ /* 0x000ee20000201400 */
[----:B-1----:R-:W-:-:S05]  /*ce40*/  FFMA.FTZ R69, R116, UR4, R73 ;  /* 0x0000000474457c23 */ /* 0x002fca0008010049 */
[----:B------:R-:W-:Y:S02]  /*ce50*/  FSEL R69, R69, -INF , !P6 ;  /* 0xff80000045457808 */ /* 0x000fe40007000000 */
[----:B------:R-:W-:Y:S01]  /*ce60*/  I2F R158, R175 ;  /* 0x000000af009e7306 */ /* 0x000fe20000201400 */
[----:B------:R-:W-:-:S07]  /*ce70*/  ISETP.GE.AND P6, PT, R175, R130, PT ;  /* 0x00000082af00720c */ /* 0x000fce0003fc6270 */
[----:B------:R-:W1:Y:S01]  /*ce80*/  MUFU.TANH R42, R42 ;  /* 0x0000002a002a7308 */ /* 0x000e620000002400 */
[----:B---3--:R-:W-:-:S05]  /*ce90*/  FFMA.FTZ R100, R100, UR4, R75 ;  /* 0x0000000464647c23 */ /* 0x008fca000801004b */
[----:B------:R-:W-:Y:S02]  /*cea0*/  FSEL R160, R100, -INF , !P3 ;  /* 0xff80000064a07808 */ /* 0x000fe40005800000 */
[----:B------:R-:W-:Y:S01]  /*ceb0*/  MUFU.TANH R48, R48 ;  /* 0x0000003000307308 */ /* 0x000fe20000002400 */
[----:B------:R-:W-:-:S07]  /*cec0*/  ISETP.GE.AND P3, PT, R81, R130, PT ;  /* 0x000000825100720c */ /* 0x000fce0003f66270 */
[----:B------:R-:W3:Y:S01]  /*ced0*/  I2F R83, R81 ;  /* 0x0000005100537306 */ /* 0x000ee20000201400 */
[----:B-1----:R-:W-:-:S05]  /*cee0*/  FFMA.FTZ R42, R158, UR4, R42 ;  /* 0x000000049e2a7c23 */ /* 0x002fca000801002a */
[----:B------:R-:W-:Y:S02]  /*cef0*/  FSEL R73, R42, -INF , !P6 ;  /* 0xff8000002a497808 */ /* 0x000fe40007000000 */
[----:B------:R-:W-:Y:S01]  /*cf00*/  MUFU.TANH R50, R50 ;  /* 0x0000003200327308 */ /* 0x000fe20000002400 */
[----:B------:R-:W-:-:S07]  /*cf10*/  ISETP.GE.AND P6, PT, R81, R128, PT ;  /* 0x000000805100720c */ /* 0x000fce0003fc6270 */
[----:B------:R-:W1:Y:S01]  /*cf20*/  I2F R67, R81 ;  /* 0x0000005100437306 */ /* 0x000e620000201400 */
[----:B---3--:R-:W-:-:S07]  /*cf30*/  FFMA.FTZ R48, R83, UR4, R48 ;  /* 0x0000000453307c23 */ /* 0x008fce0008010030 */
[----:B------:R-:W3:Y:S08]  /*cf40*/  I2F R91, R99 ;  /* 0x00000063005b7306 */ /* 0x000ef00000201400 */
[----:B------:R-:W4:Y:S01]  /*cf50*/  I2F R101, R99 ;  /* 0x0000006300657306 */ /* 0x000f220000201400 */
[----:B-1----:R-:W-:Y:S01]  /*cf60*/  FFMA.FTZ R50, R67, UR4, R50 ;  /* 0x0000000443327c23 */ /* 0x002fe20008010032 */
[----:B------:R-:W-:-:S02]  /*cf70*/  FSEL R67, R48, -INF , !P3 ;  /* 0xff80000030437808 */ /* 0x000fc40005800000 */
[----:B------:R-:W-:Y:S02]  /*cf80*/  ISETP.GE.AND P3, PT, R99, R130, PT ;  /* 0x000000826300720c */ /* 0x000fe40003f66270 */
[----:B------:R-:W-:Y:S02]  /*cf90*/  FSEL R152, R50, -INF , !P6 ;  /* 0xff80000032987808 */ /* 0x000fe40007000000 */
[----:B------:R-:W1:Y:S01]  /*cfa0*/  MUFU.TANH R147, R147 ;  /* 0x0000009300937308 */ /* 0x000e620000002400 */
[----:B---3--:R-:W-:Y:S01]  /*cfb0*/  FFMA.FTZ R42, R91, UR4, R62 ;  /* 0x000000045b2a7c23 */ /* 0x008fe2000801003e */
[----:B------:R-:W-:Y:S02]  /*cfc0*/  ISETP.GE.AND P6, PT, R99, R128, PT ;  /* 0x000000806300720c */ /* 0x000fe40003fc6270 */
[C-C-:B------:R-:W-:Y:S02]  /*cfd0*/  LOP3.LUT R81, R159.reuse, 0x80, R170.reuse, 0xfe, !PT ;  /* 0x000000809f517812 */ /* 0x140fe400078efeaa */
[----:B------:R-:W-:-:S02]  /*cfe0*/  LOP3.LUT R91, R159, 0x8, R170, 0xfe, !PT ;  /* 0x000000089f5b7812 */ /* 0x000fc400078efeaa */
[----:B------:R-:W3:Y:S01]  /*cff0*/  MUFU.TANH R60, R60 ;  /* 0x0000003c003c7308 */ /* 0x000ee20000002400 */
[----:B----4-:R-:W-:Y:S01]  /*d000*/  FFMA.FTZ R52, R101, UR4, R52 ;  /* 0x0000000465347c23 */ /* 0x010fe20008010034 */
[----:B------:R-:W-:-:S04]  /*d010*/  LOP3.LUT R101, R159, 0x10, R170, 0xfe, !PT ;  /* 0x000000109f657812 */ /* 0x000fc800078efeaa */
[----:B------:R-:W-:Y:S02]  /*d020*/  FSEL R158, R52, -INF , !P6 ;  /* 0xff800000349e7808 */ /* 0x000fe40007000000 */
[----:B------:R-:W4:Y:S01]  /*d030*/  I2F R210, R213 ;  /* 0x000000d500d27306 */ /* 0x000f220000201400 */
[----:B-1----:R-:W-:Y:S01]  /*d040*/  FFMA.FTZ R147, R200, UR4, R147 ;  /* 0x00000004c8937c23 */ /* 0x002fe20008010093 */
[----:B------:R-:W-:Y:S01]  /*d050*/  ISETP.GE.AND P6, PT, R213, R128, PT ;  /* 0x00000080d500720c */ /* 0x000fe20003fc6270 */
[----:B------:R-:W-:Y:S01]  /*d060*/  FMUL.FTZ R200, R92, c[0x0][0x2ec] ;  /* 0x0000bb005cc87a20 */ /* 0x000fe20000410000 */
[----:B------:R-:W-:Y:S02]  /*d070*/  LOP3.LUT R92, R159, 0x40, R170, 0xfe, !PT ;  /* 0x000000409f5c7812 */ /* 0x000fe400078efeaa */
[----:B------:R-:W-:Y:S02]  /*d080*/  FSEL R175, R147, -INF , !P5 ;  /* 0xff80000093af7808 */ /* 0x000fe40006800000 */
[----:B------:R-:W1:Y:S01]  /*d090*/  MUFU.TANH R57, R57 ;  /* 0x0000003900397308 */ /* 0x000e620000002400 */
[----:B---3--:R-:W-:Y:S01]  /*d0a0*/  FFMA.FTZ R140, R209, UR4, R60 ;  /* 0x00000004d18c7c23 */ /* 0x008fe2000801003c */
[----:B------:R-:W-:-:S02]  /*d0b0*/  FSEL R209, R42, -INF , !P3 ;  /* 0xff8000002ad17808 */ /* 0x000fc40005800000 */
[-C--:B------:R-:W-:Y:S02]  /*d0c0*/  ISETP.GE.AND P3, PT, R213, R130.reuse, PT ;  /* 0x00000082d500720c */ /* 0x080fe40003f66270 */
[C---:B------:R-:W-:Y:S02]  /*d0d0*/  ISETP.GE.AND P5, PT, R215.reuse, R130, PT ;  /* 0x00000082d700720c */ /* 0x040fe40003fa6270 */
[----:B------:R-:W3:Y:S01]  /*d0e0*/  I2F R212, R215 ;  /* 0x000000d700d47306 */ /* 0x000ee20000201400 */
[----:B----4-:R-:W-:Y:S01]  /*d0f0*/  FFMA.FTZ R61, R210, UR4, R61 ;  /* 0x00000004d23d7c23 */ /* 0x010fe2000801003d */
[----:B------:R-:W-:Y:S02]  /*d100*/  FSEL R140, R140, -INF , !P4 ;  /* 0xff8000008c8c7808 */ /* 0x000fe40006000000 */
[----:B------:R-:W-:-:S04]  /*d110*/  ISETP.GE.AND P4, PT, R215, R128, PT ;  /* 0x00000080d700720c */ /* 0x000fc80003f86270 */
[----:B------:R-:W4:Y:S01]  /*d120*/  MUFU.TANH R59, R59 ;  /* 0x0000003b003b7308 */ /* 0x000f220000002400 */
[----:B-1----:R-:W-:Y:S01]  /*d130*/  FFMA.FTZ R57, R210, UR4, R57 ;  /* 0x00000004d2397c23 */ /* 0x002fe20008010039 */
[----:B------:R-:W-:-:S04]  /*d140*/  LOP3.LUT R210, R159, 0x50, R170, 0xfe, !PT ;  /* 0x000000509fd27812 */ /* 0x000fc800078efeaa */
[----:B------:R-:W-:Y:S02]  /*d150*/  FSEL R138, R57, -INF , !P6 ;  /* 0xff800000398a7808 */ /* 0x000fe40007000000 */
[----:B------:R-:W-:Y:S01]  /*d160*/  I2F R214, R217 ;  /* 0x000000d900d67306 */ /* 0x000fe20000201400 */
[----:B------:R-:W-:Y:S01]  /*d170*/  ISETP.GE.AND P6, PT, R217, R128, PT ;  /* 0x00000080d900720c */ /* 0x000fe20003fc6270 */
[----:B---3--:R-:W-:Y:S01]  /*d180*/  FFMA.FTZ R132, R212, UR4, R63 ;  /* 0x00000004d4847c23 */ /* 0x008fe2000801003f */
[----:B------:R-:W-:-:S04]  /*d190*/  LOP3.LUT R63, R159, 0x20, R170, 0xfe, !PT ;  /* 0x000000209f3f7812 */ /* 0x000fc800078efeaa */
[----:B------:R-:W-:Y:S01]  /*d1a0*/  FSEL R132, R132, -INF , !P4 ;  /* 0xff80000084847808 */ /* 0x000fe20006000000 */
[----:B------:R-:W1:Y:S01]  /*d1b0*/  MUFU.TANH R53, R53 ;  /* 0x0000003500357308 */ /* 0x000e620000002400 */
[----:B----4-:R-:W-:Y:S01]  /*d1c0*/  FFMA.FTZ R42, R212, UR4, R59 ;  /* 0x00000004d42a7c23 */ /* 0x010fe2000801003b */
[----:B------:R-:W-:Y:S02]  /*d1d0*/  FSEL R59, R61, -INF , !P3 ;  /* 0xff8000003d3b7808 */ /* 0x000fe40005800000 */
[-C--:B------:R-:W-:Y:S02]  /*d1e0*/  ISETP.GE.AND P3, PT, R217, R130.reuse, PT ;  /* 0x00000082d900720c */ /* 0x080fe40003f66270 */
[----:B------:R-:W-:Y:S02]  /*d1f0*/  FSEL R57, R42, -INF , !P5 ;  /* 0xff8000002a397808 */ /* 0x000fe40006800000 */
[----:B------:R-:W3:Y:S01]  /*d200*/  I2F R216, R219 ;  /* 0x000000db00d87306 */ /* 0x000ee20000201400 */
[----:B------:R-:W-:-:S02]  /*d210*/  ISETP.GE.AND P5, PT, R219, R130, PT ;  /* 0x00000082db00720c */ /* 0x000fc40003fa6270 */
[----:B------:R-:W-:-:S05]  /*d220*/  ISETP.GE.AND P4, PT, R219, R128, PT ;  /* 0x00000080db00720c */ /* 0x000fca0003f86270 */
[----:B------:R-:W4:Y:S01]  /*d230*/  I2F R220, R223 ;  /* 0x000000df00dc7306 */ /* 0x000f220000201400 */
[----:B-1----:R-:W-:-:S05]  /*d240*/  FFMA.FTZ R53, R214, UR4, R53 ;  /* 0x00000004d6357c23 */ /* 0x002fca0008010035 */
[----:B------:R-:W-:Y:S01]  /*d250*/  FSEL R61, R53, -INF , !P3 ;  /* 0xff800000353d7808 */ /* 0x000fe20005800000 */
[----:B------:R-:W-:Y:S01]  /*d260*/  FMUL.FTZ R53, R4, c[0x0][0x2ec] ;  /* 0x0000bb0004357a20 */ /* 0x000fe20000410000 */
[----:B------:R-:W1:Y:S01]  /*d270*/  MUFU.TANH R49, R49 ;  /* 0x0000003100317308 */ /* 0x000e620000002400 */
[C---:B---3--:R-:W-:Y:S01]  /*d280*/  FFMA.FTZ R51, R216.reuse, UR4, R51 ;  /* 0x00000004d8337c23 */ /* 0x048fe20008010033 */
[-C--:B------:R-:W-:Y:S01]  /*d290*/  ISETP.GE.AND P3, PT, R221, R130.reuse, PT ;  /* 0x00000082dd00720c */ /* 0x080fe20003f66270 */
[----:B------:R-:W-:Y:S01]  /*d2a0*/  FFMA.FTZ R106, R216, UR4, R55 ;  /* 0x00000004d86a7c23 */ /* 0x000fe20008010037 */
[----:B------:R-:W-:Y:S02]  /*d2b0*/  LOP3.LUT R219, R159, 0x28, R170, 0xfe, !PT ;  /* 0x000000289fdb7812 */ /* 0x000fe400078efeaa */
[----:B------:R-:W-:Y:S02]  /*d2c0*/  FSEL R55, R51, -INF , !P5 ;  /* 0xff80000033377808 */ /* 0x000fe40006800000 */
[----:B------:R-:W3:Y:S01]  /*d2d0*/  MUFU.TANH R43, R43 ;  /* 0x0000002b002b7308 */ /* 0x000ee20000002400 */
[----:B------:R-:W-:Y:S01]  /*d2e0*/  ISETP.GE.AND P5, PT, R223, R130, PT ;  /* 0x00000082df00720c */ /* 0x000fe20003fa6270 */
[----:B----4-:R-:W-:Y:S01]  /*d2f0*/  FFMA.FTZ R42, R220, UR4, R161 ;  /* 0x00000004dc2a7c23 */ /* 0x010fe200080100a1 */
[----:B------:R-:W-:-:S02]  /*d300*/  FSEL R106, R106, -INF , !P4 ;  /* 0xff8000006a6a7808 */ /* 0x000fc40006000000 */
[----:B------:R-:W-:-:S03]  /*d310*/  ISETP.GE.AND P4, PT, R223, R128, PT ;  /* 0x00000080df00720c */ /* 0x000fc60003f86270 */
[----:B------:R-:W4:Y:S01]  /*d320*/  I2F R218, R221 ;  /* 0x000000dd00da7306 */ /* 0x000f220000201400 */
[----:B-1----:R-:W-:Y:S01]  /*d330*/  FFMA.FTZ R49, R214, UR4, R49 ;  /* 0x00000004d6317c23 */ /* 0x002fe20008010031 */
[----:B------:R-:W-:Y:S02]  /*d340*/  FSEL R42, R42, -INF , !P4 ;  /* 0xff8000002a2a7808 */ /* 0x000fe40006000000 */
[-C--:B------:R-:W-:Y:S02]  /*d350*/  ISETP.GE.AND P4, PT, R227, R128.reuse, PT ;  /* 0x00000080e300720c */ /* 0x080fe40003f86270 */
[----:B------:R-:W-:Y:S02]  /*d360*/  FSEL R116, R49, -INF , !P6 ;  /* 0xff80000031747808 */ /* 0x000fe40007000000 */
[----:B------:R-:W1:Y:S01]  /*d370*/  MUFU.TANH R45, R45 ;  /* 0x0000002d002d7308 */ /* 0x000e620000002400 */
[----:B---3--:R-:W-:Y:S01]  /*d380*/  FFMA.FTZ R43, R220, UR4, R43 ;  /* 0x00000004dc2b7c23 */ /* 0x008fe2000801002b */
[----:B------:R-:W-:-:S04]  /*d390*/  ISETP.GE.AND P6, PT, R221, R128, PT ;  /* 0x00000080dd00720c */ /* 0x000fc80003fc6270 */
[----:B------:R-:W-:Y:S02]  /*d3a0*/  FSEL R161, R43, -INF , !P5 ;  /* 0xff8000002ba17808 */ /* 0x000fe40006800000 */
[----:B------:R3:W-:Y:S01]  /*d3b0*/  I2F R222, R227 ;  /* 0x000000e300de7306 */ /* 0x0007e20000201400 */
[----:B----4-:R-:W-:Y:S01]  /*d3c0*/  FFMA.FTZ R47, R218, UR4, R47 ;  /* 0x00000004da2f7c23 */ /* 0x010fe2000801002f */
[----:B------:R-:W-:Y:S02]  /*d3d0*/  ISETP.GE.AND P5, PT, R227, R130, PT ;  /* 0x00000082e300720c */ /* 0x000fe40003fa6270 */
[----:B------:R-:W-:-:S04]  /*d3e0*/  LOP3.LUT R221, R159, 0x38, R170, 0xfe, !PT ;  /* 0x000000389fdd7812 */ /* 0x000fc800078efeaa */
[----:B------:R-:W4:Y:S01]  /*d3f0*/  MUFU.TANH R163, R163 ;  /* 0x000000a300a37308 */ /* 0x000f220000002400 */
[----:B-1----:R-:W-:-:S05]  /*d400*/  FFMA.FTZ R45, R218, UR4, R45 ;  /* 0x00000004da2d7c23 */ /* 0x002fca000801002d */
[----:B------:R-:W-:Y:S01]  /*d410*/  FSEL R213, R45, -INF , !P3 ;  /* 0xff8000002dd57808 */ /* 0x000fe20005800000 */
[----:B------:R-:W-:Y:S01]  /*d420*/  FMUL.FTZ R45, R88, c[0x0][0x2ec] ;  /* 0x0000bb00582d7a20 */ /* 0x000fe20000410000 */
[----:B------:R-:W-:Y:S01]  /*d430*/  I2F R141, R225 ;  /* 0x000000e1008d7306 */ /* 0x000fe20000201400 */
[----:B------:R-:W-:Y:S02]  /*d440*/  ISETP.GE.AND P3, PT, R225, R130, PT ;  /* 0x00000082e100720c */ /* 0x000fe40003f66270 */
[----:B---3--:R-:W-:-:S05]  /*d450*/  LOP3.LUT R227, R159, 0x48, R170, 0xfe, !PT ;  /* 0x000000489fe37812 */ /* 0x008fca00078efeaa */
[----:B------:R-:W1:Y:S01]  /*d460*/  MUFU.TANH R44, R44 ;  /* 0x0000002c002c7308 */ /* 0x000e620000002400 */
[----:B----4-:R-:W-:-:S05]  /*d470*/  FFMA.FTZ R123, R222, UR4, R163 ;  /* 0x00000004de7b7c23 */ /* 0x010fca00080100a3 */
[----:B------:R-:W-:Y:S02]  /*d480*/  FSEL R123, R123, -INF , !P5 ;  /* 0xff8000007b7b7808 */ /* 0x000fe40006800000 */
[----:B------:R-:W3:Y:S01]  /*d490*/  I2F R226, R231 ;  /* 0x000000e700e27306 */ /* 0x000ee20000201400 */
[----:B------:R-:W-:-:S07]  /*d4a0*/  ISETP.GE.AND P5, PT, R231, R130, PT ;  /* 0x00000082e700720c */ /* 0x000fce0003fa6270 */
[----:B------:R-:W4:Y:S01]  /*d4b0*/  MUFU.TANH R46, R46 ;  /* 0x0000002e002e7308 */ /* 0x000f220000002400 */
[----:B-1----:R-:W-:-:S05]  /*d4c0*/  FFMA.FTZ R43, R141, UR4, R44 ;  /* 0x000000048d2b7c23 */ /* 0x002fca000801002c */
[----:B------:R-:W-:Y:S02]  /*d4d0*/  FSEL R163, R43, -INF , !P3 ;  /* 0xff8000002ba37808 */ /* 0x000fe40005800000 */
[----:B------:R-:W1:Y:S01]  /*d4e0*/  MUFU.TANH R27, R27 ;  /* 0x0000001b001b7308 */ /* 0x000e620000002400 */
[----:B------:R-:W-:Y:S01]  /*d4f0*/  ISETP.GE.AND P3, PT, R229, R130, PT ;  /* 0x00000082e500720c */ /* 0x000fe20003f66270 */
[----:B---3--:R-:W-:-:S06]  /*d500*/  FFMA.FTZ R22, R226, UR4, R22 ;  /* 0x00000004e2167c23 */ /* 0x008fcc0008010016 */
[----:B------:R-:W-:Y:S01]  /*d510*/  I2F R224, R229 ;  /* 0x000000e500e07306 */ /* 0x000fe20000201400 */
[----:B----4-:R-:W-:-:S07]  /*d520*/  FFMA.FTZ R44, R141, UR4, R46 ;  /* 0x000000048d2c7c23 */ /* 0x010fce000801002e */
[----:B------:R-:W3:Y:S01]  /*d530*/  MUFU.TANH R29, R29 ;  /* 0x0000001d001d7308 */ /* 0x000ee20000002400 */
[----:B-1----:R-:W-:Y:S01]  /*d540*/  FFMA.FTZ R147, R226, UR4, R27 ;  /* 0x00000004e2937c23 */ /* 0x002fe2000801001b */
[----:B------:R-:W-:-:S04]  /*d550*/  LOP3.LUT R27, R159, 0x60, R170, 0xfe, !PT ;  /* 0x000000609f1b7812 */ /* 0x000fc800078efeaa */
[----:B------:R-:W-:Y:S02]  /*d560*/  FSEL R147, R147, -INF , !P5 ;  /* 0xff80000093937808 */ /* 0x000fe40006800000 */
[----:B------:R-:W-:Y:S01]  /*d570*/  I2F R230, R235 ;  /* 0x000000eb00e67306 */ /* 0x000fe20000201400 */
[----:B------:R-:W-:-:S07]  /*d580*/  ISETP.GE.AND P5, PT, R235, R130, PT ;  /* 0x00000082eb00720c */ /* 0x000fce0003fa6270 */
[----:B------:R-:W1:Y:S01]  /*d590*/  MUFU.TANH R25, R25 ;  /* 0x0000001900197308 */ /* 0x000e620000002400 */
[----:B---3--:R-:W-:-:S05]  /*d5a0*/  FFMA.FTZ R29, R224, UR4, R29 ;  /* 0x00000004e01d7c23 */ /* 0x008fca000801001d */
[----:B------:R-:W-:Y:S02]  /*d5b0*/  FSEL R141, R29, -INF , !P3 ;  /* 0xff8000001d8d7808 */ /* 0x000fe40005800000 */
[----:B------:R-:W3:Y:S01]  /*d5c0*/  MUFU.TANH R23, R23 ;  /* 0x0000001700177308 */ /* 0x000ee20000002400 */
[----:B------:R-:W-:Y:S02]  /*d5d0*/  ISETP.GE.AND P3, PT, R233, R130, PT ;  /* 0x00000082e900720c */ /* 0x000fe40003f66270 */
[----:B------:R-:W-:-:S05]  /*d5e0*/  LOP3.LUT R29, R159, 0x68, R170, 0xfe, !PT ;  /* 0x000000689f1d7812 */ /* 0x000fca00078efeaa */
[----:B------:R-:W2:Y:S01]  /*d5f0*/  I2F R228, R233 ;  /* 0x000000e900e47306 */ /* 0x000ea20000201400 */
[----:B-1----:R-:W-:-:S07]  /*d600*/  FFMA.FTZ R46, R224, UR4, R25 ;  /* 0x00000004e02e7c23 */ /* 0x002fce0008010019 */
[----:B------:R-:W-:Y:S01]  /*d610*/  I2F R234, R239 ;  /* 0x000000ef00ea7306 */ /* 0x000fe20000201400 */
[----:B---3--:R-:W-:Y:S01]  /*d620*/  FFMA.FTZ R51, R230, UR4, R23 ;  /* 0x00000004e6337c23 */ /* 0x008fe20008010017 */
[----:B------:R-:W-:-:S04]  /*d630*/  LOP3.LUT R23, R159, 0x70, R170, 0xfe, !PT ;  /* 0x000000709f177812 */ /* 0x000fc800078efeaa */
[----:B------:R-:W-:Y:S02]  /*d640*/  FSEL R51, R51, -INF , !P5 ;  /* 0xff80000033337808 */ /* 0x000fe40006800000 */
[----:B------:R-:W1:Y:S01]  /*d650*/  MUFU.TANH R53, R53 ;  /* 0x0000003500357308 */ /* 0x000e620000002400 */
[C---:B--2---:R-:W-:Y:S01]  /*d660*/  FFMA.FTZ R133, R228.reuse, UR4, R21 ;  /* 0x00000004e4857c23 */ /* 0x044fe20008010015 */
[----:B------:R-:W-:Y:S01]  /*d670*/  ISETP.GE.AND P5, PT, R239, R130, PT ;  /* 0x00000082ef00720c */ /* 0x000fe20003fa6270 */
[----:B------:R-:W-:-:S03]  /*d680*/  FFMA.FTZ R31, R228, UR4, R31 ;  /* 0x00000004e41f7c23 */ /* 0x000fc6000801001f */
[----:B------:R-:W-:Y:S02]  /*d690*/  FSEL R133, R133, -INF , !P3 ;  /* 0xff80000085857808 */ /* 0x000fe40005800000 */
[----:B------:R-:W-:Y:S01]  /*d6a0*/  I2F R232, R237 ;  /* 0x000000ed00e87306 */ /* 0x000fe20000201400 */
[----:B------:R-:W-:-:S07]  /*d6b0*/  ISETP.GE.AND P3, PT, R237, R130, PT ;  /* 0x00000082ed00720c */ /* 0x000fce0003f66270 */
[----:B------:R-:W2:Y:S01]  /*d6c0*/  MUFU.TANH R14, R14 ;  /* 0x0000000e000e7308 */ /* 0x000ea20000002400 */
[----:B-1----:R-:W-:-:S05]  /*d6d0*/  FFMA.FTZ R52, R234, UR4, R53 ;  /* 0x00000004ea347c23 */ /* 0x002fca0008010035 */
[----:B------:R-:W-:Y:S02]  /*d6e0*/  FSEL R52, R52, -INF , !P5 ;  /* 0xff80000034347808 */ /* 0x000fe40006800000 */
[----:B------:R-:W-:Y:S01]  /*d6f0*/  MUFU.TANH R60, R102 ;  /* 0x00000066003c7308 */ /* 0x000fe20000002400 */
[----:B------:R-:W-:-:S07]  /*d700*/  ISETP.GE.AND P5, PT, R243, R130, PT ;  /* 0x00000082f300720c */ /* 0x000fce0003fa6270 */
[----:B------:R-:W-:Y:S01]  /*d710*/  I2F R167, R243 ;  /* 0x000000f300a77306 */ /* 0x000fe20000201400 */
[----:B--2---:R-:W-:-:S05]  /*d720*/  FFMA.FTZ R14, R232, UR4, R14 ;  /* 0x00000004e80e7c23 */ /* 0x004fca000801000e */
[----:B------:R-:W-:Y:S01]  /*d730*/  FSEL R50, R14, -INF , !P3 ;  /* 0xff8000000e327808 */ /* 0x000fe20005800000 */
[----:B------:R-:W-:Y:S01]  /*d740*/  FMUL.FTZ R14, R84, c[0x0][0x2ec] ;  /* 0x0000bb00540e7a20 */ /* 0x000fe20000410000 */
[----:B------:R-:W1:Y:S01]  /*d750*/  MUFU.TANH R56, R56 ;  /* 0x0000003800387308 */ /* 0x000e620000002400 */
[----:B------:R-:W-:-:S07]  /*d760*/  ISETP.GE.AND P3, PT, R241, R130, PT ;  /* 0x00000082f100720c */ /* 0x000fce0003f66270 */
[----:B------:R2:W-:Y:S08]  /*d770*/  MUFU.TANH R102, R98 ;  /* 0x0000006200667308 */ /* 0x0005f00000002400 */
[----:B------:R-:W3:Y:S01]  /*d780*/  MUFU.TANH R28, R28 ;  /* 0x0000001c001c7308 */ /* 0x000ee20000002400 */
[----:B-1----:R-:W-:Y:S01]  /*d790*/  FFMA.FTZ R56, R167, UR4, R56 ;  /* 0x00000004a7387c23 */ /* 0x002fe20008010038 */
[----:B--2---:R-:W-:-:S06]  /*d7a0*/  FSEL R98, R47, -INF , !P6 ;  /* 0xff8000002f627808 */ /* 0x004fcc0007000000 */
[----:B------:R-:W-:Y:S01]  /*d7b0*/  I2F R136, R245 ;  /* 0x000000f500887306 */ /* 0x000fe20000201400 */
[----:B------:R-:W-:-:S04]  /*d7c0*/  ISETP.GE.AND P6, PT, R225, R128, PT ;  /* 0x00000080e100720c */ /* 0x000fc80003fc6270 */
[----:B------:R-:W-:Y:S02]  /*d7d0*/  FSEL R44, R44, -INF , !P6 ;  /* 0xff8000002c2c7808 */ /* 0x000fe40007000000 */
[-C--:B------:R-:W-:Y:S01]  /*d7e0*/  ISETP.GE.AND P6, PT, R229, R128.reuse, PT ;  /* 0x00000080e500720c */ /* 0x080fe20003fc6270 */
[----:B------:R-:W1:Y:S01]  /*d7f0*/  MUFU.TANH R117, R117 ;  /* 0x0000007500757308 */ /* 0x000e620000002400 */
[----:B---3--:R-:W-:Y:S01]  /*d800*/  FFMA.FTZ R222, R222, UR4, R28 ;  /* 0x00000004dede7c23 */ /* 0x008fe2000801001c */
[----:B------:R-:W-:Y:S02]  /*d810*/  LOP3.LUT R229, R159, 0x58, R170, 0xfe, !PT ;  /* 0x000000589fe57812 */ /* 0x000fe400078efeaa */
[----:B------:R-:W-:Y:S02]  /*d820*/  FSEL R46, R46, -INF , !P6 ;  /* 0xff8000002e2e7808 */ /* 0x000fe40007000000 */
[----:B------:R-:W-:Y:S01]  /*d830*/  ISETP.GE.AND P6, PT, R233, R128, PT ;  /* 0x00000080e900720c */ /* 0x000fe20003fc6270 */
[----:B------:R-:W-:Y:S01]  /*d840*/  FMUL.FTZ R233, R6, c[0x0][0x2ec] ;  /* 0x0000bb0006e97a20 */ /* 0x000fe20000410000 */
[----:B------:R-:W2:Y:S01]  /*d850*/  MUFU.TANH R18, R18 ;  /* 0x0000001200127308 */ /* 0x000ea20000002400 */
[----:B------:R-:W-:-:S02]  /*d860*/  FSEL R43, R222, -INF , !P4 ;  /* 0xff800000de2b7808 */ /* 0x000fc40006000000 */
[-C--:B------:R-:W-:Y:S02]  /*d870*/  ISETP.GE.AND P4, PT, R231, R128.reuse, PT ;  /* 0x00000080e700720c */ /* 0x080fe40003f86270 */
[----:B------:R-:W-:Y:S02]  /*d880*/  FSEL R49, R31, -INF , !P6 ;  /* 0xff8000001f317808 */ /* 0x000fe40007000000 */
[----:B------:R-:W-:Y:S01]  /*d890*/  ISETP.GE.AND P6, PT, R237, R128, PT ;  /* 0x00000080ed00720c */ /* 0x000fe20003fc6270 */
[----:B------:R-:W-:Y:S01]  /*d8a0*/  I2F R164, R165 ;  /* 0x000000a500a47306 */ /* 0x000fe20000201400 */
[----:B-1----:R-:W-:Y:S01]  /*d8b0*/  FFMA.FTZ R136, R136, UR4, R117 ;  /* 0x0000000488887c23 */ /* 0x002fe20008010075 */
[----:B------:R-:W-:Y:S01]  /*d8c0*/  FSEL R117, R56, -INF , !P5 ;  /* 0xff80000038757808 */ /* 0x000fe20006800000 */
[----:B------:R-:W-:Y:S01]  /*d8d0*/  FMUL.FTZ R56, R72, c[0x0][0x2ec] ;  /* 0x0000bb0048387a20 */ /* 0x000fe20000410000 */
[----:B------:R-:W-:Y:S02]  /*d8e0*/  ISETP.GE.AND P5, PT, R155, R130, PT ;  /* 0x000000829b00720c */ /* 0x000fe40003fa6270 */
[----:B------:R-:W-:-:S02]  /*d8f0*/  LOP3.LUT R31, R159, 0x78, R170, 0xfe, !PT ;  /* 0x000000789f1f7812 */ /* 0x000fc400078efeaa */
[----:B------:R-:W1:Y:S01]  /*d900*/  MUFU.TANH R125, R125 ;  /* 0x0000007d007d7308 */ /* 0x000e620000002400 */
[----:B--2---:R-:W-:Y:S01]  /*d910*/  FFMA.FTZ R18, R232, UR4, R18 ;  /* 0x00000004e8127c23 */ /* 0x004fe20008010012 */
[----:B------:R-:W-:-:S04]  /*d920*/  LOP3.LUT R231, R159, 0x80, R170, 0xfe, !PT ;  /* 0x000000809fe77812 */ /* 0x000fc800078efeaa */
[----:B------:R-:W-:Y:S02]  /*d930*/  FSEL R47, R18, -INF , !P6 ;  /* 0xff800000122f7808 */ /* 0x000fe40007000000 */
[----:B------:R-:W2:Y:S01]  /*d940*/  MUFU.TANH R16, R16 ;  /* 0x0000001000107308 */ /* 0x000ea20000002400 */
[----:B------:R-:W-:-:S07]  /*d950*/  ISETP.GE.AND P6, PT, R165, R130, PT ;  /* 0x00000082a500720c */ /* 0x000fce0003fc6270 */
[----:B------:R-:W3:Y:S01]  /*d960*/  I2F R238, R249 ;  /* 0x000000f900ee7306 */ /* 0x000ee20000201400 */
[----:B-1----:R-:W-:-:S05]  /*d970*/  FFMA.FTZ R164, R164, UR4, R125 ;  /* 0x00000004a4a47c23 */ /* 0x002fca000801007d */
[----:B------:R-:W-:Y:S02]  /*d980*/  FSEL R165, R164, -INF , !P6 ;  /* 0xff800000a4a57808 */ /* 0x000fe40007000000 */
[----:B------:R-:W-:Y:S01]  /*d990*/  I2F R236, R241 ;  /* 0x000000f100ec7306 */ /* 0x000fe20000201400 */
[----:B--2---:R-:W-:Y:S01]  /*d9a0*/  FFMA.FTZ R16, R230, UR4, R16 ;  /* 0x00000004e6107c23 */ /* 0x004fe20008010010 */
[----:B------:R-:W-:-:S06]  /*d9b0*/  ISETP.GE.AND P6, PT, R249, R130, PT ;  /* 0x00000082f900720c */ /* 0x000fcc0003fc6270 */
[----:B------:R-:W1:Y:S01]  /*d9c0*/  MUFU.TANH R26, R26 ;  /* 0x0000001a001a7308 */ /* 0x000e620000002400 */
[----:B---3--:R-:W-:-:S07]  /*d9d0*/  FFMA.FTZ R111, R238, UR4, R111 ;  /* 0x00000004ee6f7c23 */ /* 0x008fce000801006f */
[----:B------:R-:W2:Y:S08]  /*d9e0*/  MUFU.TANH R233, R233 ;  /* 0x000000e900e97308 */ /* 0x000eb00000002400 */
[----:B------:R-:W-:Y:S01]  /*d9f0*/  I2F R154, R155 ;  /* 0x0000009b009a7306 */ /* 0x000fe20000201400 */
[----:B-1----:R-:W-:-:S05]  /*da00*/  FFMA.FTZ R26, R236, UR4, R26 ;  /* 0x00000004ec1a7c23 */ /* 0x002fca000801001a */
[----:B------:R-:W-:Y:S01]  /*da10*/  FSEL R125, R26, -INF , !P3 ;  /* 0xff8000001a7d7808 */ /* 0x000fe20005800000 */
[----:B------:R-:W-:Y:S01]  /*da20*/  FMUL.FTZ R26, R76, c[0x0][0x2ec] ;  /* 0x0000bb004c1a7a20 */ /* 0x000fe20000410000 */
[----:B------:R-:W1:Y:S01]  /*da30*/  MUFU.TANH R107, R107 ;  /* 0x0000006b006b7308 */ /* 0x000e620000002400 */
[----:B--2---:R-:W-:Y:S01]  /*da40*/  FFMA.FTZ R53, R234, UR4, R233 ;  /* 0x00000004ea357c23 */ /* 0x004fe200080100e9 */
[----:B------:R-:W-:-:S06]  /*da50*/  ISETP.GE.AND P3, PT, R247, R130, PT ;  /* 0x00000082f700720c */ /* 0x000fcc0003f66270 */
[----:B------:R-:W-:Y:S08]  /*da60*/  I2F R246, R248 ;  /* 0x000000f800f67306 */ /* 0x000ff00000201400 */
[----:B------:R2:W3:Y:S01]  /*da70*/  MUFU.TANH R28, R45 ;  /* 0x0000002d001c7308 */ /* 0x0004e20000002400 */
[----:B-1----:R-:W-:Y:S01]  /*da80*/  FFMA.FTZ R154, R154, UR4, R107 ;  /* 0x000000049a9a7c23 */ /* 0x002fe2000801006b */
[----:B------:R-:W-:-:S02]  /*da90*/  FSEL R107, R111, -INF , !P6 ;  /* 0xff8000006f6b7808 */ /* 0x000fc40007000000 */
[----:B------:R-:W-:-:S04]  /*daa0*/  ISETP.GE.AND P6, PT, R248, R130, PT ;  /* 0x00000082f800720c */ /* 0x000fc80003fc6270 */
[----:B------:R-:W-:Y:S01]  /*dab0*/  I2F R143, R157 ;  /* 0x0000009d008f7306 */ /* 0x000fe20000201400 */
[----:B--2---:R-:W-:-:S07]  /*dac0*/  FSEL R45, R22, -INF , !P4 ;  /* 0xff800000162d7808 */ /* 0x004fce0006000000 */
[----:B------:R-:W1:Y:S01]  /*dad0*/  MUFU.TANH R14, R14 ;  /* 0x0000000e000e7308 */ /* 0x000e620000002400 */
[----:B------:R-:W-:Y:S01]  /*dae0*/  FMUL.FTZ R22, R80, c[0x0][0x2ec] ;  /* 0x0000bb0050167a20 */ /* 0x000fe20000410000 */
[----:B------:R-:W-:Y:S01]  /*daf0*/  ISETP.GE.AND P4, PT, R235, R128, PT ;  /* 0x00000080eb00720c */ /* 0x000fe20003f86270 */
[----:B---3--:R-:W-:-:S03]  /*db00*/  FFMA.FTZ R28, R246, UR4, R28 ;  /* 0x00000004f61c7c23 */ /* 0x008fc6000801001c */
[----:B------:R-:W-:Y:S02]  /*db10*/  FSEL R48, R16, -INF , !P4 ;  /* 0xff80000010307808 */ /* 0x000fe40006000000 */
[----:B------:R-:W2:Y:S01]  /*db20*/  I2F R139, R247 ;  /* 0x000000f7008b7306 */ /* 0x000ea20000201400 */
[----:B------:R-:W-:-:S04]  /*db30*/  ISETP.GE.AND P4, PT, R239, R128, PT ;  /* 0x00000080ef00720c */ /* 0x000fc80003f86270 */
[----:B------:R-:W-:Y:S02]  /*db40*/  FSEL R53, R53, -INF , !P4 ;  /* 0xff80000035357808 */ /* 0x000fe40006000000 */
[-C--:B------:R-:W-:Y:S01]  /*db50*/  ISETP.GE.AND P4, PT, R245, R130.reuse, PT ;  /* 0x00000082f500720c */ /* 0x080fe20003f86270 */
[----:B------:R-:W-:Y:S01]  /*db60*/  I2F R75, R79 ;  /* 0x0000004f004b7306 */ /* 0x000fe20000201400 */
[----:B-1----:R-:W-:Y:S01]  /*db70*/  FFMA.FTZ R14, R143, UR4, R14 ;  /* 0x000000048f0e7c23 */ /* 0x002fe2000801000e */
[----:B------:R-:W-:Y:S02]  /*db80*/  FSEL R143, R28, -INF , !P6 ;  /* 0xff8000001c8f7808 */ /* 0x000fe40007000000 */
[----:B------:R-:W-:-:S04]  /*db90*/  ISETP.GE.AND P6, PT, R79, R130, PT ;  /* 0x000000824f00720c */ /* 0x000fc80003fc6270 */
[----:B------:R-:W1:Y:S01]  /*dba0*/  MUFU.TANH R56, R56 ;  /* 0x0000003800387308 */ /* 0x000e620000002400 */
[----:B--2---:R-:W-:Y:S01]  /*dbb0*/  FFMA.FTZ R114, R139, UR4, R114 ;  /* 0x000000048b727c23 */ /* 0x004fe20008010072 */
[----:B------:R-:W-:Y:S02]  /*dbc0*/  FSEL R139, R136, -INF , !P4 ;  /* 0xff800000888b7808 */ /* 0x000fe40006000000 */
[-C--:B------:R-:W-:Y:S02]  /*dbd0*/  ISETP.GE.AND P4, PT, R251, R130.reuse, PT ;  /* 0x00000082fb00720c */ /* 0x080fe40003f86270 */
[----:B------:R-:W-:Y:S02]  /*dbe0*/  FSEL R155, R114, -INF , !P3 ;  /* 0xff800000729b7808 */ /* 0x000fe40005800000 */
[----:B------:R-:W-:Y:S01]  /*dbf0*/  I2F R145, R251 ;  /* 0x000000fb00917306 */ /* 0x000fe20000201400 */
[----:B------:R-:W-:-:S07]  /*dc00*/  ISETP.GE.AND P3, PT, R244, R130, PT ;  /* 0x00000082f400720c */ /* 0x000fce0003f66270 */
[----:B------:R-:W2:Y:S01]  /*dc10*/  MUFU.TANH R96, R96 ;  /* 0x0000006000607308 */ /* 0x000ea20000002400 */
[----:B-1----:R-:W-:-:S05]  /*dc20*/  FFMA.FTZ R56, R75, UR4, R56 ;  /* 0x000000044b387c23 */ /* 0x002fca0008010038 */
[----:B------:R-:W-:Y:S02]  /*dc30*/  FSEL R233, R56, -INF , !P6 ;  /* 0xff80000038e97808 */ /* 0x000fe40007000000 */
[----:B------:R-:W-:Y:S01]  /*dc40*/  I2F R242, R244 ;  /* 0x000000f400f27306 */ /* 0x000fe20000201400 */
[----:B------:R-:W-:-:S07]  /*dc50*/  ISETP.GE.AND P6, PT, R101, R128, PT ;  /* 0x000000806500720c */ /* 0x000fce0003fc6270 */
[----:B------:R-:W1:Y:S01]  /*dc60*/  MUFU.TANH R200, R200 ;  /* 0x000000c800c87308 */ /* 0x000e620000002400 */
[----:B--2---:R-:W-:Y:S01]  /*dc70*/  FFMA.FTZ R96, R145, UR4, R96 ;  /* 0x0000000491607c23 */ /* 0x004fe20008010060 */
[----:B------:R-:W-:Y:S02]  /*dc80*/  FSEL R145, R154, -INF , !P5 ;  /* 0xff8000009a917808 */ /* 0x000fe40006800000 */
[-C--:B------:R-:W-:Y:S02]  /*dc90*/  ISETP.GE.AND P5, PT, R157, R130.reuse, PT ;  /* 0x000000829d00720c */ /* 0x080fe40003fa6270 */
[----:B------:R-:W-:Y:S02]  /*dca0*/  FSEL R157, R96, -INF , !P4 ;  /* 0xff800000609d7808 */ /* 0x000fe40006000000 */
[----:B------:R2:W-:Y:S01]  /*dcb0*/  I2F R7, R65 ;  /* 0x0000004100077306 */ /* 0x0005e20000201400 */
[----:B------:R-:W-:-:S07]  /*dcc0*/  ISETP.GE.AND P4, PT, R65, R130, PT ;  /* 0x000000824100720c */ /* 0x000fce0003f86270 */
[----:B------:R-:W3:Y:S01]  /*dcd0*/  MUFU.TANH R22, R22 ;  /* 0x0000001600167308 */ /* 0x000ee20000002400 */
[----:B-1----:R-:W-:-:S07]  /*dce0*/  FFMA.FTZ R200, R242, UR4, R200 ;  /* 0x00000004f2c87c23 */ /* 0x002fce00080100c8 */
[----:B------:R-:W-:Y:S01]  /*dcf0*/  I2F R62, R81 ;  /* 0x00000051003e7306 */ /* 0x000fe20000201400 */
[----:B--2---:R-:W-:Y:S02]  /*dd00*/  FSEL R65, R200, -INF , !P3 ;  /* 0xff800000c8417808 */ /* 0x004fe40005800000 */
[----:B------:R-:W-:-:S05]  /*dd10*/  ISETP.GE.AND P3, PT, R87, R130, PT ;  /* 0x000000825700720c */ /* 0x000fca0003f66270 */
[----:B------:R-:W1:Y:S01]  /*dd20*/  MUFU.TANH R111, R64 ;  /* 0x00000040006f7308 */ /* 0x000e620000002400 */
[----:B---3--:R-:W-:Y:S01]  /*dd30*/  FFMA.FTZ R22, R7, UR4, R22 ;  /* 0x0000000407167c23 */ /* 0x008fe20008010016 */
[----:B------:R-:W-:Y:S02]  /*dd40*/  FSEL R7, R14, -INF , !P5 ;  /* 0xff8000000e077808 */ /* 0x000fe40006800000 */
[-C--:B------:R-:W-:Y:S02]  /*dd50*/  ISETP.GE.AND P5, PT, R89, R130.reuse, PT ;  /* 0x000000825900720c */ /* 0x080fe40003fa6270 */
[----:B------:R-:W-:Y:S02]  /*dd60*/  FSEL R79, R22, -INF , !P4 ;  /* 0xff800000164f7808 */ /* 0x000fe40006000000 */
[----:B------:R-:W-:Y:S01]  /*dd70*/  MUFU.TANH R30, R30 ;  /* 0x0000001e001e7308 */ /* 0x000fe20000002400 */
[----:B------:R-:W-:-:S07]  /*dd80*/  ISETP.GE.AND P4, PT, R81, R130, PT ;  /* 0x000000825100720c */ /* 0x000fce0003f86270 */
[----:B------:R-:W2:Y:S01]  /*dd90*/  I2F R99, R91 ;  /* 0x0000005b00637306 */ /* 0x000ea20000201400 */
[----:B-1----:R-:W-:-:S05]  /*dda0*/  FFMA.FTZ R62, R62, UR4, R111 ;  /* 0x000000043e3e7c23 */ /* 0x002fca000801006f */
[----:B------:R-:W-:Y:S02]  /*ddb0*/  FSEL R235, R62, -INF , !P4 ;  /* 0xff8000003eeb7808 */ /* 0x000fe40006000000 */
[----:B------:R1:W-:Y:S01]  /*ddc0*/  I2F R85, R87 ;  /* 0x0000005700557306 */ /* 0x0003e20000201400 */
[----:B------:R-:W-:-:S07]  /*ddd0*/  ISETP.GE.AND P4, PT, R63, R128, PT ;  /* 0x000000803f00720c */ /* 0x000fce0003f86270 */
[----:B------:R-:W3:Y:S01]  /*dde0*/  MUFU.TANH R26, R26 ;  /* 0x0000001a001a7308 */ /* 0x000ee20000002400 */
[----:B--2---:R-:W-:Y:S02]  /*ddf0*/  FFMA.FTZ R22, R99, UR4, R30 ;  /* 0x0000000463167c23 */ /* 0x004fe4000801001e */
[----:B------:R-:W-:-:S05]  /*de00*/  FMUL.FTZ R30, R78, c[0x0][0x2ec] ;  /* 0x0000bb004e1e7a20 */ /* 0x000fca0000410000 */
[----:B------:R-:W-:Y:S01]  /*de10*/  I2F R83, R89 ;  /* 0x0000005900537306 */ /* 0x000fe20000201400 */
[----:B-1----:R-:W-:-:S07]  /*de20*/  FMUL.FTZ R87, R94, c[0x0][0x2ec] ;  /* 0x0000bb005e577a20 */ /* 0x002fce0000410000 */
[----:B------:R-:W1:Y:S01]  /*de30*/  MUFU.TANH R68, R68 ;  /* 0x0000004400447308 */ /* 0x000e620000002400 */
[----:B---3--:R-:W-:-:S05]  /*de40*/  FFMA.FTZ R26, R85, UR4, R26 ;  /* 0x00000004551a7c23 */ /* 0x008fca000801001a */
[----:B------:R-:W-:Y:S02]  /*de50*/  FSEL R75, R26, -INF , !P3 ;  /* 0xff8000001a4b7808 */ /* 0x000fe40005800000 */
[----:B------:R-:W-:Y:S01]  /*de60*/  I2F R25, R229 ;  /* 0x000000e500197306 */ /* 0x000fe20000201400 */
[----:B------:R-:W-:-:S04]  /*de70*/  ISETP.GE.AND P3, PT, R91, R128, PT ;  /* 0x000000805b00720c */ /* 0x000fc80003f66270 */
[----:B------:R-:W-:Y:S02]  /*de80*/  FSEL R22, R22, -INF , !P3 ;  /* 0xff80000016167808 */ /* 0x000fe40005800000 */
[----:B------:R-:W-:Y:S01]  /*de90*/  ISETP.GE.AND P3, PT, R219, R128, PT ;  /* 0x00000080db00720c */ /* 0x000fe20003f66270 */
[----:B------:R-:W2:Y:S01]  /*dea0*/  MUFU.TANH R56, R86 ;  /* 0x0000005600387308 */ /* 0x000ea20000002400 */
[----:B-1----:R-:W-:-:S05]  /*deb0*/  FFMA.FTZ R68, R83, UR4, R68 ;  /* 0x0000000453447c23 */ /* 0x002fca0008010044 */
[----:B------:R-:W-:Y:S02]  /*dec0*/  FSEL R167, R68, -INF , !P5 ;  /* 0xff80000044a77808 */ /* 0x000fe40006800000 */
[----:B------:R-:W-:Y:S01]  /*ded0*/  MUFU.TANH R54, R54 ;  /* 0x0000003600367308 */ /* 0x000fe20000002400 */
[----:B------:R-:W-:-:S07]  /*dee0*/  ISETP.GE.AND P5, PT, R115, R128, PT ;  /* 0x000000807300720c */ /* 0x000fce0003fa6270 */
[----:B------:R-:W-:Y:S01]  /*def0*/  MUFU.TANH R58, R58 ;  /* 0x0000003a003a7308 */ /* 0x000fe20000002400 */
[----:B--2---:R-:W-:-:S07]  /*df00*/  FFMA.FTZ R56, R25, UR4, R56 ;  /* 0x0000000419387c23 */ /* 0x004fce0008010038 */
[----:B------:R-:W-:Y:S08]  /*df10*/  MUFU.TANH R112, R112 ;  /* 0x0000007000707308 */ /* 0x000ff00000002400 */
[----:B------:R-:W1:Y:S08]  /*df20*/  I2F R103, R101 ;  /* 0x0000006500677306 */ /* 0x000e700000201400 */
[----:B------:R-:W2:Y:S08]  /*df30*/  I2F R215, R115 ;  /* 0x0000007300d77306 */ /* 0x000eb00000201400 */
[----:B------:R-:W3:Y:S01]  /*df40*/  I2F R217, R63 ;  /* 0x0000003f00d97306 */ /* 0x000ee20000201400 */
[----:B-1----:R-:W-:-:S05]  /*df50*/  FFMA.FTZ R14, R103, UR4, R54 ;  /* 0x00000004670e7c23 */ /* 0x002fca0008010036 */
[----:B------:R-:W-:Y:S02]  /*df60*/  FSEL R14, R14, -INF , !P6 ;  /* 0xff8000000e0e7808 */ /* 0x000fe40007000000 */
[----:B------:R-:W-:Y:S01]  /*df70*/  MUFU.TANH R109, R109 ;  /* 0x0000006d006d7308 */ /* 0x000fe20000002400 */
[----:B--2---:R-:W-:Y:S01]  /*df80*/  FFMA.FTZ R26, R215, UR4, R58 ;  /* 0x00000004d71a7c23 */ /* 0x004fe2000801003a */
[----:B------:R-:W-:-:S04]  /*df90*/  ISETP.GE.AND P6, PT, R120, R128, PT ;  /* 0x000000807800720c */ /* 0x000fc80003fc6270 */
[----:B------:R-:W-:Y:S02]  /*dfa0*/  FSEL R26, R26, -INF , !P5 ;  /* 0xff8000001a1a7808 */ /* 0x000fe40006800000 */
[----:B------:R-:W-:Y:S01]  /*dfb0*/  MUFU.TANH R105, R105 ;  /* 0x0000006900697308 */ /* 0x000fe20000002400 */
[----:B---3--:R-:W-:Y:S01]  /*dfc0*/  FFMA.FTZ R28, R217, UR4, R112 ;  /* 0x00000004d91c7c23 */ /* 0x008fe20008010070 */
[----:B------:R-:W-:-:S04]  /*dfd0*/  ISETP.GE.AND P5, PT, R221, R128, PT ;  /* 0x00000080dd00720c */ /* 0x000fc80003fa6270 */
[----:B------:R-:W-:Y:S02]  /*dfe0*/  FSEL R28, R28, -INF , !P4 ;  /* 0xff8000001c1c7808 */ /* 0x000fe40006000000 */
[----:B------:R-:W1:Y:S01]  /*dff0*/  I2F R100, R219 ;  /* 0x000000db00647306 */ /* 0x000e620000201400 */
[----:B------:R-:W-:-:S07]  /*e000*/  ISETP.GE.AND P4, PT, R92, R128, PT ;  /* 0x000000805c00720c */ /* 0x000fce0003f86270 */
[----:B------:R-:W2:Y:S08]  /*e010*/  I2F R110, R120 ;  /* 0x00000078006e7306 */ /* 0x000eb00000201400 */
[----:B------:R-:W3:Y:S01]  /*e020*/  I2F R223, R221 ;  /* 0x000000dd00df7306 */ /* 0x000ee20000201400 */
[----:B-1----:R-:W-:-:S05]  /*e030*/  FFMA.FTZ R100, R100, UR4, R109 ;  /* 0x0000000464647c23 */ /* 0x002fca000801006d */
[----:B------:R-:W-:Y:S02]  /*e040*/  FSEL R136, R100, -INF , !P3 ;  /* 0xff80000064887808 */ /* 0x000fe40005800000 */
[----:B------:R-:W1:Y:S01]  /*e050*/  I2F R225, R92 ;  /* 0x0000005c00e17306 */ /* 0x000e620000201400 */
        /* <DEDUP_REMOVED lines=9> */
[----:B------:R-:W-:-:S04]  /*e0f0*/  ISETP.GE.AND P5, PT, R229, R128, PT ;  /* 0x00000080e500720c */ /* 0x000fc80003fa6270 */
[----:B------:R-:W-:Y:S02]  /*e100*/  FSEL R154, R102, -INF , !P4 ;  /* 0xff800000669a7808 */ /* 0x000fe40006000000 */
[----:B------:R-:W-:Y:S01]  /*e110*/  I2F R4, R27 ;  /* 0x0000001b00047306 */ /* 0x000fe20000201400 */
[-C--:B------:R-:W-:Y:S02]  /*e120*/  ISETP.GE.AND P4, PT, R27, R128.reuse, PT ;  /* 0x000000801b00720c */ /* 0x080fe40003f86270 */
[----:B------:R-:W-:Y:S02]  /*e130*/  FSEL R216, R56, -INF , !P5 ;  /* 0xff80000038d87808 */ /* 0x000fe40006800000 */
[----:B------:R-:W-:-:S03]  /*e140*/  ISETP.GE.AND P5, PT, R31, R128, PT ;  /* 0x000000801f00720c */ /* 0x000fc60003fa6270 */
[----:B------:R-:W1:Y:S08]  /*e150*/  MUFU.TANH R87, R87 ;  /* 0x0000005700577308 */ /* 0x000e700000002400 */
[----:B------:R-:W2:Y:S08]  /*e160*/  MUFU.TANH R81, R90 ;  /* 0x0000005a00517308 */ /* 0x000eb00000002400 */
[----:B------:R-:W3:Y:S01]  /*e170*/  MUFU.TANH R63, R82 ;  /* 0x00000052003f7308 */ /* 0x000ee20000002400 */
[----:B-1----:R-:W-:-:S05]  /*e180*/  FFMA.FTZ R87, R124, UR4, R87 ;  /* 0x000000047c577c23 */ /* 0x002fca0008010057 */
[----:B------:R-:W-:Y:S02]  /*e190*/  FSEL R220, R87, -INF , !P3 ;  /* 0xff80000057dc7808 */ /* 0x000fe40005800000 */
[----:B------:R-:W-:Y:S01]  /*e1a0*/  I2F R21, R29 ;  /* 0x0000001d00157306 */ /* 0x000fe20000201400 */
        /* <DEDUP_REMOVED lines=8> */
[----:B------:R-:W-:Y:S01]  /*e230*/  BAR.SYNC.DEFER_BLOCKING 0x0 ;  /* 0x0000000000007b1d */ /* 0x000fe20000010000 */
[----:B------:R-:W-:-:S06]  /*e240*/  ISETP.GE.AND P4, PT, R231, R128, PT ;  /* 0x00000080e700720c */ /* 0x000fcc0003f86270 */
[----:B------:R-:W-:Y:S08]  /*e250*/  I2F R18, R231 ;  /* 0x000000e700127306 */ /* 0x000ff00000201400 */
[----:B------:R-:W1:Y:S08]  /*e260*/  MUFU.TANH R30, R30 ;  /* 0x0000001e001e7308 */ /* 0x000e700000002400 */
[----:B------:R-:W2:Y:S08]  /*e270*/  MUFU.TANH R83, R74 ;  /* 0x0000004a00537308 */ /* 0x000eb00000002400 */
[----:B------:R-:W3:Y:S01]  /*e280*/  MUFU.TANH R85, R70 ;  /* 0x0000004600557308 */ /* 0x000ee20000002400 */
[----:B-1----:R-:W-:-:S05]  /*e290*/  FFMA.FTZ R21, R21, UR4, R30 ;  /* 0x0000000415157c23 */ /* 0x002fca000801001e */
[----:B------:R-:W-:Y:S02]  /*e2a0*/  FSEL R212, R21, -INF , !P3 ;  /* 0xff80000015d47808 */ /* 0x000fe40005800000 */
[----:B------:R-:W1:Y:S01]  /*e2b0*/  MUFU.TANH R25, R66 ;  /* 0x0000004200197308 */ /* 0x000e620000002400 */
        /* <DEDUP_REMOVED lines=60> */
[----:B--2---:R-:W-:-:S04]  /*e680*/  IMAD.IADD R18, R18, 0x1, -R23 ;  /* 0x0000000112127824 */ /* 0x004fc800078e0a17 */
[----:B------:R-:W-:Y:S01]  /*e690*/  IMAD.WIDE.U32 R30, R18, c[0x0][0x180], R30 ;  /* 0x00006000121e7a25 */ /* 0x000fe200078e001e */
[----:B------:R-:W-:-:S05]  /*e6a0*/  SHF.R.S32.HI R16, RZ, 0x1f, R18 ;  /* 0x0000001fff107819 */ /* 0x000fca0000011412 */
[----:B------:R-:W-:-:S04]  /*e6b0*/  IMAD R21, R16, c[0x0][0x180], RZ ;  /* 0x0000600010157a24 */ /* 0x000fc800078e02ff */
[----:B------:R-:W-:-:S05]  /*e6c0*/  IMAD R21, R18, c[0x0][0x184], R21 ;  /* 0x0000610012157a24 */ /* 0x000fca00078e0215 */
[----:B------:R-:W-:Y:S01]  /*e6d0*/  IADD3 R18, R31, R21, RZ ;  /* 0x000000151f127210 */ /* 0x000fe20007ffe0ff */
[----:B------:R-:W-:Y:S01]  /*e6e0*/  IMAD.MOV.U32 R21, RZ, RZ, R30 ;  /* 0x000000ffff157224 */ /* 0x000fe200078e001e */
[----:B------:R-:W-:Y:S05]  /*e6f0*/  BRA `(.L_x_1723) ;  /* 0x0000002000007947 */ /* 0x000fea0003800000 */
.L_x_1722:
[----:B------:R-:W-:-:S04]  /*e700*/  LEA R21, -R4, RZ, 0x8 ;  /* 0x000000ff04157211 */ /* 0x000fc800078e41ff */
[----:B------:R-:W-:Y:S02]  /*e710*/  SHF.R.S32.HI R18, RZ, 0x1f, R21 ;  /* 0x0000001fff127819 */ /* 0x000fe40000011415 */
.L_x_1723:
[C-C-:B------:R-:W-:Y:S01]  /*e720*/  @!P0 IADD3 R23, P3, P2, R21.reuse, UR9, R174.reuse ;  /* 0x0000000915178c10 */ /* 0x140fe2000fa7e0ae */
[----:B------:R-:W-:Y:S01]  /*e730*/  @!P0 IMAD.MOV.U32 R30, RZ, RZ, R174 ;  /* 0x000000ffff1e8224 */ /* 0x000fe200078e00ae */
[----:B------:R1:W-:Y:S01]  /*e740*/  @P0 STS [R177+0x1004], RZ ;  /* 0x001004ffb1000388 */ /* 0x0003e20000000800 */
[--C-:B------:R-:W-:Y:S01]  /*e750*/  @!P0 IMAD.MOV.U32 R31, RZ, RZ, R173.reuse ;  /* 0x000000ffff1f8224 */ /* 0x100fe200078e00ad */
[----:B------:R-:W-:Y:S01]  /*e760*/  @!P0 IADD3.X R16, R18, UR8, R173, P3, P2 ;  /* 0x0000000812108c10 */ /* 0x000fe20009fe44ad */
[----:B------:R-:W-:Y:S01]  /*e770*/  @!P0 IMAD.MOV.U32 R6, RZ, RZ, c[0x0][0x19c] ;  /* 0x00006700ff068624 */ /* 0x000fe200078e00ff */
[----:B------:R-:W-:Y:S01]  /*e780*/  @!P0 LEA R62, P3, R21, R202, 0x1 ;  /* 0x000000ca153e8211 */ /* 0x000fe200078608ff */
[----:B------:R-:W-:Y:S01]  /*e790*/  @!P0 IMAD.WIDE.U32 R30, R4, 0x60, R30 ;  /* 0x00000060041e8825 */ /* 0x000fe200078e001e */
[----:B------:R-:W-:Y:S01]  /*e7a0*/  @!P0 LEA R82, P2, R23, c[0x0][0x168], 0x1 ;  /* 0x00005a0017528a11 */ /* 0x000fe200078408ff */
[----:B------:R1:W-:Y:S01]  /*e7b0*/  @P0 STS.64 [R177+0x1008], RZ ;  /* 0x001008ffb1000388 */ /* 0x0003e20000000a00 */
[----:B------:R-:W-:Y:S01]  /*e7c0*/  @!P0 LEA.HI.X R63, R21, R203, R18, 0x1, P3 ;  /* 0x000000cb153f8211 */ /* 0x000fe200018f0c12 */
[----:B------:R-:W-:Y:S01]  /*e7d0*/  @!P0 IMAD R25, R6, 0x60, RZ ;  /* 0x0000006006198824 */ /* 0x000fe200078e02ff */
[----:B------:R-:W-:Y:S01]  /*e7e0*/  @!P0 LEA.HI.X R83, R23, c[0x0][0x16c], R16, 0x1, P2 ;  /* 0x00005b0017538a11 */ /* 0x000fe200010f0c10 */
[----:B------:R1:W-:Y:S01]  /*e7f0*/  @P0 STS [R177+0x1000], RZ ;  /* 0x001000ffb1000388 */ /* 0x0003e20000000800 */
[C---:B------:R-:W-:Y:S01]  /*e800*/  @!P0 IADD3 R54, P2, R21.reuse, R30, RZ ;  /* 0x0000001e15368210 */ /* 0x040fe20007f5e0ff */
[----:B------:R-:W-:Y:S01]  /*e810*/  @!P0 IMAD.MOV.U32 R23, RZ, RZ, c[0x0][0x19c] ;  /* 0x00006700ff178624 */ /* 0x000fe200078e00ff */
[-C--:B------:R-:W-:Y:S01]  /*e820*/  @!P0 LEA R30, P3, R4, R174.reuse, 0x6 ;  /* 0x000000ae041e8211 */ /* 0x080fe200078630ff */
[----:B------:R-:W-:Y:S01]  /*e830*/  @!PT LDS RZ, [RZ] ;  /* 0x00000000fffff984 */ /* 0x000fe20000000800 */
[----:B------:R-:W-:Y:S01]  /*e840*/  @!PT LDS RZ, [RZ] ;  /* 0x00000000fffff984 */ /* 0x000fe20000000800 */
[----:B------:R-:W-:Y:S01]  /*e850*/  @!PT LDS RZ, [RZ] ;  /* 0x00000000fffff984 */ /* 0x000fe20000000800 */
[----:B------:R2:W-:Y:S01]  /*e860*/  @!P0 LDGSTS.E.BYPASS.LTC128B.128 [R177+0x1000], [R62.64] ;  /* 0x010000003eb18fae */ /* 0x0005e2000b901d4a */
[----:B------:R-:W-:Y:S01]  /*e870*/  @!P0 IADD3.X R25, R18, R25, R31, P2, !PT ;  /* 0x0000001912198210 */ /* 0x000fe200017fe41f */
[----:B------:R-:W-:Y:S01]  /*e880*/  @!P0 IMAD.MOV.U32 R27, RZ, RZ, c[0x0][0x19c] ;  /* 0x00006700ff1b8624 */ /* 0x000fe200078e00ff */
[CC--:B------:R-:W-:Y:S01]  /*e890*/  @!P0 LEA.HI.X R23, R4.reuse, R173.reuse, R23, 0x6, P3 ;  /* 0x000000ad04178211 */ /* 0x0c0fe200018f3417 */
[----:B------:R-:W-:Y:S01]  /*e8a0*/  @!P0 IMAD.MOV.U32 R80, RZ, RZ, R174 ;  /* 0x000000ffff508224 */ /* 0x000fe200078e00ae */
[----:B------:R-:W-:Y:S01]  /*e8b0*/  @!P0 LEA R56, P2, R4, R174, 0x7 ;  /* 0x000000ae04388211 */ /* 0x000fe200078438ff */
[----:B------:R-:W-:Y:S01]  /*e8c0*/  @!P0 IMAD.MOV.U32 R81, RZ, RZ, R173 ;  /* 0x000000ffff518224 */ /* 0x000fe200078e00ad */
[C---:B------:R-:W-:Y:S01]  /*e8d0*/  @!P0 IADD3 R30, P3, R21.reuse, R30, RZ ;  /* 0x0000001e151e8210 */ /* 0x040fe20007f7e0ff */
[----:B------:R-:W-:Y:S01]  /*e8e0*/  @!P0 IMAD R6, R6, 0xc0, RZ ;  /* 0x000000c006068824 */ /* 0x000fe200078e02ff */
[C---:B------:R-:W-:Y:S01]  /*e8f0*/  @!P0 LEA.HI.X R27, R4.reuse, R173, R27, 0x7, P2 ;  /* 0x000000ad041b8211 */ /* 0x040fe200010f3c1b */
[----:B------:R-:W-:Y:S01]  /*e900*/  @!P0 IMAD.MOV.U32 R16, RZ, RZ, c[0x0][0x19c] ;  /* 0x00006700ff108624 */ /* 0x000fe200078e00ff */
[C---:B------:R-:W-:Y:S01]  /*e910*/  @!P0 IADD3 R56, P4, R21.reuse, R56, RZ ;  /* 0x0000003815388210 */ /* 0x040fe20007f9e0ff */
[----:B------:R-:W-:Y:S01]  /*e920*/  @!P0 IMAD.WIDE.U32 R80, R4, 0xa0, R80 ;  /* 0x000000a004508825 */ /* 0x000fe200078e0050 */
[----:B------:R1:W-:Y:S01]  /*e930*/  @P0 STS.128 [R177+0x1800], RZ ;  /* 0x001800ffb1000388 */ /* 0x0003e20000000c00 */
[----:B------:R-:W-:Y:S02]  /*e940*/  BSSY B0, `(.L_x_1724) ;  /* 0x0000041000007945 */ /* 0x000fe40003800000 */
[----:B------:R-:W-:Y:S01]  /*e950*/  @!P0 IMAD.X R23, R18, 0x1, R23, P3 ;  /* 0x0000000112178824 */ /* 0x000fe200018e0617 */
[----:B------:R-:W-:Y:S01]  /*e960*/  @!P0 IADD3 R29, P3, R21, R80, RZ ;  /* 0x00000050151d8210 */ /* 0x000fe20007f7e0ff */
[----:B------:R-:W-:Y:S01]  /*e970*/  @!P0 IMAD R16, R16, 0xa0, RZ ;  /* 0x000000a010108824 */ /* 0x000fe200078e02ff */
[----:B------:R-:W-:Y:S01]  /*e980*/  @!PT LDS RZ, [RZ] ;  /* 0x00000000fffff984 */ /* 0x000fe20000000800 */
[----:B------:R-:W-:Y:S01]  /*e990*/  @!PT LDS RZ, [RZ] ;  /* 0x00000000fffff984 */ /* 0x000fe20000000800 */
[----:B------:R-:W-:Y:S01]  /*e9a0*/  @!PT LDS RZ, [RZ] ;  /* 0x00000000fffff984 */ /* 0x000fe20000000800 */
[----:B------:R1:W-:Y:S01]  /*e9b0*/  @!P0 LDGSTS.E.BYPASS.LTC128B.128 [R177+0x1800], [R82.64] ;  /* 0x0180000052b18fae */ /* 0x0003e2000b901d4a */
[----:B------:R-:W-:Y:S01]  /*e9c0*/  @!P0 IMAD.X R27, R18, 0x1, R27, P4 ;  /* 0x00000001121b8824 */ /* 0x000fe200020e061b */
[----:B------:R-:W-:-:S02]  /*e9d0*/  @!P0 LEA R84, P4, R56, c[0x0][0x168], 0x1 ;  /* 0x00005a0038548a11 */ /* 0x000fc400078808ff */
[----:B------:R-:W-:Y:S01]  /*e9e0*/  @!P0 IADD3.X R16, R18, R16, R81, P3, !PT ;  /* 0x0000001012108210 */ /* 0x000fe20001ffe451 */
[----:B------:R1:W-:Y:S01]  /*e9f0*/  @P0 STS.128 [R177+0x2000], RZ ;  /* 0x002000ffb1000388 */ /* 0x0003e20000000c00 */
[C---:B------:R-:W-:Y:S01]  /*ea00*/  @!P0 LEA R80, P3, R29.reuse, c[0x0][0x168], 0x1 ;  /* 0x00005a001d508a11 */ /* 0x040fe200078608ff */
[----:B--2---:R-:W-:Y:S01]  /*ea10*/  @!P0 IMAD.MOV.U32 R62, RZ, RZ, R174 ;  /* 0x000000ffff3e8224 */ /* 0x004fe200078e00ae */
[----:B------:R-:W-:Y:S01]  /*ea20*/  @!P0 LEA.HI.X R85, R56, c[0x0][0x16c], R27, 0x1, P4 ;  /* 0x00005b0038558a11 */ /* 0x000fe200020f0c1b */
[----:B------:R-:W-:Y:S01]  /*ea30*/  @!P0 IMAD.MOV.U32 R63, RZ, RZ, R173 ;  /* 0x000000ffff3f8224 */ /* 0x000fe200078e00ad */
[----:B------:R-:W-:-:S03]  /*ea40*/  @!P0 LEA.HI.X R81, R29, c[0x0][0x16c], R16, 0x1, P3 ;  /* 0x00005b001d518a11 */ /* 0x000fc600018f0c10 */
[----:B------:R-:W-:-:S05]  /*ea50*/  @!P0 IMAD.WIDE.U32 R62, R4, 0xc0, R62 ;  /* 0x000000c0043e8825 */ /* 0x000fca00078e003e */
[----:B------:R-:W-:Y:S02]  /*ea60*/  @!P0 IADD3 R31, P2, R21, R62, RZ ;  /* 0x0000003e151f8210 */ /* 0x000fe40007f5e0ff */
[----:B------:R-:W-:Y:S02]  /*ea70*/  @!P0 LEA R62, P5, R30, c[0x0][0x168], 0x1 ;  /* 0x00005a001e3e8a11 */ /* 0x000fe400078a08ff */
        /* <DEDUP_REMOVED lines=45> */
.L_x_1725:
[----:B------:R-:W-:Y:S05]  /*ed50*/  BSYNC B0 ;  /* 0x0000000000007941 */ /* 0x000fea0003800000 */
.L_x_1724:
[----:B------:R-:W0:Y:S01]  /*ed60*/  LDGDEPBAR ;  /* 0x00000000000079af */ /* 0x000e220000000000 */
[----:B------:R-:W-:-:S04]  /*ed70*/  LEA R202, P0, R21, R202, 0x1 ;  /* 0x000000ca15ca7211 */ /* 0x000fc800078008ff */
[----:B------:R-:W-:Y:S02]  /*ed80*/  LEA.HI.X R203, R21, R203, R18, 0x1, P0 ;  /* 0x000000cb15cb7211 */ /* 0x000fe400000f0c12 */
.L_x_1721:
[----:B------:R-:W2:Y:S04]  /*ed90*/  LDL.LU R16, [R1+0x4] ;  /* 0x0000040001107983 */ /* 0x000ea80000300800 */
[----:B------:R-:W3:Y:S01]  /*eda0*/  LDL.LU R6, [R1] ;  /* 0x0000000001067983 */ /* 0x000ee20000300800 */
[----:B------:R-:W-:-:S04]  /*edb0*/  FMNMX.FTZ R4, R131, R73, !PT ;  /* 0x0000004983047209 */ /* 0x000fc80007810000 */
[----:B--2---:R-:W-:-:S04]  /*edc0*/  FMNMX.FTZ R4, R16, R4, !PT ;  /* 0x0000000410047209 */ /* 0x004fc80007810000 */
[----:B------:R-:W-:-:S04]  /*edd0*/  FMNMX.FTZ R4, R125, R4, !PT ;  /* 0x000000047d047209 */ /* 0x000fc80007810000 */
[----:B---3--:R-:W-:-:S04]  /*ede0*/  FMNMX.FTZ R4, R6, R4, !PT ;  /* 0x0000000406047209 */ /* 0x008fc80007810000 */
        /* <DEDUP_REMOVED lines=71> */
[--C-:B-1----:R-:W-:Y:S01]  /*f260*/  FFMA.FTZ R81, R7, c[0x0][0x23c], -R92.reuse ;  /* 0x00008f0007517a23 */ /* 0x102fe2000001085c */
        /* <DEDUP_REMOVED lines=95> */
[----:B------:R-:W-:Y:S02]  /*f860*/  FFMA.FTZ R50, R50, c[0x0][0x23c], -R92 ;  /* 0x00008f0032327a23 */ /* 0x000fe4000001085c */
        /* <DEDUP_REMOVED lines=65> */
[--C-:B------:R-:W-:Y:S01]  /*fc80*/  FFMA.FTZ R113, R10, c[0x0][0x23c], -R55.reuse ;  /* 0x00008f000a717a23 */ /* 0x100fe20000010837 */
[----:B------:R-:W-:Y:S01]  /*fc90*/  FSEL R10, R94, RZ, P2 ;  /* 0x000000ff5e0a7208 */ /* 0x000fe20001000000 */
[--C-:B------:R-:W-:Y:S01]  /*fca0*/  FFMA.FTZ R107, R8, c[0x0][0x23c], -R55.reuse ;  /* 0x00008f00086b7a23 */ /* 0x100fe20000010837 */
[----:B------:R-:W-:Y:S01]  /*fcb0*/  FSEL R8, R93, RZ, P0 ;  /* 0x000000ff5d087208 */ /* 0x000fe20000000000 */
[----:B------:R-:W-:Y:S01]  /*fcc0*/  FFMA.FTZ R122, R12, c[0x0][0x23c], -R55 ;  /* 0x00008f000c7a7a23 */ /* 0x000fe20000010837 */
[----:B------:R-:W-:Y:S01]  /*fcd0*/  F2FP.BF16.PACK_AB R12, R115, R124 ;  /* 0x0000007c730c723e */ /* 0x000fe200000010ff */
[----:B------:R-:W-:Y:S01]  /*fce0*/  FADD.FTZ R10, R131, -R10 ;  /* 0x8000000a830a7221 */ /* 0x000fe20000010000 */
[----:B------:R-:W-:Y:S01]  /*fcf0*/  MUFU.EX2 R113, R113 ;  /* 0x0000007100717308 */ /* 0x000fe20000000800 */
[----:B------:R-:W-:Y:S02]  /*fd00*/  FADD.FTZ R8, R129, -R8 ;  /* 0x8000000881087221 */ /* 0x000fe40000010000 */
[----:B------:R-:W-:-:S02]  /*fd10*/  FMUL.FTZ R121, R10, c[0x0][0x23c] ;  /* 0x00008f000a797a20 */ /* 0x000fc40000410000 */
[----:B------:R-:W-:Y:S02]  /*fd20*/  FMUL.FTZ R119, R8, c[0x0][0x23c] ;  /* 0x00008f0008777a20 */ /* 0x000fe40000410000 */
[----:B------:R-:W2:Y:S01]  /*fd30*/  LDSM.16.MT88.4 R8, [R204+0x5000] ;  /* 0x00500000cc08783b */ /* 0x000ea20000004200 */
[--C-:B------:R-:W-:Y:S01]  /*fd40*/  FFMA.FTZ R114, R22, c[0x0][0x23c], -R55.reuse ;  /* 0x00008f0016727a23 */ /* 0x100fe20000010837 */
[----:B------:R-:W3:Y:S01]  /*fd50*/  MUFU.EX2 R122, R122 ;  /* 0x0000007a007a7308 */ /* 0x000ee20000000800 */
[--C-:B------:R-:W-:Y:S02]  /*fd60*/  FFMA.FTZ R112, R20, c[0x0][0x23c], -R55.reuse ;  /* 0x00008f0014707a23 */ /* 0x100fe40000010837 */
[----:B------:R-:W4:Y:S01]  /*fd70*/  LDSM.16.MT88.4 R20, [R201+0x5400] ;  /* 0x00540000c914783b */ /* 0x000f220000004200 */
[--C-:B------:R-:W-:Y:S02]  /*fd80*/  FFMA.FTZ R117, R26, c[0x0][0x23c], -R55.reuse ;  /* 0x00008f001a757a23 */ /* 0x100fe40000010837 */
[----:B------:R-:W-:-:S02]  /*fd90*/  FFMA.FTZ R128, R24, c[0x0][0x23c], -R55 ;  /* 0x00008f0018807a23 */ /* 0x000fc40000010837 */
[----:B------:R-:W-:Y:S01]  /*fda0*/  MUFU.EX2 R114, R114 ;  /* 0x0000007200727308 */ /* 0x000fe20000000800 */
[--C-:B------:R-:W-:Y:S01]  /*fdb0*/  FFMA.FTZ R109, R14, c[0x0][0x23c], -R55.reuse ;  /* 0x00008f000e6d7a23 */ /* 0x100fe20000010837 */
[----:B------:R-:W5:Y:S01]  /*fdc0*/  LDSM.16.MT88.4 R24, [R204+0x5400] ;  /* 0x00540000cc18783b */ /* 0x000f620000004200 */
[----:B------:R-:W-:Y:S01]  /*fdd0*/  F2FP.BF16.PACK_AB R14, R111, R120 ;  /* 0x000000786f0e723e */ /* 0x000fe200000010ff */
[--C-:B------:R-:W-:Y:S01]  /*fde0*/  FFMA.FTZ R130, R28, c[0x0][0x23c], -R55.reuse ;  /* 0x00008f001c827a23 */ /* 0x100fe20000010837 */
[----:B------:R-:W-:Y:S01]  /*fdf0*/  F2FP.BF16.PACK_AB R28, R105, R110 ;  /* 0x0000006e691c723e */ /* 0x000fe200000010ff */
[--C-:B------:R-:W-:Y:S02]  /*fe00*/  FFMA.FTZ R125, R240, c[0x0][0x23c], -R55.reuse ;  /* 0x00008f00f07d7a23 */ /* 0x100fe40000010837 */
[----:B------:R-:W1:Y:S01]  /*fe10*/  MUFU.EX2 R107, R107 ;  /* 0x0000006b006b7308 */ /* 0x000e620000000800 */
        /* <DEDUP_REMOVED lines=8> */
[----:B------:R-:W-:Y:S01]  /*fea0*/  FFMA.FTZ R142, R135, c[0x0][0x23c], -R92 ;  /* 0x00008f00878e7a23 */ /* 0x000fe2000001085c */
[----:B------:R-:W2:Y:S01]  /*feb0*/  MUFU.EX2 R119, R119 ;  /* 0x0000007700777308 */ /* 0x000ea20000000800 */
[----:B-1----:R-:W-:Y:S01]  /*fec0*/  F2FP.BF16.PACK_AB R15, R107, R114 ;  /* 0x000000726b0f723e */ /* 0x002fe200000010ff */
        /* <DEDUP_REMOVED lines=8> */
[-C--:B--2---:R-:W-:Y:S01]  /*ff50*/  FMUL.FTZ R18, R194, R119.reuse ;  /* 0x00000077c2127220 */ /* 0x084fe20000410000 */
[----:B------:R-:W1:Y:S01]  /*ff60*/  MUFU.EX2 R112, R112 ;  /* 0x0000007000707308 */ /* 0x000e620000000800 */
[-C--:B------:R-:W-:Y:S02]  /*ff70*/  FMUL.FTZ R19, R195, R119.reuse ;  /* 0x00000077c3137220 */ /* 0x080fe40000410000 */
[-C--:B------:R-:W-:Y:S02]  /*ff80*/  FMUL.FTZ R190, R190, R119.reuse ;  /* 0x00000077bebe7220 */ /* 0x080fe40000410000 */
[----:B------:R-:W-:Y:S02]  /*ff90*/  FMUL.FTZ R191, R191, R119 ;  /* 0x00000077bfbf7220 */ /* 0x000fe40000410000 */
[-C--:B------:R-:W-:Y:S01]  /*ffa0*/  FMUL.FTZ R184, R184, R121.reuse ;  /* 0x00000079b8b87220 */ /* 0x080fe20000410000 */
[----:B------:R-:W-:Y:S01]  /*ffb0*/  HMMA.16816.F32.BF16 R16, R12, R4, R16 ;  /* 0x000000040c10723c */ /* 0x000fe20000041810 */
[----:B------:R-:W-:Y:S01]  /*ffc0*/  FMUL.FTZ R185, R185, R121 ;  /* 0x00000079b9b97220 */ /* 0x000fe20000410000 */
[----:B------:R-:W-:Y:S01]  /*ffd0*/  MUFU.EX2 R117, R117 ;  /* 0x0000007500757308 */ /* 0x000fe20000000800 */
[----:B------:R-:W-:-:S02]  /*ffe0*/  FMUL.FTZ R186, R186, R119 ;  /* 0x00000077baba7220 */ /* 0x000fc40000410000 */
[----:B------:R-:W-:Y:S02]  /*fff0*/  FMUL.FTZ R187, R187, R119 ;  /* 0x00000077bbbb7220 */ /* 0x000fe40000410000 */
[-C--:B------:R-:W-:Y:S01]  /*10000*/  FMUL.FTZ R180, R180, R121.reuse ;  /* 0x00000079b4b47220 */ /* 0x080fe20000410000 */
[C---:B------:R-:W-:Y:S01]  /*10010*/  HMMA.16816.F32.BF16 R4, R12.reuse, R6, R188 ;  /* 0x000000060c04723c */ /* 0x040fe200000418bc */
[----:B------:R-:W-:Y:S01]  /*10020*/  FMUL.FTZ R181, R181, R121 ;  /* 0x00000079b5b57220 */ /* 0x000fe20000410000 */
[----:B------:R-:W2:Y:S01]  /*10030*/  MUFU.EX2 R128, R128 ;  /* 0x0000008000807308 */ /* 0x000ea20000000800 */
[----:B------:R-:W-:Y:S01]  /*10040*/  FMUL.FTZ R182, R182, R119 ;  /* 0x00000077b6b67220 */ /* 0x000fe20000410000 */
[----:B-1----:R-:W-:Y:S01]  /*10050*/  F2FP.BF16.PACK_AB R29, R112, R109 ;  /* 0x0000006d701d723e */ /* 0x002fe200000010ff */
[----:B------:R-:W-:Y:S01]  /*10060*/  FMUL.FTZ R183, R183, R119 ;  /* 0x00000077b7b77220 */ /* 0x000fe20000410000 */
[----:B------:R-:W-:Y:S01]  /*10070*/  LDSM.16.MT88.4 R188, [R201+0x8c00] ;  /* 0x008c0000c9bc783b */ /* 0x000fe20000004200 */
        /* <DEDUP_REMOVED lines=8> */
[----:B------:R-:W1:Y:S01]  /*10100*/  LDSM.16.MT88.4 R8, [R201+0x5800] ;  /* 0x00580000c908783b */ /* 0x000e620000004200 */
[----:B--2---:R-:W-:Y:S01]  /*10110*/  F2FP.BF16.PACK_AB R31, R128, R117 ;  /* 0x00000075801f723e */ /* 0x004fe200000010ff */
[----:B------:R-:W2:Y:S01]  /*10120*/  MUFU.EX2 R125, R125 ;  /* 0x0000007d007d7308 */ /* 0x000ea20000000800 */
[----:B------:R-:W-:Y:S02]  /*10130*/  FFMA.FTZ R168, R153, c[0x0][0x23c], -R92 ;  /* 0x00008f0099a87a23 */ /* 0x000fe4000001085c */
        /* <DEDUP_REMOVED lines=8> */
[C---:B------:R-:W-:Y:S01]  /*101c0*/  HMMA.16816.F32.BF16 R4, R28.reuse, R22, R4 ;  /* 0x000000161c04723c */ /* 0x040fe20000041804 */
[----:B------:R-:W3:Y:S01]  /*101d0*/  LDSM.16.MT88.4 R20, [R204+0x5800] ;  /* 0x00580000cc14783b */ /* 0x000ee20000004200 */
[----:B------:R-:W4:Y:S01]  /*101e0*/  MUFU.EX2 R127, R127 ;  /* 0x0000007f007f7308 */ /* 0x000f220000000800 */
[--C-:B------:R-:W-:Y:S02]  /*101f0*/  FFMA.FTZ R159, R200, c[0x0][0x23c], -R55.reuse ;  /* 0x00008f00c89f7a23 */ /* 0x100fe40000010837 */
[--C-:B------:R-:W-:Y:S02]  /*10200*/  FFMA.FTZ R158, R158, c[0x0][0x23c], -R55.reuse ;  /* 0x00008f009e9e7a23 */ /* 0x100fe40000010837 */
[----:B------:R-:W-:Y:S01]  /*10210*/  FFMA.FTZ R180, R137, c[0x0][0x23c], -R92 ;  /* 0x00008f0089b47a23 */ /* 0x000fe2000001085c */
[----:B-----5:R-:W-:Y:S01]  /*10220*/  HMMA.16816.F32.BF16 R184, R28, R24, R184 ;  /* 0x000000181cb8723c */ /* 0x020fe200000418b8 */
[--C-:B------:R-:W-:Y:S01]  /*10230*/  FFMA.FTZ R137, R164, c[0x0][0x23c], -R55.reuse ;  /* 0x00008f00a4897a23 */ /* 0x100fe20000010837 */
[----:B------:R-:W-:Y:S01]  /*10240*/  MUFU.EX2 R146, R146 ;  /* 0x0000009200927308 */ /* 0x000fe20000000800 */
[----:B------:R-:W-:-:S02]  /*10250*/  FFMA.FTZ R152, R152, c[0x0][0x23c], -R55 ;  /* 0x00008f0098987a23 */ /* 0x000fc40000010837 */
[--C-:B------:R-:W-:Y:S02]  /*10260*/  FFMA.FTZ R140, R140, c[0x0][0x23c], -R55.reuse ;  /* 0x00008f008c8c7a23 */ /* 0x100fe40000010837 */
[--C-:B------:R-:W-:Y:S01]  /*10270*/  FFMA.FTZ R161, R134, c[0x0][0x23c], -R55.reuse ;  /* 0x00008f0086a17a23 */ /* 0x100fe20000010837 */
[----:B------:R-:W-:Y:S01]  /*10280*/  HMMA.16816.F32.BF16 R24, R28, R26, R12 ;  /* 0x0000001a1c18723c */ /* 0x000fe2000004180c */
[----:B------:R-:W5:Y:S01]  /*10290*/  LDSM.16.MT88.4 R12, [R201+0x5c00] ;  /* 0x005c0000c90c783b */ /* 0x000f620000004200 */
[----:B------:R-:W1:Y:S01]  /*102a0*/  MUFU.EX2 R129, R129 ;  /* 0x0000008100817308 */ /* 0x000e620000000800 */
[--C-:B------:R-:W-:Y:S02]  /*102b0*/  FFMA.FTZ R163, R126, c[0x0][0x23c], -R55.reuse ;  /* 0x00008f007ea37a23 */ /* 0x100fe40000010837 */
[--C-:B------:R-:W-:Y:S02]  /*102c0*/  FFMA.FTZ R134, R138, c[0x0][0x23c], -R55.reuse ;  /* 0x00008f008a867a23 */ /* 0x100fe40000010837 */
[----:B------:R-:W-:Y:S01]  /*102d0*/  F2FP.BF16.PACK_AB R28, R100, R101 ;  /* 0x00000065641c723e */ /* 0x000fe200000010ff */
[--C-:B------:R-:W-:Y:S01]  /*102e0*/  FFMA.FTZ R126, R132, c[0x0][0x23c], -R55.reuse ;  /* 0x00008f00847e7a23 */ /* 0x100fe20000010837 */
[----:B--2---:R-:W-:Y:S01]  /*102f0*/  F2FP.BF16.PACK_AB R29, R125, R130 ;  /* 0x000000827d1d723e */ /* 0x004fe200000010ff */
[----:B------:R-:W-:Y:S01]  /*10300*/  MUFU.EX2 R131, R131 ;  /* 0x0000008300837308 */ /* 0x000fe20000000800 */
[----:B------:R-:W-:Y:S01]  /*10310*/  F2FP.BF16.PACK_AB R30, R96, R99 ;  /* 0x00000063601e723e */ /* 0x000fe200000010ff */
[----:B------:R-:W-:Y:S01]  /*10320*/  FFMA.FTZ R165, R118, c[0x0][0x23c], -R55 ;  /* 0x00008f0076a57a23 */ /* 0x000fe20000010837 */
[----:B----4-:R-:W-:Y:S01]  /*10330*/  F2FP.BF16.PACK_AB R31, R127, R136 ;  /* 0x000000887f1f723e */ /* 0x010fe200000010ff */
[----:B------:R-:W-:-:S02]  /*10340*/  FFMA.FTZ R124, R169, R121, R124 ;  /* 0x00000079a97c7223 */ /* 0x000fc4000001007c */
[----:B------:R-:W-:Y:S02]  /*10350*/  FFMA.FTZ R122, R171, R119, R122 ;  /* 0x00000077ab7a7223 */ /* 0x000fe4000001007a */
[----:B------:R-:W2:Y:S01]  /*10360*/  MUFU.EX2 R144, R144 ;  /* 0x0000009000907308 */ /* 0x000ea20000000800 */
[--C-:B------:R-:W-:Y:S01]  /*10370*/  FFMA.FTZ R116, R116, c[0x0][0x23c], -R55.reuse ;  /* 0x00008f0074747a23 */ /* 0x100fe20000010837 */
[C---:B-1----:R-:W-:Y:S01]  /*10380*/  HMMA.16816.F32.BF16 R16, R28.reuse, R8, R16 ;  /* 0x000000081c10723c */ /* 0x042fe20000041810 */
[----:B------:R-:W-:Y:S02]  /*10390*/  FADD.FTZ R113, R113, R122 ;  /* 0x0000007a71717221 */ /* 0x000fe40000010000 */
[----:B------:R-:W-:Y:S02]  /*103a0*/  FFMA.FTZ R167, R108, c[0x0][0x23c], -R55 ;  /* 0x00008f006ca77a23 */ /* 0x000fe40000010837 */
[----:B------:R-:W-:Y:S01]  /*103b0*/  FADD.FTZ R114, R114, R113 ;  /* 0x0000007172727221 */ /* 0x000fe20000010000 */
[----:B------:R-:W-:Y:S01]  /*103c0*/  MUFU.EX2 R154, R154 ;  /* 0x0000009a009a7308 */ /* 0x000fe20000000800 */
[--C-:B------:R-:W-:Y:S01]  /*103d0*/  FFMA.FTZ R106, R106, c[0x0][0x23c], -R55.reuse ;  /* 0x00008f006a6a7a23 */ /* 0x100fe20000010837 */
[----:B------:R-:W-:Y:S01]  /*103e0*/  HMMA.16816.F32.BF16 R4, R28, R10, R4 ;  /* 0x0000000a1c04723c */ /* 0x000fe20000041804 */
[----:B------:R-:W1:Y:S01]  /*103f0*/  LDSM.16.MT88.4 R8, [R204+0x5c00] ;  /* 0x005c0000cc08783b */ /* 0x000e620000004200 */
[----:B------:R-:W-:-:S02]  /*10400*/  FFMA.FTZ R108, R104, c[0x0][0x23c], -R55 ;  /* 0x00008f00686c7a23 */ /* 0x000fc40000010837 */
[----:B------:R-:W-:Y:S02]  /*10410*/  FADD.FTZ R114, R107, R114 ;  /* 0x000000726b727221 */ /* 0x000fe40000010000 */
[----:B------:R-:W4:Y:S01]  /*10420*/  MUFU.EX2 R135, R135 ;  /* 0x0000008700877308 */ /* 0x000f220000000800 */
        /* <DEDUP_REMOVED lines=22> */
[----:B------:R-:W-:Y:S01]  /*10590*/  FFMA.FTZ R33, R33, c[0x0][0x23c], -R55 ;  /* 0x00008f0021217a23 */ /* 0x000fe20000010837 */
[C---:B-----5:R-:W-:Y:S01]  /*105a0*/  HMMA.16816.F32.BF16 R16, R28.reuse, R12, R16 ;  /* 0x0000000c1c10723c */ /* 0x060fe20000041810 */
[----:B------:R-:W-:Y:S01]  /*105b0*/  FADD.FTZ R136, R136, R125 ;  /* 0x0000007d88887221 */ /* 0x000fe20000010000 */
[----:B------:R-:W2:Y:S01]  /*105c0*/  MUFU.EX2 R143, R143 ;  /* 0x0000008f008f7308 */ /* 0x000ea20000000800 */
[--C-:B------:R-:W-:Y:S02]  /*105d0*/  FFMA.FTZ R32, R32, c[0x0][0x23c], -R55.reuse ;  /* 0x00008f0020207a23 */ /* 0x100fe40000010837 */
        /* <DEDUP_REMOVED lines=9> */
[--C-:B------:R-:W-:Y:S01]  /*10670*/  FFMA.FTZ R48, R48, c[0x0][0x23c], -R55.reuse ;  /* 0x00008f0030307a23 */ /* 0x100fe20000010837 */
[----:B------:R-:W1:Y:S01]  /*10680*/  MUFU.EX2 R166, R166 ;  /* 0x000000a600a67308 */ /* 0x000e620000000800 */
[----:B------:R-:W-:Y:S01]  /*10690*/  FADD.FTZ R131, R131, R146 ;  /* 0x0000009283837221 */ /* 0x000fe20000010000 */
[----:B------:R-:W-:Y:S01]  /*106a0*/  MOV R129, R93 ;  /* 0x0000005d00817202 */ /* 0x000fe20000000f00 */
[----:B------:R-:W-:Y:S02]  /*106b0*/  FFMA.FTZ R171, R34, c[0x0][0x23c], -R55 ;  /* 0x00008f0022ab7a23 */ /* 0x000fe40000010837 */
[----:B------:R-:W-:Y:S01]  /*106c0*/  FADD.FTZ R131, R144, R131 ;  /* 0x0000008390837221 */ /* 0x000fe20000010000 */
[----:B------:R-:W-:Y:S01]  /*106d0*/  HMMA.16816.F32.BF16 R24, R28, R10, R24 ;  /* 0x0000000a1c18723c */ /* 0x000fe20000041818 */
[----:B------:R-:W1:Y:S01]  /*106e0*/  LDSM.16.MT88.4 R8, [R201+0x6400] ;  /* 0x00640000c908783b */ /* 0x000e620000004200 */
[----:B------:R-:W-:Y:S01]  /*106f0*/  MUFU.EX2 R174, R174 ;  /* 0x000000ae00ae7308 */ /* 0x000fe20000000800 */
[----:B------:R-:W-:-:S02]  /*10700*/  FFMA.FTZ R169, R39, c[0x0][0x23c], -R92 ;  /* 0x00008f0027a97a23 */ /* 0x000fc4000001085c */
[----:B------:R-:W-:Y:S02]  /*10710*/  FFMA.FTZ R35, R35, c[0x0][0x23c], -R55 ;  /* 0x00008f0023237a23 */ /* 0x000fe40000010837 */
[----:B------:R-:W-:Y:S02]  /*10720*/  F2FP.BF16.PACK_AB R28, R86, R87 ;  /* 0x00000057561c723e */ /* 0x000fe400000010ff */
[----:B----4-:R-:W-:Y:S01]  /*10730*/  F2FP.BF16.PACK_AB R29, R135, R154 ;  /* 0x0000009a871d723e */ /* 0x010fe200000010ff */
[----:B------:R-:W4:Y:S01]  /*10740*/  MUFU.EX2 R153, R153 ;  /* 0x0000009900997308 */ /* 0x000f220000000800 */
        /* <DEDUP_REMOVED lines=8> */
[C---:B-----5:R-:W-:Y:S06]  /*107d0*/  HMMA.16816.F32.BF16 R184, R28.reuse, R12, R184 ;  /* 0x0000000c1cb8723c */ /* 0x060fec00000418b8 */
[----:B------:R-:W5:Y:S02]  /*107e0*/  MUFU.EX2 R160, R160 ;  /* 0x000000a000a07308 */ /* 0x000f640000000800 */
[----:B------:R-:W-:Y:S01]  /*107f0*/  HMMA.16816.F32.BF16 R24, R28, R14, R24 ;  /* 0x0000000e1c18723c */ /* 0x000fe20000041818 */
[----:B------:R-:W4:Y:S05]  /*10800*/  LDSM.16.MT88.4 R12, [R201+0x6800] ;  /* 0x00680000c90c783b */ /* 0x000f2a0000004200 */
[----:B------:R-:W-:Y:S01]  /*10810*/  MUFU.EX2 R159, R159 ;  /* 0x0000009f009f7308 */ /* 0x000fe20000000800 */
[----:B------:R-:W-:-:S02]  /*10820*/  F2FP.BF16.PACK_AB R28, R82, R83 ;  /* 0x00000053521c723e */ /* 0x000fc400000010ff */
[----:B--2---:R-:W-:Y:S02]  /*10830*/  F2FP.BF16.PACK_AB R29, R143, R162 ;  /* 0x000000a28f1d723e */ /* 0x004fe400000010ff */
[----:B------:R-:W-:Y:S02]  /*10840*/  F2FP.BF16.PACK_AB R30, R80, R81 ;  /* 0x00000051501e723e */ /* 0x000fe400000010ff */
[----:B-1----:R-:W-:Y:S01]  /*10850*/  F2FP.BF16.PACK_AB R31, R166, R145 ;  /* 0x00000091a61f723e */ /* 0x002fe200000010ff */
        /* <DEDUP_REMOVED lines=12> */
[----:B----4-:R-:W-:Y:S01]  /*10920*/  F2FP.BF16.PACK_AB R29, R153, R174 ;  /* 0x000000ae991d723e */ /* 0x010fe200000010ff */
[----:B------:R-:W-:Y:S01]  /*10930*/  MUFU.EX2 R65, R65 ;  /* 0x0000004100417308 */ /* 0x000fe20000000800 */
[----:B------:R-:W-:Y:S02]  /*10940*/  F2FP.BF16.PACK_AB R30, R76, R77 ;  /* 0x0000004d4c1e723e */ /* 0x000fe400000010ff */
[----:B------:R-:W-:-:S05]  /*10950*/  F2FP.BF16.PACK_AB R31, R176, R155 ;  /* 0x0000009bb01f723e */ /* 0x000fca00000010ff */
[----:B------:R-:W-:Y:S02]  /*10960*/  MUFU.EX2 R64, R64 ;  /* 0x0000004000407308 */ /* 0x000fe40000000800 */
[C---:B------:R-:W-:Y:S06]  /*10970*/  HMMA.16816.F32.BF16 R16, R28.reuse, R12, R16 ;  /* 0x0000000c1c10723c */ /* 0x040fec0000041810 */
        /* <DEDUP_REMOVED lines=10> */
[----:B-----5:R-:W-:Y:S02]  /*10a20*/  F2FP.BF16.PACK_AB R29, R160, R157 ;  /* 0x0000009da01d723e */ /* 0x020fe400000010ff */
[----:B------:R-:W-:Y:S02]  /*10a30*/  F2FP.BF16.PACK_AB R30, R72, R73 ;  /* 0x00000049481e723e */ /* 0x000fe400000010ff */
[----:B-1----:R-:W-:Y:S01]  /*10a40*/  F2FP.BF16.PACK_AB R31, R158, R159 ;  /* 0x0000009f9e1f723e */ /* 0x002fe200000010ff */
[----:B------:R-:W-:Y:S06]  /*10a50*/  MUFU.EX2 R63, R63 ;  /* 0x0000003f003f7308 */ /* 0x000fec0000000800 */
[C---:B---3--:R-:W-:Y:S02]  /*10a60*/  HMMA.16816.F32.BF16 R16, R28.reuse, R20, R16 ;  /* 0x000000141c10723c */ /* 0x048fe40000041810 */
[----:B------:R-:W1:Y:S06]  /*10a70*/  MUFU.EX2 R62, R62 ;  /* 0x0000003e003e7308 */ /* 0x000e6c0000000800 */
[C---:B------:R-:W-:Y:S01]  /*10a80*/  HMMA.16816.F32.BF16 R4, R28.reuse, R22, R4 ;  /* 0x000000161c04723c */ /* 0x040fe20000041804 */
[----:B------:R-:W3:Y:S01]  /*10a90*/  LDSM.16.MT88.4 R20, [R204+0x7000] ;  /* 0x00700000cc14783b */ /* 0x000ee20000004200 */
        /* <DEDUP_REMOVED lines=8> */
[----:B------:R-:W5:Y:S01]  /*10b20*/  MUFU.EX2 R167, R167 ;  /* 0x000000a700a77308 */ /* 0x000f620000000800 */
[----:B------:R-:W-:Y:S02]  /*10b30*/  F2FP.BF16.PACK_AB R30, R68, R69 ;  /* 0x00000045441e723e */ /* 0x000fe400000010ff */
[----:B------:R-:W-:-:S05]  /*10b40*/  F2FP.BF16.PACK_AB R31, R161, R140 ;  /* 0x0000008ca11f723e */ /* 0x000fca00000010ff */
[----:B------:R-:W-:Y:S02]  /*10b50*/  MUFU.EX2 R106, R106 ;  /* 0x0000006a006a7308 */ /* 0x000fe40000000800 */
[C---:B--2---:R-:W-:Y:S06]  /*10b60*/  HMMA.16816.F32.BF16 R16, R28.reuse, R8, R16 ;  /* 0x000000081c10723c */ /* 0x044fec0000041810 */
[----:B------:R-:W-:Y:S02]  /*10b70*/  MUFU.EX2 R59, R59 ;  /* 0x0000003b003b7308 */ /* 0x000fe40000000800 */
[C---:B------:R-:W-:Y:S01]  /*10b80*/  HMMA.16816.F32.BF16 R4, R28.reuse, R10, R4 ;  /* 0x0000000a1c04723c */ /* 0x040fe20000041804 */
[----:B------:R-:W2:Y:S05]  /*10b90*/  LDSM.16.MT88.4 R8, [R204+0x7400] ;  /* 0x00740000cc08783b */ /* 0x000eaa0000004200 */
[----:B------:R-:W-:Y:S02]  /*10ba0*/  MUFU.EX2 R58, R58 ;  /* 0x0000003a003a7308 */ /* 0x000fe40000000800 */
[C---:B---3--:R-:W-:Y:S06]  /*10bb0*/  HMMA.16816.F32.BF16 R184, R28.reuse, R20, R184 ;  /* 0x000000141cb8723c */ /* 0x048fec00000418b8 */
[----:B------:R-:W-:Y:S02]  /*10bc0*/  MUFU.EX2 R57, R57 ;  /* 0x0000003900397308 */ /* 0x000fe40000000800 */
[----:B------:R-:W-:Y:S01]  /*10bd0*/  HMMA.16816.F32.BF16 R24, R28, R22, R24 ;  /* 0x000000161c18723c */ /* 0x000fe20000041818 */
[----:B------:R-:W3:Y:S05]  /*10be0*/  LDSM.16.MT88.4 R20, [R201+0x7800] ;  /* 0x00780000c914783b */ /* 0x000eea0000004200 */
[----:B------:R-:W-:Y:S01]  /*10bf0*/  MUFU.EX2 R56, R56 ;  /* 0x0000003800387308 */ /* 0x000fe20000000800 */
[----:B------:R-:W-:-:S02]  /*10c00*/  F2FP.BF16.PACK_AB R28, R66, R67 ;  /* 0x00000043421c723e */ /* 0x000fc400000010ff */
[----:B------:R-:W-:Y:S02]  /*10c10*/  F2FP.BF16.PACK_AB R29, R163, R134 ;  /* 0x00000086a31d723e */ /* 0x000fe400000010ff */
[----:B------:R-:W-:Y:S02]  /*10c20*/  F2FP.BF16.PACK_AB R30, R64, R65 ;  /* 0x00000041401e723e */ /* 0x000fe400000010ff */
[----:B------:R-:W-:Y:S01]  /*10c30*/  F2FP.BF16.PACK_AB R31, R165, R126 ;  /* 0x0000007ea51f723e */ /* 0x000fe200000010ff */
[----:B------:R-:W-:Y:S06]  /*10c40*/  MUFU.EX2 R97, R97 ;  /* 0x0000006100617308 */ /* 0x000fec0000000800 */
[C---:B----4-:R-:W-:Y:S02]  /*10c50*/  HMMA.16816.F32.BF16 R16, R28.reuse, R12, R16 ;  /* 0x0000000c1c10723c */ /* 0x050fe40000041810 */
[----:B------:R-:W-:Y:S05]  /*10c60*/  MUFU.EX2 R0, R0 ;  /* 0x0000000000007308 */ /* 0x000fea0000000800 */
[----:B------:R-:W-:Y:S01]  /*10c70*/  FADD.FTZ R13, R115, R124 ;  /* 0x0000007c730d7221 */ /* 0x000fe20000010000 */
[----:B------:R-:W-:Y:S02]  /*10c80*/  HMMA.16816.F32.BF16 R4, R28, R14, R4 ;  /* 0x0000000e1c04723c */ /* 0x000fe40000041804 */
[----:B------:R-:W4:Y:S01]  /*10c90*/  MUFU.EX2 R115, R108 ;  /* 0x0000006c00737308 */ /* 0x000f220000000800 */
[----:B------:R-:W-:-:S02]  /*10ca0*/  FADD.FTZ R120, R120, R13 ;  /* 0x0000000d78787221 */ /* 0x000fc40000010000 */
[----:B------:R-:W3:Y:S02]  /*10cb0*/  LDSM.16.MT88.4 R12, [R204+0x7800] ;  /* 0x00780000cc0c783b */ /* 0x000ee40000004200 */
[----:B------:R-:W-:Y:S01]  /*10cc0*/  FADD.FTZ R111, R111, R120 ;  /* 0x000000786f6f7221 */ /* 0x000fe20000010000 */
[----:B--2---:R-:W-:Y:S02]  /*10cd0*/  HMMA.16816.F32.BF16 R184, R28, R8, R184 ;  /* 0x000000081cb8723c */ /* 0x004fe400000418b8 */
[----:B------:R-:W-:Y:S01]  /*10ce0*/  MUFU.EX2 R42, R42 ;  /* 0x0000002a002a7308 */ /* 0x000fe20000000800 */
[----:B------:R-:W-:-:S04]  /*10cf0*/  FADD.FTZ R110, R110, R111 ;  /* 0x0000006f6e6e7221 */ /* 0x000fc80000010000 */
[----:B------:R-:W-:Y:S01]  /*10d00*/  FADD.FTZ R98, R105, R110 ;  /* 0x0000006e69627221 */ /* 0x000fe20000010000 */
[----:B------:R-:W-:Y:S01]  /*10d10*/  HMMA.16816.F32.BF16 R24, R28, R10, R24 ;  /* 0x0000000a1c18723c */ /* 0x000fe20000041818 */
[----:B------:R-:W2:Y:S01]  /*10d20*/  LDSM.16.MT88.4 R28, [R201+0x7c00] ;  /* 0x007c0000c91c783b */ /* 0x000ea20000004200 */
[----:B-1----:R-:W-:Y:S01]  /*10d30*/  F2FP.BF16.PACK_AB R8, R62, R63 ;  /* 0x0000003f3e08723e */ /* 0x002fe200000010ff */
[----:B------:R-:W-:Y:S01]  /*10d40*/  FADD.FTZ R103, R103, R98 ;  /* 0x0000006267677221 */ /* 0x000fe20000010000 */
[----:B-----5:R-:W-:Y:S01]  /*10d50*/  F2FP.BF16.PACK_AB R9, R167, R116 ;  /* 0x00000074a709723e */ /* 0x020fe200000010ff */
[----:B------:R-:W-:Y:S01]  /*10d60*/  FFMA.FTZ R98, R3, c[0x0][0x23c], -R55 ;  /* 0x00008f0003627a23 */ /* 0x000fe20000010837 */
[----:B------:R-:W-:Y:S01]  /*10d70*/  MUFU.EX2 R54, R54 ;  /* 0x0000003600367308 */ /* 0x000fe20000000800 */
[----:B------:R-:W-:Y:S01]  /*10d80*/  FADD.FTZ R102, R102, R103 ;  /* 0x0000006766667221 */ /* 0x000fe20000010000 */
[----:B------:R-:W-:Y:S02]  /*10d90*/  F2FP.BF16.PACK_AB R10, R60, R61 ;  /* 0x0000003d3c0a723e */ /* 0x000fe400000010ff */
[----:B----4-:R-:W-:Y:S01]  /*10da0*/  F2FP.BF16.PACK_AB R11, R115, R106 ;  /* 0x0000006a730b723e */ /* 0x010fe200000010ff */
[----:B------:R-:W-:-:S03]  /*10db0*/  FADD.FTZ R101, R101, R102 ;  /* 0x0000006665657221 */ /* 0x000fc60000010000 */
[----:B------:R-:W-:Y:S01]  /*10dc0*/  MUFU.EX2 R95, R95 ;  /* 0x0000005f005f7308 */ /* 0x000fe20000000800 */
[----:B------:R-:W-:Y:S02]  /*10dd0*/  FADD.FTZ R100, R100, R101 ;  /* 0x0000006564647221 */ /* 0x000fe40000010000 */
[----:B---3--:R-:W-:Y:S02]  /*10de0*/  HMMA.16816.F32.BF16 R16, R8, R20, R16 ;  /* 0x000000140810723c */ /* 0x008fe40000041810 */
[----:B------:R-:W-:-:S03]  /*10df0*/  FADD.FTZ R3, R99, R100 ;  /* 0x0000006463037221 */ /* 0x000fc60000010000 */
[----:B------:R-:W1:Y:S01]  /*10e00*/  MUFU.EX2 R99, R98 ;  /* 0x0000006200637308 */ /* 0x000e620000000800 */
[----:B------:R-:W-:Y:S02]  /*10e10*/  FADD.FTZ R96, R96, R3 ;  /* 0x0000000360607221 */ /* 0x000fe40000010000 */
[C---:B------:R-:W-:Y:S01]  /*10e20*/  HMMA.16816.F32.BF16 R4, R8.reuse, R22, R4 ;  /* 0x000000160804723c */ /* 0x040fe20000041804 */
[----:B------:R-:W3:Y:S01]  /*10e30*/  LDSM.16.MT88.4 R20, [R204+0x7c00] ;  /* 0x007c0000cc14783b */ /* 0x000ee20000004200 */
[----:B------:R-:W-:Y:S02]  /*10e40*/  FADD.FTZ R91, R91, R96 ;  /* 0x000000605b5b7221 */ /* 0x000fe40000010000 */
[----:B------:R-:W-:Y:S01]  /*10e50*/  FFMA.FTZ R3, R51, c[0x0][0x23c], -R92 ;  /* 0x00008f0033037a23 */ /* 0x000fe2000001085c */
[----:B------:R-:W-:Y:S01]  /*10e60*/  MUFU.EX2 R123, R123 ;  /* 0x0000007b007b7308 */ /* 0x000fe20000000800 */
[----:B------:R-:W-:Y:S02]  /*10e70*/  FADD.FTZ R90, R90, R91 ;  /* 0x0000005b5a5a7221 */ /* 0x000fe40000010000 */
[----:B------:R-:W-:Y:S01]  /*10e80*/  HMMA.16816.F32.BF16 R184, R8, R12, R184 ;  /* 0x0000000c08b8723c */ /* 0x000fe200000418b8 */
[----:B------:R-:W-:-:S02]  /*10e90*/  FFMA.FTZ R51, R44, c[0x0][0x23c], -R55 ;  /* 0x00008f002c337a23 */ /* 0x000fc40000010837 */
[----:B------:R-:W-:Y:S02]  /*10ea0*/  FADD.FTZ R89, R89, R90 ;  /* 0x0000005a59597221 */ /* 0x000fe40000010000 */
[----:B------:R-:W-:Y:S01]  /*10eb0*/  MUFU.EX2 R142, R142 ;  /* 0x0000008e008e7308 */ /* 0x000fe20000000800 */
[----:B------:R-:W-:Y:S02]  /*10ec0*/  FFMA.FTZ R44, R41, c[0x0][0x23c], -R92 ;  /* 0x00008f00292c7a23 */ /* 0x000fe4000001085c */
[----:B------:R-:W-:Y:S01]  /*10ed0*/  HMMA.16816.F32.BF16 R24, R8, R14, R24 ;  /* 0x0000000e0818723c */ /* 0x000fe20000041818 */
[----:B------:R-:W-:Y:S01]  /*10ee0*/  FADD.FTZ R88, R88, R89 ;  /* 0x0000005958587221 */ /* 0x000fe20000010000 */
[----:B------:R-:W4:Y:S01]  /*10ef0*/  LDSM.16.MT88.4 R12, [R201+0x8000] ;  /* 0x00800000c90c783b */ /* 0x000f220000004200 */
[--C-:B------:R-:W-:Y:S02]  /*10f00*/  FFMA.FTZ R41, R46, c[0x0][0x23c], -R55.reuse ;  /* 0x00008f002e297a23 */ /* 0x100fe40000010837 */
[----:B------:R-:W-:Y:S01]  /*10f10*/  FADD.FTZ R87, R87, R88 ;  /* 0x0000005857577221 */ /* 0x000fe20000010000 */
[----:B------:R-:W-:Y:S01]  /*10f20*/  MUFU.EX2 R51, R51 ;  /* 0x0000003300337308 */ /* 0x000fe20000000800 */
[----:B------:R-:W-:Y:S01]  /*10f30*/  F2FP.BF16.PACK_AB R8, R58, R59 ;  /* 0x0000003b3a08723e */ /* 0x000fe200000010ff */
[----:B------:R-:W-:Y:S01]  /*10f40*/  FFMA.FTZ R46, R38, c[0x0][0x23c], -R55 ;  /* 0x00008f00262e7a23 */ /* 0x000fe20000010837 */
[----:B------:R-:W-:Y:S01]  /*10f50*/  F2FP.BF16.PACK_AB R9, R0, R97 ;  /* 0x000000610009723e */ /* 0x000fe200000010ff */
[----:B------:R-:W-:Y:S01]  /*10f60*/  FADD.FTZ R86, R86, R87 ;  /* 0x0000005756567221 */ /* 0x000fe20000010000 */
[----:B------:R-:W-:Y:S01]  /*10f70*/  F2FP.BF16.PACK_AB R10, R56, R57 ;  /* 0x00000039380a723e */ /* 0x000fe200000010ff */
[----:B------:R-:W-:Y:S01]  /*10f80*/  FFMA.FTZ R38, R40, c[0x0][0x23c], -R92 ;  /* 0x00008f0028267a23 */ /* 0x000fe2000001085c */
[----:B-1----:R-:W-:Y:S01]  /*10f90*/  F2FP.BF16.PACK_AB R11, R99, R42 ;  /* 0x0000002a630b723e */ /* 0x002fe200000010ff */
[----:B------:R-:W-:Y:S01]  /*10fa0*/  FADD.FTZ R85, R85, R86 ;  /* 0x0000005655557221 */ /* 0x000fe20000010000 */
[----:B------:R-:W1:Y:S01]  /*10fb0*/  MUFU.EX2 R2, R2 ;  /* 0x0000000200027308 */ /* 0x000e620000000800 */
[----:B------:R-:W-:-:S02]  /*10fc0*/  FFMA.FTZ R40, R49, c[0x0][0x23c], -R55 ;  /* 0x00008f0031287a23 */ /* 0x000fc40000010837 */
[----:B------:R-:W-:Y:S02]  /*10fd0*/  FADD.FTZ R84, R84, R85 ;  /* 0x0000005554547221 */ /* 0x000fe40000010000 */
[C---:B--2---:R-:W-:Y:S01]  /*10fe0*/  HMMA.16816.F32.BF16 R16, R8.reuse, R28, R16 ;  /* 0x0000001c0810723c */ /* 0x044fe20000041810 */
[----:B------:R-:W-:Y:S02]  /*10ff0*/  FFMA.FTZ R49, R36, c[0x0][0x23c], -R55 ;  /* 0x00008f0024317a23 */ /* 0x000fe40000010837 */
[----:B------:R-:W-:Y:S01]  /*11000*/  FADD.FTZ R83, R83, R84 ;  /* 0x0000005453537221 */ /* 0x000fe20000010000 */
[----:B------:R-:W-:Y:S03]  /*11010*/  MUFU.EX2 R43, R43 ;  /* 0x0000002b002b7308 */ /* 0x000fe60000000800 */
[----:B------:R-:W-:Y:S01]  /*11020*/  FADD.FTZ R28, R154, R131 ;  /* 0x000000839a1c7221 */ /* 0x000fe20000010000 */
[----:B---3--:R-:W-:Y:S01]  /*11030*/  HMMA.16816.F32.BF16 R184, R8, R20, R184 ;  /* 0x0000001408b8723c */ /* 0x008fe200000418b8 */
[----:B------:R-:W-:Y:S01]  /*11040*/  FADD.FTZ R82, R82, R83 ;  /* 0x0000005352527221 */ /* 0x000fe20000010000 */
[----:B------:R-:W-:Y:S01]  /*11050*/  MOV R131, R94 ;  /* 0x0000005e00837202 */ /* 0x000fe20000000f00 */
[----:B------:R-:W-:Y:S01]  /*11060*/  FADD.FTZ R28, R135, R28 ;  /* 0x0000001c871c7221 */ /* 0x000fe20000010000 */
[----:B------:R-:W2:Y:S01]  /*11070*/  MUFU.EX2 R86, R33 ;  /* 0x0000002100567308 */ /* 0x000ea20000000800 */
        /* <DEDUP_REMOVED lines=10> */
[----:B------:R-:W3:Y:S01]  /*11120*/  LDSM.16.MT88.4 R28, [R204+0x8000] ;  /* 0x00800000cc1c783b */ /* 0x000ee20000004200 */
[----:B------:R-:W-:Y:S01]  /*11130*/  FADD.FTZ R20, R143, R20 ;  /* 0x000000148f147221 */ /* 0x000fe20000010000 */
[----:B------:R-:W5:Y:S01]  /*11140*/  MUFU.EX2 R168, R168 ;  /* 0x000000a800a87308 */ /* 0x000f620000000800 */
[----:B------:R-:W-:-:S02]  /*11150*/  FADD.FTZ R77, R77, R78 ;  /* 0x0000004e4d4d7221 */ /* 0x000fc40000010000 */
[----:B------:R-:W-:Y:S01]  /*11160*/  FADD.FTZ R145, R145, R20 ;  /* 0x0000001491917221 */ /* 0x000fe20000010000 */
[----:B------:R-:W-:Y:S01]  /*11170*/  F2FP.BF16.PACK_AB R8, R95, R54 ;  /* 0x000000365f08723e */ /* 0x000fe200000010ff */
[----:B------:R-:W-:Y:S01]  /*11180*/  FADD.FTZ R76, R76, R77 ;  /* 0x0000004d4c4c7221 */ /* 0x000fe20000010000 */
[----:B-1----:R-:W-:Y:S01]  /*11190*/  F2FP.BF16.PACK_AB R9, R2, R51 ;  /* 0x000000330209723e */ /* 0x002fe200000010ff */
[----:B------:R-:W-:Y:S01]  /*111a0*/  FADD.FTZ R145, R166, R145 ;  /* 0x00000091a6917221 */ /* 0x000fe20000010000 */
[----:B------:R-:W-:Y:S01]  /*111b0*/  F2FP.BF16.PACK_AB R10, R142, R123 ;  /* 0x0000007b8e0a723e */ /* 0x000fe200000010ff */
[----:B------:R-:W-:Y:S01]  /*111c0*/  FADD.FTZ R75, R75, R76 ;  /* 0x0000004c4b4b7221 */ /* 0x000fe20000010000 */
[----:B--2---:R-:W-:Y:S01]  /*111d0*/  F2FP.BF16.PACK_AB R11, R86, R43 ;  /* 0x0000002b560b723e */ /* 0x004fe200000010ff */
[----:B------:R-:W-:Y:S01]  /*111e0*/  FADD.FTZ R174, R174, R145 ;  /* 0x00000091aeae7221 */ /* 0x000fe20000010000 */
[----:B------:R-:W-:Y:S01]  /*111f0*/  LDSM.16.MT88.4 R20, [R201+0x8400] ;  /* 0x00840000c914783b */ /* 0x000fe20000004200 */
[----:B------:R-:W-:Y:S01]  /*11200*/  FADD.FTZ R74, R74, R75 ;  /* 0x0000004b4a4a7221 */ /* 0x000fe20000010000 */
[----:B------:R-:W-:Y:S01]  /*11210*/  MUFU.EX2 R147, R147 ;  /* 0x0000009300937308 */ /* 0x000fe20000000800 */
[----:B------:R-:W-:-:S02]  /*11220*/  FADD.FTZ R174, R153, R174 ;  /* 0x000000ae99ae7221 */ /* 0x000fc40000010000 */
[----:B------:R-:W-:Y:S01]  /*11230*/  FADD.FTZ R73, R73, R74 ;  /* 0x0000004a49497221 */ /* 0x000fe20000010000 */
[C---:B----4-:R-:W-:Y:S01]  /*11240*/  HMMA.16816.F32.BF16 R16, R8.reuse, R12, R16 ;  /* 0x0000000c0810723c */ /* 0x050fe20000041810 */
[----:B------:R-:W-:Y:S02]  /*11250*/  FADD.FTZ R155, R155, R174 ;  /* 0x000000ae9b9b7221 */ /* 0x000fe40000010000 */
[----:B------:R-:W-:Y:S01]  /*11260*/  FADD.FTZ R72, R72, R73 ;  /* 0x0000004948487221 */ /* 0x000fe20000010000 */
[----:B------:R-:W1:Y:S01]  /*11270*/  MUFU.EX2 R180, R180 ;  /* 0x000000b400b47308 */ /* 0x000e620000000800 */
        /* <DEDUP_REMOVED lines=11> */
[----:B---3--:R-:W-:Y:S01]  /*11330*/  HMMA.16816.F32.BF16 R24, R8, R30, R24 ;  /* 0x0000001e0818723c */ /* 0x008fe20000041818 */
[----:B------:R-:W-:Y:S01]  /*11340*/  FADD.FTZ R158, R158, R159 ;  /* 0x0000009f9e9e7221 */ /* 0x000fe20000010000 */
[----:B------:R-:W3:Y:S01]  /*11350*/  MUFU.EX2 R32, R32 ;  /* 0x0000002000207308 */ /* 0x000ee20000000800 */
[----:B------:R-:W-:Y:S02]  /*11360*/  FADD.FTZ R67, R67, R68 ;  /* 0x0000004443437221 */ /* 0x000fe40000010000 */
[----:B------:R-:W-:-:S02]  /*11370*/  FADD.FTZ R137, R137, R158 ;  /* 0x0000009e89897221 */ /* 0x000fc40000010000 */
[----:B------:R-:W-:Y:S01]  /*11380*/  FADD.FTZ R66, R66, R67 ;  /* 0x0000004342427221 */ /* 0x000fe20000010000 */
[----:B------:R-:W-:Y:S01]  /*11390*/  HMMA.16816.F32.BF16 R184, R8, R28, R184 ;  /* 0x0000001c08b8723c */ /* 0x000fe200000418b8 */
[----:B------:R-:W-:Y:S01]  /*113a0*/  FADD.FTZ R137, R152, R137 ;  /* 0x0000008998897221 */ /* 0x000fe20000010000 */
[----:B------:R-:W-:Y:S01]  /*113b0*/  MUFU.EX2 R45, R45 ;  /* 0x0000002d002d7308 */ /* 0x000fe20000000800 */
[----:B------:R-:W4:Y:S01]  /*113c0*/  LDSM.16.MT88.4 R28, [R201+0x8800] ;  /* 0x00880000c91c783b */ /* 0x000f220000004200 */
[----:B------:R-:W-:Y:S02]  /*113d0*/  FADD.FTZ R65, R65, R66 ;  /* 0x0000004241417221 */ /* 0x000fe40000010000 */
        /* <DEDUP_REMOVED lines=9> */
[----:B------:R-:W-:Y:S02]  /*11470*/  FADD.FTZ R62, R62, R63 ;  /* 0x0000003f3e3e7221 */ /* 0x000fe40000010000 */
[----:B------:R-:W-:Y:S01]  /*11480*/  FADD.FTZ R163, R163, R134 ;  /* 0x00000086a3a37221 */ /* 0x000fe20000010000 */
[----:B------:R-:W-:Y:S01]  /*11490*/  MUFU.EX2 R133, R133 ;  /* 0x0000008500857308 */ /* 0x000fe20000000800 */
[----:B------:R-:W-:Y:S02]  /*114a0*/  FADD.FTZ R61, R61, R62 ;  /* 0x0000003e3d3d7221 */ /* 0x000fe40000010000 */
[----:B------:R-:W-:Y:S02]  /*114b0*/  FADD.FTZ R126, R126, R163 ;  /* 0x000000a37e7e7221 */ /* 0x000fe40000010000 */
[----:B------:R-:W-:-:S02]  /*114c0*/  FADD.FTZ R60, R60, R61 ;  /* 0x0000003d3c3c7221 */ /* 0x000fc40000010000 */
[----:B------:R-:W-:Y:S01]  /*114d0*/  FADD.FTZ R165, R165, R126 ;  /* 0x0000007ea5a57221 */ /* 0x000fe20000010000 */
[----:B-1----:R-:W-:Y:S01]  /*114e0*/  F2FP.BF16.PACK_AB R11, R46, R45 ;  /* 0x0000002d2e0b723e */ /* 0x002fe200000010ff */
[----:B------:R-:W1:Y:S01]  /*114f0*/  MUFU.EX2 R104, R104 ;  /* 0x0000006800687308 */ /* 0x000e620000000800 */
[----:B------:R-:W-:Y:S02]  /*11500*/  FADD.FTZ R59, R59, R60 ;  /* 0x0000003c3b3b7221 */ /* 0x000fe40000010000 */
[----:B------:R-:W-:Y:S02]  /*11510*/  FADD.FTZ R116, R116, R165 ;  /* 0x000000a574747221 */ /* 0x000fe40000010000 */
[----:B------:R-:W-:Y:S01]  /*11520*/  FADD.FTZ R58, R58, R59 ;  /* 0x0000003b3a3a7221 */ /* 0x000fe20000010000 */
[C---:B--2---:R-:W-:Y:S01]  /*11530*/  HMMA.16816.F32.BF16 R24, R8.reuse, R14, R24 ;  /* 0x0000000e0818723c */ /* 0x044fe20000041818 */
[----:B------:R-:W-:Y:S01]  /*11540*/  FADD.FTZ R167, R167, R116 ;  /* 0x00000074a7a77221 */ /* 0x000fe20000010000 */
[----:B------:R-:W-:Y:S05]  /*11550*/  MUFU.EX2 R3, R3 ;  /* 0x0000000300037308 */ /* 0x000fea0000000800 */
[----:B------:R-:W-:Y:S01]  /*11560*/  FADD.FTZ R14, R106, R167 ;  /* 0x000000a76a0e7221 */ /* 0x000fe20000010000 */
[----:B------:R-:W-:Y:S01]  /*11570*/  HMMA.16816.F32.BF16 R16, R8, R20, R16 ;  /* 0x000000140810723c */ /* 0x000fe20000041810 */
[----:B------:R-:W-:Y:S01]  /*11580*/  FADD.FTZ R15, R57, R58 ;  /* 0x0000003a390f7221 */ /* 0x000fe20000010000 */
[----:B------:R-:W2:Y:S01]  /*11590*/  MUFU.EX2 R44, R44 ;  /* 0x0000002c002c7308 */ /* 0x000ea20000000800 */
[----:B------:R-:W-:-:S02]  /*115a0*/  FADD.FTZ R14, R115, R14 ;  /* 0x0000000e730e7221 */ /* 0x000fc40000010000 */
        /* <DEDUP_REMOVED lines=9> */
[----:B------:R-:W-:Y:S01]  /*11640*/  FADD.FTZ R34, R95, R54 ;  /* 0x000000365f227221 */ /* 0x000fe20000010000 */
[----:B------:R-:W5:Y:S01]  /*11650*/  MUFU.EX2 R37, R37 ;  /* 0x0000002500257308 */ /* 0x000f620000000800 */
[----:B------:R-:W-:-:S02]  /*11660*/  FADD.FTZ R42, R99, R42 ;  /* 0x0000002a632a7221 */ /* 0x000fc40000010000 */
[----:B------:R-:W-:Y:S02]  /*11670*/  FADD.FTZ R123, R123, R34 ;  /* 0x000000227b7b7221 */ /* 0x000fe40000010000 */
[----:B-1----:R-:W-:Y:S01]  /*11680*/  F2FP.BF16.PACK_AB R8, R104, R133 ;  /* 0x000000856808723e */ /* 0x002fe200000010ff */
[----:B------:R-:W-:Y:S01]  /*11690*/  FADD.FTZ R51, R51, R42 ;  /* 0x0000002a33337221 */ /* 0x000fe20000010000 */
[----:B--2---:R-:W-:Y:S01]  /*116a0*/  F2FP.BF16.PACK_AB R10, R44, R3 ;  /* 0x000000032c0a723e */ /* 0x004fe200000010ff */
[----:B------:R-:W-:Y:S01]  /*116b0*/  MUFU.EX2 R48, R48 ;  /* 0x0000003000307308 */ /* 0x000fe20000000800 */
[----:B------:R-:W-:Y:S02]  /*116c0*/  FFMA.FTZ R12, R52, c[0x0][0x23c], -R92 ;  /* 0x00008f00340c7a23 */ /* 0x000fe4000001085c */
[----:B------:R-:W-:Y:S02]  /*116d0*/  FADD.FTZ R2, R2, R51 ;  /* 0x0000003302027221 */ /* 0x000fe40000010000 */
[----:B------:R-:W-:-:S02]  /*116e0*/  FFMA.FTZ R13, R47, c[0x0][0x23c], -R55 ;  /* 0x00008f002f0d7a23 */ /* 0x000fc40000010837 */
[----:B------:R-:W-:Y:S01]  /*116f0*/  FADD.FTZ R43, R43, R2 ;  /* 0x000000022b2b7221 */ /* 0x000fe20000010000 */
[----:B------:R-:W1:Y:S01]  /*11700*/  MUFU.EX2 R49, R49 ;  /* 0x0000003100317308 */ /* 0x000e620000000800 */
[----:B-----5:R-:W-:Y:S01]  /*11710*/  F2FP.BF16.PACK_AB R9, R37, R40 ;  /* 0x000000282509723e */ /* 0x020fe200000010ff */
        /* <DEDUP_REMOVED lines=13> */
[----:B----4-:R-:W-:Y:S01]  /*117f0*/  HMMA.16816.F32.BF16 R16, R8, R28, R16 ;  /* 0x0000001c0810723c */ /* 0x010fe20000041810 */
[----:B------:R-:W-:Y:S01]  /*11800*/  FADD.FTZ R15, R46, R15 ;  /* 0x0000000f2e0f7221 */ /* 0x000fe20000010000 */
[----:B------:R-:W-:Y:S01]  /*11810*/  MUFU.EX2 R12, R12 ;  /* 0x0000000c000c7308 */ /* 0x000fe20000000800 */
[----:B------:R-:W-:-:S02]  /*11820*/  FADD.FTZ R133, R133, R180 ;  /* 0x000000b485857221 */ /* 0x000fc40000010000 */
[----:B------:R-:W-:Y:S02]  /*11830*/  FADD.FTZ R40, R40, R15 ;  /* 0x0000000f28287221 */ /* 0x000fe40000010000 */
[----:B------:R-:W-:Y:S01]  /*11840*/  FADD.FTZ R104, R104, R133 ;  /* 0x0000008568687221 */ /* 0x000fe20000010000 */
[C---:B------:R-:W-:Y:S01]  /*11850*/  HMMA.16816.F32.BF16 R28, R8.reuse, R30, R4 ;  /* 0x0000001e081c723c */ /* 0x040fe20000041804 */
[----:B------:R-:W2:Y:S01]  /*11860*/  LDSM.16.MT88.4 R4, [R204+0x8c00] ;  /* 0x008c0000cc04783b */ /* 0x000ea20000004200 */
[----:B------:R-:W4:Y:S01]  /*11870*/  MUFU.EX2 R169, R169 ;  /* 0x000000a900a97308 */ /* 0x000f220000000800 */
[----:B------:R-:W-:Y:S02]  /*11880*/  FADD.FTZ R37, R37, R40 ;  /* 0x0000002825257221 */ /* 0x000fe40000010000 */
[----:B------:R-:W-:Y:S02]  /*11890*/  FADD.FTZ R3, R3, R104 ;  /* 0x0000006803037221 */ /* 0x000fe40000010000 */
[----:B------:R-:W-:Y:S01]  /*118a0*/  FADD.FTZ R2, R48, R37 ;  /* 0x0000002530027221 */ /* 0x000fe20000010000 */
[----:B---3--:R-:W-:Y:S01]  /*118b0*/  HMMA.16816.F32.BF16 R184, R8, R20, R184 ;  /* 0x0000001408b8723c */ /* 0x008fe200000418b8 */
[----:B------:R-:W-:Y:S01]  /*118c0*/  FADD.FTZ R44, R44, R3 ;  /* 0x000000032c2c7221 */ /* 0x000fe20000010000 */
[----:B------:R-:W-:Y:S01]  /*118d0*/  MUFU.EX2 R13, R13 ;  /* 0x0000000d000d7308 */ /* 0x000fe20000000800 */
[----:B------:R-:W-:-:S05]  /*118e0*/  FADD.FTZ R2, R49, R2 ;  /* 0x0000000231027221 */ /* 0x000fca0000010000 */
[----:B------:R-:W-:Y:S02]  /*118f0*/  HMMA.16816.F32.BF16 R24, R8, R22, R24 ;  /* 0x000000160818723c */ /* 0x000fe40000041818 */
[----:B------:R-:W3:Y:S05]  /*11900*/  MUFU.EX2 R14, R35 ;  /* 0x00000023000e7308 */ /* 0x000eea0000000800 */
[C---:B-1----:R-:W-:Y:S01]  /*11910*/  F2FP.BF16.PACK_AB R8, R38.reuse, R33 ;  /* 0x000000212608723e */ /* 0x042fe200000010ff */
[----:B------:R-:W-:Y:S01]  /*11920*/  FADD.FTZ R33, R33, R44 ;  /* 0x0000002c21217221 */ /* 0x000fe20000010000 */
[----:B----4-:R-:W-:Y:S01]  /*11930*/  F2FP.BF16.PACK_AB R10, R169, R12 ;  /* 0x0000000ca90a723e */ /* 0x010fe200000010ff */
[----:B------:R-:W-:Y:S02]  /*11940*/  MUFU.EX2 R0, R0 ;  /* 0x0000000000007308 */ /* 0x000fe40000000800 */
[----:B------:R-:W-:-:S04]  /*11950*/  FADD.FTZ R33, R38, R33 ;  /* 0x0000002126217221 */ /* 0x000fc80000010000 */
[----:B------:R-:W-:Y:S02]  /*11960*/  FADD.FTZ R12, R12, R33 ;  /* 0x000000210c0c7221 */ /* 0x000fe40000010000 */
[----:B------:R-:W1:Y:S01]  /*11970*/  MUFU.EX2 R171, R171 ;  /* 0x000000ab00ab7308 */ /* 0x000e620000000800 */
[C---:B---3--:R-:W-:Y:S01]  /*11980*/  F2FP.BF16.PACK_AB R9, R14.reuse, R13 ;  /* 0x0000000d0e09723e */ /* 0x048fe200000010ff */
[----:B------:R-:W-:Y:S02]  /*11990*/  FADD.FTZ R13, R13, R2 ;  /* 0x000000020d0d7221 */ /* 0x000fe40000010000 */
[----:B------:R-:W-:Y:S02]  /*119a0*/  FADD.FTZ R169, R169, R12 ;  /* 0x0000000ca9a97221 */ /* 0x000fe40000010000 */
[----:B------:R-:W-:Y:S01]  /*119b0*/  FADD.FTZ R13, R14, R13 ;  /* 0x0000000d0e0d7221 */ /* 0x000fe20000010000 */
[----:B-1----:R-:W-:-:S03]  /*119c0*/  F2FP.BF16.PACK_AB R11, R171, R0 ;  /* 0x00000000ab0b723e */ /* 0x002fc600000010ff */
[----:B------:R-:W-:-:S04]  /*119d0*/  FADD.FTZ R0, R0, R13 ;  /* 0x0000000d00007221 */ /* 0x000fc80000010000 */
[----:B------:R-:W-:Y:S01]  /*119e0*/  FADD.FTZ R171, R171, R0 ;  /* 0x00000000abab7221 */ /* 0x000fe20000010000 */
[C---:B------:R-:W-:Y:S08]  /*119f0*/  HMMA.16816.F32.BF16 R192, R8.reuse, R188, R16 ;  /* 0x000000bc08c0723c */ /* 0x040ff00000041810 */
[C---:B------:R-:W-:Y:S08]  /*11a00*/  HMMA.16816.F32.BF16 R188, R8.reuse, R190, R28 ;  /* 0x000000be08bc723c */ /* 0x040ff0000004181c */
[C---:B--2---:R-:W-:Y:S08]  /*11a10*/  HMMA.16816.F32.BF16 R184, R8.reuse, R4, R184 ;  /* 0x0000000408b8723c */ /* 0x044ff000000418b8 */
[----:B------:R-:W-:Y:S08]  /*11a20*/  HMMA.16816.F32.BF16 R180, R8, R6, R24 ;  /* 0x0000000608b4723c */ /* 0x000ff00000041818 */
.L_x_1718:
[----:B------:R-:W-:Y:S01]  /*11a30*/  ISETP.GE.AND P0, PT, R172, 0x1, PT ;  /* 0x00000001ac00780c */ /* 0x000fe20003f06270 */
[----:B------:R-:W-:-:S12]  /*11a40*/  ULDC.64 UR10, c[0x0][0x118] ;  /* 0x00004600000a7ab9 */ /* 0x000fd80000000a00 */
[----:B------:R-:W-:Y:S05]  /*11a50*/  @!P0 BRA `(.L_x_1726) ;  /* 0x000066a000008947 */ /* 0x000fea0003800000 */
[----:B------:R-:W-:Y:S02]  /*11a60*/  MOV R173, R129 ;  /* 0x0000008100ad7202 */ /* 0x000fe40000000f00 */
[----:B------:R-:W-:Y:S02]  /*11a70*/  MOV R174, R131 ;  /* 0x0000008300ae7202 */ /* 0x000fe40000000f00 */
[----:B------:R-:W-:-:S04]  /*11a80*/  MOV R200, c[0x0][0x1a0] ;  /* 0x0000680000c87a02 */ /* 0x000fc80000000f00 */
.L_x_1730:
        /* <DEDUP_REMOVED lines=49> */
[----:B------:R-:W-:Y:S01]  /*11da0*/  IMAD.MOV.U32 R3, RZ, RZ, c[0x0][0x2d0] ;  /* 0x0000b400ff037624 */ /* 0x000fe200078e00ff */
[----:B------:R-:W2:Y:S03]  /*11db0*/  LDG.E R4, [R12.64] ;  /* 0x0000000a0c047981 */ /* 0x000ea6000c1e1900 */
[----:B------:R-:W-:Y:S01]  /*11dc0*/  IMAD R0, R2, R3, -0x100 ;  /* 0xffffff0002007424 */ /* 0x000fe200078e0203 */
[----:B------:R-:W2:Y:S03]  /*11dd0*/  LDG.E R7, [R10.64] ;  /* 0x0000000a0a077981 */ /* 0x000ea6000c1e1900 */
[C---:B------:R-:W-:Y:S01]  /*11de0*/  IMAD.WIDE.U32 R160, R0.reuse, c[0x0][0x1a0], RZ ;  /* 0x0000680000a07a25 */ /* 0x040fe200078e00ff */
        /* <DEDUP_REMOVED lines=10> */
.L_x_1727:
[----:B------:R-:W-:Y:S02]  /*11e90*/  ISETP.GE.AND P2, PT, R196, c[0x0][0x220], PT ;  /* 0x00008800c4007a0c */ /* 0x000fe40003f46270 */
[C---:B------:R-:W-:Y:S04]  /*11ea0*/  LEA R152, P4, R160.reuse, R206, 0x1 ;  /* 0x000000cea0987211 */ /* 0x040fe800078808ff */
[CC--:B------:R-:W-:Y:S07]  /*11eb0*/  LEA.HI.X R153, R160.reuse, R207.reuse, R161, 0x1, P4 ;  /* 0x000000cfa0997211 */ /* 0x0c0fee00020f0ca1 */
[----:B------:R-:W-:Y:S01]  /*11ec0*/  @P2 STS.64 [R177+0x5008], RZ ;  /* 0x005008ffb1002388 */ /* 0x000fe20000000a00 */
[----:B------:R-:W-:Y:S02]  /*11ed0*/  @!P2 IADD3 R155, P3, R160, UR5, RZ ;  /* 0x00000005a09bac10 */ /* 0x000fe4000ff7e0ff */
[C---:B------:R-:W-:Y:S02]  /*11ee0*/  @!P2 LEA R157, P0, R200.reuse, R160, 0x6 ;  /* 0x000000a0c89da211 */ /* 0x040fe400078030ff */
[----:B------:R-:W-:Y:S01]  /*11ef0*/  @!P2 IADD3.X R154, R161, UR7, RZ, P3, !PT ;  /* 0x00000007a19aac10 */ /* 0x000fe20009ffe4ff */
[----:B------:R-:W-:Y:S01]  /*11f00*/  @P2 STS [R177+0x5000], RZ ;  /* 0x005000ffb1002388 */ /* 0x000fe20000000800 */
[CC--:B------:R-:W-:Y:S02]  /*11f10*/  @!P2 LEA R210, P3, R155.reuse, R206.reuse, 0x1 ;  /* 0x000000ce9bd2a211 */ /* 0x0c0fe400078608ff */
[----:B------:R-:W-:Y:S01]  /*11f20*/  @!P2 MOV R156, c[0x0][0x1a4] ;  /* 0x00006900009caa02 */ /* 0x000fe20000000f00 */
[----:B------:R-:W-:Y:S01]  /*11f30*/  @P2 STS [R177+0x5004], RZ ;  /* 0x005004ffb1002388 */ /* 0x000fe20000000800 */
[----:B------:R-:W-:Y:S02]  /*11f40*/  @!P2 LEA.HI.X R211, R155, R207, R154, 0x1, P3 ;  /* 0x000000cf9bd3a211 */ /* 0x000fe400018f0c9a */
[C---:B------:R-:W-:Y:S01]  /*11f50*/  @!P2 LEA.HI.X R156, R200.reuse, R161, R156, 0x6, P0 ;  /* 0x000000a1c89ca211 */ /* 0x040fe200000f349c */
[----:B------:R-:W-:Y:S01]  /*11f60*/  @!PT LDS RZ, [RZ] ;  /* 0x00000000fffff984 */ /* 0x000fe20000000800 */
[----:B------:R-:W-:Y:S01]  /*11f70*/  @!PT LDS RZ, [RZ] ;  /* 0x00000000fffff984 */ /* 0x000fe20000000800 */
[----:B------:R-:W-:Y:S01]  /*11f80*/  @!PT LDS RZ, [RZ] ;  /* 0x00000000fffff984 */ /* 0x000fe20000000800 */
[----:B------:R1:W-:Y:S01]  /*11f90*/  @!P2 LDGSTS.E.BYPASS.LTC128B.128 [R177+0x5000], [R152.64] ;  /* 0x0500000098b1afae */ /* 0x0003e2000b901d4a */
[C---:B------:R-:W-:Y:S02]  /*11fa0*/  @!P2 LEA R208, P0, R157.reuse, R206, 0x1 ;  /* 0x000000ce9dd0a211 */ /* 0x040fe400078008ff */
[-C--:B------:R-:W-:Y:S02]  /*11fb0*/  @!P2 MOV R166, R160.reuse ;  /* 0x000000a000a6a202 */ /* 0x080fe40000000f00 */
[----:B------:R-:W-:Y:S02]  /*11fc0*/  @!P2 LEA.HI.X R209, R157, R207, R156, 0x1, P0 ;  /* 0x000000cf9dd1a211 */ /* 0x000fe400000f0c9c */
[CC--:B------:R-:W-:Y:S01]  /*11fd0*/  @!P2 LEA R159, P0, R200.reuse, R160.reuse, 0x7 ;  /* 0x000000a0c89fa211 */ /* 0x0c0fe200078038ff */
[----:B------:R-:W-:Y:S01]  /*11fe0*/  @P2 STS.128 [R177+0x5800], RZ ;  /* 0x005800ffb1002388 */ /* 0x000fe20000000c00 */
[-C--:B------:R-:W-:Y:S02]  /*11ff0*/  @!P2 MOV R167, R161.reuse ;  /* 0x000000a100a7a202 */ /* 0x080fe40000000f00 */
[----:B------:R-:W-:Y:S02]  /*12000*/  @!P2 MOV R158, c[0x0][0x1a4] ;  /* 0x00006900009eaa02 */ /* 0x000fe40000000f00 */
[----:B------:R-:W-:Y:S01]  /*12010*/  @!P2 MOV R162, R160 ;  /* 0x000000a000a2a202 */ /* 0x000fe20000000f00 */
[C---:B------:R-:W-:Y:S01]  /*12020*/  @!P2 IMAD.WIDE.U32 R166, R200.reuse, 0x60, R166 ;  /* 0x00000060c8a6a825 */ /* 0x040fe200078e00a6 */
[----:B------:R-:W-:Y:S01]  /*12030*/  @!P2 LEA.HI.X R158, R200, R161, R158, 0x7, P0 ;  /* 0x000000a1c89ea211 */ /* 0x000fe200000f3c9e */
[----:B------:R-:W-:Y:S01]  /*12040*/  @!PT LDS RZ, [RZ] ;  /* 0x00000000fffff984 */ /* 0x000fe20000000800 */
[----:B------:R-:W-:Y:S01]  /*12050*/  @!PT LDS RZ, [RZ] ;  /* 0x00000000fffff984 */ /* 0x000fe20000000800 */
[----:B------:R-:W-:Y:S01]  /*12060*/  @!PT LDS RZ, [RZ] ;  /* 0x00000000fffff984 */ /* 0x000fe20000000800 */
[----:B------:R1:W-:Y:S01]  /*12070*/  @!P2 LDGSTS.E.BYPASS.LTC128B.128 [R177+0x5800], [R210.64] ;  /* 0x05800000d2b1afae */ /* 0x0003e2000b901d4a */
[CC--:B------:R-:W-:Y:S02]  /*12080*/  @!P2 LEA R164, P0, R159.reuse, R206.reuse, 0x1 ;  /* 0x000000ce9fa4a211 */ /* 0x0c0fe400078008ff */
[----:B------:R-:W-:Y:S02]  /*12090*/  @!P2 LEA R218, P5, R166, R206, 0x1 ;  /* 0x000000cea6daa211 */ /* 0x000fe400078a08ff */
[----:B------:R-:W-:Y:S02]  /*120a0*/  @!P2 LEA.HI.X R165, R159, R207, R158, 0x1, P0 ;  /* 0x000000cf9fa5a211 */ /* 0x000fe400000f0c9e */
[-C--:B------:R-:W-:Y:S01]  /*120b0*/  @!P2 MOV R163, R161.reuse ;  /* 0x000000a100a3a202 */ /* 0x080fe20000000f00 */
[----:B------:R-:W-:Y:S01]  /*120c0*/  @P2 STS.128 [R177+0x6000], RZ ;  /* 0x006000ffb1002388 */ /* 0x000fe20000000c00 */
[----:B------:R-:W-:Y:S02]  /*120d0*/  @!P2 MOV R212, R160 ;  /* 0x000000a000d4a202 */ /* 0x000fe40000000f00 */
[----:B------:R-:W-:Y:S01]  /*120e0*/  @!P2 MOV R213, R161 ;  /* 0x000000a100d5a202 */ /* 0x000fe20000000f00 */
[----:B------:R-:W-:Y:S01]  /*120f0*/  @!P2 IMAD.WIDE.U32 R162, R200, 0xa0, R162 ;  /* 0x000000a0c8a2a825 */ /* 0x000fe200078e00a2 */
[----:B------:R-:W-:Y:S02]  /*12100*/  @!P2 MOV R157, c[0x0][0x1a4] ;  /* 0x00006900009daa02 */ /* 0x000fe40000000f00 */
[----:B------:R-:W-:Y:S01]  /*12110*/  @!P2 MOV R156, c[0x0][0x1a4] ;  /* 0x00006900009caa02 */ /* 0x000fe20000000f00 */
[----:B------:R-:W-:Y:S01]  /*12120*/  @!PT LDS RZ, [RZ] ;  /* 0x00000000fffff984 */ /* 0x000fe20000000800 */
[----:B------:R-:W-:Y:S01]  /*12130*/  @!PT LDS RZ, [RZ] ;  /* 0x00000000fffff984 */ /* 0x000fe20000000800 */
[----:B------:R-:W-:Y:S01]  /*12140*/  @!PT LDS RZ, [RZ] ;  /* 0x00000000fffff984 */ /* 0x000fe20000000800 */
[----:B------:R1:W-:Y:S01]  /*12150*/  @!P2 LDGSTS.E.BYPASS.LTC128B.128 [R177+0x6000], [R208.64] ;  /* 0x06000000d0b1afae */ /* 0x0003e2000b901d4a */
[-C--:B------:R-:W-:Y:S01]  /*12160*/  @!P2 LEA R216, P4, R162, R206.reuse, 0x1 ;  /* 0x000000cea2d8a211 */ /* 0x080fe200078808ff */
[C---:B------:R-:W-:Y:S01]  /*12170*/  @!P2 IMAD.WIDE.U32 R160, R200.reuse, 0xc0, R160 ;  /* 0x000000c0c8a0a825 */ /* 0x040fe200078e00a0 */
[----:B------:R-:W-:Y:S02]  /*12180*/  @!P2 MOV R155, c[0x0][0x1a4] ;  /* 0x00006900009baa02 */ /* 0x000fe40000000f00 */
[----:B------:R-:W-:Y:S01]  /*12190*/  @!P2 MOV R154, c[0x0][0x1a4] ;  /* 0x00006900009aaa02 */ /* 0x000fe20000000f00 */
[----:B------:R-:W-:Y:S01]  /*121a0*/  @!P2 IMAD.WIDE.U32 R212, R200, 0xe0, R212 ;  /* 0x000000e0c8d4a825 */ /* 0x000fe200078e00d4 */
[-C--:B------:R-:W-:Y:S01]  /*121b0*/  @!P2 LEA R214, P3, R160, R206.reuse, 0x1 ;  /* 0x000000cea0d6a211 */ /* 0x080fe200078608ff */
[----:B------:R-:W-:Y:S02]  /*121c0*/  @P2 STS.128 [R177+0x6800], RZ ;  /* 0x006800ffb1002388 */ /* 0x000fe40000000c00 */
[----:B------:R-:W-:Y:S01]  /*121d0*/  @!P2 IMAD R157, R157, 0x60, RZ ;  /* 0x000000609d9da824 */ /* 0x000fe200078e02ff */
[----:B------:R-:W-:Y:S01]  /*121e0*/  @!P2 LEA R206, P0, R212, R206, 0x1 ;  /* 0x000000ced4cea211 */ /* 0x000fe200078008ff */
[----:B------:R-:W-:Y:S02]  /*121f0*/  @!P2 IMAD R156, R156, 0xa0, RZ ;  /* 0x000000a09c9ca824 */ /* 0x000fe400078e02ff */
[----:B------:R-:W-:Y:S01]  /*12200*/  @!P2 IMAD R155, R155, 0xc0, RZ ;  /* 0x000000c09b9ba824 */ /* 0x000fe200078e02ff */
[----:B------:R-:W-:Y:S01]  /*12210*/  @!P2 IADD3 R158, R157, R167, RZ ;  /* 0x000000a79d9ea210 */ /* 0x000fe20007ffe0ff */
[----:B------:R-:W-:Y:S01]  /*12220*/  @!P2 IMAD R154, R154, 0xe0, RZ ;  /* 0x000000e09a9aa824 */ /* 0x000fe200078e02ff */
[----:B------:R-:W-:Y:S02]  /*12230*/  @!P2 IADD3 R156, R156, R163, RZ ;  /* 0x000000a39c9ca210 */ /* 0x000fe40007ffe0ff */
[-C--:B------:R-:W-:Y:S02]  /*12240*/  @!P2 LEA.HI.X R219, R166, R207.reuse, R158, 0x1, P5 ;  /* 0x000000cfa6dba211 */ /* 0x080fe400028f0c9e */
[----:B------:R-:W-:Y:S02]  /*12250*/  @!P2 LEA.HI.X R217, R162, R207, R156, 0x1, P4 ;  /* 0x000000cfa2d9a211 */ /* 0x000fe400020f0c9c */
[----:B------:R-:W-:Y:S01]  /*12260*/  @!P2 IADD3 R155, R155, R161, RZ ;  /* 0x000000a19b9ba210 */ /* 0x000fe20007ffe0ff */
[----:B------:R-:W-:Y:S01]  /*12270*/  @!PT LDS RZ, [RZ] ;  /* 0x00000000fffff984 */ /* 0x000fe20000000800 */
[----:B------:R-:W-:Y:S01]  /*12280*/  @!PT LDS RZ, [RZ] ;  /* 0x00000000fffff984 */ /* 0x000fe20000000800 */
[----:B------:R-:W-:Y:S01]  /*12290*/  @!PT LDS RZ, [RZ] ;  /* 0x00000000fffff984 */ /* 0x000fe20000000800 */
[----:B------:R1:W-:Y:S01]  /*122a0*/  @!P2 LDGSTS.E.BYPASS.LTC128B.128 [R177+0x6800], [R218.64] ;  /* 0x06800000dab1afae */ /* 0x0003e2000b901d4a */
[----:B------:R-:W-:Y:S02]  /*122b0*/  @!P2 IADD3 R154, R154, R213, RZ ;  /* 0x000000d59a9aa210 */ /* 0x000fe40007ffe0ff */
[-C--:B------:R-:W-:Y:S02]  /*122c0*/  @!P2 LEA.HI.X R215, R160, R207.reuse, R155, 0x1, P3 ;  /* 0x000000cfa0d7a211 */ /* 0x080fe400018f0c9b */
[----:B------:R-:W-:Y:S02]  /*122d0*/  @!P2 LEA.HI.X R207, R212, R207, R154, 0x1, P0 ;  /* 0x000000cfd4cfa211 */ /* 0x000fe400000f0c9a */
[----:B------:R-:W-:Y:S01]  /*122e0*/  ISETP.GE.AND P0, PT, R172, 0x2, PT ;  /* 0x00000002ac00780c */ /* 0x000fe20003f06270 */
        /* <DEDUP_REMOVED lines=22> */
[----:B------:R-:W-:Y:S01]  /*12450*/  LDSM.16.M88.4 R8, [R149+0x1000] ;  /* 0x001000009508783b */ /* 0x000fe20000000200 */
[----:B--2---:R-:W-:Y:S02]  /*12460*/  MOV R206, R152 ;  /* 0x0000009800ce7202 */ /* 0x004fe40000000f00 */
[----:B------:R-:W-:Y:S05]  /*12470*/  MOV R207, R153 ;  /* 0x0000009900cf7202 */ /* 0x000fea0000000f00 */
[----:B------:R-:W-:Y:S08]  /*12480*/  LDSM.16.M88.4 R128, [R150] ;  /* 0x000000009680783b */ /* 0x000ff00000000200 */
[----:B------:R-:W-:Y:S08]  /*12490*/  LDSM.16.M88.4 R12, [R148] ;  /* 0x00000000940c783b */ /* 0x000ff00000000200 */
[----:B------:R-:W-:Y:S08]  /*124a0*/  LDSM.16.M88.4 R16, [R149+0x1400] ;  /* 0x001400009510783b */ /* 0x000ff00000000200 */
        /* <DEDUP_REMOVED lines=16> */
[----:B------:R-:W2:Y:S08]  /*125b0*/  LDSM.16.M88.4 R104, [R149+0x3c00] ;  /* 0x003c00009568783b */ /* 0x000eb00000000200 */
[----:B------:R-:W-:Y:S08]  /*125c0*/  LDSM.16.M88.4 R96, [R148+0x2800] ;  /* 0x002800009460783b */ /* 0x000ff00000000200 */
[----:B------:R-:W3:Y:S08]  /*125d0*/  LDSM.16.M88.4 R100, [R148+0x2c00] ;  /* 0x002c00009464783b */ /* 0x000ef00000000200 */
[----:B------:R-:W4:Y:S08]  /*125e0*/  LDSM.16.M88.4 R116, [R149+0x4000] ;  /* 0x004000009574783b */ /* 0x000f300000000200 */
[----:B------:R-:W-:Y:S08]  /*125f0*/  LDSM.16.M88.4 R112, [R149+0x4400] ;  /* 0x004400009570783b */ /* 0x000ff00000000200 */
[----:B------:R-:W-:Y:S08]  /*12600*/  LDSM.16.M88.4 R120, [R149+0x4800] ;  /* 0x004800009578783b */ /* 0x000ff00000000200 */
[----:B------:R-:W-:Y:S08]  /*12610*/  LDSM.16.M88.4 R140, [R149+0x4c00] ;  /* 0x004c0000958c783b */ /* 0x000ff00000000200 */
[----:B------:R-:W-:Y:S08]  /*12620*/  LDSM.16.M88.4 R144, [R148+0x3800] ;  /* 0x003800009490783b */ /* 0x000ff00000000200 */
[----:B------:R-:W-:Y:S01]  /*12630*/  LDSM.16.M88.4 R136, [R148+0x3c00] ;  /* 0x003c00009488783b */ /* 0x000fe20000000200 */
[C---:B--2---:R-:W-:Y:S08]  /*12640*/  HMMA.16816.F32.BF16 R92, R132.reuse, R104, RZ ;  /* 0x00000068845c723c */ /* 0x044ff000000418ff */
[C---:B------:R-:W-:Y:S08]  /*12650*/  HMMA.16816.F32.BF16 R104, R132.reuse, R106, RZ ;  /* 0x0000006a8468723c */ /* 0x040ff000000418ff */
[----:B------:R-:W-:Y:S08]  /*12660*/  HMMA.16816.F32.BF16 R4, R132, R8, RZ ;  /* 0x000000088404723c */ /* 0x000ff000000418ff */
[C---:B---3--:R-:W-:Y:S08]  /*12670*/  HMMA.16816.F32.BF16 R92, R128.reuse, R100, R92 ;  /* 0x00000064805c723c */ /* 0x048ff0000004185c */
[----:B------:R-:W-:Y:S08]  /*12680*/  HMMA.16816.F32.BF16 R104, R128, R102, R104 ;  /* 0x000000668068723c */ /* 0x000ff00000041868 */
[----:B----4-:R-:W-:Y:S08]  /*12690*/  HMMA.16816.F32.BF16 R100, R132, R116, RZ ;  /* 0x000000748464723c */ /* 0x010ff000000418ff */
[----:B------:R-:W-:Y:S08]  /*126a0*/  HMMA.16816.F32.BF16 R4, R128, R12, R4 ;  /* 0x0000000c8004723c */ /* 0x000ff00000041804 */
[C---:B------:R-:W-:Y:S08]  /*126b0*/  HMMA.16816.F32.BF16 R8, R132.reuse, R10, RZ ;  /* 0x0000000a8408723c */ /* 0x040ff000000418ff */
[C---:B------:R-:W-:Y:S08]  /*126c0*/  HMMA.16816.F32.BF16 R28, R132.reuse, R44, RZ ;  /* 0x0000002c841c723c */ /* 0x040ff000000418ff */
[----:B------:R-:W-:Y:S01]  /*126d0*/  HMMA.16816.F32.BF16 R44, R132, R46, RZ ;  /* 0x0000002e842c723c */ /* 0x000fe200000418ff */
[----:B------:R-:W-:Y:S03]  /*126e0*/  FMUL.FTZ R2, R6, c[0x0][0x2ec] ;  /* 0x0000bb0006027a20 */ /* 0x000fe60000410000 */
[----:B------:R-:W-:Y:S02]  /*126f0*/  FMUL.FTZ R3, R5, c[0x0][0x2ec] ;  /* 0x0000bb0005037a20 */ /* 0x000fe40000410000 */
[----:B------:R-:W-:Y:S01]  /*12700*/  FMUL.FTZ R0, R4, c[0x0][0x2ec] ;  /* 0x0000bb0004007a20 */ /* 0x000fe20000410000 */
[----:B------:R-:W2:Y:S01]  /*12710*/  MUFU.TANH R2, R2 ;  /* 0x0000000200027308 */ /* 0x000ea20000002400 */
[----:B------:R-:W-:Y:S05]  /*12720*/  HMMA.16816.F32.BF16 R8, R128, R14, R8 ;  /* 0x0000000e8008723c */ /* 0x000fea0000041808 */
[----:B------:R-:W-:Y:S03]  /*12730*/  FMUL.FTZ R4, R7, c[0x0][0x2ec] ;  /* 0x0000bb0007047a20 */ /* 0x000fe60000410000 */
[C---:B------:R-:W-:Y:S01]  /*12740*/  HMMA.16816.F32.BF16 R12, R132.reuse, R16, RZ ;  /* 0x00000010840c723c */ /* 0x040fe200000418ff */
[----:B------:R-:W3:Y:S07]  /*12750*/  MUFU.TANH R0, R0 ;  /* 0x0000000000007308 */ /* 0x000eee0000002400 */
[----:B------:R-:W-:Y:S03]  /*12760*/  HMMA.16816.F32.BF16 R16, R132, R18, RZ ;  /* 0x000000128410723c */ /* 0x000fe600000418ff */
[----:B------:R-:W4:Y:S05]  /*12770*/  MUFU.TANH R3, R3 ;  /* 0x0000000300037308 */ /* 0x000f2a0000002400 */
[C---:B------:R-:W-:Y:S05]  /*12780*/  HMMA.16816.F32.BF16 R44, R128.reuse, R38, R44 ;  /* 0x00000026802c723c */ /* 0x040fea000004182c */
[----:B------:R-:W1:Y:S01]  /*12790*/  MUFU.TANH R4, R4 ;  /* 0x0000000400047308 */ /* 0x000e620000002400 */
[----:B------:R-:W-:Y:S02]  /*127a0*/  FMUL.FTZ R6, R10, c[0x0][0x2ec] ;  /* 0x0000bb000a067a20 */ /* 0x000fe40000410000 */
[C---:B------:R-:W-:Y:S04]  /*127b0*/  HMMA.16816.F32.BF16 R12, R128.reuse, R20, R12 ;  /* 0x00000014800c723c */ /* 0x040fe8000004180c */
[----:B------:R-:W-:Y:S02]  /*127c0*/  FMUL.FTZ R5, R8, c[0x0][0x2ec] ;  /* 0x0000bb0008057a20 */ /* 0x000fe40000410000 */
[----:B------:R-:W-:Y:S01]  /*127d0*/  FMUL.FTZ R8, R11, c[0x0][0x2ec] ;  /* 0x0000bb000b087a20 */ /* 0x000fe20000410000 */
[----:B------:R-:W1:Y:S01]  /*127e0*/  MUFU.TANH R6, R6 ;  /* 0x0000000600067308 */ /* 0x000e620000002400 */
[----:B------:R-:W-:Y:S04]  /*127f0*/  HMMA.16816.F32.BF16 R16, R128, R22, R16 ;  /* 0x000000168010723c */ /* 0x000fe80000041810 */
[----:B------:R-:W-:Y:S04]  /*12800*/  FMUL.FTZ R7, R9, c[0x0][0x2ec] ;  /* 0x0000bb0009077a20 */ /* 0x000fe80000410000 */
[C---:B------:R-:W-:Y:S01]  /*12810*/  HMMA.16816.F32.BF16 R20, R132.reuse, R24, RZ ;  /* 0x000000188414723c */ /* 0x040fe200000418ff */
[----:B------:R-:W1:Y:S07]  /*12820*/  MUFU.TANH R5, R5 ;  /* 0x0000000500057308 */ /* 0x000e6e0000002400 */
[----:B------:R-:W-:Y:S01]  /*12830*/  HMMA.16816.F32.BF16 R24, R132, R26, RZ ;  /* 0x0000001a8418723c */ /* 0x000fe200000418ff */
[----:B------:R-:W-:Y:S02]  /*12840*/  FMUL.FTZ R10, R14, c[0x0][0x2ec] ;  /* 0x0000bb000e0a7a20 */ /* 0x000fe40000410000 */
[----:B------:R-:W1:Y:S01]  /*12850*/  MUFU.TANH R7, R7 ;  /* 0x0000000700077308 */ /* 0x000e620000002400 */
[----:B------:R-:W-:Y:S02]  /*12860*/  FMUL.FTZ R11, R13, c[0x0][0x2ec] ;  /* 0x0000bb000d0b7a20 */ /* 0x000fe40000410000 */
[----:B------:R-:W-:Y:S02]  /*12870*/  FMUL.FTZ R9, R12, c[0x0][0x2ec] ;  /* 0x0000bb000c097a20 */ /* 0x000fe40000410000 */
[C---:B------:R-:W-:Y:S05]  /*12880*/  HMMA.16816.F32.BF16 R28, R128.reuse, R36, R28 ;  /* 0x00000024801c723c */ /* 0x040fea000004181c */
[----:B------:R-:W1:Y:S01]  /*12890*/  MUFU.TANH R8, R8 ;  /* 0x0000000800087308 */ /* 0x000e620000002400 */
[----:B------:R-:W-:Y:S02]  /*128a0*/  FMUL.FTZ R14, R18, c[0x0][0x2ec] ;  /* 0x0000bb00120e7a20 */ /* 0x000fe40000410000 */
[C---:B------:R-:W-:Y:S04]  /*128b0*/  HMMA.16816.F32.BF16 R20, R128.reuse, R32, R20 ;  /* 0x000000208014723c */ /* 0x040fe80000041814 */
[----:B------:R-:W-:Y:S02]  /*128c0*/  FMUL.FTZ R13, R16, c[0x0][0x2ec] ;  /* 0x0000bb00100d7a20 */ /* 0x000fe40000410000 */
[----:B------:R-:W-:Y:S01]  /*128d0*/  FMUL.FTZ R16, R19, c[0x0][0x2ec] ;  /* 0x0000bb0013107a20 */ /* 0x000fe20000410000 */
[----:B------:R-:W1:Y:S01]  /*128e0*/  MUFU.TANH R9, R9 ;  /* 0x0000000900097308 */ /* 0x000e620000002400 */
[----:B------:R-:W-:Y:S01]  /*128f0*/  HMMA.16816.F32.BF16 R24, R128, R34, R24 ;  /* 0x000000228018723c */ /* 0x000fe20000041818 */
[----:B------:R-:W5:Y:S03]  /*12900*/  LDSM.16.M88.4 R32, [R148+0x1000] ;  /* 0x001000009420783b */ /* 0x000f660000000200 */
[----:B------:R-:W-:Y:S02]  /*12910*/  FMUL.FTZ R12, R15, c[0x0][0x2ec] ;  /* 0x0000bb000f0c7a20 */ /* 0x000fe40000410000 */
[----:B------:R-:W-:Y:S02]  /*12920*/  FMUL.FTZ R15, R17, c[0x0][0x2ec] ;  /* 0x0000bb00110f7a20 */ /* 0x000fe40000410000 */
[C---:B------:R-:W-:Y:S01]  /*12930*/  HMMA.16816.F32.BF16 R36, R132.reuse, R40, RZ ;  /* 0x000000288424723c */ /* 0x040fe200000418ff */
[----:B------:R-:W1:Y:S07]  /*12940*/  MUFU.TANH R11, R11 ;  /* 0x0000000b000b7308 */ /* 0x000e6e0000002400 */
[C---:B------:R-:W-:Y:S01]  /*12950*/  HMMA.16816.F32.BF16 R60, R132.reuse, R76, RZ ;  /* 0x0000004c843c723c */ /* 0x040fe200000418ff */
[----:B------:R-:W-:Y:S02]  /*12960*/  FMUL.FTZ R18, R22, c[0x0][0x2ec] ;  /* 0x0000bb0016127a20 */ /* 0x000fe40000410000 */
[----:B------:R-:W1:Y:S01]  /*12970*/  MUFU.TANH R10, R10 ;  /* 0x0000000a000a7308 */ /* 0x000e620000002400 */
[----:B------:R-:W-:Y:S02]  /*12980*/  FMUL.FTZ R19, R21, c[0x0][0x2ec] ;  /* 0x0000bb0015137a20 */ /* 0x000fe40000410000 */
[----:B------:R-:W-:Y:S02]  /*12990*/  FMUL.FTZ R17, R20, c[0x0][0x2ec] ;  /* 0x0000bb0014117a20 */ /* 0x000fe40000410000 */
[C---:B------:R-:W-:Y:S01]  /*129a0*/  HMMA.16816.F32.BF16 R76, R132.reuse, R78, RZ ;  /* 0x0000004e844c723c */ /* 0x040fe200000418ff */
[----:B------:R-:W-:Y:S03]  /*129b0*/  FMUL.FTZ R22, R26, c[0x0][0x2ec] ;  /* 0x0000bb001a167a20 */ /* 0x000fe60000410000 */
[----:B------:R-:W-:Y:S01]  /*129c0*/  FMUL.FTZ R26, R30, c[0x0][0x2ec] ;  /* 0x0000bb001e1a7a20 */ /* 0x000fe20000410000 */
[----:B------:R-:W1:Y:S01]  /*129d0*/  MUFU.TANH R12, R12 ;  /* 0x0000000c000c7308 */ /* 0x000e620000002400 */
[----:B------:R-:W-:Y:S02]  /*129e0*/  FMUL.FTZ R30, R46, c[0x0][0x2ec] ;  /* 0x0000bb002e1e7a20 */ /* 0x000fe40000410000 */
[----:B------:R-:W-:Y:S01]  /*129f0*/  FMUL.FTZ R21, R24, c[0x0][0x2ec] ;  /* 0x0000bb0018157a20 */ /* 0x000fe20000410000 */
[----:B------:R-:W-:Y:S03]  /*12a00*/  HMMA.16816.F32.BF16 R40, R132, R42, RZ ;  /* 0x0000002a8428723c */ /* 0x000fe600000418ff */
[----:B------:R-:W-:Y:S02]  /*12a10*/  FMUL.FTZ R24, R27, c[0x0][0x2ec] ;  /* 0x0000bb001b187a20 */ /* 0x000fe40000410000 */
[----:B------:R-:W-:Y:S01]  /*12a20*/  FMUL.FTZ R27, R29, c[0x0][0x2ec] ;  /* 0x0000bb001d1b7a20 */ /* 0x000fe20000410000 */
[----:B------:R-:W1:Y:S01]  /*12a30*/  MUFU.TANH R13, R13 ;  /* 0x0000000d000d7308 */ /* 0x000e620000002400 */
[----:B------:R-:W-:Y:S01]  /*12a40*/  FMUL.FTZ R29, R44, c[0x0][0x2ec] ;  /* 0x0000bb002c1d7a20 */ /* 0x000fe20000410000 */
[C---:B-----5:R-:W-:Y:S05]  /*12a50*/  HMMA.16816.F32.BF16 R36, R128.reuse, R32, R36 ;  /* 0x000000208024723c */ /* 0x060fea0000041824 */
[----:B------:R-:W-:Y:S02]  /*12a60*/  FMUL.FTZ R20, R23, c[0x0][0x2ec] ;  /* 0x0000bb0017147a20 */ /* 0x000fe40000410000 */
[----:B------:R-:W-:Y:S01]  /*12a70*/  FMUL.FTZ R32, R47, c[0x0][0x2ec] ;  /* 0x0000bb002f207a20 */ /* 0x000fe20000410000 */
[----:B------:R-:W1:Y:S01]  /*12a80*/  MUFU.TANH R15, R15 ;  /* 0x0000000f000f7308 */ /* 0x000e620000002400 */
[C---:B------:R-:W-:Y:S03]  /*12a90*/  HMMA.16816.F32.BF16 R76, R128.reuse, R70, R76 ;  /* 0x00000046804c723c */ /* 0x040fe6000004184c */
[----:B------:R-:W-:Y:S02]  /*12aa0*/  FMUL.FTZ R23, R25, c[0x0][0x2ec] ;  /* 0x0000bb0019177a20 */ /* 0x000fe40000410000 */
[----:B------:R-:W-:Y:S02]  /*12ab0*/  FMUL.FTZ R25, R28, c[0x0][0x2ec] ;  /* 0x0000bb001c197a20 */ /* 0x000fe40000410000 */
[----:B------:R-:W-:Y:S01]  /*12ac0*/  FMUL.FTZ R28, R31, c[0x0][0x2ec] ;  /* 0x0000bb001f1c7a20 */ /* 0x000fe20000410000 */
[----:B------:R-:W-:Y:S01]  /*12ad0*/  HMMA.16816.F32.BF16 R60, R128, R68, R60 ;  /* 0x00000044803c723c */ /* 0x000fe2000004183c */
[----:B------:R-:W1:Y:S03]  /*12ae0*/  MUFU.TANH R14, R14 ;  /* 0x0000000e000e7308 */ /* 0x000e660000002400 */
[----:B------:R-:W-:Y:S03]  /*12af0*/  FMUL.FTZ R31, R45, c[0x0][0x2ec] ;  /* 0x0000bb002d1f7a20 */ /* 0x000fe60000410000 */
[----:B------:R-:W-:Y:S01]  /*12b00*/  FMUL.FTZ R33, R36, c[0x0][0x2ec] ;  /* 0x0000bb0024217a20 */ /* 0x000fe20000410000 */
[C---:B------:R-:W-:Y:S03]  /*12b10*/  HMMA.16816.F32.BF16 R44, R132.reuse, R48, RZ ;  /* 0x00000030842c723c */ /* 0x040fe600000418ff */
[----:B------:R-:W1:Y:S01]  /*12b20*/  MUFU.TANH R16, R16 ;  /* 0x0000001000107308 */ /* 0x000e620000002400 */
[----:B------:R-:W-:Y:S04]  /*12b30*/  FMUL.FTZ R36, R39, c[0x0][0x2ec] ;  /* 0x0000bb0027247a20 */ /* 0x000fe80000410000 */
[C---:B------:R-:W-:Y:S05]  /*12b40*/  HMMA.16816.F32.BF16 R48, R132.reuse, R50, RZ ;  /* 0x000000328430723c */ /* 0x040fea00000418ff */
[----:B------:R-:W1:Y:S03]  /*12b50*/  MUFU.TANH R17, R17 ;  /* 0x0000001100117308 */ /* 0x000e660000002400 */
[----:B------:R-:W-:Y:S07]  /*12b60*/  HMMA.16816.F32.BF16 R68, R132, R72, RZ ;  /* 0x000000488444723c */ /* 0x000fee00000418ff */
[----:B------:R-:W1:Y:S01]  /*12b70*/  MUFU.TANH R19, R19 ;  /* 0x0000001300137308 */ /* 0x000e620000002400 */
[C---:B------:R-:W-:Y:S08]  /*12b80*/  HMMA.16816.F32.BF16 R44, R128.reuse, R52, R44 ;  /* 0x00000034802c723c */ /* 0x040ff0000004182c */
[----:B------:R-:W-:Y:S01]  /*12b90*/  HMMA.16816.F32.BF16 R48, R128, R54, R48 ;  /* 0x000000368030723c */ /* 0x000fe20000041830 */
[----:B------:R-:W1:Y:S07]  /*12ba0*/  MUFU.TANH R18, R18 ;  /* 0x0000001200127308 */ /* 0x000e6e0000002400 */
[C---:B------:R-:W-:Y:S03]  /*12bb0*/  HMMA.16816.F32.BF16 R52, R132.reuse, R56, RZ ;  /* 0x000000388434723c */ /* 0x040fe600000418ff */
[----:B------:R-:W1:Y:S05]  /*12bc0*/  MUFU.TANH R20, R20 ;  /* 0x0000001400147308 */ /* 0x000e6a0000002400 */
[C---:B------:R-:W-:Y:S05]  /*12bd0*/  HMMA.16816.F32.BF16 R56, R132.reuse, R58, RZ ;  /* 0x0000003a8438723c */ /* 0x040fea00000418ff */
[----:B------:R-:W1:Y:S03]  /*12be0*/  MUFU.TANH R21, R21 ;  /* 0x0000001500157308 */ /* 0x000e660000002400 */
[----:B------:R-:W-:Y:S07]  /*12bf0*/  HMMA.16816.F32.BF16 R72, R132, R74, RZ ;  /* 0x0000004a8448723c */ /* 0x000fee00000418ff */
[----:B------:R-:W1:Y:S01]  /*12c00*/  MUFU.TANH R23, R23 ;  /* 0x0000001700177308 */ /* 0x000e620000002400 */
[C---:B------:R-:W-:Y:S08]  /*12c10*/  HMMA.16816.F32.BF16 R52, R128.reuse, R64, R52 ;  /* 0x000000408034723c */ /* 0x040ff00000041834 */
[C---:B------:R-:W-:Y:S01]  /*12c20*/  HMMA.16816.F32.BF16 R56, R128.reuse, R66, R56 ;  /* 0x000000428038723c */ /* 0x040fe20000041838 */
[----:B------:R-:W1:Y:S01]  /*12c30*/  MUFU.TANH R22, R22 ;  /* 0x0000001600167308 */ /* 0x000e620000002400 */
[----:B------:R-:W5:Y:S06]  /*12c40*/  LDSM.16.M88.4 R64, [R148+0x2000] ;  /* 0x002000009440783b */ /* 0x000f6c0000000200 */
[----:B------:R-:W-:Y:S03]  /*12c50*/  HMMA.16816.F32.BF16 R40, R128, R34, R40 ;  /* 0x000000228028723c */ /* 0x000fe60000041828 */
[----:B------:R-:W1:Y:S04]  /*12c60*/  MUFU.TANH R24, R24 ;  /* 0x0000001800187308 */ /* 0x000e680000002400 */
[----:B------:R-:W-:Y:S01]  /*12c70*/  FMUL.FTZ R34, R38, c[0x0][0x2ec] ;  /* 0x0000bb0026227a20 */ /* 0x000fe20000410000 */
[C---:B------:R-:W-:Y:S04]  /*12c80*/  HMMA.16816.F32.BF16 R116, R132.reuse, R118, RZ ;  /* 0x000000768474723c */ /* 0x040fe800000418ff */
[----:B------:R-:W-:Y:S01]  /*12c90*/  FMUL.FTZ R35, R37, c[0x0][0x2ec] ;  /* 0x0000bb0025237a20 */ /* 0x000fe20000410000 */
[----:B------:R-:W1:Y:S03]  /*12ca0*/  MUFU.TANH R25, R25 ;  /* 0x0000001900197308 */ /* 0x000e660000002400 */
[C---:B------:R-:W-:Y:S07]  /*12cb0*/  HMMA.16816.F32.BF16 R108, R132.reuse, R112, RZ ;  /* 0x00000070846c723c */ /* 0x040fee00000418ff */
[----:B------:R-:W1:Y:S01]  /*12cc0*/  MUFU.TANH R27, R27 ;  /* 0x0000001b001b7308 */ /* 0x000e620000002400 */
[----:B------:R-:W-:Y:S01]  /*12cd0*/  FMUL.FTZ R38, R42, c[0x0][0x2ec] ;  /* 0x0000bb002a267a20 */ /* 0x000fe20000410000 */
[----:B------:R-:W-:Y:S03]  /*12ce0*/  HMMA.16816.F32.BF16 R112, R132, R114, RZ ;  /* 0x000000728470723c */ /* 0x000fe600000418ff */
[----:B------:R-:W-:Y:S02]  /*12cf0*/  FMUL.FTZ R42, R46, c[0x0][0x2ec] ;  /* 0x0000bb002e2a7a20 */ /* 0x000fe40000410000 */
[----:B------:R-:W-:Y:S02]  /*12d00*/  FMUL.FTZ R46, R50, c[0x0][0x2ec] ;  /* 0x0000bb00322e7a20 */ /* 0x000fe40000410000 */
[----:B------:R-:W-:Y:S01]  /*12d10*/  FMUL.FTZ R50, R54, c[0x0][0x2ec] ;  /* 0x0000bb0036327a20 */ /* 0x000fe20000410000 */
[----:B------:R-:W1:Y:S01]  /*12d20*/  MUFU.TANH R26, R26 ;  /* 0x0000001a001a7308 */ /* 0x000e620000002400 */
[C---:B-----5:R-:W-:Y:S05]  /*12d30*/  HMMA.16816.F32.BF16 R68, R128.reuse, R64, R68 ;  /* 0x000000408044723c */ /* 0x060fea0000041844 */
[----:B------:R-:W-:Y:S02]  /*12d40*/  FMUL.FTZ R54, R58, c[0x0][0x2ec] ;  /* 0x0000bb003a367a20 */ /* 0x000fe40000410000 */
[----:B------:R-:W-:Y:S01]  /*12d50*/  FMUL.FTZ R64, R79, c[0x0][0x2ec] ;  /* 0x0000bb004f407a20 */ /* 0x000fe20000410000 */
[----:B------:R-:W-:Y:S01]  /*12d60*/  HMMA.16816.F32.BF16 R72, R128, R66, R72 ;  /* 0x000000428048723c */ /* 0x000fe20000041848 */
[----:B------:R-:W1:Y:S03]  /*12d70*/  MUFU.TANH R28, R28 ;  /* 0x0000001c001c7308 */ /* 0x000e660000002400 */
[----:B------:R-:W-:Y:S02]  /*12d80*/  FMUL.FTZ R58, R62, c[0x0][0x2ec] ;  /* 0x0000bb003e3a7a20 */ /* 0x000fe40000410000 */
[----:B------:R-:W-:Y:S02]  /*12d90*/  FMUL.FTZ R62, R78, c[0x0][0x2ec] ;  /* 0x0000bb004e3e7a20 */ /* 0x000fe40000410000 */
[----:B------:R-:W-:Y:S01]  /*12da0*/  FMUL.FTZ R37, R40, c[0x0][0x2ec] ;  /* 0x0000bb0028257a20 */ /* 0x000fe20000410000 */
[----:B------:R-:W-:Y:S02]  /*12db0*/  HMMA.16816.F32.BF16 R124, R132, R140, RZ ;  /* 0x0000008c847c723c */ /* 0x000fe400000418ff */
[----:B------:R-:W1:Y:S01]  /*12dc0*/  MUFU.TANH R29, R29 ;  /* 0x0000001d001d7308 */ /* 0x000e620000002400 */
[----:B------:R-:W-:Y:S02]  /*12dd0*/  FMUL.FTZ R40, R43, c[0x0][0x2ec] ;  /* 0x0000bb002b287a20 */ /* 0x000fe40000410000 */
        /* <DEDUP_REMOVED lines=11> */
[----:B------:R-:W-:Y:S05]  /*12e90*/  HMMA.16816.F32.BF16 R124, R128, R136, R124 ;  /* 0x00000088807c723c */ /* 0x000fea000004187c */
[----:B------:R-:W-:Y:S02]  /*12ea0*/  FMUL.FTZ R61, R76, c[0x0][0x2ec] ;  /* 0x0000bb004c3d7a20 */ /* 0x000fe40000410000 */
[----:B------:R-:W-:Y:S01]  /*12eb0*/  FMUL.FTZ R67, R69, c[0x0][0x2ec] ;  /* 0x0000bb0045437a20 */ /* 0x000fe20000410000 */
[----:B------:R-:W1:Y:S01]  /*12ec0*/  MUFU.TANH R32, R32 ;  /* 0x0000002000207308 */ /* 0x000e620000002400 */
[----:B------:R-:W-:Y:S03]  /*12ed0*/  FMUL.FTZ R69, R72, c[0x0][0x2ec] ;  /* 0x0000bb0048457a20 */ /* 0x000fe60000410000 */
[----:B------:R-:W-:Y:S02]  /*12ee0*/  FMUL.FTZ R72, R75, c[0x0][0x2ec] ;  /* 0x0000bb004b487a20 */ /* 0x000fe40000410000 */
        /* <DEDUP_REMOVED lines=16> */
[C---:B------:R-:W-:Y:S07]  /*12ff0*/  HMMA.16816.F32.BF16 R76, R132.reuse, R80, RZ ;  /* 0x00000050844c723c */ /* 0x040fee00000418ff */
[----:B------:R-:W1:Y:S01]  /*13000*/  MUFU.TANH R36, R36 ;  /* 0x0000002400247308 */ /* 0x000e620000002400 */
[----:B------:R-:W-:Y:S09]  /*13010*/  HMMA.16816.F32.BF16 R80, R132, R82, RZ ;  /* 0x000000528450723c */ /* 0x000ff200000418ff */
[----:B------:R-:W1:Y:S07]  /*13020*/  MUFU.TANH R37, R37 ;  /* 0x0000002500257308 */ /* 0x000e6e0000002400 */
[C---:B------:R-:W-:Y:S03]  /*13030*/  HMMA.16816.F32.BF16 R76, R128.reuse, R84, R76 ;  /* 0x00000054804c723c */ /* 0x040fe6000004184c */
[----:B------:R-:W1:Y:S05]  /*13040*/  MUFU.TANH R39, R39 ;  /* 0x0000002700277308 */ /* 0x000e6a0000002400 */
[----:B------:R-:W-:Y:S05]  /*13050*/  HMMA.16816.F32.BF16 R80, R128, R86, R80 ;  /* 0x000000568050723c */ /* 0x000fea0000041850 */
[----:B------:R-:W1:Y:S03]  /*13060*/  MUFU.TANH R38, R38 ;  /* 0x0000002600267308 */ /* 0x000e660000002400 */
[C---:B------:R-:W-:Y:S07]  /*13070*/  HMMA.16816.F32.BF16 R84, R132.reuse, R88, RZ ;  /* 0x000000588454723c */ /* 0x040fee00000418ff */
[----:B------:R-:W1:Y:S01]  /*13080*/  MUFU.TANH R40, R40 ;  /* 0x0000002800287308 */ /* 0x000e620000002400 */
[----:B------:R-:W-:Y:S01]  /*13090*/  HMMA.16816.F32.BF16 R88, R132, R90, RZ ;  /* 0x0000005a8458723c */ /* 0x000fe200000418ff */
[----:B------:R-:W-:Y:S03]  /*130a0*/  FMUL.FTZ R74, R78, c[0x0][0x2ec] ;  /* 0x0000bb004e4a7a20 */ /* 0x000fe60000410000 */
[----:B------:R-:W-:Y:S02]  /*130b0*/  FMUL.FTZ R75, R77, c[0x0][0x2ec] ;  /* 0x0000bb004d4b7a20 */ /* 0x000fe40000410000 */
[----:B------:R-:W-:Y:S02]  /*130c0*/  FMUL.FTZ R73, R76, c[0x0][0x2ec] ;  /* 0x0000bb004c497a20 */ /* 0x000fe40000410000 */
[----:B------:R-:W-:Y:S01]  /*130d0*/  FMUL.FTZ R78, R82, c[0x0][0x2ec] ;  /* 0x0000bb00524e7a20 */ /* 0x000fe20000410000 */
[----:B------:R-:W1:Y:S03]  /*130e0*/  MUFU.TANH R41, R41 ;  /* 0x0000002900297308 */ /* 0x000e660000002400 */
[----:B------:R-:W-:Y:S02]  /*130f0*/  FMUL.FTZ R77, R80, c[0x0][0x2ec] ;  /* 0x0000bb00504d7a20 */ /* 0x000fe40000410000 */
[----:B------:R-:W-:Y:S02]  /*13100*/  FMUL.FTZ R80, R83, c[0x0][0x2ec] ;  /* 0x0000bb0053507a20 */ /* 0x000fe40000410000 */
[C---:B------:R-:W-:Y:S03]  /*13110*/  HMMA.16816.F32.BF16 R84, R128.reuse, R96, R84 ;  /* 0x000000608054723c */ /* 0x040fe60000041854 */
[----:B------:R-:W1:Y:S02]  /*13120*/  MUFU.TANH R43, R43 ;  /* 0x0000002b002b7308 */ /* 0x000e640000002400 */
[----:B------:R-:W-:Y:S02]  /*13130*/  FMUL.FTZ R76, R79, c[0x0][0x2ec] ;  /* 0x0000bb004f4c7a20 */ /* 0x000fe40000410000 */
[----:B------:R-:W-:Y:S01]  /*13140*/  FMUL.FTZ R79, R81, c[0x0][0x2ec] ;  /* 0x0000bb00514f7a20 */ /* 0x000fe20000410000 */
[C---:B------:R-:W-:Y:S01]  /*13150*/  HMMA.16816.F32.BF16 R88, R128.reuse, R98, R88 ;  /* 0x000000628058723c */ /* 0x040fe20000041858 */
[----:B------:R-:W5:Y:S04]  /*13160*/  LDSM.16.M88.4 R96, [R148+0x3000] ;  /* 0x003000009460783b */ /* 0x000f680000000200 */
[----:B------:R-:W1:Y:S10]  /*13170*/  MUFU.TANH R42, R42 ;  /* 0x0000002a002a7308 */ /* 0x000e740000002400 */
        /* <DEDUP_REMOVED lines=15> */
[----:B------:R-:W-:Y:S01]  /*13270*/  FMUL.FTZ R89, R92, c[0x0][0x2ec] ;  /* 0x0000bb005c597a20 */ /* 0x000fe20000410000 */
[C---:B-----5:R-:W-:Y:S03]  /*13280*/  HMMA.16816.F32.BF16 R100, R128.reuse, R96, R100 ;  /* 0x000000608064723c */ /* 0x060fe60000041864 */
[----:B------:R-:W-:Y:S01]  /*13290*/  FMUL.FTZ R92, R95, c[0x0][0x2ec] ;  /* 0x0000bb005f5c7a20 */ /* 0x000fe20000410000 */
[----:B------:R-:W1:Y:S01]  /*132a0*/  MUFU.TANH R46, R46 ;  /* 0x0000002e002e7308 */ /* 0x000e620000002400 */
[----:B------:R-:W-:Y:S02]  /*132b0*/  FMUL.FTZ R95, R105, c[0x0][0x2ec] ;  /* 0x0000bb00695f7a20 */ /* 0x000fe40000410000 */
[----:B------:R-:W-:Y:S01]  /*132c0*/  FMUL.FTZ R96, R107, c[0x0][0x2ec] ;  /* 0x0000bb006b607a20 */ /* 0x000fe20000410000 */
[C---:B------:R-:W-:Y:S01]  /*132d0*/  HMMA.16816.F32.BF16 R116, R128.reuse, R98, R116 ;  /* 0x000000628074723c */ /* 0x040fe20000041874 */
[----:B------:R-:W5:Y:S01]  /*132e0*/  LDSM.16.M88.4 R104, [R148+0x3400] ;  /* 0x003400009468783b */ /* 0x000f620000000200 */
[----:B------:R-:W-:Y:S04]  /*132f0*/  DEPBAR.LE SB0, 0x0 ;  /* 0x000080000000791a */ /* 0x000fe80000000000 */
[----:B------:R-:W1:Y:S03]  /*13300*/  MUFU.TANH R48, R48 ;  /* 0x0000003000307308 */ /* 0x000e660000002400 */
[----:B------:R-:W-:Y:S07]  /*13310*/  BAR.SYNC.DEFER_BLOCKING 0x0 ;  /* 0x0000000000007b1d */ /* 0x000fee0000010000 */
        /* <DEDUP_REMOVED lines=8> */
[----:B------:R-:W-:Y:S07]  /*133a0*/  FMUL.FTZ R102, R118, c[0x0][0x2ec] ;  /* 0x0000bb0076667a20 */ /* 0x000fee0000410000 */
[----:B------:R-:W1:Y:S01]  /*133b0*/  MUFU.TANH R50, R50 ;  /* 0x0000003200327308 */ /* 0x000e620000002400 */
[C---:B-----5:R-:W-:Y:S09]  /*133c0*/  HMMA.16816.F32.BF16 R108, R128.reuse, R104, R108 ;  /* 0x00000068806c723c */ /* 0x060ff2000004186c */
[----:B------:R-:W1:Y:S03]  /*133d0*/  MUFU.TANH R52, R52 ;  /* 0x0000003400347308 */ /* 0x000e660000002400 */
[----:B------:R-:W-:Y:S01]  /*133e0*/  FMUL.FTZ R104, R119, c[0x0][0x2ec] ;  /* 0x0000bb0077687a20 */ /* 0x000fe20000410000 */
[----:B------:R-:W-:Y:S06]  /*133f0*/  HMMA.16816.F32.BF16 R112, R128, R106, R112 ;  /* 0x0000006a8070723c */ /* 0x000fec0000041870 */
[----:B------:R-:W1:Y:S02]  /*13400*/  MUFU.TANH R53, R53 ;  /* 0x0000003500357308 */ /* 0x000e640000002400 */
[C---:B------:R-:W-:Y:S08]  /*13410*/  HMMA.16816.F32.BF16 R116, R132.reuse, R120, RZ ;  /* 0x000000788474723c */ /* 0x040ff000000418ff */
[C---:B------:R-:W-:Y:S01]  /*13420*/  HMMA.16816.F32.BF16 R120, R132.reuse, R122, RZ ;  /* 0x0000007a8478723c */ /* 0x040fe200000418ff */
[----:B------:R-:W1:Y:S03]  /*13430*/  MUFU.TANH R55, R55 ;  /* 0x0000003700377308 */ /* 0x000e660000002400 */
[----:B------:R-:W-:Y:S02]  /*13440*/  FMUL.FTZ R105, R108, c[0x0][0x2ec] ;  /* 0x0000bb006c697a20 */ /* 0x000fe40000410000 */
[----:B------:R-:W-:Y:S02]  /*13450*/  FMUL.FTZ R107, R109, c[0x0][0x2ec] ;  /* 0x0000bb006d6b7a20 */ /* 0x000fe40000410000 */
        /* <DEDUP_REMOVED lines=12> */
[----:B------:R-:W-:Y:S08]  /*13520*/  HMMA.16816.F32.BF16 R132, R128, R138, R132 ;  /* 0x0000008a8084723c */ /* 0x000ff00000041884 */
[----:B------:R-:W-:Y:S01]  /*13530*/  FMUL.FTZ R113, R116, c[0x0][0x2ec] ;  /* 0x0000bb0074717a20 */ /* 0x000fe20000410000 */
[----:B------:R-:W1:Y:S03]  /*13540*/  MUFU.TANH R59, R59 ;  /* 0x0000003b003b7308 */ /* 0x000e660000002400 */
        /* <DEDUP_REMOVED lines=91> */
[----:B------:R-:W-:Y:S02]  /*13b00*/  IABS R134, c[0x0][0x2d0] ;  /* 0x0000b40000867a13 */ /* 0x000fe40000000000 */
[----:B------:R-:W-:Y:S02]  /*13b10*/  LOP3.LUT R130, RZ, c[0x0][0x2d0], RZ, 0x33, !PT ;  /* 0x0000b400ff827a12 */ /* 0x000fe400078e33ff */
[----:B------:R-:W2:Y:S01]  /*13b20*/  I2F.RP R137, R134 ;  /* 0x0000008600897306 */ /* 0x000ea20000209400 */
[C---:B------:R-:W-:Y:S02]  /*13b30*/  IADD3 R139, R140.reuse, -0x200, RZ ;  /* 0xfffffe008c8b7810 */ /* 0x040fe40007ffe0ff */
[----:B------:R-:W-:Y:S02]  /*13b40*/  IADD3 R140, R140, -0x100, RZ ;  /* 0xffffff008c8c7810 */ /* 0x000fe40007ffe0ff */
[----:B------:R-:W-:Y:S02]  /*13b50*/  IABS R136, R139 ;  /* 0x0000008b00887213 */ /* 0x000fe40000000000 */
[----:B------:R-:W-:Y:S02]  /*13b60*/  IABS R138, R140 ;  /* 0x0000008c008a7213 */ /* 0x000fe40000000000 */
[----:B------:R-:W-:Y:S02]  /*13b70*/  LOP3.LUT R140, R140, c[0x0][0x2d0], RZ, 0x3c, !PT ;  /* 0x0000b4008c8c7a12 */ /* 0x000fe400078e3cff */
[----:B------:R-:W-:Y:S04]  /*13b80*/  LOP3.LUT R139, R139, c[0x0][0x2d0], RZ, 0x3c, !PT ;  /* 0x0000b4008b8b7a12 */ /* 0x000fe800078e3cff */
        /* <DEDUP_REMOVED lines=50> */
.L_x_1729:
[----:B------:R2:W-:Y:S01]  /*13eb0*/  @P2 STS [R177+0x1004], RZ ;  /* 0x001004ffb1002388 */ /* 0x0005e20000000800 */
[----:B-1----:R-:W-:Y:S01]  /*13ec0*/  LEA R152, P5, R134, R202, 0x1 ;  /* 0x000000ca86987211 */ /* 0x002fe200078a08ff */
        /* <DEDUP_REMOVED lines=20> */
[C---:B------:R-:W-:Y:S01]  /*14010*/  @!P2 LEA.HI.X R138, R132.reuse, R135, R138, 0x7, P0 ;  /* 0x00000087848aa211 */ /* 0x040fe200000f3c8a */
[----:B------:R-:W-:Y:S01]  /*14020*/  @!P2 IMAD.MOV.U32 R140, RZ, RZ, R134 ;  /* 0x000000ffff8ca224 */ /* 0x000fe200078e0086 */
[----:B------:R-:W-:Y:S01]  /*14030*/  @!P2 LEA R156, P0, R131, R202, 0x1 ;  /* 0x000000ca839ca211 */ /* 0x000fe200078008ff */
[----:B------:R-:W-:Y:S01]  /*14040*/  @!PT LDS RZ, [RZ] ;  /* 0x00000000fffff984 */ /* 0x000fe20000000800 */
[----:B------:R-:W-:Y:S01]  /*14050*/  @!PT LDS RZ, [RZ] ;  /* 0x00000000fffff984 */ /* 0x000fe20000000800 */
[----:B------:R-:W-:Y:S01]  /*14060*/  @!PT LDS RZ, [RZ] ;  /* 0x00000000fffff984 */ /* 0x000fe20000000800 */
[----:B------:R2:W-:Y:S01]  /*14070*/  @!P2 LDGSTS.E.BYPASS.LTC128B.128 [R177+0x1800], [R146.64] ;  /* 0x0180000092b1afae */ /* 0x0005e2000b901d4a */
[----:B------:R-:W-:Y:S01]  /*14080*/  @!P2 IMAD R129, R129, 0x60, RZ ;  /* 0x000000608181a824 */ /* 0x000fe200078e02ff */
[----:B------:R-:W-:Y:S01]  /*14090*/  @!P2 MOV R154, R134 ;  /* 0x00000086009aa202 */ /* 0x000fe20000000f00 */
[----:B------:R-:W-:Y:S01]  /*140a0*/  @!P2 IMAD.MOV.U32 R143, RZ, RZ, R135 ;  /* 0x000000ffff8fa224 */ /* 0x000fe200078e0087 */
[----:B------:R2:W-:Y:S01]  /*140b0*/  @P2 STS.128 [R177+0x2000], RZ ;  /* 0x002000ffb1002388 */ /* 0x0005e20000000c00 */
[-C--:B------:R-:W-:Y:S01]  /*140c0*/  @!P2 LEA.HI.X R157, R131, R203.reuse, R136, 0x1, P0 ;  /* 0x000000cb839da211 */ /* 0x080fe200000f0c88 */
[----:B------:R-:W-:Y:S01]  /*140d0*/  @!P2 IMAD.IADD R129, R129, 0x1, R145 ;  /* 0x000000018181a824 */ /* 0x000fe200078e0291 */
[CC--:B------:R-:W-:Y:S01]  /*140e0*/  @!P2 LEA R158, P0, R133.reuse, R202.reuse, 0x1 ;  /* 0x000000ca859ea211 */ /* 0x0c0fe200078008ff */
[----:B------:R-:W-:Y:S01]  /*140f0*/  @!P2 IMAD.WIDE.U32 R142, R132, 0xa0, R142 ;  /* 0x000000a0848ea825 */ /* 0x000fe200078e008e */
[----:B------:R-:W-:Y:S01]  /*14100*/  @!P2 MOV R130, c[0x0][0x19c] ;  /* 0x000067000082aa02 */ /* 0x000fe20000000f00 */
[----:B------:R-:W-:Y:S01]  /*14110*/  @!PT LDS RZ, [RZ] ;  /* 0x00000000fffff984 */ /* 0x000fe20000000800 */
[----:B------:R-:W-:Y:S01]  /*14120*/  @!PT LDS RZ, [RZ] ;  /* 0x00000000fffff984 */ /* 0x000fe20000000800 */
[----:B------:R-:W-:Y:S01]  /*14130*/  @!PT LDS RZ, [RZ] ;  /* 0x00000000fffff984 */ /* 0x000fe20000000800 */
[----:B------:R2:W-:Y:S01]  /*14140*/  @!P2 LDGSTS.E.BYPASS.LTC128B.128 [R177+0x2000], [R156.64] ;  /* 0x020000009cb1afae */ /* 0x0005e2000b901d4a */
[-C--:B------:R-:W-:Y:S01]  /*14150*/  @!P2 LEA.HI.X R159, R133, R203.reuse, R138, 0x1, P0 ;  /* 0x000000cb859fa211 */ /* 0x080fe200000f0c8a */
[--C-:B------:R-:W-:Y:S01]  /*14160*/  @!P2 IMAD.MOV.U32 R141, RZ, RZ, R135.reuse ;  /* 0x000000ffff8da224 */ /* 0x100fe200078e0087 */
[CC--:B------:R-:W-:Y:S01]  /*14170*/  @!P2 LEA R138, P5, R144.reuse, R202.reuse, 0x1 ;  /* 0x000000ca908aa211 */ /* 0x0c0fe200078a08ff */
[----:B------:R2:W-:Y:S01]  /*14180*/  @P2 STS.128 [R177+0x2800], RZ ;  /* 0x002800ffb1002388 */ /* 0x0005e20000000c00 */
[----:B------:R-:W-:Y:S02]  /*14190*/  @!P2 IMAD.MOV.U32 R155, RZ, RZ, R135 ;  /* 0x000000ffff9ba224 */ /* 0x000fe400078e0087 */
[-C--:B------:R-:W-:Y:S01]  /*141a0*/  @!P2 LEA.HI.X R139, R144, R203.reuse, R129, 0x1, P5 ;  /* 0x000000cb908ba211 */ /* 0x080fe200028f0c81 */
[C---:B------:R-:W-:Y:S04]  /*141b0*/  @!P2 IMAD.WIDE.U32 R140, R132.reuse, 0xc0, R140 ;  /* 0x000000c0848ca825 */ /* 0x040fe800078e008c */
[----:B------:R-:W-:Y:S01]  /*141c0*/  @!PT LDS RZ, [RZ] ;  /* 0x00000000fffff984 */ /* 0x000fe20000000800 */
[----:B------:R-:W-:Y:S01]  /*141d0*/  @!PT LDS RZ, [RZ] ;  /* 0x00000000fffff984 */ /* 0x000fe20000000800 */
[----:B------:R-:W-:Y:S01]  /*141e0*/  @!PT LDS RZ, [RZ] ;  /* 0x00000000fffff984 */ /* 0x000fe20000000800 */
[----:B------:R2:W-:Y:S01]  /*141f0*/  @!P2 LDGSTS.E.BYPASS.LTC128B.128 [R177+0x2800], [R138.64] ;  /* 0x028000008ab1afae */ /* 0x0005e2000b901d4a */
[----:B------:R-:W-:Y:S03]  /*14200*/  @!P2 IMAD.WIDE.U32 R154, R132, 0xe0, R154 ;  /* 0x000000e0849aa825 */ /* 0x000fe600078e009a */
        /* <DEDUP_REMOVED lines=12> */
[----:B------:R-:W-:Y:S02]  /*142d0*/  @!P2 IMAD.IADD R135, R135, 0x1, R143 ;  /* 0x000000018787a824 */ /* 0x000fe400078e028f */
[----:B------:R-:W-:Y:S02]  /*142e0*/  @!P2 IMAD.IADD R131, R131, 0x1, R141 ;  /* 0x000000018383a824 */ /* 0x000fe400078e028d */
[----:B------:R-:W-:Y:S01]  /*142f0*/  @!P2 IMAD R137, R130, 0xe0, RZ ;  /* 0x000000e08289a824 */ /* 0x000fe200078e02ff */
[----:B------:R-:W-:Y:S02]  /*14300*/  @!P2 LEA.HI.X R133, R142, R203, R135, 0x1, P4 ;  /* 0x000000cb8e85a211 */ /* 0x000fe400020f0c87 */
[C---:B------:R-:W-:Y:S01]  /*14310*/  @!P2 LEA R130, P3, R140.reuse, R202, 0x1 ;  /* 0x000000ca8c82a211 */ /* 0x040fe200078608ff */
[----:B------:R-:W-:Y:S01]  /*14320*/  IMAD.MOV.U32 R202, RZ, RZ, R152 ;  /* 0x000000ffffca7224 */ /* 0x000fe200078e0098 */
[----:B------:R-:W-:Y:S01]  /*14330*/  @!P2 IADD3 R137, R137, R155, RZ ;  /* 0x0000009b8989a210 */ /* 0x000fe20007ffe0ff */
        /* <DEDUP_REMOVED lines=18> */
.L_x_1728:
[----:B--234-:R-:W-:Y:S04]  /*14460*/  IADD3 R175, R172, -0x1, RZ ;  /* 0xffffffffacaf7810 */ /* 0x01cfe80007ffe0ff */
[----:B------:R-:W-:Y:S04]  /*14470*/  LEA R176, R175, R170, 0x8 ;  /* 0x000000aaafb07211 */ /* 0x000fe800078e40ff */
        /* <DEDUP_REMOVED lines=15> */
[C---:B-1----:R-:W-:Y:S02]  /*14570*/  IADD3 R153, R176.reuse, 0x50, RZ ;  /* 0x00000050b0997810 */ /* 0x042fe40007ffe0ff */
[C---:B------:R-:W-:Y:S02]  /*14580*/  IADD3 R168, R176.reuse, 0x89, RZ ;  /* 0x00000089b0a87810 */ /* 0x040fe40007ffe0ff */
[C---:B------:R-:W-:Y:S01]  /*14590*/  IADD3 R130, R176.reuse, 0x20, RZ ;  /* 0x00000020b0827810 */ /* 0x040fe20007ffe0ff */
[----:B------:R-:W1:Y:S01]  /*145a0*/  I2F R136, R136 ;  /* 0x0000008800887306 */ /* 0x000e620000201400 */
[C---:B------:R-:W-:Y:S02]  /*145b0*/  IADD3 R131, R176.reuse, 0x21, RZ ;  /* 0x00000021b0837810 */ /* 0x040fe40007ffe0ff */
[C---:B------:R-:W-:Y:S02]  /*145c0*/  IADD3 R140, R176.reuse, 0x29, RZ ;  /* 0x00000029b08c7810 */ /* 0x040fe40007ffe0ff */
[C---:B------:R-:W-:Y:S02]  /*145d0*/  IADD3 R142, R176.reuse, 0x31, RZ ;  /* 0x00000031b08e7810 */ /* 0x040fe40007ffe0ff */
[C---:B------:R-:W-:Y:S02]  /*145e0*/  IADD3 R152, R176.reuse, 0x49, RZ ;  /* 0x00000049b0987810 */ /* 0x040fe40007ffe0ff */
[C---:B------:R-:W-:Y:S01]  /*145f0*/  IADD3 R154, R176.reuse, 0x51, RZ ;  /* 0x00000051b09a7810 */ /* 0x040fe20007ffe0ff */
[----:B------:R-:W5:Y:S01]  /*14600*/  I2F R137, R137 ;  /* 0x0000008900897306 */ /* 0x000f620000201400 */
[C---:B------:R-:W-:Y:S02]  /*14610*/  IADD3 R156, R176.reuse, 0x59, RZ ;  /* 0x00000059b09c7810 */ /* 0x040fe40007ffe0ff */
[C---:B------:R-:W-:Y:S02]  /*14620*/  IADD3 R157, R176.reuse, 0x60, RZ ;  /* 0x00000060b09d7810 */ /* 0x040fe40007ffe0ff */
[C---:B------:R-:W-:Y:S02]  /*14630*/  IADD3 R166, R176.reuse, 0x81, RZ ;  /* 0x00000081b0a67810 */ /* 0x040fe40007ffe0ff */
        /* <DEDUP_REMOVED lines=41> */
[----:B------:R-:W5:Y:S10]  /*148d0*/  I2F R167, R167 ;  /* 0x000000a700a77306 */ /* 0x000f740000201400 */
[----:B------:R-:W5:Y:S01]  /*148e0*/  I2F R168, R168 ;  /* 0x000000a800a87306 */ /* 0x000f620000201400 */
[C---:B--2---:R-:W-:Y:S02]  /*148f0*/  FFMA.FTZ R0, R133.reuse, UR4, R0 ;  /* 0x0000000485007c23 */ /* 0x044fe40008010000 */
[----:B------:R-:W-:Y:S01]  /*14900*/  FFMA.FTZ R2, R133, UR4, R2 ;  /* 0x0000000485027c23 */ /* 0x000fe20008010002 */
[----:B------:R-:W-:Y:S01]  /*14910*/  IADD3 R133, R176, 0x90, RZ ;  /* 0x00000090b0857810 */ /* 0x000fe20007ffe0ff */
[----:B---3--:R-:W-:Y:S01]  /*14920*/  FFMA.FTZ R3, R134, UR4, R3 ;  /* 0x0000000486037c23 */ /* 0x008fe20008010003 */
[----:B------:R-:W-:Y:S01]  /*14930*/  FMNMX.FTZ R208, R0, R174, !PT ;  /* 0x000000ae00d07209 */ /* 0x000fe20007810000 */
[----:B------:R-:W-:Y:S01]  /*14940*/  FFMA.FTZ R4, R134, UR4, R4 ;  /* 0x0000000486047c23 */ /* 0x000fe20008010004 */
[----:B------:R-:W-:Y:S01]  /*14950*/  FMNMX.FTZ R205, R2, R173, !PT ;  /* 0x000000ad02cd7209 */ /* 0x000fe20007810000 */
[C---:B----4-:R-:W-:Y:S01]  /*14960*/  FFMA.FTZ R5, R135.reuse, UR4, R5 ;  /* 0x0000000487057c23 */ /* 0x050fe20008010005 */
[----:B------:R-:W2:Y:S01]  /*14970*/  I2F R133, R133 ;  /* 0x0000008500857306 */ /* 0x000ea20000201400 */
[----:B------:R-:W-:Y:S01]  /*14980*/  FFMA.FTZ R6, R135, UR4, R6 ;  /* 0x0000000487067c23 */ /* 0x000fe20008010006 */
[----:B------:R-:W-:Y:S01]  /*14990*/  FMNMX.FTZ R205, R4, R205, !PT ;  /* 0x000000cd04cd7209 */ /* 0x000fe20007810000 */
[C---:B-1----:R-:W-:Y:S01]  /*149a0*/  FFMA.FTZ R7, R136.reuse, UR4, R7 ;  /* 0x0000000488077c23 */ /* 0x042fe20008010007 */
[----:B------:R-:W-:Y:S01]  /*149b0*/  FMNMX.FTZ R208, R3, R208, !PT ;  /* 0x000000d003d07209 */ /* 0x000fe20007810000 */
[----:B------:R-:W-:Y:S01]  /*149c0*/  FFMA.FTZ R8, R136, UR4, R8 ;  /* 0x0000000488087c23 */ /* 0x000fe20008010008 */
[----:B------:R-:W-:Y:S01]  /*149d0*/  FMNMX.FTZ R205, R6, R205, !PT ;  /* 0x000000cd06cd7209 */ /* 0x000fe20007810000 */
[----:B-----5:R-:W-:Y:S01]  /*149e0*/  FFMA.FTZ R9, R137, UR4, R9 ;  /* 0x0000000489097c23 */ /* 0x020fe20008010009 */
        /* <DEDUP_REMOVED lines=30> */
[C---:B------:R-:W-:Y:S01]  /*14bd0*/  IADD3 R140, R176.reuse, 0xb9, RZ ;  /* 0x000000b9b08c7810 */ /* 0x040fe20007ffe0ff */
[C---:B------:R-:W-:Y:S01]  /*14be0*/  FFMA.FTZ R25, R141.reuse, UR4, R25 ;  /* 0x000000048d197c23 */ /* 0x040fe20008010019 */
[----:B------:R-:W1:Y:S01]  /*14bf0*/  I2F R134, R134 ;  /* 0x0000008600867306 */ /* 0x000e620000201400 */
[----:B------:R-:W-:Y:S01]  /*14c00*/  FFMA.FTZ R26, R141, UR4, R26 ;  /* 0x000000048d1a7c23 */ /* 0x000fe2000801001a */
[----:B------:R-:W-:Y:S01]  /*14c10*/  IADD3 R141, R176, 0xc0, RZ ;  /* 0x000000c0b08d7810 */ /* 0x000fe20007ffe0ff */
[C---:B------:R-:W-:Y:S01]  /*14c20*/  FFMA.FTZ R27, R142.reuse, UR4, R27 ;  /* 0x000000048e1b7c23 */ /* 0x040fe2000801001b */
[----:B------:R-:W-:Y:S01]  /*14c30*/  FMNMX.FTZ R208, R21, R208, !PT ;  /* 0x000000d015d07209 */ /* 0x000fe20007810000 */
[----:B------:R-:W-:Y:S01]  /*14c40*/  FFMA.FTZ R28, R142, UR4, R28 ;  /* 0x000000048e1c7c23 */ /* 0x000fe2000801001c */
[C---:B------:R-:W-:Y:S01]  /*14c50*/  IADD3 R142, R176.reuse, 0xc1, RZ ;  /* 0x000000c1b08e7810 */ /* 0x040fe20007ffe0ff */
[C---:B------:R-:W-:Y:S01]  /*14c60*/  FFMA.FTZ R29, R143.reuse, UR4, R29 ;  /* 0x000000048f1d7c23 */ /* 0x040fe2000801001d */
[C---:B------:R-:W-:Y:S01]  /*14c70*/  IADD3 R135, R176.reuse, 0x98, RZ ;  /* 0x00000098b0877810 */ /* 0x040fe20007ffe0ff */
[----:B------:R-:W-:Y:S01]  /*14c80*/  FFMA.FTZ R30, R143, UR4, R30 ;  /* 0x000000048f1e7c23 */ /* 0x000fe2000801001e */
[----:B------:R-:W-:Y:S01]  /*14c90*/  I2F R140, R140 ;  /* 0x0000008c008c7306 */ /* 0x000fe20000201400 */
[----:B------:R-:W-:Y:S01]  /*14ca0*/  IADD3 R143, R176, 0xc8, RZ ;  /* 0x000000c8b08f7810 */ /* 0x000fe20007ffe0ff */
[C---:B------:R-:W-:Y:S01]  /*14cb0*/  FFMA.FTZ R31, R144.reuse, UR4, R31 ;  /* 0x00000004901f7c23 */ /* 0x040fe2000801001f */
[----:B------:R-:W-:Y:S01]  /*14cc0*/  FMNMX.FTZ R208, R23, R208, !PT ;  /* 0x000000d017d07209 */ /* 0x000fe20007810000 */
[----:B------:R-:W-:Y:S01]  /*14cd0*/  FFMA.FTZ R32, R144, UR4, R32 ;  /* 0x0000000490207c23 */ /* 0x000fe20008010020 */
[----:B------:R-:W-:Y:S01]  /*14ce0*/  IADD3 R144, R176, 0xc9, RZ ;  /* 0x000000c9b0907810 */ /* 0x000fe20007ffe0ff */
[C---:B------:R-:W-:Y:S01]  /*14cf0*/  FFMA.FTZ R33, R145.reuse, UR4, R33 ;  /* 0x0000000491217c23 */ /* 0x040fe20008010021 */
[----:B------:R-:W-:Y:S01]  /*14d00*/  FMNMX.FTZ R205, R20, R205, !PT ;  /* 0x000000cd14cd7209 */ /* 0x000fe20007810000 */
[----:B------:R-:W-:Y:S01]  /*14d10*/  FFMA.FTZ R34, R145, UR4, R34 ;  /* 0x0000000491227c23 */ /* 0x000fe20008010022 */
[----:B------:R-:W-:Y:S01]  /*14d20*/  FMNMX.FTZ R208, R25, R208, !PT ;  /* 0x000000d019d07209 */ /* 0x000fe20007810000 */
[----:B------:R-:W3:Y:S01]  /*14d30*/  I2F R135, R135 ;  /* 0x0000008700877306 */ /* 0x000ee20000201400 */
[----:B------:R-:W-:Y:S01]  /*14d40*/  FFMA.FTZ R35, R146, UR4, R35 ;  /* 0x0000000492237c23 */ /* 0x000fe20008010023 */
[----:B------:R-:W-:Y:S01]  /*14d50*/  FMNMX.FTZ R205, R22, R205, !PT ;  /* 0x000000cd16cd7209 */ /* 0x000fe20007810000 */
[----:B------:R-:W-:Y:S01]  /*14d60*/  FFMA.FTZ R36, R146, UR4, R36 ;  /* 0x0000000492247c23 */ /* 0x000fe20008010024 */
[C---:B------:R-:W-:Y:S01]  /*14d70*/  IADD3 R146, R176.reuse, 0xd1, RZ ;  /* 0x000000d1b0927810 */ /* 0x040fe20007ffe0ff */
[----:B------:R-:W-:Y:S01]  /*14d80*/  FFMA.FTZ R37, R147, UR4, R37 ;  /* 0x0000000493257c23 */ /* 0x000fe20008010025 */
[----:B------:R-:W-:Y:S01]  /*14d90*/  FMNMX.FTZ R208, R27, R208, !PT ;  /* 0x000000d01bd07209 */ /* 0x000fe20007810000 */
[----:B------:R-:W-:Y:S01]  /*14da0*/  FFMA.FTZ R38, R147, UR4, R38 ;  /* 0x0000000493267c23 */ /* 0x000fe20008010026 */
[----:B------:R-:W-:Y:S01]  /*14db0*/  IADD3 R131, R176, 0xa1, RZ ;  /* 0x000000a1b0837810 */ /* 0x000fe20007ffe0ff */
[C---:B------:R-:W-:Y:S01]  /*14dc0*/  FFMA.FTZ R39, R152.reuse, UR4, R39 ;  /* 0x0000000498277c23 */ /* 0x040fe20008010027 */
[----:B------:R-:W-:Y:S01]  /*14dd0*/  I2F R141, R141 ;  /* 0x0000008d008d7306 */ /* 0x000fe20000201400 */
[----:B------:R-:W-:Y:S01]  /*14de0*/  FFMA.FTZ R40, R152, UR4, R40 ;  /* 0x0000000498287c23 */ /* 0x000fe20008010028 */
[----:B------:R-:W-:Y:S01]  /*14df0*/  FMNMX.FTZ R208, R29, R208, !PT ;  /* 0x000000d01dd07209 */ /* 0x000fe20007810000 */
[C---:B------:R-:W-:Y:S01]  /*14e00*/  FFMA.FTZ R41, R153.reuse, UR4, R41 ;  /* 0x0000000499297c23 */ /* 0x040fe20008010029 */
[----:B------:R-:W-:Y:S01]  /*14e10*/  IADD3 R139, R176, 0xb8, RZ ;  /* 0x000000b8b08b7810 */ /* 0x000fe20007ffe0ff */
[----:B------:R-:W-:Y:S01]  /*14e20*/  FFMA.FTZ R42, R153, UR4, R42 ;  /* 0x00000004992a7c23 */ /* 0x000fe2000801002a */
[----:B------:R-:W-:Y:S01]  /*14e30*/  FMNMX.FTZ R208, R31, R208, !PT ;  /* 0x000000d01fd07209 */ /* 0x000fe20007810000 */
[----:B------:R-:W-:Y:S01]  /*14e40*/  FFMA.FTZ R43, R154, UR4, R43 ;  /* 0x000000049a2b7c23 */ /* 0x000fe2000801002b */
[----:B------:R-:W-:Y:S01]  /*14e50*/  IADD3 R145, R176, 0xd0, RZ ;  /* 0x000000d0b0917810 */ /* 0x000fe20007ffe0ff */
[----:B------:R-:W-:Y:S01]  /*14e60*/  FFMA.FTZ R44, R154, UR4, R44 ;  /* 0x000000049a2c7c23 */ /* 0x000fe2000801002c */
[----:B------:R-:W-:Y:S01]  /*14e70*/  I2F R131, R131 ;  /* 0x0000008300837306 */ /* 0x000fe20000201400 */
        /* <DEDUP_REMOVED lines=19> */
[----:B------:R-:W-:Y:S01]  /*14fb0*/  I2F R142, R142 ;  /* 0x0000008e008e7306 */ /* 0x000fe20000201400 */
        /* <DEDUP_REMOVED lines=9> */
[----:B------:R-:W-:Y:S01]  /*15050*/  I2F R143, R143 ;  /* 0x0000008f008f7306 */ /* 0x000fe20000201400 */
        /* <DEDUP_REMOVED lines=30> */
[----:B--2---:R-:W-:Y:S01]  /*15240*/  FFMA.FTZ R73, R133, UR4, R73 ;  /* 0x0000000485497c23 */ /* 0x004fe20008010049 */
[----:B------:R-:W-:Y:S01]  /*15250*/  FMNMX.FTZ R208, R59, R208, !PT ;  /* 0x000000d03bd07209 */ /* 0x000fe20007810000 */
[----:B------:R-:W-:Y:S01]  /*15260*/  FFMA.FTZ R74, R133, UR4, R74 ;  /* 0x00000004854a7c23 */ /* 0x000fe2000801004a */
[----:B------:R-:W-:Y:S01]  /*15270*/  FMNMX.FTZ R205, R52, R205, !PT ;  /* 0x000000cd34cd7209 */ /* 0x000fe20007810000 */
[----:B------:R-:W-:Y:S01]  /*15280*/  I2F R133, R146 ;  /* 0x0000009200857306 */ /* 0x000fe20000201400 */
[C---:B-1----:R-:W-:Y:S01]  /*15290*/  FFMA.FTZ R75, R134.reuse, UR4, R75 ;  /* 0x00000004864b7c23 */ /* 0x042fe2000801004b */
[----:B------:R-:W-:Y:S01]  /*152a0*/  FMNMX.FTZ R208, R61, R208, !PT ;  /* 0x000000d03dd07209 */ /* 0x000fe20007810000 */
[----:B------:R-:W-:Y:S01]  /*152b0*/  FFMA.FTZ R76, R134, UR4, R76 ;  /* 0x00000004864c7c23 */ /* 0x000fe2000801004c */
[----:B------:R-:W-:Y:S01]  /*152c0*/  FMNMX.FTZ R205, R54, R205, !PT ;  /* 0x000000cd36cd7209 */ /* 0x000fe20007810000 */
[----:B---3--:R-:W-:Y:S01]  /*152d0*/  FFMA.FTZ R77, R135, UR4, R77 ;  /* 0x00000004874d7c23 */ /* 0x008fe2000801004d */
[----:B------:R-:W-:Y:S01]  /*152e0*/  FMNMX.FTZ R208, R63, R208, !PT ;  /* 0x000000d03fd07209 */ /* 0x000fe20007810000 */
[----:B------:R-:W-:Y:S01]  /*152f0*/  FFMA.FTZ R78, R135, UR4, R78 ;  /* 0x00000004874e7c23 */ /* 0x000fe2000801004e */
[----:B------:R-:W-:Y:S02]  /*15300*/  FMNMX.FTZ R205, R56, R205, !PT ;  /* 0x000000cd38cd7209 */ /* 0x000fe40007810000 */
[----:B------:R-:W-:Y:S02]  /*15310*/  FMNMX.FTZ R208, R65, R208, !PT ;  /* 0x000000d041d07209 */ /* 0x000fe40007810000 */
[----:B------:R-:W-:Y:S02]  /*15320*/  FMNMX.FTZ R205, R58, R205, !PT ;  /* 0x000000cd3acd7209 */ /* 0x000fe40007810000 */
[----:B------:R-:W-:Y:S02]  /*15330*/  FMNMX.FTZ R208, R67, R208, !PT ;  /* 0x000000d043d07209 */ /* 0x000fe40007810000 */
[----:B------:R-:W-:Y:S02]  /*15340*/  FMNMX.FTZ R205, R60, R205, !PT ;  /* 0x000000cd3ccd7209 */ /* 0x000fe40007810000 */
[----:B------:R-:W-:Y:S02]  /*15350*/  FMNMX.FTZ R208, R69, R208, !PT ;  /* 0x000000d045d07209 */ /* 0x000fe40007810000 */
[C---:B------:R-:W-:Y:S02]  /*15360*/  IADD3 R129, R176.reuse, 0x99, RZ ;  /* 0x00000099b0817810 */ /* 0x040fe40007ffe0ff */
[----:B------:R-:W-:Y:S02]  /*15370*/  FMNMX.FTZ R208, R71, R208, !PT ;  /* 0x000000d047d07209 */ /* 0x000fe40007810000 */
[C---:B------:R-:W-:Y:S02]  /*15380*/  IADD3 R130, R176.reuse, 0xa0, RZ ;  /* 0x000000a0b0827810 */ /* 0x040fe40007ffe0ff */
[----:B------:R-:W1:Y:S01]  /*15390*/  I2F R129, R129 ;  /* 0x0000008100817306 */ /* 0x000e620000201400 */
[----:B------:R-:W-:Y:S02]  /*153a0*/  FMNMX.FTZ R208, R73, R208, !PT ;  /* 0x000000d049d07209 */ /* 0x000fe40007810000 */
[C---:B------:R-:W-:Y:S02]  /*153b0*/  IADD3 R132, R176.reuse, 0xa8, RZ ;  /* 0x000000a8b0847810 */ /* 0x040fe40007ffe0ff */
[----:B------:R-:W-:Y:S02]  /*153c0*/  FMNMX.FTZ R208, R75, R208, !PT ;  /* 0x000000d04bd07209 */ /* 0x000fe40007810000 */
[C---:B------:R-:W-:Y:S02]  /*153d0*/  IADD3 R136, R176.reuse, 0xa9, RZ ;  /* 0x000000a9b0887810 */ /* 0x040fe40007ffe0ff */
[----:B------:R-:W-:Y:S01]  /*153e0*/  FMNMX.FTZ R208, R77, R208, !PT ;  /* 0x000000d04dd07209 */ /* 0x000fe20007810000 */
[----:B------:R-:W2:Y:S01]  /*153f0*/  I2F R130, R130 ;  /* 0x0000008200827306 */ /* 0x000ea20000201400 */
[C---:B------:R-:W-:Y:S02]  /*15400*/  IADD3 R134, R176.reuse, 0xd8, RZ ;  /* 0x000000d8b0867810 */ /* 0x040fe40007ffe0ff */
[C---:B------:R-:W-:Y:S02]  /*15410*/  IADD3 R137, R176.reuse, 0xb0, RZ ;  /* 0x000000b0b0897810 */ /* 0x040fe40007ffe0ff */
[C---:B------:R-:W-:Y:S02]  /*15420*/  IADD3 R138, R176.reuse, 0xb1, RZ ;  /* 0x000000b1b08a7810 */ /* 0x040fe40007ffe0ff */
[----:B------:R-:W-:Y:S02]  /*15430*/  IADD3 R135, R176, 0xe9, RZ ;  /* 0x000000e9b0877810 */ /* 0x000fe40007ffe0ff */
[----:B------:R-:W-:Y:S01]  /*15440*/  FMNMX.FTZ R205, R62, R205, !PT ;  /* 0x000000cd3ecd7209 */ /* 0x000fe20007810000 */
[----:B------:R-:W3:Y:S03]  /*15450*/  I2F R132, R132 ;  /* 0x0000008400847306 */ /* 0x000ee60000201400 */
[----:B------:R-:W-:Y:S01]  /*15460*/  FMNMX.FTZ R205, R64, R205, !PT ;  /* 0x000000cd40cd7209 */ /* 0x000fe20007810000 */
[C---:B-1----:R-:W-:Y:S02]  /*15470*/  FFMA.FTZ R79, R129.reuse, UR4, R79 ;  /* 0x00000004814f7c23 */ /* 0x042fe4000801004f */
[----:B------:R-:W-:Y:S01]  /*15480*/  FFMA.FTZ R80, R129, UR4, R80 ;  /* 0x0000000481507c23 */ /* 0x000fe20008010050 */
[----:B------:R-:W-:Y:S02]  /*15490*/  IADD3 R129, R176, 0xd9, RZ ;  /* 0x000000d9b0817810 */ /* 0x000fe40007ffe0ff */
[----:B------:R-:W-:Y:S01]  /*154a0*/  FMNMX.FTZ R208, R79, R208, !PT ;  /* 0x000000d04fd07209 */ /* 0x000fe20007810000 */
[----:B------:R-:W1:Y:S01]  /*154b0*/  I2F R136, R136 ;  /* 0x0000008800887306 */ /* 0x000e620000201400 */
[----:B------:R-:W-:Y:S01]  /*154c0*/  FMNMX.FTZ R205, R66, R205, !PT ;  /* 0x000000cd42cd7209 */ /* 0x000fe20007810000 */
[----:B--2---:R-:W-:Y:S03]  /*154d0*/  FFMA.FTZ R81, R130, UR4, R81 ;  /* 0x0000000482517c23 */ /* 0x004fe60008010051 */
[----:B------:R-:W-:Y:S01]  /*154e0*/  FMNMX.FTZ R205, R68, R205, !PT ;  /* 0x000000cd44cd7209 */ /* 0x000fe20007810000 */
[----:B------:R-:W-:Y:S01]  /*154f0*/  FFMA.FTZ R82, R130, UR4, R82 ;  /* 0x0000000482527c23 */ /* 0x000fe20008010052 */
[C---:B------:R-:W-:Y:S01]  /*15500*/  IADD3 R130, R176.reuse, 0xe0, RZ ;  /* 0x000000e0b0827810 */ /* 0x040fe20007ffe0ff */
[----:B------:R-:W-:Y:S01]  /*15510*/  FFMA.FTZ R83, R131, UR4, R83 ;  /* 0x0000000483537c23 */ /* 0x000fe20008010053 */
[----:B------:R-:W-:Y:S01]  /*15520*/  FMNMX.FTZ R208, R81, R208, !PT ;  /* 0x000000d051d07209 */ /* 0x000fe20007810000 */
[----:B------:R-:W2:Y:S01]  /*15530*/  I2F R137, R137 ;  /* 0x0000008900897306 */ /* 0x000ea20000201400 */
[----:B------:R-:W-:Y:S01]  /*15540*/  FFMA.FTZ R84, R131, UR4, R84 ;  /* 0x0000000483547c23 */ /* 0x000fe20008010054 */
[----:B------:R-:W-:Y:S01]  /*15550*/  IADD3 R131, R176, 0xe1, RZ ;  /* 0x000000e1b0837810 */ /* 0x000fe20007ffe0ff */
[C---:B---3--:R-:W-:Y:S01]  /*15560*/  FFMA.FTZ R85, R132.reuse, UR4, R85 ;  /* 0x0000000484557c23 */ /* 0x048fe20008010055 */
[----:B------:R-:W-:Y:S01]  /*15570*/  FMNMX.FTZ R208, R83, R208, !PT ;  /* 0x000000d053d07209 */ /* 0x000fe20007810000 */
[----:B------:R-:W-:Y:S01]  /*15580*/  FFMA.FTZ R86, R132, UR4, R86 ;  /* 0x0000000484567c23 */ /* 0x000fe20008010056 */
[----:B------:R-:W-:Y:S02]  /*15590*/  IADD3 R132, R176, 0xe8, RZ ;  /* 0x000000e8b0847810 */ /* 0x000fe40007ffe0ff */
[----:B------:R-:W-:Y:S02]  /*155a0*/  FMNMX.FTZ R208, R85, R208, !PT ;  /* 0x000000d055d07209 */ /* 0x000fe40007810000 */
[----:B------:R-:W3:Y:S01]  /*155b0*/  I2F R138, R138 ;  /* 0x0000008a008a7306 */ /* 0x000ee20000201400 */
[----:B------:R-:W-:Y:S01]  /*155c0*/  FMNMX.FTZ R205, R70, R205, !PT ;  /* 0x000000cd46cd7209 */ /* 0x000fe20007810000 */
[----:B-1----:R-:W-:Y:S03]  /*155d0*/  FFMA.FTZ R87, R136, UR4, R87 ;  /* 0x0000000488577c23 */ /* 0x002fe60008010057 */
[----:B------:R-:W-:Y:S01]  /*155e0*/  FMNMX.FTZ R205, R72, R205, !PT ;  /* 0x000000cd48cd7209 */ /* 0x000fe20007810000 */
[----:B------:R-:W-:Y:S01]  /*155f0*/  FFMA.FTZ R88, R136, UR4, R88 ;  /* 0x0000000488587c23 */ /* 0x000fe20008010058 */
[----:B------:R-:W-:Y:S02]  /*15600*/  IADD3 R136, R176, 0xf0, RZ ;  /* 0x000000f0b0887810 */ /* 0x000fe40007ffe0ff */
[----:B------:R-:W-:Y:S01]  /*15610*/  FMNMX.FTZ R208, R87, R208, !PT ;  /* 0x000000d057d07209 */ /* 0x000fe20007810000 */
[----:B------:R-:W1:Y:S01]  /*15620*/  I2F R134, R134 ;  /* 0x0000008600867306 */ /* 0x000e620000201400 */
[----:B------:R-:W-:Y:S01]  /*15630*/  FMNMX.FTZ R205, R74, R205, !PT ;  /* 0x000000cd4acd7209 */ /* 0x000fe20007810000 */
[C---:B--2---:R-:W-:Y:S03]  /*15640*/  FFMA.FTZ R89, R137.reuse, UR4, R89 ;  /* 0x0000000489597c23 */ /* 0x044fe60008010059 */
[----:B------:R-:W-:Y:S01]  /*15650*/  FMNMX.FTZ R205, R76, R205, !PT ;  /* 0x000000cd4ccd7209 */ /* 0x000fe20007810000 */
[----:B------:R-:W-:Y:S01]  /*15660*/  FFMA.FTZ R90, R137, UR4, R90 ;  /* 0x00000004895a7c23 */ /* 0x000fe2000801005a */
[----:B------:R-:W-:Y:S02]  /*15670*/  IADD3 R137, R176, 0xf1, RZ ;  /* 0x000000f1b0897810 */ /* 0x000fe40007ffe0ff */
[----:B------:R-:W-:Y:S01]  /*15680*/  FMNMX.FTZ R208, R89, R208, !PT ;  /* 0x000000d059d07209 */ /* 0x000fe20007810000 */
[----:B------:R-:W2:Y:S01]  /*15690*/  I2F R129, R129 ;  /* 0x0000008100817306 */ /* 0x000ea20000201400 */
[----:B------:R-:W-:Y:S01]  /*156a0*/  FMNMX.FTZ R205, R78, R205, !PT ;  /* 0x000000cd4ecd7209 */ /* 0x000fe20007810000 */
[----:B---3--:R-:W-:Y:S03]  /*156b0*/  FFMA.FTZ R91, R138, UR4, R91 ;  /* 0x000000048a5b7c23 */ /* 0x008fe6000801005b */
[----:B------:R-:W-:Y:S01]  /*156c0*/  FMNMX.FTZ R205, R80, R205, !PT ;  /* 0x000000cd50cd7209 */ /* 0x000fe20007810000 */
[----:B------:R-:W-:Y:S02]  /*156d0*/  FFMA.FTZ R92, R138, UR4, R92 ;  /* 0x000000048a5c7c23 */ /* 0x000fe4000801005c */
[----:B------:R-:W-:Y:S01]  /*156e0*/  FFMA.FTZ R93, R139, UR4, R93 ;  /* 0x000000048b5d7c23 */ /* 0x000fe2000801005d */
[----:B------:R-:W-:Y:S01]  /*156f0*/  FMNMX.FTZ R208, R91, R208, !PT ;  /* 0x000000d05bd07209 */ /* 0x000fe20007810000 */
[----:B------:R-:W3:Y:S01]  /*15700*/  I2F R130, R130 ;  /* 0x0000008200827306 */ /* 0x000ee20000201400 */
        /* <DEDUP_REMOVED lines=9> */
[----:B------:R-:W4:Y:S01]  /*157a0*/  I2F R131, R131 ;  /* 0x0000008300837306 */ /* 0x000f220000201400 */
        /* <DEDUP_REMOVED lines=9> */
[----:B------:R-:W5:Y:S01]  /*15840*/  I2F R132, R132 ;  /* 0x0000008400847306 */ /* 0x000f620000201400 */
        /* <DEDUP_REMOVED lines=9> */
[----:B------:R-:W5:Y:S01]  /*158e0*/  I2F R135, R135 ;  /* 0x0000008700877306 */ /* 0x000f620000201400 */
[----:B------:R-:W-:Y:S01]  /*158f0*/  FMNMX.FTZ R208, R105, R208, !PT ;  /* 0x000000d069d07209 */ /* 0x000fe20007810000 */
[----:B-1----:R-:W-:Y:S01]  /*15900*/  FFMA.FTZ R109, R134, UR4, R109 ;  /* 0x00000004866d7c23 */ /* 0x002fe2000801006d */
[----:B------:R-:W-:Y:S01]  /*15910*/  IADD3 R133, R176, 0xf8, RZ ;  /* 0x000000f8b0857810 */ /* 0x000fe20007ffe0ff */
[----:B------:R-:W-:Y:S01]  /*15920*/  FFMA.FTZ R110, R134, UR4, R110 ;  /* 0x00000004866e7c23 */ /* 0x000fe2000801006e */
[----:B------:R-:W-:Y:S01]  /*15930*/  FMNMX.FTZ R208, R107, R208, !PT ;  /* 0x000000d06bd07209 */ /* 0x000fe20007810000 */
[C---:B--2---:R-:W-:Y:S01]  /*15940*/  FFMA.FTZ R111, R129.reuse, UR4, R111 ;  /* 0x00000004816f7c23 */ /* 0x044fe2000801006f */
[----:B------:R-:W-:Y:S01]  /*15950*/  FMNMX.FTZ R205, R94, R205, !PT ;  /* 0x000000cd5ecd7209 */ /* 0x000fe20007810000 */
[----:B------:R-:W-:Y:S01]  /*15960*/  FFMA.FTZ R112, R129, UR4, R112 ;  /* 0x0000000481707c23 */ /* 0x000fe20008010070 */
[----:B------:R-:W-:Y:S01]  /*15970*/  FMNMX.FTZ R208, R109, R208, !PT ;  /* 0x000000d06dd07209 */ /* 0x000fe20007810000 */
[----:B------:R-:W1:Y:S01]  /*15980*/  I2F R136, R136 ;  /* 0x0000008800887306 */ /* 0x000e620000201400 */
[----:B------:R-:W-:Y:S01]  /*15990*/  IADD3 R129, R176, 0xf9, RZ ;  /* 0x000000f9b0817810 */ /* 0x000fe20007ffe0ff */
[C---:B---3--:R-:W-:Y:S01]  /*159a0*/  FFMA.FTZ R113, R130.reuse, UR4, R113 ;  /* 0x0000000482717c23 */ /* 0x048fe20008010071 */
[----:B------:R-:W-:Y:S01]  /*159b0*/  FMNMX.FTZ R208, R111, R208, !PT ;  /* 0x000000d06fd07209 */ /* 0x000fe20007810000 */
[----:B------:R-:W-:Y:S01]  /*159c0*/  FFMA.FTZ R114, R130, UR4, R114 ;  /* 0x0000000482727c23 */ /* 0x000fe20008010072 */
[----:B------:R-:W-:Y:S01]  /*159d0*/  FMNMX.FTZ R205, R96, R205, !PT ;  /* 0x000000cd60cd7209 */ /* 0x000fe20007810000 */
[----:B----4-:R-:W-:Y:S01]  /*159e0*/  FFMA.FTZ R115, R131, UR4, R115 ;  /* 0x0000000483737c23 */ /* 0x010fe20008010073 */
[----:B------:R-:W-:Y:S01]  /*159f0*/  FMNMX.FTZ R208, R113, R208, !PT ;  /* 0x000000d071d07209 */ /* 0x000fe20007810000 */
[----:B------:R-:W-:Y:S01]  /*15a00*/  FFMA.FTZ R116, R131, UR4, R116 ;  /* 0x0000000483747c23 */ /* 0x000fe20008010074 */
[----:B------:R-:W-:Y:S01]  /*15a10*/  FMNMX.FTZ R205, R98, R205, !PT ;  /* 0x000000cd62cd7209 */ /* 0x000fe20007810000 */
[----:B------:R-:W2:Y:S01]  /*15a20*/  I2F R137, R137 ;  /* 0x0000008900897306 */ /* 0x000ea20000201400 */
[C---:B-----5:R-:W-:Y:S01]  /*15a30*/  FFMA.FTZ R117, R132.reuse, UR4, R117 ;  /* 0x0000000484757c23 */ /* 0x060fe20008010075 */
[----:B------:R-:W-:Y:S01]  /*15a40*/  FMNMX.FTZ R208, R115, R208, !PT ;  /* 0x000000d073d07209 */ /* 0x000fe20007810000 */
[----:B------:R-:W-:Y:S01]  /*15a50*/  FFMA.FTZ R118, R132, UR4, R118 ;  /* 0x0000000484767c23 */ /* 0x000fe20008010076 */
[----:B------:R-:W-:Y:S01]  /*15a60*/  FMNMX.FTZ R205, R100, R205, !PT ;  /* 0x000000cd64cd7209 */ /* 0x000fe20007810000 */
[----:B------:R-:W-:Y:S01]  /*15a70*/  FFMA.FTZ R119, R135, UR4, R119 ;  /* 0x0000000487777c23 */ /* 0x000fe20008010077 */
[----:B------:R-:W-:Y:S01]  /*15a80*/  FMNMX.FTZ R208, R117, R208, !PT ;  /* 0x000000d075d07209 */ /* 0x000fe20007810000 */
[----:B------:R-:W-:Y:S01]  /*15a90*/  FFMA.FTZ R120, R135, UR4, R120 ;  /* 0x0000000487787c23 */ /* 0x000fe20008010078 */
[----:B------:R-:W-:Y:S02]  /*15aa0*/  FMNMX.FTZ R205, R102, R205, !PT ;  /* 0x000000cd66cd7209 */ /* 0x000fe40007810000 */
[----:B------:R-:W3:Y:S01]  /*15ab0*/  I2F R133, R133 ;  /* 0x0000008500857306 */ /* 0x000ee20000201400 */
[----:B------:R-:W-:Y:S02]  /*15ac0*/  FMNMX.FTZ R208, R119, R208, !PT ;  /* 0x000000d077d07209 */ /* 0x000fe40007810000 */
[----:B------:R-:W-:Y:S01]  /*15ad0*/  FMNMX.FTZ R205, R104, R205, !PT ;  /* 0x000000cd68cd7209 */ /* 0x000fe20007810000 */
[C---:B-1----:R-:W-:Y:S02]  /*15ae0*/  FFMA.FTZ R121, R136.reuse, UR4, R121 ;  /* 0x0000000488797c23 */ /* 0x042fe40008010079 */
[----:B------:R-:W-:Y:S01]  /*15af0*/  FFMA.FTZ R122, R136, UR4, R122 ;  /* 0x00000004887a7c23 */ /* 0x000fe2000801007a */
[----:B------:R-:W-:Y:S02]  /*15b00*/  FMNMX.FTZ R205, R106, R205, !PT ;  /* 0x000000cd6acd7209 */ /* 0x000fe40007810000 */
[----:B------:R-:W-:Y:S01]  /*15b10*/  FMNMX.FTZ R208, R121, R208, !PT ;  /* 0x000000d079d07209 */ /* 0x000fe20007810000 */
[----:B------:R-:W1:Y:S01]  /*15b20*/  I2F R130, R129 ;  /* 0x0000008100827306 */ /* 0x000e620000201400 */
[----:B------:R-:W-:Y:S01]  /*15b30*/  FMNMX.FTZ R205, R108, R205, !PT ;  /* 0x000000cd6ccd7209 */ /* 0x000fe20007810000 */
[C---:B--2---:R-:W-:Y:S03]  /*15b40*/  FFMA.FTZ R123, R137.reuse, UR4, R123 ;  /* 0x00000004897b7c23 */ /* 0x044fe6000801007b */
[----:B------:R-:W-:Y:S01]  /*15b50*/  FMNMX.FTZ R205, R110, R205, !PT ;  /* 0x000000cd6ecd7209 */ /* 0x000fe20007810000 */
[----:B------:R-:W-:Y:S01]  /*15b60*/  FFMA.FTZ R124, R137, UR4, R124 ;  /* 0x00000004897c7c23 */ /* 0x000fe2000801007c */
[----:B------:R-:W-:Y:S02]  /*15b70*/  FMNMX.FTZ R208, R123, R208, !PT ;  /* 0x000000d07bd07209 */ /* 0x000fe40007810000 */
[----:B------:R-:W-:Y:S01]  /*15b80*/  FMNMX.FTZ R205, R112, R205, !PT ;  /* 0x000000cd70cd7209 */ /* 0x000fe20007810000 */
[C---:B---3--:R-:W-:Y:S03]  /*15b90*/  FFMA.FTZ R125, R133.reuse, UR4, R125 ;  /* 0x00000004857d7c23 */ /* 0x048fe6000801007d */
[----:B------:R-:W-:Y:S01]  /*15ba0*/  FMNMX.FTZ R205, R114, R205, !PT ;  /* 0x000000cd72cd7209 */ /* 0x000fe20007810000 */
[----:B------:R-:W-:Y:S01]  /*15bb0*/  FFMA.FTZ R126, R133, UR4, R126 ;  /* 0x00000004857e7c23 */ /* 0x000fe2000801007e */
[----:B------:R-:W-:Y:S02]  /*15bc0*/  FMNMX.FTZ R208, R125, R208, !PT ;  /* 0x000000d07dd07209 */ /* 0x000fe40007810000 */
[----:B------:R-:W-:Y:S01]  /*15bd0*/  FMNMX.FTZ R205, R116, R205, !PT ;  /* 0x000000cd74cd7209 */ /* 0x000fe20007810000 */
[----:B-1----:R-:W-:Y:S03]  /*15be0*/  FFMA.FTZ R127, R130, UR4, R127 ;  /* 0x00000004827f7c23 */ /* 0x002fe6000801007f */
[----:B------:R-:W-:Y:S01]  /*15bf0*/  FMNMX.FTZ R205, R118, R205, !PT ;  /* 0x000000cd76cd7209 */ /* 0x000fe20007810000 */
[----:B------:R-:W-:Y:S01]  /*15c00*/  FFMA.FTZ R128, R130, UR4, R128 ;  /* 0x0000000482807c23 */ /* 0x000fe20008010080 */
[----:B------:R-:W-:Y:S02]  /*15c10*/  FMNMX.FTZ R140, R127, R208, !PT ;  /* 0x000000d07f8c7209 */ /* 0x000fe40007810000 */
[----:B------:R-:W-:Y:S03]  /*15c20*/  FMNMX.FTZ R129, R120, R205, !PT ;  /* 0x000000cd78817209 */ /* 0x000fe60007810000 */
[----:B------:R-:W1:Y:S01]  /*15c30*/  SHFL.BFLY PT, R131, R140, 0x2, 0x1f ;  /* 0x0c401f008c837f89 */ /* 0x000e6200000e0000 */
[----:B------:R-:W-:Y:S04]  /*15c40*/  FMNMX.FTZ R129, R122, R129, !PT ;  /* 0x000000817a817209 */ /* 0x000fe80007810000 */
[----:B------:R-:W-:Y:S04]  /*15c50*/  FMNMX.FTZ R129, R124, R129, !PT ;  /* 0x000000817c817209 */ /* 0x000fe80007810000 */
[----:B------:R-:W-:Y:S04]  /*15c60*/  FMNMX.FTZ R129, R126, R129, !PT ;  /* 0x000000817e817209 */ /* 0x000fe80007810000 */
[----:B------:R-:W-:Y:S05]  /*15c70*/  FMNMX.FTZ R130, R128, R129, !PT ;  /* 0x0000008180827209 */ /* 0x000fea0007810000 */
[----:B------:R-:W2:Y:S01]  /*15c80*/  SHFL.BFLY PT, R129, R130, 0x2, 0x1f ;  /* 0x0c401f0082817f89 */ /* 0x000ea200000e0000 */
[----:B-1----:R-:W-:Y:S07]  /*15c90*/  FMNMX.FTZ R142, R140, R131, !PT ;  /* 0x000000838c8e7209 */ /* 0x002fee0007810000 */
[----:B------:R-:W1:Y:S01]  /*15ca0*/  SHFL.BFLY PT, R131, R142, 0x1, 0x1f ;  /* 0x0c201f008e837f89 */ /* 0x000e6200000e0000 */
[----:B--2---:R-:W-:Y:S07]  /*15cb0*/  FMNMX.FTZ R132, R130, R129, !PT ;  /* 0x0000008182847209 */ /* 0x004fee0007810000 */
[----:B------:R-:W2:Y:S01]  /*15cc0*/  SHFL.BFLY PT, R129, R132, 0x1, 0x1f ;  /* 0x0c201f0084817f89 */ /* 0x000ea200000e0000 */
[----:B-1----:R-:W-:Y:S07]  /*15cd0*/  FMNMX.FTZ R131, R142, R131, !PT ;  /* 0x000000838e837209 */ /* 0x002fee0007810000 */
[----:B------:R-:W-:Y:S01]  /*15ce0*/  LDSM.16.MT88.4 R140, [R204+0x5000] ;  /* 0x00500000cc8c783b */ /* 0x000fe20000004200 */
[C---:B------:R-:W-:Y:S01]  /*15cf0*/  FSETP.NEU.FTZ.AND P0, PT, R131.reuse, -INF , PT ;  /* 0xff8000008300780b */ /* 0x040fe20003f1d000 */
[C---:B------:R-:W-:Y:S02]  /*15d00*/  FMUL.FTZ R130, R131.reuse, c[0x0][0x23c] ;  /* 0x00008f0083827a20 */ /* 0x040fe40000410000 */
[----:B------:R-:W-:Y:S03]  /*15d10*/  FADD.FTZ R133, -R131, R174 ;  /* 0x000000ae83857221 */ /* 0x000fe60000010100 */
[----:B------:R-:W-:Y:S01]  /*15d20*/  FSEL R130, R130, RZ, P0 ;  /* 0x000000ff82827208 */ /* 0x000fe20000000000 */
[----:B------:R-:W-:Y:S04]  /*15d30*/  FMUL.FTZ R136, R133, c[0x0][0x23c] ;  /* 0x00008f0085887a20 */ /* 0x000fe80000410000 */
[----:B------:R-:W1:Y:S01]  /*15d40*/  MUFU.EX2 R133, R136 ;  /* 0x0000008800857308 */ /* 0x000e620000000800 */
[--C-:B------:R-:W-:Y:S02]  /*15d50*/  FFMA.FTZ R147, R7, c[0x0][0x23c], -R130.reuse ;  /* 0x00008f0007937a23 */ /* 0x100fe40000010882 */
[--C-:B------:R-:W-:Y:S01]  /*15d60*/  FFMA.FTZ R146, R13, c[0x0][0x23c], -R130.reuse ;  /* 0x00008f000d927a23 */ /* 0x100fe20000010882 */
[----:B--2---:R-:W-:Y:S01]  /*15d70*/  FMNMX.FTZ R129, R132, R129, !PT ;  /* 0x0000008184817209 */ /* 0x004fe20007810000 */
[--C-:B------:R-:W-:Y:S02]  /*15d80*/  FFMA.FTZ R132, R5, c[0x0][0x23c], -R130.reuse ;  /* 0x00008f0005847a23 */ /* 0x100fe40000010882 */
[--C-:B------:R-:W-:Y:S01]  /*15d90*/  FFMA.FTZ R155, R15, c[0x0][0x23c], -R130.reuse ;  /* 0x00008f000f9b7a23 */ /* 0x100fe20000010882 */
[----:B------:R-:W-:Y:S01]  /*15da0*/  FSETP.NEU.FTZ.AND P0, PT, R129, -INF , PT ;  /* 0xff8000008100780b */ /* 0x000fe20003f1d000 */
[--C-:B------:R-:W-:Y:S01]  /*15db0*/  FFMA.FTZ R216, R75, c[0x0][0x23c], -R130.reuse ;  /* 0x00008f004bd87a23 */ /* 0x100fe20000010882 */
[----:B------:R-:W-:Y:S01]  /*15dc0*/  MUFU.EX2 R147, R147 ;  /* 0x0000009300937308 */ /* 0x000fe20000000800 */
[--C-:B------:R-:W-:Y:S02]  /*15dd0*/  FFMA.FTZ R214, R71, c[0x0][0x23c], -R130.reuse ;  /* 0x00008f0047d67a23 */ /* 0x100fe40000010882 */
[--C-:B------:R-:W-:Y:S02]  /*15de0*/  FFMA.FTZ R144, R9, c[0x0][0x23c], -R130.reuse ;  /* 0x00008f0009907a23 */ /* 0x100fe40000010882 */
[--C-:B------:R-:W-:Y:S02]  /*15df0*/  FFMA.FTZ R153, R11, c[0x0][0x23c], -R130.reuse ;  /* 0x00008f000b997a23 */ /* 0x100fe40000010882 */
[--C-:B------:R-:W-:Y:S02]  /*15e00*/  FFMA.FTZ R145, R3, c[0x0][0x23c], -R130.reuse ;  /* 0x00008f0003917a23 */ /* 0x100fe40000010882 */
[----:B------:R-:W-:Y:S01]  /*15e10*/  FMUL.FTZ R3, R129, c[0x0][0x23c] ;  /* 0x00008f0081037a20 */ /* 0x000fe20000410000 */
[----:B------:R-:W2:Y:S01]  /*15e20*/  MUFU.EX2 R132, R132 ;  /* 0x0000008400847308 */ /* 0x000ea20000000800 */
[--C-:B------:R-:W-:Y:S02]  /*15e30*/  FFMA.FTZ R166, R47, c[0x0][0x23c], -R130.reuse ;  /* 0x00008f002fa67a23 */ /* 0x100fe40000010882 */
[--C-:B------:R-:W-:Y:S01]  /*15e40*/  FFMA.FTZ R47, R73, c[0x0][0x23c], -R130.reuse ;  /* 0x00008f00492f7a23 */ /* 0x100fe20000010882 */
[----:B------:R-:W-:Y:S01]  /*15e50*/  FSEL R3, R3, RZ, P0 ;  /* 0x000000ff03037208 */ /* 0x000fe20000000000 */
[C---:B-1----:R-:W-:Y:S01]  /*15e60*/  FMUL.FTZ R192, R133.reuse, R192 ;  /* 0x000000c085c07220 */ /* 0x042fe20000410000 */
[----:B------:R-:W-:Y:S01]  /*15e70*/  ISETP.GT.AND P0, PT, R172, 0x1, PT ;  /* 0x00000001ac00780c */ /* 0x000fe20003f04270 */
[C---:B------:R-:W-:Y:S01]  /*15e80*/  FMUL.FTZ R193, R133.reuse, R193 ;  /* 0x000000c185c17220 */ /* 0x040fe20000410000 */
[----:B------:R-:W-:Y:S01]  /*15e90*/  MOV R172, R175 ;  /* 0x000000af00ac7202 */ /* 0x000fe20000000f00 */
[--C-:B------:R-:W-:Y:S01]  /*15ea0*/  FFMA.FTZ R75, R4, c[0x0][0x23c], -R3.reuse ;  /* 0x00008f00044b7a23 */ /* 0x100fe20000010803 */
[----:B------:R-:W-:Y:S01]  /*15eb0*/  MUFU.EX2 R145, R145 ;  /* 0x0000009100917308 */ /* 0x000fe20000000800 */
[--C-:B------:R-:W-:Y:S02]  /*15ec0*/  FFMA.FTZ R73, R6, c[0x0][0x23c], -R3.reuse ;  /* 0x00008f0006497a23 */ /* 0x100fe40000010803 */
[----:B------:R-:W1:Y:S01]  /*15ed0*/  LDSM.16.MT88.4 R4, [R201+0x5000] ;  /* 0x00500000c904783b */ /* 0x000e620000004200 */
[--C-:B------:R-:W-:Y:S02]  /*15ee0*/  FFMA.FTZ R71, R12, c[0x0][0x23c], -R3.reuse ;  /* 0x00008f000c477a23 */ /* 0x100fe40000010803 */
[--C-:B------:R-:W-:Y:S02]  /*15ef0*/  FFMA.FTZ R240, R8, c[0x0][0x23c], -R3.reuse ;  /* 0x00008f0008f07a23 */ /* 0x100fe40000010803 */
[--C-:B------:R-:W-:Y:S02]  /*15f00*/  FFMA.FTZ R242, R10, c[0x0][0x23c], -R3.reuse ;  /* 0x00008f000af27a23 */ /* 0x100fe40000010803 */
[----:B------:R-:W-:Y:S01]  /*15f10*/  MUFU.EX2 R75, R75 ;  /* 0x0000004b004b7308 */ /* 0x000fe20000000800 */
[C---:B------:R-:W-:Y:S02]  /*15f20*/  FMUL.FTZ R188, R133.reuse, R188 ;  /* 0x000000bc85bc7220 */ /* 0x040fe40000410000 */
[----:B------:R-:W-:Y:S01]  /*15f30*/  FMUL.FTZ R189, R133, R189 ;  /* 0x000000bd85bd7220 */ /* 0x000fe20000410000 */
[----:B--2---:R-:W-:Y:S01]  /*15f40*/  F2FP.BF16.PACK_AB R10, R147, R132 ;  /* 0x00000084930a723e */ /* 0x004fe200000010ff */
[C---:B------:R-:W-:Y:S02]  /*15f50*/  FMUL.FTZ R184, R133.reuse, R184 ;  /* 0x000000b885b87220 */ /* 0x040fe40000410000 */
[C---:B------:R-:W-:Y:S02]  /*15f60*/  FMUL.FTZ R185, R133.reuse, R185 ;  /* 0x000000b985b97220 */ /* 0x040fe40000410000 */
[C---:B------:R-:W-:Y:S01]  /*15f70*/  FMUL.FTZ R180, R133.reuse, R180 ;  /* 0x000000b485b47220 */ /* 0x040fe20000410000 */
[----:B------:R-:W-:Y:S01]  /*15f80*/  MUFU.EX2 R73, R73 ;  /* 0x0000004900497308 */ /* 0x000fe20000000800 */
[----:B------:R-:W-:Y:S02]  /*15f90*/  FMUL.FTZ R181, R133, R181 ;  /* 0x000000b585b57220 */ /* 0x000fe40000410000 */
        /* <DEDUP_REMOVED lines=25> */
[----:B------:R-:W2:Y:S01]  /*16130*/  LDSM.16.MT88.4 R12, [R201+0x5400] ;  /* 0x00540000c90c783b */ /* 0x000ea20000004200 */
[----:B---3--:R-:W-:Y:S01]  /*16140*/  F2FP.BF16.PACK_AB R9, R75, R2 ;  /* 0x000000024b09723e */ /* 0x008fe200000010ff */
[--C-:B------:R-:W-:Y:S02]  /*16150*/  FFMA.FTZ R168, R51, c[0x0][0x23c], -R130.reuse ;  /* 0x00008f0033a87a23 */ /* 0x100fe40000010882 */
[--C-:B------:R-:W-:Y:S02]  /*16160*/  FFMA.FTZ R51, R81, c[0x0][0x23c], -R130.reuse ;  /* 0x00008f0051337a23 */ /* 0x100fe40000010882 */
[--C-:B------:R-:W-:Y:S01]  /*16170*/  FFMA.FTZ R20, R20, c[0x0][0x23c], -R3.reuse ;  /* 0x00008f0014147a23 */ /* 0x100fe20000010803 */
[----:B------:R-:W3:Y:S01]  /*16180*/  MUFU.EX2 R153, R153 ;  /* 0x0000009900997308 */ /* 0x000ee20000000800 */
[--C-:B------:R-:W-:Y:S02]  /*16190*/  FFMA.FTZ R22, R22, c[0x0][0x23c], -R3.reuse ;  /* 0x00008f0016167a23 */ /* 0x100fe40000010803 */
[--C-:B------:R-:W-:Y:S01]  /*161a0*/  FFMA.FTZ R81, R24, c[0x0][0x23c], -R3.reuse ;  /* 0x00008f0018517a23 */ /* 0x100fe20000010803 */
[----:B----4-:R-:W-:Y:S01]  /*161b0*/  F2FP.BF16.PACK_AB R11, R240, R73 ;  /* 0x00000049f00b723e */ /* 0x010fe200000010ff */
        /* <DEDUP_REMOVED lines=48> */
[----:B------:R-:W5:Y:S01]  /*164c0*/  MUFU.EX2 R157, R157 ;  /* 0x0000009d009d7308 */ /* 0x000f620000000800 */
        /* <DEDUP_REMOVED lines=26> */
[----:B------:R-:W-:Y:S02]  /*16670*/  FFMA.FTZ R115, R88, c[0x0][0x23c], -R3 ;  /* 0x00008f0058737a23 */ /* 0x000fe40000010803 */
[--C-:B------:R-:W-:Y:S02]  /*16680*/  FFMA.FTZ R224, R91, c[0x0][0x23c], -R130.reuse ;  /* 0x00008f005be07a23 */ /* 0x100fe40000010882 */
[--C-:B------:R-:W-:Y:S02]  /*16690*/  FFMA.FTZ R69, R117, c[0x0][0x23c], -R130.reuse ;  /* 0x00008f0075457a23 */ /* 0x100fe40000010882 */
[----:B------:R-:W-:Y:S01]  /*166a0*/  FFMA.FTZ R238, R119, c[0x0][0x23c], -R130 ;  /* 0x00008f0077ee7a23 */ /* 0x000fe20000010882 */
[----:B------:R-:W-:Y:S01]  /*166b0*/  MUFU.EX2 R22, R22 ;  /* 0x0000001600167308 */ /* 0x000fe20000000800 */
[----:B------:R-:W-:Y:S01]  /*166c0*/  FADD.FTZ R135, -R129, R173 ;  /* 0x000000ad81877221 */ /* 0x000fe20000010100 */
[----:B------:R-:W-:Y:S01]  /*166d0*/  MOV R173, R129 ;  /* 0x0000008100ad7202 */ /* 0x000fe20000000f00 */
[----:B------:R-:W-:Y:S02]  /*166e0*/  FFMA.FTZ R0, R169, R133, R0 ;  /* 0x00000085a9007223 */ /* 0x000fe40000010000 */
[----:B------:R-:W-:Y:S02]  /*166f0*/  FMUL.FTZ R134, R135, c[0x0][0x23c] ;  /* 0x00008f0087867a20 */ /* 0x000fe40000410000 */
[----:B------:R-:W-:Y:S02]  /*16700*/  FADD.FTZ R145, R145, R0 ;  /* 0x0000000091917221 */ /* 0x000fe40000010000 */
[----:B------:R-:W-:Y:S01]  /*16710*/  FFMA.FTZ R0, R90, c[0x0][0x23c], -R3 ;  /* 0x00008f005a007a23 */ /* 0x000fe20000010803 */
[----:B------:R-:W-:Y:S01]  /*16720*/  MUFU.EX2 R81, R81 ;  /* 0x0000005100517308 */ /* 0x000fe20000000800 */
[----:B------:R-:W-:Y:S02]  /*16730*/  FADD.FTZ R132, R132, R145 ;  /* 0x0000009184847221 */ /* 0x000fe40000010000 */
[----:B------:R-:W-:Y:S02]  /*16740*/  FFMA.FTZ R24, R121, c[0x0][0x23c], -R130 ;  /* 0x00008f0079187a23 */ /* 0x000fe40000010882 */
[----:B------:R-:W-:Y:S02]  /*16750*/  FADD.FTZ R147, R147, R132 ;  /* 0x0000008493937221 */ /* 0x000fe40000010000 */
[--C-:B------:R-:W-:Y:S02]  /*16760*/  FFMA.FTZ R91, R123, c[0x0][0x23c], -R130.reuse ;  /* 0x00008f007b5b7a23 */ /* 0x100fe40000010882 */
[----:B------:R-:W-:Y:S01]  /*16770*/  FADD.FTZ R144, R144, R147 ;  /* 0x0000009390907221 */ /* 0x000fe20000010000 */
[----:B------:R-:W4:Y:S01]  /*16780*/  MUFU.EX2 R134, R134 ;  /* 0x0000008600867308 */ /* 0x000f220000000800 */
[----:B------:R-:W-:Y:S02]  /*16790*/  FFMA.FTZ R44, R125, c[0x0][0x23c], -R130 ;  /* 0x00008f007d2c7a23 */ /* 0x000fe40000010882 */
[----:B------:R-:W-:Y:S02]  /*167a0*/  FADD.FTZ R153, R153, R144 ;  /* 0x0000009099997221 */ /* 0x000fe40000010000 */
[----:B------:R-:W-:Y:S02]  /*167b0*/  FFMA.FTZ R126, R126, c[0x0][0x23c], -R3 ;  /* 0x00008f007e7e7a23 */ /* 0x000fe40000010803 */
[----:B------:R-:W-:Y:S02]  /*167c0*/  FADD.FTZ R146, R146, R153 ;  /* 0x0000009992927221 */ /* 0x000fe40000010000 */
[----:B------:R-:W-:Y:S01]  /*167d0*/  FFMA.FTZ R130, R127, c[0x0][0x23c], -R130 ;  /* 0x00008f007f827a23 */ /* 0x000fe20000010882 */
[----:B------:R-:W-:Y:S01]  /*167e0*/  MUFU.EX2 R23, R23 ;  /* 0x0000001700177308 */ /* 0x000fe20000000800 */
[----:B------:R-:W-:Y:S04]  /*167f0*/  FADD.FTZ R155, R155, R146 ;  /* 0x000000929b9b7221 */ /* 0x000fe80000010000 */
[----:B---3--:R-:W-:Y:S04]  /*16800*/  FADD.FTZ R60, R152, R155 ;  /* 0x0000009b983c7221 */ /* 0x008fe80000010000 */
[----:B-----5:R-:W-:Y:S01]  /*16810*/  FADD.FTZ R60, R157, R60 ;  /* 0x0000003c9d3c7221 */ /* 0x020fe20000010000 */
[----:B------:R-:W3:Y:S01]  /*16820*/  MUFU.EX2 R156, R156 ;  /* 0x0000009c009c7308 */ /* 0x000ee20000000800 */
[C---:B----4-:R-:W-:Y:S02]  /*16830*/  FMUL.FTZ R194, R134.reuse, R194 ;  /* 0x000000c286c27220 */ /* 0x050fe40000410000 */
[C---:B------:R-:W-:Y:S02]  /*16840*/  FMUL.FTZ R195, R134.reuse, R195 ;  /* 0x000000c386c37220 */ /* 0x040fe40000410000 */
[C---:B------:R-:W-:Y:S05]  /*16850*/  FMUL.FTZ R190, R134.reuse, R190 ;  /* 0x000000be86be7220 */ /* 0x040fea0000410000 */
[----:B------:R-:W-:Y:S01]  /*16860*/  MUFU.EX2 R25, R25 ;  /* 0x0000001900197308 */ /* 0x000fe20000000800 */
[C---:B------:R-:W-:Y:S01]  /*16870*/  FMUL.FTZ R191, R134.reuse, R191 ;  /* 0x000000bf86bf7220 */ /* 0x040fe20000410000 */
[C---:B-1----:R-:W-:Y:S05]  /*16880*/  HMMA.16816.F32.BF16 R192, R8.reuse, R4, R192 ;  /* 0x0000000408c0723c */ /* 0x042fea00000418c0 */
[C---:B------:R-:W-:Y:S03]  /*16890*/  FMUL.FTZ R186, R134.reuse, R186 ;  /* 0x000000ba86ba7220 */ /* 0x040fe60000410000 */
[----:B------:R-:W1:Y:S01]  /*168a0*/  MUFU.EX2 R158, R158 ;  /* 0x0000009e009e7308 */ /* 0x000e620000000800 */
[C---:B------:R-:W-:Y:S01]  /*168b0*/  HMMA.16816.F32.BF16 R188, R8.reuse, R6, R188 ;  /* 0x0000000608bc723c */ /* 0x040fe200000418bc */
[----:B------:R-:W4:Y:S02]  /*168c0*/  LDSM.16.MT88.4 R4, [R204+0x5400] ;  /* 0x00540000cc04783b */ /* 0x000f240000004200 */
[C---:B------:R-:W-:Y:S02]  /*168d0*/  FMUL.FTZ R187, R134.reuse, R187 ;  /* 0x000000bb86bb7220 */ /* 0x040fe40000410000 */
[C---:B------:R-:W-:Y:S02]  /*168e0*/  FMUL.FTZ R182, R134.reuse, R182 ;  /* 0x000000b686b67220 */ /* 0x040fe40000410000 */
[----:B------:R-:W-:Y:S02]  /*168f0*/  FMUL.FTZ R183, R134, R183 ;  /* 0x000000b786b77220 */ /* 0x000fe40000410000 */
[----:B------:R-:W-:Y:S01]  /*16900*/  MUFU.EX2 R26, R26 ;  /* 0x0000001a001a7308 */ /* 0x000fe20000000800 */
[C---:B------:R-:W-:Y:S03]  /*16910*/  HMMA.16816.F32.BF16 R184, R8.reuse, R140, R184 ;  /* 0x0000008c08b8723c */ /* 0x040fe600000418b8 */
[----:B------:R-:W-:Y:S04]  /*16920*/  FFMA.FTZ R2, R171, R134, R2 ;  /* 0x00000086ab027223 */ /* 0x000fe80000010002 */
[----:B------:R-:W-:Y:S02]  /*16930*/  FADD.FTZ R2, R75, R2 ;  /* 0x000000024b027221 */ /* 0x000fe40000010000 */
[----:B------:R-:W5:Y:S01]  /*16940*/  MUFU.EX2 R83, R83 ;  /* 0x0000005300537308 */ /* 0x000f620000000800 */
[----:B------:R-:W-:Y:S01]  /*16950*/  HMMA.16816.F32.BF16 R180, R8, R142, R180 ;  /* 0x0000008e08b4723c */ /* 0x000fe200000418b4 */
[----:B------:R-:W1:Y:S07]  /*16960*/  LDSM.16.MT88.4 R8, [R201+0x5800] ;  /* 0x00580000c908783b */ /* 0x000e6e0000004200 */
[C---:B--2---:R-:W-:Y:S01]  /*16970*/  HMMA.16816.F32.BF16 R192, R16.reuse, R12, R192 ;  /* 0x0000000c10c0723c */ /* 0x044fe200000418c0 */
[----:B------:R-:W-:Y:S07]  /*16980*/  MUFU.EX2 R85, R85 ;  /* 0x0000005500557308 */ /* 0x000fee0000000800 */
[C---:B------:R-:W-:Y:S01]  /*16990*/  HMMA.16816.F32.BF16 R188, R16.reuse, R14, R188 ;  /* 0x0000000e10bc723c */ /* 0x040fe200000418bc */
[----:B------:R-:W2:Y:S02]  /*169a0*/  LDSM.16.MT88.4 R12, [R204+0x5800] ;  /* 0x00580000cc0c783b */ /* 0x000ea40000004200 */
[----:B------:R-:W1:Y:S05]  /*169b0*/  MUFU.EX2 R28, R28 ;  /* 0x0000001c001c7308 */ /* 0x000e6a0000000800 */
[C---:B----4-:R-:W-:Y:S05]  /*169c0*/  HMMA.16816.F32.BF16 R184, R16.reuse, R4, R184 ;  /* 0x0000000410b8723c */ /* 0x050fea00000418b8 */
[----:B------:R-:W-:Y:S03]  /*169d0*/  MUFU.EX2 R27, R27 ;  /* 0x0000001b001b7308 */ /* 0x000fe60000000800 */
[----:B------:R-:W-:Y:S01]  /*169e0*/  HMMA.16816.F32.BF16 R180, R16, R6, R180 ;  /* 0x0000000610b4723c */ /* 0x000fe200000418b4 */
[----:B------:R-:W4:Y:S06]  /*169f0*/  LDSM.16.MT88.4 R4, [R201+0x5c00] ;  /* 0x005c0000c904783b */ /* 0x000f2c0000004200 */
[----:B------:R-:W2:Y:S01]  /*16a00*/  MUFU.EX2 R160, R160 ;  /* 0x000000a000a07308 */ /* 0x000ea20000000800 */
[----:B------:R-:W-:Y:S04]  /*16a10*/  F2FP.BF16.PACK_AB R16, R157, R152 ;  /* 0x000000989d10723e */ /* 0x000fe800000010ff */
[----:B------:R-:W-:Y:S02]  /*16a20*/  F2FP.BF16.PACK_AB R18, R154, R21 ;  /* 0x000000159a12723e */ /* 0x000fe400000010ff */
[----:B------:R-:W-:Y:S02]  /*16a30*/  F2FP.BF16.PACK_AB R17, R20, R79 ;  /* 0x0000004f1411723e */ /* 0x000fe400000010ff */
[----:B------:R-:W-:Y:S01]  /*16a40*/  F2FP.BF16.PACK_AB R19, R81, R22 ;  /* 0x000000165113723e */ /* 0x000fe200000010ff */
[----:B------:R-:W-:Y:S06]  /*16a50*/  MUFU.EX2 R29, R29 ;  /* 0x0000001d001d7308 */ /* 0x000fec0000000800 */
[C---:B-1----:R-:W-:Y:S04]  /*16a60*/  HMMA.16816.F32.BF16 R192, R16.reuse, R8, R192 ;  /* 0x0000000810c0723c */ /* 0x042fe800000418c0 */
[----:B------:R-:W1:Y:S04]  /*16a70*/  MUFU.EX2 R162, R162 ;  /* 0x000000a200a27308 */ /* 0x000e680000000800 */
[C---:B------:R-:W-:Y:S01]  /*16a80*/  HMMA.16816.F32.BF16 R188, R16.reuse, R10, R188 ;  /* 0x0000000a10bc723c */ /* 0x040fe200000418bc */
[----:B------:R-:W1:Y:S05]  /*16a90*/  LDSM.16.MT88.4 R8, [R204+0x5c00] ;  /* 0x005c0000cc08783b */ /* 0x000e6a0000004200 */
[----:B------:R-:W-:Y:S02]  /*16aa0*/  MUFU.EX2 R30, R30 ;  /* 0x0000001e001e7308 */ /* 0x000fe40000000800 */
[C---:B--2---:R-:W-:Y:S08]  /*16ab0*/  HMMA.16816.F32.BF16 R184, R16.reuse, R12, R184 ;  /* 0x0000000c10b8723c */ /* 0x044ff000000418b8 */
[----:B------:R-:W2:Y:S01]  /*16ac0*/  MUFU.EX2 R87, R87 ;  /* 0x0000005700577308 */ /* 0x000ea20000000800 */
[----:B------:R-:W-:Y:S01]  /*16ad0*/  HMMA.16816.F32.BF16 R180, R16, R14, R180 ;  /* 0x0000000e10b4723c */ /* 0x000fe200000418b4 */
[----:B------:R-:W2:Y:S06]  /*16ae0*/  LDSM.16.MT88.4 R12, [R201+0x6000] ;  /* 0x00600000c90c783b */ /* 0x000eac0000004200 */
[----:B---3--:R-:W-:Y:S02]  /*16af0*/  F2FP.BF16.PACK_AB R16, R156, R23 ;  /* 0x000000179c10723e */ /* 0x008fe400000010ff */
[----:B------:R-:W-:Y:S03]  /*16b00*/  MUFU.EX2 R32, R32 ;  /* 0x0000002000207308 */ /* 0x000fe60000000800 */
[----:B------:R-:W-:Y:S02]  /*16b10*/  F2FP.BF16.PACK_AB R18, R158, R25 ;  /* 0x000000199e12723e */ /* 0x000fe400000010ff */
[----:B-----5:R-:W-:Y:S02]  /*16b20*/  F2FP.BF16.PACK_AB R17, R83, R26 ;  /* 0x0000001a5311723e */ /* 0x020fe400000010ff */
[----:B------:R-:W-:Y:S03]  /*16b30*/  F2FP.BF16.PACK_AB R19, R28, R85 ;  /* 0x000000551c13723e */ /* 0x000fe600000010ff */
[----:B------:R-:W3:Y:S04]  /*16b40*/  MUFU.EX2 R89, R89 ;  /* 0x0000005900597308 */ /* 0x000ee80000000800 */
[C---:B----4-:R-:W-:Y:S06]  /*16b50*/  HMMA.16816.F32.BF16 R192, R16.reuse, R4, R192 ;  /* 0x0000000410c0723c */ /* 0x050fec00000418c0 */
[----:B------:R-:W-:Y:S02]  /*16b60*/  MUFU.EX2 R31, R31 ;  /* 0x0000001f001f7308 */ /* 0x000fe40000000800 */
[C---:B------:R-:W-:Y:S01]  /*16b70*/  HMMA.16816.F32.BF16 R188, R16.reuse, R6, R188 ;  /* 0x0000000610bc723c */ /* 0x040fe200000418bc */
[----:B------:R-:W4:Y:S07]  /*16b80*/  LDSM.16.MT88.4 R4, [R204+0x6000] ;  /* 0x00600000cc04783b */ /* 0x000f2e0000004200 */
[----:B------:R-:W5:Y:S01]  /*16b90*/  MUFU.EX2 R164, R164 ;  /* 0x000000a400a47308 */ /* 0x000f620000000800 */
[C---:B-1----:R-:W-:Y:S08]  /*16ba0*/  HMMA.16816.F32.BF16 R184, R16.reuse, R8, R184 ;  /* 0x0000000810b8723c */ /* 0x042ff000000418b8 */
[----:B------:R-:W-:Y:S01]  /*16bb0*/  HMMA.16816.F32.BF16 R180, R16, R10, R180 ;  /* 0x0000000a10b4723c */ /* 0x000fe200000418b4 */
[----:B------:R-:W-:Y:S01]  /*16bc0*/  MUFU.EX2 R33, R33 ;  /* 0x0000002100217308 */ /* 0x000fe20000000800 */
[----:B------:R-:W1:Y:S05]  /*16bd0*/  LDSM.16.MT88.4 R8, [R201+0x6400] ;  /* 0x00640000c908783b */ /* 0x000e6a0000004200 */
[----:B------:R-:W-:Y:S02]  /*16be0*/  F2FP.BF16.PACK_AB R16, R160, R27 ;  /* 0x0000001ba010723e */ /* 0x000fe400000010ff */
[----:B------:R-:W-:Y:S02]  /*16bf0*/  F2FP.BF16.PACK_AB R18, R162, R29 ;  /* 0x0000001da212723e */ /* 0x000fe400000010ff */
[----:B------:R-:W1:Y:S01]  /*16c00*/  MUFU.EX2 R166, R166 ;  /* 0x000000a600a67308 */ /* 0x000e620000000800 */
[----:B--2---:R-:W-:Y:S02]  /*16c10*/  F2FP.BF16.PACK_AB R17, R87, R30 ;  /* 0x0000001e5711723e */ /* 0x004fe400000010ff */
[----:B---3--:R-:W-:Y:S07]  /*16c20*/  F2FP.BF16.PACK_AB R19, R89, R32 ;  /* 0x000000205913723e */ /* 0x008fee00000010ff */
[----:B------:R-:W-:Y:S01]  /*16c30*/  MUFU.EX2 R34, R34 ;  /* 0x0000002200227308 */ /* 0x000fe20000000800 */
[C---:B------:R-:W-:Y:S08]  /*16c40*/  HMMA.16816.F32.BF16 R192, R16.reuse, R12, R192 ;  /* 0x0000000c10c0723c */ /* 0x040ff000000418c0 */
[C---:B------:R-:W-:Y:S01]  /*16c50*/  HMMA.16816.F32.BF16 R188, R16.reuse, R14, R188 ;  /* 0x0000000e10bc723c */ /* 0x040fe200000418bc */
[----:B------:R-:W2:Y:S01]  /*16c60*/  MUFU.EX2 R93, R93 ;  /* 0x0000005d005d7308 */ /* 0x000ea20000000800 */
[----:B------:R-:W3:Y:S06]  /*16c70*/  LDSM.16.MT88.4 R12, [R204+0x6400] ;  /* 0x00640000cc0c783b */ /* 0x000eec0000004200 */
[C---:B----4-:R-:W-:Y:S03]  /*16c80*/  HMMA.16816.F32.BF16 R184, R16.reuse, R4, R184 ;  /* 0x0000000410b8723c */ /* 0x050fe600000418b8 */
[----:B------:R-:W-:Y:S05]  /*16c90*/  MUFU.EX2 R95, R95 ;  /* 0x0000005f005f7308 */ /* 0x000fea0000000800 */
[----:B------:R-:W-:Y:S01]  /*16ca0*/  HMMA.16816.F32.BF16 R180, R16, R6, R180 ;  /* 0x0000000610b4723c */ /* 0x000fe200000418b4 */
[----:B------:R-:W4:Y:S04]  /*16cb0*/  LDSM.16.MT88.4 R4, [R201+0x6800] ;  /* 0x00680000c904783b */ /* 0x000f280000004200 */
[----:B------:R-:W3:Y:S02]  /*16cc0*/  MUFU.EX2 R36, R36 ;  /* 0x0000002400247308 */ /* 0x000ee40000000800 */
[----:B-----5:R-:W-:Y:S02]  /*16cd0*/  F2FP.BF16.PACK_AB R16, R164, R31 ;  /* 0x0000001fa410723e */ /* 0x020fe400000010ff */
[----:B-1----:R-:W-:Y:S03]  /*16ce0*/  F2FP.BF16.PACK_AB R18, R166, R33 ;  /* 0x00000021a612723e */ /* 0x002fe600000010ff */
[----:B--2---:R-:W-:Y:S03]  /*16cf0*/  F2FP.BF16.PACK_AB R17, R93, R34 ;  /* 0x000000225d11723e */ /* 0x004fe600000010ff */
[----:B------:R-:W-:Y:S10]  /*16d00*/  MUFU.EX2 R35, R35 ;  /* 0x0000002300237308 */ /* 0x000ff40000000800 */
[----:B------:R-:W1:Y:S01]  /*16d10*/  MUFU.EX2 R168, R168 ;  /* 0x000000a800a87308 */ /* 0x000e620000000800 */
[----:B---3--:R-:W-:Y:S09]  /*16d20*/  F2FP.BF16.PACK_AB R19, R36, R95 ;  /* 0x0000005f2413723e */ /* 0x008ff200000010ff */
[----:B------:R-:W-:Y:S01]  /*16d30*/  MUFU.EX2 R37, R37 ;  /* 0x0000002500257308 */ /* 0x000fe20000000800 */
[C---:B------:R-:W-:Y:S08]  /*16d40*/  HMMA.16816.F32.BF16 R192, R16.reuse, R8, R192 ;  /* 0x0000000810c0723c */ /* 0x040ff000000418c0 */
[C---:B------:R-:W-:Y:S01]  /*16d50*/  HMMA.16816.F32.BF16 R188, R16.reuse, R10, R188 ;  /* 0x0000000a10bc723c */ /* 0x040fe200000418bc */
[----:B------:R-:W2:Y:S01]  /*16d60*/  MUFU.EX2 R174, R174 ;  /* 0x000000ae00ae7308 */ /* 0x000ea20000000800 */
[----:B------:R-:W3:Y:S06]  /*16d70*/  LDSM.16.MT88.4 R8, [R204+0x6800] ;  /* 0x00680000cc08783b */ /* 0x000eec0000004200 */
[C---:B------:R-:W-:Y:S03]  /*16d80*/  HMMA.16816.F32.BF16 R184, R16.reuse, R12, R184 ;  /* 0x0000000c10b8723c */ /* 0x040fe600000418b8 */
[----:B------:R-:W-:Y:S05]  /*16d90*/  MUFU.EX2 R38, R38 ;  /* 0x0000002600267308 */ /* 0x000fea0000000800 */
[----:B------:R-:W-:Y:S01]  /*16da0*/  HMMA.16816.F32.BF16 R180, R16, R14, R180 ;  /* 0x0000000e10b4723c */ /* 0x000fe200000418b4 */
[----:B------:R-:W5:Y:S04]  /*16db0*/  LDSM.16.MT88.4 R12, [R201+0x6c00] ;  /* 0x006c0000c90c783b */ /* 0x000f680000004200 */
[----:B------:R-:W3:Y:S02]  /*16dc0*/  MUFU.EX2 R97, R97 ;  /* 0x0000006100617308 */ /* 0x000ee40000000800 */
[----:B-1----:R-:W-:Y:S02]  /*16dd0*/  F2FP.BF16.PACK_AB R16, R168, R35 ;  /* 0x00000023a810723e */ /* 0x002fe400000010ff */
[----:B--2---:R-:W-:Y:S06]  /*16de0*/  F2FP.BF16.PACK_AB R18, R174, R37 ;  /* 0x00000025ae12723e */ /* 0x004fec00000010ff */
        /* <DEDUP_REMOVED lines=56> */
[----:B----4-:R-:W-:Y:S09]  /*17170*/  F2FP.BF16.PACK_AB R13, R109, R52 ;  /* 0x000000346d0d723e */ /* 0x010ff200000010ff */
[----:B------:R-:W-:Y:S10]  /*17180*/  MUFU.EX2 R51, R51 ;  /* 0x0000003300337308 */ /* 0x000ff40000000800 */
[----:B------:R-:W4:Y:S01]  /*17190*/  MUFU.EX2 R220, R220 ;  /* 0x000000dc00dc7308 */ /* 0x000f220000000800 */
[----:B-1----:R-:W-:Y:S09]  /*171a0*/  F2FP.BF16.PACK_AB R15, R111, R54 ;  /* 0x000000366f0f723e */ /* 0x002ff200000010ff */
        /* <DEDUP_REMOVED lines=11> */
[----:B------:R-:W-:Y:S02]  /*17260*/  FADD.FTZ R242, R71, R242 ;  /* 0x000000f247f27221 */ /* 0x000fe40000010000 */
[----:B------:R-:W-:Y:S02]  /*17270*/  FFMA.FTZ R71, R92, c[0x0][0x23c], -R3 ;  /* 0x00008f005c477a23 */ /* 0x000fe40000010803 */
        /* <DEDUP_REMOVED lines=9> */
[----:B------:R-:W-:Y:S02]  /*17310*/  FADD.FTZ R79, R20, R79 ;  /* 0x0000004f144f7221 */ /* 0x000fe40000010000 */
[----:B------:R-:W-:Y:S02]  /*17320*/  FFMA.FTZ R20, R98, c[0x0][0x23c], -R3 ;  /* 0x00008f0062147a23 */ /* 0x000fe40000010803 */
[----:B------:R-:W-:Y:S04]  /*17330*/  FADD.FTZ R22, R22, R79 ;  /* 0x0000004f16167221 */ /* 0x000fe80000010000 */
[----:B------:R-:W5:Y:S01]  /*17340*/  MUFU.EX2 R115, R115 ;  /* 0x0000007300737308 */ /* 0x000f620000000800 */
[----:B------:R-:W-:Y:S02]  /*17350*/  FADD.FTZ R81, R81, R22 ;  /* 0x0000001651517221 */ /* 0x000fe40000010000 */
[----:B------:R-:W-:Y:S01]  /*17360*/  FFMA.FTZ R22, R102, c[0x0][0x23c], -R3 ;  /* 0x00008f0066167a23 */ /* 0x000fe20000010803 */
[----:B----4-:R-:W-:Y:S01]  /*17370*/  F2FP.BF16.PACK_AB R9, R113, R56 ;  /* 0x000000387109723e */ /* 0x010fe200000010ff */
[----:B------:R-:W-:Y:S04]  /*17380*/  FADD.FTZ R26, R26, R81 ;  /* 0x000000511a1a7221 */ /* 0x000fe80000010000 */
[----:B------:R-:W-:Y:S01]  /*17390*/  FADD.FTZ R26, R83, R26 ;  /* 0x0000001a531a7221 */ /* 0x000fe20000010000 */
[----:B------:R-:W-:Y:S03]  /*173a0*/  MUFU.EX2 R55, R55 ;  /* 0x0000003700377308 */ /* 0x000fe60000000800 */
[----:B------:R-:W-:Y:S02]  /*173b0*/  FADD.FTZ R85, R85, R26 ;  /* 0x0000001a55557221 */ /* 0x000fe40000010000 */
[----:B------:R-:W-:Y:S02]  /*173c0*/  FFMA.FTZ R26, R106, c[0x0][0x23c], -R3 ;  /* 0x00008f006a1a7a23 */ /* 0x000fe40000010803 */
[----:B------:R-:W-:Y:S02]  /*173d0*/  FADD.FTZ R85, R28, R85 ;  /* 0x000000551c557221 */ /* 0x000fe40000010000 */
[----:B------:R-:W-:Y:S01]  /*173e0*/  FFMA.FTZ R28, R110, c[0x0][0x23c], -R3 ;  /* 0x00008f006e1c7a23 */ /* 0x000fe20000010803 */
[----:B------:R-:W4:Y:S01]  /*173f0*/  MUFU.EX2 R224, R224 ;  /* 0x000000e000e07308 */ /* 0x000f220000000800 */
[----:B------:R-:W-:Y:S01]  /*17400*/  FADD.FTZ R30, R30, R85 ;  /* 0x000000551e1e7221 */ /* 0x000fe20000010000 */
[----:B-----5:R-:W-:Y:S03]  /*17410*/  F2FP.BF16.PACK_AB R11, R115, R58 ;  /* 0x0000003a730b723e */ /* 0x020fe600000010ff */
[----:B------:R-:W-:Y:S02]  /*17420*/  FADD.FTZ R87, R87, R30 ;  /* 0x0000001e57577221 */ /* 0x000fe40000010000 */
[----:B------:R-:W-:Y:S02]  /*17430*/  FFMA.FTZ R30, R114, c[0x0][0x23c], -R3 ;  /* 0x00008f00721e7a23 */ /* 0x000fe40000010803 */
[----:B------:R-:W-:Y:S01]  /*17440*/  FADD.FTZ R32, R32, R87 ;  /* 0x0000005720207221 */ /* 0x000fe20000010000 */
[----:B------:R-:W-:Y:S01]  /*17450*/  MUFU.EX2 R57, R57 ;  /* 0x0000003900397308 */ /* 0x000fe20000000800 */
[C---:B--2---:R-:W-:Y:S05]  /*17460*/  HMMA.16816.F32.BF16 R192, R8.reuse, R16, R192 ;  /* 0x0000001008c0723c */ /* 0x044fea00000418c0 */
[----:B------:R-:W-:Y:S02]  /*17470*/  FADD.FTZ R89, R89, R32 ;  /* 0x0000002059597221 */ /* 0x000fe40000010000 */
[----:B------:R-:W-:Y:S01]  /*17480*/  FADD.FTZ R17, R21, R60 ;  /* 0x0000003c15117221 */ /* 0x000fe20000010000 */
[C---:B------:R-:W-:Y:S01]  /*17490*/  HMMA.16816.F32.BF16 R188, R8.reuse, R18, R188 ;  /* 0x0000001208bc723c */ /* 0x040fe200000418bc */
[----:B------:R-:W2:Y:S03]  /*174a0*/  MUFU.EX2 R226, R226 ;  /* 0x000000e200e27308 */ /* 0x000ea60000000800 */
[----:B------:R-:W-:Y:S02]  /*174b0*/  FADD.FTZ R154, R154, R17 ;  /* 0x000000119a9a7221 */ /* 0x000fe40000010000 */
[----:B------:R-:W5:Y:S01]  /*174c0*/  LDSM.16.MT88.4 R16, [R204+0x7c00] ;  /* 0x007c0000cc10783b */ /* 0x000f620000004200 */
[--C-:B------:R-:W-:Y:S01]  /*174d0*/  FFMA.FTZ R21, R96, c[0x0][0x23c], -R3.reuse ;  /* 0x00008f0060157a23 */ /* 0x100fe20000010803 */
[C---:B---3--:R-:W-:Y:S03]  /*174e0*/  HMMA.16816.F32.BF16 R184, R8.reuse, R4, R184 ;  /* 0x0000000408b8723c */ /* 0x048fe600000418b8 */
[----:B------:R-:W-:Y:S01]  /*174f0*/  MUFU.EX2 R0, R0 ;  /* 0x0000000000007308 */ /* 0x000fe20000000800 */
[----:B------:R-:W-:Y:S02]  /*17500*/  FFMA.FTZ R32, R118, c[0x0][0x23c], -R3 ;  /* 0x00008f0076207a23 */ /* 0x000fe40000010803 */
[----:B------:R-:W-:Y:S01]  /*17510*/  FADD.FTZ R23, R23, R154 ;  /* 0x0000009a17177221 */ /* 0x000fe20000010000 */
[----:B----4-:R-:W-:Y:S01]  /*17520*/  F2FP.BF16.PACK_AB R4, R224, R55 ;  /* 0x00000037e004723e */ /* 0x010fe200000010ff */
[----:B------:R-:W-:Y:S01]  /*17530*/  HMMA.16816.F32.BF16 R180, R8, R6, R180 ;  /* 0x0000000608b4723c */ /* 0x000fe200000418b4 */
[----:B------:R-:W3:Y:S03]  /*17540*/  LDSM.16.MT88.4 R8, [R201+0x8000] ;  /* 0x00800000c908783b */ /* 0x000ee60000004200 */
[----:B------:R-:W-:Y:S01]  /*17550*/  FADD.FTZ R156, R156, R23 ;  /* 0x000000179c9c7221 */ /* 0x000fe20000010000 */
[----:B------:R-:W4:Y:S01]  /*17560*/  MUFU.EX2 R71, R71 ;  /* 0x0000004700477308 */ /* 0x000f220000000800 */
[----:B------:R-:W-:Y:S02]  /*17570*/  FFMA.FTZ R23, R100, c[0x0][0x23c], -R3 ;  /* 0x00008f0064177a23 */ /* 0x000fe40000010803 */
[----:B------:R-:W-:Y:S01]  /*17580*/  FADD.FTZ R25, R25, R156 ;  /* 0x0000009c19197221 */ /* 0x000fe20000010000 */
[----:B--2---:R-:W-:Y:S03]  /*17590*/  F2FP.BF16.PACK_AB R6, R226, R57 ;  /* 0x00000039e206723e */ /* 0x004fe600000010ff */
[----:B------:R-:W-:Y:S02]  /*175a0*/  FADD.FTZ R158, R158, R25 ;  /* 0x000000199e9e7221 */ /* 0x000fe40000010000 */
[----:B------:R-:W-:Y:S01]  /*175b0*/  FFMA.FTZ R25, R104, c[0x0][0x23c], -R3 ;  /* 0x00008f0068197a23 */ /* 0x000fe20000010803 */
[----:B------:R-:W-:Y:S01]  /*175c0*/  MUFU.EX2 R2, R2 ;  /* 0x0000000200027308 */ /* 0x000fe20000000800 */
[----:B------:R-:W-:Y:S02]  /*175d0*/  FADD.FTZ R27, R27, R158 ;  /* 0x0000009e1b1b7221 */ /* 0x000fe40000010000 */
[----:B------:R-:W-:Y:S02]  /*175e0*/  FADD.FTZ R34, R34, R89 ;  /* 0x0000005922227221 */ /* 0x000fe40000010000 */
[----:B------:R-:W-:Y:S02]  /*175f0*/  FADD.FTZ R160, R160, R27 ;  /* 0x0000001ba0a07221 */ /* 0x000fe40000010000 */
[----:B------:R-:W-:Y:S02]  /*17600*/  FFMA.FTZ R27, R108, c[0x0][0x23c], -R3 ;  /* 0x00008f006c1b7a23 */ /* 0x000fe40000010803 */
[----:B------:R-:W-:Y:S01]  /*17610*/  FADD.FTZ R29, R29, R160 ;  /* 0x000000a01d1d7221 */ /* 0x000fe20000010000 */
[----:B------:R-:W2:Y:S01]  /*17620*/  MUFU.EX2 R21, R21 ;  /* 0x0000001500157308 */ /* 0x000ea20000000800 */
[----:B------:R-:W-:Y:S02]  /*17630*/  FADD.FTZ R34, R93, R34 ;  /* 0x000000225d227221 */ /* 0x000fe40000010000 */
[----:B------:R-:W-:Y:S01]  /*17640*/  FADD.FTZ R162, R162, R29 ;  /* 0x0000001da2a27221 */ /* 0x000fe20000010000 */
[----:B----4-:R-:W-:Y:S01]  /*17650*/  F2FP.BF16.PACK_AB R5, R71, R0 ;  /* 0x000000004705723e */ /* 0x010fe200000010ff */
[----:B------:R-:W-:Y:S02]  /*17660*/  FFMA.FTZ R29, R112, c[0x0][0x23c], -R3 ;  /* 0x00008f00701d7a23 */ /* 0x000fe40000010803 */
[----:B------:R-:W-:Y:S02]  /*17670*/  FADD.FTZ R31, R31, R162 ;  /* 0x000000a21f1f7221 */ /* 0x000fe40000010000 */
[----:B------:R-:W-:Y:S01]  /*17680*/  FADD.FTZ R95, R95, R34 ;  /* 0x000000225f5f7221 */ /* 0x000fe20000010000 */
[----:B------:R-:W-:Y:S01]  /*17690*/  MUFU.EX2 R59, R59 ;  /* 0x0000003b003b7308 */ /* 0x000fe20000000800 */
[----:B------:R-:W-:Y:S02]  /*176a0*/  FADD.FTZ R164, R164, R31 ;  /* 0x0000001fa4a47221 */ /* 0x000fe40000010000 */
[----:B------:R-:W-:Y:S02]  /*176b0*/  FFMA.FTZ R31, R116, c[0x0][0x23c], -R3 ;  /* 0x00008f00741f7a23 */ /* 0x000fe40000010803 */
[----:B------:R-:W-:Y:S02]  /*176c0*/  FADD.FTZ R33, R33, R164 ;  /* 0x000000a421217221 */ /* 0x000fe40000010000 */
[----:B------:R-:W-:Y:S02]  /*176d0*/  FADD.FTZ R95, R36, R95 ;  /* 0x0000005f245f7221 */ /* 0x000fe40000010000 */
[----:B------:R-:W-:Y:S01]  /*176e0*/  FADD.FTZ R166, R166, R33 ;  /* 0x00000021a6a67221 */ /* 0x000fe20000010000 */
[----:B------:R-:W4:Y:S01]  /*176f0*/  MUFU.EX2 R228, R228 ;  /* 0x000000e400e47308 */ /* 0x000f220000000800 */
[----:B------:R-:W-:Y:S02]  /*17700*/  FFMA.FTZ R33, R120, c[0x0][0x23c], -R3 ;  /* 0x00008f0078217a23 */ /* 0x000fe40000010803 */
[----:B------:R-:W-:Y:S01]  /*17710*/  FADD.FTZ R35, R35, R166 ;  /* 0x000000a623237221 */ /* 0x000fe20000010000 */
[----:B--2---:R-:W-:Y:S01]  /*17720*/  F2FP.BF16.PACK_AB R7, R21, R2 ;  /* 0x000000021507723e */ /* 0x004fe200000010ff */
[----:B------:R-:W-:Y:S02]  /*17730*/  FADD.FTZ R38, R38, R95 ;  /* 0x0000005f26267221 */ /* 0x000fe40000010000 */
[----:B------:R-:W-:Y:S02]  /*17740*/  FADD.FTZ R168, R168, R35 ;  /* 0x00000023a8a87221 */ /* 0x000fe40000010000 */
[----:B------:R-:W-:Y:S01]  /*17750*/  FADD.FTZ R97, R97, R38 ;  /* 0x0000002661617221 */ /* 0x000fe20000010000 */
[----:B------:R-:W-:Y:S01]  /*17760*/  MUFU.EX2 R61, R61 ;  /* 0x0000003d003d7308 */ /* 0x000fe20000000800 */
[C---:B-1----:R-:W-:Y:S05]  /*17770*/  HMMA.16816.F32.BF16 R192, R4.reuse, R12, R192 ;  /* 0x0000000c04c0723c */ /* 0x042fea00000418c0 */
[----:B------:R-:W-:Y:S02]  /*17780*/  FADD.FTZ R37, R37, R168 ;  /* 0x000000a825257221 */ /* 0x000fe40000010000 */
[----:B------:R-:W-:Y:S01]  /*17790*/  FADD.FTZ R40, R40, R97 ;  /* 0x0000006128287221 */ /* 0x000fe20000010000 */
[C---:B------:R-:W-:Y:S01]  /*177a0*/  HMMA.16816.F32.BF16 R188, R4.reuse, R14, R188 ;  /* 0x0000000e04bc723c */ /* 0x040fe200000418bc */
[----:B------:R-:W1:Y:S01]  /*177b0*/  MUFU.EX2 R230, R230 ;  /* 0x000000e600e67308 */ /* 0x000e620000000800 */
[----:B------:R-:W2:Y:S02]  /*177c0*/  LDSM.16.MT88.4 R12, [R204+0x8000] ;  /* 0x00800000cc0c783b */ /* 0x000ea40000004200 */
[----:B------:R-:W-:Y:S02]  /*177d0*/  FADD.FTZ R174, R174, R37 ;  /* 0x00000025aeae7221 */ /* 0x000fe40000010000 */
[----:B------:R-:W-:Y:S02]  /*177e0*/  FADD.FTZ R99, R99, R40 ;  /* 0x0000002863637221 */ /* 0x000fe40000010000 */
[C---:B-----5:R-:W-:Y:S03]  /*177f0*/  HMMA.16816.F32.BF16 R184, R4.reuse, R16, R184 ;  /* 0x0000001004b8723c */ /* 0x060fe600000418b8 */
[----:B------:R-:W-:Y:S01]  /*17800*/  MUFU.EX2 R20, R20 ;  /* 0x0000001400147308 */ /* 0x000fe20000000800 */
[----:B------:R-:W-:Y:S01]  /*17810*/  FADD.FTZ R39, R39, R174 ;  /* 0x000000ae27277221 */ /* 0x000fe20000010000 */
[----:B------:R-:W-:Y:S01]  /*17820*/  MOV R174, R131 ;  /* 0x0000008300ae7202 */ /* 0x000fe20000000f00 */
[----:B------:R-:W-:Y:S02]  /*17830*/  FADD.FTZ R42, R42, R99 ;  /* 0x000000632a2a7221 */ /* 0x000fe40000010000 */
[----:B------:R-:W-:Y:S01]  /*17840*/  HMMA.16816.F32.BF16 R180, R4, R18, R180 ;  /* 0x0000001204b4723c */ /* 0x000fe200000418b4 */
[----:B------:R-:W5:Y:S03]  /*17850*/  LDSM.16.MT88.4 R16, [R201+0x8400] ;  /* 0x00840000c910783b */ /* 0x000f660000004200 */
[----:B------:R-:W-:Y:S01]  /*17860*/  FADD.FTZ R208, R208, R39 ;  /* 0x00000027d0d07221 */ /* 0x000fe20000010000 */
[----:B------:R-:W2:Y:S01]  /*17870*/  MUFU.EX2 R23, R23 ;  /* 0x0000001700177308 */ /* 0x000ea20000000800 */
[----:B------:R-:W-:Y:S01]  /*17880*/  FADD.FTZ R101, R101, R42 ;  /* 0x0000002a65657221 */ /* 0x000fe20000010000 */
[----:B----4-:R-:W-:Y:S01]  /*17890*/  F2FP.BF16.PACK_AB R4, R228, R59 ;  /* 0x0000003be404723e */ /* 0x010fe200000010ff */
[----:B------:R-:W-:Y:S01]  /*178a0*/  FADD.FTZ R41, R41, R208 ;  /* 0x000000d029297221 */ /* 0x000fe20000010000 */
[----:B-1----:R-:W-:Y:S03]  /*178b0*/  F2FP.BF16.PACK_AB R6, R230, R61 ;  /* 0x0000003de606723e */ /* 0x002fe600000010ff */
        /* <DEDUP_REMOVED lines=29> */
[C---:B---3--:R-:W-:Y:S03]  /*17a90*/  HMMA.16816.F32.BF16 R192, R4.reuse, R8, R192 ;  /* 0x0000000804c0723c */ /* 0x048fe600000418c0 */
[----:B------:R-:W-:Y:S02]  /*17aa0*/  FADD.FTZ R113, R113, R56 ;  /* 0x0000003871717221 */ /* 0x000fe40000010000 */
[----:B------:R-:W-:Y:S02]  /*17ab0*/  FADD.FTZ R53, R53, R220 ;  /* 0x000000dc35357221 */ /* 0x000fe40000010000 */
[----:B------:R-:W-:Y:S01]  /*17ac0*/  FADD.FTZ R58, R58, R113 ;  /* 0x000000713a3a7221 */ /* 0x000fe20000010000 */
[C---:B------:R-:W-:Y:S01]  /*17ad0*/  HMMA.16816.F32.BF16 R188, R4.reuse, R10, R188 ;  /* 0x0000000a04bc723c */ /* 0x040fe200000418bc */
[----:B------:R-:W1:Y:S01]  /*17ae0*/  MUFU.EX2 R234, R234 ;  /* 0x000000ea00ea7308 */ /* 0x000e620000000800 */
[----:B------:R-:W3:Y:S02]  /*17af0*/  LDSM.16.MT88.4 R8, [R204+0x8400] ;  /* 0x00840000cc08783b */ /* 0x000ee40000004200 */
[----:B------:R-:W-:Y:S02]  /*17b00*/  FADD.FTZ R222, R222, R53 ;  /* 0x00000035dede7221 */ /* 0x000fe40000010000 */
[----:B------:R-:W-:Y:S02]  /*17b10*/  FADD.FTZ R115, R115, R58 ;  /* 0x0000003a73737221 */ /* 0x000fe40000010000 */
[C---:B------:R-:W-:Y:S03]  /*17b20*/  HMMA.16816.F32.BF16 R184, R4.reuse, R12, R184 ;  /* 0x0000000c04b8723c */ /* 0x040fe600000418b8 */
[----:B------:R-:W-:Y:S01]  /*17b30*/  MUFU.EX2 R26, R26 ;  /* 0x0000001a001a7308 */ /* 0x000fe20000000800 */
[----:B------:R-:W-:Y:S02]  /*17b40*/  FADD.FTZ R55, R55, R222 ;  /* 0x000000de37377221 */ /* 0x000fe40000010000 */
[----:B------:R-:W-:Y:S02]  /*17b50*/  FADD.FTZ R36, R0, R115 ;  /* 0x0000007300247221 */ /* 0x000fe40000010000 */
[----:B------:R-:W-:Y:S01]  /*17b60*/  HMMA.16816.F32.BF16 R180, R4, R14, R180 ;  /* 0x0000000e04b4723c */ /* 0x000fe200000418b4 */
[----:B------:R-:W4:Y:S03]  /*17b70*/  LDSM.16.MT88.4 R12, [R201+0x8800] ;  /* 0x00880000c90c783b */ /* 0x000f260000004200 */
[----:B------:R-:W-:Y:S01]  /*17b80*/  FADD.FTZ R224, R224, R55 ;  /* 0x00000037e0e07221 */ /* 0x000fe20000010000 */
[----:B------:R-:W3:Y:S01]  /*17b90*/  MUFU.EX2 R27, R27 ;  /* 0x0000001b001b7308 */ /* 0x000ee20000000800 */
[----:B------:R-:W-:Y:S01]  /*17ba0*/  FADD.FTZ R71, R71, R36 ;  /* 0x0000002447477221 */ /* 0x000fe20000010000 */
[----:B--2---:R-:W-:Y:S01]  /*17bb0*/  F2FP.BF16.PACK_AB R4, R232, R63 ;  /* 0x0000003fe804723e */ /* 0x004fe200000010ff */
[----:B------:R-:W-:Y:S01]  /*17bc0*/  FADD.FTZ R57, R57, R224 ;  /* 0x000000e039397221 */ /* 0x000fe20000010000 */
[----:B-1----:R-:W-:Y:S03]  /*17bd0*/  F2FP.BF16.PACK_AB R6, R234, R65 ;  /* 0x00000041ea06723e */ /* 0x002fe600000010ff */
[----:B------:R-:W-:Y:S02]  /*17be0*/  FADD.FTZ R2, R2, R71 ;  /* 0x0000004702027221 */ /* 0x000fe40000010000 */
[--C-:B------:R-:W-:Y:S01]  /*17bf0*/  FFMA.FTZ R34, R122, c[0x0][0x23c], -R3.reuse ;  /* 0x00008f007a227a23 */ /* 0x100fe20000010803 */
[----:B------:R-:W-:Y:S01]  /*17c00*/  MUFU.EX2 R28, R28 ;  /* 0x0000001c001c7308 */ /* 0x000fe20000000800 */
[--C-:B------:R-:W-:Y:S02]  /*17c10*/  FFMA.FTZ R35, R124, c[0x0][0x23c], -R3.reuse ;  /* 0x00008f007c237a23 */ /* 0x100fe40000010803 */
[----:B------:R-:W-:Y:S02]  /*17c20*/  FFMA.FTZ R3, R128, c[0x0][0x23c], -R3 ;  /* 0x00008f0080037a23 */ /* 0x000fe40000010803 */
[----:B------:R-:W-:Y:S02]  /*17c30*/  FADD.FTZ R226, R226, R57 ;  /* 0x00000039e2e27221 */ /* 0x000fe40000010000 */
[----:B------:R-:W-:Y:S02]  /*17c40*/  FADD.FTZ R21, R21, R2 ;  /* 0x0000000215157221 */ /* 0x000fe40000010000 */
[----:B------:R-:W-:Y:S01]  /*17c50*/  FADD.FTZ R59, R59, R226 ;  /* 0x000000e23b3b7221 */ /* 0x000fe20000010000 */
[----:B------:R-:W1:Y:S01]  /*17c60*/  MUFU.EX2 R29, R29 ;  /* 0x0000001d001d7308 */ /* 0x000e620000000800 */
[----:B------:R-:W-:Y:S02]  /*17c70*/  FADD.FTZ R20, R20, R21 ;  /* 0x0000001514147221 */ /* 0x000fe40000010000 */
[----:B------:R-:W-:Y:S01]  /*17c80*/  FADD.FTZ R228, R228, R59 ;  /* 0x0000003be4e47221 */ /* 0x000fe20000010000 */
[----:B---3--:R-:W-:Y:S01]  /*17c90*/  F2FP.BF16.PACK_AB R5, R27, R26 ;  /* 0x0000001a1b05723e */ /* 0x008fe200000010ff */
        /* <DEDUP_REMOVED lines=12> */
[C---:B-1----:R-:W-:Y:S01]  /*17d60*/  F2FP.BF16.PACK_AB R7, R29.reuse, R28 ;  /* 0x0000001c1d07723e */ /* 0x042fe200000010ff */
[----:B------:R-:W-:Y:S02]  /*17d70*/  FADD.FTZ R28, R28, R27 ;  /* 0x0000001b1c1c7221 */ /* 0x000fe40000010000 */
[----:B------:R-:W-:Y:S02]  /*17d80*/  FADD.FTZ R234, R234, R65 ;  /* 0x00000041eaea7221 */ /* 0x000fe40000010000 */
[----:B------:R-:W-:Y:S01]  /*17d90*/  FADD.FTZ R29, R29, R28 ;  /* 0x0000001c1d1d7221 */ /* 0x000fe20000010000 */
[----:B------:R-:W-:Y:S01]  /*17da0*/  MUFU.EX2 R69, R69 ;  /* 0x0000004500457308 */ /* 0x000fe20000000800 */
[C---:B-----5:R-:W-:Y:S08]  /*17db0*/  HMMA.16816.F32.BF16 R192, R4.reuse, R16, R192 ;  /* 0x0000001004c0723c */ /* 0x060ff000000418c0 */
[C---:B------:R-:W-:Y:S01]  /*17dc0*/  HMMA.16816.F32.BF16 R188, R4.reuse, R18, R188 ;  /* 0x0000001204bc723c */ /* 0x040fe200000418bc */
[----:B------:R-:W1:Y:S01]  /*17dd0*/  MUFU.EX2 R238, R238 ;  /* 0x000000ee00ee7308 */ /* 0x000e620000000800 */
[----:B------:R-:W3:Y:S06]  /*17de0*/  LDSM.16.MT88.4 R16, [R204+0x8800] ;  /* 0x00880000cc10783b */ /* 0x000eec0000004200 */
[C---:B------:R-:W-:Y:S03]  /*17df0*/  HMMA.16816.F32.BF16 R184, R4.reuse, R8, R184 ;  /* 0x0000000804b8723c */ /* 0x040fe600000418b8 */
[----:B------:R-:W-:Y:S04]  /*17e00*/  MUFU.EX2 R30, R30 ;  /* 0x0000001e001e7308 */ /* 0x000fe80000000800 */
[C---:B--2---:R-:W-:Y:S01]  /*17e10*/  F2FP.BF16.PACK_AB R8, R236.reuse, R67 ;  /* 0x00000043ec08723e */ /* 0x044fe200000010ff */
[----:B------:R-:W-:Y:S01]  /*17e20*/  HMMA.16816.F32.BF16 R180, R4, R10, R180 ;  /* 0x0000000a04b4723c */ /* 0x000fe200000418b4 */
[----:B------:R-:W2:Y:S03]  /*17e30*/  LDSM.16.MT88.4 R4, [R201+0x8c00] ;  /* 0x008c0000c904783b */ /* 0x000ea60000004200 */
[----:B------:R-:W-:Y:S01]  /*17e40*/  FADD.FTZ R67, R67, R234 ;  /* 0x000000ea43437221 */ /* 0x000fe20000010000 */
[----:B------:R-:W5:Y:S03]  /*17e50*/  MUFU.EX2 R31, R31 ;  /* 0x0000001f001f7308 */ /* 0x000f660000000800 */
[----:B------:R-:W-:Y:S01]  /*17e60*/  FADD.FTZ R236, R236, R67 ;  /* 0x00000043ecec7221 */ /* 0x000fe20000010000 */
[----:B-1----:R-:W-:Y:S06]  /*17e70*/  F2FP.BF16.PACK_AB R10, R238, R69 ;  /* 0x00000045ee0a723e */ /* 0x002fec00000010ff */
[----:B------:R-:W-:Y:S10]  /*17e80*/  MUFU.EX2 R32, R32 ;  /* 0x0000002000207308 */ /* 0x000ff40000000800 */
        /* <DEDUP_REMOVED lines=10> */
[C---:B----4-:R-:W-:Y:S08]  /*17f30*/  HMMA.16816.F32.BF16 R192, R8.reuse, R12, R192 ;  /* 0x0000000c08c0723c */ /* 0x050ff000000418c0 */
[C---:B------:R-:W-:Y:S01]  /*17f40*/  HMMA.16816.F32.BF16 R188, R8.reuse, R14, R188 ;  /* 0x0000000e08bc723c */ /* 0x040fe200000418bc */
[----:B------:R-:W1:Y:S01]  /*17f50*/  MUFU.EX2 R73, R130 ;  /* 0x0000008200497308 */ /* 0x000e620000000800 */
[----:B------:R-:W4:Y:S06]  /*17f60*/  LDSM.16.MT88.4 R12, [R204+0x8c00] ;  /* 0x008c0000cc0c783b */ /* 0x000f2c0000004200 */
[C---:B---3--:R-:W-:Y:S03]  /*17f70*/  HMMA.16816.F32.BF16 R184, R8.reuse, R16, R184 ;  /* 0x0000001008b8723c */ /* 0x048fe600000418b8 */
[----:B------:R-:W-:Y:S05]  /*17f80*/  MUFU.EX2 R34, R34 ;  /* 0x0000002200227308 */ /* 0x000fea0000000800 */
[----:B------:R-:W-:Y:S05]  /*17f90*/  HMMA.16816.F32.BF16 R180, R8, R18, R180 ;  /* 0x0000001208b4723c */ /* 0x000fea00000418b4 */
[----:B------:R-:W3:Y:S02]  /*17fa0*/  MUFU.EX2 R35, R35 ;  /* 0x0000002300237308 */ /* 0x000ee40000000800 */
[----:B-----5:R-:W-:Y:S02]  /*17fb0*/  F2FP.BF16.PACK_AB R8, R91, R24 ;  /* 0x000000185b08723e */ /* 0x020fe400000010ff */
[----:B-1----:R-:W-:Y:S06]  /*17fc0*/  F2FP.BF16.PACK_AB R10, R73, R44 ;  /* 0x0000002c490a723e */ /* 0x002fec00000010ff */
[----:B------:R-:W-:Y:S10]  /*17fd0*/  MUFU.EX2 R0, R126 ;  /* 0x0000007e00007308 */ /* 0x000ff40000000800 */
[----:B------:R-:W1:Y:S01]  /*17fe0*/  MUFU.EX2 R3, R3 ;  /* 0x0000000300037308 */ /* 0x000e620000000800 */
[C---:B---3--:R-:W-:Y:S01]  /*17ff0*/  F2FP.BF16.PACK_AB R9, R35.reuse, R34 ;  /* 0x000000222309723e */ /* 0x048fe200000010ff */
[----:B------:R-:W-:Y:S04]  /*18000*/  FADD.FTZ R34, R34, R33 ;  /* 0x0000002122227221 */ /* 0x000fe80000010000 */
[----:B------:R-:W-:Y:S01]  /*18010*/  FADD.FTZ R35, R35, R34 ;  /* 0x0000002223237221 */ /* 0x000fe20000010000 */
[C---:B-1----:R-:W-:Y:S03]  /*18020*/  F2FP.BF16.PACK_AB R11, R3.reuse, R0 ;  /* 0x00000000030b723e */ /* 0x042fe600000010ff */
[----:B------:R-:W-:Y:S04]  /*18030*/  FADD.FTZ R0, R0, R35 ;  /* 0x0000002300007221 */ /* 0x000fe80000010000 */
[----:B------:R-:W-:Y:S01]  /*18040*/  FADD.FTZ R171, R3, R0 ;  /* 0x0000000003ab7221 */ /* 0x000fe20000010000 */
[C---:B--2---:R-:W-:Y:S07]  /*18050*/  HMMA.16816.F32.BF16 R192, R8.reuse, R4, R192 ;  /* 0x0000000408c0723c */ /* 0x044fee00000418c0 */
[----:B------:R-:W-:Y:S01]  /*18060*/  FADD.FTZ R5, R69, R236 ;  /* 0x000000ec45057221 */ /* 0x000fe20000010000 */
[C---:B------:R-:W-:Y:S04]  /*18070*/  HMMA.16816.F32.BF16 R188, R8.reuse, R6, R188 ;  /* 0x0000000608bc723c */ /* 0x040fe800000418bc */
[----:B------:R-:W-:Y:S04]  /*18080*/  FADD.FTZ R5, R238, R5 ;  /* 0x00000005ee057221 */ /* 0x000fe80000010000 */
[C---:B----4-:R-:W-:Y:S04]  /*18090*/  HMMA.16816.F32.BF16 R184, R8.reuse, R12, R184 ;  /* 0x0000000c08b8723c */ /* 0x050fe800000418b8 */
[----:B------:R-:W-:Y:S04]  /*180a0*/  FADD.FTZ R24, R24, R5 ;  /* 0x0000000518187221 */ /* 0x000fe80000010000 */
[----:B------:R-:W-:Y:S04]  /*180b0*/  HMMA.16816.F32.BF16 R180, R8, R14, R180 ;  /* 0x0000000e08b4723c */ /* 0x000fe800000418b4 */
[----:B------:R-:W-:Y:S04]  /*180c0*/  FADD.FTZ R91, R91, R24 ;  /* 0x000000185b5b7221 */ /* 0x000fe80000010000 */
[----:B------:R-:W-:Y:S04]  /*180d0*/  FADD.FTZ R44, R44, R91 ;  /* 0x0000005b2c2c7221 */ /* 0x000fe80000010000 */
[----:B------:R-:W-:Y:S01]  /*180e0*/  FADD.FTZ R169, R73, R44 ;  /* 0x0000002c49a97221 */ /* 0x000fe20000010000 */
[----:B------:R-:W-:-:S05]  /*180f0*/  @P0 BRA `(.L_x_1730) ;  /* 0xffff999000000947 */ /* 0x000fca000383ffff */
.L_x_1726:
        /* <DEDUP_REMOVED lines=57> */
[----:B------:R-:W-:Y:S01]  /*18490*/  F2FP.BF16.PACK_AB R190, R191, R190 ;  /* 0x000000bebfbe723e */ /* 0x000fe200000010ff */
[----:B-1----:R-:W-:Y:S01]  /*184a0*/  @P3 FMUL.FTZ R6, R6, 0.69314718246459960938 ;  /* 0x3f31721806063820 */ /* 0x002fe20000410000 */
[----:B------:R-:W-:Y:S01]  /*184b0*/  F2FP.BF16.PACK_AB R186, R187, R186 ;  /* 0x000000babbba723e */ /* 0x000fe200000010ff */
[----:B------:R-:W-:Y:S01]  /*184c0*/  IMAD R7, R9, 0x100, R12 ;  /* 0x0000010009077824 */ /* 0x000fe200078e020c */
[----:B------:R-:W-:-:S02]  /*184d0*/  F2FP.BF16.PACK_AB R180, R181, R180 ;  /* 0x000000b4b5b4723e */ /* 0x000fc400000010ff */
[----:B------:R-:W-:Y:S01]  /*184e0*/  F2FP.BF16.PACK_AB R182, R183, R182 ;  /* 0x000000b6b7b6723e */ /* 0x000fe200000010ff */
[----:B------:R-:W-:Y:S01]  /*184f0*/  IMAD R7, R8, 0x10, R7 ;  /* 0x0000001008077824 */ /* 0x000fe200078e0207 */
[----:B------:R-:W-:Y:S02]  /*18500*/  LEA.HI R8, R11, R11, RZ, 0x1d ;  /* 0x0000000b0b087211 */ /* 0x000fe400078fe8ff */
[----:B------:R-:W-:Y:S01]  /*18510*/  LOP3.LUT R11, R10, 0x1, RZ, 0xc0, !PT ;  /* 0x000000010a0b7812 */ /* 0x000fe200078ec0ff */
[----:B---3--:R-:W-:Y:S01]  /*18520*/  @P2 FMUL.FTZ R10, R5, 0.69314718246459960938 ;  /* 0x3f317218050a2820 */ /* 0x008fe20000410000 */
[----:B------:R-:W-:Y:S01]  /*18530*/  LEA R7, R7, R8, 0x1 ;  /* 0x0000000807077211 */ /* 0x000fe200078e08ff */
[----:B------:R-:W-:Y:S01]  /*18540*/  IMAD.MOV.U32 R8, RZ, RZ, -0x10 ;  /* 0xfffffff0ff087424 */ /* 0x000fe200078e00ff */
[----:B------:R-:W-:Y:S01]  /*18550*/  ISETP.NE.U32.AND P1, PT, R11, 0x1, PT ;  /* 0x000000010b00780c */ /* 0x000fe20003f25070 */
[----:B------:R-:W-:Y:S02]  /*18560*/  @P2 FFMA.FTZ R16, R129, c[0x0][0x238], R10 ;  /* 0x00008e0081102a23 */ /* 0x000fe4000001000a */
        /* <DEDUP_REMOVED lines=10> */
[----:B------:R2:W-:Y:S03]  /*18610*/  STS [R13], R188 ;  /* 0x000000bc0d007388 */ /* 0x0005e60000000800 */
        /* <DEDUP_REMOVED lines=8> */
[----:B-1----:R-:W-:Y:S02]  /*186a0*/  IMAD.MOV.U32 R7, RZ, RZ, 0x7f800000 ;  /* 0x7f800000ff077424 */ /* 0x002fe400078e00ff */
[----:B------:R-:W-:Y:S01]  /*186b0*/  @P3 FFMA.FTZ R7, R131, c[0x0][0x238], R6 ;  /* 0x00008e0083073a23 */ /* 0x000fe20000010006 */
[----:B------:R-:W-:Y:S05]  /*186c0*/  @!P0 BRA `(.L_x_1731) ;  /* 0x0000007000008947 */ /* 0x000fea0003800000 */
[----:B------:R-:W1:Y:S01]  /*186d0*/  S2R R6, SR_CTAID.Y ;  /* 0x0000000000067919 */ /* 0x000e620000002600 */
[----:B------:R-:W-:-:S03]  /*186e0*/  ISETP.NE.AND P0, PT, R179, -0x1, PT ;  /* 0xffffffffb300780c */ /* 0x000fc60003f05270 */
[----:B------:R-:W3:Y:S01]  /*186f0*/  S2R R17, SR_CTAID.Z ;  /* 0x0000000000117919 */ /* 0x000ee20000002700 */
[----:B-1----:R-:W-:-:S05]  /*18700*/  IMAD R8, R6, c[0x0][0x214], RZ ;  /* 0x0000850006087a24 */ /* 0x002fca00078e02ff */
[----:B------:R-:W-:-:S05]  /*18710*/  SEL R8, R8, R179, !P0 ;  /* 0x000000b308087207 */ /* 0x000fca0004000000 */
[----:B---3--:R-:W-:Y:S01]  /*18720*/  IMAD R19, R17, c[0x0][0x234], R8 ;  /* 0x00008d0011137a24 */ /* 0x008fe200078e0208 */
[----:B------:R-:W-:Y:S05]  /*18730*/  BRA `(.L_x_1732) ;  /* 0x0000004000007947 */ /* 0x000fea0003800000 */
.L_x_1731:
[----:B------:R-:W1:Y:S04]  /*18740*/  S2R R17, SR_CTAID.Z ;  /* 0x0000000000117919 */ /* 0x000e680000002700 */
[----:B------:R-:W1:Y:S02]  /*18750*/  S2R R6, SR_CTAID.Y ;  /* 0x0000000000067919 */ /* 0x000e640000002600 */
[----:B-1----:R-:W-:-:S04]  /*18760*/  IMAD R19, R6, c[0x0][0x1c0], R17 ;  /* 0x0000700006137a24 */ /* 0x002fc800078e0211 */
[----:B------:R-:W-:Y:S02]  /*18770*/  IMAD R19, R19, c[0x0][0x214], RZ ;  /* 0x0000850013137a24 */ /* 0x000fe400078e02ff */
.L_x_1732:
        /* <DEDUP_REMOVED lines=15> */
[----:B--2---:R2:W3:Y:S04]  /*18870*/  LDS.128 R8, [R177] ;  /* 0x00000000b1087984 */ /* 0x0044e80000000c00 */
        /* <DEDUP_REMOVED lines=23> */
.L_x_1734:
[----:B--2---:R-:W-:Y:S05]  /*189f0*/  BSYNC B0 ;  /* 0x0000000000007941 */ /* 0x004fea0003800000 */
.L_x_1733:
        /* <DEDUP_REMOVED lines=30> */
.L_x_1736:
[----:B------:R-:W-:Y:S05]  /*18be0*/  BSYNC B0 ;  /* 0x0000000000007941 */ /* 0x000fea0003800000 */
.L_x_1735:
        /* <DEDUP_REMOVED lines=16> */
.L_x_1737:
        /* <DEDUP_REMOVED lines=9> */
.L_x_5205:


//--------------------- .text._ZN5flash24flash_fwd_splitkv_kernelI23Flash_fwd_kernel_traitsILi32ELi64ELi256ELi4ELb0ELb0EN7cutlass10bfloat16_tE19Flash_kernel_traitsILi32ELi64ELi256ELi4ES3_EELb1ELb0ELb0ELb0ELb1ELb0ELb0ELb1EEEvNS_16Flash_fwd_paramsE --------------------------
	.section	.text._ZN5flash24flash_fwd_splitkv_kernelI23Flash_fwd_kernel_traitsILi32ELi64ELi256ELi4ELb0ELb0EN7cutlass10bfloat16_tE19Flash_kernel_traitsILi32ELi64ELi256ELi4ES3_EELb1ELb0ELb0ELb0ELb1ELb0ELb0ELb1EEEvNS_16Flash_fwd_paramsE,"ax",@progbits
	.sectioninfo	@"SHI_REGISTERS=255"
	.align	128
        .global         _ZN5flash24flash_fwd_splitkv_kernelI23Flash_fwd_kernel_traitsILi32ELi64ELi256ELi4ELb0ELb0EN7cutlass10bfloat16_tE19Flash_kernel_traitsILi32ELi64ELi256ELi4ES3_EELb1ELb0ELb0ELb0ELb1ELb0ELb0ELb1EEEvNS_16Flash_fwd_paramsE
        .type           _ZN5flash24flash_fwd_splitkv_kernelI23Flash_fwd_kernel_traitsILi32ELi64ELi256ELi4ELb0ELb0EN7cutlass10bfloat16_tE19Flash_kernel_traitsILi32ELi64ELi256ELi4ES3_EELb1ELb0ELb0ELb0ELb1ELb0ELb0ELb1EEEvNS_16Flash_fwd_paramsE,@function
        .size           _ZN5flash24flash_fwd_splitkv_kernelI23Flash_fwd_kernel_traitsILi32ELi64ELi256ELi4ELb0ELb0EN7cutlass10bfloat16_tE19Flash_kernel_traitsILi32ELi64ELi256ELi4ES3_EELb1ELb0ELb0ELb0ELb1ELb0ELb0ELb1EEEvNS_16Flash_fwd_paramsE,(.L_x_5206 - _ZN5flash24flash_fwd_splitkv_kernelI23Flash_fwd_kernel_traitsILi32ELi64ELi256ELi4ELb0ELb0EN7cutlass10bfloat16_tE19Flash_kernel_traitsILi32ELi64ELi256ELi4ES3_EELb1ELb0ELb0ELb0ELb1ELb0ELb0ELb1EEEvNS_16Flash_fwd_paramsE)
        .other          _ZN5flash24flash_fwd_splitkv_kernelI23Flash_fwd_kernel_traitsILi32ELi64ELi256ELi4ELb0ELb0EN7cutlass10bfloat16_tE19Flash_kernel_traitsILi32ELi64ELi256ELi4ES3_EELb1ELb0ELb0ELb0ELb1ELb0ELb0ELb1EEEvNS_16Flash_fwd_paramsE,@"STO_CUDA_ENTRY STV_DEFAULT"
_ZN5flash24flash_fwd_splitkv_kernelI23Flash_fwd_kernel_traitsILi32ELi64ELi256ELi4ELb0ELb0EN7cutlass10bfloat16_tE19Flash_kernel_traitsILi32ELi64ELi256ELi4ES3_EELb1ELb0ELb0ELb0ELb1ELb0ELb0ELb1EEEvNS_16Flash_fwd_paramsE:
.text._ZN5flash24flash_fwd_splitkv_kernelI23Flash_fwd_kernel_traitsILi32ELi64ELi256ELi4ELb0ELb0EN7cutlass10bfloat16_tE19Flash_kernel_traitsILi32ELi64ELi256ELi4ES3_EELb1ELb0ELb0ELb0ELb1ELb0ELb0ELb1EEEvNS_16Flash_fwd_paramsE:
        /* <DEDUP_REMOVED lines=36> */
.L_x_1738:
[----:B--2-4-:R-:W-:Y:S02]  /*0240*/  MOV R72, c[0x0][0x218] ;  /* 0x0000860000487a02 */ /* 0x014fe40000000f00 */
.L_x_1739:
        /* <DEDUP_REMOVED lines=34> */
[-C--:B------:R-:W-:Y:S02]  /*0470*/  LEA.HI R2, R2, R57.reuse, RZ, 0x2 ;  /* 0x0000003902027211 */ /* 0x080fe400078f10ff */
[----:B------:R-:W-:Y:S02]  /*0480*/  SHF.R.S32.HI R0, RZ, 0x1f, R59 ;  /* 0x0000001fff007819 */ /* 0x000fe4000001143b */
[----:B------:R-:W-:Y:S02]  /*0490*/  LOP3.LUT R6, R2, 0x1ffffffc, RZ, 0xc0, !PT ;  /* 0x1ffffffc02067812 */ /* 0x000fe400078ec0ff */
[----:B------:R-:W-:Y:S01]  /*04a0*/  IADD3 R234, -R59, R234, RZ ;  /* 0x000000ea3bea7210 */ /* 0x000fe20007ffe1ff */
[----:B------:R-:W-:Y:S01]  /*04b0*/  IMAD R0, R0, c[0x0][0x1e8], RZ ;  /* 0x00007a0000007a24 */ /* 0x000fe200078e02ff */
[----:B------:R-:W-:-:S02]  /*04c0*/  IADD3 R6, -R6, R57, RZ ;  /* 0x0000003906067210 */ /* 0x000fc40007ffe1ff */
[----:B------:R-:W-:Y:S01]  /*04d0*/  SHF.R.S32.HI R5, RZ, 0x2, R2 ;  /* 0x00000002ff057819 */ /* 0x000fe20000011402 */
[----:B------:R-:W-:Y:S01]  /*04e0*/  @!P0 IMAD R4, R4, c[0x0][0x1e0], RZ ;  /* 0x0000780004048a24 */ /* 0x000fe200078e02ff */
[----:B------:R-:W-:Y:S01]  /*04f0*/  SHF.L.U32 R6, R6, 0x3, RZ ;  /* 0x0000000306067819 */ /* 0x000fe200000006ff */
[----:B------:R-:W-:Y:S01]  /*0500*/  @!P0 IMAD.WIDE.U32 R10, R15, c[0x0][0x1e0], RZ ;  /* 0x000078000f0a8a25 */ /* 0x000fe200078e00ff */
[----:B------:R-:W-:Y:S02]  /*0510*/  SHF.R.S32.HI R3, RZ, 0x1f, R142 ;  /* 0x0000001fff037819 */ /* 0x000fe4000001148e */
[----:B------:R-:W-:Y:S01]  /*0520*/  SHF.R.S32.HI R7, RZ, 0x1f, R6 ;  /* 0x0000001fff077819 */ /* 0x000fe20000011406 */
[----:B------:R-:W-:Y:S01]  /*0530*/  @P0 IMAD.WIDE.U32 R8, R235, c[0x0][0x1e8], RZ ;  /* 0x00007a00eb080a25 */ /* 0x000fe200078e00ff */
[----:B------:R-:W-:-:S03]  /*0540*/  @!P0 MOV R8, R10 ;  /* 0x0000000a00088202 */ /* 0x000fc60000000f00 */
[----:B------:R-:W-:Y:S02]  /*0550*/  @!P0 IMAD R4, R15, c[0x0][0x1e4], R4 ;  /* 0x000079000f048a24 */ /* 0x000fe400078e0204 */
[----:B------:R-:W-:-:S04]  /*0560*/  IMAD.WIDE.U32 R6, R59, c[0x0][0x1e8], R6 ;  /* 0x00007a003b067a25 */ /* 0x000fc800078e0006 */
[----:B------:R-:W-:Y:S02]  /*0570*/  @P0 IMAD R235, R235, c[0x0][0x1ec], R9 ;  /* 0x00007b00ebeb0a24 */ /* 0x000fe400078e0209 */
[----:B------:R-:W-:Y:S01]  /*0580*/  @!P0 IMAD.IADD R235, R11, 0x1, R4 ;  /* 0x000000010beb8824 */ /* 0x000fe200078e0204 */
[----:B------:R-:W-:Y:S01]  /*0590*/  IADD3 R8, P0, R8, R6, RZ ;  /* 0x0000000608087210 */ /* 0x000fe20007f1e0ff */
[----:B------:R-:W-:Y:S02]  /*05a0*/  IMAD R0, R59, c[0x0][0x1ec], R0 ;  /* 0x00007b003b007a24 */ /* 0x000fe400078e0200 */
[----:B------:R-:W-:-:S03]  /*05b0*/  IMAD R3, R3, c[0x0][0x1f0], RZ ;  /* 0x00007c0003037a24 */ /* 0x000fc600078e02ff */
[----:B------:R-:W-:Y:S01]  /*05c0*/  IADD3.X R9, R235, R7, R0, P0, !PT ;  /* 0x00000007eb097210 */ /* 0x000fe200007fe400 */
[----:B------:R-:W-:Y:S01]  /*05d0*/  IMAD R0, R15, c[0x0][0x1c0], R142 ;  /* 0x000070000f007a24 */ /* 0x000fe200078e028e */
[----:B------:R-:W-:Y:S01]  /*05e0*/  ISETP.GE.AND P0, PT, R5, R234, PT ;  /* 0x000000ea0500720c */ /* 0x000fe20003f06270 */
[C---:B------:R-:W-:Y:S01]  /*05f0*/  IMAD R3, R142.reuse, c[0x0][0x1f4], R3 ;  /* 0x00007d008e037a24 */ /* 0x040fe200078e0203 */
[----:B------:R-:W-:Y:S01]  /*0600*/  SHF.R.S32.HI R7, RZ, 0x1f, R5 ;  /* 0x0000001fff077819 */ /* 0x000fe20000011405 */
[----:B------:R-:W-:-:S04]  /*0610*/  IMAD.WIDE.U32 R8, R142, c[0x0][0x1f0], R8 ;  /* 0x00007c008e087a25 */ /* 0x000fc800078e0008 */
[----:B------:R-:W-:Y:S02]  /*0620*/  IMAD R0, R0, c[0x0][0x214], R59 ;  /* 0x0000850000007a24 */ /* 0x000fe400078e023b */
        /* <DEDUP_REMOVED lines=10> */
.L_x_1742:
[----:B------:R-:W-:Y:S05]  /*06d0*/  BSYNC B0 ;  /* 0x0000000000007941 */ /* 0x000fea0003800000 */
.L_x_1741:
        /* <DEDUP_REMOVED lines=14> */
.L_x_1744:
[----:B------:R-:W-:Y:S05]  /*07c0*/  BSYNC B0 ;  /* 0x0000000000007941 */ /* 0x000fea0003800000 */
.L_x_1743:
[----:B------:R-:W-:-:S04]  /*07d0*/  LOP3.LUT P2, RZ, R57, 0x3, RZ, 0xc0, !PT ;  /* 0x0000000339ff7812 */ /* 0x000fc8000784c0ff */
[----:B------:R-:W-:Y:S02]  /*07e0*/  ISETP.GE.OR P1, PT, R5, R234, P2 ;  /* 0x000000ea0500720c */ /* 0x000fe40001726670 */
[----:B------:R-:W-:-:S04]  /*07f0*/  IADD3 R5, P0, R0, R5, RZ ;  /* 0x0000000500057210 */ /* 0x000fc80007f1e0ff */
[----:B------:R-:W-:Y:S02]  /*0800*/  LEA.HI.X.SX32 R0, R0, R7, 0x1, P0 ;  /* 0x0000000700007211 */ /* 0x000fe400000f0eff */
[----:B--2---:R-:W-:-:S04]  /*0810*/  LEA R2, P0, R5, c[0x0][0x200], 0x2 ;  /* 0x0000800005027a11 */ /* 0x004fc800078010ff */
[----:B------:R-:W-:Y:S01]  /*0820*/  LEA.HI.X R3, R5, c[0x0][0x204], R0, 0x2, P0 ;  /* 0x0000810005037a11 */ /* 0x000fe200000f1400 */
[----:B------:R-:W-:Y:S01]  /*0830*/  @!P1 IMAD.MOV.U32 R5, RZ, RZ, 0x7f800000 ;  /* 0x7f800000ff059424 */ /* 0x000fe200078e00ff */
[----:B------:R-:W-:-:S04]  /*0840*/  ISETP.GE.OR P0, PT, R11, R234, P2 ;  /* 0x000000ea0b00720c */ /* 0x000fc80001706670 */
[----:B------:R2:W-:Y:S09]  /*0850*/  @!P1 STG.E [R2.64], R5 ;  /* 0x0000000502009986 */ /* 0x0005f2000c101906 */
[----:B------:R-:W-:Y:S05]  /*0860*/  @P0 EXIT ;  /* 0x000000000000094d */ /* 0x000fea0003800000 */
[----:B--2---:R-:W-:-:S05]  /*0870*/  MOV R5, 0x7f800000 ;  /* 0x7f80000000057802 */ /* 0x004fca0000000f00 */
[----:B------:R-:W-:Y:S01]  /*0880*/  STG.E [R2.64+0x80], R5 ;  /* 0x0000800502007986 */ /* 0x000fe2000c101906 */
[----:B------:R-:W-:Y:S05]  /*0890*/  EXIT ;  /* 0x000000000000794d */ /* 0x000fea0003800000 */
.L_x_1740:
        /* <DEDUP_REMOVED lines=84> */
[----:B------:R-:W-:Y:S01]  /*0de0*/  IMAD.MOV.U32 R18, RZ, RZ, R16 ;  /* 0x000000ffff127224 */ /* 0x000fe200078e0010 */
[----:B------:R-:W-:Y:S01]  /*0df0*/  IADD3 R19, R17, R19, RZ ;  /* 0x0000001311137210 */ /* 0x000fe20007ffe0ff */
[----:B------:R-:W-:-:S04]  /*0e00*/  IMAD.WIDE.U32 R12, R11, c[0x0][0x198], R12 ;  /* 0x000066000b0c7a25 */ /* 0x000fc800078e000c */
[----:B-----5:R-:W-:Y:S01]  /*0e10*/  IMAD.IADD R15, R13, 0x1, R8 ;  /* 0x000000010d0f7824 */ /* 0x020fe200078e0208 */
[----:B------:R-:W-:Y:S01]  /*0e20*/  MOV R14, R12 ;  /* 0x0000000c000e7202 */ /* 0x000fe20000000f00 */
[----:B------:R-:W-:-:S04]  /*0e30*/  IMAD R13, R0, c[0x0][0x1b0], RZ ;  /* 0x00006c00000d7a24 */ /* 0x000fc800078e02ff */
[----:B------:R-:W-:-:S04]  /*0e40*/  IMAD.WIDE.U32 R14, R2, c[0x0][0x1b0], R14 ;  /* 0x00006c00020e7a25 */ /* 0x000fc800078e000e */
[----:B------:R-:W-:Y:S01]  /*0e50*/  IMAD R13, R2, c[0x0][0x1b4], R13 ;  /* 0x00006d00020d7a24 */ /* 0x000fe200078e020d */
[----:B------:R-:W-:-:S03]  /*0e60*/  MOV R8, R14 ;  /* 0x0000000e00087202 */ /* 0x000fc60000000f00 */
[----:B------:R-:W-:Y:S01]  /*0e70*/  IMAD.IADD R13, R15, 0x1, R13 ;  /* 0x000000010f0d7824 */ /* 0x000fe200078e020d */
[----:B------:R-:W-:Y:S05]  /*0e80*/  BRA `(.L_x_1746) ;  /* 0x0000043000007947 */ /* 0x000fea0003800000 */
.L_x_1745:
        /* <DEDUP_REMOVED lines=16> */
.L_x_1747:
[----:B------:R-:W-:Y:S02]  /*0f90*/  IABS R6, c[0x0][0x1c8] ;  /* 0x0000720000067a13 */ /* 0x000fe40000000000 */
[----:B------:R-:W-:Y:S02]  /*0fa0*/  @P0 IADD3 R19, R3, R8, RZ ;  /* 0x0000000803130210 */ /* 0x000fe40007ffe0ff */
[----:B------:R-:W1:Y:S03]  /*0fb0*/  I2F.RP R7, R6 ;  /* 0x0000000600077306 */ /* 0x000e660000209400 */
[----:B------:R-:W-:-:S04]  /*0fc0*/  @P0 IMAD.WIDE.U32 R16, R19, c[0x0][0x1a0], RZ ;  /* 0x0000680013100a25 */ /* 0x000fc800078e00ff */
[----:B------:R-:W-:Y:S01]  /*0fd0*/  @P0 IMAD R19, R19, c[0x0][0x1a4], R17 ;  /* 0x0000690013130a24 */ /* 0x000fe200078e0211 */
[----:B------:R-:W-:Y:S01]  /*0fe0*/  @P0 MOV R18, R16 ;  /* 0x0000001000120202 */ /* 0x000fe20000000f00 */
        /* <DEDUP_REMOVED lines=22> */
[----:B------:R-:W-:-:S04]  /*1150*/  IMAD R6, R9, c[0x0][0x198], RZ ;  /* 0x0000660009067a24 */ /* 0x000fc800078e02ff */
[----:B------:R-:W-:Y:S01]  /*1160*/  @!P2 IMAD.MOV R2, RZ, RZ, -R2 ;  /* 0x000000ffff02a224 */ /* 0x000fe200078e0a02 */
[----:B------:R-:W-:Y:S01]  /*1170*/  @!P1 LOP3.LUT R2, RZ, c[0x0][0x1c8], RZ, 0x33, !PT ;  /* 0x00007200ff029a12 */ /* 0x000fe200078e33ff */
[----:B------:R-:W-:-:S03]  /*1180*/  IMAD R6, R7, c[0x0][0x19c], R6 ;  /* 0x0000670007067a24 */ /* 0x000fc600078e0206 */
[----:B------:R-:W-:Y:S01]  /*1190*/  SHF.R.S32.HI R0, RZ, 0x1f, R2 ;  /* 0x0000001fff007819 */ /* 0x000fe20000011402 */
[----:B------:R-:W-:-:S04]  /*11a0*/  IMAD.IADD R11, R11, 0x1, R6 ;  /* 0x000000010b0b7824 */ /* 0x000fc800078e0206 */
[----:B------:R-:W-:Y:S02]  /*11b0*/  IMAD R13, R0, c[0x0][0x1b0], RZ ;  /* 0x00006c00000d7a24 */ /* 0x000fe400078e02ff */
[----:B------:R-:W-:-:S04]  /*11c0*/  IMAD.WIDE.U32 R10, R2, c[0x0][0x1b0], R10 ;  /* 0x00006c00020a7a25 */ /* 0x000fc800078e000a */
[----:B------:R-:W-:Y:S02]  /*11d0*/  IMAD R13, R2, c[0x0][0x1b4], R13 ;  /* 0x00006d00020d7a24 */ /* 0x000fe400078e020d */
[----:B------:R-:W-:-:S03]  /*11e0*/  IMAD.MOV.U32 R8, RZ, RZ, R10 ;  /* 0x000000ffff087224 */ /* 0x000fc600078e000a */
[----:B------:R-:W-:Y:S01]  /*11f0*/  IADD3 R13, R11, R13, RZ ;  /* 0x0000000d0b0d7210 */ /* 0x000fe20007ffe0ff */
[----:B------:R-:W-:Y:S01]  /*1200*/  IMAD.MOV.U32 R11, RZ, RZ, R7 ;  /* 0x000000ffff0b7224 */ /* 0x000fe200078e0007 */
        /* <DEDUP_REMOVED lines=11> */
.L_x_1746:
[----:B------:R1:W5:Y:S01]  /*12c0*/  @P4 LDG.E R128, [R144.64] ;  /* 0x0000000690804981 */ /* 0x000362000c1e1900 */
[----:B------:R-:W-:Y:S01]  /*12d0*/  ISETP.NE.AND P0, PT, R235, -0x1, PT ;  /* 0xffffffffeb00780c */ /* 0x000fe20003f05270 */
[----:B------:R-:W-:Y:S01]  /*12e0*/  IMAD.MOV.U32 R21, RZ, RZ, 0x2 ;  /* 0x00000002ff157424 */ /* 0x000fe200078e00ff */
[----:B------:R-:W-:Y:S01]  /*12f0*/  SHF.R.S32.HI R68, RZ, 0x1f, R57 ;  /* 0x0000001fff447819 */ /* 0x000fe20000011439 */
[----:B------:R-:W-:Y:S02]  /*1300*/  IMAD.MOV.U32 R78, RZ, RZ, c[0x0][0x230] ;  /* 0x00008c00ff4e7624 */ /* 0x000fe400078e00ff */
[----:B------:R-:W-:Y:S01]  /*1310*/  IMAD.MOV.U32 R24, RZ, RZ, RZ ;  /* 0x000000ffff187224 */ /* 0x000fe200078e00ff */
[CC--:B------:R-:W-:Y:S01]  /*1320*/  LEA.HI R70, R68.reuse, R57.reuse, RZ, 0x3 ;  /* 0x0000003944467211 */ /* 0x0c0fe200078f18ff */
[----:B------:R-:W-:Y:S01]  /*1330*/  IMAD.MOV.U32 R25, RZ, RZ, c[0x0][0x230] ;  /* 0x00008c00ff197624 */ /* 0x000fe200078e00ff */
[----:B------:R-:W-:Y:S01]  /*1340*/  LEA.HI R58, R68, R57, RZ, 0x5 ;  /* 0x00000039443a7211 */ /* 0x000fe200078f28ff */
[----:B------:R-:W-:Y:S01]  /*1350*/  IMAD.MOV.U32 R49, RZ, RZ, 0x10 ;  /* 0x00000010ff317424 */ /* 0x000fe200078e00ff */
[----:B------:R-:W-:Y:S01]  /*1360*/  SHF.R.S32.HI R69, RZ, 0x3, R70 ;  /* 0x00000003ff457819 */ /* 0x000fe20000011446 */
[----:B------:R-:W-:Y:S01]  /*1370*/  IMAD.HI.U32 R78, R21, R78, R24 ;  /* 0x0000004e154e7227 */ /* 0x000fe200078e0018 */
[----:B------:R-:W-:-:S03]  /*1380*/  SHF.R.S32.HI R58, RZ, 0x5, R58 ;  /* 0x00000005ff3a7819 */ /* 0x000fc6000001143a */
[----:B------:R-:W-:Y:S01]  /*1390*/  @!P0 IMAD R6, R4, c[0x0][0x178], RZ ;  /* 0x00005e0004068a24 */ /* 0x000fe200078e02ff */
[----:B------:R-:W-:Y:S01]  /*13a0*/  SHF.R.S32.HI R75, RZ, 0x1, R78 ;  /* 0x00000001ff4b7819 */ /* 0x000fe2000001144e */
[----:B------:R-:W-:-:S04]  /*13b0*/  @P0 IMAD.WIDE.U32 R16, R235, c[0x0][0x190], RZ ;  /* 0x00006400eb100a25 */ /* 0x000fc800078e00ff */
[----:B-----5:R-:W-:Y:S01]  /*13c0*/  @!P0 IMAD.WIDE.U32 R14, R5, c[0x0][0x178], RZ ;  /* 0x00005e00050e8a25 */ /* 0x020fe200078e00ff */
[----:B------:R-:W-:-:S03]  /*13d0*/  @P0 MOV R20, R16 ;  /* 0x0000001000140202 */ /* 0x000fc60000000f00 */
[----:B------:R-:W-:Y:S02]  /*13e0*/  @!P0 IMAD R3, R5, c[0x0][0x17c], R6 ;  /* 0x00005f0005038a24 */ /* 0x000fe400078e0206 */
[----:B------:R-:W-:Y:S02]  /*13f0*/  @P0 IMAD R17, R235, c[0x0][0x194], R17 ;  /* 0x00006500eb110a24 */ /* 0x000fe400078e0211 */
[----:B------:R-:W-:Y:S01]  /*1400*/  @!P0 IMAD.IADD R17, R15, 0x1, R3 ;  /* 0x000000010f118824 */ /* 0x000fe200078e0203 */
[CC--:B------:R-:W-:Y:S01]  /*1410*/  LEA.HI R15, R68.reuse, R57.reuse, RZ, 0x2 ;  /* 0x00000039440f7211 */ /* 0x0c0fe200078f10ff */
[----:B------:R-:W-:Y:S01]  /*1420*/  IMAD.SHL.U32 R3, R69, 0x40, RZ ;  /* 0x0000004045037824 */ /* 0x000fe200078e00ff */
[----:B------:R-:W-:Y:S01]  /*1430*/  LEA.HI R68, R68, R57, RZ, 0x4 ;  /* 0x0000003944447211 */ /* 0x000fe200078f20ff */
[----:B------:R-:W-:Y:S01]  /*1440*/  @!P0 IMAD.MOV.U32 R20, RZ, RZ, R14 ;  /* 0x000000ffff148224 */ /* 0x000fe200078e000e */
[----:B------:R-:W-:Y:S01]  /*1450*/  SHF.R.S32.HI R140, RZ, 0x2, R15 ;  /* 0x00000002ff8c7819 */ /* 0x000fe2000001140f */
[----:B------:R-:W-:Y:S01]  /*1460*/  IMAD.MOV.U32 R155, RZ, RZ, c[0x0][0x198] ;  /* 0x00006600ff9b7624 */ /* 0x000fe200078e00ff */
[C---:B------:R-:W-:Y:S01]  /*1470*/  LOP3.LUT R76, R15.reuse, 0xfffffffc, RZ, 0xc0, !PT ;  /* 0xfffffffc0f4c7812 */ /* 0x040fe200078ec0ff */
[----:B------:R-:W-:Y:S01]  /*1480*/  IMAD.MOV.U32 R130, RZ, RZ, 0x5 ;  /* 0x00000005ff827424 */ /* 0x000fe200078e00ff */
[----:B------:R-:W-:Y:S01]  /*1490*/  LEA.HI R15, R15, R140, RZ, 0x1 ;  /* 0x0000008c0f0f7211 */ /* 0x000fe200078f08ff */
[----:B------:R-:W-:Y:S01]  /*14a0*/  IMAD.SHL.U32 R63, R155, 0x20, RZ ;  /* 0x000000209b3f7824 */ /* 0x000fe200078e00ff */
[----:B------:R-:W-:Y:S01]  /*14b0*/  LOP3.LUT R6, R68, 0xfffffff0, RZ, 0xc0, !PT ;  /* 0xfffffff044067812 */ /* 0x000fe200078ec0ff */
[----:B------:R-:W-:Y:S01]  /*14c0*/  IMAD.IADD R76, R57, 0x1, -R76 ;  /* 0x00000001394c7824 */ /* 0x000fe200078e0a4c */
[----:B------:R-:W-:-:S02]  /*14d0*/  LOP3.LUT R15, R15, 0x7fffffe, RZ, 0xc0, !PT ;  /* 0x07fffffe0f0f7812 */ /* 0x000fc400078ec0ff */
[----:B------:R-:W-:Y:S01]  /*14e0*/  LOP3.LUT R3, R3, 0xc0, RZ, 0xc0, !PT ;  /* 0x000000c003037812 */ /* 0x000fe200078ec0ff */
[----:B------:R-:W-:Y:S01]  /*14f0*/  IMAD.IADD R67, R57, 0x1, -R6 ;  /* 0x0000000139437824 */ /* 0x000fe200078e0a06 */
[----:B------:R-:W-:Y:S01]  /*1500*/  SHF.L.U32 R14, R76, 0x3, RZ ;  /* 0x000000034c0e7819 */ /* 0x000fe200000006ff */
[----:B------:R-:W-:Y:S01]  /*1510*/  IMAD.IADD R15, R140, 0x1, -R15 ;  /* 0x000000018c0f7824 */ /* 0x000fe200078e0a0f */
[----:B------:R-:W-:Y:S02]  /*1520*/  SHF.R.S32.HI R141, RZ, 0x1f, R140 ;  /* 0x0000001fff8d7819 */ /* 0x000fe4000001148c */
[----:B------:R-:W-:Y:S01]  /*1530*/  LOP3.LUT R10, R3, 0x18, R14, 0xf8, !PT ;  /* 0x00000018030a7812 */ /* 0x000fe200078ef80e */
[----:B------:R-:W-:Y:S01]  /*1540*/  IMAD R138, R58, 0x8, R15 ;  /* 0x000000083a8a7824 */ /* 0x000fe200078e020f */
[----:B------:R-:W-:Y:S01]  /*1550*/  IADD3 R20, P0, R14, R20, RZ ;  /* 0x000000140e147210 */ /* 0x000fe20007f1e0ff */
[----:B------:R-:W-:Y:S01]  /*1560*/  IMAD.WIDE R22, R23, 0x40, R140 ;  /* 0x0000004017167825 */ /* 0x000fe200078e028c */
[----:B------:R-:W-:-:S02]  /*1570*/  SHF.R.S32.HI R15, RZ, 0x1f, R14 ;  /* 0x0000001fff0f7819 */ /* 0x000fc4000001140e */
[----:B------:R-:W-:Y:S01]  /*1580*/  SHF.R.U32.HI R3, RZ, 0x3, R3 ;  /* 0x00000003ff037819 */ /* 0x000fe20000011603 */
[----:B------:R-:W-:Y:S01]  /*1590*/  IMAD R6, R23, c[0x0][0x190], RZ ;  /* 0x0000640017067a24 */ /* 0x000fe200078e02ff */
[----:B------:R-:W-:Y:S02]  /*15a0*/  LEA.HI R66, R67, R67, RZ, 0x1 ;  /* 0x0000004343427211 */ /* 0x000fe400078f08ff */
[----:B------:R-:W-:Y:S01]  /*15b0*/  IADD3.X R21, R15, R17, RZ, P0, !PT ;  /* 0x000000110f157210 */ /* 0x000fe200007fe4ff */
[----:B------:R-:W-:Y:S01]  /*15c0*/  IMAD R6, R22, c[0x0][0x194], R6 ;  /* 0x0000650016067a24 */ /* 0x000fe200078e0206 */
[----:B------:R-:W-:Y:S02]  /*15d0*/  LOP3.LUT R3, R10, R3, RZ, 0x3c, !PT ;  /* 0x000000030a037212 */ /* 0x000fe400078e3cff */
[----:B------:R-:W-:Y:S01]  /*15e0*/  IADD3 R18, P0, R14, R18, RZ ;  /* 0x000000120e127210 */ /* 0x000fe20007f1e0ff */
[----:B------:R-:W-:Y:S01]  /*15f0*/  IMAD.WIDE.U32 R20, R22, c[0x0][0x190], R20 ;  /* 0x0000640016147a25 */ /* 0x000fe200078e0014 */
[----:B------:R-:W-:-:S02]  /*1600*/  SHF.R.S32.HI R17, RZ, 0x1, R66 ;  /* 0x00000001ff117819 */ /* 0x000fc40000011442 */
[----:B------:R-:W-:Y:S01]  /*1610*/  SHF.R.S32.HI R10, RZ, 0x1f, R66 ;  /* 0x0000001fff0a7819 */ /* 0x000fe20000011442 */
[----:B------:R-:W-:Y:S01]  /*1620*/  IMAD.U32 R138, R138, 0x20, R3 ;  /* 0x000000208a8a7824 */ /* 0x000fe200078e0003 */
[----:B------:R-:W-:Y:S01]  /*1630*/  IADD3 R22, P1, R14, R8, RZ ;  /* 0x000000080e167210 */ /* 0x000fe20007f3e0ff */
[----:B------:R-:W-:Y:S01]  /*1640*/  IMAD.X R19, R15, 0x1, R19, P0 ;  /* 0x000000010f137824 */ /* 0x000fe200000e0613 */
[----:B------:R-:W-:Y:S01]  /*1650*/  LEA.HI R12, R10, R17, RZ, 0x2 ;  /* 0x000000110a0c7211 */ /* 0x000fe200078f10ff */
[----:B------:R-:W-:Y:S01]  /*1660*/  IMAD R3, R0, c[0x0][0x1b8], RZ ;  /* 0x00006e0000037a24 */ /* 0x000fe200078e02ff */
[----:B------:R-:W-:Y:S01]  /*1670*/  IADD3 R10, P0, R140, R11, RZ ;  /* 0x0000000b8c0a7210 */ /* 0x000fe20007f1e0ff */
[----:B------:R-:W-:Y:S01]  /*1680*/  IMAD.WIDE.U32 R18, R2, c[0x0][0x1b8], R18 ;  /* 0x00006e0002127a25 */ /* 0x000fe200078e0012 */
[----:B------:R-:W-:Y:S02]  /*1690*/  SHF.L.U32 R76, R76, 0x2, RZ ;  /* 0x000000024c4c7819 */ /* 0x000fe400000006ff */
[----:B------:R-:W-:Y:S01]  /*16a0*/  LOP3.LUT R12, R12, 0xfffffffc, RZ, 0xc0, !PT ;  /* 0xfffffffc0c0c7812 */ /* 0x000fe200078ec0ff */
[----:B------:R-:W-:Y:S01]  /*16b0*/  IMAD R3, R2, c[0x0][0x1bc], R3 ;  /* 0x00006f0002037a24 */ /* 0x000fe200078e0203 */
[----:B------:R-:W-:Y:S01]  /*16c0*/  SHF.L.U64.HI R60, R155, R130, c[0x0][0x19c] ;  /* 0x000067009b3c7619 */ /* 0x000fe20000010282 */
[----:B------:R-:W-:Y:S01]  /*16d0*/  IMAD.X R8, R141, 0x1, R9, P0 ;  /* 0x000000018d087824 */ /* 0x000fe200000e0609 */
[----:B------:R-:W-:Y:S01]  /*16e0*/  IADD3 R64, R17, -R12, RZ ;  /* 0x8000000c11407210 */ /* 0x000fe20007ffe0ff */
[----:B------:R-:W-:-:S02]  /*16f0*/  IMAD.IADD R19, R19, 0x1, R3 ;  /* 0x0000000113137824 */ /* 0x000fc400078e0203 */
[----:B------:R-:W-:Y:S01]  /*1700*/  IMAD R3, R8, c[0x0][0x1a0], RZ ;  /* 0x0000680008037a24 */ /* 0x000fe200078e02ff */
[----:B------:R-:W-:Y:S01]  /*1710*/  SHF.R.S32.HI R8, RZ, 0x1f, R142 ;  /* 0x0000001fff087819 */ /* 0x000fe2000001148e */
[----:B------:R-:W-:Y:S01]  /*1720*/  IMAD R9, R141, c[0x0][0x198], RZ ;  /* 0x000066008d097a24 */ /* 0x000fe200078e02ff */
[----:B------:R-:W-:Y:S01]  /*1730*/  LOP3.LUT P3, RZ, R64, 0x2, RZ, 0xc0, !PT ;  /* 0x0000000240ff7812 */ /* 0x000fe2000786c0ff */
[C---:B------:R-:W-:Y:S02]  /*1740*/  IMAD R3, R10.reuse, c[0x0][0x1a4], R3 ;  /* 0x000069000a037a24 */ /* 0x040fe400078e0203 */
[----:B------:R-:W-:Y:S01]  /*1750*/  IMAD.WIDE.U32 R10, R10, c[0x0][0x1a0], R18 ;  /* 0x000068000a0a7a25 */ /* 0x000fe200078e0012 */
[----:B------:R-:W-:-:S03]  /*1760*/  SEL R49, R49, 0xfffffff0, !P3 ;  /* 0xfffffff031317807 */ /* 0x000fc60005800000 */
[----:B------:R-:W-:Y:S01]  /*1770*/  IMAD.X R23, R15, 0x1, R13, P1 ;  /* 0x000000010f177824 */ /* 0x000fe200008e060d */
[----:B------:R-:W-:Y:S01]  /*1780*/  IADD3 R3, R11, R3, RZ ;  /* 0x000000030b037210 */ /* 0x000fe20007ffe0ff */
[----:B------:R-:W-:Y:S01]  /*1790*/  IMAD R9, R140, c[0x0][0x19c], R9 ;  /* 0x000067008c097a24 */ /* 0x000fe200078e0209 */
[----:B------:R-:W-:Y:S01]  /*17a0*/  LEA R98, P0, R10, c[0x0][0x170], 0x1 ;  /* 0x00005c000a627a11 */ /* 0x000fe200078008ff */
[----:B------:R-:W-:Y:S01]  /*17b0*/  IMAD.WIDE.U32 R22, R140, c[0x0][0x198], R22 ;  /* 0x000066008c167a25 */ /* 0x000fe200078e0016 */
[----:B------:R-:W-:Y:S02]  /*17c0*/  SHF.L.U64.HI R99, R10, 0x1, R3 ;  /* 0x000000010a637819 */ /* 0x000fe40000010203 */
[----:B------:R-:W-:Y:S01]  /*17d0*/  SHF.R.S32.HI R3, RZ, 0x1f, R72 ;  /* 0x0000001fff037819 */ /* 0x000fe20000011448 */
[----:B------:R-:W-:Y:S01]  /*17e0*/  IMAD.IADD R9, R23, 0x1, R9 ;  /* 0x0000000117097824 */ /* 0x000fe200078e0209 */
[----:B------:R-:W-:Y:S01]  /*17f0*/  LEA R96, P1, R22, c[0x0][0x168], 0x1 ;  /* 0x00005a0016607a11 */ /* 0x000fe200078208ff */
[----:B------:R-:W-:Y:S01]  /*1800*/  IMAD R71, R8, c[0x0][0x1a8], RZ ;  /* 0x00006a0008477a24 */ /* 0x000fe200078e02ff */
[----:B------:R-:W-:Y:S01]  /*1810*/  LEA.HI R94, R3, R72, RZ, 0x8 ;  /* 0x00000048035e7211 */ /* 0x000fe200078f40ff */
[----:B------:R-:W-:Y:S01]  /*1820*/  IMAD R77, R140, R75, R76 ;  /* 0x0000004b8c4d7224 */ /* 0x000fe200078e024c */
[----:B------:R-:W-:Y:S01]  /*1830*/  SHF.L.U64.HI R97, R22, 0x1, R9 ;  /* 0x0000000116617819 */ /* 0x000fe20000010209 */
[----:B------:R-:W-:Y:S01]  /*1840*/  IMAD.IADD R21, R21, 0x1, R6 ;  /* 0x0000000115157824 */ /* 0x000fe200078e0206 */
[----:B------:R-:W-:Y:S01]  /*1850*/  SHF.R.S32.HI R94, RZ, 0x8, R94 ;  /* 0x00000008ff5e7819 */ /* 0x000fe2000001145e */
[----:B------:R-:W-:Y:S01]  /*1860*/  IMAD R71, R142, c[0x0][0x1ac], R71 ;  /* 0x00006b008e477a24 */ /* 0x000fe200078e0247 */
[----:B------:R-:W-:Y:S01]  /*1870*/  IADD3.X R99, R99, c[0x0][0x174], RZ, P0, !PT ;  /* 0x00005d0063637a10 */ /* 0x000fe200007fe4ff */
[----:B------:R-:W-:Y:S01]  /*1880*/  IMAD.MOV.U32 R3, RZ, RZ, c[0x0][0x1a0] ;  /* 0x00006800ff037624 */ /* 0x000fe200078e00ff */
[----:B------:R-:W-:Y:S01]  /*1890*/  IMNMX R94, RZ, R94, !PT ;  /* 0x0000005eff5e7217 */ /* 0x000fe20007800200 */
[----:B------:R-:W-:Y:S01]  /*18a0*/  IMAD.IADD R76, R76, 0x1, R77 ;  /* 0x000000014c4c7824 */ /* 0x000fe200078e024d */
[----:B------:R-:W-:Y:S01]  /*18b0*/  IADD3.X R97, R97, c[0x0][0x16c], RZ, P1, !PT ;  /* 0x00005b0061617a10 */ /* 0x000fe20000ffe4ff */
[----:B------:R-:W-:Y:S01]  /*18c0*/  IMAD.WIDE.U32 R142, R142, c[0x0][0x1a8], R20 ;  /* 0x00006a008e8e7a25 */ /* 0x000fe200078e0014 */
[----:B------:R-:W-:-:S02]  /*18d0*/  ISETP.GT.AND P2, PT, R56, R94, PT ;  /* 0x0000005e3800720c */ /* 0x000fc40003f44270 */
[C---:B------:R-:W-:Y:S01]  /*18e0*/  SHF.L.U64.HI R62, R3.reuse, R130, c[0x0][0x1a4] ;  /* 0x00006900033e7619 */ /* 0x040fe20000010282 */
[----:B------:R-:W-:Y:S01]  /*18f0*/  IMAD.SHL.U32 R65, R3, 0x20, RZ ;  /* 0x0000002003417824 */ /* 0x000fe200078e00ff */
[----:B------:R-:W-:Y:S01]  /*1900*/  SHF.R.S32.HI R74, RZ, 0x1f, R77 ;  /* 0x0000001fff4a7819 */ /* 0x000fe2000001144d */
[----:B------:R-:W-:Y:S01]  /*1910*/  IMAD.MOV.U32 R230, RZ, RZ, R96 ;  /* 0x000000ffffe67224 */ /* 0x000fe200078e0060 */
[----:B------:R-:W-:Y:S01]  /*1920*/  SHF.R.S32.HI R73, RZ, 0x1f, R76 ;  /* 0x0000001fff497819 */ /* 0x000fe2000001144c */
[----:B------:R-:W-:Y:S01]  /*1930*/  IMAD.IADD R71, R143, 0x1, R71 ;  /* 0x000000018f477824 */ /* 0x000fe200078e0247 */
[----:B------:R-:W-:Y:S01]  /*1940*/  MOV R229, R97 ;  /* 0x0000006100e57202 */ /* 0x000fe20000000f00 */
[----:B------:R-:W-:Y:S02]  /*1950*/  IMAD.MOV.U32 R232, RZ, RZ, R98 ;  /* 0x000000ffffe87224 */ /* 0x000fe400078e0062 */
[----:B------:R-:W-:Y:S01]  /*1960*/  IMAD.MOV.U32 R233, RZ, RZ, R99 ;  /* 0x000000ffffe97224 */ /* 0x000fe200078e0063 */
        /* <DEDUP_REMOVED lines=8> */
[----:B------:R-:W-:Y:S01]  /*19f0*/  MOV R146, c[0x0][0x290] ;  /* 0x0000a40000927a02 */ /* 0x000fe20000000f00 */
[----:B------:R-:W-:Y:S01]  /*1a00*/  UIMAD UR17, UR12, UR5, URZ ;  /* 0x000000050c1172a4 */ /* 0x000fe2000f8e023f */
[----:B------:R-:W-:Y:S01]  /*1a10*/  IMAD.WIDE.U32 R10, R5, c[0x0][0x278], R14 ;  /* 0x00009e00050a7a25 */ /* 0x000fe200078e000e */
[----:B------:R-:W-:Y:S01]  /*1a20*/  UMOV UR13, 0x80 ;  /* 0x00000080000d7882 */ /* 0x000fe20000000000 */
[----:B------:R-:W-:Y:S01]  /*1a30*/  SHF.L.U32 R91, R75, 0x6, RZ ;  /* 0x000000064b5b7819 */ /* 0x000fe200000006ff */
[----:B------:R-:W-:Y:S01]  /*1a40*/  UIMAD UR18, UR13, UR5, URZ ;  /* 0x000000050d1272a4 */ /* 0x000fe2000f8e023f */
        /* <DEDUP_REMOVED lines=10> */
[----:B------:R-:W-:Y:S01]  /*1af0*/  IMAD.WIDE.U32 R110, R3, 0x40, RZ ;  /* 0x00000040036e7825 */ /* 0x000fe200078e00ff */
[----:B------:R-:W-:Y:S01]  /*1b00*/  UMOV UR9, 0x180 ;  /* 0x0000018000097882 */ /* 0x000fe20000000000 */
[C---:B------:R-:W-:Y:S01]  /*1b10*/  IADD3 R79, R140.reuse, 0x20, RZ ;  /* 0x000000208c4f7810 */ /* 0x040fe20007ffe0ff */
[----:B------:R-:W-:Y:S01]  /*1b20*/  UMOV UR8, 0x1c0 ;  /* 0x000001c000087882 */ /* 0x000fe20000000000 */
[C---:B------:R-:W-:Y:S01]  /*1b30*/  IMAD R6, R5.reuse, c[0x0][0x290], RZ ;  /* 0x0000a40005067a24 */ /* 0x040fe200078e02ff */
[----:B------:R-:W-:Y:S01]  /*1b40*/  UIMAD UR16, UR11, UR5, URZ ;  /* 0x000000050b1072a4 */ /* 0x000fe2000f8e023f */
[----:B------:R-:W-:Y:S01]  /*1b50*/  IMAD R4, R5, c[0x0][0x288], RZ ;  /* 0x0000a20005047a24 */ /* 0x000fe200078e02ff */
[----:B------:R-:W-:Y:S01]  /*1b60*/  UIMAD UR15, UR10, UR5, URZ ;  /* 0x000000050a0f72a4 */ /* 0x000fe2000f8e023f */
[C---:B------:R-:W-:Y:S01]  /*1b70*/  IMAD.WIDE.U32 R8, R7.reuse, c[0x0][0x290], R12 ;  /* 0x0000a40007087a25 */ /* 0x040fe200078e000c */
[----:B------:R-:W-:Y:S01]  /*1b80*/  UIMAD UR14, UR9, UR5, URZ ;  /* 0x00000005090e72a4 */ /* 0x000fe2000f8e023f */
[C---:B------:R-:W-:Y:S01]  /*1b90*/  IADD3 R137, R140.reuse, 0x40, RZ ;  /* 0x000000408c897810 */ /* 0x040fe20007ffe0ff */
[----:B------:R-:W-:Y:S01]  /*1ba0*/  UIMAD UR26, UR8, UR5, URZ ;  /* 0x00000005081a72a4 */ /* 0x000fe2000f8e023f */
[C---:B------:R-:W-:Y:S01]  /*1bb0*/  IMAD R5, R7.reuse, c[0x0][0x294], R6 ;  /* 0x0000a50007057a24 */ /* 0x040fe200078e0206 */
        /* <DEDUP_REMOVED lines=8> */
[----:B------:R-:W-:Y:S01]  /*1c40*/  UIMAD.WIDE.U32 UR28, UR9, UR4, URZ ;  /* 0x00000004091c72a5 */ /* 0x000fe2000f8e003f */
[C---:B------:R-:W-:Y:S01]  /*1c50*/  IMAD.SHL.U32 R111, R110.reuse, 0x2, RZ ;  /* 0x000000026e6f7824 */ /* 0x040fe200078e00ff */
[----:B------:R-:W-:Y:S01]  /*1c60*/  SHF.L.U64.HI R110, R110, 0x1, R7 ;  /* 0x000000016e6e7819 */ /* 0x000fe20000010207 */
[C---:B------:R-:W-:Y:S01]  /*1c70*/  IMAD R5, R0.reuse, c[0x0][0x2a0], RZ ;  /* 0x0000a80000057a24 */ /* 0x040fe200078e02ff */
[----:B------:R-:W-:Y:S01]  /*1c80*/  IADD3 R7, R13, R4, RZ ;  /* 0x000000040d077210 */ /* 0x000fe20007ffe0ff */
[----:B------:R-:W-:Y:S01]  /*1c90*/  IMAD R121, R0, c[0x0][0x298], RZ ;  /* 0x0000a60000797a24 */ /* 0x000fe200078e02ff */
[----:B------:R-:W-:Y:S01]  /*1ca0*/  ULDC UR17, c[0x0][0x19c] ;  /* 0x0000670000117ab9 */ /* 0x000fe20000000800 */
[----:B------:R-:W-:Y:S01]  /*1cb0*/  IMAD.MOV.U32 R6, RZ, RZ, R12 ;  /* 0x000000ffff067224 */ /* 0x000fe200078e000c */
[----:B------:R-:W-:Y:S01]  /*1cc0*/  UIMAD UR11, UR11, UR5, URZ ;  /* 0x000000050b0b72a4 */ /* 0x000fe2000f8e023f */
[----:B------:R-:W-:Y:S01]  /*1cd0*/  IMAD R120, R2, c[0x0][0x2a4], R5 ;  /* 0x0000a90002787a24 */ /* 0x000fe200078e0205 */
[----:B------:R-:W-:Y:S01]  /*1ce0*/  UIMAD UR10, UR10, UR5, URZ ;  /* 0x000000050a0a72a4 */ /* 0x000fe2000f8e023f */
[----:B------:R-:W-:Y:S01]  /*1cf0*/  IMAD.WIDE.U32 R10, R3, 0x80, RZ ;  /* 0x00000080030a7825 */ /* 0x000fe200078e00ff */
[----:B------:R-:W-:Y:S01]  /*1d00*/  UIMAD UR9, UR9, UR5, URZ ;  /* 0x00000005090972a4 */ /* 0x000fe2000f8e023f */
[----:B------:R-:W-:Y:S01]  /*1d10*/  SHF.L.U64.HI R0, R146, R130, c[0x0][0x294] ;  /* 0x0000a50092007619 */ /* 0x000fe20000010282 */
[----:B------:R-:W-:Y:S01]  /*1d20*/  UIMAD UR13, UR13, UR17, URZ ;  /* 0x000000110d0d72a4 */ /* 0x000fe2000f8e023f */
[C---:B------:R-:W-:Y:S01]  /*1d30*/  IMAD R121, R2.reuse, c[0x0][0x29c], R121 ;  /* 0x0000a70002797a24 */ /* 0x040fe200078e0279 */
[----:B------:R-:W-:Y:S01]  /*1d40*/  IADD3 R116, R11, UR18, RZ ;  /* 0x000000120b747c10 */ /* 0x000fe2000fffe0ff */
[----:B------:R-:W-:Y:S01]  /*1d50*/  IMAD.WIDE.U32 R4, R2, c[0x0][0x2a0], R8 ;  /* 0x0000a80002047a25 */ /* 0x000fe200078e0008 */
[----:B------:R-:W-:Y:S01]  /*1d60*/  UIMAD UR12, UR12, UR17, URZ ;  /* 0x000000110c0c72a4 */ /* 0x000fe2000f8e023f */
[----:B------:R-:W-:Y:S01]  /*1d70*/  IADD3 R135, R140, 0x80, RZ ;  /* 0x000000808c877810 */ /* 0x000fe20007ffe0ff */
[----:B------:R-:W-:Y:S01]  /*1d80*/  UIMAD UR5, UR8, UR5, URZ ;  /* 0x00000005080572a4 */ /* 0x000fe2000f8e023f */
[----:B------:R-:W-:Y:S01]  /*1d90*/  IMAD.WIDE.U32 R2, R2, c[0x0][0x298], R6 ;  /* 0x0000a60002027a25 */ /* 0x000fe200078e0006 */
[----:B------:R-:W-:Y:S01]  /*1da0*/  LEA R122, P1, R4, c[0x0][0x270], 0x1 ;  /* 0x00009c00047a7a11 */ /* 0x000fe200078208ff */
[----:B------:R-:W-:Y:S01]  /*1db0*/  UIMAD.WIDE.U32 UR34, UR8, UR4, URZ ;  /* 0x00000004082272a5 */ /* 0x000fe2000f8e003f */
[----:B------:R-:W-:Y:S01]  /*1dc0*/  SHF.L.U64.HI R116, R10, 0x1, R116 ;  /* 0x000000010a747819 */ /* 0x000fe20000010274 */
[----:B------:R-:W-:Y:S01]  /*1dd0*/  IMAD.IADD R120, R5, 0x1, R120 ;  /* 0x0000000105787824 */ /* 0x000fe200078e0278 */
[----:B------:R-:W-:Y:S01]  /*1de0*/  LEA R124, P0, R2, c[0x0][0x268], 0x1 ;  /* 0x00009a00027c7a11 */ /* 0x000fe200078008ff */
[----:B------:R-:W-:Y:S01]  /*1df0*/  IMAD.IADD R121, R3, 0x1, R121 ;  /* 0x0000000103797824 */ /* 0x000fe200078e0279 */
[----:B------:R-:W-:Y:S01]  /*1e00*/  IADD3 R134, R140, 0xa0, RZ ;  /* 0x000000a08c867810 */ /* 0x000fe20007ffe0ff */
[----:B------:R-:W-:Y:S01]  /*1e10*/  IMAD R128, R75, R128, RZ ;  /* 0x000000804b807224 */ /* 0x000fe200078e02ff */
[----:B------:R-:W-:Y:S01]  /*1e20*/  LEA.HI.X R120, R4, c[0x0][0x274], R120, 0x1, P1 ;  /* 0x00009d0004787a11 */ /* 0x000fe200008f0c78 */
[----:B------:R-:W-:Y:S01]  /*1e30*/  IMAD.MOV.U32 R100, RZ, RZ, 0x6 ;  /* 0x00000006ff647424 */ /* 0x000fe200078e00ff */
[----:B------:R-:W-:Y:S01]  /*1e40*/  LEA.HI.X R121, R2, c[0x0][0x26c], R121, 0x1, P0 ;  /* 0x00009b0002797a11 */ /* 0x000fe200000f0c79 */
[----:B------:R-:W-:Y:S01]  /*1e50*/  IMAD.MOV.U32 R103, RZ, RZ, 0x7 ;  /* 0x00000007ff677424 */ /* 0x000fe200078e00ff */
[----:B------:R-:W-:Y:S01]  /*1e60*/  SHF.R.S32.HI R51, RZ, 0x1f, R128 ;  /* 0x0000001fff337819 */ /* 0x000fe20000011480 */
[----:B------:R-:W-:Y:S01]  /*1e70*/  IMAD.SHL.U32 R115, R10, 0x2, RZ ;  /* 0x000000020a737824 */ /* 0x000fe200078e00ff */
[-C--:B------:R-:W-:Y:S01]  /*1e80*/  IADD3 R50, P1, R77, R128.reuse, RZ ;  /* 0x000000804d327210 */ /* 0x080fe20007f3e0ff */
[----:B------:R-:W-:Y:S01]  /*1e90*/  IMAD.MOV.U32 R131, RZ, RZ, c[0x0][0x288] ;  /* 0x0000a200ff837624 */ /* 0x000fe200078e00ff */
[----:B------:R-:W-:Y:S01]  /*1ea0*/  IADD3 R128, P0, R76, R128, RZ ;  /* 0x000000804c807210 */ /* 0x000fe20007f1e0ff */
[----:B------:R-:W-:Y:S01]  /*1eb0*/  IMAD.WIDE.U32 R156, R155, 0x80, RZ ;  /* 0x000000809b9c7825 */ /* 0x000fe200078e00ff */
[CC--:B------:R-:W-:Y:S01]  /*1ec0*/  SHF.L.U64.HI R108, R146.reuse, R100.reuse, c[0x0][0x294] ;  /* 0x0000a500926c7619 */ /* 0x0c0fe20000010264 */
[----:B------:R-:W-:Y:S01]  /*1ed0*/  ULDC UR25, c[0x0][0x28c] ;  /* 0x0000a30000197ab9 */ /* 0x000fe20000000800 */
[-C--:B------:R-:W-:Y:S01]  /*1ee0*/  SHF.L.U64.HI R113, R146, R103.reuse, c[0x0][0x294] ;  /* 0x0000a50092717619 */ /* 0x080fe20000010267 */
[--C-:B------:R-:W-:Y:S01]  /*1ef0*/  IMAD.X R129, R73, 0x1, R51.reuse, P0 ;  /* 0x0000000149817824 */ /* 0x100fe200000e0633 */
[C---:B------:R-:W-:Y:S01]  /*1f00*/  SHF.L.U64.HI R100, R131.reuse, R100, c[0x0][0x28c] ;  /* 0x0000a30083647619 */ /* 0x040fe20000010264 */
[----:B------:R-:W-:Y:S01]  /*1f10*/  IMAD.X R51, R74, 0x1, R51, P1 ;  /* 0x000000014a337824 */ /* 0x000fe200008e0633 */
[C---:B------:R-:W-:Y:S01]  /*1f20*/  SHF.L.U64.HI R103, R131.reuse, R103, c[0x0][0x28c] ;  /* 0x0000a30083677619 */ /* 0x040fe20000010267 */
[----:B------:R-:W-:Y:S01]  /*1f30*/  IMAD.SHL.U32 R109, R146, 0x40, RZ ;  /* 0x00000040926d7824 */ /* 0x000fe200078e00ff */
[C---:B------:R-:W-:Y:S01]  /*1f40*/  SHF.L.U64.HI R129, R128.reuse, 0x1, R129 ;  /* 0x0000000180817819 */ /* 0x040fe20000010281 */
[----:B------:R-:W-:Y:S01]  /*1f50*/  IMAD.SHL.U32 R128, R128, 0x2, RZ ;  /* 0x0000000280807824 */ /* 0x000fe200078e00ff */
[----:B------:R-:W-:Y:S01]  /*1f60*/  SHF.L.U64.HI R51, R50, 0x1, R51 ;  /* 0x0000000132337819 */ /* 0x000fe20000010233 */
[----:B------:R-:W-:Y:S01]  /*1f70*/  IMAD.SHL.U32 R114, R146, 0x80, RZ ;  /* 0x0000008092727824 */ /* 0x000fe200078e00ff */
[----:B------:R-:W-:Y:S01]  /*1f80*/  SHF.L.U32 R50, R50, 0x1, RZ ;  /* 0x0000000132327819 */ /* 0x000fe200000006ff */
[----:B------:R-:W-:Y:S01]  /*1f90*/  IMAD.SHL.U32 R107, R146, 0x20, RZ ;  /* 0x00000020926b7824 */ /* 0x000fe200078e00ff */
[----:B------:R-:W-:Y:S01]  /*1fa0*/  IADD3 R126, P3, R128, c[0x0][0x2b0], RZ ;  /* 0x0000ac00807e7a10 */ /* 0x000fe20007f7e0ff */
[----:B------:R-:W-:Y:S01]  /*1fb0*/  IMAD.WIDE.U32 R152, R146, 0xc0, RZ ;  /* 0x000000c092987825 */ /* 0x000fe200078e00ff */
[----:B------:R-:W-:Y:S01]  /*1fc0*/  IADD3 R10, P1, R50, c[0x0][0x2b0], RZ ;  /* 0x0000ac00320a7a10 */ /* 0x000fe20007f3e0ff */
[----:B------:R-:W-:Y:S01]  /*1fd0*/  ULDC UR24, c[0x0][0x28c] ;  /* 0x0000a30000187ab9 */ /* 0x000fe20000000800 */
[----:B------:R-:W-:Y:S01]  /*1fe0*/  IADD3 R128, P2, R128, c[0x0][0x2a8], RZ ;  /* 0x0000aa0080807a10 */ /* 0x000fe20007f5e0ff */
[----:B------:R-:W-:Y:S01]  /*1ff0*/  IMAD.WIDE.U32 R150, R146, 0x140, RZ ;  /* 0x0000014092967825 */ /* 0x000fe200078e00ff */
[----:B------:R-:W-:Y:S01]  /*2000*/  IADD3 R50, P0, R50, c[0x0][0x2a8], RZ ;  /* 0x0000aa0032327a10 */ /* 0x000fe20007f1e0ff */
[----:B------:R-:W-:Y:S01]  /*2010*/  ULDC UR23, c[0x0][0x28c] ;  /* 0x0000a30000177ab9 */ /* 0x000fe20000000800 */
[----:B------:R-:W-:Y:S01]  /*2020*/  SHF.L.U64.HI R130, R131, R130, c[0x0][0x28c] ;  /* 0x0000a30083827619 */ /* 0x000fe20000010282 */
[----:B------:R-:W-:Y:S01]  /*2030*/  IMAD.WIDE.U32 R148, R146, 0x180, RZ ;  /* 0x0000018092947825 */ /* 0x000fe200078e00ff */
[----:B------:R-:W-:Y:S01]  /*2040*/  SHF.L.U64.HI R108, R109, 0x1, R108 ;  /* 0x000000016d6c7819 */ /* 0x000fe2000001026c */
[----:B------:R-:W-:Y:S01]  /*2050*/  ULDC UR22, c[0x0][0x28c] ;  /* 0x0000a30000167ab9 */ /* 0x000fe20000000800 */
[----:B------:R-:W-:Y:S01]  /*2060*/  SHF.L.U64.HI R113, R114, 0x1, R113 ;  /* 0x0000000172717819 */ /* 0x000fe20000010271 */
[----:B------:R-:W-:Y:S01]  /*2070*/  IMAD.WIDE.U32 R154, R155, 0x40, RZ ;  /* 0x000000409b9a7825 */ /* 0x000fe200078e00ff */
[----:B------:R-:W-:Y:S01]  /*2080*/  SHF.L.U64.HI R105, R107, 0x1, R0 ;  /* 0x000000016b697819 */ /* 0x000fe20000010200 */
[----:B------:R-:W-:Y:S01]  /*2090*/  ULDC UR21, c[0x0][0x28c] ;  /* 0x0000a30000157ab9 */ /* 0x000fe20000000800 */
[----:B------:R-:W-:Y:S01]  /*20a0*/  IADD3.X R123, R129, c[0x0][0x2b4], RZ, P3, !PT ;  /* 0x0000ad00817b7a10 */ /* 0x000fe20001ffe4ff */
[----:B------:R-:W-:Y:S01]  /*20b0*/  IMAD.SHL.U32 R93, R75, 0x20, RZ ;  /* 0x000000204b5d7824 */ /* 0x000fe200078e00ff */
[----:B------:R-:W-:Y:S01]  /*20c0*/  IADD3.X R9, R51, c[0x0][0x2b4], RZ, P1, !PT ;  /* 0x0000ad0033097a10 */ /* 0x000fe20000ffe4ff */
[C---:B------:R-:W-:Y:S01]  /*20d0*/  IMAD R89, R75.reuse, 0x60, RZ ;  /* 0x000000604b597824 */ /* 0x040fe200078e02ff */
[C---:B------:R-:W-:Y:S01]  /*20e0*/  IADD3 R133, R140.reuse, 0xc0, RZ ;  /* 0x000000c08c857810 */ /* 0x040fe20007ffe0ff */
[C---:B------:R-:W-:Y:S01]  /*20f0*/  IMAD.SHL.U32 R87, R75.reuse, 0x80, RZ ;  /* 0x000000804b577824 */ /* 0x040fe200078e00ff */
[----:B------:R-:W-:Y:S01]  /*2100*/  IADD3 R132, R140, 0xe0, RZ ;  /* 0x000000e08c847810 */ /* 0x000fe20007ffe0ff */
[C---:B------:R-:W-:Y:S01]  /*2110*/  IMAD R85, R75.reuse, 0xa0, RZ ;  /* 0x000000a04b557824 */ /* 0x040fe200078e02ff */
[----:B------:R-:W-:Y:S01]  /*2120*/  SHF.R.S32.HI R92, RZ, 0x1f, R93 ;  /* 0x0000001fff5c7819 */ /* 0x000fe2000001145d */
[C---:B------:R-:W-:Y:S01]  /*2130*/  IMAD R83, R75.reuse, 0xc0, RZ ;  /* 0x000000c04b537824 */ /* 0x040fe200078e02ff */
[----:B------:R-:W-:Y:S01]  /*2140*/  SHF.R.S32.HI R90, RZ, 0x1f, R91 ;  /* 0x0000001fff5a7819 */ /* 0x000fe2000001145b */
[----:B------:R-:W-:Y:S01]  /*2150*/  IMAD R81, R75, 0xe0, RZ ;  /* 0x000000e04b517824 */ /* 0x000fe200078e02ff */
[----:B------:R-:W-:Y:S01]  /*2160*/  SHF.R.S32.HI R88, RZ, 0x1f, R89 ;  /* 0x0000001fff587819 */ /* 0x000fe20000011459 */
[----:B------:R-:W-:Y:S01]  /*2170*/  IMAD.WIDE.U32 R146, R146, 0x1c0, RZ ;  /* 0x000001c092927825 */ /* 0x000fe200078e00ff */
[----:B------:R-:W-:Y:S01]  /*2180*/  SHF.R.S32.HI R86, RZ, 0x1f, R87 ;  /* 0x0000001fff567819 */ /* 0x000fe20000011457 */
[----:B------:R-:W-:Y:S01]  /*2190*/  ULDC UR20, c[0x0][0x28c] ;  /* 0x0000a30000147ab9 */ /* 0x000fe20000000800 */
[----:B------:R-:W-:Y:S01]  /*21a0*/  SHF.R.S32.HI R84, RZ, 0x1f, R85 ;  /* 0x0000001fff547819 */ /* 0x000fe20000011455 */
[----:B------:R-:W-:Y:S01]  /*21b0*/  IMAD.MOV.U32 R95, RZ, RZ, c[0x0][0x290] ;  /* 0x0000a400ff5f7624 */ /* 0x000fe200078e00ff */
[----:B------:R-:W-:Y:S01]  /*21c0*/  SHF.R.S32.HI R82, RZ, 0x1f, R83 ;  /* 0x0000001fff527819 */ /* 0x000fe20000011453 */
[C---:B------:R-:W-:Y:S01]  /*21d0*/  IMAD.SHL.U32 R101, R131.reuse, 0x40, RZ ;  /* 0x0000004083657824 */ /* 0x040fe200078e00ff */
[----:B------:R-:W-:Y:S01]  /*21e0*/  SHF.R.S32.HI R80, RZ, 0x1f, R81 ;  /* 0x0000001fff507819 */ /* 0x000fe20000011451 */
[C---:B------:R-:W-:Y:S01]  /*21f0*/  IMAD.SHL.U32 R104, R131.reuse, 0x80, RZ ;  /* 0x0000008083687824 */ /* 0x040fe200078e00ff */
[----:B------:R-:W-:Y:S01]  /*2200*/  SHF.L.U32 R131, R131, 0x5, RZ ;  /* 0x0000000583837819 */ /* 0x000fe200000006ff */
[----:B------:R-:W-:Y:S01]  /*2210*/  IMAD.MOV.U32 R11, RZ, RZ, R56 ;  /* 0x000000ffff0b7224 */ /* 0x000fe200078e0038 */
[----:B------:R-:W-:Y:S01]  /*2220*/  SHF.L.U32 R114, R114, 0x1, RZ ;  /* 0x0000000172727819 */ /* 0x000fe200000006ff */
        /* <DEDUP_REMOVED lines=10> */
[----:B------:R-:W-:Y:S01]  /*22d0*/  ULDC UR4, c[0x0][0x230] ;  /* 0x00008c0000047ab9 */ /* 0x000fe20000000800 */
        /* <DEDUP_REMOVED lines=16> */
.L_x_1802:
[----:B------:R-:W-:Y:S02]  /*23e0*/  IMAD.SHL.U32 R13, R11, 0x100, RZ ;  /* 0x000001000b0d7824 */ /* 0x000fe400078e00ff */
[----:B------:R-:W-:Y:S02]  /*23f0*/  IMAD.MOV.U32 R16, RZ, RZ, R122 ;  /* 0x000000ffff107224 */ /* 0x000fe400078e007a */
[----:B------:R-:W-:Y:S01]  /*2400*/  IMAD.MOV.U32 R17, RZ, RZ, R120 ;  /* 0x000000ffff117224 */ /* 0x000fe200078e0078 */
[----:B------:R-:W-:Y:S05]  /*2410*/  IADD3 R12, R13, -0x100, RZ ;  /* 0xffffff000d0c7810 */ /* 0x000fea0007ffe0ff */
[--C-:B------:R-:W-:Y:S02]  /*2420*/  IMAD.IADD R5, R61, 0x1, -R12.reuse ;  /* 0x000000013d057824 */ /* 0x100fe400078e0a0c */
[----:B------:R-:W-:Y:S03]  /*2430*/  IMAD.IADD R4, R72, 0x1, -R12 ;  /* 0x0000000148047824 */ /* 0x000fe600078e0a0c */
[-C--:B------:R-:W-:Y:S02]  /*2440*/  ISETP.GE.AND P0, PT, R79, R5.reuse, PT ;  /* 0x000000054f00720c */ /* 0x080fe40003f06270 */
[-C--:B------:R-:W-:Y:S02]  /*2450*/  ISETP.GE.AND P2, PT, R135, R5.reuse, PT ;  /* 0x000000058700720c */ /* 0x080fe40003f46270 */
[-C--:B------:R-:W-:Y:S02]  /*2460*/  ISETP.GE.AND P3, PT, R79, R4.reuse, !P0 ;  /* 0x000000044f00720c */ /* 0x080fe40004766270 */
[-C--:B------:R-:W-:Y:S02]  /*2470*/  ISETP.GE.AND P0, PT, R137, R5.reuse, PT ;  /* 0x000000058900720c */ /* 0x080fe40003f06270 */
[-C--:B------:R-:W-:Y:S02]  /*2480*/  ISETP.GE.AND P2, PT, R135, R4.reuse, !P2 ;  /* 0x000000048700720c */ /* 0x080fe40005746270 */
[-C--:B------:R-:W-:Y:S02]  /*2490*/  ISETP.GE.AND P5, PT, R137, R4.reuse, !P0 ;  /* 0x000000048900720c */ /* 0x080fe400047a6270 */
[C---:B------:R-:W-:Y:S02]  /*24a0*/  ISETP.GE.AND P0, PT, R136.reuse, R5, PT ;  /* 0x000000058800720c */ /* 0x040fe40003f06270 */
[----:B------:R-:W-:Y:S02]  /*24b0*/  P2R R158, PR, RZ, 0x20 ;  /* 0x00000020ff9e7803 */ /* 0x000fe40000000000 */
[----:B------:R-:W-:Y:S02]  /*24c0*/  ISETP.GE.AND P4, PT, R136, R4, !P0 ;  /* 0x000000048800720c */ /* 0x000fe40004786270 */
[----:B------:R-:W-:Y:S02]  /*24d0*/  @P3 IADD3 R6, P0, R122, R107, RZ ;  /* 0x0000006b7a063210 */ /* 0x000fe40007f1e0ff */
[CC--:B------:R-:W-:Y:S02]  /*24e0*/  @P3 LEA R54, P1, R65.reuse, R98.reuse, 0x1 ;  /* 0x0000006241363211 */ /* 0x0c0fe400078208ff */
[----:B------:R-:W-:Y:S01]  /*24f0*/  P2R R0, PR, RZ, 0x10 ;  /* 0x00000010ff007803 */ /* 0x000fe20000000000 */
[----:B------:R-:W-:Y:S01]  /*2500*/  @P3 IMAD.X R7, R120, 0x1, R105, P0 ;  /* 0x0000000178073824 */ /* 0x000fe200000e0669 */
[----:B------:R-:W-:Y:S02]  /*2510*/  @P5 IADD3 R32, P0, R122, R109, RZ ;  /* 0x0000006d7a205210 */ /* 0x000fe40007f1e0ff */
[----:B------:R-:W-:Y:S02]  /*2520*/  @P3 LEA.HI.X R55, R65, R99, R62, 0x1, P1 ;  /* 0x0000006341373211 */ /* 0x000fe400008f0c3e */
[----:B------:R-:W-:Y:S01]  /*2530*/  @P5 IADD3 R52, P1, R111, R98, RZ ;  /* 0x000000626f345210 */ /* 0x000fe20007f3e0ff */
[----:B------:R-:W-:Y:S01]  /*2540*/  @P5 IMAD.X R33, R120, 0x1, R108, P0 ;  /* 0x0000000178215824 */ /* 0x000fe200000e066c */
[----:B------:R-:W-:Y:S03]  /*2550*/  @P4 IADD3 R28, P0, R122, R152, RZ ;  /* 0x000000987a1c4210 */ /* 0x000fe60007f1e0ff */
[----:B------:R-:W-:Y:S01]  /*2560*/  @P5 IMAD.X R53, R110, 0x1, R99, P1 ;  /* 0x000000016e355824 */ /* 0x000fe200008e0663 */
[-C--:B------:R-:W-:Y:S01]  /*2570*/  ISETP.GE.AND P1, PT, R134, R5.reuse, PT ;  /* 0x000000058600720c */ /* 0x080fe20003f26270 */
[----:B------:R-:W-:Y:S01]  /*2580*/  @P4 IMAD.X R29, R120, 0x1, R112, P0 ;  /* 0x00000001781d4824 */ /* 0x000fe200000e0670 */
[----:B------:R-:W-:Y:S02]  /*2590*/  @P4 IADD3 R46, P0, R98, UR32, RZ ;  /* 0x00000020622e4c10 */ /* 0x000fe4000ff1e0ff */
[----:B------:R-:W-:Y:S02]  /*25a0*/  ISETP.GE.AND P5, PT, R134, R4, !P1 ;  /* 0x000000048600720c */ /* 0x000fe40004fa6270 */
[----:B------:R-:W-:Y:S02]  /*25b0*/  @P4 IADD3.X R47, R99, UR16, RZ, P0, !PT ;  /* 0x00000010632f4c10 */ /* 0x000fe400087fe4ff */
[----:B------:R-:W-:Y:S02]  /*25c0*/  @P2 IADD3 R24, P0, R122, R114, RZ ;  /* 0x000000727a182210 */ /* 0x000fe40007f1e0ff */
[----:B------:R-:W-:Y:S03]  /*25d0*/  ISETP.NE.AND P4, PT, R158, RZ, PT ;  /* 0x000000ff9e00720c */ /* 0x000fe60003f85270 */
[----:B------:R-:W-:Y:S01]  /*25e0*/  @P2 IMAD.X R25, R120, 0x1, R113, P0 ;  /* 0x0000000178192824 */ /* 0x000fe200000e0671 */
[----:B------:R-:W-:Y:S05]  /*25f0*/  @P2 IADD3 R44, P0, R115, R98, RZ ;  /* 0x00000062732c2210 */ /* 0x000fea0007f1e0ff */
[----:B------:R-:W-:Y:S01]  /*2600*/  @P2 IMAD.X R45, R116, 0x1, R99, P0 ;  /* 0x00000001742d2824 */ /* 0x000fe200000e0663 */
[----:B------:R-:W-:Y:S05]  /*2610*/  @P5 IADD3 R20, P0, R122, R150, RZ ;  /* 0x000000967a145210 */ /* 0x000fea0007f1e0ff */
[----:B------:R-:W-:Y:S01]  /*2620*/  @P5 IMAD.X R21, R120, 0x1, R117, P0 ;  /* 0x0000000178155824 */ /* 0x000fe200000e0675 */
[----:B------:R-:W-:Y:S04]  /*2630*/  @P5 IADD3 R42, P0, R98, UR30, RZ ;  /* 0x0000001e622a5c10 */ /* 0x000fe8000ff1e0ff */
[----:B------:R-:W-:Y:S02]  /*2640*/  @P5 IADD3.X R43, R99, UR15, RZ, P0, !PT ;  /* 0x0000000f632b5c10 */ /* 0x000fe400087fe4ff */
[CC--:B------:R-:W-:Y:S04]  /*2650*/  ISETP.GE.AND P0, PT, R133.reuse, R5.reuse, PT ;  /* 0x000000058500720c */ /* 0x0c0fe80003f06270 */
[----:B------:R-:W-:Y:S11]  /*2660*/  ISETP.GE.AND P6, PT, R133, R4, !P0 ;  /* 0x000000048500720c */ /* 0x000ff600047c6270 */
[----:B------:R-:W-:Y:S02]  /*2670*/  @!UPT UIADD3 URZ, URZ, URZ, URZ ;  /* 0x0000003f3f3ff290 */ /* 0x000fe4000fffe03f */
[----:B------:R-:W-:Y:S05]  /*2680*/  @P6 IADD3 R40, P0, R122, R148, RZ ;  /* 0x000000947a286210 */ /* 0x000fea0007f1e0ff */
[----:B------:R-:W-:Y:S01]  /*2690*/  @P6 IMAD.X R41, R120, 0x1, R118, P0 ;  /* 0x0000000178296824 */ /* 0x000fe200000e0676 */
[----:B------:R-:W-:Y:S04]  /*26a0*/  @P6 IADD3 R38, P0, R98, UR28, RZ ;  /* 0x0000001c62266c10 */ /* 0x000fe8000ff1e0ff */
[C---:B------:R-:W-:Y:S02]  /*26b0*/  @P6 IADD3.X R39, R99.reuse, UR14, RZ, P0, !PT ;  /* 0x0000000e63276c10 */ /* 0x040fe400087fe4ff */
[C---:B------:R-:W-:Y:S04]  /*26c0*/  ISETP.GE.AND P0, PT, R132.reuse, R5, PT ;  /* 0x000000058400720c */ /* 0x040fe80003f06270 */
[----:B------:R-:W-:Y:S04]  /*26d0*/  ISETP.GE.AND P1, PT, R132, R4, !P0 ;  /* 0x000000048400720c */ /* 0x000fe80004726270 */
[----:B------:R-:W-:Y:S09]  /*26e0*/  P2R R139, PR, RZ, 0x2 ;  /* 0x00000002ff8b7803 */ /* 0x000ff20000000000 */
[----:B------:R-:W-:Y:S05]  /*26f0*/  @P1 IADD3 R36, P0, R122, R146, RZ ;  /* 0x000000927a241210 */ /* 0x000fea0007f1e0ff */
[----:B------:R-:W-:Y:S01]  /*2700*/  @P1 IMAD.X R37, R120, 0x1, R119, P0 ;  /* 0x0000000178251824 */ /* 0x000fe200000e0677 */
[----:B------:R-:W-:Y:S04]  /*2710*/  @P1 IADD3 R2, P0, R98, UR34, RZ ;  /* 0x0000002262021c10 */ /* 0x000fe8000ff1e0ff */
[----:B------:R-:W-:Y:S02]  /*2720*/  @P1 IADD3.X R3, R99, UR26, RZ, P0, !PT ;  /* 0x0000001a63031c10 */ /* 0x000fe400087fe4ff */
[C---:B------:R-:W-:Y:S04]  /*2730*/  LEA R122, P0, R95.reuse, R16, 0x1 ;  /* 0x000000105f7a7211 */ /* 0x040fe800078008ff */
[----:B------:R-:W-:Y:S02]  /*2740*/  LEA.HI.X.SX32 R120, R95, R17, 0x1, P0 ;  /* 0x000000115f787211 */ /* 0x000fe400000f0eff */
[C---:B------:R-:W-:Y:S04]  /*2750*/  ISETP.GE.AND P0, PT, R140.reuse, R5, PT ;  /* 0x000000058c00720c */ /* 0x040fe80003f06270 */
[----:B------:R-:W-:Y:S02]  /*2760*/  ISETP.GE.AND P1, PT, R140, R4, !P0 ;  /* 0x000000048c00720c */ /* 0x000fe40004726270 */
[----:B------:R-:W-:Y:S11]  /*2770*/  ISETP.NE.AND P0, PT, R139, RZ, PT ;  /* 0x000000ff8b00720c */ /* 0x000ff60003f05270 */
[----:B------:R-:W2:Y:S04]  /*2780*/  @P1 LDG.E.128 R16, [R16.64] ;  /* 0x0000000610101981 */ /* 0x000ea8000c1e1d00 */
[----:B--2---:R1:W-:Y:S04]  /*2790*/  @P1 STG.E.128 [R98.64], R16 ;  /* 0x0000001062001986 */ /* 0x0043e8000c101d06 */
[----:B------:R-:W2:Y:S04]  /*27a0*/  @P3 LDG.E.128 R4, [R6.64] ;  /* 0x0000000606043981 */ /* 0x000ea8000c1e1d00 */
[----:B--2---:R2:W-:Y:S04]  /*27b0*/  @P3 STG.E.128 [R54.64], R4 ;  /* 0x0000000436003986 */ /* 0x0045e8000c101d06 */
[----:B------:R-:W3:Y:S04]  /*27c0*/  @P4 LDG.E.128 R32, [R32.64] ;  /* 0x0000000620204981 */ /* 0x000ee8000c1e1d00 */
[----:B---3--:R3:W-:Y:S01]  /*27d0*/  @P4 STG.E.128 [R52.64], R32 ;  /* 0x0000002034004986 */ /* 0x0087e2000c101d06 */
[----:B------:R-:W-:Y:S11]  /*27e0*/  ISETP.NE.AND P4, PT, R0, RZ, PT ;  /* 0x000000ff0000720c */ /* 0x000ff60003f85270 */
[----:B------:R-:W-:Y:S02]  /*27f0*/  @!UPT UIADD3 URZ, URZ, URZ, URZ ;  /* 0x0000003f3f3ff290 */ /* 0x000fe4000fffe03f */
[----:B------:R-:W4:Y:S04]  /*2800*/  @P4 LDG.E.128 R28, [R28.64] ;  /* 0x000000061c1c4981 */ /* 0x000f28000c1e1d00 */
[----:B----4-:R3:W-:Y:S04]  /*2810*/  @P4 STG.E.128 [R46.64], R28 ;  /* 0x0000001c2e004986 */ /* 0x0107e8000c101d06 */
[----:B------:R-:W4:Y:S04]  /*2820*/  @P2 LDG.E.128 R24, [R24.64] ;  /* 0x0000000618182981 */ /* 0x000f28000c1e1d00 */
[----:B----4-:R3:W-:Y:S04]  /*2830*/  @P2 STG.E.128 [R44.64], R24 ;  /* 0x000000182c002986 */ /* 0x0107e8000c101d06 */
[----:B------:R-:W4:Y:S04]  /*2840*/  @P5 LDG.E.128 R20, [R20.64] ;  /* 0x0000000614145981 */ /* 0x000f28000c1e1d00 */
[----:B----4-:R3:W-:Y:S04]  /*2850*/  @P5 STG.E.128 [R42.64], R20 ;  /* 0x000000142a005986 */ /* 0x0107e8000c101d06 */
[----:B-1----:R-:W4:Y:S04]  /*2860*/  @P6 LDG.E.128 R16, [R40.64] ;  /* 0x0000000628106981 */ /* 0x002f28000c1e1d00 */
[----:B----4-:R3:W-:Y:S04]  /*2870*/  @P6 STG.E.128 [R38.64], R16 ;  /* 0x0000001026006986 */ /* 0x0107e8000c101d06 */
[----:B--2---:R-:W2:Y:S04]  /*2880*/  @P0 LDG.E.128 R4, [R36.64] ;  /* 0x0000000624040981 */ /* 0x004ea8000c1e1d00 */
[----:B--2---:R3:W-:Y:S01]  /*2890*/  @P0 STG.E.128 [R2.64], R4 ;  /* 0x0000000402000986 */ /* 0x0047e2000c101d06 */
[----:B------:R-:W-:Y:S11]  /*28a0*/  ISETP.NE.AND P0, PT, RZ, UR4, PT ;  /* 0x00000004ff007c0c */ /* 0x000ff6000bf05270 */
[----:B------:R-:W-:Y:S02]  /*28b0*/  @!UPT UIADD3 URZ, URZ, URZ, URZ ;  /* 0x0000003f3f3ff290 */ /* 0x000fe4000fffe03f */
[----:B------:R-:W-:-:S05]  /*28c0*/  @!P0 BRA `(.L_x_1749) ;  /* 0x00004e9000008947 */ /* 0x000fca0003800000 */
[----:B------:R-:W-:Y:S11]  /*28d0*/  ISETP.NE.AND P0, PT, RZ, UR8, PT ;  /* 0x00000008ff007c0c */ /* 0x000ff6000bf05270 */
[----:B------:R-:W-:Y:S02]  /*28e0*/  @!UPT UIADD3 URZ, URZ, URZ, URZ ;  /* 0x0000003f3f3ff290 */ /* 0x000fe4000fffe03f */
[----:B------:R-:W-:-:S05]  /*28f0*/  @!P0 BRA `(.L_x_1750) ;  /* 0x00001e5000008947 */ /* 0x000fca0003800000 */
[----:B------:R-:W-:Y:S01]  /*2900*/  BSSY B0, `(.L_x_1751) ;  /* 0x0000031000007945 */ /* 0x000fe20003800000 */
[----:B------:R-:W-:-:S05]  /*2910*/  @!P1 BRA `(.L_x_1752) ;  /* 0x000002f000009947 */ /* 0x000fca0003800000 */
[----:B------:R-:W-:Y:S02]  /*2920*/  ISETP.GE.AND P0, PT, R14, UR4, PT ;  /* 0x000000040e007c0c */ /* 0x000fe4000bf06270 */
[----:B------:R-:W-:Y:S05]  /*2930*/  MOV R125, R121 ;  /* 0x00000079007d7202 */ /* 0x000fea0000000f00 */
[----:B---3--:R-:W2:Y:S06]  /*2940*/  LDG.E.128 R16, [R124.64] ;  /* 0x000000067c107981 */ /* 0x008eac000c1e1d00 */
[----:B------:R-:W-:Y:S02]  /*2950*/  @!P0 IMAD.MOV.U32 R8, RZ, RZ, R10 ;  /* 0x000000ffff088224 */ /* 0x000fe400078e000a */
[----:B------:R-:W3:Y:S06]  /*2960*/  @!P0 LDG.E.64 R26, [R50.64] ;  /* 0x00000006321a8981 */ /* 0x000eec000c1e1b00 */
[----:B------:R1:W4:Y:S01]  /*2970*/  @!P0 LDG.E.64 R6, [R8.64] ;  /* 0x0000000608068981 */ /* 0x000322000c1e1b00 */
[----:B--2---:R-:W-:Y:S01]  /*2980*/  @!P0 LOP3.LUT R23, R16, 0xffff0000, RZ, 0xc0, !PT ;  /* 0xffff000010178812 */ /* 0x004fe200078ec0ff */
[----:B-1----:R-:W-:Y:S01]  /*2990*/  @!P0 IMAD.U32 R8, R18, 0x10000, RZ ;  /* 0x0001000012088824 */ /* 0x002fe200078e00ff */
[----:B------:R-:W-:Y:S01]  /*29a0*/  @!P0 SHF.L.U32 R21, R16, 0x10, RZ ;  /* 0x0000001010158819 */ /* 0x000fe200000006ff */
[C---:B---3--:R-:W-:Y:S01]  /*29b0*/  @!P0 IMAD.U32 R24, R26.reuse, 0x10000, RZ ;  /* 0x000100001a188824 */ /* 0x048fe200078e00ff */
[----:B------:R-:W-:Y:S01]  /*29c0*/  @!P0 LOP3.LUT R26, R26, 0xffff0000, RZ, 0xc0, !PT ;  /* 0xffff00001a1a8812 */ /* 0x000fe200078ec0ff */
[C---:B------:R-:W-:Y:S01]  /*29d0*/  @!P0 IMAD.U32 R25, R27.reuse, 0x10000, RZ ;  /* 0x000100001b198824 */ /* 0x040fe200078e00ff */
[----:B------:R-:W-:Y:S02]  /*29e0*/  @!P0 LOP3.LUT R29, R27, 0xffff0000, RZ, 0xc0, !PT ;  /* 0xffff00001b1d8812 */ /* 0x000fe400078ec0ff */
[C---:B------:R-:W-:Y:S02]  /*29f0*/  @!P0 LOP3.LUT R27, R19.reuse, 0xffff0000, RZ, 0xc0, !PT ;  /* 0xffff0000131b8812 */ /* 0x040fe400078ec0ff */
[C---:B----4-:R-:W-:Y:S02]  /*2a00*/  @!P0 SHF.L.U32 R22, R6.reuse, 0x10, RZ ;  /* 0x0000001006168819 */ /* 0x050fe400000006ff */
[----:B------:R-:W-:Y:S02]  /*2a10*/  @!P0 LOP3.LUT R20, R6, 0xffff0000, RZ, 0xc0, !PT ;  /* 0xffff000006148812 */ /* 0x000fe400078ec0ff */
[----:B------:R-:W-:Y:S01]  /*2a20*/  @!P0 SHF.L.U32 R6, R19, 0x10, RZ ;  /* 0x0000001013068819 */ /* 0x000fe200000006ff */
        /* <DEDUP_REMOVED lines=11> */
[----:B------:R-:W-:Y:S01]  /*2ae0*/  @!P0 F2FP.BF16.PACK_AB R31, R0, R31 ;  /* 0x0000001f001f823e */ /* 0x000fe200000010ff */
[----:B------:R-:W-:Y:S02]  /*2af0*/  @!P0 FMUL.FTZ R33, R23, R20 ;  /* 0x0000001417218220 */ /* 0x000fe40000410000 */
[----:B------:R-:W-:Y:S01]  /*2b00*/  @!P0 FMUL.FTZ R28, R24, R5 ;  /* 0x00000005181c8220 */ /* 0x000fe20000410000 */
[----:B------:R-:W-:Y:S01]  /*2b10*/  @!P0 MOV R16, R31 ;  /* 0x0000001f00108202 */ /* 0x000fe20000000f00 */
        /* <DEDUP_REMOVED lines=15> */
.L_x_1752:
[----:B------:R-:W-:Y:S05]  /*2c10*/  BSYNC B0 ;  /* 0x0000000000007941 */ /* 0x000fea0003800000 */
.L_x_1751:
[----:B------:R-:W-:Y:S01]  /*2c20*/  BSSY B0, `(.L_x_1753) ;  /* 0x0000039000007945 */ /* 0x000fe20003800000 */
[----:B------:R-:W-:-:S05]  /*2c30*/  @!P3 BRA `(.L_x_1754) ;  /* 0x000003700000b947 */ /* 0x000fca0003800000 */
        /* <DEDUP_REMOVED lines=55> */
.L_x_1754:
[----:B------:R-:W-:Y:S05]  /*2fb0*/  BSYNC B0 ;  /* 0x0000000000007941 */ /* 0x000fea0003800000 */
.L_x_1753:
[----:B------:R-:W-:Y:S01]  /*2fc0*/  ISETP.NE.AND P0, PT, R158, RZ, PT ;  /* 0x000000ff9e00720c */ /* 0x000fe20003f05270 */
[----:B------:R-:W-:Y:S01]  /*2fd0*/  @!UPT UIADD3 URZ, URZ, URZ, URZ ;  /* 0x0000003f3f3ff290 */ /* 0x000fe2000fffe03f */
[----:B------:R-:W-:Y:S11]  /*2fe0*/  BSSY B0, `(.L_x_1755) ;  /* 0x0000039000007945 */ /* 0x000ff60003800000 */
        /* <DEDUP_REMOVED lines=56> */
.L_x_1756:
[----:B------:R-:W-:Y:S05]  /*3370*/  BSYNC B0 ;  /* 0x0000000000007941 */ /* 0x000fea0003800000 */
.L_x_1755:
[----:B------:R-:W-:Y:S01]  /*3380*/  BSSY B0, `(.L_x_1757) ;  /* 0x000003d000007945 */ /* 0x000fe20003800000 */
[----:B------:R-:W-:-:S05]  /*3390*/  @!P4 BRA `(.L_x_1758) ;  /* 0x000003b00000c947 */ /* 0x000fca0003800000 */
[----:B------:R-:W-:Y:S01]  /*33a0*/  IMAD.MOV.U32 R37, RZ, RZ, 0xc0 ;  /* 0x000000c0ff257424 */ /* 0x000fe200078e00ff */
[----:B------:R-:W-:Y:S02]  /*33b0*/  ISETP.GE.AND P0, PT, R14, UR4, PT ;  /* 0x000000040e007c0c */ /* 0x000fe4000bf06270 */
[----:B---3--:R-:W-:Y:S01]  /*33c0*/  MOV R33, c[0x0][0x288] ;  /* 0x0000a20000217a02 */ /* 0x008fe20000000f00 */
[C---:B------:R-:W-:Y:S01]  /*33d0*/  IMAD.WIDE.U32 R40, R37.reuse, c[0x0][0x198], R96 ;  /* 0x0000660025287a25 */ /* 0x040fe200078e0060 */
[----:B------:R-:W-:Y:S03]  /*33e0*/  MOV R125, R121 ;  /* 0x00000079007d7202 */ /* 0x000fe60000000f00 */
[----:B------:R-:W-:Y:S02]  /*33f0*/  IMAD R37, R37, c[0x0][0x19c], RZ ;  /* 0x0000670025257a24 */ /* 0x000fe400078e02ff */
[----:B------:R-:W-:Y:S03]  /*3400*/  IMAD.WIDE.U32 R32, R33, 0xc0, R124 ;  /* 0x000000c021207825 */ /* 0x000fe600078e007c */
[----:B------:R-:W-:Y:S01]  /*3410*/  IADD3 R41, R41, R37, RZ ;  /* 0x0000002529297210 */ /* 0x000fe20007ffe0ff */
[C---:B-1----:R-:W-:Y:S01]  /*3420*/  @!P0 IMAD.SHL.U32 R35, R89.reuse, 0x2, RZ ;  /* 0x0000000259238824 */ /* 0x042fe200078e00ff */
[----:B------:R-:W-:Y:S02]  /*3430*/  @!P0 SHF.L.U64.HI R28, R89, 0x1, R88 ;  /* 0x00000001591c8819 */ /* 0x000fe40000010258 */
[----:B------:R-:W-:Y:S02]  /*3440*/  IADD3 R33, R33, UR25, RZ ;  /* 0x0000001921217c10 */ /* 0x000fe4000fffe0ff */
[C---:B------:R-:W-:Y:S03]  /*3450*/  @!P0 IADD3 R26, P1, R35.reuse, R50, RZ ;  /* 0x00000032231a8210 */ /* 0x040fe60007f3e0ff */
[----:B------:R-:W2:Y:S02]  /*3460*/  LDG.E.128 R16, [R32.64] ;  /* 0x0000000620107981 */ /* 0x000ea4000c1e1d00 */
[C---:B------:R-:W-:Y:S01]  /*3470*/  @!P0 IMAD.X R27, R28.reuse, 0x1, R51, P1 ;  /* 0x000000011c1b8824 */ /* 0x040fe200008e0633 */
[----:B------:R-:W-:Y:S04]  /*3480*/  @!P0 IADD3 R22, P1, R35, R10, RZ ;  /* 0x0000000a23168210 */ /* 0x000fe80007f3e0ff */
[----:B------:R-:W-:Y:S01]  /*3490*/  @!P0 IADD3.X R23, R28, R9, RZ, P1, !PT ;  /* 0x000000091c178210 */ /* 0x000fe20000ffe4ff */
[----:B------:R1:W3:Y:S06]  /*34a0*/  @!P0 LDG.E.64 R30, [R26.64] ;  /* 0x000000061a1e8981 */ /* 0x0002ec000c1e1b00 */
[----:B------:R-:W4:Y:S01]  /*34b0*/  @!P0 LDG.E.64 R6, [R22.64] ;  /* 0x0000000616068981 */ /* 0x000f22000c1e1b00 */
[C---:B--2---:R-:W-:Y:S01]  /*34c0*/  @!P0 IMAD.U32 R8, R16.reuse, 0x10000, RZ ;  /* 0x0001000010088824 */ /* 0x044fe200078e00ff */
[----:B------:R-:W-:Y:S02]  /*34d0*/  @!P0 LOP3.LUT R20, R16, 0xffff0000, RZ, 0xc0, !PT ;  /* 0xffff000010148812 */ /* 0x000fe400078ec0ff */
[----:B-1----:R-:W-:Y:S02]  /*34e0*/  @!P0 LOP3.LUT R27, R17, 0xffff0000, RZ, 0xc0, !PT ;  /* 0xffff0000111b8812 */ /* 0x002fe400078ec0ff */
[C---:B---3--:R-:W-:Y:S02]  /*34f0*/  @!P0 SHF.L.U32 R25, R30.reuse, 0x10, RZ ;  /* 0x000000101e198819 */ /* 0x048fe400000006ff */
[----:B------:R-:W-:Y:S02]  /*3500*/  @!P0 LOP3.LUT R24, R30, 0xffff0000, RZ, 0xc0, !PT ;  /* 0xffff00001e188812 */ /* 0x000fe400078ec0ff */
[----:B------:R-:W-:Y:S01]  /*3510*/  @!P0 SHF.L.U32 R29, R31, 0x10, RZ ;  /* 0x000000101f1d8819 */ /* 0x000fe200000006ff */
[C---:B----4-:R-:W-:Y:S01]  /*3520*/  @!P0 IMAD.U32 R21, R6.reuse, 0x10000, RZ ;  /* 0x0001000006158824 */ /* 0x050fe200078e00ff */
[----:B------:R-:W-:Y:S01]  /*3530*/  @!P0 LOP3.LUT R6, R6, 0xffff0000, RZ, 0xc0, !PT ;  /* 0xffff000006068812 */ /* 0x000fe200078ec0ff */
[----:B------:R-:W-:Y:S01]  /*3540*/  @!P0 IMAD.U32 R5, R7, 0x10000, RZ ;  /* 0x0001000007058824 */ /* 0x000fe200078e00ff */
[----:B------:R-:W-:Y:S01]  /*3550*/  @!P0 LOP3.LUT R31, R31, 0xffff0000, RZ, 0xc0, !PT ;  /* 0xffff00001f1f8812 */ /* 0x000fe200078ec0ff */
[-C--:B------:R-:W-:Y:S01]  /*3560*/  @!P0 FMUL.FTZ R33, R20, R21.reuse ;  /* 0x0000001514218220 */ /* 0x080fe20000410000 */
[----:B------:R-:W-:Y:S01]  /*3570*/  @!P0 LOP3.LUT R7, R7, 0xffff0000, RZ, 0xc0, !PT ;  /* 0xffff000007078812 */ /* 0x000fe200078ec0ff */
[C---:B------:R-:W-:Y:S01]  /*3580*/  @!P0 FMUL.FTZ R0, R8.reuse, R21 ;  /* 0x0000001508008220 */ /* 0x040fe20000410000 */
[----:B------:R-:W-:Y:S01]  /*3590*/  @!P0 SHF.L.U32 R21, R17, 0x10, RZ ;  /* 0x0000001011158819 */ /* 0x000fe200000006ff */
[-C--:B------:R-:W-:Y:S02]  /*35a0*/  @!P0 FFMA.FTZ R33, R8, R25.reuse, -R33 ;  /* 0x0000001908218223 */ /* 0x080fe40000010821 */
[----:B------:R-:W-:Y:S02]  /*35b0*/  @!P0 IMAD.U32 R8, R18, 0x10000, RZ ;  /* 0x0001000012088824 */ /* 0x000fe400078e00ff */
[----:B------:R-:W-:Y:S01]  /*35c0*/  @!P0 FFMA.FTZ R0, R20, R25, R0 ;  /* 0x0000001914008223 */ /* 0x000fe20000010000 */
[----:B------:R-:W-:Y:S01]  /*35d0*/  @!P0 LOP3.LUT R20, R18, 0xffff0000, RZ, 0xc0, !PT ;  /* 0xffff000012148812 */ /* 0x000fe200078ec0ff */
[-C--:B------:R-:W-:Y:S01]  /*35e0*/  @!P0 FMUL.FTZ R35, R27, R6.reuse ;  /* 0x000000061b238220 */ /* 0x080fe20000410000 */
[----:B------:R-:W-:Y:S01]  /*35f0*/  @!P0 LOP3.LUT R25, R19, 0xffff0000, RZ, 0xc0, !PT ;  /* 0xffff000013198812 */ /* 0x000fe200078ec0ff */
[----:B------:R-:W-:Y:S01]  /*3600*/  @!P0 FMUL.FTZ R2, R21, R6 ;  /* 0x0000000615028220 */ /* 0x000fe20000410000 */
[----:B------:R-:W-:Y:S01]  /*3610*/  @!P0 SHF.L.U32 R6, R19, 0x10, RZ ;  /* 0x0000001013068819 */ /* 0x000fe200000006ff */
        /* <DEDUP_REMOVED lines=19> */
.L_x_1758:
[----:B------:R-:W-:Y:S05]  /*3750*/  BSYNC B0 ;  /* 0x0000000000007941 */ /* 0x000fea0003800000 */
.L_x_1757:
[----:B------:R-:W-:Y:S01]  /*3760*/  BSSY B0, `(.L_x_1759) ;  /* 0x0000039000007945 */ /* 0x000fe20003800000 */
[----:B------:R-:W-:-:S05]  /*3770*/  @!P2 BRA `(.L_x_1760) ;  /* 0x000003700000a947 */ /* 0x000fca0003800000 */
[----:B------:R-:W-:Y:S02]  /*3780*/  ISETP.GE.AND P0, PT, R14, UR4, PT ;  /* 0x000000040e007c0c */ /* 0x000fe4000bf06270 */
[C---:B---3--:R-:W-:Y:S04]  /*3790*/  LEA R32, P1, R104.reuse, R124, 0x1 ;  /* 0x0000007c68207211 */ /* 0x048fe800078208ff */
[----:B------:R-:W-:Y:S05]  /*37a0*/  LEA.HI.X R33, R104, R121, R103, 0x1, P1 ;  /* 0x0000007968217211 */ /* 0x000fea00008f0c67 */
[----:B-1----:R-:W2:Y:S02]  /*37b0*/  LDG.E.128 R16, [R32.64] ;  /* 0x0000000620107981 */ /* 0x002ea4000c1e1d00 */
[C---:B------:R-:W-:Y:S01]  /*37c0*/  @!P0 SHF.L.U64.HI R30, R87.reuse, 0x1, R86 ;  /* 0x00000001571e8819 */ /* 0x040fe20000010256 */
[----:B------:R-:W-:Y:S05]  /*37d0*/  @!P0 IMAD.SHL.U32 R31, R87, 0x2, RZ ;  /* 0x00000002571f8824 */ /* 0x000fea00078e00ff */
[C---:B------:R-:W-:Y:S02]  /*37e0*/  @!P0 IADD3 R6, P1, R31.reuse, R10, RZ ;  /* 0x0000000a1f068210 */ /* 0x040fe40007f3e0ff */
[----:B------:R-:W-:Y:S02]  /*37f0*/  @!P0 IADD3 R28, P2, R31, R50, RZ ;  /* 0x000000321f1c8210 */ /* 0x000fe40007f5e0ff */
[----:B------:R-:W-:Y:S02]  /*3800*/  @!P0 IADD3.X R7, R30, R9, RZ, P1, !PT ;  /* 0x000000091e078210 */ /* 0x000fe40000ffe4ff */
[----:B------:R-:W-:Y:S01]  /*3810*/  LEA R36, P1, R156, R96, 0x1 ;  /* 0x000000609c247211 */ /* 0x000fe200078208ff */
[----:B------:R-:W-:Y:S03]  /*3820*/  @!P0 IMAD.X R29, R30, 0x1, R51, P2 ;  /* 0x000000011e1d8824 */ /* 0x000fe600010e0633 */
[----:B------:R-:W3:Y:S01]  /*3830*/  @!P0 LDG.E.64 R6, [R6.64] ;  /* 0x0000000606068981 */ /* 0x000ee2000c1e1b00 */
[----:B------:R-:W-:Y:S05]  /*3840*/  LEA.HI.X R37, R156, R97, R106, 0x1, P1 ;  /* 0x000000619c257211 */ /* 0x000fea00008f0c6a */
[----:B------:R-:W4:Y:S01]  /*3850*/  @!P0 LDG.E.64 R26, [R28.64] ;  /* 0x000000061c1a8981 */ /* 0x000f22000c1e1b00 */
[C---:B--2---:R-:W-:Y:S01]  /*3860*/  @!P0 IMAD.U32 R20, R16.reuse, 0x10000, RZ ;  /* 0x0001000010148824 */ /* 0x044fe200078e00ff */
[----:B------:R-:W-:Y:S02]  /*3870*/  @!P0 LOP3.LUT R22, R16, 0xffff0000, RZ, 0xc0, !PT ;  /* 0xffff000010168812 */ /* 0x000fe400078ec0ff */
[----:B------:R-:W-:Y:S01]  /*3880*/  @!P0 SHF.L.U32 R21, R17, 0x10, RZ ;  /* 0x0000001011158819 */ /* 0x000fe200000006ff */
[C---:B---3--:R-:W-:Y:S01]  /*3890*/  @!P0 IMAD.U32 R5, R6.reuse, 0x10000, RZ ;  /* 0x0001000006058824 */ /* 0x048fe200078e00ff */
[----:B------:R-:W-:Y:S02]  /*38a0*/  @!P0 LOP3.LUT R8, R6, 0xffff0000, RZ, 0xc0, !PT ;  /* 0xffff000006088812 */ /* 0x000fe400078ec0ff */
[----:B------:R-:W-:Y:S01]  /*38b0*/  @!P0 SHF.L.U32 R6, R19, 0x10, RZ ;  /* 0x0000001013068819 */ /* 0x000fe200000006ff */
[-C--:B------:R-:W-:Y:S02]  /*38c0*/  @!P0 FMUL.FTZ R31, R22, R5.reuse ;  /* 0x00000005161f8220 */ /* 0x080fe40000410000 */
[----:B------:R-:W-:Y:S01]  /*38d0*/  @!P0 FMUL.FTZ R0, R20, R5 ;  /* 0x0000000514008220 */ /* 0x000fe20000410000 */
[C---:B----4-:R-:W-:Y:S01]  /*38e0*/  @!P0 SHF.L.U32 R23, R26.reuse, 0x10, RZ ;  /* 0x000000101a178819 */ /* 0x050fe200000006ff */
[----:B------:R-:W-:Y:S01]  /*38f0*/  @!P0 IMAD.U32 R5, R7, 0x10000, RZ ;  /* 0x0001000007058824 */ /* 0x000fe200078e00ff */
[----:B------:R-:W-:Y:S01]  /*3900*/  @!P0 LOP3.LUT R24, R26, 0xffff0000, RZ, 0xc0, !PT ;  /* 0xffff00001a188812 */ /* 0x000fe200078ec0ff */
[-C--:B------:R-:W-:Y:S01]  /*3910*/  @!P0 FMUL.FTZ R2, R21, R8.reuse ;  /* 0x0000000815028220 */ /* 0x080fe20000410000 */
[----:B------:R-:W-:Y:S01]  /*3920*/  @!P0 LOP3.LUT R26, R19, 0xffff0000, RZ, 0xc0, !PT ;  /* 0xffff0000131a8812 */ /* 0x000fe200078ec0ff */
[-C--:B------:R-:W-:Y:S01]  /*3930*/  @!P0 FFMA.FTZ R31, R20, R23.reuse, -R31 ;  /* 0x00000017141f8223 */ /* 0x080fe2000001081f */
[----:B------:R-:W-:Y:S01]  /*3940*/  @!P0 SHF.L.U32 R25, R27, 0x10, RZ ;  /* 0x000000101b198819 */ /* 0x000fe200000006ff */
[----:B------:R-:W-:Y:S01]  /*3950*/  @!P0 FFMA.FTZ R0, R22, R23, R0 ;  /* 0x0000001716008223 */ /* 0x000fe20000010000 */
[C---:B------:R-:W-:Y:S01]  /*3960*/  @!P0 LOP3.LUT R22, R18.reuse, 0xffff0000, RZ, 0xc0, !PT ;  /* 0xffff000012168812 */ /* 0x040fe200078ec0ff */
[----:B------:R-:W-:Y:S01]  /*3970*/  @!P0 IMAD.U32 R20, R18, 0x10000, RZ ;  /* 0x0001000012148824 */ /* 0x000fe200078e00ff */
[----:B------:R-:W-:Y:S02]  /*3980*/  @!P0 LOP3.LUT R23, R17, 0xffff0000, RZ, 0xc0, !PT ;  /* 0xffff000011178812 */ /* 0x000fe400078ec0ff */
[----:B------:R-:W-:Y:S01]  /*3990*/  @!P0 LOP3.LUT R7, R7, 0xffff0000, RZ, 0xc0, !PT ;  /* 0xffff000007078812 */ /* 0x000fe200078ec0ff */
[----:B------:R-:W-:Y:S01]  /*39a0*/  @!P0 FMUL.FTZ R3, R20, R5 ;  /* 0x0000000514038220 */ /* 0x000fe20000410000 */
[----:B------:R-:W-:Y:S01]  /*39b0*/  @!P0 F2FP.BF16.PACK_AB R31, R0, R31 ;  /* 0x0000001f001f823e */ /* 0x000fe200000010ff */
[----:B------:R-:W-:Y:S01]  /*39c0*/  @!P0 FMUL.FTZ R30, R22, R5 ;  /* 0x00000005161e8220 */ /* 0x000fe20000410000 */
[----:B------:R-:W-:Y:S01]  /*39d0*/  @!P0 LOP3.LUT R27, R27, 0xffff0000, RZ, 0xc0, !PT ;  /* 0xffff00001b1b8812 */ /* 0x000fe200078ec0ff */
        /* <DEDUP_REMOVED lines=17> */
.L_x_1760:
[----:B------:R-:W-:Y:S05]  /*3af0*/  BSYNC B0 ;  /* 0x0000000000007941 */ /* 0x000fea0003800000 */
.L_x_1759:
[----:B------:R-:W-:Y:S01]  /*3b00*/  BSSY B0, `(.L_x_1761) ;  /* 0x000003d000007945 */ /* 0x000fe20003800000 */
[----:B------:R-:W-:-:S05]  /*3b10*/  @!P5 BRA `(.L_x_1762) ;  /* 0x000003b00000d947 */ /* 0x000fca0003800000 */
[----:B------:R-:W-:Y:S01]  /*3b20*/  IMAD.MOV.U32 R125, RZ, RZ, R121 ;  /* 0x000000ffff7d7224 */ /* 0x000fe200078e0079 */
[----:B------:R-:W-:Y:S01]  /*3b30*/  ISETP.GE.AND P0, PT, R14, UR4, PT ;  /* 0x000000040e007c0c */ /* 0x000fe2000bf06270 */
[----:B-1----:R-:W-:Y:S01]  /*3b40*/  IMAD.MOV.U32 R37, RZ, RZ, 0x140 ;  /* 0x00000140ff257424 */ /* 0x002fe200078e00ff */
[----:B---3--:R-:W-:Y:S03]  /*3b50*/  MOV R35, c[0x0][0x288] ;  /* 0x0000a20000237a02 */ /* 0x008fe60000000f00 */
[----:B------:R-:W-:Y:S04]  /*3b60*/  IMAD.WIDE.U32 R40, R37, c[0x0][0x198], R96 ;  /* 0x0000660025287a25 */ /* 0x000fe800078e0060 */
[----:B------:R-:W-:Y:S04]  /*3b70*/  IMAD.WIDE.U32 R34, R35, 0x140, R124 ;  /* 0x0000014023227825 */ /* 0x000fe800078e007c */
[----:B------:R-:W-:Y:S01]  /*3b80*/  @!P0 SHF.L.U32 R33, R85, 0x1, RZ ;  /* 0x0000000155218819 */ /* 0x000fe200000006ff */
[----:B------:R-:W-:Y:S01]  /*3b90*/  IMAD R37, R37, c[0x0][0x19c], RZ ;  /* 0x0000670025257a24 */ /* 0x000fe200078e02ff */
[----:B------:R-:W-:Y:S02]  /*3ba0*/  @!P0 SHF.L.U64.HI R28, R85, 0x1, R84 ;  /* 0x00000001551c8819 */ /* 0x000fe40000010254 */
[C---:B------:R-:W-:Y:S02]  /*3bb0*/  @!P0 IADD3 R22, P1, R33.reuse, R10, RZ ;  /* 0x0000000a21168210 */ /* 0x040fe40007f3e0ff */
[----:B------:R-:W-:Y:S02]  /*3bc0*/  @!P0 IADD3 R26, P2, R33, R50, RZ ;  /* 0x00000032211a8210 */ /* 0x000fe40007f5e0ff */
[----:B------:R-:W-:Y:S02]  /*3bd0*/  IADD3 R35, R35, UR24, RZ ;  /* 0x0000001823237c10 */ /* 0x000fe4000fffe0ff */
[C---:B------:R-:W-:Y:S01]  /*3be0*/  @!P0 IADD3.X R23, R28.reuse, R9, RZ, P1, !PT ;  /* 0x000000091c178210 */ /* 0x040fe20000ffe4ff */
[----:B------:R-:W-:Y:S01]  /*3bf0*/  @!P0 IMAD.X R27, R28, 0x1, R51, P2 ;  /* 0x000000011c1b8824 */ /* 0x000fe200010e0633 */
[----:B------:R-:W-:Y:S01]  /*3c00*/  IADD3 R41, R41, R37, RZ ;  /* 0x0000002529297210 */ /* 0x000fe20007ffe0ff */
[----:B------:R-:W2:Y:S08]  /*3c10*/  LDG.E.128 R16, [R34.64] ;  /* 0x0000000622107981 */ /* 0x000eb0000c1e1d00 */
[----:B------:R-:W3:Y:S06]  /*3c20*/  @!P0 LDG.E.64 R6, [R22.64] ;  /* 0x0000000616068981 */ /* 0x000eec000c1e1b00 */
[----:B------:R1:W4:Y:S01]  /*3c30*/  @!P0 LDG.E.64 R30, [R26.64] ;  /* 0x000000061a1e8981 */ /* 0x000322000c1e1b00 */
[C---:B--2---:R-:W-:Y:S01]  /*3c40*/  @!P0 IMAD.U32 R8, R16.reuse, 0x10000, RZ ;  /* 0x0001000010088824 */ /* 0x044fe200078e00ff */
[----:B------:R-:W-:Y:S02]  /*3c50*/  @!P0 LOP3.LUT R20, R16, 0xffff0000, RZ, 0xc0, !PT ;  /* 0xffff000010148812 */ /* 0x000fe400078ec0ff */
[----:B-1----:R-:W-:Y:S01]  /*3c60*/  @!P0 LOP3.LUT R27, R17, 0xffff0000, RZ, 0xc0, !PT ;  /* 0xffff0000111b8812 */ /* 0x002fe200078ec0ff */
[C---:B---3--:R-:W-:Y:S01]  /*3c70*/  @!P0 IMAD.U32 R21, R6.reuse, 0x10000, RZ ;  /* 0x0001000006158824 */ /* 0x048fe200078e00ff */
[----:B------:R-:W-:Y:S01]  /*3c80*/  @!P0 LOP3.LUT R6, R6, 0xffff0000, RZ, 0xc0, !PT ;  /* 0xffff000006068812 */ /* 0x000fe200078ec0ff */
[C---:B------:R-:W-:Y:S01]  /*3c90*/  @!P0 IMAD.U32 R5, R7.reuse, 0x10000, RZ ;  /* 0x0001000007058824 */ /* 0x040fe200078e00ff */
[----:B------:R-:W-:Y:S01]  /*3ca0*/  @!P0 LOP3.LUT R7, R7, 0xffff0000, RZ, 0xc0, !PT ;  /* 0xffff000007078812 */ /* 0x000fe200078ec0ff */
[-C--:B------:R-:W-:Y:S02]  /*3cb0*/  @!P0 FMUL.FTZ R33, R20, R21.reuse ;  /* 0x0000001514218220 */ /* 0x080fe40000410000 */
[----:B------:R-:W-:Y:S01]  /*3cc0*/  @!P0 FMUL.FTZ R0, R8, R21 ;  /* 0x0000001508008220 */ /* 0x000fe20000410000 */
[C---:B----4-:R-:W-:Y:S01]  /*3cd0*/  @!P0 SHF.L.U32 R25, R30.reuse, 0x10, RZ ;  /* 0x000000101e198819 */ /* 0x050fe200000006ff */
[-C--:B------:R-:W-:Y:S01]  /*3ce0*/  @!P0 FMUL.FTZ R35, R27, R6.reuse ;  /* 0x000000061b238220 */ /* 0x080fe20000410000 */
[----:B------:R-:W-:Y:S02]  /*3cf0*/  @!P0 SHF.L.U32 R21, R17, 0x10, RZ ;  /* 0x0000001011158819 */ /* 0x000fe400000006ff */
[----:B------:R-:W-:Y:S01]  /*3d00*/  @!P0 LOP3.LUT R24, R30, 0xffff0000, RZ, 0xc0, !PT ;  /* 0xffff00001e188812 */ /* 0x000fe200078ec0ff */
[-C--:B------:R-:W-:Y:S01]  /*3d10*/  @!P0 FFMA.FTZ R33, R8, R25.reuse, -R33 ;  /* 0x0000001908218223 */ /* 0x080fe20000010821 */
[C---:B------:R-:W-:Y:S01]  /*3d20*/  @!P0 SHF.L.U32 R29, R31.reuse, 0x10, RZ ;  /* 0x000000101f1d8819 */ /* 0x040fe200000006ff */
[----:B------:R-:W-:Y:S01]  /*3d30*/  @!P0 IMAD.U32 R8, R18, 0x10000, RZ ;  /* 0x0001000012088824 */ /* 0x000fe200078e00ff */
[----:B------:R-:W-:Y:S01]  /*3d40*/  @!P0 LOP3.LUT R31, R31, 0xffff0000, RZ, 0xc0, !PT ;  /* 0xffff00001f1f8812 */ /* 0x000fe200078ec0ff */
[----:B------:R-:W-:Y:S01]  /*3d50*/  @!P0 FFMA.FTZ R0, R20, R25, R0 ;  /* 0x0000001914008223 */ /* 0x000fe20000010000 */
[----:B------:R-:W-:Y:S01]  /*3d60*/  @!P0 LOP3.LUT R20, R18, 0xffff0000, RZ, 0xc0, !PT ;  /* 0xffff000012148812 */ /* 0x000fe200078ec0ff */
[----:B------:R-:W-:Y:S01]  /*3d70*/  @!P0 FMUL.FTZ R2, R21, R6 ;  /* 0x0000000615028220 */ /* 0x000fe20000410000 */
[C---:B------:R-:W-:Y:S01]  /*3d80*/  @!P0 LOP3.LUT R25, R19.reuse, 0xffff0000, RZ, 0xc0, !PT ;  /* 0xffff000013198812 */ /* 0x040fe200078ec0ff */
[-C--:B------:R-:W-:Y:S01]  /*3d90*/  @!P0 FMUL.FTZ R3, R8, R5.reuse ;  /* 0x0000000508038220 */ /* 0x080fe20000410000 */
[----:B------:R-:W-:Y:S01]  /*3da0*/  @!P0 SHF.L.U32 R6, R19, 0x10, RZ ;  /* 0x0000001013068819 */ /* 0x000fe200000006ff */
[----:B------:R-:W-:Y:S01]  /*3db0*/  @!P0 FMUL.FTZ R28, R20, R5 ;  /* 0x00000005141c8220 */ /* 0x000fe20000410000 */
[----:B------:R-:W-:Y:S01]  /*3dc0*/  @!P0 F2FP.BF16.PACK_AB R33, R0, R33 ;  /* 0x000000210021823e */ /* 0x000fe200000010ff */
[-C--:B------:R-:W-:Y:S02]  /*3dd0*/  @!P0 FMUL.FTZ R39, R25, R7.reuse ;  /* 0x0000000719278220 */ /* 0x080fe40000410000 */
[----:B------:R-:W-:Y:S01]  /*3de0*/  @!P0 FMUL.FTZ R4, R6, R7 ;  /* 0x0000000706048220 */ /* 0x000fe20000410000 */
[----:B------:R-:W-:Y:S01]  /*3df0*/  @!P0 MOV R16, R33 ;  /* 0x0000002100108202 */ /* 0x000fe20000000f00 */
        /* <DEDUP_REMOVED lines=13> */
.L_x_1762:
[----:B------:R-:W-:Y:S05]  /*3ed0*/  BSYNC B0 ;  /* 0x0000000000007941 */ /* 0x000fea0003800000 */
.L_x_1761:
        /* <DEDUP_REMOVED lines=61> */
.L_x_1764:
[----:B------:R-:W-:Y:S05]  /*42b0*/  BSYNC B0 ;  /* 0x0000000000007941 */ /* 0x000fea0003800000 */
.L_x_1763:
[----:B------:R-:W-:Y:S01]  /*42c0*/  ISETP.NE.AND P0, PT, R139, RZ, PT ;  /* 0x000000ff8b00720c */ /* 0x000fe20003f05270 */
[----:B------:R-:W-:Y:S01]  /*42d0*/  @!UPT UIADD3 URZ, URZ, URZ, URZ ;  /* 0x0000003f3f3ff290 */ /* 0x000fe2000fffe03f */
[----:B------:R-:W-:Y:S11]  /*42e0*/  BSSY B0, `(.L_x_1765) ;  /* 0x000003d000007945 */ /* 0x000ff60003800000 */
        /* <DEDUP_REMOVED lines=60> */
.L_x_1766:
[----:B------:R-:W-:Y:S05]  /*46b0*/  BSYNC B0 ;  /* 0x0000000000007941 */ /* 0x000fea0003800000 */
.L_x_1765:
[----:B------:R-:W-:Y:S01]  /*46c0*/  IMAD.MOV.U32 R0, RZ, RZ, c[0x0][0x230] ;  /* 0x00008c00ff007624 */ /* 0x000fe200078e00ff */
[----:B------:R-:W-:Y:S01]  /*46d0*/  ULDC UR4, c[0x0][0x230] ;  /* 0x00008c0000047ab9 */ /* 0x000fe20000000800 */
[----:B------:R-:W-:Y:S02]  /*46e0*/  IMAD.MOV.U32 R8, RZ, RZ, R10 ;  /* 0x000000ffff087224 */ /* 0x000fe400078e000a */
[----:B---3--:R-:W-:Y:S05]  /*46f0*/  IMAD.U32 R3, R0, -0x80, RZ ;  /* 0xffffff8000037824 */ /* 0x008fea00078e00ff */
[C---:B------:R-:W-:Y:S02]  /*4700*/  LEA R50, P1, R3.reuse, R50, 0x1 ;  /* 0x0000003203327211 */ /* 0x040fe400078208ff */
[C---:B------:R-:W-:Y:S02]  /*4710*/  LEA R10, P0, R3.reuse, R8, 0x1 ;  /* 0x00000008030a7211 */ /* 0x040fe400078008ff */
[C---:B------:R-:W-:Y:S02]  /*4720*/  LEA.HI.X.SX32 R51, R3.reuse, R51, 0x1, P1 ;  /* 0x0000003303337211 */ /* 0x040fe400008f0eff */
[----:B------:R-:W-:Y:S01]  /*4730*/  LEA.HI.X.SX32 R9, R3, R9, 0x1, P0 ;  /* 0x0000000903097211 */ /* 0x000fe200000f0eff */
[----:B------:R-:W-:-:S05]  /*4740*/  BRA `(.L_x_1767) ;  /* 0x0000349000007947 */ /* 0x000fca0003800000 */
.L_x_1750:
[----:B------:R-:W-:Y:S01]  /*4750*/  ULEA.HI UR5, UR4, UR4, URZ, 0x1 ;  /* 0x0000000404057291 */ /* 0x000fe2000f8f083f */
[----:B------:R-:W-:Y:S03]  /*4760*/  BSSY B1, `(.L_x_1768) ;  /* 0x0000058000017945 */ /* 0x000fe60003800000 */
[----:B------:R-:W-:Y:S06]  /*4770*/  USHF.R.S32.HI UR5, URZ, 0x1, UR5 ;  /* 0x000000013f057899 */ /* 0x000fec0008011405 */
[----:B------:R-:W-:Y:S01]  /*4780*/  MOV R159, UR5 ;  /* 0x00000005009f7c02 */ /* 0x000fe20008000f00 */
[----:B------:R-:W-:-:S05]  /*4790*/  @!P1 BRA `(.L_x_1769) ;  /* 0x0000054000009947 */ /* 0x000fca0003800000 */
[----:B------:R-:W-:Y:S01]  /*47a0*/  MOV R125, R121 ;  /* 0x00000079007d7202 */ /* 0x000fe20000000f00 */
[----:B------:R-:W-:Y:S01]  /*47b0*/  BSSY B0, `(.L_x_1770) ;  /* 0x0000051000007945 */ /* 0x000fe20003800000 */
[----:B------:R-:W-:Y:S03]  /*47c0*/  ISETP.GE.AND P0, PT, R14, UR4, PT ;  /* 0x000000040e007c0c */ /* 0x000fe6000bf06270 */
[----:B---3--:R1:W5:Y:S10]  /*47d0*/  LDG.E.128 R44, [R124.64] ;  /* 0x000000067c2c7981 */ /* 0x008374000c1e1d00 */
[----:B------:R-:W-:-:S05]  /*47e0*/  @P0 BRA `(.L_x_1771) ;  /* 0x000004d000000947 */ /* 0x000fca0003800000 */
[----:B------:R-:W-:Y:S01]  /*47f0*/  ISETP.GE.AND P0, PT, R14, R159, PT ;  /* 0x0000009f0e00720c */ /* 0x000fe20003f06270 */
[----:B------:R-:W-:Y:S01]  /*4800*/  IMAD.MOV.U32 R161, RZ, RZ, RZ ;  /* 0x000000ffffa17224 */ /* 0x000fe200078e00ff */
[----:B------:R-:W-:Y:S01]  /*4810*/  MOV R127, R123 ;  /* 0x0000007b007f7202 */ /* 0x000fe20000000f00 */
[C---:B-----5:R-:W-:Y:S01]  /*4820*/  IMAD.U32 R33, R44.reuse, 0x10000, RZ ;  /* 0x000100002c217824 */ /* 0x060fe200078e00ff */
[----:B------:R-:W-:Y:S01]  /*4830*/  LOP3.LUT R35, R44, 0xffff0000, RZ, 0xc0, !PT ;  /* 0xffff00002c237812 */ /* 0x000fe200078ec0ff */
[C---:B------:R-:W-:Y:S01]  /*4840*/  IMAD.U32 R42, R46.reuse, 0x10000, RZ ;  /* 0x000100002e2a7824 */ /* 0x040fe200078e00ff */
[C---:B------:R-:W-:Y:S02]  /*4850*/  SHF.L.U32 R38, R45.reuse, 0x10, RZ ;  /* 0x000000102d267819 */ /* 0x040fe400000006ff */
[----:B------:R-:W-:Y:S02]  /*4860*/  LOP3.LUT R39, R45, 0xffff0000, RZ, 0xc0, !PT ;  /* 0xffff00002d277812 */ /* 0x000fe400078ec0ff */
[----:B------:R-:W-:Y:S02]  /*4870*/  LOP3.LUT R43, R46, 0xffff0000, RZ, 0xc0, !PT ;  /* 0xffff00002e2b7812 */ /* 0x000fe400078ec0ff */
[C---:B------:R-:W-:Y:S01]  /*4880*/  SHF.L.U32 R46, R47.reuse, 0x10, RZ ;  /* 0x000000102f2e7819 */ /* 0x040fe200000006ff */
[----:B------:R-:W-:Y:S01]  /*4890*/  @P0 IMAD R161, RZ, RZ, -UR5 ;  /* 0x80000005ffa10e24 */ /* 0x000fe2000f8e02ff */
[----:B------:R-:W-:Y:S04]  /*48a0*/  LOP3.LUT R47, R47, 0xffff0000, RZ, 0xc0, !PT ;  /* 0xffff00002f2f7812 */ /* 0x000fe800078ec0ff */
[C---:B------:R-:W-:Y:S04]  /*48b0*/  LEA R160, P1, R161.reuse, R126, 0x1 ;  /* 0x0000007ea1a07211 */ /* 0x040fe800078208ff */
[----:B------:R-:W-:Y:S01]  /*48c0*/  LEA.HI.X.SX32 R161, R161, R127, 0x1, P1 ;  /* 0x0000007fa1a17211 */ /* 0x000fe200008f0eff */
[----:B------:R-:W-:Y:S01]  /*48d0*/  IMAD.MOV.U32 R127, RZ, RZ, R159 ;  /* 0x000000ffff7f7224 */ /* 0x000fe200078e009f */
[----:B------:R-:W-:Y:S04]  /*48e0*/  @P0 IADD3 R127, RZ, -UR5, RZ ;  /* 0x80000005ff7f0c10 */ /* 0x000fe8000fffe0ff */
[C---:B------:R-:W-:Y:S01]  /*48f0*/  LEA R20, P1, R127.reuse, R124, 0x1 ;  /* 0x0000007c7f147211 */ /* 0x040fe200078208ff */
[----:B------:R-:W2:Y:S03]  /*4900*/  LDG.E.128 R160, [R160.64] ;  /* 0x00000006a0a07981 */ /* 0x000ea6000c1e1d00 */
[----:B------:R-:W-:Y:S01]  /*4910*/  LEA.HI.X.SX32 R21, R127, R125, 0x1, P1 ;  /* 0x0000007d7f157211 */ /* 0x000fe200008f0eff */
[----:B-1----:R-:W-:Y:S01]  /*4920*/  IMAD.MOV.U32 R125, RZ, RZ, RZ ;  /* 0x000000ffff7d7224 */ /* 0x002fe200078e00ff */
[----:B------:R-:W-:Y:S04]  /*4930*/  @P0 IADD3 R125, RZ, -UR5, RZ ;  /* 0x80000005ff7d0c10 */ /* 0x000fe8000fffe0ff */
[C---:B------:R-:W-:Y:S01]  /*4940*/  LEA R36, P1, R125.reuse, R128, 0x1 ;  /* 0x000000807d247211 */ /* 0x040fe200078208ff */
[----:B------:R-:W3:Y:S03]  /*4950*/  LDG.E.128 R20, [R20.64] ;  /* 0x0000000614147981 */ /* 0x000ee6000c1e1d00 */
[----:B------:R-:W-:Y:S05]  /*4960*/  LEA.HI.X.SX32 R37, R125, R129, 0x1, P1 ;  /* 0x000000817d257211 */ /* 0x000fea00008f0eff */
[----:B------:R-:W4:Y:S01]  /*4970*/  LDG.E.128 R52, [R36.64] ;  /* 0x0000000624347981 */ /* 0x000f22000c1e1d00 */
[C---:B--2---:R-:W-:Y:S01]  /*4980*/  IMAD.U32 R31, R160.reuse, 0x10000, RZ ;  /* 0x00010000a01f7824 */ /* 0x044fe200078e00ff */
        /* <DEDUP_REMOVED lines=8> */
[----:B------:R-:W-:Y:S01]  /*4a10*/  SHF.L.U32 R17, R163, 0x10, RZ ;  /* 0x00000010a3117819 */ /* 0x000fe200000006ff */
[C---:B---3--:R-:W-:Y:S01]  /*4a20*/  IMAD.U32 R32, R20.reuse, 0x10000, RZ ;  /* 0x0001000014207824 */ /* 0x048fe200078e00ff */
[----:B------:R-:W-:Y:S01]  /*4a30*/  LOP3.LUT R30, R20, 0xffff0000, RZ, 0xc0, !PT ;  /* 0xffff0000141e7812 */ /* 0x000fe200078ec0ff */
[----:B------:R-:W-:Y:S01]  /*4a40*/  @!P0 FADD.FTZ R24, -R24, -RZ ;  /* 0x800000ff18188221 */ /* 0x000fe20000010100 */
[C---:B------:R-:W-:Y:S01]  /*4a50*/  SHF.L.U32 R28, R21.reuse, 0x10, RZ ;  /* 0x00000010151c7819 */ /* 0x040fe200000006ff */
[----:B------:R-:W-:Y:S01]  /*4a60*/  FMUL.FTZ R0, R32, R31 ;  /* 0x0000001f20007220 */ /* 0x000fe20000410000 */
[----:B------:R-:W-:Y:S01]  /*4a70*/  LOP3.LUT R29, R21, 0xffff0000, RZ, 0xc0, !PT ;  /* 0xffff0000151d7812 */ /* 0x000fe200078ec0ff */
[----:B------:R-:W-:Y:S01]  /*4a80*/  FMUL.FTZ R2, R30, R27 ;  /* 0x0000001b1e027220 */ /* 0x000fe20000410000 */
[----:B------:R-:W-:Y:S01]  /*4a90*/  LOP3.LUT R16, R163, 0xffff0000, RZ, 0xc0, !PT ;  /* 0xffff0000a3107812 */ /* 0x000fe200078ec0ff */
[C---:B----4-:R-:W-:Y:S01]  /*4aa0*/  IMAD.U32 R34, R52.reuse, 0x10000, RZ ;  /* 0x0001000034227824 */ /* 0x050fe200078e00ff */
[----:B------:R-:W-:Y:S01]  /*4ab0*/  LOP3.LUT R36, R52, 0xffff0000, RZ, 0xc0, !PT ;  /* 0xffff000034247812 */ /* 0x000fe200078ec0ff */
[----:B------:R-:W-:Y:S01]  /*4ac0*/  @!P0 FADD.FTZ R19, -R19, -RZ ;  /* 0x800000ff13138221 */ /* 0x000fe20000010100 */
[C---:B------:R-:W-:Y:S01]  /*4ad0*/  SHF.L.U32 R37, R53.reuse, 0x10, RZ ;  /* 0x0000001035257819 */ /* 0x040fe200000006ff */
[C---:B------:R-:W-:Y:S01]  /*4ae0*/  IMAD.U32 R26, R22.reuse, 0x10000, RZ ;  /* 0x00010000161a7824 */ /* 0x040fe200078e00ff */
[----:B------:R-:W-:Y:S01]  /*4af0*/  LOP3.LUT R21, R22, 0xffff0000, RZ, 0xc0, !PT ;  /* 0xffff000016157812 */ /* 0x000fe200078ec0ff */
[----:B------:R-:W-:Y:S01]  /*4b00*/  FMUL.FTZ R3, R28, R25 ;  /* 0x000000191c037220 */ /* 0x000fe20000410000 */
[----:B------:R-:W-:Y:S01]  /*4b10*/  LOP3.LUT R40, R53, 0xffff0000, RZ, 0xc0, !PT ;  /* 0xffff000035287812 */ /* 0x000fe200078ec0ff */
[----:B------:R-:W-:Y:S01]  /*4b20*/  FFMA.FTZ R0, R33, R34, R0 ;  /* 0x0000002221007223 */ /* 0x000fe20000010000 */
[C---:B------:R-:W-:Y:S01]  /*4b30*/  SHF.L.U32 R20, R23.reuse, 0x10, RZ ;  /* 0x0000001017147819 */ /* 0x040fe200000006ff */
[----:B------:R-:W-:Y:S01]  /*4b40*/  @!P0 FADD.FTZ R18, -R18, -RZ ;  /* 0x800000ff12128221 */ /* 0x000fe20000010100 */
[----:B------:R-:W-:Y:S01]  /*4b50*/  LOP3.LUT R23, R23, 0xffff0000, RZ, 0xc0, !PT ;  /* 0xffff000017177812 */ /* 0x000fe200078ec0ff */
[----:B------:R-:W-:Y:S01]  /*4b60*/  FMUL.FTZ R4, R29, R24 ;  /* 0x000000181d047220 */ /* 0x000fe20000410000 */
[----:B------:R-:W-:Y:S01]  /*4b70*/  LOP3.LUT R44, R54, 0xffff0000, RZ, 0xc0, !PT ;  /* 0xffff0000362c7812 */ /* 0x000fe200078ec0ff */
[----:B------:R-:W-:Y:S01]  /*4b80*/  FFMA.FTZ R2, R35, R36, R2 ;  /* 0x0000002423027223 */ /* 0x000fe20000010002 */
[----:B------:R-:W-:Y:S01]  /*4b90*/  SHF.L.U32 R45, R55, 0x10, RZ ;  /* 0x00000010372d7819 */ /* 0x000fe200000006ff */
[----:B------:R-:W-:Y:S01]  /*4ba0*/  @!P0 FADD.FTZ R17, -R17, -RZ ;  /* 0x800000ff11118221 */ /* 0x000fe20000010100 */
[----:B------:R-:W-:Y:S01]  /*4bb0*/  LOP3.LUT R48, R55, 0xffff0000, RZ, 0xc0, !PT ;  /* 0xffff000037307812 */ /* 0x000fe200078ec0ff */
        /* <DEDUP_REMOVED lines=16> */
.L_x_1771:
[----:B------:R-:W-:Y:S05]  /*4cc0*/  BSYNC B0 ;  /* 0x0000000000007941 */ /* 0x000fea0003800000 */
.L_x_1770:
[----:B-----5:R2:W-:Y:S02]  /*4cd0*/  STG.E.128 [R96.64], R44 ;  /* 0x0000002c60007986 */ /* 0x0205e4000c101d06 */
.L_x_1769:
[----:B------:R-:W-:Y:S05]  /*4ce0*/  BSYNC B1 ;  /* 0x0000000000017941 */ /* 0x000fea0003800000 */
.L_x_1768:
[----:B------:R-:W-:Y:S01]  /*4cf0*/  BSSY B1, `(.L_x_1772) ;  /* 0x000005c000017945 */ /* 0x000fe20003800000 */
[----:B------:R-:W-:-:S05]  /*4d00*/  @!P3 BRA `(.L_x_1773) ;  /* 0x000005a00000b947 */ /* 0x000fca0003800000 */
[C---:B------:R-:W-:Y:S01]  /*4d10*/  LEA R160, P0, R131.reuse, R124, 0x1 ;  /* 0x0000007c83a07211 */ /* 0x040fe200078008ff */
[----:B------:R-:W-:Y:S03]  /*4d20*/  BSSY B0, `(.L_x_1774) ;  /* 0x0000055000007945 */ /* 0x000fe60003800000 */
[----:B------:R-:W-:Y:S02]  /*4d30*/  LEA.HI.X R161, R131, R121, R130, 0x1, P0 ;  /* 0x0000007983a17211 */ /* 0x000fe400000f0c82 */
[----:B------:R-:W-:Y:S03]  /*4d40*/  ISETP.GE.AND P0, PT, R14, UR4, PT ;  /* 0x000000040e007c0c */ /* 0x000fe6000bf06270 */
[----:B--23--:R2:W5:Y:S10]  /*4d50*/  LDG.E.128 R44, [R160.64] ;  /* 0x00000006a02c7981 */ /* 0x00c574000c1e1d00 */
[----:B------:R-:W-:-:S05]  /*4d60*/  @P0 BRA `(.L_x_1775) ;  /* 0x0000050000000947 */ /* 0x000fca0003800000 */
[----:B------:R-:W-:Y:S01]  /*4d70*/  ISETP.GE.AND P0, PT, R14, R159, PT ;  /* 0x0000009f0e00720c */ /* 0x000fe20003f06270 */
[----:B-1----:R-:W-:Y:S01]  /*4d80*/  IMAD.MOV.U32 R125, RZ, RZ, R159 ;  /* 0x000000ffff7d7224 */ /* 0x002fe200078e009f */
[----:B------:R-:W-:Y:S01]  /*4d90*/  MOV R162, RZ ;  /* 0x000000ff00a27202 */ /* 0x000fe20000000f00 */
        /* <DEDUP_REMOVED lines=8> */
[----:B------:R-:W-:Y:S01]  /*4e20*/  LOP3.LUT R47, R47, 0xffff0000, RZ, 0xc0, !PT ;  /* 0xffff00002f2f7812 */ /* 0x000fe200078ec0ff */
[----:B------:R-:W-:Y:S03]  /*4e30*/  @P0 IMAD R162, RZ, RZ, -UR5 ;  /* 0x80000005ffa20e24 */ /* 0x000fe6000f8e02ff */
[C---:B------:R-:W-:Y:S01]  /*4e40*/  LEA R20, P1, R125.reuse, R160, 0x1 ;  /* 0x000000a07d147211 */ /* 0x040fe200078208ff */
[----:B--2---:R-:W-:Y:S01]  /*4e50*/  IMAD.MOV.U32 R160, RZ, RZ, RZ ;  /* 0x000000ffffa07224 */ /* 0x004fe200078e00ff */
[----:B------:R-:W-:Y:S02]  /*4e60*/  @P0 IADD3 R160, RZ, -UR5, RZ ;  /* 0x80000005ffa00c10 */ /* 0x000fe4000fffe0ff */
[----:B------:R-:W-:Y:S02]  /*4e70*/  LEA.HI.X.SX32 R21, R125, R161, 0x1, P1 ;  /* 0x000000a17d157211 */ /* 0x000fe400008f0eff */
[C---:B------:R-:W-:Y:S04]  /*4e80*/  IADD3 R127, P1, R93.reuse, R162, RZ ;  /* 0x000000a25d7f7210 */ /* 0x040fe80007f3e0ff */
[----:B------:R-:W-:Y:S01]  /*4e90*/  LEA.HI.X.SX32 R162, R162, R92, 0x1, P1 ;  /* 0x0000005ca2a27211 */ /* 0x000fe200008f0eff */
[----:B------:R-:W2:Y:S01]  /*4ea0*/  LDG.E.128 R20, [R20.64] ;  /* 0x0000000614147981 */ /* 0x000ea2000c1e1d00 */
[----:B------:R-:W-:Y:S04]  /*4eb0*/  IADD3 R125, P1, R93, R160, RZ ;  /* 0x000000a05d7d7210 */ /* 0x000fe80007f3e0ff */
[----:B------:R-:W-:Y:S02]  /*4ec0*/  LEA.HI.X.SX32 R160, R160, R92, 0x1, P1 ;  /* 0x0000005ca0a07211 */ /* 0x000fe400008f0eff */
[C---:B------:R-:W-:Y:S04]  /*4ed0*/  LEA R164, P1, R127.reuse, R126, 0x1 ;  /* 0x0000007e7fa47211 */ /* 0x040fe800078208ff */
[----:B------:R-:W-:Y:S02]  /*4ee0*/  LEA.HI.X R165, R127, R123, R162, 0x1, P1 ;  /* 0x0000007b7fa57211 */ /* 0x000fe400008f0ca2 */
[C---:B------:R-:W-:Y:S04]  /*4ef0*/  LEA R36, P1, R125.reuse, R128, 0x1 ;  /* 0x000000807d247211 */ /* 0x040fe800078208ff */
[----:B------:R-:W-:Y:S02]  /*4f00*/  LEA.HI.X R37, R125, R129, R160, 0x1, P1 ;  /* 0x000000817d257211 */ /* 0x000fe400008f0ca0 */
[----:B------:R-:W3:Y:S08]  /*4f10*/  LDG.E.128 R160, [R164.64] ;  /* 0x00000006a4a07981 */ /* 0x000ef0000c1e1d00 */
        /* <DEDUP_REMOVED lines=53> */
.L_x_1775:
[----:B------:R-:W-:Y:S05]  /*5270*/  BSYNC B0 ;  /* 0x0000000000007941 */ /* 0x000fea0003800000 */
.L_x_1774:
[C---:B------:R-:W-:Y:S04]  /*5280*/  LEA R2, P0, R63.reuse, R96, 0x1 ;  /* 0x000000603f027211 */ /* 0x040fe800078008ff */
[----:B------:R-:W-:Y:S05]  /*5290*/  LEA.HI.X R3, R63, R97, R60, 0x1, P0 ;  /* 0x000000613f037211 */ /* 0x000fea00000f0c3c */
[----:B-----5:R3:W-:Y:S04]  /*52a0*/  STG.E.128 [R2.64], R44 ;  /* 0x0000002c02007986 */ /* 0x0207e8000c101d06 */
.L_x_1773:
[----:B------:R-:W-:Y:S05]  /*52b0*/  BSYNC B1 ;  /* 0x0000000000017941 */ /* 0x000fea0003800000 */
.L_x_1772:
[----:B------:R-:W-:Y:S01]  /*52c0*/  ISETP.NE.AND P0, PT, R158, RZ, PT ;  /* 0x000000ff9e00720c */ /* 0x000fe20003f05270 */
[----:B------:R-:W-:Y:S01]  /*52d0*/  @!UPT UIADD3 URZ, URZ, URZ, URZ ;  /* 0x0000003f3f3ff290 */ /* 0x000fe2000fffe03f */
[----:B------:R-:W-:Y:S11]  /*52e0*/  BSSY B1, `(.L_x_1776) ;  /* 0x000005c000017945 */ /* 0x000ff60003800000 */
[----:B------:R-:W-:-:S05]  /*52f0*/  @!P0 BRA `(.L_x_1777) ;  /* 0x000005a000008947 */ /* 0x000fca0003800000 */
        /* <DEDUP_REMOVED lines=17> */
[----:B------:R-:W-:Y:S02]  /*5410*/  @P0 IMAD R48, RZ, RZ, -UR5 ;  /* 0x80000005ff300e24 */ /* 0x000fe4000f8e02ff */
[----:B------:R-:W-:Y:S03]  /*5420*/  @P0 IMAD R158, RZ, RZ, -UR5 ;  /* 0x80000005ff9e0e24 */ /* 0x000fe6000f8e02ff */
[C---:B------:R-:W-:Y:S04]  /*5430*/  LEA R16, P1, R48.reuse, R160, 0x1 ;  /* 0x000000a030107211 */ /* 0x040fe800078208ff */
[----:B------:R-:W-:Y:S01]  /*5440*/  LEA.HI.X.SX32 R17, R48, R161, 0x1, P1 ;  /* 0x000000a130117211 */ /* 0x000fe200008f0eff */
[----:B------:R-:W-:Y:S01]  /*5450*/  IMAD.MOV.U32 R48, RZ, RZ, RZ ;  /* 0x000000ffff307224 */ /* 0x000fe200078e00ff */
[C---:B------:R-:W-:Y:S02]  /*5460*/  IADD3 R127, P1, R91.reuse, R158, RZ ;  /* 0x0000009e5b7f7210 */ /* 0x040fe40007f3e0ff */
[----:B------:R-:W-:Y:S02]  /*5470*/  @P0 IADD3 R48, RZ, -UR5, RZ ;  /* 0x80000005ff300c10 */ /* 0x000fe4000fffe0ff */
[----:B------:R-:W-:Y:S01]  /*5480*/  LEA.HI.X.SX32 R158, R158, R90, 0x1, P1 ;  /* 0x0000005a9e9e7211 */ /* 0x000fe200008f0eff */
[----:B------:R-:W3:Y:S01]  /*5490*/  LDG.E.128 R16, [R16.64] ;  /* 0x0000000610107981 */ /* 0x000ee2000c1e1d00 */
[----:B-1----:R-:W-:Y:S04]  /*54a0*/  IADD3 R125, P1, R91, R48, RZ ;  /* 0x000000305b7d7210 */ /* 0x002fe80007f3e0ff */
[----:B------:R-:W-:Y:S02]  /*54b0*/  LEA.HI.X.SX32 R48, R48, R90, 0x1, P1 ;  /* 0x0000005a30307211 */ /* 0x000fe400008f0eff */
[C---:B--2---:R-:W-:Y:S04]  /*54c0*/  LEA R160, P1, R127.reuse, R126, 0x1 ;  /* 0x0000007e7fa07211 */ /* 0x044fe800078208ff */
[----:B------:R-:W-:Y:S02]  /*54d0*/  LEA.HI.X R161, R127, R123, R158, 0x1, P1 ;  /* 0x0000007b7fa17211 */ /* 0x000fe400008f0c9e */
[C---:B------:R-:W-:Y:S04]  /*54e0*/  LEA R52, P1, R125.reuse, R128, 0x1 ;  /* 0x000000807d347211 */ /* 0x040fe800078208ff */
[----:B------:R-:W2:Y:S01]  /*54f0*/  LDG.E.128 R160, [R160.64] ;  /* 0x00000006a0a07981 */ /* 0x000ea2000c1e1d00 */
[----:B------:R-:W-:Y:S07]  /*5500*/  LEA.HI.X R53, R125, R129, R48, 0x1, P1 ;  /* 0x000000817d357211 */ /* 0x000fee00008f0c30 */
        /* <DEDUP_REMOVED lines=18> */
[C---:B----4-:R-:W-:Y:S01]  /*5630*/  LOP3.LUT R34, R52.reuse, 0xffff0000, RZ, 0xc0, !PT ;  /* 0xffff000034227812 */ /* 0x050fe200078ec0ff */
        /* <DEDUP_REMOVED lines=27> */
[----:B------:R-:W-:Y:S02]  /*57f0*/  FFMA.FTZ R6, R43, R42, R6 ;  /* 0x0000002a2b067223 */ /* 0x000fe40000010006 */
[----:B------:R-:W-:Y:S01]  /*5800*/  FFMA.FTZ R7, R44, R45, R7 ;  /* 0x0000002d2c077223 */ /* 0x000fe20000010007 */
[----:B------:R-:W-:Y:S01]  /*5810*/  F2FP.BF16.PACK_AB R44, R2, R0 ;  /* 0x00000000022c723e */ /* 0x000fe200000010ff */
[----:B------:R-:W-:Y:S01]  /*5820*/  FFMA.FTZ R8, R47, R46, R8 ;  /* 0x0000002e2f087223 */ /* 0x000fe20000010008 */
[----:B------:R-:W-:Y:S02]  /*5830*/  F2FP.BF16.PACK_AB R45, R4, R3 ;  /* 0x00000003042d723e */ /* 0x000fe400000010ff */
[----:B------:R-:W-:Y:S02]  /*5840*/  F2FP.BF16.PACK_AB R46, R6, R5 ;  /* 0x00000005062e723e */ /* 0x000fe400000010ff */
[----:B------:R-:W-:Y:S02]  /*5850*/  F2FP.BF16.PACK_AB R47, R8, R7 ;  /* 0x00000007082f723e */ /* 0x000fe400000010ff */
.L_x_1779:
[----:B------:R-:W-:Y:S05]  /*5860*/  BSYNC B0 ;  /* 0x0000000000007941 */ /* 0x000fea0003800000 */
.L_x_1778:
[C---:B------:R-:W-:Y:S04]  /*5870*/  LEA R2, P0, R154.reuse, R96, 0x1 ;  /* 0x000000609a027211 */ /* 0x040fe800078008ff */
[----:B------:R-:W-:Y:S05]  /*5880*/  LEA.HI.X R3, R154, R97, R102, 0x1, P0 ;  /* 0x000000619a037211 */ /* 0x000fea00000f0c66 */
[----:B-----5:R3:W-:Y:S04]  /*5890*/  STG.E.128 [R2.64], R44 ;  /* 0x0000002c02007986 */ /* 0x0207e8000c101d06 */
.L_x_1777:
[----:B------:R-:W-:Y:S05]  /*58a0*/  BSYNC B1 ;  /* 0x0000000000017941 */ /* 0x000fea0003800000 */
.L_x_1776:
[----:B------:R-:W-:Y:S01]  /*58b0*/  BSSY B1, `(.L_x_1780) ;  /* 0x0000060000017945 */ /* 0x000fe20003800000 */
[----:B------:R-:W-:-:S05]  /*58c0*/  @!P4 BRA `(.L_x_1781) ;  /* 0x000005e00000c947 */ /* 0x000fca0003800000 */
[----:B-1----:R-:W-:Y:S01]  /*58d0*/  MOV R125, R121 ;  /* 0x00000079007d7202 */ /* 0x002fe20000000f00 */
[----:B---3--:R-:W-:Y:S01]  /*58e0*/  IMAD.MOV.U32 R3, RZ, RZ, c[0x0][0x288] ;  /* 0x0000a200ff037624 */ /* 0x008fe200078e00ff */
[----:B------:R-:W-:Y:S01]  /*58f0*/  ISETP.GE.AND P0, PT, R14, UR4, PT ;  /* 0x000000040e007c0c */ /* 0x000fe2000bf06270 */
[----:B------:R-:W-:Y:S02]  /*5900*/  BSSY B0, `(.L_x_1782) ;  /* 0x0000055000007945 */ /* 0x000fe40003800000 */
[----:B--2---:R-:W-:Y:S05]  /*5910*/  IMAD.WIDE.U32 R160, R3, 0xc0, R124 ;  /* 0x000000c003a07825 */ /* 0x004fea00078e007c */
[----:B------:R-:W-:Y:S05]  /*5920*/  IADD3 R161, R161, UR21, RZ ;  /* 0x00000015a1a17c10 */ /* 0x000fea000fffe0ff */
[----:B------:R1:W5:Y:S01]  /*5930*/  LDG.E.128 R44, [R160.64] ;  /* 0x00000006a02c7981 */ /* 0x000362000c1e1d00 */
        /* <DEDUP_REMOVED lines=15> */
[----:B------:R-:W-:Y:S02]  /*5a30*/  LEA.HI.X.SX32 R17, R125, R161, 0x1, P1 ;  /* 0x000000a17d117211 */ /* 0x000fe400008f0eff */
[----:B------:R-:W-:Y:S04]  /*5a40*/  IADD3 R125, P1, R89, R48, RZ ;  /* 0x00000030597d7210 */ /* 0x000fe80007f3e0ff */
[----:B------:R-:W-:Y:S01]  /*5a50*/  LEA.HI.X.SX32 R48, R48, R88, 0x1, P1 ;  /* 0x0000005830307211 */ /* 0x000fe200008f0eff */
[----:B------:R-:W2:Y:S01]  /*5a60*/  LDG.E.128 R16, [R16.64] ;  /* 0x0000000610107981 */ /* 0x000ea2000c1e1d00 */
[C---:B-1----:R-:W-:Y:S04]  /*5a70*/  LEA R160, P1, R125.reuse, R126, 0x1 ;  /* 0x0000007e7da07211 */ /* 0x042fe800078208ff */
[----:B------:R-:W-:Y:S01]  /*5a80*/  LEA.HI.X R161, R125, R123, R48, 0x1, P1 ;  /* 0x0000007b7da17211 */ /* 0x000fe200008f0c30 */
[----:B------:R-:W-:Y:S01]  /*5a90*/  IMAD.MOV.U32 R48, RZ, RZ, RZ ;  /* 0x000000ffff307224 */ /* 0x000fe200078e00ff */
[----:B------:R-:W-:Y:S04]  /*5aa0*/  @P0 IADD3 R48, RZ, -UR5, RZ ;  /* 0x80000005ff300c10 */ /* 0x000fe8000fffe0ff */
[----:B------:R-:W-:Y:S01]  /*5ab0*/  IADD3 R125, P1, R89, R48, RZ ;  /* 0x00000030597d7210 */ /* 0x000fe20007f3e0ff */
[----:B------:R-:W3:Y:S03]  /*5ac0*/  LDG.E.128 R160, [R160.64] ;  /* 0x00000006a0a07981 */ /* 0x000ee6000c1e1d00 */
[----:B------:R-:W-:Y:S02]  /*5ad0*/  LEA.HI.X.SX32 R48, R48, R88, 0x1, P1 ;  /* 0x0000005830307211 */ /* 0x000fe400008f0eff */
[C---:B------:R-:W-:Y:S04]  /*5ae0*/  LEA R52, P1, R125.reuse, R128, 0x1 ;  /* 0x000000807d347211 */ /* 0x040fe800078208ff */
[----:B------:R-:W-:Y:S06]  /*5af0*/  LEA.HI.X R53, R125, R129, R48, 0x1, P1 ;  /* 0x000000817d357211 */ /* 0x000fec00008f0c30 */
        /* <DEDUP_REMOVED lines=18> */
[----:B------:R-:W-:Y:S01]  /*5c20*/  SHF.L.U32 R19, R163, 0x10, RZ ;  /* 0x00000010a3137819 */ /* 0x000fe200000006ff */
[----:B------:R-:W-:Y:S01]  /*5c30*/  FMUL.FTZ R0, R27, R30 ;  /* 0x0000001e1b007220 */ /* 0x000fe20000410000 */
[----:B------:R-:W-:Y:S01]  /*5c40*/  LOP3.LUT R17, R163, 0xffff0000, RZ, 0xc0, !PT ;  /* 0xffff0000a3117812 */ /* 0x000fe200078ec0ff */
[----:B------:R-:W-:Y:S02]  /*5c50*/  @!P0 FADD.FTZ R29, -R29, -RZ ;  /* 0x800000ff1d1d8221 */ /* 0x000fe40000010100 */
[----:B------:R-:W-:Y:S01]  /*5c60*/  FMUL.FTZ R2, R25, R28 ;  /* 0x0000001c19027220 */ /* 0x000fe20000410000 */
[C---:B----4-:R-:W-:Y:S01]  /*5c70*/  LOP3.LUT R34, R52.reuse, 0xffff0000, RZ, 0xc0, !PT ;  /* 0xffff000034227812 */ /* 0x050fe200078ec0ff */
[----:B------:R-:W-:Y:S01]  /*5c80*/  IMAD.U32 R32, R52, 0x10000, RZ ;  /* 0x0001000034207824 */ /* 0x000fe200078e00ff */
[C---:B------:R-:W-:Y:S01]  /*5c90*/  SHF.L.U32 R37, R53.reuse, 0x10, RZ ;  /* 0x0000001035257819 */ /* 0x040fe200000006ff */
        /* <DEDUP_REMOVED lines=27> */
.L_x_1783:
[----:B------:R-:W-:Y:S05]  /*5e50*/  BSYNC B0 ;  /* 0x0000000000007941 */ /* 0x000fea0003800000 */
.L_x_1782:
[----:B------:R-:W-:Y:S05]  /*5e60*/  MOV R3, 0xc0 ;  /* 0x000000c000037802 */ /* 0x000fea0000000f00 */
[C---:B------:R-:W-:Y:S04]  /*5e70*/  IMAD.WIDE.U32 R4, R3.reuse, c[0x0][0x198], R96 ;  /* 0x0000660003047a25 */ /* 0x040fe800078e0060 */
[----:B------:R-:W-:Y:S05]  /*5e80*/  IMAD R0, R3, c[0x0][0x19c], RZ ;  /* 0x0000670003007a24 */ /* 0x000fea00078e02ff */
[----:B------:R-:W-:Y:S05]  /*5e90*/  IADD3 R5, R5, R0, RZ ;  /* 0x0000000005057210 */ /* 0x000fea0007ffe0ff */
[----:B-----5:R2:W-:Y:S02]  /*5ea0*/  STG.E.128 [R4.64], R44 ;  /* 0x0000002c04007986 */ /* 0x0205e4000c101d06 */
.L_x_1781:
[----:B------:R-:W-:Y:S05]  /*5eb0*/  BSYNC B1 ;  /* 0x0000000000017941 */ /* 0x000fea0003800000 */
.L_x_1780:
[----:B------:R-:W-:Y:S01]  /*5ec0*/  BSSY B1, `(.L_x_1784) ;  /* 0x000005c000017945 */ /* 0x000fe20003800000 */
[----:B------:R-:W-:-:S05]  /*5ed0*/  @!P2 BRA `(.L_x_1785) ;  /* 0x000005a00000a947 */ /* 0x000fca0003800000 */
[C---:B-12---:R-:W-:Y:S01]  /*5ee0*/  LEA R160, P0, R104.reuse, R124, 0x1 ;  /* 0x0000007c68a07211 */ /* 0x046fe200078008ff */
[----:B------:R-:W-:Y:S03]  /*5ef0*/  BSSY B0, `(.L_x_1786) ;  /* 0x0000055000007945 */ /* 0x000fe60003800000 */
[----:B------:R-:W-:Y:S02]  /*5f00*/  LEA.HI.X R161, R104, R121, R103, 0x1, P0 ;  /* 0x0000007968a17211 */ /* 0x000fe400000f0c67 */
[----:B------:R-:W-:Y:S03]  /*5f10*/  ISETP.GE.AND P0, PT, R14, UR4, PT ;  /* 0x000000040e007c0c */ /* 0x000fe6000bf06270 */
[----:B---3--:R1:W5:Y:S10]  /*5f20*/  LDG.E.128 R44, [R160.64] ;  /* 0x00000006a02c7981 */ /* 0x008374000c1e1d00 */
        /* <DEDUP_REMOVED lines=14> */
[----:B------:R-:W-:Y:S02]  /*6010*/  LEA R16, P1, R127, R160, 0x1 ;  /* 0x000000a07f107211 */ /* 0x000fe400078208ff */
[----:B------:R-:W-:Y:S02]  /*6020*/  IADD3 R125, P2, R87, R48, RZ ;  /* 0x00000030577d7210 */ /* 0x000fe40007f5e0ff */
[----:B------:R-:W-:Y:S02]  /*6030*/  LEA.HI.X.SX32 R17, R127, R161, 0x1, P1 ;  /* 0x000000a17f117211 */ /* 0x000fe400008f0eff */
[C---:B-1----:R-:W-:Y:S02]  /*6040*/  LEA R160, P1, R125.reuse, R126, 0x1 ;  /* 0x0000007e7da07211 */ /* 0x042fe400078208ff */
[----:B------:R-:W-:Y:S02]  /*6050*/  LEA.HI.X.SX32 R48, R48, R86, 0x1, P2 ;  /* 0x0000005630307211 */ /* 0x000fe400010f0eff */
[----:B------:R-:W2:Y:S02]  /*6060*/  LDG.E.128 R16, [R16.64] ;  /* 0x0000000610107981 */ /* 0x000ea4000c1e1d00 */
        /* <DEDUP_REMOVED lines=27> */
[----:B------:R-:W-:Y:S01]  /*6220*/  @!P0 FADD.FTZ R29, -R29, -RZ ;  /* 0x800000ff1d1d8221 */ /* 0x000fe20000010100 */
[----:B------:R-:W-:Y:S01]  /*6230*/  SHF.L.U32 R19, R163, 0x10, RZ ;  /* 0x00000010a3137819 */ /* 0x000fe200000006ff */
[----:B------:R-:W-:Y:S01]  /*6240*/  FMUL.FTZ R2, R25, R28 ;  /* 0x0000001c19027220 */ /* 0x000fe20000410000 */
[C---:B----4-:R-:W-:Y:S01]  /*6250*/  LOP3.LUT R34, R52.reuse, 0xffff0000, RZ, 0xc0, !PT ;  /* 0xffff000034227812 */ /* 0x050fe200078ec0ff */
[----:B------:R-:W-:Y:S01]  /*6260*/  IMAD.U32 R32, R52, 0x10000, RZ ;  /* 0x0001000034207824 */ /* 0x000fe200078e00ff */
[----:B------:R-:W-:Y:S01]  /*6270*/  SHF.L.U32 R37, R53, 0x10, RZ ;  /* 0x0000001035257819 */ /* 0x000fe200000006ff */
[----:B------:R-:W-:Y:S01]  /*6280*/  FMUL.FTZ R3, R22, R31 ;  /* 0x0000001f16037220 */ /* 0x000fe20000410000 */
[----:B------:R-:W-:Y:S01]  /*6290*/  LOP3.LUT R17, R163, 0xffff0000, RZ, 0xc0, !PT ;  /* 0xffff0000a3117812 */ /* 0x000fe200078ec0ff */
        /* <DEDUP_REMOVED lines=26> */
.L_x_1787:
[----:B------:R-:W-:Y:S05]  /*6440*/  BSYNC B0 ;  /* 0x0000000000007941 */ /* 0x000fea0003800000 */
.L_x_1786:
[C---:B------:R-:W-:Y:S04]  /*6450*/  LEA R2, P0, R156.reuse, R96, 0x1 ;  /* 0x000000609c027211 */ /* 0x040fe800078008ff */
[----:B------:R-:W-:Y:S05]  /*6460*/  LEA.HI.X R3, R156, R97, R106, 0x1, P0 ;  /* 0x000000619c037211 */ /* 0x000fea00000f0c6a */
[----:B-----5:R2:W-:Y:S04]  /*6470*/  STG.E.128 [R2.64], R44 ;  /* 0x0000002c02007986 */ /* 0x0205e8000c101d06 */
.L_x_1785:
[----:B------:R-:W-:Y:S05]  /*6480*/  BSYNC B1 ;  /* 0x0000000000017941 */ /* 0x000fea0003800000 */
.L_x_1784:
[----:B------:R-:W-:Y:S01]  /*6490*/  BSSY B1, `(.L_x_1788) ;  /* 0x0000060000017945 */ /* 0x000fe20003800000 */
[----:B------:R-:W-:-:S05]  /*64a0*/  @!P5 BRA `(.L_x_1789) ;  /* 0x000005e00000d947 */ /* 0x000fca0003800000 */
[----:B-1----:R-:W-:Y:S01]  /*64b0*/  MOV R125, R121 ;  /* 0x00000079007d7202 */ /* 0x002fe20000000f00 */
[----:B--23--:R-:W-:Y:S01]  /*64c0*/  IMAD.MOV.U32 R3, RZ, RZ, c[0x0][0x288] ;  /* 0x0000a200ff037624 */ /* 0x00cfe200078e00ff */
        /* <DEDUP_REMOVED lines=86> */
.L_x_1791:
[----:B------:R-:W-:Y:S05]  /*6a30*/  BSYNC B0 ;  /* 0x0000000000007941 */ /* 0x000fea0003800000 */
.L_x_1790:
[----:B------:R-:W-:Y:S05]  /*6a40*/  MOV R3, 0x140 ;  /* 0x0000014000037802 */ /* 0x000fea0000000f00 */
[C---:B------:R-:W-:Y:S04]  /*6a50*/  IMAD.WIDE.U32 R4, R3.reuse, c[0x0][0x198], R96 ;  /* 0x0000660003047a25 */ /* 0x040fe800078e0060 */
[----:B------:R-:W-:Y:S05]  /*6a60*/  IMAD R0, R3, c[0x0][0x19c], RZ ;  /* 0x0000670003007a24 */ /* 0x000fea00078e02ff */
[----:B------:R-:W-:Y:S05]  /*6a70*/  IADD3 R5, R5, R0, RZ ;  /* 0x0000000005057210 */ /* 0x000fea0007ffe0ff */
[----:B-----5:R2:W-:Y:S02]  /*6a80*/  STG.E.128 [R4.64], R44 ;  /* 0x0000002c04007986 */ /* 0x0205e4000c101d06 */
.L_x_1789:
[----:B------:R-:W-:Y:S05]  /*6a90*/  BSYNC B1 ;  /* 0x0000000000017941 */ /* 0x000fea0003800000 */
.L_x_1788:
        /* <DEDUP_REMOVED lines=90> */
.L_x_1795:
[----:B------:R-:W-:Y:S05]  /*7040*/  BSYNC B0 ;  /* 0x0000000000007941 */ /* 0x000fea0003800000 */
.L_x_1794:
[----:B------:R-:W-:Y:S05]  /*7050*/  MOV R3, 0x180 ;  /* 0x0000018000037802 */ /* 0x000fea0000000f00 */
[C---:B------:R-:W-:Y:S04]  /*7060*/  IMAD.WIDE.U32 R4, R3.reuse, c[0x0][0x198], R96 ;  /* 0x0000660003047a25 */ /* 0x040fe800078e0060 */
[----:B------:R-:W-:Y:S05]  /*7070*/  IMAD R0, R3, c[0x0][0x19c], RZ ;  /* 0x0000670003007a24 */ /* 0x000fea00078e02ff */
[----:B------:R-:W-:Y:S05]  /*7080*/  IADD3 R5, R5, R0, RZ ;  /* 0x0000000005057210 */ /* 0x000fea0007ffe0ff */
[----:B-----5:R2:W-:Y:S02]  /*7090*/  STG.E.128 [R4.64], R44 ;  /* 0x0000002c04007986 */ /* 0x0205e4000c101d06 */
.L_x_1793:
[----:B------:R-:W-:Y:S05]  /*70a0*/  BSYNC B1 ;  /* 0x0000000000017941 */ /* 0x000fea0003800000 */
.L_x_1792:
[----:B------:R-:W-:Y:S01]  /*70b0*/  ISETP.NE.AND P0, PT, R139, RZ, PT ;  /* 0x000000ff8b00720c */ /* 0x000fe20003f05270 */
[----:B------:R-:W-:Y:S01]  /*70c0*/  @!UPT UIADD3 URZ, URZ, URZ, URZ ;  /* 0x0000003f3f3ff290 */ /* 0x000fe2000fffe03f */
[----:B------:R-:W-:Y:S11]  /*70d0*/  BSSY B1, `(.L_x_1796) ;  /* 0x000005f000017945 */ /* 0x000ff60003800000 */
        /* <DEDUP_REMOVED lines=14> */
[C---:B------:R-:W-:Y:S01]  /*71c0*/  IMAD.U32 R40, R46.reuse, 0x10000, RZ ;  /* 0x000100002e287824 */ /* 0x040fe200078e00ff */
        /* <DEDUP_REMOVED lines=9> */
[C---:B-1----:R-:W-:Y:S02]  /*7260*/  LEA R160, P1, R48.reuse, R126, 0x1 ;  /* 0x0000007e30a07211 */ /* 0x042fe400078208ff */
[----:B------:R-:W-:Y:S02]  /*7270*/  LEA.HI.X.SX32 R125, R125, R80, 0x1, P2 ;  /* 0x000000507d7d7211 */ /* 0x000fe400010f0eff */
[----:B------:R-:W2:Y:S02]  /*7280*/  LDG.E.128 R16, [R16.64] ;  /* 0x0000000610107981 */ /* 0x000ea4000c1e1d00 */
[----:B------:R-:W-:Y:S01]  /*7290*/  LEA.HI.X R161, R48, R123, R125, 0x1, P1 ;  /* 0x0000007b30a17211 */ /* 0x000fe200008f0c7d */
[----:B------:R-:W-:Y:S02]  /*72a0*/  IMAD.MOV.U32 R48, RZ, RZ, RZ ;  /* 0x000000ffff307224 */ /* 0x000fe400078e00ff */
[----:B------:R-:W-:Y:S03]  /*72b0*/  @P0 IMAD R48, RZ, RZ, -UR5 ;  /* 0x80000005ff300e24 */ /* 0x000fe6000f8e02ff */
[----:B------:R-:W3:Y:S02]  /*72c0*/  LDG.E.128 R160, [R160.64] ;  /* 0x00000006a0a07981 */ /* 0x000ee4000c1e1d00 */
[----:B------:R-:W-:Y:S04]  /*72d0*/  IADD3 R125, P1, R81, R48, RZ ;  /* 0x00000030517d7210 */ /* 0x000fe80007f3e0ff */
[----:B------:R-:W-:Y:S02]  /*72e0*/  LEA.HI.X.SX32 R48, R48, R80, 0x1, P1 ;  /* 0x0000005030307211 */ /* 0x000fe400008f0eff */
[C---:B------:R-:W-:Y:S04]  /*72f0*/  LEA R52, P1, R125.reuse, R128, 0x1 ;  /* 0x000000807d347211 */ /* 0x040fe800078208ff */
[----:B------:R-:W-:Y:S06]  /*7300*/  LEA.HI.X R53, R125, R129, R48, 0x1, P1 ;  /* 0x000000817d357211 */ /* 0x000fec00008f0c30 */
        /* <DEDUP_REMOVED lines=23> */
[----:B------:R-:W-:Y:S02]  /*7480*/  FMUL.FTZ R3, R22, R31 ;  /* 0x0000001f16037220 */ /* 0x000fe40000410000 */
[C---:B----4-:R-:W-:Y:S01]  /*7490*/  IMAD.U32 R32, R52.reuse, 0x10000, RZ ;  /* 0x0001000034207824 */ /* 0x050fe200078e00ff */
[----:B------:R-:W-:Y:S01]  /*74a0*/  LOP3.LUT R34, R52, 0xffff0000, RZ, 0xc0, !PT ;  /* 0xffff000034227812 */ /* 0x000fe200078ec0ff */
[----:B------:R-:W-:Y:S01]  /*74b0*/  @!P0 FADD.FTZ R26, -R26, -RZ ;  /* 0x800000ff1a1a8221 */ /* 0x000fe20000010100 */
[----:B------:R-:W-:Y:S01]  /*74c0*/  SHF.L.U32 R37, R53, 0x10, RZ ;  /* 0x0000001035257819 */ /* 0x000fe200000006ff */
[----:B------:R-:W-:Y:S01]  /*74d0*/  FFMA.FTZ R0, R33, R32, R0 ;  /* 0x0000002021007223 */ /* 0x000fe20000010000 */
[----:B------:R-:W-:Y:S01]  /*74e0*/  LOP3.LUT R38, R53, 0xffff0000, RZ, 0xc0, !PT ;  /* 0xffff000035267812 */ /* 0x000fe200078ec0ff */
[----:B------:R-:W-:Y:S01]  /*74f0*/  FMUL.FTZ R4, R24, R29 ;  /* 0x0000001d18047220 */ /* 0x000fe20000410000 */
[C---:B------:R-:W-:Y:S01]  /*7500*/  LOP3.LUT R42, R54.reuse, 0xffff0000, RZ, 0xc0, !PT ;  /* 0xffff0000362a7812 */ /* 0x040fe200078ec0ff */
[----:B------:R-:W-:Y:S01]  /*7510*/  @!P0 FADD.FTZ R23, -R23, -RZ ;  /* 0x800000ff17178221 */ /* 0x000fe20000010100 */
[----:B------:R-:W-:Y:S01]  /*7520*/  SHF.L.U32 R45, R55, 0x10, RZ ;  /* 0x00000010372d7819 */ /* 0x000fe200000006ff */
[----:B------:R-:W-:Y:S01]  /*7530*/  FFMA.FTZ R2, R35, R34, R2 ;  /* 0x0000002223027223 */ /* 0x000fe20000010002 */
[----:B------:R-:W-:Y:S01]  /*7540*/  LOP3.LUT R46, R55, 0xffff0000, RZ, 0xc0, !PT ;  /* 0xffff0000372e7812 */ /* 0x000fe200078ec0ff */
        /* <DEDUP_REMOVED lines=17> */
.L_x_1799:
[----:B------:R-:W-:Y:S05]  /*7660*/  BSYNC B0 ;  /* 0x0000000000007941 */ /* 0x000fea0003800000 */
.L_x_1798:
[----:B------:R-:W-:Y:S05]  /*7670*/  MOV R3, 0x1c0 ;  /* 0x000001c000037802 */ /* 0x000fea0000000f00 */
[C---:B------:R-:W-:Y:S04]  /*7680*/  IMAD.WIDE.U32 R4, R3.reuse, c[0x0][0x198], R96 ;  /* 0x0000660003047a25 */ /* 0x040fe800078e0060 */
[----:B------:R-:W-:Y:S05]  /*7690*/  IMAD R0, R3, c[0x0][0x19c], RZ ;  /* 0x0000670003007a24 */ /* 0x000fea00078e02ff */
[----:B------:R-:W-:Y:S05]  /*76a0*/  IADD3 R5, R5, R0, RZ ;  /* 0x0000000005057210 */ /* 0x000fea0007ffe0ff */
[----:B-----5:R2:W-:Y:S02]  /*76b0*/  STG.E.128 [R4.64], R44 ;  /* 0x0000002c04007986 */ /* 0x0205e4000c101d06 */
.L_x_1797:
[----:B------:R-:W-:Y:S05]  /*76c0*/  BSYNC B1 ;  /* 0x0000000000017941 */ /* 0x000fea0003800000 */
.L_x_1796:
[----:B--23--:R-:W-:Y:S01]  /*76d0*/  IMAD.MOV.U32 R3, RZ, RZ, c[0x0][0x230] ;  /* 0x00008c00ff037624 */ /* 0x00cfe200078e00ff */
        /* <DEDUP_REMOVED lines=8> */
.L_x_1749:
[----:B---3--:R-:W-:Y:S01]  /*7760*/  @P4 IMAD.MOV.U32 R3, RZ, RZ, c[0x0][0x288] ;  /* 0x0000a200ff034624 */ /* 0x008fe200078e00ff */
[-C--:B------:R-:W-:Y:S01]  /*7770*/  @P1 MOV R125, R121.reuse ;  /* 0x00000079007d1202 */ /* 0x080fe20000000f00 */
[----:B------:R-:W-:Y:S01]  /*7780*/  UMOV UR4, URZ ;  /* 0x0000003f00047c82 */ /* 0x000fe20008000000 */
[C---:B------:R-:W-:Y:S02]  /*7790*/  @P3 LEA R20, P0, R131.reuse, R124, 0x1 ;  /* 0x0000007c83143211 */ /* 0x040fe400078008ff */
[----:B------:R-:W-:Y:S01]  /*77a0*/  @P4 MOV R0, c[0x0][0x28c] ;  /* 0x0000a30000004a02 */ /* 0x000fe20000000f00 */
[----:B------:R1:W2:Y:S01]  /*77b0*/  @P1 LDG.E.128 R4, [R124.64] ;  /* 0x000000067c041981 */ /* 0x0002a2000c1e1d00 */
[----:B------:R-:W-:Y:S02]  /*77c0*/  @P3 LEA.HI.X R21, R131, R121, R130, 0x1, P0 ;  /* 0x0000007983153211 */ /* 0x000fe400000f0c82 */
[C---:B------:R-:W-:Y:S01]  /*77d0*/  @P3 LEA R26, P0, R63.reuse, R96, 0x1 ;  /* 0x000000603f1a3211 */ /* 0x040fe200078008ff */
[----:B------:R-:W-:Y:S03]  /*77e0*/  @P4 IMAD R0, R0, 0xc0, RZ ;  /* 0x000000c000004824 */ /* 0x000fe600078e02ff */
[----:B------:R-:W-:Y:S01]  /*77f0*/  @P3 LEA.HI.X R27, R63, R97, R60, 0x1, P0 ;  /* 0x000000613f1b3211 */ /* 0x000fe200000f0c3c */
[----:B-1----:R-:W-:Y:S04]  /*7800*/  @P4 IMAD.MOV.U32 R125, RZ, RZ, R121 ;  /* 0x000000ffff7d4224 */ /* 0x002fe800078e0079 */
[----:B------:R-:W-:Y:S04]  /*7810*/  @P4 IMAD.WIDE.U32 R2, R3, 0xc0, R124 ;  /* 0x000000c003024825 */ /* 0x000fe800078e007c */
[----:B------:R-:W-:Y:S01]  /*7820*/  @P5 IMAD.MOV.U32 R125, RZ, RZ, R121 ;  /* 0x000000ffff7d5224 */ /* 0x000fe200078e0079 */
[----:B------:R-:W-:Y:S01]  /*7830*/  @P4 IADD3 R3, R3, R0, RZ ;  /* 0x0000000003034210 */ /* 0x000fe20007ffe0ff */
[----:B--2---:R-:W-:Y:S01]  /*7840*/  @P1 STG.E.128 [R96.64], R4 ;  /* 0x0000000460001986 */ /* 0x004fe2000c101d06 */
[----:B------:R-:W-:Y:S03]  /*7850*/  ISETP.NE.AND P1, PT, R158, RZ, PT ;  /* 0x000000ff9e00720c */ /* 0x000fe60003f25270 */
[----:B------:R-:W2:Y:S10]  /*7860*/  @P3 LDG.E.128 R20, [R20.64] ;  /* 0x0000000614143981 */ /* 0x000eb4000c1e1d00 */
[C---:B------:R-:W-:Y:S04]  /*7870*/  @P1 LEA R16, P0, R101.reuse, R124, 0x1 ;  /* 0x0000007c65101211 */ /* 0x040fe800078008ff */
[----:B------:R-:W-:Y:S02]  /*7880*/  @P1 LEA.HI.X R17, R101, R121, R100, 0x1, P0 ;  /* 0x0000007965111211 */ /* 0x000fe400000f0c64 */
[C---:B------:R-:W-:Y:S04]  /*7890*/  @P1 LEA R24, P0, R154.reuse, R96, 0x1 ;  /* 0x000000609a181211 */ /* 0x040fe800078008ff */
[----:B------:R-:W-:Y:S01]  /*78a0*/  @P1 LEA.HI.X R25, R154, R97, R102, 0x1, P0 ;  /* 0x000000619a191211 */ /* 0x000fe200000f0c66 */
[----:B--2---:R1:W-:Y:S04]  /*78b0*/  @P3 STG.E.128 [R26.64], R20 ;  /* 0x000000141a003986 */ /* 0x0043e8000c101d06 */
[----:B------:R-:W2:Y:S01]  /*78c0*/  @P1 LDG.E.128 R16, [R16.64] ;  /* 0x0000000610101981 */ /* 0x000ea2000c1e1d00 */
[C---:B-1----:R-:W-:Y:S04]  /*78d0*/  @P2 LEA R20, P0, R104.reuse, R124, 0x1 ;  /* 0x0000007c68142211 */ /* 0x042fe800078008ff */
[----:B------:R-:W-:Y:S01]  /*78e0*/  @P2 LEA.HI.X R21, R104, R121, R103, 0x1, P0 ;  /* 0x0000007968152211 */ /* 0x000fe200000f0c67 */
[----:B--2---:R1:W-:Y:S01]  /*78f0*/  @P1 STG.E.128 [R24.64], R16 ;  /* 0x0000001018001986 */ /* 0x0043e2000c101d06 */
[----:B------:R-:W-:Y:S03]  /*7900*/  ISETP.NE.AND P1, PT, R139, RZ, PT ;  /* 0x000000ff8b00720c */ /* 0x000fe60003f25270 */
[----:B------:R2:W3:Y:S02]  /*7910*/  @P4 LDG.E.128 R4, [R2.64] ;  /* 0x0000000602044981 */ /* 0x0004e4000c1e1d00 */
[----:B--2---:R-:W-:Y:S04]  /*7920*/  @P4 IMAD.MOV.U32 R3, RZ, RZ, 0xc0 ;  /* 0x000000c0ff034424 */ /* 0x004fe800078e00ff */
[C---:B------:R-:W-:Y:S01]  /*7930*/  @P4 IMAD.WIDE.U32 R22, R3.reuse, c[0x0][0x198], R96 ;  /* 0x0000660003164a25 */ /* 0x040fe200078e0060 */
[C---:B-1----:R-:W-:Y:S03]  /*7940*/  @P2 LEA R24, P0, R156.reuse, R96, 0x1 ;  /* 0x000000609c182211 */ /* 0x042fe600078008ff */
[----:B------:R-:W-:Y:S01]  /*7950*/  @P4 IMAD R0, R3, c[0x0][0x19c], RZ ;  /* 0x0000670003004a24 */ /* 0x000fe200078e02ff */
[----:B------:R-:W-:Y:S01]  /*7960*/  @P2 LEA.HI.X R25, R156, R97, R106, 0x1, P0 ;  /* 0x000000619c192211 */ /* 0x000fe200000f0c6a */
[----:B------:R-:W-:Y:S03]  /*7970*/  @P5 IMAD.MOV.U32 R3, RZ, RZ, c[0x0][0x288] ;  /* 0x0000a200ff035624 */ /* 0x000fe600078e00ff */
[----:B------:R-:W-:Y:S01]  /*7980*/  @P4 IADD3 R23, R23, R0, RZ ;  /* 0x0000000017174210 */ /* 0x000fe20007ffe0ff */
[----:B------:R-:W-:Y:S01]  /*7990*/  @P5 IMAD.WIDE.U32 R2, R3, 0x140, R124 ;  /* 0x0000014003025825 */ /* 0x000fe200078e007c */
[----:B------:R-:W-:Y:S02]  /*79a0*/  @P5 MOV R0, c[0x0][0x28c] ;  /* 0x0000a30000005a02 */ /* 0x000fe40000000f00 */
[-C--:B------:R-:W-:Y:S03]  /*79b0*/  @P6 MOV R125, R121.reuse ;  /* 0x00000079007d6202 */ /* 0x080fe60000000f00 */
[----:B------:R-:W-:Y:S05]  /*79c0*/  @P5 IMAD R0, R0, 0x140, RZ ;  /* 0x0000014000005824 */ /* 0x000fea00078e02ff */
[----:B------:R-:W-:Y:S01]  /*79d0*/  @P5 IADD3 R3, R3, R0, RZ ;  /* 0x0000000003035210 */ /* 0x000fe20007ffe0ff */
[----:B------:R-:W-:Y:S04]  /*79e0*/  @P6 IMAD.MOV.U32 R0, RZ, RZ, c[0x0][0x28c] ;  /* 0x0000a300ff006624 */ /* 0x000fe800078e00ff */
[----:B------:R-:W-:Y:S01]  /*79f0*/  @P6 IMAD R0, R0, 0x180, RZ ;  /* 0x0000018000006824 */ /* 0x000fe200078e02ff */
[----:B---3--:R1:W-:Y:S04]  /*7a00*/  @P4 STG.E.128 [R22.64], R4 ;  /* 0x0000000416004986 */ /* 0x0083e8000c101d06 */
[----:B------:R2:W3:Y:S02]  /*7a10*/  @P2 LDG.E.128 R16, [R20.64] ;  /* 0x0000000614102981 */ /* 0x0004e4000c1e1d00 */
[----:B--2---:R-:W-:Y:S05]  /*7a20*/  @P5 MOV R21, 0x140 ;  /* 0x0000014000155802 */ /* 0x004fea0000000f00 */
[C---:B-1----:R-:W-:Y:S04]  /*7a30*/  @P5 IMAD.WIDE.U32 R22, R21.reuse, c[0x0][0x198], R96 ;  /* 0x0000660015165a25 */ /* 0x042fe800078e0060 */
[----:B------:R-:W-:Y:S04]  /*7a40*/  @P5 IMAD R21, R21, c[0x0][0x19c], RZ ;  /* 0x0000670015155a24 */ /* 0x000fe800078e02ff */
[----:B------:R-:W-:Y:S01]  /*7a50*/  @P5 IMAD.IADD R23, R23, 0x1, R21 ;  /* 0x0000000117175824 */ /* 0x000fe200078e0215 */
[----:B------:R-:W-:Y:S01]  /*7a60*/  @P6 MOV R21, 0x180 ;  /* 0x0000018000156802 */ /* 0x000fe20000000f00 */
[----:B---3--:R1:W-:Y:S04]  /*7a70*/  @P2 STG.E.128 [R24.64], R16 ;  /* 0x0000001018002986 */ /* 0x0083e8000c101d06 */
[----:B------:R2:W3:Y:S02]  /*7a80*/  @P5 LDG.E.128 R4, [R2.64] ;  /* 0x0000000602045981 */ /* 0x0004e4000c1e1d00 */
[----:B--2---:R-:W-:Y:S04]  /*7a90*/  @P6 IMAD.MOV.U32 R3, RZ, RZ, c[0x0][0x288] ;  /* 0x0000a200ff036624 */ /* 0x004fe800078e00ff */
[----:B------:R-:W-:Y:S01]  /*7aa0*/  @P6 IMAD.WIDE.U32 R2, R3, 0x180, R124 ;  /* 0x0000018003026825 */ /* 0x000fe200078e007c */
[----:B------:R-:W-:Y:S04]  /*7ab0*/  @P1 MOV R125, R121 ;  /* 0x00000079007d1202 */ /* 0x000fe80000000f00 */
[----:B------:R-:W-:Y:S01]  /*7ac0*/  @P6 IADD3 R3, R3, R0, RZ ;  /* 0x0000000003036210 */ /* 0x000fe20007ffe0ff */
[----:B------:R-:W-:Y:S04]  /*7ad0*/  @P1 IMAD.MOV.U32 R0, RZ, RZ, c[0x0][0x28c] ;  /* 0x0000a300ff001624 */ /* 0x000fe800078e00ff */
[----:B------:R-:W-:Y:S01]  /*7ae0*/  @P1 IMAD R0, R0, 0x1c0, RZ ;  /* 0x000001c000001824 */ /* 0x000fe200078e02ff */
[----:B---3--:R2:W-:Y:S04]  /*7af0*/  @P5 STG.E.128 [R22.64], R4 ;  /* 0x0000000416005986 */ /* 0x0085e8000c101d06 */
[----:B-1----:R1:W3:Y:S02]  /*7b00*/  @P6 LDG.E.128 R16, [R2.64] ;  /* 0x0000000602106981 */ /* 0x0022e4000c1e1d00 */
[----:B-1----:R-:W-:Y:S04]  /*7b10*/  @P1 IMAD.MOV.U32 R3, RZ, RZ, c[0x0][0x288] ;  /* 0x0000a200ff031624 */ /* 0x002fe800078e00ff */
[----:B------:R-:W-:Y:S04]  /*7b20*/  @P1 IMAD.WIDE.U32 R2, R3, 0x1c0, R124 ;  /* 0x000001c003021825 */ /* 0x000fe800078e007c */
[----:B------:R-:W-:Y:S02]  /*7b30*/  @P1 IMAD.IADD R3, R3, 0x1, R0 ;  /* 0x0000000103031824 */ /* 0x000fe400078e0200 */
[C-C-:B--2---:R-:W-:Y:S04]  /*7b40*/  @P6 IMAD.WIDE.U32 R22, R21.reuse, c[0x0][0x198], R96.reuse ;  /* 0x0000660015166a25 */ /* 0x144fe800078e0060 */
[----:B------:R-:W-:Y:S05]  /*7b50*/  @P6 IMAD R21, R21, c[0x0][0x19c], RZ ;  /* 0x0000670015156a24 */ /* 0x000fea00078e02ff */
[----:B------:R-:W-:Y:S05]  /*7b60*/  @P6 IADD3 R23, R23, R21, RZ ;  /* 0x0000001517176210 */ /* 0x000fea0007ffe0ff */
[----:B---3--:R1:W-:Y:S04]  /*7b70*/  @P6 STG.E.128 [R22.64], R16 ;  /* 0x0000001016006986 */ /* 0x0083e8000c101d06 */
[----:B------:R2:W3:Y:S02]  /*7b80*/  @P1 LDG.E.128 R4, [R2.64] ;  /* 0x0000000602041981 */ /* 0x0004e4000c1e1d00 */
[----:B--2---:R-:W-:Y:S05]  /*7b90*/  @P1 MOV R3, 0x1c0 ;  /* 0x000001c000031802 */ /* 0x004fea0000000f00 */
[C---:B------:R-:W-:Y:S04]  /*7ba0*/  @P1 IMAD.WIDE.U32 R20, R3.reuse, c[0x0][0x198], R96 ;  /* 0x0000660003141a25 */ /* 0x040fe800078e0060 */
[----:B------:R-:W-:Y:S05]  /*7bb0*/  @P1 IMAD R0, R3, c[0x0][0x19c], RZ ;  /* 0x0000670003001a24 */ /* 0x000fea00078e02ff */
[----:B------:R-:W-:Y:S05]  /*7bc0*/  @P1 IADD3 R21, R21, R0, RZ ;  /* 0x0000000015151210 */ /* 0x000fea0007ffe0ff */
[----:B---3--:R1:W-:Y:S02]  /*7bd0*/  @P1 STG.E.128 [R20.64], R4 ;  /* 0x0000000414001986 */ /* 0x0083e4000c101d06 */
.L_x_1767:
[----:B------:R-:W-:Y:S01]  /*7be0*/  IMAD.MOV.U32 R0, RZ, RZ, c[0x0][0x288] ;  /* 0x0000a200ff007624 */ /* 0x000fe200078e00ff */
[----:B------:R-:W-:Y:S01]  /*7bf0*/  LOP3.LUT P1, RZ, R236, 0x4, RZ, 0xc0, !PT ;  /* 0x00000004ecff7812 */ /* 0x000fe2000782c0ff */
[----:B-1----:R-:W-:Y:S02]  /*7c00*/  IMAD.MOV.U32 R125, RZ, RZ, R121 ;  /* 0x000000ffff7d7224 */ /* 0x002fe400078e0079 */
        /* <DEDUP_REMOVED lines=52> */
[----:B------:R-:W2:Y:S04]  /*7f50*/  LDG.E R5, [R22.64] ;  /* 0x0000000616057981 */ /* 0x000ea8000c1e1900 */
[----:B------:R-:W-:Y:S01]  /*7f60*/  IMAD R0, R3, c[0x0][0x2d0], R0 ;  /* 0x0000b40003007a24 */ /* 0x000fe200078e0200 */
[----:B------:R-:W2:Y:S03]  /*7f70*/  LDG.E R6, [R18.64] ;  /* 0x0000000612067981 */ /* 0x000ea6000c1e1900 */
[----:B------:R-:W-:Y:S01]  /*7f80*/  IMAD.WIDE.U32 R20, R0, c[0x0][0x1a0], RZ ;  /* 0x0000680000147a25 */ /* 0x000fe200078e00ff */
[----:B------:R-:W-:Y:S03]  /*7f90*/  SHF.R.S32.HI R7, RZ, 0x1f, R0 ;  /* 0x0000001fff077819 */ /* 0x000fe60000011400 */
[----:B--2---:R-:W-:Y:S02]  /*7fa0*/  IMAD.IADD R16, R5, 0x1, -R6 ;  /* 0x0000000105107824 */ /* 0x004fe400078e0a06 */
        /* <DEDUP_REMOVED lines=14> */
[----:B------:R-:W-:Y:S01]  /*8090*/  LEA R96, P0, R18, R96, 0x1 ;  /* 0x0000006012607211 */ /* 0x000fe200078008ff */
[----:B------:R-:W-:Y:S03]  /*80a0*/  IMAD R7, R0, c[0x0][0x19c], R7 ;  /* 0x0000670000077a24 */ /* 0x000fe600078e0207 */
[----:B------:R-:W-:Y:S01]  /*80b0*/  IADD3 R6, R21, R5, RZ ;  /* 0x0000000515067210 */ /* 0x000fe20007ffe0ff */
[----:B------:R-:W-:Y:S03]  /*80c0*/  IMAD.IADD R8, R19, 0x1, R7 ;  /* 0x0000000113087824 */ /* 0x000fe600078e0207 */
[----:B------:R-:W-:Y:S02]  /*80d0*/  LEA.HI.X R99, R20, R99, R6, 0x1, P1 ;  /* 0x0000006314637211 */ /* 0x000fe400008f0c06 */
[----:B------:R-:W-:Y:S01]  /*80e0*/  LEA.HI.X R97, R18, R97, R8, 0x1, P0 ;  /* 0x0000006112617211 */ /* 0x000fe200000f0c08 */
[----:B------:R-:W-:-:S05]  /*80f0*/  BRA `(.L_x_1801) ;  /* 0x0000008000007947 */ /* 0x000fca0003800000 */
.L_x_1800:
[----:B------:R-:W-:Y:S02]  /*8100*/  IMAD.MOV.U32 R2, RZ, RZ, c[0x0][0x1a0] ;  /* 0x00006800ff027624 */ /* 0x000fe400078e00ff */
[----:B------:R-:W-:Y:S02]  /*8110*/  IMAD.MOV.U32 R0, RZ, RZ, c[0x0][0x198] ;  /* 0x00006600ff007624 */ /* 0x000fe400078e00ff */
[----:B------:R-:W-:Y:S02]  /*8120*/  IMAD.U32 R3, R2, -0x100, RZ ;  /* 0xffffff0002037824 */ /* 0x000fe400078e00ff */
[----:B------:R-:W-:Y:S03]  /*8130*/  IMAD.U32 R5, R0, -0x100, RZ ;  /* 0xffffff0000057824 */ /* 0x000fe600078e00ff */
[----:B------:R-:W-:Y:S02]  /*8140*/  LEA R98, P1, R3, R98, 0x1 ;  /* 0x0000006203627211 */ /* 0x000fe400078208ff */
[----:B------:R-:W-:Y:S02]  /*8150*/  LEA R96, P0, R5, R96, 0x1 ;  /* 0x0000006005607211 */ /* 0x000fe400078008ff */
[----:B------:R-:W-:Y:S02]  /*8160*/  LEA.HI.X.SX32 R99, R3, R99, 0x1, P1 ;  /* 0x0000006303637211 */ /* 0x000fe400008f0eff */
[----:B------:R-:W-:Y:S02]  /*8170*/  LEA.HI.X.SX32 R97, R5, R97, 0x1, P0 ;  /* 0x0000006105617211 */ /* 0x000fe400000f0eff */
.L_x_1801:
[----:B------:R-:W-:Y:S04]  /*8180*/  IADD3 R11, R11, -0x1, RZ ;  /* 0xffffffff0b0b7810 */ /* 0x000fe80007ffe0ff */
[----:B------:R-:W-:Y:S11]  /*8190*/  ISETP.GT.AND P0, PT, R11, R94, PT ;  /* 0x0000005e0b00720c */ /* 0x000ff60003f04270 */
[----:B------:R-:W-:Y:S02]  /*81a0*/  @!UPT UIADD3 URZ, URZ, URZ, URZ ;  /* 0x0000003f3f3ff290 */ /* 0x000fe4000fffe03f */
[----:B------:R-:W-:-:S05]  /*81b0*/  @P0 BRA `(.L_x_1802) ;  /* 0xffffa22000000947 */ /* 0x000fca000383ffff */
.L_x_1748:
        /* <DEDUP_REMOVED lines=45> */
[----:B------:R-:W2:Y:S04]  /*8490*/  LDG.E.64 R2, [R18.64] ;  /* 0x0000000612027981 */ /* 0x000ea8000c1e1b00 */
[----:B------:R-:W3:Y:S01]  /*84a0*/  LDG.E.64 R4, [R4.64] ;  /* 0x0000000604047981 */ /* 0x000ee2000c1e1b00 */
        /* <DEDUP_REMOVED lines=8> */
[----:B--2---:R-:W-:Y:S02]  /*8530*/  LOP3.LUT R8, R2, 0xffff0000, RZ, 0xc0, !PT ;  /* 0xffff000002087812 */ /* 0x004fe400078ec0ff */
[C---:B------:R-:W-:Y:S01]  /*8540*/  LOP3.LUT R18, R3.reuse, 0xffff0000, RZ, 0xc0, !PT ;  /* 0xffff000003127812 */ /* 0x040fe200078ec0ff */
[----:B------:R-:W-:Y:S01]  /*8550*/  IMAD.U32 R3, R3, 0x10000, RZ ;  /* 0x0001000003037824 */ /* 0x000fe200078e00ff */
[----:B---3--:R-:W-:Y:S01]  /*8560*/  LOP3.LUT R21, R4, 0xffff0000, RZ, 0xc0, !PT ;  /* 0xffff000004157812 */ /* 0x008fe200078ec0ff */
[-C--:B------:R-:W-:Y:S01]  /*8570*/  FMUL.FTZ R10, R6, R8.reuse ;  /* 0x00000008060a7220 */ /* 0x080fe20000410000 */
[----:B------:R-:W-:Y:S01]  /*8580*/  SHF.L.U32 R2, R2, 0x10, RZ ;  /* 0x0000001002027819 */ /* 0x000fe200000006ff */
[----:B------:R-:W-:Y:S01]  /*8590*/  FMUL.FTZ R22, R7, R8 ;  /* 0x0000000807167220 */ /* 0x000fe20000410000 */
[----:B------:R-:W-:Y:S01]  /*85a0*/  LOP3.LUT R19, R5, 0xffff0000, RZ, 0xc0, !PT ;  /* 0xffff000005137812 */ /* 0x000fe200078ec0ff */
[-C--:B------:R-:W-:Y:S01]  /*85b0*/  FFMA.FTZ R10, R7, R21.reuse, -R10 ;  /* 0x00000015070a7223 */ /* 0x080fe2000001080a */
[----:B------:R-:W-:Y:S01]  /*85c0*/  SHF.L.U32 R4, R4, 0x10, RZ ;  /* 0x0000001004047819 */ /* 0x000fe200000006ff */
[----:B------:R-:W-:-:S02]  /*85d0*/  FFMA.FTZ R21, R6, R21, R22 ;  /* 0x0000001506157223 */ /* 0x000fc40000010016 */
[----:B------:R-:W-:Y:S02]  /*85e0*/  IMAD.U32 R7, R5, 0x10000, RZ ;  /* 0x0001000005077824 */ /* 0x000fe400078e00ff */
[----:B------:R-:W-:Y:S02]  /*85f0*/  FMUL.FTZ R8, R11, R18 ;  /* 0x000000120b087220 */ /* 0x000fe40000410000 */
[-C--:B------:R-:W-:Y:S02]  /*8600*/  FMUL.FTZ R5, R17, R2.reuse ;  /* 0x0000000211057220 */ /* 0x080fe40000410000 */
[----:B------:R-:W-:Y:S02]  /*8610*/  FMUL.FTZ R6, R9, R2 ;  /* 0x0000000209067220 */ /* 0x000fe40000410000 */
[----:B------:R-:W-:Y:S02]  /*8620*/  FMUL.FTZ R18, R12, R18 ;  /* 0x000000120c127220 */ /* 0x000fe40000410000 */
[----:B------:R-:W-:-:S02]  /*8630*/  FMUL.FTZ R2, R20, R3 ;  /* 0x0000000314027220 */ /* 0x000fc40000410000 */
[----:B------:R-:W-:Y:S02]  /*8640*/  FMUL.FTZ R3, R16, R3 ;  /* 0x0000000310037220 */ /* 0x000fe40000410000 */
[-C--:B------:R-:W-:Y:S02]  /*8650*/  FFMA.FTZ R8, R12, R19.reuse, -R8 ;  /* 0x000000130c087223 */ /* 0x080fe40000010808 */
[----:B------:R-:W-:Y:S02]  /*8660*/  FFMA.FTZ R11, R11, R19, R18 ;  /* 0x000000130b0b7223 */ /* 0x000fe40000010012 */
[----:B------:R-:W-:Y:S01]  /*8670*/  FFMA.FTZ R5, R9, R4, -R5 ;  /* 0x0000000409057223 */ /* 0x000fe20000010805 */
[----:B------:R-:W-:Y:S01]  /*8680*/  F2FP.BF16.PACK_AB R9, R21, R10 ;  /* 0x0000000a1509723e */ /* 0x000fe200000010ff */
[----:B------:R-:W-:Y:S01]  /*8690*/  FFMA.FTZ R6, R17, R4, R6 ;  /* 0x0000000411067223 */ /* 0x000fe20000010006 */
[----:B------:R-:W-:Y:S01]  /*86a0*/  F2FP.BF16.PACK_AB R11, R11, R8 ;  /* 0x000000080b0b723e */ /* 0x000fe200000010ff */
[----:B------:R-:W-:-:S02]  /*86b0*/  FFMA.FTZ R2, R16, R7, -R2 ;  /* 0x0000000710027223 */ /* 0x000fc40000010802 */
[----:B------:R-:W-:Y:S01]  /*86c0*/  FFMA.FTZ R3, R20, R7, R3 ;  /* 0x0000000714037223 */ /* 0x000fe20000010003 */
[----:B------:R-:W-:-:S04]  /*86d0*/  F2FP.BF16.PACK_AB R8, R6, R5 ;  /* 0x000000050608723e */ /* 0x000fc800000010ff */
[----:B------:R-:W-:Y:S02]  /*86e0*/  F2FP.BF16.PACK_AB R10, R3, R2 ;  /* 0x00000002030a723e */ /* 0x000fe400000010ff */
.L_x_1809:
[----:B------:R-:W-:Y:S05]  /*86f0*/  BSYNC B0 ;  /* 0x0000000000007941 */ /* 0x000fea0003800000 */
.L_x_1808:
[----:B-----5:R1:W-:Y:S02]  /*8700*/  STS.128 [R237], R8 ;  /* 0x00000008ed007388 */ /* 0x0203e40000000c00 */
.L_x_1807:
[----:B------:R-:W-:Y:S05]  /*8710*/  BSYNC B1 ;  /* 0x0000000000017941 */ /* 0x000fea0003800000 */
.L_x_1806:
[----:B------:R-:W-:-:S04]  /*8720*/  IADD3 R20, R140, 0x20, RZ ;  /* 0x000000208c147810 */ /* 0x000fc80007ffe0ff */
[----:B------:R-:W-:-:S04]  /*8730*/  ISETP.GE.AND P0, PT, R20, R13, PT ;  /* 0x0000000d1400720c */ /* 0x000fc80003f06270 */
[----:B------:R-:W-:-:S13]  /*8740*/  ISETP.LT.OR P0, PT, R57, -0x83, P0 ;  /* 0xffffff7d3900780c */ /* 0x000fda0000701670 */
[----:B------:R-:W-:Y:S05]  /*8750*/  @P0 BRA `(.L_x_1810) ;  /* 0x0000100000000947 */ /* 0x000fea0003800000 */
[----:B-1----:R1:W5:Y:S01]  /*8760*/  LDG.E.128 R8, [R24.64] ;  /* 0x0000000618087981 */ /* 0x002362000c1e1d00 */
        /* <DEDUP_REMOVED lines=11> */
[----:B------:R-:W2:Y:S04]  /*8820*/  LDG.E.64 R2, [R14.64] ;  /* 0x000000060e027981 */ /* 0x000ea8000c1e1b00 */
[----:B------:R-:W3:Y:S01]  /*8830*/  LDG.E.64 R4, [R4.64] ;  /* 0x0000000604047981 */ /* 0x000ee2000c1e1b00 */
[C---:B-----5:R-:W-:Y:S01]  /*8840*/  IMAD.U32 R6, R9.reuse, 0x10000, RZ ;  /* 0x0001000009067824 */ /* 0x060fe200078e00ff */
[----:B------:R-:W-:Y:S01]  /*8850*/  LOP3.LUT R0, R9, 0xffff0000, RZ, 0xc0, !PT ;  /* 0xffff000009007812 */ /* 0x000fe200078ec0ff */
[----:B------:R-:W-:Y:S01]  /*8860*/  IMAD.U32 R12, R11, 0x10000, RZ ;  /* 0x000100000b0c7824 */ /* 0x000fe200078e00ff */
[C---:B------:R-:W-:Y:S02]  /*8870*/  SHF.L.U32 R7, R8.reuse, 0x10, RZ ;  /* 0x0000001008077819 */ /* 0x040fe400000006ff */
[----:B------:R-:W-:-:S02]  /*8880*/  LOP3.LUT R13, R8, 0xffff0000, RZ, 0xc0, !PT ;  /* 0xffff0000080d7812 */ /* 0x000fc400078ec0ff */
[----:B------:R-:W-:Y:S02]  /*8890*/  LOP3.LUT R8, R11, 0xffff0000, RZ, 0xc0, !PT ;  /* 0xffff00000b087812 */ /* 0x000fe400078ec0ff */
[C---:B------:R-:W-:Y:S02]  /*88a0*/  SHF.L.U32 R11, R10.reuse, 0x10, RZ ;  /* 0x000000100a0b7819 */ /* 0x040fe400000006ff */
[----:B------:R-:W-:Y:S02]  /*88b0*/  LOP3.LUT R10, R10, 0xffff0000, RZ, 0xc0, !PT ;  /* 0xffff00000a0a7812 */ /* 0x000fe400078ec0ff */
        /* <DEDUP_REMOVED lines=11> */
[----:B------:R-:W-:Y:S02]  /*8970*/  FMUL.FTZ R9, R8, R17 ;  /* 0x0000001108097220 */ /* 0x000fe40000410000 */
[-C--:B------:R-:W-:Y:S01]  /*8980*/  FMUL.FTZ R0, R13, R2.reuse ;  /* 0x000000020d007220 */ /* 0x080fe20000410000 */
[----:B------:R-:W-:Y:S01]  /*8990*/  F2FP.BF16.PACK_AB R14, R14, R15 ;  /* 0x0000000f0e0e723e */ /* 0x000fe200000010ff */
[----:B------:R-:W-:Y:S02]  /*89a0*/  FMUL.FTZ R6, R7, R2 ;  /* 0x0000000207067220 */ /* 0x000fe40000410000 */
[----:B------:R-:W-:Y:S02]  /*89b0*/  FMUL.FTZ R17, R12, R17 ;  /* 0x000000110c117220 */ /* 0x000fe40000410000 */
[----:B------:R-:W-:Y:S02]  /*89c0*/  FMUL.FTZ R2, R10, R3 ;  /* 0x000000030a027220 */ /* 0x000fe40000410000 */
[----:B------:R-:W-:-:S02]  /*89d0*/  IMAD.U32 R4, R4, 0x10000, RZ ;  /* 0x0001000004047824 */ /* 0x000fc400078e00ff */
[----:B------:R-:W-:Y:S02]  /*89e0*/  FMUL.FTZ R3, R11, R3 ;  /* 0x000000030b037220 */ /* 0x000fe40000410000 */
[-C--:B------:R-:W-:Y:S02]  /*89f0*/  FFMA.FTZ R9, R12, R19.reuse, -R9 ;  /* 0x000000130c097223 */ /* 0x080fe40000010809 */
[----:B------:R-:W-:Y:S02]  /*8a00*/  FFMA.FTZ R8, R8, R19, R17 ;  /* 0x0000001308087223 */ /* 0x000fe40000010011 */
[-C--:B------:R-:W-:Y:S02]  /*8a10*/  FFMA.FTZ R0, R7, R4.reuse, -R0 ;  /* 0x0000000407007223 */ /* 0x080fe40000010800 */
[----:B------:R-:W-:Y:S02]  /*8a20*/  FFMA.FTZ R13, R13, R4, R6 ;  /* 0x000000040d0d7223 */ /* 0x000fe40000010006 */
[----:B------:R-:W-:Y:S01]  /*8a30*/  FFMA.FTZ R2, R11, R5, -R2 ;  /* 0x000000050b027223 */ /* 0x000fe20000010802 */
[----:B------:R-:W-:Y:S01]  /*8a40*/  F2FP.BF16.PACK_AB R11, R8, R9 ;  /* 0x00000009080b723e */ /* 0x000fe200000010ff */
[----:B------:R-:W-:Y:S01]  /*8a50*/  FFMA.FTZ R3, R10, R5, R3 ;  /* 0x000000050a037223 */ /* 0x000fe20000010003 */
[----:B------:R-:W-:Y:S01]  /*8a60*/  F2FP.BF16.PACK_AB R8, R13, R0 ;  /* 0x000000000d08723e */ /* 0x000fe200000010ff */
[----:B------:R-:W-:-:S03]  /*8a70*/  IMAD.MOV.U32 R9, RZ, RZ, R14 ;  /* 0x000000ffff097224 */ /* 0x000fc600078e000e */
[----:B------:R-:W-:Y:S02]  /*8a80*/  F2FP.BF16.PACK_AB R10, R3, R2 ;  /* 0x00000002030a723e */ /* 0x000fe400000010ff */
.L_x_1812:
[----:B------:R-:W-:Y:S05]  /*8a90*/  BSYNC B0 ;  /* 0x0000000000007941 */ /* 0x000fea0003800000 */
.L_x_1811:
[----:B-----5:R2:W-:Y:S01]  /*8aa0*/  STS.128 [R237+0x800], R8 ;  /* 0x00080008ed007388 */ /* 0x0205e20000000c00 */
[----:B------:R-:W-:Y:S05]  /*8ab0*/  BRA `(.L_x_1810) ;  /* 0x00000ca000007947 */ /* 0x000fea0003800000 */
.L_x_1805:
[----:B------:R-:W-:Y:S01]  /*8ac0*/  ISETP.GE.AND P0, PT, R140, R13, PT ;  /* 0x0000000d8c00720c */ /* 0x000fe20003f06270 */
[----:B------:R-:W-:Y:S03]  /*8ad0*/  BSSY B1, `(.L_x_1813) ;  /* 0x000005b000017945 */ /* 0x000fe60003800000 */
[----:B------:R-:W-:-:S13]  /*8ae0*/  ISETP.LT.OR P0, PT, R57, -0x3, P0 ;  /* 0xfffffffd3900780c */ /* 0x000fda0000701670 */
        /* <DEDUP_REMOVED lines=14> */
[----:B-1----:R-:W-:Y:S02]  /*8bd0*/  LEA.HI.X.SX32 R9, R4, R73, 0x1, P1 ;  /* 0x0000004904097211 */ /* 0x002fe400008f0eff */
[C---:B------:R-:W-:Y:S01]  /*8be0*/  LEA R8, P1, R2.reuse, c[0x0][0x2b0], 0x1 ;  /* 0x0000ac0002087a11 */ /* 0x040fe200078208ff */
[----:B------:R-:W-:Y:S02]  /*8bf0*/  IMAD.MOV.U32 R12, RZ, RZ, RZ ;  /* 0x000000ffff0c7224 */ /* 0x000fe400078e00ff */
[----:B------:R-:W2:Y:S01]  /*8c00*/  LDG.E.128 R4, [R6.64] ;  /* 0x0000000606047981 */ /* 0x000ea2000c1e1d00 */
[----:B------:R-:W-:Y:S02]  /*8c10*/  LEA.HI.X R9, R2, c[0x0][0x2b4], R9, 0x1, P1 ;  /* 0x0000ad0002097a11 */ /* 0x000fe400008f0c09 */
        /* <DEDUP_REMOVED lines=40> */
[C---:B----4-:R-:W-:Y:S01]  /*8ea0*/  LOP3.LUT R22, R17.reuse, 0xffff0000, RZ, 0xc0, !PT ;  /* 0xffff000011167812 */ /* 0x050fe200078ec0ff */
[----:B------:R-:W-:Y:S01]  /*8eb0*/  FMUL.FTZ R7, R4, R7 ;  /* 0x0000000704077220 */ /* 0x000fe20000410000 */
[----:B------:R-:W-:Y:S01]  /*8ec0*/  SHF.L.U32 R4, R17, 0x10, RZ ;  /* 0x0000001011047819 */ /* 0x000fe200000006ff */
[----:B------:R-:W-:Y:S01]  /*8ed0*/  @!P0 FADD.FTZ R11, -R11, -RZ ;  /* 0x800000ff0b0b8221 */ /* 0x000fe20000010100 */
[----:B------:R-:W-:Y:S01]  /*8ee0*/  SHF.L.U32 R10, R19, 0x10, RZ ;  /* 0x00000010130a7819 */ /* 0x000fe200000006ff */
[----:B------:R-:W-:Y:S02]  /*8ef0*/  FMUL.FTZ R6, R6, R9 ;  /* 0x0000000906067220 */ /* 0x000fe40000410000 */
[----:B------:R-:W-:Y:S01]  /*8f00*/  FMUL.FTZ R8, R5, R8 ;  /* 0x0000000805087220 */ /* 0x000fe20000410000 */
[C---:B------:R-:W-:Y:S01]  /*8f10*/  LOP3.LUT R5, R16.reuse, 0xffff0000, RZ, 0xc0, !PT ;  /* 0xffff000010057812 */ /* 0x040fe200078ec0ff */
[----:B------:R-:W-:Y:S01]  /*8f20*/  IMAD.U32 R9, R16, 0x10000, RZ ;  /* 0x0001000010097824 */ /* 0x000fe200078e00ff */
[C---:B------:R-:W-:Y:S01]  /*8f30*/  LOP3.LUT R16, R18.reuse, 0xffff0000, RZ, 0xc0, !PT ;  /* 0xffff000012107812 */ /* 0x040fe200078ec0ff */
        /* <DEDUP_REMOVED lines=9> */
[----:B------:R-:W-:Y:S02]  /*8fd0*/  FFMA.FTZ R31, R2, R22, R31 ;  /* 0x00000016021f7223 */ /* 0x000fe4000001001f */
[----:B------:R-:W-:Y:S02]  /*8fe0*/  FFMA.FTZ R17, R27, R17, R30 ;  /* 0x000000111b117223 */ /* 0x000fe4000001001e */
[----:B------:R-:W-:Y:S02]  /*8ff0*/  FFMA.FTZ R8, R29, R10, R8 ;  /* 0x0000000a1d087223 */ /* 0x000fe40000010008 */
[----:B------:R-:W-:Y:S01]  /*9000*/  FFMA.FTZ R11, R20, R18, R11 ;  /* 0x00000012140b7223 */ /* 0x000fe2000001000b */
[----:B------:R-:W-:Y:S01]  /*9010*/  F2FP.BF16.PACK_AB R20, R12, R9 ;  /* 0x000000090c14723e */ /* 0x000fe200000010ff */
[----:B------:R-:W-:Y:S01]  /*9020*/  FFMA.FTZ R6, R21, R16, R6 ;  /* 0x0000001015067223 */ /* 0x000fe20000010006 */
[----:B------:R-:W-:Y:S02]  /*9030*/  F2FP.BF16.PACK_AB R21, R31, R4 ;  /* 0x000000041f15723e */ /* 0x000fe400000010ff */
[----:B------:R-:W-:-:S02]  /*9040*/  F2FP.BF16.PACK_AB R23, R11, R8 ;  /* 0x000000080b17723e */ /* 0x000fc400000010ff */
[----:B------:R-:W-:Y:S02]  /*9050*/  F2FP.BF16.PACK_AB R22, R6, R17 ;  /* 0x000000110616723e */ /* 0x000fe400000010ff */
.L_x_1816:
[----:B------:R-:W-:Y:S05]  /*9060*/  BSYNC B0 ;  /* 0x0000000000007941 */ /* 0x000fea0003800000 */
.L_x_1815:
[----:B-----5:R2:W-:Y:S02]  /*9070*/  STS.128 [R237], R20 ;  /* 0x00000014ed007388 */ /* 0x0205e40000000c00 */
.L_x_1814:
[----:B------:R-:W-:Y:S05]  /*9080*/  BSYNC B1 ;  /* 0x0000000000017941 */ /* 0x000fea0003800000 */
.L_x_1813:
[----:B--2---:R-:W-:-:S04]  /*9090*/  IADD3 R20, R140, 0x20, RZ ;  /* 0x000000208c147810 */ /* 0x004fc80007ffe0ff */
[----:B------:R-:W-:-:S04]  /*90a0*/  ISETP.GE.AND P0, PT, R20, R13, PT ;  /* 0x0000000d1400720c */ /* 0x000fc80003f06270 */
[----:B------:R-:W-:-:S13]  /*90b0*/  ISETP.LT.OR P0, PT, R57, -0x83, P0 ;  /* 0xffffff7d3900780c */ /* 0x000fda0000701670 */
[----:B------:R-:W-:Y:S05]  /*90c0*/  @P0 BRA `(.L_x_1810) ;  /* 0x0000069000000947 */ /* 0x000fea0003800000 */
[----:B------:R2:W5:Y:S01]  /*90d0*/  LDG.E.128 R4, [R24.64] ;  /* 0x0000000618047981 */ /* 0x000562000c1e1d00 */
[----:B------:R-:W-:Y:S01]  /*90e0*/  ISETP.GE.AND P0, PT, R14, c[0x0][0x230], PT ;  /* 0x00008c000e007a0c */ /* 0x000fe20003f06270 */
[----:B------:R-:W-:-:S12]  /*90f0*/  BSSY B0, `(.L_x_1817) ;  /* 0x0000055000007945 */ /* 0x000fd80003800000 */
[----:B------:R-:W-:Y:S05]  /*9100*/  @P0 BRA `(.L_x_1818) ;  /* 0x0000053000000947 */ /* 0x000fea0003800000 */
[----:B------:R-:W-:Y:S01]  /*9110*/  ISETP.GE.AND P0, PT, R14, R75, PT ;  /* 0x0000004b0e00720c */ /* 0x000fe20003f06270 */
[----:B-1----:R-:W-:Y:S01]  /*9120*/  IMAD.MOV.U32 R8, RZ, RZ, RZ ;  /* 0x000000ffff087224 */ /* 0x002fe200078e00ff */
        /* <DEDUP_REMOVED lines=8> */
[----:B------:R-:W-:-:S03]  /*91b0*/  IMAD.WIDE R10, R75, 0x2, R24 ;  /* 0x000000024b0a7825 */ /* 0x000fc600078e0218 */
[----:B------:R-:W-:Y:S02]  /*91c0*/  LEA.HI.X.SX32 R13, R8, R0, 0x1, P1 ;  /* 0x00000000080d7211 */ /* 0x000fe400008f0eff */
[C---:B------:R-:W-:Y:S01]  /*91d0*/  LEA R12, P1, R2.reuse, c[0x0][0x2b0], 0x1 ;  /* 0x0000ac00020c7a11 */ /* 0x040fe200078208ff */
[----:B------:R-:W3:Y:S03]  /*91e0*/  LDG.E.128 R8, [R10.64] ;  /* 0x000000060a087981 */ /* 0x000ee6000c1e1d00 */
[----:B------:R-:W-:Y:S02]  /*91f0*/  LEA.HI.X R13, R2, c[0x0][0x2b4], R13, 0x1, P1 ;  /* 0x0000ad00020d7a11 */ /* 0x000fe400008f0c0d */
[----:B------:R-:W-:Y:S01]  /*9200*/  MOV R2, RZ ;  /* 0x000000ff00027202 */ /* 0x000fe20000000f00 */
[----:B------:R-:W-:-:S03]  /*9210*/  @P0 IMAD.MOV R2, RZ, RZ, -R78 ;  /* 0x000000ffff020224 */ /* 0x000fc600078e0a4e */
[----:B------:R-:W4:Y:S02]  /*9220*/  LDG.E.128 R12, [R12.64] ;  /* 0x000000060c0c7981 */ /* 0x000f24000c1e1d00 */
[----:B------:R-:W-:-:S04]  /*9230*/  IADD3 R3, P1, R2, R3, RZ ;  /* 0x0000000302037210 */ /* 0x000fc80007f3e0ff */
[----:B------:R-:W-:Y:S02]  /*9240*/  LEA.HI.X.SX32 R0, R2, R0, 0x1, P1 ;  /* 0x0000000002007211 */ /* 0x000fe400008f0eff */
[----:B------:R-:W-:-:S04]  /*9250*/  LEA R16, P1, R3, c[0x0][0x2a8], 0x1 ;  /* 0x0000aa0003107a11 */ /* 0x000fc800078208ff */
[----:B------:R-:W-:-:S06]  /*9260*/  LEA.HI.X R17, R3, c[0x0][0x2ac], R0, 0x1, P1 ;  /* 0x0000ab0003117a11 */ /* 0x000fcc00008f0c00 */
[----:B--2---:R-:W2:Y:S01]  /*9270*/  LDG.E.128 R16, [R16.64] ;  /* 0x0000000610107981 */ /* 0x004ea2000c1e1d00 */
[C---:B-----5:R-:W-:Y:S01]  /*9280*/  LOP3.LUT R0, R5.reuse, 0xffff0000, RZ, 0xc0, !PT ;  /* 0xffff000005007812 */ /* 0x060fe200078ec0ff */
[----:B------:R-:W-:Y:S01]  /*9290*/  IMAD.U32 R3, R4, 0x10000, RZ ;  /* 0x0001000004037824 */ /* 0x000fe200078e00ff */
[----:B------:R-:W-:Y:S01]  /*92a0*/  SHF.L.U32 R22, R5, 0x10, RZ ;  /* 0x0000001005167819 */ /* 0x000fe200000006ff */
[----:B------:R-:W-:Y:S01]  /*92b0*/  IMAD.U32 R21, R6, 0x10000, RZ ;  /* 0x0001000006157824 */ /* 0x000fe200078e00ff */
[----:B------:R-:W-:Y:S01]  /*92c0*/  LOP3.LUT R2, R4, 0xffff0000, RZ, 0xc0, !PT ;  /* 0xffff000004027812 */ /* 0x000fe200078ec0ff */
[C---:B------:R-:W-:Y:S01]  /*92d0*/  IMAD.U32 R24, R7.reuse, 0x10000, RZ ;  /* 0x0001000007187824 */ /* 0x040fe200078e00ff */
        /* <DEDUP_REMOVED lines=9> */
[C---:B----4-:R-:W-:Y:S01]  /*9370*/  IMAD.U32 R28, R12.reuse, 0x10000, RZ ;  /* 0x000100000c1c7824 */ /* 0x050fe200078e00ff */
        /* <DEDUP_REMOVED lines=18> */
[----:B--2---:R-:W-:Y:S01]  /*94a0*/  LOP3.LUT R8, R16, 0xffff0000, RZ, 0xc0, !PT ;  /* 0xffff000010087812 */ /* 0x004fe200078ec0ff */
        /* <DEDUP_REMOVED lines=25> */
.L_x_1818:
[----:B------:R-:W-:Y:S05]  /*9640*/  BSYNC B0 ;  /* 0x0000000000007941 */ /* 0x000fea0003800000 */
.L_x_1817:
[----:B-----5:R3:W-:Y:S01]  /*9650*/  STS.128 [R237+0x800], R4 ;  /* 0x00080004ed007388 */ /* 0x0207e20000000c00 */
[----:B------:R-:W-:Y:S05]  /*9660*/  BRA `(.L_x_1810) ;  /* 0x000000f000007947 */ /* 0x000fea0003800000 */
.L_x_1804:
[----:B------:R-:W-:Y:S01]  /*9670*/  IMAD.IADD R3, R234, 0x1, -R59 ;  /* 0x00000001ea037824 */ /* 0x000fe200078e0a3b */
[----:B------:R-:W-:-:S04]  /*9680*/  IADD3 R20, R140, 0x20, RZ ;  /* 0x000000208c147810 */ /* 0x000fc80007ffe0ff */
[-C--:B------:R-:W-:Y:S02]  /*9690*/  ISETP.GE.AND P0, PT, R20, R3.reuse, PT ;  /* 0x000000031400720c */ /* 0x080fe40003f06270 */
[----:B------:R-:W-:-:S11]  /*96a0*/  ISETP.GE.AND P1, PT, R140, R3, PT ;  /* 0x000000038c00720c */ /* 0x000fd60003f26270 */
[C---:B------:R-:W-:Y:S02]  /*96b0*/  @!P0 IADD3 R3, P2, R142.reuse, UR4, RZ ;  /* 0x000000048e038c10 */ /* 0x040fe4000ff5e0ff */
[C---:B------:R-:W-:Y:S02]  /*96c0*/  @!P1 LEA R4, P3, R142.reuse, c[0x0][0x160], 0x1 ;  /* 0x000058008e049a11 */ /* 0x040fe400078608ff */
[----:B------:R-:W-:Y:S02]  /*96d0*/  @!P0 IADD3.X R0, R71, UR5, RZ, P2, !PT ;  /* 0x0000000547008c10 */ /* 0x000fe400097fe4ff */
[C---:B------:R-:W-:Y:S02]  /*96e0*/  @!P0 LEA R2, P2, R3.reuse, c[0x0][0x160], 0x1 ;  /* 0x0000580003028a11 */ /* 0x040fe400078408ff */
[----:B------:R-:W-:Y:S02]  /*96f0*/  @!P1 LEA.HI.X R5, R142, c[0x0][0x164], R71, 0x1, P3 ;  /* 0x000059008e059a11 */ /* 0x000fe400018f0c47 */
[----:B------:R-:W-:-:S03]  /*9700*/  @!P0 LEA.HI.X R3, R3, c[0x0][0x164], R0, 0x1, P2 ;  /* 0x0000590003038a11 */ /* 0x000fc600010f0c00 */
[----:B------:R-:W-:Y:S01]  /*9710*/  @!PT LDS RZ, [RZ] ;  /* 0x00000000fffff984 */ /* 0x000fe20000000800 */
[----:B------:R-:W-:Y:S01]  /*9720*/  @!PT LDS RZ, [RZ] ;  /* 0x00000000fffff984 */ /* 0x000fe20000000800 */
[----:B------:R-:W-:Y:S01]  /*9730*/  @!PT LDS RZ, [RZ] ;  /* 0x00000000fffff984 */ /* 0x000fe20000000800 */
[----:B------:R1:W-:Y:S04]  /*9740*/  @!P1 LDGSTS.E.BYPASS.LTC128B.128 [R237], [R4.64] ;  /* 0x0000000004ed9fae */ /* 0x0003e8000b901d46 */
[----:B------:R1:W-:Y:S02]  /*9750*/  @!P0 LDGSTS.E.BYPASS.LTC128B.128 [R237+0x800], [R2.64] ;  /* 0x0080000002ed8fae */ /* 0x0003e4000b901d46 */
.L_x_1810:
[----:B------:R-:W-:Y:S05]  /*9760*/  BSYNC B2 ;  /* 0x0000000000027941 */ /* 0x000fea0003800000 */
.L_x_1803:
[----:B------:R-:W-:Y:S01]  /*9770*/  IADD3 R240, R56, -0x1, RZ ;  /* 0xffffffff38f07810 */ /* 0x000fe20007ffe0ff */
[----:B------:R-:W-:Y:S01]  /*9780*/  IMAD.SHL.U32 R69, R69, 0x8, RZ ;  /* 0x0000000845457824 */ /* 0x000fe200078e00ff */
[----:B---3--:R-:W-:Y:S01]  /*9790*/  IADD3 R6, R140, 0x40, RZ ;  /* 0x000000408c067810 */ /* 0x008fe20007ffe0ff */
[----:B------:R-:W-:Y:S01]  /*97a0*/  IMAD R168, R58, 0x10, R59 ;  /* 0x000000103aa87824 */ /* 0x000fe200078e023b */
[----:B-1----:R-:W-:Y:S01]  /*97b0*/  IADD3 R5, R140, 0x60, RZ ;  /* 0x000000608c057810 */ /* 0x002fe20007ffe0ff */
[----:B------:R-:W-:Y:S01]  /*97c0*/  IMAD.SHL.U32 R0, R240, 0x100, RZ ;  /* 0x00000100f0007824 */ /* 0x000fe200078e00ff */
[----:B------:R-:W-:-:S02]  /*97d0*/  IADD3 R4, R140, 0xa0, RZ ;  /* 0x000000a08c047810 */ /* 0x000fc40007ffe0ff */
[C---:B------:R-:W-:Y:S01]  /*97e0*/  IADD3 R3, R140.reuse, 0xc0, RZ ;  /* 0x000000c08c037810 */ /* 0x040fe20007ffe0ff */
[----:B------:R-:W-:Y:S01]  /*97f0*/  IMAD.IADD R7, R61, 0x1, -R0 ;  /* 0x000000013d077824 */ /* 0x000fe200078e0a00 */
[C---:B--2---:R-:W-:Y:S02]  /*9800*/  IADD3 R8, R140.reuse, 0x80, RZ ;  /* 0x000000808c087810 */ /* 0x044fe40007ffe0ff */
[C---:B------:R-:W-:Y:S02]  /*9810*/  IADD3 R2, R140.reuse, 0xe0, RZ ;  /* 0x000000e08c027810 */ /* 0x040fe40007ffe0ff */
[-C--:B------:R-:W-:Y:S02]  /*9820*/  ISETP.GE.AND P0, PT, R140, R7.reuse, PT ;  /* 0x000000078c00720c */ /* 0x080fe40003f06270 */
[-C--:B------:R-:W-:Y:S02]  /*9830*/  ISETP.GE.AND P4, PT, R20, R7.reuse, PT ;  /* 0x000000071400720c */ /* 0x080fe40003f86270 */
[----:B------:R-:W-:-:S02]  /*9840*/  ISETP.GE.AND P5, PT, R6, R7, PT ;  /* 0x000000070600720c */ /* 0x000fc40003fa6270 */
[-C--:B------:R-:W-:Y:S02]  /*9850*/  ISETP.GE.AND P3, PT, R5, R7.reuse, PT ;  /* 0x000000070500720c */ /* 0x080fe40003f66270 */
[-C--:B------:R-:W-:Y:S02]  /*9860*/  ISETP.GE.AND P2, PT, R4, R7.reuse, PT ;  /* 0x000000070400720c */ /* 0x080fe40003f46270 */
[----:B------:R-:W-:Y:S02]  /*9870*/  ISETP.GE.AND P1, PT, R3, R7, PT ;  /* 0x000000070300720c */ /* 0x000fe40003f26270 */
[----:B------:R-:W-:Y:S01]  /*9880*/  LOP3.LUT R48, R66, 0x7fffffe, RZ, 0xc0, !PT ;  /* 0x07fffffe42307812 */ /* 0x000fe200078ec0ff */
[----:B------:R-:W-:Y:S01]  /*9890*/  @!P0 IMAD.MOV.U32 R228, RZ, RZ, R230 ;  /* 0x000000ffffe48224 */ /* 0x000fe200078e00e6 */
[----:B------:R-:W-:-:S03]  /*98a0*/  LOP3.LUT R226, R70, 0xfffffff8, RZ, 0xc0, !PT ;  /* 0xfffffff846e27812 */ /* 0x000fc600078ec0ff */
[----:B------:R-:W-:Y:S01]  /*98b0*/  @!P5 IMAD.MOV.U32 R9, RZ, RZ, c[0x0][0x198] ;  /* 0x00006600ff09d624 */ /* 0x000fe200078e00ff */
[----:B------:R-:W-:Y:S01]  /*98c0*/  @!PT LDS RZ, [RZ] ;  /* 0x00000000fffff984 */ /* 0x000fe20000000800 */
[----:B------:R-:W-:Y:S01]  /*98d0*/  @!PT LDS RZ, [RZ] ;  /* 0x00000000fffff984 */ /* 0x000fe20000000800 */
[----:B------:R-:W-:Y:S01]  /*98e0*/  @!PT LDS RZ, [RZ] ;  /* 0x00000000fffff984 */ /* 0x000fe20000000800 */
[----:B------:R1:W-:Y:S01]  /*98f0*/  @!P0 LDGSTS.E.BYPASS.LTC128B.128 [R237+0x1000], [R228.64] ;  /* 0x01000000e4ed8fae */ /* 0x0003e2000b901d46 */
[CC--:B------:R-:W-:Y:S01]  /*9900*/  @!P4 LEA R12, P0, R63.reuse, R230.reuse, 0x1 ;  /* 0x000000e63f0cc211 */ /* 0x0c0fe200078008ff */
[----:B------:R-:W-:Y:S02]  /*9910*/  @!P5 IMAD.MOV.U32 R10, RZ, RZ, c[0x0][0x19c] ;  /* 0x00006700ff0ad624 */ /* 0x000fe400078e00ff */
[----:B------:R-:W-:Y:S01]  /*9920*/  @!P3 IMAD.MOV.U32 R24, RZ, RZ, c[0x0][0x198] ;  /* 0x00006600ff18b624 */ /* 0x000fe200078e00ff */
[----:B------:R-:W-:Y:S01]  /*9930*/  @!P4 LEA.HI.X R13, R63, R229, R60, 0x1, P0 ;  /* 0x000000e53f0dc211 */ /* 0x000fe200000f0c3c */
[----:B------:R-:W-:Y:S01]  /*9940*/  @!P2 IMAD.MOV.U32 R22, RZ, RZ, c[0x0][0x198] ;  /* 0x00006600ff16a624 */ /* 0x000fe200078e00ff */
[----:B------:R-:W-:Y:S01]  /*9950*/  ISETP.GE.AND P0, PT, R2, R7, PT ;  /* 0x000000070200720c */ /* 0x000fe20003f06270 */
[----:B------:R-:W-:Y:S02]  /*9960*/  @!P1 IMAD.MOV.U32 R18, RZ, RZ, c[0x0][0x198] ;  /* 0x00006600ff129624 */ /* 0x000fe400078e00ff */
[----:B------:R2:W-:Y:S01]  /*9970*/  @!P4 LDGSTS.E.BYPASS.LTC128B.128 [R237+0x1800], [R12.64] ;  /* 0x018000000cedcfae */ /* 0x0005e2000b901d46 */
[----:B------:R-:W-:Y:S01]  /*9980*/  @!P5 LEA R26, P4, R9, R230, 0x7 ;  /* 0x000000e6091ad211 */ /* 0x000fe200078838ff */
[----:B------:R-:W-:-:S02]  /*9990*/  @!P3 IMAD.MOV.U32 R14, RZ, RZ, c[0x0][0x19c] ;  /* 0x00006700ff0eb624 */ /* 0x000fc400078e00ff */
[----:B------:R-:W-:Y:S01]  /*99a0*/  @!P2 IMAD.MOV.U32 R11, RZ, RZ, c[0x0][0x19c] ;  /* 0x00006700ff0ba624 */ /* 0x000fe200078e00ff */
[----:B------:R-:W-:Y:S01]  /*99b0*/  @!P5 LEA.HI.X R27, R9, R229, R10, 0x7, P4 ;  /* 0x000000e5091bd211 */ /* 0x000fe200020f3c0a */
[----:B------:R-:W-:Y:S01]  /*99c0*/  @!P1 IMAD.MOV.U32 R10, RZ, RZ, c[0x0][0x19c] ;  /* 0x00006700ff0a9624 */ /* 0x000fe200078e00ff */
[----:B------:R-:W-:Y:S01]  /*99d0*/  ISETP.GE.AND P4, PT, R8, R7, PT ;  /* 0x000000070800720c */ /* 0x000fe20003f86270 */
[----:B------:R-:W-:Y:S02]  /*99e0*/  @!P3 IMAD R14, R14, 0xc0, RZ ;  /* 0x000000c00e0eb824 */ /* 0x000fe400078e02ff */
[----:B------:R-:W-:Y:S01]  /*99f0*/  @!P0 IMAD.MOV.U32 R16, RZ, RZ, c[0x0][0x198] ;  /* 0x00006600ff108624 */ /* 0x000fe200078e00ff */
[----:B------:R3:W-:Y:S01]  /*9a00*/  @!P5 LDGSTS.E.BYPASS.LTC128B.128 [R237+0x2000], [R26.64] ;  /* 0x020000001aeddfae */ /* 0x0007e2000b901d46 */
[----:B------:R-:W-:Y:S02]  /*9a10*/  @!P0 IMAD.MOV.U32 R9, RZ, RZ, c[0x0][0x19c] ;  /* 0x00006700ff098624 */ /* 0x000fe400078e00ff */
[----:B------:R-:W-:-:S02]  /*9a20*/  @!P2 IMAD R11, R11, 0x140, RZ ;  /* 0x000001400b0ba824 */ /* 0x000fc400078e02ff */
[----:B------:R-:W-:Y:S02]  /*9a30*/  @!P1 IMAD R10, R10, 0x180, RZ ;  /* 0x000001800a0a9824 */ /* 0x000fe400078e02ff */
[----:B-1----:R-:W-:Y:S02]  /*9a40*/  @!P3 IMAD.MOV.U32 R228, RZ, RZ, R230 ;  /* 0x000000ffffe4b224 */ /* 0x002fe400078e00e6 */
[----:B------:R-:W-:Y:S02]  /*9a50*/  @!P0 IMAD R9, R9, 0x1c0, RZ ;  /* 0x000001c009098824 */ /* 0x000fe400078e02ff */
[----:B------:R-:W-:-:S04]  /*9a60*/  @!P3 IMAD.WIDE.U32 R24, R24, 0xc0, R228 ;  /* 0x000000c01818b825 */ /* 0x000fc800078e00e4 */
[----:B------:R-:W-:Y:S02]  /*9a70*/  @!P2 IMAD.MOV.U32 R228, RZ, RZ, R230 ;  /* 0x000000ffffe4a224 */ /* 0x000fe400078e00e6 */
[----:B--2---:R-:W-:Y:S02]  /*9a80*/  @!P4 IMAD.MOV.U32 R13, RZ, RZ, c[0x0][0x198] ;  /* 0x00006600ff0dc624 */ /* 0x004fe400078e00ff */
[----:B------:R-:W-:-:S04]  /*9a90*/  @!P2 IMAD.WIDE.U32 R22, R22, 0x140, R228 ;  /* 0x000001401616a825 */ /* 0x000fc800078e00e4 */
[----:B------:R-:W-:Y:S02]  /*9aa0*/  @!P1 IMAD.MOV.U32 R228, RZ, RZ, R230 ;  /* 0x000000ffffe49224 */ /* 0x000fe400078e00e6 */
[----:B------:R-:W-:Y:S02]  /*9ab0*/  @!P4 IMAD.MOV.U32 R12, RZ, RZ, c[0x0][0x19c] ;  /* 0x00006700ff0cc624 */ /* 0x000fe400078e00ff */
[----:B------:R-:W-:Y:S01]  /*9ac0*/  @!P1 IMAD.WIDE.U32 R18, R18, 0x180, R228 ;  /* 0x0000018012129825 */ /* 0x000fe200078e00e4 */
[----:B---3--:R-:W-:-:S03]  /*9ad0*/  @!P4 LEA R26, P5, R13, R230, 0x8 ;  /* 0x000000e60d1ac211 */ /* 0x008fc600078a40ff */
[----:B------:R-:W-:Y:S01]  /*9ae0*/  @!P0 IMAD.MOV.U32 R228, RZ, RZ, R230 ;  /* 0x000000ffffe48224 */ /* 0x000fe200078e00e6 */
[----:B------:R-:W-:Y:S01]  /*9af0*/  @!P4 LEA.HI.X R27, R13, R229, R12, 0x8, P5 ;  /* 0x000000e50d1bc211 */ /* 0x000fe200028f440c */
[----:B------:R-:W-:Y:S01]  /*9b00*/  @!P3 IMAD.IADD R25, R25, 0x1, R14 ;  /* 0x000000011919b824 */ /* 0x000fe200078e020e */
[----:B------:R-:W-:Y:S01]  /*9b10*/  ISETP.GE.AND P5, PT, R6, R7, PT ;  /* 0x000000070600720c */ /* 0x000fe20003fa6270 */
[----:B------:R-:W-:-:S03]  /*9b20*/  @!P0 IMAD.WIDE.U32 R16, R16, 0x1c0, R228 ;  /* 0x000001c010108825 */ /* 0x000fc600078e00e4 */
[----:B------:R1:W-:Y:S01]  /*9b30*/  @!P3 LDGSTS.E.BYPASS.LTC128B.128 [R237+0x2800], [R24.64] ;  /* 0x0280000018edbfae */ /* 0x0003e2000b901d46 */
[----:B------:R-:W-:Y:S01]  /*9b40*/  @!P2 IMAD.IADD R23, R23, 0x1, R11 ;  /* 0x000000011717a824 */ /* 0x000fe200078e020b */
[-C--:B------:R-:W-:Y:S01]  /*9b50*/  ISETP.GE.AND P3, PT, R5, R7.reuse, PT ;  /* 0x000000070500720c */ /* 0x080fe20003f66270 */
[----:B------:R-:W-:Y:S01]  /*9b60*/  @!P1 IMAD.IADD R19, R19, 0x1, R10 ;  /* 0x0000000113139824 */ /* 0x000fe200078e020a */
[----:B------:R1:W-:Y:S01]  /*9b70*/  @!P4 LDGSTS.E.BYPASS.LTC128B.128 [R237+0x3000], [R26.64] ;  /* 0x030000001aedcfae */ /* 0x0003e2000b901d46 */
[----:B------:R-:W-:Y:S01]  /*9b80*/  @!P0 IMAD.IADD R17, R17, 0x1, R9 ;  /* 0x0000000111118824 */ /* 0x000fe200078e0209 */
[-C--:B------:R-:W-:Y:S01]  /*9b90*/  ISETP.GE.AND P4, PT, R20, R7.reuse, PT ;  /* 0x000000071400720c */ /* 0x080fe20003f86270 */
[----:B------:R-:W-:Y:S01]  /*9ba0*/  IMAD.IADD R48, R67, 0x1, -R48 ;  /* 0x0000000143307824 */ /* 0x000fe200078e0a30 */
[----:B------:R2:W-:Y:S01]  /*9bb0*/  @!P2 LDGSTS.E.BYPASS.LTC128B.128 [R237+0x3800], [R22.64] ;  /* 0x0380000016edafae */ /* 0x0005e2000b901d46 */
[----:B------:R-:W-:Y:S01]  /*9bc0*/  SHF.R.S32.HI R10, RZ, 0x1f, R67 ;  /* 0x0000001fff0a7819 */ /* 0x000fe20000011443 */
[----:B------:R-:W-:Y:S01]  /*9bd0*/  IMAD.IADD R226, R57, 0x1, -R226 ;  /* 0x0000000139e27824 */ /* 0x000fe200078e0ae2 */
[----:B------:R-:W-:Y:S01]  /*9be0*/  ISETP.GE.AND P2, PT, R4, R7, PT ;  /* 0x000000070400720c */ /* 0x000fe20003f46270 */
[----:B------:R3:W-:Y:S01]  /*9bf0*/  @!P1 LDGSTS.E.BYPASS.LTC128B.128 [R237+0x4000], [R18.64] ;  /* 0x0400000012ed9fae */ /* 0x0007e2000b901d46 */
[----:B------:R-:W-:Y:S01]  /*9c00*/  LEA.HI R67, R10, R67, RZ, 0x3 ;  /* 0x000000430a437211 */ /* 0x000fe200078f18ff */
[----:B------:R-:W-:Y:S01]  /*9c10*/  @!P5 IMAD.MOV.U32 R6, RZ, RZ, c[0x0][0x1a4] ;  /* 0x00006900ff06d624 */ /* 0x000fe200078e00ff */
[----:B------:R-:W-:Y:S01]  /*9c20*/  SHF.R.S32.HI R9, RZ, 0x4, R68 ;  /* 0x00000004ff097819 */ /* 0x000fe20000011444 */
[----:B------:R4:W-:Y:S01]  /*9c30*/  @!P0 LDGSTS.E.BYPASS.LTC128B.128 [R237+0x4800], [R16.64] ;  /* 0x0480000010ed8fae */ /* 0x0009e2000b901d46 */
[----:B------:R-:W-:Y:S01]  /*9c40*/  ISETP.GE.AND P0, PT, R140, R7, PT ;  /* 0x000000078c00720c */ /* 0x000fe20003f06270 */
[----:B------:R-:W-:Y:S01]  /*9c50*/  IMAD.SHL.U32 R51, R67, 0x20, RZ ;  /* 0x0000002043337824 */ /* 0x000fe200078e00ff */
[----:B------:R-:W-:Y:S01]  /*9c60*/  @!P4 LEA R10, P1, R65, R232, 0x1 ;  /* 0x000000e8410ac211 */ /* 0x000fe200078208ff */
[----:B------:R-:W0:Y:S01]  /*9c70*/  LDGDEPBAR ;  /* 0x00000000000079af */ /* 0x000e220000000000 */
[----:B------:R-:W-:-:S02]  /*9c80*/  LEA.HI R4, R226, R226, RZ, 0x1 ;  /* 0x000000e2e2047211 */ /* 0x000fc400078f08ff */
[----:B------:R-:W-:Y:S02]  /*9c90*/  @!P4 LEA.HI.X R11, R65, R233, R62, 0x1, P1 ;  /* 0x000000e9410bc211 */ /* 0x000fe400008f0c3e */
[----:B------:R-:W-:Y:S01]  /*9ca0*/  ISETP.GE.AND P1, PT, R3, R7, PT ;  /* 0x000000070300720c */ /* 0x000fe20003f26270 */
[----:B------:R-:W-:Y:S01]  /*9cb0*/  @!P5 IMAD.MOV.U32 R3, RZ, RZ, c[0x0][0x1a0] ;  /* 0x00006800ff03d624 */ /* 0x000fe200078e00ff */
[----:B------:R-:W-:Y:S02]  /*9cc0*/  LEA.HI R68, R68, R9, RZ, 0x1 ;  /* 0x0000000944447211 */ /* 0x000fe400078f08ff */
[----:B------:R-:W-:Y:S02]  /*9cd0*/  LOP3.LUT R51, R51, 0xffffff00, RZ, 0xc0, !PT ;  /* 0xffffff0033337812 */ /* 0x000fe400078ec0ff */
[----:B------:R-:W-:-:S05]  /*9ce0*/  LOP3.LUT R68, R68, 0xfffffffe, RZ, 0xc0, !PT ;  /* 0xfffffffe44447812 */ /* 0x000fca00078ec0ff */
[----:B------:R-:W-:Y:S02]  /*9cf0*/  IMAD.IADD R9, R9, 0x1, -R68 ;  /* 0x0000000109097824 */ /* 0x000fe400078e0a44 */
[----:B------:R-:W-:Y:S02]  /*9d00*/  @!P1 IMAD.MOV.U32 R14, RZ, RZ, c[0x0][0x1a0] ;  /* 0x00006800ff0e9624 */ /* 0x000fe400078e00ff */
[----:B------:R-:W-:Y:S02]  /*9d10*/  IMAD.SHL.U32 R5, R9, 0x8, RZ ;  /* 0x0000000809057824 */ /* 0x000fe400078e00ff */
[----:B------:R-:W-:Y:S01]  /*9d20*/  @!P1 IMAD.WIDE.U32 R14, R14, 0x180, R232 ;  /* 0x000001800e0e9825 */ /* 0x000fe200078e00e8 */
[----:B------:R-:W-:-:S04]  /*9d30*/  DEPBAR.LE SB0, 0x0 ;  /* 0x000080000000791a */ /* 0x000fc80000000000 */
[----:B------:R-:W-:Y:S01]  /*9d40*/  BAR.SYNC.DEFER_BLOCKING 0x0 ;  /* 0x0000000000007b1d */ /* 0x000fe20000010000 */
[----:B----4-:R-:W-:-:S04]  /*9d50*/  @!P2 IMAD.MOV.U32 R16, RZ, RZ, c[0x0][0x1a0] ;  /* 0x00006800ff10a624 */ /* 0x010fc800078e00ff */
[----:B------:R-:W-:Y:S01]  /*9d60*/  @!P2 IMAD.WIDE.U32 R16, R16, 0x140, R232 ;  /* 0x000001401010a825 */ /* 0x000fe200078e00e8 */
[----:B------:R-:W-:Y:S04]  /*9d70*/  @P0 STS [R237+0x5000], RZ ;  /* 0x005000ffed000388 */ /* 0x000fe80000000800 */
[----:B------:R-:W-:Y:S04]  /*9d80*/  @P0 STS [R237+0x5004], RZ ;  /* 0x005004ffed000388 */ /* 0x000fe80000000800 */
[----:B------:R-:W-:Y:S04]  /*9d90*/  @P0 STS.64 [R237+0x5008], RZ ;  /* 0x005008ffed000388 */ /* 0x000fe80000000a00 */
[----:B------:R-:W-:Y:S01]  /*9da0*/  @!PT LDS RZ, [RZ] ;  /* 0x00000000fffff984 */ /* 0x000fe20000000800 */
[----:B------:R-:W-:Y:S01]  /*9db0*/  @!PT LDS RZ, [RZ] ;  /* 0x00000000fffff984 */ /* 0x000fe20000000800 */
[----:B------:R-:W-:Y:S01]  /*9dc0*/  @!PT LDS RZ, [RZ] ;  /* 0x00000000fffff984 */ /* 0x000fe20000000800 */
[----:B------:R4:W-:Y:S01]  /*9dd0*/  @!P0 LDGSTS.E.BYPASS.LTC128B.128 [R237+0x5000], [R232.64] ;  /* 0x05000000e8ed8fae */ /* 0x0009e2000b901d46 */
[----:B---3--:R-:W-:-:S03]  /*9de0*/  @!P5 LEA R18, P0, R3, R232, 0x7 ;  /* 0x000000e80312d211 */ /* 0x008fc600078038ff */
[----:B------:R-:W-:Y:S01]  /*9df0*/  @P4 STS.128 [R237+0x5800], RZ ;  /* 0x005800ffed004388 */ /* 0x000fe20000000c00 */
[----:B------:R-:W-:Y:S01]  /*9e00*/  @!P5 LEA.HI.X R19, R3, R233, R6, 0x7, P0 ;  /* 0x000000e90313d211 */ /* 0x000fe200000f3c06 */
[----:B------:R-:W-:Y:S01]  /*9e10*/  IMAD.SHL.U32 R6, R64, 0x40, RZ ;  /* 0x0000004040067824 */ /* 0x000fe200078e00ff */
[----:B------:R-:W-:Y:S01]  /*9e20*/  LOP3.LUT R3, R4, 0x3fffffe, RZ, 0xc0, !PT ;  /* 0x03fffffe04037812 */ /* 0x000fe200078ec0ff */
[----:B------:R-:W-:Y:S01]  /*9e30*/  @!PT LDS RZ, [RZ] ;  /* 0x00000000fffff984 */ /* 0x000fe20000000800 */
[----:B------:R-:W-:Y:S01]  /*9e40*/  @!PT LDS RZ, [RZ] ;  /* 0x00000000fffff984 */ /* 0x000fe20000000800 */
[----:B------:R-:W-:Y:S01]  /*9e50*/  @!PT LDS RZ, [RZ] ;  /* 0x00000000fffff984 */ /* 0x000fe20000000800 */
[----:B------:R3:W-:Y:S01]  /*9e60*/  @!P4 LDGSTS.E.BYPASS.LTC128B.128 [R237+0x5800], [R10.64] ;  /* 0x058000000aedcfae */ /* 0x0007e2000b901d46 */
[-C--:B------:R-:W-:Y:S02]  /*9e70*/  ISETP.GE.AND P4, PT, R8, R7.reuse, PT ;  /* 0x000000070800720c */ /* 0x080fe40003f86270 */
[----:B------:R-:W-:Y:S01]  /*9e80*/  ISETP.GE.AND P0, PT, R2, R7, PT ;  /* 0x000000070200720c */ /* 0x000fe20003f06270 */
[----:B------:R-:W-:Y:S01]  /*9e90*/  IMAD.IADD R226, R226, 0x1, -R3 ;  /* 0x00000001e2e27824 */ /* 0x000fe200078e0a03 */
[----:B------:R-:W-:Y:S01]  /*9ea0*/  @P5 STS.128 [R237+0x6000], RZ ;  /* 0x006000ffed005388 */ /* 0x000fe20000000c00 */
[----:B------:R-:W-:Y:S01]  /*9eb0*/  @!P3 IMAD.MOV.U32 R7, RZ, RZ, c[0x0][0x1a4] ;  /* 0x00006900ff07b624 */ /* 0x000fe200078e00ff */
[----:B------:R-:W-:Y:S01]  /*9ec0*/  LOP3.LUT R6, R6, 0xc0, RZ, 0xc0, !PT ;  /* 0x000000c006067812 */ /* 0x000fe200078ec0ff */
[----:B------:R-:W-:Y:S01]  /*9ed0*/  IMAD R226, R9, 0x8, R226 ;  /* 0x0000000809e27824 */ /* 0x000fe200078e02e2 */
[----:B------:R-:W-:Y:S01]  /*9ee0*/  @!PT LDS RZ, [RZ] ;  /* 0x00000000fffff984 */ /* 0x000fe20000000800 */
[----:B------:R-:W-:Y:S01]  /*9ef0*/  @!PT LDS RZ, [RZ] ;  /* 0x00000000fffff984 */ /* 0x000fe20000000800 */
[----:B------:R-:W-:Y:S01]  /*9f00*/  @!PT LDS RZ, [RZ] ;  /* 0x00000000fffff984 */ /* 0x000fe20000000800 */
[----:B------:R5:W-:Y:S01]  /*9f10*/  @!P5 LDGSTS.E.BYPASS.LTC128B.128 [R237+0x6000], [R18.64] ;  /* 0x0600000012eddfae */ /* 0x000be2000b901d46 */
[----:B------:R-:W-:Y:S01]  /*9f20*/  @!P3 IMAD R7, R7, 0xc0, RZ ;  /* 0x000000c00707b824 */ /* 0x000fe200078e02ff */
[----:B------:R-:W-:-:S02]  /*9f30*/  LOP3.LUT R5, R6, 0x8, R5, 0xf8, !PT ;  /* 0x0000000806057812 */ /* 0x000fc400078ef805 */
[----:B------:R-:W-:Y:S01]  /*9f40*/  SHF.R.U32.HI R6, RZ, 0x3, R6 ;  /* 0x00000003ff067819 */ /* 0x000fe20000011606 */
[----:B------:R-:W-:Y:S01]  /*9f50*/  @!P4 IMAD.MOV.U32 R3, RZ, RZ, c[0x0][0x1a0] ;  /* 0x00006800ff03c624 */ /* 0x000fe200078e00ff */
[----:B------:R-:W-:Y:S01]  /*9f60*/  @P3 STS.128 [R237+0x6800], RZ ;  /* 0x006800ffed003388 */ /* 0x000fe20000000c00 */
[----:B------:R-:W-:Y:S02]  /*9f70*/  @!P4 IMAD.MOV.U32 R2, RZ, RZ, c[0x0][0x1a4] ;  /* 0x00006900ff02c624 */ /* 0x000fe400078e00ff */
[----:B------:R-:W-:Y:S01]  /*9f80*/  @!P0 IMAD.MOV.U32 R12, RZ, RZ, c[0x0][0x1a0] ;  /* 0x00006800ff0c8624 */ /* 0x000fe200078e00ff */
[----:B------:R-:W-:-:S03]  /*9f90*/  @!P4 LEA R8, P5, R3, R232, 0x8 ;  /* 0x000000e80308c211 */ /* 0x000fc600078a40ff */
[----:B------:R-:W-:Y:S01]  /*9fa0*/  @!P0 IMAD.WIDE.U32 R12, R12, 0x1c0, R232 ;  /* 0x000001c00c0c8825 */ /* 0x000fe200078e00e8 */
[----:B------:R-:W-:Y:S02]  /*9fb0*/  @!P4 LEA.HI.X R9, R3, R233, R2, 0x8, P5 ;  /* 0x000000e90309c211 */ /* 0x000fe400028f4402 */
[----:B------:R-:W-:Y:S01]  /*9fc0*/  SHF.R.S32.HI R2, RZ, 0x1, R4 ;  /* 0x00000001ff027819 */ /* 0x000fe20000011404 */
[----:B------:R-:W-:Y:S01]  /*9fd0*/  @!P0 IMAD.MOV.U32 R4, RZ, RZ, c[0x0][0x1a4] ;  /* 0x00006900ff048624 */ /* 0x000fe200078e00ff */
[----:B------:R-:W-:Y:S01]  /*9fe0*/  LOP3.LUT R3, R5, R6, RZ, 0x3c, !PT ;  /* 0x0000000605037212 */ /* 0x000fe200078e3cff */
[----:B---3--:R-:W-:Y:S02]  /*9ff0*/  @!P3 IMAD.MOV.U32 R10, RZ, RZ, c[0x0][0x1a0] ;  /* 0x00006800ff0ab624 */ /* 0x008fe400078e00ff */
[----:B------:R-:W-:Y:S02]  /*a000*/  @!P1 IMAD.MOV.U32 R5, RZ, RZ, c[0x0][0x1a4] ;  /* 0x00006900ff059624 */ /* 0x000fe400078e00ff */
[----:B------:R-:W-:-:S04]  /*a010*/  @!P3 IMAD.WIDE.U32 R10, R10, 0xc0, R232 ;  /* 0x000000c00a0ab825 */ /* 0x000fc800078e00e8 */
[----:B------:R-:W-:Y:S02]  /*a020*/  @!P3 IMAD.IADD R7, R11, 0x1, R7 ;  /* 0x000000010b07b824 */ /* 0x000fe400078e0207 */
[----:B------:R-:W-:Y:S02]  /*a030*/  IMAD.SHL.U32 R11, R2, 0x40, RZ ;  /* 0x00000040020b7824 */ /* 0x000fe400078e00ff */
[----:B------:R-:W-:Y:S02]  /*a040*/  @!P1 IMAD R5, R5, 0x180, RZ ;  /* 0x0000018005059824 */ /* 0x000fe400078e02ff */
[----:B------:R-:W-:Y:S01]  /*a050*/  @!P3 IMAD.MOV.U32 R6, RZ, RZ, R10 ;  /* 0x000000ffff06b224 */ /* 0x000fe200078e000a */
[----:B-----5:R-:W-:Y:S01]  /*a060*/  LOP3.LUT R18, R11, 0xc0, RZ, 0xc0, !PT ;  /* 0x000000c00b127812 */ /* 0x020fe200078ec0ff */
[----:B------:R-:W-:Y:S02]  /*a070*/  @!P2 IMAD.MOV.U32 R10, RZ, RZ, c[0x0][0x1a4] ;  /* 0x00006900ff0aa624 */ /* 0x000fe400078e00ff */
[----:B------:R-:W-:Y:S01]  /*a080*/  @!P1 IMAD.IADD R15, R15, 0x1, R5 ;  /* 0x000000010f0f9824 */ /* 0x000fe200078e0205 */
[----:B------:R-:W-:Y:S01]  /*a090*/  LOP3.LUT R69, R18, 0x8, R69, 0xf8, !PT ;  /* 0x0000000812457812 */ /* 0x000fe200078ef845 */
[----:B------:R-:W-:Y:S01]  /*a0a0*/  IMAD R5, R58, 0x200, R51 ;  /* 0x000002003a057824 */ /* 0x000fe200078e0233 */
[----:B------:R-:W-:Y:S01]  /*a0b0*/  SHF.R.U32.HI R18, RZ, 0x3, R18 ;  /* 0x00000003ff127819 */ /* 0x000fe20000011612 */
[----:B------:R-:W-:Y:S01]  /*a0c0*/  @!P2 IMAD R10, R10, 0x140, RZ ;  /* 0x000001400a0aa824 */ /* 0x000fe200078e02ff */
[----:B------:R-:W-:Y:S01]  /*a0d0*/  @!PT LDS RZ, [RZ] ;  /* 0x00000000fffff984 */ /* 0x000fe20000000800 */
[----:B------:R-:W-:Y:S01]  /*a0e0*/  @!PT LDS RZ, [RZ] ;  /* 0x00000000fffff984 */ /* 0x000fe20000000800 */
[----:B------:R-:W-:Y:S01]  /*a0f0*/  @!PT LDS RZ, [RZ] ;  /* 0x00000000fffff984 */ /* 0x000fe20000000800 */
[----:B------:R3:W-:Y:S01]  /*a100*/  @!P3 LDGSTS.E.BYPASS.LTC128B.128 [R237+0x6800], [R6.64] ;  /* 0x0680000006edbfae */ /* 0x0007e2000b901d46 */
[----:B------:R-:W-:Y:S01]  /*a110*/  IMAD R228, R48, 0x20, R5 ;  /* 0x0000002030e47824 */ /* 0x000fe200078e0205 */
[----:B------:R-:W-:Y:S01]  /*a120*/  LOP3.LUT R69, R69, R18, RZ, 0x3c, !PT ;  /* 0x0000001245457212 */ /* 0x000fe200078e3cff */
[----:B------:R-:W-:Y:S01]  /*a130*/  @!P0 IMAD R11, R4, 0x1c0, RZ ;  /* 0x000001c0040b8824 */ /* 0x000fe200078e02ff */
[----:B------:R-:W-:Y:S01]  /*a140*/  @P4 STS.128 [R237+0x7000], RZ ;  /* 0x007000ffed004388 */ /* 0x000fe20000000c00 */
[----:B------:R-:W-:-:S02]  /*a150*/  @!P2 IMAD.IADD R17, R17, 0x1, R10 ;  /* 0x000000011111a824 */ /* 0x000fc400078e020a */
[----:B------:R-:W-:Y:S01]  /*a160*/  IMAD.U32 R226, R226, 0x20, R69 ;  /* 0x00000020e2e27824 */ /* 0x000fe200078e0045 */
[----:B------:R-:W-:Y:S01]  /*a170*/  @!PT LDS RZ, [RZ] ;  /* 0x00000000fffff984 */ /* 0x000fe20000000800 */
[----:B------:R-:W-:Y:S01]  /*a180*/  @!PT LDS RZ, [RZ] ;  /* 0x00000000fffff984 */ /* 0x000fe20000000800 */
[----:B------:R-:W-:Y:S01]  /*a190*/  @!PT LDS RZ, [RZ] ;  /* 0x00000000fffff984 */ /* 0x000fe20000000800 */
[----:B------:R5:W-:Y:S01]  /*a1a0*/  @!P4 LDGSTS.E.BYPASS.LTC128B.128 [R237+0x7000], [R8.64] ;  /* 0x0700000008edcfae */ /* 0x000be2000b901d46 */
[----:B------:R-:W-:Y:S02]  /*a1b0*/  IMAD.IADD R228, R3, 0x1, R228 ;  /* 0x0000000103e47824 */ /* 0x000fe400078e02e4 */
[----:B------:R-:W-:Y:S01]  /*a1c0*/  @!P0 IMAD.IADD R11, R13, 0x1, R11 ;  /* 0x000000010d0b8824 */ /* 0x000fe200078e020b */
[----:B------:R-:W-:Y:S01]  /*a1d0*/  @P2 STS.128 [R237+0x7800], RZ ;  /* 0x007800ffed002388 */ /* 0x000fe20000000c00 */
[----:B------:R-:W-:Y:S02]  /*a1e0*/  @!P0 IMAD.MOV.U32 R10, RZ, RZ, R12 ;  /* 0x000000ffff0a8224 */ /* 0x000fe400078e000c */
[----:B------:R-:W-:Y:S01]  /*a1f0*/  IMAD.SHL.U32 R228, R228, 0x2, RZ ;  /* 0x00000002e4e47824 */ /* 0x000fe200078e00ff */
[----:B------:R-:W-:Y:S01]  /*a200*/  @!PT LDS RZ, [RZ] ;  /* 0x00000000fffff984 */ /* 0x000fe20000000800 */
[----:B------:R-:W-:Y:S01]  /*a210*/  @!PT LDS RZ, [RZ] ;  /* 0x00000000fffff984 */ /* 0x000fe20000000800 */
[----:B------:R-:W-:Y:S01]  /*a220*/  @!PT LDS RZ, [RZ] ;  /* 0x00000000fffff984 */ /* 0x000fe20000000800 */
[----:B------:R1:W-:Y:S01]  /*a230*/  @!P2 LDGSTS.E.BYPASS.LTC128B.128 [R237+0x7800], [R16.64] ;  /* 0x0780000010edafae */ /* 0x0003e2000b901d46 */
[----:B------:R-:W-:-:S02]  /*a240*/  IMAD.SHL.U32 R226, R226, 0x2, RZ ;  /* 0x00000002e2e27824 */ /* 0x000fc400078e00ff */
[----:B------:R-:W-:Y:S01]  /*a250*/  IMAD R227, R49, 0x2, R228 ;  /* 0x0000000231e37824 */ /* 0x000fe200078e02e4 */
[----:B------:R-:W-:Y:S01]  /*a260*/  @P1 STS.128 [R237+0x8000], RZ ;  /* 0x008000ffed001388 */ /* 0x000fe20000000c00 */
[----:B------:R-:W-:Y:S01]  /*a270*/  IMAD R48, R48, 0x20, R51 ;  /* 0x0000002030307824 */ /* 0x000fe200078e0233 */
[----:B------:R-:W-:Y:S02]  /*a280*/  IADD3 R225, R226, 0x1020, RZ ;  /* 0x00001020e2e17810 */ /* 0x000fe40007ffe0ff */
[----:B------:R-:W-:Y:S01]  /*a290*/  @!PT LDS RZ, [RZ] ;  /* 0x00000000fffff984 */ /* 0x000fe20000000800 */
[----:B------:R-:W-:Y:S01]  /*a2a0*/  @!PT LDS RZ, [RZ] ;  /* 0x00000000fffff984 */ /* 0x000fe20000000800 */
[----:B------:R-:W-:Y:S01]  /*a2b0*/  @!PT LDS RZ, [RZ] ;  /* 0x00000000fffff984 */ /* 0x000fe20000000800 */
[----:B------:R1:W-:Y:S01]  /*a2c0*/  @!P1 LDGSTS.E.BYPASS.LTC128B.128 [R237+0x8000], [R14.64] ;  /* 0x080000000eed9fae */ /* 0x0003e2000b901d46 */
[----:B------:R-:W-:-:S03]  /*a2d0*/  IMAD.IADD R3, R3, 0x1, R48 ;  /* 0x0000000103037824 */ /* 0x000fc600078e0230 */
[----:B------:R-:W-:Y:S04]  /*a2e0*/  @P0 STS.128 [R237+0x8800], RZ ;  /* 0x008800ffed000388 */ /* 0x000fe80000000c00 */
[----:B------:R-:W-:Y:S01]  /*a2f0*/  @!PT LDS RZ, [RZ] ;  /* 0x00000000fffff984 */ /* 0x000fe20000000800 */
[----:B------:R-:W-:Y:S01]  /*a300*/  @!PT LDS RZ, [RZ] ;  /* 0x00000000fffff984 */ /* 0x000fe20000000800 */
[----:B------:R-:W-:Y:S01]  /*a310*/  @!PT LDS RZ, [RZ] ;  /* 0x00000000fffff984 */ /* 0x000fe20000000800 */
[----:B------:R5:W-:Y:S01]  /*a320*/  @!P0 LDGSTS.E.BYPASS.LTC128B.128 [R237+0x8800], [R10.64] ;  /* 0x088000000aed8fae */ /* 0x000be2000b901d46 */
[----:B------:R-:W-:Y:S02]  /*a330*/  LOP3.LUT P0, RZ, R2, 0x2, RZ, 0xc0, !PT ;  /* 0x0000000202ff7812 */ /* 0x000fe4000780c0ff */
[----:B------:R-:W-:Y:S01]  /*a340*/  IADD3 R2, R226, 0x1000, RZ ;  /* 0x00001000e2027810 */ /* 0x000fe20007ffe0ff */
[----:B------:R-:W-:Y:S04]  /*a350*/  LDSM.16.M88.4 R144, [R228] ;  /* 0x00000000e490783b */ /* 0x000fe80000000200 */
[----:B---3--:R-:W5:Y:S04]  /*a360*/  LDSM.16.M88.4 R4, [R226+0x1000] ;  /* 0x00100000e204783b */ /* 0x008f680000000200 */
[----:B------:R-:W3:Y:S02]  /*a370*/  LDSM.16.M88.4 R124, [R226+0x1400] ;  /* 0x00140000e27c783b */ /* 0x000ee40000000200 */
[----:B------:R-:W-:-:S02]  /*a380*/  @P0 IADD3 R225, R2, -0x20, RZ ;  /* 0xffffffe002e10810 */ /* 0x000fc40007ffe0ff */
[----:B------:R-:W-:Y:S01]  /*a390*/  LDSM.16.M88.4 R136, [R227] ;  /* 0x00000000e388783b */ /* 0x000fe20000000200 */
[----:B------:R-:W-:Y:S02]  /*a3a0*/  SHF.R.S32.HI R2, RZ, 0x1f, R57 ;  /* 0x0000001fff027819 */ /* 0x000fe40000011439 */
[C---:B------:R-:W-:Y:S01]  /*a3b0*/  IADD3 R222, R225.reuse, 0x400, RZ ;  /* 0x00000400e1de7810 */ /* 0x040fe20007ffe0ff */
[----:B-1----:R-:W1:Y:S01]  /*a3c0*/  LDSM.16.M88.4 R12, [R225] ;  /* 0x00000000e10c783b */ /* 0x002e620000000200 */
[----:B------:R-:W-:Y:S02]  /*a3d0*/  LEA.HI R2, R2, R57, RZ, 0x5 ;  /* 0x0000003902027211 */ /* 0x000fe400078f28ff */
[C---:B------:R-:W-:Y:S01]  /*a3e0*/  IADD3 R221, R225.reuse, 0x800, RZ ;  /* 0x00000800e1dd7810 */ /* 0x040fe20007ffe0ff */
[----:B------:R-:W1:Y:S01]  /*a3f0*/  LDSM.16.M88.4 R132, [R225+0x400] ;  /* 0x00040000e184783b */ /* 0x000e620000000200 */
[----:B------:R-:W-:Y:S02]  /*a400*/  LOP3.LUT R2, R2, 0xffffffe0, RZ, 0xc0, !PT ;  /* 0xffffffe002027812 */ /* 0x000fe400078ec0ff */
[C---:B------:R-:W-:Y:S01]  /*a410*/  IADD3 R220, R225.reuse, 0xc00, RZ ;  /* 0x00000c00e1dc7810 */ /* 0x040fe20007ffe0ff */
[----:B------:R-:W1:Y:S01]  /*a420*/  LDSM.16.M88.4 R116, [R226+0x1800] ;  /* 0x00180000e274783b */ /* 0x000e620000000200 */
[----:B------:R-:W-:Y:S01]  /*a430*/  IADD3 R219, R225, 0x1000, RZ ;  /* 0x00001000e1db7810 */ /* 0x000fe20007ffe0ff */
[----:B------:R-:W-:Y:S01]  /*a440*/  IMAD.IADD R2, R57, 0x1, -R2 ;  /* 0x0000000139027824 */ /* 0x000fe200078e0a02 */
[----:B------:R-:W-:Y:S01]  /*a450*/  IADD3 R218, R225, 0x1400, RZ ;  /* 0x00001400e1da7810 */ /* 0x000fe20007ffe0ff */
[----:B------:R-:W1:Y:S01]  /*a460*/  LDSM.16.M88.4 R108, [R226+0x1c00] ;  /* 0x001c0000e26c783b */ /* 0x000e620000000200 */
[----:B------:R-:W-:Y:S01]  /*a470*/  IMAD.SHL.U32 R57, R57, 0x2, RZ ;  /* 0x0000000239397824 */ /* 0x000fe200078e00ff */
[----:B------:R-:W-:-:S02]  /*a480*/  IADD3 R217, R225, 0x1800, RZ ;  /* 0x00001800e1d97810 */ /* 0x000fc40007ffe0ff */
[----:B------:R-:W-:Y:S01]  /*a490*/  SHF.R.S32.HI R63, RZ, 0x1f, R2 ;  /* 0x0000001fff3f7819 */ /* 0x000fe20000011402 */
[----:B------:R-:W2:Y:S01]  /*a4a0*/  LDSM.16.M88.4 R152, [R225+0x800] ;  /* 0x00080000e198783b */ /* 0x000ea20000000200 */
[----:B------:R-:W-:Y:S02]  /*a4b0*/  LOP3.LUT R57, R57, 0x6, RZ, 0xc0, !PT ;  /* 0x0000000639397812 */ /* 0x000fe400078ec0ff */
[----:B------:R-:W-:Y:S01]  /*a4c0*/  LEA.HI R63, R63, R2, RZ, 0x2 ;  /* 0x000000023f3f7211 */ /* 0x000fe200078f10ff */
[----:B------:R-:W2:Y:S01]  /*a4d0*/  LDSM.16.M88.4 R100, [R226+0x2000] ;  /* 0x00200000e264783b */ /* 0x000ea20000000200 */
[C---:B------:R-:W-:Y:S01]  /*a4e0*/  IADD3 R216, R225.reuse, 0x1c00, RZ ;  /* 0x00001c00e1d87810 */ /* 0x040fe20007ffe0ff */
[----:B------:R-:W-:Y:S01]  /*a4f0*/  IMAD.IADD R2, R0, 0x1, R57 ;  /* 0x0000000100027824 */ /* 0x000fe200078e0239 */
[----:B------:R-:W-:Y:S01]  /*a500*/  SHF.R.S32.HI R59, RZ, 0x2, R63 ;  /* 0x00000002ff3b7819 */ /* 0x000fe2000001143f */
[----:B------:R-:W-:Y:S01]  /*a510*/  LDSM.16.M88.4 R92, [R226+0x2400] ;  /* 0x00240000e25c783b */ /* 0x000fe20000000200 */
[----:B------:R-:W-:Y:S01]  /*a520*/  IADD3 R215, R225, 0x2000, RZ ;  /* 0x00002000e1d77810 */ /* 0x000fe20007ffe0ff */
[----:B-----5:R-:W-:Y:S01]  /*a530*/  HMMA.16816.F32.BF16 R8, R144, R4, RZ ;  /* 0x000000049008723c */ /* 0x020fe200000418ff */
[----:B------:R-:W-:Y:S01]  /*a540*/  IADD3 R168, R168, 0x1, R59 ;  /* 0x00000001a8a87810 */ /* 0x000fe20007ffe03b */
[----:B------:R-:W-:Y:S01]  /*a550*/  LDSM.16.M88.4 R84, [R226+0x2800] ;  /* 0x00280000e254783b */ /* 0x000fe20000000200 */
[----:B------:R-:W-:-:S02]  /*a560*/  IADD3 R51, R2, 0x1, RZ ;  /* 0x0000000102337810 */ /* 0x000fc40007ffe0ff */
[----:B------:R-:W-:Y:S01]  /*a570*/  IADD3 R168, R61, R168, -R234 ;  /* 0x000000a83da87210 */ /* 0x000fe20007ffe8ea */
[----:B------:R-:W-:Y:S01]  /*a580*/  LDSM.16.M88.4 R76, [R226+0x2c00] ;  /* 0x002c0000e24c783b */ /* 0x000fe20000000200 */
[C---:B------:R-:W-:Y:S01]  /*a590*/  IADD3 R214, R225.reuse, 0x2400, RZ ;  /* 0x00002400e1d67810 */ /* 0x040fe20007ffe0ff */
[C---:B------:R-:W-:Y:S01]  /*a5a0*/  HMMA.16816.F32.BF16 R4, R144.reuse, R6, RZ ;  /* 0x000000069004723c */ /* 0x040fe200000418ff */
[----:B------:R-:W-:Y:S01]  /*a5b0*/  IADD3 R168, R168, c[0x0][0x2e8], RZ ;  /* 0x0000ba00a8a87a10 */ /* 0x000fe20007ffe0ff */
[----:B------:R-:W-:Y:S01]  /*a5c0*/  LDSM.16.M88.4 R68, [R226+0x3000] ;  /* 0x00300000e244783b */ /* 0x000fe20000000200 */
[----:B------:R-:W-:Y:S02]  /*a5d0*/  IADD3 R213, R225, 0x2800, RZ ;  /* 0x00002800e1d57810 */ /* 0x000fe40007ffe0ff */
[C---:B------:R-:W-:Y:S01]  /*a5e0*/  IADD3 R50, R168.reuse, 0x8, RZ ;  /* 0x00000008a8327810 */ /* 0x040fe20007ffe0ff */
[----:B------:R-:W-:Y:S01]  /*a5f0*/  LDSM.16.M88.4 R52, [R226+0x3400] ;  /* 0x00340000e234783b */ /* 0x000fe20000000200 */
[-C--:B------:R-:W-:Y:S01]  /*a600*/  IMNMX R168, R168, R61.reuse, PT ;  /* 0x0000003da8a87217 */ /* 0x080fe20003800200 */
[----:B---3--:R-:W-:Y:S01]  /*a610*/  HMMA.16816.F32.BF16 R128, R144, R124, RZ ;  /* 0x0000007c9080723c */ /* 0x008fe200000418ff */
[----:B------:R-:W-:Y:S01]  /*a620*/  IMNMX R169, R50, R61, PT ;  /* 0x0000003d32a97217 */ /* 0x000fe20003800200 */
[----:B------:R-:W-:Y:S01]  /*a630*/  LDSM.16.M88.4 R40, [R226+0x3800] ;  /* 0x00380000e228783b */ /* 0x000fe20000000200 */
[----:B------:R-:W-:-:S02]  /*a640*/  IADD3 R50, R2, 0x8, RZ ;  /* 0x0000000802327810 */ /* 0x000fc40007ffe0ff */
[CC--:B------:R-:W-:Y:S01]  /*a650*/  ISETP.GE.AND P0, PT, R51.reuse, R169.reuse, PT ;  /* 0x000000a93300720c */ /* 0x0c0fe20003f06270 */
[----:B------:R-:W3:Y:S01]  /*a660*/  LDSM.16.M88.4 R60, [R225+0xc00] ;  /* 0x000c0000e13c783b */ /* 0x000ee20000000200 */
[-C--:B------:R-:W-:Y:S01]  /*a670*/  ISETP.GE.AND P2, PT, R51, R168.reuse, PT ;  /* 0x000000a83300720c */ /* 0x080fe20003f46270 */
[C---:B-1----:R-:W-:Y:S01]  /*a680*/  HMMA.16816.F32.BF16 R8, R136.reuse, R12, R8 ;  /* 0x0000000c8808723c */ /* 0x042fe20000041808 */
[----:B------:R-:W-:Y:S01]  /*a690*/  P2R R48, PR, RZ, 0x1 ;  /* 0x00000001ff307803 */ /* 0x000fe20000000000 */
[----:B------:R-:W-:Y:S01]  /*a6a0*/  LDSM.16.M88.4 R32, [R226+0x3c00] ;  /* 0x003c0000e220783b */ /* 0x000fe20000000200 */
[-C--:B------:R-:W-:Y:S02]  /*a6b0*/  ISETP.GE.AND P0, PT, R2, R169.reuse, PT ;  /* 0x000000a90200720c */ /* 0x080fe40003f06270 */
[C---:B------:R-:W-:Y:S01]  /*a6c0*/  ISETP.GE.AND P1, PT, R50.reuse, R168, PT ;  /* 0x000000a83200720c */ /* 0x040fe20003f26270 */
[----:B------:R-:W-:Y:S01]  /*a6d0*/  LDSM.16.M88.4 R24, [R226+0x4000] ;  /* 0x00400000e218783b */ /* 0x000fe20000000200 */
[----:B------:R-:W-:Y:S01]  /*a6e0*/  ISETP.GE.AND P3, PT, R50, R169, PT ;  /* 0x000000a93200720c */ /* 0x000fe20003f66270 */
[----:B------:R-:W-:Y:S01]  /*a6f0*/  HMMA.16816.F32.BF16 R4, R136, R14, R4 ;  /* 0x0000000e8804723c */ /* 0x000fe20000041804 */
[C---:B------:R-:W-:Y:S01]  /*a700*/  IADD3 R51, R2.reuse, 0x9, RZ ;  /* 0x0000000902337810 */ /* 0x040fe20007ffe0ff */
[----:B------:R-:W-:Y:S01]  /*a710*/  LDSM.16.M88.4 R16, [R226+0x4400] ;  /* 0x00440000e210783b */ /* 0x000fe20000000200 */
[----:B------:R-:W-:-:S02]  /*a720*/  IADD3 R50, R2, 0x10, RZ ;  /* 0x0000001002327810 */ /* 0x000fc40007ffe0ff */
[C---:B------:R-:W-:Y:S01]  /*a730*/  ISETP.GE.AND P5, PT, R51.reuse, R169, PT ;  /* 0x000000a93300720c */ /* 0x040fe20003fa6270 */
[----:B------:R-:W-:Y:S01]  /*a740*/  LDSM.16.M88.4 R148, [R226+0x4800] ;  /* 0x00480000e294783b */ /* 0x000fe20000000200 */
[-C--:B------:R-:W-:Y:S01]  /*a750*/  ISETP.GE.AND P4, PT, R50, R168.reuse, PT ;  /* 0x000000a83200720c */ /* 0x080fe20003f86270 */
[----:B------:R-:W-:Y:S01]  /*a760*/  HMMA.16816.F32.BF16 R124, R144, R126, RZ ;  /* 0x0000007e907c723c */ /* 0x000fe200000418ff */
[----:B------:R-:W-:Y:S01]  /*a770*/  ISETP.GE.AND P6, PT, R51, R168, PT ;  /* 0x000000a83300720c */ /* 0x000fe20003fc6270 */
[----:B------:R-:W-:Y:S01]  /*a780*/  LDSM.16.M88.4 R140, [R226+0x4c00] ;  /* 0x004c0000e28c783b */ /* 0x000fe20000000200 */
[----:B------:R-:W-:Y:S02]  /*a790*/  IADD3 R51, R2, 0x11, RZ ;  /* 0x0000001102337810 */ /* 0x000fe40007ffe0ff */
[C---:B------:R-:W-:Y:S01]  /*a7a0*/  IADD3 R212, R225.reuse, 0x2c00, RZ ;  /* 0x00002c00e1d47810 */ /* 0x040fe20007ffe0ff */
[----:B------:R-:W0:Y:S01]  /*a7b0*/  LDGDEPBAR ;  /* 0x00000000000079af */ /* 0x000e220000000000 */
[----:B------:R-:W-:Y:S01]  /*a7c0*/  IADD3 R211, R225, 0x3000, RZ ;  /* 0x00003000e1d37810 */ /* 0x000fe20007ffe0ff */
[----:B------:R-:W-:Y:S01]  /*a7d0*/  HMMA.16816.F32.BF16 R128, R136, R132, R128 ;  /* 0x000000848880723c */ /* 0x000fe20000041880 */
[----:B------:R-:W-:-:S02]  /*a7e0*/  FSEL R203, R10, -INF , !P0 ;  /* 0xff8000000acb7808 */ /* 0x000fc40004000000 */
[----:B------:R-:W-:Y:S02]  /*a7f0*/  FSEL R58, R9, -INF , !P2 ;  /* 0xff800000093a7808 */ /* 0x000fe40005000000 */
[----:B------:R-:W-:Y:S02]  /*a800*/  ISETP.GE.AND P0, PT, R50, R169, PT ;  /* 0x000000a93200720c */ /* 0x000fe40003f06270 */
[----:B------:R-:W-:Y:S01]  /*a810*/  IADD3 R50, R2, 0x19, RZ ;  /* 0x0000001902327810 */ /* 0x000fe20007ffe0ff */
[----:B------:R-:W-:Y:S01]  /*a820*/  HMMA.16816.F32.BF16 R120, R144, R116, RZ ;  /* 0x000000749078723c */ /* 0x000fe200000418ff */
[----:B------:R-:W-:Y:S02]  /*a830*/  FSEL R10, R4, -INF , !P1 ;  /* 0xff800000040a7808 */ /* 0x000fe40004800000 */
[----:B------:R-:W-:Y:S02]  /*a840*/  IADD3 R4, R2, 0x18, RZ ;  /* 0x0000001802047810 */ /* 0x000fe40007ffe0ff */
[----:B------:R-:W-:-:S02]  /*a850*/  FSEL R205, R7, -INF , !P5 ;  /* 0xff80000007cd7808 */ /* 0x000fc40006800000 */
[----:B------:R-:W-:Y:S01]  /*a860*/  FSEL R9, R6, -INF , !P3 ;  /* 0xff80000006097808 */ /* 0x000fe20005800000 */
[C---:B------:R-:W-:Y:S01]  /*a870*/  HMMA.16816.F32.BF16 R116, R144.reuse, R118, RZ ;  /* 0x000000769074723c */ /* 0x040fe200000418ff */
[----:B------:R-:W-:Y:S02]  /*a880*/  FSEL R132, R5, -INF , !P6 ;  /* 0xff80000005847808 */ /* 0x000fe40007000000 */
[-C--:B------:R-:W-:Y:S02]  /*a890*/  ISETP.GE.AND P5, PT, R4, R168.reuse, PT ;  /* 0x000000a80400720c */ /* 0x080fe40003fa6270 */
[C---:B------:R-:W-:Y:S02]  /*a8a0*/  ISETP.GE.AND P1, PT, R51.reuse, R168, PT ;  /* 0x000000a83300720c */ /* 0x040fe40003f26270 */
[----:B------:R-:W-:Y:S01]  /*a8b0*/  ISETP.GE.AND P2, PT, R51, R169, PT ;  /* 0x000000a93300720c */ /* 0x000fe20003f46270 */
[----:B------:R-:W-:Y:S01]  /*a8c0*/  HMMA.16816.F32.BF16 R112, R144, R108, RZ ;  /* 0x0000006c9070723c */ /* 0x000fe200000418ff */
[----:B------:R-:W-:-:S02]  /*a8d0*/  FSEL R231, R130, -INF , !P0 ;  /* 0xff80000082e77808 */ /* 0x000fc40004000000 */
[CC--:B------:R-:W-:Y:S02]  /*a8e0*/  ISETP.GE.AND P3, PT, R50.reuse, R168.reuse, PT ;  /* 0x000000a83200720c */ /* 0x0c0fe40003f66270 */
[----:B------:R-:W-:Y:S02]  /*a8f0*/  ISETP.GE.AND P0, PT, R50, R169, PT ;  /* 0x000000a93200720c */ /* 0x000fe40003f06270 */
[----:B------:R-:W-:Y:S01]  /*a900*/  IADD3 R50, R2, 0x20, RZ ;  /* 0x0000002002327810 */ /* 0x000fe20007ffe0ff */
[----:B------:R-:W-:Y:S01]  /*a910*/  HMMA.16816.F32.BF16 R124, R136, R134, R124 ;  /* 0x00000086887c723c */ /* 0x000fe2000004187c */
[----:B------:R-:W-:Y:S02]  /*a920*/  FSEL R130, R129, -INF , !P1 ;  /* 0xff80000081827808 */ /* 0x000fe40004800000 */
[----:B------:R-:W-:Y:S02]  /*a930*/  FSEL R243, R131, -INF , !P2 ;  /* 0xff80000083f37808 */ /* 0x000fe40005000000 */
[----:B------:R-:W-:-:S02]  /*a940*/  ISETP.GE.AND P1, PT, R50, R168, PT ;  /* 0x000000a83200720c */ /* 0x000fc40003f26270 */
[----:B------:R-:W-:Y:S01]  /*a950*/  FSEL R134, R128, -INF , !P4 ;  /* 0xff80000080867808 */ /* 0x000fe20006000000 */
[----:B------:R-:W-:Y:S01]  /*a960*/  HMMA.16816.F32.BF16 R108, R144, R110, RZ ;  /* 0x0000006e906c723c */ /* 0x000fe200000418ff */
[-C--:B------:R-:W-:Y:S02]  /*a970*/  ISETP.GE.AND P4, PT, R4, R169.reuse, PT ;  /* 0x000000a90400720c */ /* 0x080fe40003f86270 */
[----:B------:R-:W1:Y:S01]  /*a980*/  LDSM.16.M88.4 R4, [R225+0x1000] ;  /* 0x00100000e104783b */ /* 0x000e620000000200 */
[----:B------:R-:W-:Y:S02]  /*a990*/  ISETP.GE.AND P2, PT, R50, R169, PT ;  /* 0x000000a93200720c */ /* 0x000fe40003f46270 */
[C---:B------:R-:W-:Y:S02]  /*a9a0*/  IADD3 R51, R2.reuse, 0x21, RZ ;  /* 0x0000002102337810 */ /* 0x040fe40007ffe0ff */
[----:B--2---:R-:W-:Y:S01]  /*a9b0*/  HMMA.16816.F32.BF16 R120, R136, R152, R120 ;  /* 0x000000988878723c */ /* 0x004fe20000041878 */
[----:B------:R-:W-:-:S02]  /*a9c0*/  IADD3 R50, R2, 0x28, RZ ;  /* 0x0000002802327810 */ /* 0x000fc40007ffe0ff */
[C---:B------:R-:W-:Y:S02]  /*a9d0*/  IADD3 R210, R225.reuse, 0x3400, RZ ;  /* 0x00003400e1d27810 */ /* 0x040fe40007ffe0ff */
[C---:B------:R-:W-:Y:S02]  /*a9e0*/  IADD3 R209, R225.reuse, 0x3800, RZ ;  /* 0x00003800e1d17810 */ /* 0x040fe40007ffe0ff */
[----:B------:R-:W-:Y:S01]  /*a9f0*/  IADD3 R208, R225, 0x3c00, RZ ;  /* 0x00003c00e1d07810 */ /* 0x000fe20007ffe0ff */
[----:B------:R-:W-:Y:S01]  /*aa00*/  HMMA.16816.F32.BF16 R104, R144, R100, RZ ;  /* 0x000000649068723c */ /* 0x000fe200000418ff */
[----:B------:R-:W-:Y:S02]  /*aa10*/  FSEL R207, R126, -INF , !P4 ;  /* 0xff8000007ecf7808 */ /* 0x000fe40006000000 */
[----:B------:R-:W-:Y:S02]  /*aa20*/  FSEL R160, R125, -INF , !P3 ;  /* 0xff8000007da07808 */ /* 0x000fe40005800000 */
[----:B------:R-:W-:-:S02]  /*aa30*/  FSEL R241, R127, -INF , !P0 ;  /* 0xff8000007ff17808 */ /* 0x000fc40004000000 */
[CC--:B------:R-:W-:Y:S01]  /*aa40*/  ISETP.GE.AND P4, PT, R51.reuse, R169.reuse, PT ;  /* 0x000000a93300720c */ /* 0x0c0fe20003f86270 */
[C---:B------:R-:W-:Y:S01]  /*aa50*/  HMMA.16816.F32.BF16 R116, R136.reuse, R154, R116 ;  /* 0x0000009a8874723c */ /* 0x040fe20000041874 */
[CC--:B------:R-:W-:Y:S02]  /*aa60*/  ISETP.GE.AND P3, PT, R50.reuse, R168.reuse, PT ;  /* 0x000000a83200720c */ /* 0x0c0fe40003f66270 */
[----:B------:R-:W-:Y:S02]  /*aa70*/  ISETP.GE.AND P0, PT, R50, R169, PT ;  /* 0x000000a93200720c */ /* 0x000fe40003f06270 */
[----:B------:R-:W-:Y:S02]  /*aa80*/  IADD3 R50, R2, 0x30, RZ ;  /* 0x0000003002327810 */ /* 0x000fe40007ffe0ff */
[----:B------:R-:W-:Y:S01]  /*aa90*/  FSEL R154, R124, -INF , !P5 ;  /* 0xff8000007c9a7808 */ /* 0x000fe20006800000 */
[----:B---3--:R-:W-:Y:S01]  /*aaa0*/  HMMA.16816.F32.BF16 R112, R136, R60, R112 ;  /* 0x0000003c8870723c */ /* 0x008fe20000041870 */
[----:B------:R-:W2:Y:S01]  /*aab0*/  LDSM.16.M88.4 R124, [R225+0x1400] ;  /* 0x00140000e17c783b */ /* 0x000ea20000000200 */
[----:B------:R-:W-:-:S02]  /*aac0*/  ISETP.GE.AND P5, PT, R51, R168, PT ;  /* 0x000000a83300720c */ /* 0x000fc40003fa6270 */
[----:B------:R-:W-:Y:S02]  /*aad0*/  IADD3 R51, R2, 0x29, RZ ;  /* 0x0000002902337810 */ /* 0x000fe40007ffe0ff */
[----:B------:R-:W-:Y:S02]  /*aae0*/  FSEL R201, R122, -INF , !P2 ;  /* 0xff8000007ac97808 */ /* 0x000fe40005000000 */
[----:B------:R-:W-:Y:S01]  /*aaf0*/  HMMA.16816.F32.BF16 R108, R136, R62, R108 ;  /* 0x0000003e886c723c */ /* 0x000fe2000004186c */
[----:B------:R-:W3:Y:S01]  /*ab00*/  LDSM.16.M88.4 R60, [R225+0x1800] ;  /* 0x00180000e13c783b */ /* 0x000ee20000000200 */
[----:B------:R-:W-:Y:S02]  /*ab10*/  FSEL R162, R120, -INF , !P1 ;  /* 0xff80000078a27808 */ /* 0x000fe40004800000 */
[----:B------:R-:W-:Y:S02]  /*ab20*/  FSEL R122, R121, -INF , !P5 ;  /* 0xff800000797a7808 */ /* 0x000fe40006800000 */
[----:B------:R-:W-:-:S02]  /*ab30*/  FSEL R199, R123, -INF , !P4 ;  /* 0xff8000007bc77808 */ /* 0x000fc40006000000 */
[----:B------:R-:W-:Y:S01]  /*ab40*/  HMMA.16816.F32.BF16 R100, R144, R102, RZ ;  /* 0x000000669064723c */ /* 0x000fe200000418ff */
[CC--:B------:R-:W-:Y:S02]  /*ab50*/  ISETP.GE.AND P1, PT, R51.reuse, R168.reuse, PT ;  /* 0x000000a83300720c */ /* 0x0c0fe40003f26270 */
[-C--:B------:R-:W-:Y:S02]  /*ab60*/  ISETP.GE.AND P2, PT, R51, R169.reuse, PT ;  /* 0x000000a93300720c */ /* 0x080fe40003f46270 */
[C---:B------:R-:W-:Y:S02]  /*ab70*/  ISETP.GE.AND P5, PT, R50.reuse, R168, PT ;  /* 0x000000a83200720c */ /* 0x040fe40003fa6270 */
[----:B------:R-:W-:Y:S01]  /*ab80*/  ISETP.GE.AND P4, PT, R50, R169, PT ;  /* 0x000000a93200720c */ /* 0x000fe20003f86270 */
[----:B-1----:R-:W-:Y:S01]  /*ab90*/  HMMA.16816.F32.BF16 R104, R136, R4, R104 ;  /* 0x000000048868723c */ /* 0x002fe20000041868 */
[----:B------:R-:W-:Y:S02]  /*aba0*/  IADD3 R51, R2, 0x31, RZ ;  /* 0x0000003102337810 */ /* 0x000fe40007ffe0ff */
[----:B------:R-:W-:-:S02]  /*abb0*/  FSEL R116, R116, -INF , !P3 ;  /* 0xff80000074747808 */ /* 0x000fc40005800000 */
[----:B------:R-:W-:Y:S02]  /*abc0*/  FSEL R197, R118, -INF , !P0 ;  /* 0xff80000076c57808 */ /* 0x000fe40004000000 */
[----:B------:R-:W-:Y:S01]  /*abd0*/  IADD3 R4, R2, 0x39, RZ ;  /* 0x0000003902047810 */ /* 0x000fe20007ffe0ff */
[C---:B------:R-:W-:Y:S01]  /*abe0*/  HMMA.16816.F32.BF16 R96, R144.reuse, R92, RZ ;  /* 0x0000005c9060723c */ /* 0x040fe200000418ff */
[----:B------:R-:W-:Y:S02]  /*abf0*/  FSEL R166, R112, -INF , !P5 ;  /* 0xff80000070a67808 */ /* 0x000fe40006800000 */
[----:B------:R-:W-:Y:S02]  /*ac00*/  FSEL R193, R114, -INF , !P4 ;  /* 0xff80000072c17808 */ /* 0x000fe40006000000 */
[CC--:B------:R-:W-:Y:S02]  /*ac10*/  ISETP.GE.AND P3, PT, R51.reuse, R168.reuse, PT ;  /* 0x000000a83300720c */ /* 0x0c0fe40003f66270 */
[----:B------:R-:W-:Y:S01]  /*ac20*/  ISETP.GE.AND P0, PT, R51, R169, PT ;  /* 0x000000a93300720c */ /* 0x000fe20003f06270 */
[----:B------:R-:W-:Y:S01]  /*ac30*/  HMMA.16816.F32.BF16 R92, R144, R94, RZ ;  /* 0x0000005e905c723c */ /* 0x000fe200000418ff */
[----:B------:R-:W-:-:S02]  /*ac40*/  ISETP.GE.AND P5, PT, R4, R168, PT ;  /* 0x000000a80400720c */ /* 0x000fc40003fa6270 */
[----:B------:R-:W-:Y:S02]  /*ac50*/  ISETP.GE.AND P4, PT, R4, R169, PT ;  /* 0x000000a90400720c */ /* 0x000fe40003f86270 */
[C---:B------:R-:W-:Y:S02]  /*ac60*/  IADD3 R4, R2.reuse, 0x40, RZ ;  /* 0x0000004002047810 */ /* 0x040fe40007ffe0ff */
[----:B------:R-:W-:Y:S01]  /*ac70*/  IADD3 R50, R2, 0x38, RZ ;  /* 0x0000003802327810 */ /* 0x000fe20007ffe0ff */
[----:B------:R-:W-:Y:S01]  /*ac80*/  HMMA.16816.F32.BF16 R88, R144, R84, RZ ;  /* 0x000000549058723c */ /* 0x000fe200000418ff */
[----:B------:R-:W-:Y:S02]  /*ac90*/  FSEL R170, R113, -INF , !P3 ;  /* 0xff80000071aa7808 */ /* 0x000fe40005800000 */
[----:B------:R-:W-:Y:S02]  /*aca0*/  FSEL R189, R115, -INF , !P0 ;  /* 0xff80000073bd7808 */ /* 0x000fe40004000000 */
[----:B------:R-:W-:-:S02]  /*acb0*/  FSEL R118, R117, -INF , !P1 ;  /* 0xff80000075767808 */ /* 0x000fc40004800000 */
[----:B------:R-:W-:Y:S01]  /*acc0*/  FSEL R195, R119, -INF , !P2 ;  /* 0xff80000077c37808 */ /* 0x000fe20005000000 */
[----:B------:R-:W-:Y:S01]  /*acd0*/  HMMA.16816.F32.BF16 R100, R136, R6, R100 ;  /* 0x000000068864723c */ /* 0x000fe20000041864 */
[CC--:B------:R-:W-:Y:S02]  /*ace0*/  ISETP.GE.AND P3, PT, R4.reuse, R168.reuse, PT ;  /* 0x000000a80400720c */ /* 0x0c0fe40003f66270 */
[-C--:B------:R-:W-:Y:S02]  /*acf0*/  ISETP.GE.AND P0, PT, R4, R169.reuse, PT ;  /* 0x000000a90400720c */ /* 0x080fe40003f06270 */
[C---:B------:R-:W-:Y:S02]  /*ad00*/  ISETP.GE.AND P1, PT, R50.reuse, R168, PT ;  /* 0x000000a83200720c */ /* 0x040fe40003f26270 */
[----:B------:R-:W-:Y:S01]  /*ad10*/  ISETP.GE.AND P2, PT, R50, R169, PT ;  /* 0x000000a93200720c */ /* 0x000fe20003f46270 */
[----:B------:R-:W-:Y:S01]  /*ad20*/  HMMA.16816.F32.BF16 R84, R144, R86, RZ ;  /* 0x000000569054723c */ /* 0x000fe200000418ff */
[----:B------:R-:W-:-:S02]  /*ad30*/  IADD3 R5, R2, 0x41, RZ ;  /* 0x0000004102057810 */ /* 0x000fc40007ffe0ff */
[----:B------:R-:W-:Y:S02]  /*ad40*/  IADD3 R4, R2, 0x48, RZ ;  /* 0x0000004802047810 */ /* 0x000fe40007ffe0ff */
[----:B------:R-:W-:Y:S02]  /*ad50*/  FSEL R172, R108, -INF , !P1 ;  /* 0xff8000006cac7808 */ /* 0x000fe40004800000 */
[----:B------:R-:W-:Y:S01]  /*ad60*/  FSEL R187, R110, -INF , !P2 ;  /* 0xff8000006ebb7808 */ /* 0x000fe20005000000 */
[----:B--2---:R-:W-:Y:S01]  /*ad70*/  HMMA.16816.F32.BF16 R96, R136, R124, R96 ;  /* 0x0000007c8860723c */ /* 0x004fe20000041860 */
[----:B------:R-:W-:Y:S02]  /*ad80*/  FSEL R174, R109, -INF , !P5 ;  /* 0xff8000006dae7808 */ /* 0x000fe40006800000 */
[----:B------:R-:W-:Y:S02]  /*ad90*/  FSEL R191, R111, -INF , !P4 ;  /* 0xff8000006fbf7808 */ /* 0x000fe40006000000 */
[----:B------:R-:W-:-:S02]  /*ada0*/  ISETP.GE.AND P1, PT, R5, R168, PT ;  /* 0x000000a80500720c */ /* 0x000fc40003f26270 */
[-C--:B------:R-:W-:Y:S01]  /*adb0*/  ISETP.GE.AND P2, PT, R5, R169.reuse, PT ;  /* 0x000000a90500720c */ /* 0x080fe20003f46270 */
[----:B------:R-:W-:Y:S01]  /*adc0*/  HMMA.16816.F32.BF16 R80, R144, R76, RZ ;  /* 0x0000004c9050723c */ /* 0x000fe200000418ff */
[C---:B------:R-:W-:Y:S02]  /*add0*/  ISETP.GE.AND P5, PT, R4.reuse, R168, PT ;  /* 0x000000a80400720c */ /* 0x040fe40003fa6270 */
[----:B------:R-:W-:Y:S02]  /*ade0*/  ISETP.GE.AND P4, PT, R4, R169, PT ;  /* 0x000000a90400720c */ /* 0x000fe40003f86270 */
[----:B------:R-:W1:Y:S01]  /*adf0*/  LDSM.16.M88.4 R4, [R225+0x1c00] ;  /* 0x001c0000e104783b */ /* 0x000e620000000200 */
[----:B------:R-:W-:Y:S02]  /*ae00*/  IADD3 R50, R2, 0x49, RZ ;  /* 0x0000004902327810 */ /* 0x000fe40007ffe0ff */
[----:B------:R-:W-:Y:S01]  /*ae10*/  HMMA.16816.F32.BF16 R92, R136, R126, R92 ;  /* 0x0000007e885c723c */ /* 0x000fe2000004185c */
[----:B------:R-:W-:-:S02]  /*ae20*/  FSEL R178, R104, -INF , !P3 ;  /* 0xff80000068b27808 */ /* 0x000fc40005800000 */
[----:B------:R-:W-:Y:S02]  /*ae30*/  FSEL R185, R106, -INF , !P0 ;  /* 0xff8000006ab97808 */ /* 0x000fe40004000000 */
[C---:B------:R-:W-:Y:S02]  /*ae40*/  ISETP.GE.AND P3, PT, R50.reuse, R168, PT ;  /* 0x000000a83200720c */ /* 0x040fe40003f66270 */
[----:B------:R-:W-:Y:S01]  /*ae50*/  ISETP.GE.AND P0, PT, R50, R169, PT ;  /* 0x000000a93200720c */ /* 0x000fe20003f06270 */
[----:B---3--:R-:W-:Y:S01]  /*ae60*/  HMMA.16816.F32.BF16 R88, R136, R60, R88 ;  /* 0x0000003c8858723c */ /* 0x008fe20000041858 */
[----:B------:R-:W-:Y:S02]  /*ae70*/  IADD3 R50, R2, 0x50, RZ ;  /* 0x0000005002327810 */ /* 0x000fe40007ffe0ff */
[----:B------:R-:W-:Y:S02]  /*ae80*/  FSEL R180, R105, -INF , !P1 ;  /* 0xff80000069b47808 */ /* 0x000fe40004800000 */
[----:B------:R-:W-:-:S02]  /*ae90*/  FSEL R183, R107, -INF , !P2 ;  /* 0xff8000006bb77808 */ /* 0x000fc40005000000 */
[C---:B------:R-:W-:Y:S01]  /*aea0*/  ISETP.GE.AND P1, PT, R50.reuse, R168, PT ;  /* 0x000000a83200720c */ /* 0x040fe20003f26270 */
[----:B------:R-:W-:Y:S01]  /*aeb0*/  HMMA.16816.F32.BF16 R84, R136, R62, R84 ;  /* 0x0000003e8854723c */ /* 0x000fe20000041854 */
[----:B------:R-:W-:Y:S01]  /*aec0*/  ISETP.GE.AND P2, PT, R50, R169, PT ;  /* 0x000000a93200720c */ /* 0x000fe20003f46270 */
[----:B------:R-:W-:Y:S01]  /*aed0*/  LDSM.16.M88.4 R60, [R225+0x2400] ;  /* 0x00240000e13c783b */ /* 0x000fe20000000200 */
[----:B------:R-:W-:Y:S02]  /*aee0*/  IADD3 R51, R2, 0x51, RZ ;  /* 0x0000005102337810 */ /* 0x000fe40007ffe0ff */
[----:B------:R-:W-:Y:S02]  /*aef0*/  FSEL R126, R100, -INF , !P5 ;  /* 0xff800000647e7808 */ /* 0x000fe40006800000 */
[----:B------:R-:W-:Y:S01]  /*af00*/  FSEL R181, R102, -INF , !P4 ;  /* 0xff80000066b57808 */ /* 0x000fe20006000000 */
[----:B------:R-:W-:Y:S01]  /*af10*/  HMMA.16816.F32.BF16 R76, R144, R78, RZ ;  /* 0x0000004e904c723c */ /* 0x000fe200000418ff */
[----:B------:R-:W-:-:S02]  /*af20*/  FSEL R182, R101, -INF , !P3 ;  /* 0xff80000065b67808 */ /* 0x000fc40005800000 */
[----:B------:R-:W-:Y:S02]  /*af30*/  IADD3 R50, R2, 0x58, RZ ;  /* 0x0000005802327810 */ /* 0x000fe40007ffe0ff */
[----:B------:R-:W-:Y:S02]  /*af40*/  FSEL R179, R103, -INF , !P0 ;  /* 0xff80000067b37808 */ /* 0x000fe40004000000 */
[----:B------:R-:W2:Y:S01]  /*af50*/  LDSM.16.M88.4 R100, [R225+0x2000] ;  /* 0x00200000e164783b */ /* 0x000ea20000000200 */
[CC--:B------:R-:W-:Y:S01]  /*af60*/  ISETP.GE.AND P5, PT, R51.reuse, R168.reuse, PT ;  /* 0x000000a83300720c */ /* 0x0c0fe20003fa6270 */
[----:B------:R-:W-:Y:S01]  /*af70*/  HMMA.16816.F32.BF16 R72, R144, R68, RZ ;  /* 0x000000449048723c */ /* 0x000fe200000418ff */
[-C--:B------:R-:W-:Y:S02]  /*af80*/  ISETP.GE.AND P4, PT, R51, R169.reuse, PT ;  /* 0x000000a93300720c */ /* 0x080fe40003f86270 */
[C---:B------:R-:W-:Y:S02]  /*af90*/  ISETP.GE.AND P3, PT, R50.reuse, R168, PT ;  /* 0x000000a83200720c */ /* 0x040fe40003f66270 */
[----:B------:R-:W-:-:S02]  /*afa0*/  ISETP.GE.AND P0, PT, R50, R169, PT ;  /* 0x000000a93200720c */ /* 0x000fc40003f06270 */
[C---:B------:R-:W-:Y:S01]  /*afb0*/  IADD3 R51, R2.reuse, 0x59, RZ ;  /* 0x0000005902337810 */ /* 0x040fe20007ffe0ff */
[----:B-1----:R-:W-:Y:S01]  /*afc0*/  HMMA.16816.F32.BF16 R80, R136, R4, R80 ;  /* 0x000000048850723c */ /* 0x002fe20000041850 */
[----:B------:R-:W-:Y:S02]  /*afd0*/  IADD3 R50, R2, 0x60, RZ ;  /* 0x0000006002327810 */ /* 0x000fe40007ffe0ff */
[----:B------:R-:W-:Y:S02]  /*afe0*/  FSEL R184, R96, -INF , !P1 ;  /* 0xff80000060b87808 */ /* 0x000fe40004800000 */
[----:B------:R-:W-:Y:S02]  /*aff0*/  FSEL R177, R98, -INF , !P2 ;  /* 0xff80000062b17808 */ /* 0x000fe40005000000 */
[----:B------:R-:W-:Y:S01]  /*b000*/  FSEL R186, R97, -INF , !P5 ;  /* 0xff80000061ba7808 */ /* 0x000fe20006800000 */
[----:B------:R-:W-:Y:S01]  /*b010*/  HMMA.16816.F32.BF16 R68, R144, R70, RZ ;  /* 0x000000469044723c */ /* 0x000fe200000418ff */
[----:B------:R-:W-:-:S02]  /*b020*/  FSEL R173, R99, -INF , !P4 ;  /* 0xff80000063ad7808 */ /* 0x000fc40006000000 */
[CC--:B------:R-:W-:Y:S02]  /*b030*/  ISETP.GE.AND P1, PT, R51.reuse, R168.reuse, PT ;  /* 0x000000a83300720c */ /* 0x0c0fe40003f26270 */
[-C--:B------:R-:W-:Y:S02]  /*b040*/  ISETP.GE.AND P2, PT, R51, R169.reuse, PT ;  /* 0x000000a93300720c */ /* 0x080fe40003f46270 */
[C---:B------:R-:W-:Y:S01]  /*b050*/  ISETP.GE.AND P5, PT, R50.reuse, R168, PT ;  /* 0x000000a83200720c */ /* 0x040fe20003fa6270 */
[----:B------:R-:W-:Y:S01]  /*b060*/  HMMA.16816.F32.BF16 R64, R144, R52, RZ ;  /* 0x000000349040723c */ /* 0x000fe200000418ff */
[----:B------:R-:W-:Y:S02]  /*b070*/  ISETP.GE.AND P4, PT, R50, R169, PT ;  /* 0x000000a93200720c */ /* 0x000fe40003f86270 */
[C---:B------:R-:W-:Y:S02]  /*b080*/  IADD3 R51, R2.reuse, 0x61, RZ ;  /* 0x0000006102337810 */ /* 0x040fe40007ffe0ff */
[----:B------:R-:W-:-:S02]  /*b090*/  IADD3 R4, R2, 0x69, RZ ;  /* 0x0000006902047810 */ /* 0x000fc40007ffe0ff */
[----:B------:R-:W-:Y:S01]  /*b0a0*/  FSEL R188, R92, -INF , !P3 ;  /* 0xff8000005cbc7808 */ /* 0x000fe20005800000 */
[----:B------:R-:W-:Y:S01]  /*b0b0*/  HMMA.16816.F32.BF16 R76, R136, R6, R76 ;  /* 0x00000006884c723c */ /* 0x000fe2000004184c */
[----:B------:R-:W-:Y:S02]  /*b0c0*/  FSEL R171, R94, -INF , !P0 ;  /* 0xff8000005eab7808 */ /* 0x000fe40004000000 */
[----:B------:R-:W-:Y:S02]  /*b0d0*/  FSEL R194, R88, -INF , !P5 ;  /* 0xff80000058c27808 */ /* 0x000fe40006800000 */
[----:B------:R-:W-:Y:S02]  /*b0e0*/  FSEL R167, R90, -INF , !P4 ;  /* 0xff8000005aa77808 */ /* 0x000fe40006000000 */
[C---:B------:R-:W-:Y:S01]  /*b0f0*/  ISETP.GE.AND P3, PT, R51.reuse, R168, PT ;  /* 0x000000a83300720c */ /* 0x040fe20003f66270 */
[----:B------:R-:W-:Y:S01]  /*b100*/  HMMA.16816.F32.BF16 R52, R144, R54, RZ ;  /* 0x000000369034723c */ /* 0x000fe200000418ff */
[----:B------:R-:W-:-:S02]  /*b110*/  ISETP.GE.AND P0, PT, R51, R169, PT ;  /* 0x000000a93300720c */ /* 0x000fc40003f06270 */
[C---:B------:R-:W-:Y:S02]  /*b120*/  ISETP.GE.AND P5, PT, R4.reuse, R168, PT ;  /* 0x000000a80400720c */ /* 0x040fe40003fa6270 */
[----:B------:R-:W-:Y:S02]  /*b130*/  ISETP.GE.AND P4, PT, R4, R169, PT ;  /* 0x000000a90400720c */ /* 0x000fe40003f86270 */
[C---:B------:R-:W-:Y:S01]  /*b140*/  IADD3 R4, R2.reuse, 0x70, RZ ;  /* 0x0000007002047810 */ /* 0x040fe20007ffe0ff */
[----:B--2---:R-:W-:Y:S01]  /*b150*/  HMMA.16816.F32.BF16 R72, R136, R100, R72 ;  /* 0x000000648848723c */ /* 0x004fe20000041848 */
[----:B------:R-:W-:Y:S02]  /*b160*/  IADD3 R50, R2, 0x68, RZ ;  /* 0x0000006802327810 */ /* 0x000fe40007ffe0ff */
[----:B------:R-:W-:Y:S02]  /*b170*/  FSEL R196, R89, -INF , !P3 ;  /* 0xff80000059c47808 */ /* 0x000fe40005800000 */
[----:B------:R-:W-:-:S02]  /*b180*/  FSEL R165, R91, -INF , !P0 ;  /* 0xff8000005ba57808 */ /* 0x000fc40004000000 */
[----:B------:R-:W-:Y:S01]  /*b190*/  FSEL R190, R93, -INF , !P1 ;  /* 0xff8000005dbe7808 */ /* 0x000fe20004800000 */
[C---:B------:R-:W-:Y:S01]  /*b1a0*/  HMMA.16816.F32.BF16 R44, R144.reuse, R40, RZ ;  /* 0x00000028902c723c */ /* 0x040fe200000418ff */
[----:B------:R-:W-:Y:S02]  /*b1b0*/  FSEL R175, R95, -INF , !P2 ;  /* 0xff8000005faf7808 */ /* 0x000fe40005000000 */
[CC--:B------:R-:W-:Y:S02]  /*b1c0*/  ISETP.GE.AND P3, PT, R4.reuse, R168.reuse, PT ;  /* 0x000000a80400720c */ /* 0x0c0fe40003f66270 */
[-C--:B------:R-:W-:Y:S02]  /*b1d0*/  ISETP.GE.AND P0, PT, R4, R169.reuse, PT ;  /* 0x000000a90400720c */ /* 0x080fe40003f06270 */
[C---:B------:R-:W-:Y:S01]  /*b1e0*/  ISETP.GE.AND P1, PT, R50.reuse, R168, PT ;  /* 0x000000a83200720c */ /* 0x040fe20003f26270 */
[----:B------:R-:W-:Y:S01]  /*b1f0*/  HMMA.16816.F32.BF16 R36, R144, R32, RZ ;  /* 0x000000209024723c */ /* 0x000fe200000418ff */
[----:B------:R-:W-:-:S02]  /*b200*/  ISETP.GE.AND P2, PT, R50, R169, PT ;  /* 0x000000a93200720c */ /* 0x000fc40003f46270 */
[C---:B------:R-:W-:Y:S02]  /*b210*/  IADD3 R5, R2.reuse, 0x71, RZ ;  /* 0x0000007102057810 */ /* 0x040fe40007ffe0ff */
[----:B------:R-:W-:Y:S02]  /*b220*/  IADD3 R4, R2, 0x78, RZ ;  /* 0x0000007802047810 */ /* 0x000fe40007ffe0ff */
[----:B------:R-:W-:Y:S01]  /*b230*/  FSEL R198, R84, -INF , !P1 ;  /* 0xff80000054c67808 */ /* 0x000fe20004800000 */
[----:B------:R-:W-:Y:S01]  /*b240*/  HMMA.16816.F32.BF16 R28, R144, R24, RZ ;  /* 0x00000018901c723c */ /* 0x000fe200000418ff */
[----:B------:R-:W-:Y:S02]  /*b250*/  FSEL R163, R86, -INF , !P2 ;  /* 0xff80000056a37808 */ /* 0x000fe40005000000 */
[----:B------:R-:W-:Y:S02]  /*b260*/  FSEL R200, R85, -INF , !P5 ;  /* 0xff80000055c87808 */ /* 0x000fe40006800000 */
[----:B------:R-:W-:-:S02]  /*b270*/  FSEL R161, R87, -INF , !P4 ;  /* 0xff80000057a17808 */ /* 0x000fc40006000000 */
[CC--:B------:R-:W-:Y:S01]  /*b280*/  ISETP.GE.AND P1, PT, R5.reuse, R168.reuse, PT ;  /* 0x000000a80500720c */ /* 0x0c0fe20003f26270 */
[C---:B------:R-:W-:Y:S01]  /*b290*/  HMMA.16816.F32.BF16 R20, R144.reuse, R16, RZ ;  /* 0x000000109014723c */ /* 0x040fe200000418ff */
[-C--:B------:R-:W-:Y:S02]  /*b2a0*/  ISETP.GE.AND P2, PT, R5, R169.reuse, PT ;  /* 0x000000a90500720c */ /* 0x080fe40003f46270 */
[C---:B------:R-:W-:Y:S02]  /*b2b0*/  ISETP.GE.AND P5, PT, R4.reuse, R168, PT ;  /* 0x000000a80400720c */ /* 0x040fe40003fa6270 */
[----:B------:R-:W-:Y:S02]  /*b2c0*/  ISETP.GE.AND P4, PT, R4, R169, PT ;  /* 0x000000a90400720c */ /* 0x000fe40003f86270 */
[----:B------:R-:W1:Y:S01]  /*b2d0*/  LDSM.16.M88.4 R4, [R225+0x2800] ;  /* 0x00280000e104783b */ /* 0x000e620000000200 */
[----:B------:R-:W-:Y:S01]  /*b2e0*/  HMMA.16816.F32.BF16 R12, R144, R148, RZ ;  /* 0x00000094900c723c */ /* 0x000fe200000418ff */
[----:B------:R-:W-:-:S02]  /*b2f0*/  FSEL R202, R80, -INF , !P3 ;  /* 0xff80000050ca7808 */ /* 0x000fc40005800000 */
[----:B------:R-:W-:Y:S02]  /*b300*/  FSEL R155, R82, -INF , !P0 ;  /* 0xff800000529b7808 */ /* 0x000fe40004000000 */
[----:B------:R-:W-:Y:S02]  /*b310*/  FSEL R204, R81, -INF , !P1 ;  /* 0xff80000051cc7808 */ /* 0x000fe40004800000 */
[C---:B------:R-:W-:Y:S01]  /*b320*/  IADD3 R50, R2.reuse, 0x79, RZ ;  /* 0x0000007902327810 */ /* 0x040fe20007ffe0ff */
[----:B------:R-:W-:Y:S01]  /*b330*/  HMMA.16816.F32.BF16 R156, R144, R140, RZ ;  /* 0x0000008c909c723c */ /* 0x000fe200000418ff */
[----:B------:R-:W-:Y:S02]  /*b340*/  IADD3 R51, R2, 0x81, RZ ;  /* 0x0000008102337810 */ /* 0x000fe40007ffe0ff */
[C---:B------:R-:W-:Y:S02]  /*b350*/  ISETP.GE.AND P3, PT, R50.reuse, R168, PT ;  /* 0x000000a83200720c */ /* 0x040fe40003f66270 */
[----:B------:R-:W-:-:S02]  /*b360*/  ISETP.GE.AND P0, PT, R50, R169, PT ;  /* 0x000000a93200720c */ /* 0x000fc40003f06270 */
[----:B------:R-:W-:Y:S01]  /*b370*/  IADD3 R50, R2, 0x80, RZ ;  /* 0x0000008002327810 */ /* 0x000fe20007ffe0ff */
[C---:B------:R-:W-:Y:S01]  /*b380*/  HMMA.16816.F32.BF16 R40, R144.reuse, R42, RZ ;  /* 0x0000002a9028723c */ /* 0x040fe200000418ff */
[----:B------:R-:W-:Y:S02]  /*b390*/  FSEL R76, R76, -INF , !P5 ;  /* 0xff8000004c4c7808 */ /* 0x000fe40006800000 */
[-C--:B------:R-:W-:Y:S02]  /*b3a0*/  ISETP.GE.AND P1, PT, R50, R168.reuse, PT ;  /* 0x000000a83200720c */ /* 0x080fe40003f26270 */
[----:B------:R-:W-:Y:S02]  /*b3b0*/  FSEL R206, R77, -INF , !P3 ;  /* 0xff8000004dce7808 */ /* 0x000fe40005800000 */
[----:B------:R-:W-:Y:S01]  /*b3c0*/  FSEL R153, R79, -INF , !P0 ;  /* 0xff8000004f997808 */ /* 0x000fe20004000000 */
[----:B------:R-:W-:Y:S01]  /*b3d0*/  HMMA.16816.F32.BF16 R32, R144, R34, RZ ;  /* 0x000000229020723c */ /* 0x000fe200000418ff */
[----:B------:R-:W-:-:S02]  /*b3e0*/  ISETP.GE.AND P5, PT, R51, R168, PT ;  /* 0x000000a83300720c */ /* 0x000fc40003fa6270 */
[----:B------:R-:W-:-:S05]  /*b3f0*/  FSEL R72, R72, -INF , !P1 ;  /* 0xff80000048487808 */ /* 0x000fca0004800000 */
[C---:B------:R-:W-:Y:S08]  /*b400*/  HMMA.16816.F32.BF16 R24, R144.reuse, R26, RZ ;  /* 0x0000001a9018723c */ /* 0x040ff000000418ff */
[C---:B------:R-:W-:Y:S08]  /*b410*/  HMMA.16816.F32.BF16 R16, R144.reuse, R18, RZ ;  /* 0x000000129010723c */ /* 0x040ff000000418ff */
[C---:B------:R-:W-:Y:S08]  /*b420*/  HMMA.16816.F32.BF16 R148, R144.reuse, R150, RZ ;  /* 0x000000969094723c */ /* 0x040ff000000418ff */
[----:B------:R-:W-:Y:S07]  /*b430*/  HMMA.16816.F32.BF16 R140, R144, R142, RZ ;  /* 0x0000008e908c723c */ /* 0x000fee00000418ff */
[----:B------:R-:W-:Y:S01]  /*b440*/  FSEL R147, R83, -INF , !P2 ;  /* 0xff80000053937808 */ /* 0x000fe20005000000 */
[----:B------:R-:W-:Y:S01]  /*b450*/  HMMA.16816.F32.BF16 R68, R136, R102, R68 ;  /* 0x000000668844723c */ /* 0x000fe20000041844 */
[----:B------:R-:W-:-:S02]  /*b460*/  ISETP.GE.AND P2, PT, R50, R169, PT ;  /* 0x000000a93200720c */ /* 0x000fc40003f46270 */
[----:B------:R-:W-:Y:S02]  /*b470*/  IADD3 R50, R2, 0x88, RZ ;  /* 0x0000008802327810 */ /* 0x000fe40007ffe0ff */
[----:B------:R-:W-:Y:S02]  /*b480*/  FSEL R145, R78, -INF , !P4 ;  /* 0xff8000004e917808 */ /* 0x000fe40006000000 */
[-C--:B------:R-:W-:Y:S01]  /*b490*/  ISETP.GE.AND P4, PT, R51, R169.reuse, PT ;  /* 0x000000a93300720c */ /* 0x080fe20003f86270 */
[----:B------:R-:W-:Y:S01]  /*b4a0*/  HMMA.16816.F32.BF16 R80, R136, R60, R64 ;  /* 0x0000003c8850723c */ /* 0x000fe20000041840 */
[----:B------:R-:W2:Y:S01]  /*b4b0*/  LDSM.16.M88.4 R64, [R225+0x2c00] ;  /* 0x002c0000e140783b */ /* 0x000ea20000000200 */
[C---:B------:R-:W-:Y:S02]  /*b4c0*/  ISETP.GE.AND P3, PT, R50.reuse, R168, PT ;  /* 0x000000a83200720c */ /* 0x040fe40003f66270 */
[----:B------:R-:W-:Y:S02]  /*b4d0*/  ISETP.GE.AND P0, PT, R50, R169, PT ;  /* 0x000000a93200720c */ /* 0x000fe40003f06270 */
[----:B------:R-:W-:-:S02]  /*b4e0*/  IADD3 R51, R2, 0x89, RZ ;  /* 0x0000008902337810 */ /* 0x000fc40007ffe0ff */
[C---:B------:R-:W-:Y:S01]  /*b4f0*/  HMMA.16816.F32.BF16 R52, R136.reuse, R62, R52 ;  /* 0x0000003e8834723c */ /* 0x040fe20000041834 */
[----:B------:R-:W-:Y:S02]  /*b500*/  IADD3 R50, R2, 0x90, RZ ;  /* 0x0000009002327810 */ /* 0x000fe40007ffe0ff */
[----:B------:R-:W-:Y:S02]  /*b510*/  FSEL R135, R74, -INF , !P2 ;  /* 0xff8000004a877808 */ /* 0x000fe40005000000 */
[----:B------:R-:W-:Y:S02]  /*b520*/  FSEL R60, R73, -INF , !P5 ;  /* 0xff800000493c7808 */ /* 0x000fe40006800000 */
[----:B------:R-:W-:Y:S01]  /*b530*/  FSEL R133, R75, -INF , !P4 ;  /* 0xff8000004b857808 */ /* 0x000fe20006000000 */
[----:B-1----:R-:W-:Y:S01]  /*b540*/  HMMA.16816.F32.BF16 R108, R136, R4, R44 ;  /* 0x00000004886c723c */ /* 0x002fe2000004182c */
[C---:B------:R-:W-:Y:S01]  /*b550*/  ISETP.GE.AND P1, PT, R51.reuse, R168, PT ;  /* 0x000000a83300720c */ /* 0x040fe20003f26270 */
[----:B------:R-:W1:Y:S01]  /*b560*/  LDSM.16.M88.4 R44, [R225+0x3000] ;  /* 0x00300000e12c783b */ /* 0x000e620000000200 */
[----:B------:R-:W-:-:S02]  /*b570*/  ISETP.GE.AND P2, PT, R51, R169, PT ;  /* 0x000000a93300720c */ /* 0x000fc40003f46270 */
[C---:B------:R-:W-:Y:S02]  /*b580*/  ISETP.GE.AND P5, PT, R50.reuse, R168, PT ;  /* 0x000000a83200720c */ /* 0x040fe40003fa6270 */
[----:B------:R-:W-:Y:S01]  /*b590*/  ISETP.GE.AND P4, PT, R50, R169, PT ;  /* 0x000000a93200720c */ /* 0x000fe20003f86270 */
[----:B------:R-:W-:Y:S01]  /*b5a0*/  HMMA.16816.F32.BF16 R40, R136, R6, R40 ;  /* 0x000000068828723c */ /* 0x000fe20000041828 */
        /* <DEDUP_REMOVED lines=8> */
[C---:B------:R-:W-:Y:S01]  /*b630*/  ISETP.GE.AND P5, PT, R4.reuse, R168, PT ;  /* 0x000000a80400720c */ /* 0x040fe20003fa6270 */
[----:B--2---:R-:W-:Y:S01]  /*b640*/  HMMA.16816.F32.BF16 R36, R136, R64, R36 ;  /* 0x000000408824723c */ /* 0x004fe20000041824 */
[----:B------:R-:W-:-:S02]  /*b650*/  ISETP.GE.AND P4, PT, R4, R169, PT ;  /* 0x000000a90400720c */ /* 0x000fc40003f86270 */
[C---:B------:R-:W-:Y:S02]  /*b660*/  IADD3 R4, R2.reuse, 0xa0, RZ ;  /* 0x000000a002047810 */ /* 0x040fe40007ffe0ff */
[----:B------:R-:W-:Y:S02]  /*b670*/  IADD3 R50, R2, 0x98, RZ ;  /* 0x0000009802327810 */ /* 0x000fe40007ffe0ff */
[----:B------:R-:W-:Y:S01]  /*b680*/  FSEL R224, R81, -INF , !P3 ;  /* 0xff80000051e07808 */ /* 0x000fe20005800000 */
[----:B------:R-:W-:Y:S01]  /*b690*/  HMMA.16816.F32.BF16 R32, R136, R66, R32 ;  /* 0x000000428820723c */ /* 0x000fe20000041820 */
[----:B------:R-:W-:Y:S02]  /*b6a0*/  FSEL R125, R83, -INF , !P0 ;  /* 0xff800000537d7808 */ /* 0x000fe40004000000 */
[----:B------:R-:W-:Y:S02]  /*b6b0*/  FSEL R62, R69, -INF , !P1 ;  /* 0xff800000453e7808 */ /* 0x000fe40004800000 */
[----:B------:R-:W-:-:S02]  /*b6c0*/  FSEL R129, R71, -INF , !P2 ;  /* 0xff80000047817808 */ /* 0x000fc40005000000 */
[CC--:B------:R-:W-:Y:S01]  /*b6d0*/  ISETP.GE.AND P3, PT, R4.reuse, R168.reuse, PT ;  /* 0x000000a80400720c */ /* 0x0c0fe20003f66270 */
[----:B-1----:R-:W-:Y:S01]  /*b6e0*/  HMMA.16816.F32.BF16 R24, R136, R46, R24 ;  /* 0x0000002e8818723c */ /* 0x002fe20000041818 */
        /* <DEDUP_REMOVED lines=24> */
[----:B------:R-:W-:Y:S02]  /*b870*/  ISETP.GE.AND P1, PT, R50, R168, PT ;  /* 0x000000a83200720c */ /* 0x000fe40003f26270 */
        /* <DEDUP_REMOVED lines=75> */
[----:B------:R-:W-:-:S02]  /*bd30*/  IADD3 R4, R2, 0xe8, RZ ;  /* 0x000000e802047810 */ /* 0x000fc40007ffe0ff */
[C---:B------:R-:W-:Y:S02]  /*bd40*/  IADD3 R5, R2.reuse, 0xf0, RZ ;  /* 0x000000f002057810 */ /* 0x040fe40007ffe0ff */
[----:B------:R-:W-:Y:S02]  /*bd50*/  FSEL R144, R17, -INF , !P3 ;  /* 0xff80000011907808 */ /* 0x000fe40005800000 */
[----:B------:R-:W-:Y:S02]  /*bd60*/  IADD3 R6, R2, 0xe9, RZ ;  /* 0x000000e902067810 */ /* 0x000fe40007ffe0ff */
[----:B------:R-:W-:Y:S02]  /*bd70*/  FSEL R124, R12, -INF , !P1 ;  /* 0xff8000000c7c7808 */ /* 0x000fe40004800000 */
[----:B------:R-:W-:Y:S02]  /*bd80*/  FSEL R114, R13, -INF , !P5 ;  /* 0xff8000000d727808 */ /* 0x000fe40006800000 */
[----:B------:R-:W-:-:S02]  /*bd90*/  ISETP.GE.AND P3, PT, R4, R168, PT ;  /* 0x000000a80400720c */ /* 0x000fc40003f66270 */
[----:B------:R-:W-:Y:S02]  /*bda0*/  ISETP.GE.AND P1, PT, R4, R169, PT ;  /* 0x000000a90400720c */ /* 0x000fe40003f26270 */
[-C--:B------:R-:W-:Y:S02]  /*bdb0*/  ISETP.GE.AND P5, PT, R5, R168.reuse, PT ;  /* 0x000000a80500720c */ /* 0x080fe40003fa6270 */
[----:B------:R-:W-:Y:S02]  /*bdc0*/  IADD3 R4, R2, 0xf1, RZ ;  /* 0x000000f102047810 */ /* 0x000fe40007ffe0ff */
[----:B------:R-:W-:Y:S02]  /*bdd0*/  FSEL R44, R19, -INF , !P0 ;  /* 0xff800000132c7808 */ /* 0x000fe40004000000 */
[----:B------:R-:W-:Y:S02]  /*bde0*/  FSEL R43, R14, -INF , !P2 ;  /* 0xff8000000e2b7808 */ /* 0x000fe40005000000 */
[----:B------:R-:W-:-:S02]  /*bdf0*/  ISETP.GE.AND P2, PT, R6, R168, PT ;  /* 0x000000a80600720c */ /* 0x000fc40003f46270 */
[-C--:B------:R-:W-:Y:S02]  /*be00*/  ISETP.GE.AND P0, PT, R6, R169.reuse, PT ;  /* 0x000000a90600720c */ /* 0x080fe40003f06270 */
[----:B------:R-:W-:Y:S02]  /*be10*/  P2R R6, PR, RZ, 0x20 ;  /* 0x00000020ff067803 */ /* 0x000fe40000000000 */
[----:B------:R-:W-:Y:S02]  /*be20*/  ISETP.GE.AND P5, PT, R4, R169, PT ;  /* 0x000000a90400720c */ /* 0x000fe40003fa6270 */
[----:B------:R-:W-:Y:S02]  /*be30*/  FSEL R98, R148, -INF , !P3 ;  /* 0xff80000094627808 */ /* 0x000fe40005800000 */
[----:B------:R-:W-:Y:S02]  /*be40*/  ISETP.GE.AND P3, PT, R4, R168, PT ;  /* 0x000000a80400720c */ /* 0x000fe40003f66270 */
[----:B------:R-:W-:-:S02]  /*be50*/  FSEL R53, R159, -INF , !P5 ;  /* 0xff8000009f357808 */ /* 0x000fc40006800000 */
[----:B------:R-:W-:Y:S02]  /*be60*/  FSEL R42, R15, -INF , !P4 ;  /* 0xff8000000f2a7808 */ /* 0x000fe40006000000 */
[----:B------:R-:W-:Y:S02]  /*be70*/  ISETP.GE.AND P5, PT, R56, 0x2, PT ;  /* 0x000000023800780c */ /* 0x000fe40003fa6270 */
[----:B------:R-:W-:Y:S02]  /*be80*/  ISETP.NE.AND P4, PT, R48, RZ, PT ;  /* 0x000000ff3000720c */ /* 0x000fe40003f85270 */
[----:B------:R-:W-:Y:S02]  /*be90*/  P2R R4, PR, RZ, 0x8 ;  /* 0x00000008ff047803 */ /* 0x000fe40000000000 */
[----:B------:R-:W-:Y:S02]  /*bea0*/  FSEL R45, R151, -INF , !P0 ;  /* 0xff800000972d7808 */ /* 0x000fe40004000000 */
[----:B------:R-:W-:-:S02]  /*beb0*/  FSEL R46, R150, -INF , !P1 ;  /* 0xff800000962e7808 */ /* 0x000fc40004800000 */
[----:B------:R-:W-:Y:S02]  /*bec0*/  ISETP.NE.AND P0, PT, R4, RZ, PT ;  /* 0x000000ff0400720c */ /* 0x000fe40003f05270 */
[----:B------:R-:W-:Y:S02]  /*bed0*/  FSEL R11, R11, -INF , !P4 ;  /* 0xff8000000b0b7808 */ /* 0x000fe40006000000 */
[----:B------:R-:W-:Y:S02]  /*bee0*/  ISETP.NE.AND P1, PT, R6, RZ, PT ;  /* 0x000000ff0600720c */ /* 0x000fe40003f25270 */
[C---:B------:R-:W-:Y:S02]  /*bef0*/  IADD3 R4, R2.reuse, 0xf8, RZ ;  /* 0x000000f802047810 */ /* 0x040fe40007ffe0ff */
        /* <DEDUP_REMOVED lines=17> */
[----:B----4-:R-:W-:-:S13]  /*c010*/  LOP3.LUT P6, RZ, R236, 0x4, RZ, 0xc0, !PT ;  /* 0x00000004ecff7812 */ /* 0x010fda00078cc0ff */
        /* <DEDUP_REMOVED lines=58> */
.L_x_1820:
[----:B------:R-:W-:-:S05]  /*c3c0*/  IMAD.MOV.U32 R6, RZ, RZ, c[0x0][0x198] ;  /* 0x00006600ff067624 */ /* 0x000fca00078e00ff */
[----:B------:R-:W-:-:S04]  /*c3d0*/  LEA R6, -R6, RZ, 0x8 ;  /* 0x000000ff06067211 */ /* 0x000fc800078e41ff */
[----:B------:R-:W-:Y:S02]  /*c3e0*/  SHF.R.S32.HI R0, RZ, 0x1f, R6 ;  /* 0x0000001fff007819 */ /* 0x000fe40000011406 */
.L_x_1821:
[----:B------:R-:W-:Y:S01]  /*c3f0*/  ULDC.64 UR4, c[0x0][0x198] ;  /* 0x0000660000047ab9 */ /* 0x000fe20000000a00 */
[C---:B------:R-:W-:Y:S01]  /*c400*/  LEA R230, P0, R6.reuse, R230, 0x1 ;  /* 0x000000e606e67211 */ /* 0x040fe200078008ff */
[----:B------:R-:W-:Y:S02]  /*c410*/  USHF.L.U32 UR9, UR4, 0x6, URZ ;  /* 0x0000000604097899 */ /* 0x000fe4000800063f */
[----:B------:R-:W-:Y:S01]  /*c420*/  UMOV UR8, 0x6 ;  /* 0x0000000600087882 */ /* 0x000fe20000000000 */
[----:B------:R-:W-:Y:S01]  /*c430*/  LEA.HI.X R229, R6, R229, R0, 0x1, P0 ;  /* 0x000000e506e57211 */ /* 0x000fe200000f0c00 */
[----:B------:R-:W-:Y:S01]  /*c440*/  USHF.L.U64.HI UR5, UR4, UR8, UR5 ;  /* 0x0000000804057299 */ /* 0x000fe20008010205 */
[----:B------:R-:W-:Y:S01]  /*c450*/  IMAD.MOV.U32 R18, RZ, RZ, R230 ;  /* 0x000000ffff127224 */ /* 0x000fe200078e00e6 */
[----:B------:R-:W-:Y:S02]  /*c460*/  IADD3 R16, P0, R230, UR9, RZ ;  /* 0x00000009e6107c10 */ /* 0x000fe4000ff1e0ff */
[----:B------:R-:W-:-:S02]  /*c470*/  IMAD.MOV.U32 R19, RZ, RZ, R229 ;  /* 0x000000ffff137224 */ /* 0x000fc400078e00e5 */
[----:B------:R-:W-:Y:S02]  /*c480*/  IADD3.X R17, R229, UR5, RZ, P0, !PT ;  /* 0x00000005e5117c10 */ /* 0x000fe400087fe4ff */
[----:B------:R-:W-:Y:S01]  /*c490*/  IADD3 R14, P0, R16, UR9, RZ ;  /* 0x00000009100e7c10 */ /* 0x000fe2000ff1e0ff */
[----:B------:R-:W-:Y:S01]  /*c4a0*/  @!PT LDS RZ, [RZ] ;  /* 0x00000000fffff984 */ /* 0x000fe20000000800 */
[----:B------:R-:W-:Y:S01]  /*c4b0*/  @!PT LDS RZ, [RZ] ;  /* 0x00000000fffff984 */ /* 0x000fe20000000800 */
[----:B------:R-:W-:Y:S01]  /*c4c0*/  @!PT LDS RZ, [RZ] ;  /* 0x00000000fffff984 */ /* 0x000fe20000000800 */
        /* <DEDUP_REMOVED lines=20> */
.L_x_1819:
[----:B-1--4-:R-:W-:-:S04]  /*c610*/  FMNMX.FTZ R5, R8, R58, !PT ;  /* 0x0000003a08057209 */ /* 0x012fc80007810000 */
        /* <DEDUP_REMOVED lines=101> */
[----:B------:R-:W-:Y:S01]  /*cc70*/  LDSM.16.MT88.4 R32, [R224+0x5400] ;  /* 0x00540000e020783b */ /* 0x000fe20000004200 */
[--C-:B------:R-:W-:Y:S02]  /*cc80*/  FFMA.FTZ R100, R118, c[0x0][0x23c], -R85.reuse ;  /* 0x00008f0076647a23 */ /* 0x100fe40000010855 */
[----:B------:R-:W-:Y:S01]  /*cc90*/  FMNMX.FTZ R0, R181, R0, !PT ;  /* 0x00000000b5007209 */ /* 0x000fe20007810000 */
[----:B------:R-:W-:Y:S01]  /*cca0*/  LDSM.16.MT88.4 R16, [R223+0x5400] ;  /* 0x00540000df10783b */ /* 0x000fe20000004200 */
        /* <DEDUP_REMOVED lines=177> */
[----:B------:R-:W-:Y:S01]  /*d7c0*/  FFMA.FTZ R152, R146, c[0x0][0x23c], -R85 ;  /* 0x00008f0092987a23 */ /* 0x000fe20000010855 */
        /* <DEDUP_REMOVED lines=22> */
[--C-:B------:R-:W-:Y:S02]  /*d930*/  FFMA.FTZ R124, R115, c[0x0][0x23c], -R58.reuse ;  /* 0x00008f00737c7a23 */ /* 0x100fe4000001083a */
[--C-:B------:R-:W-:Y:S01]  /*d940*/  FFMA.FTZ R111, R111, c[0x0][0x23c], -R58.reuse ;  /* 0x00008f006f6f7a23 */ /* 0x100fe2000001083a */
[C---:B------:R-:W-:Y:S01]  /*d950*/  HMMA.16816.F32.BF16 R4, R12.reuse, R34, R4 ;  /* 0x000000220c04723c */ /* 0x040fe20000041804 */
[----:B------:R-:W3:Y:S01]  /*d960*/  LDSM.16.MT88.4 R32, [R223+0x5800] ;  /* 0x00580000df20783b */ /* 0x000ee20000004200 */
[----:B------:R-:W-:Y:S01]  /*d970*/  MUFU.EX2 R159, R159 ;  /* 0x0000009f009f7308 */ /* 0x000fe20000000800 */
[----:B------:R-:W-:Y:S02]  /*d980*/  FFMA.FTZ R105, R105, c[0x0][0x23c], -R58 ;  /* 0x00008f0069697a23 */ /* 0x000fe4000001083a */
[----:B------:R-:W-:Y:S02]  /*d990*/  FADD.FTZ R143, R143, R126 ;  /* 0x0000007e8f8f7221 */ /* 0x000fe40000010000 */
[--C-:B------:R-:W-:Y:S01]  /*d9a0*/  FFMA.FTZ R107, R107, c[0x0][0x23c], -R58.reuse ;  /* 0x00008f006b6b7a23 */ /* 0x100fe2000001083a */
        /* <DEDUP_REMOVED lines=25> */
[--C-:B------:R-:W-:Y:S01]  /*db40*/  FFMA.FTZ R36, R36, c[0x0][0x23c], -R58.reuse ;  /* 0x00008f0024247a23 */ /* 0x100fe2000001083a */
        /* <DEDUP_REMOVED lines=13> */
[----:B------:R-:W-:Y:S01]  /*dc20*/  FFMA.FTZ R243, R54, c[0x0][0x23c], -R85 ;  /* 0x00008f0036f37a23 */ /* 0x000fe20000010855 */
[----:B------:R-:W-:Y:S01]  /*dc30*/  HMMA.16816.F32.BF16 R20, R12, R34, R20 ;  /* 0x000000220c14723c */ /* 0x000fe20000041814 */
[----:B------:R-:W3:Y:S01]  /*dc40*/  LDSM.16.MT88.4 R32, [R224+0x6000] ;  /* 0x00600000e020783b */ /* 0x000ee20000004200 */
[----:B------:R-:W-:-:S04]  /*dc50*/  FFMA.FTZ R244, R51, c[0x0][0x23c], -R58 ;  /* 0x00008f0033f47a23 */ /* 0x000fc8000001083a */
        /* <DEDUP_REMOVED lines=38> */
[----:B------:R-:W-:Y:S06]  /*dec0*/  MUFU.EX2 R69, R69 ;  /* 0x0000004500457308 */ /* 0x000fec0000000800 */
[C---:B------:R-:W-:Y:S01]  /*ded0*/  HMMA.16816.F32.BF16 R4, R12.reuse, R30, R4 ;  /* 0x0000001e0c04723c */ /* 0x040fe20000041804 */
[----:B------:R-:W1:Y:S01]  /*dee0*/  LDSM.16.MT88.4 R28, [R223+0x6800] ;  /* 0x00680000df1c783b */ /* 0x000e620000004200 */
[----:B------:R-:W-:Y:S06]  /*def0*/  MUFU.EX2 R135, R135 ;  /* 0x0000008700877308 */ /* 0x000fec0000000800 */
[C---:B---3--:R-:W-:Y:S02]  /*df00*/  HMMA.16816.F32.BF16 R24, R12.reuse, R32, R24 ;  /* 0x000000200c18723c */ /* 0x048fe40000041818 */
[----:B------:R-:W2:Y:S06]  /*df10*/  MUFU.EX2 R146, R146 ;  /* 0x0000009200927308 */ /* 0x000eac0000000800 */
[----:B------:R-:W-:Y:S01]  /*df20*/  HMMA.16816.F32.BF16 R20, R12, R34, R20 ;  /* 0x000000220c14723c */ /* 0x000fe20000041814 */
[----:B------:R-:W3:Y:S01]  /*df30*/  LDSM.16.MT88.4 R32, [R224+0x6c00] ;  /* 0x006c0000e020783b */ /* 0x000ee20000004200 */
[----:B------:R-:W-:Y:S05]  /*df40*/  MUFU.EX2 R131, R131 ;  /* 0x0000008300837308 */ /* 0x000fea0000000800 */
[----:B------:R-:W-:-:S02]  /*df50*/  F2FP.BF16.PACK_AB R12, R79, R82 ;  /* 0x000000524f0c723e */ /* 0x000fc400000010ff */
[----:B------:R-:W-:Y:S01]  /*df60*/  F2FP.BF16.PACK_AB R13, R150, R167 ;  /* 0x000000a7960d723e */ /* 0x000fe200000010ff */
[----:B------:R-:W5:Y:S01]  /*df70*/  MUFU.EX2 R160, R160 ;  /* 0x000000a000a07308 */ /* 0x000f620000000800 */
[----:B------:R-:W-:Y:S02]  /*df80*/  F2FP.BF16.PACK_AB R14, R77, R80 ;  /* 0x000000504d0e723e */ /* 0x000fe400000010ff */
[----:B------:R-:W-:-:S05]  /*df90*/  F2FP.BF16.PACK_AB R15, R163, R154 ;  /* 0x0000009aa30f723e */ /* 0x000fca00000010ff */
[----:B------:R-:W-:Y:S02]  /*dfa0*/  MUFU.EX2 R70, R70 ;  /* 0x0000004600467308 */ /* 0x000fe40000000800 */
[C---:B----4-:R-:W-:Y:S06]  /*dfb0*/  HMMA.16816.F32.BF16 R8, R12.reuse, R16, R8 ;  /* 0x000000100c08723c */ /* 0x050fec0000041808 */
[----:B------:R-:W4:Y:S02]  /*dfc0*/  MUFU.EX2 R67, R67 ;  /* 0x0000004300437308 */ /* 0x000f240000000800 */
        /* <DEDUP_REMOVED lines=9> */
[----:B------:R-:W-:Y:S02]  /*e060*/  F2FP.BF16.PACK_AB R13, R147, R156 ;  /* 0x0000009c930d723e */ /* 0x000fe400000010ff */
[----:B------:R-:W-:Y:S02]  /*e070*/  F2FP.BF16.PACK_AB R14, R73, R76 ;  /* 0x0000004c490e723e */ /* 0x000fe400000010ff */
[----:B------:R-:W-:Y:S01]  /*e080*/  F2FP.BF16.PACK_AB R15, R158, R145 ;  /* 0x000000919e0f723e */ /* 0x000fe200000010ff */
[----:B------:R-:W1:Y:S06]  /*e090*/  MUFU.EX2 R144, R144 ;  /* 0x0000009000907308 */ /* 0x000e6c0000000800 */
[C---:B---3--:R-:W-:Y:S02]  /*e0a0*/  HMMA.16816.F32.BF16 R8, R12.reuse, R32, R8 ;  /* 0x000000200c08723c */ /* 0x048fe40000041808 */
[----:B------:R-:W-:Y:S06]  /*e0b0*/  MUFU.EX2 R121, R121 ;  /* 0x0000007900797308 */ /* 0x000fec0000000800 */
[C---:B------:R-:W-:Y:S01]  /*e0c0*/  HMMA.16816.F32.BF16 R4, R12.reuse, R34, R4 ;  /* 0x000000220c04723c */ /* 0x040fe20000041804 */
[----:B------:R-:W3:Y:S01]  /*e0d0*/  LDSM.16.MT88.4 R32, [R223+0x7000] ;  /* 0x00700000df20783b */ /* 0x000ee20000004200 */
[----:B------:R-:W1:Y:S06]  /*e0e0*/  MUFU.EX2 R162, R162 ;  /* 0x000000a200a27308 */ /* 0x000e6c0000000800 */
[C---:B--2---:R-:W-:Y:S02]  /*e0f0*/  HMMA.16816.F32.BF16 R24, R12.reuse, R16, R24 ;  /* 0x000000100c18723c */ /* 0x044fe40000041818 */
[----:B------:R-:W-:Y:S05]  /*e100*/  MUFU.EX2 R66, R66 ;  /* 0x0000004200427308 */ /* 0x000fea0000000800 */
[----:B------:R-:W-:Y:S01]  /*e110*/  F2FP.BF16.PACK_AB R16, R71, R74 ;  /* 0x0000004a4710723e */ /* 0x000fe200000010ff */
[----:B------:R-:W-:Y:S01]  /*e120*/  HMMA.16816.F32.BF16 R20, R12, R18, R20 ;  /* 0x000000120c14723c */ /* 0x000fe20000041814 */
[----:B------:R-:W2:Y:S01]  /*e130*/  LDSM.16.MT88.4 R12, [R224+0x7400] ;  /* 0x00740000e00c783b */ /* 0x000ea20000004200 */
[----:B------:R-:W-:Y:S01]  /*e140*/  F2FP.BF16.PACK_AB R17, R146, R135 ;  /* 0x000000879211723e */ /* 0x000fe200000010ff */
[----:B------:R-:W2:Y:S04]  /*e150*/  MUFU.EX2 R63, R63 ;  /* 0x0000003f003f7308 */ /* 0x000ea80000000800 */
[----:B------:R-:W-:-:S02]  /*e160*/  F2FP.BF16.PACK_AB R18, R69, R72 ;  /* 0x000000484512723e */ /* 0x000fc400000010ff */
[----:B-----5:R-:W-:Y:S02]  /*e170*/  F2FP.BF16.PACK_AB R19, R160, R131 ;  /* 0x00000083a013723e */ /* 0x020fe400000010ff */
[----:B------:R-:W-:Y:S05]  /*e180*/  MUFU.EX2 R64, R64 ;  /* 0x0000004000407308 */ /* 0x000fea0000000800 */
[C---:B-1----:R-:W-:Y:S03]  /*e190*/  HMMA.16816.F32.BF16 R8, R16.reuse, R28, R8 ;  /* 0x0000001c1008723c */ /* 0x042fe60000041808 */
[----:B------:R-:W-:Y:S05]  /*e1a0*/  MUFU.EX2 R61, R61 ;  /* 0x0000003d003d7308 */ /* 0x000fea0000000800 */
[C---:B------:R-:W-:Y:S01]  /*e1b0*/  HMMA.16816.F32.BF16 R4, R16.reuse, R30, R4 ;  /* 0x0000001e1004723c */ /* 0x040fe20000041804 */
[----:B------:R-:W1:Y:S02]  /*e1c0*/  LDSM.16.MT88.4 R28, [R223+0x7400] ;  /* 0x00740000df1c783b */ /* 0x000e640000004200 */
[----:B------:R-:W-:Y:S05]  /*e1d0*/  MUFU.EX2 R124, R124 ;  /* 0x0000007c007c7308 */ /* 0x000fea0000000800 */
[C---:B---3--:R-:W-:Y:S03]  /*e1e0*/  HMMA.16816.F32.BF16 R24, R16.reuse, R32, R24 ;  /* 0x000000201018723c */ /* 0x048fe60000041818 */
[----:B------:R-:W3:Y:S04]  /*e1f0*/  MUFU.EX2 R111, R111 ;  /* 0x0000006f006f7308 */ /* 0x000ee80000000800 */
[----:B----4-:R-:W-:Y:S01]  /*e200*/  F2FP.BF16.PACK_AB R32, R67, R70 ;  /* 0x000000464320723e */ /* 0x010fe200000010ff */
[----:B------:R-:W-:Y:S01]  /*e210*/  HMMA.16816.F32.BF16 R20, R16, R34, R20 ;  /* 0x000000221014723c */ /* 0x000fe20000041814 */
[----:B------:R-:W-:Y:S01]  /*e220*/  F2FP.BF16.PACK_AB R33, R144, R127 ;  /* 0x0000007f9021723e */ /* 0x000fe200000010ff */
[----:B------:R-:W4:Y:S01]  /*e230*/  LDSM.16.MT88.4 R16, [R224+0x7800] ;  /* 0x00780000e010783b */ /* 0x000f220000004200 */
[----:B------:R-:W-:Y:S04]  /*e240*/  MUFU.EX2 R105, R105 ;  /* 0x0000006900697308 */ /* 0x000fe80000000800 */
[----:B------:R-:W-:-:S02]  /*e250*/  F2FP.BF16.PACK_AB R34, R65, R68 ;  /* 0x000000444122723e */ /* 0x000fc400000010ff */
[----:B------:R-:W-:Y:S02]  /*e260*/  F2FP.BF16.PACK_AB R35, R162, R121 ;  /* 0x00000079a223723e */ /* 0x000fe400000010ff */
[----:B------:R-:W-:Y:S05]  /*e270*/  MUFU.EX2 R62, R62 ;  /* 0x0000003e003e7308 */ /* 0x000fea0000000800 */
[C---:B--2---:R-:W-:Y:S03]  /*e280*/  HMMA.16816.F32.BF16 R8, R32.reuse, R12, R8 ;  /* 0x0000000c2008723c */ /* 0x044fe60000041808 */
[----:B------:R-:W-:Y:S04]  /*e290*/  MUFU.EX2 R59, R59 ;  /* 0x0000003b003b7308 */ /* 0x000fe80000000800 */
[----:B------:R-:W-:Y:S01]  /*e2a0*/  FADD.FTZ R12, R157, R128 ;  /* 0x000000809d0c7221 */ /* 0x000fe20000010000 */
[C---:B------:R-:W-:Y:S03]  /*e2b0*/  HMMA.16816.F32.BF16 R4, R32.reuse, R14, R4 ;  /* 0x0000000e2004723c */ /* 0x040fe60000041804 */
[----:B------:R-:W-:Y:S01]  /*e2c0*/  FADD.FTZ R149, R149, R12 ;  /* 0x0000000c95957221 */ /* 0x000fe20000010000 */
[----:B------:R2:W5:Y:S01]  /*e2d0*/  MUFU.EX2 R128, R107 ;  /* 0x0000006b00807308 */ /* 0x0005620000000800 */
[----:B------:R-:W4:Y:S02]  /*e2e0*/  LDSM.16.MT88.4 R12, [R223+0x7800] ;  /* 0x00780000df0c783b */ /* 0x000f240000004200 */
[----:B------:R-:W-:Y:S01]  /*e2f0*/  FADD.FTZ R120, R120, R149 ;  /* 0x0000009578787221 */ /* 0x000fe20000010000 */
[C---:B-1----:R-:W-:Y:S03]  /*e300*/  HMMA.16816.F32.BF16 R24, R32.reuse, R28, R24 ;  /* 0x0000001c2018723c */ /* 0x042fe60000041818 */
[----:B------:R-:W-:Y:S01]  /*e310*/  FADD.FTZ R139, R139, R120 ;  /* 0x000000788b8b7221 */ /* 0x000fe20000010000 */
[----:B------:R-:W-:Y:S04]  /*e320*/  MUFU.EX2 R60, R60 ;  /* 0x0000003c003c7308 */ /* 0x000fe80000000800 */
[----:B------:R-:W-:Y:S01]  /*e330*/  HMMA.16816.F32.BF16 R28, R32, R30, R20 ;  /* 0x0000001e201c723c */ /* 0x000fe20000041814 */
[----:B--2---:R-:W-:-:S03]  /*e340*/  FFMA.FTZ R107, R99, c[0x0][0x23c], -R58 ;  /* 0x00008f00636b7a23 */ /* 0x004fc6000001083a */
[----:B------:R-:W-:Y:S03]  /*e350*/  MUFU.EX2 R57, R57 ;  /* 0x0000003900397308 */ /* 0x000fe60000000800 */
[----:B------:R-:W-:Y:S01]  /*e360*/  FADD.FTZ R20, R112, R139 ;  /* 0x0000008b70147221 */ /* 0x000fe20000010000 */
[----:B------:R-:W-:Y:S02]  /*e370*/  F2FP.BF16.PACK_AB R32, R63, R66 ;  /* 0x000000423f20723e */ /* 0x000fe400000010ff */
[----:B---3--:R-:W-:Y:S01]  /*e380*/  F2FP.BF16.PACK_AB R33, R111, R124 ;  /* 0x0000007c6f21723e */ /* 0x008fe200000010ff */
[----:B------:R-:W-:Y:S01]  /*e390*/  FADD.FTZ R117, R117, R20 ;  /* 0x0000001475757221 */ /* 0x000fe20000010000 */
[----:B------:R-:W-:Y:S01]  /*e3a0*/  F2FP.BF16.PACK_AB R34, R61, R64 ;  /* 0x000000403d22723e */ /* 0x000fe200000010ff */
[----:B------:R-:W1:Y:S01]  /*e3b0*/  LDSM.16.MT88.4 R20, [R224+0x7c00] ;  /* 0x007c0000e014783b */ /* 0x000e620000004200 */
[----:B-----5:R-:W-:Y:S01]  /*e3c0*/  F2FP.BF16.PACK_AB R35, R128, R105 ;  /* 0x000000698023723e */ /* 0x020fe200000010ff */
[----:B------:R-:W-:Y:S01]  /*e3d0*/  FADD.FTZ R106, R106, R117 ;  /* 0x000000756a6a7221 */ /* 0x000fe20000010000 */
[----:B------:R-:W-:Y:S03]  /*e3e0*/  MUFU.EX2 R99, R101 ;  /* 0x0000006500637308 */ /* 0x000fe60000000800 */
[----:B------:R-:W-:-:S02]  /*e3f0*/  FADD.FTZ R113, R113, R106 ;  /* 0x0000006a71717221 */ /* 0x000fc40000010000 */
[C---:B----4-:R-:W-:Y:S03]  /*e400*/  HMMA.16816.F32.BF16 R8, R32.reuse, R16, R8 ;  /* 0x000000102008723c */ /* 0x050fe60000041808 */
[----:B------:R-:W2:Y:S04]  /*e410*/  MUFU.EX2 R112, R107 ;  /* 0x0000006b00707308 */ /* 0x000ea80000000800 */
[----:B------:R-:W-:Y:S01]  /*e420*/  FADD.FTZ R16, R104, R113 ;  /* 0x0000007168107221 */ /* 0x000fe20000010000 */
[C---:B------:R-:W-:Y:S03]  /*e430*/  HMMA.16816.F32.BF16 R24, R32.reuse, R12, R24 ;  /* 0x0000000c2018723c */ /* 0x040fe60000041818 */
[----:B------:R-:W-:Y:S01]  /*e440*/  FADD.FTZ R109, R109, R16 ;  /* 0x000000106d6d7221 */ /* 0x000fe20000010000 */
[----:B------:R-:W-:Y:S03]  /*e450*/  MUFU.EX2 R95, R95 ;  /* 0x0000005f005f7308 */ /* 0x000fe60000000800 */
[----:B------:R-:W-:Y:S01]  /*e460*/  FADD.FTZ R12, R110, R49 ;  /* 0x000000316e0c7221 */ /* 0x000fe20000010000 */
[----:B------:R-:W-:Y:S01]  /*e470*/  HMMA.16816.F32.BF16 R4, R32, R18, R4 ;  /* 0x000000122004723c */ /* 0x000fe20000041804 */
[----:B------:R-:W-:Y:S01]  /*e480*/  FADD.FTZ R100, R100, R109 ;  /* 0x0000006d64647221 */ /* 0x000fe20000010000 */
[----:B------:R-:W3:Y:S01]  /*e490*/  LDSM.16.MT88.4 R16, [R223+0x7c00] ;  /* 0x007c0000df10783b */ /* 0x000ee20000004200 */
[----:B------:R-:W-:Y:S01]  /*e4a0*/  FADD.FTZ R12, R137, R12 ;  /* 0x0000000c890c7221 */ /* 0x000fe20000010000 */
[----:B------:R-:W4:Y:S01]  /*e4b0*/  MUFU.EX2 R104, R93 ;  /* 0x0000005d00687308 */ /* 0x000f220000000800 */
[----:B------:R-:W-:Y:S01]  /*e4c0*/  FADD.FTZ R103, R103, R100 ;  /* 0x0000006467677221 */ /* 0x000fe20000010000 */
[----:B--2---:R-:W-:-:S02]  /*e4d0*/  F2FP.BF16.PACK_AB R13, R112, R99 ;  /* 0x00000063700d723e */ /* 0x004fc400000010ff */
[----:B------:R-:W-:Y:S01]  /*e4e0*/  HMMA.16816.F32.BF16 R28, R32, R14, R28 ;  /* 0x0000000e201c723c */ /* 0x000fe2000004181c */
[----:B------:R-:W-:-:S03]  /*e4f0*/  FADD.FTZ R96, R96, R103 ;  /* 0x0000006760607221 */ /* 0x000fc60000010000 */
[----:B------:R-:W-:Y:S01]  /*e500*/  MUFU.EX2 R3, R3 ;  /* 0x0000000300037308 */ /* 0x000fe20000000800 */
[----:B------:R-:W-:Y:S02]  /*e510*/  FADD.FTZ R97, R97, R96 ;  /* 0x0000006061617221 */ /* 0x000fe40000010000 */
[----:B------:R-:W-:Y:S01]  /*e520*/  FADD.FTZ R33, R159, R12 ;  /* 0x0000000c9f217221 */ /* 0x000fe20000010000 */
[----:B------:R-:W-:Y:S01]  /*e530*/  F2FP.BF16.PACK_AB R12, R59, R62 ;  /* 0x0000003e3b0c723e */ /* 0x000fe200000010ff */
[----:B------:R-:W-:Y:S01]  /*e540*/  FADD.FTZ R97, R94, R97 ;  /* 0x000000615e617221 */ /* 0x000fe20000010000 */
[----:B------:R-:W-:Y:S01]  /*e550*/  F2FP.BF16.PACK_AB R14, R57, R60 ;  /* 0x0000003c390e723e */ /* 0x000fe200000010ff */
[----:B------:R-:W-:Y:S01]  /*e560*/  FADD.FTZ R33, R130, R33 ;  /* 0x0000002182217221 */ /* 0x000fe20000010000 */
[----:B----4-:R-:W-:Y:S01]  /*e570*/  F2FP.BF16.PACK_AB R15, R104, R95 ;  /* 0x0000005f680f723e */ /* 0x010fe200000010ff */
[----:B------:R-:W-:Y:S01]  /*e580*/  FADD.FTZ R92, R92, R97 ;  /* 0x000000615c5c7221 */ /* 0x000fe20000010000 */
[----:B------:R2:W-:Y:S01]  /*e590*/  MUFU.EX2 R96, R37 ;  /* 0x0000002500607308 */ /* 0x0005e20000000800 */
[----:B------:R-:W-:-:S02]  /*e5a0*/  FADD.FTZ R134, R134, R33 ;  /* 0x0000002186867221 */ /* 0x000fc40000010000 */
[----:B------:R-:W4:Y:S01]  /*e5b0*/  LDSM.16.MT88.4 R32, [R224+0x8000] ;  /* 0x00800000e020783b */ /* 0x000f220000004200 */
[----:B------:R-:W-:Y:S01]  /*e5c0*/  FADD.FTZ R92, R91, R92 ;  /* 0x0000005c5b5c7221 */ /* 0x000fe20000010000 */
[C---:B-1----:R-:W-:Y:S01]  /*e5d0*/  HMMA.16816.F32.BF16 R8, R12.reuse, R20, R8 ;  /* 0x000000140c08723c */ /* 0x042fe20000041808 */
[----:B------:R-:W-:Y:S02]  /*e5e0*/  FADD.FTZ R134, R187, R134 ;  /* 0x00000086bb867221 */ /* 0x000fe40000010000 */
[----:B------:R-:W-:Y:S01]  /*e5f0*/  FADD.FTZ R89, R89, R92 ;  /* 0x0000005c59597221 */ /* 0x000fe20000010000 */
[----:B------:R-:W1:Y:S01]  /*e600*/  MUFU.EX2 R102, R102 ;  /* 0x0000006600667308 */ /* 0x000e620000000800 */
[----:B------:R-:W-:Y:S02]  /*e610*/  FADD.FTZ R185, R185, R134 ;  /* 0x00000086b9b97221 */ /* 0x000fe40000010000 */
[----:B------:R-:W-:Y:S01]  /*e620*/  FADD.FTZ R89, R88, R89 ;  /* 0x0000005958597221 */ /* 0x000fe20000010000 */
[----:B------:R-:W-:Y:S01]  /*e630*/  HMMA.16816.F32.BF16 R4, R12, R22, R4 ;  /* 0x000000160c04723c */ /* 0x000fe20000041804 */
[----:B------:R-:W-:Y:S01]  /*e640*/  FADD.FTZ R185, R136, R185 ;  /* 0x000000b988b97221 */ /* 0x000fe20000010000 */
[----:B------:R-:W5:Y:S01]  /*e650*/  LDSM.16.MT88.4 R20, [R223+0x8000] ;  /* 0x00800000df14783b */ /* 0x000f620000004200 */
[----:B--2---:R-:W-:Y:S01]  /*e660*/  FFMA.FTZ R37, R39, c[0x0][0x23c], -R58 ;  /* 0x00008f0027257a23 */ /* 0x004fe2000001083a */
[----:B------:R-:W-:Y:S01]  /*e670*/  MUFU.EX2 R132, R132 ;  /* 0x0000008400847308 */ /* 0x000fe20000000800 */
[----:B------:R-:W-:-:S02]  /*e680*/  FADD.FTZ R138, R138, R185 ;  /* 0x000000b98a8a7221 */ /* 0x000fc40000010000 */
[----:B------:R-:W-:Y:S01]  /*e690*/  FADD.FTZ R86, R86, R89 ;  /* 0x0000005956567221 */ /* 0x000fe20000010000 */
[C---:B---3--:R-:W-:Y:S01]  /*e6a0*/  HMMA.16816.F32.BF16 R24, R12.reuse, R16, R24 ;  /* 0x000000100c18723c */ /* 0x048fe20000041818 */
[----:B------:R-:W-:Y:S02]  /*e6b0*/  FADD.FTZ R138, R181, R138 ;  /* 0x0000008ab58a7221 */ /* 0x000fe40000010000 */
[----:B------:R-:W-:Y:S01]  /*e6c0*/  FADD.FTZ R83, R83, R86 ;  /* 0x0000005653537221 */ /* 0x000fe20000010000 */
[----:B------:R-:W2:Y:S01]  /*e6d0*/  MUFU.EX2 R179, R179 ;  /* 0x000000b300b37308 */ /* 0x000ea20000000800 */
[----:B------:R-:W-:Y:S02]  /*e6e0*/  FADD.FTZ R177, R177, R138 ;  /* 0x0000008ab1b17221 */ /* 0x000fe40000010000 */
[----:B------:R-:W-:Y:S01]  /*e6f0*/  FADD.FTZ R84, R84, R83 ;  /* 0x0000005354547221 */ /* 0x000fe20000010000 */
[----:B------:R-:W-:Y:S01]  /*e700*/  HMMA.16816.F32.BF16 R28, R12, R18, R28 ;  /* 0x000000120c1c723c */ /* 0x000fe2000004181c */
[----:B------:R-:W-:-:S02]  /*e710*/  FADD.FTZ R177, R140, R177 ;  /* 0x000000b18cb17221 */ /* 0x000fc40000010000 */
[----:B------:R-:W-:Y:S01]  /*e720*/  FADD.FTZ R81, R81, R84 ;  /* 0x0000005451517221 */ /* 0x000fe20000010000 */
[----:B------:R-:W3:Y:S01]  /*e730*/  MUFU.EX2 R87, R87 ;  /* 0x0000005700577308 */ /* 0x000ee20000000800 */
[----:B------:R-:W-:Y:S02]  /*e740*/  FADD.FTZ R16, R142, R177 ;  /* 0x000000b18e107221 */ /* 0x000fe40000010000 */
[----:B-1----:R-:W-:Y:S01]  /*e750*/  F2FP.BF16.PACK_AB R12, R102, R3 ;  /* 0x00000003660c723e */ /* 0x002fe200000010ff */
[----:B------:R-:W-:Y:S01]  /*e760*/  FADD.FTZ R82, R82, R81 ;  /* 0x0000005152527221 */ /* 0x000fe20000010000 */
[----:B------:R-:W-:Y:S01]  /*e770*/  LDSM.16.MT88.4 R140, [R224+0x8c00] ;  /* 0x008c0000e08c783b */ /* 0x000fe20000004200 */
[----:B------:R-:W-:Y:S02]  /*e780*/  FADD.FTZ R16, R171, R16 ;  /* 0x00000010ab107221 */ /* 0x000fe40000010000 */
[----:B------:R-:W-:Y:S01]  /*e790*/  MUFU.EX2 R36, R36 ;  /* 0x0000002400247308 */ /* 0x000fe20000000800 */
[----:B--2---:R-:W-:Y:S01]  /*e7a0*/  F2FP.BF16.PACK_AB R14, R179, R132 ;  /* 0x00000084b30e723e */ /* 0x004fe200000010ff */
[----:B------:R-:W-:-:S02]  /*e7b0*/  FADD.FTZ R79, R79, R82 ;  /* 0x000000524f4f7221 */ /* 0x000fc40000010000 */
[----:B------:R-:W-:Y:S02]  /*e7c0*/  FFMA.FTZ R39, R50, c[0x0][0x23c], -R85 ;  /* 0x00008f0032277a23 */ /* 0x000fe40000010855 */
[----:B------:R-:W-:Y:S02]  /*e7d0*/  FADD.FTZ R80, R80, R79 ;  /* 0x0000004f50507221 */ /* 0x000fe40000010000 */
[----:B------:R-:W1:Y:S01]  /*e7e0*/  MUFU.EX2 R37, R37 ;  /* 0x0000002500257308 */ /* 0x000e620000000800 */
[----:B---3--:R-:W-:Y:S01]  /*e7f0*/  F2FP.BF16.PACK_AB R13, R96, R87 ;  /* 0x00000057600d723e */ /* 0x008fe200000010ff */
[----:B------:R-:W-:Y:S02]  /*e800*/  FADD.FTZ R77, R77, R80 ;  /* 0x000000504d4d7221 */ /* 0x000fe40000010000 */
[----:B------:R-:W-:Y:S02]  /*e810*/  FFMA.FTZ R50, R44, c[0x0][0x23c], -R58 ;  /* 0x00008f002c327a23 */ /* 0x000fe4000001083a */
[----:B------:R-:W-:-:S02]  /*e820*/  FADD.FTZ R78, R78, R77 ;  /* 0x0000004d4e4e7221 */ /* 0x000fc40000010000 */
[----:B------:R-:W-:Y:S01]  /*e830*/  MUFU.EX2 R148, R148 ;  /* 0x0000009400947308 */ /* 0x000fe20000000800 */
[----:B------:R-:W-:Y:S02]  /*e840*/  FFMA.FTZ R44, R48, c[0x0][0x23c], -R85 ;  /* 0x00008f00302c7a23 */ /* 0x000fe40000010855 */
[----:B------:R-:W-:-:S04]  /*e850*/  FADD.FTZ R75, R75, R78 ;  /* 0x0000004e4b4b7221 */ /* 0x000fc80000010000 */
[----:B------:R-:W-:Y:S01]  /*e860*/  FADD.FTZ R76, R76, R75 ;  /* 0x0000004b4c4c7221 */ /* 0x000fe20000010000 */
[----:B-1----:R-:W-:Y:S01]  /*e870*/  F2FP.BF16.PACK_AB R15, R37, R36 ;  /* 0x00000024250f723e */ /* 0x002fe200000010ff */
[----:B------:R-:W1:Y:S02]  /*e880*/  MUFU.EX2 R161, R161 ;  /* 0x000000a100a17308 */ /* 0x000e640000000800 */
[----:B------:R-:W-:-:S04]  /*e890*/  FADD.FTZ R73, R73, R76 ;  /* 0x0000004c49497221 */ /* 0x000fc80000010000 */
[C---:B----4-:R-:W-:Y:S01]  /*e8a0*/  HMMA.16816.F32.BF16 R8, R12.reuse, R32, R8 ;  /* 0x000000200c08723c */ /* 0x050fe20000041808 */
[----:B------:R-:W-:Y:S01]  /*e8b0*/  FADD.FTZ R74, R74, R73 ;  /* 0x000000494a4a7221 */ /* 0x000fe20000010000 */
[----:B------:R-:W-:Y:S03]  /*e8c0*/  MUFU.EX2 R152, R152 ;  /* 0x0000009800987308 */ /* 0x000fe60000000800 */
[----:B------:R-:W-:Y:S02]  /*e8d0*/  FADD.FTZ R71, R71, R74 ;  /* 0x0000004a47477221 */ /* 0x000fe40000010000 */
[----:B------:R-:W-:Y:S01]  /*e8e0*/  FADD.FTZ R33, R167, R16 ;  /* 0x00000010a7217221 */ /* 0x000fe20000010000 */
[----:B------:R-:W-:Y:S01]  /*e8f0*/  HMMA.16816.F32.BF16 R4, R12, R34, R4 ;  /* 0x000000220c04723c */ /* 0x000fe20000041804 */
[----:B------:R-:W-:Y:S01]  /*e900*/  LDSM.16.MT88.4 R16, [R224+0x8400] ;  /* 0x00840000e010783b */ /* 0x000fe20000004200 */
[----:B------:R-:W2:Y:S01]  /*e910*/  MUFU.EX2 R129, R129 ;  /* 0x0000008100817308 */ /* 0x000ea20000000800 */
[----:B------:R-:W-:-:S02]  /*e920*/  FADD.FTZ R33, R150, R33 ;  /* 0x0000002196217221 */ /* 0x000fc40000010000 */
[----:B------:R-:W-:Y:S02]  /*e930*/  FADD.FTZ R72, R72, R71 ;  /* 0x0000004748487221 */ /* 0x000fe40000010000 */
[----:B------:R-:W-:Y:S01]  /*e940*/  FADD.FTZ R154, R154, R33 ;  /* 0x000000219a9a7221 */ /* 0x000fe20000010000 */
[C---:B-----5:R-:W-:Y:S01]  /*e950*/  HMMA.16816.F32.BF16 R24, R12.reuse, R20, R24 ;  /* 0x000000140c18723c */ /* 0x060fe20000041818 */
[----:B------:R-:W3:Y:S01]  /*e960*/  LDSM.16.MT88.4 R32, [R223+0x8400] ;  /* 0x00840000df20783b */ /* 0x000ee20000004200 */
[----:B------:R-:W-:Y:S01]  /*e970*/  MUFU.EX2 R38, R38 ;  /* 0x0000002600267308 */ /* 0x000fe20000000800 */
[----:B------:R-:W-:Y:S02]  /*e980*/  FADD.FTZ R163, R163, R154 ;  /* 0x0000009aa3a37221 */ /* 0x000fe40000010000 */
[----:B------:R-:W-:Y:S02]  /*e990*/  FADD.FTZ R69, R69, R72 ;  /* 0x0000004845457221 */ /* 0x000fe40000010000 */
[----:B------:R-:W-:Y:S01]  /*e9a0*/  FADD.FTZ R156, R156, R163 ;  /* 0x000000a39c9c7221 */ /* 0x000fe20000010000 */
[----:B------:R-:W-:Y:S01]  /*e9b0*/  HMMA.16816.F32.BF16 R28, R12, R22, R28 ;  /* 0x000000160c1c723c */ /* 0x000fe2000004181c */
[----:B------:R-:W-:Y:S01]  /*e9c0*/  FADD.FTZ R70, R70, R69 ;  /* 0x0000004546467221 */ /* 0x000fe20000010000 */
[----:B------:R-:W4:Y:S01]  /*e9d0*/  MUFU.EX2 R41, R41 ;  /* 0x0000002900297308 */ /* 0x000f220000000800 */
[----:B------:R-:W-:Y:S01]  /*e9e0*/  FADD.FTZ R156, R147, R156 ;  /* 0x0000009c939c7221 */ /* 0x000fe20000010000 */
[----:B------:R-:W-:Y:S01]  /*e9f0*/  LDSM.16.MT88.4 R20, [R224+0x8800] ;  /* 0x00880000e014783b */ /* 0x000fe20000004200 */
[----:B------:R-:W-:-:S02]  /*ea00*/  FADD.FTZ R67, R67, R70 ;  /* 0x0000004643437221 */ /* 0x000fc40000010000 */
[----:B------:R-:W-:Y:S01]  /*ea10*/  FADD.FTZ R145, R145, R156 ;  /* 0x0000009c91917221 */ /* 0x000fe20000010000 */
[----:B-1----:R-:W-:Y:S01]  /*ea20*/  F2FP.BF16.PACK_AB R12, R161, R148 ;  /* 0x00000094a10c723e */ /* 0x002fe200000010ff */
[----:B------:R-:W-:Y:S01]  /*ea30*/  FADD.FTZ R68, R68, R67 ;  /* 0x0000004344447221 */ /* 0x000fe20000010000 */
[----:B------:R-:W-:Y:S01]  /*ea40*/  MUFU.EX2 R40, R40 ;  /* 0x0000002800287308 */ /* 0x000fe20000000800 */
[----:B------:R-:W-:Y:S01]  /*ea50*/  FADD.FTZ R158, R158, R145 ;  /* 0x000000919e9e7221 */ /* 0x000fe20000010000 */
[----:B--2---:R-:W-:Y:S01]  /*ea60*/  F2FP.BF16.PACK_AB R14, R129, R152 ;  /* 0x00000098810e723e */ /* 0x004fe200000010ff */
[----:B------:R-:W-:Y:S02]  /*ea70*/  FADD.FTZ R65, R65, R68 ;  /* 0x0000004441417221 */ /* 0x000fe40000010000 */
[----:B------:R-:W-:Y:S02]  /*ea80*/  FADD.FTZ R135, R135, R158 ;  /* 0x0000009e87877221 */ /* 0x000fe40000010000 */
[----:B------:R-:W-:Y:S01]  /*ea90*/  FADD.FTZ R66, R66, R65 ;  /* 0x0000004142427221 */ /* 0x000fe20000010000 */
[----:B------:R-:W1:Y:S01]  /*eaa0*/  MUFU.EX2 R77, R50 ;  /* 0x00000032004d7308 */ /* 0x000e620000000800 */
[----:B------:R-:W-:Y:S01]  /*eab0*/  FADD.FTZ R146, R146, R135 ;  /* 0x0000008792927221 */ /* 0x000fe20000010000 */
[----:B----4-:R-:W-:Y:S01]  /*eac0*/  F2FP.BF16.PACK_AB R13, R41, R38 ;  /* 0x00000026290d723e */ /* 0x010fe200000010ff */
        /* <DEDUP_REMOVED lines=11> */
[----:B------:R-:W-:-:S04]  /*eb80*/  FADD.FTZ R59, R59, R62 ;  /* 0x0000003e3b3b7221 */ /* 0x000fc80000010000 */
[C---:B---3--:R-:W-:Y:S01]  /*eb90*/  HMMA.16816.F32.BF16 R24, R12.reuse, R32, R24 ;  /* 0x000000200c18723c */ /* 0x048fe20000041818 */
[----:B------:R-:W-:Y:S02]  /*eba0*/  FADD.FTZ R60, R60, R59 ;  /* 0x0000003b3c3c7221 */ /* 0x000fe40000010000 */
[----:B------:R-:W-:Y:S02]  /*ebb0*/  MUFU.EX2 R49, R98 ;  /* 0x0000006200317308 */ /* 0x000fe40000000800 */
[----:B------:R-:W-:Y:S02]  /*ebc0*/  FADD.FTZ R60, R57, R60 ;  /* 0x0000003c393c7221 */ /* 0x000fe40000010000 */
[----:B------:R-:W-:Y:S01]  /*ebd0*/  FADD.FTZ R33, R121, R144 ;  /* 0x0000009079217221 */ /* 0x000fe20000010000 */
[----:B------:R-:W-:Y:S01]  /*ebe0*/  HMMA.16816.F32.BF16 R8, R12, R16, R8 ;  /* 0x000000100c08723c */ /* 0x000fe20000041808 */
[----:B------:R-:W-:Y:S02]  /*ebf0*/  FADD.FTZ R3, R3, R60 ;  /* 0x0000003c03037221 */ /* 0x000fe40000010000 */
[----:B------:R-:W-:Y:S01]  /*ec00*/  FADD.FTZ R33, R162, R33 ;  /* 0x00000021a2217221 */ /* 0x000fe20000010000 */
[----:B------:R-:W2:Y:S01]  /*ec10*/  MUFU.EX2 R88, R90 ;  /* 0x0000005a00587308 */ /* 0x000ea20000000800 */
[----:B------:R-:W-:-:S02]  /*ec20*/  FFMA.FTZ R32, R55, c[0x0][0x23c], -R85 ;  /* 0x00008f0037207a23 */ /* 0x000fc40000010855 */
[----:B------:R-:W-:Y:S01]  /*ec30*/  FADD.FTZ R124, R124, R33 ;  /* 0x000000217c7c7221 */ /* 0x000fe20000010000 */
[C---:B------:R-:W-:Y:S01]  /*ec40*/  HMMA.16816.F32.BF16 R4, R12.reuse, R18, R4 ;  /* 0x000000120c04723c */ /* 0x040fe20000041804 */
[----:B------:R-:W3:Y:S01]  /*ec50*/  LDSM.16.MT88.4 R16, [R223+0x8800] ;  /* 0x00880000df10783b */ /* 0x000ee20000004200 */
[----:B------:R-:W-:Y:S02]  /*ec60*/  FFMA.FTZ R33, R47, c[0x0][0x23c], -R58 ;  /* 0x00008f002f217a23 */ /* 0x000fe4000001083a */
[----:B------:R-:W-:Y:S01]  /*ec70*/  FADD.FTZ R124, R111, R124 ;  /* 0x0000007c6f7c7221 */ /* 0x000fe20000010000 */
[----:B------:R-:W-:Y:S03]  /*ec80*/  MUFU.EX2 R43, R43 ;  /* 0x0000002b002b7308 */ /* 0x000fe60000000800 */
[----:B------:R-:W-:Y:S01]  /*ec90*/  FADD.FTZ R105, R105, R124 ;  /* 0x0000007c69697221 */ /* 0x000fe20000010000 */
[----:B------:R-:W-:Y:S03]  /*eca0*/  HMMA.16816.F32.BF16 R28, R12, R34, R28 ;  /* 0x000000220c1c723c */ /* 0x000fe6000004181c */
[----:B------:R-:W-:Y:S01]  /*ecb0*/  FADD.FTZ R128, R128, R105 ;  /* 0x0000006980807221 */ /* 0x000fe20000010000 */
[----:B------:R-:W4:Y:S03]  /*ecc0*/  MUFU.EX2 R42, R42 ;  /* 0x0000002a002a7308 */ /* 0x000f260000000800 */
[----:B------:R-:W-:Y:S01]  /*ecd0*/  FADD.FTZ R99, R99, R128 ;  /* 0x0000008063637221 */ /* 0x000fe20000010000 */
[----:B-1----:R-:W-:Y:S01]  /*ece0*/  F2FP.BF16.PACK_AB R12, R114, R119 ;  /* 0x00000077720c723e */ /* 0x002fe200000010ff */
[--C-:B------:R-:W-:Y:S01]  /*ecf0*/  FFMA.FTZ R34, R53, c[0x0][0x23c], -R58.reuse ;  /* 0x00008f0035227a23 */ /* 0x100fe2000001083a */
[----:B--2---:R-:W-:Y:S01]  /*ed00*/  F2FP.BF16.PACK_AB R14, R88, R49 ;  /* 0x00000031580e723e */ /* 0x004fe200000010ff */
[----:B------:R-:W-:Y:S01]  /*ed10*/  FADD.FTZ R112, R112, R99 ;  /* 0x0000006370707221 */ /* 0x000fe20000010000 */
[----:B------:R-:W-:Y:S01]  /*ed20*/  MUFU.EX2 R46, R46 ;  /* 0x0000002e002e7308 */ /* 0x000fe20000000800 */
[----:B------:R-:W-:-:S02]  /*ed30*/  FFMA.FTZ R35, R52, c[0x0][0x23c], -R58 ;  /* 0x00008f0034237a23 */ /* 0x000fc4000001083a */
[----:B------:R-:W-:-:S04]  /*ed40*/  FADD.FTZ R95, R95, R112 ;  /* 0x000000705f5f7221 */ /* 0x000fc80000010000 */
[----:B------:R-:W-:Y:S01]  /*ed50*/  FADD.FTZ R104, R104, R95 ;  /* 0x0000005f68687221 */ /* 0x000fe20000010000 */
[----:B------:R-:W1:Y:S01]  /*ed60*/  MUFU.EX2 R45, R45 ;  /* 0x0000002d002d7308 */ /* 0x000e620000000800 */
[----:B----4-:R-:W-:Y:S02]  /*ed70*/  F2FP.BF16.PACK_AB R13, R42, R43 ;  /* 0x0000002b2a0d723e */ /* 0x010fe400000010ff */
[----:B------:R-:W-:-:S05]  /*ed80*/  FADD.FTZ R87, R87, R104 ;  /* 0x0000006857577221 */ /* 0x000fca0000010000 */
[----:B------:R-:W-:Y:S01]  /*ed90*/  MUFU.EX2 R39, R39 ;  /* 0x0000002700277308 */ /* 0x000fe20000000800 */
[----:B-1----:R-:W-:-:S07]  /*eda0*/  F2FP.BF16.PACK_AB R15, R45, R46 ;  /* 0x0000002e2d0f723e */ /* 0x002fce00000010ff */
[----:B------:R-:W1:Y:S01]  /*edb0*/  MUFU.EX2 R44, R44 ;  /* 0x0000002c002c7308 */ /* 0x000e620000000800 */
[C---:B---3--:R-:W-:Y:S07]  /*edc0*/  HMMA.16816.F32.BF16 R24, R12.reuse, R16, R24 ;  /* 0x000000100c18723c */ /* 0x048fee0000041818 */
        /* <DEDUP_REMOVED lines=8> */
[C---:B------:R-:W-:Y:S01]  /*ee50*/  HMMA.16816.F32.BF16 R20, R12.reuse, R22, R4 ;  /* 0x000000160c14723c */ /* 0x040fe20000041804 */
[----:B------:R-:W-:Y:S01]  /*ee60*/  FADD.FTZ R37, R37, R36 ;  /* 0x0000002425257221 */ /* 0x000fe20000010000 */
[----:B------:R-:W3:Y:S01]  /*ee70*/  LDSM.16.MT88.4 R4, [R223+0x8c00] ;  /* 0x008c0000df04783b */ /* 0x000ee20000004200 */
[----:B------:R-:W-:Y:S01]  /*ee80*/  FADD.FTZ R148, R148, R179 ;  /* 0x000000b394947221 */ /* 0x000fe20000010000 */
[----:B------:R-:W-:Y:S01]  /*ee90*/  MUFU.EX2 R32, R32 ;  /* 0x0000002000207308 */ /* 0x000fe20000000800 */
[----:B------:R-:W-:Y:S01]  /*eea0*/  FADD.FTZ R38, R38, R37 ;  /* 0x0000002526267221 */ /* 0x000fe20000010000 */
[----:B-1----:R-:W-:Y:S01]  /*eeb0*/  F2FP.BF16.PACK_AB R132, R44, R39 ;  /* 0x000000272c84723e */ /* 0x002fe200000010ff */
[----:B------:R-:W-:Y:S01]  /*eec0*/  FADD.FTZ R161, R161, R148 ;  /* 0x00000094a1a17221 */ /* 0x000fe20000010000 */
[----:B------:R-:W-:Y:S01]  /*eed0*/  HMMA.16816.F32.BF16 R28, R12, R18, R28 ;  /* 0x000000120c1c723c */ /* 0x000fe2000004181c */
[----:B------:R-:W-:Y:S01]  /*eee0*/  FADD.FTZ R41, R41, R38 ;  /* 0x0000002629297221 */ /* 0x000fe20000010000 */
[----:B--2---:R-:W-:Y:S01]  /*eef0*/  F2FP.BF16.PACK_AB R133, R34, R33 ;  /* 0x000000212285723e */ /* 0x004fe200000010ff */
[----:B------:R-:W-:Y:S01]  /*ef00*/  FADD.FTZ R152, R152, R161 ;  /* 0x000000a198987221 */ /* 0x000fe20000010000 */
[----:B------:R-:W1:Y:S01]  /*ef10*/  MUFU.EX2 R243, R243 ;  /* 0x000000f300f37308 */ /* 0x000e620000000800 */
        /* <DEDUP_REMOVED lines=9> */
[----:B------:R-:W2:Y:S01]  /*efb0*/  MUFU.EX2 R244, R244 ;  /* 0x000000f400f47308 */ /* 0x000ea20000000800 */
[----:B------:R-:W-:Y:S01]  /*efc0*/  FADD.FTZ R46, R46, R43 ;  /* 0x0000002b2e2e7221 */ /* 0x000fe20000010000 */
[----:B-1----:R-:W-:Y:S01]  /*efd0*/  F2FP.BF16.PACK_AB R134, R243, R32 ;  /* 0x00000020f386723e */ /* 0x002fe200000010ff */
[----:B------:R-:W-:Y:S02]  /*efe0*/  FADD.FTZ R88, R88, R49 ;  /* 0x0000003158587221 */ /* 0x000fe40000010000 */
[----:B------:R-:W-:Y:S02]  /*eff0*/  FADD.FTZ R46, R45, R46 ;  /* 0x0000002e2d2e7221 */ /* 0x000fe40000010000 */
[----:B------:R-:W-:Y:S02]  /*f000*/  FADD.FTZ R39, R39, R88 ;  /* 0x0000005827277221 */ /* 0x000fe40000010000 */
[----:B------:R-:W-:-:S02]  /*f010*/  FADD.FTZ R33, R33, R46 ;  /* 0x0000002e21217221 */ /* 0x000fc40000010000 */
[----:B------:R-:W-:Y:S02]  /*f020*/  FADD.FTZ R39, R44, R39 ;  /* 0x000000272c277221 */ /* 0x000fe40000010000 */
[----:B------:R-:W-:Y:S02]  /*f030*/  FADD.FTZ R34, R34, R33 ;  /* 0x0000002122227221 */ /* 0x000fe40000010000 */
[----:B------:R-:W-:Y:S01]  /*f040*/  FADD.FTZ R32, R32, R39 ;  /* 0x0000002720207221 */ /* 0x000fe20000010000 */
[C---:B--2---:R-:W-:Y:S01]  /*f050*/  F2FP.BF16.PACK_AB R135, R244.reuse, R35 ;  /* 0x00000023f487723e */ /* 0x044fe200000010ff */
[----:B------:R-:W-:Y:S02]  /*f060*/  FADD.FTZ R35, R35, R34 ;  /* 0x0000002223237221 */ /* 0x000fe40000010000 */
[----:B------:R-:W-:Y:S02]  /*f070*/  FADD.FTZ R243, R243, R32 ;  /* 0x00000020f3f37221 */ /* 0x000fe40000010000 */
[----:B------:R-:W-:-:S02]  /*f080*/  FADD.FTZ R244, R244, R35 ;  /* 0x00000023f4f47221 */ /* 0x000fc40000010000 */
[C---:B------:R-:W-:Y:S08]  /*f090*/  HMMA.16816.F32.BF16 R144, R132.reuse, R140, R8 ;  /* 0x0000008c8490723c */ /* 0x040ff00000041808 */
[C---:B------:R-:W-:Y:S08]  /*f0a0*/  HMMA.16816.F32.BF16 R140, R132.reuse, R142, R20 ;  /* 0x0000008e848c723c */ /* 0x040ff00000041814 */
[C---:B---3--:R-:W-:Y:S08]  /*f0b0*/  HMMA.16816.F32.BF16 R136, R132.reuse, R4, R24 ;  /* 0x000000048488723c */ /* 0x048ff00000041818 */
        /* <DEDUP_REMOVED lines=62> */
[----:B------:R-:W-:-:S04]  /*f4a0*/  IMAD R4, R5, c[0x0][0x18c], R4 ;  /* 0x0000630005047a24 */ /* 0x000fc800078e0204 */
[----:B------:R-:W-:Y:S01]  /*f4b0*/  IMAD.IADD R4, R9, 0x1, R4 ;  /* 0x0000000109047824 */ /* 0x000fe200078e0204 */
[----:B------:R-:W-:Y:S05]  /*f4c0*/  BRA `(.L_x_1824) ;  /* 0x0000003000007947 */ /* 0x000fea0003800000 */
.L_x_1823:
[----:B------:R-:W-:-:S05]  /*f4d0*/  IMAD.MOV.U32 R8, RZ, RZ, c[0x0][0x1a0] ;  /* 0x00006800ff087624 */ /* 0x000fca00078e00ff */
[----:B------:R-:W-:-:S04]  /*f4e0*/  LEA R8, -R8, RZ, 0x8 ;  /* 0x000000ff08087211 */ /* 0x000fc800078e41ff */
[----:B------:R-:W-:Y:S02]  /*f4f0*/  SHF.R.S32.HI R4, RZ, 0x1f, R8 ;  /* 0x0000001fff047819 */ /* 0x000fe40000011408 */
.L_x_1824:
[----:B------:R-:W-:Y:S01]  /*f500*/  ULDC.64 UR4, c[0x0][0x1a0] ;  /* 0x0000680000047ab9 */ /* 0x000fe20000000a00 */
[C---:B------:R-:W-:Y:S01]  /*f510*/  LEA R232, P0, R8.reuse, R232, 0x1 ;  /* 0x000000e808e87211 */ /* 0x040fe200078008ff */
[----:B------:R-:W-:Y:S01]  /*f520*/  USHF.L.U32 UR9, UR4, 0x6, URZ ;  /* 0x0000000604097899 */ /* 0x000fe2000800063f */
[----:B------:R-:W1:Y:S01]  /*f530*/  S2R R3, SR_TID.X ;  /* 0x0000000000037919 */ /* 0x000e620000002100 */
[----:B------:R-:W-:Y:S01]  /*f540*/  UMOV UR8, 0x6 ;  /* 0x0000000600087882 */ /* 0x000fe20000000000 */
[----:B------:R-:W-:Y:S01]  /*f550*/  LEA.HI.X R233, R8, R233, R4, 0x1, P0 ;  /* 0x000000e908e97211 */ /* 0x000fe200000f0c04 */
[----:B------:R-:W-:Y:S02]  /*f560*/  USHF.L.U64.HI UR5, UR4, UR8, UR5 ;  /* 0x0000000804057299 */ /* 0x000fe40008010205 */
[----:B------:R-:W-:Y:S02]  /*f570*/  IADD3 R8, P0, R232, UR9, RZ ;  /* 0x00000009e8087c10 */ /* 0x000fe4000ff1e0ff */
[----:B------:R-:W-:Y:S01]  /*f580*/  @!PT LDS RZ, [RZ] ;  /* 0x00000000fffff984 */ /* 0x000fe20000000800 */
[----:B------:R-:W-:Y:S01]  /*f590*/  @!PT LDS RZ, [RZ] ;  /* 0x00000000fffff984 */ /* 0x000fe20000000800 */
[----:B------:R-:W-:Y:S01]  /*f5a0*/  @!PT LDS RZ, [RZ] ;  /* 0x00000000fffff984 */ /* 0x000fe20000000800 */
[----:B------:R2:W-:Y:S02]  /*f5b0*/  LDGSTS.E.BYPASS.LTC128B.128 [R237+0x5000], [R232.64] ;  /* 0x05000000e8ed7fae */ /* 0x0005e4000b901d46 */
[----:B------:R-:W-:-:S02]  /*f5c0*/  IADD3.X R9, R233, UR5, RZ, P0, !PT ;  /* 0x00000005e9097c10 */ /* 0x000fc400087fe4ff */
[----:B------:R-:W-:-:S03]  /*f5d0*/  IADD3 R14, P0, R8, UR9, RZ ;  /* 0x00000009080e7c10 */ /* 0x000fc6000ff1e0ff */
[----:B------:R3:W-:Y:S01]  /*f5e0*/  LDGSTS.E.BYPASS.LTC128B.128 [R237+0x5800], [R8.64] ;  /* 0x0580000008ed7fae */ /* 0x0007e2000b901d46 */
[----:B------:R-:W-:Y:S02]  /*f5f0*/  IADD3.X R15, R9, UR5, RZ, P0, !PT ;  /* 0x00000005090f7c10 */ /* 0x000fe400087fe4ff */
[----:B------:R-:W-:-:S03]  /*f600*/  IADD3 R12, P0, R14, UR9, RZ ;  /* 0x000000090e0c7c10 */ /* 0x000fc6000ff1e0ff */
[----:B------:R4:W-:Y:S01]  /*f610*/  LDGSTS.E.BYPASS.LTC128B.128 [R237+0x6000], [R14.64] ;  /* 0x060000000eed7fae */ /* 0x0009e2000b901d46 */
[----:B------:R-:W-:Y:S02]  /*f620*/  IADD3.X R13, R15, UR5, RZ, P0, !PT ;  /* 0x000000050f0d7c10 */ /* 0x000fe400087fe4ff */
[----:B------:R-:W-:Y:S01]  /*f630*/  IADD3 R6, P0, R12, UR9, RZ ;  /* 0x000000090c067c10 */ /* 0x000fe2000ff1e0ff */
[----:B-1----:R-:W-:Y:S02]  /*f640*/  IMAD.SHL.U32 R3, R3, 0x2, RZ ;  /* 0x0000000203037824 */ /* 0x002fe400078e00ff */
[----:B------:R4:W-:Y:S01]  /*f650*/  LDGSTS.E.BYPASS.LTC128B.128 [R237+0x6800], [R12.64] ;  /* 0x068000000ced7fae */ /* 0x0009e2000b901d46 */
[----:B------:R-:W-:Y:S02]  /*f660*/  IADD3.X R7, R13, UR5, RZ, P0, !PT ;  /* 0x000000050d077c10 */ /* 0x000fe400087fe4ff */
[----:B------:R-:W-:Y:S02]  /*f670*/  IADD3 R4, P0, R6, UR9, RZ ;  /* 0x0000000906047c10 */ /* 0x000fe4000ff1e0ff */
[----:B------:R-:W-:Y:S01]  /*f680*/  LOP3.LUT R181, R3, 0x6, RZ, 0xc0, !PT ;  /* 0x0000000603b57812 */ /* 0x000fe200078ec0ff */
[----:B------:R1:W-:Y:S01]  /*f690*/  LDGSTS.E.BYPASS.LTC128B.128 [R237+0x7000], [R6.64] ;  /* 0x0700000006ed7fae */ /* 0x0003e2000b901d46 */
[----:B------:R-:W-:-:S02]  /*f6a0*/  IADD3.X R5, R7, UR5, RZ, P0, !PT ;  /* 0x0000000507057c10 */ /* 0x000fc400087fe4ff */
[----:B------:R-:W-:-:S03]  /*f6b0*/  IADD3 R20, P0, R4, UR9, RZ ;  /* 0x0000000904147c10 */ /* 0x000fc6000ff1e0ff */
[----:B------:R1:W-:Y:S01]  /*f6c0*/  LDGSTS.E.BYPASS.LTC128B.128 [R237+0x7800], [R4.64] ;  /* 0x0780000004ed7fae */ /* 0x0003e2000b901d46 */
[----:B------:R-:W-:Y:S02]  /*f6d0*/  IADD3.X R21, R5, UR5, RZ, P0, !PT ;  /* 0x0000000505157c10 */ /* 0x000fe400087fe4ff */
[----:B------:R-:W-:-:S03]  /*f6e0*/  IADD3 R22, P0, R20, UR9, RZ ;  /* 0x0000000914167c10 */ /* 0x000fc6000ff1e0ff */
[----:B------:R5:W-:Y:S01]  /*f6f0*/  LDGSTS.E.BYPASS.LTC128B.128 [R237+0x8000], [R20.64] ;  /* 0x0800000014ed7fae */ /* 0x000be2000b901d46 */
[----:B------:R-:W-:Y:S02]  /*f700*/  IADD3.X R23, R21, UR5, RZ, P0, !PT ;  /* 0x0000000515177c10 */ /* 0x000fe400087fe4ff */
[----:B------:R-:W-:-:S03]  /*f710*/  ISETP.GE.AND P0, PT, R56, 0x3, PT ;  /* 0x000000033800780c */ /* 0x000fc60003f06270 */
[----:B------:R5:W-:Y:S01]  /*f720*/  LDGSTS.E.BYPASS.LTC128B.128 [R237+0x8800], [R22.64] ;  /* 0x0880000016ed7fae */ /* 0x000be2000b901d46 */
[----:B------:R-:W-:-:S03]  /*f730*/  P2R R172, PR, RZ, 0x1 ;  /* 0x00000001ffac7803 */ /* 0x000fc60000000000 */
[----:B------:R-:W-:Y:S04]  /*f740*/  LDSM.16.M88.4 R156, [R228] ;  /* 0x00000000e49c783b */ /* 0x000fe80000000200 */
[----:B---3--:R-:W4:Y:S04]  /*f750*/  LDSM.16.M88.4 R8, [R226+0x1000] ;  /* 0x00100000e208783b */ /* 0x008f280000000200 */
[----:B------:R-:W1:Y:S04]  /*f760*/  LDSM.16.M88.4 R128, [R226+0x1400] ;  /* 0x00140000e280783b */ /* 0x000e680000000200 */
[----:B------:R-:W-:Y:S04]  /*f770*/  LDSM.16.M88.4 R152, [R227] ;  /* 0x00000000e398783b */ /* 0x000fe80000000200 */
[----:B------:R-:W3:Y:S04]  /*f780*/  LDSM.16.M88.4 R16, [R225] ;  /* 0x00000000e110783b */ /* 0x000ee80000000200 */
[----:B------:R-:W2:Y:S04]  /*f790*/  LDSM.16.M88.4 R164, [R222] ;  /* 0x00000000dea4783b */ /* 0x000ea80000000200 */
[----:B------:R-:W2:Y:S04]  /*f7a0*/  LDSM.16.M88.4 R160, [R226+0x4c00] ;  /* 0x004c0000e2a0783b */ /* 0x000ea80000000200 */
[----:B------:R-:W2:Y:S04]  /*f7b0*/  LDSM.16.M88.4 R120, [R226+0x1800] ;  /* 0x00180000e278783b */ /* 0x000ea80000000200 */
[----:B------:R-:W2:Y:S04]  /*f7c0*/  LDSM.16.M88.4 R112, [R226+0x1c00] ;  /* 0x001c0000e270783b */ /* 0x000ea80000000200 */
[----:B------:R-:W2:Y:S04]  /*f7d0*/  LDSM.16.M88.4 R104, [R226+0x2000] ;  /* 0x00200000e268783b */ /* 0x000ea80000000200 */
[----:B------:R-:W2:Y:S01]  /*f7e0*/  LDSM.16.M88.4 R96, [R226+0x2400] ;  /* 0x00240000e260783b */ /* 0x000ea20000000200 */
[C---:B----4-:R-:W-:Y:S03]  /*f7f0*/  HMMA.16816.F32.BF16 R12, R156.reuse, R8, RZ ;  /* 0x000000089c0c723c */ /* 0x050fe600000418ff */
[----:B------:R-:W4:Y:S04]  /*f800*/  LDSM.16.M88.4 R88, [R226+0x2800] ;  /* 0x00280000e258783b */ /* 0x000f280000000200 */
[----:B------:R-:W4:Y:S01]  /*f810*/  LDSM.16.M88.4 R80, [R226+0x2c00] ;  /* 0x002c0000e250783b */ /* 0x000f220000000200 */
[C---:B-1----:R-:W-:Y:S03]  /*f820*/  HMMA.16816.F32.BF16 R4, R156.reuse, R128, RZ ;  /* 0x000000809c04723c */ /* 0x042fe600000418ff */
[----:B------:R-:W1:Y:S04]  /*f830*/  LDSM.16.M88.4 R72, [R226+0x3000] ;  /* 0x00300000e248783b */ /* 0x000e680000000200 */
[----:B------:R-:W1:Y:S01]  /*f840*/  LDSM.16.M88.4 R64, [R226+0x3400] ;  /* 0x00340000e240783b */ /* 0x000e620000000200 */
[----:B------:R-:W-:Y:S03]  /*f850*/  HMMA.16816.F32.BF16 R8, R156, R10, RZ ;  /* 0x0000000a9c08723c */ /* 0x000fe600000418ff */
[----:B------:R-:W1:Y:S04]  /*f860*/  LDSM.16.M88.4 R52, [R226+0x3800] ;  /* 0x00380000e234783b */ /* 0x000e680000000200 */
[----:B------:R-:W1:Y:S01]  /*f870*/  LDSM.16.M88.4 R44, [R226+0x3c00] ;  /* 0x003c0000e22c783b */ /* 0x000e620000000200 */
[----:B---3--:R-:W-:Y:S03]  /*f880*/  HMMA.16816.F32.BF16 R12, R152, R16, R12 ;  /* 0x00000010980c723c */ /* 0x008fe6000004180c */
[----:B------:R-:W3:Y:S04]  /*f890*/  LDSM.16.M88.4 R36, [R226+0x4000] ;  /* 0x00400000e224783b */ /* 0x000ee80000000200 */
[----:B------:R-:W1:Y:S01]  /*f8a0*/  LDSM.16.M88.4 R28, [R226+0x4400] ;  /* 0x00440000e21c783b */ /* 0x000e620000000200 */
[----:B------:R-:W-:Y:S03]  /*f8b0*/  HMMA.16816.F32.BF16 R128, R156, R130, RZ ;  /* 0x000000829c80723c */ /* 0x000fe600000418ff */
[----:B-----5:R-:W5:Y:S04]  /*f8c0*/  LDSM.16.M88.4 R20, [R226+0x4800] ;  /* 0x00480000e214783b */ /* 0x020f680000000200 */
[----:B------:R-:W1:Y:S01]  /*f8d0*/  LDSM.16.M88.4 R148, [R221] ;  /* 0x00000000dd94783b */ /* 0x000e620000000200 */
[C---:B--2---:R-:W-:Y:S03]  /*f8e0*/  HMMA.16816.F32.BF16 R4, R152.reuse, R164, R4 ;  /* 0x000000a49804723c */ /* 0x044fe60000041804 */
[----:B------:R-:W0:Y:S04]  /*f8f0*/  LDGDEPBAR ;  /* 0x00000000000079af */ /* 0x000e280000000000 */
[----:B------:R-:W-:Y:S01]  /*f900*/  IMAD.SHL.U32 R164, R240, 0x100, RZ ;  /* 0x00000100f0a47824 */ /* 0x000fe200078e00ff */
[----:B------:R-:W-:Y:S04]  /*f910*/  HMMA.16816.F32.BF16 R8, R152, R18, R8 ;  /* 0x000000129808723c */ /* 0x000fe80000041808 */
[----:B------:R-:W-:-:S04]  /*f920*/  LOP3.LUT R57, R164, 0x8, R181, 0xfe, !PT ;  /* 0x00000008a4397812 */ /* 0x000fc800078efeb5 */
[----:B------:R-:W-:Y:S01]  /*f930*/  HMMA.16816.F32.BF16 R16, R156, R160, RZ ;  /* 0x000000a09c10723c */ /* 0x000fe200000418ff */
[C---:B------:R-:W-:Y:S02]  /*f940*/  ISETP.GE.AND P2, PT, R57.reuse, R168, PT ;  /* 0x000000a83900720c */ /* 0x040fe40003f46270 */
[----:B------:R-:W-:-:S04]  /*f950*/  ISETP.GE.AND P3, PT, R57, R169, PT ;  /* 0x000000a93900720c */ /* 0x000fc80003f66270 */
[C---:B------:R-:W-:Y:S01]  /*f960*/  LOP3.LUT R160, R164.reuse, R181, RZ, 0xfc, !PT ;  /* 0x000000b5a4a07212 */ /* 0x040fe200078efcff */
[C---:B------:R-:W-:Y:S01]  /*f970*/  HMMA.16816.F32.BF16 R124, R156.reuse, R120, RZ ;  /* 0x000000789c7c723c */ /* 0x040fe200000418ff */
[----:B------:R-:W-:Y:S02]  /*f980*/  LOP3.LUT R161, R164, 0x10, R181, 0xfe, !PT ;  /* 0x00000010a4a17812 */ /* 0x000fe400078efeb5 */
[----:B------:R-:W-:Y:S02]  /*f990*/  IADD3 R3, R160, 0x1, RZ ;  /* 0x00000001a0037810 */ /* 0x000fe40007ffe0ff */
[-C--:B------:R-:W-:Y:S02]  /*f9a0*/  ISETP.GE.AND P4, PT, R161, R168.reuse, PT ;  /* 0x000000a8a100720c */ /* 0x080fe40003f86270 */
[----:B------:R-:W-:Y:S01]  /*f9b0*/  ISETP.GE.AND P0, PT, R3, R168, PT ;  /* 0x000000a80300720c */ /* 0x000fe20003f06270 */
[----:B------:R-:W-:Y:S01]  /*f9c0*/  HMMA.16816.F32.BF16 R116, R156, R112, RZ ;  /* 0x000000709c74723c */ /* 0x000fe200000418ff */
[----:B------:R-:W-:-:S02]  /*f9d0*/  FSEL R174, R8, -INF , !P2 ;  /* 0xff80000008ae7808 */ /* 0x000fc40005000000 */
[----:B------:R-:W-:Y:S02]  /*f9e0*/  FSEL R179, R10, -INF , !P3 ;  /* 0xff8000000ab37808 */ /* 0x000fe40005800000 */
[----:B------:R-:W-:-:S03]  /*f9f0*/  ISETP.GE.AND P5, PT, R161, R169, PT ;  /* 0x000000a9a100720c */ /* 0x000fc60003fa6270 */
[----:B------:R-:W-:Y:S01]  /*fa00*/  HMMA.16816.F32.BF16 R108, R156, R104, RZ ;  /* 0x000000689c6c723c */ /* 0x000fe200000418ff */
[----:B------:R-:W-:-:S07]  /*fa10*/  FSEL R183, R6, -INF , !P5 ;  /* 0xff80000006b77808 */ /* 0x000fce0006800000 */
[C---:B------:R-:W-:Y:S08]  /*fa20*/  HMMA.16816.F32.BF16 R100, R156.reuse, R96, RZ ;  /* 0x000000609c64723c */ /* 0x040ff000000418ff */
[C---:B----4-:R-:W-:Y:S08]  /*fa30*/  HMMA.16816.F32.BF16 R92, R156.reuse, R88, RZ ;  /* 0x000000589c5c723c */ /* 0x050ff000000418ff */
[C---:B------:R-:W-:Y:S08]  /*fa40*/  HMMA.16816.F32.BF16 R84, R156.reuse, R80, RZ ;  /* 0x000000509c54723c */ /* 0x040ff000000418ff */
[C---:B-1----:R-:W-:Y:S08]  /*fa50*/  HMMA.16816.F32.BF16 R76, R156.reuse, R72, RZ ;  /* 0x000000489c4c723c */ /* 0x042ff000000418ff */
[C---:B------:R-:W-:Y:S08]  /*fa60*/  HMMA.16816.F32.BF16 R68, R156.reuse, R64, RZ ;  /* 0x000000409c44723c */ /* 0x040ff000000418ff */
[C---:B------:R-:W-:Y:S08]  /*fa70*/  HMMA.16816.F32.BF16 R60, R156.reuse, R52, RZ ;  /* 0x000000349c3c723c */ /* 0x040ff000000418ff */
[C---:B------:R-:W-:Y:S08]  /*fa80*/  HMMA.16816.F32.BF16 R48, R156.reuse, R44, RZ ;  /* 0x0000002c9c30723c */ /* 0x040ff000000418ff */
[C---:B---3--:R-:W-:Y:S08]  /*fa90*/  HMMA.16816.F32.BF16 R40, R156.reuse, R36, RZ ;  /* 0x000000249c28723c */ /* 0x048ff000000418ff */
        /* <DEDUP_REMOVED lines=16> */
[----:B------:R-:W1:Y:S06]  /*fba0*/  LDSM.16.M88.4 R156, [R220] ;  /* 0x00000000dc9c783b */ /* 0x000e6c0000000200 */
[----:B------:R-:W-:Y:S01]  /*fbb0*/  FSEL R162, R13, -INF , !P0 ;  /* 0xff8000000da27808 */ /* 0x000fe20004000000 */
[----:B------:R-:W-:Y:S01]  /*fbc0*/  HMMA.16816.F32.BF16 R128, R152, R166, R128 ;  /* 0x000000a69880723c */ /* 0x000fe20000041880 */
[----:B------:R-:W-:-:S02]  /*fbd0*/  ISETP.GE.AND P0, PT, R3, R169, PT ;  /* 0x000000a90300720c */ /* 0x000fc40003f06270 */
[----:B------:R-:W-:Y:S02]  /*fbe0*/  IADD3 R3, R160, 0x9, RZ ;  /* 0x00000009a0037810 */ /* 0x000fe40007ffe0ff */
[----:B------:R-:W-:Y:S02]  /*fbf0*/  FSEL R175, R15, -INF , !P0 ;  /* 0xff8000000faf7808 */ /* 0x000fe40004000000 */
[C---:B------:R-:W-:Y:S01]  /*fc00*/  ISETP.GE.AND P1, PT, R3.reuse, R168, PT ;  /* 0x000000a80300720c */ /* 0x040fe20003f26270 */
[----:B------:R-:W-:Y:S01]  /*fc10*/  HMMA.16816.F32.BF16 R124, R152, R148, R124 ;  /* 0x00000094987c723c */ /* 0x000fe2000004187c */
[----:B------:R-:W-:Y:S02]  /*fc20*/  ISETP.GE.AND P0, PT, R3, R169, PT ;  /* 0x000000a90300720c */ /* 0x000fe40003f06270 */
[----:B------:R-:W-:Y:S02]  /*fc30*/  FSEL R176, R9, -INF , !P1 ;  /* 0xff80000009b07808 */ /* 0x000fe40004800000 */
[----:B------:R-:W-:-:S02]  /*fc40*/  FSEL R185, R11, -INF , !P0 ;  /* 0xff8000000bb97808 */ /* 0x000fc40004000000 */
[----:B------:R-:W2:Y:S01]  /*fc50*/  LDSM.16.M88.4 R8, [R219] ;  /* 0x00000000db08783b */ /* 0x000ea20000000200 */
[--C-:B------:R-:W-:Y:S01]  /*fc60*/  LOP3.LUT R13, R164, 0x18, R181.reuse, 0xfe, !PT ;  /* 0x00000018a40d7812 */ /* 0x100fe200078efeb5 */
[----:B------:R-:W-:Y:S01]  /*fc70*/  HMMA.16816.F32.BF16 R120, R152, R150, R120 ;  /* 0x000000969878723c */ /* 0x000fe20000041878 */
[----:B------:R-:W-:Y:S02]  /*fc80*/  IADD3 R3, R160, 0x11, RZ ;  /* 0x00000011a0037810 */ /* 0x000fe40007ffe0ff */
[----:B------:R-:W-:Y:S02]  /*fc90*/  FSEL R148, R4, -INF , !P4 ;  /* 0xff80000004947808 */ /* 0x000fe40006000000 */
[C---:B------:R-:W-:Y:S02]  /*fca0*/  ISETP.GE.AND P3, PT, R13.reuse, R168, PT ;  /* 0x000000a80d00720c */ /* 0x040fe40003f66270 */
[----:B------:R-:W-:Y:S02]  /*fcb0*/  ISETP.GE.AND P2, PT, R13, R169, PT ;  /* 0x000000a90d00720c */ /* 0x000fe40003f46270 */
[----:B------:R-:W-:-:S02]  /*fcc0*/  LOP3.LUT R4, R164, 0x28, R181, 0xfe, !PT ;  /* 0x00000028a4047812 */ /* 0x000fc400078efeb5 */
[C---:B------:R-:W-:Y:S02]  /*fcd0*/  ISETP.GE.AND P1, PT, R3.reuse, R168, PT ;  /* 0x000000a80300720c */ /* 0x040fe40003f26270 */
[----:B------:R-:W-:Y:S02]  /*fce0*/  ISETP.GE.AND P0, PT, R3, R169, PT ;  /* 0x000000a90300720c */ /* 0x000fe40003f06270 */
[----:B------:R-:W-:Y:S01]  /*fcf0*/  FSEL R182, R128, -INF , !P3 ;  /* 0xff80000080b67808 */ /* 0x000fe20005800000 */
[----:B-1----:R-:W-:Y:S01]  /*fd00*/  HMMA.16816.F32.BF16 R116, R152, R156, R116 ;  /* 0x0000009c9874723c */ /* 0x002fe20000041874 */
[----:B------:R-:W-:Y:S02]  /*fd10*/  FSEL R173, R130, -INF , !P2 ;  /* 0xff80000082ad7808 */ /* 0x000fe40005000000 */
[----:B------:R-:W-:Y:S02]  /*fd20*/  FSEL R180, R5, -INF , !P1 ;  /* 0xff80000005b47808 */ /* 0x000fe40004800000 */
[----:B------:R-:W-:-:S02]  /*fd30*/  FSEL R177, R7, -INF , !P0 ;  /* 0xff80000007b17808 */ /* 0x000fc40004000000 */
[CC--:B------:R-:W-:Y:S01]  /*fd40*/  ISETP.GE.AND P3, PT, R4.reuse, R168.reuse, PT ;  /* 0x000000a80400720c */ /* 0x0c0fe20003f66270 */
[----:B------:R-:W-:Y:S01]  /*fd50*/  HMMA.16816.F32.BF16 R112, R152, R158, R112 ;  /* 0x0000009e9870723c */ /* 0x000fe20000041870 */
[-C--:B------:R-:W-:Y:S02]  /*fd60*/  ISETP.GE.AND P2, PT, R4, R169.reuse, PT ;  /* 0x000000a90400720c */ /* 0x080fe40003f46270 */
[----:B------:R-:W1:Y:S01]  /*fd70*/  LDSM.16.M88.4 R4, [R218] ;  /* 0x00000000da04783b */ /* 0x000e620000000200 */
[----:B------:R-:W-:Y:S02]  /*fd80*/  IADD3 R3, R160, 0x19, RZ ;  /* 0x00000019a0037810 */ /* 0x000fe40007ffe0ff */
[----:B------:R-:W-:Y:S02]  /*fd90*/  LOP3.LUT R13, R164, 0x20, R181, 0xfe, !PT ;  /* 0x00000020a40d7812 */ /* 0x000fe400078efeb5 */
[C---:B------:R-:W-:Y:S02]  /*fda0*/  ISETP.GE.AND P1, PT, R3.reuse, R168, PT ;  /* 0x000000a80300720c */ /* 0x040fe40003f26270 */
[----:B------:R-:W-:-:S02]  /*fdb0*/  ISETP.GE.AND P0, PT, R3, R169, PT ;  /* 0x000000a90300720c */ /* 0x000fc40003f06270 */
[C---:B------:R-:W-:Y:S02]  /*fdc0*/  IADD3 R3, R160.reuse, 0x21, RZ ;  /* 0x00000021a0037810 */ /* 0x040fe40007ffe0ff */
[-C--:B------:R-:W-:Y:S01]  /*fdd0*/  ISETP.GE.AND P4, PT, R13, R169.reuse, PT ;  /* 0x000000a90d00720c */ /* 0x080fe20003f86270 */
[C---:B--2---:R-:W-:Y:S01]  /*fde0*/  HMMA.16816.F32.BF16 R108, R152.reuse, R8, R108 ;  /* 0x00000008986c723c */ /* 0x044fe2000004186c */
[----:B------:R-:W-:Y:S02]  /*fdf0*/  FSEL R130, R129, -INF , !P1 ;  /* 0xff80000081827808 */ /* 0x000fe40004800000 */
[----:B------:R-:W-:Y:S02]  /*fe00*/  FSEL R171, R131, -INF , !P0 ;  /* 0xff80000083ab7808 */ /* 0x000fe40004000000 */
[C---:B------:R-:W-:Y:S02]  /*fe10*/  ISETP.GE.AND P1, PT, R3.reuse, R168, PT ;  /* 0x000000a80300720c */ /* 0x040fe40003f26270 */
[----:B------:R-:W-:Y:S01]  /*fe20*/  ISETP.GE.AND P0, PT, R3, R169, PT ;  /* 0x000000a90300720c */ /* 0x000fe20003f06270 */
[----:B------:R-:W-:Y:S01]  /*fe30*/  HMMA.16816.F32.BF16 R104, R152, R10, R104 ;  /* 0x0000000a9868723c */ /* 0x000fe20000041868 */
[----:B------:R-:W-:-:S02]  /*fe40*/  IADD3 R3, R160, 0x29, RZ ;  /* 0x00000029a0037810 */ /* 0x000fc40007ffe0ff */
[----:B------:R-:W-:Y:S02]  /*fe50*/  FSEL R165, R126, -INF , !P4 ;  /* 0xff8000007ea57808 */ /* 0x000fe40006000000 */
[----:B------:R-:W-:Y:S02]  /*fe60*/  FSEL R126, R125, -INF , !P1 ;  /* 0xff8000007d7e7808 */ /* 0x000fe40004800000 */
[----:B------:R-:W-:Y:S02]  /*fe70*/  FSEL R163, R127, -INF , !P0 ;  /* 0xff8000007fa37808 */ /* 0x000fe40004000000 */
[-C--:B------:R-:W-:Y:S02]  /*fe80*/  ISETP.GE.AND P5, PT, R13, R168.reuse, PT ;  /* 0x000000a80d00720c */ /* 0x080fe40003fa6270 */
[C---:B------:R-:W-:Y:S02]  /*fe90*/  ISETP.GE.AND P1, PT, R3.reuse, R168, PT ;  /* 0x000000a80300720c */ /* 0x040fe40003f26270 */
[----:B------:R-:W-:-:S02]  /*fea0*/  ISETP.GE.AND P0, PT, R3, R169, PT ;  /* 0x000000a90300720c */ /* 0x000fc40003f06270 */
[----:B------:R-:W-:Y:S02]  /*feb0*/  LOP3.LUT R13, R164, 0x30, R181, 0xfe, !PT ;  /* 0x00000030a40d7812 */ /* 0x000fe400078efeb5 */
[----:B------:R-:W-:Y:S02]  /*fec0*/  FSEL R124, R124, -INF , !P5 ;  /* 0xff8000007c7c7808 */ /* 0x000fe40006800000 */
[----:B------:R-:W-:Y:S01]  /*fed0*/  FSEL R156, R120, -INF , !P3 ;  /* 0xff800000789c7808 */ /* 0x000fe20005800000 */
[----:B-1----:R-:W-:Y:S01]  /*fee0*/  HMMA.16816.F32.BF16 R100, R152, R4, R100 ;  /* 0x000000049864723c */ /* 0x002fe20000041864 */
[----:B------:R-:W-:Y:S02]  /*fef0*/  FSEL R161, R122, -INF , !P2 ;  /* 0xff8000007aa17808 */ /* 0x000fe40005000000 */
[----:B------:R-:W-:Y:S02]  /*ff00*/  FSEL R186, R121, -INF , !P1 ;  /* 0xff80000079ba7808 */ /* 0x000fe40004800000 */
[----:B------:R-:W-:-:S02]  /*ff10*/  FSEL R159, R123, -INF , !P0 ;  /* 0xff8000007b9f7808 */ /* 0x000fc40004000000 */
[C---:B------:R-:W-:Y:S01]  /*ff20*/  ISETP.GE.AND P5, PT, R13.reuse, R168, PT ;  /* 0x000000a80d00720c */ /* 0x040fe20003fa6270 */
[----:B------:R-:W1:Y:S01]  /*ff30*/  LDSM.16.M88.4 R120, [R217] ;  /* 0x00000000d978783b */ /* 0x000e620000000200 */
[----:B------:R-:W-:Y:S01]  /*ff40*/  ISETP.GE.AND P4, PT, R13, R169, PT ;  /* 0x000000a90d00720c */ /* 0x000fe20003f86270 */
[----:B------:R-:W-:Y:S01]  /*ff50*/  HMMA.16816.F32.BF16 R96, R152, R6, R96 ;  /* 0x000000069860723c */ /* 0x000fe20000041860 */
[C-C-:B------:R-:W-:Y:S02]  /*ff60*/  LOP3.LUT R8, R164.reuse, 0x40, R181.reuse, 0xfe, !PT ;  /* 0x00000040a4087812 */ /* 0x140fe400078efeb5 */
[----:B------:R-:W-:Y:S02]  /*ff70*/  LOP3.LUT R13, R164, 0x38, R181, 0xfe, !PT ;  /* 0x00000038a40d7812 */ /* 0x000fe400078efeb5 */
[----:B------:R-:W-:Y:S02]  /*ff80*/  IADD3 R3, R160, 0x31, RZ ;  /* 0x00000031a0037810 */ /* 0x000fe40007ffe0ff */
[----:B------:R-:W-:-:S02]  /*ff90*/  FSEL R116, R116, -INF , !P5 ;  /* 0xff80000074747808 */ /* 0x000fc40006800000 */
[----:B------:R-:W-:Y:S02]  /*ffa0*/  FSEL R157, R118, -INF , !P4 ;  /* 0xff800000769d7808 */ /* 0x000fe40006000000 */
[CC--:B------:R-:W-:Y:S02]  /*ffb0*/  ISETP.GE.AND P5, PT, R8.reuse, R168.reuse, PT ;  /* 0x000000a80800720c */ /* 0x0c0fe40003fa6270 */
[-C--:B------:R-:W-:Y:S02]  /*ffc0*/  ISETP.GE.AND P4, PT, R8, R169.reuse, PT ;  /* 0x000000a90800720c */ /* 0x080fe40003f86270 */
[C---:B------:R-:W-:Y:S02]  /*ffd0*/  ISETP.GE.AND P3, PT, R13.reuse, R168, PT ;  /* 0x000000a80d00720c */ /* 0x040fe40003f66270 */
[----:B------:R-:W-:Y:S02]  /*ffe0*/  ISETP.GE.AND P2, PT, R13, R169, PT ;  /* 0x000000a90d00720c */ /* 0x000fe40003f46270 */
[----:B------:R-:W-:-:S02]  /*fff0*/  LOP3.LUT R8, R164, 0x48, R181, 0xfe, !PT ;  /* 0x00000048a4087812 */ /* 0x000fc400078efeb5 */
[CC--:B------:R-:W-:Y:S02]  /*10000*/  ISETP.GE.AND P1, PT, R3.reuse, R168.reuse, PT ;  /* 0x000000a80300720c */ /* 0x0c0fe40003f26270 */
[----:B------:R-:W-:Y:S02]  /*10010*/  ISETP.GE.AND P0, PT, R3, R169, PT ;  /* 0x000000a90300720c */ /* 0x000fe40003f06270 */
[----:B------:R-:W-:Y:S02]  /*10020*/  IADD3 R3, R160, 0x39, RZ ;  /* 0x00000039a0037810 */ /* 0x000fe40007ffe0ff */
[----:B------:R-:W-:Y:S02]  /*10030*/  FSEL R112, R112, -INF , !P3 ;  /* 0xff80000070707808 */ /* 0x000fe40005800000 */
[----:B------:R-:W-:Y:S02]  /*10040*/  FSEL R129, R114, -INF , !P2 ;  /* 0xff80000072817808 */ /* 0x000fe40005000000 */
[----:B------:R-:W-:-:S02]  /*10050*/  ISETP.GE.AND P3, PT, R8, R168, PT ;  /* 0x000000a80800720c */ /* 0x000fc40003f66270 */
[-C--:B------:R-:W-:Y:S02]  /*10060*/  ISETP.GE.AND P2, PT, R8, R169.reuse, PT ;  /* 0x000000a90800720c */ /* 0x080fe40003f46270 */
[----:B------:R-:W-:Y:S01]  /*10070*/  FSEL R118, R117, -INF , !P1 ;  /* 0xff80000075767808 */ /* 0x000fe20004800000 */
[----:B------:R-:W2:Y:S01]  /*10080*/  LDSM.16.M88.4 R8, [R216] ;  /* 0x00000000d808783b */ /* 0x000ea20000000200 */
[----:B------:R-:W-:Y:S01]  /*10090*/  FSEL R131, R119, -INF , !P0 ;  /* 0xff80000077837808 */ /* 0x000fe20004000000 */
[----:B-1----:R-:W-:Y:S01]  /*100a0*/  HMMA.16816.F32.BF16 R92, R152, R120, R92 ;  /* 0x00000078985c723c */ /* 0x002fe2000004185c */
[C---:B------:R-:W-:Y:S02]  /*100b0*/  ISETP.GE.AND P1, PT, R3.reuse, R168, PT ;  /* 0x000000a80300720c */ /* 0x040fe40003f26270 */
[----:B------:R-:W-:Y:S02]  /*100c0*/  ISETP.GE.AND P0, PT, R3, R169, PT ;  /* 0x000000a90300720c */ /* 0x000fe40003f06270 */
[----:B------:R-:W-:-:S02]  /*100d0*/  IADD3 R3, R160, 0x41, RZ ;  /* 0x00000041a0037810 */ /* 0x000fc40007ffe0ff */
[----:B------:R-:W-:Y:S01]  /*100e0*/  LOP3.LUT R4, R164, 0x50, R181, 0xfe, !PT ;  /* 0x00000050a4047812 */ /* 0x000fe200078efeb5 */
[----:B------:R-:W-:Y:S01]  /*100f0*/  HMMA.16816.F32.BF16 R88, R152, R122, R88 ;  /* 0x0000007a9858723c */ /* 0x000fe20000041858 */
[----:B------:R-:W-:Y:S02]  /*10100*/  FSEL R114, R113, -INF , !P1 ;  /* 0xff80000071727808 */ /* 0x000fe40004800000 */
[----:B------:R-:W-:Y:S02]  /*10110*/  FSEL R151, R115, -INF , !P0 ;  /* 0xff80000073977808 */ /* 0x000fe40004000000 */
[C---:B------:R-:W-:Y:S02]  /*10120*/  ISETP.GE.AND P1, PT, R3.reuse, R168, PT ;  /* 0x000000a80300720c */ /* 0x040fe40003f26270 */
[----:B------:R-:W-:Y:S02]  /*10130*/  ISETP.GE.AND P0, PT, R3, R169, PT ;  /* 0x000000a90300720c */ /* 0x000fe40003f06270 */
[----:B------:R-:W-:-:S02]  /*10140*/  FSEL R108, R108, -INF , !P5 ;  /* 0xff8000006c6c7808 */ /* 0x000fc40006800000 */
[----:B------:R-:W-:Y:S02]  /*10150*/  FSEL R127, R110, -INF , !P4 ;  /* 0xff8000006e7f7808 */ /* 0x000fe40006000000 */
[----:B------:R-:W-:Y:S02]  /*10160*/  IADD3 R3, R160, 0x49, RZ ;  /* 0x00000049a0037810 */ /* 0x000fe40007ffe0ff */
[C---:B------:R-:W-:Y:S02]  /*10170*/  ISETP.GE.AND P5, PT, R4.reuse, R168, PT ;  /* 0x000000a80400720c */ /* 0x040fe40003fa6270 */
[----:B------:R-:W-:Y:S02]  /*10180*/  ISETP.GE.AND P4, PT, R4, R169, PT ;  /* 0x000000a90400720c */ /* 0x000fe40003f86270 */
[----:B------:R-:W-:Y:S02]  /*10190*/  LOP3.LUT R4, R164, 0x58, R181, 0xfe, !PT ;  /* 0x00000058a4047812 */ /* 0x000fe400078efeb5 */
[----:B------:R-:W-:-:S02]  /*101a0*/  FSEL R110, R109, -INF , !P1 ;  /* 0xff8000006d6e7808 */ /* 0x000fc40004800000 */
[----:B------:R-:W-:Y:S02]  /*101b0*/  FSEL R125, R111, -INF , !P0 ;  /* 0xff8000006f7d7808 */ /* 0x000fe40004000000 */
[CC--:B------:R-:W-:Y:S02]  /*101c0*/  ISETP.GE.AND P1, PT, R3.reuse, R168.reuse, PT ;  /* 0x000000a80300720c */ /* 0x0c0fe40003f26270 */
[----:B------:R-:W-:Y:S02]  /*101d0*/  ISETP.GE.AND P0, PT, R3, R169, PT ;  /* 0x000000a90300720c */ /* 0x000fe40003f06270 */
[----:B------:R-:W-:Y:S01]  /*101e0*/  FSEL R104, R104, -INF , !P3 ;  /* 0xff80000068687808 */ /* 0x000fe20005800000 */
[----:B--2---:R-:W-:Y:S01]  /*101f0*/  HMMA.16816.F32.BF16 R84, R152, R8, R84 ;  /* 0x000000089854723c */ /* 0x004fe20000041854 */
[----:B------:R-:W-:Y:S02]  /*10200*/  FSEL R3, R106, -INF , !P2 ;  /* 0xff8000006a037808 */ /* 0x000fe40005000000 */
[----:B------:R-:W-:-:S02]  /*10210*/  ISETP.GE.AND P3, PT, R4, R168, PT ;  /* 0x000000a80400720c */ /* 0x000fc40003f66270 */
[-C--:B------:R-:W-:Y:S02]  /*10220*/  ISETP.GE.AND P2, PT, R4, R169.reuse, PT ;  /* 0x000000a90400720c */ /* 0x080fe40003f46270 */
[----:B------:R-:W-:Y:S01]  /*10230*/  IADD3 R4, R160, 0x51, RZ ;  /* 0x00000051a0047810 */ /* 0x000fe20007ffe0ff */
[----:B------:R-:W-:Y:S01]  /*10240*/  HMMA.16816.F32.BF16 R80, R152, R10, R80 ;  /* 0x0000000a9850723c */ /* 0x000fe20000041850 */
[----:B------:R-:W-:Y:S02]  /*10250*/  FSEL R106, R105, -INF , !P1 ;  /* 0xff800000696a7808 */ /* 0x000fe40004800000 */
[----:B------:R-:W-:Y:S02]  /*10260*/  FSEL R13, R107, -INF , !P0 ;  /* 0xff8000006b0d7808 */ /* 0x000fe40004000000 */
[C---:B------:R-:W-:Y:S02]  /*10270*/  ISETP.GE.AND P1, PT, R4.reuse, R168, PT ;  /* 0x000000a80400720c */ /* 0x040fe40003f26270 */
[----:B------:R-:W-:-:S02]  /*10280*/  ISETP.GE.AND P0, PT, R4, R169, PT ;  /* 0x000000a90400720c */ /* 0x000fc40003f06270 */
[----:B------:R-:W1:Y:S01]  /*10290*/  LDSM.16.M88.4 R4, [R215] ;  /* 0x00000000d704783b */ /* 0x000e620000000200 */
[----:B------:R-:W-:Y:S02]  /*102a0*/  FSEL R120, R100, -INF , !P5 ;  /* 0xff80000064787808 */ /* 0x000fe40006800000 */
[----:B------:R-:W-:Y:S02]  /*102b0*/  IADD3 R100, R160, 0x59, RZ ;  /* 0x00000059a0647810 */ /* 0x000fe40007ffe0ff */
[----:B------:R-:W-:Y:S02]  /*102c0*/  FSEL R15, R102, -INF , !P4 ;  /* 0xff800000660f7808 */ /* 0x000fe40006000000 */
[----:B------:R-:W-:Y:S02]  /*102d0*/  FSEL R102, R101, -INF , !P1 ;  /* 0xff80000065667808 */ /* 0x000fe40004800000 */
[----:B------:R-:W-:Y:S02]  /*102e0*/  FSEL R103, R103, -INF , !P0 ;  /* 0xff80000067677808 */ /* 0x000fe40004000000 */
[----:B------:R-:W-:-:S02]  /*102f0*/  LOP3.LUT R101, R164, 0x68, R181, 0xfe, !PT ;  /* 0x00000068a4657812 */ /* 0x000fc400078efeb5 */
[----:B------:R-:W-:Y:S02]  /*10300*/  FSEL R192, R96, -INF , !P3 ;  /* 0xff80000060c07808 */ /* 0x000fe40005800000 */
[C---:B------:R-:W-:Y:S02]  /*10310*/  ISETP.GE.AND P1, PT, R100.reuse, R168, PT ;  /* 0x000000a86400720c */ /* 0x040fe40003f26270 */
[----:B------:R-:W-:Y:S02]  /*10320*/  ISETP.GE.AND P0, PT, R100, R169, PT ;  /* 0x000000a96400720c */ /* 0x000fe40003f06270 */
[----:B------:R-:W-:Y:S02]  /*10330*/  IADD3 R96, R160, 0x61, RZ ;  /* 0x00000061a0607810 */ /* 0x000fe40007ffe0ff */
[----:B------:R-:W-:Y:S02]  /*10340*/  LOP3.LUT R105, R164, 0x60, R181, 0xfe, !PT ;  /* 0x00000060a4697812 */ /* 0x000fe400078efeb5 */
[----:B------:R-:W-:-:S02]  /*10350*/  FSEL R100, R98, -INF , !P2 ;  /* 0xff80000062647808 */ /* 0x000fc40005000000 */
[CC--:B------:R-:W-:Y:S02]  /*10360*/  ISETP.GE.AND P3, PT, R101.reuse, R168.reuse, PT ;  /* 0x000000a86500720c */ /* 0x0c0fe40003f66270 */
[-C--:B------:R-:W-:Y:S02]  /*10370*/  ISETP.GE.AND P2, PT, R101, R169.reuse, PT ;  /* 0x000000a96500720c */ /* 0x080fe40003f46270 */
[----:B------:R-:W-:Y:S02]  /*10380*/  FSEL R194, R97, -INF , !P1 ;  /* 0xff80000061c27808 */ /* 0x000fe40004800000 */
[----:B------:R-:W-:Y:S02]  /*10390*/  FSEL R101, R99, -INF , !P0 ;  /* 0xff80000063657808 */ /* 0x000fe40004000000 */
[C---:B------:R-:W-:Y:S02]  /*103a0*/  ISETP.GE.AND P1, PT, R96.reuse, R168, PT ;  /* 0x000000a86000720c */ /* 0x040fe40003f26270 */
[----:B------:R-:W-:-:S02]  /*103b0*/  ISETP.GE.AND P0, PT, R96, R169, PT ;  /* 0x000000a96000720c */ /* 0x000fc40003f06270 */
[CC--:B------:R-:W-:Y:S01]  /*103c0*/  ISETP.GE.AND P5, PT, R105.reuse, R168.reuse, PT ;  /* 0x000000a86900720c */ /* 0x0c0fe20003fa6270 */
[----:B------:R-:W2:Y:S01]  /*103d0*/  LDSM.16.M88.4 R96, [R214] ;  /* 0x00000000d660783b */ /* 0x000ea20000000200 */
[-C--:B------:R-:W-:Y:S01]  /*103e0*/  ISETP.GE.AND P4, PT, R105, R169.reuse, PT ;  /* 0x000000a96900720c */ /* 0x080fe20003f86270 */
[C---:B-1----:R-:W-:Y:S01]  /*103f0*/  HMMA.16816.F32.BF16 R76, R152.reuse, R4, R76 ;  /* 0x00000004984c723c */ /* 0x042fe2000004184c */
[----:B------:R-:W-:Y:S02]  /*10400*/  LOP3.LUT R8, R164, 0x70, R181, 0xfe, !PT ;  /* 0x00000070a4087812 */ /* 0x000fe400078efeb5 */
        /* <DEDUP_REMOVED lines=12> */
[----:B------:R-:W-:Y:S02]  /*104d0*/  LOP3.LUT R4, R164, 0x80, R181, 0xfe, !PT ;  /* 0x00000080a4047812 */ /* 0x000fe400078efeb5 */
[----:B------:R-:W-:Y:S02]  /*104e0*/  FSEL R88, R88, -INF , !P3 ;  /* 0xff80000058587808 */ /* 0x000fe40005800000 */
[----:B------:R-:W-:Y:S02]  /*104f0*/  FSEL R90, R90, -INF , !P2 ;  /* 0xff8000005a5a7808 */ /* 0x000fe40005000000 */
[----:B------:R-:W-:Y:S02]  /*10500*/  FSEL R198, R89, -INF , !P1 ;  /* 0xff80000059c67808 */ /* 0x000fe40004800000 */
[----:B------:R-:W-:-:S02]  /*10510*/  FSEL R91, R91, -INF , !P0 ;  /* 0xff8000005b5b7808 */ /* 0x000fc40004000000 */
[CC--:B------:R-:W-:Y:S02]  /*10520*/  ISETP.GE.AND P3, PT, R9.reuse, R168.reuse, PT ;  /* 0x000000a80900720c */ /* 0x0c0fe40003f66270 */
[-C--:B------:R-:W-:Y:S01]  /*10530*/  ISETP.GE.AND P2, PT, R9, R169.reuse, PT ;  /* 0x000000a90900720c */ /* 0x080fe20003f46270 */
[C---:B--2---:R-:W-:Y:S01]  /*10540*/  HMMA.16816.F32.BF16 R68, R152.reuse, R96, R68 ;  /* 0x000000609844723c */ /* 0x044fe20000041844 */
[-C--:B------:R-:W-:Y:S02]  /*10550*/  ISETP.GE.AND P1, PT, R8, R168.reuse, PT ;  /* 0x000000a80800720c */ /* 0x080fe40003f26270 */
[----:B------:R-:W-:Y:S02]  /*10560*/  FSEL R84, R84, -INF , !P5 ;  /* 0xff80000054547808 */ /* 0x000fe40006800000 */
[-C--:B------:R-:W-:Y:S02]  /*10570*/  ISETP.GE.AND P0, PT, R8, R169.reuse, PT ;  /* 0x000000a90800720c */ /* 0x080fe40003f06270 */
[----:B------:R-:W-:Y:S01]  /*10580*/  FSEL R86, R86, -INF , !P4 ;  /* 0xff80000056567808 */ /* 0x000fe20006000000 */
[----:B------:R-:W1:Y:S01]  /*10590*/  LDSM.16.M88.4 R8, [R213] ;  /* 0x00000000d508783b */ /* 0x000e620000000200 */
        /* <DEDUP_REMOVED lines=18> */
[----:B------:R-:W2:Y:S01]  /*106c0*/  LDSM.16.M88.4 R4, [R212] ;  /* 0x00000000d404783b */ /* 0x000ea20000000200 */
[----:B------:R-:W-:Y:S02]  /*106d0*/  FSEL R96, R76, -INF , !P5 ;  /* 0xff8000004c607808 */ /* 0x000fe40006800000 */
[----:B------:R-:W-:Y:S02]  /*106e0*/  IADD3 R76, R160, 0x89, RZ ;  /* 0x00000089a04c7810 */ /* 0x000fe40007ffe0ff */
[----:B------:R-:W-:Y:S01]  /*106f0*/  FSEL R206, R77, -INF , !P1 ;  /* 0xff8000004dce7808 */ /* 0x000fe20004800000 */
[----:B-1----:R-:W-:Y:S01]  /*10700*/  HMMA.16816.F32.BF16 R60, R152, R8, R60 ;  /* 0x00000008983c723c */ /* 0x002fe2000004183c */
[----:B------:R-:W-:-:S02]  /*10710*/  FSEL R79, R79, -INF , !P0 ;  /* 0xff8000004f4f7808 */ /* 0x000fc40004000000 */
[----:B------:R-:W-:Y:S02]  /*10720*/  LOP3.LUT R77, R164, 0x98, R181, 0xfe, !PT ;  /* 0x00000098a44d7812 */ /* 0x000fe400078efeb5 */
[----:B------:R-:W-:Y:S02]  /*10730*/  FSEL R242, R72, -INF , !P3 ;  /* 0xff80000048f27808 */ /* 0x000fe40005800000 */
[C---:B------:R-:W-:Y:S01]  /*10740*/  ISETP.GE.AND P1, PT, R76.reuse, R168, PT ;  /* 0x000000a84c00720c */ /* 0x040fe20003f26270 */
[----:B------:R-:W-:Y:S01]  /*10750*/  HMMA.16816.F32.BF16 R52, R152, R10, R52 ;  /* 0x0000000a9834723c */ /* 0x000fe20000041834 */
[----:B------:R-:W-:Y:S02]  /*10760*/  ISETP.GE.AND P0, PT, R76, R169, PT ;  /* 0x000000a94c00720c */ /* 0x000fe40003f06270 */
[----:B------:R-:W-:Y:S02]  /*10770*/  IADD3 R72, R160, 0x91, RZ ;  /* 0x00000091a0487810 */ /* 0x000fe40007ffe0ff */
[----:B------:R-:W-:-:S02]  /*10780*/  FSEL R76, R74, -INF , !P2 ;  /* 0xff8000004a4c7808 */ /* 0x000fc40005000000 */
[CC--:B------:R-:W-:Y:S02]  /*10790*/  ISETP.GE.AND P3, PT, R77.reuse, R168.reuse, PT ;  /* 0x000000a84d00720c */ /* 0x0c0fe40003f66270 */
[-C--:B------:R-:W-:Y:S02]  /*107a0*/  ISETP.GE.AND P2, PT, R77, R169.reuse, PT ;  /* 0x000000a94d00720c */ /* 0x080fe40003f46270 */
[----:B------:R-:W-:Y:S02]  /*107b0*/  FSEL R246, R73, -INF , !P1 ;  /* 0xff80000049f67808 */ /* 0x000fe40004800000 */
[----:B------:R-:W-:Y:S02]  /*107c0*/  FSEL R77, R75, -INF , !P0 ;  /* 0xff8000004b4d7808 */ /* 0x000fe40004000000 */
[C---:B------:R-:W-:Y:S02]  /*107d0*/  ISETP.GE.AND P1, PT, R72.reuse, R168, PT ;  /* 0x000000a84800720c */ /* 0x040fe40003f26270 */
[----:B------:R-:W-:-:S02]  /*107e0*/  ISETP.GE.AND P0, PT, R72, R169, PT ;  /* 0x000000a94800720c */ /* 0x000fc40003f06270 */
[----:B------:R-:W1:Y:S01]  /*107f0*/  LDSM.16.M88.4 R72, [R211] ;  /* 0x00000000d348783b */ /* 0x000e620000000200 */
[--C-:B------:R-:W-:Y:S02]  /*10800*/  LOP3.LUT R81, R164, 0x90, R181.reuse, 0xfe, !PT ;  /* 0x00000090a4517812 */ /* 0x100fe400078efeb5 */
[----:B------:R-:W-:Y:S02]  /*10810*/  FSEL R78, R78, -INF , !P4 ;  /* 0xff8000004e4e7808 */ /* 0x000fe40006000000 */
[C---:B------:R-:W-:Y:S02]  /*10820*/  ISETP.GE.AND P5, PT, R81.reuse, R168, PT ;  /* 0x000000a85100720c */ /* 0x040fe40003fa6270 */
        /* <DEDUP_REMOVED lines=13> */
[--C-:B------:R-:W-:Y:S02]  /*10900*/  LOP3.LUT R9, R164, 0xa8, R181.reuse, 0xfe, !PT ;  /* 0x000000a8a4097812 */ /* 0x100fe400078efeb5 */
[----:B------:R-:W-:Y:S02]  /*10910*/  IADD3 R8, R160, 0xa1, RZ ;  /* 0x000000a1a0087810 */ /* 0x000fe40007ffe0ff */
[----:B------:R-:W-:Y:S02]  /*10920*/  LOP3.LUT R4, R164, 0xb0, R181, 0xfe, !PT ;  /* 0x000000b0a4047812 */ /* 0x000fe400078efeb5 */
[----:B------:R-:W-:-:S02]  /*10930*/  FSEL R252, R65, -INF , !P1 ;  /* 0xff80000041fc7808 */ /* 0x000fc40004800000 */
[----:B------:R-:W-:Y:S02]  /*10940*/  FSEL R67, R67, -INF , !P0 ;  /* 0xff80000043437808 */ /* 0x000fe40004000000 */
[----:B------:R-:W-:Y:S01]  /*10950*/  FSEL R69, R60, -INF , !P5 ;  /* 0xff8000003c457808 */ /* 0x000fe20006800000 */
[C---:B-1----:R-:W-:Y:S01]  /*10960*/  HMMA.16816.F32.BF16 R40, R152.reuse, R72, R40 ;  /* 0x000000489828723c */ /* 0x042fe20000041828 */
[----:B------:R-:W-:Y:S02]  /*10970*/  FSEL R62, R62, -INF , !P4 ;  /* 0xff8000003e3e7808 */ /* 0x000fe40006000000 */
[----:B------:R-:W-:Y:S02]  /*10980*/  FSEL R250, R64, -INF , !P3 ;  /* 0xff80000040fa7808 */ /* 0x000fe40005800000 */
[----:B------:R-:W-:Y:S02]  /*10990*/  FSEL R66, R66, -INF , !P2 ;  /* 0xff80000042427808 */ /* 0x000fe40005000000 */
[C---:B------:R-:W-:Y:S01]  /*109a0*/  ISETP.GE.AND P1, PT, R8.reuse, R168, PT ;  /* 0x000000a80800720c */ /* 0x040fe20003f26270 */
[----:B------:R-:W-:Y:S01]  /*109b0*/  HMMA.16816.F32.BF16 R36, R152, R74, R36 ;  /* 0x0000004a9824723c */ /* 0x000fe20000041824 */
[----:B------:R-:W-:-:S02]  /*109c0*/  ISETP.GE.AND P0, PT, R8, R169, PT ;  /* 0x000000a90800720c */ /* 0x000fc40003f06270 */
[CC--:B------:R-:W-:Y:S02]  /*109d0*/  ISETP.GE.AND P5, PT, R4.reuse, R168.reuse, PT ;  /* 0x000000a80400720c */ /* 0x0c0fe40003fa6270 */
[-C--:B------:R-:W-:Y:S02]  /*109e0*/  ISETP.GE.AND P4, PT, R4, R169.reuse, PT ;  /* 0x000000a90400720c */ /* 0x080fe40003f86270 */
[C---:B------:R-:W-:Y:S02]  /*109f0*/  ISETP.GE.AND P3, PT, R9.reuse, R168, PT ;  /* 0x000000a80900720c */ /* 0x040fe40003f66270 */
[----:B------:R-:W-:Y:S02]  /*10a00*/  ISETP.GE.AND P2, PT, R9, R169, PT ;  /* 0x000000a90900720c */ /* 0x000fe40003f46270 */
[----:B------:R-:W-:Y:S01]  /*10a10*/  IADD3 R4, R160, 0xa9, RZ ;  /* 0x000000a9a0047810 */ /* 0x000fe20007ffe0ff */
[----:B------:R-:W1:Y:S01]  /*10a20*/  LDSM.16.M88.4 R8, [R210] ;  /* 0x00000000d208783b */ /* 0x000e620000000200 */
[----:B------:R-:W-:-:S02]  /*10a30*/  FSEL R81, R61, -INF , !P1 ;  /* 0xff8000003d517808 */ /* 0x000fc40004800000 */
[----:B------:R-:W-:Y:S02]  /*10a40*/  FSEL R63, R63, -INF , !P0 ;  /* 0xff8000003f3f7808 */ /* 0x000fe40004000000 */
[C---:B------:R-:W-:Y:S02]  /*10a50*/  ISETP.GE.AND P1, PT, R4.reuse, R168, PT ;  /* 0x000000a80400720c */ /* 0x040fe40003f26270 */
[----:B------:R-:W-:Y:S02]  /*10a60*/  ISETP.GE.AND P0, PT, R4, R169, PT ;  /* 0x000000a90400720c */ /* 0x000fe40003f06270 */
[----:B------:R-:W-:Y:S02]  /*10a70*/  IADD3 R4, R160, 0xb1, RZ ;  /* 0x000000b1a0047810 */ /* 0x000fe40007ffe0ff */
[----:B------:R-:W-:Y:S02]  /*10a80*/  FSEL R189, R53, -INF , !P1 ;  /* 0xff80000035bd7808 */ /* 0x000fe40004800000 */
[----:B------:R-:W-:-:S02]  /*10a90*/  LOP3.LUT R5, R164, 0xb8, R181, 0xfe, !PT ;  /* 0x000000b8a4057812 */ /* 0x000fc400078efeb5 */
[----:B------:R-:W-:Y:S02]  /*10aa0*/  FSEL R55, R55, -INF , !P0 ;  /* 0xff80000037377808 */ /* 0x000fe40004000000 */
[----:B------:R-:W-:Y:S02]  /*10ab0*/  ISETP.GE.AND P1, PT, R4, R168, PT ;  /* 0x000000a80400720c */ /* 0x000fe40003f26270 */
[----:B------:R-:W-:Y:S02]  /*10ac0*/  FSEL R72, R48, -INF , !P5 ;  /* 0xff80000030487808 */ /* 0x000fe40006800000 */
[----:B------:R-:W-:Y:S02]  /*10ad0*/  ISETP.GE.AND P0, PT, R4, R169, PT ;  /* 0x000000a90400720c */ /* 0x000fe40003f06270 */
[----:B------:R-:W-:Y:S02]  /*10ae0*/  IADD3 R48, R160, 0xb9, RZ ;  /* 0x000000b9a0307810 */ /* 0x000fe40007ffe0ff */
[----:B------:R-:W-:-:S02]  /*10af0*/  FSEL R187, R52, -INF , !P3 ;  /* 0xff80000034bb7808 */ /* 0x000fc40005800000 */
[----:B------:R-:W-:Y:S02]  /*10b00*/  FSEL R54, R54, -INF , !P2 ;  /* 0xff80000036367808 */ /* 0x000fe40005000000 */
[C---:B------:R-:W-:Y:S02]  /*10b10*/  ISETP.GE.AND P3, PT, R5.reuse, R168, PT ;  /* 0x000000a80500720c */ /* 0x040fe40003f66270 */
[----:B------:R-:W-:Y:S02]  /*10b20*/  ISETP.GE.AND P2, PT, R5, R169, PT ;  /* 0x000000a90500720c */ /* 0x000fe40003f46270 */
[----:B------:R-:W-:Y:S01]  /*10b30*/  FSEL R73, R49, -INF , !P1 ;  /* 0xff80000031497808 */ /* 0x000fe20004800000 */
[----:B------:R-:W2:Y:S01]  /*10b40*/  LDSM.16.M88.4 R4, [R209] ;  /* 0x00000000d104783b */ /* 0x000ea20000000200 */
[----:B------:R-:W-:Y:S02]  /*10b50*/  FSEL R51, R51, -INF , !P0 ;  /* 0xff80000033337808 */ /* 0x000fe40004000000 */
[----:B------:R-:W-:-:S02]  /*10b60*/  LOP3.LUT R49, R164, 0xc8, R181, 0xfe, !PT ;  /* 0x000000c8a4317812 */ /* 0x000fc400078efeb5 */
[CC--:B------:R-:W-:Y:S01]  /*10b70*/  ISETP.GE.AND P1, PT, R48.reuse, R168.reuse, PT ;  /* 0x000000a83000720c */ /* 0x0c0fe20003f26270 */
[C---:B-1----:R-:W-:Y:S01]  /*10b80*/  HMMA.16816.F32.BF16 R32, R152.reuse, R8, R32 ;  /* 0x000000089820723c */ /* 0x042fe20000041820 */
[-C--:B------:R-:W-:Y:S02]  /*10b90*/  ISETP.GE.AND P0, PT, R48, R169.reuse, PT ;  /* 0x000000a93000720c */ /* 0x080fe40003f06270 */
[----:B------:R-:W-:Y:S02]  /*10ba0*/  FSEL R191, R44, -INF , !P3 ;  /* 0xff8000002cbf7808 */ /* 0x000fe40005800000 */
[----:B------:R-:W-:Y:S02]  /*10bb0*/  FSEL R48, R46, -INF , !P2 ;  /* 0xff8000002e307808 */ /* 0x000fe40005000000 */
[C---:B------:R-:W-:Y:S01]  /*10bc0*/  ISETP.GE.AND P3, PT, R49.reuse, R168, PT ;  /* 0x000000a83100720c */ /* 0x040fe20003f66270 */
[----:B------:R-:W-:Y:S01]  /*10bd0*/  HMMA.16816.F32.BF16 R28, R152, R10, R28 ;  /* 0x0000000a981c723c */ /* 0x000fe2000004181c */
[----:B------:R-:W-:-:S02]  /*10be0*/  ISETP.GE.AND P2, PT, R49, R169, PT ;  /* 0x000000a93100720c */ /* 0x000fc40003f46270 */
[----:B------:R-:W-:Y:S02]  /*10bf0*/  FSEL R193, R45, -INF , !P1 ;  /* 0xff8000002dc17808 */ /* 0x000fe40004800000 */
[----:B------:R-:W-:Y:S02]  /*10c00*/  FSEL R49, R47, -INF , !P0 ;  /* 0xff8000002f317808 */ /* 0x000fe40004000000 */
[----:B------:R-:W1:Y:S01]  /*10c10*/  LDSM.16.M88.4 R44, [R208] ;  /* 0x00000000d02c783b */ /* 0x000e620000000200 */
[----:B------:R-:W-:Y:S01]  /*10c20*/  LOP3.LUT R52, R164, 0xc0, R181, 0xfe, !PT ;  /* 0x000000c0a4347812 */ /* 0x000fe200078efeb5 */
[----:B------:R-:W-:-:S04]  /*10c30*/  DEPBAR.LE SB0, 0x0 ;  /* 0x000080000000791a */ /* 0x000fc80000000000 */
[----:B------:R-:W-:Y:S02]  /*10c40*/  FSEL R50, R50, -INF , !P4 ;  /* 0xff80000032327808 */ /* 0x000fe40006000000 */
[C---:B------:R-:W-:Y:S02]  /*10c50*/  ISETP.GE.AND P5, PT, R52.reuse, R168, PT ;  /* 0x000000a83400720c */ /* 0x040fe40003fa6270 */
[-C--:B------:R-:W-:Y:S02]  /*10c60*/  ISETP.GE.AND P4, PT, R52, R169.reuse, PT ;  /* 0x000000a93400720c */ /* 0x080fe40003f86270 */
[----:B------:R-:W-:Y:S02]  /*10c70*/  IADD3 R52, R160, 0xc1, RZ ;  /* 0x000000c1a0347810 */ /* 0x000fe40007ffe0ff */
[----:B------:R-:W-:Y:S02]  /*10c80*/  FSEL R9, R40, -INF , !P5 ;  /* 0xff80000028097808 */ /* 0x000fe40006800000 */
[----:B------:R-:W-:-:S02]  /*10c90*/  ISETP.GE.AND P0, PT, R52, R169, PT ;  /* 0x000000a93400720c */ /* 0x000fc40003f06270 */
[--C-:B------:R-:W-:Y:S01]  /*10ca0*/  LOP3.LUT R53, R164, 0xd0, R181.reuse, 0xfe, !PT ;  /* 0x000000d0a4357812 */ /* 0x100fe200078efeb5 */
[C---:B--2---:R-:W-:Y:S01]  /*10cb0*/  HMMA.16816.F32.BF16 R24, R152.reuse, R4, R24 ;  /* 0x000000049818723c */ /* 0x044fe20000041818 */
[----:B------:R-:W-:Y:S02]  /*10cc0*/  IADD3 R40, R160, 0xc9, RZ ;  /* 0x000000c9a0287810 */ /* 0x000fe40007ffe0ff */
[----:B------:R-:W-:Y:S02]  /*10cd0*/  LOP3.LUT R10, R164, 0xd8, R181, 0xfe, !PT ;  /* 0x000000d8a40a7812 */ /* 0x000fe400078efeb5 */
[----:B------:R-:W-:Y:S02]  /*10ce0*/  ISETP.GE.AND P1, PT, R52, R168, PT ;  /* 0x000000a83400720c */ /* 0x000fe40003f26270 */
[----:B------:R-:W-:Y:S01]  /*10cf0*/  FSEL R42, R42, -INF , !P4 ;  /* 0xff8000002a2a7808 */ /* 0x000fe20006000000 */
[----:B------:R-:W-:Y:S01]  /*10d00*/  HMMA.16816.F32.BF16 R20, R152, R6, R20 ;  /* 0x000000069814723c */ /* 0x000fe20000041814 */
[----:B------:R-:W-:-:S02]  /*10d10*/  FSEL R43, R43, -INF , !P0 ;  /* 0xff8000002b2b7808 */ /* 0x000fc40004000000 */
[----:B------:R-:W-:Y:S02]  /*10d20*/  FSEL R200, R36, -INF , !P3 ;  /* 0xff80000024c87808 */ /* 0x000fe40005800000 */
[----:B------:R-:W-:Y:S02]  /*10d30*/  FSEL R38, R38, -INF , !P2 ;  /* 0xff80000026267808 */ /* 0x000fe40005000000 */
[CC--:B------:R-:W-:Y:S02]  /*10d40*/  ISETP.GE.AND P5, PT, R53.reuse, R168.reuse, PT ;  /* 0x000000a83500720c */ /* 0x0c0fe40003fa6270 */
[-C--:B------:R-:W-:Y:S02]  /*10d50*/  ISETP.GE.AND P4, PT, R53, R169.reuse, PT ;  /* 0x000000a93500720c */ /* 0x080fe40003f86270 */
[----:B------:R-:W-:Y:S01]  /*10d60*/  ISETP.GE.AND P0, PT, R40, R169, PT ;  /* 0x000000a92800720c */ /* 0x000fe20003f06270 */
[----:B-1----:R-:W-:Y:S01]  /*10d70*/  HMMA.16816.F32.BF16 R16, R152, R44, R16 ;  /* 0x0000002c9810723c */ /* 0x002fe20000041810 */
[----:B------:R-:W-:-:S02]  /*10d80*/  ISETP.GE.AND P3, PT, R10, R168, PT ;  /* 0x000000a80a00720c */ /* 0x000fc40003f66270 */
[----:B------:R-:W-:Y:S02]  /*10d90*/  ISETP.GE.AND P2, PT, R10, R169, PT ;  /* 0x000000a90a00720c */ /* 0x000fe40003f46270 */
[----:B------:R-:W-:Y:S02]  /*10da0*/  IADD3 R10, R160, 0xd1, RZ ;  /* 0x000000d1a00a7810 */ /* 0x000fe40007ffe0ff */
[----:B------:R-:W-:Y:S01]  /*10db0*/  LOP3.LUT R4, R164, 0xe0, R181, 0xfe, !PT ;  /* 0x000000e0a4047812 */ /* 0x000fe200078efeb5 */
[----:B------:R-:W-:Y:S01]  /*10dc0*/  HMMA.16816.F32.BF16 R152, R152, R46, R56 ;  /* 0x0000002e9898723c */ /* 0x000fe20000041838 */
[----:B------:R-:W-:Y:S01]  /*10dd0*/  FSEL R8, R41, -INF , !P1 ;  /* 0xff80000029087808 */ /* 0x000fe20004800000 */
[----:B------:R-:W-:Y:S01]  /*10de0*/  BAR.SYNC.DEFER_BLOCKING 0x0 ;  /* 0x0000000000007b1d */ /* 0x000fe20000010000 */
[----:B------:R-:W-:Y:S02]  /*10df0*/  ISETP.GE.AND P1, PT, R40, R168, PT ;  /* 0x000000a82800720c */ /* 0x000fe40003f26270 */
[----:B------:R-:W-:-:S02]  /*10e00*/  FSEL R39, R39, -INF , !P0 ;  /* 0xff80000027277808 */ /* 0x000fc40004000000 */
[----:B------:R-:W-:Y:S02]  /*10e10*/  FSEL R188, R32, -INF , !P5 ;  /* 0xff80000020bc7808 */ /* 0x000fe40006800000 */
[----:B------:R-:W-:Y:S02]  /*10e20*/  FSEL R36, R34, -INF , !P4 ;  /* 0xff80000022247808 */ /* 0x000fe40006000000 */
[-C--:B------:R-:W-:Y:S02]  /*10e30*/  ISETP.GE.AND P0, PT, R10, R169.reuse, PT ;  /* 0x000000a90a00720c */ /* 0x080fe40003f06270 */
[C---:B------:R-:W-:Y:S02]  /*10e40*/  ISETP.GE.AND P5, PT, R4.reuse, R168, PT ;  /* 0x000000a80400720c */ /* 0x040fe40003fa6270 */
[----:B------:R-:W-:Y:S02]  /*10e50*/  ISETP.GE.AND P4, PT, R4, R169, PT ;  /* 0x000000a90400720c */ /* 0x000fe40003f86270 */
[----:B------:R-:W-:-:S02]  /*10e60*/  IADD3 R4, R160, 0xd9, RZ ;  /* 0x000000d9a0047810 */ /* 0x000fc40007ffe0ff */
[----:B------:R-:W-:Y:S02]  /*10e70*/  LOP3.LUT R5, R164, 0xe8, R181, 0xfe, !PT ;  /* 0x000000e8a4057812 */ /* 0x000fe400078efeb5 */
[----:B------:R-:W-:Y:S02]  /*10e80*/  FSEL R190, R37, -INF , !P1 ;  /* 0xff80000025be7808 */ /* 0x000fe40004800000 */
[----:B------:R-:W-:Y:S02]  /*10e90*/  ISETP.GE.AND P1, PT, R10, R168, PT ;  /* 0x000000a80a00720c */ /* 0x000fe40003f26270 */
[----:B------:R-:W-:Y:S02]  /*10ea0*/  FSEL R37, R35, -INF , !P0 ;  /* 0xff80000023257808 */ /* 0x000fe40004000000 */
[----:B------:R-:W-:Y:S02]  /*10eb0*/  FSEL R178, R28, -INF , !P3 ;  /* 0xff8000001cb27808 */ /* 0x000fe40005800000 */
[----:B------:R-:W-:-:S02]  /*10ec0*/  FSEL R40, R30, -INF , !P2 ;  /* 0xff8000001e287808 */ /* 0x000fc40005000000 */
[-C--:B------:R-:W-:Y:S02]  /*10ed0*/  ISETP.GE.AND P0, PT, R4, R169.reuse, PT ;  /* 0x000000a90400720c */ /* 0x080fe40003f06270 */
[CC--:B------:R-:W-:Y:S02]  /*10ee0*/  ISETP.GE.AND P3, PT, R5.reuse, R168.reuse, PT ;  /* 0x000000a80500720c */ /* 0x0c0fe40003f66270 */
[----:B------:R-:W-:Y:S02]  /*10ef0*/  ISETP.GE.AND P2, PT, R5, R169, PT ;  /* 0x000000a90500720c */ /* 0x000fe40003f46270 */
[----:B------:R-:W-:Y:S02]  /*10f00*/  IADD3 R5, R160, 0xe1, RZ ;  /* 0x000000e1a0057810 */ /* 0x000fe40007ffe0ff */
[----:B------:R-:W-:Y:S02]  /*10f10*/  FSEL R184, R33, -INF , !P1 ;  /* 0xff80000021b87808 */ /* 0x000fe40004800000 */
[----:B------:R-:W-:-:S02]  /*10f20*/  ISETP.GE.AND P1, PT, R4, R168, PT ;  /* 0x000000a80400720c */ /* 0x000fc40003f26270 */
[----:B------:R-:W-:Y:S02]  /*10f30*/  FSEL R41, R31, -INF , !P0 ;  /* 0xff8000001f297808 */ /* 0x000fe40004000000 */
[----:B------:R-:W-:Y:S02]  /*10f40*/  LOP3.LUT R4, R164, 0xf0, R181, 0xfe, !PT ;  /* 0x000000f0a4047812 */ /* 0x000fe400078efeb5 */
[----:B------:R-:W-:Y:S02]  /*10f50*/  ISETP.GE.AND P0, PT, R5, R169, PT ;  /* 0x000000a90500720c */ /* 0x000fe40003f06270 */
[----:B------:R-:W-:Y:S02]  /*10f60*/  FSEL R166, R24, -INF , !P5 ;  /* 0xff80000018a67808 */ /* 0x000fe40006800000 */
[----:B------:R-:W-:Y:S02]  /*10f70*/  ISETP.GE.AND P5, PT, R4, R168, PT ;  /* 0x000000a80400720c */ /* 0x000fe40003fa6270 */
[----:B------:R-:W-:-:S02]  /*10f80*/  FSEL R45, R27, -INF , !P0 ;  /* 0xff8000001b2d7808 */ /* 0x000fc40004000000 */
[----:B------:R-:W-:Y:S02]  /*10f90*/  ISETP.GE.AND P6, PT, R4, R169, PT ;  /* 0x000000a90400720c */ /* 0x000fe40003fc6270 */
[C---:B------:R-:W-:Y:S02]  /*10fa0*/  ISETP.GE.AND P0, PT, R160.reuse, R168, PT ;  /* 0x000000a8a000720c */ /* 0x040fe40003f06270 */
[----:B------:R-:W-:Y:S02]  /*10fb0*/  IADD3 R4, R160, 0xe9, RZ ;  /* 0x000000e9a0047810 */ /* 0x000fe40007ffe0ff */
[----:B------:R-:W-:Y:S02]  /*10fc0*/  FSEL R56, R16, -INF , !P5 ;  /* 0xff80000010387808 */ /* 0x000fe40006800000 */
[----:B------:R-:W-:Y:S02]  /*10fd0*/  FSEL R170, R29, -INF , !P1 ;  /* 0xff8000001daa7808 */ /* 0x000fe40004800000 */
[----:B------:R-:W-:-:S02]  /*10fe0*/  FSEL R47, R22, -INF , !P2 ;  /* 0xff800000162f7808 */ /* 0x000fc40005000000 */
[----:B------:R-:W-:Y:S02]  /*10ff0*/  FSEL R12, R12, -INF , !P0 ;  /* 0xff8000000c0c7808 */ /* 0x000fe40004000000 */
[----:B------:R-:W-:Y:S02]  /*11000*/  ISETP.NE.AND P5, PT, R172, RZ, PT ;  /* 0x000000ffac00720c */ /* 0x000fe40003fa5270 */
[-C--:B------:R-:W-:Y:S02]  /*11010*/  ISETP.GE.AND P1, PT, R5, R168.reuse, PT ;  /* 0x000000a80500720c */ /* 0x080fe40003f26270 */
[C---:B------:R-:W-:Y:S02]  /*11020*/  ISETP.GE.AND P2, PT, R4.reuse, R168, PT ;  /* 0x000000a80400720c */ /* 0x040fe40003f46270 */
[----:B------:R-:W-:Y:S02]  /*11030*/  ISETP.GE.AND P0, PT, R4, R169, PT ;  /* 0x000000a90400720c */ /* 0x000fe40003f06270 */
[----:B------:R-:W-:-:S02]  /*11040*/  IADD3 R4, R160, 0xf1, RZ ;  /* 0x000000f1a0047810 */ /* 0x000fc40007ffe0ff */
[----:B------:R-:W-:Y:S02]  /*11050*/  FSEL R128, R25, -INF , !P1 ;  /* 0xff80000019807808 */ /* 0x000fe40004800000 */
[----:B------:R-:W-:Y:S02]  /*11060*/  FSEL R53, R23, -INF , !P0 ;  /* 0xff80000017357808 */ /* 0x000fe40004000000 */
[----:B------:R-:W-:Y:S02]  /*11070*/  ISETP.GE.AND P1, PT, R160, R169, PT ;  /* 0x000000a9a000720c */ /* 0x000fe40003f26270 */
[----:B------:R-:W-:Y:S02]  /*11080*/  ISETP.GE.AND P0, PT, R4, R168, PT ;  /* 0x000000a80400720c */ /* 0x000fe40003f06270 */
[----:B------:R-:W-:Y:S02]  /*11090*/  LOP3.LUT R181, R164, 0xf8, R181, 0xfe, !PT ;  /* 0x000000f8a4b57812 */ /* 0x000fe400078efeb5 */
[----:B------:R-:W-:-:S02]  /*110a0*/  IADD3 R160, R160, 0xf9, RZ ;  /* 0x000000f9a0a07810 */ /* 0x000fc40007ffe0ff */
[----:B------:R-:W-:Y:S02]  /*110b0*/  FSEL R44, R26, -INF , !P4 ;  /* 0xff8000001a2c7808 */ /* 0x000fe40006000000 */
[----:B------:R-:W-:Y:S02]  /*110c0*/  FSEL R46, R20, -INF , !P3 ;  /* 0xff800000142e7808 */ /* 0x000fe40005800000 */
[----:B------:R-:W-:Y:S02]  /*110d0*/  FSEL R5, R14, -INF , !P1 ;  /* 0xff8000000e057808 */ /* 0x000fe40004800000 */
[----:B------:R-:W-:Y:S02]  /*110e0*/  FSEL R52, R21, -INF , !P2 ;  /* 0xff80000015347808 */ /* 0x000fe40005000000 */
[----:B------:R-:W-:Y:S02]  /*110f0*/  FSEL R57, R17, -INF , !P0 ;  /* 0xff80000011397808 */ /* 0x000fe40004000000 */
[----:B------:R-:W-:-:S02]  /*11100*/  ISETP.GE.AND P4, PT, R181, R168, PT ;  /* 0x000000a8b500720c */ /* 0x000fc40003f86270 */
[-C--:B------:R-:W-:Y:S02]  /*11110*/  ISETP.GE.AND P2, PT, R181, R169.reuse, PT ;  /* 0x000000a9b500720c */ /* 0x080fe40003f46270 */
[----:B------:R-:W-:Y:S02]  /*11120*/  ISETP.GE.AND P3, PT, R160, R168, PT ;  /* 0x000000a8a000720c */ /* 0x000fe40003f66270 */
[-C--:B------:R-:W-:Y:S02]  /*11130*/  ISETP.GE.AND P1, PT, R4, R169.reuse, PT ;  /* 0x000000a90400720c */ /* 0x080fe40003f26270 */
[----:B------:R-:W-:Y:S02]  /*11140*/  ISETP.GE.AND P0, PT, R160, R169, PT ;  /* 0x000000a9a000720c */ /* 0x000fe40003f06270 */
[----:B------:R-:W-:Y:S02]  /*11150*/  FSEL R58, R18, -INF , !P6 ;  /* 0xff800000123a7808 */ /* 0x000fe40007000000 */
[----:B------:R-:W-:-:S02]  /*11160*/  FSEL R61, R19, -INF , !P1 ;  /* 0xff800000133d7808 */ /* 0x000fc40004800000 */
[----:B------:R-:W-:Y:S02]  /*11170*/  FSEL R65, R152, -INF , !P4 ;  /* 0xff80000098417808 */ /* 0x000fe40006000000 */
        /* <DEDUP_REMOVED lines=64> */
.L_x_1826:
[----:B------:R-:W-:-:S05]  /*11580*/  IMAD.MOV.U32 R10, RZ, RZ, c[0x0][0x198] ;  /* 0x00006600ff0a7624 */ /* 0x000fca00078e00ff */
[----:B------:R-:W-:-:S04]  /*11590*/  LEA R10, -R10, RZ, 0x8 ;  /* 0x000000ff0a0a7211 */ /* 0x000fc800078e41ff */
[----:B------:R-:W-:Y:S02]  /*115a0*/  SHF.R.S32.HI R4, RZ, 0x1f, R10 ;  /* 0x0000001fff047819 */ /* 0x000fe4000001140a */
.L_x_1827:
[----:B------:R-:W-:Y:S01]  /*115b0*/  ULDC.64 UR4, c[0x0][0x198] ;  /* 0x0000660000047ab9 */ /* 0x000fe20000000a00 */
[C---:B------:R-:W-:Y:S01]  /*115c0*/  LEA R230, P0, R10.reuse, R230, 0x1 ;  /* 0x000000e60ae67211 */ /* 0x040fe200078008ff */
[----:B------:R-:W-:Y:S02]  /*115d0*/  USHF.L.U32 UR7, UR4, 0x6, URZ ;  /* 0x0000000604077899 */ /* 0x000fe4000800063f */
[----:B------:R-:W-:Y:S01]  /*115e0*/  UMOV UR6, 0x6 ;  /* 0x0000000600067882 */ /* 0x000fe20000000000 */
[----:B------:R-:W-:Y:S01]  /*115f0*/  LEA.HI.X R229, R10, R229, R4, 0x1, P0 ;  /* 0x000000e50ae57211 */ /* 0x000fe200000f0c04 */
[----:B------:R-:W-:Y:S02]  /*11600*/  USHF.L.U64.HI UR5, UR4, UR6, UR5 ;  /* 0x0000000604057299 */ /* 0x000fe40008010205 */
        /* <DEDUP_REMOVED lines=27> */
.L_x_1825:
[----:B-1----:R-:W-:Y:S01]  /*117c0*/  FMNMX.FTZ R7, R2, R12, !PT ;  /* 0x0000000c02077209 */ /* 0x002fe20007810000 */
        /* <DEDUP_REMOVED lines=96> */
[----:B------:R-:W-:Y:S01]  /*11dd0*/  FSEL R9, R122, RZ, P1 ;  /* 0x000000ff7a097208 */ /* 0x000fe20000800000 */
[--C-:B------:R-:W-:Y:S01]  /*11de0*/  FFMA.FTZ R158, R162, c[0x0][0x23c], -R123.reuse ;  /* 0x00008f00a29e7a23 */ /* 0x100fe2000001087b */
[----:B------:R-:W-:Y:S01]  /*11df0*/  FMNMX.FTZ R4, R151, R4, !PT ;  /* 0x0000000497047209 */ /* 0x000fe20007810000 */
[----:B------:R-:W-:Y:S01]  /*11e00*/  FFMA.FTZ R160, R12, c[0x0][0x23c], -R123 ;  /* 0x00008f000ca07a23 */ /* 0x000fe2000001087b */
[----:B------:R-:W-:Y:S01]  /*11e10*/  MUFU.EX2 R107, R107 ;  /* 0x0000006b006b7308 */ /* 0x000fe20000000800 */
[----:B------:R-:W-:Y:S01]  /*11e20*/  FADD.FTZ R9, R2, -R9 ;  /* 0x8000000902097221 */ /* 0x000fe20000010000 */
[----:B------:R-:W-:Y:S01]  /*11e30*/  FMNMX.FTZ R4, R127, R4, !PT ;  /* 0x000000047f047209 */ /* 0x000fe20007810000 */
[----:B------:R-:W-:-:S02]  /*11e40*/  FFMA.FTZ R181, R174, c[0x0][0x23c], -R123 ;  /* 0x00008f00aeb57a23 */ /* 0x000fc4000001087b */
[--C-:B------:R-:W-:Y:S01]  /*11e50*/  FFMA.FTZ R154, R176, c[0x0][0x23c], -R123.reuse ;  /* 0x00008f00b09a7a23 */ /* 0x100fe2000001087b */
[----:B------:R-:W-:Y:S01]  /*11e60*/  FMNMX.FTZ R4, R125, R4, !PT ;  /* 0x000000047d047209 */ /* 0x000fe20007810000 */
[----:B------:R-:W-:Y:S01]  /*11e70*/  FMUL.FTZ R164, R9, c[0x0][0x23c] ;  /* 0x00008f0009a47a20 */ /* 0x000fe20000410000 */
        /* <DEDUP_REMOVED lines=28> */
[----:B------:R-:W1:Y:S01]  /*12040*/  MUFU.EX2 R164, R164 ;  /* 0x000000a400a47308 */ /* 0x000e620000000800 */
        /* <DEDUP_REMOVED lines=10> */
[----:B------:R-:W-:Y:S01]  /*120f0*/  FFMA.FTZ R109, R88, c[0x0][0x23c], -R123 ;  /* 0x00008f00586d7a23 */ /* 0x000fe2000001087b */
[----:B------:R-:W-:Y:S01]  /*12100*/  FMNMX.FTZ R7, R87, R4, !PT ;  /* 0x0000000457077209 */ /* 0x000fe20007810000 */
[-C--:B-1----:R-:W-:Y:S01]  /*12110*/  FMUL.FTZ R20, R144, R164.reuse ;  /* 0x000000a490147220 */ /* 0x082fe20000410000 */
[----:B------:R-:W1:Y:S01]  /*12120*/  MUFU.EX2 R150, R150 ;  /* 0x0000009600967308 */ /* 0x000e620000000800 */
[-C--:B------:R-:W-:Y:S01]  /*12130*/  FMUL.FTZ R21, R145, R164.reuse ;  /* 0x000000a491157220 */ /* 0x080fe20000410000 */
[----:B------:R-:W-:Y:S01]  /*12140*/  FMNMX.FTZ R4, R82, R7, !PT ;  /* 0x0000000752047209 */ /* 0x000fe20007810000 */
[-C--:B------:R-:W-:Y:S02]  /*12150*/  FMUL.FTZ R140, R140, R164.reuse ;  /* 0x000000a48c8c7220 */ /* 0x080fe40000410000 */
[----:B------:R-:W-:Y:S01]  /*12160*/  FMUL.FTZ R141, R141, R164 ;  /* 0x000000a48d8d7220 */ /* 0x000fe20000410000 */
[----:B------:R-:W-:Y:S01]  /*12170*/  FMNMX.FTZ R7, R83, R4, !PT ;  /* 0x0000000453077209 */ /* 0x000fe20007810000 */
[-C--:B------:R-:W-:Y:S01]  /*12180*/  FMUL.FTZ R136, R136, R164.reuse ;  /* 0x000000a488887220 */ /* 0x080fe20000410000 */
[----:B------:R-:W-:Y:S01]  /*12190*/  MUFU.EX2 R167, R167 ;  /* 0x000000a700a77308 */ /* 0x000fe20000000800 */
[-C--:B------:R-:W-:Y:S01]  /*121a0*/  FMUL.FTZ R137, R137, R164.reuse ;  /* 0x000000a489897220 */ /* 0x080fe20000410000 */
[----:B------:R-:W-:Y:S01]  /*121b0*/  FMNMX.FTZ R4, R78, R7, !PT ;  /* 0x000000074e047209 */ /* 0x000fe20007810000 */
[----:B------:R-:W-:-:S02]  /*121c0*/  FMUL.FTZ R132, R132, R164 ;  /* 0x000000a484847220 */ /* 0x000fc40000410000 */
[----:B------:R-:W-:Y:S01]  /*121d0*/  FMUL.FTZ R133, R133, R164 ;  /* 0x000000a485857220 */ /* 0x000fe20000410000 */
        /* <DEDUP_REMOVED lines=25> */
[----:B------:R-:W-:Y:S02]  /*12370*/  FFMA.FTZ R243, R243, R164, R160 ;  /* 0x000000a4f3f37223 */ /* 0x000fe400000100a0 */
[----:B------:R-:W-:Y:S01]  /*12380*/  FFMA.FTZ R80, R189, c[0x0][0x23c], -R123 ;  /* 0x00008f00bd507a23 */ /* 0x000fe2000001087b */
        /* <DEDUP_REMOVED lines=16> */
[----:B------:R-:W-:Y:S02]  /*12490*/  FFMA.FTZ R72, R193, c[0x0][0x23c], -R123 ;  /* 0x00008f00c1487a23 */ /* 0x000fe4000001087b */
[----:B------:R-:W-:Y:S01]  /*124a0*/  FADD.FTZ R150, R150, R169 ;  /* 0x000000a996967221 */ /* 0x000fe20000010000 */
[----:B------:R-:W-:Y:S01]  /*124b0*/  FMNMX.FTZ R7, R49, R4, !PT ;  /* 0x0000000431077209 */ /* 0x000fe20007810000 */
[----:B------:R-:W-:Y:S01]  /*124c0*/  MUFU.EX2 R121, R121 ;  /* 0x0000007900797308 */ /* 0x000fe20000000800 */
[----:B------:R-:W-:-:S02]  /*124d0*/  FFMA.FTZ R52, R52, c[0x0][0x23c], -R123 ;  /* 0x00008f0034347a23 */ /* 0x000fc4000001087b */
[----:B------:R-:W-:Y:S01]  /*124e0*/  FMNMX.FTZ R4, R42, R7, !PT ;  /* 0x000000072a047209 */ /* 0x000fe20007810000 */
[----:B------:R-:W-:Y:S02]  /*124f0*/  FADD.FTZ R167, R167, R150 ;  /* 0x00000096a7a77221 */ /* 0x000fe40000010000 */
[----:B------:R-:W-:Y:S01]  /*12500*/  FFMA.FTZ R243, R64, c[0x0][0x23c], -R123 ;  /* 0x00008f0040f37a23 */ /* 0x000fe2000001087b */
[----:B------:R-:W-:Y:S01]  /*12510*/  FMNMX.FTZ R7, R43, R4, !PT ;  /* 0x000000042b077209 */ /* 0x000fe20007810000 */
[----:B------:R-:W-:Y:S01]  /*12520*/  MUFU.EX2 R118, R118 ;  /* 0x0000007600767308 */ /* 0x000fe20000000800 */
[----:B------:R-:W-:Y:S02]  /*12530*/  FADD.FTZ R148, R148, R167 ;  /* 0x000000a794947221 */ /* 0x000fe40000010000 */
[----:B------:R-:W-:Y:S01]  /*12540*/  FMNMX.FTZ R4, R38, R7, !PT ;  /* 0x0000000726047209 */ /* 0x000fe20007810000 */
[----:B------:R-:W-:-:S03]  /*12550*/  FFMA.FTZ R56, R56, c[0x0][0x23c], -R123 ;  /* 0x00008f0038387a23 */ /* 0x000fc6000001087b */
[----:B------:R-:W-:Y:S01]  /*12560*/  FMNMX.FTZ R7, R39, R4, !PT ;  /* 0x0000000427077209 */ /* 0x000fe20007810000 */
[----:B------:R-:W-:Y:S03]  /*12570*/  MUFU.EX2 R119, R119 ;  /* 0x0000007700777308 */ /* 0x000fe60000000800 */
[----:B------:R-:W-:-:S04]  /*12580*/  FMNMX.FTZ R4, R36, R7, !PT ;  /* 0x0000000724047209 */ /* 0x000fc80007810000 */
[----:B------:R-:W-:Y:S01]  /*12590*/  FMNMX.FTZ R7, R37, R4, !PT ;  /* 0x0000000425077209 */ /* 0x000fe20007810000 */
[----:B------:R-:W1:Y:S03]  /*125a0*/  MUFU.EX2 R116, R116 ;  /* 0x0000007400747308 */ /* 0x000e660000000800 */
[----:B------:R-:W-:-:S04]  /*125b0*/  FMNMX.FTZ R4, R40, R7, !PT ;  /* 0x0000000728047209 */ /* 0x000fc80007810000 */
[----:B------:R-:W-:Y:S01]  /*125c0*/  FMNMX.FTZ R7, R41, R4, !PT ;  /* 0x0000000429077209 */ /* 0x000fe20007810000 */
[----:B------:R-:W-:Y:S03]  /*125d0*/  MUFU.EX2 R117, R117 ;  /* 0x0000007500757308 */ /* 0x000fe60000000800 */
[----:B------:R-:W-:-:S04]  /*125e0*/  FMNMX.FTZ R4, R44, R7, !PT ;  /* 0x000000072c047209 */ /* 0x000fc80007810000 */
[----:B------:R-:W-:Y:S01]  /*125f0*/  FMNMX.FTZ R4, R45, R4, !PT ;  /* 0x000000042d047209 */ /* 0x000fe20007810000 */
[----:B------:R-:W2:Y:S01]  /*12600*/  MUFU.EX2 R114, R114 ;  /* 0x0000007200727308 */ /* 0x000ea20000000800 */
[----:B-1----:R-:W-:Y:S02]  /*12610*/  F2FP.BF16.PACK_AB R12, R116, R119 ;  /* 0x00000077740c723e */ /* 0x002fe400000010ff */
[----:B------:R-:W-:-:S04]  /*12620*/  FMNMX.FTZ R4, R47, R4, !PT ;  /* 0x000000042f047209 */ /* 0x000fc80007810000 */
[----:B------:R-:W-:Y:S01]  /*12630*/  FMNMX.FTZ R7, R53, R4, !PT ;  /* 0x0000000435077209 */ /* 0x000fe20007810000 */
[----:B------:R-:W-:Y:S03]  /*12640*/  MUFU.EX2 R112, R112 ;  /* 0x0000007000707308 */ /* 0x000fe60000000800 */
[----:B------:R-:W-:-:S04]  /*12650*/  FMNMX.FTZ R4, R58, R7, !PT ;  /* 0x000000073a047209 */ /* 0x000fc80007810000 */
[----:B------:R-:W-:Y:S01]  /*12660*/  FMNMX.FTZ R7, R61, R4, !PT ;  /* 0x000000043d077209 */ /* 0x000fe20007810000 */
[----:B------:R-:W-:Y:S01]  /*12670*/  MUFU.EX2 R113, R113 ;  /* 0x0000007100717308 */ /* 0x000fe20000000800 */
[----:B--2---:R-:W-:Y:S02]  /*12680*/  F2FP.BF16.PACK_AB R14, R114, R117 ;  /* 0x00000075720e723e */ /* 0x004fe400000010ff */
        /* <DEDUP_REMOVED lines=22> */
[----:B------:R-:W1:Y:S01]  /*127f0*/  LDSM.16.MT88.4 R4, [R224+0x5000] ;  /* 0x00500000e004783b */ /* 0x000e620000004200 */
[--C-:B------:R-:W-:Y:S02]  /*12800*/  FFMA.FTZ R156, R175, c[0x0][0x23c], -R68.reuse ;  /* 0x00008f00af9c7a23 */ /* 0x100fe40000010844 */
[--C-:B------:R-:W-:Y:S02]  /*12810*/  FFMA.FTZ R175, R179, c[0x0][0x23c], -R68.reuse ;  /* 0x00008f00b3af7a23 */ /* 0x100fe40000010844 */
[----:B------:R-:W-:Y:S02]  /*12820*/  FFMA.FTZ R2, R185, c[0x0][0x23c], -R68 ;  /* 0x00008f00b9027a23 */ /* 0x000fe40000010844 */
[----:B------:R-:W-:Y:S01]  /*12830*/  FMUL.FTZ R162, R11, c[0x0][0x23c] ;  /* 0x00008f000ba27a20 */ /* 0x000fe20000410000 */
[----:B------:R-:W-:Y:S01]  /*12840*/  MUFU.EX2 R187, R187 ;  /* 0x000000bb00bb7308 */ /* 0x000fe20000000800 */
[----:B------:R-:W-:-:S02]  /*12850*/  FFMA.FTZ R0, R8, c[0x0][0x23c], -R123 ;  /* 0x00008f0008007a23 */ /* 0x000fc4000001087b */
        /* <DEDUP_REMOVED lines=21> */
[----:B------:R-:W-:Y:S02]  /*129b0*/  FFMA.FTZ R83, R170, c[0x0][0x23c], -R123 ;  /* 0x00008f00aa537a23 */ /* 0x000fe4000001087b */
[--C-:B------:R-:W-:Y:S01]  /*129c0*/  FFMA.FTZ R170, R77, c[0x0][0x23c], -R68.reuse ;  /* 0x00008f004daa7a23 */ /* 0x100fe20000010844 */
[----:B----4-:R-:W-:Y:S01]  /*129d0*/  F2FP.BF16.PACK_AB R19, R2, R175 ;  /* 0x000000af0213723e */ /* 0x010fe200000010ff */
[----:B------:R-:W-:Y:S01]  /*129e0*/  MUFU.EX2 R152, R152 ;  /* 0x0000009800987308 */ /* 0x000fe20000000800 */
[----:B------:R-:W-:-:S02]  /*129f0*/  FFMA.FTZ R77, R70, c[0x0][0x23c], -R68 ;  /* 0x00008f00464d7a23 */ /* 0x000fc40000010844 */
[--C-:B------:R-:W-:Y:S02]  /*12a00*/  FFMA.FTZ R70, R71, c[0x0][0x23c], -R68.reuse ;  /* 0x00008f0047467a23 */ /* 0x100fe40000010844 */
[----:B------:R-:W-:Y:S02]  /*12a10*/  FFMA.FTZ R66, R66, c[0x0][0x23c], -R68 ;  /* 0x00008f0042427a23 */ /* 0x000fe40000010844 */
[-C--:B---3--:R-:W-:Y:S01]  /*12a20*/  FMUL.FTZ R22, R146, R162.reuse ;  /* 0x000000a292167220 */ /* 0x088fe20000410000 */
[----:B------:R-:W3:Y:S01]  /*12a30*/  MUFU.EX2 R145, R145 ;  /* 0x0000009100917308 */ /* 0x000ee20000000800 */
[-C--:B------:R-:W-:Y:S02]  /*12a40*/  FMUL.FTZ R23, R147, R162.reuse ;  /* 0x000000a293177220 */ /* 0x080fe40000410000 */
[-C--:B------:R-:W-:Y:S02]  /*12a50*/  FMUL.FTZ R142, R142, R162.reuse ;  /* 0x000000a28e8e7220 */ /* 0x080fe40000410000 */
[----:B------:R-:W-:-:S02]  /*12a60*/  FMUL.FTZ R143, R143, R162 ;  /* 0x000000a28f8f7220 */ /* 0x000fc40000410000 */
[-C--:B------:R-:W-:Y:S01]  /*12a70*/  FMUL.FTZ R138, R138, R162.reuse ;  /* 0x000000a28a8a7220 */ /* 0x080fe20000410000 */
[C---:B-1----:R-:W-:Y:S01]  /*12a80*/  HMMA.16816.F32.BF16 R20, R16.reuse, R4, R20 ;  /* 0x000000041014723c */ /* 0x042fe20000041814 */
[-C--:B------:R-:W-:Y:S01]  /*12a90*/  FMUL.FTZ R139, R139, R162.reuse ;  /* 0x000000a28b8b7220 */ /* 0x080fe20000410000 */
[----:B------:R-:W-:Y:S01]  /*12aa0*/  MUFU.EX2 R144, R144 ;  /* 0x0000009000907308 */ /* 0x000fe20000000800 */
[-C--:B------:R-:W-:Y:S02]  /*12ab0*/  FMUL.FTZ R134, R134, R162.reuse ;  /* 0x000000a286867220 */ /* 0x080fe40000410000 */
[----:B------:R-:W-:Y:S02]  /*12ac0*/  FMUL.FTZ R135, R135, R162 ;  /* 0x000000a287877220 */ /* 0x000fe40000410000 */
[--C-:B------:R-:W-:Y:S01]  /*12ad0*/  FFMA.FTZ R146, R151, c[0x0][0x23c], -R68.reuse ;  /* 0x00008f0097927a23 */ /* 0x100fe20000010844 */
[----:B------:R-:W-:Y:S01]  /*12ae0*/  HMMA.16816.F32.BF16 R4, R16, R6, R140 ;  /* 0x000000061004723c */ /* 0x000fe2000004188c */
[----:B---3--:R-:W-:Y:S01]  /*12af0*/  F2FP.BF16.PACK_AB R33, R145, R152 ;  /* 0x000000989121723e */ /* 0x008fe200000010ff */
[----:B------:R-:W-:Y:S01]  /*12b00*/  MUFU.EX2 R140, R173 ;  /* 0x000000ad008c7308 */ /* 0x000fe20000000800 */
[----:B------:R-:W-:-:S02]  /*12b10*/  FFMA.FTZ R147, R15, c[0x0][0x23c], -R68 ;  /* 0x00008f000f937a23 */ /* 0x000fc40000010844 */
[--C-:B------:R-:W-:Y:S02]  /*12b20*/  FFMA.FTZ R67, R67, c[0x0][0x23c], -R68.reuse ;  /* 0x00008f0043437a23 */ /* 0x100fe40000010844 */
[--C-:B------:R-:W-:Y:S01]  /*12b30*/  FFMA.FTZ R141, R171, c[0x0][0x23c], -R68.reuse ;  /* 0x00008f00ab8d7a23 */ /* 0x100fe20000010844 */
[C---:B--2---:R-:W-:Y:S01]  /*12b40*/  HMMA.16816.F32.BF16 R136, R16.reuse, R8, R136 ;  /* 0x000000081088723c */ /* 0x044fe20000041888 */
[--C-:B------:R-:W-:Y:S01]  /*12b50*/  FFMA.FTZ R142, R161, c[0x0][0x23c], -R68.reuse ;  /* 0x00008f00a18e7a23 */ /* 0x100fe20000010844 */
[----:B------:R-:W-:Y:S01]  /*12b60*/  MUFU.EX2 R131, R131 ;  /* 0x0000008300837308 */ /* 0x000fe20000000800 */
[--C-:B------:R-:W-:Y:S02]  /*12b70*/  FFMA.FTZ R143, R129, c[0x0][0x23c], -R68.reuse ;  /* 0x00008f00818f7a23 */ /* 0x100fe40000010844 */
[----:B------:R-:W-:Y:S02]  /*12b80*/  FFMA.FTZ R187, R244, R162, R187 ;  /* 0x000000a2f4bb7223 */ /* 0x000fe400000100bb */
[----:B------:R-:W-:Y:S01]  /*12b90*/  FFMA.FTZ R62, R62, c[0x0][0x23c], -R68 ;  /* 0x00008f003e3e7a23 */ /* 0x000fe20000010844 */
[----:B------:R-:W-:Y:S01]  /*12ba0*/  HMMA.16816.F32.BF16 R16, R16, R10, R132 ;  /* 0x0000000a1010723c */ /* 0x000fe20000041884 */
[----:B------:R-:W1:Y:S01]  /*12bb0*/  LDSM.16.MT88.4 R8, [R224+0x5800] ;  /* 0x00580000e008783b */ /* 0x000e620000004200 */
[----:B------:R-:W2:Y:S01]  /*12bc0*/  MUFU.EX2 R141, R141 ;  /* 0x0000008d008d7308 */ /* 0x000ea20000000800 */
[----:B------:R-:W-:-:S02]  /*12bd0*/  FADD.FTZ R156, R156, R187 ;  /* 0x000000bb9c9c7221 */ /* 0x000fc40000010000 */
[--C-:B------:R-:W-:Y:S02]  /*12be0*/  FFMA.FTZ R63, R63, c[0x0][0x23c], -R68.reuse ;  /* 0x00008f003f3f7a23 */ /* 0x100fe40000010844 */
[--C-:B------:R-:W-:Y:S02]  /*12bf0*/  FFMA.FTZ R133, R163, c[0x0][0x23c], -R68.reuse ;  /* 0x00008f00a3857a23 */ /* 0x100fe40000010844 */
[----:B------:R-:W-:Y:S01]  /*12c00*/  FFMA.FTZ R135, R159, c[0x0][0x23c], -R68 ;  /* 0x00008f009f877a23 */ /* 0x000fe20000010844 */
[----:B------:R-:W-:Y:S01]  /*12c10*/  MUFU.EX2 R134, R165 ;  /* 0x000000a500867308 */ /* 0x000fe20000000800 */
[----:B------:R-:W-:Y:S02]  /*12c20*/  FADD.FTZ R175, R175, R156 ;  /* 0x0000009cafaf7221 */ /* 0x000fe40000010000 */
[--C-:B------:R-:W-:Y:S02]  /*12c30*/  FFMA.FTZ R54, R54, c[0x0][0x23c], -R68.reuse ;  /* 0x00008f0036367a23 */ /* 0x100fe40000010844 */
[----:B------:R-:W-:-:S02]  /*12c40*/  FFMA.FTZ R71, R55, c[0x0][0x23c], -R68 ;  /* 0x00008f0037477a23 */ /* 0x000fc40000010844 */
[----:B------:R-:W-:Y:S01]  /*12c50*/  FADD.FTZ R175, R2, R175 ;  /* 0x000000af02af7221 */ /* 0x000fe20000010000 */
[----:B--2---:R-:W-:Y:S01]  /*12c60*/  F2FP.BF16.PACK_AB R35, R141, R140 ;  /* 0x0000008c8d23723e */ /* 0x004fe200000010ff */
[----:B------:R-:W2:Y:S01]  /*12c70*/  MUFU.EX2 R133, R133 ;  /* 0x0000008500857308 */ /* 0x000ea20000000800 */
[--C-:B------:R-:W-:Y:S02]  /*12c80*/  FFMA.FTZ R48, R48, c[0x0][0x23c], -R68.reuse ;  /* 0x00008f0030307a23 */ /* 0x100fe40000010844 */
[----:B------:R-:W-:Y:S02]  /*12c90*/  FADD.FTZ R152, R152, R175 ;  /* 0x000000af98987221 */ /* 0x000fe40000010000 */
[----:B------:R-:W-:Y:S01]  /*12ca0*/  FFMA.FTZ R49, R49, c[0x0][0x23c], -R68 ;  /* 0x00008f0031317a23 */ /* 0x000fe20000010844 */
[----:B------:R-:W-:Y:S01]  /*12cb0*/  HMMA.16816.F32.BF16 R20, R32, R24, R20 ;  /* 0x000000182014723c */ /* 0x000fe20000041814 */
[----:B------:R-:W-:Y:S01]  /*12cc0*/  FADD.FTZ R145, R145, R152 ;  /* 0x0000009891917221 */ /* 0x000fe20000010000 */
[----:B------:R-:W-:Y:S01]  /*12cd0*/  MUFU.EX2 R142, R142 ;  /* 0x0000008e008e7308 */ /* 0x000fe20000000800 */
[----:B------:R-:W-:-:S02]  /*12ce0*/  FFMA.FTZ R132, R200, c[0x0][0x23c], -R123 ;  /* 0x00008f00c8847a23 */ /* 0x000fc4000001087b */
[----:B------:R-:W-:Y:S02]  /*12cf0*/  FADD.FTZ R140, R140, R145 ;  /* 0x000000918c8c7221 */ /* 0x000fe40000010000 */
[--C-:B------:R-:W-:Y:S01]  /*12d00*/  FFMA.FTZ R129, R190, c[0x0][0x23c], -R123.reuse ;  /* 0x00008f00be817a23 */ /* 0x100fe2000001087b */
[C---:B------:R-:W-:Y:S01]  /*12d10*/  HMMA.16816.F32.BF16 R4, R32.reuse, R26, R4 ;  /* 0x0000001a2004723c */ /* 0x040fe20000041804 */
[----:B------:R-:W3:Y:S01]  /*12d20*/  LDSM.16.MT88.4 R24, [R223+0x5800] ;  /* 0x00580000df18783b */ /* 0x000ee20000004200 */
[----:B------:R-:W4:Y:S01]  /*12d30*/  MUFU.EX2 R135, R135 ;  /* 0x0000008700877308 */ /* 0x000f220000000800 */
[----:B------:R-:W-:Y:S02]  /*12d40*/  FADD.FTZ R141, R141, R140 ;  /* 0x0000008c8d8d7221 */ /* 0x000fe40000010000 */
[--C-:B------:R-:W-:Y:S02]  /*12d50*/  FFMA.FTZ R38, R38, c[0x0][0x23c], -R68.reuse ;  /* 0x00008f0026267a23 */ /* 0x100fe40000010844 */
[----:B------:R-:W-:Y:S01]  /*12d60*/  FFMA.FTZ R39, R39, c[0x0][0x23c], -R68 ;  /* 0x00008f0027277a23 */ /* 0x000fe20000010844 */
[----:B------:R-:W-:Y:S01]  /*12d70*/  HMMA.16816.F32.BF16 R136, R32, R28, R136 ;  /* 0x0000001c2088723c */ /* 0x000fe20000041888 */
[--C-:B------:R-:W-:Y:S01]  /*12d80*/  FFMA.FTZ R3, R188, c[0x0][0x23c], -R123.reuse ;  /* 0x00008f00bc037a23 */ /* 0x100fe2000001087b */
[----:B------:R-:W-:Y:S01]  /*12d90*/  MUFU.EX2 R143, R143 ;  /* 0x0000008f008f7308 */ /* 0x000fe20000000800 */
[----:B------:R-:W-:-:S02]  /*12da0*/  FFMA.FTZ R2, R46, c[0x0][0x23c], -R123 ;  /* 0x00008f002e027a23 */ /* 0x000fc4000001087b */
[----:B------:R-:W-:Y:S02]  /*12db0*/  FFMA.FTZ R55, R128, c[0x0][0x23c], -R123 ;  /* 0x00008f0080377a23 */ /* 0x000fe4000001087b */
[--C-:B------:R-:W-:Y:S01]  /*12dc0*/  FFMA.FTZ R46, R53, c[0x0][0x23c], -R68.reuse ;  /* 0x00008f00352e7a23 */ /* 0x100fe20000010844 */
[----:B------:R-:W-:Y:S01]  /*12dd0*/  HMMA.16816.F32.BF16 R28, R32, R30, R16 ;  /* 0x0000001e201c723c */ /* 0x000fe20000041810 */
[----:B------:R-:W5:Y:S01]  /*12de0*/  LDSM.16.MT88.4 R16, [R224+0x5c00] ;  /* 0x005c0000e010783b */ /* 0x000f620000004200 */
[----:B------:R-:W-:Y:S01]  /*12df0*/  MUFU.EX2 R146, R146 ;  /* 0x0000009200927308 */ /* 0x000fe20000000800 */
[--C-:B------:R-:W-:Y:S02]  /*12e00*/  FFMA.FTZ R244, R59, c[0x0][0x23c], -R68.reuse ;  /* 0x00008f003bf47a23 */ /* 0x100fe40000010844 */
[----:B------:R-:W-:Y:S02]  /*12e10*/  FFMA.FTZ R61, R61, c[0x0][0x23c], -R68 ;  /* 0x00008f003d3d7a23 */ /* 0x000fe40000010844 */
[----:B------:R-:W-:Y:S01]  /*12e20*/  F2FP.BF16.PACK_AB R32, R130, R155 ;  /* 0x0000009b8220723e */ /* 0x000fe200000010ff */
[----:B------:R-:W-:Y:S01]  /*12e30*/  FADD.FTZ R155, R155, R148 ;  /* 0x000000949b9b7221 */ /* 0x000fe20000010000 */
[----:B--2---:R-:W-:Y:S01]  /*12e40*/  F2FP.BF16.PACK_AB R33, R133, R134 ;  /* 0x000000868521723e */ /* 0x004fe200000010ff */
[----:B------:R-:W-:Y:S01]  /*12e50*/  MUFU.EX2 R127, R127 ;  /* 0x0000007f007f7308 */ /* 0x000fe20000000800 */
[----:B------:R-:W-:Y:S01]  /*12e60*/  F2FP.BF16.PACK_AB R34, R126, R153 ;  /* 0x000000997e22723e */ /* 0x000fe200000010ff */
[----:B------:R-:W-:Y:S01]  /*12e70*/  FADD.FTZ R134, R134, R141 ;  /* 0x0000008d86867221 */ /* 0x000fe20000010000 */
[----:B----4-:R-:W-:Y:S01]  /*12e80*/  F2FP.BF16.PACK_AB R35, R135, R142 ;  /* 0x0000008e8723723e */ /* 0x010fe200000010ff */
[----:B------:R-:W-:-:S02]  /*12e90*/  FADD.FTZ R130, R130, R155 ;  /* 0x0000009b82827221 */ /* 0x000fc40000010000 */
[----:B------:R-:W-:Y:S02]  /*12ea0*/  FADD.FTZ R133, R133, R134 ;  /* 0x0000008685857221 */ /* 0x000fe40000010000 */
[----:B------:R-:W2:Y:S01]  /*12eb0*/  MUFU.EX2 R168, R168 ;  /* 0x000000a800a87308 */ /* 0x000ea20000000800 */
[----:B------:R-:W-:Y:S01]  /*12ec0*/  FADD.FTZ R153, R153, R130 ;  /* 0x0000008299997221 */ /* 0x000fe20000010000 */
[C---:B-1----:R-:W-:Y:S01]  /*12ed0*/  HMMA.16816.F32.BF16 R20, R32.reuse, R8, R20 ;  /* 0x000000082014723c */ /* 0x042fe20000041814 */
[----:B------:R-:W-:Y:S02]  /*12ee0*/  FADD.FTZ R142, R142, R133 ;  /* 0x000000858e8e7221 */ /* 0x000fe40000010000 */
[----:B------:R-:W-:Y:S02]  /*12ef0*/  FADD.FTZ R126, R126, R153 ;  /* 0x000000997e7e7221 */ /* 0x000fe40000010000 */
[----:B------:R-:W-:Y:S01]  /*12f00*/  FADD.FTZ R135, R135, R142 ;  /* 0x0000008e87877221 */ /* 0x000fe20000010000 */
[----:B------:R-:W-:Y:S02]  /*12f10*/  MUFU.EX2 R125, R125 ;  /* 0x0000007d007d7308 */ /* 0x000fe40000000800 */
[C---:B------:R-:W-:Y:S01]  /*12f20*/  HMMA.16816.F32.BF16 R4, R32.reuse, R10, R4 ;  /* 0x0000000a2004723c */ /* 0x040fe20000041804 */
[----:B------:R-:W1:Y:S05]  /*12f30*/  LDSM.16.MT88.4 R8, [R223+0x5c00] ;  /* 0x005c0000df08783b */ /* 0x000e6a0000004200 */
[----:B------:R-:W4:Y:S01]  /*12f40*/  MUFU.EX2 R172, R172 ;  /* 0x000000ac00ac7308 */ /* 0x000f220000000800 */
[----:B--2---:R-:W-:Y:S01]  /*12f50*/  F2FP.BF16.PACK_AB R13, R168, R127 ;  /* 0x0000007fa80d723e */ /* 0x004fe200000010ff */
[C---:B---3--:R-:W-:Y:S06]  /*12f60*/  HMMA.16816.F32.BF16 R136, R32.reuse, R24, R136 ;  /* 0x000000182088723c */ /* 0x048fec0000041888 */
[----:B------:R-:W-:Y:S02]  /*12f70*/  MUFU.EX2 R174, R174 ;  /* 0x000000ae00ae7308 */ /* 0x000fe40000000800 */
[----:B------:R-:W-:Y:S01]  /*12f80*/  HMMA.16816.F32.BF16 R28, R32, R26, R28 ;  /* 0x0000001a201c723c */ /* 0x000fe2000004181c */
[----:B------:R-:W2:Y:S01]  /*12f90*/  LDSM.16.MT88.4 R24, [R224+0x6000] ;  /* 0x00600000e018783b */ /* 0x000ea20000004200 */
[----:B----4-:R-:W-:-:S04]  /*12fa0*/  F2FP.BF16.PACK_AB R15, R172, R125 ;  /* 0x0000007dac0f723e */ /* 0x010fc800000010ff */
[----:B------:R-:W-:Y:S01]  /*12fb0*/  MUFU.EX2 R91, R91 ;  /* 0x0000005b005b7308 */ /* 0x000fe20000000800 */
[----:B------:R-:W-:Y:S01]  /*12fc0*/  F2FP.BF16.PACK_AB R32, R124, R149 ;  /* 0x000000957c20723e */ /* 0x000fe200000010ff */
[----:B------:R-:W-:Y:S01]  /*12fd0*/  FADD.FTZ R149, R149, R126 ;  /* 0x0000007e95957221 */ /* 0x000fe20000010000 */
[C---:B------:R-:W-:Y:S01]  /*12fe0*/  F2FP.BF16.PACK_AB R33, R131.reuse, R144 ;  /* 0x000000908321723e */ /* 0x040fe200000010ff */
[----:B------:R-:W-:Y:S01]  /*12ff0*/  FADD.FTZ R144, R144, R135 ;  /* 0x0000008790907221 */ /* 0x000fe20000010000 */
[----:B------:R-:W-:Y:S01]  /*13000*/  F2FP.BF16.PACK_AB R34, R118, R121 ;  /* 0x000000797622723e */ /* 0x000fe200000010ff */
[----:B------:R-:W-:Y:S01]  /*13010*/  FADD.FTZ R124, R124, R149 ;  /* 0x000000957c7c7221 */ /* 0x000fe20000010000 */
[----:B------:R-:W-:Y:S01]  /*13020*/  F2FP.BF16.PACK_AB R35, R146, R143 ;  /* 0x0000008f9223723e */ /* 0x000fe200000010ff */
[----:B------:R-:W-:Y:S01]  /*13030*/  MUFU.EX2 R86, R86 ;  /* 0x0000005600567308 */ /* 0x000fe20000000800 */
[----:B------:R-:W-:Y:S02]  /*13040*/  FADD.FTZ R144, R131, R144 ;  /* 0x0000009083907221 */ /* 0x000fe40000010000 */
[----:B------:R-:W-:-:S02]  /*13050*/  FADD.FTZ R121, R121, R124 ;  /* 0x0000007c79797221 */ /* 0x000fc40000010000 */
[----:B------:R-:W-:Y:S01]  /*13060*/  FADD.FTZ R143, R143, R144 ;  /* 0x000000908f8f7221 */ /* 0x000fe20000010000 */
[C---:B-----5:R-:W-:Y:S01]  /*13070*/  HMMA.16816.F32.BF16 R20, R32.reuse, R16, R20 ;  /* 0x000000102014723c */ /* 0x060fe20000041814 */
[----:B------:R-:W-:Y:S01]  /*13080*/  FADD.FTZ R118, R118, R121 ;  /* 0x0000007976767221 */ /* 0x000fe20000010000 */
[----:B------:R-:W-:Y:S01]  /*13090*/  MUFU.EX2 R82, R82 ;  /* 0x0000005200527308 */ /* 0x000fe20000000800 */
[----:B------:R-:W-:Y:S02]  /*130a0*/  FADD.FTZ R146, R146, R143 ;  /* 0x0000008f92927221 */ /* 0x000fe40000010000 */
[----:B------:R-:W-:Y:S01]  /*130b0*/  FADD.FTZ R119, R119, R118 ;  /* 0x0000007677777221 */ /* 0x000fe20000010000 */
[----:B------:R-:W-:Y:S01]  /*130c0*/  LDSM.16.MT88.4 R140, [R224+0x8c00] ;  /* 0x008c0000e08c783b */ /* 0x000fe20000004200 */
[----:B------:R-:W-:Y:S01]  /*130d0*/  FADD.FTZ R127, R127, R146 ;  /* 0x000000927f7f7221 */ /* 0x000fe20000010000 */
[----:B------:R-:W-:Y:S01]  /*130e0*/  HMMA.16816.F32.BF16 R4, R32, R18, R4 ;  /* 0x000000122004723c */ /* 0x000fe20000041804 */
[----:B------:R-:W-:Y:S01]  /*130f0*/  FADD.FTZ R116, R116, R119 ;  /* 0x0000007774747221 */ /* 0x000fe20000010000 */
[----:B------:R-:W3:Y:S01]  /*13100*/  LDSM.16.MT88.4 R16, [R223+0x6000] ;  /* 0x00600000df10783b */ /* 0x000ee20000004200 */
[----:B------:R-:W-:Y:S01]  /*13110*/  MUFU.EX2 R87, R87 ;  /* 0x0000005700577308 */ /* 0x000fe20000000800 */
[----:B------:R-:W-:-:S02]  /*13120*/  FADD.FTZ R168, R168, R127 ;  /* 0x0000007fa8a87221 */ /* 0x000fc40000010000 */
[----:B------:R-:W-:Y:S02]  /*13130*/  FADD.FTZ R117, R117, R116 ;  /* 0x0000007475757221 */ /* 0x000fe40000010000 */
[C---:B-1----:R-:W-:Y:S01]  /*13140*/  HMMA.16816.F32.BF16 R136, R32.reuse, R8, R136 ;  /* 0x000000082088723c */ /* 0x042fe20000041888 */
[----:B------:R-:W-:Y:S02]  /*13150*/  FADD.FTZ R125, R125, R168 ;  /* 0x000000a87d7d7221 */ /* 0x000fe40000010000 */
[----:B------:R-:W-:Y:S01]  /*13160*/  MUFU.EX2 R97, R97 ;  /* 0x0000006100617308 */ /* 0x000fe20000000800 */
[----:B------:R-:W-:Y:S02]  /*13170*/  FADD.FTZ R114, R114, R117 ;  /* 0x0000007572727221 */ /* 0x000fe40000010000 */
[----:B------:R-:W-:Y:S02]  /*13180*/  FADD.FTZ R172, R172, R125 ;  /* 0x0000007dacac7221 */ /* 0x000fe40000010000 */
[----:B------:R-:W-:Y:S01]  /*13190*/  HMMA.16816.F32.BF16 R28, R32, R10, R28 ;  /* 0x0000000a201c723c */ /* 0x000fe2000004181c */
[----:B------:R-:W1:Y:S02]  /*131a0*/  LDSM.16.MT88.4 R8, [R224+0x6400] ;  /* 0x00640000e008783b */ /* 0x000e640000004200 */
[----:B------:R4:W-:Y:S04]  /*131b0*/  MUFU.EX2 R35, R147 ;  /* 0x0000009300237308 */ /* 0x0009e80000000800 */
[--C-:B------:R-:W-:Y:S01]  /*131c0*/  FFMA.FTZ R33, R100, c[0x0][0x23c], -R68.reuse ;  /* 0x00008f0064217a23 */ /* 0x100fe20000010844 */
[----:B--2---:R-:W-:Y:S01]  /*131d0*/  HMMA.16816.F32.BF16 R20, R12, R24, R20 ;  /* 0x000000180c14723c */ /* 0x004fe20000041814 */
[----:B------:R-:W-:-:S02]  /*131e0*/  FFMA.FTZ R32, R103, c[0x0][0x23c], -R68 ;  /* 0x00008f0067207a23 */ /* 0x000fc40000010844 */
[--C-:B------:R-:W-:Y:S01]  /*131f0*/  FFMA.FTZ R100, R101, c[0x0][0x23c], -R68.reuse ;  /* 0x00008f0065647a23 */ /* 0x100fe20000010844 */
[----:B------:R-:W-:Y:S01]  /*13200*/  MUFU.EX2 R96, R96 ;  /* 0x0000006000607308 */ /* 0x000fe20000000800 */
[--C-:B------:R-:W-:Y:S02]  /*13210*/  FFMA.FTZ R101, R94, c[0x0][0x23c], -R68.reuse ;  /* 0x00008f005e657a23 */ /* 0x100fe40000010844 */
[--C-:B------:R-:W-:Y:S01]  /*13220*/  FFMA.FTZ R94, R95, c[0x0][0x23c], -R68.reuse ;  /* 0x00008f005f5e7a23 */ /* 0x100fe20000010844 */
[----:B------:R-:W-:Y:S01]  /*13230*/  HMMA.16816.F32.BF16 R4, R12, R26, R4 ;  /* 0x0000001a0c04723c */ /* 0x000fe20000041804 */
[----:B------:R-:W2:Y:S01]  /*13240*/  LDSM.16.MT88.4 R24, [R223+0x6400] ;  /* 0x00640000df18783b */ /* 0x000ea20000004200 */
[--C-:B------:R-:W-:Y:S02]  /*13250*/  FFMA.FTZ R95, R90, c[0x0][0x23c], -R68.reuse ;  /* 0x00008f005a5f7a23 */ /* 0x100fe40000010844 */
[----:B------:R-:W5:Y:S01]  /*13260*/  MUFU.EX2 R32, R32 ;  /* 0x0000002000207308 */ /* 0x000f620000000800 */
[----:B------:R-:W-:-:S02]  /*13270*/  FFMA.FTZ R103, R78, c[0x0][0x23c], -R68 ;  /* 0x00008f004e677a23 */ /* 0x000fc40000010844 */
[--C-:B------:R-:W-:Y:S02]  /*13280*/  FFMA.FTZ R78, R79, c[0x0][0x23c], -R68.reuse ;  /* 0x00008f004f4e7a23 */ /* 0x100fe40000010844 */
[--C-:B------:R-:W-:Y:S01]  /*13290*/  FFMA.FTZ R79, R76, c[0x0][0x23c], -R68.reuse ;  /* 0x00008f004c4f7a23 */ /* 0x100fe20000010844 */
[C---:B---3--:R-:W-:Y:S01]  /*132a0*/  HMMA.16816.F32.BF16 R136, R12.reuse, R16, R136 ;  /* 0x000000100c88723c */ /* 0x048fe20000041888 */
[--C-:B----4-:R-:W-:Y:S01]  /*132b0*/  FFMA.FTZ R147, R50, c[0x0][0x23c], -R68.reuse ;  /* 0x00008f0032937a23 */ /* 0x110fe20000010844 */
[----:B------:R-:W-:Y:S01]  /*132c0*/  MUFU.EX2 R33, R33 ;  /* 0x0000002100217308 */ /* 0x000fe20000000800 */
[--C-:B------:R-:W-:Y:S02]  /*132d0*/  FFMA.FTZ R50, R51, c[0x0][0x23c], -R68.reuse ;  /* 0x00008f0033327a23 */ /* 0x100fe40000010844 */
[----:B------:R-:W-:Y:S02]  /*132e0*/  FFMA.FTZ R51, R42, c[0x0][0x23c], -R68 ;  /* 0x00008f002a337a23 */ /* 0x000fe40000010844 */
[----:B------:R-:W-:Y:S01]  /*132f0*/  F2FP.BF16.PACK_AB R16, R112, R115 ;  /* 0x000000737010723e */ /* 0x000fe200000010ff */
[----:B------:R-:W-:Y:S01]  /*13300*/  HMMA.16816.F32.BF16 R28, R12, R18, R28 ;  /* 0x000000120c1c723c */ /* 0x000fe2000004181c */
[----:B------:R-:W3:Y:S01]  /*13310*/  LDSM.16.MT88.4 R12, [R224+0x6800] ;  /* 0x00680000e00c783b */ /* 0x000ee20000004200 */
[----:B------:R-:W4:Y:S01]  /*13320*/  MUFU.EX2 R100, R100 ;  /* 0x0000006400647308 */ /* 0x000f220000000800 */
[----:B-----5:R-:W-:Y:S01]  /*13330*/  F2FP.BF16.PACK_AB R17, R32, R35 ;  /* 0x000000232011723e */ /* 0x020fe200000010ff */
[----:B------:R-:W-:-:S02]  /*13340*/  FADD.FTZ R115, R115, R114 ;  /* 0x0000007273737221 */ /* 0x000fc40000010000 */
[----:B------:R-:W-:Y:S01]  /*13350*/  FFMA.FTZ R42, R43, c[0x0][0x23c], -R68 ;  /* 0x00008f002b2a7a23 */ /* 0x000fe20000010844 */
[----:B------:R-:W-:Y:S01]  /*13360*/  F2FP.BF16.PACK_AB R18, R110, R113 ;  /* 0x000000716e12723e */ /* 0x000fe200000010ff */
[----:B------:R-:W-:Y:S02]  /*13370*/  FADD.FTZ R112, R112, R115 ;  /* 0x0000007370707221 */ /* 0x000fe40000010000 */
[----:B------:R-:W-:Y:S01]  /*13380*/  MUFU.EX2 R101, R101 ;  /* 0x0000006500657308 */ /* 0x000fe20000000800 */
[--C-:B------:R-:W-:Y:S02]  /*13390*/  FFMA.FTZ R34, R184, c[0x0][0x23c], -R123.reuse ;  /* 0x00008f00b8227a23 */ /* 0x100fe4000001087b */
[----:B------:R-:W-:Y:S02]  /*133a0*/  FADD.FTZ R113, R113, R112 ;  /* 0x0000007071717221 */ /* 0x000fe40000010000 */
[----:B------:R-:W-:Y:S02]  /*133b0*/  FFMA.FTZ R90, R178, c[0x0][0x23c], -R123 ;  /* 0x00008f00b25a7a23 */ /* 0x000fe4000001087b */
[----:B------:R-:W-:Y:S01]  /*133c0*/  FADD.FTZ R110, R110, R113 ;  /* 0x000000716e6e7221 */ /* 0x000fe20000010000 */
[----:B----4-:R-:W-:Y:S01]  /*133d0*/  F2FP.BF16.PACK_AB R19, R100, R33 ;  /* 0x000000216413723e */ /* 0x010fe200000010ff */
[----:B------:R-:W4:Y:S01]  /*133e0*/  MUFU.EX2 R94, R94 ;  /* 0x0000005e005e7308 */ /* 0x000f220000000800 */
[----:B------:R-:W-:-:S02]  /*133f0*/  FFMA.FTZ R43, R44, c[0x0][0x23c], -R68 ;  /* 0x00008f002c2b7a23 */ /* 0x000fc40000010844 */
[--C-:B------:R-:W-:Y:S02]  /*13400*/  FFMA.FTZ R44, R45, c[0x0][0x23c], -R68.reuse ;  /* 0x00008f002d2c7a23 */ /* 0x100fe40000010844 */
[----:B------:R-:W-:Y:S01]  /*13410*/  FFMA.FTZ R76, R166, c[0x0][0x23c], -R123 ;  /* 0x00008f00a64c7a23 */ /* 0x000fe2000001087b */
[C---:B-1----:R-:W-:Y:S01]  /*13420*/  HMMA.16816.F32.BF16 R20, R16.reuse, R8, R20 ;  /* 0x000000081014723c */ /* 0x042fe20000041814 */
[----:B------:R-:W-:Y:S01]  /*13430*/  FFMA.FTZ R45, R47, c[0x0][0x23c], -R68 ;  /* 0x00008f002f2d7a23 */ /* 0x000fe20000010844 */
[----:B------:R-:W1:Y:S06]  /*13440*/  MUFU.EX2 R95, R95 ;  /* 0x0000005f005f7308 */ /* 0x000e6c0000000800 */
[C---:B------:R-:W-:Y:S01]  /*13450*/  HMMA.16816.F32.BF16 R4, R16.reuse, R10, R4 ;  /* 0x0000000a1004723c */ /* 0x040fe20000041804 */
[----:B------:R-:W5:Y:S01]  /*13460*/  LDSM.16.MT88.4 R8, [R223+0x6800] ;  /* 0x00680000df08783b */ /* 0x000f620000004200 */
[----:B------:R-:W-:Y:S06]  /*13470*/  MUFU.EX2 R103, R103 ;  /* 0x0000006700677308 */ /* 0x000fec0000000800 */
[C---:B--2---:R-:W-:Y:S02]  /*13480*/  HMMA.16816.F32.BF16 R136, R16.reuse, R24, R136 ;  /* 0x000000181088723c */ /* 0x044fe40000041888 */
[----:B------:R-:W2:Y:S05]  /*13490*/  MUFU.EX2 R78, R78 ;  /* 0x0000004e004e7308 */ /* 0x000eaa0000000800 */
[----:B------:R-:W-:Y:S01]  /*134a0*/  F2FP.BF16.PACK_AB R24, R108, R111 ;  /* 0x0000006f6c18723e */ /* 0x000fe200000010ff */
[----:B------:R-:W-:Y:S01]  /*134b0*/  HMMA.16816.F32.BF16 R28, R16, R26, R28 ;  /* 0x0000001a101c723c */ /* 0x000fe2000004181c */
[----:B------:R-:W2:Y:S01]  /*134c0*/  LDSM.16.MT88.4 R16, [R224+0x6c00] ;  /* 0x006c0000e010783b */ /* 0x000ea20000004200 */
[----:B----4-:R-:W-:Y:S01]  /*134d0*/  F2FP.BF16.PACK_AB R25, R94, R101 ;  /* 0x000000655e19723e */ /* 0x010fe200000010ff */
[----:B------:R-:W-:Y:S01]  /*134e0*/  MUFU.EX2 R79, R79 ;  /* 0x0000004f004f7308 */ /* 0x000fe20000000800 */
[----:B------:R-:W-:-:S03]  /*134f0*/  FADD.FTZ R111, R111, R110 ;  /* 0x0000006e6f6f7221 */ /* 0x000fc60000010000 */
[----:B------:R-:W-:Y:S01]  /*13500*/  F2FP.BF16.PACK_AB R26, R106, R109 ;  /* 0x0000006d6a1a723e */ /* 0x000fe200000010ff */
[----:B------:R-:W-:Y:S01]  /*13510*/  FADD.FTZ R108, R108, R111 ;  /* 0x0000006f6c6c7221 */ /* 0x000fe20000010000 */
[----:B-1----:R-:W-:Y:S02]  /*13520*/  F2FP.BF16.PACK_AB R27, R174, R95 ;  /* 0x0000005fae1b723e */ /* 0x002fe400000010ff */
[----:B------:R-:W1:Y:S01]  /*13530*/  MUFU.EX2 R170, R170 ;  /* 0x000000aa00aa7308 */ /* 0x000e620000000800 */
[----:B------:R-:W-:-:S04]  /*13540*/  FADD.FTZ R109, R109, R108 ;  /* 0x0000006c6d6d7221 */ /* 0x000fc80000010000 */
[C---:B---3--:R-:W-:Y:S01]  /*13550*/  HMMA.16816.F32.BF16 R20, R24.reuse, R12, R20 ;  /* 0x0000000c1814723c */ /* 0x048fe20000041814 */
[----:B------:R-:W-:Y:S02]  /*13560*/  FADD.FTZ R106, R106, R109 ;  /* 0x0000006d6a6a7221 */ /* 0x000fe40000010000 */
[----:B------:R-:W-:Y:S05]  /*13570*/  MUFU.EX2 R93, R93 ;  /* 0x0000005d005d7308 */ /* 0x000fea0000000800 */
[C---:B------:R-:W-:Y:S01]  /*13580*/  HMMA.16816.F32.BF16 R4, R24.reuse, R14, R4 ;  /* 0x0000000e1804723c */ /* 0x040fe20000041804 */
[----:B------:R-:W3:Y:S02]  /*13590*/  LDSM.16.MT88.4 R12, [R223+0x6c00] ;  /* 0x006c0000df0c783b */ /* 0x000ee40000004200 */
[----:B------:R-:W4:Y:S05]  /*135a0*/  MUFU.EX2 R92, R92 ;  /* 0x0000005c005c7308 */ /* 0x000f2a0000000800 */
[C---:B-----5:R-:W-:Y:S03]  /*135b0*/  HMMA.16816.F32.BF16 R136, R24.reuse, R8, R136 ;  /* 0x000000081888723c */ /* 0x060fe60000041888 */
[----:B------:R-:W-:Y:S05]  /*135c0*/  MUFU.EX2 R89, R89 ;  /* 0x0000005900597308 */ /* 0x000fea0000000800 */
[----:B------:R-:W-:Y:S01]  /*135d0*/  HMMA.16816.F32.BF16 R28, R24, R10, R28 ;  /* 0x0000000a181c723c */ /* 0x000fe2000004181c */
[----:B------:R-:W5:Y:S02]  /*135e0*/  LDSM.16.MT88.4 R8, [R224+0x7000] ;  /* 0x00700000e008783b */ /* 0x000f640000004200 */
[----:B------:R-:W-:Y:S04]  /*135f0*/  MUFU.EX2 R88, R88 ;  /* 0x0000005800587308 */ /* 0x000fe80000000800 */
[----:B------:R-:W-:Y:S01]  /*13600*/  F2FP.BF16.PACK_AB R24, R104, R107 ;  /* 0x0000006b6818723e */ /* 0x000fe200000010ff */
[----:B------:R-:W-:Y:S01]  /*13610*/  FADD.FTZ R107, R107, R106 ;  /* 0x0000006a6b6b7221 */ /* 0x000fe20000010000 */
[----:B------:R-:W-:-:S02]  /*13620*/  F2FP.BF16.PACK_AB R25, R86, R91 ;  /* 0x0000005b5619723e */ /* 0x000fc400000010ff */
[----:B------:R-:W-:Y:S01]  /*13630*/  F2FP.BF16.PACK_AB R26, R102, R105 ;  /* 0x00000069661a723e */ /* 0x000fe200000010ff */
[----:B------:R-:W-:Y:S01]  /*13640*/  MUFU.EX2 R77, R77 ;  /* 0x0000004d004d7308 */ /* 0x000fe20000000800 */
[----:B------:R-:W-:Y:S01]  /*13650*/  F2FP.BF16.PACK_AB R27, R87, R82 ;  /* 0x00000052571b723e */ /* 0x000fe200000010ff */
[----:B------:R-:W-:-:S04]  /*13660*/  FADD.FTZ R104, R104, R107 ;  /* 0x0000006b68687221 */ /* 0x000fc80000010000 */
[----:B------:R-:W-:Y:S02]  /*13670*/  FADD.FTZ R105, R105, R104 ;  /* 0x0000006869697221 */ /* 0x000fe40000010000 */
[----:B--2---:R-:W-:Y:S01]  /*13680*/  HMMA.16816.F32.BF16 R20, R24, R16, R20 ;  /* 0x000000101814723c */ /* 0x004fe20000041814 */
[----:B------:R-:W2:Y:S01]  /*13690*/  MUFU.EX2 R70, R70 ;  /* 0x0000004600467308 */ /* 0x000ea20000000800 */
[----:B------:R-:W-:-:S06]  /*136a0*/  FADD.FTZ R102, R102, R105 ;  /* 0x0000006966667221 */ /* 0x000fcc0000010000 */
[C---:B------:R-:W-:Y:S01]  /*136b0*/  HMMA.16816.F32.BF16 R4, R24.reuse, R18, R4 ;  /* 0x000000121804723c */ /* 0x040fe20000041804 */
[----:B------:R-:W2:Y:S01]  /*136c0*/  LDSM.16.MT88.4 R16, [R223+0x7000] ;  /* 0x00700000df10783b */ /* 0x000ea20000004200 */
[----:B------:R-:W-:Y:S06]  /*136d0*/  MUFU.EX2 R66, R66 ;  /* 0x0000004200427308 */ /* 0x000fec0000000800 */
[C---:B---3--:R-:W-:Y:S02]  /*136e0*/  HMMA.16816.F32.BF16 R136, R24.reuse, R12, R136 ;  /* 0x0000000c1888723c */ /* 0x048fe40000041888 */
[----:B------:R-:W3:Y:S06]  /*136f0*/  MUFU.EX2 R67, R67 ;  /* 0x0000004300437308 */ /* 0x000eec0000000800 */
[----:B------:R-:W-:Y:S01]  /*13700*/  HMMA.16816.F32.BF16 R28, R24, R14, R28 ;  /* 0x0000000e181c723c */ /* 0x000fe2000004181c */
[----:B------:R-:W3:Y:S01]  /*13710*/  LDSM.16.MT88.4 R12, [R224+0x7400] ;  /* 0x00740000e00c783b */ /* 0x000ee20000004200 */
        /* <DEDUP_REMOVED lines=12> */
[----:B------:R-:W-:Y:S02]  /*137e0*/  MUFU.EX2 R80, R80 ;  /* 0x0000005000507308 */ /* 0x000fe40000000800 */
[C---:B------:R-:W-:Y:S01]  /*137f0*/  HMMA.16816.F32.BF16 R4, R24.reuse, R10, R4 ;  /* 0x0000000a1804723c */ /* 0x040fe20000041804 */
[----:B------:R-:W1:Y:S05]  /*13800*/  LDSM.16.MT88.4 R8, [R223+0x7400] ;  /* 0x00740000df08783b */ /* 0x000e6a0000004200 */
[----:B------:R-:W-:Y:S02]  /*13810*/  MUFU.EX2 R62, R62 ;  /* 0x0000003e003e7308 */ /* 0x000fe40000000800 */
[C---:B--2---:R-:W-:Y:S06]  /*13820*/  HMMA.16816.F32.BF16 R136, R24.reuse, R16, R136 ;  /* 0x000000101888723c */ /* 0x044fec0000041888 */
[----:B------:R-:W2:Y:S02]  /*13830*/  MUFU.EX2 R63, R63 ;  /* 0x0000003f003f7308 */ /* 0x000ea40000000800 */
[----:B------:R-:W-:Y:S01]  /*13840*/  HMMA.16816.F32.BF16 R28, R24, R18, R28 ;  /* 0x00000012181c723c */ /* 0x000fe2000004181c */
[----:B------:R-:W5:Y:S05]  /*13850*/  LDSM.16.MT88.4 R16, [R224+0x7800] ;  /* 0x00780000e010783b */ /* 0x000f6a0000004200 */
[----:B------:R-:W-:Y:S01]  /*13860*/  MUFU.EX2 R54, R54 ;  /* 0x0000003600367308 */ /* 0x000fe20000000800 */
[----:B----4-:R-:W-:Y:S01]  /*13870*/  F2FP.BF16.PACK_AB R24, R92, R93 ;  /* 0x0000005d5c18723e */ /* 0x010fe200000010ff */
[----:B------:R-:W-:Y:S01]  /*13880*/  FADD.FTZ R93, R93, R96 ;  /* 0x000000605d5d7221 */ /* 0x000fe20000010000 */
[----:B------:R-:W-:-:S02]  /*13890*/  F2FP.BF16.PACK_AB R25, R70, R77 ;  /* 0x0000004d4619723e */ /* 0x000fc400000010ff */
[----:B------:R-:W-:Y:S01]  /*138a0*/  F2FP.BF16.PACK_AB R26, R88, R89 ;  /* 0x00000059581a723e */ /* 0x000fe200000010ff */
[----:B------:R-:W-:Y:S01]  /*138b0*/  FADD.FTZ R92, R92, R93 ;  /* 0x0000005d5c5c7221 */ /* 0x000fe20000010000 */
[----:B---3--:R-:W-:Y:S01]  /*138c0*/  F2FP.BF16.PACK_AB R27, R67, R66 ;  /* 0x00000042431b723e */ /* 0x008fe200000010ff */
[----:B------:R-:W3:Y:S02]  /*138d0*/  MUFU.EX2 R71, R71 ;  /* 0x0000004700477308 */ /* 0x000ee40000000800 */
[----:B------:R-:W-:-:S04]  /*138e0*/  FADD.FTZ R89, R89, R92 ;  /* 0x0000005c59597221 */ /* 0x000fc80000010000 */
[C---:B------:R-:W-:Y:S01]  /*138f0*/  HMMA.16816.F32.BF16 R20, R24.reuse, R12, R20 ;  /* 0x0000000c1814723c */ /* 0x040fe20000041814 */
[----:B------:R-:W-:Y:S01]  /*13900*/  FADD.FTZ R88, R88, R89 ;  /* 0x0000005958587221 */ /* 0x000fe20000010000 */
[----:B------:R-:W-:Y:S06]  /*13910*/  MUFU.EX2 R75, R75 ;  /* 0x0000004b004b7308 */ /* 0x000fec0000000800 */
[C---:B------:R-:W-:Y:S01]  /*13920*/  HMMA.16816.F32.BF16 R4, R24.reuse, R14, R4 ;  /* 0x0000000e1804723c */ /* 0x040fe20000041804 */
[----:B------:R-:W4:Y:S01]  /*13930*/  LDSM.16.MT88.4 R12, [R223+0x7800] ;  /* 0x00780000df0c783b */ /* 0x000f220000004200 */
[----:B------:R-:W3:Y:S06]  /*13940*/  MUFU.EX2 R74, R74 ;  /* 0x0000004a004a7308 */ /* 0x000eec0000000800 */
[C---:B-1----:R-:W-:Y:S02]  /*13950*/  HMMA.16816.F32.BF16 R136, R24.reuse, R8, R136 ;  /* 0x000000081888723c */ /* 0x042fe40000041888 */
[----:B------:R-:W-:Y:S05]  /*13960*/  MUFU.EX2 R73, R73 ;  /* 0x0000004900497308 */ /* 0x000fea0000000800 */
[----:B------:R-:W-:Y:S01]  /*13970*/  F2FP.BF16.PACK_AB R8, R84, R85 ;  /* 0x000000555408723e */ /* 0x000fe200000010ff */
[----:B------:R-:W-:Y:S01]  /*13980*/  HMMA.16816.F32.BF16 R28, R24, R10, R28 ;  /* 0x0000000a181c723c */ /* 0x000fe2000004181c */
[----:B--2---:R-:W-:Y:S01]  /*13990*/  F2FP.BF16.PACK_AB R9, R63, R62 ;  /* 0x0000003e3f09723e */ /* 0x004fe200000010ff */
[----:B------:R-:W1:Y:S01]  /*139a0*/  LDSM.16.MT88.4 R24, [R224+0x7c00] ;  /* 0x007c0000e018783b */ /* 0x000e620000004200 */
[----:B------:R-:W-:Y:S01]  /*139b0*/  MUFU.EX2 R72, R72 ;  /* 0x0000004800487308 */ /* 0x000fe20000000800 */
[----:B------:R-:W-:-:S03]  /*139c0*/  FADD.FTZ R85, R85, R88 ;  /* 0x0000005855557221 */ /* 0x000fc60000010000 */
[----:B------:R-:W-:Y:S01]  /*139d0*/  F2FP.BF16.PACK_AB R10, R80, R81 ;  /* 0x00000051500a723e */ /* 0x000fe200000010ff */
[----:B------:R-:W-:Y:S01]  /*139e0*/  FADD.FTZ R84, R84, R85 ;  /* 0x0000005554547221 */ /* 0x000fe20000010000 */
[----:B---3--:R-:W-:Y:S02]  /*139f0*/  F2FP.BF16.PACK_AB R11, R71, R54 ;  /* 0x00000036470b723e */ /* 0x008fe400000010ff */
[----:B------:R-:W-:Y:S01]  /*13a00*/  MUFU.EX2 R147, R147 ;  /* 0x0000009300937308 */ /* 0x000fe20000000800 */
[----:B------:R-:W-:-:S04]  /*13a10*/  FADD.FTZ R81, R81, R84 ;  /* 0x0000005451517221 */ /* 0x000fc80000010000 */
[C---:B-----5:R-:W-:Y:S01]  /*13a20*/  HMMA.16816.F32.BF16 R20, R8.reuse, R16, R20 ;  /* 0x000000100814723c */ /* 0x060fe20000041814 */
[----:B------:R-:W-:Y:S02]  /*13a30*/  FADD.FTZ R80, R80, R81 ;  /* 0x0000005150507221 */ /* 0x000fe40000010000 */
[----:B------:R-:W2:Y:S05]  /*13a40*/  MUFU.EX2 R50, R50 ;  /* 0x0000003200327308 */ /* 0x000eaa0000000800 */
[C---:B------:R-:W-:Y:S01]  /*13a50*/  HMMA.16816.F32.BF16 R4, R8.reuse, R18, R4 ;  /* 0x000000120804723c */ /* 0x040fe20000041804 */
[----:B------:R-:W3:Y:S02]  /*13a60*/  LDSM.16.MT88.4 R16, [R223+0x7c00] ;  /* 0x007c0000df10783b */ /* 0x000ee40000004200 */
[----:B------:R-:W-:Y:S05]  /*13a70*/  MUFU.EX2 R48, R48 ;  /* 0x0000003000307308 */ /* 0x000fea0000000800 */
[C---:B----4-:R-:W-:Y:S03]  /*13a80*/  HMMA.16816.F32.BF16 R136, R8.reuse, R12, R136 ;  /* 0x0000000c0888723c */ /* 0x050fe60000041888 */
[----:B------:R-:W4:Y:S05]  /*13a90*/  MUFU.EX2 R49, R49 ;  /* 0x0000003100317308 */ /* 0x000f2a0000000800 */
[----:B------:R-:W-:Y:S01]  /*13aa0*/  HMMA.16816.F32.BF16 R28, R8, R14, R28 ;  /* 0x0000000e081c723c */ /* 0x000fe2000004181c */
[----:B------:R-:W-:Y:S02]  /*13ab0*/  LDSM.16.MT88.4 R12, [R224+0x8000] ;  /* 0x00800000e00c783b */ /* 0x000fe40000004200 */
[----:B------:R-:W5:Y:S04]  /*13ac0*/  MUFU.EX2 R69, R69 ;  /* 0x0000004500457308 */ /* 0x000f680000000800 */
[----:B------:R-:W-:Y:S01]  /*13ad0*/  F2FP.BF16.PACK_AB R8, R74, R75 ;  /* 0x0000004b4a08723e */ /* 0x000fe200000010ff */
[----:B------:R-:W-:Y:S01]  /*13ae0*/  FADD.FTZ R75, R75, R80 ;  /* 0x000000504b4b7221 */ /* 0x000fe20000010000 */
[----:B--2---:R-:W-:-:S02]  /*13af0*/  F2FP.BF16.PACK_AB R9, R50, R147 ;  /* 0x000000933209723e */ /* 0x004fc400000010ff */
[----:B------:R-:W-:Y:S01]  /*13b00*/  F2FP.BF16.PACK_AB R10, R72, R73 ;  /* 0x00000049480a723e */ /* 0x000fe200000010ff */
[----:B------:R-:W2:Y:S01]  /*13b10*/  MUFU.EX2 R0, R0 ;  /* 0x0000000000007308 */ /* 0x000ea20000000800 */
[----:B----4-:R-:W-:Y:S01]  /*13b20*/  F2FP.BF16.PACK_AB R11, R49, R48 ;  /* 0x00000030310b723e */ /* 0x010fe200000010ff */
[----:B------:R-:W-:-:S04]  /*13b30*/  FADD.FTZ R74, R74, R75 ;  /* 0x0000004b4a4a7221 */ /* 0x000fc80000010000 */
[----:B------:R-:W-:Y:S02]  /*13b40*/  FADD.FTZ R73, R73, R74 ;  /* 0x0000004a49497221 */ /* 0x000fe40000010000 */
[----:B-1----:R-:W-:Y:S01]  /*13b50*/  HMMA.16816.F32.BF16 R20, R8, R24, R20 ;  /* 0x000000180814723c */ /* 0x002fe20000041814 */
[----:B------:R-:W-:Y:S01]  /*13b60*/  MUFU.EX2 R132, R132 ;  /* 0x0000008400847308 */ /* 0x000fe20000000800 */
[----:B------:R-:W-:-:S04]  /*13b70*/  FADD.FTZ R72, R72, R73 ;  /* 0x0000004948487221 */ /* 0x000fc80000010000 */
[----:B-----5:R-:W-:Y:S02]  /*13b80*/  FADD.FTZ R47, R69, R72 ;  /* 0x00000048452f7221 */ /* 0x020fe40000010000 */
[----:B------:R-:W-:Y:S01]  /*13b90*/  HMMA.16816.F32.BF16 R4, R8, R26, R4 ;  /* 0x0000001a0804723c */ /* 0x000fe20000041804 */
[----:B------:R-:W1:Y:S01]  /*13ba0*/  LDSM.16.MT88.4 R24, [R223+0x8000] ;  /* 0x00800000df18783b */ /* 0x000e620000004200 */
[----:B------:R-:W4:Y:S01]  /*13bb0*/  MUFU.EX2 R129, R129 ;  /* 0x0000008100817308 */ /* 0x000f220000000800 */
[----:B--2---:R-:W-:-:S05]  /*13bc0*/  FADD.FTZ R47, R0, R47 ;  /* 0x0000002f002f7221 */ /* 0x004fca0000010000 */
[C---:B---3--:R-:W-:Y:S02]  /*13bd0*/  HMMA.16816.F32.BF16 R136, R8.reuse, R16, R136 ;  /* 0x000000100888723c */ /* 0x048fe40000041888 */
[----:B------:R-:W-:Y:S05]  /*13be0*/  MUFU.EX2 R51, R51 ;  /* 0x0000003300337308 */ /* 0x000fea0000000800 */
[----:B------:R-:W-:Y:S01]  /*13bf0*/  FADD.FTZ R17, R35, R172 ;  /* 0x000000ac23117221 */ /* 0x000fe20000010000 */
[----:B------:R-:W-:Y:S02]  /*13c00*/  HMMA.16816.F32.BF16 R28, R8, R18, R28 ;  /* 0x00000012081c723c */ /* 0x000fe4000004181c */
[----:B------:R-:W2:Y:S01]  /*13c10*/  MUFU.EX2 R42, R42 ;  /* 0x0000002a002a7308 */ /* 0x000ea20000000800 */
[----:B------:R-:W-:-:S04]  /*13c20*/  FADD.FTZ R16, R32, R17 ;  /* 0x0000001120107221 */ /* 0x000fc80000010000 */
[----:B------:R-:W-:Y:S01]  /*13c30*/  FADD.FTZ R17, R33, R16 ;  /* 0x0000001021117221 */ /* 0x000fe20000010000 */
[----:B------:R-:W-:Y:S01]  /*13c40*/  F2FP.BF16.PACK_AB R8, R0, R69 ;  /* 0x000000450008723e */ /* 0x000fe200000010ff */
[--C-:B------:R-:W-:Y:S01]  /*13c50*/  FFMA.FTZ R33, R36, c[0x0][0x23c], -R68.reuse ;  /* 0x00008f0024217a23 */ /* 0x100fe20000010844 */
[----:B------:R-:W-:Y:S01]  /*13c60*/  MUFU.EX2 R38, R38 ;  /* 0x0000002600267308 */ /* 0x000fe20000000800 */
[----:B------:R-:W-:Y:S01]  /*13c70*/  FADD.FTZ R100, R100, R17 ;  /* 0x0000001164647221 */ /* 0x000fe20000010000 */
[----:B----4-:R-:W-:Y:S01]  /*13c80*/  F2FP.BF16.PACK_AB R10, R129, R132 ;  /* 0x00000084810a723e */ /* 0x010fe200000010ff */
[----:B------:R-:W3:Y:S01]  /*13c90*/  LDSM.16.MT88.4 R16, [R224+0x8400] ;  /* 0x00840000e010783b */ /* 0x000ee20000004200 */
[----:B------:R-:W-:Y:S02]  /*13ca0*/  FFMA.FTZ R36, R37, c[0x0][0x23c], -R68 ;  /* 0x00008f0025247a23 */ /* 0x000fe40000010844 */
[----:B------:R-:W-:Y:S02]  /*13cb0*/  FADD.FTZ R101, R101, R100 ;  /* 0x0000006465657221 */ /* 0x000fe40000010000 */
[----:B------:R-:W4:Y:S01]  /*13cc0*/  MUFU.EX2 R39, R39 ;  /* 0x0000002700277308 */ /* 0x000f220000000800 */
[----:B--2---:R-:W-:Y:S01]  /*13cd0*/  F2FP.BF16.PACK_AB R9, R42, R51 ;  /* 0x000000332a09723e */ /* 0x004fe200000010ff */
[----:B------:R-:W-:-:S02]  /*13ce0*/  FADD.FTZ R94, R94, R101 ;  /* 0x000000655e5e7221 */ /* 0x000fc40000010000 */
[----:B------:R-:W-:Y:S02]  /*13cf0*/  FFMA.FTZ R37, R40, c[0x0][0x23c], -R68 ;  /* 0x00008f0028257a23 */ /* 0x000fe40000010844 */
[----:B------:R-:W-:Y:S02]  /*13d00*/  FADD.FTZ R95, R95, R94 ;  /* 0x0000005e5f5f7221 */ /* 0x000fe40000010000 */
[----:B------:R-:W-:Y:S01]  /*13d10*/  FFMA.FTZ R40, R41, c[0x0][0x23c], -R68 ;  /* 0x00008f0029287a23 */ /* 0x000fe20000010844 */
[----:B------:R-:W-:Y:S01]  /*13d20*/  MUFU.EX2 R3, R3 ;  /* 0x0000000300037308 */ /* 0x000fe20000000800 */
[----:B------:R-:W-:Y:S02]  /*13d30*/  FADD.FTZ R174, R174, R95 ;  /* 0x0000005faeae7221 */ /* 0x000fe40000010000 */
[----:B------:R-:W-:Y:S02]  /*13d40*/  FADD.FTZ R0, R132, R47 ;  /* 0x0000002f84007221 */ /* 0x000fe40000010000 */
[----:B------:R-:W-:Y:S01]  /*13d50*/  FADD.FTZ R91, R91, R174 ;  /* 0x000000ae5b5b7221 */ /* 0x000fe20000010000 */
[----:B----4-:R-:W-:-:S02]  /*13d60*/  F2FP.BF16.PACK_AB R11, R39, R38 ;  /* 0x00000026270b723e */ /* 0x010fc400000010ff */
[----:B------:R-:W2:Y:S01]  /*13d70*/  MUFU.EX2 R34, R34 ;  /* 0x0000002200227308 */ /* 0x000ea20000000800 */
[----:B------:R-:W-:Y:S02]  /*13d80*/  FADD.FTZ R91, R86, R91 ;  /* 0x0000005b565b7221 */ /* 0x000fe40000010000 */
[----:B------:R-:W-:Y:S02]  /*13d90*/  FFMA.FTZ R41, R57, c[0x0][0x23c], -R123 ;  /* 0x00008f0039297a23 */ /* 0x000fe4000001087b */
[----:B------:R-:W-:Y:S01]  /*13da0*/  FADD.FTZ R0, R129, R0 ;  /* 0x0000000081007221 */ /* 0x000fe20000010000 */
[C---:B-1----:R-:W-:Y:S02]  /*13db0*/  HMMA.16816.F32.BF16 R136, R8.reuse, R24, R136 ;  /* 0x000000180888723c */ /* 0x042fe40000041888 */
[----:B------:R-:W-:Y:S05]  /*13dc0*/  MUFU.EX2 R90, R90 ;  /* 0x0000005a005a7308 */ /* 0x000fea0000000800 */
[----:B------:R-:W-:Y:S01]  /*13dd0*/  FADD.FTZ R24, R82, R91 ;  /* 0x0000005b52187221 */ /* 0x000fe20000010000 */
[----:B------:R-:W-:Y:S02]  /*13de0*/  HMMA.16816.F32.BF16 R20, R8, R12, R20 ;  /* 0x0000000c0814723c */ /* 0x000fe40000041814 */
[----:B------:R-:W1:Y:S01]  /*13df0*/  MUFU.EX2 R83, R83 ;  /* 0x0000005300537308 */ /* 0x000e620000000800 */
[----:B------:R-:W-:-:S04]  /*13e00*/  FADD.FTZ R24, R87, R24 ;  /* 0x0000001857187221 */ /* 0x000fc80000010000 */
[----:B------:R-:W-:Y:S01]  /*13e10*/  FADD.FTZ R103, R103, R24 ;  /* 0x0000001867677221 */ /* 0x000fe20000010000 */
[----:B------:R-:W-:Y:S01]  /*13e20*/  HMMA.16816.F32.BF16 R4, R8, R14, R4 ;  /* 0x0000000e0804723c */ /* 0x000fe20000041804 */
[----:B------:R-:W4:Y:S01]  /*13e30*/  LDSM.16.MT88.4 R12, [R223+0x8400] ;  /* 0x00840000df0c783b */ /* 0x000f220000004200 */
[----:B------:R-:W-:Y:S01]  /*13e40*/  MUFU.EX2 R33, R33 ;  /* 0x0000002100217308 */ /* 0x000fe20000000800 */
[----:B------:R-:W-:-:S04]  /*13e50*/  FADD.FTZ R78, R78, R103 ;  /* 0x000000674e4e7221 */ /* 0x000fc80000010000 */
[----:B------:R-:W-:Y:S01]  /*13e60*/  FADD.FTZ R79, R79, R78 ;  /* 0x0000004e4f4f7221 */ /* 0x000fe20000010000 */
[----:B------:R-:W-:Y:S01]  /*13e70*/  HMMA.16816.F32.BF16 R28, R8, R26, R28 ;  /* 0x0000001a081c723c */ /* 0x000fe2000004181c */
[----:B------:R-:W5:Y:S01]  /*13e80*/  LDSM.16.MT88.4 R24, [R224+0x8800] ;  /* 0x00880000e018783b */ /* 0x000f620000004200 */
[----:B------:R-:W3:Y:S01]  /*13e90*/  MUFU.EX2 R36, R36 ;  /* 0x0000002400247308 */ /* 0x000ee20000000800 */
[----:B------:R-:W-:-:S04]  /*13ea0*/  FADD.FTZ R170, R170, R79 ;  /* 0x0000004faaaa7221 */ /* 0x000fc80000010000 */
[----:B------:R-:W-:Y:S01]  /*13eb0*/  FADD.FTZ R77, R77, R170 ;  /* 0x000000aa4d4d7221 */ /* 0x000fe20000010000 */
[----:B--2---:R-:W-:Y:S01]  /*13ec0*/  F2FP.BF16.PACK_AB R8, R34, R3 ;  /* 0x000000032208723e */ /* 0x004fe200000010ff */
[----:B------:R-:W-:Y:S01]  /*13ed0*/  FADD.FTZ R3, R3, R0 ;  /* 0x0000000003037221 */ /* 0x000fe20000010000 */
[----:B------:R-:W-:Y:S01]  /*13ee0*/  MUFU.EX2 R37, R37 ;  /* 0x0000002500257308 */ /* 0x000fe20000000800 */
[----:B------:R-:W-:Y:S01]  /*13ef0*/  FADD.FTZ R77, R70, R77 ;  /* 0x0000004d464d7221 */ /* 0x000fe20000010000 */
[----:B-1----:R-:W-:Y:S01]  /*13f00*/  F2FP.BF16.PACK_AB R10, R83, R90 ;  /* 0x0000005a530a723e */ /* 0x002fe200000010ff */
[----:B------:R-:W-:Y:S01]  /*13f10*/  FADD.FTZ R3, R34, R3 ;  /* 0x0000000322037221 */ /* 0x000fe20000010000 */
[----:B------:R-:W-:Y:S01]  /*13f20*/  MOV R0, R120 ;  /* 0x0000007800007202 */ /* 0x000fe20000000f00 */
[----:B------:R-:W-:Y:S02]  /*13f30*/  FADD.FTZ R66, R66, R77 ;  /* 0x0000004d42427221 */ /* 0x000fe40000010000 */
[----:B------:R-:W-:Y:S01]  /*13f40*/  FADD.FTZ R90, R90, R3 ;  /* 0x000000035a5a7221 */ /* 0x000fe20000010000 */
[----:B------:R-:W1:Y:S01]  /*13f50*/  MUFU.EX2 R40, R40 ;  /* 0x0000002800287308 */ /* 0x000e620000000800 */
[----:B------:R-:W-:Y:S01]  /*13f60*/  FADD.FTZ R67, R67, R66 ;  /* 0x0000004243437221 */ /* 0x000fe20000010000 */
[----:B---3--:R-:W-:Y:S01]  /*13f70*/  F2FP.BF16.PACK_AB R9, R36, R33 ;  /* 0x000000212409723e */ /* 0x008fe200000010ff */
[----:B------:R-:W-:-:S02]  /*13f80*/  FADD.FTZ R83, R83, R90 ;  /* 0x0000005a53537221 */ /* 0x000fc40000010000 */
[----:B------:R-:W-:-:S03]  /*13f90*/  FADD.FTZ R62, R62, R67 ;  /* 0x000000433e3e7221 */ /* 0x000fc60000010000 */
[----:B------:R-:W-:Y:S01]  /*13fa0*/  MUFU.EX2 R76, R76 ;  /* 0x0000004c004c7308 */ /* 0x000fe20000000800 */
[----:B------:R-:W-:Y:S01]  /*13fb0*/  FADD.FTZ R63, R63, R62 ;  /* 0x0000003e3f3f7221 */ /* 0x000fe20000010000 */
[----:B-1----:R-:W-:-:S06]  /*13fc0*/  F2FP.BF16.PACK_AB R11, R40, R37 ;  /* 0x00000025280b723e */ /* 0x002fcc00000010ff */
[----:B------:R-:W1:Y:S01]  /*13fd0*/  MUFU.EX2 R55, R55 ;  /* 0x0000003700377308 */ /* 0x000e620000000800 */
[C---:B------:R-:W-:Y:S07]  /*13fe0*/  HMMA.16816.F32.BF16 R20, R8.reuse, R16, R20 ;  /* 0x000000100814723c */ /* 0x040fee0000041814 */
[----:B------:R-:W-:Y:S01]  /*13ff0*/  MUFU.EX2 R2, R2 ;  /* 0x0000000200027308 */ /* 0x000fe20000000800 */
[C---:B----4-:R-:W-:Y:S07]  /*14000*/  HMMA.16816.F32.BF16 R28, R8.reuse, R14, R28 ;  /* 0x0000000e081c723c */ /* 0x050fee000004181c */
[----:B------:R-:W2:Y:S01]  /*14010*/  MUFU.EX2 R35, R52 ;  /* 0x0000003400237308 */ /* 0x000ea20000000800 */
[----:B------:R-:W-:Y:S01]  /*14020*/  FADD.FTZ R14, R54, R63 ;  /* 0x0000003f360e7221 */ /* 0x000fe20000010000 */
[----:B------:R-:W-:Y:S01]  /*14030*/  HMMA.16816.F32.BF16 R4, R8, R18, R4 ;  /* 0x000000120804723c */ /* 0x000fe20000041804 */
[----:B------:R-:W3:Y:S05]  /*14040*/  LDSM.16.MT88.4 R16, [R223+0x8800] ;  /* 0x00880000df10783b */ /* 0x000eea0000004200 */
[----:B------:R-:W-:Y:S01]  /*14050*/  MUFU.EX2 R43, R43 ;  /* 0x0000002b002b7308 */ /* 0x000fe20000000800 */
[----:B------:R-:W-:-:S02]  /*14060*/  FADD.FTZ R14, R71, R14 ;  /* 0x0000000e470e7221 */ /* 0x000fc40000010000 */
[----:B------:R-:W-:Y:S02]  /*14070*/  FFMA.FTZ R15, R60, c[0x0][0x23c], -R68 ;  /* 0x00008f003c0f7a23 */ /* 0x000fe40000010844 */
[----:B------:R-:W-:Y:S01]  /*14080*/  FADD.FTZ R147, R147, R14 ;  /* 0x0000000e93937221 */ /* 0x000fe20000010000 */
[----:B------:R-:W-:Y:S02]  /*14090*/  HMMA.16816.F32.BF16 R136, R8, R12, R136 ;  /* 0x0000000c0888723c */ /* 0x000fe40000041888 */
[----:B------:R-:W4:Y:S01]  /*140a0*/  MUFU.EX2 R44, R44 ;  /* 0x0000002c002c7308 */ /* 0x000f220000000800 */
[----:B------:R-:W-:-:S04]  /*140b0*/  FADD.FTZ R147, R50, R147 ;  /* 0x0000009332937221 */ /* 0x000fc80000010000 */
[----:B-1----:R-:W-:Y:S01]  /*140c0*/  F2FP.BF16.PACK_AB R8, R55, R76 ;  /* 0x0000004c3708723e */ /* 0x002fe200000010ff */
[----:B------:R-:W-:Y:S01]  /*140d0*/  FADD.FTZ R48, R48, R147 ;  /* 0x0000009330307221 */ /* 0x000fe20000010000 */
[----:B--2---:R-:W-:Y:S01]  /*140e0*/  F2FP.BF16.PACK_AB R10, R35, R2 ;  /* 0x00000002230a723e */ /* 0x004fe200000010ff */
[----:B------:R-:W-:Y:S01]  /*140f0*/  MUFU.EX2 R45, R45 ;  /* 0x0000002d002d7308 */ /* 0x000fe20000000800 */
[----:B------:R-:W-:Y:S02]  /*14100*/  FFMA.FTZ R12, R65, c[0x0][0x23c], -R123 ;  /* 0x00008f00410c7a23 */ /* 0x000fe4000001087b */
[----:B------:R-:W-:Y:S02]  /*14110*/  FADD.FTZ R48, R49, R48 ;  /* 0x0000003031307221 */ /* 0x000fe40000010000 */
[----:B------:R-:W-:Y:S02]  /*14120*/  FFMA.FTZ R13, R58, c[0x0][0x23c], -R68 ;  /* 0x00008f003a0d7a23 */ /* 0x000fe40000010844 */
[----:B------:R-:W-:Y:S01]  /*14130*/  FADD.FTZ R51, R51, R48 ;  /* 0x0000003033337221 */ /* 0x000fe20000010000 */
[----:B------:R-:W1:Y:S01]  /*14140*/  MUFU.EX2 R46, R46 ;  /* 0x0000002e002e7308 */ /* 0x000e620000000800 */
[----:B----4-:R-:W-:Y:S01]  /*14150*/  F2FP.BF16.PACK_AB R9, R44, R43 ;  /* 0x0000002b2c09723e */ /* 0x010fe200000010ff */
[----:B------:R-:W-:-:S02]  /*14160*/  FADD.FTZ R76, R76, R83 ;  /* 0x000000534c4c7221 */ /* 0x000fc40000010000 */
[----:B------:R-:W-:Y:S02]  /*14170*/  FADD.FTZ R51, R42, R51 ;  /* 0x000000332a337221 */ /* 0x000fe40000010000 */
[----:B------:R-:W-:Y:S02]  /*14180*/  FADD.FTZ R55, R55, R76 ;  /* 0x0000004c37377221 */ /* 0x000fe40000010000 */
[----:B------:R-:W-:Y:S01]  /*14190*/  FADD.FTZ R38, R38, R51 ;  /* 0x0000003326267221 */ /* 0x000fe20000010000 */
[----:B------:R-:W-:Y:S01]  /*141a0*/  MUFU.EX2 R32, R56 ;  /* 0x0000003800207308 */ /* 0x000fe20000000800 */
[----:B------:R-:W-:Y:S02]  /*141b0*/  FADD.FTZ R2, R2, R55 ;  /* 0x0000003702027221 */ /* 0x000fe40000010000 */
[----:B------:R-:W-:Y:S02]  /*141c0*/  FADD.FTZ R38, R39, R38 ;  /* 0x0000002627267221 */ /* 0x000fe40000010000 */
[----:B------:R-:W-:Y:S01]  /*141d0*/  FADD.FTZ R35, R35, R2 ;  /* 0x0000000223237221 */ /* 0x000fe20000010000 */
[----:B------:R-:W-:Y:S01]  /*141e0*/  MOV R2, R122 ;  /* 0x0000007a00027202 */ /* 0x000fe20000000f00 */
[----:B------:R-:W-:Y:S01]  /*141f0*/  FADD.FTZ R33, R33, R38 ;  /* 0x0000002621217221 */ /* 0x000fe20000010000 */
[----:B-1----:R-:W-:Y:S01]  /*14200*/  F2FP.BF16.PACK_AB R11, R46, R45 ;  /* 0x0000002d2e0b723e */ /* 0x002fe200000010ff */
[----:B------:R-:W1:Y:S02]  /*14210*/  MUFU.EX2 R41, R41 ;  /* 0x0000002900297308 */ /* 0x000e640000000800 */
[----:B------:R-:W-:-:S04]  /*14220*/  FADD.FTZ R36, R36, R33 ;  /* 0x0000002124247221 */ /* 0x000fc80000010000 */
[----:B-----5:R-:W-:Y:S01]  /*14230*/  HMMA.16816.F32.BF16 R20, R8, R24, R20 ;  /* 0x000000180814723c */ /* 0x020fe20000041814 */
[----:B------:R-:W-:Y:S01]  /*14240*/  FADD.FTZ R37, R37, R36 ;  /* 0x0000002425257221 */ /* 0x000fe20000010000 */
[----:B------:R-:W-:Y:S03]  /*14250*/  MUFU.EX2 R12, R12 ;  /* 0x0000000c000c7308 */ /* 0x000fe60000000800 */
[----:B------:R-:W-:-:S03]  /*14260*/  FADD.FTZ R40, R40, R37 ;  /* 0x0000002528287221 */ /* 0x000fc60000010000 */
[C---:B------:R-:W-:Y:S01]  /*14270*/  HMMA.16816.F32.BF16 R24, R8.reuse, R26, R4 ;  /* 0x0000001a0818723c */ /* 0x040fe20000041804 */
[----:B------:R-:W2:Y:S01]  /*14280*/  LDSM.16.MT88.4 R4, [R223+0x8c00] ;  /* 0x008c0000df04783b */ /* 0x000ea20000004200 */
[----:B------:R-:W4:Y:S01]  /*14290*/  MUFU.EX2 R243, R243 ;  /* 0x000000f300f37308 */ /* 0x000f220000000800 */
[----:B------:R-:W-:Y:S01]  /*142a0*/  FADD.FTZ R43, R43, R40 ;  /* 0x000000282b2b7221 */ /* 0x000fe20000010000 */
[C---:B-1----:R-:W-:Y:S01]  /*142b0*/  F2FP.BF16.PACK_AB R132, R41.reuse, R32 ;  /* 0x000000202984723e */ /* 0x042fe200000010ff */
[----:B------:R-:W-:Y:S02]  /*142c0*/  FADD.FTZ R32, R32, R35 ;  /* 0x0000002320207221 */ /* 0x000fe40000010000 */
[----:B------:R-:W-:Y:S01]  /*142d0*/  FADD.FTZ R44, R44, R43 ;  /* 0x0000002b2c2c7221 */ /* 0x000fe20000010000 */
[----:B---3--:R-:W-:Y:S01]  /*142e0*/  HMMA.16816.F32.BF16 R136, R8, R16, R136 ;  /* 0x000000100888723c */ /* 0x008fe20000041888 */
[----:B------:R-:W-:Y:S01]  /*142f0*/  FADD.FTZ R41, R41, R32 ;  /* 0x0000002029297221 */ /* 0x000fe20000010000 */
[----:B------:R-:W-:Y:S01]  /*14300*/  MUFU.EX2 R13, R13 ;  /* 0x0000000d000d7308 */ /* 0x000fe20000000800 */
[----:B------:R-:W-:-:S04]  /*14310*/  FADD.FTZ R45, R45, R44 ;  /* 0x0000002c2d2d7221 */ /* 0x000fc80000010000 */
[----:B------:R-:W-:Y:S01]  /*14320*/  FADD.FTZ R46, R46, R45 ;  /* 0x0000002d2e2e7221 */ /* 0x000fe20000010000 */
[----:B------:R-:W-:Y:S02]  /*14330*/  HMMA.16816.F32.BF16 R28, R8, R18, R28 ;  /* 0x00000012081c723c */ /* 0x000fe4000004181c */
[----:B------:R-:W1:Y:S01]  /*14340*/  MUFU.EX2 R14, R61 ;  /* 0x0000003d000e7308 */ /* 0x000e620000000800 */
[----:B----4-:R-:W-:Y:S01]  /*14350*/  F2FP.BF16.PACK_AB R134, R243, R12 ;  /* 0x0000000cf386723e */ /* 0x010fe200000010ff */
[----:B------:R-:W-:-:S04]  /*14360*/  FADD.FTZ R12, R12, R41 ;  /* 0x000000290c0c7221 */ /* 0x000fc80000010000 */
[----:B------:R-:W-:Y:S02]  /*14370*/  FADD.FTZ R243, R243, R12 ;  /* 0x0000000cf3f37221 */ /* 0x000fe40000010000 */
[----:B------:R-:W-:Y:S08]  /*14380*/  MUFU.EX2 R15, R15 ;  /* 0x0000000f000f7308 */ /* 0x000ff00000000800 */
[----:B------:R-:W3:Y:S01]  /*14390*/  MUFU.EX2 R244, R244 ;  /* 0x000000f400f47308 */ /* 0x000ee20000000800 */
[----:B-1----:R-:W-:Y:S01]  /*143a0*/  F2FP.BF16.PACK_AB R133, R14, R13 ;  /* 0x0000000d0e85723e */ /* 0x002fe200000010ff */
[----:B------:R-:W-:-:S04]  /*143b0*/  FADD.FTZ R13, R13, R46 ;  /* 0x0000002e0d0d7221 */ /* 0x000fc80000010000 */
[----:B------:R-:W-:Y:S01]  /*143c0*/  FADD.FTZ R14, R14, R13 ;  /* 0x0000000d0e0e7221 */ /* 0x000fe20000010000 */
[----:B---3--:R-:W-:-:S03]  /*143d0*/  F2FP.BF16.PACK_AB R135, R244, R15 ;  /* 0x0000000ff487723e */ /* 0x008fc600000010ff */
[----:B------:R-:W-:-:S04]  /*143e0*/  FADD.FTZ R15, R15, R14 ;  /* 0x0000000e0f0f7221 */ /* 0x000fc80000010000 */
[----:B------:R-:W-:Y:S01]  /*143f0*/  FADD.FTZ R244, R244, R15 ;  /* 0x0000000ff4f47221 */ /* 0x000fe20000010000 */
[C---:B------:R-:W-:Y:S08]  /*14400*/  HMMA.16816.F32.BF16 R144, R132.reuse, R140, R20 ;  /* 0x0000008c8490723c */ /* 0x040ff00000041814 */
[C---:B------:R-:W-:Y:S08]  /*14410*/  HMMA.16816.F32.BF16 R140, R132.reuse, R142, R24 ;  /* 0x0000008e848c723c */ /* 0x040ff00000041818 */
[C---:B--2---:R-:W-:Y:S08]  /*14420*/  HMMA.16816.F32.BF16 R136, R132.reuse, R4, R136 ;  /* 0x000000048488723c */ /* 0x044ff00000041888 */
[----:B------:R-:W-:Y:S08]  /*14430*/  HMMA.16816.F32.BF16 R132, R132, R6, R28 ;  /* 0x000000068484723c */ /* 0x000ff0000004181c */
.L_x_1822:
        /* <DEDUP_REMOVED lines=13> */
[----:B------:R-:W-:Y:S02]  /*14510*/  ULDC.64 UR12, c[0x0][0x118] ;  /* 0x00004600000c7ab9 */ /* 0x000fe40000000a00 */
[----:B------:R-:W-:Y:S02]  /*14520*/  ULDC UR4, c[0x0][0x19c] ;  /* 0x0000670000047ab9 */ /* 0x000fe40000000800 */
.L_x_1832:
        /* <DEDUP_REMOVED lines=65> */
.L_x_1829:
        /* <DEDUP_REMOVED lines=29> */
[----:B------:R-:W1:Y:S05]  /*14b10*/  LDSM.16.M88.4 R156, [R226+0x1000] ;  /* 0x00100000e29c783b */ /* 0x000e6a0000000200 */
[----:B------:R-:W2:Y:S05]  /*14b20*/  LDSM.16.M88.4 R160, [R226+0x1400] ;  /* 0x00140000e2a0783b */ /* 0x000eaa0000000200 */
[----:B------:R-:W2:Y:S05]  /*14b30*/  LDSM.16.M88.4 R164, [R226+0x1800] ;  /* 0x00180000e2a4783b */ /* 0x000eaa0000000200 */
[----:B------:R-:W0:Y:S05]  /*14b40*/  LDGDEPBAR ;  /* 0x00000000000079af */ /* 0x000e2a0000000000 */
[----:B------:R-:W3:Y:S05]  /*14b50*/  LDSM.16.M88.4 R168, [R226+0x1c00] ;  /* 0x001c0000e2a8783b */ /* 0x000eea0000000200 */
[----:B------:R-:W3:Y:S05]  /*14b60*/  LDSM.16.M88.4 R172, [R226+0x2000] ;  /* 0x00200000e2ac783b */ /* 0x000eea0000000200 */
[----:B------:R-:W3:Y:S05]  /*14b70*/  LDSM.16.M88.4 R176, [R226+0x2400] ;  /* 0x00240000e2b0783b */ /* 0x000eea0000000200 */
[----:B------:R-:W-:Y:S01]  /*14b80*/  LDSM.16.M88.4 R180, [R226+0x2c00] ;  /* 0x002c0000e2b4783b */ /* 0x000fe20000000200 */
[C---:B-1----:R-:W-:Y:S04]  /*14b90*/  HMMA.16816.F32.BF16 R4, R152.reuse, R156, RZ ;  /* 0x0000009c9804723c */ /* 0x042fe800000418ff */
[----:B------:R-:W-:Y:S05]  /*14ba0*/  LDSM.16.M88.4 R184, [R226+0x3000] ;  /* 0x00300000e2b8783b */ /* 0x000fea0000000200 */
[----:B------:R-:W-:Y:S01]  /*14bb0*/  LDSM.16.M88.4 R188, [R226+0x3400] ;  /* 0x00340000e2bc783b */ /* 0x000fe20000000200 */
[C---:B------:R-:W-:Y:S04]  /*14bc0*/  HMMA.16816.F32.BF16 R8, R152.reuse, R158, RZ ;  /* 0x0000009e9808723c */ /* 0x040fe800000418ff */
[----:B------:R-:W5:Y:S04]  /*14bd0*/  LDSM.16.M88.4 R156, [R226+0x2800] ;  /* 0x00280000e29c783b */ /* 0x000f680000000200 */
[C---:B--2---:R-:W-:Y:S01]  /*14be0*/  HMMA.16816.F32.BF16 R12, R152.reuse, R160, RZ ;  /* 0x000000a0980c723c */ /* 0x044fe200000418ff */
[----:B------:R-:W1:Y:S05]  /*14bf0*/  LDSM.16.M88.4 R192, [R226+0x3800] ;  /* 0x00380000e2c0783b */ /* 0x000e6a0000000200 */
[----:B------:R-:W2:Y:S02]  /*14c00*/  LDSM.16.M88.4 R96, [R226+0x3c00] ;  /* 0x003c0000e260783b */ /* 0x000ea40000000200 */
        /* <DEDUP_REMOVED lines=12> */
[C---:B------:R-:W-:Y:S01]  /*14cd0*/  HMMA.16816.F32.BF16 R36, R152.reuse, R172, RZ ;  /* 0x000000ac9824723c */ /* 0x040fe200000418ff */
[----:B------:R-:W-:Y:S05]  /*14ce0*/  LDSM.16.M88.4 R196, [R211] ;  /* 0x00000000d3c4783b */ /* 0x000fea0000000200 */
[----:B------:R-:W-:Y:S02]  /*14cf0*/  LDSM.16.M88.4 R200, [R210] ;  /* 0x00000000d2c8783b */ /* 0x000fe40000000200 */
[C---:B----4-:R-:W-:Y:S03]  /*14d00*/  HMMA.16816.F32.BF16 R40, R152.reuse, R174, RZ ;  /* 0x000000ae9828723c */ /* 0x050fe600000418ff */
[----:B------:R-:W-:Y:S05]  /*14d10*/  LDSM.16.M88.4 R172, [R219] ;  /* 0x00000000dbac783b */ /* 0x000fea0000000200 */
[C---:B------:R-:W-:Y:S01]  /*14d20*/  HMMA.16816.F32.BF16 R44, R152.reuse, R176, RZ ;  /* 0x000000b0982c723c */ /* 0x040fe200000418ff */
[----:B------:R-:W-:Y:S07]  /*14d30*/  LDSM.16.M88.4 R204, [R209] ;  /* 0x00000000d1cc783b */ /* 0x000fee0000000200 */
[C---:B------:R-:W-:Y:S01]  /*14d40*/  HMMA.16816.F32.BF16 R48, R152.reuse, R178, RZ ;  /* 0x000000b29830723c */ /* 0x040fe200000418ff */
[----:B------:R-:W-:Y:S07]  /*14d50*/  LDSM.16.M88.4 R176, [R218] ;  /* 0x00000000dab0783b */ /* 0x000fee0000000200 */
[C---:B-----5:R-:W-:Y:S08]  /*14d60*/  HMMA.16816.F32.BF16 R52, R152.reuse, R156, RZ ;  /* 0x0000009c9834723c */ /* 0x060ff000000418ff */
[C---:B------:R-:W-:Y:S01]  /*14d70*/  HMMA.16816.F32.BF16 R56, R152.reuse, R158, RZ ;  /* 0x0000009e9838723c */ /* 0x040fe200000418ff */
[----:B------:R-:W4:Y:S07]  /*14d80*/  LDSM.16.M88.4 R156, [R222] ;  /* 0x00000000de9c783b */ /* 0x000f2e0000000200 */
        /* <DEDUP_REMOVED lines=9> */
[C---:B-1----:R-:W-:Y:S08]  /*14e20*/  HMMA.16816.F32.BF16 R84, R152.reuse, R192, RZ ;  /* 0x000000c09854723c */ /* 0x042ff000000418ff */
[C---:B------:R-:W-:Y:S01]  /*14e30*/  HMMA.16816.F32.BF16 R88, R152.reuse, R194, RZ ;  /* 0x000000c29858723c */ /* 0x040fe200000418ff */
[----:B------:R-:W-:Y:S07]  /*14e40*/  LDSM.16.M88.4 R192, [R212] ;  /* 0x00000000d4c0783b */ /* 0x000fee0000000200 */
        /* <DEDUP_REMOVED lines=11> */
[C---:B---3--:R-:W-:Y:S08]  /*14f00*/  HMMA.16816.F32.BF16 R4, R160.reuse, R164, R4 ;  /* 0x000000a4a004723c */ /* 0x048ff00000041804 */
[C---:B------:R-:W-:Y:S01]  /*14f10*/  HMMA.16816.F32.BF16 R8, R160.reuse, R166, R8 ;  /* 0x000000a6a008723c */ /* 0x040fe20000041808 */
[----:B------:R-:W2:Y:S07]  /*14f20*/  LDSM.16.M88.4 R164, [R215] ;  /* 0x00000000d7a4783b */ /* 0x000eae0000000200 */
[C---:B----4-:R-:W-:Y:S08]  /*14f30*/  HMMA.16816.F32.BF16 R12, R160.reuse, R156, R12 ;  /* 0x0000009ca00c723c */ /* 0x050ff0000004180c */
[C---:B------:R-:W-:Y:S01]  /*14f40*/  HMMA.16816.F32.BF16 R16, R160.reuse, R158, R16 ;  /* 0x0000009ea010723c */ /* 0x040fe20000041810 */
[----:B------:R-:W3:Y:S07]  /*14f50*/  LDSM.16.M88.4 R156, [R214] ;  /* 0x00000000d69c783b */ /* 0x000eee0000000200 */
[C---:B------:R-:W-:Y:S08]  /*14f60*/  HMMA.16816.F32.BF16 R20, R160.reuse, R168, R20 ;  /* 0x000000a8a014723c */ /* 0x040ff00000041814 */
[C---:B------:R-:W-:Y:S01]  /*14f70*/  HMMA.16816.F32.BF16 R24, R160.reuse, R170, R24 ;  /* 0x000000aaa018723c */ /* 0x040fe20000041818 */
[----:B------:R-:W4:Y:S01]  /*14f80*/  LDSM.16.M88.4 R168, [R208] ;  /* 0x00000000d0a8783b */ /* 0x000f220000000200 */
        /* <DEDUP_REMOVED lines=95> */
.L_x_1831:
[C---:B------:R-:W-:Y:S01]  /*15580*/  LEA R230, P0, R154.reuse, R230, 0x1 ;  /* 0x000000e69ae67211 */ /* 0x040fe200078008ff */
[----:B------:R-:W-:Y:S02]  /*15590*/  USHF.L.U32 UR5, UR7, 0x6, URZ ;  /* 0x0000000607057899 */ /* 0x000fe4000800063f */
[----:B------:R-:W-:Y:S01]  /*155a0*/  USHF.L.U64.HI UR7, UR7, UR10, UR4 ;  /* 0x0000000a07077299 */ /* 0x000fe20008010204 */
[----:B------:R-:W-:Y:S03]  /*155b0*/  LEA.HI.X R229, R154, R229, R2, 0x1, P0 ;  /* 0x000000e59ae57211 */ /* 0x000fe600000f0c02 */
[----:B------:R-:W-:Y:S02]  /*155c0*/  IADD3 R158, P0, R230, UR5, RZ ;  /* 0x00000005e69e7c10 */ /* 0x000fe4000ff1e0ff */
[----:B------:R-:W-:Y:S02]  /*155d0*/  IMAD.MOV.U32 R231, RZ, RZ, R229 ;  /* 0x000000ffffe77224 */ /* 0x000fe400078e00e5 */
        /* <DEDUP_REMOVED lines=25> */
.L_x_1830:
        /* <DEDUP_REMOVED lines=714> */
.L_x_1828:
        /* <DEDUP_REMOVED lines=31> */
[----:B------:R-:W-:Y:S02]  /*18600*/  LOP3.LUT R13, R13, 0x3fffffe, RZ, 0xc0, !PT ;  /* 0x03fffffe0d0d7812 */ /* 0x000fe400078ec0ff */
[C---:B------:R-:W-:Y:S01]  /*18610*/  LOP3.LUT P2, RZ, R15.reuse, 0x2, RZ, 0xc0, !PT ;  /* 0x000000020fff7812 */ /* 0x040fe2000784c0ff */
[----:B------:R-:W-:Y:S01]  /*18620*/  IMAD.SHL.U32 R16, R15, 0x40, RZ ;  /* 0x000000400f107824 */ /* 0x000fe200078e00ff */
[----:B------:R-:W2:Y:S01]  /*18630*/  @P0 MUFU.RCP R10, R6 ;  /* 0x00000006000a0308 */ /* 0x000ea20000001000 */
[----:B------:R-:W-:-:S02]  /*18640*/  IMAD.IADD R13, R8, 0x1, -R13 ;  /* 0x00000001080d7824 */ /* 0x000fc400078e0a0d */
[----:B------:R-:W-:Y:S01]  /*18650*/  IMAD R8, R11, 0x100, R14 ;  /* 0x000001000b087824 */ /* 0x000fe200078e020e */
[----:B------:R-:W-:Y:S01]  /*18660*/  LOP3.LUT R16, R16, 0xc0, RZ, 0xc0, !PT ;  /* 0x000000c010107812 */ /* 0x000fe200078ec0ff */
[----:B-1----:R-:W-:-:S03]  /*18670*/  FMUL.FTZ R144, R9, R144 ;  /* 0x0000009009907220 */ /* 0x002fc60000410000 */
[----:B------:R-:W-:Y:S01]  /*18680*/  LEA R8, R13, R8, 0x4 ;  /* 0x000000080d087211 */ /* 0x000fe200078e20ff */
[C---:B------:R-:W-:Y:S01]  /*18690*/  FMUL.FTZ R145, R9.reuse, R145 ;  /* 0x0000009109917220 */ /* 0x040fe20000410000 */
[----:B------:R-:W-:Y:S01]  /*186a0*/  LEA.HI R13, R16, R16, RZ, 0x1d ;  /* 0x00000010100d7211 */ /* 0x000fe200078fe8ff */
[----:B------:R-:W-:Y:S01]  /*186b0*/  FMUL.FTZ R140, R9, R140 ;  /* 0x0000008c098c7220 */ /* 0x000fe20000410000 */
[----:B------:R-:W-:Y:S01]  /*186c0*/  LOP3.LUT R16, R15, 0x1, RZ, 0xc0, !PT ;  /* 0x000000010f107812 */ /* 0x000fe200078ec0ff */
[----:B------:R-:W-:Y:S01]  /*186d0*/  FMUL.FTZ R141, R9, R141 ;  /* 0x0000008d098d7220 */ /* 0x000fe20000410000 */
[----:B------:R-:W-:Y:S01]  /*186e0*/  F2FP.BF16.PACK_AB R144, R145, R144 ;  /* 0x000000909190723e */ /* 0x000fe200000010ff */
[----:B------:R-:W-:Y:S01]  /*186f0*/  IMAD.U32 R8, R8, 0x2, R13 ;  /* 0x0000000208087824 */ /* 0x000fe200078e000d */
[----:B------:R-:W-:Y:S01]  /*18700*/  ISETP.NE.U32.AND P3, PT, R16, 0x1, PT ;  /* 0x000000011000780c */ /* 0x000fe20003f65070 */
[----:B------:R-:W-:Y:S01]  /*18710*/  FMUL.FTZ R136, R9, R136 ;  /* 0x0000008809887220 */ /* 0x000fe20000410000 */
[----:B------:R-:W-:Y:S01]  /*18720*/  F2FP.BF16.PACK_AB R140, R141, R140 ;  /* 0x0000008c8d8c723e */ /* 0x000fe200000010ff */
[C---:B------:R-:W-:Y:S01]  /*18730*/  FMUL.FTZ R137, R9.reuse, R137 ;  /* 0x0000008909897220 */ /* 0x040fe20000410000 */
[----:B------:R-:W-:Y:S01]  /*18740*/  SHF.L.U32 R15, R8, 0x1, RZ ;  /* 0x00000001080f7819 */ /* 0x000fe200000006ff */
[C---:B------:R-:W-:Y:S01]  /*18750*/  FMUL.FTZ R132, R9.reuse, R132 ;  /* 0x0000008409847220 */ /* 0x040fe20000410000 */
[----:B------:R-:W1:Y:S01]  /*18760*/  @P1 MUFU.LG2 R7, R7 ;  /* 0x0000000700071308 */ /* 0x000e620000000c00 */
[----:B------:R-:W-:Y:S01]  /*18770*/  FMUL.FTZ R9, R9, R133 ;  /* 0x0000008509097220 */ /* 0x000fe20000410000 */
[----:B------:R-:W-:Y:S01]  /*18780*/  F2FP.BF16.PACK_AB R136, R137, R136 ;  /* 0x000000888988723e */ /* 0x000fe200000010ff */
[----:B------:R-:W-:Y:S01]  /*18790*/  IMAD.MOV.U32 R13, RZ, RZ, -0x10 ;  /* 0xfffffff0ff0d7424 */ /* 0x000fe200078e00ff */
[----:B------:R-:W-:Y:S01]  /*187a0*/  STS [R15], R144 ;  /* 0x000000900f007388 */ /* 0x000fe20000000800 */
[C---:B--2---:R-:W-:Y:S01]  /*187b0*/  FMUL.FTZ R147, R10.reuse, R147 ;  /* 0x000000930a937220 */ /* 0x044fe20000410000 */
[----:B------:R-:W-:Y:S01]  /*187c0*/  F2FP.BF16.PACK_AB R132, R9, R132 ;  /* 0x000000840984723e */ /* 0x000fe200000010ff */
[C---:B------:R-:W-:Y:S01]  /*187d0*/  FMUL.FTZ R146, R10.reuse, R146 ;  /* 0x000000920a927220 */ /* 0x040fe20000410000 */
        /* <DEDUP_REMOVED lines=10> */
[----:B------:R-:W2:Y:S01]  /*18880*/  @P0 MUFU.LG2 R6, R6 ;  /* 0x0000000600060308 */ /* 0x000ea20000000c00 */
        /* <DEDUP_REMOVED lines=8> */
[----:B------:R-:W-:-:S02]  /*18910*/  ISETP.NE.AND P2, PT, RZ, UR4, PT ;  /* 0x00000004ff007c0c */ /* 0x000fc4000bf45270 */
[----:B------:R-:W-:Y:S01]  /*18920*/  MOV R8, 0x7f800000 ;  /* 0x7f80000000087802 */ /* 0x000fe20000000f00 */
[----:B------:R2:W-:Y:S01]  /*18930*/  STS [R13+0x200], R142 ;  /* 0x0002008e0d007388 */ /* 0x0005e20000000800 */
[----:B------:R-:W-:-:S03]  /*18940*/  @P1 FFMA.FTZ R8, R2, c[0x0][0x238], R7 ;  /* 0x00008e0002081a23 */ /* 0x000fc60000010007 */
[----:B------:R1:W-:Y:S04]  /*18950*/  STS [R9], R136 ;  /* 0x0000008809007388 */ /* 0x0003e80000000800 */
[----:B------:R1:W-:Y:S04]  /*18960*/  STS [R9+0x200], R138 ;  /* 0x0002008a09007388 */ /* 0x0003e80000000800 */
[----:B------:R1:W-:Y:S04]  /*18970*/  STS [R17], R132 ;  /* 0x0000008411007388 */ /* 0x0003e80000000800 */
[----:B------:R1:W-:Y:S01]  /*18980*/  STS [R17+0x200], R10 ;  /* 0x0002000a11007388 */ /* 0x0003e20000000800 */
[----:B---3--:R-:W-:-:S02]  /*18990*/  IMAD.MOV.U32 R15, RZ, RZ, 0x7f800000 ;  /* 0x7f800000ff0f7424 */ /* 0x008fc400078e00ff */
[----:B--2---:R-:W-:-:S04]  /*189a0*/  @P0 FMUL.FTZ R13, R6, 0.69314718246459960938 ;  /* 0x3f317218060d0820 */ /* 0x004fc80000410000 */
[----:B------:R-:W-:Y:S01]  /*189b0*/  @P0 FFMA.FTZ R15, R0, c[0x0][0x238], R13 ;  /* 0x00008e00000f0a23 */ /* 0x000fe2000001000d */
[----:B------:R-:W-:Y:S05]  /*189c0*/  @!P2 BRA `(.L_x_1833) ;  /* 0x000000700000a947 */ /* 0x000fea0003800000 */
[----:B------:R-:W2:Y:S01]  /*189d0*/  S2R R0, SR_CTAID.Y ;  /* 0x0000000000007919 */ /* 0x000ea20000002600 */
[----:B------:R-:W-:-:S03]  /*189e0*/  ISETP.NE.AND P0, PT, R235, -0x1, PT ;  /* 0xffffffffeb00780c */ /* 0x000fc60003f05270 */
[----:B------:R-:W3:Y:S01]  /*189f0*/  S2R R7, SR_CTAID.Z ;  /* 0x0000000000077919 */ /* 0x000ee20000002700 */
[----:B--2---:R-:W-:-:S05]  /*18a00*/  IMAD R2, R0, c[0x0][0x214], RZ ;  /* 0x0000850000027a24 */ /* 0x004fca00078e02ff */
[----:B------:R-:W-:-:S05]  /*18a10*/  SEL R2, R2, R235, !P0 ;  /* 0x000000eb02027207 */ /* 0x000fca0004000000 */
[----:B---3--:R-:W-:Y:S01]  /*18a20*/  IMAD R2, R7, c[0x0][0x234], R2 ;  /* 0x00008d0007027a24 */ /* 0x008fe200078e0202 */
[----:B------:R-:W-:Y:S05]  /*18a30*/  BRA `(.L_x_1834) ;  /* 0x0000004000007947 */ /* 0x000fea0003800000 */
.L_x_1833:
[----:B------:R-:W2:Y:S04]  /*18a40*/  S2R R7, SR_CTAID.Z ;  /* 0x0000000000077919 */ /* 0x000ea80000002700 */
[----:B------:R-:W2:Y:S02]  /*18a50*/  S2R R0, SR_CTAID.Y ;  /* 0x0000000000007919 */ /* 0x000ea40000002600 */
[----:B--2---:R-:W-:-:S04]  /*18a60*/  IMAD R2, R0, c[0x0][0x1c0], R7 ;  /* 0x0000700000027a24 */ /* 0x004fc800078e0207 */
[----:B------:R-:W-:Y:S02]  /*18a70*/  IMAD R2, R2, c[0x0][0x214], RZ ;  /* 0x0000850002027a24 */ /* 0x000fe400078e02ff */
.L_x_1834:
[----:B------:R-:W-:Y:S01]  /*18a80*/  BAR.SYNC.DEFER_BLOCKING 0x0 ;  /* 0x0000000000007b1d */ /* 0x000fe20000010000 */
[----:B-1----:R-:W-:Y:S01]  /*18a90*/  SHF.R.S32.HI R9, RZ, 0x1f, R4 ;  /* 0x0000001fff097819 */ /* 0x002fe20000011404 */
[----:B------:R-:W-:Y:S01]  /*18aa0*/  IMAD.WIDE.U32 R24, R0, c[0x0][0x1e0], RZ ;  /* 0x0000780000187a25 */ /* 0x000fe200078e00ff */
[----:B------:R-:W-:Y:S02]  /*18ab0*/  LOP3.LUT R12, R12, 0xffffffe0, RZ, 0xc0, !PT ;  /* 0xffffffe00c0c7812 */ /* 0x000fe400078ec0ff */
[----:B------:R-:W-:Y:S01]  /*18ac0*/  LEA.HI R6, R9, R4, RZ, 0x5 ;  /* 0x0000000409067211 */ /* 0x000fe200078f28ff */
[----:B------:R-:W-:Y:S01]  /*18ad0*/  ULDC.64 UR4, c[0x0][0x118] ;  /* 0x0000460000047ab9 */ /* 0x000fe20000000a00 */
[----:B------:R-:W-:Y:S01]  /*18ae0*/  ISETP.NE.AND P0, PT, R235, -0x1, PT ;  /* 0xffffffffeb00780c */ /* 0x000fe20003f05270 */
[----:B------:R-:W-:Y:S01]  /*18af0*/  IMAD.IADD R12, R5, 0x1, -R12 ;  /* 0x00000001050c7824 */ /* 0x000fe200078e0a0c */
[----:B------:R-:W-:Y:S01]  /*18b00*/  LOP3.LUT R9, R6, 0xffffffe0, RZ, 0xc0, !PT ;  /* 0xffffffe006097812 */ /* 0x000fe200078ec0ff */
[----:B------:R-:W-:Y:S01]  /*18b10*/  BSSY B0, `(.L_x_1835) ;  /* 0x0000022000007945 */ /* 0x000fe20003800000 */
[----:B------:R-:W-:-:S02]  /*18b20*/  SHF.R.S32.HI R6, RZ, 0x1f, R11 ;  /* 0x0000001fff067819 */ /* 0x000fc4000001140b */
[----:B------:R-:W-:Y:S01]  /*18b30*/  LOP3.LUT P1, RZ, R12, 0x3, RZ, 0xc0, !PT ;  /* 0x000000030cff7812 */ /* 0x000fe2000782c0ff */
[----:B------:R-:W-:Y:S01]  /*18b40*/  IMAD.IADD R9, R4, 0x1, -R9 ;  /* 0x0000000104097824 */ /* 0x000fe200078e0a09 */
[----:B------:R-:W-:Y:S01]  /*18b50*/  SHF.R.S32.HI R4, RZ, 0x1f, R0 ;  /* 0x0000001fff047819 */ /* 0x000fe20000011400 */
[C---:B------:R-:W-:Y:S01]  /*18b60*/  IMAD.WIDE.U32 R12, R235.reuse, c[0x0][0x1e8], RZ ;  /* 0x00007a00eb0c7a25 */ /* 0x040fe200078e00ff */
[----:B------:R-:W-:Y:S02]  /*18b70*/  LEA.HI R6, R6, R11, RZ, 0x2 ;  /* 0x0000000b06067211 */ /* 0x000fe400078f10ff */
[----:B------:R-:W-:Y:S01]  /*18b80*/  SHF.R.S32.HI R10, RZ, 0x1f, R9 ;  /* 0x0000001fff0a7819 */ /* 0x000fe20000011409 */
[----:B------:R-:W-:Y:S01]  /*18b90*/  IMAD R5, R4, c[0x0][0x1e0], RZ ;  /* 0x0000780004057a24 */ /* 0x000fe200078e02ff */
[----:B------:R-:W-:Y:S01]  /*18ba0*/  LOP3.LUT R6, R6, 0xffffffc, RZ, 0xc0, !PT ;  /* 0x0ffffffc06067812 */ /* 0x000fe200078ec0ff */
[----:B------:R-:W-:Y:S01]  /*18bb0*/  IMAD R235, R235, c[0x0][0x1ec], R13 ;  /* 0x00007b00ebeb7a24 */ /* 0x000fe200078e020d */
[----:B------:R-:W-:Y:S01]  /*18bc0*/  LEA.HI R10, R10, R9, RZ, 0x2 ;  /* 0x000000090a0a7211 */ /* 0x000fe200078f10ff */
[----:B------:R1:W2:Y:S01]  /*18bd0*/  LDS.128 R16, [R237] ;  /* 0x00000000ed107984 */ /* 0x0002a20000000c00 */
[----:B------:R-:W-:Y:S01]  /*18be0*/  IMAD R5, R0, c[0x0][0x1e4], R5 ;  /* 0x0000790000057a24 */ /* 0x000fe200078e0205 */
[----:B------:R-:W-:Y:S01]  /*18bf0*/  SEL R12, R24, R12, !P0 ;  /* 0x0000000c180c7207 */ /* 0x000fe20004000000 */
[----:B------:R-:W-:Y:S01]  /*18c00*/  IMAD.IADD R6, R11, 0x1, -R6 ;  /* 0x000000010b067824 */ /* 0x000fe200078e0a06 */
[----:B------:R1:W3:Y:S01]  /*18c10*/  LDS.128 R20, [R237+0x800] ;  /* 0x00080000ed147984 */ /* 0x0002e20000000c00 */
[----:B------:R-:W-:Y:S01]  /*18c20*/  SHF.R.S32.HI R9, RZ, 0x2, R10 ;  /* 0x00000002ff097819 */ /* 0x000fe2000001140a */
[----:B------:R-:W-:-:S04]  /*18c30*/  @!P0 IMAD.IADD R235, R25, 0x1, R5 ;  /* 0x0000000119eb8824 */ /* 0x000fc800078e0205 */
        /* <DEDUP_REMOVED lines=15> */
.L_x_1836:
[----:B------:R-:W-:Y:S05]  /*18d30*/  BSYNC B0 ;  /* 0x0000000000007941 */ /* 0x000fea0003800000 */
.L_x_1835:
[----:B----4-:R-:W4:Y:S01]  /*18d40*/  S2R R5, SR_CTAID.X ;  /* 0x0000000000057919 */ /* 0x010f220000002500 */
[----:B------:R-:W-:Y:S01]  /*18d50*/  IMAD.SHL.U32 R8, R14, 0x8, RZ ;  /* 0x000000080e087824 */ /* 0x000fe200078e00ff */
[----:B------:R-:W-:Y:S01]  /*18d60*/  SHF.R.S32.HI R2, RZ, 0x1f, R7 ;  /* 0x0000001fff027819 */ /* 0x000fe20000011407 */
[----:B------:R-:W-:Y:S03]  /*18d70*/  BSSY B0, `(.L_x_1837) ;  /* 0x0000019000007945 */ /* 0x000fe60003800000 */
[----:B------:R-:W-:Y:S01]  /*18d80*/  SHF.R.S32.HI R9, RZ, 0x1f, R8 ;  /* 0x0000001fff097819 */ /* 0x000fe20000011408 */
[----:B------:R-:W-:-:S04]  /*18d90*/  IMAD R2, R2, c[0x0][0x1f0], RZ ;  /* 0x00007c0002027a24 */ /* 0x000fc800078e02ff */
[----:B------:R-:W-:Y:S02]  /*18da0*/  IMAD R2, R7, c[0x0][0x1f4], R2 ;  /* 0x00007d0007027a24 */ /* 0x000fe400078e0202 */
[----:B----4-:R-:W-:-:S04]  /*18db0*/  IMAD.SHL.U32 R5, R5, 0x40, RZ ;  /* 0x0000004005057824 */ /* 0x010fc800078e00ff */
[C---:B------:R-:W-:Y:S01]  /*18dc0*/  IMAD.WIDE.U32 R8, R5.reuse, c[0x0][0x1e8], R8 ;  /* 0x00007a0005087a25 */ /* 0x040fe200078e0008 */
[----:B------:R-:W-:Y:S02]  /*18dd0*/  SHF.R.S32.HI R0, RZ, 0x1f, R5 ;  /* 0x0000001fff007819 */ /* 0x000fe40000011405 */
[----:B------:R-:W-:Y:S02]  /*18de0*/  IADD3 R234, -R5, R234, RZ ;  /* 0x000000ea05ea7210 */ /* 0x000fe40007ffe1ff */
[----:B------:R-:W-:Y:S01]  /*18df0*/  IADD3 R12, P0, R12, R8, RZ ;  /* 0x000000080c0c7210 */ /* 0x000fe20007f1e0ff */
[----:B------:R-:W-:-:S04]  /*18e00*/  IMAD R0, R0, c[0x0][0x1e8], RZ ;  /* 0x00007a0000007a24 */ /* 0x000fc800078e02ff */
[----:B------:R-:W-:-:S05]  /*18e10*/  IMAD R0, R5, c[0x0][0x1ec], R0 ;  /* 0x00007b0005007a24 */ /* 0x000fca00078e0200 */
[----:B------:R-:W-:Y:S02]  /*18e20*/  IADD3.X R13, R235, R0, R9, P0, !PT ;  /* 0x00000000eb0d7210 */ /* 0x000fe400007fe409 */
[----:B------:R-:W-:Y:S02]  /*18e30*/  ISETP.GE.AND P0, PT, R3, R234, PT ;  /* 0x000000ea0300720c */ /* 0x000fe40003f06270 */
        /* <DEDUP_REMOVED lines=12> */
.L_x_1838:
[----:B------:R-:W-:Y:S05]  /*18f00*/  BSYNC B0 ;  /* 0x0000000000007941 */ /* 0x000fea0003800000 */
.L_x_1837:
[----:B------:R-:W-:-:S04]  /*18f10*/  IADD3 R7, R3, 0x20, RZ ;  /* 0x0000002003077810 */ /* 0x000fc80007ffe0ff */
[----:B------:R-:W-:-:S13]  /*18f20*/  ISETP.GE.AND P0, PT, R7, R234, PT ;  /* 0x000000ea0700720c */ /* 0x000fda0003f06270 */
        /* <DEDUP_REMOVED lines=12> */
.L_x_1839:
        /* <DEDUP_REMOVED lines=9> */
.L_x_5206:


//--------------------- .text._ZN5flash24flash_fwd_splitkv_kernelI23Flash_fwd_kernel_traitsILi32ELi64ELi256ELi4ELb0ELb0EN7cutlass10bfloat16_tE19Flash_kernel_traitsILi32ELi64ELi256ELi4ES3_EELb1ELb0ELb0ELb0ELb1ELb1ELb0ELb1EEEvNS_16Flash_fwd_paramsE --------------------------
	.section	.text._ZN5flash24flash_fwd_splitkv_kernelI23Flash_fwd_kernel_traitsILi32ELi64ELi256ELi4ELb0ELb0EN7cutlass10bfloat16_tE19Flash_kernel_traitsILi32ELi64ELi256ELi4ES3_EELb1ELb0ELb0ELb0ELb1ELb1ELb0ELb1EEEvNS_16Flash_fwd_paramsE,"ax",@progbits
	.sectioninfo	@"SHI_REGISTERS=255"
	.align	128
        .global         _ZN5flash24flash_fwd_splitkv_kernelI23Flash_fwd_kernel_traitsILi32ELi64ELi256ELi4ELb0ELb0EN7cutlass10bfloat16_tE19Flash_kernel_traitsILi32ELi64ELi256ELi4ES3_EELb1ELb0ELb0ELb0ELb1ELb1ELb0ELb1EEEvNS_16Flash_fwd_paramsE
        .type           _ZN5flash24flash_fwd_splitkv_kernelI23Flash_fwd_kernel_traitsILi32ELi64ELi256ELi4ELb0ELb0EN7cutlass10bfloat16_tE19Flash_kernel_traitsILi32ELi64ELi256ELi4ES3_EELb1ELb0ELb0ELb0ELb1ELb1ELb0ELb1EEEvNS_16Flash_fwd_paramsE,@function
        .size           _ZN5flash24flash_fwd_splitkv_kernelI23Flash_fwd_kernel_traitsILi32ELi64ELi256ELi4ELb0ELb0EN7cutlass10bfloat16_tE19Flash_kernel_traitsILi32ELi64ELi256ELi4ES3_EELb1ELb0ELb0ELb0ELb1ELb1ELb0ELb1EEEvNS_16Flash_fwd_paramsE,(.L_x_5207 - _ZN5flash24flash_fwd_splitkv_kernelI23Flash_fwd_kernel_traitsILi32ELi64ELi256ELi4ELb0ELb0EN7cutlass10bfloat16_tE19Flash_kernel_traitsILi32ELi64ELi256ELi4ES3_EELb1ELb0ELb0ELb0ELb1ELb1ELb0ELb1EEEvNS_16Flash_fwd_paramsE)
        .other          _ZN5flash24flash_fwd_splitkv_kernelI23Flash_fwd_kernel_traitsILi32ELi64ELi256ELi4ELb0ELb0EN7cutlass10bfloat16_tE19Flash_kernel_traitsILi32ELi64ELi256ELi4ES3_EELb1ELb0ELb0ELb0ELb1ELb1ELb0ELb1EEEvNS_16Flash_fwd_paramsE,@"STO_CUDA_ENTRY STV_DEFAULT"
_ZN5flash24flash_fwd_splitkv_kernelI23Flash_fwd_kernel_traitsILi32ELi64ELi256ELi4ELb0ELb0EN7cutlass10bfloat16_tE19Flash_kernel_traitsILi32ELi64ELi256ELi4ES3_EELb1ELb0ELb0ELb0ELb1ELb1ELb0ELb1EEEvNS_16Flash_fwd_paramsE:
.text._ZN5flash24flash_fwd_splitkv_kernelI23Flash_fwd_kernel_traitsILi32ELi64ELi256ELi4ELb0ELb0EN7cutlass10bfloat16_tE19Flash_kernel_traitsILi32ELi64ELi256ELi4ES3_EELb1ELb0ELb0ELb0ELb1ELb1ELb0ELb1EEEvNS_16Flash_fwd_paramsE:
        /* <DEDUP_REMOVED lines=39> */
.L_x_1840:
[----:B----4-:R-:W-:Y:S02]  /*0270*/  MOV R0, c[0x0][0x218] ;  /* 0x0000860000007a02 */ /* 0x010fe40000000f00 */
.L_x_1841:
        /* <DEDUP_REMOVED lines=36> */
[----:B------:R-:W-:-:S04]  /*04c0*/  LOP3.LUT R0, R11, 0x1ffffffc, RZ, 0xc0, !PT ;  /* 0x1ffffffc0b007812 */ /* 0x000fc800078ec0ff */
[----:B------:R-:W-:-:S03]  /*04d0*/  IADD3 R0, -R0, R151, RZ ;  /* 0x0000009700007210 */ /* 0x000fc60007ffe1ff */
[----:B------:R-:W-:Y:S01]  /*04e0*/  @P0 IMAD.WIDE.U32 R4, R245, c[0x0][0x1e8], RZ ;  /* 0x00007a00f5040a25 */ /* 0x000fe200078e00ff */
[----:B------:R-:W-:-:S03]  /*04f0*/  SHF.L.U32 R2, R0, 0x3, RZ ;  /* 0x0000000300027819 */ /* 0x000fc600000006ff */
[----:B------:R-:W-:Y:S01]  /*0500*/  @!P0 IMAD R6, R26, c[0x0][0x1e0], RZ ;  /* 0x000078001a068a24 */ /* 0x000fe200078e02ff */
[----:B------:R-:W-:Y:S01]  /*0510*/  SHF.R.S32.HI R3, RZ, 0x1f, R2 ;  /* 0x0000001fff037819 */ /* 0x000fe20000011402 */
[----:B------:R-:W-:Y:S02]  /*0520*/  @P0 IMAD R8, R245, c[0x0][0x1ec], R5 ;  /* 0x00007b00f5080a24 */ /* 0x000fe400078e0205 */
[----:B------:R-:W-:Y:S02]  /*0530*/  @P0 IMAD.MOV.U32 R0, RZ, RZ, R4 ;  /* 0x000000ffff000224 */ /* 0x000fe400078e0004 */
[----:B------:R-:W-:-:S04]  /*0540*/  @!P0 IMAD.WIDE.U32 R4, R9, c[0x0][0x1e0], RZ ;  /* 0x0000780009048a25 */ /* 0x000fc800078e00ff */
[----:B------:R-:W-:Y:S01]  /*0550*/  @!P0 IMAD R7, R9, c[0x0][0x1e4], R6 ;  /* 0x0000790009078a24 */ /* 0x000fe200078e0206 */
[----:B------:R-:W-:Y:S01]  /*0560*/  @!P0 MOV R0, R4 ;  /* 0x0000000400008202 */ /* 0x000fe20000000f00 */
[----:B------:R-:W-:Y:S01]  /*0570*/  IMAD R6, R10, c[0x0][0x1e8], RZ ;  /* 0x00007a000a067a24 */ /* 0x000fe200078e02ff */
[C---:B------:R-:W-:Y:S01]  /*0580*/  IADD3 R10, -R154.reuse, R12, RZ ;  /* 0x0000000c9a0a7210 */ /* 0x040fe20007ffe1ff */
[----:B------:R-:W-:-:S04]  /*0590*/  IMAD.WIDE.U32 R2, R154, c[0x0][0x1e8], R2 ;  /* 0x00007a009a027a25 */ /* 0x000fc800078e0002 */
[----:B------:R-:W-:Y:S01]  /*05a0*/  @!P0 IMAD.IADD R8, R5, 0x1, R7 ;  /* 0x0000000105088824 */ /* 0x000fe200078e0207 */
[----:B------:R-:W-:Y:S01]  /*05b0*/  IADD3 R2, P0, R0, R2, RZ ;  /* 0x0000000200027210 */ /* 0x000fe20007f1e0ff */
[----:B------:R-:W-:Y:S01]  /*05c0*/  IMAD R4, R154, c[0x0][0x1ec], R6 ;  /* 0x00007b009a047a24 */ /* 0x000fe200078e0206 */
[----:B------:R-:W-:Y:S01]  /*05d0*/  SHF.R.S32.HI R0, RZ, 0x2, R11 ;  /* 0x00000002ff007819 */ /* 0x000fe2000001140b */
[--C-:B------:R-:W-:Y:S01]  /*05e0*/  IMAD R7, R9, c[0x0][0x1c0], R108.reuse ;  /* 0x0000700009077a24 */ /* 0x100fe200078e026c */
[----:B------:R-:W-:Y:S02]  /*05f0*/  SHF.R.S32.HI R5, RZ, 0x1f, R108 ;  /* 0x0000001fff057819 */ /* 0x000fe4000001146c */
[----:B------:R-:W-:Y:S01]  /*0600*/  IADD3.X R3, R8, R3, R4, P0, !PT ;  /* 0x0000000308037210 */ /* 0x000fe200007fe404 */
[----:B------:R-:W-:Y:S01]  /*0610*/  IMAD R11, R7, c[0x0][0x214], R154 ;  /* 0x00008500070b7a24 */ /* 0x000fe200078e029a */
[----:B------:R-:W-:Y:S01]  /*0620*/  ISETP.GE.AND P0, PT, R0, R10, PT ;  /* 0x0000000a0000720c */ /* 0x000fe20003f06270 */
[----:B------:R-:W-:Y:S01]  /*0630*/  IMAD R6, R5, c[0x0][0x1f0], RZ ;  /* 0x00007c0005067a24 */ /* 0x000fe200078e02ff */
[----:B------:R-:W-:Y:S01]  /*0640*/  SHF.R.S32.HI R12, RZ, 0x1f, R0 ;  /* 0x0000001fff0c7819 */ /* 0x000fe20000011400 */
[----:B------:R-:W-:-:S04]  /*0650*/  IMAD.WIDE.U32 R4, R108, c[0x0][0x1f0], R2 ;  /* 0x00007c006c047a25 */ /* 0x000fc800078e0002 */
[----:B------:R-:W-:-:S04]  /*0660*/  IMAD R6, R108, c[0x0][0x1f4], R6 ;  /* 0x00007d006c067a24 */ /* 0x000fc800078e0206 */
[----:B------:R-:W-:Y:S02]  /*0670*/  IMAD.IADD R3, R5, 0x1, R6 ;  /* 0x0000000105037824 */ /* 0x000fe400078e0206 */
        /* <DEDUP_REMOVED lines=9> */
.L_x_1844:
[----:B------:R-:W-:Y:S05]  /*0710*/  BSYNC B0 ;  /* 0x0000000000007941 */ /* 0x000fea0003800000 */
.L_x_1843:
[----:B-1----:R-:W-:Y:S01]  /*0720*/  IADD3 R9, R0, 0x20, RZ ;  /* 0x0000002000097810 */ /* 0x002fe20007ffe0ff */
[----:B------:R-:W-:Y:S03]  /*0730*/  BSSY B0, `(.L_x_1845) ;  /* 0x000000d000007945 */ /* 0x000fe60003800000 */
[----:B------:R-:W-:-:S13]  /*0740*/  ISETP.GE.AND P0, PT, R9, R10, PT ;  /* 0x0000000a0900720c */ /* 0x000fda0003f06270 */
[----:B------:R-:W-:Y:S05]  /*0750*/  @P0 BRA `(.L_x_1846) ;  /* 0x000000a000000947 */ /* 0x000fea0003800000 */
[----:B------:R-:W-:-:S04]  /*0760*/  IADD3 R5, P0, R0, 0x20, RZ ;  /* 0x0000002000057810 */ /* 0x000fc80007f1e0ff */
[----:B------:R-:W-:-:S05]  /*0770*/  IADD3.X R2, RZ, R12, RZ, P0, !PT ;  /* 0x0000000cff027210 */ /* 0x000fca00007fe4ff */
[----:B------:R-:W-:Y:S01]  /*0780*/  IMAD R8, R2, c[0x0][0x1e8], RZ ;  /* 0x00007a0002087a24 */ /* 0x000fe200078e02ff */
[----:B------:R-:W-:-:S05]  /*0790*/  MOV R2, R4 ;  /* 0x0000000400027202 */ /* 0x000fca0000000f00 */
[----:B------:R-:W-:-:S04]  /*07a0*/  IMAD.WIDE.U32 R6, R5, c[0x0][0x1e8], R2 ;  /* 0x00007a0005067a25 */ /* 0x000fc800078e0002 */
[----:B------:R-:W-:Y:S01]  /*07b0*/  IMAD R3, R5, c[0x0][0x1ec], R8 ;  /* 0x00007b0005037a24 */ /* 0x000fe200078e0208 */
[----:B------:R-:W-:-:S04]  /*07c0*/  LEA R2, P0, R6, c[0x0][0x1d0], 0x1 ;  /* 0x0000740006027a11 */ /* 0x000fc800078008ff */
[----:B------:R-:W-:-:S04]  /*07d0*/  IADD3 R3, R7, R3, RZ ;  /* 0x0000000307037210 */ /* 0x000fc80007ffe0ff */
[----:B------:R-:W-:-:S05]  /*07e0*/  LEA.HI.X R3, R6, c[0x0][0x1d4], R3, 0x1, P0 ;  /* 0x0000750006037a11 */ /* 0x000fca00000f0c03 */
[----:B------:R1:W-:Y:S02]  /*07f0*/  STG.E.128 [R2.64], RZ ;  /* 0x000000ff02007986 */ /* 0x0003e4000c101d06 */
.L_x_1846:
[----:B------:R-:W-:Y:S05]  /*0800*/  BSYNC B0 ;  /* 0x0000000000007941 */ /* 0x000fea0003800000 */
.L_x_1845:
[----:B------:R-:W-:-:S04]  /*0810*/  LOP3.LUT P2, RZ, R151, 0x3, RZ, 0xc0, !PT ;  /* 0x0000000397ff7812 */ /* 0x000fc8000784c0ff */
[----:B------:R-:W-:Y:S02]  /*0820*/  ISETP.GE.OR P1, PT, R0, R10, P2 ;  /* 0x0000000a0000720c */ /* 0x000fe40001726670 */
[----:B------:R-:W-:-:S04]  /*0830*/  IADD3 R0, P0, R11, R0, RZ ;  /* 0x000000000b007210 */ /* 0x000fc80007f1e0ff */
[----:B-1----:R-:W-:Y:S02]  /*0840*/  LEA.HI.X.SX32 R3, R11, R12, 0x1, P0 ;  /* 0x0000000c0b037211 */ /* 0x002fe400000f0eff */
[----:B------:R-:W-:-:S04]  /*0850*/  LEA R2, P0, R0, c[0x0][0x200], 0x2 ;  /* 0x0000800000027a11 */ /* 0x000fc800078010ff */
[----:B------:R-:W-:Y:S01]  /*0860*/  LEA.HI.X R3, R0, c[0x0][0x204], R3, 0x2, P0 ;  /* 0x0000810000037a11 */ /* 0x000fe200000f1403 */
[----:B------:R-:W-:Y:S01]  /*0870*/  @!P1 IMAD.MOV.U32 R0, RZ, RZ, 0x7f800000 ;  /* 0x7f800000ff009424 */ /* 0x000fe200078e00ff */
[----:B------:R-:W-:-:S04]  /*0880*/  ISETP.GE.OR P0, PT, R9, R10, P2 ;  /* 0x0000000a0900720c */ /* 0x000fc80001706670 */
[----:B------:R1:W-:Y:S09]  /*0890*/  @!P1 STG.E [R2.64], R0 ;  /* 0x0000000002009986 */ /* 0x0003f2000c101906 */
[----:B------:R-:W-:Y:S05]  /*08a0*/  @P0 EXIT ;  /* 0x000000000000094d */ /* 0x000fea0003800000 */
[----:B-1----:R-:W-:-:S05]  /*08b0*/  MOV R0, 0x7f800000 ;  /* 0x7f80000000007802 */ /* 0x002fca0000000f00 */
[----:B------:R-:W-:Y:S01]  /*08c0*/  STG.E [R2.64+0x80], R0 ;  /* 0x0000800002007986 */ /* 0x000fe2000c101906 */
[----:B------:R-:W-:Y:S05]  /*08d0*/  EXIT ;  /* 0x000000000000794d */ /* 0x000fea0003800000 */
.L_x_1842:
        /* <DEDUP_REMOVED lines=101> */
.L_x_1847:
        /* <DEDUP_REMOVED lines=17> */
.L_x_1849:
        /* <DEDUP_REMOVED lines=56> */
.L_x_1848:
[----:B------:R1:W5:Y:S01]  /*13c0*/  @P4 LDG.E R25, [R152.64] ;  /* 0x0000000698194981 */ /* 0x000362000c1e1900 */
[----:B------:R-:W-:Y:S01]  /*13d0*/  ISETP.NE.AND P0, PT, R245, -0x1, PT ;  /* 0xfffffffff500780c */ /* 0x000fe20003f05270 */
[----:B-----5:R-:W-:Y:S01]  /*13e0*/  IMAD.MOV.U32 R9, RZ, RZ, 0x2 ;  /* 0x00000002ff097424 */ /* 0x020fe200078e00ff */
        /* <DEDUP_REMOVED lines=8> */
[----:B------:R-:W-:-:S04]  /*1470*/  IMAD.HI.U32 R114, R9, R7, R114 ;  /* 0x0000000709727227 */ /* 0x000fc800078e0072 */
[----:B------:R-:W-:Y:S01]  /*1480*/  @P0 IMAD.WIDE.U32 R4, R245, c[0x0][0x190], RZ ;  /* 0x00006400f5040a25 */ /* 0x000fe200078e00ff */
[----:B------:R-:W-:-:S03]  /*1490*/  SHF.R.S32.HI R107, RZ, 0x1, R114 ;  /* 0x00000001ff6b7819 */ /* 0x000fc60000011472 */
[----:B------:R-:W-:Y:S02]  /*14a0*/  @!P0 IMAD R0, R26, c[0x0][0x178], RZ ;  /* 0x00005e001a008a24 */ /* 0x000fe400078e02ff */
[----:B------:R-:W-:Y:S01]  /*14b0*/  @P0 IMAD R8, R245, c[0x0][0x194], R5 ;  /* 0x00006500f5080a24 */ /* 0x000fe200078e0205 */
[----:B------:R-:W-:Y:S01]  /*14c0*/  @P0 MOV R5, R4 ;  /* 0x0000000400050202 */ /* 0x000fe20000000f00 */
[----:B------:R-:W-:Y:S01]  /*14d0*/  @!P0 IMAD.WIDE.U32 R2, R23, c[0x0][0x178], RZ ;  /* 0x00005e0017028a25 */ /* 0x000fe200078e00ff */
[----:B------:R-:W-:-:S03]  /*14e0*/  LEA.HI R4, R6, R151, RZ, 0x2 ;  /* 0x0000009706047211 */ /* 0x000fc600078f10ff */
[----:B------:R-:W-:Y:S01]  /*14f0*/  @!P0 IMAD R0, R23, c[0x0][0x17c], R0 ;  /* 0x00005f0017008a24 */ /* 0x000fe200078e0200 */
[----:B------:R-:W-:Y:S01]  /*1500*/  SHF.R.S32.HI R78, RZ, 0x2, R4 ;  /* 0x00000002ff4e7819 */ /* 0x000fe20000011404 */
[----:B------:R-:W-:Y:S01]  /*1510*/  @!P0 IMAD.MOV.U32 R5, RZ, RZ, R2 ;  /* 0x000000ffff058224 */ /* 0x000fe200078e0002 */
[----:B------:R-:W-:Y:S01]  /*1520*/  LEA.HI R2, R6, R151, RZ, 0x5 ;  /* 0x0000009706027211 */ /* 0x000fe200078f28ff */
[----:B------:R-:W-:Y:S01]  /*1530*/  @!P0 IMAD.IADD R8, R3, 0x1, R0 ;  /* 0x0000000103088824 */ /* 0x000fe200078e0200 */
[C---:B------:R-:W-:Y:S01]  /*1540*/  LOP3.LUT R3, R4.reuse, 0xfffffffc, RZ, 0xc0, !PT ;  /* 0xfffffffc04037812 */ /* 0x040fe200078ec0ff */
[----:B------:R-:W-:Y:S01]  /*1550*/  IMAD.SHL.U32 R0, R137, 0x40, RZ ;  /* 0x0000004089007824 */ /* 0x000fe200078e00ff */
[----:B------:R-:W-:Y:S01]  /*1560*/  SHF.R.S32.HI R131, RZ, 0x5, R2 ;  /* 0x00000005ff837819 */ /* 0x000fe20000011402 */
[----:B------:R-:W-:Y:S01]  /*1570*/  IMAD.MOV.U32 R110, RZ, RZ, c[0x0][0x198] ;  /* 0x00006600ff6e7624 */ /* 0x000fe200078e00ff */
[----:B------:R-:W-:Y:S01]  /*1580*/  LEA.HI R2, R4, R78, RZ, 0x1 ;  /* 0x0000004e04027211 */ /* 0x000fe200078f08ff */
[----:B------:R-:W-:Y:S01]  /*1590*/  IMAD.IADD R22, R151, 0x1, -R3 ;  /* 0x0000000197167824 */ /* 0x000fe200078e0a03 */
[----:B------:R-:W-:Y:S01]  /*15a0*/  LOP3.LUT R0, R0, 0xc0, RZ, 0xc0, !PT ;  /* 0x000000c000007812 */ /* 0x000fe200078ec0ff */
[----:B------:R-:W-:Y:S01]  /*15b0*/  IMAD.MOV.U32 R120, RZ, RZ, 0x5 ;  /* 0x00000005ff787424 */ /* 0x000fe200078e00ff */
[----:B------:R-:W-:Y:S01]  /*15c0*/  LOP3.LUT R2, R2, 0x7fffffe, RZ, 0xc0, !PT ;  /* 0x07fffffe02027812 */ /* 0x000fe200078ec0ff */
[----:B------:R-:W-:Y:S01]  /*15d0*/  IMAD.SHL.U32 R121, R110, 0x20, RZ ;  /* 0x000000206e797824 */ /* 0x000fe200078e00ff */
[----:B------:R-:W-:-:S02]  /*15e0*/  SHF.L.U32 R16, R22, 0x3, RZ ;  /* 0x0000000316107819 */ /* 0x000fc400000006ff */
[----:B------:R-:W-:Y:S01]  /*15f0*/  LOP3.LUT R4, R141, 0xfffffff0, RZ, 0xc0, !PT ;  /* 0xfffffff08d047812 */ /* 0x000fe200078ec0ff */
[----:B------:R-:W-:Y:S01]  /*1600*/  IMAD.IADD R2, R78, 0x1, -R2 ;  /* 0x000000014e027824 */ /* 0x000fe200078e0a02 */
[----:B------:R-:W-:Y:S02]  /*1610*/  LOP3.LUT R3, R0, 0x18, R16, 0xf8, !PT ;  /* 0x0000001800037812 */ /* 0x000fe400078ef810 */
[----:B------:R-:W-:Y:S01]  /*1620*/  SHF.R.U32.HI R0, RZ, 0x3, R0 ;  /* 0x00000003ff007819 */ /* 0x000fe20000011600 */
[----:B------:R-:W-:Y:S01]  /*1630*/  IMAD.IADD R125, R151, 0x1, -R4 ;  /* 0x00000001977d7824 */ /* 0x000fe200078e0a04 */
[----:B------:R-:W-:Y:S01]  /*1640*/  SHF.R.S32.HI R79, RZ, 0x1f, R78 ;  /* 0x0000001fff4f7819 */ /* 0x000fe2000001144e */
[----:B------:R-:W-:Y:S01]  /*1650*/  IMAD R2, R131, 0x8, R2 ;  /* 0x0000000883027824 */ /* 0x000fe200078e0202 */
[----:B------:R-:W-:Y:S02]  /*1660*/  LOP3.LUT R0, R3, R0, RZ, 0x3c, !PT ;  /* 0x0000000003007212 */ /* 0x000fe400078e3cff */
[----:B------:R-:W-:Y:S01]  /*1670*/  IADD3 R4, P0, R16, R5, RZ ;  /* 0x0000000510047210 */ /* 0x000fe20007f1e0ff */
[----:B------:R-:W-:Y:S01]  /*1680*/  IMAD.WIDE R6, R11, 0x40, R78 ;  /* 0x000000400b067825 */ /* 0x000fe200078e024e */
[----:B------:R-:W-:-:S02]  /*1690*/  SHF.R.S32.HI R17, RZ, 0x1f, R16 ;  /* 0x0000001fff117819 */ /* 0x000fc40000011410 */
[----:B------:R-:W-:Y:S01]  /*16a0*/  LEA.HI R127, R125, R125, RZ, 0x1 ;  /* 0x0000007d7d7f7211 */ /* 0x000fe200078f08ff */
[----:B------:R-:W-:Y:S01]  /*16b0*/  IMAD.U32 R183, R2, 0x20, R0 ;  /* 0x0000002002b77824 */ /* 0x000fe200078e0000 */
[----:B------:R-:W-:Y:S01]  /*16c0*/  IADD3.X R5, R17, R8, RZ, P0, !PT ;  /* 0x0000000811057210 */ /* 0x000fe200007fe4ff */
[----:B------:R-:W-:Y:S01]  /*16d0*/  IMAD R3, R7, c[0x0][0x190], RZ ;  /* 0x0000640007037a24 */ /* 0x000fe200078e02ff */
[----:B------:R-:W-:Y:S01]  /*16e0*/  IADD3 R2, P0, R16, R10, RZ ;  /* 0x0000000a10027210 */ /* 0x000fe20007f1e0ff */
[----:B------:R-:W-:Y:S01]  /*16f0*/  IMAD R0, R19, c[0x0][0x1b8], RZ ;  /* 0x00006e0013007a24 */ /* 0x000fe200078e02ff */
[----:B------:R-:W-:Y:S01]  /*1700*/  SHF.R.S32.HI R11, RZ, 0x1, R127 ;  /* 0x00000001ff0b7819 */ /* 0x000fe2000001147f */
[----:B------:R-:W-:Y:S01]  /*1710*/  IMAD R18, R6, c[0x0][0x194], R3 ;  /* 0x0000650006127a24 */ /* 0x000fe200078e0203 */
[----:B------:R-:W-:Y:S01]  /*1720*/  SHF.R.S32.HI R7, RZ, 0x1f, R127 ;  /* 0x0000001fff077819 */ /* 0x000fe2000001147f */
[----:B------:R-:W-:Y:S01]  /*1730*/  IMAD.X R3, R17, 0x1, R12, P0 ;  /* 0x0000000111037824 */ /* 0x000fe200000e060c */
[----:B------:R-:W-:Y:S01]  /*1740*/  IADD3 R9, P0, R78, R14, RZ ;  /* 0x0000000e4e097210 */ /* 0x000fe20007f1e0ff */
[----:B------:R-:W-:Y:S01]  /*1750*/  IMAD.WIDE.U32 R4, R6, c[0x0][0x190], R4 ;  /* 0x0000640006047a25 */ /* 0x000fe200078e0004 */
[----:B------:R-:W-:-:S02]  /*1760*/  IADD3 R6, P1, R16, R21, RZ ;  /* 0x0000001510067210 */ /* 0x000fc40007f3e0ff */
[----:B------:R-:W-:Y:S01]  /*1770*/  SHF.L.U64.HI R123, R110, R120, c[0x0][0x19c] ;  /* 0x000067006e7b7619 */ /* 0x000fe20000010278 */
[----:B------:R-:W-:Y:S01]  /*1780*/  IMAD R12, R15, c[0x0][0x1bc], R0 ;  /* 0x00006f000f0c7a24 */ /* 0x000fe200078e0200 */
[----:B------:R-:W-:Y:S01]  /*1790*/  LEA.HI R0, R7, R11, RZ, 0x2 ;  /* 0x0000000b07007211 */ /* 0x000fe200078f10ff */
[----:B------:R-:W-:Y:S02]  /*17a0*/  IMAD.X R7, R17, 0x1, R24, P1 ;  /* 0x0000000111077824 */ /* 0x000fe400008e0618 */
[----:B------:R-:W-:Y:S01]  /*17b0*/  IMAD.WIDE.U32 R2, R15, c[0x0][0x1b8], R2 ;  /* 0x00006e000f027a25 */ /* 0x000fe200078e0002 */
[----:B------:R-:W-:-:S03]  /*17c0*/  LOP3.LUT R10, R0, 0xfffffffc, RZ, 0xc0, !PT ;  /* 0xfffffffc000a7812 */ /* 0x000fc600078ec0ff */
[----:B------:R-:W-:Y:S01]  /*17d0*/  IMAD R0, R79, c[0x0][0x198], RZ ;  /* 0x000066004f007a24 */ /* 0x000fe200078e02ff */
[----:B------:R-:W-:Y:S01]  /*17e0*/  IADD3 R133, R11, -R10, RZ ;  /* 0x8000000a0b857210 */ /* 0x000fe20007ffe0ff */
[----:B------:R-:W-:Y:S01]  /*17f0*/  IMAD.X R8, R79, 0x1, R20, P0 ;  /* 0x000000014f087824 */ /* 0x000fe200000e0614 */
[----:B------:R-:W-:Y:S01]  /*1800*/  SHF.R.S32.HI R10, RZ, 0x1f, R108 ;  /* 0x0000001fff0a7819 */ /* 0x000fe2000001146c */
[C---:B------:R-:W-:Y:S01]  /*1810*/  IMAD R0, R78.reuse, c[0x0][0x19c], R0 ;  /* 0x000067004e007a24 */ /* 0x040fe200078e0200 */
[----:B------:R-:W-:Y:S01]  /*1820*/  LOP3.LUT P3, RZ, R133, 0x2, RZ, 0xc0, !PT ;  /* 0x0000000285ff7812 */ /* 0x000fe2000786c0ff */
[----:B------:R-:W-:-:S03]  /*1830*/  IMAD.WIDE.U32 R6, R78, c[0x0][0x198], R6 ;  /* 0x000066004e067a25 */ /* 0x000fc600078e0006 */
[----:B------:R-:W-:Y:S01]  /*1840*/  SEL R42, R42, 0xfffffff0, !P3 ;  /* 0xfffffff02a2a7807 */ /* 0x000fe20005800000 */
[----:B------:R-:W-:Y:S01]  /*1850*/  IMAD.IADD R3, R3, 0x1, R12 ;  /* 0x0000000103037824 */ /* 0x000fe200078e020c */
[----:B------:R-:W-:Y:S01]  /*1860*/  LEA R14, P1, R6, c[0x0][0x168], 0x1 ;  /* 0x00005a00060e7a11 */ /* 0x000fe200078208ff */
[----:B------:R-:W-:Y:S02]  /*1870*/  IMAD R8, R8, c[0x0][0x1a0], RZ ;  /* 0x0000680008087a24 */ /* 0x000fe400078e02ff */
[----:B------:R-:W-:Y:S02]  /*1880*/  IMAD.IADD R0, R7, 0x1, R0 ;  /* 0x0000000107007824 */ /* 0x000fe400078e0200 */
[C---:B------:R-:W-:Y:S02]  /*1890*/  IMAD R8, R9.reuse, c[0x0][0x1a4], R8 ;  /* 0x0000690009087a24 */ /* 0x040fe400078e0208 */
[----:B------:R-:W-:Y:S01]  /*18a0*/  IMAD.WIDE.U32 R2, R9, c[0x0][0x1a0], R2 ;  /* 0x0000680009027a25 */ /* 0x000fe200078e0002 */
[----:B------:R-:W-:-:S03]  /*18b0*/  SHF.L.U64.HI R7, R6, 0x1, R0 ;  /* 0x0000000106077819 */ /* 0x000fc60000010200 */
[----:B------:R-:W-:Y:S01]  /*18c0*/  IMAD R9, R10, c[0x0][0x1a8], RZ ;  /* 0x00006a000a097a24 */ /* 0x000fe200078e02ff */
[----:B------:R-:W-:Y:S01]  /*18d0*/  IADD3 R0, R3, R8, RZ ;  /* 0x0000000803007210 */ /* 0x000fe20007ffe0ff */
[----:B------:R-:W-:Y:S01]  /*18e0*/  IMAD.IADD R5, R5, 0x1, R18 ;  /* 0x0000000105057824 */ /* 0x000fe200078e0212 */
[----:B------:R-:W-:Y:S01]  /*18f0*/  LEA R12, P0, R2, c[0x0][0x170], 0x1 ;  /* 0x00005c00020c7a11 */ /* 0x000fe200078008ff */
[----:B------:R-:W-:Y:S01]  /*1900*/  IMAD R6, R108, c[0x0][0x1ac], R9 ;  /* 0x00006b006c067a24 */ /* 0x000fe200078e0209 */
[----:B------:R-:W-:Y:S01]  /*1910*/  SHF.L.U64.HI R3, R2, 0x1, R0 ;  /* 0x0000000102037819 */ /* 0x000fe20000010200 */
[----:B------:R-:W-:Y:S01]  /*1920*/  IMAD.MOV.U32 R18, RZ, RZ, c[0x0][0x1a0] ;  /* 0x00006800ff127624 */ /* 0x000fe200078e00ff */
[----:B------:R-:W-:Y:S01]  /*1930*/  SHF.R.S32.HI R0, RZ, 0x1f, R96 ;  /* 0x0000001fff007819 */ /* 0x000fe20000011460 */
[----:B------:R-:W-:Y:S01]  /*1940*/  IMAD.WIDE.U32 R108, R108, c[0x0][0x1a8], R4 ;  /* 0x00006a006c6c7a25 */ /* 0x000fe200078e0004 */
[----:B------:R-:W-:Y:S02]  /*1950*/  IADD3.X R11, R3, c[0x0][0x174], RZ, P0, !PT ;  /* 0x00005d00030b7a10 */ /* 0x000fe400007fe4ff */
[----:B------:R-:W-:Y:S01]  /*1960*/  LEA.HI R2, R0, R96, RZ, 0x8 ;  /* 0x0000006000027211 */ /* 0x000fe200078f40ff */
[----:B------:R-:W-:Y:S01]  /*1970*/  IMAD.SHL.U32 R136, R18, 0x20, RZ ;  /* 0x0000002012887824 */ /* 0x000fe200078e00ff */
[----:B------:R-:W-:Y:S01]  /*1980*/  SHF.L.U32 R0, R22, 0x2, RZ ;  /* 0x0000000216007819 */ /* 0x000fe200000006ff */
[----:B------:R-:W-:Y:S01]  /*1990*/  IMAD.MOV.U32 R240, RZ, RZ, R14 ;  /* 0x000000fffff07224 */ /* 0x000fe200078e000e */
[----:B------:R-:W-:Y:S01]  /*19a0*/  SHF.R.S32.HI R2, RZ, 0x8, R2 ;  /* 0x00000008ff027819 */ /* 0x000fe20000011402 */
[----:B------:R-:W-:Y:S01]  /*19b0*/  IMAD.IADD R124, R109, 0x1, R6 ;  /* 0x000000016d7c7824 */ /* 0x000fe200078e0206 */
[----:B------:R-:W-:Y:S01]  /*19c0*/  IADD3.X R10, R7, c[0x0][0x16c], RZ, P1, !PT ;  /* 0x00005b00070a7a10 */ /* 0x000fe20000ffe4ff */
[----:B------:R-:W-:Y:S01]  /*19d0*/  IMAD R122, R78, R107, R0 ;  /* 0x0000006b4e7a7224 */ /* 0x000fe200078e0200 */
[----:B------:R-:W-:Y:S01]  /*19e0*/  IMNMX R95, RZ, R2, !PT ;  /* 0x00000002ff5f7217 */ /* 0x000fe20007800200 */
[----:B------:R-:W-:Y:S01]  /*19f0*/  IMAD.MOV.U32 R242, RZ, RZ, R12 ;  /* 0x000000fffff27224 */ /* 0x000fe200078e000c */
[----:B------:R-:W-:Y:S01]  /*1a00*/  SHF.L.U64.HI R135, R18, R120, c[0x0][0x1a4] ;  /* 0x0000690012877619 */ /* 0x000fe20000010278 */
[--C-:B------:R-:W-:Y:S01]  /*1a10*/  IMAD.IADD R126, R0, 0x1, R122.reuse ;  /* 0x00000001007e7824 */ /* 0x100fe200078e027a */
[----:B------:R-:W-:Y:S01]  /*1a20*/  ISETP.GT.AND P2, PT, R198, R95, PT ;  /* 0x0000005fc600720c */ /* 0x000fe20003f44270 */
[----:B------:R-:W-:Y:S01]  /*1a30*/  IMAD.MOV.U32 R241, RZ, RZ, R11 ;  /* 0x000000fffff17224 */ /* 0x000fe200078e000b */
[----:B------:R-:W-:-:S02]  /*1a40*/  SHF.R.S32.HI R128, RZ, 0x1f, R122 ;  /* 0x0000001fff807819 */ /* 0x000fc4000001147a */
[----:B------:R-:W-:Y:S02]  /*1a50*/  SHF.R.S32.HI R129, RZ, 0x1f, R126 ;  /* 0x0000001fff817819 */ /* 0x000fe4000001147e */
[----:B------:R-:W-:Y:S02]  /*1a60*/  MOV R239, R10 ;  /* 0x0000000a00ef7202 */ /* 0x000fe40000000f00 */
[----:B------:R-:W-:-:S05]  /*1a70*/  @!P4 MOV R25, RZ ;  /* 0x000000ff0019c202 */ /* 0x000fca0000000f00 */
[----:B------:R-:W-:Y:S05]  /*1a80*/  @!P2 BRA `(.L_x_1850) ;  /* 0x00006d400000a947 */ /* 0x000fea0003800000 */
[C---:B-1----:R-:W-:Y:S01]  /*1a90*/  IMAD R6, R26.reuse, c[0x0][0x280], RZ ;  /* 0x0000a0001a067a24 */ /* 0x042fe200078e02ff */
[----:B------:R-:W-:Y:S01]  /*1aa0*/  SHF.R.S32.HI R8, RZ, 0x1f, R13 ;  /* 0x0000001fff087819 */ /* 0x000fe2000001140d */
[----:B------:R-:W-:Y:S01]  /*1ab0*/  IMAD R0, R26, c[0x0][0x278], RZ ;  /* 0x00009e001a007a24 */ /* 0x000fe200078e02ff */
[----:B------:R-:W-:Y:S01]  /*1ac0*/  SHF.R.S32.HI R9, RZ, 0x1f, R96 ;  /* 0x0000001fff097819 */ /* 0x000fe20000011460 */
[----:B------:R-:W-:Y:S01]  /*1ad0*/  IMAD.WIDE.U32 R4, R23, c[0x0][0x280], R16 ;  /* 0x0000a00017047a25 */ /* 0x000fe200078e0010 */
[----:B------:R-:W-:Y:S01]  /*1ae0*/  UMOV UR12, 0x40 ;  /* 0x00000040000c7882 */ /* 0x000fe20000000000 */
[----:B------:R-:W-:Y:S01]  /*1af0*/  SHF.L.U32 R76, R107, 0x5, RZ ;  /* 0x000000056b4c7819 */ /* 0x000fe200000006ff */
        /* <DEDUP_REMOVED lines=10> */
[----:B------:R-:W-:Y:S01]  /*1ba0*/  MOV R59, R10 ;  /* 0x0000000a003b7202 */ /* 0x000fe20000000f00 */
[----:B------:R-:W-:Y:S01]  /*1bb0*/  IMAD.IADD R3, R3, 0x1, R7 ;  /* 0x0000000103037824 */ /* 0x000fe200078e0207 */
[----:B------:R-:W-:Y:S01]  /*1bc0*/  UMOV UR11, 0xc0 ;  /* 0x000000c0000b7882 */ /* 0x000fe20000000000 */
[----:B------:R-:W-:Y:S01]  /*1bd0*/  IMAD R7, R6, c[0x0][0x290], RZ ;  /* 0x0000a40006077a24 */ /* 0x000fe200078e02ff */
[----:B------:R-:W-:Y:S01]  /*1be0*/  UMOV UR10, 0x140 ;  /* 0x00000140000a7882 */ /* 0x000fe20000000000 */
[----:B------:R-:W-:Y:S01]  /*1bf0*/  IMAD.WIDE.U32 R8, R18, 0x40, RZ ;  /* 0x0000004012087825 */ /* 0x000fe200078e00ff */
[----:B------:R-:W-:Y:S01]  /*1c00*/  UMOV UR9, 0x180 ;  /* 0x0000018000097882 */ /* 0x000fe20000000000 */
[----:B------:R-:W-:Y:S01]  /*1c10*/  IADD3 R88, R78, 0x20, RZ ;  /* 0x000000204e587810 */ /* 0x000fe20007ffe0ff */
[----:B------:R-:W-:Y:S01]  /*1c20*/  UMOV UR8, 0x1c0 ;  /* 0x000001c000087882 */ /* 0x000fe20000000000 */
[----:B------:R-:W-:Y:S01]  /*1c30*/  IMAD R6, R6, c[0x0][0x288], RZ ;  /* 0x0000a20006067a24 */ /* 0x000fe200078e02ff */
[----:B------:R-:W-:Y:S01]  /*1c40*/  SHF.L.U32 R132, R8, 0x1, RZ ;  /* 0x0000000108847819 */ /* 0x000fe200000006ff */
[C---:B------:R-:W-:Y:S01]  /*1c50*/  IMAD R7, R0.reuse, c[0x0][0x294], R7 ;  /* 0x0000a50000077a24 */ /* 0x040fe200078e0207 */
[----:B------:R-:W-:Y:S01]  /*1c60*/  UIMAD UR16, UR11, UR5, URZ ;  /* 0x000000050b1072a4 */ /* 0x000fe2000f8e023f */
[----:B------:R-:W-:Y:S01]  /*1c70*/  IMAD.WIDE.U32 R4, R0, c[0x0][0x290], R4 ;  /* 0x0000a40000047a25 */ /* 0x000fe200078e0004 */
[----:B------:R-:W-:Y:S01]  /*1c80*/  UIMAD UR15, UR10, UR5, URZ ;  /* 0x000000050a0f72a4 */ /* 0x000fe2000f8e023f */
[----:B------:R-:W-:Y:S01]  /*1c90*/  IADD3 R94, R78, 0x40, RZ ;  /* 0x000000404e5e7810 */ /* 0x000fe20007ffe0ff */
[----:B------:R-:W-:Y:S01]  /*1ca0*/  UIMAD UR14, UR9, UR5, URZ ;  /* 0x00000005090e72a4 */ /* 0x000fe2000f8e023f */
[C---:B------:R-:W-:Y:S01]  /*1cb0*/  IMAD R6, R0.reuse, c[0x0][0x28c], R6 ;  /* 0x0000a30000067a24 */ /* 0x040fe200078e0206 */
[----:B------:R-:W-:Y:S01]  /*1cc0*/  UIMAD UR26, UR8, UR5, URZ ;  /* 0x00000005081a72a4 */ /* 0x000fe2000f8e023f */
        /* <DEDUP_REMOVED lines=8> */
[----:B------:R-:W-:Y:S01]  /*1d50*/  IMAD.WIDE.U32 R8, R18, 0x80, RZ ;  /* 0x0000008012087825 */ /* 0x000fe200078e00ff */
[----:B------:R-:W-:Y:S01]  /*1d60*/  UIMAD.WIDE.U32 UR30, UR10, UR4, URZ ;  /* 0x000000040a1e72a5 */ /* 0x000fe2000f8e003f */
[C---:B------:R-:W-:Y:S01]  /*1d70*/  IADD3 R92, R78.reuse, 0x80, RZ ;  /* 0x000000804e5c7810 */ /* 0x040fe20007ffe0ff */
[----:B------:R-:W-:Y:S01]  /*1d80*/  UIMAD.WIDE.U32 UR28, UR9, UR4, URZ ;  /* 0x00000004091c72a5 */ /* 0x000fe2000f8e003f */
[----:B------:R-:W-:Y:S01]  /*1d90*/  IMAD.IADD R5, R5, 0x1, R7 ;  /* 0x0000000105057824 */ /* 0x000fe200078e0207 */
[----:B------:R-:W-:Y:S01]  /*1da0*/  ULDC UR17, c[0x0][0x19c] ;  /* 0x0000670000117ab9 */ /* 0x000fe20000000800 */
[----:B------:R-:W-:Y:S01]  /*1db0*/  IMAD R6, R19, c[0x0][0x2a0], RZ ;  /* 0x0000a80013067a24 */ /* 0x000fe200078e02ff */
[----:B------:R-:W-:Y:S01]  /*1dc0*/  UIMAD UR11, UR11, UR5, URZ ;  /* 0x000000050b0b72a4 */ /* 0x000fe2000f8e023f */
[----:B------:R-:W-:Y:S01]  /*1dd0*/  IMAD R60, R15, c[0x0][0x29c], R0 ;  /* 0x0000a7000f3c7a24 */ /* 0x000fe200078e0200 */
[----:B------:R-:W-:Y:S01]  /*1de0*/  IADD3 R0, R9, UR18, RZ ;  /* 0x0000001209007c10 */ /* 0x000fe2000fffe0ff */
[C---:B------:R-:W-:Y:S01]  /*1df0*/  IMAD.WIDE.U32 R2, R15.reuse, c[0x0][0x298], R2 ;  /* 0x0000a6000f027a25 */ /* 0x040fe200078e0002 */
[----:B------:R-:W-:Y:S01]  /*1e00*/  UIMAD UR10, UR10, UR5, URZ ;  /* 0x000000050a0a72a4 */ /* 0x000fe2000f8e023f */
[----:B------:R-:W-:Y:S01]  /*1e10*/  IADD3 R91, R78, 0xa0, RZ ;  /* 0x000000a04e5b7810 */ /* 0x000fe20007ffe0ff */
[----:B------:R-:W-:Y:S01]  /*1e20*/  UIMAD UR9, UR9, UR5, URZ ;  /* 0x00000005090972a4 */ /* 0x000fe2000f8e023f */
[C---:B------:R-:W-:Y:S01]  /*1e30*/  IMAD R6, R15.reuse, c[0x0][0x2a4], R6 ;  /* 0x0000a9000f067a24 */ /* 0x040fe200078e0206 */
[----:B------:R-:W-:Y:S01]  /*1e40*/  SHF.L.U64.HI R105, R8, 0x1, R0 ;  /* 0x0000000108697819 */ /* 0x000fe20000010200 */
[----:B------:R-:W-:Y:S01]  /*1e50*/  IMAD.WIDE.U32 R4, R15, c[0x0][0x2a0], R4 ;  /* 0x0000a8000f047a25 */ /* 0x000fe200078e0004 */
[----:B------:R-:W-:Y:S01]  /*1e60*/  LEA R61, P0, R2, c[0x0][0x268], 0x1 ;  /* 0x00009a00023d7a11 */ /* 0x000fe200078008ff */
[----:B------:R-:W-:Y:S01]  /*1e70*/  UIMAD UR13, UR13, UR17, URZ ;  /* 0x000000110d0d72a4 */ /* 0x000fe2000f8e023f */
[----:B------:R-:W-:Y:S01]  /*1e80*/  IADD3 R90, R78, 0xc0, RZ ;  /* 0x000000c04e5a7810 */ /* 0x000fe20007ffe0ff */
[----:B------:R-:W-:Y:S01]  /*1e90*/  IMAD.IADD R60, R3, 0x1, R60 ;  /* 0x00000001033c7824 */ /* 0x000fe200078e023c */
[----:B------:R-:W-:Y:S01]  /*1ea0*/  LEA R69, P1, R4, c[0x0][0x270], 0x1 ;  /* 0x00009c0004457a11 */ /* 0x000fe200078208ff */
[----:B------:R-:W-:Y:S01]  /*1eb0*/  IMAD.IADD R0, R5, 0x1, R6 ;  /* 0x0000000105007824 */ /* 0x000fe200078e0206 */
[----:B------:R-:W-:Y:S01]  /*1ec0*/  UIMAD UR12, UR12, UR17, URZ ;  /* 0x000000110c0c72a4 */ /* 0x000fe2000f8e023f */
[----:B------:R-:W-:Y:S01]  /*1ed0*/  IMAD.IADD R25, R25, 0x1, R13 ;  /* 0x0000000119197824 */ /* 0x000fe200078e020d */
[----:B------:R-:W-:Y:S01]  /*1ee0*/  LEA.HI.X R60, R2, c[0x0][0x26c], R60, 0x1, P0 ;  /* 0x00009b00023c7a11 */ /* 0x000fe200000f0c3c */
[----:B------:R-:W-:Y:S01]  /*1ef0*/  IMAD.MOV.U32 R118, RZ, RZ, 0x6 ;  /* 0x00000006ff767424 */ /* 0x000fe200078e00ff */
[----:B------:R-:W-:Y:S01]  /*1f00*/  LEA.HI.X R68, R4, c[0x0][0x274], R0, 0x1, P1 ;  /* 0x00009d0004447a11 */ /* 0x000fe200008f0c00 */
[----:B------:R-:W-:Y:S01]  /*1f10*/  IMAD.MOV.U32 R119, RZ, RZ, 0x7 ;  /* 0x00000007ff777424 */ /* 0x000fe200078e00ff */
[----:B------:R-:W-:Y:S01]  /*1f20*/  MOV R2, c[0x0][0x290] ;  /* 0x0000a40000027a02 */ /* 0x000fe20000000f00 */
[----:B------:R-:W-:Y:S01]  /*1f30*/  IMAD R0, R107, R25, RZ ;  /* 0x000000196b007224 */ /* 0x000fe200078e02ff */
[----:B------:R-:W-:Y:S01]  /*1f40*/  UIMAD UR5, UR8, UR5, URZ ;  /* 0x00000005080572a4 */ /* 0x000fe2000f8e023f */
[----:B------:R-:W-:Y:S01]  /*1f50*/  IMAD.SHL.U32 R130, R8, 0x2, RZ ;  /* 0x0000000208827824 */ /* 0x000fe200078e00ff */
[C---:B------:R-:W-:Y:S01]  /*1f60*/  SHF.L.U64.HI R4, R2.reuse, R118, c[0x0][0x294] ;  /* 0x0000a50002047619 */ /* 0x040fe20000010276 */
[C---:B------:R-:W-:Y:S01]  /*1f70*/  IMAD.SHL.U32 R7, R2.reuse, 0x40, RZ ;  /* 0x0000004002077824 */ /* 0x040fe200078e00ff */
[CC--:B------:R-:W-:Y:S01]  /*1f80*/  SHF.L.U64.HI R5, R2.reuse, R119.reuse, c[0x0][0x294] ;  /* 0x0000a50002057619 */ /* 0x0c0fe20000010277 */
[C---:B------:R-:W-:Y:S01]  /*1f90*/  IMAD.SHL.U32 R9, R2.reuse, 0x20, RZ ;  /* 0x0000002002097824 */ /* 0x040fe200078e00ff */
[C---:B------:R-:W-:Y:S01]  /*1fa0*/  SHF.L.U64.HI R6, R2.reuse, R120, c[0x0][0x294] ;  /* 0x0000a50002067619 */ /* 0x040fe20000010278 */
[C---:B------:R-:W-:Y:S01]  /*1fb0*/  IMAD.WIDE.U32 R148, R2.reuse, 0xc0, RZ ;  /* 0x000000c002947825 */ /* 0x040fe200078e00ff */
[C---:B------:R-:W-:Y:S01]  /*1fc0*/  SHF.L.U32 R8, R2.reuse, 0x7, RZ ;  /* 0x0000000702087819 */ /* 0x040fe200000006ff */
[----:B------:R-:W-:Y:S01]  /*1fd0*/  UIMAD.WIDE.U32 UR34, UR8, UR4, URZ ;  /* 0x00000004082272a5 */ /* 0x000fe2000f8e003f */
[----:B------:R-:W-:Y:S01]  /*1fe0*/  SHF.R.S32.HI R3, RZ, 0x1f, R0 ;  /* 0x0000001fff037819 */ /* 0x000fe20000011400 */
[----:B------:R-:W-:Y:S01]  /*1ff0*/  IMAD.WIDE.U32 R146, R2, 0x140, RZ ;  /* 0x0000014002927825 */ /* 0x000fe200078e00ff */
[----:B------:R-:W-:Y:S01]  /*2000*/  SHF.L.U64.HI R104, R7, 0x1, R4 ;  /* 0x0000000107687819 */ /* 0x000fe20000010204 */
[----:B------:R-:W-:Y:S01]  /*2010*/  ULDC UR25, c[0x0][0x28c] ;  /* 0x0000a30000197ab9 */ /* 0x000fe20000000800 */
[----:B------:R-:W-:Y:S01]  /*2020*/  IADD3 R89, R78, 0xe0, RZ ;  /* 0x000000e04e597810 */ /* 0x000fe20007ffe0ff */
[----:B------:R-:W-:Y:S01]  /*2030*/  IMAD.WIDE.U32 R144, R2, 0x180, RZ ;  /* 0x0000018002907825 */ /* 0x000fe200078e00ff */
[----:B------:R-:W-:Y:S01]  /*2040*/  SHF.R.S32.HI R85, RZ, 0x1f, R76 ;  /* 0x0000001fff557819 */ /* 0x000fe2000001144c */
        /* <DEDUP_REMOVED lines=21> */
[----:B------:R-:W-:Y:S01]  /*21a0*/  SHF.L.U32 R2, R2, 0x1, RZ ;  /* 0x0000000102027819 */ /* 0x000fe200000006ff */
[----:B------:R-:W-:Y:S01]  /*21b0*/  IMAD.SHL.U32 R75, R107, 0x40, RZ ;  /* 0x000000406b4b7824 */ /* 0x000fe200078e00ff */
[----:B------:R-:W-:Y:S01]  /*21c0*/  SHF.L.U32 R115, R117, 0x6, RZ ;  /* 0x0000000675737819 */ /* 0x000fe200000006ff */
[C---:B------:R-:W-:Y:S01]  /*21d0*/  IMAD R74, R107.reuse, 0x60, RZ ;  /* 0x000000606b4a7824 */ /* 0x040fe200078e02ff */
[C---:B------:R-:W-:Y:S01]  /*21e0*/  IADD3 R66, P3, R0.reuse, c[0x0][0x2b0], RZ ;  /* 0x0000ac0000427a10 */ /* 0x040fe20007f7e0ff */
[C---:B------:R-:W-:Y:S01]  /*21f0*/  IMAD.SHL.U32 R73, R107.reuse, 0x80, RZ ;  /* 0x000000806b497824 */ /* 0x040fe200078e00ff */
[----:B------:R-:W-:Y:S01]  /*2200*/  IADD3 R67, P2, R0, c[0x0][0x2a8], RZ ;  /* 0x0000aa0000437a10 */ /* 0x000fe20007f5e0ff */
[C---:B------:R-:W-:Y:S01]  /*2210*/  IMAD R72, R107.reuse, 0xa0, RZ ;  /* 0x000000a06b487824 */ /* 0x040fe200078e02ff */
[C---:B------:R-:W-:Y:S01]  /*2220*/  IADD3 R21, P1, R2.reuse, c[0x0][0x2b0], RZ ;  /* 0x0000ac0002157a10 */ /* 0x040fe20007f3e0ff */
[C---:B------:R-:W-:Y:S01]  /*2230*/  IMAD R71, R107.reuse, 0xc0, RZ ;  /* 0x000000c06b477824 */ /* 0x040fe200078e02ff */
[----:B------:R-:W-:Y:S01]  /*2240*/  IADD3 R41, P0, R2, c[0x0][0x2a8], RZ ;  /* 0x0000aa0002297a10 */ /* 0x000fe20007f1e0ff */
[----:B------:R-:W-:Y:S01]  /*2250*/  IMAD R70, R107, 0xe0, RZ ;  /* 0x000000e06b467824 */ /* 0x000fe200078e02ff */
[----:B------:R-:W-:Y:S01]  /*2260*/  SHF.R.S32.HI R84, RZ, 0x1f, R75 ;  /* 0x0000001fff547819 */ /* 0x000fe2000001144b */
[----:B------:R-:W-:Y:S01]  /*2270*/  IMAD.MOV.U32 R134, RZ, RZ, c[0x0][0x290] ;  /* 0x0000a400ff867624 */ /* 0x000fe200078e00ff */
[----:B------:R-:W-:Y:S01]  /*2280*/  SHF.R.S32.HI R83, RZ, 0x1f, R74 ;  /* 0x0000001fff537819 */ /* 0x000fe2000001144a */
[----:B------:R-:W-:Y:S01]  /*2290*/  IMAD.SHL.U32 R116, R117, 0x80, RZ ;  /* 0x0000008075747824 */ /* 0x000fe200078e00ff */
[----:B------:R-:W-:Y:S01]  /*22a0*/  SHF.R.S32.HI R82, RZ, 0x1f, R73 ;  /* 0x0000001fff527819 */ /* 0x000fe20000011449 */
[----:B------:R-:W-:Y:S01]  /*22b0*/  IMAD.MOV.U32 R63, RZ, RZ, R12 ;  /* 0x000000ffff3f7224 */ /* 0x000fe200078e000c */
[----:B------:R-:W-:Y:S01]  /*22c0*/  SHF.R.S32.HI R81, RZ, 0x1f, R72 ;  /* 0x0000001fff517819 */ /* 0x000fe20000011448 */
[----:B------:R-:W-:Y:S01]  /*22d0*/  IMAD.MOV.U32 R62, RZ, RZ, R11 ;  /* 0x000000ffff3e7224 */ /* 0x000fe200078e000b */
[----:B------:R-:W-:Y:S01]  /*22e0*/  SHF.R.S32.HI R80, RZ, 0x1f, R71 ;  /* 0x0000001fff507819 */ /* 0x000fe20000011447 */
[----:B------:R-:W-:Y:S01]  /*22f0*/  IMAD.MOV.U32 R58, RZ, RZ, R14 ;  /* 0x000000ffff3a7224 */ /* 0x000fe200078e000e */
[----:B------:R-:W-:Y:S01]  /*2300*/  SHF.R.S32.HI R77, RZ, 0x1f, R70 ;  /* 0x0000001fff4d7819 */ /* 0x000fe20000011446 */
[----:B------:R-:W-:Y:S01]  /*2310*/  IMAD.MOV.U32 R23, RZ, RZ, R198 ;  /* 0x000000ffff177224 */ /* 0x000fe200078e00c6 */
[----:B------:R-:W-:Y:S01]  /*2320*/  IADD3 R87, R113, UR13, RZ ;  /* 0x0000000d71577c10 */ /* 0x000fe2000fffe0ff */
[----:B------:R-:W-:Y:S01]  /*2330*/  IMAD.SHL.U32 R117, R117, 0x20, RZ ;  /* 0x0000002075757824 */ /* 0x000fe200078e00ff */
[----:B------:R-:W-:Y:S01]  /*2340*/  IADD3 R86, R111, UR12, RZ ;  /* 0x0000000c6f567c10 */ /* 0x000fe2000fffe0ff */
        /* <DEDUP_REMOVED lines=12> */
[----:B------:R-:W-:Y:S01]  /*2410*/  ULDC UR4, c[0x0][0x230] ;  /* 0x00008c0000047ab9 */ /* 0x000fe20000000800 */
        /* <DEDUP_REMOVED lines=9> */
[----:B------:R-:W-:-:S02]  /*24b0*/  UIMAD UR18, UR18, 0x1c0, URZ ;  /* 0x000001c0121278a4 */ /* 0x000fc4000f8e023f */
[----:B------:R-:W-:Y:S02]  /*24c0*/  UIADD3 UR16, UR33, UR16, URZ ;  /* 0x0000001021107290 */ /* 0x000fe4000fffe03f */
[----:B------:R-:W-:Y:S02]  /*24d0*/  UIADD3 UR15, UR31, UR15, URZ ;  /* 0x0000000f1f0f7290 */ /* 0x000fe4000fffe03f */
[----:B------:R-:W-:Y:S02]  /*24e0*/  UIADD3 UR14, UR29, UR14, URZ ;  /* 0x0000000e1d0e7290 */ /* 0x000fe4000fffe03f */
[----:B------:R-:W-:Y:S02]  /*24f0*/  UIADD3 UR26, UR35, UR26, URZ ;  /* 0x0000001a231a7290 */ /* 0x000fe4000fffe03f */
[----:B------:R-:W-:Y:S02]  /*2500*/  ULDC.U8 UR8, c[0x0][0x313] ;  /* 0x0000c4c000087ab9 */ /* 0x000fe40000000000 */
.L_x_1904:
[----:B------:R-:W-:Y:S01]  /*2510*/  LOP3.LUT R184, R184, 0xfffffffd, RZ, 0xc0, !PT ;  /* 0xfffffffdb8b87812 */ /* 0x000fe200078ec0ff */
[----:B------:R-:W-:Y:S02]  /*2520*/  IMAD.SHL.U32 R24, R23, 0x100, RZ ;  /* 0x0000010017187824 */ /* 0x000fe400078e00ff */
[----:B------:R-:W-:Y:S02]  /*2530*/  IMAD.MOV.U32 R2, RZ, RZ, R69 ;  /* 0x000000ffff027224 */ /* 0x000fe400078e0045 */
[----:B------:R-:W-:Y:S01]  /*2540*/  IMAD.MOV.U32 R3, RZ, RZ, R68 ;  /* 0x000000ffff037224 */ /* 0x000fe200078e0044 */
[----:B------:R-:W-:Y:S05]  /*2550*/  IADD3 R22, R24, -0x100, RZ ;  /* 0xffffff0018167810 */ /* 0x000fea0007ffe0ff */
[--C-:B------:R-:W-:Y:S02]  /*2560*/  IMAD.IADD R14, R97, 0x1, -R22.reuse ;  /* 0x00000001610e7824 */ /* 0x100fe400078e0a16 */
[----:B------:R-:W-:Y:S03]  /*2570*/  IMAD.IADD R0, R96, 0x1, -R22 ;  /* 0x0000000160007824 */ /* 0x000fe600078e0a16 */
[-C--:B------:R-:W-:Y:S02]  /*2580*/  ISETP.GE.AND P0, PT, R88, R14.reuse, PT ;  /* 0x0000000e5800720c */ /* 0x080fe40003f06270 */
[----:B------:R-:W-:Y:S02]  /*2590*/  ISETP.GE.AND P2, PT, R92, R14, PT ;  /* 0x0000000e5c00720c */ /* 0x000fe40003f46270 */
[----:B------:R-:W-:Y:S02]  /*25a0*/  ISETP.GE.AND P3, PT, R88, R0, !P0 ;  /* 0x000000005800720c */ /* 0x000fe40004766270 */
[----:B------:R-:W-:Y:S02]  /*25b0*/  ISETP.GE.AND P0, PT, R94, R14, PT ;  /* 0x0000000e5e00720c */ /* 0x000fe40003f06270 */
[-C--:B------:R-:W-:Y:S02]  /*25c0*/  ISETP.GE.AND P2, PT, R92, R0.reuse, !P2 ;  /* 0x000000005c00720c */ /* 0x080fe40005746270 */
[----:B------:R-:W-:Y:S02]  /*25d0*/  ISETP.GE.AND P5, PT, R94, R0, !P0 ;  /* 0x000000005e00720c */ /* 0x000fe400047a6270 */
[C---:B------:R-:W-:Y:S04]  /*25e0*/  ISETP.GE.AND P0, PT, R93.reuse, R14, PT ;  /* 0x0000000e5d00720c */ /* 0x040fe80003f06270 */
[----:B------:R-:W-:Y:S02]  /*25f0*/  ISETP.GE.AND P4, PT, R93, R0, !P0 ;  /* 0x000000005d00720c */ /* 0x000fe40004786270 */
[C---:B------:R-:W-:Y:S02]  /*2600*/  @P3 IADD3 R12, P0, R69.reuse, R138, RZ ;  /* 0x0000008a450c3210 */ /* 0x040fe40007f1e0ff */
[-C--:B------:R-:W-:Y:S02]  /*2610*/  @P3 LEA R10, P1, R136, R63.reuse, 0x1 ;  /* 0x0000003f880a3211 */ /* 0x080fe400078208ff */
[----:B------:R-:W-:Y:S01]  /*2620*/  P2R R25, PR, RZ, 0x10 ;  /* 0x00000010ff197803 */ /* 0x000fe20000000000 */
[----:B------:R-:W-:Y:S01]  /*2630*/  @P3 IMAD.X R13, R68, 0x1, R102, P0 ;  /* 0x00000001440d3824 */ /* 0x000fe200000e0666 */
[C---:B------:R-:W-:Y:S02]  /*2640*/  @P5 IADD3 R8, P0, R69.reuse, R140, RZ ;  /* 0x0000008c45085210 */ /* 0x040fe40007f1e0ff */
[----:B------:R-:W-:Y:S02]  /*2650*/  @P3 LEA.HI.X R11, R136, R62, R135, 0x1, P1 ;  /* 0x0000003e880b3211 */ /* 0x000fe400008f0c87 */
[----:B------:R-:W-:Y:S01]  /*2660*/  @P5 IADD3 R6, P1, R132, R63, RZ ;  /* 0x0000003f84065210 */ /* 0x000fe20007f3e0ff */
[----:B------:R-:W-:Y:S01]  /*2670*/  @P5 IMAD.X R9, R68, 0x1, R104, P0 ;  /* 0x0000000144095824 */ /* 0x000fe200000e0668 */
[----:B------:R-:W-:Y:S02]  /*2680*/  @P4 IADD3 R4, P0, R69, R148, RZ ;  /* 0x0000009445044210 */ /* 0x000fe40007f1e0ff */
[----:B------:R-:W-:Y:S01]  /*2690*/  @P5 LOP3.LUT R184, R184, 0x2, RZ, 0xfc, !PT ;  /* 0x00000002b8b85812 */ /* 0x000fe200078efcff */
[--C-:B------:R-:W-:Y:S01]  /*26a0*/  @P5 IMAD.X R7, R106, 0x1, R62.reuse, P1 ;  /* 0x000000016a075824 */ /* 0x100fe200008e063e */
[----:B------:R-:W-:Y:S01]  /*26b0*/  ISETP.GE.AND P1, PT, R91, R14, PT ;  /* 0x0000000e5b00720c */ /* 0x000fe20003f26270 */
[----:B------:R-:W-:Y:S01]  /*26c0*/  @P4 IMAD.X R5, R68, 0x1, R101, P0 ;  /* 0x0000000144054824 */ /* 0x000fe200000e0665 */
[----:B------:R-:W-:Y:S02]  /*26d0*/  @P4 IADD3 R26, P0, R63, UR32, RZ ;  /* 0x000000203f1a4c10 */ /* 0x000fe4000ff1e0ff */
[----:B------:R-:W-:Y:S02]  /*26e0*/  ISETP.GE.AND P5, PT, R91, R0, !P1 ;  /* 0x000000005b00720c */ /* 0x000fe40004fa6270 */
[----:B------:R-:W-:Y:S02]  /*26f0*/  @P4 IADD3.X R27, R62, UR16, RZ, P0, !PT ;  /* 0x000000103e1b4c10 */ /* 0x000fe400087fe4ff */
[----:B------:R-:W-:Y:S02]  /*2700*/  @P2 IADD3 R18, P0, R69, R139, RZ ;  /* 0x0000008b45122210 */ /* 0x000fe40007f1e0ff */
[C---:B------:R-:W-:Y:S02]  /*2710*/  LOP3.LUT P4, RZ, R184.reuse, 0x2, RZ, 0xc0, !PT ;  /* 0x00000002b8ff7812 */ /* 0x040fe4000788c0ff */
[----:B------:R-:W-:Y:S01]  /*2720*/  LOP3.LUT R184, R184, 0xfffffffe, RZ, 0xc0, !PT ;  /* 0xfffffffeb8b87812 */ /* 0x000fe200078ec0ff */
[----:B------:R-:W-:Y:S01]  /*2730*/  @P2 IMAD.X R19, R68, 0x1, R103, P0 ;  /* 0x0000000144132824 */ /* 0x000fe200000e0667 */
[----:B------:R-:W-:Y:S05]  /*2740*/  @P2 IADD3 R46, P0, R130, R63, RZ ;  /* 0x0000003f822e2210 */ /* 0x000fea0007f1e0ff */
[----:B------:R-:W-:Y:S01]  /*2750*/  @P2 IMAD.X R47, R105, 0x1, R62, P0 ;  /* 0x00000001692f2824 */ /* 0x000fe200000e063e */
[----:B------:R-:W-:Y:S05]  /*2760*/  @P5 IADD3 R44, P0, R69, R146, RZ ;  /* 0x00000092452c5210 */ /* 0x000fea0007f1e0ff */
[----:B------:R-:W-:Y:S01]  /*2770*/  @P5 IMAD.X R45, R68, 0x1, R100, P0 ;  /* 0x00000001442d5824 */ /* 0x000fe200000e0664 */
[----:B------:R-:W-:Y:S04]  /*2780*/  @P5 IADD3 R50, P0, R63, UR30, RZ ;  /* 0x0000001e3f325c10 */ /* 0x000fe8000ff1e0ff */
[----:B------:R-:W-:Y:S02]  /*2790*/  @P5 IADD3.X R51, R62, UR15, RZ, P0, !PT ;  /* 0x0000000f3e335c10 */ /* 0x000fe400087fe4ff */
[C---:B------:R-:W-:Y:S04]  /*27a0*/  ISETP.GE.AND P0, PT, R90.reuse, R14, PT ;  /* 0x0000000e5a00720c */ /* 0x040fe80003f06270 */
[----:B------:R-:W-:Y:S11]  /*27b0*/  ISETP.GE.AND P6, PT, R90, R0, !P0 ;  /* 0x000000005a00720c */ /* 0x000ff600047c6270 */
[----:B------:R-:W-:Y:S02]  /*27c0*/  @!UPT UIADD3 URZ, URZ, URZ, URZ ;  /* 0x0000003f3f3ff290 */ /* 0x000fe4000fffe03f */
[----:B------:R-:W-:Y:S05]  /*27d0*/  @P6 IADD3 R48, P0, R69, R144, RZ ;  /* 0x0000009045306210 */ /* 0x000fea0007f1e0ff */
[----:B------:R-:W-:Y:S01]  /*27e0*/  @P6 IMAD.X R49, R68, 0x1, R98, P0 ;  /* 0x0000000144316824 */ /* 0x000fe200000e0662 */
[----:B------:R-:W-:Y:S04]  /*27f0*/  @P6 IADD3 R54, P0, R63, UR28, RZ ;  /* 0x0000001c3f366c10 */ /* 0x000fe8000ff1e0ff */
[----:B------:R-:W-:Y:S02]  /*2800*/  @P6 IADD3.X R55, R62, UR14, RZ, P0, !PT ;  /* 0x0000000e3e376c10 */ /* 0x000fe400087fe4ff */
[C---:B------:R-:W-:Y:S04]  /*2810*/  ISETP.GE.AND P0, PT, R89.reuse, R14, PT ;  /* 0x0000000e5900720c */ /* 0x040fe80003f06270 */
[----:B------:R-:W-:Y:S11]  /*2820*/  ISETP.GE.AND P1, PT, R89, R0, !P0 ;  /* 0x000000005900720c */ /* 0x000ff60004726270 */
[----:B------:R-:W-:Y:S02]  /*2830*/  @!UPT UIADD3 URZ, URZ, URZ, URZ ;  /* 0x0000003f3f3ff290 */ /* 0x000fe4000fffe03f */
[----:B------:R-:W-:Y:S02]  /*2840*/  @P1 IADD3 R52, P0, R69, R142, RZ ;  /* 0x0000008e45341210 */ /* 0x000fe40007f1e0ff */
[----:B------:R-:W-:Y:S03]  /*2850*/  @P1 LOP3.LUT R184, R184, 0x1, RZ, 0xfc, !PT ;  /* 0x00000001b8b81812 */ /* 0x000fe600078efcff */
[----:B------:R-:W-:Y:S01]  /*2860*/  @P1 IMAD.X R53, R68, 0x1, R99, P0 ;  /* 0x0000000144351824 */ /* 0x000fe200000e0663 */
[----:B------:R-:W-:Y:S04]  /*2870*/  @P1 IADD3 R56, P0, R63, UR34, RZ ;  /* 0x000000223f381c10 */ /* 0x000fe8000ff1e0ff */
[----:B------:R-:W-:Y:S02]  /*2880*/  @P1 IADD3.X R57, R62, UR26, RZ, P0, !PT ;  /* 0x0000001a3e391c10 */ /* 0x000fe400087fe4ff */
[C---:B------:R-:W-:Y:S04]  /*2890*/  LEA R69, P0, R134.reuse, R2, 0x1 ;  /* 0x0000000286457211 */ /* 0x040fe800078008ff */
[----:B------:R-:W-:Y:S02]  /*28a0*/  LEA.HI.X.SX32 R68, R134, R3, 0x1, P0 ;  /* 0x0000000386447211 */ /* 0x000fe400000f0eff */
[C---:B------:R-:W-:Y:S04]  /*28b0*/  ISETP.GE.AND P0, PT, R78.reuse, R14, PT ;  /* 0x0000000e4e00720c */ /* 0x040fe80003f06270 */
[----:B------:R-:W-:Y:S02]  /*28c0*/  ISETP.GE.AND P1, PT, R78, R0, !P0 ;  /* 0x000000004e00720c */ /* 0x000fe40004726270 */
[----:B------:R-:W-:Y:S11]  /*28d0*/  LOP3.LUT P0, RZ, R184, 0x1, RZ, 0xc0, !PT ;  /* 0x00000001b8ff7812 */ /* 0x000ff6000780c0ff */
[----:B------:R1:W2:Y:S02]  /*28e0*/  @P1 LDG.E.128 R28, [R2.64] ;  /* 0x00000006021c1981 */ /* 0x0002a4000c1e1d00 */
[----:B-1----:R-:W-:Y:S02]  /*28f0*/  @P1 IMAD.MOV.U32 R2, RZ, RZ, R63 ;  /* 0x000000ffff021224 */ /* 0x002fe400078e003f */
[----:B------:R-:W-:Y:S05]  /*2900*/  @P1 IMAD.MOV.U32 R3, RZ, RZ, R62 ;  /* 0x000000ffff031224 */ /* 0x000fea00078e003e */
[----:B--2---:R-:W-:Y:S04]  /*2910*/  @P1 STG.E.128 [R2.64], R28 ;  /* 0x0000001c02001986 */ /* 0x004fe8000c101d06 */
[----:B------:R-:W2:Y:S04]  /*2920*/  @P3 LDG.E.128 R12, [R12.64] ;  /* 0x000000060c0c3981 */ /* 0x000ea8000c1e1d00 */
[----:B--2---:R1:W-:Y:S04]  /*2930*/  @P3 STG.E.128 [R10.64], R12 ;  /* 0x0000000c0a003986 */ /* 0x0043e8000c101d06 */
[----:B-1----:R-:W2:Y:S04]  /*2940*/  @P4 LDG.E.128 R8, [R8.64] ;  /* 0x0000000608084981 */ /* 0x002ea8000c1e1d00 */
[----:B--2---:R1:W-:Y:S01]  /*2950*/  @P4 STG.E.128 [R6.64], R8 ;  /* 0x0000000806004986 */ /* 0x0043e2000c101d06 */
[----:B------:R-:W-:Y:S11]  /*2960*/  ISETP.NE.AND P4, PT, R25, RZ, PT ;  /* 0x000000ff1900720c */ /* 0x000ff60003f85270 */
[----:B------:R-:W-:Y:S02]  /*2970*/  @!UPT UIADD3 URZ, URZ, URZ, URZ ;  /* 0x0000003f3f3ff290 */ /* 0x000fe4000fffe03f */
[----:B------:R-:W2:Y:S04]  /*2980*/  @P4 LDG.E.128 R36, [R4.64] ;  /* 0x0000000604244981 */ /* 0x000ea8000c1e1d00 */
[----:B--2---:R-:W-:Y:S04]  /*2990*/  @P4 STG.E.128 [R26.64], R36 ;  /* 0x000000241a004986 */ /* 0x004fe8000c101d06 */
[----:B------:R-:W2:Y:S04]  /*29a0*/  @P2 LDG.E.128 R32, [R18.64] ;  /* 0x0000000612202981 */ /* 0x000ea8000c1e1d00 */
[----:B--2---:R-:W-:Y:S04]  /*29b0*/  @P2 STG.E.128 [R46.64], R32 ;  /* 0x000000202e002986 */ /* 0x004fe8000c101d06 */
[----:B------:R-:W2:Y:S04]  /*29c0*/  @P5 LDG.E.128 R28, [R44.64] ;  /* 0x000000062c1c5981 */ /* 0x000ea8000c1e1d00 */
[----:B--2---:R-:W-:Y:S04]  /*29d0*/  @P5 STG.E.128 [R50.64], R28 ;  /* 0x0000001c32005986 */ /* 0x004fe8000c101d06 */
[----:B-1----:R-:W2:Y:S04]  /*29e0*/  @P6 LDG.E.128 R4, [R48.64] ;  /* 0x0000000630046981 */ /* 0x002ea8000c1e1d00 */
[----:B--2---:R1:W-:Y:S04]  /*29f0*/  @P6 STG.E.128 [R54.64], R4 ;  /* 0x0000000436006986 */ /* 0x0043e8000c101d06 */
[----:B-1----:R-:W2:Y:S04]  /*2a00*/  @P0 LDG.E.128 R4, [R52.64] ;  /* 0x0000000634040981 */ /* 0x002ea8000c1e1d00 */
        /* <DEDUP_REMOVED lines=62> */
.L_x_1854:
[----:B------:R-:W-:Y:S05]  /*2df0*/  BSYNC B0 ;  /* 0x0000000000007941 */ /* 0x000fea0003800000 */
.L_x_1853:
[----:B------:R-:W-:Y:S01]  /*2e00*/  BSSY B0, `(.L_x_1855) ;  /* 0x0000039000007945 */ /* 0x000fe20003800000 */
[----:B------:R-:W-:-:S05]  /*2e10*/  @!P3 BRA `(.L_x_1856) ;  /* 0x000003700000b947 */ /* 0x000fca0003800000 */
        /* <DEDUP_REMOVED lines=55> */
.L_x_1856:
[----:B------:R-:W-:Y:S05]  /*3190*/  BSYNC B0 ;  /* 0x0000000000007941 */ /* 0x000fea0003800000 */
.L_x_1855:
[----:B------:R-:W-:Y:S01]  /*31a0*/  LOP3.LUT P0, RZ, R184, 0x2, RZ, 0xc0, !PT ;  /* 0x00000002b8ff7812 */ /* 0x000fe2000780c0ff */
[----:B------:R-:W-:Y:S01]  /*31b0*/  @!UPT UIADD3 URZ, URZ, URZ, URZ ;  /* 0x0000003f3f3ff290 */ /* 0x000fe2000fffe03f */
[----:B------:R-:W-:Y:S11]  /*31c0*/  BSSY B0, `(.L_x_1857) ;  /* 0x0000039000007945 */ /* 0x000ff60003800000 */
        /* <DEDUP_REMOVED lines=56> */
.L_x_1858:
[----:B------:R-:W-:Y:S05]  /*3550*/  BSYNC B0 ;  /* 0x0000000000007941 */ /* 0x000fea0003800000 */
.L_x_1857:
[----:B------:R-:W-:Y:S01]  /*3560*/  BSSY B0, `(.L_x_1859) ;  /* 0x0000041000007945 */ /* 0x000fe20003800000 */
[----:B------:R-:W-:-:S05]  /*3570*/  @!P4 BRA `(.L_x_1860) ;  /* 0x000003f00000c947 */ /* 0x000fca0003800000 */
        /* <DEDUP_REMOVED lines=12> */
[----:B------:R-:W-:Y:S04]  /*3640*/  @!P0 IADD3 R4, P1, R2, R41, RZ ;  /* 0x0000002902048210 */ /* 0x000fe80007f3e0ff */
[----:B------:R-:W-:Y:S01]  /*3650*/  @!P0 IADD3.X R5, R0, R40, RZ, P1, !PT ;  /* 0x0000002800058210 */ /* 0x000fe20000ffe4ff */
[----:B------:R-:W2:Y:S01]  /*3660*/  LDG.E.128 R8, [R8.64] ;  /* 0x0000000608087981 */ /* 0x000ea2000c1e1d00 */
[----:B------:R-:W-:Y:S05]  /*3670*/  @!P0 IADD3 R2, P1, R2, R21, RZ ;  /* 0x0000001502028210 */ /* 0x000fea0007f3e0ff */
[----:B------:R-:W-:Y:S02]  /*3680*/  @!P0 IMAD.X R3, R0, 0x1, R20, P1 ;  /* 0x0000000100038824 */ /* 0x000fe400008e0614 */
        /* <DEDUP_REMOVED lines=46> */
.L_x_1860:
[----:B------:R-:W-:Y:S05]  /*3970*/  BSYNC B0 ;  /* 0x0000000000007941 */ /* 0x000fea0003800000 */
.L_x_1859:
[----:B------:R-:W-:Y:S01]  /*3980*/  BSSY B0, `(.L_x_1861) ;  /* 0x0000039000007945 */ /* 0x000fe20003800000 */
[----:B------:R-:W-:-:S05]  /*3990*/  @!P2 BRA `(.L_x_1862) ;  /* 0x000003700000a947 */ /* 0x000fca0003800000 */
[----:B------:R-:W-:Y:S02]  /*39a0*/  ISETP.GE.AND P0, PT, R16, UR4, PT ;  /* 0x0000000410007c0c */ /* 0x000fe4000bf06270 */
[C---:B-1----:R-:W-:Y:S04]  /*39b0*/  LEA R8, P1, R116.reuse, R61, 0x1 ;  /* 0x0000003d74087211 */ /* 0x042fe800078208ff */
[----:B------:R-:W-:Y:S06]  /*39c0*/  LEA.HI.X R9, R116, R60, R119, 0x1, P1 ;  /* 0x0000003c74097211 */ /* 0x000fec00008f0c77 */
[----:B------:R-:W2:Y:S01]  /*39d0*/  LDG.E.128 R8, [R8.64] ;  /* 0x0000000608087981 */ /* 0x000ea2000c1e1d00 */
[C---:B------:R-:W-:Y:S01]  /*39e0*/  @!P0 SHF.L.U64.HI R0, R73.reuse, 0x1, R82 ;  /* 0x0000000149008819 */ /* 0x040fe20000010252 */
[----:B------:R-:W-:Y:S05]  /*39f0*/  @!P0 IMAD.SHL.U32 R2, R73, 0x2, RZ ;  /* 0x0000000249028824 */ /* 0x000fea00078e00ff */
[C---:B------:R-:W-:Y:S02]  /*3a00*/  @!P0 IADD3 R4, P2, R2.reuse, R41, RZ ;  /* 0x0000002902048210 */ /* 0x040fe40007f5e0ff */
[----:B------:R-:W-:Y:S03]  /*3a10*/  @!P0 IADD3 R2, P1, R2, R21, RZ ;  /* 0x0000001502028210 */ /* 0x000fe60007f3e0ff */
[C---:B------:R-:W-:Y:S01]  /*3a20*/  @!P0 IMAD.X R5, R0.reuse, 0x1, R40, P2 ;  /* 0x0000000100058824 */ /* 0x040fe200010e0628 */
[----:B------:R-:W-:Y:S04]  /*3a30*/  @!P0 IADD3.X R3, R0, R20, RZ, P1, !PT ;  /* 0x0000001400038210 */ /* 0x000fe80000ffe4ff */
        /* <DEDUP_REMOVED lines=45> */
.L_x_1862:
[----:B------:R-:W-:Y:S05]  /*3d10*/  BSYNC B0 ;  /* 0x0000000000007941 */ /* 0x000fea0003800000 */
.L_x_1861:
        /* <DEDUP_REMOVED lines=65> */
.L_x_1864:
[----:B------:R-:W-:Y:S05]  /*4130*/  BSYNC B0 ;  /* 0x0000000000007941 */ /* 0x000fea0003800000 */
.L_x_1863:
        /* <DEDUP_REMOVED lines=65> */
.L_x_1866:
[----:B------:R-:W-:Y:S05]  /*4550*/  BSYNC B0 ;  /* 0x0000000000007941 */ /* 0x000fea0003800000 */
.L_x_1865:
[----:B------:R-:W-:Y:S01]  /*4560*/  LOP3.LUT P0, RZ, R184, 0x1, RZ, 0xc0, !PT ;  /* 0x00000001b8ff7812 */ /* 0x000fe2000780c0ff */
[----:B------:R-:W-:Y:S01]  /*4570*/  @!UPT UIADD3 URZ, URZ, URZ, URZ ;  /* 0x0000003f3f3ff290 */ /* 0x000fe2000fffe03f */
[----:B------:R-:W-:Y:S11]  /*4580*/  BSSY B0, `(.L_x_1867) ;  /* 0x0000041000007945 */ /* 0x000ff60003800000 */
        /* <DEDUP_REMOVED lines=64> */
.L_x_1868:
[----:B------:R-:W-:Y:S05]  /*4990*/  BSYNC B0 ;  /* 0x0000000000007941 */ /* 0x000fea0003800000 */
.L_x_1867:
        /* <DEDUP_REMOVED lines=12> */
.L_x_1852:
[----:B------:R-:W-:Y:S01]  /*4a60*/  ULEA.HI UR5, UR4, UR4, URZ, 0x1 ;  /* 0x0000000404057291 */ /* 0x000fe2000f8f083f */
[----:B------:R-:W-:Y:S03]  /*4a70*/  BSSY B1, `(.L_x_1870) ;  /* 0x000005e000017945 */ /* 0x000fe60003800000 */
[----:B------:R-:W-:Y:S06]  /*4a80*/  USHF.R.S32.HI UR5, URZ, 0x1, UR5 ;  /* 0x000000013f057899 */ /* 0x000fec0008011405 */
[----:B------:R-:W-:Y:S01]  /*4a90*/  MOV R43, UR5 ;  /* 0x00000005002b7c02 */ /* 0x000fe20008000f00 */
[----:B------:R-:W-:-:S05]  /*4aa0*/  @!P1 BRA `(.L_x_1871) ;  /* 0x000005a000009947 */ /* 0x000fca0003800000 */
        /* <DEDUP_REMOVED lines=11> */
[----:B------:R-:W-:Y:S01]  /*4b60*/  IMAD.U32 R27, R33, 0x10000, RZ ;  /* 0x00010000211b7824 */ /* 0x000fe200078e00ff */
[----:B------:R-:W-:Y:S01]  /*4b70*/  LOP3.LUT R26, R32, 0xffff0000, RZ, 0xc0, !PT ;  /* 0xffff0000201a7812 */ /* 0x000fe200078ec0ff */
[----:B------:R-:W-:Y:S01]  /*4b80*/  IMAD.U32 R31, R35, 0x10000, RZ ;  /* 0x00010000231f7824 */ /* 0x000fe200078e00ff */
[----:B------:R-:W-:Y:S02]  /*4b90*/  LOP3.LUT R28, R33, 0xffff0000, RZ, 0xc0, !PT ;  /* 0xffff0000211c7812 */ /* 0x000fe400078ec0ff */
        /* <DEDUP_REMOVED lines=63> */
[----:B------:R-:W-:Y:S01]  /*4f90*/  FFMA.FTZ R5, R29, R13, R5 ;  /* 0x0000000d1d057223 */ /* 0x000fe20000010005 */
[----:B------:R-:W-:Y:S01]  /*4fa0*/  F2FP.BF16.PACK_AB R33, R4, R3 ;  /* 0x000000030421723e */ /* 0x000fe200000010ff */
[----:B------:R-:W-:Y:S02]  /*4fb0*/  FFMA.FTZ R6, R30, R14, R6 ;  /* 0x0000000e1e067223 */ /* 0x000fe40000010006 */
[----:B------:R-:W-:Y:S02]  /*4fc0*/  FFMA.FTZ R7, R31, R15, R7 ;  /* 0x0000000f1f077223 */ /* 0x000fe40000010007 */
[----:B------:R-:W-:Y:S01]  /*4fd0*/  FFMA.FTZ R8, R32, R18, R8 ;  /* 0x0000001220087223 */ /* 0x000fe20000010008 */
[----:B------:R-:W-:Y:S02]  /*4fe0*/  F2FP.BF16.PACK_AB R32, R2, R0 ;  /* 0x000000000220723e */ /* 0x000fe400000010ff */
[----:B------:R-:W-:Y:S02]  /*4ff0*/  F2FP.BF16.PACK_AB R34, R6, R5 ;  /* 0x000000050622723e */ /* 0x000fe400000010ff */
[----:B------:R-:W-:Y:S02]  /*5000*/  F2FP.BF16.PACK_AB R35, R8, R7 ;  /* 0x000000070823723e */ /* 0x000fe400000010ff */
.L_x_1873:
[----:B------:R-:W-:Y:S05]  /*5010*/  BSYNC B0 ;  /* 0x0000000000007941 */ /* 0x000fea0003800000 */
.L_x_1872:
[----:B--2---:R-:W-:Y:S02]  /*5020*/  MOV R2, R58 ;  /* 0x0000003a00027202 */ /* 0x004fe40000000f00 */
[----:B------:R-:W-:Y:S05]  /*5030*/  MOV R3, R59 ;  /* 0x0000003b00037202 */ /* 0x000fea0000000f00 */
[----:B-----5:R2:W-:Y:S02]  /*5040*/  STG.E.128 [R2.64], R32 ;  /* 0x0000002002007986 */ /* 0x0205e4000c101d06 */
.L_x_1871:
[----:B------:R-:W-:Y:S05]  /*5050*/  BSYNC B1 ;  /* 0x0000000000017941 */ /* 0x000fea0003800000 */
.L_x_1870:
[----:B------:R-:W-:Y:S01]  /*5060*/  BSSY B1, `(.L_x_1874) ;  /* 0x000005c000017945 */ /* 0x000fe20003800000 */
[----:B------:R-:W-:-:S05]  /*5070*/  @!P3 BRA `(.L_x_1875) ;  /* 0x000005a00000b947 */ /* 0x000fca0003800000 */
        /* <DEDUP_REMOVED lines=81> */
[----:B------:R-:W-:Y:S02]  /*5590*/  FFMA.FTZ R7, R31, R15, R7 ;  /* 0x0000000f1f077223 */ /* 0x000fe40000010007 */
[----:B------:R-:W-:Y:S01]  /*55a0*/  FFMA.FTZ R8, R32, R18, R8 ;  /* 0x0000001220087223 */ /* 0x000fe20000010008 */
[----:B------:R-:W-:Y:S02]  /*55b0*/  F2FP.BF16.PACK_AB R32, R2, R0 ;  /* 0x000000000220723e */ /* 0x000fe400000010ff */
[----:B------:R-:W-:Y:S02]  /*55c0*/  F2FP.BF16.PACK_AB R34, R6, R5 ;  /* 0x000000050622723e */ /* 0x000fe400000010ff */
[----:B------:R-:W-:Y:S02]  /*55d0*/  F2FP.BF16.PACK_AB R35, R8, R7 ;  /* 0x000000070823723e */ /* 0x000fe400000010ff */
.L_x_1877:
[----:B------:R-:W-:Y:S05]  /*55e0*/  BSYNC B0 ;  /* 0x0000000000007941 */ /* 0x000fea0003800000 */
.L_x_1876:
[C---:B--2---:R-:W-:Y:S04]  /*55f0*/  LEA R2, P0, R121.reuse, R58, 0x1 ;  /* 0x0000003a79027211 */ /* 0x044fe800078008ff */
[----:B------:R-:W-:Y:S05]  /*5600*/  LEA.HI.X R3, R121, R59, R123, 0x1, P0 ;  /* 0x0000003b79037211 */ /* 0x000fea00000f0c7b */
[----:B-----5:R2:W-:Y:S04]  /*5610*/  STG.E.128 [R2.64], R32 ;  /* 0x0000002002007986 */ /* 0x0205e8000c101d06 */
.L_x_1875:
[----:B------:R-:W-:Y:S05]  /*5620*/  BSYNC B1 ;  /* 0x0000000000017941 */ /* 0x000fea0003800000 */
.L_x_1874:
[----:B------:R-:W-:Y:S01]  /*5630*/  LOP3.LUT P0, RZ, R184, 0x2, RZ, 0xc0, !PT ;  /* 0x00000002b8ff7812 */ /* 0x000fe2000780c0ff */
[----:B------:R-:W-:Y:S01]  /*5640*/  @!UPT UIADD3 URZ, URZ, URZ, URZ ;  /* 0x0000003f3f3ff290 */ /* 0x000fe2000fffe03f */
[----:B------:R-:W-:Y:S11]  /*5650*/  BSSY B1, `(.L_x_1878) ;  /* 0x000005d000017945 */ /* 0x000ff60003800000 */
        /* <DEDUP_REMOVED lines=88> */
.L_x_1881:
[----:B------:R-:W-:Y:S05]  /*5be0*/  BSYNC B0 ;  /* 0x0000000000007941 */ /* 0x000fea0003800000 */
.L_x_1880:
[C---:B--2---:R-:W-:Y:S04]  /*5bf0*/  LEA R2, P0, R110.reuse, R58, 0x1 ;  /* 0x0000003a6e027211 */ /* 0x044fe800078008ff */
[----:B------:R-:W-:Y:S05]  /*5c00*/  LEA.HI.X R3, R110, R59, R86, 0x1, P0 ;  /* 0x0000003b6e037211 */ /* 0x000fea00000f0c56 */
[----:B-----5:R2:W-:Y:S04]  /*5c10*/  STG.E.128 [R2.64], R8 ;  /* 0x0000000802007986 */ /* 0x0205e8000c101d06 */
.L_x_1879:
[----:B------:R-:W-:Y:S05]  /*5c20*/  BSYNC B1 ;  /* 0x0000000000017941 */ /* 0x000fea0003800000 */
.L_x_1878:
[----:B------:R-:W-:Y:S01]  /*5c30*/  BSSY B1, `(.L_x_1882) ;  /* 0x0000064000017945 */ /* 0x000fe20003800000 */
[----:B------:R-:W-:-:S05]  /*5c40*/  @!P4 BRA `(.L_x_1883) ;  /* 0x000006200000c947 */ /* 0x000fca0003800000 */
        /* <DEDUP_REMOVED lines=26> */
[-C--:B------:R-:W-:Y:S02]  /*5df0*/  LEA.HI.X.SX32 R0, R0, R83.reuse, 0x1, P1 ;  /* 0x0000005300007211 */ /* 0x080fe400008f0eff */
        /* <DEDUP_REMOVED lines=63> */
.L_x_1885:
[----:B------:R-:W-:Y:S05]  /*61f0*/  BSYNC B0 ;  /* 0x0000000000007941 */ /* 0x000fea0003800000 */
.L_x_1884:
[----:B------:R-:W-:Y:S02]  /*6200*/  MOV R0, 0xc0 ;  /* 0x000000c000007802 */ /* 0x000fe40000000f00 */
[----:B--2---:R-:W-:Y:S02]  /*6210*/  MOV R2, R58 ;  /* 0x0000003a00027202 */ /* 0x004fe40000000f00 */
[----:B------:R-:W-:Y:S05]  /*6220*/  MOV R3, R59 ;  /* 0x0000003b00037202 */ /* 0x000fea0000000f00 */
[C---:B------:R-:W-:Y:S04]  /*6230*/  IMAD.WIDE.U32 R2, R0.reuse, c[0x0][0x198], R2 ;  /* 0x0000660000027a25 */ /* 0x040fe800078e0002 */
[----:B------:R-:W-:Y:S05]  /*6240*/  IMAD R0, R0, c[0x0][0x19c], RZ ;  /* 0x0000670000007a24 */ /* 0x000fea00078e02ff */
[----:B------:R-:W-:Y:S05]  /*6250*/  IADD3 R3, R3, R0, RZ ;  /* 0x0000000003037210 */ /* 0x000fea0007ffe0ff */
[----:B-----5:R2:W-:Y:S02]  /*6260*/  STG.E.128 [R2.64], R8 ;  /* 0x0000000802007986 */ /* 0x0205e4000c101d06 */
.L_x_1883:
[----:B------:R-:W-:Y:S05]  /*6270*/  BSYNC B1 ;  /* 0x0000000000017941 */ /* 0x000fea0003800000 */
.L_x_1882:
        /* <DEDUP_REMOVED lines=89> */
.L_x_1889:
[----:B------:R-:W-:Y:S05]  /*6810*/  BSYNC B0 ;  /* 0x0000000000007941 */ /* 0x000fea0003800000 */
.L_x_1888:
[C---:B--2---:R-:W-:Y:S04]  /*6820*/  LEA R2, P0, R112.reuse, R58, 0x1 ;  /* 0x0000003a70027211 */ /* 0x044fe800078008ff */
[----:B------:R-:W-:Y:S05]  /*6830*/  LEA.HI.X R3, R112, R59, R87, 0x1, P0 ;  /* 0x0000003b70037211 */ /* 0x000fea00000f0c57 */
[----:B-----5:R2:W-:Y:S04]  /*6840*/  STG.E.128 [R2.64], R8 ;  /* 0x0000000802007986 */ /* 0x0205e8000c101d06 */
.L_x_1887:
[----:B------:R-:W-:Y:S05]  /*6850*/  BSYNC B1 ;  /* 0x0000000000017941 */ /* 0x000fea0003800000 */
.L_x_1886:
        /* <DEDUP_REMOVED lines=92> */
.L_x_1893:
[----:B------:R-:W-:Y:S05]  /*6e20*/  BSYNC B0 ;  /* 0x0000000000007941 */ /* 0x000fea0003800000 */
.L_x_1892:
[----:B------:R-:W-:Y:S02]  /*6e30*/  MOV R0, 0x140 ;  /* 0x0000014000007802 */ /* 0x000fe40000000f00 */
[----:B--2---:R-:W-:Y:S02]  /*6e40*/  MOV R2, R58 ;  /* 0x0000003a00027202 */ /* 0x004fe40000000f00 */
[----:B------:R-:W-:Y:S05]  /*6e50*/  MOV R3, R59 ;  /* 0x0000003b00037202 */ /* 0x000fea0000000f00 */
[C---:B------:R-:W-:Y:S04]  /*6e60*/  IMAD.WIDE.U32 R2, R0.reuse, c[0x0][0x198], R2 ;  /* 0x0000660000027a25 */ /* 0x040fe800078e0002 */
[----:B------:R-:W-:Y:S05]  /*6e70*/  IMAD R0, R0, c[0x0][0x19c], RZ ;  /* 0x0000670000007a24 */ /* 0x000fea00078e02ff */
[----:B------:R-:W-:Y:S05]  /*6e80*/  IADD3 R3, R3, R0, RZ ;  /* 0x0000000003037210 */ /* 0x000fea0007ffe0ff */
[----:B-----5:R2:W-:Y:S02]  /*6e90*/  STG.E.128 [R2.64], R8 ;  /* 0x0000000802007986 */ /* 0x0205e4000c101d06 */
.L_x_1891:
[----:B------:R-:W-:Y:S05]  /*6ea0*/  BSYNC B1 ;  /* 0x0000000000017941 */ /* 0x000fea0003800000 */
.L_x_1890:
        /* <DEDUP_REMOVED lines=92> */
.L_x_1897:
[----:B------:R-:W-:Y:S05]  /*7470*/  BSYNC B0 ;  /* 0x0000000000007941 */ /* 0x000fea0003800000 */
.L_x_1896:
[----:B------:R-:W-:Y:S02]  /*7480*/  MOV R0, 0x180 ;  /* 0x0000018000007802 */ /* 0x000fe40000000f00 */
[----:B--2---:R-:W-:Y:S02]  /*7490*/  MOV R2, R58 ;  /* 0x0000003a00027202 */ /* 0x004fe40000000f00 */
[----:B------:R-:W-:Y:S05]  /*74a0*/  MOV R3, R59 ;  /* 0x0000003b00037202 */ /* 0x000fea0000000f00 */
[C---:B------:R-:W-:Y:S04]  /*74b0*/  IMAD.WIDE.U32 R2, R0.reuse, c[0x0][0x198], R2 ;  /* 0x0000660000027a25 */ /* 0x040fe800078e0002 */
[----:B------:R-:W-:Y:S05]  /*74c0*/  IMAD R0, R0, c[0x0][0x19c], RZ ;  /* 0x0000670000007a24 */ /* 0x000fea00078e02ff */
[----:B------:R-:W-:Y:S05]  /*74d0*/  IADD3 R3, R3, R0, RZ ;  /* 0x0000000003037210 */ /* 0x000fea0007ffe0ff */
[----:B-----5:R2:W-:Y:S02]  /*74e0*/  STG.E.128 [R2.64], R8 ;  /* 0x0000000802007986 */ /* 0x0205e4000c101d06 */
.L_x_1895:
[----:B------:R-:W-:Y:S05]  /*74f0*/  BSYNC B1 ;  /* 0x0000000000017941 */ /* 0x000fea0003800000 */
.L_x_1894:
[----:B------:R-:W-:Y:S01]  /*7500*/  LOP3.LUT P0, RZ, R184, 0x1, RZ, 0xc0, !PT ;  /* 0x00000001b8ff7812 */ /* 0x000fe2000780c0ff */
[----:B------:R-:W-:Y:S01]  /*7510*/  @!UPT UIADD3 URZ, URZ, URZ, URZ ;  /* 0x0000003f3f3ff290 */ /* 0x000fe2000fffe03f */
[----:B------:R-:W-:Y:S11]  /*7520*/  BSSY B1, `(.L_x_1898) ;  /* 0x0000063000017945 */ /* 0x000ff60003800000 */
        /* <DEDUP_REMOVED lines=90> */
.L_x_1901:
[----:B------:R-:W-:Y:S05]  /*7ad0*/  BSYNC B0 ;  /* 0x0000000000007941 */ /* 0x000fea0003800000 */
.L_x_1900:
[----:B------:R-:W-:Y:S02]  /*7ae0*/  MOV R0, 0x1c0 ;  /* 0x000001c000007802 */ /* 0x000fe40000000f00 */
[----:B--2---:R-:W-:Y:S02]  /*7af0*/  MOV R2, R58 ;  /* 0x0000003a00027202 */ /* 0x004fe40000000f00 */
[----:B------:R-:W-:Y:S05]  /*7b00*/  MOV R3, R59 ;  /* 0x0000003b00037202 */ /* 0x000fea0000000f00 */
[C---:B------:R-:W-:Y:S04]  /*7b10*/  IMAD.WIDE.U32 R2, R0.reuse, c[0x0][0x198], R2 ;  /* 0x0000660000027a25 */ /* 0x040fe800078e0002 */
[----:B------:R-:W-:Y:S05]  /*7b20*/  IMAD R0, R0, c[0x0][0x19c], RZ ;  /* 0x0000670000007a24 */ /* 0x000fea00078e02ff */
[----:B------:R-:W-:Y:S05]  /*7b30*/  IADD3 R3, R3, R0, RZ ;  /* 0x0000000003037210 */ /* 0x000fea0007ffe0ff */
[----:B-----5:R2:W-:Y:S02]  /*7b40*/  STG.E.128 [R2.64], R8 ;  /* 0x0000000802007986 */ /* 0x0205e4000c101d06 */
.L_x_1899:
[----:B------:R-:W-:Y:S05]  /*7b50*/  BSYNC B1 ;  /* 0x0000000000017941 */ /* 0x000fea0003800000 */
.L_x_1898:
        /* <DEDUP_REMOVED lines=12> */
.L_x_1851:
[----:B------:R-:W-:Y:S01]  /*7c20*/  @P1 IMAD.MOV.U32 R3, RZ, RZ, R60 ;  /* 0x000000ffff031224 */ /* 0x000fe200078e003c */
[-C--:B------:R-:W-:Y:S01]  /*7c30*/  @P1 MOV R2, R61.reuse ;  /* 0x0000003d00021202 */ /* 0x080fe20000000f00 */
[----:B------:R-:W-:Y:S01]  /*7c40*/  UMOV UR4, URZ ;  /* 0x0000003f00047c82 */ /* 0x000fe20008000000 */
[C---:B-1----:R-:W-:Y:S02]  /*7c50*/  @P3 LEA R6, P0, R117.reuse, R61, 0x1 ;  /* 0x0000003d75063211 */ /* 0x042fe400078008ff */
[----:B------:R-:W-:Y:S01]  /*7c60*/  @P4 MOV R0, c[0x0][0x288] ;  /* 0x0000a20000004a02 */ /* 0x000fe20000000f00 */
[----:B------:R1:W2:Y:S01]  /*7c70*/  @P1 LDG.E.128 R8, [R2.64] ;  /* 0x0000000602081981 */ /* 0x0002a2000c1e1d00 */
[----:B------:R-:W-:Y:S02]  /*7c80*/  @P3 LEA.HI.X R7, R117, R60, R120, 0x1, P0 ;  /* 0x0000003c75073211 */ /* 0x000fe400000f0c78 */
[CC--:B------:R-:W-:Y:S04]  /*7c90*/  @P3 LEA R4, P0, R121.reuse, R58.reuse, 0x1 ;  /* 0x0000003a79043211 */ /* 0x0c0fe800078008ff */
[----:B------:R-:W-:Y:S01]  /*7ca0*/  @P3 LEA.HI.X R5, R121, R59, R123, 0x1, P0 ;  /* 0x0000003b79053211 */ /* 0x000fe200000f0c7b */
[----:B-1----:R-:W-:Y:S01]  /*7cb0*/  @P1 IMAD.MOV.U32 R3, RZ, RZ, R59 ;  /* 0x000000ffff031224 */ /* 0x002fe200078e003b */
[----:B------:R-:W-:Y:S05]  /*7cc0*/  @P1 MOV R2, R58 ;  /* 0x0000003a00021202 */ /* 0x000fea0000000f00 */
[----:B--2---:R1:W-:Y:S01]  /*7cd0*/  @P1 STG.E.128 [R2.64], R8 ;  /* 0x0000000802001986 */ /* 0x0043e2000c101d06 */
[----:B------:R-:W-:Y:S03]  /*7ce0*/  LOP3.LUT P1, RZ, R184, 0x2, RZ, 0xc0, !PT ;  /* 0x00000002b8ff7812 */ /* 0x000fe6000782c0ff */
[----:B------:R-:W2:Y:S01]  /*7cf0*/  @P3 LDG.E.128 R12, [R6.64] ;  /* 0x00000006060c3981 */ /* 0x000ea2000c1e1d00 */
[----:B-1----:R-:W-:Y:S09]  /*7d00*/  @P4 IMAD.MOV.U32 R10, RZ, RZ, c[0x0][0x28c] ;  /* 0x0000a300ff0a4624 */ /* 0x002ff200078e00ff */
[C---:B------:R-:W-:Y:S04]  /*7d10*/  @P1 LEA R2, P0, R115.reuse, R61, 0x1 ;  /* 0x0000003d73021211 */ /* 0x040fe800078008ff */
[----:B------:R-:W-:Y:S02]  /*7d20*/  @P1 LEA.HI.X R3, R115, R60, R118, 0x1, P0 ;  /* 0x0000003c73031211 */ /* 0x000fe400000f0c76 */
[C---:B------:R-:W-:Y:S04]  /*7d30*/  @P1 LEA R8, P0, R110.reuse, R58, 0x1 ;  /* 0x0000003a6e081211 */ /* 0x040fe800078008ff */
[----:B------:R-:W-:Y:S01]  /*7d40*/  @P1 LEA.HI.X R9, R110, R59, R86, 0x1, P0 ;  /* 0x0000003b6e091211 */ /* 0x000fe200000f0c56 */
[----:B--2---:R1:W-:Y:S04]  /*7d50*/  @P3 STG.E.128 [R4.64], R12 ;  /* 0x0000000c04003986 */ /* 0x0043e8000c101d06 */
[----:B-1----:R1:W2:Y:S02]  /*7d60*/  @P1 LDG.E.128 R4, [R2.64] ;  /* 0x0000000602041981 */ /* 0x0022a4000c1e1d00 */
[----:B-1----:R-:W-:Y:S01]  /*7d70*/  @P4 IMAD.MOV.U32 R3, RZ, RZ, R60 ;  /* 0x000000ffff034224 */ /* 0x002fe200078e003c */
[-C--:B------:R-:W-:Y:S05]  /*7d80*/  @P4 MOV R2, R61.reuse ;  /* 0x0000003d00024202 */ /* 0x080fea0000000f00 */
[----:B------:R-:W-:Y:S04]  /*7d90*/  @P4 IMAD.WIDE.U32 R2, R0, 0xc0, R2 ;  /* 0x000000c000024825 */ /* 0x000fe800078e0002 */
[----:B------:R-:W-:Y:S05]  /*7da0*/  @P4 IMAD R0, R10, 0xc0, RZ ;  /* 0x000000c00a004824 */ /* 0x000fea00078e02ff */
[----:B------:R-:W-:Y:S01]  /*7db0*/  @P4 IADD3 R3, R3, R0, RZ ;  /* 0x0000000003034210 */ /* 0x000fe20007ffe0ff */
[----:B------:R-:W-:Y:S01]  /*7dc0*/  @P4 IMAD.MOV.U32 R0, RZ, RZ, 0xc0 ;  /* 0x000000c0ff004424 */ /* 0x000fe200078e00ff */
[----:B--2---:R1:W-:Y:S01]  /*7dd0*/  @P1 STG.E.128 [R8.64], R4 ;  /* 0x0000000408001986 */ /* 0x0043e2000c101d06 */
[----:B------:R-:W-:Y:S03]  /*7de0*/  LOP3.LUT P1, RZ, R184, 0x1, RZ, 0xc0, !PT ;  /* 0x00000001b8ff7812 */ /* 0x000fe6000782c0ff */
[----:B-1----:R1:W2:Y:S01]  /*7df0*/  @P4 LDG.E.128 R8, [R2.64] ;  /* 0x0000000602084981 */ /* 0x0022a2000c1e1d00 */
[C---:B------:R-:W-:Y:S02]  /*7e00*/  @P2 LEA R4, P0, R116.reuse, R61, 0x1 ;  /* 0x0000003d74042211 */ /* 0x040fe400078008ff */
[----:B------:R-:W-:Y:S02]  /*7e10*/  @P6 MOV R6, c[0x0][0x28c] ;  /* 0x0000a30000066a02 */ /* 0x000fe40000000f00 */
[----:B------:R-:W-:Y:S03]  /*7e20*/  @P2 LEA.HI.X R5, R116, R60, R119, 0x1, P0 ;  /* 0x0000003c74052211 */ /* 0x000fe600000f0c77 */
[----:B------:R-:W-:Y:S02]  /*7e30*/  @P6 IMAD R6, R6, 0x180, RZ ;  /* 0x0000018006066824 */ /* 0x000fe400078e02ff */
[----:B-1----:R-:W-:Y:S01]  /*7e40*/  @P4 IMAD.MOV.U32 R3, RZ, RZ, R59 ;  /* 0x000000ffff034224 */ /* 0x002fe200078e003b */
[----:B------:R-:W-:Y:S05]  /*7e50*/  @P4 MOV R2, R58 ;  /* 0x0000003a00024202 */ /* 0x000fea0000000f00 */
[C---:B------:R-:W-:Y:S04]  /*7e60*/  @P4 IMAD.WIDE.U32 R2, R0.reuse, c[0x0][0x198], R2 ;  /* 0x0000660000024a25 */ /* 0x040fe800078e0002 */
[----:B------:R-:W-:Y:S05]  /*7e70*/  @P4 IMAD R0, R0, c[0x0][0x19c], RZ ;  /* 0x0000670000004a24 */ /* 0x000fea00078e02ff */
[----:B------:R-:W-:Y:S01]  /*7e80*/  @P4 IADD3 R3, R3, R0, RZ ;  /* 0x0000000003034210 */ /* 0x000fe20007ffe0ff */
[----:B------:R-:W-:Y:S04]  /*7e90*/  @P5 IMAD.MOV.U32 R0, RZ, RZ, c[0x0][0x288] ;  /* 0x0000a200ff005624 */ /* 0x000fe800078e00ff */
[----:B--2---:R1:W-:Y:S02]  /*7ea0*/  @P4 STG.E.128 [R2.64], R8 ;  /* 0x0000000802004986 */ /* 0x0043e4000c101d06 */
[----:B-1----:R-:W-:Y:S02]  /*7eb0*/  @P5 IMAD.MOV.U32 R2, RZ, RZ, R61 ;  /* 0x000000ffff025224 */ /* 0x002fe400078e003d */
[----:B------:R1:W2:Y:S01]  /*7ec0*/  @P2 LDG.E.128 R8, [R4.64] ;  /* 0x0000000604082981 */ /* 0x0002a2000c1e1d00 */
[----:B------:R-:W-:Y:S05]  /*7ed0*/  @P5 MOV R3, R60 ;  /* 0x0000003c00035202 */ /* 0x000fea0000000f00 */
[----:B------:R-:W-:Y:S01]  /*7ee0*/  @P5 IMAD.WIDE.U32 R2, R0, 0x140, R2 ;  /* 0x0000014000025825 */ /* 0x000fe200078e0002 */
[----:B-1----:R-:W-:Y:S02]  /*7ef0*/  @P5 MOV R5, c[0x0][0x28c] ;  /* 0x0000a30000055a02 */ /* 0x002fe40000000f00 */
[C---:B------:R-:W-:Y:S03]  /*7f00*/  @P2 LEA R4, P0, R112.reuse, R58, 0x1 ;  /* 0x0000003a70042211 */ /* 0x040fe600078008ff */
[----:B------:R-:W-:Y:S01]  /*7f10*/  @P5 IMAD R0, R5, 0x140, RZ ;  /* 0x0000014005005824 */ /* 0x000fe200078e02ff */
[-C--:B------:R-:W-:Y:S03]  /*7f20*/  @P2 LEA.HI.X R5, R112, R59.reuse, R87, 0x1, P0 ;  /* 0x0000003b70052211 */ /* 0x080fe600000f0c57 */
[----:B------:R-:W-:Y:S02]  /*7f30*/  @P5 IMAD.IADD R3, R3, 0x1, R0 ;  /* 0x0000000103035824 */ /* 0x000fe400078e0200 */
[----:B------:R-:W-:Y:S01]  /*7f40*/  @P5 IMAD.MOV.U32 R0, RZ, RZ, 0x140 ;  /* 0x00000140ff005424 */ /* 0x000fe200078e00ff */
[----:B--2---:R1:W-:Y:S04]  /*7f50*/  @P2 STG.E.128 [R4.64], R8 ;  /* 0x0000000804002986 */ /* 0x0043e8000c101d06 */
[----:B-1----:R1:W2:Y:S01]  /*7f60*/  @P5 LDG.E.128 R8, [R2.64] ;  /* 0x0000000602085981 */ /* 0x0022a2000c1e1d00 */
[----:B------:R-:W-:Y:S02]  /*7f70*/  @P6 MOV R4, c[0x0][0x288] ;  /* 0x0000a20000046a02 */ /* 0x000fe40000000f00 */
[----:B------:R-:W-:Y:S01]  /*7f80*/  @P5 MOV R5, R59 ;  /* 0x0000003b00055202 */ /* 0x000fe20000000f00 */
[----:B-1----:R-:W-:Y:S01]  /*7f90*/  @P6 IMAD.MOV.U32 R2, RZ, RZ, R61 ;  /* 0x000000ffff026224 */ /* 0x002fe200078e003d */
[----:B------:R-:W-:Y:S05]  /*7fa0*/  @P6 MOV R3, R60 ;  /* 0x0000003c00036202 */ /* 0x000fea0000000f00 */
[----:B------:R-:W-:Y:S04]  /*7fb0*/  @P6 IMAD.WIDE.U32 R2, R4, 0x180, R2 ;  /* 0x0000018004026825 */ /* 0x000fe800078e0002 */
[----:B------:R-:W-:Y:S01]  /*7fc0*/  @P5 IMAD.MOV.U32 R4, RZ, RZ, R58 ;  /* 0x000000ffff045224 */ /* 0x000fe200078e003a */
[----:B------:R-:W-:Y:S01]  /*7fd0*/  @P6 IADD3 R3, R3, R6, RZ ;  /* 0x0000000603036210 */ /* 0x000fe20007ffe0ff */
[----:B------:R-:W-:Y:S02]  /*7fe0*/  @P1 IMAD.MOV.U32 R6, RZ, RZ, c[0x0][0x28c] ;  /* 0x0000a300ff061624 */ /* 0x000fe400078e00ff */
[C---:B------:R-:W-:Y:S04]  /*7ff0*/  @P5 IMAD.WIDE.U32 R4, R0.reuse, c[0x0][0x198], R4 ;  /* 0x0000660000045a25 */ /* 0x040fe800078e0004 */
[----:B------:R-:W-:Y:S02]  /*8000*/  @P5 IMAD R0, R0, c[0x0][0x19c], RZ ;  /* 0x0000670000005a24 */ /* 0x000fe400078e02ff */
[----:B------:R-:W-:Y:S02]  /*8010*/  @P1 IMAD R6, R6, 0x1c0, RZ ;  /* 0x000001c006061824 */ /* 0x000fe400078e02ff */
[----:B------:R-:W-:Y:S01]  /*8020*/  @P5 IMAD.IADD R5, R5, 0x1, R0 ;  /* 0x0000000105055824 */ /* 0x000fe200078e0200 */
[----:B------:R-:W-:Y:S04]  /*8030*/  @P6 MOV R0, 0x180 ;  /* 0x0000018000006802 */ /* 0x000fe80000000f00 */
[----:B--2---:R1:W-:Y:S02]  /*8040*/  @P5 STG.E.128 [R4.64], R8 ;  /* 0x0000000804005986 */ /* 0x0043e4000c101d06 */
[----:B-1----:R-:W-:Y:S02]  /*8050*/  @P1 IMAD.MOV.U32 R4, RZ, RZ, c[0x0][0x288] ;  /* 0x0000a200ff041624 */ /* 0x002fe400078e00ff */
[----:B------:R1:W2:Y:S01]  /*8060*/  @P6 LDG.E.128 R8, [R2.64] ;  /* 0x0000000602086981 */ /* 0x0002a2000c1e1d00 */
[----:B------:R-:W-:Y:S02]  /*8070*/  @P6 IMAD.MOV.U32 R5, RZ, RZ, R59 ;  /* 0x000000ffff056224 */ /* 0x000fe400078e003b */
[----:B-1----:R-:W-:Y:S01]  /*8080*/  @P1 IMAD.MOV.U32 R3, RZ, RZ, R60 ;  /* 0x000000ffff031224 */ /* 0x002fe200078e003c */
[----:B------:R-:W-:Y:S05]  /*8090*/  @P1 MOV R2, R61 ;  /* 0x0000003d00021202 */ /* 0x000fea0000000f00 */
[----:B------:R-:W-:Y:S01]  /*80a0*/  @P1 IMAD.WIDE.U32 R2, R4, 0x1c0, R2 ;  /* 0x000001c004021825 */ /* 0x000fe200078e0002 */
[----:B------:R-:W-:Y:S03]  /*80b0*/  @P6 MOV R4, R58 ;  /* 0x0000003a00046202 */ /* 0x000fe60000000f00 */
[----:B------:R-:W-:Y:S02]  /*80c0*/  @P1 IMAD.IADD R3, R3, 0x1, R6 ;  /* 0x0000000103031824 */ /* 0x000fe400078e0206 */
[C---:B------:R-:W-:Y:S04]  /*80d0*/  @P6 IMAD.WIDE.U32 R4, R0.reuse, c[0x0][0x198], R4 ;  /* 0x0000660000046a25 */ /* 0x040fe800078e0004 */
[----:B------:R-:W-:Y:S05]  /*80e0*/  @P6 IMAD R0, R0, c[0x0][0x19c], RZ ;  /* 0x0000670000006a24 */ /* 0x000fea00078e02ff */
[----:B------:R-:W-:Y:S02]  /*80f0*/  @P6 IADD3 R5, R5, R0, RZ ;  /* 0x0000000005056210 */ /* 0x000fe40007ffe0ff */
[----:B------:R-:W-:Y:S03]  /*8100*/  @P1 MOV R0, 0x1c0 ;  /* 0x000001c000001802 */ /* 0x000fe60000000f00 */
[----:B--2---:R1:W-:Y:S04]  /*8110*/  @P6 STG.E.128 [R4.64], R8 ;  /* 0x0000000804006986 */ /* 0x0043e8000c101d06 */
[----:B-1----:R1:W2:Y:S02]  /*8120*/  @P1 LDG.E.128 R4, [R2.64] ;  /* 0x0000000602041981 */ /* 0x0022a4000c1e1d00 */
[----:B-1----:R-:W-:Y:S01]  /*8130*/  @P1 IMAD.MOV.U32 R2, RZ, RZ, R58 ;  /* 0x000000ffff021224 */ /* 0x002fe200078e003a */
[----:B------:R-:W-:Y:S05]  /*8140*/  @P1 MOV R3, R59 ;  /* 0x0000003b00031202 */ /* 0x000fea0000000f00 */
[C---:B------:R-:W-:Y:S04]  /*8150*/  @P1 IMAD.WIDE.U32 R2, R0.reuse, c[0x0][0x198], R2 ;  /* 0x0000660000021a25 */ /* 0x040fe800078e0002 */
[----:B------:R-:W-:Y:S05]  /*8160*/  @P1 IMAD R0, R0, c[0x0][0x19c], RZ ;  /* 0x0000670000001a24 */ /* 0x000fea00078e02ff */
[----:B------:R-:W-:Y:S05]  /*8170*/  @P1 IADD3 R3, R3, R0, RZ ;  /* 0x0000000003031210 */ /* 0x000fea0007ffe0ff */
[----:B--2---:R1:W-:Y:S02]  /*8180*/  @P1 STG.E.128 [R2.64], R4 ;  /* 0x0000000402001986 */ /* 0x0043e4000c101d06 */
.L_x_1869:
        /* <DEDUP_REMOVED lines=84> */
.L_x_1902:
        /* <DEDUP_REMOVED lines=12> */
.L_x_1903:
[----:B------:R-:W-:Y:S04]  /*8790*/  IADD3 R23, R23, -0x1, RZ ;  /* 0xffffffff17177810 */ /* 0x000fe80007ffe0ff */
[----:B------:R-:W-:Y:S11]  /*87a0*/  ISETP.GT.AND P0, PT, R23, R95, PT ;  /* 0x0000005f1700720c */ /* 0x000ff60003f04270 */
[----:B------:R-:W-:Y:S02]  /*87b0*/  @!UPT UIADD3 URZ, URZ, URZ, URZ ;  /* 0x0000003f3f3ff290 */ /* 0x000fe4000fffe03f */
[----:B------:R-:W-:-:S05]  /*87c0*/  @P0 BRA `(.L_x_1904) ;  /* 0xffff9d4000000947 */ /* 0x000fca000383ffff */
.L_x_1850:
        /* <DEDUP_REMOVED lines=17> */
[----:B------:R-:W-:Y:S01]  /*88e0*/  IMAD.SHL.U32 R34, R107, 0x20, RZ ;  /* 0x000000206b227824 */ /* 0x000fe200078e00ff */
[----:B------:R-:W-:Y:S01]  /*88f0*/  ISETP.NE.AND P4, PT, RZ, UR4, PT ;  /* 0x00000004ff007c0c */ /* 0x000fe2000bf85270 */
[----:B-----5:R-:W-:Y:S01]  /*8900*/  IMAD.IADD R29, R56, 0x1, -R154 ;  /* 0x00000001381d7824 */ /* 0x020fe200078e0a9a */
[----:B------:R-:W-:Y:S02]  /*8910*/  IADD3.X R5, R124, UR5, RZ, P0, !PT ;  /* 0x000000057c057c10 */ /* 0x000fe400087fe4ff */
[----:B------:R-:W-:Y:S02]  /*8920*/  LEA R26, P0, R4, c[0x0][0x160], 0x1 ;  /* 0x00005800041a7a11 */ /* 0x000fe400078008ff */
[----:B------:R-:W-:-:S02]  /*8930*/  LEA.HI.X R3, R108, c[0x0][0x164], R124, 0x1, P3 ;  /* 0x000059006c037a11 */ /* 0x000fc400018f0c7c */
[----:B------:R-:W-:Y:S02]  /*8940*/  LEA.HI.X R27, R4, c[0x0][0x164], R5, 0x1, P0 ;  /* 0x00005900041b7a11 */ /* 0x000fe400000f0c05 */
[----:B--2---:R-:W-:-:S05]  /*8950*/  IADD3 R0, R0, R96, R154 ;  /* 0x0000006000007210 */ /* 0x004fca0007ffe09a */
[----:B------:R-:W-:-:S05]  /*8960*/  IMAD R0, R107, R0, RZ ;  /* 0x000000006b007224 */ /* 0x000fca00078e02ff */
[-C--:B------:R-:W-:Y:S02]  /*8970*/  IADD3 R18, P2, R122, R0.reuse, RZ ;  /* 0x000000007a127210 */ /* 0x080fe40007f5e0ff */
[----:B------:R-:W-:Y:S02]  /*8980*/  IADD3 R25, P1, R126, R0, RZ ;  /* 0x000000007e197210 */ /* 0x000fe40007f3e0ff */
[----:B------:R-:W-:-:S05]  /*8990*/  SHF.R.S32.HI R0, RZ, 0x1f, R0 ;  /* 0x0000001fff007819 */ /* 0x000fca0000011400 */
[--C-:B------:R-:W-:Y:S02]  /*89a0*/  IMAD.X R20, R128, 0x1, R0.reuse, P2 ;  /* 0x0000000180147824 */ /* 0x100fe400010e0600 */
[----:B------:R-:W-:Y:S01]  /*89b0*/  IMAD.X R19, R129, 0x1, R0, P1 ;  /* 0x0000000181137824 */ /* 0x000fe200008e0600 */
[----:B------:R-:W-:Y:S05]  /*89c0*/  @!P4 BRA `(.L_x_1907) ;  /* 0x000007000000c947 */ /* 0x000fea0003800000 */
        /* <DEDUP_REMOVED lines=8> */
[C---:B------:R-:W-:Y:S01]  /*8a50*/  IMAD.SHL.U32 R8, R18.reuse, 0x2, RZ ;  /* 0x0000000212087824 */ /* 0x040fe200078e00ff */
[----:B------:R-:W-:-:S04]  /*8a60*/  SHF.L.U64.HI R0, R18, 0x1, R20 ;  /* 0x0000000112007819 */ /* 0x000fc80000010214 */
[C---:B--2---:R-:W-:Y:S02]  /*8a70*/  IADD3 R2, P0, R8.reuse, c[0x0][0x2b0], RZ ;  /* 0x0000ac0008027a10 */ /* 0x044fe40007f1e0ff */
[----:B------:R-:W-:Y:S02]  /*8a80*/  IADD3 R8, P1, R8, c[0x0][0x2a8], RZ ;  /* 0x0000aa0008087a10 */ /* 0x000fe40007f3e0ff */
[C---:B------:R-:W-:Y:S02]  /*8a90*/  IADD3.X R3, R0.reuse, c[0x0][0x2b4], RZ, P0, !PT ;  /* 0x0000ad0000037a10 */ /* 0x040fe400007fe4ff */
[----:B------:R-:W-:-:S03]  /*8aa0*/  IADD3.X R9, R0, c[0x0][0x2ac], RZ, P1, !PT ;  /* 0x0000ab0000097a10 */ /* 0x000fc60000ffe4ff */
[----:B------:R2:W3:Y:S04]  /*8ab0*/  LDG.E.64 R12, [R2.64] ;  /* 0x00000006020c7981 */ /* 0x0004e8000c1e1b00 */
[----:B------:R4:W3:Y:S01]  /*8ac0*/  LDG.E.64 R10, [R8.64] ;  /* 0x00000006080a7981 */ /* 0x0008e2000c1e1b00 */
[----:B-----5:R-:W-:Y:S01]  /*8ad0*/  IMAD.U32 R14, R4, 0x10000, RZ ;  /* 0x00010000040e7824 */ /* 0x020fe200078e00ff */
[C---:B--2---:R-:W-:Y:S02]  /*8ae0*/  LOP3.LUT R2, R7.reuse, 0xffff0000, RZ, 0xc0, !PT ;  /* 0xffff000007027812 */ /* 0x044fe400078ec0ff */
[----:B------:R-:W-:Y:S01]  /*8af0*/  SHF.L.U32 R3, R7, 0x10, RZ ;  /* 0x0000001007037819 */ /* 0x000fe200000006ff */
[----:B------:R-:W-:Y:S01]  /*8b00*/  IMAD.U32 R7, R6, 0x10000, RZ ;  /* 0x0001000006077824 */ /* 0x000fe200078e00ff */
[----:B----4-:R-:W-:-:S02]  /*8b10*/  SHF.L.U32 R8, R5, 0x10, RZ ;  /* 0x0000001005087819 */ /* 0x010fc400000006ff */
[----:B------:R-:W-:Y:S02]  /*8b20*/  LOP3.LUT R5, R5, 0xffff0000, RZ, 0xc0, !PT ;  /* 0xffff000005057812 */ /* 0x000fe400078ec0ff */
[----:B------:R-:W-:Y:S02]  /*8b30*/  LOP3.LUT R9, R4, 0xffff0000, RZ, 0xc0, !PT ;  /* 0xffff000004097812 */ /* 0x000fe400078ec0ff */
[----:B------:R-:W-:Y:S02]  /*8b40*/  LOP3.LUT R6, R6, 0xffff0000, RZ, 0xc0, !PT ;  /* 0xffff000006067812 */ /* 0x000fe400078ec0ff */
[----:B---3--:R-:W-:Y:S02]  /*8b50*/  LOP3.LUT R15, R12, 0xffff0000, RZ, 0xc0, !PT ;  /* 0xffff00000c0f7812 */ /* 0x008fe400078ec0ff */
[----:B------:R-:W-:Y:S02]  /*8b60*/  LOP3.LUT R21, R13, 0xffff0000, RZ, 0xc0, !PT ;  /* 0xffff00000d157812 */ /* 0x000fe400078ec0ff */
[----:B------:R-:W-:Y:S01]  /*8b70*/  LOP3.LUT R22, R10, 0xffff0000, RZ, 0xc0, !PT ;  /* 0xffff00000a167812 */ /* 0x000fe200078ec0ff */
[-C--:B------:R-:W-:Y:S01]  /*8b80*/  FMUL.FTZ R0, R5, R15.reuse ;  /* 0x0000000f05007220 */ /* 0x080fe20000410000 */
[----:B------:R-:W-:Y:S01]  /*8b90*/  LOP3.LUT R23, R11, 0xffff0000, RZ, 0xc0, !PT ;  /* 0xffff00000b177812 */ /* 0x000fe200078ec0ff */
[----:B------:R-:W-:Y:S01]  /*8ba0*/  FMUL.FTZ R15, R8, R15 ;  /* 0x0000000f080f7220 */ /* 0x000fe20000410000 */
[----:B------:R-:W-:Y:S01]  /*8bb0*/  SHF.L.U32 R10, R10, 0x10, RZ ;  /* 0x000000100a0a7819 */ /* 0x000fe200000006ff */
[----:B------:R-:W-:-:S02]  /*8bc0*/  FMUL.FTZ R4, R2, R21 ;  /* 0x0000001502047220 */ /* 0x000fc40000410000 */
[-C--:B------:R-:W-:Y:S02]  /*8bd0*/  FFMA.FTZ R19, R8, R22.reuse, -R0 ;  /* 0x0000001608137223 */ /* 0x080fe40000010800 */
[----:B------:R-:W-:Y:S02]  /*8be0*/  FMUL.FTZ R0, R3, R21 ;  /* 0x0000001503007220 */ /* 0x000fe40000410000 */
[----:B------:R-:W-:Y:S02]  /*8bf0*/  FFMA.FTZ R5, R5, R22, R15 ;  /* 0x0000001605057223 */ /* 0x000fe4000001000f */
[-C--:B------:R-:W-:Y:S01]  /*8c00*/  FFMA.FTZ R15, R3, R23.reuse, -R4 ;  /* 0x00000017030f7223 */ /* 0x080fe20000010804 */
[----:B------:R-:W-:Y:S01]  /*8c10*/  SHF.L.U32 R3, R12, 0x10, RZ ;  /* 0x000000100c037819 */ /* 0x000fe200000006ff */
[----:B------:R-:W-:Y:S01]  /*8c20*/  FFMA.FTZ R8, R2, R23, R0 ;  /* 0x0000001702087223 */ /* 0x000fe20000010000 */
[----:B------:R-:W-:Y:S01]  /*8c30*/  F2FP.BF16.PACK_AB R5, R5, R19 ;  /* 0x000000130505723e */ /* 0x000fe200000010ff */
[----:B------:R-:W-:-:S02]  /*8c40*/  IMAD.U32 R0, R13, 0x10000, RZ ;  /* 0x000100000d007824 */ /* 0x000fc400078e00ff */
[-C--:B------:R-:W-:Y:S02]  /*8c50*/  FMUL.FTZ R4, R9, R3.reuse ;  /* 0x0000000309047220 */ /* 0x080fe40000410000 */
[-C--:B------:R-:W-:Y:S02]  /*8c60*/  FMUL.FTZ R2, R6, R0.reuse ;  /* 0x0000000006027220 */ /* 0x080fe40000410000 */
[----:B------:R-:W-:Y:S02]  /*8c70*/  IMAD.U32 R11, R11, 0x10000, RZ ;  /* 0x000100000b0b7824 */ /* 0x000fe400078e00ff */
[C---:B------:R-:W-:Y:S02]  /*8c80*/  FMUL.FTZ R3, R14.reuse, R3 ;  /* 0x000000030e037220 */ /* 0x040fe40000410000 */
[----:B------:R-:W-:Y:S02]  /*8c90*/  FMUL.FTZ R0, R7, R0 ;  /* 0x0000000007007220 */ /* 0x000fe40000410000 */
[----:B------:R-:W-:-:S02]  /*8ca0*/  FFMA.FTZ R4, R14, R10, -R4 ;  /* 0x0000000a0e047223 */ /* 0x000fc40000010804 */
[----:B------:R-:W-:Y:S02]  /*8cb0*/  FFMA.FTZ R3, R9, R10, R3 ;  /* 0x0000000a09037223 */ /* 0x000fe40000010003 */
[----:B------:R-:W-:Y:S01]  /*8cc0*/  FFMA.FTZ R2, R7, R11, -R2 ;  /* 0x0000000b07027223 */ /* 0x000fe20000010802 */
[----:B------:R-:W-:Y:S01]  /*8cd0*/  F2FP.BF16.PACK_AB R7, R8, R15 ;  /* 0x0000000f0807723e */ /* 0x000fe200000010ff */
[----:B------:R-:W-:Y:S01]  /*8ce0*/  FFMA.FTZ R0, R6, R11, R0 ;  /* 0x0000000b06007223 */ /* 0x000fe20000010000 */
[----:B------:R-:W-:-:S04]  /*8cf0*/  F2FP.BF16.PACK_AB R4, R3, R4 ;  /* 0x000000040304723e */ /* 0x000fc800000010ff */
[----:B------:R-:W-:Y:S02]  /*8d00*/  F2FP.BF16.PACK_AB R6, R0, R2 ;  /* 0x000000020006723e */ /* 0x000fe400000010ff */
.L_x_1911:
[----:B------:R-:W-:Y:S05]  /*8d10*/  BSYNC B0 ;  /* 0x0000000000007941 */ /* 0x000fea0003800000 */
.L_x_1910:
[----:B-----5:R3:W-:Y:S02]  /*8d20*/  STS.128 [R183], R4 ;  /* 0x00000004b7007388 */ /* 0x0207e40000000c00 */
.L_x_1909:
[----:B------:R-:W-:Y:S05]  /*8d30*/  BSYNC B1 ;  /* 0x0000000000017941 */ /* 0x000fea0003800000 */
.L_x_1908:
[----:B------:R-:W-:-:S04]  /*8d40*/  IADD3 R28, R78, 0x20, RZ ;  /* 0x000000204e1c7810 */ /* 0x000fc80007ffe0ff */
[----:B------:R-:W-:-:S04]  /*8d50*/  ISETP.GE.AND P0, PT, R28, R29, PT ;  /* 0x0000001d1c00720c */ /* 0x000fc80003f06270 */
[----:B------:R-:W-:-:S13]  /*8d60*/  ISETP.LT.OR P0, PT, R151, -0x83, P0 ;  /* 0xffffff7d9700780c */ /* 0x000fda0000701670 */
[----:B------:R-:W-:Y:S05]  /*8d70*/  @P0 BRA `(.L_x_1912) ;  /* 0x00000ff000000947 */ /* 0x000fea0003800000 */
[----:B---3--:R3:W5:Y:S01]  /*8d80*/  LDG.E.128 R4, [R26.64] ;  /* 0x000000061a047981 */ /* 0x008762000c1e1d00 */
[----:B------:R-:W-:Y:S01]  /*8d90*/  ISETP.GE.AND P0, PT, R16, c[0x0][0x230], PT ;  /* 0x00008c0010007a0c */ /* 0x000fe20003f06270 */
[----:B------:R-:W-:-:S12]  /*8da0*/  BSSY B0, `(.L_x_1913) ;  /* 0x0000030000007945 */ /* 0x000fd80003800000 */
[----:B------:R-:W-:Y:S05]  /*8db0*/  @P0 BRA `(.L_x_1914) ;  /* 0x000002e000000947 */ /* 0x000fea0003800000 */
[----:B------:R-:W-:-:S04]  /*8dc0*/  IADD3 R0, P0, R34, R18, RZ ;  /* 0x0000001222007210 */ /* 0x000fc80007f1e0ff */
[----:B--2---:R-:W-:Y:S01]  /*8dd0*/  LEA.HI.X.SX32 R2, R34, R20, 0x1, P0 ;  /* 0x0000001422027211 */ /* 0x004fe200000f0eff */
[----:B------:R-:W-:-:S03]  /*8de0*/  IMAD.SHL.U32 R8, R0, 0x2, RZ ;  /* 0x0000000200087824 */ /* 0x000fc600078e00ff */
[----:B------:R-:W-:Y:S02]  /*8df0*/  SHF.L.U64.HI R0, R0, 0x1, R2 ;  /* 0x0000000100007819 */ /* 0x000fe40000010202 */
[C---:B------:R-:W-:Y:S02]  /*8e00*/  IADD3 R2, P0, R8.reuse, c[0x0][0x2b0], RZ ;  /* 0x0000ac0008027a10 */ /* 0x040fe40007f1e0ff */
[----:B------:R-:W-:Y:S02]  /*8e10*/  IADD3 R8, P1, R8, c[0x0][0x2a8], RZ ;  /* 0x0000aa0008087a10 */ /* 0x000fe40007f3e0ff */
[C---:B------:R-:W-:Y:S02]  /*8e20*/  IADD3.X R3, R0.reuse, c[0x0][0x2b4], RZ, P0, !PT ;  /* 0x0000ad0000037a10 */ /* 0x040fe400007fe4ff */
[----:B------:R-:W-:-:S03]  /*8e30*/  IADD3.X R9, R0, c[0x0][0x2ac], RZ, P1, !PT ;  /* 0x0000ab0000097a10 */ /* 0x000fc60000ffe4ff */
[----:B------:R2:W4:Y:S04]  /*8e40*/  LDG.E.64 R12, [R2.64] ;  /* 0x00000006020c7981 */ /* 0x000528000c1e1b00 */
[----:B---3--:R1:W3:Y:S01]  /*8e50*/  LDG.E.64 R10, [R8.64] ;  /* 0x00000006080a7981 */ /* 0x0082e2000c1e1b00 */
[----:B-----5:R-:W-:Y:S01]  /*8e60*/  SHF.L.U32 R14, R4, 0x10, RZ ;  /* 0x00000010040e7819 */ /* 0x020fe200000006ff */
[C---:B--2---:R-:W-:Y:S01]  /*8e70*/  IMAD.U32 R3, R7.reuse, 0x10000, RZ ;  /* 0x0001000007037824 */ /* 0x044fe200078e00ff */
[----:B------:R-:W-:Y:S02]  /*8e80*/  LOP3.LUT R2, R7, 0xffff0000, RZ, 0xc0, !PT ;  /* 0xffff000007027812 */ /* 0x000fe400078ec0ff */
[----:B------:R-:W-:Y:S01]  /*8e90*/  SHF.L.U32 R7, R6, 0x10, RZ ;  /* 0x0000001006077819 */ /* 0x000fe200000006ff */
[C---:B-1----:R-:W-:Y:S01]  /*8ea0*/  IMAD.U32 R8, R5.reuse, 0x10000, RZ ;  /* 0x0001000005087824 */ /* 0x042fe200078e00ff */
[----:B------:R-:W-:-:S02]  /*8eb0*/  LOP3.LUT R5, R5, 0xffff0000, RZ, 0xc0, !PT ;  /* 0xffff000005057812 */ /* 0x000fc400078ec0ff */
[----:B------:R-:W-:Y:S02]  /*8ec0*/  LOP3.LUT R9, R4, 0xffff0000, RZ, 0xc0, !PT ;  /* 0xffff000004097812 */ /* 0x000fe400078ec0ff */
[----:B------:R-:W-:Y:S02]  /*8ed0*/  LOP3.LUT R6, R6, 0xffff0000, RZ, 0xc0, !PT ;  /* 0xffff000006067812 */ /* 0x000fe400078ec0ff */
[----:B----4-:R-:W-:Y:S02]  /*8ee0*/  LOP3.LUT R15, R12, 0xffff0000, RZ, 0xc0, !PT ;  /* 0xffff00000c0f7812 */ /* 0x010fe400078ec0ff */
[----:B------:R-:W-:Y:S02]  /*8ef0*/  LOP3.LUT R17, R13, 0xffff0000, RZ, 0xc0, !PT ;  /* 0xffff00000d117812 */ /* 0x000fe400078ec0ff */
[----:B---3--:R-:W-:Y:S01]  /*8f00*/  LOP3.LUT R18, R10, 0xffff0000, RZ, 0xc0, !PT ;  /* 0xffff00000a127812 */ /* 0x008fe200078ec0ff */
[-C--:B------:R-:W-:Y:S01]  /*8f10*/  FMUL.FTZ R0, R5, R15.reuse ;  /* 0x0000000f05007220 */ /* 0x080fe20000410000 */
[C---:B------:R-:W-:Y:S01]  /*8f20*/  LOP3.LUT R19, R11.reuse, 0xffff0000, RZ, 0xc0, !PT ;  /* 0xffff00000b137812 */ /* 0x040fe200078ec0ff */
[C---:B------:R-:W-:Y:S01]  /*8f30*/  FMUL.FTZ R15, R8.reuse, R15 ;  /* 0x0000000f080f7220 */ /* 0x040fe20000410000 */
[----:B------:R-:W-:Y:S01]  /*8f40*/  SHF.L.U32 R11, R11, 0x10, RZ ;  /* 0x000000100b0b7819 */ /* 0x000fe200000006ff */
[----:B------:R-:W-:-:S02]  /*8f50*/  FFMA.FTZ R16, R8, R18, -R0 ;  /* 0x0000001208107223 */ /* 0x000fc40000010800 */
[-C--:B------:R-:W-:Y:S02]  /*8f60*/  FMUL.FTZ R0, R3, R17.reuse ;  /* 0x0000001103007220 */ /* 0x080fe40000410000 */
[C---:B------:R-:W-:Y:S02]  /*8f70*/  FMUL.FTZ R4, R2.reuse, R17 ;  /* 0x0000001102047220 */ /* 0x040fe40000410000 */
[----:B------:R-:W-:Y:S02]  /*8f80*/  FFMA.FTZ R5, R5, R18, R15 ;  /* 0x0000001205057223 */ /* 0x000fe4000001000f */
[-C--:B------:R-:W-:Y:S01]  /*8f90*/  FFMA.FTZ R8, R2, R19.reuse, R0 ;  /* 0x0000001302087223 */ /* 0x080fe20000010000 */
[----:B------:R-:W-:Y:S01]  /*8fa0*/  SHF.L.U32 R0, R13, 0x10, RZ ;  /* 0x000000100d007819 */ /* 0x000fe200000006ff */
[----:B------:R-:W-:Y:S01]  /*8fb0*/  FFMA.FTZ R15, R3, R19, -R4 ;  /* 0x00000013030f7223 */ /* 0x000fe20000010804 */
        /* <DEDUP_REMOVED lines=14> */
.L_x_1914:
[----:B------:R-:W-:Y:S05]  /*90a0*/  BSYNC B0 ;  /* 0x0000000000007941 */ /* 0x000fea0003800000 */
.L_x_1913:
[----:B-----5:R4:W-:Y:S01]  /*90b0*/  STS.128 [R183+0x800], R4 ;  /* 0x00080004b7007388 */ /* 0x0209e20000000c00 */
[----:B------:R-:W-:Y:S05]  /*90c0*/  BRA `(.L_x_1912) ;  /* 0x00000ca000007947 */ /* 0x000fea0003800000 */
.L_x_1907:
        /* <DEDUP_REMOVED lines=19> */
[----:B--2---:R-:W-:Y:S01]  /*9200*/  @P0 SHF.R.S32.HI R2, RZ, 0x1, R114 ;  /* 0x00000001ff020819 */ /* 0x004fe20000011472 */
[----:B------:R-:W2:Y:S01]  /*9210*/  LDG.E.128 R8, [R8.64] ;  /* 0x0000000608087981 */ /* 0x000ea2000c1e1d00 */
[----:B------:R-:W-:Y:S01]  /*9220*/  LEA.HI.X R13, R13, c[0x0][0x2b4], R0, 0x1, P1 ;  /* 0x0000ad000d0d7a11 */ /* 0x000fe200008f0c00 */
[----:B------:R-:W-:Y:S01]  /*9230*/  IMAD.MOV.U32 R0, RZ, RZ, RZ ;  /* 0x000000ffff007224 */ /* 0x000fe200078e00ff */
[----:B------:R-:W-:-:S04]  /*9240*/  @P0 IADD3 R0, -R2, RZ, RZ ;  /* 0x000000ff02000210 */ /* 0x000fc80007ffe1ff */
[C---:B------:R-:W-:Y:S01]  /*9250*/  IADD3 R2, P1, R0.reuse, R25, RZ ;  /* 0x0000001900027210 */ /* 0x040fe20007f3e0ff */
[----:B------:R-:W3:Y:S03]  /*9260*/  LDG.E.128 R12, [R12.64] ;  /* 0x000000060c0c7981 */ /* 0x000ee6000c1e1d00 */
[----:B------:R-:W-:Y:S02]  /*9270*/  LEA.HI.X.SX32 R0, R0, R19, 0x1, P1 ;  /* 0x0000001300007211 */ /* 0x000fe400008f0eff */
[----:B------:R-:W-:-:S04]  /*9280*/  LEA R20, P1, R2, c[0x0][0x2a8], 0x1 ;  /* 0x0000aa0002147a11 */ /* 0x000fc800078208ff */
[----:B------:R-:W-:-:S06]  /*9290*/  LEA.HI.X R21, R2, c[0x0][0x2ac], R0, 0x1, P1 ;  /* 0x0000ab0002157a11 */ /* 0x000fcc00008f0c00 */
[----:B------:R-:W4:Y:S01]  /*92a0*/  LDG.E.128 R20, [R20.64] ;  /* 0x0000000614147981 */ /* 0x000f22000c1e1d00 */
        /* <DEDUP_REMOVED lines=8> */
[C---:B--2---:R-:W-:Y:S01]  /*9330*/  IMAD.U32 R36, R8.reuse, 0x10000, RZ ;  /* 0x0001000008247824 */ /* 0x044fe200078e00ff */
[----:B------:R-:W-:Y:S01]  /*9340*/  LOP3.LUT R37, R8, 0xffff0000, RZ, 0xc0, !PT ;  /* 0xffff000008257812 */ /* 0x000fe200078ec0ff */
[----:B------:R-:W-:Y:S01]  /*9350*/  IMAD.U32 R38, R10, 0x10000, RZ ;  /* 0x000100000a267824 */ /* 0x000fe200078e00ff */
[----:B------:R-:W-:-:S02]  /*9360*/  SHF.L.U32 R39, R9, 0x10, RZ ;  /* 0x0000001009277819 */ /* 0x000fc400000006ff */
[----:B------:R-:W-:Y:S02]  /*9370*/  LOP3.LUT R9, R9, 0xffff0000, RZ, 0xc0, !PT ;  /* 0xffff000009097812 */ /* 0x000fe400078ec0ff */
        /* <DEDUP_REMOVED lines=10> */
[C---:B------:R-:W-:Y:S01]  /*9420*/  LOP3.LUT R0, R15.reuse, 0xffff0000, RZ, 0xc0, !PT ;  /* 0xffff00000f007812 */ /* 0x040fe200078ec0ff */
[----:B------:R-:W-:Y:S01]  /*9430*/  @!P0 FADD.FTZ R12, -R12, -RZ ;  /* 0x800000ff0c0c8221 */ /* 0x000fe20000010100 */
[----:B------:R-:W-:Y:S01]  /*9440*/  SHF.L.U32 R2, R15, 0x10, RZ ;  /* 0x000000100f027819 */ /* 0x000fe200000006ff */
[----:B------:R-:W-:Y:S01]  /*9450*/  FMUL.FTZ R8, R36, R7 ;  /* 0x0000000724087220 */ /* 0x000fe20000410000 */
[----:B------:R-:W-:Y:S01]  /*9460*/  LOP3.LUT R10, R11, 0xffff0000, RZ, 0xc0, !PT ;  /* 0xffff00000b0a7812 */ /* 0x000fe200078ec0ff */
[----:B------:R-:W-:Y:S01]  /*9470*/  @!P0 FADD.FTZ R3, -R3, -RZ ;  /* 0x800000ff03038221 */ /* 0x000fe20000010100 */
[----:B------:R-:W-:Y:S01]  /*9480*/  SHF.L.U32 R41, R11, 0x10, RZ ;  /* 0x000000100b297819 */ /* 0x000fe200000006ff */
[----:B------:R-:W-:Y:S01]  /*9490*/  FMUL.FTZ R7, R37, R6 ;  /* 0x0000000625077220 */ /* 0x000fe20000410000 */
[----:B----4-:R-:W-:Y:S01]  /*94a0*/  LOP3.LUT R14, R22, 0xffff0000, RZ, 0xc0, !PT ;  /* 0xffff0000160e7812 */ /* 0x010fe200078ec0ff */
[----:B------:R-:W-:Y:S01]  /*94b0*/  @!P0 FADD.FTZ R0, -R0, -RZ ;  /* 0x800000ff00008221 */ /* 0x000fe20000010100 */
[----:B------:R-:W-:Y:S01]  /*94c0*/  SHF.L.U32 R13, R23, 0x10, RZ ;  /* 0x00000010170d7819 */ /* 0x000fe200000006ff */
[----:B------:R-:W-:-:S02]  /*94d0*/  FMUL.FTZ R6, R39, R5 ;  /* 0x0000000527067220 */ /* 0x000fc40000410000 */
[----:B------:R-:W-:Y:S01]  /*94e0*/  FMUL.FTZ R5, R9, R12 ;  /* 0x0000000c09057220 */ /* 0x000fe20000410000 */
[C---:B------:R-:W-:Y:S01]  /*94f0*/  SHF.L.U32 R12, R21.reuse, 0x10, RZ ;  /* 0x00000010150c7819 */ /* 0x040fe200000006ff */
[----:B------:R-:W-:Y:S02]  /*9500*/  @!P0 FADD.FTZ R4, -R4, -RZ ;  /* 0x800000ff04048221 */ /* 0x000fe40000010100 */
[----:B------:R-:W-:Y:S02]  /*9510*/  @!P0 FADD.FTZ R2, -R2, -RZ ;  /* 0x800000ff02028221 */ /* 0x000fe40000010100 */
[----:B------:R-:W-:Y:S01]  /*9520*/  FMUL.FTZ R9, R40, R3 ;  /* 0x0000000328097220 */ /* 0x000fe20000410000 */
[----:B------:R-:W-:Y:S01]  /*9530*/  LOP3.LUT R3, R20, 0xffff0000, RZ, 0xc0, !PT ;  /* 0xffff000014037812 */ /* 0x000fe200078ec0ff */
[----:B------:R-:W-:Y:S02]  /*9540*/  FMUL.FTZ R0, R10, R0 ;  /* 0x000000000a007220 */ /* 0x000fe40000410000 */
        /* <DEDUP_REMOVED lines=18> */
.L_x_1918:
[----:B------:R-:W-:Y:S05]  /*9670*/  BSYNC B0 ;  /* 0x0000000000007941 */ /* 0x000fea0003800000 */
.L_x_1917:
[----:B-----5:R3:W-:Y:S02]  /*9680*/  STS.128 [R183], R4 ;  /* 0x00000004b7007388 */ /* 0x0207e40000000c00 */
.L_x_1916:
[----:B------:R-:W-:Y:S05]  /*9690*/  BSYNC B1 ;  /* 0x0000000000017941 */ /* 0x000fea0003800000 */
.L_x_1915:
        /* <DEDUP_REMOVED lines=8> */
[----:B------:R-:W-:Y:S01]  /*9720*/  ISETP.GE.AND P0, PT, R16, R107, PT ;  /* 0x0000006b1000720c */ /* 0x000fe20003f06270 */
[----:B------:R-:W-:Y:S01]  /*9730*/  IMAD.MOV.U32 R0, RZ, RZ, RZ ;  /* 0x000000ffff007224 */ /* 0x000fe200078e00ff */
[----:B------:R-:W-:-:S11]  /*9740*/  IADD3 R16, P1, R34, R25, RZ ;  /* 0x0000001922107210 */ /* 0x000fd60007f3e0ff */
[--C-:B--2---:R-:W-:Y:S02]  /*9750*/  @P0 SHF.R.S32.HI R2, RZ, 0x1, R114.reuse ;  /* 0x00000001ff020819 */ /* 0x104fe40000011472 */
        /* <DEDUP_REMOVED lines=8> */
[----:B------:R-:W2:Y:S03]  /*97e0*/  LDG.E.128 R8, [R8.64] ;  /* 0x0000000608087981 */ /* 0x000ea6000c1e1d00 */
[----:B------:R-:W-:Y:S02]  /*97f0*/  LEA.HI.X R13, R2, c[0x0][0x2b4], R0, 0x1, P1 ;  /* 0x0000ad00020d7a11 */ /* 0x000fe400008f0c00 */
[----:B------:R-:W-:Y:S02]  /*9800*/  @P0 SHF.R.S32.HI R2, RZ, 0x1, R114 ;  /* 0x00000001ff020819 */ /* 0x000fe40000011472 */
[----:B------:R-:W-:-:S02]  /*9810*/  MOV R0, RZ ;  /* 0x000000ff00007202 */ /* 0x000fc40000000f00 */
[----:B------:R-:W4:Y:S01]  /*9820*/  LDG.E.128 R12, [R12.64] ;  /* 0x000000060c0c7981 */ /* 0x000f22000c1e1d00 */
[----:B------:R-:W-:-:S05]  /*9830*/  @P0 IMAD.MOV R0, RZ, RZ, -R2 ;  /* 0x000000ffff000224 */ /* 0x000fca00078e0a02 */
[----:B------:R-:W-:-:S04]  /*9840*/  IADD3 R2, P1, R0, R16, RZ ;  /* 0x0000001000027210 */ /* 0x000fc80007f3e0ff */
[----:B------:R-:W-:Y:S02]  /*9850*/  LEA.HI.X.SX32 R0, R0, R3, 0x1, P1 ;  /* 0x0000000300007211 */ /* 0x000fe400008f0eff */
[----:B------:R-:W-:-:S04]  /*9860*/  LEA R16, P1, R2, c[0x0][0x2a8], 0x1 ;  /* 0x0000aa0002107a11 */ /* 0x000fc800078208ff */
[----:B------:R-:W-:-:S06]  /*9870*/  LEA.HI.X R17, R2, c[0x0][0x2ac], R0, 0x1, P1 ;  /* 0x0000ab0002117a11 */ /* 0x000fcc00008f0c00 */
[----:B---3--:R-:W3:Y:S01]  /*9880*/  LDG.E.128 R16, [R16.64] ;  /* 0x0000000610107981 */ /* 0x008ee2000c1e1d00 */
        /* <DEDUP_REMOVED lines=8> */
[----:B--2---:R-:W-:Y:S01]  /*9910*/  SHF.L.U32 R29, R8, 0x10, RZ ;  /* 0x00000010081d7819 */ /* 0x004fe200000006ff */
[----:B------:R-:W-:Y:S01]  /*9920*/  IMAD.U32 R31, R10, 0x10000, RZ ;  /* 0x000100000a1f7824 */ /* 0x000fe200078e00ff */
[----:B------:R-:W-:Y:S01]  /*9930*/  LOP3.LUT R8, R8, 0xffff0000, RZ, 0xc0, !PT ;  /* 0xffff000008087812 */ /* 0x000fe200078ec0ff */
[----:B------:R-:W-:Y:S01]  /*9940*/  IMAD.U32 R32, R9, 0x10000, RZ ;  /* 0x0001000009207824 */ /* 0x000fe200078e00ff */
[----:B------:R-:W-:Y:S02]  /*9950*/  SHF.L.U32 R33, R11, 0x10, RZ ;  /* 0x000000100b217819 */ /* 0x000fe400000006ff */
[----:B------:R-:W-:Y:S02]  /*9960*/  LOP3.LUT R30, R9, 0xffff0000, RZ, 0xc0, !PT ;  /* 0xffff0000091e7812 */ /* 0x000fe400078ec0ff */
[----:B------:R-:W-:Y:S01]  /*9970*/  LOP3.LUT R10, R10, 0xffff0000, RZ, 0xc0, !PT ;  /* 0xffff00000a0a7812 */ /* 0x000fe200078ec0ff */
[C---:B----4-:R-:W-:Y:S01]  /*9980*/  IMAD.U32 R7, R12.reuse, 0x10000, RZ ;  /* 0x000100000c077824 */ /* 0x050fe200078e00ff */
[----:B------:R-:W-:Y:S01]  /*9990*/  LOP3.LUT R6, R12, 0xffff0000, RZ, 0xc0, !PT ;  /* 0xffff00000c067812 */ /* 0x000fe200078ec0ff */
[C---:B------:R-:W-:Y:S01]  /*99a0*/  IMAD.U32 R5, R13.reuse, 0x10000, RZ ;  /* 0x000100000d057824 */ /* 0x040fe200078e00ff */
[----:B------:R-:W-:Y:S01]  /*99b0*/  LOP3.LUT R12, R13, 0xffff0000, RZ, 0xc0, !PT ;  /* 0xffff00000d0c7812 */ /* 0x000fe200078ec0ff */
[C---:B------:R-:W-:Y:S01]  /*99c0*/  IMAD.U32 R2, R15.reuse, 0x10000, RZ ;  /* 0x000100000f027824 */ /* 0x040fe200078e00ff */
[----:B------:R-:W-:Y:S01]  /*99d0*/  LOP3.LUT R3, R14, 0xffff0000, RZ, 0xc0, !PT ;  /* 0xffff00000e037812 */ /* 0x000fe200078ec0ff */
[----:B------:R-:W-:Y:S01]  /*99e0*/  @!P0 FADD.FTZ R6, -R6, -RZ ;  /* 0x800000ff06068221 */ /* 0x000fe20000010100 */
[----:B------:R-:W-:Y:S01]  /*99f0*/  LOP3.LUT R0, R15, 0xffff0000, RZ, 0xc0, !PT ;  /* 0xffff00000f007812 */ /* 0x000fe200078ec0ff */
[----:B------:R-:W-:Y:S01]  /*9a00*/  @!P0 FADD.FTZ R7, -R7, -RZ ;  /* 0x800000ff07078221 */ /* 0x000fe20000010100 */
[----:B------:R-:W-:Y:S01]  /*9a10*/  SHF.L.U32 R4, R14, 0x10, RZ ;  /* 0x000000100e047819 */ /* 0x000fe200000006ff */
[----:B------:R-:W-:Y:S01]  /*9a20*/  @!P0 FADD.FTZ R5, -R5, -RZ ;  /* 0x800000ff05058221 */ /* 0x000fe20000010100 */
[----:B------:R-:W-:Y:S01]  /*9a30*/  LOP3.LUT R11, R11, 0xffff0000, RZ, 0xc0, !PT ;  /* 0xffff00000b0b7812 */ /* 0x000fe200078ec0ff */
[----:B------:R-:W-:-:S02]  /*9a40*/  @!P0 FADD.FTZ R12, -R12, -RZ ;  /* 0x800000ff0c0c8221 */ /* 0x000fc40000010100 */
[----:B------:R-:W-:Y:S02]  /*9a50*/  @!P0 FADD.FTZ R3, -R3, -RZ ;  /* 0x800000ff03038221 */ /* 0x000fe40000010100 */
[----:B------:R-:W-:Y:S02]  /*9a60*/  @!P0 FADD.FTZ R0, -R0, -RZ ;  /* 0x800000ff00008221 */ /* 0x000fe40000010100 */
[----:B------:R-:W-:Y:S02]  /*9a70*/  FMUL.FTZ R8, R8, R6 ;  /* 0x0000000608087220 */ /* 0x000fe40000410000 */
[----:B------:R-:W-:Y:S02]  /*9a80*/  FMUL.FTZ R9, R29, R7 ;  /* 0x000000071d097220 */ /* 0x000fe40000410000 */
[----:B------:R-:W-:Y:S01]  /*9a90*/  FMUL.FTZ R6, R32, R5 ;  /* 0x0000000520067220 */ /* 0x000fe20000410000 */
[----:B---3--:R-:W-:Y:S01]  /*9aa0*/  LOP3.LUT R14, R18, 0xffff0000, RZ, 0xc0, !PT ;  /* 0xffff0000120e7812 */ /* 0x008fe200078ec0ff */
[----:B------:R-:W-:Y:S01]  /*9ab0*/  @!P0 FADD.FTZ R4, -R4, -RZ ;  /* 0x800000ff04048221 */ /* 0x000fe20000010100 */
[----:B------:R-:W-:Y:S01]  /*9ac0*/  SHF.L.U32 R13, R19, 0x10, RZ ;  /* 0x00000010130d7819 */ /* 0x000fe200000006ff */
[----:B------:R-:W-:-:S02]  /*9ad0*/  @!P0 FADD.FTZ R2, -R2, -RZ ;  /* 0x800000ff02028221 */ /* 0x000fc40000010100 */
[----:B------:R-:W-:Y:S01]  /*9ae0*/  FMUL.FTZ R5, R30, R12 ;  /* 0x0000000c1e057220 */ /* 0x000fe20000410000 */
[----:B------:R-:W-:Y:S01]  /*9af0*/  SHF.L.U32 R12, R17, 0x10, RZ ;  /* 0x00000010110c7819 */ /* 0x000fe200000006ff */
[----:B------:R-:W-:Y:S01]  /*9b00*/  FMUL.FTZ R10, R10, R3 ;  /* 0x000000030a0a7220 */ /* 0x000fe20000410000 */
[C---:B------:R-:W-:Y:S01]  /*9b10*/  LOP3.LUT R3, R16.reuse, 0xffff0000, RZ, 0xc0, !PT ;  /* 0xffff000010037812 */ /* 0x040fe200078ec0ff */
        /* <DEDUP_REMOVED lines=19> */
.L_x_1920:
[----:B------:R-:W-:Y:S05]  /*9c50*/  BSYNC B0 ;  /* 0x0000000000007941 */ /* 0x000fea0003800000 */
.L_x_1919:
[----:B-----5:R4:W-:Y:S01]  /*9c60*/  STS.128 [R183+0x800], R4 ;  /* 0x00080004b7007388 */ /* 0x0209e20000000c00 */
[----:B------:R-:W-:Y:S05]  /*9c70*/  BRA `(.L_x_1912) ;  /* 0x000000f000007947 */ /* 0x000fea0003800000 */
.L_x_1906:
[----:B-----5:R-:W-:Y:S01]  /*9c80*/  IMAD.IADD R0, R56, 0x1, -R154 ;  /* 0x0000000138007824 */ /* 0x020fe200078e0a9a */
[----:B------:R-:W-:-:S04]  /*9c90*/  IADD3 R28, R78, 0x20, RZ ;  /* 0x000000204e1c7810 */ /* 0x000fc80007ffe0ff */
[-C--:B------:R-:W-:Y:S02]  /*9ca0*/  ISETP.GE.AND P0, PT, R28, R0.reuse, PT ;  /* 0x000000001c00720c */ /* 0x080fe40003f06270 */
[----:B------:R-:W-:-:S11]  /*9cb0*/  ISETP.GE.AND P1, PT, R78, R0, PT ;  /* 0x000000004e00720c */ /* 0x000fd60003f26270 */
[C---:B------:R-:W-:Y:S02]  /*9cc0*/  @!P0 IADD3 R0, P2, R108.reuse, UR4, RZ ;  /* 0x000000046c008c10 */ /* 0x040fe4000ff5e0ff */
[----:B------:R-:W-:Y:S02]  /*9cd0*/  @!P1 LEA R4, P3, R108, c[0x0][0x160], 0x1 ;  /* 0x000058006c049a11 */ /* 0x000fe400078608ff */
[----:B------:R-:W-:Y:S02]  /*9ce0*/  @!P0 IADD3.X R3, R124, UR5, RZ, P2, !PT ;  /* 0x000000057c038c10 */ /* 0x000fe400097fe4ff */
[----:B------:R-:W-:Y:S02]  /*9cf0*/  @!P0 LEA R2, P2, R0, c[0x0][0x160], 0x1 ;  /* 0x0000580000028a11 */ /* 0x000fe400078408ff */
[----:B------:R-:W-:Y:S02]  /*9d00*/  @!P1 LEA.HI.X R5, R108, c[0x0][0x164], R124, 0x1, P3 ;  /* 0x000059006c059a11 */ /* 0x000fe400018f0c7c */
[----:B------:R-:W-:-:S03]  /*9d10*/  @!P0 LEA.HI.X R3, R0, c[0x0][0x164], R3, 0x1, P2 ;  /* 0x0000590000038a11 */ /* 0x000fc600010f0c03 */
[----:B------:R-:W-:Y:S01]  /*9d20*/  @!PT LDS RZ, [RZ] ;  /* 0x00000000fffff984 */ /* 0x000fe20000000800 */
[----:B------:R-:W-:Y:S01]  /*9d30*/  @!PT LDS RZ, [RZ] ;  /* 0x00000000fffff984 */ /* 0x000fe20000000800 */
[----:B------:R-:W-:Y:S01]  /*9d40*/  @!PT LDS RZ, [RZ] ;  /* 0x00000000fffff984 */ /* 0x000fe20000000800 */
[----:B------:R2:W-:Y:S04]  /*9d50*/  @!P1 LDGSTS.E.BYPASS.LTC128B.128 [R183], [R4.64] ;  /* 0x0000000004b79fae */ /* 0x0005e8000b901d46 */
[----:B------:R2:W-:Y:S02]  /*9d60*/  @!P0 LDGSTS.E.BYPASS.LTC128B.128 [R183+0x800], [R2.64] ;  /* 0x0080000002b78fae */ /* 0x0005e4000b901d46 */
.L_x_1912:
[----:B------:R-:W-:Y:S05]  /*9d70*/  BSYNC B2 ;  /* 0x0000000000027941 */ /* 0x000fea0003800000 */
.L_x_1905:
[----:B------:R-:W-:Y:S02]  /*9d80*/  IADD3 R236, R198, -0x1, RZ ;  /* 0xffffffffc6ec7810 */ /* 0x000fe40007ffe0ff */
[C---:B------:R-:W-:Y:S02]  /*9d90*/  IADD3 R20, R78.reuse, 0x40, RZ ;  /* 0x000000404e147810 */ /* 0x040fe40007ffe0ff */
[----:B------:R-:W-:Y:S01]  /*9da0*/  IADD3 R18, R78, 0x60, RZ ;  /* 0x000000604e127810 */ /* 0x000fe20007ffe0ff */
[----:B------:R-:W-:Y:S01]  /*9db0*/  IMAD.SHL.U32 R164, R236, 0x100, RZ ;  /* 0x00000100eca47824 */ /* 0x000fe200078e00ff */
[----:B------:R-:W-:-:S02]  /*9dc0*/  IADD3 R17, R78, 0xa0, RZ ;  /* 0x000000a04e117810 */ /* 0x000fc40007ffe0ff */
[C---:B------:R-:W-:Y:S01]  /*9dd0*/  IADD3 R19, R78.reuse, 0xc0, RZ ;  /* 0x000000c04e137810 */ /* 0x040fe20007ffe0ff */
[----:B------:R-:W-:Y:S01]  /*9de0*/  IMAD.IADD R13, R97, 0x1, -R164 ;  /* 0x00000001610d7824 */ /* 0x000fe200078e0aa4 */
[C---:B------:R-:W-:Y:S02]  /*9df0*/  IADD3 R22, R78.reuse, 0xe0, RZ ;  /* 0x000000e04e167810 */ /* 0x040fe40007ffe0ff */
        /* <DEDUP_REMOVED lines=8> */
[----:B--2---:R-:W-:Y:S02]  /*9e80*/  @!P0 IMAD.MOV.U32 R2, RZ, RZ, R240 ;  /* 0x000000ffff028224 */ /* 0x004fe400078e00f0 */
[----:B------:R-:W-:Y:S02]  /*9e90*/  @!P0 IMAD.MOV.U32 R3, RZ, RZ, R239 ;  /* 0x000000ffff038224 */ /* 0x000fe400078e00ef */
[----:B---34-:R-:W-:-:S02]  /*9ea0*/  @!P5 IMAD.MOV.U32 R4, RZ, RZ, c[0x0][0x198] ;  /* 0x00006600ff04d624 */ /* 0x018fc400078e00ff */
[----:B------:R-:W-:Y:S01]  /*9eb0*/  @!P5 IMAD.MOV.U32 R0, RZ, RZ, c[0x0][0x19c] ;  /* 0x00006700ff00d624 */ /* 0x000fe200078e00ff */
[----:B------:R-:W-:Y:S01]  /*9ec0*/  @!PT LDS RZ, [RZ] ;  /* 0x00000000fffff984 */ /* 0x000fe20000000800 */
[----:B------:R-:W-:Y:S01]  /*9ed0*/  @!PT LDS RZ, [RZ] ;  /* 0x00000000fffff984 */ /* 0x000fe20000000800 */
[----:B------:R-:W-:Y:S01]  /*9ee0*/  @!PT LDS RZ, [RZ] ;  /* 0x00000000fffff984 */ /* 0x000fe20000000800 */
[----:B------:R2:W-:Y:S01]  /*9ef0*/  @!P0 LDGSTS.E.BYPASS.LTC128B.128 [R183+0x1000], [R2.64] ;  /* 0x0100000002b78fae */ /* 0x0005e2000b901d46 */
[----:B------:R-:W-:Y:S02]  /*9f00*/  @!P3 IMAD.MOV.U32 R8, RZ, RZ, c[0x0][0x198] ;  /* 0x00006600ff08b624 */ /* 0x000fe400078e00ff */
[----:B------:R-:W-:Y:S02]  /*9f10*/  @!P2 IMAD.MOV.U32 R6, RZ, RZ, c[0x0][0x198] ;  /* 0x00006600ff06a624 */ /* 0x000fe400078e00ff */
[----:B------:R-:W-:-:S04]  /*9f20*/  @!P3 IMAD.MOV.U32 R12, RZ, RZ, c[0x0][0x19c] ;  /* 0x00006700ff0cb624 */ /* 0x000fc800078e00ff */
[----:B------:R-:W-:Y:S01]  /*9f30*/  @!P3 IMAD R12, R12, 0xc0, RZ ;  /* 0x000000c00c0cb824 */ /* 0x000fe200078e02ff */
[----:B--2---:R-:W-:-:S04]  /*9f40*/  @!P4 LEA R2, P0, R121, R240, 0x1 ;  /* 0x000000f07902c211 */ /* 0x004fc800078008ff */
[----:B------:R-:W-:Y:S02]  /*9f50*/  @!P4 LEA.HI.X R3, R121, R239, R123, 0x1, P0 ;  /* 0x000000ef7903c211 */ /* 0x000fe400000f0c7b */
[----:B------:R-:W-:-:S03]  /*9f60*/  ISETP.GE.AND P0, PT, R22, R13, PT ;  /* 0x0000000d1600720c */ /* 0x000fc60003f06270 */
[----:B------:R2:W-:Y:S01]  /*9f70*/  @!P4 LDGSTS.E.BYPASS.LTC128B.128 [R183+0x1800], [R2.64] ;  /* 0x0180000002b7cfae */ /* 0x0005e2000b901d46 */
[----:B------:R-:W-:-:S04]  /*9f80*/  @!P5 LEA R10, P4, R4, R240, 0x7 ;  /* 0x000000f0040ad211 */ /* 0x000fc800078838ff */
[----:B------:R-:W-:Y:S01]  /*9f90*/  @!P5 LEA.HI.X R11, R4, R239, R0, 0x7, P4 ;  /* 0x000000ef040bd211 */ /* 0x000fe200020f3c00 */
[----:B------:R-:W-:Y:S01]  /*9fa0*/  @!P1 IMAD.MOV.U32 R4, RZ, RZ, c[0x0][0x198] ;  /* 0x00006600ff049624 */ /* 0x000fe200078e00ff */
[----:B------:R-:W-:-:S03]  /*9fb0*/  ISETP.GE.AND P4, PT, R21, R13, PT ;  /* 0x0000000d1500720c */ /* 0x000fc60003f86270 */
[----:B------:R-:W-:Y:S01]  /*9fc0*/  @!P0 IMAD.MOV.U32 R0, RZ, RZ, c[0x0][0x198] ;  /* 0x00006600ff008624 */ /* 0x000fe200078e00ff */
[----:B------:R3:W-:Y:S09]  /*9fd0*/  @!P5 LDGSTS.E.BYPASS.LTC128B.128 [R183+0x2000], [R10.64] ;  /* 0x020000000ab7dfae */ /* 0x0007f2000b901d46 */
[----:B------:R-:W-:-:S02]  /*9fe0*/  @!P4 IMAD.MOV.U32 R14, RZ, RZ, c[0x0][0x198] ;  /* 0x00006600ff0ec624 */ /* 0x000fc400078e00ff */
[----:B------:R-:W-:Y:S02]  /*9ff0*/  @!P4 IMAD.MOV.U32 R16, RZ, RZ, c[0x0][0x19c] ;  /* 0x00006700ff10c624 */ /* 0x000fe400078e00ff */
[----:B--2---:R-:W-:Y:S02]  /*a000*/  @!P3 IMAD.MOV.U32 R2, RZ, RZ, R240 ;  /* 0x000000ffff02b224 */ /* 0x004fe400078e00f0 */
[----:B------:R-:W-:-:S04]  /*a010*/  @!P3 IMAD.MOV.U32 R3, RZ, RZ, R239 ;  /* 0x000000ffff03b224 */ /* 0x000fc800078e00ef */
[----:B------:R-:W-:-:S04]  /*a020*/  @!P3 IMAD.WIDE.U32 R8, R8, 0xc0, R2 ;  /* 0x000000c00808b825 */ /* 0x000fc800078e0002 */
[----:B------:R-:W-:Y:S02]  /*a030*/  @!P2 IMAD.MOV.U32 R2, RZ, RZ, R240 ;  /* 0x000000ffff02a224 */ /* 0x000fe400078e00f0 */
[----:B------:R-:W-:Y:S02]  /*a040*/  @!P2 IMAD.MOV.U32 R3, RZ, RZ, R239 ;  /* 0x000000ffff03a224 */ /* 0x000fe400078e00ef */
[----:B---3--:R-:W-:Y:S02]  /*a050*/  @!P2 IMAD.MOV.U32 R11, RZ, RZ, c[0x0][0x19c] ;  /* 0x00006700ff0ba624 */ /* 0x008fe400078e00ff */
[----:B------:R-:W-:-:S04]  /*a060*/  @!P2 IMAD.WIDE.U32 R6, R6, 0x140, R2 ;  /* 0x000001400606a825 */ /* 0x000fc800078e0002 */
[----:B------:R-:W-:Y:S02]  /*a070*/  @!P1 IMAD.MOV.U32 R2, RZ, RZ, R240 ;  /* 0x000000ffff029224 */ /* 0x000fe400078e00f0 */
[----:B------:R-:W-:Y:S02]  /*a080*/  @!P1 IMAD.MOV.U32 R3, RZ, RZ, R239 ;  /* 0x000000ffff039224 */ /* 0x000fe400078e00ef */
[----:B------:R-:W-:Y:S02]  /*a090*/  @!P1 IMAD.MOV.U32 R10, RZ, RZ, c[0x0][0x19c] ;  /* 0x00006700ff0a9624 */ /* 0x000fe400078e00ff */
[----:B------:R-:W-:-:S04]  /*a0a0*/  @!P1 IMAD.WIDE.U32 R4, R4, 0x180, R2 ;  /* 0x0000018004049825 */ /* 0x000fc800078e0002 */
[----:B------:R-:W-:Y:S02]  /*a0b0*/  @!P0 IMAD.MOV.U32 R2, RZ, RZ, R240 ;  /* 0x000000ffff028224 */ /* 0x000fe400078e00f0 */
[----:B------:R-:W-:Y:S02]  /*a0c0*/  @!P0 IMAD.MOV.U32 R3, RZ, RZ, R239 ;  /* 0x000000ffff038224 */ /* 0x000fe400078e00ef */
[----:B------:R-:W-:Y:S02]  /*a0d0*/  @!P2 IMAD R11, R11, 0x140, RZ ;  /* 0x000001400b0ba824 */ /* 0x000fe400078e02ff */
[----:B------:R-:W-:-:S04]  /*a0e0*/  @!P0 IMAD.WIDE.U32 R2, R0, 0x1c0, R2 ;  /* 0x000001c000028825 */ /* 0x000fc800078e0002 */
[----:B------:R-:W-:Y:S02]  /*a0f0*/  @!P0 IMAD.MOV.U32 R0, RZ, RZ, c[0x0][0x19c] ;  /* 0x00006700ff008624 */ /* 0x000fe400078e00ff */
[----:B------:R-:W-:Y:S01]  /*a100*/  @!P1 IMAD R15, R10, 0x180, RZ ;  /* 0x000001800a0f9824 */ /* 0x000fe200078e02ff */
[----:B------:R-:W-:Y:S01]  /*a110*/  @!P4 LEA R10, P5, R14, R240, 0x8 ;  /* 0x000000f00e0ac211 */ /* 0x000fe200078a40ff */
[----:B------:R-:W-:Y:S02]  /*a120*/  @!P0 IMAD R0, R0, 0x1c0, RZ ;  /* 0x000001c000008824 */ /* 0x000fe400078e02ff */
[----:B------:R-:W-:Y:S02]  /*a130*/  @!P3 IMAD.IADD R9, R9, 0x1, R12 ;  /* 0x000000010909b824 */ /* 0x000fe400078e020c */
[----:B------:R-:W-:Y:S01]  /*a140*/  @!P2 IMAD.IADD R7, R7, 0x1, R11 ;  /* 0x000000010707a824 */ /* 0x000fe200078e020b */
[----:B------:R-:W-:Y:S01]  /*a150*/  @!P4 LEA.HI.X R11, R14, R239, R16, 0x8, P5 ;  /* 0x000000ef0e0bc211 */ /* 0x000fe200028f4410 */
[----:B------:R-:W-:Y:S01]  /*a160*/  @!P1 IMAD.IADD R5, R5, 0x1, R15 ;  /* 0x0000000105059824 */ /* 0x000fe200078e020f */
[----:B------:R2:W-:Y:S01]  /*a170*/  @!P3 LDGSTS.E.BYPASS.LTC128B.128 [R183+0x2800], [R8.64] ;  /* 0x0280000008b7bfae */ /* 0x0005e2000b901d46 */
[----:B------:R-:W-:Y:S01]  /*a180*/  @!P0 IMAD.IADD R3, R3, 0x1, R0 ;  /* 0x0000000103038824 */ /* 0x000fe200078e0200 */
[----:B------:R-:W-:-:S02]  /*a190*/  ISETP.GE.AND P5, PT, R20, R13, PT ;  /* 0x0000000d1400720c */ /* 0x000fc40003fa6270 */
[----:B------:R3:W-:Y:S01]  /*a1a0*/  @!P4 LDGSTS.E.BYPASS.LTC128B.128 [R183+0x3000], [R10.64] ;  /* 0x030000000ab7cfae */ /* 0x0007e2000b901d46 */
[-C--:B------:R-:W-:Y:S02]  /*a1b0*/  ISETP.GE.AND P4, PT, R28, R13.reuse, PT ;  /* 0x0000000d1c00720c */ /* 0x080fe40003f86270 */
[----:B------:R-:W-:Y:S01]  /*a1c0*/  LOP3.LUT R0, R127, 0x7fffffe, RZ, 0xc0, !PT ;  /* 0x07fffffe7f007812 */ /* 0x000fe200078ec0ff */
[----:B------:R4:W-:Y:S01]  /*a1d0*/  @!P2 LDGSTS.E.BYPASS.LTC128B.128 [R183+0x3800], [R6.64] ;  /* 0x0380000006b7afae */ /* 0x0009e2000b901d46 */
[-C--:B------:R-:W-:Y:S02]  /*a1e0*/  ISETP.GE.AND P3, PT, R18, R13.reuse, PT ;  /* 0x0000000d1200720c */ /* 0x080fe40003f66270 */
[-C--:B------:R-:W-:Y:S01]  /*a1f0*/  ISETP.GE.AND P2, PT, R17, R13.reuse, PT ;  /* 0x0000000d1100720c */ /* 0x080fe20003f46270 */
[----:B------:R5:W-:Y:S01]  /*a200*/  @!P1 LDGSTS.E.BYPASS.LTC128B.128 [R183+0x4000], [R4.64] ;  /* 0x0400000004b79fae */ /* 0x000be2000b901d46 */
[----:B------:R-:W-:Y:S02]  /*a210*/  IMAD.IADD R43, R125, 0x1, -R0 ;  /* 0x000000017d2b7824 */ /* 0x000fe400078e0a00 */
[----:B------:R-:W-:Y:S01]  /*a220*/  @!P5 IMAD.MOV.U32 R0, RZ, RZ, c[0x0][0x1a0] ;  /* 0x00006800ff00d624 */ /* 0x000fe200078e00ff */
[----:B------:R1:W-:Y:S01]  /*a230*/  @!P0 LDGSTS.E.BYPASS.LTC128B.128 [R183+0x4800], [R2.64] ;  /* 0x0480000002b78fae */ /* 0x0003e2000b901d46 */
[----:B------:R-:W-:-:S03]  /*a240*/  ISETP.GE.AND P0, PT, R78, R13, PT ;  /* 0x0000000d4e00720c */ /* 0x000fc60003f06270 */
[----:B------:R-:W0:Y:S04]  /*a250*/  LDGDEPBAR ;  /* 0x00000000000079af */ /* 0x000e280000000000 */
[----:B----4-:R-:W-:Y:S02]  /*a260*/  @!P2 IMAD.MOV.U32 R7, RZ, RZ, c[0x0][0x1a0] ;  /* 0x00006800ff07a624 */ /* 0x010fe400078e00ff */
[----:B------:R-:W-:-:S04]  /*a270*/  IMAD.SHL.U32 R6, R133, 0x40, RZ ;  /* 0x0000004085067824 */ /* 0x000fc800078e00ff */
[----:B-----5:R-:W-:Y:S02]  /*a280*/  @!P0 IMAD.MOV.U32 R4, RZ, RZ, R242 ;  /* 0x000000ffff048224 */ /* 0x020fe400078e00f2 */
[----:B------:R-:W-:Y:S01]  /*a290*/  @!P0 IMAD.MOV.U32 R5, RZ, RZ, R241 ;  /* 0x000000ffff058224 */ /* 0x000fe200078e00f1 */
[----:B-1----:R-:W-:Y:S01]  /*a2a0*/  SHF.R.S32.HI R2, RZ, 0x1f, R125 ;  /* 0x0000001fff027819 */ /* 0x002fe2000001147d */
[----:B------:R-:W-:-:S04]  /*a2b0*/  DEPBAR.LE SB0, 0x0 ;  /* 0x000080000000791a */ /* 0x000fc80000000000 */
[----:B------:R-:W-:Y:S01]  /*a2c0*/  BAR.SYNC.DEFER_BLOCKING 0x0 ;  /* 0x0000000000007b1d */ /* 0x000fe20000010000 */
[----:B------:R-:W-:Y:S02]  /*a2d0*/  LEA.HI R23, R2, R125, RZ, 0x3 ;  /* 0x0000007d02177211 */ /* 0x000fe400078f18ff */
[----:B------:R-:W-:-:S04]  /*a2e0*/  @!P4 LEA R2, P1, R136, R242, 0x1 ;  /* 0x000000f28802c211 */ /* 0x000fc800078208ff */
[----:B------:R-:W-:Y:S02]  /*a2f0*/  @!P4 LEA.HI.X R3, R136, R241, R135, 0x1, P1 ;  /* 0x000000f18803c211 */ /* 0x000fe400008f0c87 */
[----:B------:R-:W-:Y:S01]  /*a300*/  ISETP.GE.AND P1, PT, R19, R13, PT ;  /* 0x0000000d1300720c */ /* 0x000fe20003f26270 */
[----:B------:R-:W-:Y:S04]  /*a310*/  @P0 STS [R183+0x5000], RZ ;  /* 0x005000ffb7000388 */ /* 0x000fe80000000800 */
[----:B------:R-:W-:Y:S04]  /*a320*/  @P0 STS [R183+0x5004], RZ ;  /* 0x005004ffb7000388 */ /* 0x000fe80000000800 */
[----:B------:R-:W-:Y:S04]  /*a330*/  @P0 STS.64 [R183+0x5008], RZ ;  /* 0x005008ffb7000388 */ /* 0x000fe80000000a00 */
[----:B------:R-:W-:Y:S01]  /*a340*/  @!PT LDS RZ, [RZ] ;  /* 0x00000000fffff984 */ /* 0x000fe20000000800 */
[----:B------:R-:W-:Y:S01]  /*a350*/  @!PT LDS RZ, [RZ] ;  /* 0x00000000fffff984 */ /* 0x000fe20000000800 */
[----:B------:R-:W-:Y:S01]  /*a360*/  @!PT LDS RZ, [RZ] ;  /* 0x00000000fffff984 */ /* 0x000fe20000000800 */
[----:B------:R1:W-:Y:S01]  /*a370*/  @!P0 LDGSTS.E.BYPASS.LTC128B.128 [R183+0x5000], [R4.64] ;  /* 0x0500000004b78fae */ /* 0x0003e2000b901d46 */
[----:B--2---:R-:W-:-:S03]  /*a380*/  @!P5 LEA R8, P0, R0, R242, 0x7 ;  /* 0x000000f20008d211 */ /* 0x004fc600078038ff */
[----:B------:R-:W-:Y:S04]  /*a390*/  @P4 STS.128 [R183+0x5800], RZ ;  /* 0x005800ffb7004388 */ /* 0x000fe80000000c00 */
[----:B------:R-:W-:Y:S01]  /*a3a0*/  @!PT LDS RZ, [RZ] ;  /* 0x00000000fffff984 */ /* 0x000fe20000000800 */
[----:B------:R-:W-:Y:S01]  /*a3b0*/  @!PT LDS RZ, [RZ] ;  /* 0x00000000fffff984 */ /* 0x000fe20000000800 */
[----:B------:R-:W-:Y:S01]  /*a3c0*/  @!PT LDS RZ, [RZ] ;  /* 0x00000000fffff984 */ /* 0x000fe20000000800 */
[----:B------:R2:W-:Y:S01]  /*a3d0*/  @!P4 LDGSTS.E.BYPASS.LTC128B.128 [R183+0x5800], [R2.64] ;  /* 0x0580000002b7cfae */ /* 0x0005e2000b901d46 */
[----:B------:R-:W-:-:S03]  /*a3e0*/  ISETP.GE.AND P4, PT, R21, R13, PT ;  /* 0x0000000d1500720c */ /* 0x000fc60003f86270 */
[----:B------:R-:W-:Y:S01]  /*a3f0*/  @P5 STS.128 [R183+0x6000], RZ ;  /* 0x006000ffb7005388 */ /* 0x000fe20000000c00 */
[----:B-1----:R-:W-:Y:S02]  /*a400*/  LOP3.LUT R4, R150, 0xfffffff8, RZ, 0xc0, !PT ;  /* 0xfffffff896047812 */ /* 0x002fe400078ec0ff */
[----:B------:R-:W-:-:S03]  /*a410*/  SHF.R.S32.HI R5, RZ, 0x4, R141 ;  /* 0x00000004ff057819 */ /* 0x000fc6000001148d */
[----:B--2---:R-:W-:Y:S01]  /*a420*/  IMAD.IADD R2, R151, 0x1, -R4 ;  /* 0x0000000197027824 */ /* 0x004fe200078e0a04 */
[----:B------:R-:W-:Y:S01]  /*a430*/  LEA.HI R4, R141, R5, RZ, 0x1 ;  /* 0x000000058d047211 */ /* 0x000fe200078f08ff */
[----:B------:R-:W-:-:S03]  /*a440*/  @!P5 IMAD.MOV.U32 R3, RZ, RZ, c[0x0][0x1a4] ;  /* 0x00006900ff03d624 */ /* 0x000fc600078e00ff */
[----:B------:R-:W-:Y:S02]  /*a450*/  LEA.HI R20, R2, R2, RZ, 0x1 ;  /* 0x0000000202147211 */ /* 0x000fe400078f08ff */
[----:B------:R-:W-:Y:S02]  /*a460*/  @!P5 LEA.HI.X R9, R0, R241, R3, 0x7, P0 ;  /* 0x000000f10009d211 */ /* 0x000fe400000f3c03 */
[----:B------:R-:W-:Y:S01]  /*a470*/  LOP3.LUT R3, R4, 0xfffffffe, RZ, 0xc0, !PT ;  /* 0xfffffffe04037812 */ /* 0x000fe200078ec0ff */
[----:B------:R-:W-:Y:S01]  /*a480*/  @!P3 IMAD.MOV.U32 R4, RZ, RZ, c[0x0][0x1a0] ;  /* 0x00006800ff04b624 */ /* 0x000fe200078e00ff */
[----:B------:R-:W-:Y:S01]  /*a490*/  LOP3.LUT R0, R20, 0x3fffffe, RZ, 0xc0, !PT ;  /* 0x03fffffe14007812 */ /* 0x000fe200078ec0ff */
[----:B------:R-:W-:Y:S01]  /*a4a0*/  @!PT LDS RZ, [RZ] ;  /* 0x00000000fffff984 */ /* 0x000fe20000000800 */
[----:B------:R-:W-:Y:S01]  /*a4b0*/  @!PT LDS RZ, [RZ] ;  /* 0x00000000fffff984 */ /* 0x000fe20000000800 */
[----:B------:R-:W-:Y:S01]  /*a4c0*/  @!PT LDS RZ, [RZ] ;  /* 0x00000000fffff984 */ /* 0x000fe20000000800 */
[----:B------:R1:W-:Y:S01]  /*a4d0*/  @!P5 LDGSTS.E.BYPASS.LTC128B.128 [R183+0x6000], [R8.64] ;  /* 0x0600000008b7dfae */ /* 0x0003e2000b901d46 */
[----:B------:R-:W-:Y:S01]  /*a4e0*/  ISETP.GE.AND P0, PT, R22, R13, PT ;  /* 0x0000000d1600720c */ /* 0x000fe20003f06270 */
[----:B------:R-:W-:Y:S01]  /*a4f0*/  IMAD.IADD R17, R5, 0x1, -R3 ;  /* 0x0000000105117824 */ /* 0x000fe200078e0a03 */
[----:B------:R-:W-:Y:S01]  /*a500*/  SHF.R.S32.HI R20, RZ, 0x1, R20 ;  /* 0x00000001ff147819 */ /* 0x000fe20000011414 */
[----:B------:R-:W-:Y:S01]  /*a510*/  IMAD.IADD R18, R2, 0x1, -R0 ;  /* 0x0000000102127824 */ /* 0x000fe200078e0a00 */
[----:B------:R-:W-:Y:S01]  /*a520*/  @P3 STS.128 [R183+0x6800], RZ ;  /* 0x006800ffb7003388 */ /* 0x000fe20000000c00 */
[----:B------:R-:W-:-:S02]  /*a530*/  @!P3 IMAD.MOV.U32 R2, RZ, RZ, R242 ;  /* 0x000000ffff02b224 */ /* 0x000fc400078e00f2 */
[----:B------:R-:W-:Y:S02]  /*a540*/  @!P3 IMAD.MOV.U32 R3, RZ, RZ, R241 ;  /* 0x000000ffff03b224 */ /* 0x000fe400078e00f1 */
[----:B------:R-:W-:Y:S02]  /*a550*/  @!P1 IMAD.MOV.U32 R0, RZ, RZ, c[0x0][0x1a0] ;  /* 0x00006800ff009624 */ /* 0x000fe400078e00ff */
[----:B------:R-:W-:-:S04]  /*a560*/  @!P3 IMAD.WIDE.U32 R4, R4, 0xc0, R2 ;  /* 0x000000c00404b825 */ /* 0x000fc800078e0002 */
[----:B------:R-:W-:Y:S02]  /*a570*/  @!P2 IMAD.MOV.U32 R2, RZ, RZ, R242 ;  /* 0x000000ffff02a224 */ /* 0x000fe400078e00f2 */
[----:B------:R-:W-:Y:S02]  /*a580*/  @!P2 IMAD.MOV.U32 R3, RZ, RZ, R241 ;  /* 0x000000ffff03a224 */ /* 0x000fe400078e00f1 */
[----:B------:R-:W-:Y:S02]  /*a590*/  IMAD R18, R17, 0x8, R18 ;  /* 0x0000000811127824 */ /* 0x000fe400078e0212 */
[----:B------:R-:W-:-:S04]  /*a5a0*/  @!P2 IMAD.WIDE.U32 R12, R7, 0x140, R2 ;  /* 0x00000140070ca825 */ /* 0x000fc800078e0002 */
[----:B------:R-:W-:Y:S02]  /*a5b0*/  @!P1 IMAD.MOV.U32 R2, RZ, RZ, R242 ;  /* 0x000000ffff029224 */ /* 0x000fe400078e00f2 */
[----:B------:R-:W-:Y:S02]  /*a5c0*/  @!P1 IMAD.MOV.U32 R3, RZ, RZ, R241 ;  /* 0x000000ffff039224 */ /* 0x000fe400078e00f1 */
[----:B-1----:R-:W-:Y:S02]  /*a5d0*/  @!P4 IMAD.MOV.U32 R9, RZ, RZ, c[0x0][0x1a4] ;  /* 0x00006900ff09c624 */ /* 0x002fe400078e00ff */
[----:B------:R-:W-:Y:S01]  /*a5e0*/  @!P1 IMAD.WIDE.U32 R14, R0, 0x180, R2 ;  /* 0x00000180000e9825 */ /* 0x000fe200078e0002 */
[----:B------:R-:W-:-:S03]  /*a5f0*/  LOP3.LUT R0, R6, 0xc0, RZ, 0xc0, !PT ;  /* 0x000000c006007812 */ /* 0x000fc600078ec0ff */
[----:B------:R-:W-:Y:S01]  /*a600*/  IMAD.SHL.U32 R3, R17, 0x8, RZ ;  /* 0x0000000811037824 */ /* 0x000fe200078e00ff */
[----:B---3--:R-:W-:Y:S01]  /*a610*/  SHF.R.U32.HI R10, RZ, 0x3, R0 ;  /* 0x00000003ff0a7819 */ /* 0x008fe20000011600 */
[----:B------:R-:W-:Y:S02]  /*a620*/  @!P3 IMAD.MOV.U32 R2, RZ, RZ, c[0x0][0x1a4] ;  /* 0x00006900ff02b624 */ /* 0x000fe400078e00ff */
[----:B------:R-:W-:Y:S01]  /*a630*/  @!P0 IMAD.MOV.U32 R8, RZ, RZ, c[0x0][0x1a0] ;  /* 0x00006800ff088624 */ /* 0x000fe200078e00ff */
[----:B------:R-:W-:Y:S01]  /*a640*/  LOP3.LUT R11, R0, 0x8, R3, 0xf8, !PT ;  /* 0x00000008000b7812 */ /* 0x000fe200078ef803 */
[----:B------:R-:W-:Y:S02]  /*a650*/  @!P4 IMAD.MOV.U32 R0, RZ, RZ, c[0x0][0x1a0] ;  /* 0x00006800ff00c624 */ /* 0x000fe400078e00ff */
[----:B------:R-:W-:Y:S01]  /*a660*/  @!P3 IMAD R6, R2, 0xc0, RZ ;  /* 0x000000c00206b824 */ /* 0x000fe200078e02ff */
[----:B------:R-:W-:Y:S01]  /*a670*/  LOP3.LUT R41, R11, R10, RZ, 0x3c, !PT ;  /* 0x0000000a0b297212 */ /* 0x000fe200078e3cff */
[----:B------:R-:W-:Y:S01]  /*a680*/  @!P0 IMAD.MOV.U32 R2, RZ, RZ, R242 ;  /* 0x000000ffff028224 */ /* 0x000fe200078e00f2 */
[----:B------:R-:W-:Y:S01]  /*a690*/  @!P4 LEA R16, P5, R0, R242, 0x8 ;  /* 0x000000f20010c211 */ /* 0x000fe200078a40ff */
[----:B------:R-:W-:-:S02]  /*a6a0*/  @!P0 IMAD.MOV.U32 R3, RZ, RZ, R241 ;  /* 0x000000ffff038224 */ /* 0x000fc400078e00f1 */
[----:B------:R-:W-:Y:S01]  /*a6b0*/  @!P3 IMAD.IADD R7, R5, 0x1, R6 ;  /* 0x000000010507b824 */ /* 0x000fe200078e0206 */
[----:B------:R-:W-:Y:S01]  /*a6c0*/  @!P4 LEA.HI.X R17, R0, R241, R9, 0x8, P5 ;  /* 0x000000f10011c211 */ /* 0x000fe200028f4409 */
[----:B------:R-:W-:Y:S02]  /*a6d0*/  @!P3 IMAD.MOV.U32 R6, RZ, RZ, R4 ;  /* 0x000000ffff06b224 */ /* 0x000fe400078e0004 */
[----:B------:R-:W-:Y:S02]  /*a6e0*/  @!P2 IMAD.MOV.U32 R0, RZ, RZ, c[0x0][0x1a4] ;  /* 0x00006900ff00a624 */ /* 0x000fe400078e00ff */
[----:B------:R-:W-:Y:S01]  /*a6f0*/  IMAD.SHL.U32 R4, R20, 0x40, RZ ;  /* 0x0000004014047824 */ /* 0x000fe200078e00ff */
[----:B------:R-:W-:Y:S01]  /*a700*/  @!PT LDS RZ, [RZ] ;  /* 0x00000000fffff984 */ /* 0x000fe20000000800 */
[----:B------:R-:W-:Y:S01]  /*a710*/  @!PT LDS RZ, [RZ] ;  /* 0x00000000fffff984 */ /* 0x000fe20000000800 */
[----:B------:R-:W-:Y:S01]  /*a720*/  @!PT LDS RZ, [RZ] ;  /* 0x00000000fffff984 */ /* 0x000fe20000000800 */
[----:B------:R1:W-:Y:S01]  /*a730*/  @!P3 LDGSTS.E.BYPASS.LTC128B.128 [R183+0x6800], [R6.64] ;  /* 0x0680000006b7bfae */ /* 0x0003e2000b901d46 */
[----:B------:R-:W-:-:S03]  /*a740*/  @!P0 IMAD.WIDE.U32 R2, R8, 0x1c0, R2 ;  /* 0x000001c008028825 */ /* 0x000fc600078e0002 */
[----:B------:R-:W-:Y:S01]  /*a750*/  @P4 STS.128 [R183+0x7000], RZ ;  /* 0x007000ffb7004388 */ /* 0x000fe20000000c00 */
        /* <DEDUP_REMOVED lines=8> */
[----:B------:R-:W-:Y:S01]  /*a7e0*/  @!P2 IMAD R9, R0, 0x140, RZ ;  /* 0x000001400009a824 */ /* 0x000fe200078e02ff */
[----:B------:R-:W-:Y:S01]  /*a7f0*/  LOP3.LUT R0, R4, 0xc0, RZ, 0xc0, !PT ;  /* 0x000000c004007812 */ /* 0x000fe200078ec0ff */
[----:B------:R-:W-:Y:S01]  /*a800*/  @!P0 IMAD R8, R8, 0x1c0, RZ ;  /* 0x000001c008088824 */ /* 0x000fe200078e02ff */
[----:B------:R-:W-:Y:S01]  /*a810*/  @P2 STS.128 [R183+0x7800], RZ ;  /* 0x007800ffb7002388 */ /* 0x000fe20000000c00 */
[----:B------:R-:W-:Y:S01]  /*a820*/  @!P2 IMAD.IADD R5, R13, 0x1, R9 ;  /* 0x000000010d05a824 */ /* 0x000fe200078e0209 */
[----:B------:R-:W-:Y:S01]  /*a830*/  LOP3.LUT R13, R0, 0x8, R11, 0xf8, !PT ;  /* 0x00000008000d7812 */ /* 0x000fe200078ef80b */
[----:B------:R-:W-:Y:S01]  /*a840*/  @!P0 IMAD.IADD R9, R3, 0x1, R8 ;  /* 0x0000000103098824 */ /* 0x000fe200078e0208 */
[----:B------:R-:W-:Y:S01]  /*a850*/  SHF.R.U32.HI R0, RZ, 0x3, R0 ;  /* 0x00000003ff007819 */ /* 0x000fe20000011600 */
[----:B------:R-:W-:-:S02]  /*a860*/  @!P1 IMAD.MOV.U32 R10, RZ, RZ, c[0x0][0x1a4] ;  /* 0x00006900ff0a9624 */ /* 0x000fc400078e00ff */
[----:B------:R-:W-:Y:S01]  /*a870*/  IMAD R3, R131, 0x200, R40 ;  /* 0x0000020083037824 */ /* 0x000fe200078e0228 */
[----:B------:R-:W-:Y:S01]  /*a880*/  LOP3.LUT R0, R13, R0, RZ, 0x3c, !PT ;  /* 0x000000000d007212 */ /* 0x000fe200078e3cff */
[----:B------:R-:W-:Y:S02]  /*a890*/  @!P0 IMAD.MOV.U32 R8, RZ, RZ, R2 ;  /* 0x000000ffff088224 */ /* 0x000fe400078e0002 */
[----:B------:R-:W-:Y:S02]  /*a8a0*/  @!P1 IMAD R10, R10, 0x180, RZ ;  /* 0x000001800a0a9824 */ /* 0x000fe400078e02ff */
[----:B------:R-:W-:Y:S02]  /*a8b0*/  IMAD R2, R43, 0x20, R3 ;  /* 0x000000202b027824 */ /* 0x000fe400078e0203 */
[----:B------:R-:W-:Y:S02]  /*a8c0*/  @!P2 IMAD.MOV.U32 R4, RZ, RZ, R12 ;  /* 0x000000ffff04a224 */ /* 0x000fe400078e000c */
[----:B------:R-:W-:-:S02]  /*a8d0*/  @!P1 IMAD.IADD R11, R15, 0x1, R10 ;  /* 0x000000010f0b9824 */ /* 0x000fc400078e020a */
[----:B------:R-:W-:Y:S01]  /*a8e0*/  IMAD.U32 R0, R18, 0x20, R0 ;  /* 0x0000002012007824 */ /* 0x000fe200078e0000 */
[----:B------:R-:W-:Y:S01]  /*a8f0*/  @!PT LDS RZ, [RZ] ;  /* 0x00000000fffff984 */ /* 0x000fe20000000800 */
[----:B------:R-:W-:Y:S01]  /*a900*/  @!PT LDS RZ, [RZ] ;  /* 0x00000000fffff984 */ /* 0x000fe20000000800 */
[----:B------:R-:W-:Y:S01]  /*a910*/  @!PT LDS RZ, [RZ] ;  /* 0x00000000fffff984 */ /* 0x000fe20000000800 */
[----:B------:R1:W-:Y:S01]  /*a920*/  @!P2 LDGSTS.E.BYPASS.LTC128B.128 [R183+0x7800], [R4.64] ;  /* 0x0780000004b7afae */ /* 0x0003e2000b901d46 */
[----:B------:R-:W-:Y:S02]  /*a930*/  IMAD.IADD R2, R41, 0x1, R2 ;  /* 0x0000000129027824 */ /* 0x000fe400078e0202 */
[----:B------:R-:W-:Y:S01]  /*a940*/  @!P1 IMAD.MOV.U32 R10, RZ, RZ, R14 ;  /* 0x000000ffff0a9224 */ /* 0x000fe200078e000e */
[----:B------:R-:W-:Y:S01]  /*a950*/  @P1 STS.128 [R183+0x8000], RZ ;  /* 0x008000ffb7001388 */ /* 0x000fe20000000c00 */
[----:B------:R-:W-:Y:S01]  /*a960*/  IMAD.SHL.U32 R166, R2, 0x2, RZ ;  /* 0x0000000202a67824 */ /* 0x000fe200078e00ff */
[----:B------:R-:W-:Y:S01]  /*a970*/  SHF.R.S32.HI R2, RZ, 0x1f, R151 ;  /* 0x0000001fff027819 */ /* 0x000fe20000011497 */
[----:B------:R-:W-:Y:S01]  /*a980*/  IMAD.SHL.U32 R134, R0, 0x2, RZ ;  /* 0x0000000200867824 */ /* 0x000fe200078e00ff */
[----:B------:R-:W-:Y:S01]  /*a990*/  @!PT LDS RZ, [RZ] ;  /* 0x00000000fffff984 */ /* 0x000fe20000000800 */
[----:B------:R-:W-:Y:S01]  /*a9a0*/  @!PT LDS RZ, [RZ] ;  /* 0x00000000fffff984 */ /* 0x000fe20000000800 */
[----:B------:R-:W-:Y:S01]  /*a9b0*/  @!PT LDS RZ, [RZ] ;  /* 0x00000000fffff984 */ /* 0x000fe20000000800 */
[----:B------:R3:W-:Y:S01]  /*a9c0*/  @!P1 LDGSTS.E.BYPASS.LTC128B.128 [R183+0x8000], [R10.64] ;  /* 0x080000000ab79fae */ /* 0x0007e2000b901d46 */
[----:B------:R-:W-:-:S03]  /*a9d0*/  IMAD R167, R42, 0x2, R166 ;  /* 0x000000022aa77824 */ /* 0x000fc600078e02a6 */
[----:B------:R-:W-:Y:S01]  /*a9e0*/  @P0 STS.128 [R183+0x8800], RZ ;  /* 0x008800ffb7000388 */ /* 0x000fe20000000c00 */
[C---:B------:R-:W-:Y:S02]  /*a9f0*/  IADD3 R0, R134.reuse, 0x1000, RZ ;  /* 0x0000100086007810 */ /* 0x040fe40007ffe0ff */
[----:B------:R-:W-:Y:S01]  /*aa00*/  IADD3 R165, R134, 0x1020, RZ ;  /* 0x0000102086a57810 */ /* 0x000fe20007ffe0ff */
[----:B------:R-:W-:Y:S01]  /*aa10*/  @!PT LDS RZ, [RZ] ;  /* 0x00000000fffff984 */ /* 0x000fe20000000800 */
[----:B------:R-:W-:Y:S01]  /*aa20*/  @!PT LDS RZ, [RZ] ;  /* 0x00000000fffff984 */ /* 0x000fe20000000800 */
[----:B------:R-:W-:Y:S01]  /*aa30*/  @!PT LDS RZ, [RZ] ;  /* 0x00000000fffff984 */ /* 0x000fe20000000800 */
[----:B------:R3:W-:Y:S01]  /*aa40*/  @!P0 LDGSTS.E.BYPASS.LTC128B.128 [R183+0x8800], [R8.64] ;  /* 0x0880000008b78fae */ /* 0x0007e2000b901d46 */
[----:B------:R-:W-:-:S03]  /*aa50*/  LOP3.LUT P0, RZ, R20, 0x2, RZ, 0xc0, !PT ;  /* 0x0000000214ff7812 */ /* 0x000fc6000780c0ff */
[----:B------:R-:W-:Y:S04]  /*aa60*/  LDSM.16.M88.4 R12, [R166] ;  /* 0x00000000a60c783b */ /* 0x000fe80000000200 */
[----:B--2---:R-:W1:Y:S04]  /*aa70*/  LDSM.16.M88.4 R16, [R134+0x1000] ;  /* 0x001000008610783b */ /* 0x004e680000000200 */
[----:B------:R-:W-:Y:S02]  /*aa80*/  LDSM.16.M88.4 R28, [R134+0x1400] ;  /* 0x00140000861c783b */ /* 0x000fe40000000200 */
[----:B------:R-:W-:-:S02]  /*aa90*/  @P0 IADD3 R165, R0, -0x20, RZ ;  /* 0xffffffe000a50810 */ /* 0x000fc40007ffe0ff */
[----:B------:R-:W-:Y:S02]  /*aaa0*/  LDSM.16.M88.4 R44, [R134+0x1800] ;  /* 0x00180000862c783b */ /* 0x000fe40000000200 */
[C---:B------:R-:W-:Y:S02]  /*aab0*/  IADD3 R182, R165.reuse, 0x400, RZ ;  /* 0x00000400a5b67810 */ /* 0x040fe40007ffe0ff */
        /* <DEDUP_REMOVED lines=17> */
[C---:B------:R-:W-:Y:S02]  /*abd0*/  IADD3 R170, R165.reuse, 0x3400, RZ ;  /* 0x00003400a5aa7810 */ /* 0x040fe40007ffe0ff */
[C---:B------:R-:W-:Y:S02]  /*abe0*/  IADD3 R169, R165.reuse, 0x3800, RZ ;  /* 0x00003800a5a97810 */ /* 0x040fe40007ffe0ff */
[----:B------:R-:W-:Y:S01]  /*abf0*/  IADD3 R168, R165, 0x3c00, RZ ;  /* 0x00003c00a5a87810 */ /* 0x000fe20007ffe0ff */
[C---:B-1----:R-:W-:Y:S08]  /*ac00*/  HMMA.16816.F32.BF16 R4, R12.reuse, R16, RZ ;  /* 0x000000100c04723c */ /* 0x042ff000000418ff */
[----:B------:R-:W-:Y:S11]  /*ac10*/  HMMA.16816.F32.BF16 R16, R12, R18, RZ ;  /* 0x000000120c10723c */ /* 0x000ff600000418ff */
[----:B------:R-:W-:Y:S05]  /*ac20*/  @!UPT UIADD3 URZ, URZ, URZ, URZ ;  /* 0x0000003f3f3ff290 */ /* 0x000fea000fffe03f */
[----:B--2---:R-:W-:Y:S08]  /*ac30*/  HMMA.16816.F32.BF16 R52, R8, R20, R4 ;  /* 0x000000140834723c */ /* 0x004ff00000041804 */
[----:B------:R-:W-:Y:S08]  /*ac40*/  HMMA.16816.F32.BF16 R4, R12, R28, RZ ;  /* 0x0000001c0c04723c */ /* 0x000ff000000418ff */
[----:B------:R-:W-:Y:S08]  /*ac50*/  HMMA.16816.F32.BF16 R16, R8, R22, R16 ;  /* 0x000000160810723c */ /* 0x000ff00000041810 */
[----:B------:R-:W-:Y:S01]  /*ac60*/  FMUL.FTZ R0, R53, c[0x0][0x2ec] ;  /* 0x0000bb0035007a20 */ /* 0x000fe20000410000 */
[----:B------:R-:W-:Y:S03]  /*ac70*/  HMMA.16816.F32.BF16 R20, R12, R44, RZ ;  /* 0x0000002c0c14723c */ /* 0x000fe600000418ff */
[----:B------:R1:W-:Y:S05]  /*ac80*/  MUFU.TANH R100, R0 ;  /* 0x0000000000647308 */ /* 0x0003ea0000002400 */
[----:B------:R-:W-:Y:S08]  /*ac90*/  HMMA.16816.F32.BF16 R24, R8, R32, R4 ;  /* 0x000000200818723c */ /* 0x000ff00000041804 */
[----:B------:R-:W-:Y:S01]  /*aca0*/  HMMA.16816.F32.BF16 R4, R12, R30, RZ ;  /* 0x0000001e0c04723c */ /* 0x000fe200000418ff */
[----:B-1----:R-:W-:-:S04]  /*acb0*/  FMUL.FTZ R0, R54, c[0x0][0x2ec] ;  /* 0x0000bb0036007a20 */ /* 0x002fc80000410000 */
[----:B------:R1:W2:Y:S03]  /*acc0*/  MUFU.TANH R111, R0 ;  /* 0x00000000006f7308 */ /* 0x0002a60000002400 */
[----:B---3--:R-:W-:Y:S08]  /*acd0*/  HMMA.16816.F32.BF16 R28, R8, R36, R20 ;  /* 0x00000024081c723c */ /* 0x008ff00000041814 */
[----:B----4-:R-:W-:Y:S01]  /*ace0*/  HMMA.16816.F32.BF16 R20, R12, R48, RZ ;  /* 0x000000300c14723c */ /* 0x010fe200000418ff */
[----:B-1----:R-:W-:-:S07]  /*acf0*/  FMUL.FTZ R0, R55, c[0x0][0x2ec] ;  /* 0x0000bb0037007a20 */ /* 0x002fce0000410000 */
[----:B------:R-:W-:Y:S01]  /*ad00*/  HMMA.16816.F32.BF16 R4, R8, R34, R4 ;  /* 0x000000220804723c */ /* 0x000fe20000041804 */
[----:B------:R-:W1:Y:S01]  /*ad10*/  LDSM.16.M88.4 R32, [R165+0xc00] ;  /* 0x000c0000a520783b */ /* 0x000e620000000200 */
[----:B------:R3:W-:Y:S02]  /*ad20*/  MUFU.TANH R112, R0 ;  /* 0x0000000000707308 */ /* 0x0007e40000002400 */
[----:B---3--:R-:W-:-:S06]  /*ad30*/  FMUL.FTZ R0, R16, c[0x0][0x2ec] ;  /* 0x0000bb0010007a20 */ /* 0x008fcc0000410000 */
[----:B------:R3:W4:Y:S02]  /*ad40*/  MUFU.TANH R102, R0 ;  /* 0x0000000000667308 */ /* 0x0007240000002400 */
[----:B---3--:R-:W-:-:S06]  /*ad50*/  FMUL.FTZ R0, R17, c[0x0][0x2ec] ;  /* 0x0000bb0011007a20 */ /* 0x008fcc0000410000 */
[----:B------:R3:W5:Y:S02]  /*ad60*/  MUFU.TANH R101, R0 ;  /* 0x0000000000657308 */ /* 0x0007640000002400 */
[----:B---3--:R-:W-:-:S06]  /*ad70*/  FMUL.FTZ R0, R18, c[0x0][0x2ec] ;  /* 0x0000bb0012007a20 */ /* 0x008fcc0000410000 */
[----:B------:R3:W-:Y:S02]  /*ad80*/  MUFU.TANH R118, R0 ;  /* 0x0000000000767308 */ /* 0x0007e40000002400 */
[----:B---3--:R-:W-:Y:S02]  /*ad90*/  FMUL.FTZ R0, R19, c[0x0][0x2ec] ;  /* 0x0000bb0013007a20 */ /* 0x008fe40000410000 */
[----:B------:R-:W-:Y:S01]  /*ada0*/  HMMA.16816.F32.BF16 R16, R12, R46, RZ ;  /* 0x0000002e0c10723c */ /* 0x000fe200000418ff */
[----:B------:R-:W3:Y:S03]  /*adb0*/  LDSM.16.M88.4 R44, [R134+0x2000] ;  /* 0x00200000862c783b */ /* 0x000ee60000000200 */
[----:B------:R1:W1:Y:S02]  /*adc0*/  MUFU.TANH R120, R0 ;  /* 0x0000000000787308 */ /* 0x0002640000002400 */
[----:B-1----:R-:W-:-:S06]  /*add0*/  FMUL.FTZ R0, R24, c[0x0][0x2ec] ;  /* 0x0000bb0018007a20 */ /* 0x002fcc0000410000 */
[----:B------:R1:W-:Y:S02]  /*ade0*/  MUFU.TANH R99, R0 ;  /* 0x0000000000637308 */ /* 0x0003e40000002400 */
[----:B-1----:R-:W-:-:S06]  /*adf0*/  FMUL.FTZ R0, R25, c[0x0][0x2ec] ;  /* 0x0000bb0019007a20 */ /* 0x002fcc0000410000 */
[----:B------:R1:W-:Y:S02]  /*ae00*/  MUFU.TANH R98, R0 ;  /* 0x0000000000627308 */ /* 0x0003e40000002400 */
[----:B-1----:R-:W-:-:S06]  /*ae10*/  FMUL.FTZ R0, R26, c[0x0][0x2ec] ;  /* 0x0000bb001a007a20 */ /* 0x002fcc0000410000 */
[----:B------:R1:W1:Y:S02]  /*ae20*/  MUFU.TANH R115, R0 ;  /* 0x0000000000737308 */ /* 0x0002640000002400 */
[----:B-1----:R-:W-:Y:S02]  /*ae30*/  FMUL.FTZ R0, R27, c[0x0][0x2ec] ;  /* 0x0000bb001b007a20 */ /* 0x002fe40000410000 */
[----:B------:R-:W-:Y:S04]  /*ae40*/  HMMA.16816.F32.BF16 R24, R8, R32, R20 ;  /* 0x000000200818723c */ /* 0x000fe80000041814 */
[----:B------:R1:W1:Y:S04]  /*ae50*/  MUFU.TANH R114, R0 ;  /* 0x0000000000727308 */ /* 0x0002680000002400 */
[----:B---3--:R-:W-:Y:S01]  /*ae60*/  HMMA.16816.F32.BF16 R20, R12, R44, RZ ;  /* 0x0000002c0c14723c */ /* 0x008fe200000418ff */
[----:B-1----:R-:W-:-:S04]  /*ae70*/  FMUL.FTZ R0, R4, c[0x0][0x2ec] ;  /* 0x0000bb0004007a20 */ /* 0x002fc80000410000 */
[----:B------:R1:W-:Y:S02]  /*ae80*/  MUFU.TANH R96, R0 ;  /* 0x0000000000607308 */ /* 0x0003e40000002400 */
[----:B-1----:R-:W-:-:S06]  /*ae90*/  FMUL.FTZ R0, R5, c[0x0][0x2ec] ;  /* 0x0000bb0005007a20 */ /* 0x002fcc0000410000 */
[----:B------:R1:W3:Y:S02]  /*aea0*/  MUFU.TANH R53, R0 ;  /* 0x0000000000357308 */ /* 0x0002e40000002400 */
        /* <DEDUP_REMOVED lines=15> */
[----:B-1----:R-:W-:Y:S04]  /*afa0*/  HMMA.16816.F32.BF16 R28, R8, R36, R20 ;  /* 0x00000024081c723c */ /* 0x002fe80000041814 */
[----:B------:R1:W2:Y:S02]  /*afb0*/  MUFU.TANH R121, R0 ;  /* 0x0000000000797308 */ /* 0x0002a40000002400 */
[----:B-1----:R-:W-:-:S06]  /*afc0*/  FMUL.FTZ R0, R4, c[0x0][0x2ec] ;  /* 0x0000bb0004007a20 */ /* 0x002fcc0000410000 */
[----:B------:R1:W-:Y:S02]  /*afd0*/  MUFU.TANH R92, R0 ;  /* 0x00000000005c7308 */ /* 0x0003e40000002400 */
[----:B-1----:R-:W-:-:S06]  /*afe0*/  FMUL.FTZ R0, R5, c[0x0][0x2ec] ;  /* 0x0000bb0005007a20 */ /* 0x002fcc0000410000 */
[----:B------:R1:W1:Y:S02]  /*aff0*/  MUFU.TANH R91, R0 ;  /* 0x00000000005b7308 */ /* 0x0002640000002400 */
[----:B-1----:R-:W-:-:S06]  /*b000*/  FMUL.FTZ R0, R6, c[0x0][0x2ec] ;  /* 0x0000bb0006007a20 */ /* 0x002fcc0000410000 */
[----:B------:R1:W-:Y:S02]  /*b010*/  MUFU.TANH R122, R0 ;  /* 0x00000000007a7308 */ /* 0x0003e40000002400 */
[----:B-1----:R-:W-:Y:S02]  /*b020*/  FMUL.FTZ R0, R7, c[0x0][0x2ec] ;  /* 0x0000bb0007007a20 */ /* 0x002fe40000410000 */
[----:B------:R-:W-:Y:S01]  /*b030*/  HMMA.16816.F32.BF16 R4, R8, R34, R16 ;  /* 0x000000220804723c */ /* 0x000fe20000041810 */
[----:B------:R-:W1:Y:S03]  /*b040*/  LDSM.16.M88.4 R32, [R134+0x2400] ;  /* 0x002400008620783b */ /* 0x000e660000000200 */
[----:B------:R2:W1:Y:S04]  /*b050*/  MUFU.TANH R123, R0 ;  /* 0x00000000007b7308 */ /* 0x0004680000002400 */
[----:B------:R-:W-:Y:S01]  /*b060*/  HMMA.16816.F32.BF16 R16, R12, R46, RZ ;  /* 0x0000002e0c10723c */ /* 0x000fe200000418ff */
[----:B------:R-:W3:Y:S01]  /*b070*/  LDSM.16.M88.4 R44, [R165+0x1400] ;  /* 0x00140000a52c783b */ /* 0x000ee20000000200 */
[----:B--2---:R-:W-:-:S04]  /*b080*/  FMUL.FTZ R0, R24, c[0x0][0x2ec] ;  /* 0x0000bb0018007a20 */ /* 0x004fc80000410000 */
[----:B------:R2:W-:Y:S02]  /*b090*/  MUFU.TANH R93, R0 ;  /* 0x00000000005d7308 */ /* 0x0005e40000002400 */
[----:B--2---:R-:W-:Y:S01]  /*b0a0*/  FMUL.FTZ R0, R25, c[0x0][0x2ec] ;  /* 0x0000bb0019007a20 */ /* 0x004fe20000410000 */
[----:B-1----:R-:W-:Y:S05]  /*b0b0*/  HMMA.16816.F32.BF16 R20, R12, R32, RZ ;  /* 0x000000200c14723c */ /* 0x002fea00000418ff */
[----:B------:R1:W2:Y:S02]  /*b0c0*/  MUFU.TANH R89, R0 ;  /* 0x0000000000597308 */ /* 0x0002a40000002400 */
[----:B-1----:R-:W-:-:S06]  /*b0d0*/  FMUL.FTZ R0, R26, c[0x0][0x2ec] ;  /* 0x0000bb001a007a20 */ /* 0x002fcc0000410000 */
[----:B------:R1:W-:Y:S02]  /*b0e0*/  MUFU.TANH R124, R0 ;  /* 0x00000000007c7308 */ /* 0x0003e40000002400 */
[----:B-1----:R-:W-:-:S09]  /*b0f0*/  FMUL.FTZ R0, R27, c[0x0][0x2ec] ;  /* 0x0000bb001b007a20 */ /* 0x002fd20000410000 */
[----:B---3--:R-:W-:Y:S01]  /*b100*/  HMMA.16816.F32.BF16 R24, R8, R44, R20 ;  /* 0x0000002c0818723c */ /* 0x008fe20000041814 */
[----:B------:R1:W3:Y:S02]  /*b110*/  MUFU.TANH R125, R0 ;  /* 0x00000000007d7308 */ /* 0x0002e40000002400 */
[----:B-1----:R-:W-:-:S06]  /*b120*/  FMUL.FTZ R0, R4, c[0x0][0x2ec] ;  /* 0x0000bb0004007a20 */ /* 0x002fcc0000410000 */
[----:B------:R1:W1:Y:S02]  /*b130*/  MUFU.TANH R88, R0 ;  /* 0x0000000000587308 */ /* 0x0002640000002400 */
        /* <DEDUP_REMOVED lines=11> */
[----:B------:R2:W1:Y:S11]  /*b1f0*/  MUFU.TANH R87, R0 ;  /* 0x0000000000577308 */ /* 0x0004760000002400 */
[----:B------:R-:W-:Y:S07]  /*b200*/  @!UPT UIADD3 URZ, URZ, URZ, URZ ;  /* 0x0000003f3f3ff290 */ /* 0x000fee000fffe03f */
[----:B------:R-:W-:Y:S01]  /*b210*/  HMMA.16816.F32.BF16 R16, R8, R46, R16 ;  /* 0x0000002e0810723c */ /* 0x000fe20000041810 */
[----:B------:R-:W-:Y:S01]  /*b220*/  LDSM.16.M88.4 R44, [R134+0x3000] ;  /* 0x00300000862c783b */ /* 0x000fe20000000200 */
[----:B--2---:R-:W-:-:S06]  /*b230*/  FMUL.FTZ R0, R29, c[0x0][0x2ec] ;  /* 0x0000bb001d007a20 */ /* 0x004fcc0000410000 */
[----:B-1----:R-:W-:Y:S01]  /*b240*/  HMMA.16816.F32.BF16 R20, R12, R38, RZ ;  /* 0x000000260c14723c */ /* 0x002fe200000418ff */
[----:B------:R1:W-:Y:S02]  /*b250*/  MUFU.TANH R85, R0 ;  /* 0x0000000000557308 */ /* 0x0003e40000002400 */
[----:B-1----:R-:W-:-:S06]  /*b260*/  FMUL.FTZ R0, R30, c[0x0][0x2ec] ;  /* 0x0000bb001e007a20 */ /* 0x002fcc0000410000 */
[----:B------:R1:W2:Y:S02]  /*b270*/  MUFU.TANH R128, R0 ;  /* 0x0000000000807308 */ /* 0x0002a40000002400 */
        /* <DEDUP_REMOVED lines=10> */
[----:B------:R-:W-:Y:S01]  /*b320*/  HMMA.16816.F32.BF16 R4, R12, R36, RZ ;  /* 0x000000240c04723c */ /* 0x000fe200000418ff */
[----:B------:R-:W2:Y:S03]  /*b330*/  LDSM.16.M88.4 R36, [R165+0x1c00] ;  /* 0x001c0000a524783b */ /* 0x000ea60000000200 */
[----:B------:R1:W-:Y:S02]  /*b340*/  MUFU.TANH R132, R0 ;  /* 0x0000000000847308 */ /* 0x0003e40000002400 */
[----:B-1----:R-:W-:-:S06]  /*b350*/  FMUL.FTZ R0, R24, c[0x0][0x2ec] ;  /* 0x0000bb0018007a20 */ /* 0x002fcc0000410000 */
[----:B------:R1:W1:Y:S11]  /*b360*/  MUFU.TANH R82, R0 ;  /* 0x0000000000527308 */ /* 0x0002760000002400 */
[----:B------:R-:W-:Y:S01]  /*b370*/  @!UPT UIADD3 URZ, URZ, URZ, URZ ;  /* 0x0000003f3f3ff290 */ /* 0x000fe2000fffe03f */
[----:B------:R-:W-:Y:S01]  /*b380*/  HMMA.16816.F32.BF16 R4, R8, R28, R4 ;  /* 0x0000001c0804723c */ /* 0x000fe20000041804 */
[----:B-1----:R-:W-:-:S04]  /*b390*/  FMUL.FTZ R0, R25, c[0x0][0x2ec] ;  /* 0x0000bb0019007a20 */ /* 0x002fc80000410000 */
[----:B------:R1:W-:Y:S02]  /*b3a0*/  MUFU.TANH R84, R0 ;  /* 0x0000000000547308 */ /* 0x0003e40000002400 */
[----:B-1----:R-:W-:-:S06]  /*b3b0*/  FMUL.FTZ R0, R26, c[0x0][0x2ec] ;  /* 0x0000bb001a007a20 */ /* 0x002fcc0000410000 */
[----:B------:R1:W1:Y:S02]  /*b3c0*/  MUFU.TANH R133, R0 ;  /* 0x0000000000857308 */ /* 0x0002640000002400 */
[----:B-1----:R-:W-:Y:S02]  /*b3d0*/  FMUL.FTZ R0, R27, c[0x0][0x2ec] ;  /* 0x0000bb001b007a20 */ /* 0x002fe40000410000 */
[----:B------:R-:W-:Y:S01]  /*b3e0*/  HMMA.16816.F32.BF16 R24, R8, R30, R20 ;  /* 0x0000001e0818723c */ /* 0x000fe20000041814 */
[----:B------:R-:W1:Y:S03]  /*b3f0*/  LDSM.16.M88.4 R28, [R165+0x2000] ;  /* 0x00200000a51c783b */ /* 0x000e660000000200 */
[----:B------:R2:W-:Y:S04]  /*b400*/  MUFU.TANH R138, R0 ;  /* 0x00000000008a7308 */ /* 0x0005e80000002400 */
[----:B------:R-:W-:Y:S01]  /*b410*/  HMMA.16816.F32.BF16 R20, R12, R34, RZ ;  /* 0x000000220c14723c */ /* 0x000fe200000418ff */
[----:B--2---:R-:W-:-:S04]  /*b420*/  FMUL.FTZ R0, R16, c[0x0][0x2ec] ;  /* 0x0000bb0010007a20 */ /* 0x004fc80000410000 */
[----:B------:R2:W1:Y:S11]  /*b430*/  MUFU.TANH R80, R0 ;  /* 0x0000000000507308 */ /* 0x0004760000002400 */
[----:B------:R-:W-:Y:S08]  /*b440*/  @!UPT UIADD3 URZ, URZ, URZ, URZ ;  /* 0x0000003f3f3ff290 */ /* 0x000ff0000fffe03f */
[----:B------:R-:W-:Y:S01]  /*b450*/  HMMA.16816.F32.BF16 R20, R8, R38, R20 ;  /* 0x000000260814723c */ /* 0x000fe20000041814 */
[----:B--2---:R-:W-:-:S04]  /*b460*/  FMUL.FTZ R0, R17, c[0x0][0x2ec] ;  /* 0x0000bb0011007a20 */ /* 0x004fc80000410000 */
[----:B------:R2:W-:Y:S02]  /*b470*/  MUFU.TANH R79, R0 ;  /* 0x00000000004f7308 */ /* 0x0005e40000002400 */
[----:B--2---:R-:W-:-:S06]  /*b480*/  FMUL.FTZ R0, R18, c[0x0][0x2ec] ;  /* 0x0000bb0012007a20 */ /* 0x004fcc0000410000 */
[----:B------:R2:W1:Y:S02]  /*b490*/  MUFU.TANH R136, R0 ;  /* 0x0000000000887308 */ /* 0x0004640000002400 */
[----:B--2---:R-:W-:Y:S02]  /*b4a0*/  FMUL.FTZ R0, R19, c[0x0][0x2ec] ;  /* 0x0000bb0013007a20 */ /* 0x004fe40000410000 */
[----:B------:R-:W-:Y:S01]  /*b4b0*/  HMMA.16816.F32.BF16 R16, R12, R32, RZ ;  /* 0x000000200c10723c */ /* 0x000fe200000418ff */
[----:B------:R-:W2:Y:S03]  /*b4c0*/  LDSM.16.M88.4 R32, [R134+0x3400] ;  /* 0x003400008620783b */ /* 0x000ea60000000200 */
[----:B------:R1:W1:Y:S02]  /*b4d0*/  MUFU.TANH R137, R0 ;  /* 0x0000000000897308 */ /* 0x0002640000002400 */
        /* <DEDUP_REMOVED lines=17> */
[----:B--2---:R-:W-:-:S06]  /*b5f0*/  FMUL.FTZ R0, R27, c[0x0][0x2ec] ;  /* 0x0000bb001b007a20 */ /* 0x004fcc0000410000 */
        /* <DEDUP_REMOVED lines=11> */
[----:B------:R-:W1:Y:S01]  /*b6b0*/  LDSM.16.M88.4 R44, [R165+0x2800] ;  /* 0x00280000a52c783b */ /* 0x000e620000000200 */
[----:B--2---:R-:W-:-:S04]  /*b6c0*/  FMUL.FTZ R0, R20, c[0x0][0x2ec] ;  /* 0x0000bb0014007a20 */ /* 0x004fc80000410000 */
[----:B------:R2:W-:Y:S11]  /*b6d0*/  MUFU.TANH R75, R0 ;  /* 0x00000000004b7308 */ /* 0x0005f60000002400 */
[----:B------:R-:W-:Y:S07]  /*b6e0*/  @!UPT UIADD3 URZ, URZ, URZ, URZ ;  /* 0x0000003f3f3ff290 */ /* 0x000fee000fffe03f */
[----:B------:R-:W-:Y:S01]  /*b6f0*/  HMMA.16816.F32.BF16 R24, R8, R30, R16 ;  /* 0x0000001e0818723c */ /* 0x000fe20000041810 */
[----:B--2---:R-:W-:-:S07]  /*b700*/  FMUL.FTZ R0, R21, c[0x0][0x2ec] ;  /* 0x0000bb0015007a20 */ /* 0x004fce0000410000 */
[----:B------:R-:W-:Y:S01]  /*b710*/  HMMA.16816.F32.BF16 R16, R12, R34, RZ ;  /* 0x000000220c10723c */ /* 0x000fe200000418ff */
[----:B------:R2:W1:Y:S02]  /*b720*/  MUFU.TANH R71, R0 ;  /* 0x0000000000477308 */ /* 0x0004640000002400 */
[----:B--2---:R-:W-:-:S06]  /*b730*/  FMUL.FTZ R0, R22, c[0x0][0x2ec] ;  /* 0x0000bb0016007a20 */ /* 0x004fcc0000410000 */
[----:B------:R2:W-:Y:S02]  /*b740*/  MUFU.TANH R146, R0 ;  /* 0x0000000000927308 */ /* 0x0005e40000002400 */
[----:B--2---:R-:W-:Y:S02]  /*b750*/  FMUL.FTZ R0, R23, c[0x0][0x2ec] ;  /* 0x0000bb0017007a20 */ /* 0x004fe40000410000 */
[----:B------:R-:W-:Y:S01]  /*b760*/  HMMA.16816.F32.BF16 R20, R12, R32, RZ ;  /* 0x000000200c14723c */ /* 0x000fe200000418ff */
[----:B------:R-:W-:Y:S03]  /*b770*/  LDSM.16.M88.4 R32, [R165+0x2c00] ;  /* 0x002c0000a520783b */ /* 0x000fe60000000200 */
[----:B------:R2:W1:Y:S02]  /*b780*/  MUFU.TANH R144, R0 ;  /* 0x0000000000907308 */ /* 0x0004640000002400 */
[----:B--2---:R-:W-:-:S02]  /*b790*/  FMUL.FTZ R0, R4, c[0x0][0x2ec] ;  /* 0x0000bb0004007a20 */ /* 0x004fc40000410000 */
[----:B------:R-:W-:-:S04]  /*b7a0*/  FMUL.FTZ R4, R27, c[0x0][0x2ec] ;  /* 0x0000bb001b047a20 */ /* 0x000fc80000410000 */
[----:B------:R2:W2:Y:S11]  /*b7b0*/  MUFU.TANH R70, R0 ;  /* 0x0000000000467308 */ /* 0x0004b60000002400 */
[----:B------:R-:W-:Y:S01]  /*b7c0*/  @!UPT UIADD3 URZ, URZ, URZ, URZ ;  /* 0x0000003f3f3ff290 */ /* 0x000fe2000fffe03f */
[C---:B-1----:R-:W-:Y:S01]  /*b7d0*/  HMMA.16816.F32.BF16 R28, R8.reuse, R36, R20 ;  /* 0x00000024081c723c */ /* 0x042fe20000041814 */
[----:B------:R-:W-:Y:S07]  /*b7e0*/  MUFU.TANH R148, R4 ;  /* 0x0000000400947308 */ /* 0x000fee0000002400 */
[----:B------:R-:W-:Y:S01]  /*b7f0*/  HMMA.16816.F32.BF16 R20, R8, R38, R16 ;  /* 0x000000260814723c */ /* 0x000fe20000041810 */
[----:B------:R-:W1:Y:S01]  /*b800*/  LDSM.16.M88.4 R36, [R134+0x3c00] ;  /* 0x003c00008624783b */ /* 0x000e620000000200 */
[----:B--2---:R-:W-:-:S02]  /*b810*/  FMUL.FTZ R0, R5, c[0x0][0x2ec] ;  /* 0x0000bb0005007a20 */ /* 0x004fc40000410000 */
[----:B------:R-:W-:-:S04]  /*b820*/  IMAD.SHL.U32 R5, R151, 0x2, RZ ;  /* 0x0000000297057824 */ /* 0x000fc800078e00ff */
[----:B------:R-:W-:Y:S01]  /*b830*/  HMMA.16816.F32.BF16 R16, R12, R48, RZ ;  /* 0x000000300c10723c */ /* 0x000fe200000418ff */
[----:B------:R2:W-:Y:S01]  /*b840*/  MUFU.TANH R68, R0 ;  /* 0x0000000000447308 */ /* 0x0005e20000002400 */
[----:B------:R-:W-:Y:S11]  /*b850*/  LOP3.LUT R5, R5, 0x6, RZ, 0xc0, !PT ;  /* 0x0000000605057812 */ /* 0x000ff600078ec0ff */
[----:B------:R-:W-:Y:S03]  /*b860*/  @!UPT UIADD3 URZ, URZ, URZ, URZ ;  /* 0x0000003f3f3ff290 */ /* 0x000fe6000fffe03f */
[----:B------:R-:W-:Y:S02]  /*b870*/  FMUL.FTZ R21, R21, c[0x0][0x2ec] ;  /* 0x0000bb0015157a20 */ /* 0x000fe40000410000 */
[----:B--2---:R-:W-:Y:S02]  /*b880*/  FMUL.FTZ R0, R6, c[0x0][0x2ec] ;  /* 0x0000bb0006007a20 */ /* 0x004fe40000410000 */
[----:B------:R-:W-:Y:S08]  /*b890*/  MUFU.TANH R63, R21 ;  /* 0x00000015003f7308 */ /* 0x000ff00000002400 */
[----:B------:R2:W1:Y:S02]  /*b8a0*/  MUFU.TANH R147, R0 ;  /* 0x0000000000937308 */ /* 0x0004640000002400 */
[----:B--2---:R-:W-:Y:S01]  /*b8b0*/  LEA.HI R0, R2, R151, RZ, 0x5 ;  /* 0x0000009702007211 */ /* 0x004fe200078f28ff */
[----:B------:R-:W-:-:S02]  /*b8c0*/  FMUL.FTZ R2, R7, c[0x0][0x2ec] ;  /* 0x0000bb0007027a20 */ /* 0x000fc40000410000 */
[----:B------:R-:W-:Y:S01]  /*b8d0*/  FMUL.FTZ R7, R28, c[0x0][0x2ec] ;  /* 0x0000bb001c077a20 */ /* 0x000fe20000410000 */
[----:B------:R-:W-:Y:S02]  /*b8e0*/  LOP3.LUT R0, R0, 0xffffffe0, RZ, 0xc0, !PT ;  /* 0xffffffe000007812 */ /* 0x000fe400078ec0ff */
[----:B------:R2:W1:Y:S03]  /*b8f0*/  MUFU.TANH R149, R2 ;  /* 0x0000000200957308 */ /* 0x0004660000002400 */
[----:B------:R-:W-:-:S05]  /*b900*/  IMAD.IADD R0, R151, 0x1, -R0 ;  /* 0x0000000197007824 */ /* 0x000fca00078e0a00 */
[----:B------:R-:W-:Y:S01]  /*b910*/  MUFU.TANH R66, R7 ;  /* 0x0000000700427308 */ /* 0x000fe20000002400 */
[----:B------:R-:W-:-:S04]  /*b920*/  SHF.R.S32.HI R3, RZ, 0x1f, R0 ;  /* 0x0000001fff037819 */ /* 0x000fc80000011400 */
[----:B------:R-:W-:Y:S01]  /*b930*/  LEA.HI R0, R3, R0, RZ, 0x2 ;  /* 0x0000000003007211 */ /* 0x000fe200078f10ff */
[----:B------:R-:W-:Y:S02]  /*b940*/  IMAD R3, R131, 0x10, R154 ;  /* 0x0000001083037824 */ /* 0x000fe400078e029a */
[----:B--2---:R-:W-:Y:S01]  /*b950*/  FMUL.FTZ R2, R24, c[0x0][0x2ec] ;  /* 0x0000bb0018027a20 */ /* 0x004fe20000410000 */
[----:B------:R-:W-:Y:S01]  /*b960*/  SHF.R.S32.HI R0, RZ, 0x2, R0 ;  /* 0x00000002ff007819 */ /* 0x000fe20000011400 */
[----:B------:R-:W-:Y:S02]  /*b970*/  FMUL.FTZ R24, R30, c[0x0][0x2ec] ;  /* 0x0000bb001e187a20 */ /* 0x000fe40000410000 */
[----:B------:R2:W1:Y:S01]  /*b980*/  MUFU.TANH R69, R2 ;  /* 0x0000000200457308 */ /* 0x0004620000002400 */
[----:B------:R-:W-:Y:S01]  /*b990*/  IADD3 R0, R3, 0x1, R0 ;  /* 0x0000000103007810 */ /* 0x000fe20007ffe000 */
[----:B------:R-:W-:-:S06]  /*b9a0*/  FMUL.FTZ R3, R26, c[0x0][0x2ec] ;  /* 0x0000bb001a037a20 */ /* 0x000fcc0000410000 */
[----:B------:R-:W1:Y:S01]  /*b9b0*/  MUFU.TANH R67, R3 ;  /* 0x0000000300437308 */ /* 0x000e620000002400 */
[----:B--2---:R-:W-:-:S07]  /*b9c0*/  FMUL.FTZ R2, R25, c[0x0][0x2ec] ;  /* 0x0000bb0019027a20 */ /* 0x004fce0000410000 */
[----:B------:R2:W-:Y:S08]  /*b9d0*/  MUFU.TANH R65, R24 ;  /* 0x0000001800417308 */ /* 0x0005f00000002400 */
[----:B------:R1:W1:Y:S01]  /*b9e0*/  MUFU.TANH R150, R2 ;  /* 0x0000000200967308 */ /* 0x0002620000002400 */
[----:B--2---:R-:W-:-:S07]  /*b9f0*/  FMUL.FTZ R24, R31, c[0x0][0x2ec] ;  /* 0x0000bb001f187a20 */ /* 0x004fce0000410000 */
[----:B------:R-:W-:Y:S01]  /*ba00*/  MUFU.TANH R131, R24 ;  /* 0x0000001800837308 */ /* 0x000fe20000002400 */
[----:B-1----:R-:W-:Y:S01]  /*ba10*/  IADD3 R2, R97, R0, -R56 ;  /* 0x0000000061027210 */ /* 0x002fe20007ffe838 */
[----:B------:R-:W-:-:S03]  /*ba20*/  IMAD R0, R43, 0x20, R40 ;  /* 0x000000202b007824 */ /* 0x000fc600078e0228 */
[----:B------:R-:W-:Y:S01]  /*ba30*/  IADD3 R3, R2, c[0x0][0x2e8], RZ ;  /* 0x0000ba0002037a10 */ /* 0x000fe20007ffe0ff */
[----:B------:R-:W-:Y:S02]  /*ba40*/  IMAD.IADD R2, R164, 0x1, R5 ;  /* 0x00000001a4027824 */ /* 0x000fe400078e0205 */
[----:B------:R-:W-:Y:S01]  /*ba50*/  IMAD.IADD R0, R41, 0x1, R0 ;  /* 0x0000000129007824 */ /* 0x000fe200078e0200 */
[C---:B------:R-:W-:Y:S02]  /*ba60*/  IADD3 R5, R3.reuse, 0x8, RZ ;  /* 0x0000000803057810 */ /* 0x040fe40007ffe0ff */
[-C--:B------:R-:W-:Y:S02]  /*ba70*/  IMNMX R4, R3, R97.reuse, PT ;  /* 0x0000006103047217 */ /* 0x080fe40003800200 */
[----:B------:R-:W-:Y:S02]  /*ba80*/  IMNMX R5, R5, R97, PT ;  /* 0x0000006105057217 */ /* 0x000fe40003800200 */
[----:B------:R-:W-:-:S02]  /*ba90*/  IADD3 R6, R2, 0x1, RZ ;  /* 0x0000000102067810 */ /* 0x000fc40007ffe0ff */
[----:B------:R-:W-:Y:S02]  /*baa0*/  IADD3 R3, R2, 0x8, RZ ;  /* 0x0000000802037810 */ /* 0x000fe40007ffe0ff */
[CC--:B------:R-:W-:Y:S02]  /*bab0*/  ISETP.GE.AND P2, PT, R6.reuse, R4.reuse, PT ;  /* 0x000000040600720c */ /* 0x0c0fe40003f46270 */
[-C--:B------:R-:W-:Y:S02]  /*bac0*/  ISETP.GE.AND P0, PT, R6, R5.reuse, PT ;  /* 0x000000050600720c */ /* 0x080fe40003f06270 */
[----:B------:R-:W-:Y:S02]  /*bad0*/  IADD3 R6, R2, 0x9, RZ ;  /* 0x0000000902067810 */ /* 0x000fe40007ffe0ff */
[CC--:B------:R-:W-:Y:S02]  /*bae0*/  ISETP.GE.AND P3, PT, R3.reuse, R4.reuse, PT ;  /* 0x000000040300720c */ /* 0x0c0fe40003f66270 */
[-C--:B------:R-:W-:Y:S01]  /*baf0*/  ISETP.GE.AND P5, PT, R3, R5.reuse, PT ;  /* 0x000000050300720c */ /* 0x080fe20003fa6270 */
[----:B------:R-:W-:Y:S01]  /*bb00*/  FMUL.FTZ R3, R29, c[0x0][0x2ec] ;  /* 0x0000bb001d037a20 */ /* 0x000fe20000410000 */
[----:B------:R-:W-:Y:S01]  /*bb10*/  ISETP.GE.AND P4, PT, R6, R4, PT ;  /* 0x000000040600720c */ /* 0x000fe20003f86270 */
[----:B------:R-:W-:Y:S01]  /*bb20*/  HMMA.16816.F32.BF16 R28, R8, R44, R16 ;  /* 0x0000002c081c723c */ /* 0x000fe20000041810 */
[----:B------:R-:W-:Y:S01]  /*bb30*/  ISETP.GE.AND P1, PT, R2, R5, PT ;  /* 0x000000050200720c */ /* 0x000fe20003f26270 */
[----:B------:R1:W-:Y:S01]  /*bb40*/  MUFU.TANH R135, R3 ;  /* 0x0000000300877308 */ /* 0x0003e20000002400 */
[----:B------:R-:W-:-:S02]  /*bb50*/  P2R R7, PR, RZ, 0x10 ;  /* 0x00000010ff077803 */ /* 0x000fc40000000000 */
[----:B------:R-:W-:Y:S02]  /*bb60*/  FSEL R111, R111, -INF , !P1 ;  /* 0xff8000006f6f7808 */ /* 0x000fe40004800000 */
[----:B----4-:R-:W-:Y:S01]  /*bb70*/  FSEL R102, R102, -INF , !P3 ;  /* 0xff80000066667808 */ /* 0x010fe20005800000 */
[----:B------:R-:W-:Y:S01]  /*bb80*/  HMMA.16816.F32.BF16 R16, R12, R50, RZ ;  /* 0x000000320c10723c */ /* 0x000fe200000418ff */
[----:B------:R-:W-:Y:S02]  /*bb90*/  ISETP.NE.AND P3, PT, R7, RZ, PT ;  /* 0x000000ff0700720c */ /* 0x000fe40003f65270 */
[----:B------:R-:W-:Y:S02]  /*bba0*/  ISETP.GE.AND P4, PT, R6, R5, PT ;  /* 0x000000050600720c */ /* 0x000fe40003f86270 */
[----:B------:R-:W-:Y:S02]  /*bbb0*/  IADD3 R6, R2, 0x11, RZ ;  /* 0x0000001102067810 */ /* 0x000fe40007ffe0ff */
[----:B-----5:R-:W-:-:S02]  /*bbc0*/  FSEL R101, R101, -INF , !P3 ;  /* 0xff80000065657808 */ /* 0x020fc40005800000 */
[----:B------:R-:W-:Y:S02]  /*bbd0*/  FSEL R100, R100, -INF , !P2 ;  /* 0xff80000064647808 */ /* 0x000fe40005000000 */
[----:B-1----:R-:W-:Y:S02]  /*bbe0*/  IADD3 R3, R2, 0x10, RZ ;  /* 0x0000001002037810 */ /* 0x002fe40007ffe0ff */
[----:B------:R-:W-:Y:S02]  /*bbf0*/  FSEL R112, R112, -INF , !P0 ;  /* 0xff80000070707808 */ /* 0x000fe40004000000 */
[C---:B------:R-:W-:Y:S02]  /*bc00*/  ISETP.GE.AND P6, PT, R3.reuse, R4, PT ;  /* 0x000000040300720c */ /* 0x040fe40003fc6270 */
[----:B------:R-:W-:Y:S02]  /*bc10*/  ISETP.GE.AND P1, PT, R3, R5, PT ;  /* 0x000000050300720c */ /* 0x000fe40003f26270 */
[----:B------:R-:W-:-:S02]  /*bc20*/  IADD3 R3, R2, 0x18, RZ ;  /* 0x0000001802037810 */ /* 0x000fc40007ffe0ff */
[CC--:B------:R-:W-:Y:S02]  /*bc30*/  ISETP.GE.AND P2, PT, R6.reuse, R4.reuse, PT ;  /* 0x000000040600720c */ /* 0x0c0fe40003f46270 */
[C---:B------:R-:W-:Y:S01]  /*bc40*/  ISETP.GE.AND P3, PT, R3.reuse, R4, PT ;  /* 0x000000040300720c */ /* 0x040fe20003f66270 */
[----:B------:R-:W-:Y:S01]  /*bc50*/  HMMA.16816.F32.BF16 R24, R8, R46, R16 ;  /* 0x0000002e0818723c */ /* 0x000fe20000041810 */
[-C--:B------:R-:W-:Y:S01]  /*bc60*/  ISETP.GE.AND P0, PT, R6, R5.reuse, PT ;  /* 0x000000050600720c */ /* 0x080fe20003f06270 */
[----:B------:R-:W-:Y:S01]  /*bc70*/  FMUL.FTZ R6, R20, c[0x0][0x2ec] ;  /* 0x0000bb0014067a20 */ /* 0x000fe20000410000 */
[----:B------:R-:W-:Y:S01]  /*bc80*/  FSEL R120, R120, -INF , !P4 ;  /* 0xff80000078787808 */ /* 0x000fe20006000000 */
[----:B------:R-:W-:Y:S01]  /*bc90*/  LDSM.16.M88.4 R44, [R165+0x3000] ;  /* 0x00300000a52c783b */ /* 0x000fe20000000200 */
[----:B------:R-:W-:Y:S01]  /*bca0*/  P2R R7, PR, RZ, 0x8 ;  /* 0x00000008ff077803 */ /* 0x000fe20000000000 */
[----:B------:R1:W2:Y:S01]  /*bcb0*/  MUFU.TANH R64, R6 ;  /* 0x0000000600407308 */ /* 0x0002a20000002400 */
[----:B------:R-:W-:Y:S01]  /*bcc0*/  ISETP.GE.AND P4, PT, R3, R5, PT ;  /* 0x000000050300720c */ /* 0x000fe20003f86270 */
[----:B------:R-:W-:Y:S01]  /*bcd0*/  HMMA.16816.F32.BF16 R16, R12, R36, RZ ;  /* 0x000000240c10723c */ /* 0x000fe200000418ff */
[----:B------:R-:W-:-:S02]  /*bce0*/  IADD3 R3, R2, 0x20, RZ ;  /* 0x0000002002037810 */ /* 0x000fc40007ffe0ff */
[----:B------:R-:W-:Y:S02]  /*bcf0*/  FSEL R115, R115, -INF , !P1 ;  /* 0xff80000073737808 */ /* 0x000fe40004800000 */
[----:B------:R-:W-:Y:S01]  /*bd00*/  ISETP.NE.AND P1, PT, R7, RZ, PT ;  /* 0x000000ff0700720c */ /* 0x000fe20003f25270 */
[----:B------:R-:W-:Y:S01]  /*bd10*/  FMUL.FTZ R7, R23, c[0x0][0x2ec] ;  /* 0x0000bb0017077a20 */ /* 0x000fe20000410000 */
[----:B------:R-:W-:Y:S02]  /*bd20*/  FSEL R118, R118, -INF , !P5 ;  /* 0xff80000076767808 */ /* 0x000fe40006800000 */
[----:B------:R-:W-:Y:S01]  /*bd30*/  FSEL R114, R114, -INF , !P0 ;  /* 0xff80000072727808 */ /* 0x000fe20004000000 */
[----:B------:R4:W-:Y:S01]  /*bd40*/  MUFU.TANH R43, R7 ;  /* 0x00000007002b7308 */ /* 0x0009e20000002400 */
[C---:B------:R-:W-:Y:S02]  /*bd50*/  ISETP.GE.AND P5, PT, R3.reuse, R4, PT ;  /* 0x000000040300720c */ /* 0x040fe40003fa6270 */
[----:B------:R-:W-:-:S02]  /*bd60*/  ISETP.GE.AND P0, PT, R3, R5, PT ;  /* 0x000000050300720c */ /* 0x000fc40003f06270 */
[C---:B-1----:R-:W-:Y:S02]  /*bd70*/  IADD3 R6, R2.reuse, 0x19, RZ ;  /* 0x0000001902067810 */ /* 0x042fe40007ffe0ff */
[----:B------:R-:W-:Y:S02]  /*bd80*/  IADD3 R3, R2, 0x21, RZ ;  /* 0x0000002102037810 */ /* 0x000fe40007ffe0ff */
[----:B------:R-:W-:Y:S02]  /*bd90*/  FSEL R99, R99, -INF , !P6 ;  /* 0xff80000063637808 */ /* 0x000fe40007000000 */
[CC--:B------:R-:W-:Y:S02]  /*bda0*/  ISETP.GE.AND P6, PT, R6.reuse, R4.reuse, PT ;  /* 0x000000040600720c */ /* 0x0c0fe40003fc6270 */
[----:B------:R-:W-:Y:S01]  /*bdb0*/  ISETP.GE.AND P3, PT, R6, R5, PT ;  /* 0x000000050600720c */ /* 0x000fe20003f66270 */
[----:B------:R-:W-:Y:S01]  /*bdc0*/  FMUL.FTZ R6, R22, c[0x0][0x2ec] ;  /* 0x0000bb0016067a20 */ /* 0x000fe20000410000 */
[----:B------:R-:W-:Y:S01]  /*bdd0*/  FSEL R98, R98, -INF , !P2 ;  /* 0xff80000062627808 */ /* 0x000fe20005000000 */
[----:B----4-:R-:W-:Y:S01]  /*bde0*/  FMUL.FTZ R7, R29, c[0x0][0x2ec] ;  /* 0x0000bb001d077a20 */ /* 0x010fe20000410000 */
[----:B------:R-:W-:Y:S01]  /*bdf0*/  ISETP.GE.AND P2, PT, R3, R4, PT ;  /* 0x000000040300720c */ /* 0x000fe20003f46270 */
[----:B------:R1:W4:Y:S01]  /*be00*/  MUFU.TANH R61, R6 ;  /* 0x00000006003d7308 */ /* 0x0003220000002400 */
[----:B------:R-:W-:Y:S01]  /*be10*/  FSEL R97, R53, -INF , !P6 ;  /* 0xff80000035617808 */ /* 0x000fe20007000000 */
[----:B------:R-:W-:Y:S01]  /*be20*/  HMMA.16816.F32.BF16 R20, R8, R32, R16 ;  /* 0x000000200814723c */ /* 0x000fe20000041810 */
[----:B------:R-:W-:-:S02]  /*be30*/  FSEL R96, R96, -INF , !P1 ;  /* 0xff80000060607808 */ /* 0x000fc40004800000 */
[----:B------:R-:W-:Y:S02]  /*be40*/  ISETP.GE.AND P1, PT, R3, R5, PT ;  /* 0x000000050300720c */ /* 0x000fe40003f26270 */
[----:B------:R-:W-:Y:S01]  /*be50*/  IADD3 R3, R2, 0x28, RZ ;  /* 0x0000002802037810 */ /* 0x000fe20007ffe0ff */
[----:B------:R5:W-:Y:S01]  /*be60*/  MUFU.TANH R113, R7 ;  /* 0x0000000700717308 */ /* 0x000be20000002400 */
[----:B------:R-:W-:Y:S01]  /*be70*/  FSEL R116, R116, -INF , !P4 ;  /* 0xff80000074747808 */ /* 0x000fe20006000000 */
[----:B------:R-:W-:Y:S01]  /*be80*/  HMMA.16816.F32.BF16 R16, R12, R38, RZ ;  /* 0x000000260c10723c */ /* 0x000fe200000418ff */
[----:B------:R-:W-:Y:S01]  /*be90*/  ISETP.GE.AND P4, PT, R3, R4, PT ;  /* 0x000000040300720c */ /* 0x000fe20003f86270 */
[----:B------:R-:W-:Y:S01]  /*bea0*/  LDSM.16.M88.4 R36, [R134+0x4400] ;  /* 0x004400008624783b */ /* 0x000fe20000000200 */
[----:B------:R-:W-:Y:S02]  /*beb0*/  FSEL R117, R117, -INF , !P3 ;  /* 0xff80000075757808 */ /* 0x000fe40005800000 */
[----:B------:R-:W-:-:S02]  /*bec0*/  FSEL R94, R94, -INF , !P5 ;  /* 0xff8000005e5e7808 */ /* 0x000fc40006800000 */
[----:B-1----:R-:W-:Y:S02]  /*bed0*/  P2R R6, PR, RZ, 0x4 ;  /* 0x00000004ff067803 */ /* 0x002fe40000000000 */
[----:B------:R-:W-:Y:S02]  /*bee0*/  ISETP.GE.AND P2, PT, R3, R5, PT ;  /* 0x000000050300720c */ /* 0x000fe40003f46270 */
[----:B------:R-:W-:Y:S01]  /*bef0*/  ISETP.NE.AND P6, PT, R6, RZ, PT ;  /* 0x000000ff0600720c */ /* 0x000fe20003fc5270 */
[----:B------:R-:W-:Y:S01]  /*bf00*/  FMUL.FTZ R6, R28, c[0x0][0x2ec] ;  /* 0x0000bb001c067a20 */ /* 0x000fe20000410000 */
[----:B------:R-:W-:Y:S01]  /*bf10*/  IADD3 R3, R2, 0x29, RZ ;  /* 0x0000002902037810 */ /* 0x000fe20007ffe0ff */
[----:B-----5:R-:W-:Y:S01]  /*bf20*/  FMUL.FTZ R7, R30, c[0x0][0x2ec] ;  /* 0x0000bb001e077a20 */ /* 0x020fe20000410000 */
[----:B------:R-:W-:Y:S01]  /*bf30*/  FSEL R119, R119, -INF , !P0 ;  /* 0xff80000077777808 */ /* 0x000fe20004000000 */
[----:B------:R1:W5:Y:S01]  /*bf40*/  MUFU.TANH R110, R6 ;  /* 0x00000006006e7308 */ /* 0x0003620000002400 */
[----:B------:R-:W-:-:S02]  /*bf50*/  FSEL R121, R121, -INF , !P1 ;  /* 0xff80000079797808 */ /* 0x000fc40004800000 */
[C---:B------:R-:W-:Y:S02]  /*bf60*/  ISETP.GE.AND P3, PT, R3.reuse, R4, PT ;  /* 0x000000040300720c */ /* 0x040fe40003f66270 */
[----:B------:R-:W-:Y:S02]  /*bf70*/  ISETP.GE.AND P0, PT, R3, R5, PT ;  /* 0x000000050300720c */ /* 0x000fe40003f06270 */
[----:B------:R-:W-:Y:S01]  /*bf80*/  FSEL R91, R91, -INF , !P3 ;  /* 0xff8000005b5b7808 */ /* 0x000fe20005800000 */
[----:B------:R2:W2:Y:S01]  /*bf90*/  MUFU.TANH R60, R7 ;  /* 0x00000007003c7308 */ /* 0x0004a20000002400 */
[----:B------:R-:W-:Y:S02]  /*bfa0*/  FSEL R123, R123, -INF , !P0 ;  /* 0xff8000007b7b7808 */ /* 0x000fe40004000000 */
[----:B------:R-:W-:Y:S02]  /*bfb0*/  IADD3 R3, R2, 0x31, RZ ;  /* 0x0000003102037810 */ /* 0x000fe40007ffe0ff */
[----:B------:R-:W-:-:S02]  /*bfc0*/  FSEL R92, R92, -INF , !P4 ;  /* 0xff8000005c5c7808 */ /* 0x000fc40006000000 */
[----:B------:R-:W-:Y:S02]  /*bfd0*/  FSEL R122, R122, -INF , !P2 ;  /* 0xff8000007a7a7808 */ /* 0x000fe40005000000 */
[----:B-1----:R-:W-:Y:S02]  /*bfe0*/  IADD3 R6, R2, 0x30, RZ ;  /* 0x0000003002067810 */ /* 0x002fe40007ffe0ff */
[-C--:B------:R-:W-:Y:S02]  /*bff0*/  ISETP.GE.AND P4, PT, R3, R4.reuse, PT ;  /* 0x000000040300720c */ /* 0x080fe40003f86270 */
[CC--:B------:R-:W-:Y:S02]  /*c000*/  ISETP.GE.AND P5, PT, R6.reuse, R4.reuse, PT ;  /* 0x000000040600720c */ /* 0x0c0fe40003fa6270 */
[-C--:B------:R-:W-:Y:S01]  /*c010*/  ISETP.GE.AND P1, PT, R6, R5.reuse, PT ;  /* 0x000000050600720c */ /* 0x080fe20003f26270 */
[----:B--2---:R-:W-:Y:S01]  /*c020*/  FMUL.FTZ R7, R31, c[0x0][0x2ec] ;  /* 0x0000bb001f077a20 */ /* 0x004fe20000410000 */
[----:B------:R-:W-:Y:S01]  /*c030*/  IADD3 R6, R2, 0x38, RZ ;  /* 0x0000003802067810 */ /* 0x000fe20007ffe0ff */
[----:B------:R-:W1:Y:S01]  /*c040*/  LDSM.16.M88.4 R28, [R134+0x4000] ;  /* 0x00400000861c783b */ /* 0x000e620000000200 */
[----:B------:R-:W-:Y:S01]  /*c050*/  ISETP.GE.AND P2, PT, R3, R5, PT ;  /* 0x000000050300720c */ /* 0x000fe20003f46270 */
[----:B------:R2:W1:Y:S01]  /*c060*/  MUFU.TANH R41, R7 ;  /* 0x0000000700297308 */ /* 0x0004620000002400 */
[----:B------:R-:W-:-:S02]  /*c070*/  ISETP.GE.AND P3, PT, R6, R4, PT ;  /* 0x000000040600720c */ /* 0x000fc40003f66270 */
[----:B------:R-:W-:Y:S01]  /*c080*/  ISETP.GE.AND P0, PT, R6, R5, PT ;  /* 0x000000050600720c */ /* 0x000fe20003f06270 */
[----:B------:R-:W-:Y:S01]  /*c090*/  FMUL.FTZ R6, R24, c[0x0][0x2ec] ;  /* 0x0000bb0018067a20 */ /* 0x000fe20000410000 */
[----:B------:R-:W-:Y:S02]  /*c0a0*/  FSEL R89, R89, -INF , !P4 ;  /* 0xff80000059597808 */ /* 0x000fe40006000000 */
[----:B---3--:R-:W-:Y:S01]  /*c0b0*/  FSEL R125, R125, -INF , !P2 ;  /* 0xff8000007d7d7808 */ /* 0x008fe20005000000 */
[----:B------:R3:W1:Y:S01]  /*c0c0*/  MUFU.TANH R59, R6 ;  /* 0x00000006003b7308 */ /* 0x0006620000002400 */
[----:B------:R-:W-:Y:S02]  /*c0d0*/  IADD3 R3, R2, 0x39, RZ ;  /* 0x0000003902037810 */ /* 0x000fe40007ffe0ff */
[----:B------:R-:W-:Y:S02]  /*c0e0*/  FSEL R93, R93, -INF , !P5 ;  /* 0xff8000005d5d7808 */ /* 0x000fe40006800000 */
[----:B------:R-:W-:-:S02]  /*c0f0*/  FSEL R124, R124, -INF , !P1 ;  /* 0xff8000007c7c7808 */ /* 0x000fc40004800000 */
[----:B------:R-:W-:Y:S01]  /*c100*/  ISETP.GE.AND P5, PT, R3, R4, PT ;  /* 0x000000040300720c */ /* 0x000fe20003fa6270 */
[----:B--2---:R-:W-:Y:S01]  /*c110*/  FMUL.FTZ R7, R25, c[0x0][0x2ec] ;  /* 0x0000bb0019077a20 */ /* 0x004fe20000410000 */
[----:B------:R-:W-:Y:S02]  /*c120*/  ISETP.GE.AND P1, PT, R3, R5, PT ;  /* 0x000000050300720c */ /* 0x000fe40003f26270 */
[----:B------:R-:W-:Y:S01]  /*c130*/  IADD3 R3, R2, 0x41, RZ ;  /* 0x0000004102037810 */ /* 0x000fe20007ffe0ff */
[----:B------:R2:W-:Y:S01]  /*c140*/  MUFU.TANH R58, R7 ;  /* 0x00000007003a7308 */ /* 0x0005e20000002400 */
[----:B------:R-:W-:Y:S02]  /*c150*/  FSEL R88, R88, -INF , !P3 ;  /* 0xff80000058587808 */ /* 0x000fe40005800000 */
[----:B------:R-:W-:Y:S02]  /*c160*/  FSEL R126, R126, -INF , !P0 ;  /* 0xff8000007e7e7808 */ /* 0x000fe40004000000 */
[----:B---3--:R-:W-:-:S02]  /*c170*/  IADD3 R6, R2, 0x40, RZ ;  /* 0x0000004002067810 */ /* 0x008fc40007ffe0ff */
[CC--:B------:R-:W-:Y:S02]  /*c180*/  ISETP.GE.AND P3, PT, R3.reuse, R4.reuse, PT ;  /* 0x000000040300720c */ /* 0x0c0fe40003f66270 */
[C---:B------:R-:W-:Y:S02]  /*c190*/  ISETP.GE.AND P4, PT, R6.reuse, R4, PT ;  /* 0x000000040600720c */ /* 0x040fe40003f86270 */
[-C--:B------:R-:W-:Y:S01]  /*c1a0*/  ISETP.GE.AND P2, PT, R6, R5.reuse, PT ;  /* 0x000000050600720c */ /* 0x080fe20003f46270 */
[----:B------:R-:W-:Y:S01]  /*c1b0*/  FMUL.FTZ R6, R26, c[0x0][0x2ec] ;  /* 0x0000bb001a067a20 */ /* 0x000fe20000410000 */
[----:B------:R-:W-:Y:S02]  /*c1c0*/  ISETP.GE.AND P0, PT, R3, R5, PT ;  /* 0x000000050300720c */ /* 0x000fe40003f06270 */
[----:B------:R-:W-:Y:S01]  /*c1d0*/  IADD3 R3, R2, 0x48, RZ ;  /* 0x0000004802037810 */ /* 0x000fe20007ffe0ff */
[----:B------:R3:W1:Y:S01]  /*c1e0*/  MUFU.TANH R40, R6 ;  /* 0x0000000600287308 */ /* 0x0006620000002400 */
[----:B--2---:R-:W-:Y:S01]  /*c1f0*/  FMUL.FTZ R7, R21, c[0x0][0x2ec] ;  /* 0x0000bb0015077a20 */ /* 0x004fe20000410000 */
[----:B------:R-:W-:-:S02]  /*c200*/  FSEL R86, R86, -INF , !P5 ;  /* 0xff80000056567808 */ /* 0x000fc40006800000 */
[----:B------:R-:W-:Y:S02]  /*c210*/  FSEL R127, R127, -INF , !P1 ;  /* 0xff8000007f7f7808 */ /* 0x000fe40004800000 */
[CC--:B------:R-:W-:Y:S02]  /*c220*/  ISETP.GE.AND P5, PT, R3.reuse, R4.reuse, PT ;  /* 0x000000040300720c */ /* 0x0c0fe40003fa6270 */
[-C--:B------:R-:W-:Y:S01]  /*c230*/  ISETP.GE.AND P1, PT, R3, R5.reuse, PT ;  /* 0x000000050300720c */ /* 0x080fe20003f26270 */
[----:B------:R2:W-:Y:S01]  /*c240*/  MUFU.TANH R108, R7 ;  /* 0x00000007006c7308 */ /* 0x0005e20000002400 */
[----:B------:R-:W-:Y:S02]  /*c250*/  IADD3 R3, R2, 0x49, RZ ;  /* 0x0000004902037810 */ /* 0x000fe40007ffe0ff */
[----:B------:R-:W-:Y:S02]  /*c260*/  FSEL R87, R87, -INF , !P4 ;  /* 0xff80000057577808 */ /* 0x000fe40006000000 */
[----:B------:R-:W-:Y:S01]  /*c270*/  FSEL R128, R128, -INF , !P2 ;  /* 0xff80000080807808 */ /* 0x000fe20005000000 */
[----:B---3--:R-:W-:Y:S01]  /*c280*/  FMUL.FTZ R6, R27, c[0x0][0x2ec] ;  /* 0x0000bb001b067a20 */ /* 0x008fe20000410000 */
[C---:B------:R-:W-:Y:S01]  /*c290*/  ISETP.GE.AND P4, PT, R3.reuse, R4, PT ;  /* 0x000000040300720c */ /* 0x040fe20003f86270 */
[----:B------:R-:W-:Y:S01]  /*c2a0*/  HMMA.16816.F32.BF16 R24, R8, R34, R16 ;  /* 0x000000220818723c */ /* 0x000fe20000041810 */
[----:B------:R-:W-:Y:S01]  /*c2b0*/  ISETP.GE.AND P2, PT, R3, R5, PT ;  /* 0x000000050300720c */ /* 0x000fe20003f46270 */
[----:B------:R3:W-:Y:S01]  /*c2c0*/  MUFU.TANH R109, R6 ;  /* 0x00000006006d7308 */ /* 0x0007e20000002400 */
[----:B------:R-:W-:Y:S01]  /*c2d0*/  IADD3 R3, R2, 0x50, RZ ;  /* 0x0000005002037810 */ /* 0x000fe20007ffe0ff */
[----:B------:R-:W-:Y:S01]  /*c2e0*/  LDSM.16.M88.4 R32, [R134+0x4800] ;  /* 0x004800008620783b */ /* 0x000fe20000000200 */
[----:B------:R-:W-:Y:S01]  /*c2f0*/  FSEL R85, R85, -INF , !P3 ;  /* 0xff80000055557808 */ /* 0x000fe20005800000 */
[----:B--2---:R-:W-:-:S02]  /*c300*/  FMUL.FTZ R7, R22, c[0x0][0x2ec] ;  /* 0x0000bb0016077a20 */ /* 0x004fc40000410000 */
[----:B-1----:R-:W-:Y:S01]  /*c310*/  HMMA.16816.F32.BF16 R16, R12, R28, RZ ;  /* 0x0000001c0c10723c */ /* 0x002fe200000418ff */
[----:B------:R-:W-:Y:S01]  /*c320*/  FSEL R130, R130, -INF , !P0 ;  /* 0xff80000082827808 */ /* 0x000fe20004000000 */
[----:B------:R1:W-:Y:S01]  /*c330*/  MUFU.TANH R55, R7 ;  /* 0x0000000700377308 */ /* 0x0003e20000002400 */
[----:B------:R-:W-:Y:S02]  /*c340*/  FSEL R81, R81, -INF , !P5 ;  /* 0xff80000051517808 */ /* 0x000fe40006800000 */
[----:B------:R-:W-:Y:S02]  /*c350*/  FSEL R129, R129, -INF , !P1 ;  /* 0xff80000081817808 */ /* 0x000fe40004800000 */
[C---:B------:R-:W-:Y:S01]  /*c360*/  ISETP.GE.AND P3, PT, R3.reuse, R4, PT ;  /* 0x000000040300720c */ /* 0x040fe20003f66270 */
[----:B---3--:R-:W-:Y:S01]  /*c370*/  FMUL.FTZ R6, R20, c[0x0][0x2ec] ;  /* 0x0000bb0014067a20 */ /* 0x008fe20000410000 */
[----:B------:R-:W-:Y:S02]  /*c380*/  ISETP.GE.AND P0, PT, R3, R5, PT ;  /* 0x000000050300720c */ /* 0x000fe40003f06270 */
[----:B------:R-:W-:Y:S01]  /*c390*/  FSEL R82, R82, -INF , !P3 ;  /* 0xff80000052527808 */ /* 0x000fe20005800000 */
[----:B------:R2:W3:Y:S01]  /*c3a0*/  MUFU.TANH R56, R6 ;  /* 0x0000000600387308 */ /* 0x0004e20000002400 */
[----:B------:R-:W-:-:S02]  /*c3b0*/  FSEL R133, R133, -INF , !P0 ;  /* 0xff80000085857808 */ /* 0x000fc40004000000 */
[----:B------:R-:W-:Y:S01]  /*c3c0*/  IADD3 R3, R2, 0x58, RZ ;  /* 0x0000005802037810 */ /* 0x000fe20007ffe0ff */
[----:B-1----:R-:W-:Y:S01]  /*c3d0*/  FMUL.FTZ R7, R23, c[0x0][0x2ec] ;  /* 0x0000bb0017077a20 */ /* 0x002fe20000410000 */
[----:B------:R-:W-:Y:S02]  /*c3e0*/  FSEL R83, R83, -INF , !P4 ;  /* 0xff80000053537808 */ /* 0x000fe40006000000 */
[----:B------:R-:W-:Y:S01]  /*c3f0*/  FSEL R132, R132, -INF , !P2 ;  /* 0xff80000084847808 */ /* 0x000fe20005000000 */
[----:B------:R1:W-:Y:S04]  /*c400*/  MUFU.TANH R107, R7 ;  /* 0x00000007006b7308 */ /* 0x0003e80000002400 */
[----:B------:R-:W-:Y:S01]  /*c410*/  HMMA.16816.F32.BF16 R20, R8, R44, R16 ;  /* 0x0000002c0814723c */ /* 0x000fe20000041810 */
[----:B------:R-:W-:-:S02]  /*c420*/  ISETP.GE.AND P4, PT, R3, R4, PT ;  /* 0x000000040300720c */ /* 0x000fc40003f86270 */
[-C--:B------:R-:W-:Y:S02]  /*c430*/  ISETP.GE.AND P2, PT, R3, R5.reuse, PT ;  /* 0x000000050300720c */ /* 0x080fe40003f46270 */
        /* <DEDUP_REMOVED lines=9> */
[----:B------:R-:W-:Y:S01]  /*c4d0*/  IADD3 R3, R2, 0x60, RZ ;  /* 0x0000006002037810 */ /* 0x000fe20007ffe0ff */
[----:B------:R1:W1:Y:S01]  /*c4e0*/  MUFU.TANH R106, R7 ;  /* 0x00000007006a7308 */ /* 0x0002620000002400 */
[CC--:B------:R-:W-:Y:S02]  /*c4f0*/  ISETP.GE.AND P3, PT, R6.reuse, R4.reuse, PT ;  /* 0x000000040600720c */ /* 0x0c0fe40003f66270 */
[----:B------:R-:W-:Y:S01]  /*c500*/  ISETP.GE.AND P0, PT, R6, R5, PT ;  /* 0x000000050600720c */ /* 0x000fe20003f06270 */
[----:B------:R-:W-:Y:S01]  /*c510*/  FMUL.FTZ R6, R24, c[0x0][0x2ec] ;  /* 0x0000bb0018067a20 */ /* 0x000fe20000410000 */
[----:B------:R-:W-:Y:S02]  /*c520*/  FSEL R84, R84, -INF , !P5 ;  /* 0xff80000054547808 */ /* 0x000fe40006800000 */
[----:B------:R-:W-:Y:S01]  /*c530*/  FSEL R138, R138, -INF , !P1 ;  /* 0xff8000008a8a7808 */ /* 0x000fe20004800000 */
[----:B------:R3:W2:Y:S01]  /*c540*/  MUFU.TANH R105, R6 ;  /* 0x0000000600697308 */ /* 0x0006a20000002400 */
[----:B------:R-:W-:-:S02]  /*c550*/  ISETP.GE.AND P5, PT, R3, R4, PT ;  /* 0x000000040300720c */ /* 0x000fc40003fa6270 */
[-C--:B------:R-:W-:Y:S02]  /*c560*/  ISETP.GE.AND P1, PT, R3, R5.reuse, PT ;  /* 0x000000050300720c */ /* 0x080fe40003f26270 */
        /* <DEDUP_REMOVED lines=14> */
[CC--:B------:R-:W-:Y:S01]  /*c650*/  ISETP.GE.AND P5, PT, R3.reuse, R4.reuse, PT ;  /* 0x000000040300720c */ /* 0x0c0fe20003fa6270 */
[----:B------:R3:W2:Y:S01]  /*c660*/  MUFU.TANH R103, R6 ;  /* 0x0000000600677308 */ /* 0x0006a20000002400 */
[----:B------:R-:W-:Y:S01]  /*c670*/  ISETP.GE.AND P1, PT, R3, R5, PT ;  /* 0x000000050300720c */ /* 0x000fe20003f26270 */
[----:B-1----:R-:W-:Y:S01]  /*c680*/  FMUL.FTZ R7, R22, c[0x0][0x2ec] ;  /* 0x0000bb0016077a20 */ /* 0x002fe20000410000 */
[----:B------:R-:W-:Y:S02]  /*c690*/  IADD3 R3, R2, 0x70, RZ ;  /* 0x0000007002037810 */ /* 0x000fe40007ffe0ff */
[----:B------:R-:W-:Y:S02]  /*c6a0*/  FSEL R78, R78, -INF , !P4 ;  /* 0xff8000004e4e7808 */ /* 0x000fe40006000000 */
[----:B------:R-:W-:Y:S01]  /*c6b0*/  FSEL R142, R142, -INF , !P2 ;  /* 0xff8000008e8e7808 */ /* 0x000fe20005000000 */
[----:B------:R1:W-:Y:S01]  /*c6c0*/  MUFU.TANH R54, R7 ;  /* 0x0000000700367308 */ /* 0x0003e20000002400 */
[----:B------:R-:W-:-:S02]  /*c6d0*/  ISETP.GE.AND P4, PT, R3, R4, PT ;  /* 0x000000040300720c */ /* 0x000fc40003f86270 */
[----:B------:R-:W-:Y:S02]  /*c6e0*/  ISETP.GE.AND P2, PT, R3, R5, PT ;  /* 0x000000050300720c */ /* 0x000fe40003f46270 */
[----:B------:R-:W-:Y:S02]  /*c6f0*/  IADD3 R3, R2, 0x71, RZ ;  /* 0x0000007102037810 */ /* 0x000fe40007ffe0ff */
[----:B------:R-:W-:Y:S01]  /*c700*/  FSEL R76, R76, -INF , !P3 ;  /* 0xff8000004c4c7808 */ /* 0x000fe20005800000 */
[----:B---3--:R-:W-:Y:S01]  /*c710*/  FMUL.FTZ R6, R27, c[0x0][0x2ec] ;  /* 0x0000bb001b067a20 */ /* 0x008fe20000410000 */
[----:B------:R-:W-:Y:S01]  /*c720*/  FSEL R140, R140, -INF , !P0 ;  /* 0xff8000008c8c7808 */ /* 0x000fe20004000000 */
[----:B------:R-:W-:Y:S01]  /*c730*/  HMMA.16816.F32.BF16 R24, R8, R46, R16 ;  /* 0x0000002e0818723c */ /* 0x000fe20000041810 */
[----:B------:R-:W-:Y:S01]  /*c740*/  FSEL R72, R72, -INF , !P5 ;  /* 0xff80000048487808 */ /* 0x000fe20006800000 */
[----:B------:R3:W2:Y:S01]  /*c750*/  MUFU.TANH R104, R6 ;  /* 0x0000000600687308 */ /* 0x0006a20000002400 */
[----:B------:R-:W-:-:S02]  /*c760*/  FSEL R141, R141, -INF , !P1 ;  /* 0xff8000008d8d7808 */ /* 0x000fc40004800000 */
[----:B------:R-:W-:Y:S01]  /*c770*/  ISETP.GE.AND P3, PT, R3, R4, PT ;  /* 0x000000040300720c */ /* 0x000fe20003f66270 */
[----:B-1----:R-:W-:Y:S01]  /*c780*/  FMUL.FTZ R7, R23, c[0x0][0x2ec] ;  /* 0x0000bb0017077a20 */ /* 0x002fe20000410000 */
[----:B------:R-:W-:Y:S01]  /*c790*/  ISETP.GE.AND P0, PT, R3, R5, PT ;  /* 0x000000050300720c */ /* 0x000fe20003f06270 */
[----:B------:R-:W-:Y:S01]  /*c7a0*/  HMMA.16816.F32.BF16 R16, R12, R36, RZ ;  /* 0x000000240c10723c */ /* 0x000fe200000418ff */
[----:B------:R-:W-:Y:S01]  /*c7b0*/  FSEL R73, R73, -INF , !P3 ;  /* 0xff80000049497808 */ /* 0x000fe20005800000 */
[----:B------:R1:W1:Y:S01]  /*c7c0*/  MUFU.TANH R57, R7 ;  /* 0x0000000700397308 */ /* 0x0002620000002400 */
[----:B------:R-:W-:Y:S02]  /*c7d0*/  FSEL R145, R145, -INF , !P0 ;  /* 0xff80000091917808 */ /* 0x000fe40004000000 */
[----:B------:R-:W-:Y:S02]  /*c7e0*/  IADD3 R3, R2, 0x79, RZ ;  /* 0x0000007902037810 */ /* 0x000fe40007ffe0ff */
[----:B------:R-:W-:-:S02]  /*c7f0*/  FSEL R74, R74, -INF , !P4 ;  /* 0xff8000004a4a7808 */ /* 0x000fc40006000000 */
[----:B------:R-:W-:Y:S01]  /*c800*/  FSEL R143, R143, -INF , !P2 ;  /* 0xff8000008f8f7808 */ /* 0x000fe20005000000 */
[----:B---3--:R-:W-:Y:S01]  /*c810*/  FMUL.FTZ R6, R20, c[0x0][0x2ec] ;  /* 0x0000bb0014067a20 */ /* 0x008fe20000410000 */
[C---:B------:R-:W-:Y:S02]  /*c820*/  ISETP.GE.AND P4, PT, R3.reuse, R4, PT ;  /* 0x000000040300720c */ /* 0x040fe40003f86270 */
[----:B------:R-:W-:Y:S01]  /*c830*/  ISETP.GE.AND P2, PT, R3, R5, PT ;  /* 0x000000050300720c */ /* 0x000fe20003f46270 */
[----:B------:R3:W-:Y:S01]  /*c840*/  MUFU.TANH R62, R6 ;  /* 0x00000006003e7308 */ /* 0x0007e20000002400 */
[----:B------:R-:W-:Y:S02]  /*c850*/  FSEL R71, R71, -INF , !P4 ;  /* 0xff80000047477808 */ /* 0x000fe40006000000 */
[----:B------:R-:W-:Y:S01]  /*c860*/  FSEL R144, R144, -INF , !P2 ;  /* 0xff80000090907808 */ /* 0x000fe20005000000 */
[----:B-1----:R-:W-:Y:S01]  /*c870*/  FMUL.FTZ R7, R25, c[0x0][0x2ec] ;  /* 0x0000bb0019077a20 */ /* 0x002fe20000410000 */
[----:B------:R-:W-:-:S02]  /*c880*/  IADD3 R3, R2, 0x81, RZ ;  /* 0x0000008102037810 */ /* 0x000fc40007ffe0ff */
[----:B------:R-:W-:Y:S01]  /*c890*/  FSEL R90, R90, -INF , !P6 ;  /* 0xff8000005a5a7808 */ /* 0x000fe20007000000 */
[----:B------:R1:W1:Y:S02]  /*c8a0*/  MUFU.TANH R51, R7 ;  /* 0x0000000700337308 */ /* 0x0002640000002400 */
[----:B--2---:R-:W-:Y:S01]  /*c8b0*/  HMMA.16816.F32.BF16 R20, R8, R28, R16 ;  /* 0x0000001c0814723c */ /* 0x004fe20000041810 */
[----:B---3--:R-:W-:-:S07]  /*c8c0*/  IADD3 R6, R2, 0x78, RZ ;  /* 0x0000007802067810 */ /* 0x008fce0007ffe0ff */
        /* <DEDUP_REMOVED lines=11> */
[----:B------:R3:W-:Y:S01]  /*c980*/  MUFU.TANH R53, R6 ;  /* 0x0000000600357308 */ /* 0x0007e20000002400 */
[----:B------:R-:W-:Y:S01]  /*c990*/  ISETP.GE.AND P1, PT, R3, R5, PT ;  /* 0x000000050300720c */ /* 0x000fe20003f26270 */
[----:B-1----:R-:W-:Y:S01]  /*c9a0*/  FMUL.FTZ R7, R21, c[0x0][0x2ec] ;  /* 0x0000bb0015077a20 */ /* 0x002fe20000410000 */
[----:B------:R-:W-:Y:S02]  /*c9b0*/  IADD3 R3, R2, 0x89, RZ ;  /* 0x0000008902037810 */ /* 0x000fe40007ffe0ff */
[----:B------:R-:W-:-:S02]  /*c9c0*/  FSEL R70, R70, -INF , !P3 ;  /* 0xff80000046467808 */ /* 0x000fc40005800000 */
[----:B------:R-:W-:Y:S01]  /*c9d0*/  FSEL R147, R147, -INF , !P0 ;  /* 0xff80000093937808 */ /* 0x000fe20004000000 */
[----:B------:R1:W-:Y:S01]  /*c9e0*/  MUFU.TANH R47, R7 ;  /* 0x00000007002f7308 */ /* 0x0003e20000002400 */
[C---:B------:R-:W-:Y:S02]  /*c9f0*/  ISETP.GE.AND P3, PT, R3.reuse, R4, PT ;  /* 0x000000040300720c */ /* 0x040fe40003f66270 */
[----:B------:R-:W-:Y:S02]  /*ca00*/  ISETP.GE.AND P0, PT, R3, R5, PT ;  /* 0x000000050300720c */ /* 0x000fe40003f06270 */
[----:B------:R-:W-:Y:S02]  /*ca10*/  IADD3 R3, R2, 0x90, RZ ;  /* 0x0000009002037810 */ /* 0x000fe40007ffe0ff */
[----:B------:R-:W-:Y:S02]  /*ca20*/  FSEL R68, R68, -INF , !P5 ;  /* 0xff80000044447808 */ /* 0x000fe40006800000 */
[----:B---3--:R-:W-:-:S02]  /*ca30*/  IADD3 R6, R2, 0x88, RZ ;  /* 0x0000008802067810 */ /* 0x008fc40007ffe0ff */
[----:B------:R-:W-:Y:S02]  /*ca40*/  FSEL R149, R149, -INF , !P1 ;  /* 0xff80000095957808 */ /* 0x000fe40004800000 */
[CC--:B------:R-:W-:Y:S02]  /*ca50*/  ISETP.GE.AND P4, PT, R6.reuse, R4.reuse, PT ;  /* 0x000000040600720c */ /* 0x0c0fe40003f86270 */
[-C--:B------:R-:W-:Y:S01]  /*ca60*/  ISETP.GE.AND P2, PT, R6, R5.reuse, PT ;  /* 0x000000050600720c */ /* 0x080fe20003f46270 */
[----:B------:R-:W-:Y:S01]  /*ca70*/  FMUL.FTZ R6, R26, c[0x0][0x2ec] ;  /* 0x0000bb001a067a20 */ /* 0x000fe20000410000 */
[C---:B------:R-:W-:Y:S01]  /*ca80*/  ISETP.GE.AND P5, PT, R3.reuse, R4, PT ;  /* 0x000000040300720c */ /* 0x040fe20003fa6270 */
[----:B-1----:R-:W-:Y:S01]  /*ca90*/  FMUL.FTZ R7, R22, c[0x0][0x2ec] ;  /* 0x0000bb0016077a20 */ /* 0x002fe20000410000 */
[----:B------:R-:W-:Y:S01]  /*caa0*/  ISETP.GE.AND P1, PT, R3, R5, PT ;  /* 0x000000050300720c */ /* 0x000fe20003f26270 */
[----:B------:R1:W3:Y:S01]  /*cab0*/  MUFU.TANH R50, R6 ;  /* 0x0000000600327308 */ /* 0x0002e20000002400 */
[----:B------:R-:W-:-:S02]  /*cac0*/  IADD3 R3, R2, 0x91, RZ ;  /* 0x0000009102037810 */ /* 0x000fc40007ffe0ff */
[----:B------:R-:W-:Y:S02]  /*cad0*/  FSEL R69, R69, -INF , !P4 ;  /* 0xff80000045457808 */ /* 0x000fe40006000000 */
[----:B------:R-:W-:Y:S02]  /*cae0*/  FSEL R151, R67, -INF , !P2 ;  /* 0xff80000043977808 */ /* 0x000fe40005000000 */
[C---:B------:R-:W-:Y:S01]  /*caf0*/  ISETP.GE.AND P4, PT, R3.reuse, R4, PT ;  /* 0x000000040300720c */ /* 0x040fe20003f86270 */
[----:B------:R2:W-:Y:S01]  /*cb00*/  MUFU.TANH R46, R7 ;  /* 0x00000007002e7308 */ /* 0x0005e20000002400 */
[----:B------:R-:W-:Y:S02]  /*cb10*/  ISETP.GE.AND P2, PT, R3, R5, PT ;  /* 0x000000050300720c */ /* 0x000fe40003f46270 */
[----:B------:R-:W-:Y:S02]  /*cb20*/  IADD3 R3, R2, 0x98, RZ ;  /* 0x0000009802037810 */ /* 0x000fe40007ffe0ff */
[----:B------:R-:W-:-:S02]  /*cb30*/  FSEL R67, R150, -INF , !P3 ;  /* 0xff80000096437808 */ /* 0x000fc40005800000 */
[----:B------:R-:W-:Y:S01]  /*cb40*/  FSEL R150, R148, -INF , !P0 ;  /* 0xff80000094967808 */ /* 0x000fe20004000000 */
[----:B-1----:R-:W-:Y:S01]  /*cb50*/  FMUL.FTZ R6, R27, c[0x0][0x2ec] ;  /* 0x0000bb001b067a20 */ /* 0x002fe20000410000 */
[----:B------:R-:W-:Y:S01]  /*cb60*/  FSEL R66, R66, -INF , !P5 ;  /* 0xff80000042427808 */ /* 0x000fe20006800000 */
[----:B------:R-:W-:Y:S01]  /*cb70*/  HMMA.16816.F32.BF16 R24, R8, R30, R16 ;  /* 0x0000001e0818723c */ /* 0x000fe20000041810 */
[----:B------:R-:W1:Y:S01]  /*cb80*/  LDSM.16.M88.4 R28, [R134+0x4c00] ;  /* 0x004c0000861c783b */ /* 0x000e620000000200 */
[----:B------:R3:W-:Y:S01]  /*cb90*/  MUFU.TANH R49, R6 ;  /* 0x0000000600317308 */ /* 0x0007e20000002400 */
[----:B------:R-:W-:Y:S02]  /*cba0*/  FSEL R148, R65, -INF , !P1 ;  /* 0xff80000041947808 */ /* 0x000fe40004800000 */
[----:B------:R-:W-:Y:S01]  /*cbb0*/  ISETP.GE.AND P3, PT, R3, R4, PT ;  /* 0x000000040300720c */ /* 0x000fe20003f66270 */
[----:B--2---:R-:W-:Y:S01]  /*cbc0*/  FMUL.FTZ R7, R23, c[0x0][0x2ec] ;  /* 0x0000bb0017077a20 */ /* 0x004fe20000410000 */
[----:B------:R-:W-:Y:S01]  /*cbd0*/  ISETP.GE.AND P0, PT, R3, R5, PT ;  /* 0x000000050300720c */ /* 0x000fe20003f06270 */
[----:B------:R-:W-:Y:S01]  /*cbe0*/  HMMA.16816.F32.BF16 R16, R12, R32, RZ ;  /* 0x000000200c10723c */ /* 0x000fe200000418ff */
[----:B------:R-:W-:Y:S01]  /*cbf0*/  FSEL R64, R64, -INF , !P3 ;  /* 0xff80000040407808 */ /* 0x000fe20005800000 */
[----:B------:R2:W-:Y:S01]  /*cc00*/  MUFU.TANH R45, R7 ;  /* 0x00000007002d7308 */ /* 0x0005e20000002400 */
[----:B----4-:R-:W-:-:S02]  /*cc10*/  FSEL R152, R61, -INF , !P0 ;  /* 0xff8000003d987808 */ /* 0x010fc40004000000 */
[----:B------:R-:W-:Y:S02]  /*cc20*/  IADD3 R3, R2, 0xa0, RZ ;  /* 0x000000a002037810 */ /* 0x000fe40007ffe0ff */
[----:B------:R-:W-:Y:S02]  /*cc30*/  FSEL R65, R135, -INF , !P4 ;  /* 0xff80000087417808 */ /* 0x000fe40006000000 */
[----:B------:R-:W-:Y:S01]  /*cc40*/  ISETP.GE.AND P4, PT, R3, R4, PT ;  /* 0x000000040300720c */ /* 0x000fe20003f86270 */
[----:B---3--:R-:W-:Y:S01]  /*cc50*/  FMUL.FTZ R6, R20, c[0x0][0x2ec] ;  /* 0x0000bb0014067a20 */ /* 0x008fe20000410000 */
[----:B------:R-:W-:Y:S02]  /*cc60*/  FSEL R131, R131, -INF , !P2 ;  /* 0xff80000083837808 */ /* 0x000fe40005000000 */
[----:B------:R-:W-:Y:S01]  /*cc70*/  ISETP.GE.AND P2, PT, R3, R5, PT ;  /* 0x000000050300720c */ /* 0x000fe20003f46270 */
[----:B------:R3:W4:Y:S01]  /*cc80*/  MUFU.TANH R48, R6 ;  /* 0x0000000600307308 */ /* 0x0007220000002400 */
[----:B-----5:R-:W-:-:S02]  /*cc90*/  FSEL R61, R110, -INF , !P4 ;  /* 0xff8000006e3d7808 */ /* 0x020fc40006000000 */
[----:B------:R-:W-:Y:S01]  /*cca0*/  FSEL R110, R60, -INF , !P2 ;  /* 0xff8000003c6e7808 */ /* 0x000fe20005000000 */
[----:B--2---:R-:W-:Y:S01]  /*ccb0*/  FMUL.FTZ R7, R25, c[0x0][0x2ec] ;  /* 0x0000bb0019077a20 */ /* 0x004fe20000410000 */
[----:B------:R-:W-:-:S05]  /*ccc0*/  IADD3 R3, R2, 0xa8, RZ ;  /* 0x000000a802037810 */ /* 0x000fca0007ffe0ff */
[----:B------:R-:W-:Y:S01]  /*ccd0*/  HMMA.16816.F32.BF16 R20, R8, R36, R16 ;  /* 0x000000240814723c */ /* 0x000fe20000041810 */
[----:B---3--:R-:W-:-:S07]  /*cce0*/  IADD3 R6, R2, 0x99, RZ ;  /* 0x0000009902067810 */ /* 0x008fce0007ffe0ff */
[----:B------:R-:W-:Y:S01]  /*ccf0*/  HMMA.16816.F32.BF16 R16, R12, R34, RZ ;  /* 0x000000220c10723c */ /* 0x000fe200000418ff */
[----:B------:R-:W2:Y:S01]  /*cd00*/  LDSM.16.M88.4 R32, [R165+0x3c00] ;  /* 0x003c0000a520783b */ /* 0x000ea20000000200 */
[----:B------:R-:W-:Y:S01]  /*cd10*/  ISETP.GE.AND P5, PT, R6, R4, PT ;  /* 0x000000040600720c */ /* 0x000fe20003fa6270 */
[----:B------:R-:W-:-:S04]  /*cd20*/  DEPBAR.LE SB0, 0x0 ;  /* 0x000080000000791a */ /* 0x000fc80000000000 */
[----:B------:R-:W-:Y:S01]  /*cd30*/  BAR.SYNC.DEFER_BLOCKING 0x0 ;  /* 0x0000000000007b1d */ /* 0x000fe20000010000 */
[-C--:B------:R-:W-:Y:S02]  /*cd40*/  ISETP.GE.AND P1, PT, R6, R5.reuse, PT ;  /* 0x000000050600720c */ /* 0x080fe40003f26270 */
[----:B------:R-:W-:Y:S02]  /*cd50*/  IADD3 R6, R2, 0xa1, RZ ;  /* 0x000000a102067810 */ /* 0x000fe40007ffe0ff */
[----:B------:R-:W-:Y:S02]  /*cd60*/  FSEL R153, R43, -INF , !P1 ;  /* 0xff8000002b997808 */ /* 0x000fe40004800000 */
[C---:B------:R-:W-:Y:S01]  /*cd70*/  ISETP.GE.AND P3, PT, R6.reuse, R4, PT ;  /* 0x000000040600720c */ /* 0x040fe20003f66270 */
[----:B------:R3:W-:Y:S01]  /*cd80*/  MUFU.TANH R43, R7 ;  /* 0x00000007002b7308 */ /* 0x0007e20000002400 */
[----:B------:R-:W-:Y:S01]  /*cd90*/  ISETP.GE.AND P0, PT, R6, R5, PT ;  /* 0x000000050600720c */ /* 0x000fe20003f06270 */
[----:B------:R-:W-:Y:S01]  /*cda0*/  FMUL.FTZ R6, R24, c[0x0][0x2ec] ;  /* 0x0000bb0018067a20 */ /* 0x000fe20000410000 */
[----:B------:R-:W-:-:S02]  /*cdb0*/  FSEL R63, R63, -INF , !P5 ;  /* 0xff8000003f3f7808 */ /* 0x000fc40006800000 */
[----:B------:R-:W-:Y:S02]  /*cdc0*/  FSEL R60, R113, -INF , !P3 ;  /* 0xff800000713c7808 */ /* 0x000fe40005800000 */
[CC--:B------:R-:W-:Y:S01]  /*cdd0*/  ISETP.GE.AND P5, PT, R3.reuse, R4.reuse, PT ;  /* 0x000000040300720c */ /* 0x0c0fe20003fa6270 */
[----:B------:R5:W1:Y:S01]  /*cde0*/  MUFU.TANH R44, R6 ;  /* 0x00000006002c7308 */ /* 0x000a620000002400 */
[----:B------:R-:W-:Y:S02]  /*cdf0*/  ISETP.GE.AND P1, PT, R3, R5, PT ;  /* 0x000000050300720c */ /* 0x000fe40003f26270 */
[----:B------:R-:W-:Y:S02]  /*ce00*/  FSEL R113, R41, -INF , !P0 ;  /* 0xff80000029717808 */ /* 0x000fe40004000000 */
[----:B------:R-:W-:Y:S02]  /*ce10*/  IADD3 R3, R2, 0xb0, RZ ;  /* 0x000000b002037810 */ /* 0x000fe40007ffe0ff */
[----:B------:R-:W-:Y:S01]  /*ce20*/  FSEL R59, R59, -INF , !P5 ;  /* 0xff8000003b3b7808 */ /* 0x000fe20006800000 */
[----:B---3--:R-:W-:Y:S01]  /*ce30*/  FMUL.FTZ R7, R27, c[0x0][0x2ec] ;  /* 0x0000bb001b077a20 */ /* 0x008fe20000410000 */
[----:B------:R-:W-:-:S02]  /*ce40*/  ISETP.GE.AND P3, PT, R3, R4, PT ;  /* 0x000000040300720c */ /* 0x000fc40003f66270 */
[----:B------:R-:W-:Y:S02]  /*ce50*/  ISETP.GE.AND P0, PT, R3, R5, PT ;  /* 0x000000050300720c */ /* 0x000fe40003f06270 */
[----:B------:R-:W-:Y:S02]  /*ce60*/  FSEL R154, R40, -INF , !P1 ;  /* 0xff800000289a7808 */ /* 0x000fe40004800000 */
[C---:B------:R-:W-:Y:S01]  /*ce70*/  IADD3 R3, R2.reuse, 0xb8, RZ ;  /* 0x000000b802037810 */ /* 0x040fe20007ffe0ff */
[----:B------:R3:W-:Y:S01]  /*ce80*/  MUFU.TANH R40, R7 ;  /* 0x0000000700287308 */ /* 0x0007e20000002400 */
[----:B-----5:R-:W-:Y:S02]  /*ce90*/  IADD3 R6, R2, 0xa9, RZ ;  /* 0x000000a902067810 */ /* 0x020fe40007ffe0ff */
[----:B------:R-:W-:Y:S02]  /*cea0*/  FSEL R56, R56, -INF , !P3 ;  /* 0xff80000038387808 */ /* 0x000fe40005800000 */
[----:B------:R-:W-:-:S02]  /*ceb0*/  ISETP.GE.AND P4, PT, R6, R4, PT ;  /* 0x000000040600720c */ /* 0x000fc40003f86270 */
[-C--:B------:R-:W-:Y:S01]  /*cec0*/  ISETP.GE.AND P2, PT, R6, R5.reuse, PT ;  /* 0x000000050600720c */ /* 0x080fe20003f46270 */
[----:B------:R-:W-:Y:S01]  /*ced0*/  FMUL.FTZ R6, R26, c[0x0][0x2ec] ;  /* 0x0000bb001a067a20 */ /* 0x000fe20000410000 */
[----:B------:R-:W-:Y:S01]  /*cee0*/  FSEL R58, R58, -INF , !P4 ;  /* 0xff8000003a3a7808 */ /* 0x000fe20006000000 */
[----:B------:R-:W-:Y:S01]  /*cef0*/  HMMA.16816.F32.BF16 R24, R8, R38, R16 ;  /* 0x000000260818723c */ /* 0x000fe20000041810 */
[----:B------:R-:W-:Y:S01]  /*cf00*/  FSEL R109, R109, -INF , !P2 ;  /* 0xff8000006d6d7808 */ /* 0x000fe20005000000 */
[----:B------:R5:W-:Y:S01]  /*cf10*/  MUFU.TANH R41, R6 ;  /* 0x0000000600297308 */ /* 0x000be20000002400 */
[CC--:B------:R-:W-:Y:S02]  /*cf20*/  ISETP.GE.AND P4, PT, R3.reuse, R4.reuse, PT ;  /* 0x000000040300720c */ /* 0x0c0fe40003f86270 */
[----:B------:R-:W-:Y:S01]  /*cf30*/  ISETP.GE.AND P2, PT, R3, R5, PT ;  /* 0x000000050300720c */ /* 0x000fe20003f46270 */
[----:B---3--:R-:W-:Y:S01]  /*cf40*/  FMUL.FTZ R7, R21, c[0x0][0x2ec] ;  /* 0x0000bb0015077a20 */ /* 0x008fe20000410000 */
[----:B------:R-:W-:Y:S01]  /*cf50*/  IADD3 R3, R2, 0xb9, RZ ;  /* 0x000000b902037810 */ /* 0x000fe20007ffe0ff */
[----:B-1----:R-:W-:Y:S01]  /*cf60*/  HMMA.16816.F32.BF16 R16, R12, R28, RZ ;  /* 0x0000001c0c10723c */ /* 0x002fe200000418ff */
[----:B------:R-:W-:Y:S01]  /*cf70*/  FSEL R155, R55, -INF , !P0 ;  /* 0xff800000379b7808 */ /* 0x000fe20004000000 */
[----:B------:R1:W-:Y:S01]  /*cf80*/  MUFU.TANH R36, R7 ;  /* 0x0000000700247308 */ /* 0x0003e20000002400 */
[----:B------:R-:W-:-:S02]  /*cf90*/  ISETP.GE.AND P3, PT, R3, R4, PT ;  /* 0x000000040300720c */ /* 0x000fc40003f66270 */
[----:B------:R-:W-:Y:S02]  /*cfa0*/  ISETP.GE.AND P0, PT, R3, R5, PT ;  /* 0x000000050300720c */ /* 0x000fe40003f06270 */
[----:B------:R-:W-:Y:S01]  /*cfb0*/  IADD3 R3, R2, 0xc1, RZ ;  /* 0x000000c102037810 */ /* 0x000fe20007ffe0ff */
[----:B------:R-:W-:Y:S01]  /*cfc0*/  HMMA.16816.F32.BF16 R12, R12, R30, RZ ;  /* 0x0000001e0c0c723c */ /* 0x000fe200000418ff */
[----:B------:R-:W-:Y:S02]  /*cfd0*/  FSEL R38, R106, -INF , !P3 ;  /* 0xff8000006a267808 */ /* 0x000fe40005800000 */
[----:B-----5:R-:W-:Y:S02]  /*cfe0*/  IADD3 R6, R2, 0xb1, RZ ;  /* 0x000000b102067810 */ /* 0x020fe40007ffe0ff */
[----:B------:R-:W-:Y:S02]  /*cff0*/  FSEL R39, R105, -INF , !P4 ;  /* 0xff80000069277808 */ /* 0x000fe40006000000 */
[----:B------:R-:W-:-:S02]  /*d000*/  ISETP.GE.AND P5, PT, R6, R4, PT ;  /* 0x000000040600720c */ /* 0x000fc40003fa6270 */
[----:B------:R-:W-:Y:S01]  /*d010*/  ISETP.GE.AND P1, PT, R6, R5, PT ;  /* 0x000000050600720c */ /* 0x000fe20003f26270 */
[----:B------:R-:W-:Y:S01]  /*d020*/  FMUL.FTZ R6, R20, c[0x0][0x2ec] ;  /* 0x0000bb0014067a20 */ /* 0x000fe20000410000 */
[----:B------:R-:W-:Y:S01]  /*d030*/  FSEL R55, R108, -INF , !P5 ;  /* 0xff8000006c377808 */ /* 0x000fe20006800000 */
[----:B-1----:R-:W-:Y:S01]  /*d040*/  FMUL.FTZ R7, R22, c[0x0][0x2ec] ;  /* 0x0000bb0016077a20 */ /* 0x002fe20000410000 */
[----:B------:R-:W-:Y:S01]  /*d050*/  FSEL R107, R107, -INF , !P1 ;  /* 0xff8000006b6b7808 */ /* 0x000fe20004800000 */
[----:B------:R1:W-:Y:S01]  /*d060*/  MUFU.TANH R37, R6 ;  /* 0x0000000600257308 */ /* 0x0003e20000002400 */
[----:B------:R-:W-:Y:S01]  /*d070*/  FSEL R108, R103, -INF , !P2 ;  /* 0xff800000676c7808 */ /* 0x000fe20005000000 */
[----:B--2---:R-:W-:Y:S01]  /*d080*/  HMMA.16816.F32.BF16 R16, R8, R32, R16 ;  /* 0x000000200810723c */ /* 0x004fe20000041810 */
[----:B------:R-:W-:Y:S02]  /*d090*/  FSEL R106, R104, -INF , !P0 ;  /* 0xff800000686a7808 */ /* 0x000fe40004000000 */
[----:B------:R-:W-:-:S02]  /*d0a0*/  ISETP.GE.AND P4, PT, R3, R4, PT ;  /* 0x000000040300720c */ /* 0x000fc40003f86270 */
[----:B------:R-:W-:Y:S01]  /*d0b0*/  ISETP.GE.AND P2, PT, R3, R5, PT ;  /* 0x000000050300720c */ /* 0x000fe20003f46270 */
[----:B------:R2:W3:Y:S01]  /*d0c0*/  MUFU.TANH R28, R7 ;  /* 0x00000007001c7308 */ /* 0x0004e20000002400 */
[C---:B------:R-:W-:Y:S01]  /*d0d0*/  IADD3 R3, R2.reuse, 0xc9, RZ ;  /* 0x000000c902037810 */ /* 0x040fe20007ffe0ff */
[----:B------:R-:W-:Y:S01]  /*d0e0*/  HMMA.16816.F32.BF16 R8, R8, R34, R12 ;  /* 0x000000220808723c */ /* 0x000fe2000004180c */
[----:B------:R-:W-:Y:S02]  /*d0f0*/  FSEL R158, R57, -INF , !P2 ;  /* 0xff800000399e7808 */ /* 0x000fe40005000000 */
[----:B------:R-:W-:Y:S02]  /*d100*/  ISETP.GE.AND P6, PT, R3, R4, PT ;  /* 0x000000040300720c */ /* 0x000fe40003fc6270 */
[----:B-1----:R-:W-:Y:S02]  /*d110*/  IADD3 R6, R2, 0xc0, RZ ;  /* 0x000000c002067810 */ /* 0x002fe40007ffe0ff */
[----:B------:R-:W-:-:S02]  /*d120*/  FSEL R51, R51, -INF , !P6 ;  /* 0xff80000033337808 */ /* 0x000fc40007000000 */
[CC--:B------:R-:W-:Y:S02]  /*d130*/  ISETP.GE.AND P5, PT, R6.reuse, R4.reuse, PT ;  /* 0x000000040600720c */ /* 0x0c0fe40003fa6270 */
[-C--:B------:R-:W-:Y:S02]  /*d140*/  ISETP.GE.AND P1, PT, R6, R5.reuse, PT ;  /* 0x000000050600720c */ /* 0x080fe40003f26270 */
[----:B------:R-:W-:Y:S01]  /*d150*/  IADD3 R6, R2, 0xc8, RZ ;  /* 0x000000c802067810 */ /* 0x000fe20007ffe0ff */
[----:B--2---:R-:W-:Y:S01]  /*d160*/  FMUL.FTZ R7, R23, c[0x0][0x2ec] ;  /* 0x0000bb0017077a20 */ /* 0x004fe20000410000 */
        /* <DEDUP_REMOVED lines=9> */
[----:B------:R2:W5:Y:S01]  /*d200*/  MUFU.TANH R23, R6 ;  /* 0x0000000600177308 */ /* 0x0005620000002400 */
[CC--:B------:R-:W-:Y:S02]  /*d210*/  ISETP.GE.AND P5, PT, R3.reuse, R4.reuse, PT ;  /* 0x000000040300720c */ /* 0x0c0fe40003fa6270 */
        /* <DEDUP_REMOVED lines=12> */
[----:B----4-:R-:W-:Y:S02]  /*d2e0*/  FSEL R48, R48, -INF , !P5 ;  /* 0xff80000030307808 */ /* 0x010fe40006800000 */
[----:B------:R-:W-:Y:S02]  /*d2f0*/  ISETP.GE.AND P6, PT, R3, R4, PT ;  /* 0x000000040300720c */ /* 0x000fe40003fc6270 */
[----:B------:R-:W-:-:S02]  /*d300*/  FSEL R159, R49, -INF , !P1 ;  /* 0xff800000319f7808 */ /* 0x000fc40004800000 */
[----:B------:R-:W-:Y:S01]  /*d310*/  FSEL R161, R46, -INF , !P2 ;  /* 0xff8000002ea17808 */ /* 0x000fe20005000000 */
[----:B------:R2:W4:Y:S01]  /*d320*/  MUFU.TANH R22, R6 ;  /* 0x0000000600167308 */ /* 0x0005220000002400 */
[----:B------:R-:W-:Y:S02]  /*d330*/  FSEL R50, R44, -INF , !P6 ;  /* 0xff8000002c327808 */ /* 0x000fe40007000000 */
[-C--:B------:R-:W-:Y:S02]  /*d340*/  ISETP.GE.AND P1, PT, R3, R5.reuse, PT ;  /* 0x000000050300720c */ /* 0x080fe40003f26270 */
[----:B------:R-:W-:Y:S02]  /*d350*/  IADD3 R3, R2, 0xe0, RZ ;  /* 0x000000e002037810 */ /* 0x000fe40007ffe0ff */
[----:B------:R-:W-:Y:S01]  /*d360*/  FSEL R163, R45, -INF , !P0 ;  /* 0xff8000002da37808 */ /* 0x000fe20004000000 */
[----:B-1----:R-:W-:Y:S01]  /*d370*/  FMUL.FTZ R7, R16, c[0x0][0x2ec] ;  /* 0x0000bb0010077a20 */ /* 0x002fe20000410000 */
[----:B------:R-:W-:-:S02]  /*d380*/  ISETP.GE.AND P0, PT, R3, R5, PT ;  /* 0x000000050300720c */ /* 0x000fc40003f06270 */
[----:B------:R-:W-:Y:S01]  /*d390*/  FSEL R49, R47, -INF , !P4 ;  /* 0xff8000002f317808 */ /* 0x000fe20006000000 */
[----:B------:R1:W-:Y:S01]  /*d3a0*/  MUFU.TANH R16, R7 ;  /* 0x0000000700107308 */ /* 0x0003e20000002400 */
[----:B------:R-:W-:Y:S02]  /*d3b0*/  ISETP.GE.AND P4, PT, R3, R4, PT ;  /* 0x000000040300720c */ /* 0x000fe40003f86270 */
[----:B------:R-:W-:Y:S01]  /*d3c0*/  IADD3 R3, R2, 0xe8, RZ ;  /* 0x000000e802037810 */ /* 0x000fe20007ffe0ff */
[----:B--2---:R-:W-:Y:S01]  /*d3d0*/  FMUL.FTZ R6, R26, c[0x0][0x2ec] ;  /* 0x0000bb001a067a20 */ /* 0x004fe20000410000 */
[----:B---3--:R-:W-:Y:S02]  /*d3e0*/  FSEL R186, R28, -INF , !P0 ;  /* 0xff8000001cba7808 */ /* 0x008fe40004000000 */
[----:B------:R-:W-:Y:S01]  /*d3f0*/  FSEL R162, R41, -INF , !P1 ;  /* 0xff80000029a27808 */ /* 0x000fe20004800000 */
[----:B------:R2:W3:Y:S01]  /*d400*/  MUFU.TANH R20, R6 ;  /* 0x0000000600147308 */ /* 0x0004e20000002400 */
[----:B------:R-:W-:Y:S01]  /*d410*/  FSEL R95, R37, -INF , !P4 ;  /* 0xff800000255f7808 */ /* 0x000fe20006000000 */
[----:B-1----:R-:W-:-:S06]  /*d420*/  FMUL.FTZ R7, R17, c[0x0][0x2ec] ;  /* 0x0000bb0011077a20 */ /* 0x002fcc0000410000 */
[----:B------:R1:W-:Y:S01]  /*d430*/  MUFU.TANH R14, R7 ;  /* 0x00000007000e7308 */ /* 0x0003e20000002400 */
[----:B--2---:R-:W-:-:S04]  /*d440*/  IADD3 R6, R2, 0xd9, RZ ;  /* 0x000000d902067810 */ /* 0x004fc80007ffe0ff */
[CC--:B------:R-:W-:Y:S02]  /*d450*/  ISETP.GE.AND P5, PT, R6.reuse, R4.reuse, PT ;  /* 0x000000040600720c */ /* 0x0c0fe40003fa6270 */
[-C--:B------:R-:W-:Y:S02]  /*d460*/  ISETP.GE.AND P3, PT, R6, R5.reuse, PT ;  /* 0x000000050600720c */ /* 0x080fe40003f66270 */
[----:B------:R-:W-:Y:S02]  /*d470*/  IADD3 R6, R2, 0xe1, RZ ;  /* 0x000000e102067810 */ /* 0x000fe40007ffe0ff */
[----:B------:R-:W-:Y:S02]  /*d480*/  FSEL R57, R43, -INF , !P5 ;  /* 0xff8000002b397808 */ /* 0x000fe40006800000 */
[CC--:B------:R-:W-:Y:S01]  /*d490*/  ISETP.GE.AND P6, PT, R6.reuse, R4.reuse, PT ;  /* 0x000000040600720c */ /* 0x0c0fe20003fc6270 */
[----:B-1----:R-:W-:Y:S01]  /*d4a0*/  FMUL.FTZ R7, R19, c[0x0][0x2ec] ;  /* 0x0000bb0013077a20 */ /* 0x002fe20000410000 */
[----:B------:R-:W-:Y:S01]  /*d4b0*/  ISETP.GE.AND P2, PT, R6, R5, PT ;  /* 0x000000050600720c */ /* 0x000fe20003f46270 */
[----:B------:R-:W-:Y:S01]  /*d4c0*/  FMUL.FTZ R6, R18, c[0x0][0x2ec] ;  /* 0x0000bb0012067a20 */ /* 0x000fe20000410000 */
[----:B------:R-:W-:Y:S01]  /*d4d0*/  FSEL R185, R40, -INF , !P3 ;  /* 0xff80000028b97808 */ /* 0x000fe20005800000 */
[----:B------:R1:W-:Y:S01]  /*d4e0*/  MUFU.TANH R12, R7 ;  /* 0x00000007000c7308 */ /* 0x0003e20000002400 */
[----:B------:R-:W-:-:S02]  /*d4f0*/  ISETP.GE.AND P5, PT, R3, R4, PT ;  /* 0x000000040300720c */ /* 0x000fc40003fa6270 */
[-C--:B------:R-:W-:Y:S02]  /*d500*/  ISETP.GE.AND P3, PT, R3, R5.reuse, PT ;  /* 0x000000050300720c */ /* 0x080fe40003f66270 */
[----:B------:R-:W-:Y:S02]  /*d510*/  IADD3 R3, R2, 0xe9, RZ ;  /* 0x000000e902037810 */ /* 0x000fe40007ffe0ff */
[----:B------:R-:W-:Y:S01]  /*d520*/  FSEL R103, R36, -INF , !P6 ;  /* 0xff80000024677808 */ /* 0x000fe20007000000 */
[----:B------:R2:W2:Y:S01]  /*d530*/  MUFU.TANH R13, R6 ;  /* 0x00000006000d7308 */ /* 0x0004a20000002400 */
[C---:B------:R-:W-:Y:S02]  /*d540*/  ISETP.GE.AND P4, PT, R3.reuse, R4, PT ;  /* 0x000000040300720c */ /* 0x040fe40003f86270 */
[----:B------:R-:W-:Y:S02]  /*d550*/  ISETP.GE.AND P1, PT, R3, R5, PT ;  /* 0x000000050300720c */ /* 0x000fe40003f26270 */
[----:B------:R-:W-:-:S02]  /*d560*/  IADD3 R3, R2, 0xf1, RZ ;  /* 0x000000f102037810 */ /* 0x000fc40007ffe0ff */
[----:B-----5:R-:W-:Y:S01]  /*d570*/  FSEL R23, R23, -INF , !P5 ;  /* 0xff80000017177808 */ /* 0x020fe20006800000 */
[----:B-1----:R-:W-:Y:S01]  /*d580*/  FMUL.FTZ R7, R8, c[0x0][0x2ec] ;  /* 0x0000bb0008077a20 */ /* 0x002fe20000410000 */
[C---:B------:R-:W-:Y:S02]  /*d590*/  ISETP.GE.AND P6, PT, R3.reuse, R4, PT ;  /* 0x000000040300720c */ /* 0x040fe40003fc6270 */
[----:B------:R-:W-:Y:S01]  /*d5a0*/  ISETP.GE.AND P5, PT, R3, R5, PT ;  /* 0x000000050300720c */ /* 0x000fe20003fa6270 */
[----:B------:R-:W1:Y:S01]  /*d5b0*/  MUFU.TANH R8, R7 ;  /* 0x0000000700087308 */ /* 0x000e620000002400 */
[----:B----4-:R-:W-:Y:S02]  /*d5c0*/  FSEL R104, R22, -INF , !P4 ;  /* 0xff80000016687808 */ /* 0x010fe40006000000 */
[C---:B------:R-:W-:Y:S02]  /*d5d0*/  IADD3 R3, R2.reuse, 0xf8, RZ ;  /* 0x000000f802037810 */ /* 0x040fe40007ffe0ff */
[----:B--2---:R-:W-:-:S02]  /*d5e0*/  IADD3 R6, R2, 0xf0, RZ ;  /* 0x000000f002067810 */ /* 0x004fc40007ffe0ff */
[-C--:B------:R-:W-:Y:S02]  /*d5f0*/  ISETP.GE.AND P4, PT, R2, R4.reuse, PT ;  /* 0x000000040200720c */ /* 0x080fe40003f86270 */
[-C--:B------:R-:W-:Y:S02]  /*d600*/  ISETP.GE.AND P0, PT, R6, R4.reuse, PT ;  /* 0x000000040600720c */ /* 0x080fe40003f06270 */
[----:B------:R-:W-:Y:S02]  /*d610*/  IADD3 R2, R2, 0xf9, RZ ;  /* 0x000000f902027810 */ /* 0x000fe40007ffe0ff */
[----:B------:R-:W-:Y:S02]  /*d620*/  FSEL R190, R21, -INF , !P1 ;  /* 0xff80000015be7808 */ /* 0x000fe40004800000 */
[----:B------:R-:W-:Y:S02]  /*d630*/  FSEL R187, R29, -INF , !P2 ;  /* 0xff8000001dbb7808 */ /* 0x000fe40005000000 */
[----:B------:R-:W-:-:S02]  /*d640*/  ISETP.GE.AND P1, PT, R2, R4, PT ;  /* 0x000000040200720c */ /* 0x000fc40003f26270 */
[----:B---3--:R-:W-:Y:S02]  /*d650*/  FSEL R188, R20, -INF , !P3 ;  /* 0xff80000014bc7808 */ /* 0x008fe40005800000 */
[----:B------:R-:W-:Y:S02]  /*d660*/  ISETP.GE.AND P3, PT, R3, R4, PT ;  /* 0x000000040300720c */ /* 0x000fe40003f66270 */
        /* <DEDUP_REMOVED lines=9> */
[----:B------:R-:W-:Y:S02]  /*d700*/  ISETP.GE.AND P2, PT, R3, R5, PT ;  /* 0x000000050300720c */ /* 0x000fe40003f46270 */
[----:B------:R-:W-:Y:S01]  /*d710*/  FSEL R195, R12, -INF , !P5 ;  /* 0xff8000000cc37808 */ /* 0x000fe20006800000 */
[----:B------:R-:W4:Y:S01]  /*d720*/  MUFU.TANH R2, R2 ;  /* 0x0000000200027308 */ /* 0x000f220000002400 */
[----:B------:R-:W-:Y:S02]  /*d730*/  ISETP.GE.AND P5, PT, R198, 0x2, PT ;  /* 0x00000002c600780c */ /* 0x000fe40003fa6270 */
[----:B------:R-:W-:Y:S02]  /*d740*/  FSEL R160, R14, -INF , !P6 ;  /* 0xff8000000ea07808 */ /* 0x000fe40007000000 */
[----:B-1----:R-:W-:Y:S02]  /*d750*/  FSEL R189, R8, -INF , !P3 ;  /* 0xff80000008bd7808 */ /* 0x002fe40005800000 */
[----:B------:R-:W-:Y:S01]  /*d760*/  FSEL R197, R11, -INF , !P0 ;  /* 0xff8000000bc57808 */ /* 0x000fe20004000000 */
[----:B--2---:R-:W-:Y:S01]  /*d770*/  FMUL.FTZ R6, R10, c[0x0][0x2ec] ;  /* 0x0000bb000a067a20 */ /* 0x004fe20000410000 */
[----:B---3--:R-:W-:-:S03]  /*d780*/  FSEL R191, R7, -INF , !P1 ;  /* 0xff80000007bf7808 */ /* 0x008fc60004800000 */
        /* <DEDUP_REMOVED lines=10> */
[----:B------:R-:W-:-:S05]  /*d830*/  IABS R8, R10 ;  /* 0x0000000a00087213 */ /* 0x000fca0000000000 */
[----:B-1----:R-:W1:Y:S02]  /*d840*/  MUFU.RCP R2, R2 ;  /* 0x0000000200027308 */ /* 0x002e640000001000 */
[----:B-1----:R-:W-:-:S06]  /*d850*/  IADD3 R2, R2, 0xffffffe, RZ ;  /* 0x0ffffffe02027810 */ /* 0x002fcc0007ffe0ff */
[----:B------:R-:W1:Y:S02]  /*d860*/  F2I.FTZ.U32.TRUNC.NTZ R3, R2 ;  /* 0x0000000200037305 */ /* 0x000e64000021f000 */
[----:B-1----:R-:W-:-:S04]  /*d870*/  IMAD.MOV R2, RZ, RZ, -R3 ;  /* 0x000000ffff027224 */ /* 0x002fc800078e0a03 */
[----:B------:R-:W-:Y:S02]  /*d880*/  IMAD R6, R2, R11, RZ ;  /* 0x0000000b02067224 */ /* 0x000fe400078e02ff */
[----:B------:R-:W-:-:S04]  /*d890*/  IMAD.MOV.U32 R2, RZ, RZ, RZ ;  /* 0x000000ffff027224 */ /* 0x000fc800078e00ff */
        /* <DEDUP_REMOVED lines=16> */
[----:B------:R-:W-:-:S02]  /*d9a0*/  LOP3.LUT R7, R164, c[0x0][0x2d0], RZ, 0x3c, !PT ;  /* 0x0000b400a4077a12 */ /* 0x000fc400078e3cff */
        /* <DEDUP_REMOVED lines=11> */
[C---:B------:R-:W-:Y:S02]  /*da60*/  IMAD.WIDE R6, R3.reuse, 0x4, R192 ;  /* 0x0000000403067825 */ /* 0x040fe400078e02c0 */
        /* <DEDUP_REMOVED lines=11> */
[----:B------:R-:W-:Y:S01]  /*db20*/  IMAD.IADD R3, R7, 0x1, R2 ;  /* 0x0000000107037824 */ /* 0x000fe200078e0202 */
[----:B------:R-:W-:Y:S01]  /*db30*/  MOV R2, R6 ;  /* 0x0000000600027202 */ /* 0x000fe20000000f00 */
[----:B------:R-:W-:-:S04]  /*db40*/  IMAD R9, R9, c[0x0][0x180], RZ ;  /* 0x0000600009097a24 */ /* 0x000fc800078e02ff */
[C---:B------:R-:W-:Y:S02]  /*db50*/  IMAD R7, R8.reuse, c[0x0][0x184], R9 ;  /* 0x0000610008077a24 */ /* 0x040fe400078e0209 */
[----:B------:R-:W-:-:S04]  /*db60*/  IMAD.WIDE.U32 R2, R8, c[0x0][0x180], R2 ;  /* 0x0000600008027a25 */ /* 0x000fc800078e0002 */
[----:B------:R-:W-:Y:S01]  /*db70*/  IMAD.IADD R3, R3, 0x1, R7 ;  /* 0x0000000103037824 */ /* 0x000fe200078e0207 */
[----:B------:R-:W-:Y:S05]  /*db80*/  BRA `(.L_x_1923) ;  /* 0x0000003000007947 */ /* 0x000fea0003800000 */
.L_x_1922:
[----:B------:R-:W-:-:S05]  /*db90*/  IMAD.MOV.U32 R2, RZ, RZ, c[0x0][0x198] ;  /* 0x00006600ff027624 */ /* 0x000fca00078e00ff */
[----:B------:R-:W-:-:S04]  /*dba0*/  LEA R2, -R2, RZ, 0x8 ;  /* 0x000000ff02027211 */ /* 0x000fc800078e41ff */
[----:B------:R-:W-:Y:S02]  /*dbb0*/  SHF.R.S32.HI R3, RZ, 0x1f, R2 ;  /* 0x0000001fff037819 */ /* 0x000fe40000011402 */
.L_x_1923:
        /* <DEDUP_REMOVED lines=34> */
.L_x_1921:
[----:B------:R-:W-:Y:S02]  /*dde0*/  FMNMX.FTZ R20, R16, R100, !PT ;  /* 0x0000006410147209 */ /* 0x000fe40007810000 */
[----:B-1----:R-:W-:Y:S02]  /*ddf0*/  FMNMX.FTZ R3, R111, R112, !PT ;  /* 0x000000706f037209 */ /* 0x002fe40007810000 */
        /* <DEDUP_REMOVED lines=124> */
[----:B------:R-:W-:Y:S01]  /*e5c0*/  SHF.L.U32 R135, R0, 0x1, RZ ;  /* 0x0000000100877819 */ /* 0x000fe200000006ff */
[----:B------:R-:W1:Y:S03]  /*e5d0*/  SHFL.BFLY PT, R2, R20, 0x2, 0x1f ;  /* 0x0c401f0014027f89 */ /* 0x000e6600000e0000 */
[----:B------:R-:W-:Y:S01]  /*e5e0*/  LEA R164, R42, R135, 0x1 ;  /* 0x000000872aa47211 */ /* 0x000fe200078e08ff */
[----:B------:R-:W2:Y:S04]  /*e5f0*/  SHFL.BFLY PT, R8, R3, 0x2, 0x1f ;  /* 0x0c401f0003087f89 */ /* 0x000ea800000e0000 */
[----:B------:R-:W-:Y:S04]  /*e600*/  LDSM.16.MT88.4 R12, [R164+0x5000] ;  /* 0x00500000a40c783b */ /* 0x000fe80000004200 */
[----:B------:R-:W-:Y:S04]  /*e610*/  LDSM.16.MT88.4 R32, [R135+0x5400] ;  /* 0x005400008720783b */ /* 0x000fe80000004200 */
[----:B------:R-:W-:Y:S04]  /*e620*/  LDSM.16.MT88.4 R40, [R135+0x5800] ;  /* 0x005800008728783b */ /* 0x000fe80000004200 */
[----:B------:R-:W-:Y:S01]  /*e630*/  LDSM.16.MT88.4 R44, [R164+0x5800] ;  /* 0x00580000a42c783b */ /* 0x000fe20000004200 */
[----:B-1----:R-:W-:-:S02]  /*e640*/  FMNMX.FTZ R20, R20, R2, !PT ;  /* 0x0000000214147209 */ /* 0x002fc40007810000 */
[----:B--2---:R-:W-:-:S03]  /*e650*/  FMNMX.FTZ R3, R3, R8, !PT ;  /* 0x0000000803037209 */ /* 0x004fc60007810000 */
        /* <DEDUP_REMOVED lines=8> */
[----:B------:R1:W-:Y:S08]  /*e6e0*/  MUFU.EX2 R200, R2 ;  /* 0x0000000200c87308 */ /* 0x0003f00000000800 */
[----:B------:R2:W-:Y:S01]  /*e6f0*/  MUFU.EX2 R243, R7 ;  /* 0x0000000700f37308 */ /* 0x0005e20000000800 */
[----:B-1----:R-:W-:-:S07]  /*e700*/  FFMA.FTZ R2, R100, c[0x0][0x23c], -R6 ;  /* 0x00008f0064027a23 */ /* 0x002fce0000010806 */
[----:B------:R1:W3:Y:S01]  /*e710*/  MUFU.EX2 R199, R2 ;  /* 0x0000000200c77308 */ /* 0x0002e20000000800 */
[----:B--2---:R-:W2:Y:S01]  /*e720*/  SHFL.BFLY PT, R7, R3, 0x1, 0x1f ;  /* 0x0c201f0003077f89 */ /* 0x004ea200000e0000 */
[----:B-1----:R-:W-:Y:S01]  /*e730*/  FFMA.FTZ R2, R102, c[0x0][0x23c], -R6 ;  /* 0x00008f0066027a23 */ /* 0x002fe20000010806 */
[----:B---3--:R-:W-:-:S05]  /*e740*/  F2FP.BF16.PACK_AB R8, R199, R200 ;  /* 0x000000c8c708723e */ /* 0x008fca00000010ff */
[----:B------:R1:W-:Y:S01]  /*e750*/  MUFU.EX2 R201, R2 ;  /* 0x0000000200c97308 */ /* 0x0003e20000000800 */
[----:B--2---:R-:W-:Y:S01]  /*e760*/  FMNMX.FTZ R3, R3, R7, !PT ;  /* 0x0000000703037209 */ /* 0x004fe20007810000 */
[----:B------:R-:W-:-:S03]  /*e770*/  FFMA.FTZ R7, R39, c[0x0][0x23c], -R6 ;  /* 0x00008f0027077a23 */ /* 0x000fc60000010806 */
[----:B------:R-:W-:-:S03]  /*e780*/  FSETP.NEU.FTZ.AND P0, PT, R3, -INF , PT ;  /* 0xff8000000300780b */ /* 0x000fc60003f1d000 */
[----:B------:R2:W-:Y:S01]  /*e790*/  MUFU.EX2 R250, R7 ;  /* 0x0000000700fa7308 */ /* 0x0005e20000000800 */
[----:B-1----:R-:W-:-:S07]  /*e7a0*/  FFMA.FTZ R2, R101, c[0x0][0x23c], -R6 ;  /* 0x00008f0065027a23 */ /* 0x002fce0000010806 */
[----:B------:R1:W3:Y:S01]  /*e7b0*/  MUFU.EX2 R203, R2 ;  /* 0x0000000200cb7308 */ /* 0x0002e20000000800 */
[--C-:B--2---:R-:W-:Y:S02]  /*e7c0*/  FFMA.FTZ R7, R38, c[0x0][0x23c], -R6.reuse ;  /* 0x00008f0026077a23 */ /* 0x104fe40000010806 */
[----:B------:R-:W2:Y:S05]  /*e7d0*/  LDSM.16.MT88.4 R36, [R164+0x5400] ;  /* 0x00540000a424783b */ /* 0x000eaa0000004200 */
[----:B------:R4:W-:Y:S01]  /*e7e0*/  MUFU.EX2 R252, R7 ;  /* 0x0000000700fc7308 */ /* 0x0009e20000000800 */
[----:B-1----:R-:W-:Y:S01]  /*e7f0*/  FFMA.FTZ R2, R99, c[0x0][0x23c], -R6 ;  /* 0x00008f0063027a23 */ /* 0x002fe20000010806 */
[----:B---3--:R-:W-:-:S06]  /*e800*/  F2FP.BF16.PACK_AB R10, R203, R201 ;  /* 0x000000c9cb0a723e */ /* 0x008fcc00000010ff */
[----:B------:R1:W-:Y:S01]  /*e810*/  MUFU.EX2 R202, R2 ;  /* 0x0000000200ca7308 */ /* 0x0003e20000000800 */
[----:B----4-:R-:W-:-:S04]  /*e820*/  FADD.FTZ R7, R200, R199 ;  /* 0x000000c7c8077221 */ /* 0x010fc80000010000 */
        /* <DEDUP_REMOVED lines=86> */
[----:B------:R1:W3:Y:S02]  /*ed90*/  MUFU.EX2 R21, R0 ;  /* 0x0000000000157308 */ /* 0x0002e40000000800 */
[----:B-1----:R-:W-:Y:S01]  /*eda0*/  FFMA.FTZ R0, R118, c[0x0][0x23c], -R2 ;  /* 0x00008f0076007a23 */ /* 0x002fe20000010802 */
[----:B---3--:R-:W-:Y:S01]  /*edb0*/  F2FP.BF16.PACK_AB R9, R21, R52 ;  /* 0x000000341509723e */ /* 0x008fe200000010ff */
[----:B------:R-:W-:-:S04]  /*edc0*/  FADD.FTZ R21, R52, R21 ;  /* 0x0000001534157221 */ /* 0x000fc80000010000 */
[----:B------:R1:W3:Y:S02]  /*edd0*/  MUFU.EX2 R55, R0 ;  /* 0x0000000000377308 */ /* 0x0002e40000000800 */
[----:B-1----:R-:W-:Y:S02]  /*ede0*/  FFMA.FTZ R0, R120, c[0x0][0x23c], -R2 ;  /* 0x00008f0078007a23 */ /* 0x002fe40000010802 */
[----:B---3--:R-:W-:-:S04]  /*edf0*/  FADD.FTZ R21, R55, R21 ;  /* 0x0000001537157221 */ /* 0x008fc80000010000 */
[----:B------:R1:W3:Y:S02]  /*ee00*/  MUFU.EX2 R58, R0 ;  /* 0x00000000003a7308 */ /* 0x0002e40000000800 */
[----:B-1----:R-:W-:Y:S01]  /*ee10*/  FFMA.FTZ R0, R115, c[0x0][0x23c], -R2 ;  /* 0x00008f0073007a23 */ /* 0x002fe20000010802 */
[----:B---3--:R-:W-:-:S05]  /*ee20*/  F2FP.BF16.PACK_AB R11, R58, R55 ;  /* 0x000000373a0b723e */ /* 0x008fca00000010ff */
[----:B------:R1:W-:Y:S02]  /*ee30*/  MUFU.EX2 R59, R0 ;  /* 0x00000000003b7308 */ /* 0x0003e40000000800 */
[C---:B------:R-:W-:Y:S08]  /*ee40*/  HMMA.16816.F32.BF16 R28, R8.reuse, R16, RZ ;  /* 0x00000010081c723c */ /* 0x040ff000000418ff */
[----:B------:R-:W-:Y:S01]  /*ee50*/  HMMA.16816.F32.BF16 R24, R8, R18, RZ ;  /* 0x000000120818723c */ /* 0x000fe200000418ff */
[----:B-1----:R-:W-:-:S04]  /*ee60*/  FFMA.FTZ R0, R114, c[0x0][0x23c], -R2 ;  /* 0x00008f0072007a23 */ /* 0x002fc80000010802 */
[----:B------:R1:W3:Y:S03]  /*ee70*/  MUFU.EX2 R61, R0 ;  /* 0x00000000003d7308 */ /* 0x0002e60000000800 */
[C---:B------:R-:W-:Y:S08]  /*ee80*/  HMMA.16816.F32.BF16 R16, R8.reuse, R12, RZ ;  /* 0x0000000c0810723c */ /* 0x040ff000000418ff */
[----:B------:R-:W-:Y:S01]  /*ee90*/  HMMA.16816.F32.BF16 R12, R8, R14, RZ ;  /* 0x0000000e080c723c */ /* 0x000fe200000418ff */
[----:B-1----:R-:W-:-:S06]  /*eea0*/  FFMA.FTZ R0, R116, c[0x0][0x23c], -R2 ;  /* 0x00008f0074007a23 */ /* 0x002fcc0000010802 */
[----:B------:R-:W-:Y:S02]  /*eeb0*/  F2FP.BF16.PACK_AB R8, R205, R202 ;  /* 0x000000cacd08723e */ /* 0x000fe400000010ff */
[----:B---3--:R-:W-:Y:S01]  /*eec0*/  F2FP.BF16.PACK_AB R9, R61, R59 ;  /* 0x0000003b3d09723e */ /* 0x008fe200000010ff */
[----:B------:R1:W-:Y:S01]  /*eed0*/  MUFU.EX2 R101, R0 ;  /* 0x0000000000657308 */ /* 0x0003e20000000800 */
[----:B------:R-:W-:Y:S01]  /*eee0*/  F2FP.BF16.PACK_AB R10, R207, R204 ;  /* 0x000000cccf0a723e */ /* 0x000fe200000010ff */
        /* <DEDUP_REMOVED lines=114> */
[----:B------:R-:W-:Y:S01]  /*f610*/  LDSM.16.MT88.4 R44, [R135+0x7800] ;  /* 0x00780000872c783b */ /* 0x000fe20000004200 */
        /* <DEDUP_REMOVED lines=38> */
[C---:B---3--:R-:W-:Y:S08]  /*f880*/  HMMA.16816.F32.BF16 R16, R8.reuse, R32, R16 ;  /* 0x000000200810723c */ /* 0x048ff00000041810 */
[----:B------:R-:W-:Y:S01]  /*f890*/  HMMA.16816.F32.BF16 R12, R8, R34, R12 ;  /* 0x00000022080c723c */ /* 0x000fe2000004180c */
[----:B-1----:R-:W-:-:S06]  /*f8a0*/  FFMA.FTZ R0, R131, c[0x0][0x23c], -R2 ;  /* 0x00008f0083007a23 */ /* 0x002fcc0000010802 */
        /* <DEDUP_REMOVED lines=11> */
[C---:B--2---:R-:W-:Y:S08]  /*f960*/  HMMA.16816.F32.BF16 R32, R8.reuse, R36, R28 ;  /* 0x000000240820723c */ /* 0x044ff0000004181c */
[----:B------:R-:W-:Y:S01]  /*f970*/  HMMA.16816.F32.BF16 R28, R8, R38, R24 ;  /* 0x00000026081c723c */ /* 0x000fe20000041818 */
[----:B-1----:R-:W-:-:S04]  /*f980*/  FFMA.FTZ R0, R110, c[0x0][0x23c], -R2 ;  /* 0x00008f006e007a23 */ /* 0x002fc80000010802 */
[----:B------:R1:W-:Y:S03]  /*f990*/  MUFU.EX2 R22, R0 ;  /* 0x0000000000167308 */ /* 0x0003e60000000800 */
[C---:B----4-:R-:W-:Y:S07]  /*f9a0*/  HMMA.16816.F32.BF16 R36, R8.reuse, R40, R16 ;  /* 0x000000280824723c */ /* 0x050fee0000041810 */
[----:B------:R-:W-:Y:S01]  /*f9b0*/  FADD.FTZ R16, R203, R7 ;  /* 0x00000007cb107221 */ /* 0x000fe20000010000 */
[----:B------:R-:W-:Y:S01]  /*f9c0*/  HMMA.16816.F32.BF16 R24, R8, R42, R12 ;  /* 0x0000002a0818723c */ /* 0x000fe2000004180c */
[----:B------:R-:W-:-:S02]  /*f9d0*/  FADD.FTZ R7, R58, R21 ;  /* 0x000000153a077221 */ /* 0x000fc40000010000 */
[----:B------:R-:W-:Y:S02]  /*f9e0*/  FADD.FTZ R17, R202, R16 ;  /* 0x00000010ca117221 */ /* 0x000fe40000010000 */
[----:B------:R-:W-:Y:S02]  /*f9f0*/  FADD.FTZ R16, R59, R7 ;  /* 0x000000073b107221 */ /* 0x000fe40000010000 */
[--C-:B-1----:R-:W-:Y:S01]  /*fa00*/  FFMA.FTZ R0, R113, c[0x0][0x23c], -R2.reuse ;  /* 0x00008f0071007a23 */ /* 0x102fe20000010802 */
[----:B------:R-:W-:Y:S01]  /*fa10*/  F2FP.BF16.PACK_AB R8, R246, R243 ;  /* 0x000000f3f608723e */ /* 0x000fe200000010ff */
[----:B------:R-:W-:Y:S01]  /*fa20*/  FADD.FTZ R7, R205, R17 ;  /* 0x00000011cd077221 */ /* 0x000fe20000010000 */
[----:B------:R-:W-:Y:S01]  /*fa30*/  F2FP.BF16.PACK_AB R10, R248, R247 ;  /* 0x000000f7f80a723e */ /* 0x000fe200000010ff */
[----:B------:R-:W1:Y:S01]  /*fa40*/  MUFU.EX2 R66, R0 ;  /* 0x0000000000427308 */ /* 0x000e620000000800 */
[----:B------:R-:W-:Y:S02]  /*fa50*/  FFMA.FTZ R12, R107, c[0x0][0x23c], -R2 ;  /* 0x00008f006b0c7a23 */ /* 0x000fe40000010802 */
[----:B------:R-:W-:-:S04]  /*fa60*/  FADD.FTZ R7, R204, R7 ;  /* 0x00000007cc077221 */ /* 0x000fc80000010000 */
[----:B------:R-:W-:Y:S01]  /*fa70*/  FADD.FTZ R7, R207, R7 ;  /* 0x00000007cf077221 */ /* 0x000fe20000010000 */
[----:B------:R2:W-:Y:S03]  /*fa80*/  MUFU.EX2 R21, R12 ;  /* 0x0000000c00157308 */ /* 0x0005e60000000800 */
[----:B------:R-:W-:-:S04]  /*fa90*/  FADD.FTZ R7, R206, R7 ;  /* 0x00000007ce077221 */ /* 0x000fc80000010000 */
[----:B------:R-:W-:Y:S01]  /*faa0*/  FADD.FTZ R7, R209, R7 ;  /* 0x00000007d1077221 */ /* 0x000fe20000010000 */
[----:B-1----:R-:W-:Y:S01]  /*fab0*/  F2FP.BF16.PACK_AB R9, R66, R22 ;  /* 0x000000164209723e */ /* 0x002fe200000010ff */
[--C-:B------:R-:W-:Y:S02]  /*fac0*/  FFMA.FTZ R0, R154, c[0x0][0x23c], -R2.reuse ;  /* 0x00008f009a007a23 */ /* 0x100fe40000010802 */
[----:B------:R-:W-:Y:S02]  /*fad0*/  FADD.FTZ R7, R208, R7 ;  /* 0x00000007d0077221 */ /* 0x000fe40000010000 */
[----:B------:R1:W-:Y:S02]  /*fae0*/  MUFU.EX2 R65, R0 ;  /* 0x0000000000417308 */ /* 0x0003e40000000800 */
[----:B------:R-:W-:Y:S02]  /*faf0*/  FADD.FTZ R7, R210, R7 ;  /* 0x00000007d2077221 */ /* 0x000fe40000010000 */
[----:B--2---:R-:W-:-:S02]  /*fb00*/  FFMA.FTZ R12, R108, c[0x0][0x23c], -R2 ;  /* 0x00008f006c0c7a23 */ /* 0x004fc40000010802 */
[----:B------:R-:W-:Y:S02]  /*fb10*/  FADD.FTZ R7, R211, R7 ;  /* 0x00000007d3077221 */ /* 0x000fe40000010000 */
[----:B------:R2:W-:Y:S02]  /*fb20*/  MUFU.EX2 R62, R12 ;  /* 0x0000000c003e7308 */ /* 0x0005e40000000800 */
[----:B------:R-:W-:-:S04]  /*fb30*/  FADD.FTZ R7, R213, R7 ;  /* 0x00000007d5077221 */ /* 0x000fc80000010000 */
[----:B------:R-:W-:Y:S02]  /*fb40*/  FADD.FTZ R7, R212, R7 ;  /* 0x00000007d4077221 */ /* 0x000fe40000010000 */
[--C-:B-1----:R-:W-:Y:S02]  /*fb50*/  FFMA.FTZ R0, R109, c[0x0][0x23c], -R2.reuse ;  /* 0x00008f006d007a23 */ /* 0x102fe40000010802 */
[----:B------:R-:W-:Y:S02]  /*fb60*/  FADD.FTZ R7, R214, R7 ;  /* 0x00000007d6077221 */ /* 0x000fe40000010000 */
[----:B------:R1:W3:Y:S02]  /*fb70*/  MUFU.EX2 R64, R0 ;  /* 0x0000000000407308 */ /* 0x0002e40000000800 */
[----:B------:R-:W-:Y:S02]  /*fb80*/  FADD.FTZ R7, R215, R7 ;  /* 0x00000007d7077221 */ /* 0x000fe40000010000 */
[----:B--2---:R-:W-:-:S02]  /*fb90*/  FFMA.FTZ R12, R106, c[0x0][0x23c], -R2 ;  /* 0x00008f006a0c7a23 */ /* 0x004fc40000010802 */
        /* <DEDUP_REMOVED lines=8> */
[C---:B------:R-:W-:Y:S08]  /*fc20*/  HMMA.16816.F32.BF16 R32, R8.reuse, R44, R32 ;  /* 0x0000002c0820723c */ /* 0x040ff00000041820 */
[----:B------:R-:W-:Y:S01]  /*fc30*/  HMMA.16816.F32.BF16 R28, R8, R46, R28 ;  /* 0x0000002e081c723c */ /* 0x000fe2000004181c */
[----:B------:R-:W2:Y:S01]  /*fc40*/  LDSM.16.MT88.4 R44, [R164+0x7c00] ;  /* 0x007c0000a42c783b */ /* 0x000ea20000004200 */
[----:B-1----:R-:W-:-:S04]  /*fc50*/  FFMA.FTZ R0, R155, c[0x0][0x23c], -R2 ;  /* 0x00008f009b007a23 */ /* 0x002fc80000010802 */
[----:B------:R1:W3:Y:S02]  /*fc60*/  MUFU.EX2 R63, R0 ;  /* 0x00000000003f7308 */ /* 0x0002e40000000800 */
[----:B------:R-:W-:Y:S01]  /*fc70*/  HMMA.16816.F32.BF16 R24, R8, R50, R24 ;  /* 0x000000320818723c */ /* 0x000fe20000041818 */
[----:B-1----:R-:W-:-:S05]  /*fc80*/  FADD.FTZ R0, R61, R16 ;  /* 0x000000103d007221 */ /* 0x002fca0000010000 */
[----:B------:R1:W4:Y:S02]  /*fc90*/  MUFU.EX2 R61, R12 ;  /* 0x0000000c003d7308 */ /* 0x0003240000000800 */
[----:B------:R-:W-:Y:S01]  /*fca0*/  HMMA.16816.F32.BF16 R16, R8, R48, R36 ;  /* 0x000000300810723c */ /* 0x000fe20000041824 */
[----:B------:R-:W-:Y:S01]  /*fcb0*/  FADD.FTZ R0, R101, R0 ;  /* 0x0000000065007221 */ /* 0x000fe20000010000 */
[----:B------:R-:W5:Y:S03]  /*fcc0*/  LDSM.16.MT88.4 R48, [R135+0x8000] ;  /* 0x008000008730783b */ /* 0x000f660000004200 */
[----:B------:R-:W-:Y:S01]  /*fcd0*/  FADD.FTZ R0, R100, R0 ;  /* 0x0000000064007221 */ /* 0x000fe20000010000 */
[----:B------:R-:W5:Y:S01]  /*fce0*/  LDSM.16.MT88.4 R36, [R164+0x8000] ;  /* 0x00800000a424783b */ /* 0x000f620000004200 */
[----:B------:R-:W-:Y:S02]  /*fcf0*/  F2FP.BF16.PACK_AB R8, R251, R249 ;  /* 0x000000f9fb08723e */ /* 0x000fe400000010ff */
[----:B------:R-:W-:Y:S01]  /*fd00*/  FADD.FTZ R0, R71, R0 ;  /* 0x0000000047007221 */ /* 0x000fe20000010000 */
[----:B---3--:R-:W-:-:S02]  /*fd10*/  F2FP.BF16.PACK_AB R9, R21, R63 ;  /* 0x0000003f1509723e */ /* 0x008fc400000010ff */
[----:B------:R-:W-:Y:S01]  /*fd20*/  F2FP.BF16.PACK_AB R10, R252, R250 ;  /* 0x000000fafc0a723e */ /* 0x000fe200000010ff */
[----:B------:R-:W-:Y:S02]  /*fd30*/  FADD.FTZ R0, R98, R0 ;  /* 0x0000000062007221 */ /* 0x000fe40000010000 */
[----:B-1----:R-:W-:Y:S01]  /*fd40*/  FFMA.FTZ R12, R23, c[0x0][0x23c], -R6 ;  /* 0x00008f00170c7a23 */ /* 0x002fe20000010806 */
[----:B----4-:R-:W-:Y:S01]  /*fd50*/  F2FP.BF16.PACK_AB R11, R61, R62 ;  /* 0x0000003e3d0b723e */ /* 0x010fe200000010ff */
[----:B------:R-:W-:Y:S02]  /*fd60*/  FADD.FTZ R0, R99, R0 ;  /* 0x0000000063007221 */ /* 0x000fe40000010000 */
[----:B------:R1:W-:Y:S02]  /*fd70*/  MUFU.EX2 R71, R12 ;  /* 0x0000000c00477308 */ /* 0x0003e40000000800 */
[----:B------:R-:W-:Y:S02]  /*fd80*/  FADD.FTZ R0, R97, R0 ;  /* 0x0000000061007221 */ /* 0x000fe40000010000 */
[----:B------:R-:W-:Y:S02]  /*fd90*/  HMMA.16816.F32.BF16 R40, R8, R52, R32 ;  /* 0x000000340828723c */ /* 0x000fe40000041820 */
[----:B------:R-:W-:-:S04]  /*fda0*/  FADD.FTZ R0, R56, R0 ;  /* 0x0000000038007221 */ /* 0x000fc80000010000 */
[----:B------:R-:W-:Y:S02]  /*fdb0*/  FADD.FTZ R0, R96, R0 ;  /* 0x0000000060007221 */ /* 0x000fe40000010000 */
[C---:B------:R-:W-:Y:S02]  /*fdc0*/  HMMA.16816.F32.BF16 R32, R8.reuse, R54, R28 ;  /* 0x000000360820723c */ /* 0x040fe4000004181c */
        /* <DEDUP_REMOVED lines=8> */
[----:B------:R-:W-:Y:S01]  /*fe50*/  FADD.FTZ R0, R89, R0 ;  /* 0x0000000059007221 */ /* 0x000fe20000010000 */
[----:B------:R-:W2:Y:S03]  /*fe60*/  LDSM.16.MT88.4 R24, [R164+0x8400] ;  /* 0x00840000a418783b */ /* 0x000ea60000004200 */
[----:B------:R-:W-:Y:S01]  /*fe70*/  FADD.FTZ R0, R60, R0 ;  /* 0x000000003c007221 */ /* 0x000fe20000010000 */
[----:B------:R-:W3:Y:S01]  /*fe80*/  LDSM.16.MT88.4 R44, [R135+0x8400] ;  /* 0x00840000872c783b */ /* 0x000ee20000004200 */
        /* <DEDUP_REMOVED lines=48> */
[----:B------:R1:W4:Y:S02]  /*10190*/  MUFU.EX2 R54, R7 ;  /* 0x0000000700367308 */ /* 0x0003240000000800 */
        /* <DEDUP_REMOVED lines=12> */
[----:B----4-:R-:W-:Y:S02]  /*10260*/  FADD.FTZ R0, R54, R0 ;  /* 0x0000000036007221 */ /* 0x010fe40000010000 */
[----:B------:R-:W-:-:S04]  /*10270*/  FADD.FTZ R7, R227, R7 ;  /* 0x00000007e3077221 */ /* 0x000fc80000010000 */
[----:B------:R-:W-:Y:S01]  /*10280*/  FADD.FTZ R7, R226, R7 ;  /* 0x00000007e2077221 */ /* 0x000fe20000010000 */
[C---:B-1----:R-:W-:Y:S01]  /*10290*/  F2FP.BF16.PACK_AB R9, R53.reuse, R54 ;  /* 0x000000363509723e */ /* 0x042fe200000010ff */
        /* <DEDUP_REMOVED lines=11> */
[----:B----4-:R-:W-:Y:S02]  /*10350*/  FADD.FTZ R0, R52, R0 ;  /* 0x0000000034007221 */ /* 0x010fe40000010000 */
[----:B------:R-:W-:-:S04]  /*10360*/  FADD.FTZ R7, R234, R7 ;  /* 0x00000007ea077221 */ /* 0x000fc80000010000 */
[----:B------:R-:W-:-:S04]  /*10370*/  FADD.FTZ R7, R235, R7 ;  /* 0x00000007eb077221 */ /* 0x000fc80000010000 */
[----:B------:R-:W-:-:S04]  /*10380*/  FADD.FTZ R7, R237, R7 ;  /* 0x00000007ed077221 */ /* 0x000fc80000010000 */
[----:B------:R-:W-:Y:S01]  /*10390*/  FADD.FTZ R7, R238, R7 ;  /* 0x00000007ee077221 */ /* 0x000fe20000010000 */
[C---:B-1----:R-:W-:Y:S01]  /*103a0*/  F2FP.BF16.PACK_AB R11, R49.reuse, R52 ;  /* 0x00000034310b723e */ /* 0x042fe200000010ff */
[----:B------:R-:W-:Y:S02]  /*103b0*/  FFMA.FTZ R12, R160, c[0x0][0x23c], -R6 ;  /* 0x00008f00a00c7a23 */ /* 0x000fe40000010806 */
[----:B------:R-:W-:Y:S02]  /*103c0*/  FADD.FTZ R7, R244, R7 ;  /* 0x00000007f4077221 */ /* 0x000fe40000010000 */
[----:B------:R1:W4:Y:S01]  /*103d0*/  MUFU.EX2 R50, R12 ;  /* 0x0000000c00327308 */ /* 0x0003220000000800 */
[----:B------:R-:W-:Y:S01]  /*103e0*/  FADD.FTZ R0, R49, R0 ;  /* 0x0000000031007221 */ /* 0x000fe20000010000 */
[C---:B--2---:R-:W-:Y:S01]  /*103f0*/  HMMA.16816.F32.BF16 R144, R8.reuse, R24, R28 ;  /* 0x000000180890723c */ /* 0x044fe2000004181c */
[----:B------:R-:W-:Y:S01]  /*10400*/  FADD.FTZ R7, R243, R7 ;  /* 0x00000007f3077221 */ /* 0x000fe20000010000 */
[----:B------:R-:W2:Y:S06]  /*10410*/  LDSM.16.MT88.4 R28, [R164+0x8800] ;  /* 0x00880000a41c783b */ /* 0x000eac0000004200 */
[----:B---3--:R-:W-:Y:S01]  /*10420*/  HMMA.16816.F32.BF16 R136, R8, R44, R40 ;  /* 0x0000002c0888723c */ /* 0x008fe20000041828 */
[----:B-1----:R-:W-:Y:S01]  /*10430*/  FFMA.FTZ R12, R186, c[0x0][0x23c], -R2 ;  /* 0x00008f00ba0c7a23 */ /* 0x002fe20000010802 */
[----:B----4-:R-:W-:-:S06]  /*10440*/  F2FP.BF16.PACK_AB R148, R50, R57 ;  /* 0x000000393294723e */ /* 0x010fcc00000010ff */
[C---:B------:R-:W-:Y:S01]  /*10450*/  HMMA.16816.F32.BF16 R32, R8.reuse, R46, R32 ;  /* 0x0000002e0820723c */ /* 0x040fe20000041820 */
[----:B------:R1:W3:Y:S07]  /*10460*/  MUFU.EX2 R48, R12 ;  /* 0x0000000c00307308 */ /* 0x0002ee0000000800 */
[----:B------:R-:W-:Y:S01]  /*10470*/  HMMA.16816.F32.BF16 R16, R8, R26, R16 ;  /* 0x0000001a0810723c */ /* 0x000fe20000041810 */
[----:B------:R-:W-:Y:S06]  /*10480*/  LDSM.16.MT88.4 R24, [R164+0x8c00] ;  /* 0x008c0000a418783b */ /* 0x000fec0000004200 */
[----:B------:R-:W-:-:S02]  /*10490*/  F2FP.BF16.PACK_AB R8, R82, R92 ;  /* 0x0000005c5208723e */ /* 0x000fc400000010ff */
[----:B------:R-:W-:Y:S01]  /*104a0*/  F2FP.BF16.PACK_AB R10, R60, R71 ;  /* 0x000000473c0a723e */ /* 0x000fe200000010ff */
[----:B-1----:R-:W-:Y:S02]  /*104b0*/  FFMA.FTZ R12, R187, c[0x0][0x23c], -R2 ;  /* 0x00008f00bb0c7a23 */ /* 0x002fe40000010802 */
[----:B---3--:R-:W-:Y:S02]  /*104c0*/  FADD.FTZ R0, R48, R0 ;  /* 0x0000000030007221 */ /* 0x008fe40000010000 */
[----:B------:R1:W3:Y:S02]  /*104d0*/  MUFU.EX2 R39, R12 ;  /* 0x0000000c00277308 */ /* 0x0002e40000000800 */
[----:B-1----:R-:W-:Y:S01]  /*104e0*/  FFMA.FTZ R12, R188, c[0x0][0x23c], -R2 ;  /* 0x00008f00bc0c7a23 */ /* 0x002fe20000010802 */
[C---:B---3--:R-:W-:Y:S01]  /*104f0*/  F2FP.BF16.PACK_AB R9, R39.reuse, R48 ;  /* 0x000000302709723e */ /* 0x048fe200000010ff */
[----:B------:R-:W-:-:S04]  /*10500*/  FADD.FTZ R0, R39, R0 ;  /* 0x0000000027007221 */ /* 0x000fc80000010000 */
[----:B------:R1:W3:Y:S02]  /*10510*/  MUFU.EX2 R38, R12 ;  /* 0x0000000c00267308 */ /* 0x0002e40000000800 */
[----:B-1----:R-:W-:Y:S02]  /*10520*/  FFMA.FTZ R12, R190, c[0x0][0x23c], -R2 ;  /* 0x00008f00be0c7a23 */ /* 0x002fe40000010802 */
[----:B---3--:R-:W-:-:S04]  /*10530*/  FADD.FTZ R0, R38, R0 ;  /* 0x0000000026007221 */ /* 0x008fc80000010000 */
[----:B------:R1:W3:Y:S02]  /*10540*/  MUFU.EX2 R37, R12 ;  /* 0x0000000c00257308 */ /* 0x0002e40000000800 */
[----:B-1----:R-:W-:Y:S01]  /*10550*/  FFMA.FTZ R12, R189, c[0x0][0x23c], -R6 ;  /* 0x00008f00bd0c7a23 */ /* 0x002fe20000010806 */
[C---:B---3--:R-:W-:Y:S01]  /*10560*/  F2FP.BF16.PACK_AB R11, R37.reuse, R38 ;  /* 0x00000026250b723e */ /* 0x048fe200000010ff */
[----:B------:R-:W-:-:S04]  /*10570*/  FADD.FTZ R0, R37, R0 ;  /* 0x0000000025007221 */ /* 0x000fc80000010000 */
[----:B------:R1:W-:Y:S02]  /*10580*/  MUFU.EX2 R36, R12 ;  /* 0x0000000c00247308 */ /* 0x0003e40000000800 */
[C---:B------:R-:W-:Y:S08]  /*10590*/  HMMA.16816.F32.BF16 R136, R8.reuse, R140, R136 ;  /* 0x0000008c0888723c */ /* 0x040ff00000041888 */
[----:B------:R-:W-:Y:S01]  /*105a0*/  HMMA.16816.F32.BF16 R140, R8, R142, R32 ;  /* 0x0000008e088c723c */ /* 0x000fe20000041820 */
[----:B-1----:R-:W-:-:S02]  /*105b0*/  FFMA.FTZ R12, R191, c[0x0][0x23c], -R6 ;  /* 0x00008f00bf0c7a23 */ /* 0x002fc40000010806 */
[----:B------:R-:W-:Y:S02]  /*105c0*/  FADD.FTZ R6, R246, R7 ;  /* 0x00000007f6067221 */ /* 0x000fe40000010000 */
[----:B------:R-:W-:Y:S01]  /*105d0*/  FFMA.FTZ R7, R194, c[0x0][0x23c], -R2 ;  /* 0x00008f00c2077a23 */ /* 0x000fe20000010802 */
[----:B------:R1:W3:Y:S01]  /*105e0*/  MUFU.EX2 R237, R12 ;  /* 0x0000000c00ed7308 */ /* 0x0002e20000000800 */
[----:B------:R-:W-:Y:S01]  /*105f0*/  FADD.FTZ R6, R247, R6 ;  /* 0x00000006f7067221 */ /* 0x000fe20000010000 */
[----:B--2---:R-:W-:Y:S03]  /*10600*/  HMMA.16816.F32.BF16 R144, R8, R28, R144 ;  /* 0x0000001c0890723c */ /* 0x004fe60000041890 */
[----:B------:R-:W-:-:S03]  /*10610*/  FADD.FTZ R6, R248, R6 ;  /* 0x00000006f8067221 */ /* 0x000fc60000010000 */
[----:B------:R2:W4:Y:S01]  /*10620*/  MUFU.EX2 R23, R7 ;  /* 0x0000000700177308 */ /* 0x0005220000000800 */
[----:B------:R-:W-:Y:S01]  /*10630*/  FADD.FTZ R6, R249, R6 ;  /* 0x00000006f9067221 */ /* 0x000fe20000010000 */
[----:B------:R-:W-:Y:S03]  /*10640*/  HMMA.16816.F32.BF16 R16, R8, R30, R16 ;  /* 0x0000001e0810723c */ /* 0x000fe60000041810 */
[----:B------:R-:W-:Y:S01]  /*10650*/  FADD.FTZ R6, R251, R6 ;  /* 0x00000006fb067221 */ /* 0x000fe20000010000 */
[----:B-1----:R-:W1:Y:S03]  /*10660*/  LDSM.16.MT88.4 R12, [R135+0x8c00] ;  /* 0x008c0000870c783b */ /* 0x002e660000004200 */
[----:B------:R-:W-:Y:S01]  /*10670*/  FADD.FTZ R6, R250, R6 ;  /* 0x00000006fa067221 */ /* 0x000fe20000010000 */
[----:B---3--:R-:W-:-:S03]  /*10680*/  F2FP.BF16.PACK_AB R150, R237, R36 ;  /* 0x00000024ed96723e */ /* 0x008fc600000010ff */
[----:B------:R-:W-:Y:S02]  /*10690*/  FADD.FTZ R6, R252, R6 ;  /* 0x00000006fc067221 */ /* 0x000fe40000010000 */
[----:B--2---:R-:W-:Y:S02]  /*106a0*/  FFMA.FTZ R7, R195, c[0x0][0x23c], -R2 ;  /* 0x00008f00c3077a23 */ /* 0x004fe40000010802 */
        /* <DEDUP_REMOVED lines=98> */
.L_x_1925:
[----:B------:R-:W-:-:S05]  /*10cd0*/  IMAD.MOV.U32 R0, RZ, RZ, c[0x0][0x1a0] ;  /* 0x00006800ff007624 */ /* 0x000fca00078e00ff */
[----:B------:R-:W-:-:S04]  /*10ce0*/  LEA R0, -R0, RZ, 0x8 ;  /* 0x000000ff00007211 */ /* 0x000fc800078e41ff */
[----:B------:R-:W-:Y:S02]  /*10cf0*/  SHF.R.S32.HI R2, RZ, 0x1f, R0 ;  /* 0x0000001fff027819 */ /* 0x000fe40000011400 */
.L_x_1926:
[----:B------:R-:W-:Y:S01]  /*10d00*/  ULDC.64 UR4, c[0x0][0x1a0] ;  /* 0x0000680000047ab9 */ /* 0x000fe20000000a00 */
[C---:B------:R-:W-:Y:S01]  /*10d10*/  LEA R242, P0, R0.reuse, R242, 0x1 ;  /* 0x000000f200f27211 */ /* 0x040fe200078008ff */
[----:B------:R-:W-:Y:S01]  /*10d20*/  USHF.L.U32 UR9, UR4, 0x6, URZ ;  /* 0x0000000604097899 */ /* 0x000fe2000800063f */
[----:B------:R-:W1:Y:S01]  /*10d30*/  S2R R22, SR_TID.X ;  /* 0x0000000000167919 */ /* 0x000e620000002100 */
[----:B------:R-:W-:Y:S01]  /*10d40*/  UMOV UR8, 0x6 ;  /* 0x0000000600087882 */ /* 0x000fe20000000000 */
[----:B------:R-:W-:Y:S01]  /*10d50*/  LEA.HI.X R241, R0, R241, R2, 0x1, P0 ;  /* 0x000000f100f17211 */ /* 0x000fe200000f0c02 */
[----:B------:R-:W-:Y:S01]  /*10d60*/  USHF.L.U64.HI UR5, UR4, UR8, UR5 ;  /* 0x0000000804057299 */ /* 0x000fe20008010205 */
[----:B------:R-:W-:Y:S01]  /*10d70*/  IMAD.MOV.U32 R16, RZ, RZ, R242 ;  /* 0x000000ffff107224 */ /* 0x000fe200078e00f2 */
[----:B------:R-:W-:Y:S01]  /*10d80*/  IADD3 R6, P0, R242, UR9, RZ ;  /* 0x00000009f2067c10 */ /* 0x000fe2000ff1e0ff */
[----:B------:R-:W-:Y:S01]  /*10d90*/  IMAD.SHL.U32 R21, R236, 0x100, RZ ;  /* 0x00000100ec157824 */ /* 0x000fe200078e00ff */
[----:B------:R-:W-:Y:S01]  /*10da0*/  LOP3.LUT R184, R184, 0xfffffffd, RZ, 0xc0, !PT ;  /* 0xfffffffdb8b87812 */ /* 0x000fe200078ec0ff */
[----:B------:R-:W-:Y:S01]  /*10db0*/  IMAD.MOV.U32 R17, RZ, RZ, R241 ;  /* 0x000000ffff117224 */ /* 0x000fe200078e00f1 */
[----:B------:R-:W-:-:S02]  /*10dc0*/  IADD3.X R7, R241, UR5, RZ, P0, !PT ;  /* 0x00000005f1077c10 */ /* 0x000fc400087fe4ff */
        /* <DEDUP_REMOVED lines=10> */
[----:B------:R-:W-:Y:S01]  /*10e70*/  IADD3 R10, P0, R12, UR9, RZ ;  /* 0x000000090c0a7c10 */ /* 0x000fe2000ff1e0ff */
[----:B-1----:R-:W-:-:S02]  /*10e80*/  IMAD.SHL.U32 R22, R22, 0x2, RZ ;  /* 0x0000000216167824 */ /* 0x002fc400078e00ff */
[----:B------:R1:W-:Y:S01]  /*10e90*/  LDGSTS.E.BYPASS.LTC128B.128 [R183+0x6800], [R12.64] ;  /* 0x068000000cb77fae */ /* 0x0003e2000b901d46 */
[----:B------:R-:W-:Y:S02]  /*10ea0*/  IADD3.X R11, R13, UR5, RZ, P0, !PT ;  /* 0x000000050d0b7c10 */ /* 0x000fe400087fe4ff */
[----:B------:R-:W-:Y:S02]  /*10eb0*/  IADD3 R8, P0, R10, UR9, RZ ;  /* 0x000000090a087c10 */ /* 0x000fe4000ff1e0ff */
[----:B------:R-:W-:Y:S01]  /*10ec0*/  LOP3.LUT R22, R22, 0x6, RZ, 0xc0, !PT ;  /* 0x0000000616167812 */ /* 0x000fe200078ec0ff */
[----:B------:R5:W-:Y:S01]  /*10ed0*/  LDGSTS.E.BYPASS.LTC128B.128 [R183+0x7000], [R10.64] ;  /* 0x070000000ab77fae */ /* 0x000be2000b901d46 */
[----:B------:R-:W-:Y:S02]  /*10ee0*/  IADD3.X R9, R11, UR5, RZ, P0, !PT ;  /* 0x000000050b097c10 */ /* 0x000fe400087fe4ff */
[----:B------:R-:W-:-:S03]  /*10ef0*/  LOP3.LUT R0, R21, R22, RZ, 0xfc, !PT ;  /* 0x0000001615007212 */ /* 0x000fc600078efcff */
[----:B------:R5:W-:Y:S01]  /*10f00*/  LDGSTS.E.BYPASS.LTC128B.128 [R183+0x7800], [R8.64] ;  /* 0x0780000008b77fae */ /* 0x000be2000b901d46 */
[----:B------:R-:W-:-:S04]  /*10f10*/  IADD3 R2, R0, 0x1, RZ ;  /* 0x0000000100027810 */ /* 0x000fc80007ffe0ff */
[----:B------:R-:W-:Y:S02]  /*10f20*/  ISETP.GE.AND P2, PT, R2, R4, PT ;  /* 0x000000040200720c */ /* 0x000fe40003f46270 */
[----:B---3--:R-:W-:-:S04]  /*10f30*/  IADD3 R6, P0, R8, UR9, RZ ;  /* 0x0000000908067c10 */ /* 0x008fc8000ff1e0ff */
[----:B------:R-:W-:Y:S02]  /*10f40*/  IADD3.X R7, R9, UR5, RZ, P0, !PT ;  /* 0x0000000509077c10 */ /* 0x000fe400087fe4ff */
[----:B----4-:R-:W-:-:S03]  /*10f50*/  IADD3 R14, P0, R6, UR9, RZ ;  /* 0x00000009060e7c10 */ /* 0x010fc6000ff1e0ff */
[----:B------:R3:W-:Y:S01]  /*10f60*/  LDGSTS.E.BYPASS.LTC128B.128 [R183+0x8000], [R6.64] ;  /* 0x0800000006b77fae */ /* 0x0007e2000b901d46 */
[----:B------:R-:W-:Y:S02]  /*10f70*/  IADD3.X R15, R7, UR5, RZ, P0, !PT ;  /* 0x00000005070f7c10 */ /* 0x000fe400087fe4ff */
[----:B------:R-:W-:-:S03]  /*10f80*/  ISETP.GE.AND P0, PT, R198, 0x3, PT ;  /* 0x00000003c600780c */ /* 0x000fc60003f06270 */
[----:B------:R1:W-:Y:S04]  /*10f90*/  LDGSTS.E.BYPASS.LTC128B.128 [R183+0x8800], [R14.64] ;  /* 0x088000000eb77fae */ /* 0x0003e8000b901d46 */
[----:B------:R-:W-:Y:S04]  /*10fa0*/  LDSM.16.M88.4 R24, [R134+0x1000] ;  /* 0x001000008618783b */ /* 0x000fe80000000200 */
[----:B------:R-:W-:Y:S02]  /*10fb0*/  LDSM.16.M88.4 R40, [R134+0x1400] ;  /* 0x001400008628783b */ /* 0x000fe40000000200 */
[----:B------:R-:W-:-:S02]  /*10fc0*/  @P0 LOP3.LUT R184, R184, 0x2, RZ, 0xfc, !PT ;  /* 0x00000002b8b80812 */ /* 0x000fc400078efcff */
[----:B-----5:R-:W-:Y:S01]  /*10fd0*/  LDSM.16.M88.4 R8, [R167] ;  /* 0x00000000a708783b */ /* 0x020fe20000000200 */
[----:B------:R-:W-:Y:S02]  /*10fe0*/  ISETP.GE.AND P0, PT, R2, R5, PT ;  /* 0x000000050200720c */ /* 0x000fe40003f06270 */
[----:B------:R-:W-:Y:S01]  /*10ff0*/  LOP3.LUT R184, R184, 0xfffffffe, RZ, 0xc0, !PT ;  /* 0xfffffffeb8b87812 */ /* 0x000fe200078ec0ff */
[----:B------:R-:W-:Y:S01]  /*11000*/  LDSM.16.M88.4 R32, [R165] ;  /* 0x00000000a520783b */ /* 0x000fe20000000200 */
[----:B------:R-:W-:-:S03]  /*11010*/  IADD3 R2, R0, 0x9, RZ ;  /* 0x0000000900027810 */ /* 0x000fc60007ffe0ff */
[----:B------:R-:W-:Y:S01]  /*11020*/  LDSM.16.M88.4 R48, [R182] ;  /* 0x00000000b630783b */ /* 0x000fe20000000200 */
[C-C-:B---3--:R-:W-:Y:S02]  /*11030*/  LOP3.LUT R7, R21.reuse, 0x18, R22.reuse, 0xfe, !PT ;  /* 0x0000001815077812 */ /* 0x148fe400078efe16 */
[--C-:B------:R-:W-:Y:S01]  /*11040*/  LOP3.LUT R6, R21, 0x8, R22.reuse, 0xfe, !PT ;  /* 0x0000000815067812 */ /* 0x100fe200078efe16 */
[----:B------:R-:W-:Y:S01]  /*11050*/  LDSM.16.M88.4 R52, [R134+0x1c00] ;  /* 0x001c00008634783b */ /* 0x000fe20000000200 */
[-C--:B------:R-:W-:Y:S02]  /*11060*/  ISETP.GE.AND P5, PT, R7, R5.reuse, PT ;  /* 0x000000050700720c */ /* 0x080fe40003fa6270 */
[CC--:B------:R-:W-:Y:S01]  /*11070*/  ISETP.GE.AND P1, PT, R6.reuse, R4.reuse, PT ;  /* 0x000000040600720c */ /* 0x0c0fe20003f26270 */
[----:B-1----:R-:W2:Y:S01]  /*11080*/  LDSM.16.M88.4 R12, [R166] ;  /* 0x00000000a60c783b */ /* 0x002ea20000000200 */
[----:B------:R-:W-:Y:S02]  /*11090*/  ISETP.GE.AND P3, PT, R6, R5, PT ;  /* 0x000000050600720c */ /* 0x000fe40003f66270 */
[----:B------:R-:W-:Y:S01]  /*110a0*/  LOP3.LUT R6, R21, 0x10, R22, 0xfe, !PT ;  /* 0x0000001015067812 */ /* 0x000fe200078efe16 */
[----:B------:R-:W-:Y:S03]  /*110b0*/  LDSM.16.M88.4 R44, [R181] ;  /* 0x00000000b52c783b */ /* 0x000fe60000000200 */
[----:B------:R-:W-:Y:S01]  /*110c0*/  ISETP.GE.AND P4, PT, R6, R4, PT ;  /* 0x000000040600720c */ /* 0x000fe20003f86270 */
[----:B------:R-:W0:Y:S01]  /*110d0*/  LDGDEPBAR ;  /* 0x00000000000079af */ /* 0x000e220000000000 */
[C---:B--2---:R-:W-:Y:S08]  /*110e0*/  HMMA.16816.F32.BF16 R16, R12.reuse, R24, RZ ;  /* 0x000000180c10723c */ /* 0x044ff000000418ff */
[C---:B------:R-:W-:Y:S08]  /*110f0*/  HMMA.16816.F32.BF16 R28, R12.reuse, R26, RZ ;  /* 0x0000001a0c1c723c */ /* 0x040ff000000418ff */
[----:B------:R-:W-:Y:S08]  /*11100*/  HMMA.16816.F32.BF16 R24, R12, R40, RZ ;  /* 0x000000280c18723c */ /* 0x000ff000000418ff */
[C---:B------:R-:W-:Y:S08]  /*11110*/  HMMA.16816.F32.BF16 R16, R8.reuse, R32, R16 ;  /* 0x000000200810723c */ /* 0x040ff00000041810 */
[C---:B------:R-:W-:Y:S01]  /*11120*/  HMMA.16816.F32.BF16 R28, R8.reuse, R34, R28 ;  /* 0x00000022081c723c */ /* 0x040fe2000004181c */
[----:B------:R-:W1:Y:S07]  /*11130*/  LDSM.16.M88.4 R32, [R134+0x1800] ;  /* 0x001800008620783b */ /* 0x000e6e0000000200 */
[----:B------:R-:W-:Y:S08]  /*11140*/  HMMA.16816.F32.BF16 R36, R8, R48, R24 ;  /* 0x000000300824723c */ /* 0x000ff00000041818 */
[----:B------:R-:W-:Y:S01]  /*11150*/  HMMA.16816.F32.BF16 R24, R12, R42, RZ ;  /* 0x0000002a0c18723c */ /* 0x000fe200000418ff */
[----:B------:R-:W-:Y:S01]  /*11160*/  FMUL.FTZ R16, R16, c[0x0][0x2ec] ;  /* 0x0000bb0010107a20 */ /* 0x000fe20000410000 */
[----:B------:R-:W2:Y:S01]  /*11170*/  LDSM.16.M88.4 R40, [R180] ;  /* 0x00000000b428783b */ /* 0x000ea20000000200 */
[----:B------:R-:W-:-:S02]  /*11180*/  FMUL.FTZ R17, R17, c[0x0][0x2ec] ;  /* 0x0000bb0011117a20 */ /* 0x000fc40000410000 */
[----:B------:R-:W-:Y:S01]  /*11190*/  FMUL.FTZ R18, R18, c[0x0][0x2ec] ;  /* 0x0000bb0012127a20 */ /* 0x000fe20000410000 */
[----:B------:R-:W-:Y:S01]  /*111a0*/  MUFU.TANH R202, R16 ;  /* 0x0000001000ca7308 */ /* 0x000fe20000002400 */
[----:B------:R-:W-:Y:S02]  /*111b0*/  FMUL.FTZ R19, R19, c[0x0][0x2ec] ;  /* 0x0000bb0013137a20 */ /* 0x000fe40000410000 */
[----:B------:R-:W-:Y:S02]  /*111c0*/  FMUL.FTZ R28, R28, c[0x0][0x2ec] ;  /* 0x0000bb001c1c7a20 */ /* 0x000fe40000410000 */
[----:B------:R-:W-:Y:S02]  /*111d0*/  FMUL.FTZ R29, R29, c[0x0][0x2ec] ;  /* 0x0000bb001d1d7a20 */ /* 0x000fe40000410000 */
[----:B------:R-:W-:Y:S01]  /*111e0*/  FMUL.FTZ R30, R30, c[0x0][0x2ec] ;  /* 0x0000bb001e1e7a20 */ /* 0x000fe20000410000 */
[----:B------:R-:W3:Y:S01]  /*111f0*/  MUFU.TANH R90, R28 ;  /* 0x0000001c005a7308 */ /* 0x000ee20000002400 */
[----:B------:R-:W-:-:S02]  /*11200*/  FMUL.FTZ R31, R31, c[0x0][0x2ec] ;  /* 0x0000bb001f1f7a20 */ /* 0x000fc40000410000 */
[----:B------:R-:W-:Y:S02]  /*11210*/  FMUL.FTZ R36, R36, c[0x0][0x2ec] ;  /* 0x0000bb0024247a20 */ /* 0x000fe40000410000 */
[----:B------:R-:W-:Y:S02]  /*11220*/  FMUL.FTZ R37, R37, c[0x0][0x2ec] ;  /* 0x0000bb0025257a20 */ /* 0x000fe40000410000 */
[----:B------:R-:W-:Y:S01]  /*11230*/  FMUL.FTZ R38, R38, c[0x0][0x2ec] ;  /* 0x0000bb0026267a20 */ /* 0x000fe20000410000 */
[----:B------:R-:W-:Y:S01]  /*11240*/  MUFU.TANH R87, R29 ;  /* 0x0000001d00577308 */ /* 0x000fe20000002400 */
[----:B------:R-:W-:-:S07]  /*11250*/  FMUL.FTZ R39, R39, c[0x0][0x2ec] ;  /* 0x0000bb0027277a20 */ /* 0x000fce0000410000 */
[----:B------:R-:W4:Y:S01]  /*11260*/  MUFU.TANH R105, R30 ;  /* 0x0000001e00697308 */ /* 0x000f220000002400 */
[----:B---3--:R-:W-:-:S07]  /*11270*/  FSEL R90, R90, -INF , !P1 ;  /* 0xff8000005a5a7808 */ /* 0x008fce0004800000 */
[----:B------:R3:W-:Y:S08]  /*11280*/  MUFU.TANH R104, R31 ;  /* 0x0000001f00687308 */ /* 0x0007f00000002400 */
[----:B------:R-:W5:Y:S01]  /*11290*/  MUFU.TANH R91, R17 ;  /* 0x00000011005b7308 */ /* 0x000f620000002400 */
[----:B----4-:R-:W-:Y:S01]  /*112a0*/  FSEL R105, R105, -INF , !P3 ;  /* 0xff80000069697808 */ /* 0x010fe20005800000 */
[----:B---3--:R-:W-:Y:S06]  /*112b0*/  HMMA.16816.F32.BF16 R28, R8, R50, R24 ;  /* 0x00000032081c723c */ /* 0x008fec0000041818 */
[----:B------:R-:W-:Y:S01]  /*112c0*/  MUFU.TANH R201, R18 ;  /* 0x0000001200c97308 */ /* 0x000fe20000002400 */
[----:B------:R-:W3:Y:S01]  /*112d0*/  LDSM.16.M88.4 R48, [R134+0x2400] ;  /* 0x002400008630783b */ /* 0x000ee20000000200 */
[----:B------:R-:W-:Y:S06]  /*112e0*/  HMMA.16816.F32.BF16 R24, R12, R52, RZ ;  /* 0x000000340c18723c */ /* 0x000fec00000418ff */
[----:B------:R1:W4:Y:S01]  /*112f0*/  MUFU.TANH R106, R19 ;  /* 0x00000013006a7308 */ /* 0x0003220000002400 */
[----:B-----5:R-:W-:-:S02]  /*11300*/  FSEL R91, R91, -INF , !P2 ;  /* 0xff8000005b5b7808 */ /* 0x020fc40005000000 */
[----:B------:R-:W-:Y:S02]  /*11310*/  ISETP.GE.AND P2, PT, R6, R5, PT ;  /* 0x000000050600720c */ /* 0x000fe40003f46270 */
[----:B------:R-:W-:-:S03]  /*11320*/  LOP3.LUT R6, R21, 0x20, R22, 0xfe, !PT ;  /* 0x0000002015067812 */ /* 0x000fc600078efe16 */
[----:B------:R-:W5:Y:S01]  /*11330*/  MUFU.TANH R86, R36 ;  /* 0x0000002400567308 */ /* 0x000f620000002400 */
[CC--:B------:R-:W-:Y:S02]  /*11340*/  ISETP.GE.AND P6, PT, R6.reuse, R4.reuse, PT ;  /* 0x000000040600720c */ /* 0x0c0fe40003fc6270 */
[----:B------:R-:W-:Y:S02]  /*11350*/  ISETP.GE.AND P3, PT, R6, R5, PT ;  /* 0x000000050600720c */ /* 0x000fe40003f66270 */
[----:B------:R-:W-:Y:S01]  /*11360*/  LOP3.LUT R6, R21, 0x28, R22, 0xfe, !PT ;  /* 0x0000002815067812 */ /* 0x000fe200078efe16 */
[----:B------:R-:W-:Y:S01]  /*11370*/  FMUL.FTZ R28, R28, c[0x0][0x2ec] ;  /* 0x0000bb001c1c7a20 */ /* 0x000fe20000410000 */
[----:B-1----:R-:W-:Y:S01]  /*11380*/  HMMA.16816.F32.BF16 R16, R12, R32, RZ ;  /* 0x000000200c10723c */ /* 0x002fe200000418ff */
[----:B------:R-:W-:Y:S01]  /*11390*/  FMUL.FTZ R29, R29, c[0x0][0x2ec] ;  /* 0x0000bb001d1d7a20 */ /* 0x000fe20000410000 */
[----:B------:R-:W1:Y:S01]  /*113a0*/  MUFU.TANH R88, R37 ;  /* 0x0000002500587308 */ /* 0x000e620000002400 */
[----:B------:R-:W-:Y:S01]  /*113b0*/  FMUL.FTZ R30, R30, c[0x0][0x2ec] ;  /* 0x0000bb001e1e7a20 */ /* 0x000fe20000410000 */
[----:B----4-:R-:W-:Y:S01]  /*113c0*/  FSEL R106, R106, -INF , !P0 ;  /* 0xff8000006a6a7808 */ /* 0x010fe20004000000 */
[----:B------:R-:W-:Y:S01]  /*113d0*/  FMUL.FTZ R31, R31, c[0x0][0x2ec] ;  /* 0x0000bb001f1f7a20 */ /* 0x000fe20000410000 */
[----:B------:R-:W-:-:S02]  /*113e0*/  ISETP.GE.AND P0, PT, R7, R4, PT ;  /* 0x000000040700720c */ /* 0x000fc40003f06270 */
[----:B------:R-:W-:Y:S01]  /*113f0*/  HMMA.16816.F32.BF16 R32, R12, R34, RZ ;  /* 0x000000220c20723c */ /* 0x000fe200000418ff */
[----:B------:R-:W-:Y:S01]  /*11400*/  ISETP.GE.AND P1, PT, R6, R4, PT ;  /* 0x000000040600720c */ /* 0x000fe20003f26270 */
[----:B------:R-:W4:Y:S01]  /*11410*/  MUFU.TANH R84, R28 ;  /* 0x0000001c00547308 */ /* 0x000f220000002400 */
[----:B-----5:R-:W-:-:S07]  /*11420*/  FSEL R86, R86, -INF , !P4 ;  /* 0xff80000056567808 */ /* 0x020fce0006000000 */
[----:B------:R-:W-:Y:S01]  /*11430*/  MUFU.TANH R85, R29 ;  /* 0x0000001d00557308 */ /* 0x000fe20000002400 */
[----:B------:R-:W-:Y:S02]  /*11440*/  @P0 LOP3.LUT R184, R184, 0x1, RZ, 0xfc, !PT ;  /* 0x00000001b8b80812 */ /* 0x000fe400078efcff */
[----:B------:R-:W-:Y:S02]  /*11450*/  ISETP.GE.AND P0, PT, R2, R4, PT ;  /* 0x000000040200720c */ /* 0x000fe40003f06270 */
[----:B------:R-:W-:Y:S01]  /*11460*/  LOP3.LUT P4, RZ, R184, 0x1, RZ, 0xc0, !PT ;  /* 0x00000001b8ff7812 */ /* 0x000fe2000788c0ff */
[----:B------:R-:W-:Y:S01]  /*11470*/  HMMA.16816.F32.BF16 R16, R8, R44, R16 ;  /* 0x0000002c0810723c */ /* 0x000fe20000041810 */
[----:B------:R-:W-:Y:S01]  /*11480*/  FSEL R87, R87, -INF , !P0 ;  /* 0xff80000057577808 */ /* 0x000fe20004000000 */
[----:B------:R-:W5:Y:S01]  /*11490*/  MUFU.TANH R111, R30 ;  /* 0x0000001e006f7308 */ /* 0x000f620000002400 */
[----:B------:R-:W-:Y:S02]  /*114a0*/  ISETP.GE.AND P0, PT, R2, R5, PT ;  /* 0x000000050200720c */ /* 0x000fe40003f06270 */
[----:B------:R-:W-:-:S02]  /*114b0*/  IADD3 R2, R0, 0x11, RZ ;  /* 0x0000001100027810 */ /* 0x000fc40007ffe0ff */
[----:B------:R-:W-:Y:S02]  /*114c0*/  FSEL R104, R104, -INF , !P0 ;  /* 0xff80000068687808 */ /* 0x000fe40004000000 */
[----:B------:R-:W-:Y:S01]  /*114d0*/  ISETP.GE.AND P0, PT, R2, R4, PT ;  /* 0x000000040200720c */ /* 0x000fe20003f06270 */
[----:B------:R2:W-:Y:S01]  /*114e0*/  MUFU.TANH R112, R31 ;  /* 0x0000001f00707308 */ /* 0x0005e20000002400 */
[----:B------:R-:W-:Y:S02]  /*114f0*/  LOP3.LUT R184, R184, 0xfffffffe, RZ, 0xc0, !PT ;  /* 0xfffffffeb8b87812 */ /* 0x000fe400078ec0ff */
[----:B-1----:R-:W-:Y:S02]  /*11500*/  FSEL R88, R88, -INF , !P0 ;  /* 0xff80000058587808 */ /* 0x002fe40004000000 */
[----:B------:R-:W-:Y:S02]  /*11510*/  ISETP.GE.AND P0, PT, R2, R5, PT ;  /* 0x000000050200720c */ /* 0x000fe40003f06270 */
[----:B------:R-:W-:Y:S01]  /*11520*/  IADD3 R2, R0, 0x19, RZ ;  /* 0x0000001900027810 */ /* 0x000fe20007ffe0ff */
[----:B------:R-:W1:Y:S01]  /*11530*/  MUFU.TANH R107, R38 ;  /* 0x00000026006b7308 */ /* 0x000e620000002400 */
[----:B----4-:R-:W-:-:S02]  /*11540*/  FSEL R84, R84, -INF , !P4 ;  /* 0xff80000054547808 */ /* 0x010fc40006000000 */
[----:B-----5:R-:W-:-:S03]  /*11550*/  FSEL R111, R111, -INF , !P5 ;  /* 0xff8000006f6f7808 */ /* 0x020fc60006800000 */
[----:B------:R-:W-:Y:S01]  /*11560*/  FMUL.FTZ R16, R16, c[0x0][0x2ec] ;  /* 0x0000bb0010107a20 */ /* 0x000fe20000410000 */
[----:B--2---:R-:W-:Y:S01]  /*11570*/  HMMA.16816.F32.BF16 R28, R8, R46, R32 ;  /* 0x0000002e081c723c */ /* 0x004fe20000041820 */
[----:B------:R-:W2:Y:S01]  /*11580*/  LDSM.16.M88.4 R32, [R134+0x2000] ;  /* 0x002000008620783b */ /* 0x000ea20000000200 */
[----:B------:R4:W5:Y:S01]  /*11590*/  MUFU.TANH R108, R39 ;  /* 0x00000027006c7308 */ /* 0x0009620000002400 */
[----:B------:R-:W-:Y:S02]  /*115a0*/  FMUL.FTZ R17, R17, c[0x0][0x2ec] ;  /* 0x0000bb0011117a20 */ /* 0x000fe40000410000 */
[----:B------:R-:W2:Y:S01]  /*115b0*/  LDSM.16.M88.4 R44, [R179] ;  /* 0x00000000b32c783b */ /* 0x000ea20000000200 */
[----:B------:R-:W-:Y:S02]  /*115c0*/  FMUL.FTZ R18, R18, c[0x0][0x2ec] ;  /* 0x0000bb0012127a20 */ /* 0x000fe40000410000 */
[----:B------:R-:W-:Y:S01]  /*115d0*/  FMUL.FTZ R19, R19, c[0x0][0x2ec] ;  /* 0x0000bb0013137a20 */ /* 0x000fe20000410000 */
[----:B-1----:R-:W-:Y:S01]  /*115e0*/  FSEL R107, R107, -INF , !P2 ;  /* 0xff8000006b6b7808 */ /* 0x002fe20005000000 */
[----:B------:R-:W1:Y:S01]  /*115f0*/  MUFU.TANH R81, R16 ;  /* 0x0000001000517308 */ /* 0x000e620000002400 */
[----:B------:R-:W-:-:S02]  /*11600*/  ISETP.GE.AND P2, PT, R6, R5, PT ;  /* 0x000000050600720c */ /* 0x000fc40003f46270 */
[----:B------:R-:W-:-:S04]  /*11610*/  LOP3.LUT R6, R21, 0x30, R22, 0xfe, !PT ;  /* 0x0000003015067812 */ /* 0x000fc800078efe16 */
[-C--:B------:R-:W-:Y:S01]  /*11620*/  ISETP.GE.AND P4, PT, R6, R5.reuse, PT ;  /* 0x000000050600720c */ /* 0x080fe20003f86270 */
[----:B----4-:R-:W-:Y:S01]  /*11630*/  HMMA.16816.F32.BF16 R36, R8, R40, R24 ;  /* 0x000000280824723c */ /* 0x010fe20000041818 */
[----:B------:R-:W-:Y:S01]  /*11640*/  MUFU.TANH R83, R17 ;  /* 0x0000001100537308 */ /* 0x000fe20000002400 */
[----:B-----5:R-:W-:Y:S02]  /*11650*/  FSEL R108, R108, -INF , !P0 ;  /* 0xff8000006c6c7808 */ /* 0x020fe40004000000 */
[----:B------:R-:W-:Y:S02]  /*11660*/  ISETP.GE.AND P0, PT, R2, R4, PT ;  /* 0x000000040200720c */ /* 0x000fe40003f06270 */
[----:B------:R-:W-:Y:S02]  /*11670*/  FMUL.FTZ R28, R28, c[0x0][0x2ec] ;  /* 0x0000bb001c1c7a20 */ /* 0x000fe40000410000 */
[----:B------:R-:W-:Y:S01]  /*11680*/  HMMA.16816.F32.BF16 R24, R12, R54, RZ ;  /* 0x000000360c18723c */ /* 0x000fe200000418ff */
[----:B------:R-:W-:Y:S01]  /*11690*/  FMUL.FTZ R29, R29, c[0x0][0x2ec] ;  /* 0x0000bb001d1d7a20 */ /* 0x000fe20000410000 */
[----:B------:R-:W4:Y:S01]  /*116a0*/  MUFU.TANH R82, R28 ;  /* 0x0000001c00527308 */ /* 0x000f220000002400 */
[----:B------:R-:W-:Y:S01]  /*116b0*/  FMUL.FTZ R30, R30, c[0x0][0x2ec] ;  /* 0x0000bb001e1e7a20 */ /* 0x000fe20000410000 */
[----:B------:R-:W-:Y:S01]  /*116c0*/  FSEL R85, R85, -INF , !P0 ;  /* 0xff80000055557808 */ /* 0x000fe20004000000 */
[----:B------:R-:W-:Y:S01]  /*116d0*/  FMUL.FTZ R31, R31, c[0x0][0x2ec] ;  /* 0x0000bb001f1f7a20 */ /* 0x000fe20000410000 */
[----:B------:R-:W-:-:S02]  /*116e0*/  ISETP.GE.AND P0, PT, R2, R5, PT ;  /* 0x000000050200720c */ /* 0x000fc40003f06270 */
[----:B------:R-:W-:Y:S02]  /*116f0*/  IADD3 R2, R0, 0x21, RZ ;  /* 0x0000002100027810 */ /* 0x000fe40007ffe0ff */
[----:B------:R-:W-:Y:S01]  /*11700*/  MUFU.TANH R80, R29 ;  /* 0x0000001d00507308 */ /* 0x000fe20000002400 */
[----:B------:R-:W-:Y:S02]  /*11710*/  FSEL R112, R112, -INF , !P0 ;  /* 0xff80000070707808 */ /* 0x000fe40004000000 */
[-C--:B------:R-:W-:Y:S02]  /*11720*/  ISETP.GE.AND P0, PT, R6, R4.reuse, PT ;  /* 0x000000040600720c */ /* 0x080fe40003f06270 */
[----:B------:R-:W-:Y:S01]  /*11730*/  LOP3.LUT R6, R21, 0x38, R22, 0xfe, !PT ;  /* 0x0000003815067812 */ /* 0x000fe200078efe16 */
[----:B------:R-:W-:Y:S01]  /*11740*/  FMUL.FTZ R36, R36, c[0x0][0x2ec] ;  /* 0x0000bb0024247a20 */ /* 0x000fe20000410000 */
[----:B-1----:R-:W-:Y:S01]  /*11750*/  FSEL R81, R81, -INF , !P6 ;  /* 0xff80000051517808 */ /* 0x002fe20007000000 */
[----:B------:R-:W1:Y:S01]  /*11760*/  MUFU.TANH R120, R30 ;  /* 0x0000001e00787308 */ /* 0x000e620000002400 */
[----:B------:R-:W-:Y:S01]  /*11770*/  FMUL.FTZ R37, R37, c[0x0][0x2ec] ;  /* 0x0000bb0025257a20 */ /* 0x000fe20000410000 */
[----:B------:R-:W-:Y:S01]  /*11780*/  ISETP.GE.AND P5, PT, R6, R4, PT ;  /* 0x000000040600720c */ /* 0x000fe20003fa6270 */
[----:B------:R-:W-:Y:S01]  /*11790*/  FMUL.FTZ R38, R38, c[0x0][0x2ec] ;  /* 0x0000bb0026267a20 */ /* 0x000fe20000410000 */
[----:B----4-:R-:W-:Y:S01]  /*117a0*/  FSEL R82, R82, -INF , !P1 ;  /* 0xff80000052527808 */ /* 0x010fe20004800000 */
[----:B------:R-:W-:-:S03]  /*117b0*/  FMUL.FTZ R39, R39, c[0x0][0x2ec] ;  /* 0x0000bb0027277a20 */ /* 0x000fc60000410000 */
[----:B------:R4:W-:Y:S01]  /*117c0*/  MUFU.TANH R118, R31 ;  /* 0x0000001f00767308 */ /* 0x0009e20000002400 */
[----:B------:R-:W-:Y:S02]  /*117d0*/  @P0 LOP3.LUT R184, R184, 0x1, RZ, 0xfc, !PT ;  /* 0x00000001b8b80812 */ /* 0x000fe400078efcff */
[----:B------:R-:W-:Y:S02]  /*117e0*/  ISETP.GE.AND P0, PT, R2, R4, PT ;  /* 0x000000040200720c */ /* 0x000fe40003f06270 */
[----:B------:R-:W-:Y:S02]  /*117f0*/  LOP3.LUT P6, RZ, R184, 0x1, RZ, 0xc0, !PT ;  /* 0x00000001b8ff7812 */ /* 0x000fe400078cc0ff */
[----:B------:R-:W-:Y:S01]  /*11800*/  FSEL R83, R83, -INF , !P0 ;  /* 0xff80000053537808 */ /* 0x000fe20004000000 */
[----:B------:R-:W5:Y:S01]  /*11810*/  MUFU.TANH R114, R18 ;  /* 0x0000001200727308 */ /* 0x000f620000002400 */
[----:B------:R-:W-:Y:S02]  /*11820*/  ISETP.GE.AND P0, PT, R2, R5, PT ;  /* 0x000000050200720c */ /* 0x000fe40003f06270 */
[----:B------:R-:W-:-:S02]  /*11830*/  IADD3 R2, R0, 0x29, RZ ;  /* 0x0000002900027810 */ /* 0x000fc40007ffe0ff */
[----:B-1----:R-:W-:Y:S01]  /*11840*/  FSEL R120, R120, -INF , !P2 ;  /* 0xff80000078787808 */ /* 0x002fe20005000000 */
[----:B----4-:R-:W-:Y:S01]  /*11850*/  HMMA.16816.F32.BF16 R28, R8, R42, R24 ;  /* 0x0000002a081c723c */ /* 0x010fe20000041818 */
[----:B------:R-:W1:Y:S01]  /*11860*/  LDSM.16.M88.4 R40, [R178] ;  /* 0x00000000b228783b */ /* 0x000e620000000200 */
[----:B------:R2:W4:Y:S06]  /*11870*/  MUFU.TANH R119, R19 ;  /* 0x0000001300777308 */ /* 0x00052c0000002400 */
[----:B---3--:R-:W-:Y:S01]  /*11880*/  HMMA.16816.F32.BF16 R24, R12, R48, RZ ;  /* 0x000000300c18723c */ /* 0x008fe200000418ff */
[----:B-----5:R-:W-:Y:S01]  /*11890*/  FSEL R114, R114, -INF , !P3 ;  /* 0xff80000072727808 */ /* 0x020fe20005800000 */
[----:B------:R-:W-:Y:S01]  /*118a0*/  MUFU.TANH R77, R36 ;  /* 0x00000024004d7308 */ /* 0x000fe20000002400 */
[----:B------:R-:W-:-:S02]  /*118b0*/  ISETP.GE.AND P3, PT, R6, R5, PT ;  /* 0x000000050600720c */ /* 0x000fc40003f66270 */
[----:B------:R-:W-:-:S04]  /*118c0*/  LOP3.LUT R6, R21, 0x40, R22, 0xfe, !PT ;  /* 0x0000004015067812 */ /* 0x000fc800078efe16 */
[-C--:B------:R-:W-:Y:S01]  /*118d0*/  ISETP.GE.AND P1, PT, R6, R4.reuse, PT ;  /* 0x000000040600720c */ /* 0x080fe20003f26270 */
[C---:B--2---:R-:W-:Y:S01]  /*118e0*/  HMMA.16816.F32.BF16 R16, R12.reuse, R32, RZ ;  /* 0x000000200c10723c */ /* 0x044fe200000418ff */
[----:B------:R-:W2:Y:S01]  /*118f0*/  MUFU.TANH R78, R37 ;  /* 0x00000025004e7308 */ /* 0x000ea20000002400 */
[----:B----4-:R-:W-:Y:S02]  /*11900*/  FSEL R119, R119, -INF , !P0 ;  /* 0xff80000077777808 */ /* 0x010fe40004000000 */
[----:B------:R-:W-:Y:S02]  /*11910*/  ISETP.GE.AND P0, PT, R2, R4, PT ;  /* 0x000000040200720c */ /* 0x000fe40003f06270 */
[----:B------:R-:W-:Y:S01]  /*11920*/  FMUL.FTZ R28, R28, c[0x0][0x2ec] ;  /* 0x0000bb001c1c7a20 */ /* 0x000fe20000410000 */
[-C--:B------:R-:W-:Y:S01]  /*11930*/  ISETP.GE.AND P2, PT, R6, R5.reuse, PT ;  /* 0x000000050600720c */ /* 0x080fe20003f46270 */
[----:B------:R-:W-:Y:S01]  /*11940*/  HMMA.16816.F32.BF16 R32, R12, R34, RZ ;  /* 0x000000220c20723c */ /* 0x000fe200000418ff */
[----:B------:R-:W-:Y:S01]  /*11950*/  FMUL.FTZ R29, R29, c[0x0][0x2ec] ;  /* 0x0000bb001d1d7a20 */ /* 0x000fe20000410000 */
[----:B------:R-:W3:Y:S01]  /*11960*/  MUFU.TANH R76, R28 ;  /* 0x0000001c004c7308 */ /* 0x000ee20000002400 */
[----:B------:R-:W-:Y:S01]  /*11970*/  FMUL.FTZ R30, R30, c[0x0][0x2ec] ;  /* 0x0000bb001e1e7a20 */ /* 0x000fe20000410000 */
[----:B------:R-:W-:Y:S01]  /*11980*/  FSEL R80, R80, -INF , !P0 ;  /* 0xff80000050507808 */ /* 0x000fe20004000000 */
[----:B------:R-:W-:Y:S01]  /*11990*/  FMUL.FTZ R31, R31, c[0x0][0x2ec] ;  /* 0x0000bb001f1f7a20 */ /* 0x000fe20000410000 */
[----:B------:R-:W-:-:S02]  /*119a0*/  ISETP.GE.AND P0, PT, R2, R5, PT ;  /* 0x000000050200720c */ /* 0x000fc40003f06270 */
[----:B------:R-:W-:Y:S02]  /*119b0*/  IADD3 R2, R0, 0x31, RZ ;  /* 0x0000003100027810 */ /* 0x000fe40007ffe0ff */
[----:B------:R-:W-:Y:S01]  /*119c0*/  MUFU.TANH R79, R29 ;  /* 0x0000001d004f7308 */ /* 0x000fe20000002400 */
[----:B------:R-:W-:Y:S02]  /*119d0*/  FSEL R118, R118, -INF , !P0 ;  /* 0xff80000076767808 */ /* 0x000fe40004000000 */
[----:B------:R-:W-:Y:S02]  /*119e0*/  ISETP.GE.AND P0, PT, R2, R4, PT ;  /* 0x000000040200720c */ /* 0x000fe40003f06270 */
[----:B------:R-:W-:Y:S01]  /*119f0*/  LOP3.LUT R6, R21, 0x48, R22, 0xfe, !PT ;  /* 0x0000004815067812 */ /* 0x000fe200078efe16 */
[----:B------:R-:W-:Y:S01]  /*11a00*/  HMMA.16816.F32.BF16 R16, R8, R44, R16 ;  /* 0x0000002c0810723c */ /* 0x000fe20000041810 */
[----:B--2---:R-:W-:Y:S01]  /*11a10*/  FSEL R78, R78, -INF , !P0 ;  /* 0xff8000004e4e7808 */ /* 0x004fe20004000000 */
[----:B------:R-:W2:Y:S01]  /*11a20*/  MUFU.TANH R124, R30 ;  /* 0x0000001e007c7308 */ /* 0x000ea20000002400 */
[----:B------:R-:W-:-:S02]  /*11a30*/  ISETP.GE.AND P0, PT, R2, R5, PT ;  /* 0x000000050200720c */ /* 0x000fc40003f06270 */
[----:B------:R-:W-:Y:S02]  /*11a40*/  IADD3 R2, R0, 0x39, RZ ;  /* 0x0000003900027810 */ /* 0x000fe40007ffe0ff */
[----:B---3--:R-:W-:Y:S02]  /*11a50*/  FSEL R76, R76, -INF , !P5 ;  /* 0xff8000004c4c7808 */ /* 0x008fe40006800000 */
[----:B------:R-:W-:Y:S01]  /*11a60*/  ISETP.GE.AND P5, PT, R6, R4, PT ;  /* 0x000000040600720c */ /* 0x000fe20003fa6270 */
[----:B------:R3:W-:Y:S01]  /*11a70*/  MUFU.TANH R122, R31 ;  /* 0x0000001f007a7308 */ /* 0x0007e20000002400 */
[----:B------:R-:W-:-:S07]  /*11a80*/  FSEL R77, R77, -INF , !P6 ;  /* 0xff8000004d4d7808 */ /* 0x000fce0007000000 */
[----:B------:R-:W4:Y:S01]  /*11a90*/  MUFU.TANH R121, R38 ;  /* 0x0000002600797308 */ /* 0x000f220000002400 */
[----:B--2---:R-:W-:-:S05]  /*11aa0*/  FSEL R124, R124, -INF , !P3 ;  /* 0xff8000007c7c7808 */ /* 0x004fca0005800000 */
[----:B------:R-:W-:Y:S01]  /*11ab0*/  FMUL.FTZ R16, R16, c[0x0][0x2ec] ;  /* 0x0000bb0010107a20 */ /* 0x000fe20000410000 */
[----:B---3--:R-:W-:Y:S01]  /*11ac0*/  HMMA.16816.F32.BF16 R28, R8, R46, R32 ;  /* 0x0000002e081c723c */ /* 0x008fe20000041820 */
[----:B------:R-:W-:Y:S01]  /*11ad0*/  LDSM.16.M88.4 R32, [R134+0x2800] ;  /* 0x002800008620783b */ /* 0x000fe20000000200 */
[----:B------:R1:W2:Y:S01]  /*11ae0*/  MUFU.TANH R123, R39 ;  /* 0x00000027007b7308 */ /* 0x0002a20000002400 */
[----:B------:R-:W-:Y:S02]  /*11af0*/  FMUL.FTZ R17, R17, c[0x0][0x2ec] ;  /* 0x0000bb0011117a20 */ /* 0x000fe40000410000 */
[----:B------:R-:W-:Y:S01]  /*11b00*/  LDSM.16.M88.4 R44, [R177] ;  /* 0x00000000b12c783b */ /* 0x000fe20000000200 */
[----:B------:R-:W-:Y:S02]  /*11b10*/  FMUL.FTZ R18, R18, c[0x0][0x2ec] ;  /* 0x0000bb0012127a20 */ /* 0x000fe40000410000 */
[----:B------:R-:W-:Y:S01]  /*11b20*/  FMUL.FTZ R19, R19, c[0x0][0x2ec] ;  /* 0x0000bb0013137a20 */ /* 0x000fe20000410000 */
[----:B----4-:R-:W-:Y:S01]  /*11b30*/  FSEL R121, R121, -INF , !P4 ;  /* 0xff80000079797808 */ /* 0x010fe20006000000 */
[----:B------:R-:W3:Y:S01]  /*11b40*/  MUFU.TANH R74, R16 ;  /* 0x00000010004a7308 */ /* 0x000ee20000002400 */
[----:B------:R-:W-:-:S02]  /*11b50*/  ISETP.GE.AND P4, PT, R6, R5, PT ;  /* 0x000000050600720c */ /* 0x000fc40003f86270 */
[----:B------:R-:W-:-:S04]  /*11b60*/  LOP3.LUT R6, R21, 0x50, R22, 0xfe, !PT ;  /* 0x0000005015067812 */ /* 0x000fc800078efe16 */
[-C--:B------:R-:W-:Y:S01]  /*11b70*/  ISETP.GE.AND P6, PT, R6, R4.reuse, PT ;  /* 0x000000040600720c */ /* 0x080fe20003fc6270 */
[----:B-1----:R-:W-:Y:S01]  /*11b80*/  HMMA.16816.F32.BF16 R36, R8, R40, R24 ;  /* 0x000000280824723c */ /* 0x002fe20000041818 */
[----:B------:R-:W1:Y:S01]  /*11b90*/  MUFU.TANH R75, R17 ;  /* 0x00000011004b7308 */ /* 0x000e620000002400 */
[----:B--2---:R-:W-:Y:S02]  /*11ba0*/  FSEL R123, R123, -INF , !P0 ;  /* 0xff8000007b7b7808 */ /* 0x004fe40004000000 */
[----:B------:R-:W-:Y:S02]  /*11bb0*/  ISETP.GE.AND P0, PT, R2, R4, PT ;  /* 0x000000040200720c */ /* 0x000fe40003f06270 */
[----:B------:R-:W-:Y:S01]  /*11bc0*/  FMUL.FTZ R28, R28, c[0x0][0x2ec] ;  /* 0x0000bb001c1c7a20 */ /* 0x000fe20000410000 */
[-C--:B------:R-:W-:Y:S01]  /*11bd0*/  ISETP.GE.AND P3, PT, R6, R5.reuse, PT ;  /* 0x000000050600720c */ /* 0x080fe20003f66270 */
[----:B------:R-:W-:Y:S01]  /*11be0*/  HMMA.16816.F32.BF16 R24, R12, R50, RZ ;  /* 0x000000320c18723c */ /* 0x000fe200000418ff */
[----:B------:R-:W2:Y:S01]  /*11bf0*/  LDSM.16.M88.4 R48, [R134+0x2c00] ;  /* 0x002c00008630783b */ /* 0x000ea20000000200 */
[----:B------:R-:W-:Y:S01]  /*11c00*/  FMUL.FTZ R29, R29, c[0x0][0x2ec] ;  /* 0x0000bb001d1d7a20 */ /* 0x000fe20000410000 */
[----:B------:R-:W4:Y:S01]  /*11c10*/  MUFU.TANH R73, R28 ;  /* 0x0000001c00497308 */ /* 0x000f220000002400 */
[----:B------:R-:W-:Y:S01]  /*11c20*/  FMUL.FTZ R30, R30, c[0x0][0x2ec] ;  /* 0x0000bb001e1e7a20 */ /* 0x000fe20000410000 */
[----:B------:R-:W-:Y:S01]  /*11c30*/  FSEL R79, R79, -INF , !P0 ;  /* 0xff8000004f4f7808 */ /* 0x000fe20004000000 */
[----:B------:R-:W-:Y:S01]  /*11c40*/  FMUL.FTZ R31, R31, c[0x0][0x2ec] ;  /* 0x0000bb001f1f7a20 */ /* 0x000fe20000410000 */
[----:B------:R-:W-:-:S02]  /*11c50*/  ISETP.GE.AND P0, PT, R2, R5, PT ;  /* 0x000000050200720c */ /* 0x000fc40003f06270 */
[----:B------:R-:W-:Y:S02]  /*11c60*/  IADD3 R2, R0, 0x41, RZ ;  /* 0x0000004100027810 */ /* 0x000fe40007ffe0ff */
[----:B------:R-:W5:Y:S01]  /*11c70*/  MUFU.TANH R72, R29 ;  /* 0x0000001d00487308 */ /* 0x000f620000002400 */
[----:B------:R-:W-:Y:S02]  /*11c80*/  FSEL R122, R122, -INF , !P0 ;  /* 0xff8000007a7a7808 */ /* 0x000fe40004000000 */
[----:B------:R-:W-:Y:S02]  /*11c90*/  ISETP.GE.AND P0, PT, R2, R4, PT ;  /* 0x000000040200720c */ /* 0x000fe40003f06270 */
[----:B------:R-:W-:Y:S01]  /*11ca0*/  FMUL.FTZ R36, R36, c[0x0][0x2ec] ;  /* 0x0000bb0024247a20 */ /* 0x000fe20000410000 */
[----:B---3--:R-:W-:Y:S01]  /*11cb0*/  FSEL R74, R74, -INF , !P1 ;  /* 0xff8000004a4a7808 */ /* 0x008fe20004800000 */
[----:B------:R-:W-:Y:S01]  /*11cc0*/  FMUL.FTZ R37, R37, c[0x0][0x2ec] ;  /* 0x0000bb0025257a20 */ /* 0x000fe20000410000 */
[----:B------:R-:W3:Y:S01]  /*11cd0*/  MUFU.TANH R128, R30 ;  /* 0x0000001e00807308 */ /* 0x000ee20000002400 */
[----:B------:R-:W-:Y:S01]  /*11ce0*/  FMUL.FTZ R38, R38, c[0x0][0x2ec] ;  /* 0x0000bb0026267a20 */ /* 0x000fe20000410000 */
[----:B-1----:R-:W-:Y:S01]  /*11cf0*/  FSEL R75, R75, -INF , !P0 ;  /* 0xff8000004b4b7808 */ /* 0x002fe20004000000 */
[----:B------:R-:W-:Y:S01]  /*11d00*/  FMUL.FTZ R39, R39, c[0x0][0x2ec] ;  /* 0x0000bb0027277a20 */ /* 0x000fe20000410000 */
[----:B------:R-:W-:-:S02]  /*11d10*/  ISETP.GE.AND P0, PT, R2, R5, PT ;  /* 0x000000050200720c */ /* 0x000fc40003f06270 */
[----:B------:R-:W-:Y:S02]  /*11d20*/  IADD3 R2, R0, 0x49, RZ ;  /* 0x0000004900027810 */ /* 0x000fe40007ffe0ff */
[----:B------:R1:W-:Y:S01]  /*11d30*/  MUFU.TANH R130, R31 ;  /* 0x0000001f00827308 */ /* 0x0003e20000002400 */
[----:B------:R-:W-:Y:S02]  /*11d40*/  LOP3.LUT R6, R21, 0x60, R22, 0xfe, !PT ;  /* 0x0000006015067812 */ /* 0x000fe400078efe16 */
[-C--:B------:R-:W-:Y:S02]  /*11d50*/  ISETP.GE.AND P1, PT, R2, R4.reuse, PT ;  /* 0x000000040200720c */ /* 0x080fe40003f26270 */
[----:B----4-:R-:W-:Y:S02]  /*11d60*/  FSEL R73, R73, -INF , !P5 ;  /* 0xff80000049497808 */ /* 0x010fe40006800000 */
[----:B-----5:R-:W-:Y:S01]  /*11d70*/  FSEL R72, R72, -INF , !P1 ;  /* 0xff80000048487808 */ /* 0x020fe20004800000 */
[----:B------:R-:W4:Y:S01]  /*11d80*/  MUFU.TANH R125, R18 ;  /* 0x00000012007d7308 */ /* 0x000f220000002400 */
[----:B------:R-:W-:-:S02]  /*11d90*/  ISETP.GE.AND P5, PT, R6, R4, PT ;  /* 0x000000040600720c */ /* 0x000fc40003fa6270 */
[----:B---3--:R-:W-:Y:S01]  /*11da0*/  FSEL R128, R128, -INF , !P4 ;  /* 0xff80000080807808 */ /* 0x008fe20006000000 */
[----:B-1----:R-:W-:Y:S04]  /*11db0*/  HMMA.16816.F32.BF16 R28, R8, R42, R24 ;  /* 0x0000002a081c723c */ /* 0x002fe80000041818 */
[----:B------:R1:W3:Y:S01]  /*11dc0*/  MUFU.TANH R127, R19 ;  /* 0x00000013007f7308 */ /* 0x0002e20000002400 */
[----:B------:R-:W5:Y:S03]  /*11dd0*/  LDSM.16.M88.4 R40, [R176] ;  /* 0x00000000b028783b */ /* 0x000f660000000200 */
[----:B--2---:R-:W-:Y:S04]  /*11de0*/  HMMA.16816.F32.BF16 R24, R12, R48, RZ ;  /* 0x000000300c18723c */ /* 0x004fe800000418ff */
[----:B------:R-:W2:Y:S01]  /*11df0*/  MUFU.TANH R71, R36 ;  /* 0x0000002400477308 */ /* 0x000ea20000002400 */
[----:B----4-:R-:W-:-:S03]  /*11e00*/  FSEL R125, R125, -INF , !P2 ;  /* 0xff8000007d7d7808 */ /* 0x010fc60005000000 */
[C---:B-1----:R-:W-:Y:S04]  /*11e10*/  HMMA.16816.F32.BF16 R16, R12.reuse, R32, RZ ;  /* 0x000000200c10723c */ /* 0x042fe800000418ff */
[----:B------:R-:W1:Y:S01]  /*11e20*/  MUFU.TANH R69, R37 ;  /* 0x0000002500457308 */ /* 0x000e620000002400 */
[----:B---3--:R-:W-:Y:S02]  /*11e30*/  FSEL R127, R127, -INF , !P0 ;  /* 0xff8000007f7f7808 */ /* 0x008fe40004000000 */
[-C--:B------:R-:W-:Y:S02]  /*11e40*/  ISETP.GE.AND P0, PT, R2, R5.reuse, PT ;  /* 0x000000050200720c */ /* 0x080fe40003f06270 */
[----:B------:R-:W-:Y:S01]  /*11e50*/  LOP3.LUT R2, R21, 0x58, R22, 0xfe, !PT ;  /* 0x0000005815027812 */ /* 0x000fe200078efe16 */
[----:B------:R-:W-:Y:S01]  /*11e60*/  FMUL.FTZ R28, R28, c[0x0][0x2ec] ;  /* 0x0000bb001c1c7a20 */ /* 0x000fe20000410000 */
[----:B------:R-:W-:Y:S01]  /*11e70*/  HMMA.16816.F32.BF16 R32, R12, R34, RZ ;  /* 0x000000220c20723c */ /* 0x000fe200000418ff */
[----:B------:R-:W-:Y:S01]  /*11e80*/  FMUL.FTZ R29, R29, c[0x0][0x2ec] ;  /* 0x0000bb001d1d7a20 */ /* 0x000fe20000410000 */
[----:B------:R-:W3:Y:S01]  /*11e90*/  MUFU.TANH R131, R38 ;  /* 0x0000002600837308 */ /* 0x000ee20000002400 */
[----:B------:R-:W-:Y:S01]  /*11ea0*/  FMUL.FTZ R30, R30, c[0x0][0x2ec] ;  /* 0x0000bb001e1e7a20 */ /* 0x000fe20000410000 */
[C---:B------:R-:W-:Y:S01]  /*11eb0*/  ISETP.GE.AND P2, PT, R2.reuse, R4, PT ;  /* 0x000000040200720c */ /* 0x040fe20003f46270 */
[----:B------:R-:W-:Y:S01]  /*11ec0*/  FMUL.FTZ R31, R31, c[0x0][0x2ec] ;  /* 0x0000bb001f1f7a20 */ /* 0x000fe20000410000 */
[----:B------:R-:W-:-:S02]  /*11ed0*/  ISETP.GE.AND P1, PT, R2, R5, PT ;  /* 0x000000050200720c */ /* 0x000fc40003f26270 */
[----:B------:R-:W-:Y:S02]  /*11ee0*/  IADD3 R2, R0, 0x51, RZ ;  /* 0x0000005100027810 */ /* 0x000fe40007ffe0ff */
[----:B------:R-:W4:Y:S01]  /*11ef0*/  MUFU.TANH R68, R28 ;  /* 0x0000001c00447308 */ /* 0x000f220000002400 */
[----:B------:R-:W-:Y:S02]  /*11f00*/  FSEL R130, R130, -INF , !P0 ;  /* 0xff80000082827808 */ /* 0x000fe40004000000 */
[C---:B------:R-:W-:Y:S02]  /*11f10*/  ISETP.GE.AND P0, PT, R2.reuse, R4, PT ;  /* 0x000000040200720c */ /* 0x040fe40003f06270 */
[----:B--2---:R-:W-:Y:S01]  /*11f20*/  FSEL R71, R71, -INF , !P6 ;  /* 0xff80000047477808 */ /* 0x004fe20007000000 */
[----:B------:R-:W-:Y:S01]  /*11f30*/  HMMA.16816.F32.BF16 R16, R8, R44, R16 ;  /* 0x0000002c0810723c */ /* 0x000fe20000041810 */
[----:B-1----:R-:W-:Y:S01]  /*11f40*/  FSEL R69, R69, -INF , !P0 ;  /* 0xff80000045457808 */ /* 0x002fe20004000000 */
[----:B------:R-:W-:Y:S01]  /*11f50*/  MUFU.TANH R70, R29 ;  /* 0x0000001d00467308 */ /* 0x000fe20000002400 */
[----:B------:R-:W-:-:S02]  /*11f60*/  ISETP.GE.AND P0, PT, R2, R5, PT ;  /* 0x000000050200720c */ /* 0x000fc40003f06270 */
[----:B------:R-:W-:Y:S02]  /*11f70*/  IADD3 R2, R0, 0x59, RZ ;  /* 0x0000005900027810 */ /* 0x000fe40007ffe0ff */
[----:B---3--:R-:W-:Y:S02]  /*11f80*/  FSEL R131, R131, -INF , !P3 ;  /* 0xff80000083837808 */ /* 0x008fe40005800000 */
[----:B------:R-:W-:Y:S01]  /*11f90*/  ISETP.GE.AND P3, PT, R6, R5, PT ;  /* 0x000000050600720c */ /* 0x000fe20003f66270 */
[----:B------:R-:W1:Y:S01]  /*11fa0*/  MUFU.TANH R153, R30 ;  /* 0x0000001e00997308 */ /* 0x000e620000002400 */
[----:B------:R-:W-:Y:S02]  /*11fb0*/  LOP3.LUT R6, R21, 0x68, R22, 0xfe, !PT ;  /* 0x0000006815067812 */ /* 0x000fe400078efe16 */
[----:B----4-:R-:W-:Y:S02]  /*11fc0*/  FSEL R68, R68, -INF , !P2 ;  /* 0xff80000044447808 */ /* 0x010fe40005000000 */
[----:B------:R-:W-:-:S03]  /*11fd0*/  ISETP.GE.AND P6, PT, R6, R4, PT ;  /* 0x000000040600720c */ /* 0x000fc60003fc6270 */
[----:B------:R2:W-:Y:S06]  /*11fe0*/  MUFU.TANH R132, R31 ;  /* 0x0000001f00847308 */ /* 0x0005ec0000002400 */
[----:B------:R-:W-:Y:S02]  /*11ff0*/  FMUL.FTZ R16, R16, c[0x0][0x2ec] ;  /* 0x0000bb0010107a20 */ /* 0x000fe40000410000 */
[----:B------:R5:W3:Y:S01]  /*12000*/  MUFU.TANH R133, R39 ;  /* 0x0000002700857308 */ /* 0x000ae20000002400 */
[----:B------:R-:W-:Y:S01]  /*12010*/  FMUL.FTZ R17, R17, c[0x0][0x2ec] ;  /* 0x0000bb0011117a20 */ /* 0x000fe20000410000 */
[----:B-1----:R-:W-:Y:S01]  /*12020*/  FSEL R153, R153, -INF , !P1 ;  /* 0xff80000099997808 */ /* 0x002fe20004800000 */
[----:B------:R-:W-:Y:S01]  /*12030*/  FMUL.FTZ R18, R18, c[0x0][0x2ec] ;  /* 0x0000bb0012127a20 */ /* 0x000fe20000410000 */
[----:B------:R-:W-:Y:S01]  /*12040*/  ISETP.GE.AND P1, PT, R6, R5, PT ;  /* 0x000000050600720c */ /* 0x000fe20003f26270 */
[----:B------:R-:W-:Y:S01]  /*12050*/  FMUL.FTZ R19, R19, c[0x0][0x2ec] ;  /* 0x0000bb0013137a20 */ /* 0x000fe20000410000 */
[----:B------:R-:W-:Y:S01]  /*12060*/  LOP3.LUT R6, R21, 0x70, R22, 0xfe, !PT ;  /* 0x0000007015067812 */ /* 0x000fe200078efe16 */
[----:B--2---:R-:W-:Y:S01]  /*12070*/  HMMA.16816.F32.BF16 R28, R8, R46, R32 ;  /* 0x0000002e081c723c */ /* 0x004fe20000041820 */
[----:B------:R-:W1:Y:S01]  /*12080*/  LDSM.16.M88.4 R32, [R134+0x3000] ;  /* 0x003000008620783b */ /* 0x000e620000000200 */
[----:B------:R-:W2:Y:S01]  /*12090*/  MUFU.TANH R65, R16 ;  /* 0x0000001000417308 */ /* 0x000ea20000002400 */
[----:B------:R-:W-:-:S02]  /*120a0*/  ISETP.GE.AND P4, PT, R6, R4, PT ;  /* 0x000000040600720c */ /* 0x000fc40003f86270 */
[----:B------:R-:W4:Y:S03]  /*120b0*/  LDSM.16.M88.4 R44, [R175] ;  /* 0x00000000af2c783b */ /* 0x000f260000000200 */
[----:B-----5:R-:W-:Y:S01]  /*120c0*/  HMMA.16816.F32.BF16 R36, R8, R40, R24 ;  /* 0x000000280824723c */ /* 0x020fe20000041818 */
[----:B---3--:R-:W-:Y:S01]  /*120d0*/  FSEL R133, R133, -INF , !P0 ;  /* 0xff80000085857808 */ /* 0x008fe20004000000 */
[----:B------:R-:W3:Y:S01]  /*120e0*/  MUFU.TANH R67, R17 ;  /* 0x0000001100437308 */ /* 0x000ee20000002400 */
[----:B------:R-:W-:-:S04]  /*120f0*/  ISETP.GE.AND P0, PT, R2, R4, PT ;  /* 0x000000040200720c */ /* 0x000fc80003f06270 */
[----:B------:R-:W-:Y:S01]  /*12100*/  FSEL R70, R70, -INF , !P0 ;  /* 0xff80000046467808 */ /* 0x000fe20004000000 */
[C---:B------:R-:W-:Y:S01]  /*12110*/  HMMA.16816.F32.BF16 R24, R12.reuse, R50, RZ ;  /* 0x000000320c18723c */ /* 0x040fe200000418ff */
[----:B------:R-:W5:Y:S01]  /*12120*/  LDSM.16.M88.4 R48, [R134+0x3400] ;  /* 0x003400008630783b */ /* 0x000f620000000200 */
[----:B------:R-:W1:Y:S01]  /*12130*/  MUFU.TANH R154, R18 ;  /* 0x00000012009a7308 */ /* 0x000e620000002400 */
[-C--:B------:R-:W-:Y:S02]  /*12140*/  ISETP.GE.AND P0, PT, R2, R5.reuse, PT ;  /* 0x000000050200720c */ /* 0x080fe40003f06270 */
[----:B------:R-:W-:Y:S02]  /*12150*/  IADD3 R2, R0, 0x61, RZ ;  /* 0x0000006100027810 */ /* 0x000fe40007ffe0ff */
[----:B------:R-:W-:Y:S01]  /*12160*/  FSEL R132, R132, -INF , !P0 ;  /* 0xff80000084847808 */ /* 0x000fe20004000000 */
[----:B------:R-:W-:Y:S01]  /*12170*/  FMUL.FTZ R28, R28, c[0x0][0x2ec] ;  /* 0x0000bb001c1c7a20 */ /* 0x000fe20000410000 */
[----:B------:R-:W-:Y:S01]  /*12180*/  ISETP.GE.AND P0, PT, R2, R4, PT ;  /* 0x000000040200720c */ /* 0x000fe20003f06270 */
[----:B------:R1:W1:Y:S01]  /*12190*/  MUFU.TANH R155, R19 ;  /* 0x00000013009b7308 */ /* 0x0002620000002400 */
[----:B------:R-:W-:Y:S01]  /*121a0*/  FMUL.FTZ R29, R29, c[0x0][0x2ec] ;  /* 0x0000bb001d1d7a20 */ /* 0x000fe20000410000 */
[----:B--2---:R-:W-:Y:S01]  /*121b0*/  FSEL R65, R65, -INF , !P5 ;  /* 0xff80000041417808 */ /* 0x004fe20006800000 */
[----:B------:R-:W-:Y:S01]  /*121c0*/  FMUL.FTZ R30, R30, c[0x0][0x2ec] ;  /* 0x0000bb001e1e7a20 */ /* 0x000fe20000410000 */
[----:B---3--:R-:W-:Y:S01]  /*121d0*/  FSEL R67, R67, -INF , !P0 ;  /* 0xff80000043437808 */ /* 0x008fe20004000000 */
[----:B------:R-:W-:Y:S01]  /*121e0*/  FMUL.FTZ R31, R31, c[0x0][0x2ec] ;  /* 0x0000bb001f1f7a20 */ /* 0x000fe20000410000 */
[-C--:B------:R-:W-:Y:S01]  /*121f0*/  ISETP.GE.AND P0, PT, R2, R5.reuse, PT ;  /* 0x000000050200720c */ /* 0x080fe20003f06270 */
[----:B------:R-:W-:Y:S01]  /*12200*/  FMUL.FTZ R36, R36, c[0x0][0x2ec] ;  /* 0x0000bb0024247a20 */ /* 0x000fe20000410000 */
[----:B------:R-:W2:Y:S01]  /*12210*/  MUFU.TANH R62, R28 ;  /* 0x0000001c003e7308 */ /* 0x000ea20000002400 */
[----:B------:R-:W-:Y:S01]  /*12220*/  FMUL.FTZ R37, R37, c[0x0][0x2ec] ;  /* 0x0000bb0025257a20 */ /* 0x000fe20000410000 */
[----:B------:R-:W-:Y:S01]  /*12230*/  IADD3 R2, R0, 0x69, RZ ;  /* 0x0000006900027810 */ /* 0x000fe20007ffe0ff */
[----:B------:R-:W-:Y:S01]  /*12240*/  FMUL.FTZ R38, R38, c[0x0][0x2ec] ;  /* 0x0000bb0026267a20 */ /* 0x000fe20000410000 */
[----:B-1----:R-:W-:Y:S01]  /*12250*/  FSEL R154, R154, -INF , !P3 ;  /* 0xff8000009a9a7808 */ /* 0x002fe20005800000 */
[----:B------:R-:W-:Y:S01]  /*12260*/  FMUL.FTZ R39, R39, c[0x0][0x2ec] ;  /* 0x0000bb0027277a20 */ /* 0x000fe20000410000 */
[----:B------:R-:W-:Y:S01]  /*12270*/  ISETP.GE.AND P3, PT, R6, R5, PT ;  /* 0x000000050600720c */ /* 0x000fe20003f66270 */
[----:B------:R-:W-:Y:S01]  /*12280*/  HMMA.16816.F32.BF16 R16, R12, R32, RZ ;  /* 0x000000200c10723c */ /* 0x000fe200000418ff */
[----:B------:R-:W1:Y:S01]  /*12290*/  MUFU.TANH R64, R29 ;  /* 0x0000001d00407308 */ /* 0x000e620000002400 */
[----:B------:R-:W-:-:S02]  /*122a0*/  FSEL R155, R155, -INF , !P0 ;  /* 0xff8000009b9b7808 */ /* 0x000fc40004000000 */
[-C--:B------:R-:W-:Y:S02]  /*122b0*/  ISETP.GE.AND P0, PT, R2, R4.reuse, PT ;  /* 0x000000040200720c */ /* 0x080fe40003f06270 */
[----:B------:R-:W-:Y:S02]  /*122c0*/  LOP3.LUT R6, R21, 0x78, R22, 0xfe, !PT ;  /* 0x0000007815067812 */ /* 0x000fe400078efe16 */
[----:B------:R-:W-:Y:S01]  /*122d0*/  HMMA.16816.F32.BF16 R32, R12, R34, RZ ;  /* 0x000000220c20723c */ /* 0x000fe200000418ff */
[----:B------:R-:W3:Y:S01]  /*122e0*/  MUFU.TANH R156, R30 ;  /* 0x0000001e009c7308 */ /* 0x000ee20000002400 */
[----:B------:R-:W-:Y:S02]  /*122f0*/  ISETP.GE.AND P2, PT, R6, R4, PT ;  /* 0x000000040600720c */ /* 0x000fe40003f46270 */
[----:B--2---:R-:W-:-:S05]  /*12300*/  FSEL R62, R62, -INF , !P6 ;  /* 0xff8000003e3e7808 */ /* 0x004fca0007000000 */
[----:B------:R2:W2:Y:S01]  /*12310*/  MUFU.TANH R157, R31 ;  /* 0x0000001f009d7308 */ /* 0x0004a20000002400 */
[----:B-1----:R-:W-:Y:S02]  /*12320*/  FSEL R64, R64, -INF , !P0 ;  /* 0xff80000040407808 */ /* 0x002fe40004000000 */
[-C--:B------:R-:W-:Y:S02]  /*12330*/  ISETP.GE.AND P0, PT, R2, R5.reuse, PT ;  /* 0x000000050200720c */ /* 0x080fe40003f06270 */
[----:B------:R-:W-:Y:S02]  /*12340*/  IADD3 R2, R0, 0x71, RZ ;  /* 0x0000007100027810 */ /* 0x000fe40007ffe0ff */
[----:B----4-:R-:W-:Y:S01]  /*12350*/  HMMA.16816.F32.BF16 R16, R8, R44, R16 ;  /* 0x0000002c0810723c */ /* 0x010fe20000041810 */
[----:B------:R-:W1:Y:S01]  /*12360*/  MUFU.TANH R63, R36 ;  /* 0x00000024003f7308 */ /* 0x000e620000002400 */
[----:B---3--:R-:W-:Y:S02]  /*12370*/  FSEL R156, R156, -INF , !P1 ;  /* 0xff8000009c9c7808 */ /* 0x008fe40004800000 */
[----:B------:R-:W-:-:S02]  /*12380*/  ISETP.GE.AND P1, PT, R6, R5, PT ;  /* 0x000000050600720c */ /* 0x000fc40003f26270 */
[----:B------:R-:W-:Y:S02]  /*12390*/  LOP3.LUT R6, R21, 0x80, R22, 0xfe, !PT ;  /* 0x0000008015067812 */ /* 0x000fe400078efe16 */
[----:B--2---:R-:W-:Y:S01]  /*123a0*/  HMMA.16816.F32.BF16 R28, R8, R42, R24 ;  /* 0x0000002a081c723c */ /* 0x004fe20000041818 */
[----:B------:R-:W2:Y:S01]  /*123b0*/  MUFU.TANH R66, R37 ;  /* 0x0000002500427308 */ /* 0x000ea20000002400 */
[----:B------:R-:W-:Y:S01]  /*123c0*/  LDSM.16.M88.4 R40, [R173] ;  /* 0x00000000ad28783b */ /* 0x000fe20000000200 */
[----:B------:R-:W-:Y:S02]  /*123d0*/  FSEL R157, R157, -INF , !P0 ;  /* 0xff8000009d9d7808 */ /* 0x000fe40004000000 */
[-C--:B------:R-:W-:Y:S02]  /*123e0*/  ISETP.GE.AND P0, PT, R2, R4.reuse, PT ;  /* 0x000000040200720c */ /* 0x080fe40003f06270 */
[----:B------:R-:W-:Y:S01]  /*123f0*/  ISETP.GE.AND P5, PT, R6, R4, PT ;  /* 0x000000040600720c */ /* 0x000fe20003fa6270 */
[----:B-----5:R-:W-:Y:S01]  /*12400*/  HMMA.16816.F32.BF16 R24, R12, R48, RZ ;  /* 0x000000300c18723c */ /* 0x020fe200000418ff */
[----:B------:R-:W3:Y:S01]  /*12410*/  MUFU.TANH R158, R38 ;  /* 0x00000026009e7308 */ /* 0x000ee20000002400 */
[----:B-1----:R-:W-:-:S02]  /*12420*/  FSEL R63, R63, -INF , !P4 ;  /* 0xff8000003f3f7808 */ /* 0x002fc40006000000 */
[-C--:B------:R-:W-:Y:S02]  /*12430*/  ISETP.GE.AND P4, PT, R6, R5.reuse, PT ;  /* 0x000000050600720c */ /* 0x080fe40003f86270 */
[----:B------:R-:W-:Y:S02]  /*12440*/  LOP3.LUT R6, R21, 0x88, R22, 0xfe, !PT ;  /* 0x0000008815067812 */ /* 0x000fe400078efe16 */
[----:B------:R-:W-:Y:S01]  /*12450*/  FMUL.FTZ R16, R16, c[0x0][0x2ec] ;  /* 0x0000bb0010107a20 */ /* 0x000fe20000410000 */
[----:B------:R1:W4:Y:S01]  /*12460*/  MUFU.TANH R159, R39 ;  /* 0x00000027009f7308 */ /* 0x0003220000002400 */
[----:B------:R-:W-:Y:S01]  /*12470*/  FMUL.FTZ R17, R17, c[0x0][0x2ec] ;  /* 0x0000bb0011117a20 */ /* 0x000fe20000410000 */
[----:B--2---:R-:W-:Y:S01]  /*12480*/  FSEL R66, R66, -INF , !P0 ;  /* 0xff80000042427808 */ /* 0x004fe20004000000 */
[----:B------:R-:W-:Y:S01]  /*12490*/  FMUL.FTZ R18, R18, c[0x0][0x2ec] ;  /* 0x0000bb0012127a20 */ /* 0x000fe20000410000 */
[-C--:B------:R-:W-:Y:S01]  /*124a0*/  ISETP.GE.AND P0, PT, R2, R5.reuse, PT ;  /* 0x000000050200720c */ /* 0x080fe20003f06270 */
[----:B------:R-:W-:Y:S01]  /*124b0*/  FMUL.FTZ R19, R19, c[0x0][0x2ec] ;  /* 0x0000bb0013137a20 */ /* 0x000fe20000410000 */
[----:B------:R-:W-:Y:S01]  /*124c0*/  IADD3 R2, R0, 0x79, RZ ;  /* 0x0000007900027810 */ /* 0x000fe20007ffe0ff */
[----:B------:R-:W-:Y:S01]  /*124d0*/  FMUL.FTZ R28, R28, c[0x0][0x2ec] ;  /* 0x0000bb001c1c7a20 */ /* 0x000fe20000410000 */
[----:B------:R-:W2:Y:S01]  /*124e0*/  MUFU.TANH R57, R16 ;  /* 0x0000001000397308 */ /* 0x000ea20000002400 */
[----:B------:R-:W-:Y:S01]  /*124f0*/  FMUL.FTZ R29, R29, c[0x0][0x2ec] ;  /* 0x0000bb001d1d7a20 */ /* 0x000fe20000410000 */
[----:B---3--:R-:W-:Y:S01]  /*12500*/  FSEL R158, R158, -INF , !P3 ;  /* 0xff8000009e9e7808 */ /* 0x008fe20005800000 */
[----:B------:R-:W-:Y:S01]  /*12510*/  FMUL.FTZ R30, R30, c[0x0][0x2ec] ;  /* 0x0000bb001e1e7a20 */ /* 0x000fe20000410000 */
[C---:B------:R-:W-:Y:S01]  /*12520*/  ISETP.GE.AND P6, PT, R6.reuse, R4, PT ;  /* 0x000000040600720c */ /* 0x040fe20003fc6270 */
[----:B------:R-:W-:Y:S01]  /*12530*/  FMUL.FTZ R31, R31, c[0x0][0x2ec] ;  /* 0x0000bb001f1f7a20 */ /* 0x000fe20000410000 */
[----:B------:R-:W-:Y:S01]  /*12540*/  ISETP.GE.AND P3, PT, R6, R5, PT ;  /* 0x000000050600720c */ /* 0x000fe20003f66270 */
[----:B-1----:R-:W1:Y:S01]  /*12550*/  LDSM.16.M88.4 R36, [R174] ;  /* 0x00000000ae24783b */ /* 0x002e620000000200 */
[----:B------:R-:W3:Y:S01]  /*12560*/  MUFU.TANH R61, R28 ;  /* 0x0000001c003d7308 */ /* 0x000ee20000002400 */
[----:B----4-:R-:W-:-:S02]  /*12570*/  FSEL R159, R159, -INF , !P0 ;  /* 0xff8000009f9f7808 */ /* 0x010fc40004000000 */
[-C--:B------:R-:W-:Y:S02]  /*12580*/  ISETP.GE.AND P0, PT, R2, R4.reuse, PT ;  /* 0x000000040200720c */ /* 0x080fe40003f06270 */
[----:B------:R-:W-:Y:S02]  /*12590*/  LOP3.LUT R6, R21, 0x90, R22, 0xfe, !PT ;  /* 0x0000009015067812 */ /* 0x000fe400078efe16 */
[----:B--2---:R-:W-:Y:S01]  /*125a0*/  FSEL R57, R57, -INF , !P5 ;  /* 0xff80000039397808 */ /* 0x004fe20006800000 */
[----:B------:R-:W2:Y:S01]  /*125b0*/  MUFU.TANH R60, R29 ;  /* 0x0000001d003c7308 */ /* 0x000ea20000002400 */
[----:B------:R-:W-:-:S07]  /*125c0*/  ISETP.GE.AND P5, PT, R6, R4, PT ;  /* 0x000000040600720c */ /* 0x000fce0003fa6270 */
[----:B------:R-:W4:Y:S01]  /*125d0*/  MUFU.TANH R161, R30 ;  /* 0x0000001e00a17308 */ /* 0x000f220000002400 */
[----:B---3--:R-:W-:Y:S02]  /*125e0*/  FSEL R61, R61, -INF , !P2 ;  /* 0xff8000003d3d7808 */ /* 0x008fe40005000000 */
[----:B------:R-:W-:Y:S02]  /*125f0*/  ISETP.GE.AND P2, PT, R6, R5, PT ;  /* 0x000000050600720c */ /* 0x000fe40003f46270 */
[----:B------:R-:W-:-:S03]  /*12600*/  LOP3.LUT R6, R21, 0x98, R22, 0xfe, !PT ;  /* 0x0000009815067812 */ /* 0x000fc600078efe16 */
[----:B------:R-:W3:Y:S01]  /*12610*/  MUFU.TANH R160, R31 ;  /* 0x0000001f00a07308 */ /* 0x000ee20000002400 */
[----:B--2---:R-:W-:Y:S02]  /*12620*/  FSEL R60, R60, -INF , !P0 ;  /* 0xff8000003c3c7808 */ /* 0x004fe40004000000 */
[----:B------:R-:W-:Y:S02]  /*12630*/  ISETP.GE.AND P0, PT, R2, R5, PT ;  /* 0x000000050200720c */ /* 0x000fe40003f06270 */
[----:B------:R-:W-:-:S03]  /*12640*/  IADD3 R2, R0, 0x81, RZ ;  /* 0x0000008100027810 */ /* 0x000fc60007ffe0ff */
[----:B------:R-:W2:Y:S01]  /*12650*/  MUFU.TANH R59, R17 ;  /* 0x00000011003b7308 */ /* 0x000ea20000002400 */
[----:B----4-:R-:W-:Y:S02]  /*12660*/  FSEL R161, R161, -INF , !P1 ;  /* 0xff800000a1a17808 */ /* 0x010fe40004800000 */
[----:B------:R-:W-:Y:S01]  /*12670*/  ISETP.GE.AND P1, PT, R2, R4, PT ;  /* 0x000000040200720c */ /* 0x000fe20003f26270 */
[----:B-1----:R-:W-:Y:S04]  /*12680*/  HMMA.16816.F32.BF16 R24, R8, R36, R24 ;  /* 0x000000240818723c */ /* 0x002fe80000041818 */
[----:B------:R-:W1:Y:S01]  /*12690*/  MUFU.TANH R163, R18 ;  /* 0x0000001200a37308 */ /* 0x000e620000002400 */
[----:B---3--:R-:W-:Y:S02]  /*126a0*/  FSEL R160, R160, -INF , !P0 ;  /* 0xff800000a0a07808 */ /* 0x008fe40004000000 */
[----:B------:R-:W-:-:S02]  /*126b0*/  ISETP.GE.AND P0, PT, R2, R5, PT ;  /* 0x000000050200720c */ /* 0x000fc40003f06270 */
[----:B------:R-:W-:Y:S01]  /*126c0*/  IADD3 R2, R0, 0x89, RZ ;  /* 0x0000008900027810 */ /* 0x000fe20007ffe0ff */
[----:B------:R-:W-:Y:S01]  /*126d0*/  HMMA.16816.F32.BF16 R28, R8, R46, R32 ;  /* 0x0000002e081c723c */ /* 0x000fe20000041820 */
[----:B------:R-:W3:Y:S01]  /*126e0*/  LDSM.16.M88.4 R32, [R134+0x3800] ;  /* 0x003800008620783b */ /* 0x000ee20000000200 */
[----:B------:R4:W5:Y:S01]  /*126f0*/  MUFU.TANH R187, R19 ;  /* 0x0000001300bb7308 */ /* 0x0009620000002400 */
[----:B--2---:R-:W-:Y:S02]  /*12700*/  FSEL R59, R59, -INF , !P1 ;  /* 0xff8000003b3b7808 */ /* 0x004fe40004800000 */
[----:B------:R-:W-:Y:S01]  /*12710*/  LDSM.16.M88.4 R44, [R134+0x4400] ;  /* 0x00440000862c783b */ /* 0x000fe20000000200 */
[-C--:B------:R-:W-:Y:S02]  /*12720*/  ISETP.GE.AND P1, PT, R2, R4.reuse, PT ;  /* 0x000000040200720c */ /* 0x080fe40003f26270 */
[----:B-1----:R-:W-:Y:S02]  /*12730*/  FSEL R163, R163, -INF , !P4 ;  /* 0xff800000a3a37808 */ /* 0x002fe40006000000 */
[----:B------:R-:W-:-:S04]  /*12740*/  ISETP.GE.AND P4, PT, R6, R4, PT ;  /* 0x000000040600720c */ /* 0x000fc80003f86270 */
[----:B------:R-:W-:Y:S01]  /*12750*/  FMUL.FTZ R24, R24, c[0x0][0x2ec] ;  /* 0x0000bb0018187a20 */ /* 0x000fe20000410000 */
[----:B----4-:R-:W-:Y:S01]  /*12760*/  HMMA.16816.F32.BF16 R16, R12, R50, RZ ;  /* 0x000000320c10723c */ /* 0x010fe200000418ff */
[----:B------:R-:W-:Y:S02]  /*12770*/  FMUL.FTZ R25, R25, c[0x0][0x2ec] ;  /* 0x0000bb0019197a20 */ /* 0x000fe40000410000 */
[----:B------:R-:W1:Y:S01]  /*12780*/  MUFU.TANH R55, R24 ;  /* 0x0000001800377308 */ /* 0x000e620000002400 */
[----:B------:R-:W-:Y:S01]  /*12790*/  FMUL.FTZ R26, R26, c[0x0][0x2ec] ;  /* 0x0000bb001a1a7a20 */ /* 0x000fe20000410000 */
[----:B-----5:R-:W-:Y:S01]  /*127a0*/  FSEL R187, R187, -INF , !P0 ;  /* 0xff800000bbbb7808 */ /* 0x020fe20004000000 */
[----:B------:R-:W-:Y:S01]  /*127b0*/  FMUL.FTZ R27, R27, c[0x0][0x2ec] ;  /* 0x0000bb001b1b7a20 */ /* 0x000fe20000410000 */
[----:B------:R-:W-:Y:S02]  /*127c0*/  ISETP.GE.AND P0, PT, R2, R5, PT ;  /* 0x000000050200720c */ /* 0x000fe40003f06270 */
[----:B------:R-:W-:Y:S01]  /*127d0*/  FMUL.FTZ R28, R28, c[0x0][0x2ec] ;  /* 0x0000bb001c1c7a20 */ /* 0x000fe20000410000 */
[----:B------:R-:W-:Y:S01]  /*127e0*/  IADD3 R2, R0, 0x91, RZ ;  /* 0x0000009100027810 */ /* 0x000fe20007ffe0ff */
[----:B------:R-:W-:Y:S01]  /*127f0*/  FMUL.FTZ R29, R29, c[0x0][0x2ec] ;  /* 0x0000bb001d1d7a20 */ /* 0x000fe20000410000 */
[----:B------:R-:W-:Y:S01]  /*12800*/  MUFU.TANH R54, R25 ;  /* 0x0000001900367308 */ /* 0x000fe20000002400 */
[----:B------:R-:W-:-:S02]  /*12810*/  FMUL.FTZ R30, R30, c[0x0][0x2ec] ;  /* 0x0000bb001e1e7a20 */ /* 0x000fc40000410000 */
[----:B------:R-:W-:-:S05]  /*12820*/  FMUL.FTZ R31, R31, c[0x0][0x2ec] ;  /* 0x0000bb001f1f7a20 */ /* 0x000fca0000410000 */
[----:B------:R-:W2:Y:S01]  /*12830*/  MUFU.TANH R58, R28 ;  /* 0x0000001c003a7308 */ /* 0x000ea20000002400 */
[----:B-1----:R-:W-:-:S03]  /*12840*/  FSEL R55, R55, -INF , !P5 ;  /* 0xff80000037377808 */ /* 0x002fc60006800000 */
[----:B------:R-:W-:Y:S04]  /*12850*/  HMMA.16816.F32.BF16 R36, R8, R38, R16 ;  /* 0x000000260824723c */ /* 0x000fe80000041810 */
[----:B------:R-:W1:Y:S04]  /*12860*/  MUFU.TANH R56, R29 ;  /* 0x0000001d00387308 */ /* 0x000e680000002400 */
[----:B---3--:R-:W-:Y:S04]  /*12870*/  HMMA.16816.F32.BF16 R16, R12, R34, RZ ;  /* 0x000000220c10723c */ /* 0x008fe800000418ff */
[----:B------:R-:W3:Y:S01]  /*12880*/  MUFU.TANH R186, R30 ;  /* 0x0000001e00ba7308 */ /* 0x000ee20000002400 */
[----:B--2---:R-:W-:-:S07]  /*12890*/  FSEL R58, R58, -INF , !P6 ;  /* 0xff8000003a3a7808 */ /* 0x004fce0007000000 */
[----:B------:R2:W4:Y:S01]  /*128a0*/  MUFU.TANH R188, R31 ;  /* 0x0000001f00bc7308 */ /* 0x0005220000002400 */
[----:B-1----:R-:W-:Y:S02]  /*128b0*/  FSEL R56, R56, -INF , !P1 ;  /* 0xff80000038387808 */ /* 0x002fe40004800000 */
[----:B------:R-:W-:Y:S01]  /*128c0*/  ISETP.GE.AND P1, PT, R2, R4, PT ;  /* 0x000000040200720c */ /* 0x000fe20003f26270 */
[----:B------:R-:W-:-:S03]  /*128d0*/  FMUL.FTZ R36, R36, c[0x0][0x2ec] ;  /* 0x0000bb0024247a20 */ /* 0x000fc60000410000 */
[----:B------:R-:W-:Y:S01]  /*128e0*/  FSEL R54, R54, -INF , !P1 ;  /* 0xff80000036367808 */ /* 0x000fe20004800000 */
[----:B------:R-:W-:Y:S01]  /*128f0*/  FMUL.FTZ R37, R37, c[0x0][0x2ec] ;  /* 0x0000bb0025257a20 */ /* 0x000fe20000410000 */
[----:B------:R-:W1:Y:S01]  /*12900*/  MUFU.TANH R189, R26 ;  /* 0x0000001a00bd7308 */ /* 0x000e620000002400 */
[----:B------:R-:W-:Y:S01]  /*12910*/  FMUL.FTZ R38, R38, c[0x0][0x2ec] ;  /* 0x0000bb0026267a20 */ /* 0x000fe20000410000 */
[----:B---3--:R-:W-:Y:S01]  /*12920*/  FSEL R186, R186, -INF , !P3 ;  /* 0xff800000baba7808 */ /* 0x008fe20005800000 */
[----:B------:R-:W-:Y:S01]  /*12930*/  FMUL.FTZ R7, R39, c[0x0][0x2ec] ;  /* 0x0000bb0027077a20 */ /* 0x000fe20000410000 */
[----:B------:R-:W-:Y:S02]  /*12940*/  ISETP.GE.AND P3, PT, R6, R5, PT ;  /* 0x000000050600720c */ /* 0x000fe40003f66270 */
[----:B------:R-:W-:Y:S01]  /*12950*/  LOP3.LUT R6, R21, 0xa8, R22, 0xfe, !PT ;  /* 0x000000a815067812 */ /* 0x000fe200078efe16 */
[----:B--2---:R-:W-:Y:S01]  /*12960*/  HMMA.16816.F32.BF16 R28, R12, R32, RZ ;  /* 0x000000200c1c723c */ /* 0x004fe200000418ff */
[----:B------:R-:W2:Y:S01]  /*12970*/  LDSM.16.M88.4 R32, [R134+0x3c00] ;  /* 0x003c00008620783b */ /* 0x000ea20000000200 */
[----:B------:R-:W-:Y:S01]  /*12980*/  MUFU.TANH R194, R36 ;  /* 0x0000002400c27308 */ /* 0x000fe20000002400 */
[----:B----4-:R-:W-:-:S02]  /*12990*/  FSEL R188, R188, -INF , !P0 ;  /* 0xff800000bcbc7808 */ /* 0x010fc40004000000 */
[-C--:B------:R-:W-:Y:S02]  /*129a0*/  ISETP.GE.AND P0, PT, R2, R5.reuse, PT ;  /* 0x000000050200720c */ /* 0x080fe40003f06270 */
[----:B------:R-:W-:Y:S02]  /*129b0*/  LOP3.LUT R2, R21, 0xa0, R22, 0xfe, !PT ;  /* 0x000000a015027812 */ /* 0x000fe400078efe16 */
[----:B-1----:R-:W-:Y:S01]  /*129c0*/  FSEL R189, R189, -INF , !P2 ;  /* 0xff800000bdbd7808 */ /* 0x002fe20005000000 */
[----:B------:R-:W-:Y:S01]  /*129d0*/  MUFU.TANH R190, R37 ;  /* 0x0000002500be7308 */ /* 0x000fe20000002400 */
[C---:B------:R-:W-:Y:S02]  /*129e0*/  ISETP.GE.AND P2, PT, R2.reuse, R4, PT ;  /* 0x000000040200720c */ /* 0x040fe40003f46270 */
[----:B------:R-:W-:Y:S02]  /*129f0*/  ISETP.GE.AND P1, PT, R2, R5, PT ;  /* 0x000000050200720c */ /* 0x000fe40003f26270 */
[----:B------:R-:W-:-:S02]  /*12a00*/  IADD3 R2, R0, 0x99, RZ ;  /* 0x0000009900027810 */ /* 0x000fc40007ffe0ff */
[----:B------:R-:W-:Y:S01]  /*12a10*/  ISETP.GE.AND P6, PT, R6, R4, PT ;  /* 0x000000040600720c */ /* 0x000fe20003fc6270 */
[----:B------:R1:W-:Y:S06]  /*12a20*/  MUFU.TANH R51, R38 ;  /* 0x0000002600337308 */ /* 0x0003ec0000002400 */
[C---:B------:R-:W-:Y:S02]  /*12a30*/  HMMA.16816.F32.BF16 R28, R8.reuse, R40, R28 ;  /* 0x00000028081c723c */ /* 0x040fe4000004181c */
[----:B------:R3:W4:Y:S01]  /*12a40*/  MUFU.TANH R52, R27 ;  /* 0x0000001b00347308 */ /* 0x0007220000002400 */
[----:B-1----:R-:W1:Y:S07]  /*12a50*/  LDSM.16.M88.4 R36, [R172] ;  /* 0x00000000ac24783b */ /* 0x002e6e0000000200 */
[----:B------:R-:W5:Y:S01]  /*12a60*/  MUFU.TANH R162, R7 ;  /* 0x0000000700a27308 */ /* 0x000f620000002400 */
[----:B---3--:R-:W-:Y:S01]  /*12a70*/  HMMA.16816.F32.BF16 R24, R8, R42, R16 ;  /* 0x0000002a0818723c */ /* 0x008fe20000041810 */
[----:B------:R-:W3:Y:S01]  /*12a80*/  LDSM.16.M88.4 R40, [R134+0x4000] ;  /* 0x004000008628783b */ /* 0x000ee20000000200 */
[----:B----4-:R-:W-:-:S02]  /*12a90*/  FSEL R191, R52, -INF , !P0 ;  /* 0xff80000034bf7808 */ /* 0x010fc40004000000 */
[----:B------:R-:W-:-:S09]  /*12aa0*/  ISETP.GE.AND P0, PT, R2, R4, PT ;  /* 0x000000040200720c */ /* 0x000fd20003f06270 */
[----:B------:R-:W-:Y:S01]  /*12ab0*/  FMUL.FTZ R28, R28, c[0x0][0x2ec] ;  /* 0x0000bb001c1c7a20 */ /* 0x000fe20000410000 */
[----:B------:R-:W-:Y:S01]  /*12ac0*/  FSEL R52, R194, -INF , !P4 ;  /* 0xff800000c2347808 */ /* 0x000fe20006000000 */
[----:B--2---:R-:W-:Y:S01]  /*12ad0*/  HMMA.16816.F32.BF16 R16, R12, R32, RZ ;  /* 0x000000200c10723c */ /* 0x004fe200000418ff */
[----:B------:R-:W-:Y:S01]  /*12ae0*/  FMUL.FTZ R29, R29, c[0x0][0x2ec] ;  /* 0x0000bb001d1d7a20 */ /* 0x000fe20000410000 */
[----:B------:R-:W2:Y:S01]  /*12af0*/  MUFU.TANH R50, R28 ;  /* 0x0000001c00327308 */ /* 0x000ea20000002400 */
[----:B------:R-:W-:Y:S01]  /*12b00*/  FMUL.FTZ R30, R30, c[0x0][0x2ec] ;  /* 0x0000bb001e1e7a20 */ /* 0x000fe20000410000 */
[----:B------:R-:W-:Y:S01]  /*12b10*/  FSEL R194, R51, -INF , !P3 ;  /* 0xff80000033c27808 */ /* 0x000fe20005800000 */
[----:B------:R-:W-:Y:S01]  /*12b20*/  FMUL.FTZ R31, R31, c[0x0][0x2ec] ;  /* 0x0000bb001f1f7a20 */ /* 0x000fe20000410000 */
[----:B------:R-:W-:Y:S02]  /*12b30*/  FSEL R51, R190, -INF , !P0 ;  /* 0xff800000be337808 */ /* 0x000fe40004000000 */
[----:B------:R-:W-:-:S02]  /*12b40*/  ISETP.GE.AND P0, PT, R2, R5, PT ;  /* 0x000000050200720c */ /* 0x000fc40003f06270 */
[----:B------:R-:W4:Y:S01]  /*12b50*/  MUFU.TANH R49, R29 ;  /* 0x0000001d00317308 */ /* 0x000f220000002400 */
[----:B------:R-:W-:Y:S02]  /*12b60*/  IADD3 R2, R0, 0xa1, RZ ;  /* 0x000000a100027810 */ /* 0x000fe40007ffe0ff */
[----:B-----5:R-:W-:Y:S02]  /*12b70*/  FSEL R162, R162, -INF , !P0 ;  /* 0xff800000a2a27808 */ /* 0x020fe40004000000 */
[-C--:B------:R-:W-:Y:S01]  /*12b80*/  ISETP.GE.AND P0, PT, R2, R4.reuse, PT ;  /* 0x000000040200720c */ /* 0x080fe20003f06270 */
[----:B------:R-:W-:Y:S01]  /*12b90*/  FMUL.FTZ R24, R24, c[0x0][0x2ec] ;  /* 0x0000bb0018187a20 */ /* 0x000fe20000410000 */
[----:B------:R-:W-:Y:S01]  /*12ba0*/  ISETP.GE.AND P4, PT, R6, R5, PT ;  /* 0x000000050600720c */ /* 0x000fe20003f86270 */
[----:B------:R-:W5:Y:S01]  /*12bb0*/  MUFU.TANH R48, R30 ;  /* 0x0000001e00307308 */ /* 0x000f620000002400 */
[----:B------:R-:W-:Y:S01]  /*12bc0*/  FMUL.FTZ R25, R25, c[0x0][0x2ec] ;  /* 0x0000bb0019197a20 */ /* 0x000fe20000410000 */
[----:B------:R-:W-:Y:S01]  /*12bd0*/  LOP3.LUT R6, R21, 0xb0, R22, 0xfe, !PT ;  /* 0x000000b015067812 */ /* 0x000fe200078efe16 */
[----:B------:R-:W-:Y:S01]  /*12be0*/  FMUL.FTZ R26, R26, c[0x0][0x2ec] ;  /* 0x0000bb001a1a7a20 */ /* 0x000fe20000410000 */
[----:B--2---:R-:W-:Y:S01]  /*12bf0*/  FSEL R50, R50, -INF , !P2 ;  /* 0xff80000032327808 */ /* 0x004fe20005000000 */
[----:B------:R-:W-:Y:S01]  /*12c00*/  FMUL.FTZ R27, R27, c[0x0][0x2ec] ;  /* 0x0000bb001b1b7a20 */ /* 0x000fe20000410000 */
[----:B------:R-:W-:-:S02]  /*12c10*/  ISETP.GE.AND P5, PT, R6, R4, PT ;  /* 0x000000040600720c */ /* 0x000fc40003fa6270 */
[----:B------:R1:W2:Y:S01]  /*12c20*/  MUFU.TANH R185, R31 ;  /* 0x0000001f00b97308 */ /* 0x0002a20000002400 */
[----:B----4-:R-:W-:Y:S02]  /*12c30*/  FSEL R49, R49, -INF , !P0 ;  /* 0xff80000031317808 */ /* 0x010fe40004000000 */
[-C--:B------:R-:W-:Y:S02]  /*12c40*/  ISETP.GE.AND P0, PT, R2, R5.reuse, PT ;  /* 0x000000050200720c */ /* 0x080fe40003f06270 */
[----:B------:R-:W-:Y:S02]  /*12c50*/  IADD3 R2, R0, 0xa9, RZ ;  /* 0x000000a900027810 */ /* 0x000fe40007ffe0ff */
[----:B------:R-:W-:Y:S01]  /*12c60*/  ISETP.GE.AND P3, PT, R6, R5, PT ;  /* 0x000000050600720c */ /* 0x000fe20003f66270 */
[----:B------:R-:W4:Y:S01]  /*12c70*/  MUFU.TANH R152, R24 ;  /* 0x0000001800987308 */ /* 0x000f220000002400 */
[----:B------:R-:W-:Y:S02]  /*12c80*/  LOP3.LUT R6, R21, 0xb8, R22, 0xfe, !PT ;  /* 0x000000b815067812 */ /* 0x000fe400078efe16 */
[----:B-----5:R-:W-:-:S02]  /*12c90*/  FSEL R190, R48, -INF , !P1 ;  /* 0xff80000030be7808 */ /* 0x020fc40004800000 */
[CC--:B------:R-:W-:Y:S02]  /*12ca0*/  ISETP.GE.AND P1, PT, R6.reuse, R4.reuse, PT ;  /* 0x000000040600720c */ /* 0x0c0fe40003f26270 */
[----:B------:R-:W-:Y:S01]  /*12cb0*/  ISETP.GE.AND P2, PT, R6, R5, PT ;  /* 0x000000050600720c */ /* 0x000fe20003f46270 */
[----:B-1----:R-:W-:Y:S01]  /*12cc0*/  HMMA.16816.F32.BF16 R28, R8, R36, R16 ;  /* 0x00000024081c723c */ /* 0x002fe20000041810 */
[----:B------:R-:W-:Y:S01]  /*12cd0*/  MUFU.TANH R126, R25 ;  /* 0x00000019007e7308 */ /* 0x000fe20000002400 */
[----:B--2---:R-:W-:Y:S02]  /*12ce0*/  FSEL R185, R185, -INF , !P0 ;  /* 0xff800000b9b97808 */ /* 0x004fe40004000000 */
[----:B------:R-:W-:Y:S02]  /*12cf0*/  ISETP.GE.AND P0, PT, R2, R4, PT ;  /* 0x000000040200720c */ /* 0x000fe40003f06270 */
[----:B------:R-:W-:Y:S02]  /*12d00*/  LOP3.LUT R6, R21, 0xc0, R22, 0xfe, !PT ;  /* 0x000000c015067812 */ /* 0x000fe400078efe16 */
[----:B------:R-:W-:Y:S01]  /*12d10*/  HMMA.16816.F32.BF16 R16, R12, R34, RZ ;  /* 0x000000220c10723c */ /* 0x000fe200000418ff */
[----:B------:R-:W1:Y:S01]  /*12d20*/  LDSM.16.M88.4 R32, [R171] ;  /* 0x00000000ab20783b */ /* 0x000e620000000200 */
[----:B------:R-:W2:Y:S01]  /*12d30*/  MUFU.TANH R117, R26 ;  /* 0x0000001a00757308 */ /* 0x000ea20000002400 */
[----:B----4-:R-:W-:-:S02]  /*12d40*/  FSEL R48, R152, -INF , !P6 ;  /* 0xff80000098307808 */ /* 0x010fc40007000000 */
[----:B------:R-:W-:-:S05]  /*12d50*/  ISETP.GE.AND P6, PT, R6, R4, PT ;  /* 0x000000040600720c */ /* 0x000fca0003fc6270 */
[----:B------:R3:W-:Y:S06]  /*12d60*/  MUFU.TANH R129, R27 ;  /* 0x0000001b00817308 */ /* 0x0007ec0000002400 */
[----:B------:R-:W-:Y:S02]  /*12d70*/  FMUL.FTZ R28, R28, c[0x0][0x2ec] ;  /* 0x0000bb001c1c7a20 */ /* 0x000fe40000410000 */
[----:B------:R-:W-:Y:S01]  /*12d80*/  FMUL.FTZ R29, R29, c[0x0][0x2ec] ;  /* 0x0000bb001d1d7a20 */ /* 0x000fe20000410000 */
[----:B--2---:R-:W-:Y:S01]  /*12d90*/  FSEL R117, R117, -INF , !P4 ;  /* 0xff80000075757808 */ /* 0x004fe20006000000 */
[----:B------:R-:W-:Y:S01]  /*12da0*/  FMUL.FTZ R30, R30, c[0x0][0x2ec] ;  /* 0x0000bb001e1e7a20 */ /* 0x000fe20000410000 */
[----:B------:R-:W-:Y:S01]  /*12db0*/  MUFU.TANH R116, R28 ;  /* 0x0000001c00747308 */ /* 0x000fe20000002400 */
[----:B------:R-:W-:Y:S01]  /*12dc0*/  FMUL.FTZ R31, R31, c[0x0][0x2ec] ;  /* 0x0000bb001f1f7a20 */ /* 0x000fe20000410000 */
[----:B------:R-:W-:Y:S01]  /*12dd0*/  ISETP.GE.AND P4, PT, R6, R5, PT ;  /* 0x000000050600720c */ /* 0x000fe20003f86270 */
[----:B------:R-:W-:Y:S01]  /*12de0*/  HMMA.16816.F32.BF16 R36, R8, R38, R16 ;  /* 0x000000260824723c */ /* 0x000fe20000041810 */
[----:B------:R-:W-:-:S04]  /*12df0*/  LOP3.LUT R6, R21, 0xc8, R22, 0xfe, !PT ;  /* 0x000000c815067812 */ /* 0x000fc800078efe16 */
[----:B------:R-:W-:Y:S03]  /*12e00*/  MUFU.TANH R113, R29 ;  /* 0x0000001d00717308 */ /* 0x000fe60000002400 */
[C---:B---3--:R-:W-:Y:S05]  /*12e10*/  HMMA.16816.F32.BF16 R24, R12.reuse, R40, RZ ;  /* 0x000000280c18723c */ /* 0x048fea00000418ff */
[----:B------:R-:W2:Y:S03]  /*12e20*/  MUFU.TANH R109, R30 ;  /* 0x0000001e006d7308 */ /* 0x000ea60000002400 */
[----:B------:R-:W-:Y:S05]  /*12e30*/  HMMA.16816.F32.BF16 R16, R12, R42, RZ ;  /* 0x0000002a0c10723c */ /* 0x000fea00000418ff */
[----:B------:R-:W-:Y:S03]  /*12e40*/  MUFU.TANH R115, R31 ;  /* 0x0000001f00737308 */ /* 0x000fe60000002400 */
[----:B------:R-:W-:-:S02]  /*12e50*/  FMUL.FTZ R36, R36, c[0x0][0x2ec] ;  /* 0x0000bb0024247a20 */ /* 0x000fc40000410000 */
[----:B------:R-:W-:Y:S02]  /*12e60*/  FMUL.FTZ R37, R37, c[0x0][0x2ec] ;  /* 0x0000bb0025257a20 */ /* 0x000fe40000410000 */
[----:B------:R-:W-:Y:S01]  /*12e70*/  FMUL.FTZ R38, R38, c[0x0][0x2ec] ;  /* 0x0000bb0026267a20 */ /* 0x000fe20000410000 */
[----:B------:R-:W-:Y:S01]  /*12e80*/  MUFU.TANH R110, R36 ;  /* 0x00000024006e7308 */ /* 0x000fe20000002400 */
[----:B------:R-:W-:Y:S01]  /*12e90*/  FMUL.FTZ R39, R39, c[0x0][0x2ec] ;  /* 0x0000bb0027277a20 */ /* 0x000fe20000410000 */
[----:B--2---:R-:W-:Y:S01]  /*12ea0*/  FSEL R109, R109, -INF , !P3 ;  /* 0xff8000006d6d7808 */ /* 0x004fe20005800000 */
[----:B-1----:R-:W-:Y:S01]  /*12eb0*/  HMMA.16816.F32.BF16 R24, R8, R32, R24 ;  /* 0x000000200818723c */ /* 0x002fe20000041818 */
[----:B------:R-:W-:-:S04]  /*12ec0*/  ISETP.GE.AND P3, PT, R6, R5, PT ;  /* 0x000000050600720c */ /* 0x000fc80003f66270 */
[----:B------:R-:W-:Y:S03]  /*12ed0*/  MUFU.TANH R103, R37 ;  /* 0x0000002500677308 */ /* 0x000fe60000002400 */
[----:B------:R-:W-:Y:S01]  /*12ee0*/  HMMA.16816.F32.BF16 R40, R8, R34, R16 ;  /* 0x000000220828723c */ /* 0x000fe20000041810 */
[----:B------:R-:W1:Y:S04]  /*12ef0*/  LDSM.16.M88.4 R32, [R170] ;  /* 0x00000000aa20783b */ /* 0x000e680000000200 */
[----:B------:R-:W2:Y:S03]  /*12f00*/  MUFU.TANH R102, R38 ;  /* 0x0000002600667308 */ /* 0x000ea60000002400 */
[----:B------:R-:W-:Y:S05]  /*12f10*/  HMMA.16816.F32.BF16 R16, R12, R44, RZ ;  /* 0x0000002c0c10723c */ /* 0x000fea00000418ff */
[----:B------:R3:W-:Y:S03]  /*12f20*/  MUFU.TANH R101, R39 ;  /* 0x0000002700657308 */ /* 0x0007e60000002400 */
[----:B------:R-:W-:-:S02]  /*12f30*/  FMUL.FTZ R24, R24, c[0x0][0x2ec] ;  /* 0x0000bb0018187a20 */ /* 0x000fc40000410000 */
[----:B------:R-:W-:Y:S02]  /*12f40*/  FMUL.FTZ R25, R25, c[0x0][0x2ec] ;  /* 0x0000bb0019197a20 */ /* 0x000fe40000410000 */
[----:B------:R-:W-:Y:S01]  /*12f50*/  FMUL.FTZ R26, R26, c[0x0][0x2ec] ;  /* 0x0000bb001a1a7a20 */ /* 0x000fe20000410000 */
[----:B------:R-:W4:Y:S01]  /*12f60*/  MUFU.TANH R23, R24 ;  /* 0x0000001800177308 */ /* 0x000f220000002400 */
[----:B------:R-:W-:Y:S01]  /*12f70*/  FMUL.FTZ R27, R27, c[0x0][0x2ec] ;  /* 0x0000bb001b1b7a20 */ /* 0x000fe20000410000 */
[----:B--2---:R-:W-:Y:S01]  /*12f80*/  FSEL R102, R102, -INF , !P2 ;  /* 0xff80000066667808 */ /* 0x004fe20005000000 */
[----:B------:R-:W-:Y:S02]  /*12f90*/  FMUL.FTZ R40, R40, c[0x0][0x2ec] ;  /* 0x0000bb0028287a20 */ /* 0x000fe40000410000 */
[----:B------:R-:W-:Y:S02]  /*12fa0*/  FMUL.FTZ R41, R41, c[0x0][0x2ec] ;  /* 0x0000bb0029297a20 */ /* 0x000fe40000410000 */
[----:B------:R-:W-:Y:S01]  /*12fb0*/  FMUL.FTZ R42, R42, c[0x0][0x2ec] ;  /* 0x0000bb002a2a7a20 */ /* 0x000fe20000410000 */
[----:B---3--:R-:W2:Y:S01]  /*12fc0*/  LDSM.16.M88.4 R36, [R134+0x4800] ;  /* 0x004800008624783b */ /* 0x008ea20000000200 */
[----:B------:R-:W-:Y:S01]  /*12fd0*/  FMUL.FTZ R43, R43, c[0x0][0x2ec] ;  /* 0x0000bb002b2b7a20 */ /* 0x000fe20000410000 */
[----:B------:R-:W-:Y:S01]  /*12fe0*/  MUFU.TANH R96, R40 ;  /* 0x0000002800607308 */ /* 0x000fe20000002400 */
[----:B----4-:R-:W-:-:S07]  /*12ff0*/  FSEL R23, R23, -INF , !P6 ;  /* 0xff80000017177808 */ /* 0x010fce0007000000 */
[----:B------:R-:W-:Y:S01]  /*13000*/  MUFU.TANH R97, R41 ;  /* 0x0000002900617308 */ /* 0x000fe20000002400 */
[----:B-1----:R-:W-:Y:S07]  /*13010*/  HMMA.16816.F32.BF16 R28, R8, R32, R16 ;  /* 0x00000020081c723c */ /* 0x002fee0000041810 */
[----:B------:R-:W1:Y:S01]  /*13020*/  MUFU.TANH R93, R42 ;  /* 0x0000002a005d7308 */ /* 0x000e620000002400 */
[----:B------:R-:W-:Y:S01]  /*13030*/  HMMA.16816.F32.BF16 R16, R12, R46, RZ ;  /* 0x0000002e0c10723c */ /* 0x000fe200000418ff */
[----:B------:R-:W-:Y:S06]  /*13040*/  LDSM.16.M88.4 R44, [R134+0x4c00] ;  /* 0x004c0000862c783b */ /* 0x000fec0000000200 */
[----:B------:R3:W-:Y:S08]  /*13050*/  MUFU.TANH R95, R43 ;  /* 0x0000002b005f7308 */ /* 0x0007f00000002400 */
[----:B------:R-:W-:Y:S01]  /*13060*/  MUFU.TANH R100, R25 ;  /* 0x0000001900647308 */ /* 0x000fe20000002400 */
[----:B------:R-:W-:-:S02]  /*13070*/  FMUL.FTZ R28, R28, c[0x0][0x2ec] ;  /* 0x0000bb001c1c7a20 */ /* 0x000fc40000410000 */
[----:B------:R-:W-:Y:S02]  /*13080*/  FMUL.FTZ R29, R29, c[0x0][0x2ec] ;  /* 0x0000bb001d1d7a20 */ /* 0x000fe40000410000 */
[----:B------:R-:W-:Y:S01]  /*13090*/  FMUL.FTZ R30, R30, c[0x0][0x2ec] ;  /* 0x0000bb001e1e7a20 */ /* 0x000fe20000410000 */
[----:B---3--:R-:W3:Y:S01]  /*130a0*/  LDSM.16.M88.4 R40, [R169] ;  /* 0x00000000a928783b */ /* 0x008ee20000000200 */
[----:B------:R-:W-:Y:S02]  /*130b0*/  FMUL.FTZ R31, R31, c[0x0][0x2ec] ;  /* 0x0000bb001f1f7a20 */ /* 0x000fe40000410000 */
[----:B------:R-:W-:Y:S01]  /*130c0*/  HMMA.16816.F32.BF16 R32, R8, R34, R16 ;  /* 0x000000220820723c */ /* 0x000fe20000041810 */
[----:B------:R-:W4:Y:S07]  /*130d0*/  MUFU.TANH R98, R26 ;  /* 0x0000001a00627308 */ /* 0x000f2e0000002400 */
[C---:B--2---:R-:W-:Y:S01]  /*130e0*/  HMMA.16816.F32.BF16 R16, R12.reuse, R38, RZ ;  /* 0x000000260c10723c */ /* 0x044fe200000418ff */
[----:B------:R2:W-:Y:S08]  /*130f0*/  MUFU.TANH R99, R27 ;  /* 0x0000001b00637308 */ /* 0x0005f00000002400 */
[----:B------:R-:W5:Y:S07]  /*13100*/  MUFU.TANH R94, R28 ;  /* 0x0000001c005e7308 */ /* 0x000f6e0000002400 */
[----:B------:R-:W-:Y:S01]  /*13110*/  FMUL.FTZ R32, R32, c[0x0][0x2ec] ;  /* 0x0000bb0020207a20 */ /* 0x000fe20000410000 */
[----:B--2---:R-:W-:Y:S01]  /*13120*/  HMMA.16816.F32.BF16 R24, R12, R36, RZ ;  /* 0x000000240c18723c */ /* 0x004fe200000418ff */
[----:B------:R-:W2:Y:S01]  /*13130*/  MUFU.TANH R92, R29 ;  /* 0x0000001d005c7308 */ /* 0x000ea20000002400 */
[----:B------:R-:W-:-:S02]  /*13140*/  FMUL.FTZ R33, R33, c[0x0][0x2ec] ;  /* 0x0000bb0021217a20 */ /* 0x000fc40000410000 */
[----:B------:R-:W-:Y:S02]  /*13150*/  FMUL.FTZ R35, R35, c[0x0][0x2ec] ;  /* 0x0000bb0023237a20 */ /* 0x000fe40000410000 */
[----:B------:R-:W-:-:S03]  /*13160*/  FMUL.FTZ R34, R34, c[0x0][0x2ec] ;  /* 0x0000bb0022227a20 */ /* 0x000fc60000410000 */
[----:B------:R-:W-:Y:S01]  /*13170*/  MUFU.TANH R53, R30 ;  /* 0x0000001e00357308 */ /* 0x000fe20000002400 */
[----:B---3--:R-:W-:Y:S07]  /*13180*/  HMMA.16816.F32.BF16 R36, R8, R42, R16 ;  /* 0x0000002a0824723c */ /* 0x008fee0000041810 */
[----:B------:R3:W1:Y:S01]  /*13190*/  MUFU.TANH R89, R31 ;  /* 0x0000001f00597308 */ /* 0x0006620000002400 */
[----:B------:R-:W-:Y:S01]  /*131a0*/  FSEL R43, R126, -INF , !P0 ;  /* 0xff8000007e2b7808 */ /* 0x000fe20004000000 */
[----:B------:R-:W-:Y:S01]  /*131b0*/  HMMA.16816.F32.BF16 R16, R12, R44, RZ ;  /* 0x0000002c0c10723c */ /* 0x000fe200000418ff */
[----:B------:R-:W-:-:S02]  /*131c0*/  ISETP.GE.AND P0, PT, R2, R5, PT ;  /* 0x000000050200720c */ /* 0x000fc40003f06270 */
[----:B------:R-:W-:-:S03]  /*131d0*/  IADD3 R2, R0, 0xb1, RZ ;  /* 0x000000b100027810 */ /* 0x000fc60007ffe0ff */
[----:B------:R1:W-:Y:S01]  /*131e0*/  MUFU.TANH R7, R32 ;  /* 0x0000002000077308 */ /* 0x0003e20000002400 */
[----:B------:R-:W-:Y:S02]  /*131f0*/  FSEL R129, R129, -INF , !P0 ;  /* 0xff80000081817808 */ /* 0x000fe40004000000 */
[-C--:B------:R-:W-:Y:S01]  /*13200*/  ISETP.GE.AND P0, PT, R2, R4.reuse, PT ;  /* 0x000000040200720c */ /* 0x080fe20003f06270 */
[----:B------:R-:W-:Y:S01]  /*13210*/  HMMA.16816.F32.BF16 R24, R8, R40, R24 ;  /* 0x000000280818723c */ /* 0x000fe20000041818 */
[----:B------:R-:W-:Y:S02]  /*13220*/  FSEL R42, R116, -INF , !P5 ;  /* 0xff800000742a7808 */ /* 0x000fe40006800000 */
[----:B------:R-:W-:Y:S01]  /*13230*/  ISETP.GE.AND P5, PT, R6, R4, PT ;  /* 0x000000040600720c */ /* 0x000fe20003fa6270 */
[----:B---3--:R-:W3:Y:S01]  /*13240*/  LDSM.16.M88.4 R28, [R168] ;  /* 0x00000000a81c783b */ /* 0x008ee20000000200 */
[----:B------:R-:W1:Y:S01]  /*13250*/  MUFU.TANH R33, R33 ;  /* 0x0000002100217308 */ /* 0x000e620000002400 */
[----:B------:R-:W-:Y:S01]  /*13260*/  LOP3.LUT R6, R21, 0xd0, R22, 0xfe, !PT ;  /* 0x000000d015067812 */ /* 0x000fe200078efe16 */
[----:B------:R-:W-:-:S04]  /*13270*/  DEPBAR.LE SB0, 0x0 ;  /* 0x000080000000791a */ /* 0x000fc80000000000 */
[----:B------:R-:W-:Y:S01]  /*13280*/  FSEL R41, R113, -INF , !P0 ;  /* 0xff80000071297808 */ /* 0x000fe20004000000 */
[----:B------:R-:W-:Y:S01]  /*13290*/  HMMA.16816.F32.BF16 R12, R12, R46, RZ ;  /* 0x0000002e0c0c723c */ /* 0x000fe200000418ff */
[-C--:B------:R-:W-:Y:S01]  /*132a0*/  ISETP.GE.AND P0, PT, R2, R5.reuse, PT ;  /* 0x000000050200720c */ /* 0x080fe20003f06270 */
[----:B------:R-:W2:Y:S01]  /*132b0*/  MUFU.TANH R35, R35 ;  /* 0x0000002300237308 */ /* 0x000ea20000002400 */
[----:B------:R-:W-:Y:S01]  /*132c0*/  IADD3 R2, R0, 0xb9, RZ ;  /* 0x000000b900027810 */ /* 0x000fe20007ffe0ff */
[----:B------:R-:W-:Y:S01]  /*132d0*/  FMUL.FTZ R36, R36, c[0x0][0x2ec] ;  /* 0x0000bb0024247a20 */ /* 0x000fe20000410000 */
[----:B------:R-:W-:Y:S01]  /*132e0*/  FSEL R115, R115, -INF , !P0 ;  /* 0xff80000073737808 */ /* 0x000fe20004000000 */
[----:B------:R-:W-:Y:S01]  /*132f0*/  FMUL.FTZ R37, R37, c[0x0][0x2ec] ;  /* 0x0000bb0025257a20 */ /* 0x000fe20000410000 */
[-C--:B------:R-:W-:Y:S01]  /*13300*/  ISETP.GE.AND P0, PT, R2, R4.reuse, PT ;  /* 0x000000040200720c */ /* 0x080fe20003f06270 */
[----:B------:R-:W-:Y:S01]  /*13310*/  FMUL.FTZ R39, R39, c[0x0][0x2ec] ;  /* 0x0000bb0027277a20 */ /* 0x000fe20000410000 */
[----:B------:R-:W-:Y:S01]  /*13320*/  FSEL R40, R110, -INF , !P1 ;  /* 0xff8000006e287808 */ /* 0x000fe20004800000 */
[----:B------:R-:W2:Y:S01]  /*13330*/  MUFU.TANH R34, R34 ;  /* 0x0000002200227308 */ /* 0x000ea20000002400 */
[----:B-1----:R-:W-:Y:S01]  /*13340*/  FSEL R32, R103, -INF , !P0 ;  /* 0xff80000067207808 */ /* 0x002fe20004000000 */
[----:B------:R-:W-:Y:S01]  /*13350*/  FMUL.FTZ R25, R25, c[0x0][0x2ec] ;  /* 0x0000bb0019197a20 */ /* 0x000fe20000410000 */
[-C--:B------:R-:W-:Y:S01]  /*13360*/  ISETP.GE.AND P0, PT, R2, R5.reuse, PT ;  /* 0x000000050200720c */ /* 0x080fe20003f06270 */
[----:B------:R-:W-:Y:S01]  /*13370*/  FMUL.FTZ R26, R26, c[0x0][0x2ec] ;  /* 0x0000bb001a1a7a20 */ /* 0x000fe20000410000 */
[----:B------:R-:W-:Y:S01]  /*13380*/  IADD3 R2, R0, 0xc1, RZ ;  /* 0x000000c100027810 */ /* 0x000fe20007ffe0ff */
[----:B------:R-:W-:Y:S01]  /*13390*/  FMUL.FTZ R27, R27, c[0x0][0x2ec] ;  /* 0x0000bb001b1b7a20 */ /* 0x000fe20000410000 */
[----:B------:R-:W-:Y:S01]  /*133a0*/  FSEL R101, R101, -INF , !P0 ;  /* 0xff80000065657808 */ /* 0x000fe20004000000 */
[----:B------:R-:W1:Y:S01]  /*133b0*/  MUFU.TANH R25, R25 ;  /* 0x0000001900197308 */ /* 0x000e620000002400 */
[-C--:B------:R-:W-:Y:S01]  /*133c0*/  ISETP.GE.AND P0, PT, R2, R4.reuse, PT ;  /* 0x000000040200720c */ /* 0x080fe20003f06270 */
[----:B------:R-:W-:Y:S01]  /*133d0*/  FMUL.FTZ R24, R24, c[0x0][0x2ec] ;  /* 0x0000bb0018187a20 */ /* 0x000fe20000410000 */
[----:B------:R-:W-:Y:S01]  /*133e0*/  ISETP.GE.AND P1, PT, R6, R4, PT ;  /* 0x000000040600720c */ /* 0x000fe20003f26270 */
[----:B------:R-:W-:Y:S01]  /*133f0*/  FMUL.FTZ R38, R38, c[0x0][0x2ec] ;  /* 0x0000bb0026267a20 */ /* 0x000fe20000410000 */
[----:B------:R-:W-:-:S02]  /*13400*/  ISETP.GE.AND P2, PT, R6, R5, PT ;  /* 0x000000050600720c */ /* 0x000fc40003f46270 */
[--C-:B------:R-:W-:Y:S01]  /*13410*/  LOP3.LUT R6, R21, 0xd8, R22.reuse, 0xfe, !PT ;  /* 0x000000d815067812 */ /* 0x100fe200078efe16 */
[----:B------:R-:W1:Y:S01]  /*13420*/  MUFU.TANH R26, R26 ;  /* 0x0000001a001a7308 */ /* 0x000e620000002400 */
[----:B------:R-:W-:Y:S02]  /*13430*/  FSEL R113, R93, -INF , !P3 ;  /* 0xff8000005d717808 */ /* 0x000fe40005800000 */
[C---:B------:R-:W-:Y:S02]  /*13440*/  ISETP.GE.AND P6, PT, R6.reuse, R4, PT ;  /* 0x000000040600720c */ /* 0x040fe40003fc6270 */
[----:B------:R-:W-:Y:S01]  /*13450*/  ISETP.GE.AND P3, PT, R6, R5, PT ;  /* 0x000000050600720c */ /* 0x000fe20003f66270 */
[----:B---3--:R-:W-:Y:S01]  /*13460*/  HMMA.16816.F32.BF16 R16, R8, R28, R16 ;  /* 0x0000001c0810723c */ /* 0x008fe20000041810 */
[----:B------:R-:W-:Y:S01]  /*13470*/  LOP3.LUT R6, R21, 0xe0, R22, 0xfe, !PT ;  /* 0x000000e015067812 */ /* 0x000fe200078efe16 */
[----:B------:R-:W3:Y:S01]  /*13480*/  MUFU.TANH R27, R27 ;  /* 0x0000001b001b7308 */ /* 0x000ee20000002400 */
[----:B----4-:R-:W-:-:S02]  /*13490*/  FSEL R103, R98, -INF , !P4 ;  /* 0xff80000062677808 */ /* 0x010fc40006000000 */
[----:B-----5:R-:W-:Y:S02]  /*134a0*/  FSEL R94, R94, -INF , !P1 ;  /* 0xff8000005e5e7808 */ /* 0x020fe40004800000 */
[----:B------:R-:W-:Y:S01]  /*134b0*/  FSEL R28, R100, -INF , !P0 ;  /* 0xff800000641c7808 */ /* 0x000fe20004000000 */
[----:B------:R-:W-:Y:S01]  /*134c0*/  HMMA.16816.F32.BF16 R8, R8, R30, R12 ;  /* 0x0000001e0808723c */ /* 0x000fe2000004180c */
[----:B------:R-:W-:Y:S01]  /*134d0*/  ISETP.GE.AND P0, PT, R2, R5, PT ;  /* 0x000000050200720c */ /* 0x000fe20003f06270 */
[----:B------:R-:W-:Y:S01]  /*134e0*/  MUFU.TANH R36, R36 ;  /* 0x0000002400247308 */ /* 0x000fe20000002400 */
[----:B------:R-:W-:Y:S02]  /*134f0*/  IADD3 R2, R0, 0xc9, RZ ;  /* 0x000000c900027810 */ /* 0x000fe40007ffe0ff */
[----:B------:R-:W-:Y:S02]  /*13500*/  FSEL R100, R99, -INF , !P0 ;  /* 0xff80000063647808 */ /* 0x000fe40004000000 */
[----:B------:R-:W-:-:S02]  /*13510*/  ISETP.GE.AND P0, PT, R2, R4, PT ;  /* 0x000000040200720c */ /* 0x000fc40003f06270 */
[-C--:B------:R-:W-:Y:S01]  /*13520*/  ISETP.GE.AND P4, PT, R6, R4.reuse, PT ;  /* 0x000000040600720c */ /* 0x080fe20003f86270 */
[----:B------:R-:W-:Y:S01]  /*13530*/  MUFU.TANH R37, R37 ;  /* 0x0000002500257308 */ /* 0x000fe20000002400 */
[----:B------:R-:W-:Y:S02]  /*13540*/  FSEL R47, R97, -INF , !P0 ;  /* 0xff800000612f7808 */ /* 0x000fe40004000000 */
[-C--:B------:R-:W-:Y:S02]  /*13550*/  ISETP.GE.AND P0, PT, R2, R5.reuse, PT ;  /* 0x000000050200720c */ /* 0x080fe40003f06270 */
[----:B------:R-:W-:Y:S01]  /*13560*/  IADD3 R2, R0, 0xd1, RZ ;  /* 0x000000d100027810 */ /* 0x000fe20007ffe0ff */
[----:B------:R-:W-:Y:S01]  /*13570*/  FMUL.FTZ R16, R16, c[0x0][0x2ec] ;  /* 0x0000bb0010107a20 */ /* 0x000fe20000410000 */
[----:B------:R-:W-:Y:S01]  /*13580*/  FSEL R110, R95, -INF , !P0 ;  /* 0xff8000005f6e7808 */ /* 0x000fe20004000000 */
[----:B------:R-:W-:Y:S01]  /*13590*/  FMUL.FTZ R17, R17, c[0x0][0x2ec] ;  /* 0x0000bb0011117a20 */ /* 0x000fe20000410000 */
[----:B------:R-:W-:Y:S01]  /*135a0*/  ISETP.GE.AND P0, PT, R2, R4, PT ;  /* 0x000000040200720c */ /* 0x000fe20003f06270 */
[----:B------:R-:W4:Y:S01]  /*135b0*/  MUFU.TANH R14, R16 ;  /* 0x00000010000e7308 */ /* 0x000f220000002400 */
[-C--:B------:R-:W-:Y:S01]  /*135c0*/  ISETP.GE.AND P1, PT, R6, R5.reuse, PT ;  /* 0x000000050600720c */ /* 0x080fe20003f26270 */
[----:B------:R-:W-:Y:S01]  /*135d0*/  FMUL.FTZ R18, R18, c[0x0][0x2ec] ;  /* 0x0000bb0012127a20 */ /* 0x000fe20000410000 */
[----:B--2---:R-:W-:Y:S01]  /*135e0*/  FSEL R92, R92, -INF , !P0 ;  /* 0xff8000005c5c7808 */ /* 0x004fe20004000000 */
[----:B------:R-:W-:Y:S01]  /*135f0*/  FMUL.FTZ R8, R8, c[0x0][0x2ec] ;  /* 0x0000bb0008087a20 */ /* 0x000fe20000410000 */
[----:B------:R-:W-:Y:S01]  /*13600*/  ISETP.GE.AND P0, PT, R2, R5, PT ;  /* 0x000000050200720c */ /* 0x000fe20003f06270 */
[----:B------:R-:W-:Y:S01]  /*13610*/  FMUL.FTZ R9, R9, c[0x0][0x2ec] ;  /* 0x0000bb0009097a20 */ /* 0x000fe20000410000 */
[----:B------:R-:W-:Y:S01]  /*13620*/  IADD3 R2, R0, 0xd9, RZ ;  /* 0x000000d900027810 */ /* 0x000fe20007ffe0ff */
[----:B------:R-:W2:Y:S01]  /*13630*/  MUFU.TANH R39, R39 ;  /* 0x0000002700277308 */ /* 0x000ea20000002400 */
[----:B------:R-:W-:-:S02]  /*13640*/  FSEL R152, R89, -INF , !P0 ;  /* 0xff80000059987808 */ /* 0x000fc40004000000 */
[C---:B------:R-:W-:Y:S02]  /*13650*/  ISETP.GE.AND P0, PT, R2.reuse, R4, PT ;  /* 0x000000040200720c */ /* 0x040fe40003f06270 */
[----:B------:R-:W-:Y:S02]  /*13660*/  LOP3.LUT R6, R21, 0xe8, R22, 0xfe, !PT ;  /* 0x000000e815067812 */ /* 0x000fe400078efe16 */
[----:B------:R-:W-:Y:S01]  /*13670*/  FSEL R93, R33, -INF , !P0 ;  /* 0xff800000215d7808 */ /* 0x000fe20004000000 */
[----:B------:R5:W-:Y:S01]  /*13680*/  MUFU.TANH R13, R8 ;  /* 0x00000008000d7308 */ /* 0x000be20000002400 */
[----:B------:R-:W-:Y:S02]  /*13690*/  ISETP.GE.AND P0, PT, R2, R5, PT ;  /* 0x000000050200720c */ /* 0x000fe40003f06270 */
[----:B------:R-:W-:Y:S02]  /*136a0*/  IADD3 R2, R0, 0xe1, RZ ;  /* 0x000000e100027810 */ /* 0x000fe40007ffe0ff */
[----:B------:R-:W-:-:S02]  /*136b0*/  FSEL R196, R35, -INF , !P0 ;  /* 0xff80000023c47808 */ /* 0x000fc40004000000 */
[-C--:B------:R-:W-:Y:S01]  /*136c0*/  ISETP.GE.AND P0, PT, R2, R4.reuse, PT ;  /* 0x000000040200720c */ /* 0x080fe20003f06270 */
[----:B------:R2:W-:Y:S01]  /*136d0*/  MUFU.TANH R12, R9 ;  /* 0x00000009000c7308 */ /* 0x0005e20000002400 */
[----:B------:R-:W-:Y:S02]  /*136e0*/  FSEL R46, R96, -INF , !P5 ;  /* 0xff800000602e7808 */ /* 0x000fe40006800000 */
[----:B------:R-:W-:Y:S02]  /*136f0*/  FSEL R116, R53, -INF , !P2 ;  /* 0xff80000035747808 */ /* 0x000fe40005000000 */
[----:B------:R-:W-:Y:S02]  /*13700*/  FSEL R195, R34, -INF , !P3 ;  /* 0xff80000022c37808 */ /* 0x000fe40005800000 */
[----:B------:R-:W-:Y:S01]  /*13710*/  ISETP.GE.AND P2, PT, R6, R4, PT ;  /* 0x000000040600720c */ /* 0x000fe20003f46270 */
[----:B-----5:R-:W-:Y:S01]  /*13720*/  FMUL.FTZ R8, R10, c[0x0][0x2ec] ;  /* 0x0000bb000a087a20 */ /* 0x020fe20000410000 */
[----:B------:R-:W-:Y:S01]  /*13730*/  ISETP.GE.AND P3, PT, R6, R5, PT ;  /* 0x000000050600720c */ /* 0x000fe20003f66270 */
[----:B------:R-:W5:Y:S01]  /*13740*/  MUFU.TANH R24, R24 ;  /* 0x0000001800187308 */ /* 0x000f620000002400 */
[----:B-1----:R-:W-:-:S02]  /*13750*/  FSEL R96, R25, -INF , !P0 ;  /* 0xff80000019607808 */ /* 0x002fc40004000000 */
[----:B------:R-:W-:Y:S02]  /*13760*/  LOP3.LUT R6, R21, 0xf0, R22, 0xfe, !PT ;  /* 0x000000f015067812 */ /* 0x000fe400078efe16 */
[----:B------:R-:W-:Y:S01]  /*13770*/  ISETP.GE.AND P0, PT, R2, R5, PT ;  /* 0x000000050200720c */ /* 0x000fe20003f06270 */
[----:B--2---:R-:W-:Y:S01]  /*13780*/  FMUL.FTZ R9, R19, c[0x0][0x2ec] ;  /* 0x0000bb0013097a20 */ /* 0x004fe20000410000 */
[----:B------:R-:W-:Y:S01]  /*13790*/  FSEL R89, R7, -INF , !P6 ;  /* 0xff80000007597808 */ /* 0x000fe20007000000 */
[----:B------:R-:W-:Y:S01]  /*137a0*/  FMUL.FTZ R7, R11, c[0x0][0x2ec] ;  /* 0x0000bb000b077a20 */ /* 0x000fe20000410000 */
[----:B------:R-:W-:Y:S01]  /*137b0*/  IADD3 R2, R0, 0xe9, RZ ;  /* 0x000000e900027810 */ /* 0x000fe20007ffe0ff */
[----:B------:R-:W1:Y:S01]  /*137c0*/  MUFU.TANH R38, R38 ;  /* 0x0000002600267308 */ /* 0x000e620000002400 */
[----:B------:R-:W-:Y:S02]  /*137d0*/  ISETP.GE.AND P5, PT, R6, R4, PT ;  /* 0x000000040600720c */ /* 0x000fe40003fa6270 */
[----:B------:R-:W-:-:S02]  /*137e0*/  FSEL R197, R26, -INF , !P1 ;  /* 0xff8000001ac57808 */ /* 0x000fc40004800000 */
[----:B------:R-:W-:Y:S02]  /*137f0*/  ISETP.GE.AND P1, PT, R2, R4, PT ;  /* 0x000000040200720c */ /* 0x000fe40003f26270 */
[----:B---3--:R-:W-:Y:S01]  /*13800*/  FSEL R198, R27, -INF , !P0 ;  /* 0xff8000001bc67808 */ /* 0x008fe20004000000 */
[----:B------:R-:W2:Y:S01]  /*13810*/  MUFU.TANH R17, R17 ;  /* 0x0000001100117308 */ /* 0x000ea20000002400 */
[----:B----4-:R-:W-:Y:S02]  /*13820*/  FSEL R99, R14, -INF , !P5 ;  /* 0xff8000000e637808 */ /* 0x010fe40006800000 */
[----:B------:R-:W-:Y:S02]  /*13830*/  FSEL R97, R36, -INF , !P2 ;  /* 0xff80000024617808 */ /* 0x000fe40005000000 */
[----:B------:R-:W-:Y:S02]  /*13840*/  ISETP.GE.AND P0, PT, R2, R5, PT ;  /* 0x000000050200720c */ /* 0x000fe40003f06270 */
[----:B------:R-:W-:Y:S01]  /*13850*/  FSEL R98, R37, -INF , !P1 ;  /* 0xff80000025627808 */ /* 0x000fe20004800000 */
[----:B------:R-:W3:Y:S01]  /*13860*/  MUFU.TANH R18, R18 ;  /* 0x0000001200127308 */ /* 0x000ee20000002400 */
[----:B------:R-:W-:-:S02]  /*13870*/  LOP3.LUT P5, RZ, R184, 0x2, RZ, 0xc0, !PT ;  /* 0x00000002b8ff7812 */ /* 0x000fc400078ac0ff */
[C---:B------:R-:W-:Y:S02]  /*13880*/  ISETP.GE.AND P2, PT, R0.reuse, R4, PT ;  /* 0x000000040000720c */ /* 0x040fe40003f46270 */
[CC--:B------:R-:W-:Y:S02]  /*13890*/  ISETP.GE.AND P1, PT, R0.reuse, R5.reuse, PT ;  /* 0x000000050000720c */ /* 0x0c0fe40003f26270 */
[C---:B------:R-:W-:Y:S01]  /*138a0*/  IADD3 R2, R0.reuse, 0xf9, RZ ;  /* 0x000000f900027810 */ /* 0x040fe20007ffe0ff */
[----:B------:R-:W4:Y:S01]  /*138b0*/  MUFU.TANH R9, R9 ;  /* 0x0000000900097308 */ /* 0x000f220000002400 */
[----:B------:R-:W-:Y:S02]  /*138c0*/  IADD3 R0, R0, 0xf1, RZ ;  /* 0x000000f100007810 */ /* 0x000fe40007ffe0ff */
[----:B------:R-:W-:Y:S02]  /*138d0*/  FSEL R200, R39, -INF , !P0 ;  /* 0xff80000027c87808 */ /* 0x000fe40004000000 */
[----:B------:R-:W-:-:S02]  /*138e0*/  ISETP.GE.AND P6, PT, R6, R5, PT ;  /* 0x000000050600720c */ /* 0x000fc40003fc6270 */
[----:B------:R-:W-:Y:S01]  /*138f0*/  ISETP.GE.AND P0, PT, R0, R4, PT ;  /* 0x000000040000720c */ /* 0x000fe20003f06270 */
[----:B------:R-:W3:Y:S01]  /*13900*/  MUFU.TANH R8, R8 ;  /* 0x0000000800087308 */ /* 0x000ee20000002400 */
[----:B------:R-:W-:Y:S02]  /*13910*/  LOP3.LUT R6, R21, 0xf8, R22, 0xfe, !PT ;  /* 0x000000f815067812 */ /* 0x000fe400078efe16 */
[----:B-----5:R-:W-:Y:S02]  /*13920*/  FSEL R95, R24, -INF , !P4 ;  /* 0xff800000185f7808 */ /* 0x020fe40006000000 */
[----:B-1----:R-:W-:Y:S02]  /*13930*/  FSEL R199, R38, -INF , !P3 ;  /* 0xff80000026c77808 */ /* 0x002fe40005800000 */
[----:B------:R-:W-:Y:S01]  /*13940*/  FSEL R16, R202, -INF , !P2 ;  /* 0xff800000ca107808 */ /* 0x000fe20005000000 */
[----:B------:R-:W1:Y:S01]  /*13950*/  MUFU.TANH R7, R7 ;  /* 0x0000000700077308 */ /* 0x000e620000002400 */
[----:B------:R-:W-:-:S02]  /*13960*/  FSEL R19, R201, -INF , !P1 ;  /* 0xff800000c9137808 */ /* 0x000fc40004800000 */
[----:B--2---:R-:W-:Y:S01]  /*13970*/  FSEL R126, R17, -INF , !P0 ;  /* 0xff800000117e7808 */ /* 0x004fe20004000000 */
[----:B------:R-:W-:Y:S01]  /*13980*/  BAR.SYNC.DEFER_BLOCKING 0x0 ;  /* 0x0000000000007b1d */ /* 0x000fe20000010000 */
[CC--:B------:R-:W-:Y:S02]  /*13990*/  ISETP.GE.AND P4, PT, R6.reuse, R4.reuse, PT ;  /* 0x000000040600720c */ /* 0x0c0fe40003f86270 */
[-C--:B------:R-:W-:Y:S02]  /*139a0*/  ISETP.GE.AND P2, PT, R6, R5.reuse, PT ;  /* 0x000000050600720c */ /* 0x080fe40003f46270 */
[C---:B------:R-:W-:Y:S02]  /*139b0*/  ISETP.GE.AND P3, PT, R2.reuse, R4, PT ;  /* 0x000000040200720c */ /* 0x040fe40003f66270 */
[-C--:B------:R-:W-:Y:S02]  /*139c0*/  ISETP.GE.AND P0, PT, R2, R5.reuse, PT ;  /* 0x000000050200720c */ /* 0x080fe40003f06270 */
[----:B------:R-:W-:-:S02]  /*139d0*/  ISETP.GE.AND P1, PT, R0, R5, PT ;  /* 0x000000050000720c */ /* 0x000fc40003f26270 */
[----:B------:R-:W-:Y:S02]  /*139e0*/  FSEL R201, R13, -INF , !P4 ;  /* 0xff8000000dc97808 */ /* 0x000fe40006000000 */
[----:B------:R-:W-:Y:S02]  /*139f0*/  FSEL R202, R12, -INF , !P3 ;  /* 0xff8000000cca7808 */ /* 0x000fe40005800000 */
[----:B---3--:R-:W-:Y:S02]  /*13a00*/  FSEL R203, R18, -INF , !P6 ;  /* 0xff80000012cb7808 */ /* 0x008fe40007000000 */
[----:B----4-:R-:W-:Y:S02]  /*13a10*/  FSEL R204, R9, -INF , !P1 ;  /* 0xff80000009cc7808 */ /* 0x010fe40004800000 */
[----:B------:R-:W-:Y:S02]  /*13a20*/  FSEL R205, R8, -INF , !P2 ;  /* 0xff80000008cd7808 */ /* 0x000fe40005000000 */
[----:B-1----:R-:W-:Y:S01]  /*13a30*/  FSEL R206, R7, -INF , !P0 ;  /* 0xff80000007ce7808 */ /* 0x002fe20004000000 */
[----:B------:R-:W-:Y:S05]  /*13a40*/  @!P5 BRA `(.L_x_1927) ;  /* 0x000006200000d947 */ /* 0x000fea0003800000 */
[----:B------:R-:W-:Y:S01]  /*13a50*/  LOP3.LUT P5, RZ, R184, 0x4, RZ, 0xc0, !PT ;  /* 0x00000004b8ff7812 */ /* 0x000fe200078ac0ff */
[----:B------:R-:W-:-:S12]  /*13a60*/  ULDC.64 UR8, c[0x0][0x118] ;  /* 0x0000460000087ab9 */ /* 0x000fd80000000a00 */
        /* <DEDUP_REMOVED lines=43> */
[----:B------:R-:W-:Y:S01]  /*13d20*/  MOV R9, c[0x0][0x2d0] ;  /* 0x0000b40000097a02 */ /* 0x000fe20000000f00 */
[----:B------:R-:W-:-:S04]  /*13d30*/  IMAD.IADD R0, R2, 0x1, -R0 ;  /* 0x0000000102007824 */ /* 0x000fc800078e0a00 */
        /* <DEDUP_REMOVED lines=14> */
.L_x_1928:
[----:B------:R-:W-:-:S05]  /*13e20*/  IMAD.MOV.U32 R0, RZ, RZ, c[0x0][0x198] ;  /* 0x00006600ff007624 */ /* 0x000fca00078e00ff */
[----:B------:R-:W-:-:S04]  /*13e30*/  LEA R0, -R0, RZ, 0x8 ;  /* 0x000000ff00007211 */ /* 0x000fc800078e41ff */
[----:B------:R-:W-:Y:S02]  /*13e40*/  SHF.R.S32.HI R2, RZ, 0x1f, R0 ;  /* 0x0000001fff027819 */ /* 0x000fe40000011400 */
.L_x_1929:
        /* <DEDUP_REMOVED lines=34> */
.L_x_1927:
        /* <DEDUP_REMOVED lines=187> */
[----:B--2---:R-:W-:Y:S01]  /*14c20*/  F2FP.BF16.PACK_AB R6, R210, R209 ;  /* 0x000000d1d206723e */ /* 0x004fe200000010ff */
[-C--:B----4-:R-:W-:Y:S02]  /*14c30*/  FMUL.FTZ R136, R136, R45.reuse ;  /* 0x0000002d88887220 */ /* 0x090fe40000410000 */
[-C--:B------:R-:W-:Y:S02]  /*14c40*/  FMUL.FTZ R137, R137, R45.reuse ;  /* 0x0000002d89897220 */ /* 0x080fe40000410000 */
[-C--:B------:R-:W-:Y:S02]  /*14c50*/  FMUL.FTZ R140, R140, R45.reuse ;  /* 0x0000002d8c8c7220 */ /* 0x080fe40000410000 */
[-C--:B------:R-:W-:Y:S02]  /*14c60*/  FMUL.FTZ R141, R141, R45.reuse ;  /* 0x0000002d8d8d7220 */ /* 0x080fe40000410000 */
[----:B------:R-:W-:-:S02]  /*14c70*/  FMUL.FTZ R148, R148, R45 ;  /* 0x0000002d94947220 */ /* 0x000fc40000410000 */
[-C--:B------:R-:W-:Y:S02]  /*14c80*/  FMUL.FTZ R149, R149, R45.reuse ;  /* 0x0000002d95957220 */ /* 0x080fe40000410000 */
[--C-:B---3--:R-:W-:Y:S02]  /*14c90*/  FFMA.FTZ R4, R71, c[0x0][0x23c], -R2.reuse ;  /* 0x00008f0047047a23 */ /* 0x108fe40000010802 */
[-C--:B------:R-:W-:Y:S02]  /*14ca0*/  FMUL.FTZ R144, R144, R45.reuse ;  /* 0x0000002d90907220 */ /* 0x080fe40000410000 */
[----:B------:R2:W-:Y:S01]  /*14cb0*/  MUFU.EX2 R227, R4 ;  /* 0x0000000400e37308 */ /* 0x0005e20000000800 */
[----:B------:R-:W-:Y:S02]  /*14cc0*/  FMUL.FTZ R145, R145, R45 ;  /* 0x0000002d91917220 */ /* 0x000fe40000410000 */
[----:B--2---:R-:W-:-:S05]  /*14cd0*/  FFMA.FTZ R4, R69, c[0x0][0x23c], -R2 ;  /* 0x00008f0045047a23 */ /* 0x004fca0000010802 */
        /* <DEDUP_REMOVED lines=43> */
[----:B------:R-:W-:-:S04]  /*14f90*/  FSETP.NEU.FTZ.AND P0, PT, R48, -INF , PT ;  /* 0xff8000003000780b */ /* 0x000fc80003f1d000 */
[----:B------:R-:W-:-:S03]  /*14fa0*/  FSEL R5, R48, RZ, P0 ;  /* 0x000000ff30057208 */ /* 0x000fc60000000000 */
[----:B------:R2:W-:Y:S02]  /*14fb0*/  MUFU.EX2 R86, R0 ;  /* 0x0000000000567308 */ /* 0x0005e40000000800 */
[----:B------:R-:W-:-:S04]  /*14fc0*/  FADD.FTZ R3, R3, -R5 ;  /* 0x8000000503037221 */ /* 0x000fc80000010000 */
[----:B------:R-:W-:Y:S02]  /*14fd0*/  FMUL.FTZ R3, R3, c[0x0][0x23c] ;  /* 0x00008f0003037a20 */ /* 0x000fe40000410000 */
[----:B-1----:R-:W-:Y:S02]  /*14fe0*/  FFMA.FTZ R4, R43, c[0x0][0x23c], -R2 ;  /* 0x00008f002b047a23 */ /* 0x002fe40000010802 */
[----:B------:R1:W3:Y:S01]  /*14ff0*/  MUFU.EX2 R44, R3 ;  /* 0x00000003002c7308 */ /* 0x0002e20000000800 */
[----:B--2---:R-:W-:-:S07]  /*15000*/  FMUL.FTZ R0, R48, c[0x0][0x23c] ;  /* 0x00008f0030007a20 */ /* 0x004fce0000410000 */
[----:B------:R2:W-:Y:S01]  /*15010*/  MUFU.EX2 R31, R4 ;  /* 0x00000004001f7308 */ /* 0x0005e20000000800 */
[----:B------:R-:W-:Y:S01]  /*15020*/  FSEL R0, R0, RZ, P0 ;  /* 0x000000ff00007208 */ /* 0x000fe20000000000 */
[----:B-1----:R-:W-:Y:S02]  /*15030*/  FFMA.FTZ R3, R28, c[0x0][0x23c], -R2 ;  /* 0x00008f001c037a23 */ /* 0x002fe40000010802 */
[----:B---3--:R-:W-:-:S04]  /*15040*/  FMUL.FTZ R138, R138, R44 ;  /* 0x0000002c8a8a7220 */ /* 0x008fc80000410000 */
[----:B------:R1:W3:Y:S01]  /*15050*/  MUFU.EX2 R21, R3 ;  /* 0x0000000300157308 */ /* 0x0002e20000000800 */
[-C--:B------:R-:W-:Y:S02]  /*15060*/  FMUL.FTZ R139, R139, R44.reuse ;  /* 0x0000002c8b8b7220 */ /* 0x080fe40000410000 */
[-C--:B------:R-:W-:Y:S02]  /*15070*/  FMUL.FTZ R142, R142, R44.reuse ;  /* 0x0000002c8e8e7220 */ /* 0x080fe40000410000 */
[----:B--2---:R-:W-:Y:S02]  /*15080*/  FFMA.FTZ R4, R42, c[0x0][0x23c], -R2 ;  /* 0x00008f002a047a23 */ /* 0x004fe40000010802 */
        /* <DEDUP_REMOVED lines=8> */
[----:B--2---:R-:W-:Y:S02]  /*15110*/  FFMA.FTZ R4, R41, c[0x0][0x23c], -R2 ;  /* 0x00008f0029047a23 */ /* 0x004fe40000010802 */
[----:B------:R-:W-:Y:S05]  /*15120*/  LDSM.16.MT88.4 R40, [R135+0x7800] ;  /* 0x007800008728783b */ /* 0x000fea0000004200 */
[----:B------:R2:W-:Y:S01]  /*15130*/  MUFU.EX2 R87, R4 ;  /* 0x0000000400577308 */ /* 0x0005e20000000800 */
[----:B-1----:R-:W-:-:S07]  /*15140*/  FFMA.FTZ R3, R108, c[0x0][0x23c], -R0 ;  /* 0x00008f006c037a23 */ /* 0x002fce0000010800 */
[----:B------:R1:W-:Y:S01]  /*15150*/  MUFU.EX2 R88, R3 ;  /* 0x0000000300587308 */ /* 0x0003e20000000800 */
[----:B--2---:R-:W-:-:S07]  /*15160*/  FFMA.FTZ R4, R32, c[0x0][0x23c], -R2 ;  /* 0x00008f0020047a23 */ /* 0x004fce0000010802 */
[----:B------:R2:W-:Y:S01]  /*15170*/  MUFU.EX2 R84, R4 ;  /* 0x0000000400547308 */ /* 0x0005e20000000800 */
[----:B-1----:R-:W-:Y:S01]  /*15180*/  FFMA.FTZ R3, R111, c[0x0][0x23c], -R0 ;  /* 0x00008f006f037a23 */ /* 0x002fe20000010800 */
[----:B---3--:R-:W-:-:S06]  /*15190*/  MOV R111, R21 ;  /* 0x00000015006f7202 */ /* 0x008fcc0000000f00 */
[----:B------:R1:W-:Y:S01]  /*151a0*/  MUFU.EX2 R54, R3 ;  /* 0x0000000300367308 */ /* 0x0003e20000000800 */
[----:B--2---:R-:W-:-:S07]  /*151b0*/  FFMA.FTZ R4, R23, c[0x0][0x23c], -R2 ;  /* 0x00008f0017047a23 */ /* 0x004fce0000010802 */
[----:B------:R2:W3:Y:S01]  /*151c0*/  MUFU.EX2 R33, R4 ;  /* 0x0000000400217308 */ /* 0x0004e20000000800 */
[----:B-1----:R-:W-:-:S07]  /*151d0*/  FFMA.FTZ R3, R112, c[0x0][0x23c], -R0 ;  /* 0x00008f0070037a23 */ /* 0x002fce0000010800 */
[----:B------:R1:W-:Y:S01]  /*151e0*/  MUFU.EX2 R52, R3 ;  /* 0x0000000300347308 */ /* 0x0003e20000000800 */
[--C-:B--2---:R-:W-:Y:S01]  /*151f0*/  FFMA.FTZ R4, R19, c[0x0][0x23c], -R0.reuse ;  /* 0x00008f0013047a23 */ /* 0x104fe20000010800 */
[----:B---3--:R-:W-:Y:S02]  /*15200*/  MOV R112, R33 ;  /* 0x0000002100707202 */ /* 0x008fe40000000f00 */
[----:B------:R-:W2:Y:S04]  /*15210*/  LDSM.16.MT88.4 R32, [R164+0x5400] ;  /* 0x00540000a420783b */ /* 0x000ea80000004200 */
[----:B------:R3:W-:Y:S01]  /*15220*/  MUFU.EX2 R55, R4 ;  /* 0x0000000400377308 */ /* 0x0007e20000000800 */
[----:B-1----:R-:W-:Y:S01]  /*15230*/  FFMA.FTZ R3, R114, c[0x0][0x23c], -R0 ;  /* 0x00008f0072037a23 */ /* 0x002fe20000010800 */
[----:B------:R-:W-:-:S06]  /*15240*/  MOV R114, R84 ;  /* 0x0000005400727202 */ /* 0x000fcc0000000f00 */
[----:B------:R1:W-:Y:S01]  /*15250*/  MUFU.EX2 R51, R3 ;  /* 0x0000000300337308 */ /* 0x0003e20000000800 */
[----:B---3--:R-:W-:-:S07]  /*15260*/  FFMA.FTZ R4, R106, c[0x0][0x23c], -R0 ;  /* 0x00008f006a047a23 */ /* 0x008fce0000010800 */
[----:B------:R3:W4:Y:S01]  /*15270*/  MUFU.EX2 R71, R4 ;  /* 0x0000000400477308 */ /* 0x0007220000000800 */
[--C-:B-1----:R-:W-:Y:S01]  /*15280*/  FFMA.FTZ R3, R119, c[0x0][0x23c], -R0.reuse ;  /* 0x00008f0077037a23 */ /* 0x102fe20000010800 */
[----:B------:R-:W-:Y:S01]  /*15290*/  MOV R119, R30 ;  /* 0x0000001e00777202 */ /* 0x000fe20000000f00 */
[----:B---3--:R-:W-:Y:S01]  /*152a0*/  FFMA.FTZ R4, R105, c[0x0][0x23c], -R0 ;  /* 0x00008f0069047a23 */ /* 0x008fe20000010800 */
[----:B----4-:R-:W-:-:S04]  /*152b0*/  F2FP.BF16.PACK_AB R5, R71, R55 ;  /* 0x000000374705723e */ /* 0x010fc800000010ff */
[----:B------:R1:W-:Y:S02]  /*152c0*/  MUFU.EX2 R91, R4 ;  /* 0x00000004005b7308 */ /* 0x0003e40000000800 */
[----:B-1----:R-:W-:-:S06]  /*152d0*/  FFMA.FTZ R4, R104, c[0x0][0x23c], -R0 ;  /* 0x00008f0068047a23 */ /* 0x002fcc0000010800 */
[----:B------:R1:W3:Y:S02]  /*152e0*/  MUFU.EX2 R104, R4 ;  /* 0x0000000400687308 */ /* 0x0002e40000000800 */
[----:B-1----:R-:W-:Y:S02]  /*152f0*/  F2FP.BF16.PACK_AB R4, R208, R207 ;  /* 0x000000cfd004723e */ /* 0x002fe400000010ff */
[----:B---3--:R-:W-:-:S07]  /*15300*/  F2FP.BF16.PACK_AB R7, R104, R91 ;  /* 0x0000005b6807723e */ /* 0x008fce00000010ff */
[C---:B------:R-:W-:Y:S08]  /*15310*/  HMMA.16816.F32.BF16 R16, R4.reuse, R8, R136 ;  /* 0x000000080410723c */ /* 0x040ff00000041888 */
[C---:B------:R-:W-:Y:S01]  /*15320*/  HMMA.16816.F32.BF16 R20, R4.reuse, R10, R140 ;  /* 0x0000000a0414723c */ /* 0x040fe2000004188c */
[----:B------:R-:W-:Y:S07]  /*15330*/  LDSM.16.MT88.4 R140, [R135+0x8800] ;  /* 0x00880000878c783b */ /* 0x000fee0000004200 */
        /* <DEDUP_REMOVED lines=12> */
[----:B-1----:R-:W-:Y:S01]  /*15400*/  FFMA.FTZ R3, R120, c[0x0][0x23c], -R0 ;  /* 0x00008f0078037a23 */ /* 0x002fe20000010800 */
[----:B------:R-:W-:-:S02]  /*15410*/  MOV R120, R29 ;  /* 0x0000001d00787202 */ /* 0x000fc40000000f00 */
[----:B------:R-:W1:Y:S01]  /*15420*/  LDSM.16.MT88.4 R28, [R164+0x5800] ;  /* 0x00580000a41c783b */ /* 0x000e620000004200 */
[----:B------:R5:W-:Y:S02]  /*15430*/  MUFU.EX2 R61, R3 ;  /* 0x00000003003d7308 */ /* 0x000be40000000800 */
[C---:B------:R-:W-:Y:S08]  /*15440*/  HMMA.16816.F32.BF16 R16, R4.reuse, R24, R16 ;  /* 0x000000180410723c */ /* 0x040ff00000041810 */
[----:B------:R-:W-:Y:S01]  /*15450*/  HMMA.16816.F32.BF16 R20, R4, R26, R20 ;  /* 0x0000001a0414723c */ /* 0x000fe20000041814 */
[----:B-----5:R-:W-:-:S07]  /*15460*/  FFMA.FTZ R3, R118, c[0x0][0x23c], -R0 ;  /* 0x00008f0076037a23 */ /* 0x020fce0000010800 */
[C---:B--2---:R-:W-:Y:S01]  /*15470*/  HMMA.16816.F32.BF16 R8, R4.reuse, R34, R8 ;  /* 0x000000220408723c */ /* 0x044fe20000041808 */
[----:B------:R-:W-:Y:S01]  /*15480*/  MOV R118, R38 ;  /* 0x0000002600767202 */ /* 0x000fe20000000f00 */
[----:B------:R2:W5:Y:S06]  /*15490*/  MUFU.EX2 R86, R3 ;  /* 0x0000000300567308 */ /* 0x00056c0000000800 */
[----:B------:R-:W-:Y:S01]  /*154a0*/  HMMA.16816.F32.BF16 R24, R4, R32, R144 ;  /* 0x000000200418723c */ /* 0x000fe20000041890 */
[----:B------:R-:W1:Y:S06]  /*154b0*/  LDSM.16.MT88.4 R32, [R135+0x5c00] ;  /* 0x005c00008720783b */ /* 0x000e6c0000004200 */
[----:B------:R-:W-:-:S02]  /*154c0*/  MOV R147, R37 ;  /* 0x0000002500937202 */ /* 0x000fc40000000f00 */
[----:B------:R-:W-:Y:S01]  /*154d0*/  MOV R146, R36 ;  /* 0x0000002400927202 */ /* 0x000fe20000000f00 */
[----:B--2---:R-:W-:Y:S01]  /*154e0*/  FFMA.FTZ R3, R46, c[0x0][0x23c], -R2 ;  /* 0x00008f002e037a23 */ /* 0x004fe20000010802 */
[----:B------:R-:W2:Y:S01]  /*154f0*/  LDSM.16.MT88.4 R36, [R164+0x5c00] ;  /* 0x005c0000a424783b */ /* 0x000ea20000004200 */
[----:B------:R-:W-:Y:S02]  /*15500*/  F2FP.BF16.PACK_AB R4, R217, R214 ;  /* 0x000000d6d904723e */ /* 0x000fe400000010ff */
[----:B------:R4:W-:Y:S01]  /*15510*/  MUFU.EX2 R108, R3 ;  /* 0x00000003006c7308 */ /* 0x0009e20000000800 */
[----:B---3--:R-:W-:Y:S02]  /*15520*/  F2FP.BF16.PACK_AB R5, R87, R51 ;  /* 0x000000335705723e */ /* 0x008fe400000010ff */
[----:B------:R-:W-:Y:S02]  /*15530*/  F2FP.BF16.PACK_AB R6, R218, R216 ;  /* 0x000000d8da06723e */ /* 0x000fe400000010ff */
[----:B-----5:R-:W-:-:S07]  /*15540*/  F2FP.BF16.PACK_AB R7, R86, R61 ;  /* 0x0000003d5607723e */ /* 0x020fce00000010ff */
[----:B----4-:R-:W-:Y:S01]  /*15550*/  HMMA.16816.F32.BF16 R16, R4, R12, R16 ;  /* 0x0000000c0410723c */ /* 0x010fe20000041810 */
[----:B------:R-:W-:-:S04]  /*15560*/  FFMA.FTZ R3, R121, c[0x0][0x23c], -R0 ;  /* 0x00008f0079037a23 */ /* 0x000fc80000010800 */
[----:B------:R3:W-:Y:S03]  /*15570*/  MUFU.EX2 R49, R3 ;  /* 0x0000000300317308 */ /* 0x0007e60000000800 */
[C---:B------:R-:W-:Y:S01]  /*15580*/  HMMA.16816.F32.BF16 R20, R4.reuse, R14, R20 ;  /* 0x0000000e0414723c */ /* 0x040fe20000041814 */
[----:B------:R-:W4:Y:S07]  /*15590*/  LDSM.16.MT88.4 R12, [R135+0x6000] ;  /* 0x00600000870c783b */ /* 0x000f2e0000004200 */
[----:B-1----:R-:W-:Y:S01]  /*155a0*/  HMMA.16816.F32.BF16 R8, R4, R30, R8 ;  /* 0x0000001e0408723c */ /* 0x002fe20000041808 */
[----:B---3--:R-:W-:-:S07]  /*155b0*/  FFMA.FTZ R3, R123, c[0x0][0x23c], -R0 ;  /* 0x00008f007b037a23 */ /* 0x008fce0000010800 */
[----:B------:R-:W-:Y:S01]  /*155c0*/  HMMA.16816.F32.BF16 R24, R4, R28, R24 ;  /* 0x0000001c0418723c */ /* 0x000fe20000041818 */
[----:B------:R-:W1:Y:S01]  /*155d0*/  LDSM.16.MT88.4 R28, [R164+0x6000] ;  /* 0x00600000a41c783b */ /* 0x000e620000004200 */
[----:B------:R3:W5:Y:S05]  /*155e0*/  MUFU.EX2 R85, R3 ;  /* 0x0000000300557308 */ /* 0x00076a0000000800 */
[----:B------:R-:W-:Y:S02]  /*155f0*/  F2FP.BF16.PACK_AB R4, R220, R219 ;  /* 0x000000dbdc04723e */ /* 0x000fe400000010ff */
[----:B------:R-:W-:Y:S01]  /*15600*/  F2FP.BF16.PACK_AB R6, R221, R222 ;  /* 0x000000dedd06723e */ /* 0x000fe200000010ff */
[----:B---3--:R-:W-:Y:S01]  /*15610*/  FFMA.FTZ R3, R124, c[0x0][0x23c], -R0 ;  /* 0x00008f007c037a23 */ /* 0x008fe20000010800 */
[----:B-----5:R-:W-:-:S03]  /*15620*/  F2FP.BF16.PACK_AB R5, R85, R49 ;  /* 0x000000315505723e */ /* 0x020fc600000010ff */
        /* <DEDUP_REMOVED lines=26> */
[C---:B----4-:R-:W-:Y:S08]  /*157d0*/  HMMA.16816.F32.BF16 R16, R4.reuse, R12, R16 ;  /* 0x0000000c0410723c */ /* 0x050ff00000041810 */
[----:B------:R-:W-:Y:S01]  /*157e0*/  HMMA.16816.F32.BF16 R20, R4, R14, R20 ;  /* 0x0000000e0414723c */ /* 0x000fe20000041814 */
[----:B------:R-:W3:Y:S01]  /*157f0*/  LDSM.16.MT88.4 R12, [R135+0x6800] ;  /* 0x00680000870c783b */ /* 0x000ee20000004200 */
[----:B-1----:R-:W-:-:S04]  /*15800*/  FFMA.FTZ R3, R131, c[0x0][0x23c], -R0 ;  /* 0x00008f0083037a23 */ /* 0x002fc80000010800 */
[----:B------:R1:W-:Y:S02]  /*15810*/  MUFU.EX2 R50, R3 ;  /* 0x0000000300327308 */ /* 0x0003e40000000800 */
[C---:B------:R-:W-:Y:S08]  /*15820*/  HMMA.16816.F32.BF16 R8, R4.reuse, R30, R8 ;  /* 0x0000001e0408723c */ /* 0x040ff00000041808 */
        /* <DEDUP_REMOVED lines=14> */
[C---:B-----5:R-:W-:Y:S08]  /*15910*/  HMMA.16816.F32.BF16 R16, R4.reuse, R32, R16 ;  /* 0x000000200410723c */ /* 0x060ff00000041810 */
[----:B------:R-:W-:Y:S01]  /*15920*/  HMMA.16816.F32.BF16 R20, R4, R34, R20 ;  /* 0x000000220414723c */ /* 0x000fe20000041814 */
[----:B------:R-:W5:Y:S01]  /*15930*/  LDSM.16.MT88.4 R32, [R135+0x6c00] ;  /* 0x006c00008720783b */ /* 0x000f620000004200 */
        /* <DEDUP_REMOVED lines=39> */
[----:B------:R-:W-:Y:S01]  /*15bb0*/  LDSM.16.MT88.4 R32, [R135+0x7400] ;  /* 0x007400008720783b */ /* 0x000fe20000004200 */
        /* <DEDUP_REMOVED lines=24> */
[----:B------:R-:W-:Y:S01]  /*15d40*/  FFMA.FTZ R9, R129, c[0x0][0x23c], -R0 ;  /* 0x00008f0081097a23 */ /* 0x000fe20000010800 */
[----:B------:R-:W-:Y:S01]  /*15d50*/  LDSM.16.MT88.4 R28, [R135+0x7c00] ;  /* 0x007c0000871c783b */ /* 0x000fe20000004200 */
[----:B------:R-:W-:-:S02]  /*15d60*/  FADD.FTZ R8, R208, R8 ;  /* 0x00000008d0087221 */ /* 0x000fc40000010000 */
[----:B-1----:R-:W-:Y:S02]  /*15d70*/  FFMA.FTZ R3, R191, c[0x0][0x23c], -R0 ;  /* 0x00008f00bf037a23 */ /* 0x002fe40000010800 */
[----:B------:R-:W-:Y:S01]  /*15d80*/  F2FP.BF16.PACK_AB R4, R252, R251 ;  /* 0x000000fbfc04723e */ /* 0x000fe200000010ff */
[----:B------:R-:W-:Y:S01]  /*15d90*/  FADD.FTZ R8, R209, R8 ;  /* 0x00000008d1087221 */ /* 0x000fe20000010000 */
[----:B------:R-:W-:Y:S01]  /*15da0*/  F2FP.BF16.PACK_AB R6, R147, R146 ;  /* 0x000000929306723e */ /* 0x000fe200000010ff */
        /* <DEDUP_REMOVED lines=28> */
[C---:B------:R-:W-:Y:S01]  /*15f70*/  HMMA.16816.F32.BF16 R24, R4.reuse, R36, R24 ;  /* 0x000000240418723c */ /* 0x040fe20000041818 */
[----:B------:R-:W-:Y:S01]  /*15f80*/  LDSM.16.MT88.4 R36, [R135+0x8000] ;  /* 0x008000008724783b */ /* 0x000fe20000004200 */
[----:B------:R-:W-:Y:S02]  /*15f90*/  FADD.FTZ R8, R229, R8 ;  /* 0x00000008e5087221 */ /* 0x000fe40000010000 */
[----:B-1----:R-:W-:Y:S02]  /*15fa0*/  FFMA.FTZ R3, R185, c[0x0][0x23c], -R0 ;  /* 0x00008f00b9037a23 */ /* 0x002fe40000010800 */
[----:B------:R-:W-:Y:S02]  /*15fb0*/  FADD.FTZ R8, R228, R8 ;  /* 0x00000008e4087221 */ /* 0x000fe40000010000 */
[----:B------:R1:W2:Y:S01]  /*15fc0*/  MUFU.EX2 R11, R3 ;  /* 0x00000003000b7308 */ /* 0x0002a20000000800 */
[C---:B------:R-:W-:Y:S08]  /*15fd0*/  HMMA.16816.F32.BF16 R16, R4.reuse, R32, R16 ;  /* 0x000000200410723c */ /* 0x040ff00000041810 */
[----:B------:R-:W-:Y:S01]  /*15fe0*/  HMMA.16816.F32.BF16 R20, R4, R34, R20 ;  /* 0x000000220414723c */ /* 0x000fe20000041814 */
[----:B------:R-:W-:Y:S01]  /*15ff0*/  LDSM.16.MT88.4 R32, [R164+0x7c00] ;  /* 0x007c0000a420783b */ /* 0x000fe20000004200 */
[----:B-1----:R-:W-:-:S05]  /*16000*/  FFMA.FTZ R3, R117, c[0x0][0x23c], -R0 ;  /* 0x00008f0075037a23 */ /* 0x002fca0000010800 */
[----:B------:R-:W-:Y:S02]  /*16010*/  F2FP.BF16.PACK_AB R4, R120, R118 ;  /* 0x000000767804723e */ /* 0x000fe400000010ff */
[----:B--2---:R-:W-:Y:S01]  /*16020*/  F2FP.BF16.PACK_AB R5, R11, R56 ;  /* 0x000000380b05723e */ /* 0x004fe200000010ff */
[----:B------:R1:W-:Y:S01]  /*16030*/  MUFU.EX2 R57, R3 ;  /* 0x0000000300397308 */ /* 0x0003e20000000800 */
[----:B------:R-:W-:Y:S01]  /*16040*/  F2FP.BF16.PACK_AB R6, R148, R119 ;  /* 0x000000779406723e */ /* 0x000fe200000010ff */
[----:B-1----:R-:W-:-:S06]  /*16050*/  FFMA.FTZ R3, R238, R44, R55 ;  /* 0x0000002cee037223 */ /* 0x002fcc0000010037 */
[----:B------:R1:W2:Y:S01]  /*16060*/  MUFU.EX2 R55, R9 ;  /* 0x0000000900377308 */ /* 0x0002a20000000800 */
[----:B------:R-:W3:Y:S01]  /*16070*/  LDSM.16.MT88.4 R44, [R164+0x7800] ;  /* 0x00780000a42c783b */ /* 0x000ee20000004200 */
[----:B-1----:R-:W-:Y:S01]  /*16080*/  FADD.FTZ R9, R71, R3 ;  /* 0x0000000347097221 */ /* 0x002fe20000010000 */
[----:B--2---:R-:W-:Y:S01]  /*16090*/  F2FP.BF16.PACK_AB R7, R55, R57 ;  /* 0x000000393707723e */ /* 0x004fe200000010ff */
[----:B------:R-:W-:Y:S02]  /*160a0*/  FFMA.FTZ R3, R96, c[0x0][0x23c], -R2 ;  /* 0x00008f0060037a23 */ /* 0x000fe40000010802 */
[----:B------:R-:W-:Y:S02]  /*160b0*/  FADD.FTZ R9, R91, R9 ;  /* 0x000000095b097221 */ /* 0x000fe40000010000 */
[----:B------:R1:W-:Y:S02]  /*160c0*/  MUFU.EX2 R71, R3 ;  /* 0x0000000300477308 */ /* 0x0003e40000000800 */
[----:B------:R-:W-:Y:S01]  /*160d0*/  FADD.FTZ R9, R104, R9 ;  /* 0x0000000968097221 */ /* 0x000fe20000010000 */
[----:B------:R-:W-:Y:S03]  /*160e0*/  HMMA.16816.F32.BF16 R16, R4, R40, R16 ;  /* 0x000000280410723c */ /* 0x000fe60000041810 */
[----:B------:R-:W-:-:S05]  /*160f0*/  FADD.FTZ R9, R90, R9 ;  /* 0x000000095a097221 */ /* 0x000fca0000010000 */
[----:B------:R-:W-:Y:S01]  /*16100*/  HMMA.16816.F32.BF16 R20, R4, R42, R20 ;  /* 0x0000002a0414723c */ /* 0x000fe20000041814 */
[----:B-1----:R-:W-:-:S07]  /*16110*/  FFMA.FTZ R3, R109, c[0x0][0x23c], -R0 ;  /* 0x00008f006d037a23 */ /* 0x002fce0000010800 */
[C---:B---3--:R-:W-:Y:S01]  /*16120*/  HMMA.16816.F32.BF16 R12, R4.reuse, R46, R12 ;  /* 0x0000002e040c723c */ /* 0x048fe2000004180c */
[----:B------:R1:W-:Y:S07]  /*16130*/  MUFU.EX2 R10, R3 ;  /* 0x00000003000a7308 */ /* 0x0003ee0000000800 */
[----:B------:R-:W-:Y:S07]  /*16140*/  HMMA.16816.F32.BF16 R24, R4, R44, R24 ;  /* 0x0000002c0418723c */ /* 0x000fee0000041818 */
[----:B------:R-:W-:Y:S01]  /*16150*/  F2FP.BF16.PACK_AB R4, R150, R149 ;  /* 0x000000959604723e */ /* 0x000fe200000010ff */
[----:B-1----:R-:W-:Y:S01]  /*16160*/  FADD.FTZ R3, R88, R9 ;  /* 0x0000000958037221 */ /* 0x002fe20000010000 */
[----:B------:R-:W-:Y:S01]  /*16170*/  F2FP.BF16.PACK_AB R6, R114, R151 ;  /* 0x000000977206723e */ /* 0x000fe200000010ff */
[----:B------:R-:W-:-:S02]  /*16180*/  FFMA.FTZ R9, R115, c[0x0][0x23c], -R0 ;  /* 0x00008f0073097a23 */ /* 0x000fc40000010800 */
        /* <DEDUP_REMOVED lines=26> */
[----:B------:R-:W-:Y:S01]  /*16330*/  HMMA.16816.F32.BF16 R136, R4, R28, R16 ;  /* 0x0000001c0488723c */ /* 0x000fe20000041810 */
[----:B------:R-:W2:Y:S01]  /*16340*/  LDSM.16.MT88.4 R16, [R164+0x8000] ;  /* 0x00800000a410783b */ /* 0x000ea20000004200 */
        /* <DEDUP_REMOVED lines=12> */
[----:B------:R-:W-:Y:S01]  /*16410*/  FADD.FTZ R3, R70, R3 ;  /* 0x0000000346037221 */ /* 0x000fe20000010000 */
[----:B------:R-:W4:Y:S03]  /*16420*/  LDSM.16.MT88.4 R32, [R164+0x8400] ;  /* 0x00840000a420783b */ /* 0x000f260000004200 */
[----:B------:R-:W-:Y:S02]  /*16430*/  FADD.FTZ R3, R69, R3 ;  /* 0x0000000345037221 */ /* 0x000fe40000010000 */
[----:B-1----:R-:W-:Y:S01]  /*16440*/  FFMA.FTZ R9, R100, c[0x0][0x23c], -R0 ;  /* 0x00008f0064097a23 */ /* 0x002fe20000010800 */
[----:B------:R-:W-:Y:S01]  /*16450*/  F2FP.BF16.PACK_AB R4, R111, R112 ;  /* 0x000000706f04723e */ /* 0x000fe200000010ff */
[----:B------:R-:W-:Y:S01]  /*16460*/  FADD.FTZ R3, R67, R3 ;  /* 0x0000000343037221 */ /* 0x000fe20000010000 */
[----:B------:R-:W-:Y:S01]  /*16470*/  F2FP.BF16.PACK_AB R6, R107, R108 ;  /* 0x0000006c6b06723e */ /* 0x000fe200000010ff */
        /* <DEDUP_REMOVED lines=8> */
[----:B------:R1:W-:Y:S02]  /*16500*/  MUFU.EX2 R45, R9 ;  /* 0x00000009002d7308 */ /* 0x0003e40000000800 */
[----:B------:R-:W-:-:S04]  /*16510*/  FADD.FTZ R3, R62, R3 ;  /* 0x000000033e037221 */ /* 0x000fc80000010000 */
[----:B------:R-:W-:-:S04]  /*16520*/  FADD.FTZ R3, R60, R3 ;  /* 0x000000033c037221 */ /* 0x000fc80000010000 */
[----:B------:R-:W-:-:S04]  /*16530*/  FADD.FTZ R3, R59, R3 ;  /* 0x000000033b037221 */ /* 0x000fc80000010000 */
[----:B------:R-:W-:Y:S02]  /*16540*/  FADD.FTZ R3, R56, R3 ;  /* 0x0000000338037221 */ /* 0x000fe40000010000 */
[----:B-1----:R-:W-:-:S04]  /*16550*/  FFMA.FTZ R9, R110, c[0x0][0x23c], -R0 ;  /* 0x00008f006e097a23 */ /* 0x002fc80000010800 */
[----:B------:R1:W5:Y:S02]  /*16560*/  MUFU.EX2 R44, R9 ;  /* 0x00000009002c7308 */ /* 0x0003640000000800 */
[----:B-1----:R-:W-:Y:S01]  /*16570*/  FFMA.FTZ R9, R98, c[0x0][0x23c], -R2 ;  /* 0x00008f0062097a23 */ /* 0x002fe20000010802 */
[----:B-----5:R-:W-:-:S05]  /*16580*/  F2FP.BF16.PACK_AB R7, R44, R45 ;  /* 0x0000002d2c07723e */ /* 0x020fca00000010ff */
[----:B------:R1:W-:Y:S02]  /*16590*/  MUFU.EX2 R50, R9 ;  /* 0x0000000900327308 */ /* 0x0003e40000000800 */
[C---:B------:R-:W-:Y:S08]  /*165a0*/  HMMA.16816.F32.BF16 R20, R4.reuse, R38, R20 ;  /* 0x000000260414723c */ /* 0x040ff00000041814 */
[----:B------:R-:W-:Y:S01]  /*165b0*/  HMMA.16816.F32.BF16 R136, R4, R36, R136 ;  /* 0x000000240488723c */ /* 0x000fe20000041888 */
[----:B-1----:R-:W-:-:S04]  /*165c0*/  FFMA.FTZ R9, R99, c[0x0][0x23c], -R2 ;  /* 0x00008f0063097a23 */ /* 0x002fc80000010802 */
[----:B------:R1:W-:Y:S03]  /*165d0*/  MUFU.EX2 R47, R9 ;  /* 0x00000009002f7308 */ /* 0x0003e60000000800 */
[C---:B--2---:R-:W-:Y:S08]  /*165e0*/  HMMA.16816.F32.BF16 R24, R4.reuse, R16, R24 ;  /* 0x000000100418723c */ /* 0x044ff00000041818 */
[----:B------:R-:W-:Y:S01]  /*165f0*/  HMMA.16816.F32.BF16 R12, R4, R18, R12 ;  /* 0x00000012040c723c */ /* 0x000fe2000004180c */
[----:B------:R-:W-:Y:S01]  /*16600*/  LDSM.16.MT88.4 R16, [R135+0x8c00] ;  /* 0x008c00008710783b */ /* 0x000fe20000004200 */
[----:B-1----:R-:W-:-:S05]  /*16610*/  FADD.FTZ R9, R230, R8 ;  /* 0x00000008e6097221 */ /* 0x002fca0000010000 */
        /* <DEDUP_REMOVED lines=34> */
[----:B-1----:R-:W-:-:S04]  /*16840*/  FFMA.FTZ R9, R197, c[0x0][0x23c], -R0 ;  /* 0x00008f00c5097a23 */ /* 0x002fc80000010800 */
[----:B------:R1:W-:Y:S03]  /*16850*/  MUFU.EX2 R38, R9 ;  /* 0x0000000900267308 */ /* 0x0003e60000000800 */
[C---:B----4-:R-:W-:Y:S01]  /*16860*/  HMMA.16816.F32.BF16 R144, R4.reuse, R32, R24 ;  /* 0x000000200490723c */ /* 0x050fe20000041818 */
[----:B------:R-:W2:Y:S07]  /*16870*/  LDSM.16.MT88.4 R24, [R164+0x8800] ;  /* 0x00880000a418783b */ /* 0x000eae0000004200 */
        /* <DEDUP_REMOVED lines=72> */
[C---:B---3--:R-:W-:Y:S01]  /*16d00*/  HMMA.16816.F32.BF16 R144, R148.reuse, R20, R144 ;  /* 0x000000149490723c */ /* 0x048fe20000041890 */
        /* <DEDUP_REMOVED lines=10> */
.L_x_1924:
        /* <DEDUP_REMOVED lines=15> */
.L_x_1934:
        /* <DEDUP_REMOVED lines=34> */
[----:B------:R-:W-:Y:S02]  /*170c0*/  ISETP.NE.AND P0, PT, RZ, c[0x0][0x2d0], PT ;  /* 0x0000b400ff007a0c */ /* 0x000fe40003f05270 */
[-C--:B------:R-:W-:Y:S02]  /*170d0*/  ISETP.GE.U32.AND P4, PT, R3, R9.reuse, PT ;  /* 0x000000090300720c */ /* 0x080fe40003f86070 */
[----:B------:R-:W-:Y:S02]  /*170e0*/  LOP3.LUT R3, RZ, c[0x0][0x2d0], RZ, 0x33, !PT ;  /* 0x0000b400ff037a12 */ /* 0x000fe400078e33ff */
[----:B------:R-:W-:Y:S02]  /*170f0*/  ISETP.GE.U32.AND P5, PT, R4, R9, PT ;  /* 0x000000090400720c */ /* 0x000fe40003fa6070 */
[----:B------:R-:W-:Y:S07]  /*17100*/  @!P1 IADD3 R2, R2, 0x1, RZ ;  /* 0x0000000102029810 */ /* 0x000fee0007ffe0ff */
[----:B------:R-:W-:Y:S04]  /*17110*/  @P4 IADD3 R0, R0, 0x1, RZ ;  /* 0x0000000100004810 */ /* 0x000fe80007ffe0ff */
[----:B------:R-:W-:Y:S01]  /*17120*/  @P5 IADD3 R2, R2, 0x1, RZ ;  /* 0x0000000102025810 */ /* 0x000fe20007ffe0ff */
[----:B------:R-:W-:Y:S04]  /*17130*/  @!P2 IMAD.MOV R0, RZ, RZ, -R0 ;  /* 0x000000ffff00a224 */ /* 0x000fe800078e0a00 */
        /* <DEDUP_REMOVED lines=23> */
.L_x_1931:
        /* <DEDUP_REMOVED lines=33> */
[----:B----4-:R-:W5:Y:S08]  /*174c0*/  LDSM.16.M88.4 R8, [R134+0x1000] ;  /* 0x001000008608783b */ /* 0x010f700000000200 */
        /* <DEDUP_REMOVED lines=421> */
.L_x_1933:
[C---:B------:R-:W-:Y:S01]  /*18f20*/  LEA R240, P0, R2.reuse, R240, 0x1 ;  /* 0x000000f002f07211 */ /* 0x040fe200078008ff */
[----:B------:R-:W-:Y:S02]  /*18f30*/  USHF.L.U32 UR5, UR7, 0x6, URZ ;  /* 0x0000000607057899 */ /* 0x000fe4000800063f */
[----:B------:R-:W-:Y:S01]  /*18f40*/  USHF.L.U64.HI UR7, UR7, UR10, UR4 ;  /* 0x0000000a07077299 */ /* 0x000fe20008010204 */
[----:B------:R-:W-:Y:S01]  /*18f50*/  LEA.HI.X R239, R2, R239, R0, 0x1, P0 ;  /* 0x000000ef02ef7211 */ /* 0x000fe200000f0c00 */
[----:B------:R-:W-:Y:S02]  /*18f60*/  IMAD.MOV.U32 R12, RZ, RZ, R240 ;  /* 0x000000ffff0c7224 */ /* 0x000fe400078e00f0 */
        /* <DEDUP_REMOVED lines=27> */
.L_x_1932:
        /* <DEDUP_REMOVED lines=147> */
[----:B------:R-:W-:Y:S01]  /*19a50*/  ISETP.GT.AND P0, PT, R236, 0x1, PT ;  /* 0x00000001ec00780c */ /* 0x000fe20003f04270 */
        /* <DEDUP_REMOVED lines=566> */
.L_x_1930:
        /* <DEDUP_REMOVED lines=20> */
[----:B----4-:R-:W-:Y:S01]  /*1bf00*/  SHF.R.S32.HI R4, RZ, 0x1f, R28 ;  /* 0x0000001fff047819 */ /* 0x010fe2000001141c */
[----:B------:R-:W-:Y:S01]  /*1bf10*/  IMAD.IADD R6, R15, 0x1, -R6 ;  /* 0x000000010f067824 */ /* 0x000fe200078e0a06 */
[----:B------:R-:W-:-:S02]  /*1bf20*/  FSETP.NE.FTZ.AND P0, PT, R16, RZ, PT ;  /* 0x000000ff1000720b */ /* 0x000fc40003f15000 */
[CC--:B------:R-:W-:Y:S02]  /*1bf30*/  LEA.HI R23, R4.reuse, R28.reuse, RZ, 0x5 ;  /* 0x0000001c04177211 */ /* 0x0c0fe400078f28ff */
[----:B------:R-:W-:Y:S02]  /*1bf40*/  LEA.HI R4, R4, R28, RZ, 0x2 ;  /* 0x0000001c04047211 */ /* 0x000fe400078f10ff */
[----:B------:R-:W-:-:S03]  /*1bf50*/  SHF.R.S32.HI R22, RZ, 0x5, R23 ;  /* 0x00000005ff167819 */ /* 0x000fc60000011417 */
[----:B------:R-:W1:Y:S08]  /*1bf60*/  @P1 MUFU.RCP R0, R13 ;  /* 0x0000000d00001308 */ /* 0x000e700000001000 */
        /* <DEDUP_REMOVED lines=20> */
[----:B------:R-:W-:Y:S01]  /*1c0b0*/  LOP3.LUT P2, RZ, R5, 0x2, RZ, 0xc0, !PT ;  /* 0x0000000205ff7812 */ /* 0x000fe2000784c0ff */
[C---:B------:R-:W-:Y:S01]  /*1c0c0*/  FMUL.FTZ R147, R2.reuse, R147 ;  /* 0x0000009302937220 */ /* 0x040fe20000410000 */
[----:B------:R-:W-:Y:S01]  /*1c0d0*/  F2FP.BF16.PACK_AB R12, R139, R12 ;  /* 0x0000000c8b0c723e */ /* 0x000fe200000010ff */
[C---:B------:R-:W-:Y:S01]  /*1c0e0*/  FMUL.FTZ R8, R2.reuse, R146 ;  /* 0x0000009202087220 */ /* 0x040fe20000410000 */
[----:B------:R-:W-:Y:S01]  /*1c0f0*/  F2FP.BF16.PACK_AB R10, R143, R10 ;  /* 0x0000000a8f0a723e */ /* 0x000fe200000010ff */
[C---:B------:R-:W-:Y:S01]  /*1c100*/  FMUL.FTZ R151, R2.reuse, R151 ;  /* 0x0000009702977220 */ /* 0x040fe20000410000 */
[----:B------:R-:W-:Y:S01]  /*1c110*/  F2FP.BF16.PACK_AB R7, R7, R148 ;  /* 0x000000940707723e */ /* 0x000fe200000010ff */
[----:B------:R-:W-:Y:S01]  /*1c120*/  FMUL.FTZ R150, R2, R150 ;  /* 0x0000009602967220 */ /* 0x000fe20000410000 */
[----:B------:R-:W-:Y:S01]  /*1c130*/  LOP3.LUT R2, R4, 0xfffffffc, RZ, 0xc0, !PT ;  /* 0xfffffffc04027812 */ /* 0x000fe200078ec0ff */
[----:B------:R-:W-:Y:S01]  /*1c140*/  IMAD.SHL.U32 R4, R5, 0x40, RZ ;  /* 0x0000004005047824 */ /* 0x000fe200078e00ff */
[----:B------:R-:W-:-:S02]  /*1c150*/  F2FP.BF16.PACK_AB R8, R147, R8 ;  /* 0x000000089308723e */ /* 0x000fc400000010ff */
[----:B------:R-:W-:Y:S01]  /*1c160*/  IADD3 R21, -R2, R28, RZ ;  /* 0x0000001c02157210 */ /* 0x000fe20007ffe1ff */
[----:B------:R-:W-:Y:S01]  /*1c170*/  IMAD.IADD R2, R6, 0x1, -R0 ;  /* 0x0000000106027824 */ /* 0x000fe200078e0a00 */
[----:B------:R-:W-:Y:S02]  /*1c180*/  LOP3.LUT R4, R4, 0xc0, RZ, 0xc0, !PT ;  /* 0x000000c004047812 */ /* 0x000fe400078ec0ff */
[----:B------:R-:W-:Y:S01]  /*1c190*/  F2FP.BF16.PACK_AB R6, R151, R150 ;  /* 0x000000969706723e */ /* 0x000fe200000010ff */
[----:B------:R-:W-:-:S05]  /*1c1a0*/  IMAD R0, R22, 0x100, R21 ;  /* 0x0000010016007824 */ /* 0x000fca00078e0215 */
        /* <DEDUP_REMOVED lines=9> */
[----:B------:R-:W-:Y:S01]  /*1c240*/  STS [R0], R14 ;  /* 0x0000000e00007388 */ /* 0x000fe20000000800 */
[C---:B------:R-:W-:Y:S01]  /*1c250*/  @P2 IADD3 R2, R0.reuse, -0x20, RZ ;  /* 0xffffffe000022810 */ /* 0x040fe20007ffe0ff */
[----:B------:R-:W-:Y:S01]  /*1c260*/  IMAD.IADD R5, R0, 0x1, R4 ;  /* 0x0000000100057824 */ /* 0x000fe200078e0204 */
[----:B------:R-:W-:Y:S01]  /*1c270*/  ISETP.NE.AND P2, PT, RZ, UR4, PT ;  /* 0x00000004ff007c0c */ /* 0x000fe2000bf45270 */
[----:B------:R2:W-:Y:S04]  /*1c280*/  STS [R0+0x200], R12 ;  /* 0x0002000c00007388 */ /* 0x0005e80000000800 */
[----:B------:R-:W-:Y:S04]  /*1c290*/  STS [R5], R11 ;  /* 0x0000000b05007388 */ /* 0x000fe80000000800 */
[----:B------:R3:W-:Y:S04]  /*1c2a0*/  STS [R5+0x200], R10 ;  /* 0x0002000a05007388 */ /* 0x0007e80000000800 */
[----:B------:R-:W-:Y:S04]  /*1c2b0*/  STS [R2], R9 ;  /* 0x0000000902007388 */ /* 0x000fe80000000800 */
[----:B------:R1:W-:Y:S01]  /*1c2c0*/  STS [R2+0x200], R8 ;  /* 0x0002000802007388 */ /* 0x0003e20000000800 */
[----:B--2---:R-:W-:-:S02]  /*1c2d0*/  IMAD.IADD R0, R4, 0x1, R2 ;  /* 0x0000000104007824 */ /* 0x004fc400078e0202 */
[----:B------:R-:W2:Y:S01]  /*1c2e0*/  @P0 MUFU.LG2 R4, R16 ;  /* 0x0000001000040308 */ /* 0x000ea20000000c00 */
[----:B------:R-:W-:Y:S02]  /*1c2f0*/  IMAD.MOV.U32 R12, RZ, RZ, 0x7f800000 ;  /* 0x7f800000ff0c7424 */ /* 0x000fe400078e00ff */
[----:B------:R-:W-:Y:S01]  /*1c300*/  STS [R0], R7 ;  /* 0x0000000700007388 */ /* 0x000fe20000000800 */
[----:B---3--:R-:W-:-:S03]  /*1c310*/  MOV R10, 0x7f800000 ;  /* 0x7f800000000a7802 */ /* 0x008fc60000000f00 */
        /* <DEDUP_REMOVED lines=13> */
.L_x_1935:
[----:B------:R-:W1:Y:S04]  /*1c3f0*/  S2R R8, SR_CTAID.Z ;  /* 0x0000000000087919 */ /* 0x000e680000002700 */
[----:B------:R-:W1:Y:S02]  /*1c400*/  S2R R4, SR_CTAID.Y ;  /* 0x0000000000047919 */ /* 0x000e640000002600 */
[----:B-1----:R-:W-:-:S04]  /*1c410*/  IMAD R0, R4, c[0x0][0x1c0], R8 ;  /* 0x0000700004007a24 */ /* 0x002fc800078e0208 */
[----:B------:R-:W-:Y:S02]  /*1c420*/  IMAD R9, R0, c[0x0][0x214], RZ ;  /* 0x0000850000097a24 */ /* 0x000fe400078e02ff */
.L_x_1936:
        /* <DEDUP_REMOVED lines=13> */
[----:B------:R-:W-:Y:S01]  /*1c500*/  LEA.HI R6, R6, R22, RZ, 0x2 ;  /* 0x0000001606067211 */ /* 0x000fe200078f10ff */
[----:B------:R-:W-:Y:S01]  /*1c510*/  IMAD R5, R2, c[0x0][0x1e0], RZ ;  /* 0x0000780002057a24 */ /* 0x000fe200078e02ff */
[----:B------:R-:W-:Y:S02]  /*1c520*/  ISETP.NE.AND P0, PT, R245, -0x1, PT ;  /* 0xfffffffff500780c */ /* 0x000fe40003f05270 */
[----:B------:R-:W-:-:S04]  /*1c530*/  SHF.R.S32.HI R3, RZ, 0x1f, R0 ;  /* 0x0000001fff037819 */ /* 0x000fc80000011400 */
[----:B------:R-:W-:Y:S01]  /*1c540*/  LEA.HI R7, R3, R0, RZ, 0x2 ;  /* 0x0000000003077211 */ /* 0x000fe200078f10ff */
[C---:B------:R-:W-:Y:S01]  /*1c550*/  IMAD.WIDE.U32 R2, R245.reuse, c[0x0][0x1e8], RZ ;  /* 0x00007a00f5027a25 */ /* 0x040fe200078e00ff */
[----:B------:R-:W-:Y:S01]  /*1c560*/  LOP3.LUT R0, R6, 0xffffffc, RZ, 0xc0, !PT ;  /* 0x0ffffffc06007812 */ /* 0x000fe200078ec0ff */
[----:B------:R1:W2:Y:S02]  /*1c570*/  LDS.128 R16, [R183] ;  /* 0x00000000b7107984 */ /* 0x0002a40000000c00 */
[----:B------:R-:W-:Y:S02]  /*1c580*/  IMAD R11, R245, c[0x0][0x1ec], R3 ;  /* 0x00007b00f50b7a24 */ /* 0x000fe400078e0203 */
[----:B------:R-:W-:Y:S01]  /*1c590*/  IMAD R6, R4, c[0x0][0x1e4], R5 ;  /* 0x0000790004067a24 */ /* 0x000fe200078e0205 */
[----:B------:R1:W3:Y:S01]  /*1c5a0*/  LDS.128 R24, [R183+0x800] ;  /* 0x00080000b7187984 */ /* 0x0002e20000000c00 */
[----:B------:R-:W-:Y:S01]  /*1c5b0*/  IMAD.IADD R3, R22, 0x1, -R0 ;  /* 0x0000000116037824 */ /* 0x000fe200078e0a00 */
[----:B------:R-:W-:Y:S01]  /*1c5c0*/  SHF.R.S32.HI R0, RZ, 0x2, R7 ;  /* 0x00000002ff007819 */ /* 0x000fe20000011407 */
[----:B------:R-:W-:-:S04]  /*1c5d0*/  IMAD.WIDE.U32 R4, R4, c[0x0][0x1e0], RZ ;  /* 0x0000780004047a25 */ /* 0x000fc800078e00ff */
[----:B------:R-:W-:Y:S01]  /*1c5e0*/  @!P0 IMAD.IADD R11, R5, 0x1, R6 ;  /* 0x00000001050b8824 */ /* 0x000fe200078e0206 */
[----:B------:R-:W-:Y:S01]  /*1c5f0*/  SEL R7, R4, R2, !P0 ;  /* 0x0000000204077207 */ /* 0x000fe20004000000 */
        /* <DEDUP_REMOVED lines=15> */
.L_x_1938:
[----:B------:R-:W-:Y:S05]  /*1c6f0*/  BSYNC B0 ;  /* 0x0000000000007941 */ /* 0x000fea0003800000 */
.L_x_1937:
[----:B----4-:R-:W4:Y:S01]  /*1c700*/  S2R R10, SR_CTAID.X ;  /* 0x00000000000a7919 */ /* 0x010f220000002500 */
[----:B------:R-:W-:Y:S01]  /*1c710*/  IMAD.SHL.U32 R2, R21, 0x8, RZ ;  /* 0x0000000815027824 */ /* 0x000fe200078e00ff */
[----:B------:R-:W-:Y:S01]  /*1c720*/  SHF.R.S32.HI R5, RZ, 0x1f, R8 ;  /* 0x0000001fff057819 */ /* 0x000fe20000011408 */
[----:B------:R-:W-:Y:S03]  /*1c730*/  BSSY B0, `(.L_x_1939) ;  /* 0x0000019000007945 */ /* 0x000fe60003800000 */
[----:B------:R-:W-:Y:S01]  /*1c740*/  SHF.R.S32.HI R3, RZ, 0x1f, R2 ;  /* 0x0000001fff037819 */ /* 0x000fe20000011402 */
[----:B----4-:R-:W-:-:S04]  /*1c750*/  IMAD.SHL.U32 R10, R10, 0x40, RZ ;  /* 0x000000400a0a7824 */ /* 0x010fc800078e00ff */
        /* <DEDUP_REMOVED lines=8> */
[C---:B------:R-:W-:Y:S01]  /*1c7e0*/  IMAD R0, R8.reuse, c[0x0][0x1f4], R0 ;  /* 0x00007d0008007a24 */ /* 0x040fe200078e0200 */
        /* <DEDUP_REMOVED lines=13> */
.L_x_1940:
[----:B------:R-:W-:Y:S05]  /*1c8c0*/  BSYNC B0 ;  /* 0x0000000000007941 */ /* 0x000fea0003800000 */
.L_x_1939:
        /* <DEDUP_REMOVED lines=14> */
.L_x_1941:
        /* <DEDUP_REMOVED lines=13> */
.L_x_5207:


//--------------------- .text._ZN5flash24flash_fwd_splitkv_kernelI23Flash_fwd_kernel_traitsILi32ELi64ELi256ELi4ELb0ELb0EN7cutlass10bfloat16_tE19Flash_kernel_traitsILi32ELi64ELi256ELi4ES3_EELb1ELb0ELb1ELb0ELb0ELb0ELb0ELb1EEEvNS_16Flash_fwd_paramsE --------------------------
	.section	.text._ZN5flash24flash_fwd_splitkv_kernelI23Flash_fwd_kernel_traitsILi32ELi64ELi256ELi4ELb0ELb0EN7cutlass10bfloat16_tE19Flash_kernel_traitsILi32ELi64ELi256ELi4ES3_EELb1ELb0ELb1ELb0ELb0ELb0ELb0ELb1EEEvNS_16Flash_fwd_paramsE,"ax",@progbits
	.sectioninfo	@"SHI_REGISTERS=255"
	.align	128
        .global         _ZN5flash24flash_fwd_splitkv_kernelI23Flash_fwd_kernel_traitsILi32ELi64ELi256ELi4ELb0ELb0EN7cutlass10bfloat16_tE19Flash_kernel_traitsILi32ELi64ELi256ELi4ES3_EELb1ELb0ELb1ELb0ELb0ELb0ELb0ELb1EEEvNS_16Flash_fwd_paramsE
        .type           _ZN5flash24flash_fwd_splitkv_kernelI23Flash_fwd_kernel_traitsILi32ELi64ELi256ELi4ELb0ELb0EN7cutlass10bfloat16_tE19Flash_kernel_traitsILi32ELi64ELi256ELi4ES3_EELb1ELb0ELb1ELb0ELb0ELb0ELb0ELb1EEEvNS_16Flash_fwd_paramsE,@function
        .size           _ZN5flash24flash_fwd_splitkv_kernelI23Flash_fwd_kernel_traitsILi32ELi64ELi256ELi4ELb0ELb0EN7cutlass10bfloat16_tE19Flash_kernel_traitsILi32ELi64ELi256ELi4ES3_EELb1ELb0ELb1ELb0ELb0ELb0ELb0ELb1EEEvNS_16Flash_fwd_paramsE,(.L_x_5208 - _ZN5flash24flash_fwd_splitkv_kernelI23Flash_fwd_kernel_traitsILi32ELi64ELi256ELi4ELb0ELb0EN7cutlass10bfloat16_tE19Flash_kernel_traitsILi32ELi64ELi256ELi4ES3_EELb1ELb0ELb1ELb0ELb0ELb0ELb0ELb1EEEvNS_16Flash_fwd_paramsE)
        .other          _ZN5flash24flash_fwd_splitkv_kernelI23Flash_fwd_kernel_traitsILi32ELi64ELi256ELi4ELb0ELb0EN7cutlass10bfloat16_tE19Flash_kernel_traitsILi32ELi64ELi256ELi4ES3_EELb1ELb0ELb1ELb0ELb0ELb0ELb0ELb1EEEvNS_16Flash_fwd_paramsE,@"STO_CUDA_ENTRY STV_DEFAULT"
_ZN5flash24flash_fwd_splitkv_kernelI23Flash_fwd_kernel_traitsILi32ELi64ELi256ELi4ELb0ELb0EN7cutlass10bfloat16_tE19Flash_kernel_traitsILi32ELi64ELi256ELi4ES3_EELb1ELb0ELb1ELb0ELb0ELb0ELb0ELb1EEEvNS_16Flash_fwd_paramsE:
.text._ZN5flash24flash_fwd_splitkv_kernelI23Flash_fwd_kernel_traitsILi32ELi64ELi256ELi4ELb0ELb0EN7cutlass10bfloat16_tE19Flash_kernel_traitsILi32ELi64ELi256ELi4ES3_EELb1ELb0ELb1ELb0ELb0ELb0ELb0ELb1EEEvNS_16Flash_fwd_paramsE:
[----:B------:R-:W-:Y:S02]  /*0000*/  MOV R1, c[0x0][0x28] ;  /* 0x00000a0000017a02 */ /* 0x000fe40000000f00 */
[----:B------:R-:W1:Y:S01]  /*0010*/  S2UR UR20, SR_CTAID.Y ;  /* 0x00000000001479c3 */ /* 0x000e620000002600 */
[----:B------:R-:W-:Y:S01]  /*0020*/  ULDC.64 UR4, c[0x0][0x240] ;  /* 0x0000900000047ab9 */ /* 0x000fe20000000a00 */
[----:B------:R-:W-:Y:S01]  /*0030*/  ISETP.NE.U32.AND P4, PT, RZ, c[0x0][0x250], PT ;  /* 0x00009400ff007a0c */ /* 0x000fe20003f85070 */
[----:B------:R-:W-:Y:S02]  /*0040*/  UISETP.NE.U32.AND UP1, UPT, URZ, UR4, UPT ;  /* 0x000000043f00728c */ /* 0x000fe4000bf25070 */
[----:B------:R-:W-:Y:S02]  /*0050*/  UMOV UR18, 0x4 ;  /* 0x0000000400127882 */ /* 0x000fe40000000000 */
[----:B------:R-:W-:Y:S02]  /*0060*/  UISETP.NE.AND.EX UP1, UPT, URZ, UR5, UPT, UP1 ;  /* 0x000000053f00728c */ /* 0x000fe4000bf25310 */
[----:B------:R-:W-:Y:S02]  /*0070*/  ULDC.64 UR8, c[0x0][0x240] ;  /* 0x0000900000087ab9 */ /* 0x000fe40000000a00 */
[----:B------:R-:W-:-:S02]  /*0080*/  ULDC.U8 UR6, c[0x0][0x312] ;  /* 0x0000c48000067ab9 */ /* 0x000fc40000000000 */
[----:B------:R-:W-:Y:S01]  /*0090*/  PLOP3.LUT P0, PT, PT, PT, UP1, 0x80, 0x0 ;  /* 0x000000000000781c */ /* 0x000fe20003f0f018 */
[----:B------:R-:W-:Y:S02]  /*00a0*/  UISETP.NE.AND UP2, UPT, UR6, URZ, UPT ;  /* 0x0000003f0600728c */ /* 0x000fe4000bf45270 */
[----:B------:R-:W-:Y:S02]  /*00b0*/  ULDC.64 UR4, c[0x0][0x248] ;  /* 0x0000920000047ab9 */ /* 0x000fe40000000a00 */
[----:B------:R-:W-:Y:S02]  /*00c0*/  ULDC.64 UR6, c[0x0][0x118] ;  /* 0x0000460000067ab9 */ /* 0x000fe40000000a00 */
[----:B------:R-:W-:Y:S02]  /*00d0*/  UISETP.EQ.U32.AND UP0, UPT, URZ, UR4, UPT ;  /* 0x000000043f00728c */ /* 0x000fe4000bf02070 */
[----:B-1----:R-:W-:Y:S02]  /*00e0*/  UIMAD.WIDE UR8, UR20, UR18, UR8 ;  /* 0x00000012140872a5 */ /* 0x002fe4000f8e0208 */
[----:B------:R-:W-:Y:S01]  /*00f0*/  UISETP.EQ.OR.EX UP0, UPT, URZ, UR5, !UP2, UP0 ;  /* 0x000000053f00728c */ /* 0x000fe2000d702700 */
[----:B------:R-:W-:-:S02]  /*0100*/  ISETP.NE.AND.EX P4, PT, RZ, c[0x0][0x254], PT, P4 ;  /* 0x00009500ff007a0c */ /* 0x000fc40003f85340 */
[----:B------:R-:W-:Y:S01]  /*0110*/  ULDC.64 UR4, c[0x0][0x250] ;  /* 0x0000940000047ab9 */ /* 0x000fe20000000a00 */
[----:B------:R-:W-:Y:S02]  /*0120*/  IMAD.U32 R2, RZ, RZ, UR8 ;  /* 0x00000008ff027e24 */ /* 0x000fe4000f8e00ff */
[----:B------:R-:W-:Y:S01]  /*0130*/  IMAD.U32 R3, RZ, RZ, UR9 ;  /* 0x00000009ff037e24 */ /* 0x000fe2000f8e00ff */
[----:B------:R-:W-:-:S04]  /*0140*/  ULDC.64 UR8, c[0x0][0x248] ;  /* 0x0000920000087ab9 */ /* 0x000fc80000000a00 */
[----:B------:R1:W2:Y:S04]  /*0150*/  @P0 LDG.E R4, [R2.64] ;  /* 0x0000000602040981 */ /* 0x0002a8000c1e1900 */
[----:B------:R1:W3:Y:S01]  /*0160*/  @P0 LDG.E R0, [R2.64+0x4] ;  /* 0x0000040602000981 */ /* 0x0002e2000c1e1900 */
[----:B------:R-:W-:Y:S01]  /*0170*/  PLOP3.LUT P1, PT, PT, PT, UP0, 0x80, 0x0 ;  /* 0x000000000000781c */ /* 0x000fe20003f2f008 */
[----:B------:R-:W-:Y:S02]  /*0180*/  UIMAD.WIDE UR8, UR20, UR18, UR8 ;  /* 0x00000012140872a5 */ /* 0x000fe4000f8e0208 */
[----:B------:R-:W-:-:S04]  /*0190*/  UIMAD.WIDE UR4, UR20, UR18, UR4 ;  /* 0x00000012140472a5 */ /* 0x000fc8000f8e0204 */
[----:B------:R-:W-:Y:S02]  /*01a0*/  IMAD.U32 R6, RZ, RZ, UR8 ;  /* 0x00000008ff067e24 */ /* 0x000fe4000f8e00ff */
[----:B------:R-:W-:Y:S02]  /*01b0*/  IMAD.U32 R7, RZ, RZ, UR9 ;  /* 0x00000009ff077e24 */ /* 0x000fe4000f8e00ff */
[----:B------:R-:W-:Y:S02]  /*01c0*/  IMAD.U32 R126, RZ, RZ, UR4 ;  /* 0x00000004ff7e7e24 */ /* 0x000fe4000f8e00ff */
[----:B------:R-:W-:Y:S01]  /*01d0*/  IMAD.U32 R127, RZ, RZ, UR5 ;  /* 0x00000005ff7f7e24 */ /* 0x000fe2000f8e00ff */
[----:B-1----:R-:W4:Y:S04]  /*01e0*/  @!P1 LDG.E R3, [R6.64] ;  /* 0x0000000606039981 */ /* 0x002f28000c1e1900 */
[----:B------:R-:W5:Y:S01]  /*01f0*/  @P4 LDG.E R2, [R126.64] ;  /* 0x000000067e024981 */ /* 0x000f62000c1e1900 */
[----:B------:R-:W-:Y:S01]  /*0200*/  UMOV UR9, 0xffffffff ;  /* 0xffffffff00097882 */ /* 0x000fe20000000000 */
[----:B------:R-:W1:Y:S01]  /*0210*/  S2UR UR11, SR_CTAID.X ;  /* 0x00000000000b79c3 */ /* 0x000e620000002500 */
[----:B------:R-:W-:Y:S01]  /*0220*/  UMOV UR21, 0xffffffff ;  /* 0xffffffff00157882 */ /* 0x000fe20000000000 */
[----:B------:R-:W1:Y:S01]  /*0230*/  S2R R43, SR_TID.X ;  /* 0x00000000002b7919 */ /* 0x000e620000002100 */
[----:B------:R-:W-:-:S02]  /*0240*/  UMOV UR13, URZ ;  /* 0x0000003f000d7c82 */ /* 0x000fc40008000000 */
[----:B------:R-:W-:Y:S02]  /*0250*/  USHF.R.S32.HI UR14, URZ, 0x1f, UR20 ;  /* 0x0000001f3f0e7899 */ /* 0x000fe40008011414 */
[----:B------:R-:W-:Y:S01]  /*0260*/  UMOV UR15, UR20 ;  /* 0x00000014000f7c82 */ /* 0x000fe20008000000 */
[----:B------:R-:W1:Y:S08]  /*0270*/  S2UR UR16, SR_CTAID.Z ;  /* 0x00000000001079c3 */ /* 0x000e700000002700 */
[----:B--2---:R-:W2:Y:S08]  /*0280*/  @P0 R2UR UR9, R4 ;  /* 0x00000000040903c2 */ /* 0x004eb000000e0000 */
[----:B---3--:R-:W2:Y:S01]  /*0290*/  @P0 R2UR UR8, R0 ;  /* 0x00000000000803c2 */ /* 0x008ea200000e0000 */
[----:B------:R-:W-:-:S04]  /*02a0*/  ISETP.NE.U32.AND P0, PT, RZ, c[0x0][0x248], PT ;  /* 0x00009200ff007a0c */ /* 0x000fc80003f05070 */
[----:B------:R-:W-:-:S03]  /*02b0*/  ISETP.NE.AND.EX P0, PT, RZ, c[0x0][0x24c], PT, P0 ;  /* 0x00009300ff007a0c */ /* 0x000fc60003f05300 */
[----:B----4-:R3:W4:Y:S01]  /*02c0*/  @!P1 R2UR UR21, R3 ;  /* 0x00000000031593c2 */ /* 0x01072200000e0000 */
[----:B--2---:R-:W-:-:S07]  /*02d0*/  @UP1 UIADD3 UR8, UR8, -UR9, URZ ;  /* 0x8000000908081290 */ /* 0x004fce000fffe03f */
[----:B-----5:R3:W2:Y:S01]  /*02e0*/  @P4 R2UR UR13, R2 ;  /* 0x00000000020d43c2 */ /* 0x0206a200000e0000 */
[----:B------:R-:W-:Y:S01]  /*02f0*/  @!UP1 ULDC UR8, c[0x0][0x214] ;  /* 0x0000850000089ab9 */ /* 0x000fe20000000800 */
[----:B-1234-:R-:W-:Y:S05]  /*0300*/  @!P0 BRA `(.L_x_1942) ;  /* 0x0000007000008947 */ /* 0x01efea0003800000 */
[----:B------:R-:W-:-:S13]  /*0310*/  PLOP3.LUT P0, PT, PT, PT, UP2, 0x80, 0x0 ;  /* 0x000000000000781c */ /* 0x000fda0003f0f028 */
[----:B------:R-:W2:Y:S04]  /*0320*/  @P0 LDG.E R0, [R6.64+0x4] ;  /* 0x0000040606000981 */ /* 0x000ea8000c1e1900 */
[----:B------:R-:W3:Y:S01]  /*0330*/  @!P0 LDG.E R6, [R6.64] ;  /* 0x0000000606068981 */ /* 0x000ee2000c1e1900 */
[----:B--2---:R-:W1:Y:S02]  /*0340*/  @P0 R2UR UR17, R0 ;  /* 0x00000000001103c2 */ /* 0x004e6400000e0000 */
[----:B-1----:R-:W-:-:S11]  /*0350*/  @UP2 UIADD3 UR17, UR17, -UR21, URZ ;  /* 0x8000001511112290 */ /* 0x002fd6000fffe03f */
[----:B---3--:R1:W2:Y:S02]  /*0360*/  @!P0 R2UR UR17, R6 ;  /* 0x00000000061183c2 */ /* 0x0082a400000e0000 */
[----:B-12---:R-:W-:Y:S05]  /*0370*/  BRA `(.L_x_1943) ;  /* 0x0000001000007947 */ /* 0x006fea0003800000 */
.L_x_1942:
[----:B------:R-:W-:Y:S02]  /*0380*/  ULDC UR17, c[0x0][0x218] ;  /* 0x0000860000117ab9 */ /* 0x000fe40000000800 */
.L_x_1943:
[----:B------:R-:W-:Y:S02]  /*0390*/  ULDC.64 UR4, c[0x0][0x258] ;  /* 0x0000960000047ab9 */ /* 0x000fe40000000a00 */
[----:B------:R-:W-:-:S04]  /*03a0*/  UISETP.NE.U32.AND UP2, UPT, URZ, UR4, UPT ;  /* 0x000000043f00728c */ /* 0x000fc8000bf45070 */
[----:B------:R-:W-:-:S03]  /*03b0*/  UISETP.NE.AND.EX UP2, UPT, URZ, UR5, UPT, UP2 ;  /* 0x000000053f00728c */ /* 0x000fc6000bf45320 */
[----:B------:R-:W-:-:S03]  /*03c0*/  ULDC.64 UR4, c[0x0][0x258] ;  /* 0x0000960000047ab9 */ /* 0x000fc60000000a00 */
[----:B------:R-:W-:-:S05]  /*03d0*/  PLOP3.LUT P0, PT, PT, PT, UP2, 0x80, 0x0 ;  /* 0x000000000000781c */ /* 0x000fca0003f0f028 */
[----:B------:R-:W-:-:S06]  /*03e0*/  @UP2 UIMAD.WIDE UR4, UR20, UR18, UR4 ;  /* 0x00000012140422a5 */ /* 0x000fcc000f8e0204 */
[----:B------:R-:W-:Y:S02]  /*03f0*/  IMAD.U32 R2, RZ, RZ, UR4 ;  /* 0x00000004ff027e24 */ /* 0x000fe4000f8e00ff */
[----:B------:R-:W-:Y:S01]  /*0400*/  IMAD.U32 R3, RZ, RZ, UR5 ;  /* 0x00000005ff037e24 */ /* 0x000fe2000f8e00ff */
[----:B------:R-:W-:Y:S02]  /*0410*/  USHF.L.U32 UR11, UR11, 0x6, URZ ;  /* 0x000000060b0b7899 */ /* 0x000fe4000800063f */
[----:B------:R-:W-:Y:S02]  /*0420*/  ULDC.64 UR4, c[0x0][0x268] ;  /* 0x00009a0000047ab9 */ /* 0x000fe40000000a00 */
[----:B------:R-:W2:Y:S01]  /*0430*/  @P0 LDG.E R0, [R2.64] ;  /* 0x0000000602000981 */ /* 0x000ea2000c1e1900 */
[----:B------:R-:W-:Y:S02]  /*0440*/  UISETP.GT.AND UP0, UPT, UR8, UR11, UPT ;  /* 0x0000000b0800728c */ /* 0x000fe4000bf04270 */
[----:B------:R-:W-:-:S02]  /*0450*/  @!UP2 UISETP.NE.U32.AND UP1, UPT, URZ, UR4, UPT ;  /* 0x000000043f00a28c */ /* 0x000fc4000bf25070 */
[----:B------:R-:W-:Y:S02]  /*0460*/  UIADD3 UR17, UR17, -UR13, URZ ;  /* 0x8000000d11117290 */ /* 0x000fe4000fffe03f */
[----:B------:R-:W-:Y:S02]  /*0470*/  @!UP2 UISETP.NE.AND.EX UP1, UPT, URZ, UR5, UPT, UP1 ;  /* 0x000000053f00a28c */ /* 0x000fe4000bf25310 */
[----:B------:R-:W-:Y:S02]  /*0480*/  ULDC UR4, c[0x0][0x21c] ;  /* 0x0000870000047ab9 */ /* 0x000fe40000000800 */
[----:B------:R-:W-:Y:S01]  /*0490*/  @!UP2 USEL UR4, URZ, UR4, !UP1 ;  /* 0x000000043f04a287 */ /* 0x000fe2000c800000 */
[----:B--2---:R-:W1:Y:S01]  /*04a0*/  @P0 R2UR UR12, R0 ;  /* 0x00000000000c03c2 */ /* 0x004e6200000e0000 */
[----:B------:R-:W-:Y:S01]  /*04b0*/  PLOP3.LUT P0, PT, PT, PT, UP0, 0x80, 0x0 ;  /* 0x000000000000781c */ /* 0x000fe20003f0f008 */
[----:B-1----:R-:W-:Y:S02]  /*04c0*/  @UP2 UIADD3 UR12, UR12, -UR13, URZ ;  /* 0x8000000d0c0c2290 */ /* 0x002fe4000fffe03f */
[----:B------:R-:W-:-:S10]  /*04d0*/  @!UP2 UIADD3 UR12, UR17, UR4, URZ ;  /* 0x00000004110ca290 */ /* 0x000fd4000fffe03f */
[----:B------:R-:W-:Y:S05]  /*04e0*/  @!P0 EXIT ;  /* 0x000000000000894d */ /* 0x000fea0003800000 */
[----:B------:R-:W-:Y:S02]  /*04f0*/  ULDC UR23, c[0x0][0x218] ;  /* 0x0000860000177ab9 */ /* 0x000fe40000000800 */
[----:B------:R-:W-:Y:S02]  /*0500*/  UIADD3 UR19, UR12, 0xff, URZ ;  /* 0x000000ff0c137890 */ /* 0x000fe4000fffe03f */
[----:B------:R-:W-:Y:S02]  /*0510*/  UIADD3 UR23, UR23, 0xff, URZ ;  /* 0x000000ff17177890 */ /* 0x000fe4000fffe03f */
[----:B------:R-:W-:Y:S02]  /*0520*/  UIADD3 UR5, -UR8, 0x13f, UR11 ;  /* 0x0000013f08057890 */ /* 0x000fe4000fffe10b */
[----:B------:R-:W-:Y:S02]  /*0530*/  USHF.R.S32.HI UR10, URZ, 0x1f, UR19 ;  /* 0x0000001f3f0a7899 */ /* 0x000fe40008011413 */
[----:B------:R-:W-:-:S02]  /*0540*/  USHF.R.S32.HI UR22, URZ, 0x1f, UR23 ;  /* 0x0000001f3f167899 */ /* 0x000fc40008011417 */
[----:B------:R-:W-:Y:S02]  /*0550*/  ULDC UR4, c[0x0][0x2e8] ;  /* 0x0000ba0000047ab9 */ /* 0x000fe40000000800 */
[----:B------:R-:W-:Y:S02]  /*0560*/  UIADD3 UR4, UR5, UR4, UR12 ;  /* 0x0000000405047290 */ /* 0x000fe4000fffe00c */
[----:B------:R-:W-:Y:S02]  /*0570*/  ULEA.HI UR10, UR10, UR19, URZ, 0x8 ;  /* 0x000000130a0a7291 */ /* 0x000fe4000f8f403f */
[----:B------:R-:W-:Y:S02]  /*0580*/  ULEA.HI UR22, UR22, UR23, URZ, 0x8 ;  /* 0x0000001716167291 */ /* 0x000fe4000f8f403f */
[----:B------:R-:W-:Y:S02]  /*0590*/  USHF.R.S32.HI UR5, URZ, 0x1f, UR4 ;  /* 0x0000001f3f057899 */ /* 0x000fe40008011404 */
[----:B------:R-:W-:-:S02]  /*05a0*/  USHF.R.S32.HI UR10, URZ, 0x8, UR10 ;  /* 0x000000083f0a7899 */ /* 0x000fc4000801140a */
[----:B------:R-:W-:Y:S02]  /*05b0*/  USHF.R.S32.HI UR22, URZ, 0x8, UR22 ;  /* 0x000000083f167899 */ /* 0x000fe40008011416 */
[----:B------:R-:W-:Y:S02]  /*05c0*/  ULEA.HI UR4, UR5, UR4, URZ, 0x8 ;  /* 0x0000000405047291 */ /* 0x000fe4000f8f403f */
[----:B------:R-:W-:Y:S02]  /*05d0*/  UISETP.LT.AND UP0, UPT, UR22, UR10, UPT ;  /* 0x0000000a1600728c */ /* 0x000fe4000bf01270 */
[----:B------:R-:W-:Y:S02]  /*05e0*/  USHF.R.S32.HI UR4, URZ, 0x8, UR4 ;  /* 0x000000083f047899 */ /* 0x000fe40008011404 */
[----:B------:R-:W-:-:S04]  /*05f0*/  USEL UR10, UR22, UR10, UP0 ;  /* 0x0000000a160a7287 */ /* 0x000fc80008000000 */
[----:B------:R-:W-:-:S04]  /*0600*/  UISETP.LT.AND UP0, UPT, UR10, UR4, UPT ;  /* 0x000000040a00728c */ /* 0x000fc8000bf01270 */
[----:B------:R-:W-:-:S06]  /*0610*/  USEL UR10, UR10, UR4, UP0 ;  /* 0x000000040a0a7287 */ /* 0x000fcc0008000000 */
[----:B------:R-:W-:-:S13]  /*0620*/  ISETP.LT.AND P0, PT, RZ, UR10, PT ;  /* 0x0000000aff007c0c */ /* 0x000fda000bf01270 */
[----:B------:R-:W-:Y:S05]  /*0630*/  @P0 BRA `(.L_x_1944) ;  /* 0x0000052000000947 */ /* 0x000fea0003800000 */
[----:B------:R-:W-:Y:S01]  /*0640*/  SHF.R.S32.HI R3, RZ, 0x1f, R43 ;  /* 0x0000001fff037819 */ /* 0x000fe2000001142b */
[----:B------:R-:W-:Y:S01]  /*0650*/  UISETP.NE.AND UP0, UPT, UR9, -0x1, UPT ;  /* 0xffffffff0900788c */ /* 0x000fe2000bf05270 */
[----:B------:R-:W1:Y:S01]  /*0660*/  S2R R4, SR_CTAID.Z ;  /* 0x0000000000047919 */ /* 0x000e620000002700 */
[----:B------:R-:W-:Y:S01]  /*0670*/  ULDC.64 UR4, c[0x0][0x1e8] ;  /* 0x00007a0000047ab9 */ /* 0x000fe20000000a00 */
[----:B------:R-:W-:Y:S01]  /*0680*/  LEA.HI R3, R3, R43, RZ, 0x2 ;  /* 0x0000002b03037211 */ /* 0x000fe200078f10ff */
[----:B------:R-:W-:Y:S01]  /*0690*/  USHF.R.S32.HI UR10, URZ, 0x1f, UR11 ;  /* 0x0000001f3f0a7899 */ /* 0x000fe2000801140b */
[----:B------:R-:W-:Y:S01]  /*06a0*/  BSSY B0, `(.L_x_1945) ;  /* 0x000002d000007945 */ /* 0x000fe20003800000 */
[----:B------:R-:W-:Y:S01]  /*06b0*/  ULDC.64 UR12, c[0x0][0x1e0] ;  /* 0x00007800000c7ab9 */ /* 0x000fe20000000a00 */
[----:B------:R-:W-:Y:S01]  /*06c0*/  LOP3.LUT R0, R3, 0xfffffffc, RZ, 0xc0, !PT ;  /* 0xfffffffc03007812 */ /* 0x000fe200078ec0ff */
[----:B------:R-:W-:Y:S01]  /*06d0*/  UIADD3 UR8, -UR11, UR8, URZ ;  /* 0x000000080b087290 */ /* 0x000fe2000fffe13f */
[----:B------:R-:W-:-:S02]  /*06e0*/  SHF.R.S32.HI R3, RZ, 0x2, R3 ;  /* 0x00000002ff037819 */ /* 0x000fc40000011403 */
[----:B------:R-:W-:Y:S01]  /*06f0*/  @UP0 UIMAD.WIDE.U32 UR18, UR9, UR4, URZ ;  /* 0x00000004091202a5 */ /* 0x000fe2000f8e003f */
[----:B------:R-:W-:Y:S01]  /*0700*/  IMAD.IADD R43, R43, 0x1, -R0 ;  /* 0x000000012b2b7824 */ /* 0x000fe200078e0a00 */
[----:B------:R-:W-:Y:S01]  /*0710*/  @!UP0 UIMAD UR14, UR14, UR12, URZ ;  /* 0x0000000c0e0e82a4 */ /* 0x000fe2000f8e023f */
[----:B------:R-:W-:Y:S01]  /*0720*/  IMAD.U32 R0, RZ, RZ, UR11 ;  /* 0x0000000bff007e24 */ /* 0x000fe2000f8e00ff */
[----:B------:R-:W-:Y:S01]  /*0730*/  @UP0 UIMAD UR9, UR9, UR5, UR19 ;  /* 0x00000005090902a4 */ /* 0x000fe2000f8e0213 */
[----:B------:R-:W-:Y:S01]  /*0740*/  IMAD.SHL.U32 R8, R43, 0x8, RZ ;  /* 0x000000082b087824 */ /* 0x000fe200078e00ff */
[----:B------:R-:W-:Y:S01]  /*0750*/  @!UP0 UIMAD.WIDE.U32 UR22, UR20, UR12, URZ ;  /* 0x0000000c141682a5 */ /* 0x000fe2000f8e003f */
[----:B------:R-:W-:Y:S01]  /*0760*/  SHF.R.S32.HI R2, RZ, 0x1f, R3 ;  /* 0x0000001fff027819 */ /* 0x000fe20000011403 */
[----:B------:R-:W-:Y:S02]  /*0770*/  ULDC.64 UR4, c[0x0][0x1e8] ;  /* 0x00007a0000047ab9 */ /* 0x000fe40000000a00 */
[----:B------:R-:W-:Y:S01]  /*0780*/  UIMAD UR4, UR10, UR4, URZ ;  /* 0x000000040a0472a4 */ /* 0x000fe2000f8e023f */
[----:B------:R-:W-:Y:S01]  /*0790*/  SHF.R.S32.HI R9, RZ, 0x1f, R8 ;  /* 0x0000001fff097819 */ /* 0x000fe20000011408 */
[----:B------:R-:W-:Y:S01]  /*07a0*/  @!UP0 UIMAD UR13, UR20, UR13, UR14 ;  /* 0x0000000d140d82a4 */ /* 0x000fe2000f8e020e */
[----:B------:R-:W-:Y:S01]  /*07b0*/  ISETP.GE.AND P1, PT, R8, c[0x0][0x220], PT ;  /* 0x0000880008007a0c */ /* 0x000fe20003f26270 */
[----:B------:R-:W-:-:S02]  /*07c0*/  UIMAD UR10, UR11, UR5, UR4 ;  /* 0x000000050b0a72a4 */ /* 0x000fc4000f8e0204 */
[----:B------:R-:W-:Y:S01]  /*07d0*/  IMAD.WIDE.U32 R6, R0, c[0x0][0x1e8], R8 ;  /* 0x00007a0000067a25 */ /* 0x000fe200078e0008 */
[----:B------:R-:W-:Y:S02]  /*07e0*/  @!UP0 UIADD3 UR9, UR23, UR13, URZ ;  /* 0x0000000d17098290 */ /* 0x000fe4000fffe03f */
[----:B------:R-:W-:Y:S01]  /*07f0*/  @!UP0 UMOV UR18, UR22 ;  /* 0x0000001600128c82 */ /* 0x000fe20008000000 */
[----:B------:R-:W-:Y:S01]  /*0800*/  IMAD.U32 R0, RZ, RZ, UR10 ;  /* 0x0000000aff007e24 */ /* 0x000fe2000f8e00ff */
[----:B------:R-:W-:Y:S01]  /*0810*/  USHF.R.S32.HI UR12, URZ, 0x1f, UR16 ;  /* 0x0000001f3f0c7899 */ /* 0x000fe20008011410 */
[----:B------:R-:W-:Y:S01]  /*0820*/  IADD3 R6, P0, R6, UR18, RZ ;  /* 0x0000001206067c10 */ /* 0x000fe2000ff1e0ff */
[----:B------:R-:W-:Y:S02]  /*0830*/  ULDC.64 UR4, c[0x0][0x1f0] ;  /* 0x00007c0000047ab9 */ /* 0x000fe40000000a00 */
[----:B------:R-:W-:Y:S01]  /*0840*/  UIMAD UR4, UR12, UR4, URZ ;  /* 0x000000040c0472a4 */ /* 0x000fe2000f8e023f */
[----:B------:R-:W-:-:S02]  /*0850*/  IADD3.X R7, R7, UR9, R0, P0, !PT ;  /* 0x0000000907077c10 */ /* 0x000fc400087fe400 */
[----:B------:R-:W-:Y:S01]  /*0860*/  ISETP.GE.OR P0, PT, R3, UR8, P1 ;  /* 0x0000000803007c0c */ /* 0x000fe20008f06670 */
[----:B------:R-:W-:Y:S02]  /*0870*/  UIMAD UR5, UR16, UR5, UR4 ;  /* 0x00000005100572a4 */ /* 0x000fe4000f8e0204 */
[----:B-1----:R-:W-:Y:S01]  /*0880*/  IMAD.WIDE.U32 R4, R4, c[0x0][0x1f0], R6 ;  /* 0x00007c0004047a25 */ /* 0x002fe200078e0006 */
[----:B------:R-:W-:Y:S02]  /*0890*/  ULDC UR4, c[0x0][0x1c0] ;  /* 0x0000700000047ab9 */ /* 0x000fe40000000800 */
[----:B------:R-:W-:Y:S02]  /*08a0*/  UIMAD UR16, UR20, UR4, UR16 ;  /* 0x00000004141072a4 */ /* 0x000fe4000f8e0210 */
[----:B------:R-:W-:Y:S01]  /*08b0*/  IADD3 R7, R5, UR5, RZ ;  /* 0x0000000505077c10 */ /* 0x000fe2000fffe0ff */
[----:B------:R-:W-:Y:S02]  /*08c0*/  ULDC UR4, c[0x0][0x214] ;  /* 0x0000850000047ab9 */ /* 0x000fe40000000800 */
[----:B------:R-:W-:-:S02]  /*08d0*/  UIMAD UR4, UR16, UR4, UR11 ;  /* 0x00000004100472a4 */ /* 0x000fc4000f8e020b */
        /* <DEDUP_REMOVED lines=9> */
.L_x_1946:
[----:B------:R-:W-:Y:S05]  /*0970*/  BSYNC B0 ;  /* 0x0000000000007941 */ /* 0x000fea0003800000 */
.L_x_1945:
[----:B------:R-:W-:Y:S01]  /*0980*/  IADD3 R0, R3, 0x20, RZ ;  /* 0x0000002003007810 */ /* 0x000fe20007ffe0ff */
[----:B------:R-:W-:Y:S03]  /*0990*/  BSSY B0, `(.L_x_1947) ;  /* 0x000000e000007945 */ /* 0x000fe60003800000 */
[C---:B------:R-:W-:Y:S02]  /*09a0*/  ISETP.GE.OR P0, PT, R0.reuse, UR8, P1 ;  /* 0x0000000800007c0c */ /* 0x040fe40008f06670 */
[----:B------:R-:W-:-:S11]  /*09b0*/  ISETP.GE.AND P2, PT, R0, UR8, PT ;  /* 0x0000000800007c0c */ /* 0x000fd6000bf46270 */
        /* <DEDUP_REMOVED lines=11> */
.L_x_1948:
[----:B------:R-:W-:Y:S05]  /*0a70*/  BSYNC B0 ;  /* 0x0000000000007941 */ /* 0x000fea0003800000 */
.L_x_1947:
[----:B------:R-:W-:Y:S01]  /*0a80*/  ISETP.NE.AND P0, PT, R43, RZ, PT ;  /* 0x000000ff2b00720c */ /* 0x000fe20003f05270 */
[----:B------:R-:W-:-:S03]  /*0a90*/  IMAD.U32 R0, RZ, RZ, UR4 ;  /* 0x00000004ff007e24 */ /* 0x000fc6000f8e00ff */
[C---:B------:R-:W-:Y:S02]  /*0aa0*/  ISETP.GE.OR P1, PT, R3.reuse, UR8, P0 ;  /* 0x0000000803007c0c */ /* 0x040fe40008726670 */
[----:B------:R-:W-:-:S04]  /*0ab0*/  IADD3 R3, P0, R3, UR4, RZ ;  /* 0x0000000403037c10 */ /* 0x000fc8000ff1e0ff */
        /* <DEDUP_REMOVED lines=10> */
.L_x_1944:
[----:B------:R-:W-:Y:S02]  /*0b60*/  ULDC.64 UR4, c[0x0][0x2b8] ;  /* 0x0000ae0000047ab9 */ /* 0x000fe40000000a00 */
[----:B------:R-:W-:-:S04]  /*0b70*/  UISETP.NE.U32.AND UP0, UPT, URZ, UR4, UPT ;  /* 0x000000043f00728c */ /* 0x000fc8000bf05070 */
[----:B------:R-:W-:-:S03]  /*0b80*/  UISETP.NE.AND.EX UP0, UPT, URZ, UR5, UPT, UP0 ;  /* 0x000000053f00728c */ /* 0x000fc6000bf05300 */
[----:B------:R-:W-:-:S03]  /*0b90*/  ULDC.64 UR4, c[0x0][0x2b8] ;  /* 0x0000ae0000047ab9 */ /* 0x000fc60000000a00 */
[----:B------:R-:W-:-:S05]  /*0ba0*/  PLOP3.LUT P0, PT, PT, PT, UP0, 0x80, 0x0 ;  /* 0x000000000000781c */ /* 0x000fca0003f0f008 */
[----:B------:R-:W-:-:S03]  /*0bb0*/  @UP0 UIMAD.WIDE UR4, UR20, UR18, UR4 ;  /* 0x00000012140402a5 */ /* 0x000fc6000f8e0204 */
[----:B------:R-:W-:-:S03]  /*0bc0*/  ULDC.64 UR18, c[0x0][0x2c0] ;  /* 0x0000b00000127ab9 */ /* 0x000fc60000000a00 */
[----:B------:R-:W-:Y:S02]  /*0bd0*/  IMAD.U32 R2, RZ, RZ, UR4 ;  /* 0x00000004ff027e24 */ /* 0x000fe4000f8e00ff */
[----:B------:R-:W-:Y:S01]  /*0be0*/  IMAD.U32 R3, RZ, RZ, UR5 ;  /* 0x00000005ff037e24 */ /* 0x000fe2000f8e00ff */
[----:B------:R-:W-:Y:S02]  /*0bf0*/  UISETP.NE.U32.AND UP1, UPT, URZ, UR18, UPT ;  /* 0x000000123f00728c */ /* 0x000fe4000bf25070 */
[----:B------:R-:W-:Y:S02]  /*0c00*/  ULDC.64 UR4, c[0x0][0x2c8] ;  /* 0x0000b20000047ab9 */ /* 0x000fe40000000a00 */
[----:B------:R-:W2:Y:S01]  /*0c10*/  @P0 LDG.E R0, [R2.64] ;  /* 0x0000000602000981 */ /* 0x000ea2000c1e1900 */
[----:B------:R-:W-:Y:S02]  /*0c20*/  UISETP.NE.AND.EX UP1, UPT, URZ, UR19, UPT, UP1 ;  /* 0x000000133f00728c */ /* 0x000fe4000bf25310 */
[----:B------:R-:W-:-:S09]  /*0c30*/  UPLOP3.LUT UP2, UPT, UPT, UPT, UPT, 0x40, 0x0 ;  /* 0x000000000000789c */ /* 0x000fd20003f4e870 */
[----:B------:R-:W-:Y:S02]  /*0c40*/  @UP1 UIMAD UR22, UR14, UR4, URZ ;  /* 0x000000040e1612a4 */ /* 0x000fe4000f8e023f */
[----:B------:R-:W-:Y:S02]  /*0c50*/  @UP1 UIMAD.WIDE.U32 UR24, UR15, UR4, URZ ;  /* 0x000000040f1812a5 */ /* 0x000fe4000f8e003f */
[----:B------:R-:W-:Y:S02]  /*0c60*/  @UP1 UIMAD UR5, UR15, UR5, UR22 ;  /* 0x000000050f0512a4 */ /* 0x000fe4000f8e0216 */
[----:B------:R-:W-:Y:S02]  /*0c70*/  UMOV UR4, URZ ;  /* 0x0000003f00047c82 */ /* 0x000fe40008000000 */
[----:B------:R-:W-:Y:S02]  /*0c80*/  @UP1 UIADD3 UR5, UR25, UR5, URZ ;  /* 0x0000000519051290 */ /* 0x000fe4000fffe03f */
[----:B------:R-:W-:-:S02]  /*0c90*/  @UP1 ULEA UR4, UP0, UR24, UR18, 0x2 ;  /* 0x0000001218041291 */ /* 0x000fc4000f80103f */
[----:B------:R-:W-:-:S03]  /*0ca0*/  @UP1 USHF.L.U64.HI UR24, UR24, 0x2, UR5 ;  /* 0x0000000218181899 */ /* 0x000fc60008010205 */
[----:B------:R-:W-:Y:S01]  /*0cb0*/  UMOV UR5, URZ ;  /* 0x0000003f00057c82 */ /* 0x000fe20008000000 */
[----:B------:R-:W-:Y:S01]  /*0cc0*/  MOV R214, UR4 ;  /* 0x0000000400d67c02 */ /* 0x000fe20008000f00 */
[----:B------:R-:W-:Y:S02]  /*0cd0*/  @UP1 UIADD3.X UR5, UR24, UR19, URZ, UP0, !UPT ;  /* 0x0000001318051290 */ /* 0x000fe400087fe43f */
[----:B------:R-:W-:-:S04]  /*0ce0*/  @UP1 UISETP.NE.U32.AND UP0, UPT, UR4, URZ, UPT ;  /* 0x0000003f0400128c */ /* 0x000fc8000bf05070 */
[----:B------:R-:W-:Y:S01]  /*0cf0*/  @UP1 UISETP.NE.AND.EX UP2, UPT, UR5, URZ, UPT, UP0 ;  /* 0x0000003f0500128c */ /* 0x000fe2000bf45300 */
[----:B------:R-:W-:Y:S01]  /*0d00*/  IMAD.U32 R215, RZ, RZ, UR5 ;  /* 0x00000005ffd77e24 */ /* 0x000fe2000f8e00ff */
[----:B--2---:R1:W2:Y:S09]  /*0d10*/  @P0 R2UR UR20, R0 ;  /* 0x00000000001403c2 */ /* 0x0042b200000e0000 */
[----:B------:R-:W-:-:S13]  /*0d20*/  PLOP3.LUT P0, PT, PT, PT, UP2, 0x40, 0x0 ;  /* 0x000000000000781c */ /* 0x000fda0003f0e828 */
[----:B-12---:R-:W-:Y:S05]  /*0d30*/  @P0 BRA `(.L_x_1949) ;  /* 0x0000052000000947 */ /* 0x006fea0003800000 */
[----:B------:R-:W-:Y:S01]  /*0d40*/  IABS R3, c[0x0][0x2d0] ;  /* 0x0000b40000037a13 */ /* 0x000fe20000000000 */
[----:B------:R-:W-:-:S03]  /*0d50*/  ULEA UR4, UR10, 0xffffff00, 0x8 ;  /* 0xffffff000a047891 */ /* 0x000fc6000f8e403f */
[----:B------:R-:W1:Y:S03]  /*0d60*/  I2F.RP R8, R3 ;  /* 0x0000000300087306 */ /* 0x000e660000209400 */
[----:B------:R-:W-:Y:S01]  /*0d70*/  IMAD.U32 R5, RZ, RZ, UR4 ;  /* 0x00000004ff057e24 */ /* 0x000fe2000f8e00ff */
[----:B------:R-:W-:Y:S01]  /*0d80*/  IABS R4, c[0x0][0x1c8] ;  /* 0x0000720000047a13 */ /* 0x000fe20000000000 */
[----:B------:R-:W-:Y:S02]  /*0d90*/  ULDC UR19, c[0x0][0x1c8] ;  /* 0x0000720000137ab9 */ /* 0x000fe40000000800 */
[----:B------:R-:W-:Y:S01]  /*0da0*/  ULDC.64 UR4, c[0x0][0x180] ;  /* 0x0000600000047ab9 */ /* 0x000fe20000000a00 */
[----:B------:R-:W-:Y:S01]  /*0db0*/  IABS R2, R5 ;  /* 0x0000000500027213 */ /* 0x000fe20000000000 */
[----:B-1----:R-:W1:Y:S02]  /*0dc0*/  MUFU.RCP R8, R8 ;  /* 0x0000000800087308 */ /* 0x002e640000001000 */
[----:B-1----:R-:W-:-:S06]  /*0dd0*/  IADD3 R8, R8, 0xffffffe, RZ ;  /* 0x0ffffffe08087810 */ /* 0x002fcc0007ffe0ff */
[----:B------:R-:W1:Y:S02]  /*0de0*/  F2I.FTZ.U32.TRUNC.NTZ R9, R8 ;  /* 0x0000000800097305 */ /* 0x000e64000021f000 */
[----:B-1----:R-:W-:Y:S01]  /*0df0*/  IMAD.MOV R6, RZ, RZ, -R9 ;  /* 0x000000ffff067224 */ /* 0x002fe200078e0a09 */
[----:B------:R-:W-:-:S03]  /*0e00*/  MOV R8, RZ ;  /* 0x000000ff00087202 */ /* 0x000fc60000000f00 */
        /* <DEDUP_REMOVED lines=13> */
[----:B------:R-:W-:Y:S02]  /*0ee0*/  @!P1 IADD3 R6, -R6, RZ, RZ ;  /* 0x000000ff06069210 */ /* 0x000fe40007ffe1ff */
[----:B------:R-:W-:-:S05]  /*0ef0*/  @!P0 LOP3.LUT R6, RZ, c[0x0][0x2d0], RZ, 0x33, !PT ;  /* 0x0000b400ff068a12 */ /* 0x000fca00078e33ff */
[----:B------:R-:W-:-:S06]  /*0f00*/  IMAD.WIDE R2, R6, 0x4, R214 ;  /* 0x0000000406027825 */ /* 0x000fcc00078e02d6 */
[----:B------:R1:W2:Y:S01]  /*0f10*/  LDG.E R2, [R2.64] ;  /* 0x0000000602027981 */ /* 0x0002a2000c1e1900 */
[----:B------:R-:W3:Y:S01]  /*0f20*/  I2F.RP R8, R4 ;  /* 0x0000000400087306 */ /* 0x000ee20000209400 */
[----:B------:R-:W-:Y:S01]  /*0f30*/  ULOP3.LUT UR19, UR16, UR19, URZ, 0x3c, !UPT ;  /* 0x0000001310137292 */ /* 0x000fe2000f8e3c3f */
[----:B------:R-:W-:Y:S01]  /*0f40*/  IADD3 R6, -R6, RZ, RZ ;  /* 0x000000ff06067210 */ /* 0x000fe20007ffe1ff */
[----:B------:R-:W4:Y:S05]  /*0f50*/  S2R R0, SR_CTAID.Z ;  /* 0x0000000000007919 */ /* 0x000f2a0000002700 */
[----:B---3--:R-:W3:Y:S01]  /*0f60*/  MUFU.RCP R8, R8 ;  /* 0x0000000800087308 */ /* 0x008ee20000001000 */
[----:B----4-:R-:W-:-:S04]  /*0f70*/  IABS R0, R0 ;  /* 0x0000000000007213 */ /* 0x010fc80000000000 */
[----:B------:R-:W-:Y:S02]  /*0f80*/  MOV R7, R0 ;  /* 0x0000000000077202 */ /* 0x000fe40000000f00 */
[----:B---3--:R-:W-:-:S04]  /*0f90*/  IADD3 R8, R8, 0xffffffe, RZ ;  /* 0x0ffffffe08087810 */ /* 0x008fc80007ffe0ff */
[----:B------:R-:W1:Y:S02]  /*0fa0*/  F2I.FTZ.U32.TRUNC.NTZ R9, R8 ;  /* 0x0000000800097305 */ /* 0x000e64000021f000 */
[----:B-1----:R-:W-:Y:S02]  /*0fb0*/  IMAD.MOV R3, RZ, RZ, -R9 ;  /* 0x000000ffff037224 */ /* 0x002fe400078e0a09 */
[----:B------:R-:W-:Y:S02]  /*0fc0*/  IMAD.MOV.U32 R8, RZ, RZ, RZ ;  /* 0x000000ffff087224 */ /* 0x000fe400078e00ff */
[----:B------:R-:W-:-:S04]  /*0fd0*/  IMAD R3, R3, R4, RZ ;  /* 0x0000000403037224 */ /* 0x000fc800078e02ff */
[----:B------:R-:W-:-:S04]  /*0fe0*/  IMAD.HI.U32 R3, R9, R3, R8 ;  /* 0x0000000309037227 */ /* 0x000fc800078e0008 */
[----:B------:R-:W-:Y:S02]  /*0ff0*/  IMAD R9, R6, c[0x0][0x2d0], R5 ;  /* 0x0000b40006097a24 */ /* 0x000fe400078e0205 */
[----:B------:R-:W-:-:S04]  /*1000*/  IMAD.HI.U32 R0, R3, R7, RZ ;  /* 0x0000000703007227 */ /* 0x000fc800078e00ff */
[----:B------:R-:W-:-:S04]  /*1010*/  IMAD.MOV R3, RZ, RZ, -R0 ;  /* 0x000000ffff037224 */ /* 0x000fc800078e0a00 */
[----:B------:R-:W-:Y:S01]  /*1020*/  IMAD R3, R4, R3, R7 ;  /* 0x0000000304037224 */ /* 0x000fe200078e0207 */
[----:B------:R-:W-:-:S04]  /*1030*/  SHF.R.S32.HI R7, RZ, 0x1f, R9 ;  /* 0x0000001fff077819 */ /* 0x000fc80000011409 */
[----:B------:R-:W-:-:S13]  /*1040*/  ISETP.GT.U32.AND P0, PT, R4, R3, PT ;  /* 0x000000030400720c */ /* 0x000fda0003f04070 */
[----:B------:R-:W-:Y:S01]  /*1050*/  @!P0 IMAD.IADD R3, R3, 0x1, -R4 ;  /* 0x0000000103038824 */ /* 0x000fe200078e0a04 */
[----:B------:R-:W-:Y:S02]  /*1060*/  @!P0 IADD3 R0, R0, 0x1, RZ ;  /* 0x0000000100008810 */ /* 0x000fe40007ffe0ff */
[----:B------:R-:W-:Y:S02]  /*1070*/  ISETP.LE.AND P0, PT, RZ, UR19, PT ;  /* 0x00000013ff007c0c */ /* 0x000fe4000bf03270 */
[----:B------:R-:W-:-:S13]  /*1080*/  ISETP.GE.U32.AND P1, PT, R3, R4, PT ;  /* 0x000000040300720c */ /* 0x000fda0003f26070 */
[----:B------:R-:W-:Y:S02]  /*1090*/  @P1 IADD3 R0, R0, 0x1, RZ ;  /* 0x0000000100001810 */ /* 0x000fe40007ffe0ff */
[----:B------:R-:W-:-:S03]  /*10a0*/  ISETP.NE.AND P1, PT, RZ, c[0x0][0x1c8], PT ;  /* 0x00007200ff007a0c */ /* 0x000fc60003f25270 */
[----:B------:R-:W-:-:S10]  /*10b0*/  @!P0 IMAD.MOV R0, RZ, RZ, -R0 ;  /* 0x000000ffff008224 */ /* 0x000fd400078e0a00 */
[----:B------:R-:W-:-:S04]  /*10c0*/  @!P1 LOP3.LUT R0, RZ, c[0x0][0x1c8], RZ, 0x33, !PT ;  /* 0x00007200ff009a12 */ /* 0x000fc800078e33ff */
[----:B------:R-:W-:Y:S01]  /*10d0*/  SHF.R.S32.HI R96, RZ, 0x1f, R0 ;  /* 0x0000001fff607819 */ /* 0x000fe20000011400 */
[----:B--2---:R1:W2:Y:S02]  /*10e0*/  R2UR UR18, R2 ;  /* 0x00000000021273c2 */ /* 0x0042a400000e0000 */
[----:B-1----:R-:W-:Y:S01]  /*10f0*/  IMAD R2, R7, c[0x0][0x198], RZ ;  /* 0x0000660007027a24 */ /* 0x002fe200078e02ff */
[----:B--2---:R-:W-:Y:S02]  /*1100*/  USHF.R.S32.HI UR13, URZ, 0x1f, UR18 ;  /* 0x0000001f3f0d7899 */ /* 0x004fe40008011412 */
[----:B------:R-:W-:Y:S01]  /*1110*/  UIMAD.WIDE.U32 UR20, UR18, UR4, URZ ;  /* 0x00000004121472a5 */ /* 0x000fe2000f8e003f */
[----:B------:R-:W-:Y:S01]  /*1120*/  IMAD R2, R9, c[0x0][0x19c], R2 ;  /* 0x0000670009027a24 */ /* 0x000fe200078e0202 */
[----:B------:R-:W-:-:S04]  /*1130*/  UIMAD UR19, UR13, UR4, URZ ;  /* 0x000000040d1372a4 */ /* 0x000fc8000f8e023f */
[----:B------:R-:W-:Y:S01]  /*1140*/  UIMAD UR5, UR18, UR5, UR19 ;  /* 0x00000005120572a4 */ /* 0x000fe2000f8e0213 */
[----:B------:R-:W-:Y:S01]  /*1150*/  MOV R11, UR21 ;  /* 0x00000015000b7c02 */ /* 0x000fe20008000f00 */
[----:B------:R-:W-:Y:S02]  /*1160*/  IMAD.U32 R10, RZ, RZ, UR20 ;  /* 0x00000014ff0a7e24 */ /* 0x000fe4000f8e00ff */
[----:B------:R-:W-:-:S06]  /*1170*/  UIADD3 UR5, UR21, UR5, URZ ;  /* 0x0000000515057290 */ /* 0x000fcc000fffe03f */
[----:B------:R-:W-:Y:S01]  /*1180*/  IMAD.U32 R11, RZ, RZ, UR5 ;  /* 0x00000005ff0b7e24 */ /* 0x000fe2000f8e00ff */
[----:B------:R-:W-:Y:S02]  /*1190*/  ULDC.64 UR4, c[0x0][0x188] ;  /* 0x0000620000047ab9 */ /* 0x000fe40000000a00 */
[----:B------:R-:W-:Y:S01]  /*11a0*/  UIMAD UR13, UR13, UR4, URZ ;  /* 0x000000040d0d72a4 */ /* 0x000fe2000f8e023f */
[----:B------:R-:W-:Y:S01]  /*11b0*/  IMAD.WIDE.U32 R10, R9, c[0x0][0x198], R10 ;  /* 0x00006600090a7a25 */ /* 0x000fe200078e000a */
[----:B------:R-:W-:Y:S02]  /*11c0*/  UIMAD.WIDE.U32 UR22, UR18, UR4, URZ ;  /* 0x00000004121672a5 */ /* 0x000fe4000f8e003f */
[----:B------:R-:W-:Y:S02]  /*11d0*/  UIMAD UR5, UR18, UR5, UR13 ;  /* 0x00000005120572a4 */ /* 0x000fe4000f8e020d */
[----:B------:R-:W-:Y:S01]  /*11e0*/  IADD3 R11, R11, R2, RZ ;  /* 0x000000020b0b7210 */ /* 0x000fe20007ffe0ff */
[----:B------:R-:W-:Y:S01]  /*11f0*/  IMAD R2, R96, c[0x0][0x1b0], RZ ;  /* 0x00006c0060027a24 */ /* 0x000fe200078e02ff */
[----:B------:R-:W-:-:S03]  /*1200*/  UIADD3 UR18, UR23, UR5, URZ ;  /* 0x0000000517127290 */ /* 0x000fc6000fffe03f */
[----:B------:R-:W-:-:S04]  /*1210*/  IMAD.WIDE.U32 R10, R0, c[0x0][0x1b0], R10 ;  /* 0x00006c00000a7a25 */ /* 0x000fc800078e000a */
[----:B------:R-:W-:Y:S01]  /*1220*/  IMAD R2, R0, c[0x0][0x1b4], R2 ;  /* 0x00006d0000027a24 */ /* 0x000fe200078e0202 */
[----:B------:R-:W-:-:S03]  /*1230*/  MOV R4, R10 ;  /* 0x0000000a00047202 */ /* 0x000fc60000000f00 */
[----:B------:R-:W-:Y:S01]  /*1240*/  IMAD.IADD R3, R11, 0x1, R2 ;  /* 0x000000010b037824 */ /* 0x000fe200078e0202 */
[----:B------:R-:W-:Y:S05]  /*1250*/  BRA `(.L_x_1950) ;  /* 0x000004f000007947 */ /* 0x000fea0003800000 */
.L_x_1949:
[----:B------:R-:W-:Y:S02]  /*1260*/  UISETP.NE.AND UP0, UPT, UR21, -0x1, UPT ;  /* 0xffffffff1500788c */ /* 0x000fe4000bf05270 */
[----:B------:R-:W-:-:S04]  /*1270*/  ULDC.64 UR4, c[0x0][0x198] ;  /* 0x0000660000047ab9 */ /* 0x000fc80000000a00 */
[----:B------:R-:W-:-:S05]  /*1280*/  PLOP3.LUT P0, PT, PT, PT, UP0, 0x80, 0x0 ;  /* 0x000000000000781c */ /* 0x000fca0003f0f008 */
[----:B------:R-:W-:-:S04]  /*1290*/  @UP0 UIADD3 UR18, UR13, UR21, URZ ;  /* 0x000000150d120290 */ /* 0x000fc8000fffe03f */
[----:B------:R-:W-:-:S04]  /*12a0*/  @UP0 UIMAD.WIDE.U32 UR22, UR18, UR4, URZ ;  /* 0x00000004121602a5 */ /* 0x000fc8000f8e003f */
[----:B------:R-:W-:Y:S01]  /*12b0*/  @UP0 UIMAD UR18, UR18, UR5, UR23 ;  /* 0x00000005121202a4 */ /* 0x000fe2000f8e0217 */
[----:B------:R-:W-:Y:S05]  /*12c0*/  @P0 BRA `(.L_x_1951) ;  /* 0x000000c000000947 */ /* 0x000fea0003800000 */
[----:B------:R-:W-:Y:S02]  /*12d0*/  USHF.R.S32.HI UR18, URZ, 0x1f, UR13 ;  /* 0x0000001f3f127899 */ /* 0x000fe4000801140d */
[----:B------:R-:W-:Y:S02]  /*12e0*/  ULDC.64 UR4, c[0x0][0x198] ;  /* 0x0000660000047ab9 */ /* 0x000fe40000000a00 */
[----:B------:R-:W-:Y:S02]  /*12f0*/  UIMAD UR18, UR18, UR4, URZ ;  /* 0x00000004121272a4 */ /* 0x000fe4000f8e023f */
[----:B------:R-:W-:Y:S02]  /*1300*/  UIMAD.WIDE.U32 UR22, UR13, UR4, URZ ;  /* 0x000000040d1672a5 */ /* 0x000fe4000f8e003f */
[----:B------:R-:W-:Y:S02]  /*1310*/  UIMAD UR18, UR13, UR5, UR18 ;  /* 0x000000050d1272a4 */ /* 0x000fe4000f8e0212 */
[----:B------:R-:W-:-:S02]  /*1320*/  USHF.R.S32.HI UR19, URZ, 0x1f, UR20 ;  /* 0x0000001f3f137899 */ /* 0x000fc40008011414 */
[----:B------:R-:W-:Y:S02]  /*1330*/  ULDC.64 UR4, c[0x0][0x180] ;  /* 0x0000600000047ab9 */ /* 0x000fe40000000a00 */
[----:B------:R-:W-:Y:S02]  /*1340*/  UIADD3 UR23, UR23, UR18, URZ ;  /* 0x0000001217177290 */ /* 0x000fe4000fffe03f */
[----:B------:R-:W-:Y:S02]  /*1350*/  UIMAD UR19, UR19, UR4, URZ ;  /* 0x00000004131372a4 */ /* 0x000fe4000f8e023f */
[----:B------:R-:W-:Y:S02]  /*1360*/  UIMAD.WIDE.U32 UR22, UR20, UR4, UR22 ;  /* 0x00000004141672a5 */ /* 0x000fe4000f8e0016 */
[----:B------:R-:W-:-:S04]  /*1370*/  UIMAD UR5, UR20, UR5, UR19 ;  /* 0x00000005140572a4 */ /* 0x000fc8000f8e0213 */
[----:B------:R-:W-:-:S03]  /*1380*/  UIADD3 UR18, UR23, UR5, URZ ;  /* 0x0000000517127290 */ /* 0x000fc6000fffe03f */
.L_x_1951:
[----:B------:R-:W-:Y:S01]  /*1390*/  IABS R3, c[0x0][0x1c8] ;  /* 0x0000720000037a13 */ /* 0x000fe20000000000 */
[----:B------:R-:W1:Y:S01]  /*13a0*/  S2R R0, SR_CTAID.Z ;  /* 0x0000000000007919 */ /* 0x000e620000002700 */
[----:B------:R-:W-:Y:S01]  /*13b0*/  ULDC UR5, c[0x0][0x1c8] ;  /* 0x0000720000057ab9 */ /* 0x000fe20000000800 */
[----:B------:R-:W-:Y:S01]  /*13c0*/  MOV R9, UR18 ;  /* 0x0000001200097c02 */ /* 0x000fe20008000f00 */
[----:B------:R-:W2:Y:S01]  /*13d0*/  I2F.RP R4, R3 ;  /* 0x0000000300047306 */ /* 0x000ea20000209400 */
[----:B------:R-:W-:Y:S01]  /*13e0*/  ULOP3.LUT UR5, UR16, UR5, URZ, 0x3c, !UPT ;  /* 0x0000000510057292 */ /* 0x000fe2000f8e3c3f */
[----:B------:R-:W-:Y:S01]  /*13f0*/  IMAD.U32 R8, RZ, RZ, UR22 ;  /* 0x00000016ff087e24 */ /* 0x000fe2000f8e00ff */
[----:B------:R-:W-:Y:S02]  /*1400*/  ULEA UR4, UR10, 0xffffff00, 0x8 ;  /* 0xffffff000a047891 */ /* 0x000fe4000f8e403f */
[----:B------:R-:W-:Y:S02]  /*1410*/  @UP0 UIADD3 UR18, UR13, UR21, URZ ;  /* 0x000000150d120290 */ /* 0x000fe4000fffe03f */
[----:B------:R-:W-:Y:S01]  /*1420*/  ISETP.LE.AND P2, PT, RZ, UR5, PT ;  /* 0x00000005ff007c0c */ /* 0x000fe2000bf43270 */
[----:B--2---:R-:W2:Y:S01]  /*1430*/  MUFU.RCP R4, R4 ;  /* 0x0000000400047308 */ /* 0x004ea20000001000 */
[----:B-1----:R-:W-:-:S02]  /*1440*/  IABS R0, R0 ;  /* 0x0000000000007213 */ /* 0x002fc40000000000 */
[----:B--2---:R-:W-:-:S05]  /*1450*/  IADD3 R4, R4, 0xffffffe, RZ ;  /* 0x0ffffffe04047810 */ /* 0x004fca0007ffe0ff */
[----:B------:R-:W1:Y:S02]  /*1460*/  F2I.FTZ.U32.TRUNC.NTZ R5, R4 ;  /* 0x0000000400057305 */ /* 0x000e64000021f000 */
[----:B-1----:R-:W-:Y:S01]  /*1470*/  IMAD.MOV R2, RZ, RZ, -R5 ;  /* 0x000000ffff027224 */ /* 0x002fe200078e0a05 */
[----:B------:R-:W-:-:S03]  /*1480*/  MOV R4, RZ ;  /* 0x000000ff00047202 */ /* 0x000fc60000000f00 */
[----:B------:R-:W-:-:S04]  /*1490*/  IMAD R2, R2, R3, RZ ;  /* 0x0000000302027224 */ /* 0x000fc800078e02ff */
[----:B------:R-:W-:Y:S01]  /*14a0*/  IMAD.HI.U32 R2, R5, R2, R4 ;  /* 0x0000000205027227 */ /* 0x000fe200078e0004 */
[----:B------:R-:W-:Y:S01]  /*14b0*/  MOV R5, UR4 ;  /* 0x0000000400057c02 */ /* 0x000fe20008000f00 */
[----:B------:R-:W-:Y:S02]  /*14c0*/  ULDC.64 UR4, c[0x0][0x1a0] ;  /* 0x0000680000047ab9 */ /* 0x000fe40000000a00 */
[----:B------:R-:W-:Y:S01]  /*14d0*/  IMAD.MOV.U32 R4, RZ, RZ, R0 ;  /* 0x000000ffff047224 */ /* 0x000fe200078e0000 */
[----:B------:R-:W-:Y:S01]  /*14e0*/  SHF.R.S32.HI R7, RZ, 0x1f, R5 ;  /* 0x0000001fff077819 */ /* 0x000fe20000011405 */
[----:B------:R-:W-:Y:S01]  /*14f0*/  IMAD.WIDE.U32 R8, R5, c[0x0][0x198], R8 ;  /* 0x0000660005087a25 */ /* 0x000fe200078e0008 */
[----:B------:R-:W-:-:S03]  /*1500*/  @UP0 UIMAD.WIDE.U32 UR22, UR18, UR4, URZ ;  /* 0x00000004121602a5 */ /* 0x000fc6000f8e003f */
[----:B------:R-:W-:Y:S01]  /*1510*/  IMAD.HI.U32 R0, R2, R4, RZ ;  /* 0x0000000402007227 */ /* 0x000fe200078e00ff */
[----:B------:R-:W-:-:S04]  /*1520*/  @UP0 UIMAD UR18, UR18, UR5, UR23 ;  /* 0x00000005121202a4 */ /* 0x000fc8000f8e0217 */
[----:B------:R-:W-:-:S05]  /*1530*/  IADD3 R2, -R0, RZ, RZ ;  /* 0x000000ff00027210 */ /* 0x000fca0007ffe1ff */
[----:B------:R-:W-:-:S05]  /*1540*/  IMAD R2, R3, R2, R4 ;  /* 0x0000000203027224 */ /* 0x000fca00078e0204 */
[----:B------:R-:W-:-:S13]  /*1550*/  ISETP.GT.U32.AND P1, PT, R3, R2, PT ;  /* 0x000000020300720c */ /* 0x000fda0003f24070 */
[----:B------:R-:W-:Y:S01]  /*1560*/  @!P1 IMAD.IADD R2, R2, 0x1, -R3 ;  /* 0x0000000102029824 */ /* 0x000fe200078e0a03 */
[----:B------:R-:W-:Y:S02]  /*1570*/  @!P1 IADD3 R0, R0, 0x1, RZ ;  /* 0x0000000100009810 */ /* 0x000fe40007ffe0ff */
[----:B------:R-:W-:Y:S02]  /*1580*/  ISETP.NE.AND P1, PT, RZ, c[0x0][0x1c8], PT ;  /* 0x00007200ff007a0c */ /* 0x000fe40003f25270 */
[----:B------:R-:W-:Y:S01]  /*1590*/  ISETP.GE.U32.AND P3, PT, R2, R3, PT ;  /* 0x000000030200720c */ /* 0x000fe20003f66070 */
[----:B------:R-:W-:-:S04]  /*15a0*/  IMAD R2, R7, c[0x0][0x198], RZ ;  /* 0x0000660007027a24 */ /* 0x000fc800078e02ff */
[----:B------:R-:W-:-:S05]  /*15b0*/  IMAD R2, R5, c[0x0][0x19c], R2 ;  /* 0x0000670005027a24 */ /* 0x000fca00078e0202 */
[----:B------:R-:W-:-:S03]  /*15c0*/  IADD3 R9, R9, R2, RZ ;  /* 0x0000000209097210 */ /* 0x000fc60007ffe0ff */
[----:B------:R-:W-:-:S05]  /*15d0*/  @P3 IADD3 R0, R0, 0x1, RZ ;  /* 0x0000000100003810 */ /* 0x000fca0007ffe0ff */
[----:B------:R-:W-:Y:S01]  /*15e0*/  @!P2 IMAD.MOV R0, RZ, RZ, -R0 ;  /* 0x000000ffff00a224 */ /* 0x000fe200078e0a00 */
[----:B------:R-:W-:-:S04]  /*15f0*/  @!P1 LOP3.LUT R0, RZ, c[0x0][0x1c8], RZ, 0x33, !PT ;  /* 0x00007200ff009a12 */ /* 0x000fc800078e33ff */
[----:B------:R-:W-:Y:S01]  /*1600*/  SHF.R.S32.HI R96, RZ, 0x1f, R0 ;  /* 0x0000001fff607819 */ /* 0x000fe20000011400 */
[----:B------:R-:W-:-:S04]  /*1610*/  IMAD.WIDE.U32 R8, R0, c[0x0][0x1b0], R8 ;  /* 0x00006c0000087a25 */ /* 0x000fc800078e0008 */
[----:B------:R-:W-:Y:S02]  /*1620*/  IMAD R3, R96, c[0x0][0x1b0], RZ ;  /* 0x00006c0060037a24 */ /* 0x000fe400078e02ff */
[----:B------:R-:W-:Y:S02]  /*1630*/  IMAD.MOV.U32 R4, RZ, RZ, R8 ;  /* 0x000000ffff047224 */ /* 0x000fe400078e0008 */
[----:B------:R-:W-:-:S05]  /*1640*/  IMAD R3, R0, c[0x0][0x1b4], R3 ;  /* 0x00006d0000037a24 */ /* 0x000fca00078e0203 */
[----:B------:R-:W-:Y:S01]  /*1650*/  IADD3 R3, R9, R3, RZ ;  /* 0x0000000309037210 */ /* 0x000fe20007ffe0ff */
[----:B------:R-:W-:Y:S01]  /*1660*/  IMAD.MOV.U32 R9, RZ, RZ, R5 ;  /* 0x000000ffff097224 */ /* 0x000fe200078e0005 */
[----:B------:R-:W-:Y:S05]  /*1670*/  @P0 BRA `(.L_x_1950) ;  /* 0x000000d000000947 */ /* 0x000fea0003800000 */
[----:B------:R-:W-:Y:S02]  /*1680*/  USHF.R.S32.HI UR18, URZ, 0x1f, UR13 ;  /* 0x0000001f3f127899 */ /* 0x000fe4000801140d */
[----:B------:R-:W-:Y:S02]  /*1690*/  ULDC.64 UR4, c[0x0][0x1a0] ;  /* 0x0000680000047ab9 */ /* 0x000fe40000000a00 */
[----:B------:R-:W-:Y:S02]  /*16a0*/  UIMAD UR18, UR18, UR4, URZ ;  /* 0x00000004121272a4 */ /* 0x000fe4000f8e023f */
[----:B------:R-:W-:Y:S02]  /*16b0*/  UIMAD.WIDE.U32 UR22, UR13, UR4, URZ ;  /* 0x000000040d1672a5 */ /* 0x000fe4000f8e003f */
[----:B------:R-:W-:-:S02]  /*16c0*/  UIMAD UR18, UR13, UR5, UR18 ;  /* 0x000000050d1272a4 */ /* 0x000fc4000f8e0212 */
[----:B------:R-:W-:Y:S02]  /*16d0*/  USHF.R.S32.HI UR13, URZ, 0x1f, UR20 ;  /* 0x0000001f3f0d7899 */ /* 0x000fe40008011414 */
[----:B------:R-:W-:Y:S02]  /*16e0*/  ULDC.64 UR4, c[0x0][0x188] ;  /* 0x0000620000047ab9 */ /* 0x000fe40000000a00 */
[----:B------:R-:W-:Y:S02]  /*16f0*/  UIADD3 UR19, UR23, UR18, URZ ;  /* 0x0000001217137290 */ /* 0x000fe4000fffe03f */
[----:B------:R-:W-:Y:S02]  /*1700*/  UIMAD UR13, UR13, UR4, URZ ;  /* 0x000000040d0d72a4 */ /* 0x000fe4000f8e023f */
[----:B------:R-:W-:Y:S02]  /*1710*/  UMOV UR18, UR22 ;  /* 0x0000001600127c82 */ /* 0x000fe40008000000 */
[----:B------:R-:W-:-:S02]  /*1720*/  UIMAD UR5, UR20, UR5, UR13 ;  /* 0x00000005140572a4 */ /* 0x000fc4000f8e020d */
[----:B------:R-:W-:-:S04]  /*1730*/  UIMAD.WIDE.U32 UR22, UR20, UR4, UR18 ;  /* 0x00000004141672a5 */ /* 0x000fc8000f8e0012 */
[----:B------:R-:W-:Y:S02]  /*1740*/  UIADD3 UR18, UR23, UR5, URZ ;  /* 0x0000000517127290 */ /* 0x000fe4000fffe03f */
.L_x_1950:
[----:B------:R1:W5:Y:S01]  /*1750*/  @P4 LDG.E R101, [R126.64] ;  /* 0x000000067e654981 */ /* 0x000362000c1e1900 */
[----:B------:R-:W-:Y:S01]  /*1760*/  UISETP.NE.AND UP0, UPT, UR9, -0x1, UPT ;  /* 0xffffffff0900788c */ /* 0x000fe2000bf05270 */
[----:B------:R-:W-:Y:S01]  /*1770*/  SHF.R.S32.HI R47, RZ, 0x1f, R43 ;  /* 0x0000001fff2f7819 */ /* 0x000fe2000001142b */
[----:B------:R-:W-:Y:S01]  /*1780*/  ULDC.64 UR4, c[0x0][0x190] ;  /* 0x0000640000047ab9 */ /* 0x000fe20000000a00 */
[----:B------:R-:W2:Y:S01]  /*1790*/  S2R R14, SR_CTAID.X ;  /* 0x00000000000e7919 */ /* 0x000ea20000002500 */
[----:B------:R-:W-:Y:S01]  /*17a0*/  IMAD.MOV.U32 R6, RZ, RZ, 0x2 ;  /* 0x00000002ff067424 */ /* 0x000fe200078e00ff */
[CC--:B------:R-:W-:Y:S01]  /*17b0*/  LEA.HI R116, R47.reuse, R43.reuse, RZ, 0x2 ;  /* 0x0000002b2f747211 */ /* 0x0c0fe200078f10ff */
[----:B------:R-:W-:Y:S01]  /*17c0*/  IMAD.MOV.U32 R115, RZ, RZ, c[0x0][0x230] ;  /* 0x00008c00ff737624 */ /* 0x000fe200078e00ff */
[CC--:B------:R-:W-:Y:S01]  /*17d0*/  LEA.HI R49, R47.reuse, R43.reuse, RZ, 0x3 ;  /* 0x0000002b2f317211 */ /* 0x0c0fe200078f18ff */
[----:B------:R-:W-:Y:S01]  /*17e0*/  IMAD.MOV.U32 R10, RZ, RZ, RZ ;  /* 0x000000ffff0a7224 */ /* 0x000fe200078e00ff */
[----:B------:R-:W-:Y:S01]  /*17f0*/  LOP3.LUT R113, R116, 0xfffffffc, RZ, 0xc0, !PT ;  /* 0xfffffffc74717812 */ /* 0x000fe200078ec0ff */
[----:B------:R-:W-:Y:S01]  /*1800*/  IMAD.MOV.U32 R11, RZ, RZ, c[0x0][0x230] ;  /* 0x00008c00ff0b7624 */ /* 0x000fe200078e00ff */
[----:B------:R-:W-:Y:S01]  /*1810*/  @UP0 UIMAD.WIDE.U32 UR20, UR9, UR4, URZ ;  /* 0x00000004091402a5 */ /* 0x000fe2000f8e003f */
[-C--:B------:R-:W-:Y:S01]  /*1820*/  LEA.HI R42, R47, R43.reuse, RZ, 0x5 ;  /* 0x0000002b2f2a7211 */ /* 0x080fe200078f28ff */
[----:B------:R-:W3:Y:S01]  /*1830*/  S2R R128, SR_CTAID.Z ;  /* 0x0000000000807919 */ /* 0x000ee20000002700 */
[----:B------:R-:W-:Y:S01]  /*1840*/  SHF.R.S32.HI R48, RZ, 0x3, R49 ;  /* 0x00000003ff307819 */ /* 0x000fe20000011431 */
[----:B------:R-:W-:Y:S01]  /*1850*/  @UP0 UIMAD UR19, UR9, UR5, UR21 ;  /* 0x00000005091302a4 */ /* 0x000fe2000f8e0215 */
[----:B------:R-:W-:Y:S01]  /*1860*/  IMAD.IADD R113, R43, 0x1, -R113 ;  /* 0x000000012b717824 */ /* 0x000fe200078e0a71 */
[----:B------:R-:W-:Y:S01]  /*1870*/  LEA.HI R47, R47, R43, RZ, 0x4 ;  /* 0x0000002b2f2f7211 */ /* 0x000fe200078f20ff */
[----:B------:R-:W-:Y:S01]  /*1880*/  ULDC.64 UR4, c[0x0][0x178] ;  /* 0x00005e0000047ab9 */ /* 0x000fe20000000a00 */
[----:B------:R-:W-:Y:S01]  /*1890*/  SHF.R.S32.HI R124, RZ, 0x2, R116 ;  /* 0x00000002ff7c7819 */ /* 0x000fe20000011474 */
[----:B------:R-:W-:Y:S01]  /*18a0*/  @!UP0 UIMAD UR13, UR14, UR4, URZ ;  /* 0x000000040e0d82a4 */ /* 0x000fe2000f8e023f */
[----:B------:R-:W-:Y:S01]  /*18b0*/  IMAD.SHL.U32 R188, R113, 0x8, RZ ;  /* 0x0000000871bc7824 */ /* 0x000fe200078e00ff */
[----:B------:R-:W-:Y:S01]  /*18c0*/  @!UP0 UIMAD.WIDE.U32 UR24, UR15, UR4, URZ ;  /* 0x000000040f1882a5 */ /* 0x000fe2000f8e003f */
[----:B------:R-:W-:Y:S01]  /*18d0*/  LOP3.LUT R46, R47, 0xfffffff0, RZ, 0xc0, !PT ;  /* 0xfffffff02f2e7812 */ /* 0x000fe200078ec0ff */
[----:B------:R-:W-:Y:S01]  /*18e0*/  @!UP0 UIMAD UR5, UR15, UR5, UR13 ;  /* 0x000000050f0582a4 */ /* 0x000fe2000f8e020d */
[----:B------:R-:W-:Y:S01]  /*18f0*/  IMAD.SHL.U32 R2, R48, 0x40, RZ ;  /* 0x0000004030027824 */ /* 0x000fe200078e00ff */
[----:B------:R-:W-:Y:S01]  /*1900*/  USHF.R.S32.HI UR13, URZ, 0x1f, UR16 ;  /* 0x0000001f3f0d7899 */ /* 0x000fe20008011410 */
[----:B------:R-:W-:Y:S01]  /*1910*/  LEA.HI R116, R116, R124, RZ, 0x1 ;  /* 0x0000007c74747211 */ /* 0x000fe200078f08ff */
[----:B------:R-:W-:Y:S01]  /*1920*/  @!UP0 UIADD3 UR19, UR25, UR5, URZ ;  /* 0x0000000519138290 */ /* 0x000fe2000fffe03f */
[----:B------:R-:W-:Y:S01]  /*1930*/  IMAD.HI.U32 R115, R6, R115, R10 ;  /* 0x0000007306737227 */ /* 0x000fe200078e000a */
[----:B------:R-:W-:Y:S01]  /*1940*/  SHF.R.S32.HI R189, RZ, 0x1f, R188 ;  /* 0x0000001fffbd7819 */ /* 0x000fe200000114bc */
[----:B------:R-:W-:Y:S01]  /*1950*/  ULDC.64 UR4, c[0x0][0x1a8] ;  /* 0x00006a0000047ab9 */ /* 0x000fe20000000a00 */
[----:B------:R-:W-:Y:S01]  /*1960*/  LOP3.LUT R116, R116, 0x7fffffe, RZ, 0xc0, !PT ;  /* 0x07fffffe74747812 */ /* 0x000fe200078ec0ff */
[----:B------:R-:W-:Y:S01]  /*1970*/  UIMAD UR4, UR13, UR4, URZ ;  /* 0x000000040d0472a4 */ /* 0x000fe2000f8e023f */
[----:B------:R-:W-:Y:S01]  /*1980*/  IMAD.IADD R46, R43, 0x1, -R46 ;  /* 0x000000012b2e7824 */ /* 0x000fe200078e0a2e */
[----:B------:R-:W-:Y:S01]  /*1990*/  IADD3 R10, P0, R188, UR22, RZ ;  /* 0x00000016bc0a7c10 */ /* 0x000fe2000ff1e0ff */
[----:B------:R-:W-:Y:S01]  /*19a0*/  @!UP0 UMOV UR20, UR24 ;  /* 0x0000001800148c82 */ /* 0x000fe20008000000 */
[----:B------:R-:W-:Y:S01]  /*19b0*/  LOP3.LUT R2, R2, 0xc0, RZ, 0xc0, !PT ;  /* 0x000000c002027812 */ /* 0x000fe200078ec0ff */
[----:B------:R-:W-:Y:S01]  /*19c0*/  UIMAD UR4, UR16, UR5, UR4 ;  /* 0x00000005100472a4 */ /* 0x000fe2000f8e0204 */
[----:B------:R-:W-:Y:S01]  /*19d0*/  SHF.R.S32.HI R125, RZ, 0x1f, R124 ;  /* 0x0000001fff7d7819 */ /* 0x000fe2000001147c */
[----:B------:R-:W-:Y:S01]  /*19e0*/  USHF.R.S32.HI UR5, URZ, 0x1f, UR17 ;  /* 0x0000001f3f057899 */ /* 0x000fe20008011411 */
[----:B------:R-:W-:Y:S01]  /*19f0*/  SHF.R.S32.HI R42, RZ, 0x5, R42 ;  /* 0x00000005ff2a7819 */ /* 0x000fe2000001142a */
[----:B------:R-:W-:Y:S01]  /*1a00*/  IMAD.IADD R116, R124, 0x1, -R116 ;  /* 0x000000017c747824 */ /* 0x000fe200078e0a74 */
[----:B------:R-:W-:Y:S01]  /*1a10*/  IADD3.X R11, R189, UR18, RZ, P0, !PT ;  /* 0x00000012bd0b7c10 */ /* 0x000fe200087fe4ff */
[----:B------:R-:W-:Y:S01]  /*1a20*/  ULEA.HI UR5, UR5, UR17, URZ, 0x8 ;  /* 0x0000001105057291 */ /* 0x000fe2000f8f403f */
[----:B------:R-:W-:Y:S01]  /*1a30*/  LOP3.LUT R6, R2, 0x18, R188, 0xf8, !PT ;  /* 0x0000001802067812 */ /* 0x000fe200078ef8bc */
[----:B--2---:R-:W-:Y:S01]  /*1a40*/  IMAD.WIDE R14, R14, 0x40, R124 ;  /* 0x000000400e0e7825 */ /* 0x004fe200078e027c */
[----:B------:R-:W-:Y:S01]  /*1a50*/  LEA.HI R45, R46, R46, RZ, 0x1 ;  /* 0x0000002e2e2d7211 */ /* 0x000fe200078f08ff */
[----:B------:R-:W-:Y:S01]  /*1a60*/  USHF.R.S32.HI UR5, URZ, 0x8, UR5 ;  /* 0x000000083f057899 */ /* 0x000fe20008011405 */
[----:B------:R-:W-:Y:S01]  /*1a70*/  IADD3 R118, P0, R124, R9, RZ ;  /* 0x000000097c767210 */ /* 0x000fe20007f1e0ff */
[----:B------:R-:W-:Y:S01]  /*1a80*/  IMAD R116, R42, 0x8, R116 ;  /* 0x000000082a747824 */ /* 0x000fe200078e0274 */
[----:B------:R-:W-:Y:S01]  /*1a90*/  SHF.R.U32.HI R2, RZ, 0x3, R2 ;  /* 0x00000003ff027819 */ /* 0x000fe20000011602 */
[----:B------:R-:W-:Y:S01]  /*1aa0*/  IMAD.SHL.U32 R113, R113, 0x4, RZ ;  /* 0x0000000471717824 */ /* 0x000fe200078e00ff */
[----:B------:R-:W-:Y:S01]  /*1ab0*/  IADD3 R12, P1, R188, UR20, RZ ;  /* 0x00000014bc0c7c10 */ /* 0x000fe2000ff3e0ff */
[----:B------:R-:W-:Y:S01]  /*1ac0*/  IMAD.X R7, R125, 0x1, R7, P0 ;  /* 0x000000017d077824 */ /* 0x000fe200000e0607 */
[----:B------:R-:W-:Y:S01]  /*1ad0*/  SHF.R.S32.HI R8, RZ, 0x1, R45 ;  /* 0x00000001ff087819 */ /* 0x000fe2000001142d */
[----:B------:R-:W-:Y:S01]  /*1ae0*/  IMAD.WIDE.U32 R10, R0, c[0x0][0x1b8], R10 ;  /* 0x00006e00000a7a25 */ /* 0x000fe200078e000a */
[----:B------:R-:W-:-:S02]  /*1af0*/  SHF.R.S32.HI R44, RZ, 0x1f, R45 ;  /* 0x0000001fff2c7819 */ /* 0x000fc4000001142d */
[----:B------:R-:W-:Y:S01]  /*1b00*/  LOP3.LUT R2, R6, R2, RZ, 0x3c, !PT ;  /* 0x0000000206027212 */ /* 0x000fe200078e3cff */
[----:B------:R-:W-:Y:S01]  /*1b10*/  IMAD R6, R15, c[0x0][0x190], RZ ;  /* 0x000064000f067a24 */ /* 0x000fe200078e02ff */
[----:B------:R-:W-:Y:S01]  /*1b20*/  IADD3.X R13, R189, UR19, RZ, P1, !PT ;  /* 0x00000013bd0d7c10 */ /* 0x000fe20008ffe4ff */
[----:B------:R-:W-:Y:S01]  /*1b30*/  IMAD R7, R7, c[0x0][0x1a0], RZ ;  /* 0x0000680007077a24 */ /* 0x000fe200078e02ff */
[----:B------:R-:W-:Y:S01]  /*1b40*/  IADD3 R122, P0, R188, R4, RZ ;  /* 0x00000004bc7a7210 */ /* 0x000fe20007f1e0ff */
[C---:B------:R-:W-:Y:S01]  /*1b50*/  IMAD R6, R14.reuse, c[0x0][0x194], R6 ;  /* 0x000065000e067a24 */ /* 0x040fe200078e0206 */
[----:B------:R-:W-:Y:S01]  /*1b60*/  IMNMX R65, RZ, UR5, !PT ;  /* 0x00000005ff417c17 */ /* 0x000fe2000f800200 */
[----:B------:R-:W-:Y:S01]  /*1b70*/  IMAD.WIDE.U32 R12, R14, c[0x0][0x190], R12 ;  /* 0x000064000e0c7a25 */ /* 0x000fe200078e000c */
[----:B------:R-:W-:Y:S02]  /*1b80*/  LEA.HI R44, R44, R8, RZ, 0x2 ;  /* 0x000000082c2c7211 */ /* 0x000fe400078f10ff */
[----:B------:R-:W-:Y:S01]  /*1b90*/  LEA R116, R116, R2, 0x5 ;  /* 0x0000000274747211 */ /* 0x000fe200078e28ff */
[----:B------:R-:W-:Y:S01]  /*1ba0*/  IMAD R2, R96, c[0x0][0x1b8], RZ ;  /* 0x00006e0060027a24 */ /* 0x000fe200078e02ff */
[----:B------:R-:W-:Y:S01]  /*1bb0*/  IADD3.X R123, R189, R3, RZ, P0, !PT ;  /* 0x00000003bd7b7210 */ /* 0x000fe200007fe4ff */
[----:B------:R-:W-:Y:S01]  /*1bc0*/  IMAD.IADD R13, R13, 0x1, R6 ;  /* 0x000000010d0d7824 */ /* 0x000fe200078e0206 */
[----:B------:R-:W-:Y:S01]  /*1bd0*/  ISETP.LT.AND P0, PT, R65, UR10, PT ;  /* 0x0000000a41007c0c */ /* 0x000fe2000bf01270 */
[----:B------:R-:W-:Y:S01]  /*1be0*/  IMAD R2, R0, c[0x0][0x1bc], R2 ;  /* 0x00006f0000027a24 */ /* 0x000fe200078e0202 */
[----:B------:R-:W-:Y:S01]  /*1bf0*/  LOP3.LUT R44, R44, 0xfffffffc, RZ, 0xc0, !PT ;  /* 0xfffffffc2c2c7812 */ /* 0x000fe200078ec0ff */
[----:B---3--:R-:W-:Y:S01]  /*1c00*/  IMAD.WIDE.U32 R128, R128, c[0x0][0x1a8], R12 ;  /* 0x00006a0080807a25 */ /* 0x008fe200078e000c */
[----:B------:R-:W-:-:S02]  /*1c10*/  SHF.R.S32.HI R112, RZ, 0x1, R115 ;  /* 0x00000001ff707819 */ /* 0x000fc40000011473 */
[----:B------:R-:W-:Y:S01]  /*1c20*/  MOV R102, 0x5 ;  /* 0x0000000500667802 */ /* 0x000fe20000000f00 */
[----:B------:R-:W-:Y:S01]  /*1c30*/  IMAD.IADD R44, R8, 0x1, -R44 ;  /* 0x00000001082c7824 */ /* 0x000fe200078e0a2c */
[----:B------:R-:W-:Y:S01]  /*1c40*/  IADD3 R67, R129, UR4, RZ ;  /* 0x0000000481437c10 */ /* 0x000fe2000fffe0ff */
[----:B------:R-:W-:Y:S02]  /*1c50*/  IMAD R114, R124, R112, R113 ;  /* 0x000000707c727224 */ /* 0x000fe400078e0271 */
[----:B------:R-:W-:Y:S01]  /*1c60*/  IMAD.IADD R11, R11, 0x1, R2 ;  /* 0x000000010b0b7824 */ /* 0x000fe200078e0202 */
[----:B------:R-:W-:Y:S01]  /*1c70*/  LOP3.LUT P1, RZ, R44, 0x2, RZ, 0xc0, !PT ;  /* 0x000000022cff7812 */ /* 0x000fe2000782c0ff */
[----:B------:R-:W-:Y:S01]  /*1c80*/  IMAD R66, R125, c[0x0][0x198], RZ ;  /* 0x000066007d427a24 */ /* 0x000fe200078e02ff */
[----:B------:R-:W-:Y:S01]  /*1c90*/  SHF.R.S32.HI R105, RZ, 0x1f, R114 ;  /* 0x0000001fff697819 */ /* 0x000fe20000011472 */
[----:B------:R-:W-:Y:S02]  /*1ca0*/  IMAD R120, R118, c[0x0][0x1a4], R7 ;  /* 0x0000690076787a24 */ /* 0x000fe400078e0207 */
[----:B------:R-:W-:-:S02]  /*1cb0*/  IMAD.MOV.U32 R138, RZ, RZ, c[0x0][0x198] ;  /* 0x00006600ff8a7624 */ /* 0x000fc400078e00ff */
[----:B------:R-:W-:Y:S02]  /*1cc0*/  IMAD.MOV.U32 R9, RZ, RZ, 0x10 ;  /* 0x00000010ff097424 */ /* 0x000fe400078e00ff */
[----:B------:R-:W-:Y:S01]  /*1cd0*/  IMAD.MOV.U32 R2, RZ, RZ, c[0x0][0x1a0] ;  /* 0x00006800ff027624 */ /* 0x000fe200078e00ff */
[-C--:B------:R-:W-:Y:S01]  /*1ce0*/  SHF.L.U64.HI R40, R138, R102.reuse, c[0x0][0x19c] ;  /* 0x000067008a287619 */ /* 0x080fe20000010266 */
        /* <DEDUP_REMOVED lines=10> */
[----:B------:R-:W-:Y:S02]  /*1d90*/  IMAD.IADD R121, R119, 0x1, R120 ;  /* 0x0000000177797824 */ /* 0x000fe400078e0278 */
[----:B------:R-:W-:Y:S01]  /*1da0*/  @!P4 IMAD.MOV.U32 R101, RZ, RZ, RZ ;  /* 0x000000ffff65c224 */ /* 0x000fe200078e00ff */
[----:B------:R-:W-:Y:S05]  /*1db0*/  @!P0 BRA `(.L_x_1952) ;  /* 0x00006c8000008947 */ /* 0x000fea0003800000 */
[----:B-1----:R-:W-:Y:S01]  /*1dc0*/  IMAD.U32 R3, RZ, RZ, UR15 ;  /* 0x0000000fff037e24 */ /* 0x002fe2000f8e00ff */
[----:B------:R-:W-:Y:S01]  /*1dd0*/  ULDC.64 UR18, c[0x0][0x280] ;  /* 0x0000a00000127ab9 */ /* 0x000fe20000000a00 */
[----:B-----5:R-:W-:Y:S01]  /*1de0*/  IMAD.IADD R101, R101, 0x1, R5 ;  /* 0x0000000165657824 */ /* 0x020fe200078e0205 */
[----:B------:R-:W-:Y:S01]  /*1df0*/  UIMAD UR18, UR14, UR18, URZ ;  /* 0x000000120e1272a4 */ /* 0x000fe2000f8e023f */
[C-C-:B------:R-:W-:Y:S01]  /*1e00*/  IMAD.WIDE.U32 R6, R3.reuse, c[0x0][0x280], R188.reuse ;  /* 0x0000a00003067a25 */ /* 0x140fe200078e00bc */
[----:B------:R-:W-:Y:S01]  /*1e10*/  USHF.R.S32.HI UR24, URZ, 0x1f, UR17 ;  /* 0x0000001f3f187899 */ /* 0x000fe20008011411 */
[----:B------:R-:W-:Y:S01]  /*1e20*/  IADD3 R50, R124, 0x20, RZ ;  /* 0x000000207c327810 */ /* 0x000fe20007ffe0ff */
[----:B------:R-:W-:Y:S01]  /*1e30*/  ULDC.64 UR4, c[0x0][0x278] ;  /* 0x00009e0000047ab9 */ /* 0x000fe20000000a00 */
[----:B------:R-:W-:Y:S01]  /*1e40*/  IMAD.WIDE.U32 R10, R3, c[0x0][0x278], R188 ;  /* 0x00009e00030a7a25 */ /* 0x000fe200078e00bc */
[----:B------:R-:W-:Y:S01]  /*1e50*/  SHF.R.S32.HI R3, RZ, 0x1f, R5 ;  /* 0x0000001fff037819 */ /* 0x000fe20000011405 */
[----:B------:R-:W-:Y:S01]  /*1e60*/  UIMAD UR4, UR14, UR4, URZ ;  /* 0x000000040e0472a4 */ /* 0x000fe2000f8e023f */
[----:B------:R-:W-:Y:S01]  /*1e70*/  IADD3 R5, P1, P0, R5, -UR17, R124 ;  /* 0x8000001105057c10 */ /* 0x000fe2000f83e07c */
[----:B------:R-:W-:Y:S01]  /*1e80*/  UIMAD UR25, UR15, UR19, UR18 ;  /* 0x000000130f1972a4 */ /* 0x000fe2000f8e0212 */
[----:B------:R-:W-:Y:S01]  /*1e90*/  IMAD.WIDE.U32 R12, R2, 0x40, RZ ;  /* 0x00000040020c7825 */ /* 0x000fe200078e00ff */
[----:B------:R-:W-:Y:S01]  /*1ea0*/  UIMAD UR22, UR15, UR5, UR4 ;  /* 0x000000050f1672a4 */ /* 0x000fe2000f8e0204 */
[----:B------:R-:W-:Y:S01]  /*1eb0*/  IADD3.X R3, R3, ~UR24, R125, P1, P0 ;  /* 0x8000001803037c10 */ /* 0x000fe20008fe047d */
[----:B------:R-:W-:Y:S01]  /*1ec0*/  UMOV UR33, 0x80 ;  /* 0x0000008000217882 */ /* 0x000fe20000000000 */
[C---:B------:R-:W-:Y:S01]  /*1ed0*/  IMAD R94, R96.reuse, c[0x0][0x2a0], RZ ;  /* 0x0000a800605e7a24 */ /* 0x040fe200078e02ff */
[----:B------:R-:W-:Y:S01]  /*1ee0*/  IADD3 R7, R7, UR25, RZ ;  /* 0x0000001907077c10 */ /* 0x000fe2000fffe0ff */
[----:B------:R-:W-:Y:S01]  /*1ef0*/  IMAD R96, R96, c[0x0][0x298], RZ ;  /* 0x0000a60060607a24 */ /* 0x000fe200078e02ff */
[----:B------:R-:W-:Y:S01]  /*1f00*/  IADD3 R11, R11, UR22, RZ ;  /* 0x000000160b0b7c10 */ /* 0x000fe2000fffe0ff */
[C---:B------:R-:W-:Y:S01]  /*1f10*/  IMAD R4, R3.reuse, c[0x0][0x290], RZ ;  /* 0x0000a40003047a24 */ /* 0x040fe200078e02ff */
[----:B------:R-:W-:Y:S01]  /*1f20*/  ULDC.64 UR4, c[0x0][0x1a0] ;  /* 0x0000680000047ab9 */ /* 0x000fe20000000a00 */
[----:B------:R-:W-:Y:S01]  /*1f30*/  IMAD R3, R3, c[0x0][0x288], RZ ;  /* 0x0000a20003037a24 */ /* 0x000fe200078e02ff */
[----:B------:R-:W-:Y:S01]  /*1f40*/  UMOV UR32, 0x40 ;  /* 0x0000004000207882 */ /* 0x000fe20000000000 */
[C---:B------:R-:W-:Y:S01]  /*1f50*/  IMAD R4, R5.reuse, c[0x0][0x294], R4 ;  /* 0x0000a50005047a24 */ /* 0x040fe200078e0204 */
[----:B------:R-:W-:Y:S01]  /*1f60*/  UIMAD UR23, UR33, UR5, URZ ;  /* 0x00000005211772a4 */ /* 0x000fe2000f8e023f */
[C---:B------:R-:W-:Y:S01]  /*1f70*/  IMAD.WIDE.U32 R6, R5.reuse, c[0x0][0x290], R6 ;  /* 0x0000a40005067a25 */ /* 0x040fe200078e0006 */
[----:B------:R-:W-:Y:S01]  /*1f80*/  UIMAD UR5, UR32, UR5, URZ ;  /* 0x00000005200572a4 */ /* 0x000fe2000f8e023f */
[C---:B------:R-:W-:Y:S01]  /*1f90*/  IADD3 R111, R124.reuse, 0x40, RZ ;  /* 0x000000407c6f7810 */ /* 0x040fe20007ffe0ff */
[----:B------:R-:W-:Y:S01]  /*1fa0*/  ULDC UR31, c[0x0][0x19c] ;  /* 0x00006700001f7ab9 */ /* 0x000fe20000000800 */
[C---:B------:R-:W-:Y:S01]  /*1fb0*/  IMAD R3, R5.reuse, c[0x0][0x28c], R3 ;  /* 0x0000a30005037a24 */ /* 0x040fe200078e0203 */
[----:B------:R-:W-:Y:S01]  /*1fc0*/  UMOV UR21, 0xc0 ;  /* 0x000000c000157882 */ /* 0x000fe20000000000 */
[----:B------:R-:W-:Y:S01]  /*1fd0*/  IMAD.WIDE.U32 R10, R5, c[0x0][0x288], R10 ;  /* 0x0000a200050a7a25 */ /* 0x000fe200078e000a */
[----:B------:R-:W-:Y:S01]  /*1fe0*/  IADD3 R79, R13, UR5, RZ ;  /* 0x000000050d4f7c10 */ /* 0x000fe2000fffe0ff */
[----:B------:R-:W-:Y:S01]  /*1ff0*/  ULDC UR22, c[0x0][0x294] ;  /* 0x0000a50000167ab9 */ /* 0x000fe20000000800 */
[----:B------:R-:W-:Y:S01]  /*2000*/  IADD3 R110, R124, 0x60, RZ ;  /* 0x000000607c6e7810 */ /* 0x000fe20007ffe0ff */
[----:B------:R-:W-:Y:S01]  /*2010*/  IMAD.IADD R5, R7, 0x1, R4 ;  /* 0x0000000107057824 */ /* 0x000fe200078e0204 */
[----:B------:R-:W-:Y:S01]  /*2020*/  ULDC UR5, c[0x0][0x1a4] ;  /* 0x0000690000057ab9 */ /* 0x000fe20000000800 */
[----:B------:R-:W-:Y:S01]  /*2030*/  IMAD.MOV.U32 R4, RZ, RZ, R6 ;  /* 0x000000ffff047224 */ /* 0x000fe200078e0006 */
[----:B------:R-:W-:Y:S01]  /*2040*/  UMOV UR20, 0x140 ;  /* 0x0000014000147882 */ /* 0x000fe20000000000 */
[----:B------:R-:W-:Y:S01]  /*2050*/  IMAD.WIDE.U32 R6, R2, 0x80, RZ ;  /* 0x0000008002067825 */ /* 0x000fe200078e00ff */
[----:B------:R-:W-:Y:S01]  /*2060*/  UIMAD UR33, UR33, UR31, URZ ;  /* 0x0000001f212172a4 */ /* 0x000fe2000f8e023f */
[----:B------:R-:W-:Y:S01]  /*2070*/  SHF.L.U64.HI R79, R12, 0x1, R79 ;  /* 0x000000010c4f7819 */ /* 0x000fe2000001024f */
[----:B------:R-:W-:Y:S01]  /*2080*/  UIMAD UR32, UR32, UR31, URZ ;  /* 0x0000001f202072a4 */ /* 0x000fe2000f8e023f */
[----:B------:R-:W-:Y:S01]  /*2090*/  IMAD.IADD R3, R11, 0x1, R3 ;  /* 0x000000010b037824 */ /* 0x000fe200078e0203 */
[----:B------:R-:W-:Y:S01]  /*20a0*/  UMOV UR19, 0x180 ;  /* 0x0000018000137882 */ /* 0x000fe20000000000 */
[----:B------:R-:W-:Y:S01]  /*20b0*/  IMAD.MOV.U32 R2, RZ, RZ, R10 ;  /* 0x000000ffff027224 */ /* 0x000fe200078e000a */
[----:B------:R-:W-:Y:S01]  /*20c0*/  UIMAD.WIDE.U32 UR40, UR21, UR4, URZ ;  /* 0x00000004152872a5 */ /* 0x000fe2000f8e003f */
[C---:B------:R-:W-:Y:S01]  /*20d0*/  IMAD R96, R0.reuse, c[0x0][0x29c], R96 ;  /* 0x0000a70000607a24 */ /* 0x040fe200078e0260 */
[----:B------:R-:W-:Y:S01]  /*20e0*/  UIMAD UR31, UR21, UR22, URZ ;  /* 0x00000016151f72a4 */ /* 0x000fe2000f8e023f */
[C---:B------:R-:W-:Y:S01]  /*20f0*/  IMAD.WIDE.U32 R2, R0.reuse, c[0x0][0x298], R2 ;  /* 0x0000a60000027a25 */ /* 0x040fe200078e0002 */
[----:B------:R-:W-:Y:S01]  /*2100*/  UIMAD UR36, UR21, UR5, URZ ;  /* 0x00000005152472a4 */ /* 0x000fe2000f8e023f */
[----:B------:R-:W-:Y:S01]  /*2110*/  IADD3 R84, R7, UR23, RZ ;  /* 0x0000001707547c10 */ /* 0x000fe2000fffe0ff */
[----:B------:R-:W-:Y:S01]  /*2120*/  UMOV UR18, 0x1c0 ;  /* 0x000001c000127882 */ /* 0x000fe20000000000 */
[----:B------:R-:W-:Y:S01]  /*2130*/  IMAD R94, R0, c[0x0][0x2a4], R94 ;  /* 0x0000a900005e7a24 */ /* 0x000fe200078e025e */
[----:B------:R-:W-:Y:S01]  /*2140*/  LEA R97, P0, R2, c[0x0][0x268], 0x1 ;  /* 0x00009a0002617a11 */ /* 0x000fe200078008ff */
[----:B------:R-:W-:Y:S01]  /*2150*/  IMAD.WIDE.U32 R4, R0, c[0x0][0x2a0], R4 ;  /* 0x0000a80000047a25 */ /* 0x000fe200078e0004 */
[----:B------:R-:W-:Y:S01]  /*2160*/  UIMAD.WIDE.U32 UR38, UR20, UR4, URZ ;  /* 0x00000004142672a5 */ /* 0x000fe2000f8e003f */
[----:B------:R-:W-:Y:S01]  /*2170*/  SHF.L.U64.HI R84, R6, 0x1, R84 ;  /* 0x0000000106547819 */ /* 0x000fe20000010254 */
[----:B------:R-:W-:Y:S01]  /*2180*/  UIMAD UR21, UR20, UR22, URZ ;  /* 0x00000016141572a4 */ /* 0x000fe2000f8e023f */
[----:B------:R-:W-:Y:S01]  /*2190*/  IMAD.IADD R96, R3, 0x1, R96 ;  /* 0x0000000103607824 */ /* 0x000fe200078e0260 */
[----:B------:R-:W-:Y:S01]  /*21a0*/  LEA R95, P1, R4, c[0x0][0x270], 0x1 ;  /* 0x00009c00045f7a11 */ /* 0x000fe200078208ff */
[----:B------:R-:W-:Y:S01]  /*21b0*/  IMAD.IADD R94, R5, 0x1, R94 ;  /* 0x00000001055e7824 */ /* 0x000fe200078e025e */
[----:B------:R-:W-:Y:S01]  /*21c0*/  UIMAD UR37, UR20, UR5, URZ ;  /* 0x00000005142572a4 */ /* 0x000fe2000f8e023f */
        /* <DEDUP_REMOVED lines=8> */
[----:B------:R-:W-:Y:S01]  /*2250*/  UIMAD UR20, UR19, UR22, URZ ;  /* 0x00000016131472a4 */ /* 0x000fe2000f8e023f */
[----:B------:R-:W-:Y:S01]  /*2260*/  LEA R90, P1, R122, c[0x0][0x168], 0x1 ;  /* 0x00005a007a5a7a11 */ /* 0x000fe200078208ff */
[----:B------:R-:W-:Y:S01]  /*2270*/  IMAD.MOV.U32 R103, RZ, RZ, c[0x0][0x288] ;  /* 0x0000a200ff677624 */ /* 0x000fe200078e00ff */
[----:B------:R-:W-:Y:S01]  /*2280*/  LEA R93, P0, R118, c[0x0][0x170], 0x1 ;  /* 0x00005c00765d7a11 */ /* 0x000fe200078008ff */
[----:B------:R-:W-:Y:S01]  /*2290*/  IMAD.WIDE.U32 R142, R138, 0x80, RZ ;  /* 0x000000808a8e7825 */ /* 0x000fe200078e00ff */
[----:B------:R-:W-:Y:S01]  /*22a0*/  LEA.HI.X R89, R122, c[0x0][0x16c], R66, 0x1, P1 ;  /* 0x00005b007a597a11 */ /* 0x000fe200008f0c42 */
[----:B------:R-:W-:Y:S01]  /*22b0*/  UIMAD UR22, UR18, UR22, URZ ;  /* 0x00000016121672a4 */ /* 0x000fe2000f8e023f */
[----:B------:R-:W-:Y:S01]  /*22c0*/  LEA.HI.X R92, R118, c[0x0][0x174], R121, 0x1, P0 ;  /* 0x00005d00765c7a11 */ /* 0x000fe200000f0c79 */
[C---:B------:R-:W-:Y:S01]  /*22d0*/  IMAD.SHL.U32 R78, R130.reuse, 0x40, RZ ;  /* 0x00000040824e7824 */ /* 0x040fe200078e00ff */
[----:B------:R-:W-:Y:S01]  /*22e0*/  SHF.R.S32.HI R32, RZ, 0x1f, R101 ;  /* 0x0000001fff207819 */ /* 0x000fe20000011465 */
[----:B------:R-:W-:Y:S01]  /*22f0*/  IMAD.SHL.U32 R83, R130, 0x80, RZ ;  /* 0x0000008082537824 */ /* 0x000fe200078e00ff */
[-C--:B------:R-:W-:Y:S01]  /*2300*/  IADD3 R33, P1, R114, R101.reuse, RZ ;  /* 0x0000006572217210 */ /* 0x080fe20007f3e0ff */
[C---:B------:R-:W-:Y:S01]  /*2310*/  IMAD.SHL.U32 R76, R130.reuse, 0x20, RZ ;  /* 0x00000020824c7824 */ /* 0x040fe200078e00ff */
[----:B------:R-:W-:Y:S01]  /*2320*/  IADD3 R101, P0, R113, R101, RZ ;  /* 0x0000006571657210 */ /* 0x000fe20007f1e0ff */
[C---:B------:R-:W-:Y:S01]  /*2330*/  IMAD.WIDE.U32 R136, R130.reuse, 0xc0, RZ ;  /* 0x000000c082887825 */ /* 0x040fe200078e00ff */
[CC--:B------:R-:W-:Y:S01]  /*2340*/  SHF.L.U64.HI R77, R130.reuse, R69.reuse, c[0x0][0x294] ;  /* 0x0000a500824d7619 */ /* 0x0c0fe20000010245 */
[----:B------:R-:W-:Y:S01]  /*2350*/  UIMAD.WIDE.U32 UR34, UR19, UR4, URZ ;  /* 0x00000004132272a5 */ /* 0x000fe2000f8e003f */
[----:B------:R-:W-:Y:S01]  /*2360*/  SHF.L.U64.HI R82, R130, R72, c[0x0][0x294] ;  /* 0x0000a50082527619 */ /* 0x000fe20000010248 */
[--C-:B------:R-:W-:Y:S01]  /*2370*/  IMAD.X R100, R104, 0x1, R32.reuse, P0 ;  /* 0x0000000168647824 */ /* 0x100fe200000e0620 */
[C---:B------:R-:W-:Y:S01]  /*2380*/  SHF.L.U64.HI R75, R130.reuse, R102, c[0x0][0x294] ;  /* 0x0000a500824b7619 */ /* 0x040fe20000010266 */
[----:B------:R-:W-:Y:S01]  /*2390*/  IMAD.X R32, R105, 0x1, R32, P1 ;  /* 0x0000000169207824 */ /* 0x000fe200008e0620 */
[----:B------:R-:W-:Y:S01]  /*23a0*/  UIMAD UR19, UR19, UR5, URZ ;  /* 0x00000005131372a4 */ /* 0x000fe2000f8e023f */
[C---:B------:R-:W-:Y:S01]  /*23b0*/  IMAD.WIDE.U32 R134, R130.reuse, 0x140, RZ ;  /* 0x0000014082867825 */ /* 0x040fe200078e00ff */
[----:B------:R-:W-:Y:S01]  /*23c0*/  SHF.L.U64.HI R100, R101, 0x1, R100 ;  /* 0x0000000165647819 */ /* 0x000fe20000010264 */
[----:B------:R-:W-:Y:S01]  /*23d0*/  UIMAD.WIDE.U32 UR42, UR18, UR4, URZ ;  /* 0x00000004122a72a5 */ /* 0x000fe2000f8e003f */
[----:B------:R-:W-:Y:S01]  /*23e0*/  SHF.L.U64.HI R32, R33, 0x1, R32 ;  /* 0x0000000121207819 */ /* 0x000fe20000010220 */
[----:B------:R-:W-:Y:S01]  /*23f0*/  IMAD.SHL.U32 R101, R101, 0x2, RZ ;  /* 0x0000000265657824 */ /* 0x000fe200078e00ff */
[----:B------:R-:W-:Y:S01]  /*2400*/  UIMAD UR5, UR18, UR5, URZ ;  /* 0x00000005120572a4 */ /* 0x000fe2000f8e023f */
[----:B------:R-:W-:Y:S01]  /*2410*/  IMAD.SHL.U32 R33, R33, 0x2, RZ ;  /* 0x0000000221217824 */ /* 0x000fe200078e00ff */
[----:B------:R-:W-:Y:S01]  /*2420*/  SHF.L.U64.HI R69, R103, R69, c[0x0][0x28c] ;  /* 0x0000a30067457619 */ /* 0x000fe20000010245 */
[----:B------:R-:W-:Y:S01]  /*2430*/  IMAD.WIDE.U32 R132, R130, 0x180, RZ ;  /* 0x0000018082847825 */ /* 0x000fe200078e00ff */
[----:B------:R-:W-:Y:S01]  /*2440*/  IADD3 R99, P3, R101, c[0x0][0x2b0], RZ ;  /* 0x0000ac0065637a10 */ /* 0x000fe20007f7e0ff */
[----:B------:R-:W-:Y:S01]  /*2450*/  ULDC UR30, c[0x0][0x28c] ;  /* 0x0000a300001e7ab9 */ /* 0x000fe20000000800 */
[----:B------:R-:W-:Y:S01]  /*2460*/  IADD3 R11, P1, R33, c[0x0][0x2b0], RZ ;  /* 0x0000ac00210b7a10 */ /* 0x000fe20007f3e0ff */
[----:B------:R-:W-:Y:S01]  /*2470*/  IMAD.WIDE.U32 R138, R138, 0x40, RZ ;  /* 0x000000408a8a7825 */ /* 0x000fe200078e00ff */
[----:B------:R-:W-:Y:S01]  /*2480*/  IADD3 R101, P2, R101, c[0x0][0x2a8], RZ ;  /* 0x0000aa0065657a10 */ /* 0x000fe20007f5e0ff */
[----:B------:R-:W-:Y:S01]  /*2490*/  ULDC UR29, c[0x0][0x28c] ;  /* 0x0000a300001d7ab9 */ /* 0x000fe20000000800 */
[----:B------:R-:W-:Y:S01]  /*24a0*/  IADD3 R33, P0, R33, c[0x0][0x2a8], RZ ;  /* 0x0000aa0021217a10 */ /* 0x000fe20007f1e0ff */
[C---:B------:R-:W-:Y:S01]  /*24b0*/  IMAD.SHL.U32 R64, R112.reuse, 0x20, RZ ;  /* 0x0000002070407824 */ /* 0x040fe200078e00ff */
[C---:B------:R-:W-:Y:S01]  /*24c0*/  SHF.L.U64.HI R72, R103.reuse, R72, c[0x0][0x28c] ;  /* 0x0000a30067487619 */ /* 0x040fe20000010248 */
[C---:B------:R-:W-:Y:S01]  /*24d0*/  IMAD.SHL.U32 R62, R112.reuse, 0x40, RZ ;  /* 0x00000040703e7824 */ /* 0x040fe200078e00ff */
[----:B------:R-:W-:Y:S01]  /*24e0*/  SHF.L.U64.HI R102, R103, R102, c[0x0][0x28c] ;  /* 0x0000a30067667619 */ /* 0x000fe20000010266 */
[----:B------:R-:W-:Y:S01]  /*24f0*/  IMAD R60, R112, 0x60, RZ ;  /* 0x00000060703c7824 */ /* 0x000fe200078e02ff */
[----:B------:R-:W-:Y:S01]  /*2500*/  SHF.L.U64.HI R77, R78, 0x1, R77 ;  /* 0x000000014e4d7819 */ /* 0x000fe2000001024d */
[C---:B------:R-:W-:Y:S01]  /*2510*/  IMAD.SHL.U32 R58, R112.reuse, 0x80, RZ ;  /* 0x00000080703a7824 */ /* 0x040fe200078e00ff */
[----:B------:R-:W-:Y:S01]  /*2520*/  SHF.L.U64.HI R82, R83, 0x1, R82 ;  /* 0x0000000153527819 */ /* 0x000fe20000010252 */
[----:B------:R-:W-:Y:S01]  /*2530*/  IMAD R56, R112, 0xa0, RZ ;  /* 0x000000a070387824 */ /* 0x000fe200078e02ff */
[----:B------:R-:W-:Y:S01]  /*2540*/  SHF.L.U64.HI R75, R76, 0x1, R75 ;  /* 0x000000014c4b7819 */ /* 0x000fe2000001024b */
[----:B------:R-:W-:Y:S01]  /*2550*/  IMAD R54, R112, 0xc0, RZ ;  /* 0x000000c070367824 */ /* 0x000fe200078e02ff */
[----:B------:R-:W-:Y:S01]  /*2560*/  IADD3.X R98, R100, c[0x0][0x2b4], RZ, P3, !PT ;  /* 0x0000ad0064627a10 */ /* 0x000fe20001ffe4ff */
[----:B------:R-:W-:Y:S01]  /*2570*/  IMAD R52, R112, 0xe0, RZ ;  /* 0x000000e070347824 */ /* 0x000fe200078e02ff */
[----:B------:R-:W-:Y:S01]  /*2580*/  IADD3.X R10, R32, c[0x0][0x2b4], RZ, P1, !PT ;  /* 0x0000ad00200a7a10 */ /* 0x000fe20000ffe4ff */
[----:B------:R-:W-:Y:S01]  /*2590*/  IMAD.WIDE.U32 R130, R130, 0x1c0, RZ ;  /* 0x000001c082827825 */ /* 0x000fe200078e00ff */
[C---:B------:R-:W-:Y:S01]  /*25a0*/  IADD3 R109, R124.reuse, 0x80, RZ ;  /* 0x000000807c6d7810 */ /* 0x040fe20007ffe0ff */
[----:B------:R-:W-:Y:S01]  /*25b0*/  ULDC UR28, c[0x0][0x28c] ;  /* 0x0000a300001c7ab9 */ /* 0x000fe20000000800 */
[C---:B------:R-:W-:Y:S01]  /*25c0*/  IADD3 R108, R124.reuse, 0xa0, RZ ;  /* 0x000000a07c6c7810 */ /* 0x040fe20007ffe0ff */
[----:B------:R-:W-:Y:S01]  /*25d0*/  IMAD.MOV.U32 R68, RZ, RZ, c[0x0][0x290] ;  /* 0x0000a400ff447624 */ /* 0x000fe200078e00ff */
[----:B------:R-:W-:Y:S01]  /*25e0*/  IADD3 R107, R124, 0xc0, RZ ;  /* 0x000000c07c6b7810 */ /* 0x000fe20007ffe0ff */
[----:B------:R-:W-:Y:S01]  /*25f0*/  IMAD.SHL.U32 R80, R12, 0x2, RZ ;  /* 0x000000020c507824 */ /* 0x000fe200078e00ff */
[----:B------:R-:W-:Y:S01]  /*2600*/  IADD3 R106, R124, 0xe0, RZ ;  /* 0x000000e07c6a7810 */ /* 0x000fe20007ffe0ff */
[C---:B------:R-:W-:Y:S01]  /*2610*/  IMAD.SHL.U32 R70, R103.reuse, 0x40, RZ ;  /* 0x0000004067467824 */ /* 0x040fe200078e00ff */
[----:B------:R-:W-:Y:S01]  /*2620*/  SHF.R.S32.HI R63, RZ, 0x1f, R64 ;  /* 0x0000001fff3f7819 */ /* 0x000fe20000011440 */
[C---:B------:R-:W-:Y:S01]  /*2630*/  IMAD.SHL.U32 R73, R103.reuse, 0x80, RZ ;  /* 0x0000008067497824 */ /* 0x040fe200078e00ff */
[----:B------:R-:W-:Y:S01]  /*2640*/  SHF.R.S32.HI R61, RZ, 0x1f, R62 ;  /* 0x0000001fff3d7819 */ /* 0x000fe2000001143e */
[----:B------:R-:W-:Y:S01]  /*2650*/  IMAD.SHL.U32 R85, R6, 0x2, RZ ;  /* 0x0000000206557824 */ /* 0x000fe200078e00ff */
[----:B------:R-:W-:Y:S01]  /*2660*/  SHF.R.S32.HI R59, RZ, 0x1f, R60 ;  /* 0x0000001fff3b7819 */ /* 0x000fe2000001143c */
[----:B------:R-:W-:Y:S01]  /*2670*/  IMAD.U32 R12, RZ, RZ, UR10 ;  /* 0x0000000aff0c7e24 */ /* 0x000fe2000f8e00ff */
        /* <DEDUP_REMOVED lines=17> */
[----:B------:R-:W-:Y:S01]  /*2790*/  ULDC UR24, c[0x0][0x28c] ;  /* 0x0000a30000187ab9 */ /* 0x000fe20000000800 */
[----:B------:R-:W-:Y:S01]  /*27a0*/  IADD3.X R100, R100, c[0x0][0x2ac], RZ, P2, !PT ;  /* 0x0000ab0064647a10 */ /* 0x000fe200017fe4ff */
[----:B------:R-:W-:Y:S01]  /*27b0*/  ULDC UR23, c[0x0][0x28c] ;  /* 0x0000a30000177ab9 */ /* 0x000fe20000000800 */
[----:B------:R-:W-:Y:S01]  /*27c0*/  IADD3.X R32, R32, c[0x0][0x2ac], RZ, P0, !PT ;  /* 0x0000ab0020207a10 */ /* 0x000fe200007fe4ff */
[----:B------:R-:W-:Y:S01]  /*27d0*/  ULDC UR4, c[0x0][0x230] ;  /* 0x00008c0000047ab9 */ /* 0x000fe20000000800 */
[----:B------:R-:W-:Y:S01]  /*27e0*/  IADD3 R87, R133, UR20, RZ ;  /* 0x0000001485577c10 */ /* 0x000fe2000fffe0ff */
[----:B------:R-:W-:-:S02]  /*27f0*/  UIMAD UR30, UR30, 0xc0, URZ ;  /* 0x000000c01e1e78a4 */ /* 0x000fc4000f8e023f */
[----:B------:R-:W-:Y:S02]  /*2800*/  UIMAD UR29, UR29, 0x140, URZ ;  /* 0x000001401d1d78a4 */ /* 0x000fe4000f8e023f */
[----:B------:R-:W-:Y:S02]  /*2810*/  UIMAD UR28, UR28, 0x180, URZ ;  /* 0x000001801c1c78a4 */ /* 0x000fe4000f8e023f */
[----:B------:R-:W-:Y:S02]  /*2820*/  UIMAD UR27, UR27, 0x1c0, URZ ;  /* 0x000001c01b1b78a4 */ /* 0x000fe4000f8e023f */
[----:B------:R-:W-:Y:S02]  /*2830*/  UIMAD UR26, UR26, 0xc0, URZ ;  /* 0x000000c01a1a78a4 */ /* 0x000fe4000f8e023f */
[----:B------:R-:W-:Y:S02]  /*2840*/  UIMAD UR25, UR25, 0x140, URZ ;  /* 0x00000140191978a4 */ /* 0x000fe4000f8e023f */
[----:B------:R-:W-:-:S02]  /*2850*/  UIMAD UR24, UR24, 0x180, URZ ;  /* 0x00000180181878a4 */ /* 0x000fc4000f8e023f */
[----:B------:R-:W-:Y:S02]  /*2860*/  UIMAD UR23, UR23, 0x1c0, URZ ;  /* 0x000001c0171778a4 */ /* 0x000fe4000f8e023f */
[----:B------:R-:W-:Y:S02]  /*2870*/  UIADD3 UR36, UR41, UR36, URZ ;  /* 0x0000002429247290 */ /* 0x000fe4000fffe03f */
[----:B------:R-:W-:Y:S02]  /*2880*/  UIADD3 UR37, UR39, UR37, URZ ;  /* 0x0000002527257290 */ /* 0x000fe4000fffe03f */
[----:B------:R-:W-:Y:S02]  /*2890*/  UIADD3 UR19, UR35, UR19, URZ ;  /* 0x0000001323137290 */ /* 0x000fe4000fffe03f */
[----:B------:R-:W-:Y:S02]  /*28a0*/  UIADD3 UR5, UR43, UR5, URZ ;  /* 0x000000052b057290 */ /* 0x000fe4000fffe03f */
[----:B------:R-:W-:-:S02]  /*28b0*/  ULDC.U8 UR20, c[0x0][0x313] ;  /* 0x0000c4c000147ab9 */ /* 0x000fc40000000000 */
.L_x_2006:
[----:B------:R-:W-:Y:S01]  /*28c0*/  ISETP.NE.AND P5, PT, R117, RZ, PT ;  /* 0x000000ff7500720c */ /* 0x000fe20003fa5270 */
[----:B------:R-:W-:Y:S02]  /*28d0*/  IMAD.SHL.U32 R14, R12, 0x100, RZ ;  /* 0x000001000c0e7824 */ /* 0x000fe400078e00ff */
[----:B------:R-:W-:Y:S03]  /*28e0*/  IMAD.MOV.U32 R7, RZ, RZ, R94 ;  /* 0x000000ffff077224 */ /* 0x000fe600078e005e */
[----:B------:R-:W-:Y:S04]  /*28f0*/  IADD3 R13, R14, -0x100, RZ ;  /* 0xffffff000e0d7810 */ /* 0x000fe80007ffe0ff */
[C---:B------:R-:W-:Y:S02]  /*2900*/  IADD3 R5, -R13.reuse, UR12, RZ ;  /* 0x0000000c0d057c10 */ /* 0x040fe4000fffe1ff */
[----:B------:R-:W-:Y:S02]  /*2910*/  IADD3 R4, -R13, UR17, RZ ;  /* 0x000000110d047c10 */ /* 0x000fe4000fffe1ff */
[CC--:B------:R-:W-:Y:S04]  /*2920*/  ISETP.GE.OR P0, PT, R50.reuse, R5.reuse, P5 ;  /* 0x000000053200720c */ /* 0x0c0fe80002f06670 */
[-C--:B------:R-:W-:Y:S02]  /*2930*/  ISETP.LT.OR P3, PT, R50, R4.reuse, P0 ;  /* 0x000000043200720c */ /* 0x080fe40000761670 */
[CC--:B------:R-:W-:Y:S02]  /*2940*/  ISETP.GE.OR P0, PT, R111.reuse, R5.reuse, P5 ;  /* 0x000000056f00720c */ /* 0x0c0fe40002f06670 */
[----:B------:R-:W-:Y:S02]  /*2950*/  P2R R6, PR, RZ, 0x8 ;  /* 0x00000008ff067803 */ /* 0x000fe40000000000 */
[-C--:B------:R-:W-:Y:S02]  /*2960*/  ISETP.LT.OR P6, PT, R111, R4.reuse, P0 ;  /* 0x000000046f00720c */ /* 0x080fe400007c1670 */
[CC--:B------:R-:W-:Y:S02]  /*2970*/  ISETP.GE.OR P0, PT, R110.reuse, R5.reuse, P5 ;  /* 0x000000056e00720c */ /* 0x0c0fe40002f06670 */
[----:B------:R-:W-:Y:S02]  /*2980*/  P2R R145, PR, RZ, 0x40 ;  /* 0x00000040ff917803 */ /* 0x000fe40000000000 */
[-C--:B------:R-:W-:Y:S02]  /*2990*/  ISETP.LT.OR P4, PT, R110, R4.reuse, P0 ;  /* 0x000000046e00720c */ /* 0x080fe40000781670 */
[----:B------:R-:W-:Y:S02]  /*29a0*/  ISETP.GE.OR P0, PT, R109, R5, P5 ;  /* 0x000000056d00720c */ /* 0x000fe40002f06670 */
[----:B------:R-:W-:Y:S02]  /*29b0*/  @!P3 LEA R26, P2, R35, R93, 0x1 ;  /* 0x0000005d231ab211 */ /* 0x000fe400078408ff */
[----:B------:R-:W-:Y:S02]  /*29c0*/  ISETP.LT.OR P0, PT, R109, R4, P0 ;  /* 0x000000046d00720c */ /* 0x000fe40000701670 */
[----:B------:R-:W-:Y:S02]  /*29d0*/  @!P3 LEA.HI.X R27, R35, R92, R34, 0x1, P2 ;  /* 0x0000005c231bb211 */ /* 0x000fe400010f0c22 */
[----:B------:R-:W-:Y:S02]  /*29e0*/  P2R R144, PR, RZ, 0x1 ;  /* 0x00000001ff907803 */ /* 0x000fe40000000000 */
[----:B------:R-:W-:Y:S02]  /*29f0*/  @!P6 IADD3 R22, P0, R93, R80, RZ ;  /* 0x000000505d16e210 */ /* 0x000fe40007f1e0ff */
[----:B------:R-:W-:Y:S02]  /*2a00*/  ISETP.NE.AND P2, PT, R144, RZ, PT ;  /* 0x000000ff9000720c */ /* 0x000fe40003f45270 */
[C---:B------:R-:W-:Y:S01]  /*2a10*/  @!P3 IADD3 R150, P1, R95.reuse, R76, RZ ;  /* 0x0000004c5f96b210 */ /* 0x040fe20007f3e0ff */
[----:B------:R-:W-:Y:S01]  /*2a20*/  @!P6 IMAD.X R23, R92, 0x1, R79, P0 ;  /* 0x000000015c17e824 */ /* 0x000fe200000e064f */
[----:B------:R-:W-:Y:S02]  /*2a30*/  ISETP.GE.OR P0, PT, R108, R5, P5 ;  /* 0x000000056c00720c */ /* 0x000fe40002f06670 */
[----:B------:R-:W-:Y:S01]  /*2a40*/  P2R R0, PR, RZ, 0x10 ;  /* 0x00000010ff007803 */ /* 0x000fe20000000000 */
[----:B------:R-:W-:Y:S01]  /*2a50*/  @!P3 IMAD.X R151, R94, 0x1, R75, P1 ;  /* 0x000000015e97b824 */ /* 0x000fe200008e064b */
[----:B------:R-:W-:Y:S02]  /*2a60*/  ISETP.LT.OR P5, PT, R108, R4, P0 ;  /* 0x000000046c00720c */ /* 0x000fe400007a1670 */
[C---:B------:R-:W-:Y:S03]  /*2a70*/  @!P6 IADD3 R24, P1, R95.reuse, R78, RZ ;  /* 0x0000004e5f18e210 */ /* 0x040fe60007f3e0ff */
[C---:B------:R-:W-:Y:S02]  /*2a80*/  @!P2 IADD3 R16, P0, R95.reuse, R83, RZ ;  /* 0x000000535f10a210 */ /* 0x040fe40007f1e0ff */
[C---:B------:R-:W-:Y:S01]  /*2a90*/  @!P6 IMAD.X R25, R94.reuse, 0x1, R77, P1 ;  /* 0x000000015e19e824 */ /* 0x040fe200008e064d */
[----:B------:R-:W-:Y:S02]  /*2aa0*/  @!P4 IADD3 R20, P1, R95, R136, RZ ;  /* 0x000000885f14c210 */ /* 0x000fe40007f3e0ff */
[C---:B------:R-:W-:Y:S01]  /*2ab0*/  @!P2 IMAD.X R17, R94.reuse, 0x1, R82, P0 ;  /* 0x000000015e11a824 */ /* 0x040fe200000e0652 */
[C---:B------:R-:W-:Y:S02]  /*2ac0*/  @!P2 IADD3 R148, P0, R93.reuse, R85, RZ ;  /* 0x000000555d94a210 */ /* 0x040fe40007f1e0ff */
[----:B------:R-:W-:Y:S01]  /*2ad0*/  @!P4 IMAD.X R21, R94, 0x1, R81, P1 ;  /* 0x000000015e15c824 */ /* 0x000fe200008e0651 */
[----:B------:R-:W-:Y:S02]  /*2ae0*/  @!P4 IADD3 R18, P1, R93, UR40, RZ ;  /* 0x000000285d12cc10 */ /* 0x000fe4000ff3e0ff */
[C---:B------:R-:W-:Y:S01]  /*2af0*/  @!P2 IMAD.X R149, R92.reuse, 0x1, R84, P0 ;  /* 0x000000015c95a824 */ /* 0x040fe200000e0654 */
[----:B------:R-:W-:Y:S02]  /*2b00*/  @!P5 IADD3 R146, P0, R95, R134, RZ ;  /* 0x000000865f92d210 */ /* 0x000fe40007f1e0ff */
[----:B------:R-:W-:Y:S02]  /*2b10*/  @!P4 IADD3.X R19, R92, UR36, RZ, P1, !PT ;  /* 0x000000245c13cc10 */ /* 0x000fe40008ffe4ff */
[----:B------:R-:W-:Y:S01]  /*2b20*/  ISETP.NE.AND P1, PT, R117, RZ, PT ;  /* 0x000000ff7500720c */ /* 0x000fe20003f25270 */
[----:B------:R-:W-:Y:S01]  /*2b30*/  @!P5 IMAD.X R147, R94, 0x1, R86, P0 ;  /* 0x000000015e93d824 */ /* 0x000fe200000e0656 */
[----:B------:R-:W-:Y:S02]  /*2b40*/  @!P5 IADD3 R38, P0, R93, UR38, RZ ;  /* 0x000000265d26dc10 */ /* 0x000fe4000ff1e0ff */
[----:B------:R-:W-:Y:S02]  /*2b50*/  ISETP.NE.AND P4, PT, R145, RZ, PT ;  /* 0x000000ff9100720c */ /* 0x000fe40003f85270 */
[----:B------:R-:W-:Y:S02]  /*2b60*/  @!P5 IADD3.X R39, R92, UR37, RZ, P0, !PT ;  /* 0x000000255c27dc10 */ /* 0x000fe400087fe4ff */
[CC--:B------:R-:W-:Y:S04]  /*2b70*/  ISETP.GE.OR P0, PT, R107.reuse, R5.reuse, P1 ;  /* 0x000000056b00720c */ /* 0x0c0fe80000f06670 */
        /* <DEDUP_REMOVED lines=27> */
[----:B--2---:R1:W-:Y:S01]  /*2d30*/  @!P4 STG.E.128 [R22.64], R24 ;  /* 0x000000181600c986 */ /* 0x0043e2000c101d06 */
[----:B------:R-:W-:Y:S11]  /*2d40*/  ISETP.NE.AND P4, PT, R0, RZ, PT ;  /* 0x000000ff0000720c */ /* 0x000ff60003f85270 */
[----:B------:R-:W-:Y:S02]  /*2d50*/  @!UPT UIADD3 URZ, URZ, URZ, URZ ;  /* 0x0000003f3f3ff290 */ /* 0x000fe4000fffe03f */
[----:B-1----:R-:W2:Y:S04]  /*2d60*/  @!P4 LDG.E.128 R20, [R20.64] ;  /* 0x000000061414c981 */ /* 0x002ea8000c1e1d00 */
[----:B--2---:R1:W-:Y:S04]  /*2d70*/  @!P4 STG.E.128 [R18.64], R20 ;  /* 0x000000141200c986 */ /* 0x0043e8000c101d06 */
[----:B-1----:R-:W2:Y:S04]  /*2d80*/  @!P2 LDG.E.128 R16, [R16.64] ;  /* 0x000000061010a981 */ /* 0x002ea8000c1e1d00 */
[----:B--2---:R-:W-:Y:S04]  /*2d90*/  @!P2 STG.E.128 [R148.64], R16 ;  /* 0x000000109400a986 */ /* 0x004fe8000c101d06 */
        /* <DEDUP_REMOVED lines=15> */
[----:B------:R-:W-:Y:S02]  /*2e90*/  MOV R2, R97 ;  /* 0x0000006100027202 */ /* 0x000fe40000000f00 */
[----:B------:R-:W-:Y:S02]  /*2ea0*/  ISETP.GE.AND P0, PT, R188, UR4, PT ;  /* 0x00000004bc007c0c */ /* 0x000fe4000bf06270 */
[----:B------:R-:W-:Y:S01]  /*2eb0*/  MOV R91, R89 ;  /* 0x00000059005b7202 */ /* 0x000fe20000000f00 */
[----:B------:R1:W2:Y:S10]  /*2ec0*/  LDG.E.128 R16, [R2.64] ;  /* 0x0000000602107981 */ /* 0x0002b4000c1e1d00 */
[----:B------:R-:W-:Y:S01]  /*2ed0*/  @!P0 IMAD.MOV.U32 R5, RZ, RZ, R32 ;  /* 0x000000ffff058224 */ /* 0x000fe200078e0020 */
[----:B------:R-:W-:Y:S05]  /*2ee0*/  @!P0 MOV R4, R33 ;  /* 0x0000002100048202 */ /* 0x000fea0000000f00 */
[----:B------:R-:W3:Y:S01]  /*2ef0*/  @!P0 LDG.E.64 R22, [R4.64] ;  /* 0x0000000604168981 */ /* 0x000ee2000c1e1b00 */
[----:B-1----:R-:W-:Y:S01]  /*2f00*/  @!P0 IMAD.MOV.U32 R3, RZ, RZ, R10 ;  /* 0x000000ffff038224 */ /* 0x002fe200078e000a */
[----:B------:R-:W-:Y:S06]  /*2f10*/  @!P0 MOV R2, R11 ;  /* 0x0000000b00028202 */ /* 0x000fec0000000f00 */
[----:B------:R-:W4:Y:S01]  /*2f20*/  @!P0 LDG.E.64 R2, [R2.64] ;  /* 0x0000000602028981 */ /* 0x000f22000c1e1b00 */
[----:B---3--:R-:W-:Y:S01]  /*2f30*/  @!P0 IMAD.U32 R8, R22, 0x10000, RZ ;  /* 0x0001000016088824 */ /* 0x008fe200078e00ff */
[C---:B--2---:R-:W-:Y:S01]  /*2f40*/  @!P0 LOP3.LUT R7, R16.reuse, 0xffff0000, RZ, 0xc0, !PT ;  /* 0xffff000010078812 */ /* 0x044fe200078ec0ff */
[----:B------:R-:W-:Y:S01]  /*2f50*/  @!P0 IMAD.U32 R21, R23, 0x10000, RZ ;  /* 0x0001000017158824 */ /* 0x000fe200078e00ff */
[----:B------:R-:W-:Y:S02]  /*2f60*/  @!P0 SHF.L.U32 R6, R16, 0x10, RZ ;  /* 0x0000001010068819 */ /* 0x000fe400000006ff */
[----:B------:R-:W-:Y:S02]  /*2f70*/  @!P0 LOP3.LUT R15, R22, 0xffff0000, RZ, 0xc0, !PT ;  /* 0xffff0000160f8812 */ /* 0x000fe400078ec0ff */
[----:B------:R-:W-:Y:S02]  /*2f80*/  @!P0 LOP3.LUT R20, R18, 0xffff0000, RZ, 0xc0, !PT ;  /* 0xffff000012148812 */ /* 0x000fe400078ec0ff */
[----:B------:R-:W-:Y:S02]  /*2f90*/  @!P0 LOP3.LUT R22, R19, 0xffff0000, RZ, 0xc0, !PT ;  /* 0xffff000013168812 */ /* 0x000fe400078ec0ff */
[----:B------:R-:W-:Y:S02]  /*2fa0*/  @!P0 LOP3.LUT R23, R23, 0xffff0000, RZ, 0xc0, !PT ;  /* 0xffff000017178812 */ /* 0x000fe400078ec0ff */
[C---:B----4-:R-:W-:Y:S02]  /*2fb0*/  @!P0 SHF.L.U32 R0, R2.reuse, 0x10, RZ ;  /* 0x0000001002008819 */ /* 0x050fe400000006ff */
[C---:B------:R-:W-:Y:S02]  /*2fc0*/  @!P0 SHF.L.U32 R5, R3.reuse, 0x10, RZ ;  /* 0x0000001003058819 */ /* 0x040fe400000006ff */
[----:B------:R-:W-:Y:S01]  /*2fd0*/  @!P0 LOP3.LUT R4, R3, 0xffff0000, RZ, 0xc0, !PT ;  /* 0xffff000003048812 */ /* 0x000fe200078ec0ff */
[CC--:B------:R-:W-:Y:S01]  /*2fe0*/  @!P0 FMUL.FTZ R24, R7.reuse, R0.reuse ;  /* 0x0000000007188220 */ /* 0x0c0fe20000410000 */
[----:B------:R-:W-:Y:S01]  /*2ff0*/  @!P0 LOP3.LUT R2, R2, 0xffff0000, RZ, 0xc0, !PT ;  /* 0xffff000002028812 */ /* 0x000fe200078ec0ff */
[C---:B------:R-:W-:Y:S02]  /*3000*/  @!P0 FMUL.FTZ R0, R6.reuse, R0 ;  /* 0x0000000006008220 */ /* 0x040fe40000410000 */
[-C--:B------:R-:W-:Y:S02]  /*3010*/  @!P0 FFMA.FTZ R24, R6, R8.reuse, -R24 ;  /* 0x0000000806188223 */ /* 0x080fe40000010818 */
[----:B------:R-:W-:Y:S01]  /*3020*/  @!P0 FFMA.FTZ R0, R7, R8, R0 ;  /* 0x0000000807008223 */ /* 0x000fe20000010000 */
[C---:B------:R-:W-:Y:S01]  /*3030*/  @!P0 LOP3.LUT R8, R17.reuse, 0xffff0000, RZ, 0xc0, !PT ;  /* 0xffff000011088812 */ /* 0x040fe200078ec0ff */
[----:B------:R-:W-:Y:S01]  /*3040*/  @!P0 IMAD.U32 R3, R17, 0x10000, RZ ;  /* 0x0001000011038824 */ /* 0x000fe200078e00ff */
[----:B------:R-:W-:Y:S01]  /*3050*/  @!P0 SHF.L.U32 R7, R18, 0x10, RZ ;  /* 0x0000001012078819 */ /* 0x000fe200000006ff */
[----:B------:R-:W-:Y:S01]  /*3060*/  @!P0 IMAD.U32 R6, R19, 0x10000, RZ ;  /* 0x0001000013068824 */ /* 0x000fe200078e00ff */
[----:B------:R-:W-:Y:S01]  /*3070*/  @!P0 F2FP.BF16.PACK_AB R0, R0, R24 ;  /* 0x000000180000823e */ /* 0x000fe200000010ff */
[-C--:B------:R-:W-:Y:S02]  /*3080*/  @!P0 FMUL.FTZ R25, R8, R2.reuse ;  /* 0x0000000208198220 */ /* 0x080fe40000410000 */
[C---:B------:R-:W-:Y:S01]  /*3090*/  @!P0 FMUL.FTZ R2, R3.reuse, R2 ;  /* 0x0000000203028220 */ /* 0x040fe20000410000 */
[----:B------:R-:W-:Y:S01]  /*30a0*/  @!P0 MOV R16, R0 ;  /* 0x0000000000108202 */ /* 0x000fe20000000f00 */
[----:B------:R-:W-:Y:S02]  /*30b0*/  @!P0 FFMA.FTZ R25, R3, R15, -R25 ;  /* 0x0000000f03198223 */ /* 0x000fe40000010819 */
[CC--:B------:R-:W-:Y:S02]  /*30c0*/  @!P0 FMUL.FTZ R3, R7.reuse, R5.reuse ;  /* 0x0000000507038220 */ /* 0x0c0fe40000410000 */
[----:B------:R-:W-:Y:S02]  /*30d0*/  @!P0 FMUL.FTZ R27, R20, R5 ;  /* 0x00000005141b8220 */ /* 0x000fe40000410000 */
[-C--:B------:R-:W-:Y:S02]  /*30e0*/  @!P0 FMUL.FTZ R26, R22, R4.reuse ;  /* 0x00000004161a8220 */ /* 0x080fe40000410000 */
[----:B------:R-:W-:Y:S02]  /*30f0*/  @!P0 FMUL.FTZ R4, R6, R4 ;  /* 0x0000000406048220 */ /* 0x000fe40000410000 */
[----:B------:R-:W-:Y:S02]  /*3100*/  @!P0 FFMA.FTZ R2, R8, R15, R2 ;  /* 0x0000000f08028223 */ /* 0x000fe40000010002 */
[-C--:B------:R-:W-:Y:S02]  /*3110*/  @!P0 FFMA.FTZ R3, R20, R21.reuse, R3 ;  /* 0x0000001514038223 */ /* 0x080fe40000010003 */
[----:B------:R-:W-:Y:S01]  /*3120*/  @!P0 FFMA.FTZ R7, R7, R21, -R27 ;  /* 0x0000001507078223 */ /* 0x000fe2000001081b */
[----:B------:R-:W-:Y:S01]  /*3130*/  @!P0 F2FP.BF16.PACK_AB R2, R2, R25 ;  /* 0x000000190202823e */ /* 0x000fe200000010ff */
[-C--:B------:R-:W-:Y:S02]  /*3140*/  @!P0 FFMA.FTZ R26, R6, R23.reuse, -R26 ;  /* 0x00000017061a8223 */ /* 0x080fe4000001081a */
[----:B------:R-:W-:Y:S01]  /*3150*/  @!P0 FFMA.FTZ R4, R22, R23, R4 ;  /* 0x0000001716048223 */ /* 0x000fe20000010004 */
[----:B------:R-:W-:Y:S02]  /*3160*/  @!P0 F2FP.BF16.PACK_AB R3, R3, R7 ;  /* 0x000000070303823e */ /* 0x000fe400000010ff */
[----:B------:R-:W-:Y:S02]  /*3170*/  @!P0 MOV R17, R2 ;  /* 0x0000000200118202 */ /* 0x000fe40000000f00 */
[----:B------:R-:W-:Y:S01]  /*3180*/  @!P0 F2FP.BF16.PACK_AB R4, R4, R26 ;  /* 0x0000001a0404823e */ /* 0x000fe200000010ff */
[----:B------:R-:W-:Y:S03]  /*3190*/  @!P0 IMAD.MOV.U32 R18, RZ, RZ, R3 ;  /* 0x000000ffff128224 */ /* 0x000fe600078e0003 */
[----:B------:R-:W-:Y:S05]  /*31a0*/  @!P0 MOV R19, R4 ;  /* 0x0000000400138202 */ /* 0x000fea0000000f00 */
[----:B------:R1:W-:Y:S02]  /*31b0*/  STG.E.128 [R90.64], R16 ;  /* 0x000000105a007986 */ /* 0x0003e4000c101d06 */
.L_x_1956:
[----:B------:R-:W-:Y:S05]  /*31c0*/  BSYNC B0 ;  /* 0x0000000000007941 */ /* 0x000fea0003800000 */
.L_x_1955:
        /* <DEDUP_REMOVED lines=42> */
[C---:B------:R-:W-:Y:S02]  /*3470*/  @!P0 FMUL.FTZ R3, R7.reuse, R5 ;  /* 0x0000000507038220 */ /* 0x040fe40000410000 */
        /* <DEDUP_REMOVED lines=14> */
.L_x_1958:
[----:B------:R-:W-:Y:S05]  /*3560*/  BSYNC B0 ;  /* 0x0000000000007941 */ /* 0x000fea0003800000 */
.L_x_1957:
[----:B------:R-:W-:Y:S01]  /*3570*/  ISETP.NE.AND P0, PT, R145, RZ, PT ;  /* 0x000000ff9100720c */ /* 0x000fe20003f05270 */
[----:B------:R-:W-:Y:S01]  /*3580*/  @!UPT UIADD3 URZ, URZ, URZ, URZ ;  /* 0x0000003f3f3ff290 */ /* 0x000fe2000fffe03f */
[----:B------:R-:W-:Y:S11]  /*3590*/  BSSY B0, `(.L_x_1959) ;  /* 0x0000039000007945 */ /* 0x000ff60003800000 */
        /* <DEDUP_REMOVED lines=56> */
.L_x_1960:
[----:B------:R-:W-:Y:S05]  /*3920*/  BSYNC B0 ;  /* 0x0000000000007941 */ /* 0x000fea0003800000 */
.L_x_1959:
[----:B------:R-:W-:Y:S01]  /*3930*/  BSSY B0, `(.L_x_1961) ;  /* 0x000003f000007945 */ /* 0x000fe20003800000 */
[----:B------:R-:W-:-:S05]  /*3940*/  @P4 BRA `(.L_x_1962) ;  /* 0x000003d000004947 */ /* 0x000fca0003800000 */
[----:B-1----:R-:W-:Y:S01]  /*3950*/  IMAD.MOV.U32 R5, RZ, RZ, R96 ;  /* 0x000000ffff057224 */ /* 0x002fe200078e0060 */
[----:B------:R-:W-:Y:S01]  /*3960*/  ISETP.GE.AND P0, PT, R188, UR4, PT ;  /* 0x00000004bc007c0c */ /* 0x000fe2000bf06270 */
[----:B------:R-:W-:Y:S01]  /*3970*/  IMAD.MOV.U32 R91, RZ, RZ, R89 ;  /* 0x000000ffff5b7224 */ /* 0x000fe200078e0059 */
[----:B------:R-:W-:Y:S02]  /*3980*/  MOV R2, c[0x0][0x288] ;  /* 0x0000a20000027a02 */ /* 0x000fe40000000f00 */
[----:B------:R-:W-:Y:S05]  /*3990*/  MOV R4, R97 ;  /* 0x0000006100047202 */ /* 0x000fea0000000f00 */
[----:B------:R-:W-:Y:S04]  /*39a0*/  IMAD.WIDE.U32 R4, R2, 0xc0, R4 ;  /* 0x000000c002047825 */ /* 0x000fe800078e0004 */
[C---:B------:R-:W-:Y:S01]  /*39b0*/  @!P0 SHF.L.U64.HI R0, R60.reuse, 0x1, R59 ;  /* 0x000000013c008819 */ /* 0x040fe2000001023b */
[----:B------:R-:W-:Y:S01]  /*39c0*/  @!P0 IMAD.SHL.U32 R3, R60, 0x2, RZ ;  /* 0x000000023c038824 */ /* 0x000fe200078e00ff */
[----:B------:R-:W-:Y:S04]  /*39d0*/  IADD3 R5, R5, UR30, RZ ;  /* 0x0000001e05057c10 */ /* 0x000fe8000fffe0ff */
[C---:B------:R-:W-:Y:S01]  /*39e0*/  @!P0 IADD3 R22, P1, R3.reuse, R33, RZ ;  /* 0x0000002103168210 */ /* 0x040fe20007f3e0ff */
[----:B------:R-:W2:Y:S03]  /*39f0*/  LDG.E.128 R16, [R4.64] ;  /* 0x0000000604107981 */ /* 0x000ea6000c1e1d00 */
[C---:B------:R-:W-:Y:S02]  /*3a00*/  @!P0 IADD3.X R23, R0.reuse, R32, RZ, P1, !PT ;  /* 0x0000002000178210 */ /* 0x040fe40000ffe4ff */
[----:B------:R-:W-:Y:S04]  /*3a10*/  @!P0 IADD3 R2, P1, R3, R11, RZ ;  /* 0x0000000b03028210 */ /* 0x000fe80007f3e0ff */
[----:B------:R-:W3:Y:S01]  /*3a20*/  @!P0 LDG.E.64 R22, [R22.64] ;  /* 0x0000000616168981 */ /* 0x000ee2000c1e1b00 */
[----:B------:R-:W-:Y:S06]  /*3a30*/  @!P0 IMAD.X R3, R0, 0x1, R10, P1 ;  /* 0x0000000100038824 */ /* 0x000fec00008e060a */
[----:B------:R-:W4:Y:S01]  /*3a40*/  @!P0 LDG.E.64 R2, [R2.64] ;  /* 0x0000000602028981 */ /* 0x000f22000c1e1b00 */
[----:B---3--:R-:W-:Y:S01]  /*3a50*/  @!P0 IMAD.U32 R8, R22, 0x10000, RZ ;  /* 0x0001000016088824 */ /* 0x008fe200078e00ff */
[C---:B--2---:R-:W-:Y:S01]  /*3a60*/  @!P0 LOP3.LUT R7, R16.reuse, 0xffff0000, RZ, 0xc0, !PT ;  /* 0xffff000010078812 */ /* 0x044fe200078ec0ff */
[----:B------:R-:W-:Y:S01]  /*3a70*/  @!P0 IMAD.U32 R21, R23, 0x10000, RZ ;  /* 0x0001000017158824 */ /* 0x000fe200078e00ff */
[----:B------:R-:W-:Y:S02]  /*3a80*/  @!P0 SHF.L.U32 R6, R16, 0x10, RZ ;  /* 0x0000001010068819 */ /* 0x000fe400000006ff */
[----:B------:R-:W-:Y:S02]  /*3a90*/  @!P0 LOP3.LUT R15, R17, 0xffff0000, RZ, 0xc0, !PT ;  /* 0xffff0000110f8812 */ /* 0x000fe400078ec0ff */
[----:B----4-:R-:W-:Y:S02]  /*3aa0*/  @!P0 SHF.L.U32 R0, R2, 0x10, RZ ;  /* 0x0000001002008819 */ /* 0x010fe400000006ff */
[C---:B------:R-:W-:Y:S02]  /*3ab0*/  @!P0 SHF.L.U32 R5, R3.reuse, 0x10, RZ ;  /* 0x0000001003058819 */ /* 0x040fe400000006ff */
[----:B------:R-:W-:Y:S01]  /*3ac0*/  @!P0 LOP3.LUT R4, R3, 0xffff0000, RZ, 0xc0, !PT ;  /* 0xffff000003048812 */ /* 0x000fe200078ec0ff */
[-C--:B------:R-:W-:Y:S01]  /*3ad0*/  @!P0 FMUL.FTZ R24, R7, R0.reuse ;  /* 0x0000000007188220 */ /* 0x080fe20000410000 */
[----:B------:R-:W-:Y:S01]  /*3ae0*/  @!P0 LOP3.LUT R20, R22, 0xffff0000, RZ, 0xc0, !PT ;  /* 0xffff000016148812 */ /* 0x000fe200078ec0ff */
[----:B------:R-:W-:Y:S01]  /*3af0*/  @!P0 FMUL.FTZ R0, R6, R0 ;  /* 0x0000000006008220 */ /* 0x000fe20000410000 */
[----:B------:R-:W-:Y:S01]  /*3b00*/  @!P0 LOP3.LUT R2, R2, 0xffff0000, RZ, 0xc0, !PT ;  /* 0xffff000002028812 */ /* 0x000fe200078ec0ff */
[----:B------:R-:W-:Y:S01]  /*3b10*/  @!P0 IMAD.U32 R3, R17, 0x10000, RZ ;  /* 0x0001000011038824 */ /* 0x000fe200078e00ff */
[----:B------:R-:W-:Y:S01]  /*3b20*/  @!P0 LOP3.LUT R22, R19, 0xffff0000, RZ, 0xc0, !PT ;  /* 0xffff000013168812 */ /* 0x000fe200078ec0ff */
[----:B------:R-:W-:Y:S01]  /*3b30*/  @!P0 FFMA.FTZ R0, R7, R8, R0 ;  /* 0x0000000807008223 */ /* 0x000fe20000010000 */
[----:B------:R-:W-:Y:S01]  /*3b40*/  @!P0 SHF.L.U32 R7, R18, 0x10, RZ ;  /* 0x0000001012078819 */ /* 0x000fe200000006ff */
[----:B------:R-:W-:Y:S01]  /*3b50*/  @!P0 FMUL.FTZ R25, R15, R2 ;  /* 0x000000020f198220 */ /* 0x000fe20000410000 */
[----:B------:R-:W-:Y:S01]  /*3b60*/  @!P0 LOP3.LUT R23, R23, 0xffff0000, RZ, 0xc0, !PT ;  /* 0xffff000017178812 */ /* 0x000fe200078ec0ff */
        /* <DEDUP_REMOVED lines=19> */
[C---:B------:R-:W-:Y:S03]  /*3ca0*/  IMAD.WIDE.U32 R26, R5.reuse, c[0x0][0x198], R90 ;  /* 0x00006600051a7a25 */ /* 0x040fe600078e005a */
[----:B------:R-:W-:Y:S01]  /*3cb0*/  @!P0 F2FP.BF16.PACK_AB R4, R4, R6 ;  /* 0x000000060404823e */ /* 0x000fe200000010ff */
[----:B------:R-:W-:Y:S01]  /*3cc0*/  IMAD R5, R5, c[0x0][0x19c], RZ ;  /* 0x0000670005057a24 */ /* 0x000fe200078e02ff */
[----:B------:R-:W-:Y:S01]  /*3cd0*/  @!P0 MOV R18, R3 ;  /* 0x0000000300128202 */ /* 0x000fe20000000f00 */
[----:B------:R-:W-:Y:S01]  /*3ce0*/  @!P0 IMAD.MOV.U32 R17, RZ, RZ, R2 ;  /* 0x000000ffff118224 */ /* 0x000fe200078e0002 */
[----:B------:R-:W-:Y:S02]  /*3cf0*/  @!P0 MOV R19, R4 ;  /* 0x0000000400138202 */ /* 0x000fe40000000f00 */
[----:B------:R-:W-:Y:S05]  /*3d00*/  IADD3 R27, R27, R5, RZ ;  /* 0x000000051b1b7210 */ /* 0x000fea0007ffe0ff */
[----:B------:R1:W-:Y:S02]  /*3d10*/  STG.E.128 [R26.64], R16 ;  /* 0x000000101a007986 */ /* 0x0003e4000c101d06 */
.L_x_1962:
[----:B------:R-:W-:Y:S05]  /*3d20*/  BSYNC B0 ;  /* 0x0000000000007941 */ /* 0x000fea0003800000 */
.L_x_1961:
[----:B------:R-:W-:Y:S01]  /*3d30*/  BSSY B0, `(.L_x_1963) ;  /* 0x0000039000007945 */ /* 0x000fe20003800000 */
[----:B------:R-:W-:-:S05]  /*3d40*/  @P2 BRA `(.L_x_1964) ;  /* 0x0000037000002947 */ /* 0x000fca0003800000 */
        /* <DEDUP_REMOVED lines=9> */
[----:B------:R-:W-:Y:S05]  /*3de0*/  @!P0 IADD3.X R3, R0, R10, RZ, P1, !PT ;  /* 0x0000000a00038210 */ /* 0x000fea0000ffe4ff */
[----:B------:R-:W3:Y:S06]  /*3df0*/  @!P0 LDG.E.64 R22, [R22.64] ;  /* 0x0000000616168981 */ /* 0x000eec000c1e1b00 */
        /* <DEDUP_REMOVED lines=33> */
[-C--:B------:R-:W-:Y:S01]  /*4010*/  @!P0 FFMA.FTZ R26, R6, R23.reuse, -R26 ;  /* 0x00000017061a8223 */ /* 0x080fe2000001081a */
[----:B------:R-:W-:Y:S01]  /*4020*/  LEA R6, P1, R142, R90, 0x1 ;  /* 0x0000005a8e067211 */ /* 0x000fe200078208ff */
        /* <DEDUP_REMOVED lines=9> */
.L_x_1964:
[----:B------:R-:W-:Y:S05]  /*40c0*/  BSYNC B0 ;  /* 0x0000000000007941 */ /* 0x000fea0003800000 */
.L_x_1963:
        /* <DEDUP_REMOVED lines=12> */
[----:B------:R-:W2:Y:S01]  /*4190*/  LDG.E.128 R16, [R4.64] ;  /* 0x0000000604107981 */ /* 0x000ea2000c1e1d00 */
[----:B------:R-:W-:Y:S02]  /*41a0*/  @!P0 IADD3 R2, P1, R2, R11, RZ ;  /* 0x0000000b02028210 */ /* 0x000fe40007f3e0ff */
[C---:B------:R-:W-:Y:S03]  /*41b0*/  @!P0 IADD3.X R23, R0.reuse, R32, RZ, P2, !PT ;  /* 0x0000002000178210 */ /* 0x040fe600017fe4ff */
[----:B------:R-:W-:Y:S03]  /*41c0*/  @!P0 IMAD.X R3, R0, 0x1, R10, P1 ;  /* 0x0000000100038824 */ /* 0x000fe600008e060a */
        /* <DEDUP_REMOVED lines=47> */
.L_x_1966:
[----:B------:R-:W-:Y:S05]  /*44c0*/  BSYNC B0 ;  /* 0x0000000000007941 */ /* 0x000fea0003800000 */
.L_x_1965:
        /* <DEDUP_REMOVED lines=63> */
.L_x_1968:
[----:B------:R-:W-:Y:S05]  /*48c0*/  BSYNC B0 ;  /* 0x0000000000007941 */ /* 0x000fea0003800000 */
.L_x_1967:
[----:B------:R-:W-:Y:S01]  /*48d0*/  ISETP.NE.AND P0, PT, R140, RZ, PT ;  /* 0x000000ff8c00720c */ /* 0x000fe20003f05270 */
[----:B------:R-:W-:Y:S01]  /*48e0*/  @!UPT UIADD3 URZ, URZ, URZ, URZ ;  /* 0x0000003f3f3ff290 */ /* 0x000fe2000fffe03f */
[----:B------:R-:W-:Y:S11]  /*48f0*/  BSSY B0, `(.L_x_1969) ;  /* 0x000003f000007945 */ /* 0x000ff60003800000 */
        /* <DEDUP_REMOVED lines=62> */
.L_x_1970:
[----:B------:R-:W-:Y:S05]  /*4ce0*/  BSYNC B0 ;  /* 0x0000000000007941 */ /* 0x000fea0003800000 */
.L_x_1969:
        /* <DEDUP_REMOVED lines=12> */
.L_x_1954:
[----:B------:R-:W-:Y:S01]  /*4db0*/  ULEA.HI UR18, UR4, UR4, URZ, 0x1 ;  /* 0x0000000404127291 */ /* 0x000fe2000f8f083f */
[----:B------:R-:W-:Y:S03]  /*4dc0*/  BSSY B1, `(.L_x_1972) ;  /* 0x000005d000017945 */ /* 0x000fe60003800000 */
[----:B------:R-:W-:Y:S06]  /*4dd0*/  USHF.R.S32.HI UR18, URZ, 0x1, UR18 ;  /* 0x000000013f127899 */ /* 0x000fec0008011412 */
[----:B------:R-:W-:Y:S01]  /*4de0*/  MOV R141, UR18 ;  /* 0x00000012008d7c02 */ /* 0x000fe20008000f00 */
[----:B------:R-:W-:-:S05]  /*4df0*/  @P1 BRA `(.L_x_1973) ;  /* 0x0000059000001947 */ /* 0x000fca0003800000 */
[----:B-1----:R-:W-:Y:S01]  /*4e00*/  IMAD.MOV.U32 R2, RZ, RZ, R97 ;  /* 0x000000ffff027224 */ /* 0x002fe200078e0061 */
[----:B------:R-:W-:Y:S01]  /*4e10*/  MOV R3, R96 ;  /* 0x0000006000037202 */ /* 0x000fe20000000f00 */
[----:B------:R-:W-:Y:S01]  /*4e20*/  BSSY B0, `(.L_x_1974) ;  /* 0x0000054000007945 */ /* 0x000fe20003800000 */
[----:B------:R-:W-:Y:S03]  /*4e30*/  ISETP.GE.AND P0, PT, R188, UR4, PT ;  /* 0x00000004bc007c0c */ /* 0x000fe6000bf06270 */
[----:B------:R1:W5:Y:S10]  /*4e40*/  LDG.E.128 R20, [R2.64] ;  /* 0x0000000602147981 */ /* 0x000374000c1e1d00 */
[----:B------:R-:W-:-:S05]  /*4e50*/  @P0 BRA `(.L_x_1975) ;  /* 0x0000050000000947 */ /* 0x000fca0003800000 */
[----:B------:R-:W-:Y:S01]  /*4e60*/  ISETP.GE.AND P0, PT, R188, R141, PT ;  /* 0x0000008dbc00720c */ /* 0x000fe20003f06270 */
[----:B------:R-:W-:Y:S01]  /*4e70*/  IMAD.MOV.U32 R0, RZ, RZ, RZ ;  /* 0x000000ffff007224 */ /* 0x000fe200078e00ff */
[----:B------:R-:W-:Y:S01]  /*4e80*/  MOV R4, R99 ;  /* 0x0000006300047202 */ /* 0x000fe20000000f00 */
[----:B------:R-:W-:Y:S01]  /*4e90*/  IMAD.MOV.U32 R5, RZ, RZ, R98 ;  /* 0x000000ffff057224 */ /* 0x000fe200078e0062 */
[C---:B-----5:R-:W-:Y:S01]  /*4ea0*/  LOP3.LUT R27, R21.reuse, 0xffff0000, RZ, 0xc0, !PT ;  /* 0xffff0000151b7812 */ /* 0x060fe200078ec0ff */
[----:B------:R-:W-:Y:S08]  /*4eb0*/  IMAD.U32 R26, R21, 0x10000, RZ ;  /* 0x00010000151a7824 */ /* 0x000ff000078e00ff */
[----:B------:R-:W-:Y:S05]  /*4ec0*/  @P0 IMAD R0, RZ, RZ, -UR18 ;  /* 0x80000012ff000e24 */ /* 0x000fea000f8e02ff */
[C---:B------:R-:W-:Y:S04]  /*4ed0*/  LEA R28, P1, R0.reuse, R4, 0x1 ;  /* 0x00000004001c7211 */ /* 0x040fe800078208ff */
[----:B------:R-:W-:Y:S02]  /*4ee0*/  LEA.HI.X.SX32 R29, R0, R5, 0x1, P1 ;  /* 0x00000005001d7211 */ /* 0x000fe400008f0eff */
[----:B------:R-:W-:Y:S01]  /*4ef0*/  MOV R0, R141 ;  /* 0x0000008d00007202 */ /* 0x000fe20000000f00 */
[----:B------:R-:W-:Y:S03]  /*4f00*/  @P0 IMAD R0, RZ, RZ, -UR18 ;  /* 0x80000012ff000e24 */ /* 0x000fe6000f8e02ff */
[----:B------:R-:W2:Y:S02]  /*4f10*/  LDG.E.128 R28, [R28.64] ;  /* 0x000000061c1c7981 */ /* 0x000ea4000c1e1d00 */
[C---:B------:R-:W-:Y:S02]  /*4f20*/  LEA R4, P1, R0.reuse, R2, 0x1 ;  /* 0x0000000200047211 */ /* 0x040fe400078208ff */
[----:B-1----:R-:W-:Y:S02]  /*4f30*/  MOV R2, R101 ;  /* 0x0000006500027202 */ /* 0x002fe40000000f00 */
[----:B------:R-:W-:Y:S01]  /*4f40*/  LEA.HI.X.SX32 R5, R0, R3, 0x1, P1 ;  /* 0x0000000300057211 */ /* 0x000fe200008f0eff */
[----:B------:R-:W-:Y:S01]  /*4f50*/  IMAD.MOV.U32 R3, RZ, RZ, R100 ;  /* 0x000000ffff037224 */ /* 0x000fe200078e0064 */
[----:B------:R-:W-:Y:S01]  /*4f60*/  MOV R0, RZ ;  /* 0x000000ff00007202 */ /* 0x000fe20000000f00 */
[----:B------:R-:W-:Y:S03]  /*4f70*/  @P0 IMAD R0, RZ, RZ, -UR18 ;  /* 0x80000012ff000e24 */ /* 0x000fe6000f8e02ff */
[----:B------:R-:W3:Y:S02]  /*4f80*/  LDG.E.128 R4, [R4.64] ;  /* 0x0000000604047981 */ /* 0x000ee4000c1e1d00 */
[C---:B------:R-:W-:Y:S04]  /*4f90*/  LEA R24, P1, R0.reuse, R2, 0x1 ;  /* 0x0000000200187211 */ /* 0x040fe800078208ff */
[----:B------:R-:W-:Y:S05]  /*4fa0*/  LEA.HI.X.SX32 R25, R0, R3, 0x1, P1 ;  /* 0x0000000300197211 */ /* 0x000fea00008f0eff */
[----:B------:R1:W4:Y:S02]  /*4fb0*/  LDG.E.128 R36, [R24.64] ;  /* 0x0000000618247981 */ /* 0x000324000c1e1d00 */
[C---:B-1----:R-:W-:Y:S02]  /*4fc0*/  SHF.L.U32 R24, R20.reuse, 0x10, RZ ;  /* 0x0000001014187819 */ /* 0x042fe400000006ff */
[----:B------:R-:W-:Y:S01]  /*4fd0*/  LOP3.LUT R25, R20, 0xffff0000, RZ, 0xc0, !PT ;  /* 0xffff000014197812 */ /* 0x000fe200078ec0ff */
[----:B--2---:R-:W-:Y:S01]  /*4fe0*/  IMAD.U32 R15, R31, 0x10000, RZ ;  /* 0x000100001f0f7824 */ /* 0x004fe200078e00ff */
[----:B------:R-:W-:Y:S01]  /*4ff0*/  SHF.L.U32 R0, R28, 0x10, RZ ;  /* 0x000000101c007819 */ /* 0x000fe200000006ff */
[----:B------:R-:W-:Y:S01]  /*5000*/  IMAD.U32 R3, R29, 0x10000, RZ ;  /* 0x000100001d037824 */ /* 0x000fe200078e00ff */
[----:B------:R-:W-:Y:S01]  /*5010*/  LOP3.LUT R16, R30, 0xffff0000, RZ, 0xc0, !PT ;  /* 0xffff00001e107812 */ /* 0x000fe200078ec0ff */
[----:B------:R-:W-:Y:S01]  /*5020*/  @!P0 FADD.FTZ R15, -R15, -RZ ;  /* 0x800000ff0f0f8221 */ /* 0x000fe20000010100 */
[----:B------:R-:W-:Y:S01]  /*5030*/  LOP3.LUT R2, R28, 0xffff0000, RZ, 0xc0, !PT ;  /* 0xffff00001c027812 */ /* 0x000fe200078ec0ff */
[----:B------:R-:W-:Y:S01]  /*5040*/  @!P0 FADD.FTZ R0, -R0, -RZ ;  /* 0x800000ff00008221 */ /* 0x000fe20000010100 */
[----:B------:R-:W-:Y:S01]  /*5050*/  SHF.L.U32 R17, R30, 0x10, RZ ;  /* 0x000000101e117819 */ /* 0x000fe200000006ff */
[----:B------:R-:W-:Y:S01]  /*5060*/  IMAD.U32 R30, R23, 0x10000, RZ ;  /* 0x00010000171e7824 */ /* 0x000fe200078e00ff */
[----:B------:R-:W-:Y:S01]  /*5070*/  LOP3.LUT R8, R31, 0xffff0000, RZ, 0xc0, !PT ;  /* 0xffff00001f087812 */ /* 0x000fe200078ec0ff */
[----:B------:R-:W-:Y:S01]  /*5080*/  @!P0 FADD.FTZ R16, -R16, -RZ ;  /* 0x800000ff10108221 */ /* 0x000fe20000010100 */
[----:B------:R-:W-:Y:S01]  /*5090*/  LOP3.LUT R31, R23, 0xffff0000, RZ, 0xc0, !PT ;  /* 0xffff0000171f7812 */ /* 0x000fe200078ec0ff */
[----:B---3--:R-:W-:Y:S01]  /*50a0*/  IMAD.U32 R18, R7, 0x10000, RZ ;  /* 0x0001000007127824 */ /* 0x008fe200078e00ff */
[----:B------:R-:W-:Y:S01]  /*50b0*/  SHF.L.U32 R23, R4, 0x10, RZ ;  /* 0x0000001004177819 */ /* 0x000fe200000006ff */
[----:B------:R-:W-:Y:S01]  /*50c0*/  @!P0 FADD.FTZ R2, -R2, -RZ ;  /* 0x800000ff02028221 */ /* 0x000fe20000010100 */
[----:B------:R-:W-:Y:S01]  /*50d0*/  LOP3.LUT R19, R29, 0xffff0000, RZ, 0xc0, !PT ;  /* 0xffff00001d137812 */ /* 0x000fe200078ec0ff */
[----:B------:R-:W-:Y:S01]  /*50e0*/  @!P0 FADD.FTZ R3, -R3, -RZ ;  /* 0x800000ff03038221 */ /* 0x000fe20000010100 */
[C---:B------:R-:W-:Y:S01]  /*50f0*/  SHF.L.U32 R28, R22.reuse, 0x10, RZ ;  /* 0x00000010161c7819 */ /* 0x040fe200000006ff */
[----:B------:R-:W-:Y:S01]  /*5100*/  @!P0 FADD.FTZ R17, -R17, -RZ ;  /* 0x800000ff11118221 */ /* 0x000fe20000010100 */
[----:B------:R-:W-:Y:S01]  /*5110*/  LOP3.LUT R29, R22, 0xffff0000, RZ, 0xc0, !PT ;  /* 0xffff0000161d7812 */ /* 0x000fe200078ec0ff */
[----:B------:R-:W-:Y:S01]  /*5120*/  FMUL.FTZ R0, R23, R0 ;  /* 0x0000000017007220 */ /* 0x000fe20000410000 */
[----:B------:R-:W-:Y:S01]  /*5130*/  LOP3.LUT R22, R4, 0xffff0000, RZ, 0xc0, !PT ;  /* 0xffff000004167812 */ /* 0x000fe200078ec0ff */
[C---:B------:R-:W-:Y:S01]  /*5140*/  IMAD.U32 R4, R5.reuse, 0x10000, RZ ;  /* 0x0001000005047824 */ /* 0x040fe200078e00ff */
[----:B------:R-:W-:Y:S01]  /*5150*/  LOP3.LUT R21, R5, 0xffff0000, RZ, 0xc0, !PT ;  /* 0xffff000005157812 */ /* 0x000fe200078ec0ff */
[----:B------:R-:W-:Y:S01]  /*5160*/  @!P0 FADD.FTZ R19, -R19, -RZ ;  /* 0x800000ff13138221 */ /* 0x000fe20000010100 */
[----:B------:R-:W-:Y:S01]  /*5170*/  SHF.L.U32 R5, R6, 0x10, RZ ;  /* 0x0000001006057819 */ /* 0x000fe200000006ff */
[----:B------:R-:W-:Y:S01]  /*5180*/  FMUL.FTZ R2, R22, R2 ;  /* 0x0000000216027220 */ /* 0x000fe20000410000 */
[----:B------:R-:W-:Y:S01]  /*5190*/  LOP3.LUT R6, R6, 0xffff0000, RZ, 0xc0, !PT ;  /* 0xffff000006067812 */ /* 0x000fe200078ec0ff */
[----:B------:R-:W-:Y:S01]  /*51a0*/  FMUL.FTZ R3, R4, R3 ;  /* 0x0000000304037220 */ /* 0x000fe20000410000 */
[----:B------:R-:W-:Y:S01]  /*51b0*/  LOP3.LUT R20, R7, 0xffff0000, RZ, 0xc0, !PT ;  /* 0xffff000007147812 */ /* 0x000fe200078ec0ff */
[----:B------:R-:W-:Y:S01]  /*51c0*/  FMUL.FTZ R7, R18, R15 ;  /* 0x0000000f12077220 */ /* 0x000fe20000410000 */
[----:B----4-:R-:W-:Y:S01]  /*51d0*/  SHF.L.U32 R15, R36, 0x10, RZ ;  /* 0x00000010240f7819 */ /* 0x010fe200000006ff */
[----:B------:R-:W-:Y:S01]  /*51e0*/  FMUL.FTZ R6, R6, R16 ;  /* 0x0000001006067220 */ /* 0x000fe20000410000 */
[----:B------:R-:W-:Y:S01]  /*51f0*/  LOP3.LUT R16, R36, 0xffff0000, RZ, 0xc0, !PT ;  /* 0xffff000024107812 */ /* 0x000fe200078ec0ff */
[----:B------:R-:W-:Y:S01]  /*5200*/  FMUL.FTZ R5, R5, R17 ;  /* 0x0000001105057220 */ /* 0x000fe20000410000 */
[C---:B------:R-:W-:Y:S01]  /*5210*/  LOP3.LUT R18, R37.reuse, 0xffff0000, RZ, 0xc0, !PT ;  /* 0xffff000025127812 */ /* 0x040fe200078ec0ff */
        /* <DEDUP_REMOVED lines=10> */
[----:B------:R-:W-:Y:S02]  /*52c0*/  FFMA.FTZ R4, R27, R18, R4 ;  /* 0x000000121b047223 */ /* 0x000fe40000010004 */
        /* <DEDUP_REMOVED lines=9> */
.L_x_1975:
[----:B------:R-:W-:Y:S05]  /*5360*/  BSYNC B0 ;  /* 0x0000000000007941 */ /* 0x000fea0003800000 */
.L_x_1974:
[----:B------:R-:W-:Y:S05]  /*5370*/  MOV R91, R89 ;  /* 0x00000059005b7202 */ /* 0x000fea0000000f00 */
[----:B-----5:R2:W-:Y:S02]  /*5380*/  STG.E.128 [R90.64], R20 ;  /* 0x000000145a007986 */ /* 0x0205e4000c101d06 */
.L_x_1973:
[----:B------:R-:W-:Y:S05]  /*5390*/  BSYNC B1 ;  /* 0x0000000000017941 */ /* 0x000fea0003800000 */
.L_x_1972:
[----:B------:R-:W-:Y:S01]  /*53a0*/  BSSY B1, `(.L_x_1976) ;  /* 0x000005c000017945 */ /* 0x000fe20003800000 */
        /* <DEDUP_REMOVED lines=9> */
[C---:B-----5:R-:W-:Y:S02]  /*5440*/  SHF.L.U32 R26, R21.reuse, 0x10, RZ ;  /* 0x00000010151a7819 */ /* 0x060fe400000006ff */
[----:B------:R-:W-:Y:S09]  /*5450*/  LOP3.LUT R27, R21, 0xffff0000, RZ, 0xc0, !PT ;  /* 0xffff0000151b7812 */ /* 0x000ff200078ec0ff */
[----:B------:R-:W-:Y:S05]  /*5460*/  @P0 IMAD R0, RZ, RZ, -UR18 ;  /* 0x80000012ff000e24 */ /* 0x000fea000f8e02ff */
[C---:B------:R-:W-:Y:S04]  /*5470*/  LEA R4, P1, R0.reuse, R2, 0x1 ;  /* 0x0000000200047211 */ /* 0x040fe800078208ff */
[----:B------:R-:W-:Y:S01]  /*5480*/  LEA.HI.X.SX32 R5, R0, R3, 0x1, P1 ;  /* 0x0000000300057211 */ /* 0x000fe200008f0eff */
[----:B------:R-:W-:Y:S01]  /*5490*/  IMAD.MOV.U32 R0, RZ, RZ, RZ ;  /* 0x000000ffff007224 */ /* 0x000fe200078e00ff */
[----:B-1----:R-:W-:Y:S01]  /*54a0*/  MOV R3, RZ ;  /* 0x000000ff00037202 */ /* 0x002fe20000000f00 */
[----:B------:R-:W-:Y:S01]  /*54b0*/  @P0 IMAD R3, RZ, RZ, -UR18 ;  /* 0x80000012ff030e24 */ /* 0x000fe2000f8e02ff */
[----:B------:R-:W-:Y:S04]  /*54c0*/  @P0 IADD3 R0, RZ, -UR18, RZ ;  /* 0x80000012ff000c10 */ /* 0x000fe8000fffe0ff */
[C---:B------:R-:W-:Y:S04]  /*54d0*/  IADD3 R6, P1, R64.reuse, R3, RZ ;  /* 0x0000000340067210 */ /* 0x040fe80007f3e0ff */
[-C--:B------:R-:W-:Y:S02]  /*54e0*/  LEA.HI.X.SX32 R3, R3, R63.reuse, 0x1, P1 ;  /* 0x0000003f03037211 */ /* 0x080fe400008f0eff */
        /* <DEDUP_REMOVED lines=8> */
[----:B------:R1:W4:Y:S02]  /*5570*/  LDG.E.128 R36, [R24.64] ;  /* 0x0000000618247981 */ /* 0x000324000c1e1d00 */
[C---:B-1----:R-:W-:Y:S01]  /*5580*/  IMAD.U32 R24, R20.reuse, 0x10000, RZ ;  /* 0x0001000014187824 */ /* 0x042fe200078e00ff */
[----:B------:R-:W-:Y:S01]  /*5590*/  LOP3.LUT R25, R20, 0xffff0000, RZ, 0xc0, !PT ;  /* 0xffff000014197812 */ /* 0x000fe200078ec0ff */
[----:B---3--:R-:W-:Y:S01]  /*55a0*/  IMAD.U32 R0, R28, 0x10000, RZ ;  /* 0x000100001c007824 */ /* 0x008fe200078e00ff */
[----:B------:R-:W-:Y:S01]  /*55b0*/  LOP3.LUT R16, R30, 0xffff0000, RZ, 0xc0, !PT ;  /* 0xffff00001e107812 */ /* 0x000fe200078ec0ff */
[----:B------:R-:W-:Y:S01]  /*55c0*/  IMAD.U32 R15, R31, 0x10000, RZ ;  /* 0x000100001f0f7824 */ /* 0x000fe200078e00ff */
[----:B------:R-:W-:Y:S01]  /*55d0*/  LOP3.LUT R2, R28, 0xffff0000, RZ, 0xc0, !PT ;  /* 0xffff00001c027812 */ /* 0x000fe200078ec0ff */
[----:B------:R-:W-:Y:S01]  /*55e0*/  IMAD.U32 R3, R29, 0x10000, RZ ;  /* 0x000100001d037824 */ /* 0x000fe200078e00ff */
[----:B------:R-:W-:Y:S01]  /*55f0*/  SHF.L.U32 R17, R30, 0x10, RZ ;  /* 0x000000101e117819 */ /* 0x000fe200000006ff */
[----:B------:R-:W-:Y:S01]  /*5600*/  @!P0 FADD.FTZ R0, -R0, -RZ ;  /* 0x800000ff00008221 */ /* 0x000fe20000010100 */
[----:B--2---:R-:W-:Y:S01]  /*5610*/  SHF.L.U32 R18, R7, 0x10, RZ ;  /* 0x0000001007127819 */ /* 0x004fe200000006ff */
[----:B------:R-:W-:Y:S01]  /*5620*/  @!P0 FADD.FTZ R15, -R15, -RZ ;  /* 0x800000ff0f0f8221 */ /* 0x000fe20000010100 */
[----:B------:R-:W-:Y:S01]  /*5630*/  LOP3.LUT R19, R29, 0xffff0000, RZ, 0xc0, !PT ;  /* 0xffff00001d137812 */ /* 0x000fe200078ec0ff */
        /* <DEDUP_REMOVED lines=8> */
[C---:B------:R-:W-:Y:S01]  /*56c0*/  IMAD.U32 R23, R4.reuse, 0x10000, RZ ;  /* 0x0001000004177824 */ /* 0x040fe200078e00ff */
[----:B------:R-:W-:Y:S01]  /*56d0*/  LOP3.LUT R22, R4, 0xffff0000, RZ, 0xc0, !PT ;  /* 0xffff000004167812 */ /* 0x000fe200078ec0ff */
[----:B------:R-:W-:Y:S01]  /*56e0*/  @!P0 FADD.FTZ R3, -R3, -RZ ;  /* 0x800000ff03038221 */ /* 0x000fe20000010100 */
[----:B------:R-:W-:Y:S01]  /*56f0*/  SHF.L.U32 R4, R5, 0x10, RZ ;  /* 0x0000001005047819 */ /* 0x000fe200000006ff */
[----:B------:R-:W-:Y:S01]  /*5700*/  FMUL.FTZ R0, R23, R0 ;  /* 0x0000000017007220 */ /* 0x000fe20000410000 */
[----:B------:R-:W-:Y:S01]  /*5710*/  LOP3.LUT R21, R5, 0xffff0000, RZ, 0xc0, !PT ;  /* 0xffff000005157812 */ /* 0x000fe200078ec0ff */
[C---:B------:R-:W-:Y:S01]  /*5720*/  IMAD.U32 R5, R6.reuse, 0x10000, RZ ;  /* 0x0001000006057824 */ /* 0x040fe200078e00ff */
[----:B------:R-:W-:Y:S01]  /*5730*/  LOP3.LUT R6, R6, 0xffff0000, RZ, 0xc0, !PT ;  /* 0xffff000006067812 */ /* 0x000fe200078ec0ff */
[----:B------:R-:W-:Y:S01]  /*5740*/  @!P0 FADD.FTZ R19, -R19, -RZ ;  /* 0x800000ff13138221 */ /* 0x000fe20000010100 */
[----:B------:R-:W-:Y:S01]  /*5750*/  LOP3.LUT R20, R7, 0xffff0000, RZ, 0xc0, !PT ;  /* 0xffff000007147812 */ /* 0x000fe200078ec0ff */
[----:B------:R-:W-:Y:S01]  /*5760*/  FMUL.FTZ R7, R18, R15 ;  /* 0x0000000f12077220 */ /* 0x000fe20000410000 */
[----:B----4-:R-:W-:Y:S01]  /*5770*/  LOP3.LUT R18, R37, 0xffff0000, RZ, 0xc0, !PT ;  /* 0xffff000025127812 */ /* 0x010fe200078ec0ff */
[----:B------:R-:W-:Y:S02]  /*5780*/  IMAD.U32 R15, R36, 0x10000, RZ ;  /* 0x00010000240f7824 */ /* 0x000fe400078e00ff */
[----:B------:R-:W-:Y:S01]  /*5790*/  FMUL.FTZ R6, R6, R16 ;  /* 0x0000001006067220 */ /* 0x000fe20000410000 */
[----:B------:R-:W-:Y:S01]  /*57a0*/  LOP3.LUT R16, R36, 0xffff0000, RZ, 0xc0, !PT ;  /* 0xffff000024107812 */ /* 0x000fe200078ec0ff */
        /* <DEDUP_REMOVED lines=11> */
[----:B------:R-:W-:Y:S02]  /*5860*/  FFMA.FTZ R3, R26, R17, R3 ;  /* 0x000000111a037223 */ /* 0x000fe40000010003 */
[----:B------:R-:W-:Y:S01]  /*5870*/  FMUL.FTZ R8, R20, R8 ;  /* 0x0000000814087220 */ /* 0x000fe20000410000 */
[----:B------:R-:W-:Y:S01]  /*5880*/  LOP3.LUT R20, R38, 0xffff0000, RZ, 0xc0, !PT ;  /* 0xffff000026147812 */ /* 0x000fe200078ec0ff */
[----:B------:R-:W-:Y:S02]  /*5890*/  FFMA.FTZ R4, R27, R18, R4 ;  /* 0x000000121b047223 */ /* 0x000fe40000010004 */
        /* <DEDUP_REMOVED lines=8> */
.L_x_1979:
[----:B------:R-:W-:Y:S05]  /*5920*/  BSYNC B0 ;  /* 0x0000000000007941 */ /* 0x000fea0003800000 */
.L_x_1978:
[C---:B-1----:R-:W-:Y:S04]  /*5930*/  LEA R2, P0, R41.reuse, R90, 0x1 ;  /* 0x0000005a29027211 */ /* 0x042fe800078008ff */
[----:B------:R-:W-:Y:S05]  /*5940*/  LEA.HI.X R3, R41, R89, R40, 0x1, P0 ;  /* 0x0000005929037211 */ /* 0x000fea00000f0c28 */
[----:B-----5:R1:W-:Y:S04]  /*5950*/  STG.E.128 [R2.64], R20 ;  /* 0x0000001402007986 */ /* 0x0203e8000c101d06 */
.L_x_1977:
[----:B------:R-:W-:Y:S05]  /*5960*/  BSYNC B1 ;  /* 0x0000000000017941 */ /* 0x000fea0003800000 */
.L_x_1976:
        /* <DEDUP_REMOVED lines=8> */
[----:B------:R1:W5:Y:S10]  /*59f0*/  LDG.E.128 R28, [R2.64] ;  /* 0x00000006021c7981 */ /* 0x000374000c1e1d00 */
[----:B------:R-:W-:-:S05]  /*5a00*/  @P0 BRA `(.L_x_1983) ;  /* 0x0000050000000947 */ /* 0x000fca0003800000 */
[----:B------:R-:W-:Y:S01]  /*5a10*/  ISETP.GE.AND P0, PT, R188, R141, PT ;  /* 0x0000008dbc00720c */ /* 0x000fe20003f06270 */
[----:B------:R-:W-:Y:S01]  /*5a20*/  IMAD.MOV.U32 R0, RZ, RZ, R141 ;  /* 0x000000ffff007224 */ /* 0x000fe200078e008d */
[----:B------:R-:W-:Y:S01]  /*5a30*/  MOV R5, RZ ;  /* 0x000000ff00057202 */ /* 0x000fe20000000f00 */
[C---:B--2--5:R-:W-:Y:S01]  /*5a40*/  IMAD.U32 R23, R28.reuse, 0x10000, RZ ;  /* 0x000100001c177824 */ /* 0x064fe200078e00ff */
        /* <DEDUP_REMOVED lines=9> */
[C---:B-1----:R-:W-:Y:S04]  /*5ae0*/  LEA R2, P1, R0.reuse, R2, 0x1 ;  /* 0x0000000200027211 */ /* 0x042fe800078208ff */
[----:B------:R-:W-:Y:S01]  /*5af0*/  LEA.HI.X.SX32 R3, R0, R3, 0x1, P1 ;  /* 0x0000000300037211 */ /* 0x000fe200008f0eff */
[----:B------:R-:W-:Y:S01]  /*5b00*/  IMAD.MOV.U32 R0, RZ, RZ, RZ ;  /* 0x000000ffff007224 */ /* 0x000fe200078e00ff */
[C---:B------:R-:W-:Y:S02]  /*5b10*/  IADD3 R6, P1, R62.reuse, R5, RZ ;  /* 0x000000053e067210 */ /* 0x040fe40007f3e0ff */
[----:B------:R-:W-:Y:S02]  /*5b20*/  @P0 IADD3 R0, RZ, -UR18, RZ ;  /* 0x80000012ff000c10 */ /* 0x000fe4000fffe0ff */
[-C--:B------:R-:W-:Y:S02]  /*5b30*/  LEA.HI.X.SX32 R5, R5, R61.reuse, 0x1, P1 ;  /* 0x0000003d05057211 */ /* 0x080fe400008f0eff */
        /* <DEDUP_REMOVED lines=10> */
[----:B------:R-:W-:Y:S01]  /*5be0*/  LOP3.LUT R15, R151, 0xffff0000, RZ, 0xc0, !PT ;  /* 0xffff0000970f7812 */ /* 0x000fe200078ec0ff */
[----:B------:R-:W-:Y:S01]  /*5bf0*/  IMAD.U32 R18, R150, 0x10000, RZ ;  /* 0x0001000096127824 */ /* 0x000fe200078e00ff */
[----:B------:R-:W-:Y:S01]  /*5c00*/  LOP3.LUT R21, R148, 0xffff0000, RZ, 0xc0, !PT ;  /* 0xffff000094157812 */ /* 0x000fe200078ec0ff */
[----:B------:R-:W-:Y:S01]  /*5c10*/  @!P0 FADD.FTZ R22, -R22, -RZ ;  /* 0x800000ff16168221 */ /* 0x000fe20000010100 */
[----:B-1----:R-:W-:Y:S01]  /*5c20*/  LOP3.LUT R17, R150, 0xffff0000, RZ, 0xc0, !PT ;  /* 0xffff000096117812 */ /* 0x002fe200078ec0ff */
[----:B------:R-:W-:Y:S01]  /*5c30*/  @!P0 FADD.FTZ R15, -R15, -RZ ;  /* 0x800000ff0f0f8221 */ /* 0x000fe20000010100 */
[----:B------:R-:W-:Y:S01]  /*5c40*/  SHF.L.U32 R20, R149, 0x10, RZ ;  /* 0x0000001095147819 */ /* 0x000fe200000006ff */
[----:B---3--:R-:W-:Y:S01]  /*5c50*/  IMAD.U32 R0, R4, 0x10000, RZ ;  /* 0x0001000004007824 */ /* 0x008fe200078e00ff */
[----:B------:R-:W-:Y:S01]  /*5c60*/  SHF.L.U32 R8, R7, 0x10, RZ ;  /* 0x0000001007087819 */ /* 0x000fe200000006ff */
        /* <DEDUP_REMOVED lines=9> */
[C---:B------:R-:W-:Y:S01]  /*5d00*/  SHF.L.U32 R3, R5.reuse, 0x10, RZ ;  /* 0x0000001005037819 */ /* 0x040fe200000006ff */
        /* <DEDUP_REMOVED lines=22> */
[----:B------:R-:W-:Y:S02]  /*5e70*/  FFMA.FTZ R3, R25, R17, R3 ;  /* 0x0000001119037223 */ /* 0x000fe40000010003 */
        /* <DEDUP_REMOVED lines=9> */
.L_x_1983:
[----:B------:R-:W-:Y:S05]  /*5f10*/  BSYNC B0 ;  /* 0x0000000000007941 */ /* 0x000fea0003800000 */
.L_x_1982:
[C---:B-1----:R-:W-:Y:S04]  /*5f20*/  LEA R2, P0, R138.reuse, R90, 0x1 ;  /* 0x0000005a8a027211 */ /* 0x042fe800078008ff */
[----:B------:R-:W-:Y:S05]  /*5f30*/  LEA.HI.X R3, R138, R89, R71, 0x1, P0 ;  /* 0x000000598a037211 */ /* 0x000fea00000f0c47 */
[----:B-----5:R1:W-:Y:S04]  /*5f40*/  STG.E.128 [R2.64], R28 ;  /* 0x0000001c02007986 */ /* 0x0203e8000c101d06 */
.L_x_1981:
[----:B------:R-:W-:Y:S05]  /*5f50*/  BSYNC B1 ;  /* 0x0000000000017941 */ /* 0x000fea0003800000 */
.L_x_1980:
        /* <DEDUP_REMOVED lines=26> */
[----:B------:R-:W-:Y:S03]  /*6100*/  IADD3 R8, P1, R60, R0, RZ ;  /* 0x000000003c087210 */ /* 0x000fe60007f3e0ff */
        /* <DEDUP_REMOVED lines=64> */
.L_x_1987:
[----:B------:R-:W-:Y:S05]  /*6510*/  BSYNC B0 ;  /* 0x0000000000007941 */ /* 0x000fea0003800000 */
.L_x_1986:
[----:B------:R-:W-:Y:S02]  /*6520*/  MOV R0, 0xc0 ;  /* 0x000000c000007802 */ /* 0x000fe40000000f00 */
[----:B--2---:R-:W-:Y:S05]  /*6530*/  MOV R91, R89 ;  /* 0x00000059005b7202 */ /* 0x004fea0000000f00 */
[C---:B------:R-:W-:Y:S04]  /*6540*/  IMAD.WIDE.U32 R2, R0.reuse, c[0x0][0x198], R90 ;  /* 0x0000660000027a25 */ /* 0x040fe800078e005a */
[----:B------:R-:W-:Y:S05]  /*6550*/  IMAD R0, R0, c[0x0][0x19c], RZ ;  /* 0x0000670000007a24 */ /* 0x000fea00078e02ff */
[----:B------:R-:W-:Y:S05]  /*6560*/  IADD3 R3, R3, R0, RZ ;  /* 0x0000000003037210 */ /* 0x000fea0007ffe0ff */
[----:B-----5:R2:W-:Y:S02]  /*6570*/  STG.E.128 [R2.64], R28 ;  /* 0x0000001c02007986 */ /* 0x0205e4000c101d06 */
.L_x_1985:
[----:B------:R-:W-:Y:S05]  /*6580*/  BSYNC B1 ;  /* 0x0000000000017941 */ /* 0x000fea0003800000 */
.L_x_1984:
        /* <DEDUP_REMOVED lines=12> */
[C---:B-----5:R-:W-:Y:S01]  /*6650*/  LOP3.LUT R24, R28.reuse, 0xffff0000, RZ, 0xc0, !PT ;  /* 0xffff00001c187812 */ /* 0x060fe200078ec0ff */
[----:B------:R-:W-:Y:S01]  /*6660*/  IMAD.MOV.U32 R0, RZ, RZ, RZ ;  /* 0x000000ffff007224 */ /* 0x000fe200078e00ff */
        /* <DEDUP_REMOVED lines=12> */
[----:B------:R-:W-:Y:S02]  /*6730*/  LEA R144, P1, R8, R99, 0x1 ;  /* 0x0000006308907211 */ /* 0x000fe400078208ff */
[-C--:B------:R-:W-:Y:S01]  /*6740*/  LEA.HI.X.SX32 R0, R0, R57.reuse, 0x1, P2 ;  /* 0x0000003900007211 */ /* 0x080fe200010f0eff */
        /* <DEDUP_REMOVED lines=62> */
.L_x_1991:
[----:B------:R-:W-:Y:S05]  /*6b30*/  BSYNC B0 ;  /* 0x0000000000007941 */ /* 0x000fea0003800000 */
.L_x_1990:
[C---:B------:R-:W-:Y:S04]  /*6b40*/  LEA R2, P0, R142.reuse, R90, 0x1 ;  /* 0x0000005a8e027211 */ /* 0x040fe800078008ff */
[----:B------:R-:W-:Y:S05]  /*6b50*/  LEA.HI.X R3, R142, R89, R74, 0x1, P0 ;  /* 0x000000598e037211 */ /* 0x000fea00000f0c4a */
[----:B-----5:R2:W-:Y:S04]  /*6b60*/  STG.E.128 [R2.64], R28 ;  /* 0x0000001c02007986 */ /* 0x0205e8000c101d06 */
.L_x_1989:
[----:B------:R-:W-:Y:S05]  /*6b70*/  BSYNC B1 ;  /* 0x0000000000017941 */ /* 0x000fea0003800000 */
.L_x_1988:
        /* <DEDUP_REMOVED lines=91> */
.L_x_1995:
[----:B------:R-:W-:Y:S05]  /*7130*/  BSYNC B0 ;  /* 0x0000000000007941 */ /* 0x000fea0003800000 */
.L_x_1994:
[----:B------:R-:W-:Y:S02]  /*7140*/  MOV R0, 0x140 ;  /* 0x0000014000007802 */ /* 0x000fe40000000f00 */
[----:B------:R-:W-:Y:S05]  /*7150*/  MOV R91, R89 ;  /* 0x00000059005b7202 */ /* 0x000fea0000000f00 */
[C---:B------:R-:W-:Y:S04]  /*7160*/  IMAD.WIDE.U32 R2, R0.reuse, c[0x0][0x198], R90 ;  /* 0x0000660000027a25 */ /* 0x040fe800078e005a */
[----:B------:R-:W-:Y:S05]  /*7170*/  IMAD R0, R0, c[0x0][0x19c], RZ ;  /* 0x0000670000007a24 */ /* 0x000fea00078e02ff */
[----:B------:R-:W-:Y:S05]  /*7180*/  IADD3 R3, R3, R0, RZ ;  /* 0x0000000003037210 */ /* 0x000fea0007ffe0ff */
[----:B-----5:R2:W-:Y:S02]  /*7190*/  STG.E.128 [R2.64], R28 ;  /* 0x0000001c02007986 */ /* 0x0205e4000c101d06 */
.L_x_1993:
[----:B------:R-:W-:Y:S05]  /*71a0*/  BSYNC B1 ;  /* 0x0000000000017941 */ /* 0x000fea0003800000 */
.L_x_1992:
        /* <DEDUP_REMOVED lines=91> */
.L_x_1999:
[----:B------:R-:W-:Y:S05]  /*7760*/  BSYNC B0 ;  /* 0x0000000000007941 */ /* 0x000fea0003800000 */
.L_x_1998:
[----:B------:R-:W-:Y:S02]  /*7770*/  MOV R0, 0x180 ;  /* 0x0000018000007802 */ /* 0x000fe40000000f00 */
[----:B------:R-:W-:Y:S05]  /*7780*/  MOV R91, R89 ;  /* 0x00000059005b7202 */ /* 0x000fea0000000f00 */
[C---:B------:R-:W-:Y:S04]  /*7790*/  IMAD.WIDE.U32 R2, R0.reuse, c[0x0][0x198], R90 ;  /* 0x0000660000027a25 */ /* 0x040fe800078e005a */
[----:B------:R-:W-:Y:S05]  /*77a0*/  IMAD R0, R0, c[0x0][0x19c], RZ ;  /* 0x0000670000007a24 */ /* 0x000fea00078e02ff */
[----:B------:R-:W-:Y:S05]  /*77b0*/  IADD3 R3, R3, R0, RZ ;  /* 0x0000000003037210 */ /* 0x000fea0007ffe0ff */
[----:B-----5:R2:W-:Y:S02]  /*77c0*/  STG.E.128 [R2.64], R28 ;  /* 0x0000001c02007986 */ /* 0x0205e4000c101d06 */
.L_x_1997:
[----:B------:R-:W-:Y:S05]  /*77d0*/  BSYNC B1 ;  /* 0x0000000000017941 */ /* 0x000fea0003800000 */
.L_x_1996:
[----:B------:R-:W-:Y:S01]  /*77e0*/  ISETP.NE.AND P0, PT, R140, RZ, PT ;  /* 0x000000ff8c00720c */ /* 0x000fe20003f05270 */
[----:B------:R-:W-:Y:S01]  /*77f0*/  @!UPT UIADD3 URZ, URZ, URZ, URZ ;  /* 0x0000003f3f3ff290 */ /* 0x000fe2000fffe03f */
[----:B------:R-:W-:Y:S11]  /*7800*/  BSSY B1, `(.L_x_2000) ;  /* 0x0000061000017945 */ /* 0x000ff60003800000 */
[----:B------:R-:W-:-:S05]  /*7810*/  @P0 BRA `(.L_x_2001) ;  /* 0x000005f000000947 */ /* 0x000fca0003800000 */
[----:B------:R-:W-:Y:S01]  /*7820*/  IMAD.MOV.U32 R0, RZ, RZ, c[0x0][0x288] ;  /* 0x0000a200ff007624 */ /* 0x000fe200078e00ff */
[----:B-12---:R-:W-:Y:S01]  /*7830*/  MOV R2, R97 ;  /* 0x0000006100027202 */ /* 0x006fe20000000f00 */
        /* <DEDUP_REMOVED lines=19> */
[C---:B-1----:R-:W-:Y:S02]  /*7970*/  LEA R2, P1, R141.reuse, R2, 0x1 ;  /* 0x000000028d027211 */ /* 0x042fe400078208ff */
[----:B------:R-:W-:Y:S02]  /*7980*/  IADD3 R0, P2, R52, R8, RZ ;  /* 0x0000000834007210 */ /* 0x000fe40007f5e0ff */
[----:B------:R-:W-:Y:S02]  /*7990*/  LEA.HI.X.SX32 R3, R141, R3, 0x1, P1 ;  /* 0x000000038d037211 */ /* 0x000fe400008f0eff */
[----:B------:R-:W-:Y:S02]  /*79a0*/  LEA R144, P1, R0, R99, 0x1 ;  /* 0x0000006300907211 */ /* 0x000fe400078208ff */
[-C--:B------:R-:W-:Y:S01]  /*79b0*/  LEA.HI.X.SX32 R8, R8, R51.reuse, 0x1, P2 ;  /* 0x0000003308087211 */ /* 0x080fe200010f0eff */
[----:B------:R1:W2:Y:S03]  /*79c0*/  LDG.E.128 R4, [R2.64] ;  /* 0x0000000602047981 */ /* 0x0002a6000c1e1d00 */
        /* <DEDUP_REMOVED lines=47> */
[C---:B------:R-:W-:Y:S01]  /*7cc0*/  SHF.L.U32 R21, R39.reuse, 0x10, RZ ;  /* 0x0000001027157819 */ /* 0x040fe200000006ff */
[----:B------:R-:W-:Y:S01]  /*7cd0*/  FFMA.FTZ R2, R24, R16, R2 ;  /* 0x0000001018027223 */ /* 0x000fe20000010002 */
[----:B------:R-:W-:Y:S01]  /*7ce0*/  LOP3.LUT R22, R39, 0xffff0000, RZ, 0xc0, !PT ;  /* 0xffff000027167812 */ /* 0x000fe200078ec0ff */
        /* <DEDUP_REMOVED lines=11> */
.L_x_2003:
[----:B------:R-:W-:Y:S05]  /*7da0*/  BSYNC B0 ;  /* 0x0000000000007941 */ /* 0x000fea0003800000 */
.L_x_2002:
[----:B------:R-:W-:Y:S02]  /*7db0*/  MOV R0, 0x1c0 ;  /* 0x000001c000007802 */ /* 0x000fe40000000f00 */
[----:B------:R-:W-:Y:S05]  /*7dc0*/  MOV R91, R89 ;  /* 0x00000059005b7202 */ /* 0x000fea0000000f00 */
[C---:B-1----:R-:W-:Y:S04]  /*7dd0*/  IMAD.WIDE.U32 R2, R0.reuse, c[0x0][0x198], R90 ;  /* 0x0000660000027a25 */ /* 0x042fe800078e005a */
[----:B------:R-:W-:Y:S05]  /*7de0*/  IMAD R0, R0, c[0x0][0x19c], RZ ;  /* 0x0000670000007a24 */ /* 0x000fea00078e02ff */
[----:B------:R-:W-:Y:S05]  /*7df0*/  IADD3 R3, R3, R0, RZ ;  /* 0x0000000003037210 */ /* 0x000fea0007ffe0ff */
[----:B-----5:R1:W-:Y:S02]  /*7e00*/  STG.E.128 [R2.64], R28 ;  /* 0x0000001c02007986 */ /* 0x0203e4000c101d06 */
.L_x_2001:
[----:B------:R-:W-:Y:S05]  /*7e10*/  BSYNC B1 ;  /* 0x0000000000017941 */ /* 0x000fea0003800000 */
.L_x_2000:
        /* <DEDUP_REMOVED lines=12> */
.L_x_1953:
[----:B------:R-:W-:Y:S01]  /*7ee0*/  @!P1 IMAD.MOV.U32 R91, RZ, RZ, R89 ;  /* 0x000000ffff5b9224 */ /* 0x000fe200078e0059 */
[-C--:B-1----:R-:W-:Y:S01]  /*7ef0*/  @!P1 MOV R4, R97.reuse ;  /* 0x0000006100049202 */ /* 0x082fe20000000f00 */
[----:B------:R-:W-:Y:S01]  /*7f00*/  @!P4 IMAD.MOV.U32 R0, RZ, RZ, c[0x0][0x28c] ;  /* 0x0000a300ff00c624 */ /* 0x000fe200078e00ff */
[-C--:B------:R-:W-:Y:S01]  /*7f10*/  @!P1 MOV R5, R96.reuse ;  /* 0x0000006000059202 */ /* 0x080fe20000000f00 */
[----:B------:R-:W-:Y:S01]  /*7f20*/  UMOV UR4, URZ ;  /* 0x0000003f00047c82 */ /* 0x000fe20008000000 */
[----:B------:R-:W-:Y:S01]  /*7f30*/  @!P3 LEA R18, P0, R103, R97, 0x1 ;  /* 0x000000616712b211 */ /* 0x000fe200078008ff */
[----:B------:R-:W-:Y:S01]  /*7f40*/  @!P4 IMAD R0, R0, 0xc0, RZ ;  /* 0x000000c00000c824 */ /* 0x000fe200078e02ff */
[----:B------:R-:W-:Y:S02]  /*7f50*/  ISETP.NE.AND P2, PT, R145, RZ, PT ;  /* 0x000000ff9100720c */ /* 0x000fe40003f45270 */
[----:B------:R-:W2:Y:S01]  /*7f60*/  @!P1 LDG.E.128 R4, [R4.64] ;  /* 0x0000000604049981 */ /* 0x000ea2000c1e1d00 */
[----:B------:R-:W-:Y:S02]  /*7f70*/  @!P3 LEA.HI.X R19, R103, R96, R102, 0x1, P0 ;  /* 0x000000606713b211 */ /* 0x000fe400000f0c66 */
[C---:B------:R-:W-:Y:S04]  /*7f80*/  @!P3 LEA R2, P0, R41.reuse, R90, 0x1 ;  /* 0x0000005a2902b211 */ /* 0x040fe800078008ff */
[----:B------:R-:W-:Y:S04]  /*7f90*/  @!P3 LEA.HI.X R3, R41, R89, R40, 0x1, P0 ;  /* 0x000000592903b211 */ /* 0x000fe800000f0c28 */
[C---:B------:R-:W-:Y:S04]  /*7fa0*/  @!P2 LEA R20, P0, R70.reuse, R97, 0x1 ;  /* 0x000000614614a211 */ /* 0x040fe800078008ff */
[----:B------:R-:W-:Y:S02]  /*7fb0*/  @!P2 LEA.HI.X R21, R70, R96, R69, 0x1, P0 ;  /* 0x000000604615a211 */ /* 0x000fe400000f0c45 */
[C---:B------:R-:W-:Y:S04]  /*7fc0*/  @!P2 LEA R16, P0, R138.reuse, R90, 0x1 ;  /* 0x0000005a8a10a211 */ /* 0x040fe800078008ff */
[-C--:B------:R-:W-:Y:S01]  /*7fd0*/  @!P2 LEA.HI.X R17, R138, R89.reuse, R71, 0x1, P0 ;  /* 0x000000598a11a211 */ /* 0x080fe200000f0c47 */
[----:B--2---:R1:W-:Y:S01]  /*7fe0*/  @!P1 STG.E.128 [R90.64], R4 ;  /* 0x000000045a009986 */ /* 0x0043e2000c101d06 */
[----:B------:R-:W-:Y:S03]  /*7ff0*/  ISETP.NE.AND P1, PT, R144, RZ, PT ;  /* 0x000000ff9000720c */ /* 0x000fe60003f25270 */
[----:B-1----:R1:W2:Y:S01]  /*8000*/  @!P3 LDG.E.128 R4, [R18.64] ;  /* 0x000000061204b981 */ /* 0x0022a2000c1e1d00 */
[----:B------:R-:W-:Y:S01]  /*8010*/  @!P4 MOV R91, R89 ;  /* 0x00000059005bc202 */ /* 0x000fe20000000f00 */
[----:B-1----:R-:W-:Y:S01]  /*8020*/  @!P4 IMAD.MOV.U32 R19, RZ, RZ, R96 ;  /* 0x000000ffff13c224 */ /* 0x002fe200078e0060 */
[----:B------:R-:W-:Y:S01]  /*8030*/  @!P4 MOV R18, R97 ;  /* 0x000000610012c202 */ /* 0x000fe20000000f00 */
[----:B--2---:R1:W-:Y:S04]  /*8040*/  @!P3 STG.E.128 [R2.64], R4 ;  /* 0x000000040200b986 */ /* 0x0043e8000c101d06 */
[----:B-1----:R-:W2:Y:S01]  /*8050*/  @!P2 LDG.E.128 R4, [R20.64] ;  /* 0x000000061404a981 */ /* 0x002ea2000c1e1d00 */
[----:B------:R-:W-:Y:S05]  /*8060*/  @!P4 MOV R2, c[0x0][0x288] ;  /* 0x0000a2000002ca02 */ /* 0x000fea0000000f00 */
[----:B------:R-:W-:Y:S05]  /*8070*/  @!P4 IMAD.WIDE.U32 R2, R2, 0xc0, R18 ;  /* 0x000000c00202c825 */ /* 0x000fea00078e0012 */
[----:B------:R-:W-:Y:S01]  /*8080*/  @!P4 IADD3 R3, R3, R0, RZ ;  /* 0x000000000303c210 */ /* 0x000fe20007ffe0ff */
[----:B------:R-:W-:Y:S01]  /*8090*/  @!P4 IMAD.MOV.U32 R0, RZ, RZ, 0xc0 ;  /* 0x000000c0ff00c424 */ /* 0x000fe200078e00ff */
[----:B--2---:R1:W-:Y:S01]  /*80a0*/  @!P2 STG.E.128 [R16.64], R4 ;  /* 0x000000041000a986 */ /* 0x0043e2000c101d06 */
[----:B------:R-:W-:Y:S02]  /*80b0*/  ISETP.NE.AND P2, PT, R140, RZ, PT ;  /* 0x000000ff8c00720c */ /* 0x000fe40003f45270 */
[C---:B-1----:R-:W-:Y:S01]  /*80c0*/  @!P4 IMAD.WIDE.U32 R16, R0.reuse, c[0x0][0x198], R90 ;  /* 0x000066000010ca25 */ /* 0x042fe200078e005a */
[----:B------:R1:W2:Y:S01]  /*80d0*/  @!P4 LDG.E.128 R4, [R2.64] ;  /* 0x000000060204c981 */ /* 0x0002a2000c1e1d00 */
[----:B------:R-:W-:Y:S02]  /*80e0*/  @!P5 MOV R91, R89 ;  /* 0x00000059005bd202 */ /* 0x000fe40000000f00 */
[----:B------:R-:W-:Y:S04]  /*80f0*/  @!P4 IMAD R0, R0, c[0x0][0x19c], RZ ;  /* 0x000067000000ca24 */ /* 0x000fe800078e02ff */
[----:B------:R-:W-:Y:S02]  /*8100*/  @!P4 IMAD.IADD R17, R17, 0x1, R0 ;  /* 0x000000011111c824 */ /* 0x000fe400078e0200 */
[----:B------:R-:W-:Y:S04]  /*8110*/  @!P5 IMAD.MOV.U32 R0, RZ, RZ, c[0x0][0x28c] ;  /* 0x0000a300ff00d624 */ /* 0x000fe800078e00ff */
[----:B------:R-:W-:Y:S01]  /*8120*/  @!P5 IMAD R0, R0, 0x140, RZ ;  /* 0x000001400000d824 */ /* 0x000fe200078e02ff */
[CC--:B-1----:R-:W-:Y:S04]  /*8130*/  @!P1 LEA R2, P0, R73.reuse, R97.reuse, 0x1 ;  /* 0x0000006149029211 */ /* 0x0c2fe800078008ff */
[----:B------:R-:W-:Y:S01]  /*8140*/  @!P1 LEA.HI.X R3, R73, R96, R72, 0x1, P0 ;  /* 0x0000006049039211 */ /* 0x000fe200000f0c48 */
[----:B--2---:R1:W-:Y:S02]  /*8150*/  @!P4 STG.E.128 [R16.64], R4 ;  /* 0x000000041000c986 */ /* 0x0043e4000c101d06 */
[----:B-1----:R-:W-:Y:S02]  /*8160*/  @!P5 IMAD.MOV.U32 R17, RZ, RZ, R96 ;  /* 0x000000ffff11d224 */ /* 0x002fe400078e0060 */
[----:B------:R1:W2:Y:S01]  /*8170*/  @!P1 LDG.E.128 R4, [R2.64] ;  /* 0x0000000602049981 */ /* 0x0002a2000c1e1d00 */
[----:B------:R-:W-:Y:S02]  /*8180*/  @!P5 MOV R16, R97 ;  /* 0x000000610010d202 */ /* 0x000fe40000000f00 */
[----:B-1----:R-:W-:Y:S05]  /*8190*/  @!P5 MOV R2, c[0x0][0x288] ;  /* 0x0000a2000002da02 */ /* 0x002fea0000000f00 */
[----:B------:R-:W-:Y:S01]  /*81a0*/  @!P5 IMAD.WIDE.U32 R2, R2, 0x140, R16 ;  /* 0x000001400202d825 */ /* 0x000fe200078e0010 */
[C---:B------:R-:W-:Y:S04]  /*81b0*/  @!P1 LEA R16, P0, R142.reuse, R90, 0x1 ;  /* 0x0000005a8e109211 */ /* 0x040fe800078008ff */
[----:B------:R-:W-:Y:S02]  /*81c0*/  @!P1 LEA.HI.X R17, R142, R89, R74, 0x1, P0 ;  /* 0x000000598e119211 */ /* 0x000fe400000f0c4a */
[----:B------:R-:W-:Y:S01]  /*81d0*/  @!P5 IADD3 R3, R3, R0, RZ ;  /* 0x000000000303d210 */ /* 0x000fe20007ffe0ff */
[----:B------:R-:W-:Y:S04]  /*81e0*/  @!P6 IMAD.MOV.U32 R0, RZ, RZ, c[0x0][0x28c] ;  /* 0x0000a300ff00e624 */ /* 0x000fe800078e00ff */
[----:B------:R-:W-:Y:S01]  /*81f0*/  @!P6 IMAD R0, R0, 0x180, RZ ;  /* 0x000001800000e824 */ /* 0x000fe200078e02ff */
[----:B--2---:R1:W-:Y:S02]  /*8200*/  @!P1 STG.E.128 [R16.64], R4 ;  /* 0x0000000410009986 */ /* 0x0043e4000c101d06 */
[----:B-1----:R-:W-:Y:S02]  /*8210*/  @!P6 IMAD.MOV.U32 R17, RZ, RZ, R96 ;  /* 0x000000ffff11e224 */ /* 0x002fe400078e0060 */
[----:B------:R1:W2:Y:S01]  /*8220*/  @!P5 LDG.E.128 R4, [R2.64] ;  /* 0x000000060204d981 */ /* 0x0002a2000c1e1d00 */
[----:B------:R-:W-:Y:S01]  /*8230*/  @!P6 MOV R16, R97 ;  /* 0x000000610010e202 */ /* 0x000fe20000000f00 */
[----:B-1----:R-:W-:Y:S01]  /*8240*/  @!P6 IMAD.MOV.U32 R2, RZ, RZ, c[0x0][0x288] ;  /* 0x0000a200ff02e624 */ /* 0x002fe200078e00ff */
[----:B------:R-:W-:Y:S03]  /*8250*/  @!P5 MOV R3, 0x140 ;  /* 0x000001400003d802 */ /* 0x000fe60000000f00 */
[----:B------:R-:W-:Y:S04]  /*8260*/  @!P6 IMAD.WIDE.U32 R16, R2, 0x180, R16 ;  /* 0x000001800210e825 */ /* 0x000fe800078e0010 */
[----:B------:R-:W-:Y:S01]  /*8270*/  @!P2 IMAD.MOV.U32 R2, RZ, RZ, c[0x0][0x288] ;  /* 0x0000a200ff02a624 */ /* 0x000fe200078e00ff */
[----:B------:R-:W-:Y:S01]  /*8280*/  @!P6 IADD3 R17, R17, R0, RZ ;  /* 0x000000001111e210 */ /* 0x000fe20007ffe0ff */
[----:B------:R-:W-:Y:S02]  /*8290*/  @!P2 IMAD.MOV.U32 R0, RZ, RZ, c[0x0][0x28c] ;  /* 0x0000a300ff00a624 */ /* 0x000fe400078e00ff */
[C---:B------:R-:W-:Y:S01]  /*82a0*/  @!P5 IMAD.WIDE.U32 R18, R3.reuse, c[0x0][0x198], R90 ;  /* 0x000066000312da25 */ /* 0x040fe200078e005a */
[-C--:B------:R-:W-:Y:S03]  /*82b0*/  @!P6 MOV R91, R89.reuse ;  /* 0x00000059005be202 */ /* 0x080fe60000000f00 */
[----:B------:R-:W-:Y:S02]  /*82c0*/  @!P2 IMAD R0, R0, 0x1c0, RZ ;  /* 0x000001c00000a824 */ /* 0x000fe400078e02ff */
[----:B------:R-:W-:Y:S04]  /*82d0*/  @!P5 IMAD R3, R3, c[0x0][0x19c], RZ ;  /* 0x000067000303da24 */ /* 0x000fe800078e02ff */
[----:B------:R-:W-:Y:S01]  /*82e0*/  @!P5 IMAD.IADD R19, R19, 0x1, R3 ;  /* 0x000000011313d824 */ /* 0x000fe200078e0203 */
[----:B------:R-:W-:Y:S04]  /*82f0*/  @!P6 MOV R3, 0x180 ;  /* 0x000001800003e802 */ /* 0x000fe80000000f00 */
[----:B--2---:R1:W-:Y:S02]  /*8300*/  @!P5 STG.E.128 [R18.64], R4 ;  /* 0x000000041200d986 */ /* 0x0043e4000c101d06 */
[C---:B-1----:R-:W-:Y:S02]  /*8310*/  @!P6 IMAD.WIDE.U32 R18, R3.reuse, c[0x0][0x198], R90 ;  /* 0x000066000312ea25 */ /* 0x042fe400078e005a */
[----:B------:R1:W2:Y:S01]  /*8320*/  @!P6 LDG.E.128 R4, [R16.64] ;  /* 0x000000061004e981 */ /* 0x0002a2000c1e1d00 */
[----:B------:R-:W-:Y:S01]  /*8330*/  @!P2 MOV R91, R89 ;  /* 0x00000059005ba202 */ /* 0x000fe20000000f00 */
[----:B------:R-:W-:Y:S04]  /*8340*/  @!P6 IMAD R3, R3, c[0x0][0x19c], RZ ;  /* 0x000067000303ea24 */ /* 0x000fe800078e02ff */
[----:B------:R-:W-:Y:S02]  /*8350*/  @!P6 IMAD.IADD R19, R19, 0x1, R3 ;  /* 0x000000011313e824 */ /* 0x000fe400078e0203 */
[----:B-1----:R-:W-:Y:S01]  /*8360*/  @!P2 IMAD.MOV.U32 R17, RZ, RZ, R96 ;  /* 0x000000ffff11a224 */ /* 0x002fe200078e0060 */
[----:B------:R-:W-:Y:S05]  /*8370*/  @!P2 MOV R16, R97 ;  /* 0x000000610010a202 */ /* 0x000fea0000000f00 */
[----:B------:R-:W-:Y:S05]  /*8380*/  @!P2 IMAD.WIDE.U32 R16, R2, 0x1c0, R16 ;  /* 0x000001c00210a825 */ /* 0x000fea00078e0010 */
[----:B------:R-:W-:Y:S01]  /*8390*/  @!P2 IADD3 R17, R17, R0, RZ ;  /* 0x000000001111a210 */ /* 0x000fe20007ffe0ff */
[----:B------:R-:W-:Y:S04]  /*83a0*/  @!P2 IMAD.MOV.U32 R0, RZ, RZ, 0x1c0 ;  /* 0x000001c0ff00a424 */ /* 0x000fe800078e00ff */
[C---:B------:R-:W-:Y:S04]  /*83b0*/  @!P2 IMAD.WIDE.U32 R2, R0.reuse, c[0x0][0x198], R90 ;  /* 0x000066000002aa25 */ /* 0x040fe800078e005a */
[----:B------:R-:W-:Y:S04]  /*83c0*/  @!P2 IMAD R0, R0, c[0x0][0x19c], RZ ;  /* 0x000067000000aa24 */ /* 0x000fe800078e02ff */
[----:B------:R-:W-:Y:S01]  /*83d0*/  @!P2 IMAD.IADD R3, R3, 0x1, R0 ;  /* 0x000000010303a824 */ /* 0x000fe200078e0200 */
[----:B--2---:R1:W-:Y:S04]  /*83e0*/  @!P6 STG.E.128 [R18.64], R4 ;  /* 0x000000041200e986 */ /* 0x0043e8000c101d06 */
[----:B-1----:R-:W2:Y:S04]  /*83f0*/  @!P2 LDG.E.128 R4, [R16.64] ;  /* 0x000000061004a981 */ /* 0x002ea8000c1e1d00 */
[----:B--2---:R1:W-:Y:S02]  /*8400*/  @!P2 STG.E.128 [R2.64], R4 ;  /* 0x000000040200a986 */ /* 0x0043e4000c101d06 */
.L_x_1971:
[----:B------:R-:W-:Y:S01]  /*8410*/  PLOP3.LUT P0, PT, PT, PT, UP2, 0x40, 0x0 ;  /* 0x000000000000781c */ /* 0x000fe20003f0e828 */
[----:B------:R-:W-:Y:S01]  /*8420*/  IMAD.MOV.U32 R0, RZ, RZ, c[0x0][0x288] ;  /* 0x0000a200ff007624 */ /* 0x000fe200078e00ff */
[----:B-1----:R-:W-:Y:S01]  /*8430*/  MOV R2, R97 ;  /* 0x0000006100027202 */ /* 0x002fe20000000f00 */
[----:B------:R-:W-:Y:S02]  /*8440*/  IMAD.MOV.U32 R3, RZ, RZ, R96 ;  /* 0x000000ffff037224 */ /* 0x000fe400078e0060 */
[----:B------:R-:W-:Y:S05]  /*8450*/  IMAD.U32 R0, R0, -0x100, RZ ;  /* 0xffffff0000007824 */ /* 0x000fea00078e00ff */
[C---:B------:R-:W-:Y:S04]  /*8460*/  LEA R97, P1, R0.reuse, R2, 0x1 ;  /* 0x0000000200617211 */ /* 0x040fe800078208ff */
[----:B------:R-:W-:Y:S01]  /*8470*/  LEA.HI.X.SX32 R96, R0, R3, 0x1, P1 ;  /* 0x0000000300607211 */ /* 0x000fe200008f0eff */
[----:B------:R-:W-:-:S05]  /*8480*/  @P0 BRA `(.L_x_2004) ;  /* 0x000004c000000947 */ /* 0x000fca0003800000 */
        /* <DEDUP_REMOVED lines=10> */
[--C-:B-1----:R-:W-:Y:S01]  /*8530*/  IMAD.MOV R4, RZ, RZ, -R15.reuse ;  /* 0x000000ffff047224 */ /* 0x102fe200078e0a0f */
[----:B------:R-:W-:Y:S01]  /*8540*/  IADD3 R0, R14, -0x200, RZ ;  /* 0xfffffe000e007810 */ /* 0x000fe20007ffe0ff */
[----:B------:R-:W-:Y:S02]  /*8550*/  IMAD.MOV.U32 R14, RZ, RZ, RZ ;  /* 0x000000ffff0e7224 */ /* 0x000fe400078e00ff */
[----:B------:R-:W-:Y:S01]  /*8560*/  IMAD R4, R4, R2, RZ ;  /* 0x0000000204047224 */ /* 0x000fe200078e02ff */
[----:B------:R-:W-:Y:S03]  /*8570*/  IABS R6, R0 ;  /* 0x0000000000067213 */ /* 0x000fe60000000000 */
        /* <DEDUP_REMOVED lines=61> */
.L_x_2004:
[----:B------:R-:W-:Y:S01]  /*8950*/  MOV R4, R93 ;  /* 0x0000005d00047202 */ /* 0x000fe20000000f00 */
[----:B------:R-:W-:Y:S01]  /*8960*/  IMAD.MOV.U32 R2, RZ, RZ, c[0x0][0x1a0] ;  /* 0x00006800ff027624 */ /* 0x000fe200078e00ff */
[----:B------:R-:W-:Y:S01]  /*8970*/  MOV R91, R89 ;  /* 0x00000059005b7202 */ /* 0x000fe20000000f00 */
[----:B------:R-:W-:Y:S02]  /*8980*/  IMAD.MOV.U32 R0, RZ, RZ, c[0x0][0x198] ;  /* 0x00006600ff007624 */ /* 0x000fe400078e00ff */
[----:B------:R-:W-:Y:S01]  /*8990*/  IMAD.MOV.U32 R5, RZ, RZ, R92 ;  /* 0x000000ffff057224 */ /* 0x000fe200078e005c */
[----:B------:R-:W-:Y:S01]  /*89a0*/  LEA R2, -R2, RZ, 0x8 ;  /* 0x000000ff02027211 */ /* 0x000fe200078e41ff */
[----:B------:R-:W-:Y:S03]  /*89b0*/  IMAD.U32 R0, R0, -0x100, RZ ;  /* 0xffffff0000007824 */ /* 0x000fe600078e00ff */
[----:B------:R-:W-:Y:S02]  /*89c0*/  LEA R93, P1, R2, R4, 0x1 ;  /* 0x00000004025d7211 */ /* 0x000fe400078208ff */
[----:B------:R-:W-:Y:S02]  /*89d0*/  LEA R90, P0, R0, R90, 0x1 ;  /* 0x0000005a005a7211 */ /* 0x000fe400078008ff */
[----:B------:R-:W-:Y:S02]  /*89e0*/  LEA.HI.X.SX32 R92, R2, R5, 0x1, P1 ;  /* 0x00000005025c7211 */ /* 0x000fe400008f0eff */
[----:B------:R-:W-:Y:S02]  /*89f0*/  LEA.HI.X.SX32 R89, R0, R91, 0x1, P0 ;  /* 0x0000005b00597211 */ /* 0x000fe400000f0eff */
.L_x_2005:
[----:B------:R-:W-:Y:S04]  /*8a00*/  IADD3 R12, R12, -0x1, RZ ;  /* 0xffffffff0c0c7810 */ /* 0x000fe80007ffe0ff */
[----:B------:R-:W-:Y:S11]  /*8a10*/  ISETP.GT.AND P0, PT, R12, R65, PT ;  /* 0x000000410c00720c */ /* 0x000ff60003f04270 */
[----:B------:R-:W-:Y:S02]  /*8a20*/  @!UPT UIADD3 URZ, URZ, URZ, URZ ;  /* 0x0000003f3f3ff290 */ /* 0x000fe4000fffe03f */
[----:B------:R-:W-:-:S05]  /*8a30*/  @P0 BRA `(.L_x_2006) ;  /* 0xffff9e8000000947 */ /* 0x000fca000383ffff */
.L_x_1952:
        /* <DEDUP_REMOVED lines=9> */
[----:B------:R-:W-:-:S04]  /*8ad0*/  ISETP.NE.U32.AND P0, PT, RZ, c[0x0][0x250], PT ;  /* 0x00009400ff007a0c */ /* 0x000fc80003f05070 */
[----:B------:R-:W-:-:S13]  /*8ae0*/  ISETP.NE.AND.EX P0, PT, RZ, c[0x0][0x254], PT, P0 ;  /* 0x00009500ff007a0c */ /* 0x000fda0003f05300 */
[----:B------:R-:W2:Y:S01]  /*8af0*/  @P0 LDG.E R126, [R126.64] ;  /* 0x000000067e7e0981 */ /* 0x000ea2000c1e1900 */
[----:B------:R-:W-:Y:S01]  /*8b00*/  UMOV UR18, URZ ;  /* 0x0000003f00127c82 */ /* 0x000fe20008000000 */
[----:B------:R-:W-:Y:S01]  /*8b10*/  LEA R12, P3, R128, c[0x0][0x160], 0x1 ;  /* 0x00005800800c7a11 */ /* 0x000fe200078608ff */
[----:B------:R-:W-:-:S03]  /*8b20*/  IMAD.SHL.U32 R8, R112, 0x20, RZ ;  /* 0x0000002070087824 */ /* 0x000fc600078e00ff */
[C---:B------:R-:W-:Y:S01]  /*8b30*/  LEA.HI.X R13, R128.reuse, c[0x0][0x164], R67, 0x1, P3 ;  /* 0x00005900800d7a11 */ /* 0x040fe200018f0c43 */
[----:B--2---:R-:W1:Y:S01]  /*8b40*/  @P0 R2UR UR18, R126 ;  /* 0x000000007e1203c2 */ /* 0x004e6200000e0000 */
[----:B------:R-:W-:Y:S01]  /*8b50*/  IADD3 R3, P0, R128, UR4, RZ ;  /* 0x0000000480037c10 */ /* 0x000fe2000ff1e0ff */
[----:B------:R-:W-:-:S03]  /*8b60*/  UIADD3 UR4, -UR11, UR8, URZ ;  /* 0x000000080b047290 */ /* 0x000fc6000fffe13f */
[----:B------:R-:W-:Y:S02]  /*8b70*/  IADD3.X R2, R67, UR5, RZ, P0, !PT ;  /* 0x0000000543027c10 */ /* 0x000fe400087fe4ff */
[----:B------:R-:W-:-:S04]  /*8b80*/  LEA R28, P0, R3, c[0x0][0x160], 0x1 ;  /* 0x00005800031c7a11 */ /* 0x000fc800078008ff */
[----:B------:R-:W-:Y:S01]  /*8b90*/  LEA.HI.X R29, R3, c[0x0][0x164], R2, 0x1, P0 ;  /* 0x00005900031d7a11 */ /* 0x000fe200000f0c02 */
[----:B-1----:R-:W-:-:S03]  /*8ba0*/  UIADD3 UR18, UR18, UR17, UR11 ;  /* 0x0000001112127290 */ /* 0x002fc6000fffe00b */
[----:B------:R-:W-:Y:S02]  /*8bb0*/  ULDC.U8 UR17, c[0x0][0x313] ;  /* 0x0000c4c000117ab9 */ /* 0x000fe40000000000 */
[----:B------:R-:W-:Y:S01]  /*8bc0*/  ISETP.NE.AND P4, PT, RZ, UR17, PT ;  /* 0x00000011ff007c0c */ /* 0x000fe2000bf85270 */
[----:B------:R-:W-:-:S05]  /*8bd0*/  IMAD R4, R112, UR18, RZ ;  /* 0x0000001270047c24 */ /* 0x000fca000f8e02ff */
[-C--:B------:R-:W-:Y:S02]  /*8be0*/  IADD3 R114, P2, R114, R4.reuse, RZ ;  /* 0x0000000472727210 */ /* 0x080fe40007f5e0ff */
[----:B------:R-:W-:Y:S02]  /*8bf0*/  IADD3 R0, P1, R113, R4, RZ ;  /* 0x0000000471007210 */ /* 0x000fe40007f3e0ff */
[----:B------:R-:W-:-:S05]  /*8c00*/  SHF.R.S32.HI R4, RZ, 0x1f, R4 ;  /* 0x0000001fff047819 */ /* 0x000fca0000011404 */
[--C-:B------:R-:W-:Y:S02]  /*8c10*/  IMAD.X R105, R105, 0x1, R4.reuse, P2 ;  /* 0x0000000169697824 */ /* 0x100fe400010e0604 */
[----:B------:R-:W-:Y:S01]  /*8c20*/  IMAD.X R2, R104, 0x1, R4, P1 ;  /* 0x0000000168027824 */ /* 0x000fe200008e0604 */
[----:B------:R-:W-:Y:S05]  /*8c30*/  @!P4 BRA `(.L_x_2009) ;  /* 0x000007f00000c947 */ /* 0x000fea0003800000 */
[----:B------:R-:W-:Y:S01]  /*8c40*/  ISETP.GE.AND P0, PT, R124, UR4, PT ;  /* 0x000000047c007c0c */ /* 0x000fe2000bf06270 */
        /* <DEDUP_REMOVED lines=20> */
[----:B-----5:R-:W-:Y:S02]  /*8d90*/  LOP3.LUT R0, R13, 0xffff0000, RZ, 0xc0, !PT ;  /* 0xffff00000d007812 */ /* 0x020fe400078ec0ff */
[----:B------:R-:W-:Y:S02]  /*8da0*/  LOP3.LUT R16, R12, 0xffff0000, RZ, 0xc0, !PT ;  /* 0xffff00000c107812 */ /* 0x000fe400078ec0ff */
[----:B------:R-:W-:Y:S02]  /*8db0*/  LOP3.LUT R11, R15, 0xffff0000, RZ, 0xc0, !PT ;  /* 0xffff00000f0b7812 */ /* 0x000fe400078ec0ff */
[----:B------:R-:W-:Y:S01]  /*8dc0*/  LOP3.LUT R19, R14, 0xffff0000, RZ, 0xc0, !PT ;  /* 0xffff00000e137812 */ /* 0x000fe200078ec0ff */
[----:B--2---:R-:W-:Y:S01]  /*8dd0*/  IMAD.U32 R6, R13, 0x10000, RZ ;  /* 0x000100000d067824 */ /* 0x004fe200078e00ff */
[----:B------:R-:W-:Y:S01]  /*8de0*/  SHF.L.U32 R7, R12, 0x10, RZ ;  /* 0x000000100c077819 */ /* 0x000fe200000006ff */
[----:B------:R-:W-:Y:S01]  /*8df0*/  IMAD.U32 R12, R15, 0x10000, RZ ;  /* 0x000100000f0c7824 */ /* 0x000fe200078e00ff */
[----:B------:R-:W-:-:S02]  /*8e00*/  SHF.L.U32 R13, R14, 0x10, RZ ;  /* 0x000000100e0d7819 */ /* 0x000fc400000006ff */
[C---:B---3--:R-:W-:Y:S01]  /*8e10*/  LOP3.LUT R10, R2.reuse, 0xffff0000, RZ, 0xc0, !PT ;  /* 0xffff0000020a7812 */ /* 0x048fe200078ec0ff */
[----:B------:R-:W-:Y:S01]  /*8e20*/  IMAD.U32 R2, R2, 0x10000, RZ ;  /* 0x0001000002027824 */ /* 0x000fe200078e00ff */
[C---:B------:R-:W-:Y:S02]  /*8e30*/  LOP3.LUT R15, R3.reuse, 0xffff0000, RZ, 0xc0, !PT ;  /* 0xffff0000030f7812 */ /* 0x040fe400078ec0ff */
[----:B----4-:R-:W-:Y:S01]  /*8e40*/  LOP3.LUT R18, R4, 0xffff0000, RZ, 0xc0, !PT ;  /* 0xffff000004127812 */ /* 0x010fe200078ec0ff */
        /* <DEDUP_REMOVED lines=10> */
[----:B------:R-:W-:Y:S02]  /*8ef0*/  IMAD.U32 R4, R4, 0x10000, RZ ;  /* 0x0001000004047824 */ /* 0x000fe400078e00ff */
[-C--:B------:R-:W-:Y:S02]  /*8f00*/  FMUL.FTZ R2, R19, R3.reuse ;  /* 0x0000000313027220 */ /* 0x080fe40000410000 */
[----:B------:R-:W-:Y:S02]  /*8f10*/  FMUL.FTZ R3, R13, R3 ;  /* 0x000000030d037220 */ /* 0x000fe40000410000 */
[----:B------:R-:W-:-:S02]  /*8f20*/  FMUL.FTZ R10, R11, R15 ;  /* 0x0000000f0b0a7220 */ /* 0x000fc40000410000 */
[-C--:B------:R-:W-:Y:S02]  /*8f30*/  FFMA.FTZ R0, R7, R4.reuse, -R0 ;  /* 0x0000000407007223 */ /* 0x080fe40000010800 */
[----:B------:R-:W-:Y:S02]  /*8f40*/  FFMA.FTZ R6, R16, R4, R6 ;  /* 0x0000000410067223 */ /* 0x000fe40000010006 */
[----:B------:R-:W-:Y:S02]  /*8f50*/  FMUL.FTZ R15, R12, R15 ;  /* 0x0000000f0c0f7220 */ /* 0x000fe40000410000 */
[-C--:B------:R-:W-:Y:S01]  /*8f60*/  FFMA.FTZ R2, R13, R5.reuse, -R2 ;  /* 0x000000050d027223 */ /* 0x080fe20000010802 */
[----:B------:R-:W-:Y:S01]  /*8f70*/  F2FP.BF16.PACK_AB R0, R6, R0 ;  /* 0x000000000600723e */ /* 0x000fe200000010ff */
[----:B------:R-:W-:Y:S01]  /*8f80*/  FFMA.FTZ R3, R19, R5, R3 ;  /* 0x0000000513037223 */ /* 0x000fe20000010003 */
[----:B------:R-:W-:Y:S01]  /*8f90*/  MOV R13, R14 ;  /* 0x0000000e000d7202 */ /* 0x000fe20000000f00 */
[----:B------:R-:W-:-:S02]  /*8fa0*/  FFMA.FTZ R10, R12, R17, -R10 ;  /* 0x000000110c0a7223 */ /* 0x000fc4000001080a */
[----:B------:R-:W-:Y:S01]  /*8fb0*/  FFMA.FTZ R15, R11, R17, R15 ;  /* 0x000000110b0f7223 */ /* 0x000fe2000001000f */
[----:B------:R-:W-:Y:S01]  /*8fc0*/  F2FP.BF16.PACK_AB R2, R3, R2 ;  /* 0x000000020302723e */ /* 0x000fe200000010ff */
[----:B------:R-:W-:-:S03]  /*8fd0*/  IMAD.MOV.U32 R12, RZ, RZ, R0 ;  /* 0x000000ffff0c7224 */ /* 0x000fc600078e0000 */
[----:B------:R-:W-:Y:S02]  /*8fe0*/  F2FP.BF16.PACK_AB R15, R15, R10 ;  /* 0x0000000a0f0f723e */ /* 0x000fe400000010ff */
[----:B------:R-:W-:Y:S02]  /*8ff0*/  MOV R14, R2 ;  /* 0x00000002000e7202 */ /* 0x000fe40000000f00 */
.L_x_2013:
[----:B------:R-:W-:Y:S05]  /*9000*/  BSYNC B0 ;  /* 0x0000000000007941 */ /* 0x000fea0003800000 */
.L_x_2012:
[----:B-----5:R2:W-:Y:S02]  /*9010*/  STS.128 [R213], R12 ;  /* 0x0000000cd5007388 */ /* 0x0205e40000000c00 */
.L_x_2011:
[----:B------:R-:W-:Y:S05]  /*9020*/  BSYNC B1 ;  /* 0x0000000000017941 */ /* 0x000fea0003800000 */
.L_x_2010:
[----:B------:R-:W-:-:S04]  /*9030*/  IADD3 R10, R124, 0x20, RZ ;  /* 0x000000207c0a7810 */ /* 0x000fc80007ffe0ff */
[----:B------:R-:W-:-:S04]  /*9040*/  ISETP.GE.AND P0, PT, R10, UR4, PT ;  /* 0x000000040a007c0c */ /* 0x000fc8000bf06270 */
        /* <DEDUP_REMOVED lines=16> */
[----:B------:R-:W-:-:S04]  /*9150*/  IADD3.X R5, R8, c[0x0][0x2ac], RZ, P1, !PT ;  /* 0x0000ab0008057a10 */ /* 0x000fc80000ffe4ff */
[----:B------:R-:W4:Y:S04]  /*9160*/  LDG.E.64 R2, [R2.64] ;  /* 0x0000000602027981 */ /* 0x000f28000c1e1b00 */
[----:B--2---:R-:W2:Y:S01]  /*9170*/  LDG.E.64 R4, [R4.64] ;  /* 0x0000000604047981 */ /* 0x004ea2000c1e1b00 */
[C---:B-----5:R-:W-:Y:S01]  /*9180*/  LOP3.LUT R0, R29.reuse, 0xffff0000, RZ, 0xc0, !PT ;  /* 0xffff00001d007812 */ /* 0x060fe200078ec0ff */
[----:B------:R-:W-:Y:S01]  /*9190*/  IMAD.U32 R6, R29, 0x10000, RZ ;  /* 0x000100001d067824 */ /* 0x000fe200078e00ff */
[C---:B------:R-:W-:Y:S01]  /*91a0*/  SHF.L.U32 R7, R28.reuse, 0x10, RZ ;  /* 0x000000101c077819 */ /* 0x040fe200000006ff */
[----:B------:R-:W-:Y:S01]  /*91b0*/  IMAD.U32 R12, R31, 0x10000, RZ ;  /* 0x000100001f0c7824 */ /* 0x000fe200078e00ff */
[----:B------:R-:W-:Y:S02]  /*91c0*/  LOP3.LUT R28, R28, 0xffff0000, RZ, 0xc0, !PT ;  /* 0xffff00001c1c7812 */ /* 0x000fe400078ec0ff */
[----:B------:R-:W-:-:S02]  /*91d0*/  SHF.L.U32 R13, R30, 0x10, RZ ;  /* 0x000000101e0d7819 */ /* 0x000fc400000006ff */
[----:B------:R-:W-:Y:S02]  /*91e0*/  LOP3.LUT R30, R30, 0xffff0000, RZ, 0xc0, !PT ;  /* 0xffff00001e1e7812 */ /* 0x000fe400078ec0ff */
[----:B------:R-:W-:Y:S02]  /*91f0*/  LOP3.LUT R11, R31, 0xffff0000, RZ, 0xc0, !PT ;  /* 0xffff00001f0b7812 */ /* 0x000fe400078ec0ff */
[C---:B----4-:R-:W-:Y:S01]  /*9200*/  LOP3.LUT R8, R2.reuse, 0xffff0000, RZ, 0xc0, !PT ;  /* 0xffff000002087812 */ /* 0x050fe200078ec0ff */
[----:B------:R-:W-:Y:S01]  /*9210*/  IMAD.U32 R2, R2, 0x10000, RZ ;  /* 0x0001000002027824 */ /* 0x000fe200078e00ff */
[C---:B------:R-:W-:Y:S02]  /*9220*/  LOP3.LUT R15, R3.reuse, 0xffff0000, RZ, 0xc0, !PT ;  /* 0xffff0000030f7812 */ /* 0x040fe400078ec0ff */
[----:B--2---:R-:W-:Y:S01]  /*9230*/  LOP3.LUT R17, R4, 0xffff0000, RZ, 0xc0, !PT ;  /* 0xffff000004117812 */ /* 0x004fe200078ec0ff */
        /* <DEDUP_REMOVED lines=10> */
[----:B------:R-:W-:Y:S02]  /*92e0*/  FMUL.FTZ R2, R30, R3 ;  /* 0x000000031e027220 */ /* 0x000fe40000410000 */
[----:B------:R-:W-:Y:S01]  /*92f0*/  FMUL.FTZ R8, R11, R15 ;  /* 0x0000000f0b087220 */ /* 0x000fe20000410000 */
[----:B------:R-:W-:Y:S01]  /*9300*/  MOV R29, R14 ;  /* 0x0000000e001d7202 */ /* 0x000fe20000000f00 */
        /* <DEDUP_REMOVED lines=11> */
[----:B------:R-:W-:-:S03]  /*93c0*/  IMAD.MOV.U32 R28, RZ, RZ, R0 ;  /* 0x000000ffff1c7224 */ /* 0x000fc600078e0000 */
[----:B------:R-:W-:Y:S01]  /*93d0*/  F2FP.BF16.PACK_AB R8, R15, R8 ;  /* 0x000000080f08723e */ /* 0x000fe200000010ff */
[----:B------:R-:W-:-:S03]  /*93e0*/  IMAD.MOV.U32 R30, RZ, RZ, R2 ;  /* 0x000000ffff1e7224 */ /* 0x000fc600078e0002 */
[----:B------:R-:W-:Y:S02]  /*93f0*/  MOV R31, R8 ;  /* 0x00000008001f7202 */ /* 0x000fe40000000f00 */
.L_x_2016:
[----:B------:R-:W-:Y:S05]  /*9400*/  BSYNC B0 ;  /* 0x0000000000007941 */ /* 0x000fea0003800000 */
.L_x_2015:
[----:B-----5:R4:W-:Y:S01]  /*9410*/  STS.128 [R213+0x800], R28 ;  /* 0x0008001cd5007388 */ /* 0x0209e20000000c00 */
[----:B------:R-:W-:Y:S05]  /*9420*/  BRA `(.L_x_2014) ;  /* 0x00000e9000007947 */ /* 0x000fea0003800000 */
.L_x_2009:
        /* <DEDUP_REMOVED lines=99> */
.L_x_2020:
[----:B------:R-:W-:Y:S05]  /*9a60*/  BSYNC B0 ;  /* 0x0000000000007941 */ /* 0x000fea0003800000 */
.L_x_2019:
[----:B-----5:R3:W-:Y:S02]  /*9a70*/  STS.128 [R213], R20 ;  /* 0x00000014d5007388 */ /* 0x0207e40000000c00 */
.L_x_2018:
[----:B------:R-:W-:Y:S05]  /*9a80*/  BSYNC B1 ;  /* 0x0000000000017941 */ /* 0x000fea0003800000 */
.L_x_2017:
[----:B------:R-:W-:-:S04]  /*9a90*/  IADD3 R10, R124, 0x20, RZ ;  /* 0x000000207c0a7810 */ /* 0x000fc80007ffe0ff */
[----:B------:R-:W-:-:S04]  /*9aa0*/  ISETP.GE.AND P0, PT, R10, UR4, PT ;  /* 0x000000040a007c0c */ /* 0x000fc8000bf06270 */
        /* <DEDUP_REMOVED lines=33> */
[----:B------:R-:W-:Y:S01]  /*9cc0*/  IMAD.U32 R11, R5, 0x10000, RZ ;  /* 0x00010000050b7824 */ /* 0x000fe200078e00ff */
        /* <DEDUP_REMOVED lines=16> */
[----:B-1----:R-:W-:Y:S01]  /*9dd0*/  IMAD.U32 R28, R16, 0x10000, RZ ;  /* 0x00010000101c7824 */ /* 0x002fe200078e00ff */
        /* <DEDUP_REMOVED lines=22> */
[C---:B------:R-:W-:Y:S01]  /*9f40*/  SHF.L.U32 R17, R23.reuse, 0x10, RZ ;  /* 0x0000001017117819 */ /* 0x040fe200000006ff */
        /* <DEDUP_REMOVED lines=22> */
.L_x_2022:
[----:B------:R-:W-:Y:S05]  /*a0b0*/  BSYNC B0 ;  /* 0x0000000000007941 */ /* 0x000fea0003800000 */
.L_x_2021:
[----:B-----5:R1:W-:Y:S01]  /*a0c0*/  STS.128 [R213+0x800], R4 ;  /* 0x00080004d5007388 */ /* 0x0203e20000000c00 */
[----:B------:R-:W-:Y:S05]  /*a0d0*/  BRA `(.L_x_2014) ;  /* 0x000001e000007947 */ /* 0x000fea0003800000 */
.L_x_2008:
[----:B------:R-:W-:Y:S01]  /*a0e0*/  UIADD3 UR17, -UR11, UR8, URZ ;  /* 0x000000080b117290 */ /* 0x000fe2000fffe13f */
[----:B------:R-:W-:Y:S05]  /*a0f0*/  BSSY B0, `(.L_x_2023) ;  /* 0x000000e000007945 */ /* 0x000fea0003800000 */
[----:B------:R-:W-:-:S13]  /*a100*/  ISETP.GE.AND P0, PT, R124, UR17, PT ;  /* 0x000000117c007c0c */ /* 0x000fda000bf06270 */
        /* <DEDUP_REMOVED lines=12> */
.L_x_2024:
[----:B------:R-:W-:Y:S05]  /*a1d0*/  BSYNC B0 ;  /* 0x0000000000007941 */ /* 0x000fea0003800000 */
.L_x_2023:
[----:B------:R-:W-:-:S04]  /*a1e0*/  IADD3 R10, R124, 0x20, RZ ;  /* 0x000000207c0a7810 */ /* 0x000fc80007ffe0ff */
[----:B------:R-:W-:-:S13]  /*a1f0*/  ISETP.GE.AND P0, PT, R10, UR17, PT ;  /* 0x000000110a007c0c */ /* 0x000fda000bf06270 */
        /* <DEDUP_REMOVED lines=12> */
.L_x_2014:
[----:B------:R-:W-:Y:S05]  /*a2c0*/  BSYNC B2 ;  /* 0x0000000000027941 */ /* 0x000fea0003800000 */
.L_x_2007:
[----:B------:R-:W-:Y:S01]  /*a2d0*/  UIADD3 UR5, UR10, -0x1, URZ ;  /* 0xffffffff0a057890 */ /* 0x000fe2000fffe03f */
[C---:B------:R-:W-:Y:S01]  /*a2e0*/  LEA R232, P0, R122.reuse, c[0x0][0x168], 0x1 ;  /* 0x00005a007ae87a11 */ /* 0x040fe200078008ff */
[----:B------:R-:W-:Y:S02]  /*a2f0*/  BSSY B0, `(.L_x_2025) ;  /* 0x0000011000007945 */ /* 0x000fe40003800000 */
[----:B------:R-:W-:Y:S01]  /*a300*/  USHF.L.U32 UR20, UR5, 0x8, URZ ;  /* 0x0000000805147899 */ /* 0x000fe2000800063f */
[----:B------:R-:W-:-:S03]  /*a310*/  LEA.HI.X R233, R122, c[0x0][0x16c], R66, 0x1, P0 ;  /* 0x00005b007ae97a11 */ /* 0x000fc600000f0c42 */
[----:B------:R-:W-:-:S06]  /*a320*/  UIADD3 UR17, -UR20, UR12, URZ ;  /* 0x0000000c14117290 */ /* 0x000fcc000fffe13f */
[----:B------:R-:W-:-:S13]  /*a330*/  ISETP.GE.AND P1, PT, R124, UR17, PT ;  /* 0x000000117c007c0c */ /* 0x000fda000bf26270 */
[----:B------:R-:W-:Y:S05]  /*a340*/  @P1 BRA `(.L_x_2026) ;  /* 0x000000b000001947 */ /* 0x000fea0003800000 */
[----:B------:R-:W-:-:S13]  /*a350*/  ISETP.GE.AND P0, PT, R188, c[0x0][0x220], PT ;  /* 0x00008800bc007a0c */ /* 0x000fda0003f06270 */
[----:B------:R1:W-:Y:S04]  /*a360*/  @P0 STS [R213+0x1000], RZ ;  /* 0x001000ffd5000388 */ /* 0x0003e80000000800 */
[----:B------:R1:W-:Y:S04]  /*a370*/  @P0 STS [R213+0x1004], RZ ;  /* 0x001004ffd5000388 */ /* 0x0003e80000000800 */
[----:B------:R1:W-:Y:S01]  /*a380*/  @P0 STS.64 [R213+0x1008], RZ ;  /* 0x001008ffd5000388 */ /* 0x0003e20000000a00 */
[----:B------:R-:W-:Y:S05]  /*a390*/  @P0 BRA `(.L_x_2026) ;  /* 0x0000006000000947 */ /* 0x000fea0003800000 */
[----:B--2---:R-:W-:Y:S02]  /*a3a0*/  MOV R2, R232 ;  /* 0x000000e800027202 */ /* 0x004fe40000000f00 */
[----:B------:R-:W-:-:S05]  /*a3b0*/  MOV R3, R233 ;  /* 0x000000e900037202 */ /* 0x000fca0000000f00 */
[----:B------:R-:W-:Y:S01]  /*a3c0*/  @!PT LDS RZ, [RZ] ;  /* 0x00000000fffff984 */ /* 0x000fe20000000800 */
[----:B------:R-:W-:Y:S01]  /*a3d0*/  @!PT LDS RZ, [RZ] ;  /* 0x00000000fffff984 */ /* 0x000fe20000000800 */
[----:B------:R-:W-:Y:S01]  /*a3e0*/  @!PT LDS RZ, [RZ] ;  /* 0x00000000fffff984 */ /* 0x000fe20000000800 */
[----:B------:R2:W-:Y:S02]  /*a3f0*/  LDGSTS.E.BYPASS.LTC128B.128 [R213+0x1000], [R2.64] ;  /* 0x0100000002d57fae */ /* 0x0005e4000b901d46 */
.L_x_2026:
[----:B------:R-:W-:Y:S05]  /*a400*/  BSYNC B0 ;  /* 0x0000000000007941 */ /* 0x000fea0003800000 */
.L_x_2025:
[----:B------:R-:W-:Y:S01]  /*a410*/  ISETP.GE.AND P0, PT, R10, UR17, PT ;  /* 0x000000110a007c0c */ /* 0x000fe2000bf06270 */
[----:B------:R-:W-:-:S12]  /*a420*/  BSSY B0, `(.L_x_2027) ;  /* 0x000000b000007945 */ /* 0x000fd80003800000 */
[----:B------:R-:W-:Y:S05]  /*a430*/  @P0 BRA `(.L_x_2028) ;  /* 0x0000009000000947 */ /* 0x000fea0003800000 */
[----:B------:R-:W-:-:S13]  /*a440*/  ISETP.GE.AND P0, PT, R188, c[0x0][0x220], PT ;  /* 0x00008800bc007a0c */ /* 0x000fda0003f06270 */
[----:B------:R1:W-:Y:S01]  /*a450*/  @P0 STS.128 [R213+0x1800], RZ ;  /* 0x001800ffd5000388 */ /* 0x0003e20000000c00 */
[----:B------:R-:W-:Y:S05]  /*a460*/  @P0 BRA `(.L_x_2028) ;  /* 0x0000006000000947 */ /* 0x000fea0003800000 */
[----:B--2---:R-:W-:-:S04]  /*a470*/  LEA R2, P0, R41, R232, 0x1 ;  /* 0x000000e829027211 */ /* 0x004fc800078008ff */
[----:B------:R-:W-:-:S05]  /*a480*/  LEA.HI.X R3, R41, R233, R40, 0x1, P0 ;  /* 0x000000e929037211 */ /* 0x000fca00000f0c28 */
[----:B------:R-:W-:Y:S01]  /*a490*/  @!PT LDS RZ, [RZ] ;  /* 0x00000000fffff984 */ /* 0x000fe20000000800 */
[----:B------:R-:W-:Y:S01]  /*a4a0*/  @!PT LDS RZ, [RZ] ;  /* 0x00000000fffff984 */ /* 0x000fe20000000800 */
[----:B------:R-:W-:Y:S01]  /*a4b0*/  @!PT LDS RZ, [RZ] ;  /* 0x00000000fffff984 */ /* 0x000fe20000000800 */
[----:B------:R2:W-:Y:S04]  /*a4c0*/  LDGSTS.E.BYPASS.LTC128B.128 [R213+0x1800], [R2.64] ;  /* 0x0180000002d57fae */ /* 0x0005e8000b901d46 */
.L_x_2028:
[----:B------:R-:W-:Y:S05]  /*a4d0*/  BSYNC B0 ;  /* 0x0000000000007941 */ /* 0x000fea0003800000 */
.L_x_2027:
[----:B-1----:R-:W-:Y:S01]  /*a4e0*/  IADD3 R7, R124, 0x40, RZ ;  /* 0x000000407c077810 */ /* 0x002fe20007ffe0ff */
[----:B------:R-:W-:Y:S03]  /*a4f0*/  BSSY B0, `(.L_x_2029) ;  /* 0x000000e000007945 */ /* 0x000fe60003800000 */
[----:B------:R-:W-:-:S13]  /*a500*/  ISETP.GE.AND P0, PT, R7, UR17, PT ;  /* 0x0000001107007c0c */ /* 0x000fda000bf06270 */
[----:B------:R-:W-:Y:S05]  /*a510*/  @P0 BRA `(.L_x_2030) ;  /* 0x000000b000000947 */ /* 0x000fea0003800000 */
[----:B------:R-:W-:-:S13]  /*a520*/  ISETP.GE.AND P0, PT, R188, c[0x0][0x220], PT ;  /* 0x00008800bc007a0c */ /* 0x000fda0003f06270 */
[----:B------:R1:W-:Y:S01]  /*a530*/  @P0 STS.128 [R213+0x2000], RZ ;  /* 0x002000ffd5000388 */ /* 0x0003e20000000c00 */
[----:B------:R-:W-:Y:S05]  /*a540*/  @P0 BRA `(.L_x_2030) ;  /* 0x0000008000000947 */ /* 0x000fea0003800000 */
[----:B------:R-:W-:Y:S02]  /*a550*/  IMAD.MOV.U32 R0, RZ, RZ, c[0x0][0x198] ;  /* 0x00006600ff007624 */ /* 0x000fe400078e00ff */
[----:B--2---:R-:W-:-:S03]  /*a560*/  IMAD.MOV.U32 R2, RZ, RZ, c[0x0][0x19c] ;  /* 0x00006700ff027624 */ /* 0x004fc600078e00ff */
[----:B------:R-:W-:-:S04]  /*a570*/  LEA R4, P0, R0, R232, 0x7 ;  /* 0x000000e800047211 */ /* 0x000fc800078038ff */
[----:B------:R-:W-:-:S05]  /*a580*/  LEA.HI.X R5, R0, R233, R2, 0x7, P0 ;  /* 0x000000e900057211 */ /* 0x000fca00000f3c02 */
[----:B------:R-:W-:Y:S01]  /*a590*/  @!PT LDS RZ, [RZ] ;  /* 0x00000000fffff984 */ /* 0x000fe20000000800 */
[----:B------:R-:W-:Y:S01]  /*a5a0*/  @!PT LDS RZ, [RZ] ;  /* 0x00000000fffff984 */ /* 0x000fe20000000800 */
[----:B------:R-:W-:Y:S01]  /*a5b0*/  @!PT LDS RZ, [RZ] ;  /* 0x00000000fffff984 */ /* 0x000fe20000000800 */
[----:B------:R2:W-:Y:S04]  /*a5c0*/  LDGSTS.E.BYPASS.LTC128B.128 [R213+0x2000], [R4.64] ;  /* 0x0200000004d57fae */ /* 0x0005e8000b901d46 */
.L_x_2030:
[----:B------:R-:W-:Y:S05]  /*a5d0*/  BSYNC B0 ;  /* 0x0000000000007941 */ /* 0x000fea0003800000 */
.L_x_2029:
[----:B------:R-:W-:Y:S01]  /*a5e0*/  IADD3 R6, R124, 0x60, RZ ;  /* 0x000000607c067810 */ /* 0x000fe20007ffe0ff */
[----:B------:R-:W-:Y:S03]  /*a5f0*/  BSSY B0, `(.L_x_2031) ;  /* 0x0000011000007945 */ /* 0x000fe60003800000 */
[----:B------:R-:W-:-:S13]  /*a600*/  ISETP.GE.AND P0, PT, R6, UR17, PT ;  /* 0x0000001106007c0c */ /* 0x000fda000bf06270 */
[----:B------:R-:W-:Y:S05]  /*a610*/  @P0 BRA `(.L_x_2032) ;  /* 0x000000e000000947 */ /* 0x000fea0003800000 */
[----:B------:R-:W-:-:S13]  /*a620*/  ISETP.GE.AND P0, PT, R188, c[0x0][0x220], PT ;  /* 0x00008800bc007a0c */ /* 0x000fda0003f06270 */
[----:B------:R1:W-:Y:S01]  /*a630*/  @P0 STS.128 [R213+0x2800], RZ ;  /* 0x002800ffd5000388 */ /* 0x0003e20000000c00 */
[----:B------:R-:W-:Y:S05]  /*a640*/  @P0 BRA `(.L_x_2032) ;  /* 0x000000b000000947 */ /* 0x000fea0003800000 */
[----:B------:R-:W-:Y:S01]  /*a650*/  MOV R0, c[0x0][0x198] ;  /* 0x0000660000007a02 */ /* 0x000fe20000000f00 */
[----:B------:R-:W-:Y:S01]  /*a660*/  ULDC UR4, c[0x0][0x19c] ;  /* 0x0000670000047ab9 */ /* 0x000fe20000000800 */
[----:B--2---:R-:W-:Y:S01]  /*a670*/  MOV R2, R232 ;  /* 0x000000e800027202 */ /* 0x004fe20000000f00 */
        /* <DEDUP_REMOVED lines=8> */
.L_x_2032:
[----:B------:R-:W-:Y:S05]  /*a700*/  BSYNC B0 ;  /* 0x0000000000007941 */ /* 0x000fea0003800000 */
.L_x_2031:
[----:B--2---:R-:W-:Y:S01]  /*a710*/  IADD3 R5, R124, 0x80, RZ ;  /* 0x000000807c057810 */ /* 0x004fe20007ffe0ff */
[----:B------:R-:W-:Y:S03]  /*a720*/  BSSY B0, `(.L_x_2033) ;  /* 0x000000e000007945 */ /* 0x000fe60003800000 */
[----:B------:R-:W-:-:S13]  /*a730*/  ISETP.GE.AND P0, PT, R5, UR17, PT ;  /* 0x0000001105007c0c */ /* 0x000fda000bf06270 */
        /* <DEDUP_REMOVED lines=12> */
.L_x_2034:
[----:B------:R-:W-:Y:S05]  /*a800*/  BSYNC B0 ;  /* 0x0000000000007941 */ /* 0x000fea0003800000 */
.L_x_2033:
        /* <DEDUP_REMOVED lines=18> */
.L_x_2036:
[----:B------:R-:W-:Y:S05]  /*a930*/  BSYNC B0 ;  /* 0x0000000000007941 */ /* 0x000fea0003800000 */
.L_x_2035:
[----:B-1----:R-:W-:Y:S01]  /*a940*/  IADD3 R3, R124, 0xc0, RZ ;  /* 0x000000c07c037810 */ /* 0x002fe20007ffe0ff */
        /* <DEDUP_REMOVED lines=17> */
.L_x_2038:
[----:B------:R-:W-:Y:S05]  /*aa60*/  BSYNC B0 ;  /* 0x0000000000007941 */ /* 0x000fea0003800000 */
.L_x_2037:
[----:B------:R-:W-:Y:S01]  /*aa70*/  IADD3 R2, R124, 0xe0, RZ ;  /* 0x000000e07c027810 */ /* 0x000fe20007ffe0ff */
[----:B------:R-:W-:Y:S01]  /*aa80*/  BSSY B0, `(.L_x_2039) ;  /* 0x0000015000007945 */ /* 0x000fe20003800000 */
[----:B------:R-:W-:Y:S02]  /*aa90*/  SHF.R.S32.HI R0, RZ, 0x1f, R43 ;  /* 0x0000001fff007819 */ /* 0x000fe4000001142b */
[----:B------:R-:W-:Y:S02]  /*aaa0*/  ISETP.GE.AND P0, PT, R2, UR17, PT ;  /* 0x0000001102007c0c */ /* 0x000fe4000bf06270 */
        /* <DEDUP_REMOVED lines=18> */
.L_x_2040:
[----:B------:R-:W-:Y:S05]  /*abd0*/  BSYNC B0 ;  /* 0x0000000000007941 */ /* 0x000fea0003800000 */
.L_x_2039:
[----:B------:R-:W-:Y:S01]  /*abe0*/  ULDC.64 UR18, c[0x0][0x320] ;  /* 0x0000c80000127ab9 */ /* 0x000fe20000000a00 */
[----:B------:R-:W0:Y:S01]  /*abf0*/  LDGDEPBAR ;  /* 0x00000000000079af */ /* 0x000e220000000000 */
[----:B------:R-:W-:Y:S02]  /*ac00*/  UIMAD UR14, UR14, UR18, URZ ;  /* 0x000000120e0e72a4 */ /* 0x000fe4000f8e023f */
[----:B------:R-:W-:Y:S02]  /*ac10*/  UMOV UR22, UR16 ;  /* 0x0000001000167c82 */ /* 0x000fe40008000000 */
[----:B------:R-:W-:Y:S02]  /*ac20*/  UMOV UR23, UR13 ;  /* 0x0000000d00177c82 */ /* 0x000fe40008000000 */
[----:B------:R-:W-:Y:S02]  /*ac30*/  UIMAD.WIDE.U32 UR22, UR15, UR18, UR22 ;  /* 0x000000120f1672a5 */ /* 0x000fe4000f8e0016 */
[----:B------:R-:W-:-:S03]  /*ac40*/  UIMAD UR19, UR15, UR19, UR14 ;  /* 0x000000130f1372a4 */ /* 0x000fc6000f8e020e */
[----:B------:R-:W-:Y:S02]  /*ac50*/  ULDC.64 UR14, c[0x0][0x318] ;  /* 0x0000c600000e7ab9 */ /* 0x000fe40000000a00 */
[----:B------:R-:W-:Y:S02]  /*ac60*/  ULEA UR14, UP0, UR22, UR14, 0x2 ;  /* 0x0000000e160e7291 */ /* 0x000fe4000f80103f */
[----:B------:R-:W-:-:S04]  /*ac70*/  UIADD3 UR19, UR23, UR19, URZ ;  /* 0x0000001317137290 */ /* 0x000fc8000fffe03f */
[----:B------:R-:W-:Y:S01]  /*ac80*/  ULEA.HI.X UR15, UR22, UR15, UR19, 0x2, UP0 ;  /* 0x0000000f160f7291 */ /* 0x000fe200080f1413 */
[----:B-1----:R-:W-:Y:S01]  /*ac90*/  IMAD.U32 R12, RZ, RZ, UR14 ;  /* 0x0000000eff0c7e24 */ /* 0x002fe2000f8e00ff */
[----:B------:R-:W-:-:S04]  /*aca0*/  DEPBAR.LE SB0, 0x0 ;  /* 0x000080000000791a */ /* 0x000fc80000000000 */
[----:B------:R-:W-:-:S05]  /*acb0*/  IMAD.U32 R13, RZ, RZ, UR15 ;  /* 0x0000000fff0d7e24 */ /* 0x000fca000f8e00ff */
[----:B--2---:R-:W2:Y:S04]  /*acc0*/  LDG.E R11, [R12.64] ;  /* 0x000000060c0b7981 */ /* 0x004ea8000c1e1900 */
[----:B------:R-:W-:Y:S01]  /*acd0*/  BAR.SYNC.DEFER_BLOCKING 0x0 ;  /* 0x0000000000007b1d */ /* 0x000fe20000010000 */
[----:B------:R-:W-:Y:S01]  /*ace0*/  ISETP.GE.AND P0, PT, R124, UR17, PT ;  /* 0x000000117c007c0c */ /* 0x000fe2000bf06270 */
[----:B------:R-:W-:Y:S01]  /*acf0*/  IMAD.SHL.U32 R210, R43, 0x2, RZ ;  /* 0x000000022bd27824 */ /* 0x000fe200078e00ff */
[----:B------:R-:W-:-:S03]  /*ad00*/  LEA R167, P1, R118, c[0x0][0x170], 0x1 ;  /* 0x00005c0076a77a11 */ /* 0x000fc600078208ff */
[----:B------:R-:W2:Y:S01]  /*ad10*/  MUFU.RCP R0, c[0x0][0x238] ;  /* 0x00008e0000007b08 */ /* 0x000ea20000001000 */
[----:B------:R-:W-:Y:S01]  /*ad20*/  BSSY B0, `(.L_x_2041) ;  /* 0x0000017000007945 */ /* 0x000fe20003800000 */
[----:B------:R-:W-:Y:S02]  /*ad30*/  LOP3.LUT R210, R210, 0x6, RZ, 0xc0, !PT ;  /* 0x00000006d2d27812 */ /* 0x000fe400078ec0ff */
[----:B------:R-:W-:-:S04]  /*ad40*/  LEA.HI.X R168, R118, c[0x0][0x174], R121, 0x1, P1 ;  /* 0x00005d0076a87a11 */ /* 0x000fc800008f0c79 */
[----:B------:R1:W-:Y:S04]  /*ad50*/  @P0 STS [R213+0x5000], RZ ;  /* 0x005000ffd5000388 */ /* 0x0003e80000000800 */
[----:B------:R1:W-:Y:S04]  /*ad60*/  @P0 STS [R213+0x5004], RZ ;  /* 0x005004ffd5000388 */ /* 0x0003e80000000800 */
[----:B------:R1:W-:Y:S01]  /*ad70*/  @P0 STS.64 [R213+0x5008], RZ ;  /* 0x005008ffd5000388 */ /* 0x0003e20000000a00 */
[----:B--2---:R-:W-:-:S04]  /*ad80*/  FMUL.FTZ R0, R11, R0 ;  /* 0x000000000b007220 */ /* 0x004fc80000410000 */
[----:B------:R2:W3:Y:S02]  /*ad90*/  R2UR UR4, R0 ;  /* 0x00000000000473c2 */ /* 0x0004e400000e0000 */
[----:B--2---:R-:W-:-:S04]  /*ada0*/  SHF.R.S32.HI R0, RZ, 0x1f, R8 ;  /* 0x0000001fff007819 */ /* 0x004fc80000011408 */
[----:B------:R-:W-:-:S04]  /*adb0*/  LEA.HI R0, R0, R8, RZ, 0x2 ;  /* 0x0000000800007211 */ /* 0x000fc800078f10ff */
[----:B------:R-:W-:Y:S01]  /*adc0*/  SHF.R.S32.HI R0, RZ, 0x2, R0 ;  /* 0x00000002ff007819 */ /* 0x000fe20000011400 */
[----:B------:R-:W-:Y:S05]  /*add0*/  @P0 BRA `(.L_x_2042) ;  /* 0x000000b000000947 */ /* 0x000fea0003800000 */
[----:B-1-3--:R-:W-:-:S13]  /*ade0*/  ISETP.GE.AND P0, PT, R188, c[0x0][0x220], PT ;  /* 0x00008800bc007a0c */ /* 0x00afda0003f06270 */
        /* <DEDUP_REMOVED lines=10> */
.L_x_2042:
[----:B-1-3--:R-:W-:Y:S05]  /*ae90*/  BSYNC B0 ;  /* 0x0000000000007941 */ /* 0x00afea0003800000 */
.L_x_2041:
[----:B------:R-:W-:Y:S01]  /*aea0*/  ISETP.GE.AND P0, PT, R10, UR17, PT ;  /* 0x000000110a007c0c */ /* 0x000fe2000bf06270 */
        /* <DEDUP_REMOVED lines=12> */
.L_x_2044:
[----:B------:R-:W-:Y:S05]  /*af70*/  BSYNC B0 ;  /* 0x0000000000007941 */ /* 0x000fea0003800000 */
.L_x_2043:
[----:B------:R-:W-:Y:S01]  /*af80*/  ISETP.GE.AND P0, PT, R7, UR17, PT ;  /* 0x0000001107007c0c */ /* 0x000fe2000bf06270 */
        /* <DEDUP_REMOVED lines=14> */
.L_x_2046:
[----:B------:R-:W-:Y:S05]  /*b070*/  BSYNC B0 ;  /* 0x0000000000007941 */ /* 0x000fea0003800000 */
.L_x_2045:
[----:B------:R-:W-:Y:S01]  /*b080*/  ISETP.GE.AND P0, PT, R6, UR17, PT ;  /* 0x0000001106007c0c */ /* 0x000fe2000bf06270 */
        /* <DEDUP_REMOVED lines=17> */
.L_x_2048:
[----:B------:R-:W-:Y:S05]  /*b1a0*/  BSYNC B0 ;  /* 0x0000000000007941 */ /* 0x000fea0003800000 */
.L_x_2047:
[----:B------:R-:W-:Y:S01]  /*b1b0*/  ISETP.GE.AND P0, PT, R5, UR17, PT ;  /* 0x0000001105007c0c */ /* 0x000fe2000bf06270 */
        /* <DEDUP_REMOVED lines=14> */
.L_x_2050:
[----:B------:R-:W-:Y:S05]  /*b2a0*/  BSYNC B0 ;  /* 0x0000000000007941 */ /* 0x000fea0003800000 */
.L_x_2049:
        /* <DEDUP_REMOVED lines=18> */
.L_x_2052:
[----:B------:R-:W-:Y:S05]  /*b3d0*/  BSYNC B0 ;  /* 0x0000000000007941 */ /* 0x000fea0003800000 */
.L_x_2051:
        /* <DEDUP_REMOVED lines=18> */
.L_x_2054:
[----:B------:R-:W-:Y:S05]  /*b500*/  BSYNC B0 ;  /* 0x0000000000007941 */ /* 0x000fea0003800000 */
.L_x_2053:
        /* <DEDUP_REMOVED lines=18> */
.L_x_2056:
[----:B------:R-:W-:Y:S05]  /*b630*/  BSYNC B0 ;  /* 0x0000000000007941 */ /* 0x000fea0003800000 */
.L_x_2055:
[----:B------:R-:W-:Y:S01]  /*b640*/  LOP3.LUT R49, R49, 0xfffffff8, RZ, 0xc0, !PT ;  /* 0xfffffff831317812 */ /* 0x000fe200078ec0ff */
[----:B-1----:R-:W-:Y:S01]  /*b650*/  IMAD.SHL.U32 R6, R44, 0x40, RZ ;  /* 0x000000402c067824 */ /* 0x002fe200078e00ff */
[----:B------:R-:W-:Y:S01]  /*b660*/  SHF.R.S32.HI R33, RZ, 0x1f, R46 ;  /* 0x0000001fff217819 */ /* 0x000fe2000001142e */
[----:B------:R-:W-:Y:S01]  /*b670*/  UISETP.GE.AND UP0, UPT, UR10, 0x2, UPT ;  /* 0x000000020a00788c */ /* 0x000fe2000bf06270 */
[----:B------:R-:W-:Y:S01]  /*b680*/  SHF.R.S32.HI R7, RZ, 0x4, R47 ;  /* 0x00000004ff077819 */ /* 0x000fe2000001142f */
[----:B------:R-:W-:Y:S01]  /*b690*/  IMAD.IADD R43, R43, 0x1, -R49 ;  /* 0x000000012b2b7824 */ /* 0x000fe200078e0a31 */
[----:B------:R-:W-:Y:S01]  /*b6a0*/  LEA.HI R33, R33, R46, RZ, 0x3 ;  /* 0x0000002e21217211 */ /* 0x000fe200078f18ff */
[----:B------:R-:W0:Y:S01]  /*b6b0*/  LDGDEPBAR ;  /* 0x00000000000079af */ /* 0x000e220000000000 */
[----:B------:R-:W-:Y:S02]  /*b6c0*/  LEA.HI R4, R47, R7, RZ, 0x1 ;  /* 0x000000072f047211 */ /* 0x000fe400078f08ff */
[----:B------:R-:W-:Y:S01]  /*b6d0*/  LEA.HI R2, R43, R43, RZ, 0x1 ;  /* 0x0000002b2b027211 */ /* 0x000fe200078f08ff */
[----:B------:R-:W-:Y:S01]  /*b6e0*/  IMAD.SHL.U32 R33, R33, 0x20, RZ ;  /* 0x0000002021217824 */ /* 0x000fe200078e00ff */
[----:B------:R-:W-:-:S02]  /*b6f0*/  LOP3.LUT R4, R4, 0xfffffffe, RZ, 0xc0, !PT ;  /* 0xfffffffe04047812 */ /* 0x000fc400078ec0ff */
[----:B------:R-:W-:Y:S02]  /*b700*/  LOP3.LUT R207, R45, 0x7fffffe, RZ, 0xc0, !PT ;  /* 0x07fffffe2dcf7812 */ /* 0x000fe400078ec0ff */
[----:B------:R-:W-:Y:S01]  /*b710*/  LOP3.LUT R205, R2, 0x3fffffe, RZ, 0xc0, !PT ;  /* 0x03fffffe02cd7812 */ /* 0x000fe200078ec0ff */
[----:B------:R-:W-:Y:S01]  /*b720*/  IMAD.IADD R7, R7, 0x1, -R4 ;  /* 0x0000000107077824 */ /* 0x000fe200078e0a04 */
[----:B------:R-:W-:Y:S01]  /*b730*/  LOP3.LUT R33, R33, 0xffffff00, RZ, 0xc0, !PT ;  /* 0xffffff0021217812 */ /* 0x000fe200078ec0ff */
[----:B------:R-:W-:Y:S01]  /*b740*/  IMAD.IADD R207, R46, 0x1, -R207 ;  /* 0x000000012ecf7824 */ /* 0x000fe200078e0acf */
[----:B------:R-:W-:Y:S01]  /*b750*/  SHF.R.S32.HI R2, RZ, 0x1, R2 ;  /* 0x00000001ff027819 */ /* 0x000fe20000011402 */
[----:B------:R-:W-:Y:S01]  /*b760*/  IMAD.SHL.U32 R32, R7, 0x8, RZ ;  /* 0x0000000807207824 */ /* 0x000fe200078e00ff */
[----:B------:R-:W-:Y:S01]  /*b770*/  LOP3.LUT R6, R6, 0xc0, RZ, 0xc0, !PT ;  /* 0x000000c006067812 */ /* 0x000fe200078ec0ff */
[----:B------:R-:W-:Y:S01]  /*b780*/  IMAD R4, R42, 0x200, R33 ;  /* 0x000002002a047824 */ /* 0x000fe200078e0221 */
[C---:B------:R-:W-:Y:S01]  /*b790*/  LOP3.LUT P0, RZ, R2.reuse, 0x2, RZ, 0xc0, !PT ;  /* 0x0000000202ff7812 */ /* 0x040fe2000780c0ff */
[----:B------:R-:W-:Y:S01]  /*b7a0*/  IMAD.SHL.U32 R5, R2, 0x40, RZ ;  /* 0x0000004002057824 */ /* 0x000fe200078e00ff */
[----:B------:R-:W-:Y:S01]  /*b7b0*/  LOP3.LUT R32, R6, 0x8, R32, 0xf8, !PT ;  /* 0x0000000806207812 */ /* 0x000fe200078ef820 */
[----:B------:R-:W-:Y:S01]  /*b7c0*/  IMAD R207, R207, 0x20, R4 ;  /* 0x00000020cfcf7824 */ /* 0x000fe200078e0204 */
[----:B------:R-:W-:Y:S01]  /*b7d0*/  SHF.R.U32.HI R6, RZ, 0x3, R6 ;  /* 0x00000003ff067819 */ /* 0x000fe20000011606 */
[----:B------:R-:W-:Y:S01]  /*b7e0*/  IMAD.SHL.U32 R4, R48, 0x8, RZ ;  /* 0x0000000830047824 */ /* 0x000fe200078e00ff */
[----:B------:R-:W-:Y:S01]  /*b7f0*/  LOP3.LUT R5, R5, 0xc0, RZ, 0xc0, !PT ;  /* 0x000000c005057812 */ /* 0x000fe200078ec0ff */
[----:B------:R-:W-:Y:S01]  /*b800*/  IMAD.IADD R205, R43, 0x1, -R205 ;  /* 0x000000012bcd7824 */ /* 0x000fe200078e0acd */
[----:B------:R-:W-:-:S02]  /*b810*/  LOP3.LUT R32, R32, R6, RZ, 0x3c, !PT ;  /* 0x0000000620207212 */ /* 0x000fc400078e3cff */
[----:B------:R-:W-:Y:S01]  /*b820*/  LOP3.LUT R4, R5, 0x8, R4, 0xf8, !PT ;  /* 0x0000000805047812 */ /* 0x000fe200078ef804 */
[----:B------:R-:W-:Y:S01]  /*b830*/  IMAD R205, R7, 0x8, R205 ;  /* 0x0000000807cd7824 */ /* 0x000fe200078e02cd */
[----:B------:R-:W-:Y:S01]  /*b840*/  SHF.R.U32.HI R5, RZ, 0x3, R5 ;  /* 0x00000003ff057819 */ /* 0x000fe20000011605 */
[----:B------:R-:W-:Y:S01]  /*b850*/  IMAD.IADD R207, R32, 0x1, R207 ;  /* 0x0000000120cf7824 */ /* 0x000fe200078e02cf */
[----:B------:R-:W-:Y:S02]  /*b860*/  IADD3 R79, R210, UR20, RZ ;  /* 0x00000014d24f7c10 */ /* 0x000fe4000fffe0ff */
[----:B------:R-:W-:Y:S01]  /*b870*/  LOP3.LUT R4, R4, R5, RZ, 0x3c, !PT ;  /* 0x0000000504047212 */ /* 0x000fe200078e3cff */
[----:B------:R-:W-:Y:S01]  /*b880*/  IMAD.SHL.U32 R207, R207, 0x2, RZ ;  /* 0x00000002cfcf7824 */ /* 0x000fe200078e00ff */
[----:B------:R-:W-:Y:S01]  /*b890*/  IADD3 R90, R79, 0x1, RZ ;  /* 0x000000014f5a7810 */ /* 0x000fe20007ffe0ff */
[----:B------:R-:W-:Y:S01]  /*b8a0*/  I2F R77, R79 ;  /* 0x0000004f004d7306 */ /* 0x000fe20000201400 */
[----:B------:R-:W-:Y:S01]  /*b8b0*/  LEA R42, R42, UR11, 0x4 ;  /* 0x0000000b2a2a7c11 */ /* 0x000fe2000f8e20ff */
[----:B------:R-:W-:Y:S01]  /*b8c0*/  IMAD.U32 R205, R205, 0x20, R4 ;  /* 0x00000020cdcd7824 */ /* 0x000fe200078e0004 */
[----:B------:R-:W-:Y:S01]  /*b8d0*/  LDSM.16.M88.4 R16, [R207] ;  /* 0x00000000cf10783b */ /* 0x000fe20000000200 */
[----:B------:R-:W-:Y:S01]  /*b8e0*/  IMAD R206, R9, 0x2, R207 ;  /* 0x0000000209ce7824 */ /* 0x000fe200078e02cf */
[----:B------:R-:W-:Y:S01]  /*b8f0*/  IADD3 R0, R42, 0x1, R0 ;  /* 0x000000012a007810 */ /* 0x000fe20007ffe000 */
[----:B------:R-:W-:Y:S01]  /*b900*/  IMAD.SHL.U32 R205, R205, 0x2, RZ ;  /* 0x00000002cdcd7824 */ /* 0x000fe200078e00ff */
[C---:B------:R-:W-:Y:S01]  /*b910*/  IADD3 R88, R79.reuse, 0x8, RZ ;  /* 0x000000084f587810 */ /* 0x040fe20007ffe0ff */
[----:B------:R-:W1:Y:S01]  /*b920*/  I2F R97, R90 ;  /* 0x0000005a00617306 */ /* 0x000e620000201400 */
[----:B--2---:R-:W-:Y:S01]  /*b930*/  LDSM.16.M88.4 R12, [R206] ;  /* 0x00000000ce0c783b */ /* 0x004fe20000000200 */
[----:B------:R-:W-:-:S02]  /*b940*/  IADD3 R85, R79, 0x9, RZ ;  /* 0x000000094f557810 */ /* 0x000fc40007ffe0ff */
[C---:B------:R-:W-:Y:S01]  /*b950*/  IADD3 R2, R205.reuse, 0x1000, RZ ;  /* 0x00001000cd027810 */ /* 0x040fe20007ffe0ff */
[----:B------:R-:W2:Y:S01]  /*b960*/  LDSM.16.M88.4 R36, [R205+0x1000] ;  /* 0x00100000cd24783b */ /* 0x000ea20000000200 */
[----:B------:R-:W-:Y:S02]  /*b970*/  IADD3 R204, R205, 0x1020, RZ ;  /* 0x00001020cdcc7810 */ /* 0x000fe40007ffe0ff */
[----:B------:R-:W-:Y:S01]  /*b980*/  @P0 IADD3 R204, R2, -0x20, RZ ;  /* 0xffffffe002cc0810 */ /* 0x000fe20007ffe0ff */
[----:B------:R-:W3:Y:S01]  /*b990*/  LDSM.16.M88.4 R24, [R205+0x1400] ;  /* 0x00140000cd18783b */ /* 0x000ee20000000200 */
[----:B------:R-:W-:Y:S01]  /*b9a0*/  IMAD.U32 R2, RZ, RZ, UR12 ;  /* 0x0000000cff027e24 */ /* 0x000fe2000f8e00ff */
[----:B------:R-:W4:Y:S01]  /*b9b0*/  I2F R84, R90 ;  /* 0x0000005a00547306 */ /* 0x000f220000201400 */
[C---:B------:R-:W-:Y:S01]  /*b9c0*/  IADD3 R87, R79.reuse, 0x10, RZ ;  /* 0x000000104f577810 */ /* 0x040fe20007ffe0ff */
[----:B------:R-:W1:Y:S01]  /*b9d0*/  LDSM.16.M88.4 R4, [R204] ;  /* 0x00000000cc04783b */ /* 0x000e620000000200 */
[----:B------:R-:W-:-:S02]  /*b9e0*/  IADD3 R61, R79, 0x11, RZ ;  /* 0x000000114f3d7810 */ /* 0x000fc40007ffe0ff */
[----:B------:R-:W-:Y:S01]  /*b9f0*/  IADD3 R2, R2, -UR8, R0 ;  /* 0x8000000802027c10 */ /* 0x000fe2000fffe000 */
[----:B------:R-:W1:Y:S01]  /*ba00*/  LDSM.16.M88.4 R52, [R204+0x400] ;  /* 0x00040000cc34783b */ /* 0x000e620000000200 */
[C---:B------:R-:W-:Y:S01]  /*ba10*/  IADD3 R60, R79.reuse, 0x18, RZ ;  /* 0x000000184f3c7810 */ /* 0x040fe20007ffe0ff */
[----:B------:R-:W1:Y:S01]  /*ba20*/  I2F R89, R88 ;  /* 0x0000005800597306 */ /* 0x000e620000201400 */
[----:B------:R-:W-:Y:S01]  /*ba30*/  IADD3 R2, R2, c[0x0][0x2e8], RZ ;  /* 0x0000ba0002027a10 */ /* 0x000fe20007ffe0ff */
[----:B------:R-:W1:Y:S01]  /*ba40*/  LDSM.16.M88.4 R20, [R205+0x1800] ;  /* 0x00180000cd14783b */ /* 0x000e620000000200 */
[----:B------:R-:W-:Y:S02]  /*ba50*/  IADD3 R11, R79, 0x19, RZ ;  /* 0x000000194f0b7810 */ /* 0x000fe40007ffe0ff */
[C---:B------:R-:W-:Y:S01]  /*ba60*/  IADD3 R0, R2.reuse, 0x8, RZ ;  /* 0x0000000802007810 */ /* 0x040fe20007ffe0ff */
[----:B------:R-:W1:Y:S01]  /*ba70*/  LDSM.16.M88.4 R48, [R205+0x1c00] ;  /* 0x001c0000cd30783b */ /* 0x000e620000000200 */
[----:B------:R-:W-:Y:S01]  /*ba80*/  IMNMX R2, R2, UR12, PT ;  /* 0x0000000c02027c17 */ /* 0x000fe2000b800200 */
[----:B------:R1:W1:Y:S01]  /*ba90*/  I2F R63, R88 ;  /* 0x00000058003f7306 */ /* 0x0002620000201400 */
[----:B------:R-:W-:Y:S01]  /*baa0*/  IMNMX R0, R0, UR12, PT ;  /* 0x0000000c00007c17 */ /* 0x000fe2000b800200 */
[----:B------:R-:W1:Y:S01]  /*bab0*/  LDSM.16.M88.4 R44, [R204+0x800] ;  /* 0x00080000cc2c783b */ /* 0x000e620000000200 */
[----:B------:R-:W-:-:S02]  /*bac0*/  ISETP.GE.AND P2, PT, R90, R2, PT ;  /* 0x000000025a00720c */ /* 0x000fc40003f46270 */
[C---:B------:R-:W-:Y:S02]  /*bad0*/  ISETP.GE.AND P1, PT, R88.reuse, R2, PT ;  /* 0x000000025800720c */ /* 0x040fe40003f26270 */
[-C--:B------:R-:W-:Y:S01]  /*bae0*/  ISETP.GE.AND P3, PT, R88, R0.reuse, PT ;  /* 0x000000005800720c */ /* 0x080fe20003f66270 */
[----:B------:R-:W1:Y:S01]  /*baf0*/  I2F R62, R85 ;  /* 0x00000055003e7306 */ /* 0x000e620000201400 */
[----:B------:R-:W-:Y:S02]  /*bb00*/  ISETP.GE.AND P0, PT, R90, R0, PT ;  /* 0x000000005a00720c */ /* 0x000fe40003f06270 */
[-C--:B------:R-:W-:Y:S02]  /*bb10*/  ISETP.GE.AND P6, PT, R87, R2.reuse, PT ;  /* 0x000000025700720c */ /* 0x080fe40003fc6270 */
[-C--:B------:R-:W-:Y:S02]  /*bb20*/  ISETP.GE.AND P4, PT, R85, R2.reuse, PT ;  /* 0x000000025500720c */ /* 0x080fe40003f86270 */
[----:B------:R-:W-:Y:S01]  /*bb30*/  P2R R105, PR, RZ, 0x40 ;  /* 0x00000040ff697803 */ /* 0x000fe20000000000 */
[----:B------:R-:W1:Y:S01]  /*bb40*/  I2F R92, R85 ;  /* 0x00000055005c7306 */ /* 0x000e620000201400 */
[----:B------:R-:W-:Y:S01]  /*bb50*/  ISETP.GE.AND P6, PT, R61, R2, PT ;  /* 0x000000023d00720c */ /* 0x000fe20003fc6270 */
[----:B--2---:R-:W-:Y:S01]  /*bb60*/  HMMA.16816.F32.BF16 R56, R16, R36, RZ ;  /* 0x000000241038723c */ /* 0x004fe200000418ff */
[----:B------:R-:W-:-:S02]  /*bb70*/  ISETP.GE.AND P5, PT, R85, R0, PT ;  /* 0x000000005500720c */ /* 0x000fc40003fa6270 */
[C---:B-----5:R-:W-:Y:S02]  /*bb80*/  IADD3 R101, R79.reuse, 0x20, RZ ;  /* 0x000000204f657810 */ /* 0x060fe40007ffe0ff */
[C---:B------:R-:W-:Y:S01]  /*bb90*/  IADD3 R78, R79.reuse, 0x21, RZ ;  /* 0x000000214f4e7810 */ /* 0x040fe20007ffe0ff */
[----:B------:R-:W2:Y:S01]  /*bba0*/  I2F R95, R87 ;  /* 0x00000057005f7306 */ /* 0x000ea20000201400 */
[C---:B------:R-:W-:Y:S01]  /*bbb0*/  IADD3 R115, R79.reuse, 0x28, RZ ;  /* 0x000000284f737810 */ /* 0x040fe20007ffe0ff */
[C---:B------:R-:W-:Y:S01]  /*bbc0*/  HMMA.16816.F32.BF16 R36, R16.reuse, R38, RZ ;  /* 0x000000261024723c */ /* 0x040fe200000418ff */
[C---:B------:R-:W-:Y:S02]  /*bbd0*/  IADD3 R100, R79.reuse, 0x29, RZ ;  /* 0x000000294f647810 */ /* 0x040fe40007ffe0ff */
[C---:B------:R-:W-:Y:S02]  /*bbe0*/  IADD3 R114, R79.reuse, 0x30, RZ ;  /* 0x000000304f727810 */ /* 0x040fe40007ffe0ff */
[C---:B------:R-:W-:Y:S01]  /*bbf0*/  IADD3 R71, R79.reuse, 0x31, RZ ;  /* 0x000000314f477810 */ /* 0x040fe20007ffe0ff */
[----:B------:R2:W2:Y:S01]  /*bc00*/  I2F R83, R87 ;  /* 0x0000005700537306 */ /* 0x0004a20000201400 */
[C---:B------:R-:W-:Y:S01]  /*bc10*/  IADD3 R103, R79.reuse, 0x39, RZ ;  /* 0x000000394f677810 */ /* 0x040fe20007ffe0ff */
[----:B---34-:R-:W-:Y:S01]  /*bc20*/  HMMA.16816.F32.BF16 R28, R16, R24, RZ ;  /* 0x00000018101c723c */ /* 0x018fe200000418ff */
[----:B------:R-:W-:-:S02]  /*bc30*/  IADD3 R104, R79, 0x40, RZ ;  /* 0x000000404f687810 */ /* 0x000fc40007ffe0ff */
[C---:B------:R-:W-:Y:S02]  /*bc40*/  IADD3 R102, R79.reuse, 0x41, RZ ;  /* 0x000000414f667810 */ /* 0x040fe40007ffe0ff */
[C---:B------:R-:W-:Y:S01]  /*bc50*/  IADD3 R113, R79.reuse, 0x38, RZ ;  /* 0x000000384f717810 */ /* 0x040fe20007ffe0ff */
[----:B------:R-:W-:Y:S01]  /*bc60*/  I2F R82, R61 ;  /* 0x0000003d00527306 */ /* 0x000fe20000201400 */
[C---:B------:R-:W-:Y:S01]  /*bc70*/  IADD3 R99, R79.reuse, 0x48, RZ ;  /* 0x000000484f637810 */ /* 0x040fe20007ffe0ff */
[C---:B-1----:R-:W-:Y:S01]  /*bc80*/  HMMA.16816.F32.BF16 R56, R12.reuse, R4, R56 ;  /* 0x000000040c38723c */ /* 0x042fe20000041838 */
[----:B------:R-:W1:Y:S01]  /*bc90*/  S2R R4, SR_TID.X ;  /* 0x0000000000047919 */ /* 0x000e620000002100 */
[C---:B------:R-:W-:Y:S02]  /*bca0*/  IADD3 R117, R79.reuse, 0x59, RZ ;  /* 0x000000594f757810 */ /* 0x040fe40007ffe0ff */
[----:B------:R-:W-:Y:S02]  /*bcb0*/  IADD3 R131, R79, 0x69, RZ ;  /* 0x000000694f837810 */ /* 0x000fe40007ffe0ff */
[----:B------:R-:W3:Y:S01]  /*bcc0*/  I2F R80, R61 ;  /* 0x0000003d00507306 */ /* 0x000ee20000201400 */
[----:B------:R-:W-:Y:S01]  /*bcd0*/  IADD3 R75, R210, UR20, RZ ;  /* 0x00000014d24b7c10 */ /* 0x000fe2000fffe0ff */
[----:B------:R-:W-:Y:S01]  /*bce0*/  HMMA.16816.F32.BF16 R36, R12, R6, R36 ;  /* 0x000000060c24723c */ /* 0x000fe20000041824 */
[----:B------:R-:W-:-:S02]  /*bcf0*/  IADD3 R203, R204, 0x400, RZ ;  /* 0x00000400cccb7810 */ /* 0x000fc40007ffe0ff */
[C---:B------:R-:W-:Y:S02]  /*bd00*/  IADD3 R202, R204.reuse, 0x800, RZ ;  /* 0x00000800ccca7810 */ /* 0x040fe40007ffe0ff */
[C---:B------:R-:W-:Y:S01]  /*bd10*/  IADD3 R201, R204.reuse, 0xc00, RZ ;  /* 0x00000c00ccc97810 */ /* 0x040fe20007ffe0ff */
[----:B------:R-:W-:Y:S01]  /*bd20*/  I2F R91, R60 ;  /* 0x0000003c005b7306 */ /* 0x000fe20000201400 */
[C---:B------:R-:W-:Y:S01]  /*bd30*/  IADD3 R200, R204.reuse, 0x1000, RZ ;  /* 0x00001000ccc87810 */ /* 0x040fe20007ffe0ff */
[----:B------:R-:W-:Y:S01]  /*bd40*/  HMMA.16816.F32.BF16 R24, R16, R26, RZ ;  /* 0x0000001a1018723c */ /* 0x000fe200000418ff */
[C---:B------:R-:W-:Y:S02]  /*bd50*/  IADD3 R199, R204.reuse, 0x1400, RZ ;  /* 0x00001400ccc77810 */ /* 0x040fe40007ffe0ff */
[C---:B------:R-:W-:Y:S02]  /*bd60*/  IADD3 R198, R204.reuse, 0x1800, RZ ;  /* 0x00001800ccc67810 */ /* 0x040fe40007ffe0ff */
[C---:B------:R-:W-:Y:S01]  /*bd70*/  IADD3 R197, R204.reuse, 0x1c00, RZ ;  /* 0x00001c00ccc57810 */ /* 0x040fe20007ffe0ff */
[----:B------:R4:W2:Y:S01]  /*bd80*/  I2F R10, R60 ;  /* 0x0000003c000a7306 */ /* 0x0008a20000201400 */
[----:B------:R-:W-:Y:S01]  /*bd90*/  IADD3 R196, R204, 0x2000, RZ ;  /* 0x00002000ccc47810 */ /* 0x000fe20007ffe0ff */
[----:B------:R-:W-:Y:S01]  /*bda0*/  FFMA.FTZ R57, R97, UR4, R57 ;  /* 0x0000000461397c23 */ /* 0x000fe20008010039 */
[----:B-1----:R-:W-:Y:S01]  /*bdb0*/  SHF.R.S32.HI R42, RZ, 0x1f, R4 ;  /* 0x0000001fff2a7819 */ /* 0x002fe20000011404 */
[C---:B------:R-:W-:Y:S01]  /*bdc0*/  HMMA.16816.F32.BF16 R28, R12.reuse, R52, R28 ;  /* 0x000000340c1c723c */ /* 0x040fe2000004181c */
[----:B------:R-:W-:Y:S01]  /*bdd0*/  FFMA.FTZ R84, R84, UR4, R59 ;  /* 0x0000000454547c23 */ /* 0x000fe2000801003b */
[----:B------:R-:W-:Y:S01]  /*bde0*/  IADD3 R97, R79, 0x49, RZ ;  /* 0x000000494f617810 */ /* 0x000fe20007ffe0ff */
[----:B------:R-:W-:Y:S01]  /*bdf0*/  FFMA.FTZ R77, R77, UR4, R56 ;  /* 0x000000044d4d7c23 */ /* 0x000fe20008010038 */
[----:B------:R-:W-:Y:S01]  /*be00*/  LEA.HI R42, R42, R4, RZ, 0x4 ;  /* 0x000000042a2a7211 */ /* 0x000fe200078f20ff */
[----:B------:R-:W1:Y:S01]  /*be10*/  I2F R8, R11 ;  /* 0x0000000b00087306 */ /* 0x000e620000201400 */
[----:B------:R-:W-:Y:S01]  /*be20*/  FSEL R88, R57, -INF , !P2 ;  /* 0xff80000039587808 */ /* 0x000fe20005000000 */
[----:B------:R-:W-:Y:S01]  /*be30*/  FFMA.FTZ R36, R89, UR4, R36 ;  /* 0x0000000459247c23 */ /* 0x000fe20008010024 */
[----:B------:R-:W-:Y:S01]  /*be40*/  LOP3.LUT R42, R42, 0xfffffff0, RZ, 0xc0, !PT ;  /* 0xfffffff02a2a7812 */ /* 0x000fe200078ec0ff */
[----:B------:R-:W-:Y:S01]  /*be50*/  FFMA.FTZ R38, R63, UR4, R38 ;  /* 0x000000043f267c23 */ /* 0x000fe20008010026 */
[-C--:B------:R-:W-:Y:S01]  /*be60*/  ISETP.GE.AND P2, PT, R87, R0.reuse, PT ;  /* 0x000000005700720c */ /* 0x080fe20003f46270 */
[----:B------:R-:W-:Y:S01]  /*be70*/  FFMA.FTZ R37, R62, UR4, R37 ;  /* 0x000000043e257c23 */ /* 0x000fe20008010025 */
[----:B------:R-:W-:Y:S01]  /*be80*/  FSEL R116, R84, -INF , !P0 ;  /* 0xff80000054747808 */ /* 0x000fe20004000000 */
[----:B------:R-:W-:Y:S01]  /*be90*/  IMAD.IADD R42, R4, 0x1, -R42 ;  /* 0x00000001042a7824 */ /* 0x000fe200078e0a2a */
[----:B------:R-:W-:Y:S01]  /*bea0*/  HMMA.16816.F32.BF16 R24, R12, R54, R24 ;  /* 0x000000360c18723c */ /* 0x000fe20000041818 */
[----:B------:R-:W-:Y:S01]  /*beb0*/  P2R R112, PR, RZ, 0x4 ;  /* 0x00000004ff707803 */ /* 0x000fe20000000000 */
[----:B------:R-:W1:Y:S01]  /*bec0*/  LDSM.16.M88.4 R52, [R204+0xc00] ;  /* 0x000c0000cc34783b */ /* 0x000e620000000200 */
[----:B--2---:R-:W-:Y:S01]  /*bed0*/  FSEL R87, R36, -INF , !P1 ;  /* 0xff80000024577808 */ /* 0x004fe20004800000 */
[----:B------:R-:W-:Y:S01]  /*bee0*/  FFMA.FTZ R108, R92, UR4, R39 ;  /* 0x000000045c6c7c23 */ /* 0x000fe20008010027 */
[----:B------:R-:W-:Y:S01]  /*bef0*/  ISETP.GE.AND P0, PT, R61, R0, PT ;  /* 0x000000003d00720c */ /* 0x000fe20003f06270 */
[----:B------:R2:W1:Y:S01]  /*bf00*/  I2F R74, R11 ;  /* 0x0000000b004a7306 */ /* 0x0004620000201400 */
[C---:B------:R-:W-:Y:S01]  /*bf10*/  ISETP.GE.AND P1, PT, R60.reuse, R2, PT ;  /* 0x000000023c00720c */ /* 0x040fe20003f26270 */
[C---:B------:R-:W-:Y:S01]  /*bf20*/  HMMA.16816.F32.BF16 R4, R16.reuse, R20, RZ ;  /* 0x000000141004723c */ /* 0x040fe200000418ff */
[----:B------:R-:W-:Y:S01]  /*bf30*/  ISETP.GE.AND P2, PT, R60, R0, PT ;  /* 0x000000003c00720c */ /* 0x000fe20003f46270 */
[----:B------:R-:W-:Y:S01]  /*bf40*/  FFMA.FTZ R28, R95, UR4, R28 ;  /* 0x000000045f1c7c23 */ /* 0x000fe2000801001c */
[----:B----4-:R-:W4:Y:S01]  /*bf50*/  LDSM.16.M88.4 R60, [R205+0x2000] ;  /* 0x00200000cd3c783b */ /* 0x010f220000000200 */
[----:B------:R-:W-:Y:S01]  /*bf60*/  FSEL R84, R37, -INF , !P4 ;  /* 0xff80000025547808 */ /* 0x000fe20006000000 */
[----:B------:R-:W-:Y:S01]  /*bf70*/  FFMA.FTZ R30, R83, UR4, R30 ;  /* 0x00000004531e7c23 */ /* 0x000fe2000801001e */
[----:B------:R-:W-:Y:S01]  /*bf80*/  ISETP.NE.AND P4, PT, R105, RZ, PT ;  /* 0x000000ff6900720c */ /* 0x000fe20003f85270 */
[----:B---3--:R-:W-:Y:S01]  /*bf90*/  FFMA.FTZ R31, R80, UR4, R31 ;  /* 0x00000004501f7c23 */ /* 0x008fe2000801001f */
[----:B------:R-:W-:Y:S01]  /*bfa0*/  HMMA.16816.F32.BF16 R20, R16, R22, RZ ;  /* 0x000000161014723c */ /* 0x000fe200000418ff */
[----:B------:R-:W-:Y:S01]  /*bfb0*/  FSEL R108, R108, -INF , !P5 ;  /* 0xff8000006c6c7808 */ /* 0x000fe20006800000 */
[----:B------:R-:W-:Y:S01]  /*bfc0*/  FFMA.FTZ R82, R82, UR4, R29 ;  /* 0x0000000452527c23 */ /* 0x000fe2000801001d */
[----:B------:R-:W-:Y:S01]  /*bfd0*/  ISETP.NE.AND P5, PT, R112, RZ, PT ;  /* 0x000000ff7000720c */ /* 0x000fe20003fa5270 */
[----:B------:R-:W3:Y:S01]  /*bfe0*/  I2F R110, R101 ;  /* 0x00000065006e7306 */ /* 0x000ee20000201400 */
[----:B------:R-:W-:-:S02]  /*bff0*/  FSEL R109, R38, -INF , !P3 ;  /* 0xff800000266d7808 */ /* 0x000fc40005800000 */
[----:B------:R-:W-:Y:S01]  /*c000*/  FSEL R83, R28, -INF , !P4 ;  /* 0xff8000001c537808 */ /* 0x000fe20006000000 */
[----:B------:R-:W-:Y:S01]  /*c010*/  HMMA.16816.F32.BF16 R36, R16, R48, RZ ;  /* 0x000000301024723c */ /* 0x000fe200000418ff */
[C---:B------:R-:W-:Y:S01]  /*c020*/  ISETP.GE.AND P3, PT, R11.reuse, R2, PT ;  /* 0x000000020b00720c */ /* 0x040fe20003f66270 */
[----:B------:R-:W-:Y:S01]  /*c030*/  FFMA.FTZ R26, R10, UR4, R26 ;  /* 0x000000040a1a7c23 */ /* 0x000fe2000801001a */
[----:B------:R-:W-:Y:S01]  /*c040*/  ISETP.GE.AND P4, PT, R11, R0, PT ;  /* 0x000000000b00720c */ /* 0x000fe20003f86270 */
[----:B------:R-:W-:Y:S01]  /*c050*/  FFMA.FTZ R24, R91, UR4, R24 ;  /* 0x000000045b187c23 */ /* 0x000fe20008010018 */
[----:B--2---:R-:W-:Y:S01]  /*c060*/  FSEL R11, R30, -INF , !P5 ;  /* 0xff8000001e0b7808 */ /* 0x004fe20006800000 */
[----:B-1----:R-:W-:Y:S01]  /*c070*/  FFMA.FTZ R25, R8, UR4, R25 ;  /* 0x0000000408197c23 */ /* 0x002fe20008010019 */
[----:B------:R-:W-:Y:S01]  /*c080*/  FSEL R10, R31, -INF , !P0 ;  /* 0xff8000001f0a7808 */ /* 0x000fe20004000000 */
[----:B------:R-:W-:Y:S01]  /*c090*/  HMMA.16816.F32.BF16 R4, R12, R44, R4 ;  /* 0x0000002c0c04723c */ /* 0x000fe20000041804 */
[----:B------:R-:W-:Y:S01]  /*c0a0*/  LDSM.16.M88.4 R28, [R205+0x2400] ;  /* 0x00240000cd1c783b */ /* 0x000fe20000000200 */
[----:B------:R-:W-:Y:S01]  /*c0b0*/  ISETP.GE.AND P5, PT, R101, R2, PT ;  /* 0x000000026500720c */ /* 0x000fe20003fa6270 */
[----:B------:R-:W1:Y:S01]  /*c0c0*/  I2F R76, R101 ;  /* 0x00000065004c7306 */ /* 0x000e620000201400 */
[----:B------:R-:W-:Y:S01]  /*c0d0*/  ISETP.GE.AND P0, PT, R78, R0, PT ;  /* 0x000000004e00720c */ /* 0x000fe20003f06270 */
[----:B------:R-:W-:Y:S01]  /*c0e0*/  FFMA.FTZ R74, R74, UR4, R27 ;  /* 0x000000044a4a7c23 */ /* 0x000fe2000801001b */
[----:B------:R-:W-:-:S02]  /*c0f0*/  P2R R126, PR, RZ, 0x20 ;  /* 0x00000020ff7e7803 */ /* 0x000fc40000000000 */
[----:B------:R-:W-:Y:S01]  /*c100*/  HMMA.16816.F32.BF16 R20, R12, R46, R20 ;  /* 0x0000002e0c14723c */ /* 0x000fe20000041814 */
[----:B------:R-:W2:Y:S01]  /*c110*/  LDSM.16.M88.4 R44, [R204+0x1000] ;  /* 0x00100000cc2c783b */ /* 0x000ea20000000200 */
[----:B------:R-:W-:Y:S01]  /*c120*/  ISETP.GE.AND P5, PT, R78, R2, PT ;  /* 0x000000024e00720c */ /* 0x000fe20003fa6270 */
[----:B------:R-:W1:Y:S01]  /*c130*/  I2F R73, R78 ;  /* 0x0000004e00497306 */ /* 0x000e620000201400 */
[----:B------:R-:W-:Y:S02]  /*c140*/  FSEL R80, R24, -INF , !P1 ;  /* 0xff80000018507808 */ /* 0x000fe40004800000 */
[----:B------:R-:W-:Y:S02]  /*c150*/  FSEL R8, R26, -INF , !P2 ;  /* 0xff8000001a087808 */ /* 0x000fe40005000000 */
[----:B------:R-:W-:Y:S01]  /*c160*/  HMMA.16816.F32.BF16 R48, R16, R50, RZ ;  /* 0x000000321030723c */ /* 0x000fe200000418ff */
[----:B------:R-:W-:Y:S02]  /*c170*/  FSEL R82, R82, -INF , !P6 ;  /* 0xff80000052527808 */ /* 0x000fe40007000000 */
[----:B------:R4:W4:Y:S01]  /*c180*/  I2F R72, R78 ;  /* 0x0000004e00487306 */ /* 0x0009220000201400 */
[----:B------:R-:W-:-:S02]  /*c190*/  ISETP.GE.AND P6, PT, R101, R0, PT ;  /* 0x000000006500720c */ /* 0x000fc40003fc6270 */
[C---:B------:R-:W-:Y:S02]  /*c1a0*/  ISETP.GE.AND P1, PT, R115.reuse, R2, PT ;  /* 0x000000027300720c */ /* 0x040fe40003f26270 */
[----:B------:R-:W-:Y:S01]  /*c1b0*/  HMMA.16816.F32.BF16 R36, R12, R52, R36 ;  /* 0x000000340c24723c */ /* 0x000fe20000041824 */
[----:B---3--:R-:W-:Y:S01]  /*c1c0*/  FFMA.FTZ R6, R110, UR4, R6 ;  /* 0x000000046e067c23 */ /* 0x008fe20008010006 */
[----:B------:R-:W-:Y:S01]  /*c1d0*/  ISETP.GE.AND P2, PT, R115, R0, PT ;  /* 0x000000007300720c */ /* 0x000fe20003f46270 */
[----:B------:R-:W3:Y:S01]  /*c1e0*/  I2F R98, R115 ;  /* 0x0000007300627306 */ /* 0x000ee20000201400 */
[----:B-1----:R-:W-:Y:S01]  /*c1f0*/  FFMA.FTZ R4, R76, UR4, R4 ;  /* 0x000000044c047c23 */ /* 0x002fe20008010004 */
[----:B------:R-:W-:Y:S01]  /*c200*/  FSEL R76, R74, -INF , !P4 ;  /* 0xff8000004a4c7808 */ /* 0x000fe20006000000 */
[----:B------:R-:W-:Y:S01]  /*c210*/  FFMA.FTZ R73, R73, UR4, R5 ;  /* 0x0000000449497c23 */ /* 0x000fe20008010005 */
[----:B------:R-:W-:Y:S02]  /*c220*/  ISETP.NE.AND P4, PT, R126, RZ, PT ;  /* 0x000000ff7e00720c */ /* 0x000fe40003f85270 */
[----:B------:R-:W-:-:S02]  /*c230*/  IADD3 R59, R79, 0x50, RZ ;  /* 0x000000504f3b7810 */ /* 0x000fc40007ffe0ff */
[----:B----4-:R-:W-:Y:S01]  /*c240*/  FSEL R78, R25, -INF , !P3 ;  /* 0xff800000194e7808 */ /* 0x010fe20005800000 */
[----:B------:R-:W1:Y:S01]  /*c250*/  I2F R106, R100 ;  /* 0x00000064006a7306 */ /* 0x000e620000201400 */
[----:B------:R-:W-:Y:S01]  /*c260*/  HMMA.16816.F32.BF16 R24, R16, R60, RZ ;  /* 0x0000003c1018723c */ /* 0x000fe200000418ff */
[----:B------:R-:W-:Y:S01]  /*c270*/  FFMA.FTZ R7, R72, UR4, R7 ;  /* 0x0000000448077c23 */ /* 0x000fe20008010007 */
[----:B------:R-:W-:Y:S02]  /*c280*/  ISETP.GE.AND P3, PT, R100, R2, PT ;  /* 0x000000026400720c */ /* 0x000fe40003f66270 */
[----:B------:R-:W-:Y:S01]  /*c290*/  FSEL R74, R4, -INF , !P4 ;  /* 0xff800000044a7808 */ /* 0x000fe20006000000 */
[----:B---3--:R-:W-:Y:S02]  /*c2a0*/  FFMA.FTZ R20, R98, UR4, R20 ;  /* 0x0000000462147c23 */ /* 0x008fe40008010014 */
[----:B------:R3:W4:Y:S01]  /*c2b0*/  I2F R111, R115 ;  /* 0x00000073006f7306 */ /* 0x0007220000201400 */
[----:B------:R-:W-:Y:S01]  /*c2c0*/  HMMA.16816.F32.BF16 R48, R12, R54, R48 ;  /* 0x000000360c30723c */ /* 0x000fe20000041830 */
[----:B------:R-:W2:Y:S01]  /*c2d0*/  LDSM.16.M88.4 R52, [R204+0x1400] ;  /* 0x00140000cc34783b */ /* 0x000ea20000000200 */
[----:B------:R-:W-:-:S02]  /*c2e0*/  FSEL R73, R73, -INF , !P5 ;  /* 0xff80000049497808 */ /* 0x000fc40006800000 */
[----:B------:R-:W-:Y:S02]  /*c2f0*/  ISETP.GE.AND P5, PT, R71, R2, PT ;  /* 0x000000024700720c */ /* 0x000fe40003fa6270 */
[----:B------:R-:W-:Y:S01]  /*c300*/  FSEL R72, R20, -INF , !P1 ;  /* 0xff80000014487808 */ /* 0x000fe20004800000 */
[----:B------:R-:W2:Y:S01]  /*c310*/  I2F R70, R100 ;  /* 0x0000006400467306 */ /* 0x000ea20000201400 */
[----:B-1----:R-:W-:Y:S01]  /*c320*/  FFMA.FTZ R21, R106, UR4, R21 ;  /* 0x000000046a157c23 */ /* 0x002fe20008010015 */
[----:B------:R-:W-:Y:S01]  /*c330*/  HMMA.16816.F32.BF16 R60, R16, R62, RZ ;  /* 0x0000003e103c723c */ /* 0x000fe200000418ff */
[----:B------:R-:W-:Y:S02]  /*c340*/  ISETP.GE.AND P4, PT, R100, R0, PT ;  /* 0x000000006400720c */ /* 0x000fe40003f86270 */
[----:B------:R-:W-:Y:S02]  /*c350*/  IADD3 R105, R79, 0x51, RZ ;  /* 0x000000514f697810 */ /* 0x000fe40007ffe0ff */
[-C--:B------:R-:W-:Y:S01]  /*c360*/  ISETP.GE.AND P1, PT, R113, R2.reuse, PT ;  /* 0x000000027100720c */ /* 0x080fe20003f26270 */
[----:B------:R-:W1:Y:S01]  /*c370*/  I2F R93, R114 ;  /* 0x00000072005d7306 */ /* 0x000e620000201400 */
[----:B---3--:R-:W-:Y:S01]  /*c380*/  FSEL R115, R6, -INF , !P6 ;  /* 0xff80000006737808 */ /* 0x008fe20007000000 */
[----:B----4-:R-:W-:Y:S01]  /*c390*/  FFMA.FTZ R111, R111, UR4, R22 ;  /* 0x000000046f6f7c23 */ /* 0x010fe20008010016 */
[----:B------:R-:W-:Y:S01]  /*c3a0*/  ISETP.GE.AND P6, PT, R114, R2, PT ;  /* 0x000000027200720c */ /* 0x000fe20003fc6270 */
[----:B--2---:R-:W-:Y:S01]  /*c3b0*/  HMMA.16816.F32.BF16 R24, R12, R44, R24 ;  /* 0x0000002c0c18723c */ /* 0x004fe20000041818 */
[----:B------:R-:W-:-:S02]  /*c3c0*/  IADD3 R112, R79, 0x58, RZ ;  /* 0x000000584f707810 */ /* 0x000fc40007ffe0ff */
[----:B------:R-:W-:Y:S01]  /*c3d0*/  P2R R127, PR, RZ, 0x40 ;  /* 0x00000040ff7f7803 */ /* 0x000fe20000000000 */
[----:B------:R2:W3:Y:S01]  /*c3e0*/  I2F R107, R114 ;  /* 0x00000072006b7306 */ /* 0x0004e20000201400 */
[-C--:B------:R-:W-:Y:S01]  /*c3f0*/  ISETP.GE.AND P6, PT, R114, R0.reuse, PT ;  /* 0x000000007200720c */ /* 0x080fe20003fc6270 */
[----:B------:R-:W-:Y:S01]  /*c400*/  FFMA.FTZ R70, R70, UR4, R23 ;  /* 0x0000000446467c23 */ /* 0x000fe20008010017 */
[----:B------:R-:W-:Y:S02]  /*c410*/  FSEL R111, R111, -INF , !P2 ;  /* 0xff8000006f6f7808 */ /* 0x000fe40005000000 */
[----:B------:R-:W-:Y:S02]  /*c420*/  ISETP.GE.AND P2, PT, R113, R0, PT ;  /* 0x000000007100720c */ /* 0x000fe40003f46270 */
[----:B------:R-:W-:Y:S01]  /*c430*/  IADD3 R126, R79, 0x60, RZ ;  /* 0x000000604f7e7810 */ /* 0x000fe20007ffe0ff */
[----:B------:R-:W4:Y:S01]  /*c440*/  I2F R94, R71 ;  /* 0x00000047005e7306 */ /* 0x000f220000201400 */
[----:B-1----:R-:W-:Y:S01]  /*c450*/  FFMA.FTZ R38, R93, UR4, R38 ;  /* 0x000000045d267c23 */ /* 0x002fe20008010026 */
[----:B------:R-:W-:Y:S01]  /*c460*/  FSEL R93, R70, -INF , !P4 ;  /* 0xff800000465d7808 */ /* 0x000fe20006000000 */
[----:B------:R-:W-:Y:S01]  /*c470*/  HMMA.16816.F32.BF16 R60, R12, R46, R60 ;  /* 0x0000002e0c3c723c */ /* 0x000fe2000004183c */
[----:B------:R-:W-:Y:S01]  /*c480*/  ISETP.NE.AND P4, PT, R127, RZ, PT ;  /* 0x000000ff7f00720c */ /* 0x000fe20003f85270 */
[----:B------:R-:W-:Y:S01]  /*c490*/  LDSM.16.M88.4 R44, [R204+0x1800] ;  /* 0x00180000cc2c783b */ /* 0x000fe20000000200 */
[----:B------:R-:W-:-:S02]  /*c4a0*/  FSEL R139, R38, -INF , !P6 ;  /* 0xff800000268b7808 */ /* 0x000fc40007000000 */
[----:B--2---:R-:W-:Y:S01]  /*c4b0*/  FSEL R114, R7, -INF , !P0 ;  /* 0xff80000007727808 */ /* 0x004fe20004000000 */
[----:B------:R1:W2:Y:S01]  /*c4c0*/  I2F R69, R71 ;  /* 0x0000004700457306 */ /* 0x0002a20000201400 */
[----:B------:R-:W2:Y:S01]  /*c4d0*/  LDSM.16.M88.4 R4, [R205+0x2800] ;  /* 0x00280000cd04783b */ /* 0x000ea20000000200 */
[----:B------:R-:W-:Y:S01]  /*c4e0*/  ISETP.GE.AND P0, PT, R71, R0, PT ;  /* 0x000000004700720c */ /* 0x000fe20003f06270 */
[----:B---3--:R-:W-:Y:S01]  /*c4f0*/  FFMA.FTZ R36, R107, UR4, R36 ;  /* 0x000000046b247c23 */ /* 0x008fe20008010024 */
[----:B------:R-:W-:Y:S02]  /*c500*/  ISETP.GE.AND P6, PT, R104, R2, PT ;  /* 0x000000026800720c */ /* 0x000fe40003fc6270 */
[----:B------:R-:W-:Y:S01]  /*c510*/  IADD3 R195, R204, 0x2400, RZ ;  /* 0x00002400ccc37810 */ /* 0x000fe20007ffe0ff */
[----:B----4-:R-:W-:Y:S01]  /*c520*/  FFMA.FTZ R39, R94, UR4, R39 ;  /* 0x000000045e277c23 */ /* 0x010fe20008010027 */
[----:B------:R-:W3:Y:S01]  /*c530*/  I2F R43, R103 ;  /* 0x00000067002b7306 */ /* 0x000ee20000201400 */
[----:B------:R-:W-:-:S02]  /*c540*/  FSEL R70, R36, -INF , !P4 ;  /* 0xff80000024467808 */ /* 0x000fc40006000000 */
[-C--:B------:R-:W-:Y:S02]  /*c550*/  ISETP.GE.AND P4, PT, R103, R0.reuse, PT ;  /* 0x000000006700720c */ /* 0x080fe40003f86270 */
[----:B------:R-:W-:Y:S02]  /*c560*/  FSEL R129, R39, -INF , !P0 ;  /* 0xff80000027817808 */ /* 0x000fe40004000000 */
[----:B------:R-:W-:Y:S01]  /*c570*/  P2R R127, PR, RZ, 0x40 ;  /* 0x00000040ff7f7803 */ /* 0x000fe20000000000 */
[----:B------:R-:W4:Y:S01]  /*c580*/  I2F R65, R104 ;  /* 0x0000006800417306 */ /* 0x000f220000201400 */
[----:B-1----:R-:W-:Y:S01]  /*c590*/  FSEL R71, R21, -INF , !P3 ;  /* 0xff80000015477808 */ /* 0x002fe20005800000 */
[----:B--2---:R-:W-:Y:S01]  /*c5a0*/  FFMA.FTZ R69, R69, UR4, R37 ;  /* 0x0000000445457c23 */ /* 0x004fe20008010025 */
[----:B------:R-:W-:Y:S01]  /*c5b0*/  HMMA.16816.F32.BF16 R20, R16, R28, RZ ;  /* 0x0000001c1014723c */ /* 0x000fe200000418ff */
[----:B------:R-:W1:Y:S01]  /*c5c0*/  LDSM.16.M88.4 R36, [R205+0x2c00] ;  /* 0x002c0000cd24783b */ /* 0x000e620000000200 */
[----:B------:R-:W-:-:S02]  /*c5d0*/  ISETP.GE.AND P0, PT, R102, R0, PT ;  /* 0x000000006600720c */ /* 0x000fc40003f06270 */
[----:B------:R-:W-:Y:S01]  /*c5e0*/  FSEL R69, R69, -INF , !P5 ;  /* 0xff80000045457808 */ /* 0x000fe20006800000 */
[----:B------:R-:W2:Y:S01]  /*c5f0*/  I2F R66, R104 ;  /* 0x0000006800427306 */ /* 0x000ea20000201400 */
[----:B---3--:R-:W-:Y:S01]  /*c600*/  FFMA.FTZ R43, R43, UR4, R51 ;  /* 0x000000042b2b7c23 */ /* 0x008fe20008010033 */
[----:B------:R-:W-:Y:S01]  /*c610*/  ISETP.GE.AND P5, PT, R102, R2, PT ;  /* 0x000000026600720c */ /* 0x000fe20003fa6270 */
[----:B------:R-:W-:Y:S01]  /*c620*/  HMMA.16816.F32.BF16 R28, R16, R30, RZ ;  /* 0x0000001e101c723c */ /* 0x000fe200000418ff */
[----:B------:R-:W-:Y:S02]  /*c630*/  ISETP.GE.AND P6, PT, R104, R0, PT ;  /* 0x000000006800720c */ /* 0x000fe40003fc6270 */
[----:B------:R-:W-:Y:S02]  /*c640*/  ISETP.GE.AND P3, PT, R103, R2, PT ;  /* 0x000000026700720c */ /* 0x000fe40003f66270 */
[----:B------:R-:W3:Y:S01]  /*c650*/  I2F R81, R102 ;  /* 0x0000006600517306 */ /* 0x000ee20000201400 */
[----:B----4-:R-:W-:Y:S01]  /*c660*/  FFMA.FTZ R24, R65, UR4, R24 ;  /* 0x0000000441187c23 */ /* 0x010fe20008010018 */
[----:B------:R-:W-:-:S02]  /*c670*/  IADD3 R194, R204, 0x2800, RZ ;  /* 0x00002800ccc27810 */ /* 0x000fc40007ffe0ff */
[C---:B------:R-:W-:Y:S02]  /*c680*/  IADD3 R193, R204.reuse, 0x2c00, RZ ;  /* 0x00002c00ccc17810 */ /* 0x040fe40007ffe0ff */
[----:B------:R-:W-:Y:S02]  /*c690*/  IADD3 R192, R204, 0x3000, RZ ;  /* 0x00003000ccc07810 */ /* 0x000fe40007ffe0ff */
[----:B------:R4:W4:Y:S01]  /*c6a0*/  I2F R64, R102 ;  /* 0x0000006600407306 */ /* 0x0009220000201400 */
[----:B--2---:R-:W-:Y:S01]  /*c6b0*/  FFMA.FTZ R26, R66, UR4, R26 ;  /* 0x00000004421a7c23 */ /* 0x004fe2000801001a */
[----:B------:R-:W-:Y:S01]  /*c6c0*/  IADD3 R104, R79, 0x68, RZ ;  /* 0x000000684f687810 */ /* 0x000fe20007ffe0ff */
[----:B------:R-:W-:Y:S01]  /*c6d0*/  HMMA.16816.F32.BF16 R20, R12, R52, R20 ;  /* 0x000000340c14723c */ /* 0x000fe20000041814 */
[----:B------:R-:W-:Y:S02]  /*c6e0*/  IADD3 R191, R204, 0x3400, RZ ;  /* 0x00003400ccbf7810 */ /* 0x000fe40007ffe0ff */
[----:B------:R-:W-:-:S02]  /*c6f0*/  FSEL R147, R26, -INF , !P6 ;  /* 0xff8000001a937808 */ /* 0x000fc40007000000 */
[----:B------:R-:W2:Y:S01]  /*c700*/  I2F R96, R113 ;  /* 0x0000007100607306 */ /* 0x000ea20000201400 */
[----:B---3--:R-:W-:Y:S01]  /*c710*/  FFMA.FTZ R25, R81, UR4, R25 ;  /* 0x0000000451197c23 */ /* 0x008fe20008010019 */
[----:B------:R-:W-:Y:S01]  /*c720*/  ISETP.GE.AND P6, PT, R59, R2, PT ;  /* 0x000000023b00720c */ /* 0x000fe20003fc6270 */
[----:B------:R-:W-:Y:S01]  /*c730*/  HMMA.16816.F32.BF16 R28, R12, R54, R28 ;  /* 0x000000360c1c723c */ /* 0x000fe2000004181c */
[----:B------:R-:W3:Y:S01]  /*c740*/  LDSM.16.M88.4 R52, [R204+0x1c00] ;  /* 0x001c0000cc34783b */ /* 0x000ee20000000200 */
[----:B------:R-:W-:Y:S02]  /*c750*/  IADD3 R190, R204, 0x3800, RZ ;  /* 0x00003800ccbe7810 */ /* 0x000fe40007ffe0ff */
[----:B------:R-:W-:Y:S01]  /*c760*/  FSEL R65, R25, -INF , !P5 ;  /* 0xff80000019417808 */ /* 0x000fe20006800000 */
[----:B------:R-:W1:Y:S01]  /*c770*/  I2F R68, R113 ;  /* 0x0000007100447306 */ /* 0x000e620000201400 */
[----:B----4-:R-:W-:Y:S01]  /*c780*/  FSEL R102, R43, -INF , !P4 ;  /* 0xff8000002b667808 */ /* 0x010fe20006000000 */
[----:B------:R-:W-:Y:S01]  /*c790*/  FFMA.FTZ R27, R64, UR4, R27 ;  /* 0x00000004401b7c23 */ /* 0x000fe2000801001b */
[----:B------:R-:W-:-:S02]  /*c7a0*/  ISETP.NE.AND P4, PT, R127, RZ, PT ;  /* 0x000000ff7f00720c */ /* 0x000fc40003f85270 */
[----:B------:R-:W-:Y:S02]  /*c7b0*/  ISETP.GE.AND P5, PT, R105, R2, PT ;  /* 0x000000026900720c */ /* 0x000fe40003fa6270 */
[----:B------:R-:W-:Y:S01]  /*c7c0*/  FSEL R66, R24, -INF , !P4 ;  /* 0xff80000018427808 */ /* 0x000fe20006000000 */
[----:B------:R-:W4:Y:S01]  /*c7d0*/  I2F R67, R103 ;  /* 0x0000006700437306 */ /* 0x000f220000201400 */
[----:B------:R-:W-:Y:S01]  /*c7e0*/  FSEL R144, R27, -INF , !P0 ;  /* 0xff8000001b907808 */ /* 0x000fe20004000000 */
[----:B--2---:R-:W-:Y:S01]  /*c7f0*/  FFMA.FTZ R48, R96, UR4, R48 ;  /* 0x0000000460307c23 */ /* 0x004fe20008010030 */
[----:B------:R-:W2:Y:S01]  /*c800*/  LDSM.16.M88.4 R24, [R205+0x3000] ;  /* 0x00300000cd18783b */ /* 0x000ea20000000200 */
[-C--:B------:R-:W-:Y:S02]  /*c810*/  ISETP.GE.AND P4, PT, R97, R0.reuse, PT ;  /* 0x000000006100720c */ /* 0x080fe40003f86270 */
[----:B------:R-:W-:Y:S02]  /*c820*/  ISETP.GE.AND P0, PT, R105, R0, PT ;  /* 0x000000006900720c */ /* 0x000fe40003f06270 */
[----:B------:R-:W3:Y:S01]  /*c830*/  I2F R57, R97 ;  /* 0x0000006100397306 */ /* 0x000ee20000201400 */
[----:B-1----:R-:W-:Y:S01]  /*c840*/  FFMA.FTZ R50, R68, UR4, R50 ;  /* 0x0000000444327c23 */ /* 0x002fe20008010032 */
[----:B------:R-:W-:-:S02]  /*c850*/  FSEL R68, R48, -INF , !P1 ;  /* 0xff80000030447808 */ /* 0x000fc40004800000 */
[----:B------:R-:W-:Y:S02]  /*c860*/  ISETP.GE.AND P1, PT, R99, R2, PT ;  /* 0x000000026300720c */ /* 0x000fe40003f26270 */
[----:B------:R-:W-:Y:S02]  /*c870*/  FSEL R135, R50, -INF , !P2 ;  /* 0xff80000032877808 */ /* 0x000fe40005000000 */
[----:B------:R-:W1:Y:S01]  /*c880*/  I2F R86, R99 ;  /* 0x0000006300567306 */ /* 0x000e620000201400 */
[----:B----4-:R-:W-:Y:S01]  /*c890*/  FFMA.FTZ R67, R67, UR4, R49 ;  /* 0x0000000443437c23 */ /* 0x010fe20008010031 */
[----:B------:R-:W-:Y:S01]  /*c8a0*/  ISETP.GE.AND P2, PT, R99, R0, PT ;  /* 0x000000006300720c */ /* 0x000fe20003f46270 */
[----:B------:R-:W-:Y:S01]  /*c8b0*/  HMMA.16816.F32.BF16 R48, R16, R4, RZ ;  /* 0x000000041030723c */ /* 0x000fe200000418ff */
[----:B------:R-:W-:Y:S02]  /*c8c0*/  IADD3 R113, R79, 0x61, RZ ;  /* 0x000000614f717810 */ /* 0x000fe40007ffe0ff */
[----:B------:R-:W-:-:S02]  /*c8d0*/  FSEL R67, R67, -INF , !P3 ;  /* 0xff80000043437808 */ /* 0x000fc40005800000 */
[----:B------:R-:W4:Y:S01]  /*c8e0*/  I2F R90, R99 ;  /* 0x00000063005a7306 */ /* 0x000f220000201400 */
[----:B---3--:R-:W-:Y:S01]  /*c8f0*/  FFMA.FTZ R57, R57, UR4, R63 ;  /* 0x0000000439397c23 */ /* 0x008fe2000801003f */
[----:B------:R-:W-:Y:S01]  /*c900*/  ISETP.GE.AND P3, PT, R97, R2, PT ;  /* 0x000000026100720c */ /* 0x000fe20003f66270 */
[----:B------:R-:W-:Y:S03]  /*c910*/  HMMA.16816.F32.BF16 R4, R16, R6, RZ ;  /* 0x000000061004723c */ /* 0x000fe600000418ff */
[----:B------:R-:W-:Y:S02]  /*c920*/  FSEL R128, R57, -INF , !P4 ;  /* 0xff80000039807808 */ /* 0x000fe40006000000 */
[----:B------:R-:W3:Y:S01]  /*c930*/  I2F R89, R59 ;  /* 0x0000003b00597306 */ /* 0x000ee20000201400 */
[----:B-1----:R-:W-:-:S05]  /*c940*/  FFMA.FTZ R60, R86, UR4, R60 ;  /* 0x00000004563c7c23 */ /* 0x002fca000801003c */
[----:B------:R-:W-:Y:S02]  /*c950*/  FSEL R64, R60, -INF , !P1 ;  /* 0xff8000003c407808 */ /* 0x000fe40004800000 */
[----:B------:R-:W1:Y:S01]  /*c960*/  I2F R92, R59 ;  /* 0x0000003b005c7306 */ /* 0x000e620000201400 */
[----:B----4-:R-:W-:Y:S01]  /*c970*/  FFMA.FTZ R62, R90, UR4, R62 ;  /* 0x000000045a3e7c23 */ /* 0x010fe2000801003e */
[----:B------:R-:W-:Y:S01]  /*c980*/  ISETP.GE.AND P1, PT, R112, R2, PT ;  /* 0x000000027000720c */ /* 0x000fe20003f26270 */
[C---:B------:R-:W-:Y:S01]  /*c990*/  HMMA.16816.F32.BF16 R48, R12.reuse, R44, R48 ;  /* 0x0000002c0c30723c */ /* 0x040fe20000041830 */
[----:B------:R-:W-:Y:S02]  /*c9a0*/  IADD3 R90, R79, 0x71, RZ ;  /* 0x000000714f5a7810 */ /* 0x000fe40007ffe0ff */
[----:B------:R-:W-:Y:S02]  /*c9b0*/  FSEL R148, R62, -INF , !P2 ;  /* 0xff8000003e947808 */ /* 0x000fe40005000000 */
[----:B------:R-:W4:Y:S01]  /*c9c0*/  I2F R95, R105 ;  /* 0x00000069005f7306 */ /* 0x000f220000201400 */
[----:B---3--:R-:W-:Y:S01]  /*c9d0*/  FFMA.FTZ R20, R89, UR4, R20 ;  /* 0x0000000459147c23 */ /* 0x008fe20008010014 */
[----:B------:R-:W-:Y:S01]  /*c9e0*/  ISETP.GE.AND P2, PT, R112, R0, PT ;  /* 0x000000007000720c */ /* 0x000fe20003f46270 */
[----:B------:R-:W-:Y:S01]  /*c9f0*/  HMMA.16816.F32.BF16 R4, R12, R46, R4 ;  /* 0x0000002e0c04723c */ /* 0x000fe20000041804 */
[----:B------:R-:W-:Y:S04]  /*ca00*/  LDSM.16.M88.4 R44, [R205+0x3400] ;  /* 0x00340000cd2c783b */ /* 0x000fe80000000200 */
[----:B------:R-:W3:Y:S01]  /*ca10*/  I2F R91, R105 ;  /* 0x00000069005b7306 */ /* 0x000ee20000201400 */
[----:B-1----:R-:W-:Y:S01]  /*ca20*/  FFMA.FTZ R22, R92, UR4, R22 ;  /* 0x000000045c167c23 */ /* 0x002fe20008010016 */
[----:B------:R-:W-:-:S06]  /*ca30*/  IADD3 R92, R79, 0x78, RZ ;  /* 0x000000784f5c7810 */ /* 0x000fcc0007ffe0ff */
[----:B------:R1:W1:Y:S01]  /*ca40*/  I2F R85, R97 ;  /* 0x0000006100557306 */ /* 0x0002620000201400 */
[----:B----4-:R-:W-:-:S05]  /*ca50*/  FFMA.FTZ R21, R95, UR4, R21 ;  /* 0x000000045f157c23 */ /* 0x010fca0008010015 */
[----:B------:R-:W-:Y:S02]  /*ca60*/  FSEL R127, R21, -INF , !P5 ;  /* 0xff800000157f7808 */ /* 0x000fe40006800000 */
[----:B------:R-:W4:Y:S01]  /*ca70*/  I2F R100, R117 ;  /* 0x0000007500647306 */ /* 0x000f220000201400 */
[----:B---3--:R-:W-:Y:S01]  /*ca80*/  FFMA.FTZ R23, R91, UR4, R23 ;  /* 0x000000045b177c23 */ /* 0x008fe20008010017 */
[----:B------:R-:W-:-:S04]  /*ca90*/  ISETP.GE.AND P5, PT, R126, R0, PT ;  /* 0x000000007e00720c */ /* 0x000fc80003fa6270 */
[----:B------:R-:W-:Y:S02]  /*caa0*/  FSEL R153, R23, -INF , !P0 ;  /* 0xff80000017997808 */ /* 0x000fe40004000000 */
[----:B-1----:R-:W-:Y:S01]  /*cab0*/  P2R R97, PR, RZ, 0x40 ;  /* 0x00000040ff617803 */ /* 0x002fe20000000000 */
[----:B------:R-:W1:Y:S01]  /*cac0*/  I2F R101, R112 ;  /* 0x0000007000657306 */ /* 0x000e620000201400 */
[----:B------:R-:W-:Y:S01]  /*cad0*/  ISETP.GE.AND P6, PT, R59, R0, PT ;  /* 0x000000003b00720c */ /* 0x000fe20003fc6270 */
[----:B------:R-:W-:Y:S01]  /*cae0*/  FFMA.FTZ R59, R85, UR4, R61 ;  /* 0x00000004553b7c23 */ /* 0x000fe2000801003d */
[----:B------:R-:W-:Y:S01]  /*caf0*/  ISETP.NE.AND P4, PT, R97, RZ, PT ;  /* 0x000000ff6100720c */ /* 0x000fe20003f85270 */
[C---:B------:R-:W-:Y:S01]  /*cb00*/  HMMA.16816.F32.BF16 R60, R16.reuse, R36, RZ ;  /* 0x00000024103c723c */ /* 0x040fe200000418ff */
[----:B------:R-:W-:Y:S02]  /*cb10*/  FSEL R156, R22, -INF , !P6 ;  /* 0xff800000169c7808 */ /* 0x000fe40007000000 */
[----:B------:R-:W-:Y:S01]  /*cb20*/  FSEL R57, R20, -INF , !P4 ;  /* 0xff80000014397808 */ /* 0x000fe20006000000 */
[----:B------:R-:W3:Y:S01]  /*cb30*/  I2F R110, R112 ;  /* 0x00000070006e7306 */ /* 0x000ee20000201400 */
[----:B------:R-:W2:Y:S01]  /*cb40*/  LDSM.16.M88.4 R20, [R204+0x2000] ;  /* 0x00200000cc14783b */ /* 0x000ea20000000200 */
[----:B------:R-:W-:Y:S01]  /*cb50*/  FSEL R59, R59, -INF , !P3 ;  /* 0xff8000003b3b7808 */ /* 0x000fe20005800000 */
[----:B----4-:R-:W-:Y:S01]  /*cb60*/  FFMA.FTZ R29, R100, UR4, R29 ;  /* 0x00000004641d7c23 */ /* 0x010fe2000801001d */
[----:B------:R-:W-:Y:S01]  /*cb70*/  HMMA.16816.F32.BF16 R36, R16, R38, RZ ;  /* 0x000000261024723c */ /* 0x000fe200000418ff */
[----:B------:R-:W-:-:S02]  /*cb80*/  ISETP.GE.AND P3, PT, R117, R2, PT ;  /* 0x000000027500720c */ /* 0x000fc40003f66270 */
[----:B------:R-:W-:Y:S01]  /*cb90*/  ISETP.GE.AND P4, PT, R117, R0, PT ;  /* 0x000000007500720c */ /* 0x000fe20003f86270 */
[----:B------:R-:W4:Y:S01]  /*cba0*/  I2F R98, R117 ;  /* 0x0000007500627306 */ /* 0x000f220000201400 */
[----:B-1----:R-:W-:Y:S01]  /*cbb0*/  FFMA.FTZ R101, R101, UR4, R28 ;  /* 0x0000000465657c23 */ /* 0x002fe2000801001c */
[----:B------:R-:W-:Y:S02]  /*cbc0*/  P2R R28, PR, RZ, 0x20 ;  /* 0x00000020ff1c7803 */ /* 0x000fe40000000000 */
[----:B------:R-:W-:Y:S02]  /*cbd0*/  FSEL R134, R29, -INF , !P3 ;  /* 0xff8000001d867808 */ /* 0x000fe40005800000 */
[----:B------:R-:W-:Y:S01]  /*cbe0*/  ISETP.NE.AND P3, PT, R28, RZ, PT ;  /* 0x000000ff1c00720c */ /* 0x000fe20003f65270 */
[----:B---3--:R-:W-:Y:S01]  /*cbf0*/  FFMA.FTZ R30, R110, UR4, R30 ;  /* 0x000000046e1e7c23 */ /* 0x008fe2000801001e */
[----:B------:R-:W1:Y:S01]  /*cc00*/  I2F R94, R113 ;  /* 0x00000071005e7306 */ /* 0x000e620000201400 */
[----:B------:R-:W-:-:S03]  /*cc10*/  FSEL R130, R101, -INF , !P1 ;  /* 0xff80000065827808 */ /* 0x000fc60004800000 */
[----:B------:R-:W-:Y:S01]  /*cc20*/  HMMA.16816.F32.BF16 R60, R12, R52, R60 ;  /* 0x000000340c3c723c */ /* 0x000fe2000004183c */
[----:B------:R-:W-:Y:S02]  /*cc30*/  FSEL R155, R30, -INF , !P2 ;  /* 0xff8000001e9b7808 */ /* 0x000fe40005000000 */
[----:B------:R-:W-:Y:S01]  /*cc40*/  ISETP.GE.AND P1, PT, R113, R0, PT ;  /* 0x000000007100720c */ /* 0x000fe20003f26270 */
[----:B----4-:R-:W-:Y:S01]  /*cc50*/  FFMA.FTZ R157, R98, UR4, R31 ;  /* 0x00000004629d7c23 */ /* 0x010fe2000801001f */
[----:B------:R-:W3:Y:S01]  /*cc60*/  I2F R107, R126 ;  /* 0x0000007e006b7306 */ /* 0x000ee20000201400 */
[-C--:B------:R-:W-:Y:S02]  /*cc70*/  ISETP.GE.AND P2, PT, R104, R2.reuse, PT ;  /* 0x000000026800720c */ /* 0x080fe40003f46270 */
[----:B--2---:R-:W-:Y:S01]  /*cc80*/  HMMA.16816.F32.BF16 R28, R16, R24, RZ ;  /* 0x00000018101c723c */ /* 0x004fe200000418ff */
[----:B------:R-:W-:Y:S02]  /*cc90*/  FSEL R157, R157, -INF , !P4 ;  /* 0xff8000009d9d7808 */ /* 0x000fe40006000000 */
[----:B------:R-:W-:-:S02]  /*cca0*/  ISETP.GE.AND P4, PT, R131, R2, PT ;  /* 0x000000028300720c */ /* 0x000fc40003f86270 */
[----:B------:R-:W2:Y:S01]  /*ccb0*/  I2F R96, R104 ;  /* 0x0000006800607306 */ /* 0x000ea20000201400 */
[----:B-1----:R-:W-:Y:S01]  /*ccc0*/  FFMA.FTZ R51, R94, UR4, R51 ;  /* 0x000000045e337c23 */ /* 0x002fe20008010033 */
[----:B------:R-:W-:Y:S01]  /*ccd0*/  ISETP.GE.AND P0, PT, R104, R0, PT ;  /* 0x000000006800720c */ /* 0x000fe20003f06270 */
[----:B------:R-:W-:Y:S01]  /*cce0*/  HMMA.16816.F32.BF16 R24, R16, R26, RZ ;  /* 0x0000001a1018723c */ /* 0x000fe200000418ff */
[----:B------:R-:W-:Y:S02]  /*ccf0*/  IADD3 R98, R79, 0x80, RZ ;  /* 0x000000804f627810 */ /* 0x000fe40007ffe0ff */
[----:B------:R-:W-:Y:S02]  /*cd00*/  FSEL R161, R51, -INF , !P1 ;  /* 0xff80000033a17808 */ /* 0x000fe40004800000 */
[----:B------:R-:W1:Y:S01]  /*cd10*/  I2F R43, R131 ;  /* 0x00000083002b7306 */ /* 0x000e620000201400 */
[----:B---3--:R-:W-:Y:S01]  /*cd20*/  FFMA.FTZ R50, R107, UR4, R50 ;  /* 0x000000046b327c23 */ /* 0x008fe20008010032 */
[----:B------:R-:W-:Y:S01]  /*cd30*/  ISETP.GE.AND P1, PT, R92, R2, PT ;  /* 0x000000025c00720c */ /* 0x000fe20003f26270 */
[----:B------:R-:W-:Y:S01]  /*cd40*/  HMMA.16816.F32.BF16 R36, R12, R54, R36 ;  /* 0x000000360c24723c */ /* 0x000fe20000041824 */
[----:B------:R-:W3:Y:S01]  /*cd50*/  LDSM.16.M88.4 R52, [R204+0x2400] ;  /* 0x00240000cc34783b */ /* 0x000ee20000000200 */
[----:B------:R-:W-:-:S02]  /*cd60*/  IADD3 R97, R79, 0x79, RZ ;  /* 0x000000794f617810 */ /* 0x000fc40007ffe0ff */
[----:B------:R-:W-:Y:S01]  /*cd70*/  FSEL R164, R50, -INF , !P3 ;  /* 0xff80000032a47808 */ /* 0x000fe20005800000 */
[----:B------:R-:W4:Y:S01]  /*cd80*/  I2F R99, R104 ;  /* 0x0000006800637306 */ /* 0x000f220000201400 */
[----:B--2---:R-:W-:Y:S01]  /*cd90*/  FFMA.FTZ R4, R96, UR4, R4 ;  /* 0x0000000460047c23 */ /* 0x004fe20008010004 */
[-C--:B------:R-:W-:Y:S01]  /*cda0*/  ISETP.GE.AND P3, PT, R90, R2.reuse, PT ;  /* 0x000000025a00720c */ /* 0x080fe20003f66270 */
[C---:B------:R-:W-:Y:S01]  /*cdb0*/  HMMA.16816.F32.BF16 R28, R12.reuse, R20, R28 ;  /* 0x000000140c1c723c */ /* 0x040fe2000004181c */
[----:B------:R-:W-:Y:S02]  /*cdc0*/  ISETP.GE.AND P5, PT, R113, R2, PT ;  /* 0x000000027100720c */ /* 0x000fe40003fa6270 */
[----:B------:R-:W-:Y:S02]  /*cdd0*/  FSEL R140, R4, -INF , !P2 ;  /* 0xff800000048c7808 */ /* 0x000fe40005000000 */
[----:B------:R-:W2:Y:S01]  /*cde0*/  I2F R103, R113 ;  /* 0x0000007100677306 */ /* 0x000ea20000201400 */
[----:B-1----:R-:W-:Y:S01]  /*cdf0*/  FFMA.FTZ R5, R43, UR4, R5 ;  /* 0x000000042b057c23 */ /* 0x002fe20008010005 */
[----:B------:R-:W-:Y:S01]  /*ce00*/  P2R R4, PR, RZ, 0x2 ;  /* 0x00000002ff047803 */ /* 0x000fe20000000000 */
[----:B------:R-:W-:Y:S01]  /*ce10*/  HMMA.16816.F32.BF16 R24, R12, R22, R24 ;  /* 0x000000160c18723c */ /* 0x000fe20000041818 */
[----:B------:R-:W1:Y:S01]  /*ce20*/  LDSM.16.M88.4 R20, [R205+0x3800] ;  /* 0x00380000cd14783b */ /* 0x000e620000000200 */
[----:B------:R-:W-:-:S02]  /*ce30*/  P2R R100, PR, RZ, 0x8 ;  /* 0x00000008ff647803 */ /* 0x000fc40000000000 */
[----:B------:R-:W-:Y:S01]  /*ce40*/  FSEL R177, R5, -INF , !P4 ;  /* 0xff80000005b17808 */ /* 0x000fe20006000000 */
[----:B------:R-:W3:Y:S01]  /*ce50*/  I2F R81, R131 ;  /* 0x0000008300517306 */ /* 0x000ee20000201400 */
[----:B----4-:R-:W-:Y:S01]  /*ce60*/  FFMA.FTZ R6, R99, UR4, R6 ;  /* 0x0000000463067c23 */ /* 0x010fe20008010006 */
[----:B------:R-:W-:Y:S02]  /*ce70*/  ISETP.GE.AND P3, PT, R90, R0, PT ;  /* 0x000000005a00720c */ /* 0x000fe40003f66270 */
[----:B------:R-:W-:Y:S02]  /*ce80*/  ISETP.NE.AND P4, PT, R4, RZ, PT ;  /* 0x000000ff0400720c */ /* 0x000fe40003f85270 */
[----:B------:R-:W-:Y:S02]  /*ce90*/  FSEL R163, R6, -INF , !P0 ;  /* 0xff80000006a37808 */ /* 0x000fe40004000000 */
[----:B------:R-:W4:Y:S01]  /*cea0*/  I2F R89, R92 ;  /* 0x0000005c00597306 */ /* 0x000f220000201400 */
[----:B--2---:R-:W-:Y:S01]  /*ceb0*/  FFMA.FTZ R103, R103, UR4, R49 ;  /* 0x0000000467677c23 */ /* 0x004fe20008010031 */
[----:B------:R-:W-:-:S02]  /*cec0*/  ISETP.NE.AND P0, PT, R100, RZ, PT ;  /* 0x000000ff6400720c */ /* 0x000fc40003f05270 */
[-C--:B------:R-:W-:Y:S02]  /*ced0*/  ISETP.GE.AND P2, PT, R98, R2.reuse, PT ;  /* 0x000000026200720c */ /* 0x080fe40003f46270 */
[----:B------:R-:W-:Y:S02]  /*cee0*/  FSEL R137, R103, -INF , !P5 ;  /* 0xff80000067897808 */ /* 0x000fe40006800000 */
[----:B------:R-:W2:Y:S01]  /*cef0*/  I2F R106, R126 ;  /* 0x0000007e006a7306 */ /* 0x000ea20000201400 */
[----:B---3--:R-:W-:Y:S01]  /*cf00*/  FFMA.FTZ R81, R81, UR4, R7 ;  /* 0x0000000451517c23 */ /* 0x008fe20008010007 */
[----:B------:R-:W-:Y:S01]  /*cf10*/  ISETP.GE.AND P6, PT, R126, R2, PT ;  /* 0x000000027e00720c */ /* 0x000fe20003fc6270 */
[----:B------:R-:W-:Y:S01]  /*cf20*/  HMMA.16816.F32.BF16 R4, R16, R44, RZ ;  /* 0x0000002c1004723c */ /* 0x000fe200000418ff */
[----:B------:R-:W-:Y:S02]  /*cf30*/  ISETP.GE.AND P5, PT, R92, R0, PT ;  /* 0x000000005c00720c */ /* 0x000fe40003fa6270 */
[----:B------:R-:W-:-:S02]  /*cf40*/  P2R R94, PR, RZ, 0x8 ;  /* 0x00000008ff5e7803 */ /* 0x000fc40000000000 */
[----:B------:R-:W3:Y:S01]  /*cf50*/  I2F R85, R90 ;  /* 0x0000005a00557306 */ /* 0x000ee20000201400 */
[----:B----4-:R-:W-:Y:S01]  /*cf60*/  FFMA.FTZ R89, R89, UR4, R36 ;  /* 0x0000000459597c23 */ /* 0x010fe20008010024 */
[----:B------:R-:W-:Y:S02]  /*cf70*/  IADD3 R36, R79, 0x88, RZ ;  /* 0x000000884f247810 */ /* 0x000fe40007ffe0ff */
[C---:B------:R-:W-:Y:S02]  /*cf80*/  ISETP.GE.AND P1, PT, R97.reuse, R0, PT ;  /* 0x000000006100720c */ /* 0x040fe40003f26270 */
[----:B------:R-:W-:Y:S02]  /*cf90*/  ISETP.GE.AND P3, PT, R97, R2, PT ;  /* 0x000000026100720c */ /* 0x000fe40003f66270 */
[----:B------:R4:W1:Y:S01]  /*cfa0*/  I2F R86, R90 ;  /* 0x0000005a00567306 */ /* 0x0008620000201400 */
[----:B--2---:R-:W-:-:S05]  /*cfb0*/  FFMA.FTZ R106, R106, UR4, R48 ;  /* 0x000000046a6a7c23 */ /* 0x004fca0008010030 */
[----:B------:R-:W-:Y:S02]  /*cfc0*/  FSEL R136, R106, -INF , !P6 ;  /* 0xff8000006a887808 */ /* 0x000fe40007000000 */
[----:B------:R-:W2:Y:S01]  /*cfd0*/  I2F R49, R98 ;  /* 0x0000006200317306 */ /* 0x000ea20000201400 */
[----:B---3--:R-:W-:Y:S01]  /*cfe0*/  FFMA.FTZ R61, R85, UR4, R61 ;  /* 0x00000004553d7c23 */ /* 0x008fe2000801003d */
[----:B------:R-:W-:Y:S01]  /*cff0*/  ISETP.GE.AND P6, PT, R131, R0, PT ;  /* 0x000000008300720c */ /* 0x000fe20003fc6270 */
[----:B------:R-:W-:Y:S03]  /*d000*/  HMMA.16816.F32.BF16 R4, R12, R52, R4 ;  /* 0x000000340c04723c */ /* 0x000fe60000041804 */
[----:B------:R-:W-:Y:S02]  /*d010*/  FSEL R175, R81, -INF , !P6 ;  /* 0xff80000051af7808 */ /* 0x000fe40007000000 */
[----:B------:R-:W3:Y:S01]  /*d020*/  I2F R91, R92 ;  /* 0x0000005c005b7306 */ /* 0x000ee20000201400 */
[----:B----4-:R-:W-:Y:S01]  /*d030*/  IADD3 R90, R79, 0x81, RZ ;  /* 0x000000814f5a7810 */ /* 0x010fe20007ffe0ff */
[----:B-1----:R-:W-:Y:S01]  /*d040*/  FFMA.FTZ R86, R86, UR4, R63 ;  /* 0x0000000456567c23 */ /* 0x002fe2000801003f */
[----:B------:R-:W-:-:S02]  /*d050*/  FSEL R63, R61, -INF , !P0 ;  /* 0xff8000003d3f7808 */ /* 0x000fc40004000000 */
[----:B------:R-:W-:Y:S02]  /*d060*/  FSEL R61, R89, -INF , !P4 ;  /* 0xff800000593d7808 */ /* 0x000fe40006000000 */
[-C--:B------:R-:W-:Y:S01]  /*d070*/  ISETP.GE.AND P4, PT, R90, R0.reuse, PT ;  /* 0x000000005a00720c */ /* 0x080fe20003f86270 */
[----:B------:R-:W1:Y:S01]  /*d080*/  I2F R48, R97 ;  /* 0x0000006100307306 */ /* 0x000e620000201400 */
[----:B--2---:R-:W-:Y:S01]  /*d090*/  FFMA.FTZ R49, R49, UR4, R28 ;  /* 0x0000000431317c23 */ /* 0x004fe2000801001c */
[----:B------:R-:W-:Y:S02]  /*d0a0*/  ISETP.GE.AND P0, PT, R98, R0, PT ;  /* 0x000000006200720c */ /* 0x000fe40003f06270 */
[----:B------:R-:W-:Y:S02]  /*d0b0*/  ISETP.NE.AND P6, PT, R94, RZ, PT ;  /* 0x000000ff5e00720c */ /* 0x000fe40003fc5270 */
[----:B------:R-:W-:Y:S02]  /*d0c0*/  FSEL R180, R49, -INF , !P2 ;  /* 0xff80000031b47808 */ /* 0x000fe40005000000 */
[----:B------:R-:W2:Y:S01]  /*d0d0*/  I2F R95, R97 ;  /* 0x00000061005f7306 */ /* 0x000ea20000201400 */
[----:B---3--:R-:W-:Y:S01]  /*d0e0*/  FFMA.FTZ R91, R91, UR4, R38 ;  /* 0x000000045b5b7c23 */ /* 0x008fe20008010026 */
[----:B------:R-:W-:-:S02]  /*d0f0*/  P2R R38, PR, RZ, 0x10 ;  /* 0x00000010ff267803 */ /* 0x000fc40000000000 */
[----:B------:R-:W-:Y:S02]  /*d100*/  ISETP.GE.AND P4, PT, R36, R0, PT ;  /* 0x000000002400720c */ /* 0x000fe40003f86270 */
[----:B------:R-:W-:Y:S02]  /*d110*/  FSEL R172, R91, -INF , !P5 ;  /* 0xff8000005bac7808 */ /* 0x000fe40006800000 */
[----:B------:R-:W3:Y:S01]  /*d120*/  I2F R50, R98 ;  /* 0x0000006200327306 */ /* 0x000ee20000201400 */
[----:B-1----:R-:W-:Y:S01]  /*d130*/  FFMA.FTZ R39, R48, UR4, R39 ;  /* 0x0000000430277c23 */ /* 0x002fe20008010027 */
[----:B------:R-:W-:Y:S02]  /*d140*/  ISETP.GE.AND P5, PT, R36, R2, PT ;  /* 0x000000022400720c */ /* 0x000fe40003fa6270 */
[----:B------:R-:W-:Y:S02]  /*d150*/  ISETP.NE.AND P2, PT, R38, RZ, PT ;  /* 0x000000ff2600720c */ /* 0x000fe40003f45270 */
[----:B------:R-:W-:-:S02]  /*d160*/  FSEL R171, R39, -INF , !P1 ;  /* 0xff80000027ab7808 */ /* 0x000fc40004800000 */
[----:B------:R-:W1:Y:S01]  /*d170*/  I2F R51, R90 ;  /* 0x0000005a00337306 */ /* 0x000e620000201400 */
[----:B--2---:R-:W-:Y:S01]  /*d180*/  FFMA.FTZ R95, R95, UR4, R37 ;  /* 0x000000045f5f7c23 */ /* 0x004fe20008010025 */
[C---:B------:R-:W-:Y:S02]  /*d190*/  IADD3 R37, R79.reuse, 0x89, RZ ;  /* 0x000000894f257810 */ /* 0x040fe40007ffe0ff */
        /* <DEDUP_REMOVED lines=9> */
[----:B------:R-:W-:Y:S01]  /*d230*/  ISETP.GE.AND P0, PT, R37, R0, PT ;  /* 0x000000002500720c */ /* 0x000fe20003f06270 */
[----:B------:R-:W1:Y:S01]  /*d240*/  LDSM.16.M88.4 R48, [R204+0x2800] ;  /* 0x00280000cc30783b */ /* 0x000e620000000200 */
[----:B------:R-:W-:Y:S02]  /*d250*/  FSEL R173, R86, -INF , !P6 ;  /* 0xff80000056ad7808 */ /* 0x000fe40007000000 */
[----:B------:R-:W-:-:S02]  /*d260*/  P2R R28, PR, RZ, 0x2 ;  /* 0x00000002ff1c7803 */ /* 0x000fc40000000000 */
[----:B------:R-:W4:Y:S01]  /*d270*/  I2F R43, R90 ;  /* 0x0000005a002b7306 */ /* 0x000f220000201400 */
[----:B--2---:R-:W-:Y:S01]  /*d280*/  FFMA.FTZ R44, R44, UR4, R24 ;  /* 0x000000042c2c7c23 */ /* 0x004fe20008010018 */
[----:B------:R-:W-:Y:S02]  /*d290*/  FSEL R166, R31, -INF , !P2 ;  /* 0xff8000001fa67808 */ /* 0x000fe40005000000 */
[-C--:B------:R-:W-:Y:S02]  /*d2a0*/  ISETP.GE.AND P6, PT, R90, R2.reuse, PT ;  /* 0x000000025a00720c */ /* 0x080fe40003fc6270 */
[----:B------:R-:W-:Y:S02]  /*d2b0*/  FSEL R56, R44, -INF , !P5 ;  /* 0xff8000002c387808 */ /* 0x000fe40006800000 */
[----:B------:R2:W2:Y:S01]  /*d2c0*/  I2F R52, R37 ;  /* 0x0000002500347306 */ /* 0x0004a20000201400 */
[----:B---3--:R-:W-:Y:S01]  /*d2d0*/  FFMA.FTZ R165, R45, UR4, R26 ;  /* 0x000000042da57c23 */ /* 0x008fe2000801001a */
[----:B------:R-:W-:-:S02]  /*d2e0*/  ISETP.GE.AND P1, PT, R79, R2, PT ;  /* 0x000000024f00720c */ /* 0x000fc40003f26270 */
[----:B------:R-:W-:Y:S02]  /*d2f0*/  ISETP.GE.AND P2, PT, R79, R0, PT ;  /* 0x000000004f00720c */ /* 0x000fe40003f46270 */
[----:B------:R-:W-:Y:S02]  /*d300*/  ISETP.NE.AND P5, PT, R28, RZ, PT ;  /* 0x000000ff1c00720c */ /* 0x000fe40003fa5270 */
[----:B------:R-:W3:Y:S01]  /*d310*/  I2F R53, R79 ;  /* 0x0000004f00357306 */ /* 0x000ee20000201400 */
[----:B----4-:R-:W-:Y:S01]  /*d320*/  FFMA.FTZ R29, R43, UR4, R29 ;  /* 0x000000042b1d7c23 */ /* 0x010fe2000801001d */
[----:B------:R-:W-:Y:S02]  /*d330*/  IADD3 R43, R210, UR20, RZ ;  /* 0x00000014d22b7c10 */ /* 0x000fe4000fffe0ff */
[----:B------:R-:W-:Y:S02]  /*d340*/  FSEL R165, R165, -INF , !P4 ;  /* 0xff800000a5a57808 */ /* 0x000fe40006000000 */
[----:B------:R-:W-:Y:S01]  /*d350*/  FSEL R179, R29, -INF , !P6 ;  /* 0xff8000001db37808 */ /* 0x000fe20007000000 */
[C---:B--2---:R-:W-:Y:S01]  /*d360*/  HMMA.16816.F32.BF16 R36, R16.reuse, R46, RZ ;  /* 0x0000002e1024723c */ /* 0x044fe200000418ff */
[----:B------:R-:W2:Y:S01]  /*d370*/  LDSM.16.M88.4 R44, [R205+0x3c00] ;  /* 0x003c0000cd2c783b */ /* 0x000ea20000000200 */
[----:B------:R-:W4:Y:S01]  /*d380*/  I2F R79, R79 ;  /* 0x0000004f004f7306 */ /* 0x000f220000201400 */
[----:B------:R-:W-:Y:S01]  /*d390*/  IADD3 R24, R43, 0x91, RZ ;  /* 0x000000912b187810 */ /* 0x000fe20007ffe0ff */
[C---:B------:R-:W-:Y:S01]  /*d3a0*/  FFMA.FTZ R25, R52.reuse, UR4, R25 ;  /* 0x0000000434197c23 */ /* 0x040fe20008010019 */
[----:B------:R-:W-:Y:S01]  /*d3b0*/  FSEL R89, R77, -INF , !P5 ;  /* 0xff8000004d597808 */ /* 0x000fe20006800000 */
[----:B------:R-:W-:Y:S01]  /*d3c0*/  FFMA.FTZ R162, R52, UR4, R27 ;  /* 0x0000000434a27c23 */ /* 0x000fe2000801001b */
[----:B------:R-:W-:Y:S01]  /*d3d0*/  ISETP.GE.AND P5, PT, R24, R2, PT ;  /* 0x000000021800720c */ /* 0x000fe20003fa6270 */
[----:B------:R-:W-:Y:S01]  /*d3e0*/  HMMA.16816.F32.BF16 R28, R16, R20, RZ ;  /* 0x00000014101c723c */ /* 0x000fe200000418ff */
[----:B---3--:R-:W-:Y:S01]  /*d3f0*/  FFMA.FTZ R53, R53, UR4, R60 ;  /* 0x0000000435357c23 */ /* 0x008fe2000801003c */
[----:B------:R3:W-:Y:S01]  /*d400*/  I2F R3, R75 ;  /* 0x0000004b00037306 */ /* 0x0007e20000201400 */
[----:B------:R-:W-:-:S02]  /*d410*/  FSEL R181, R25, -INF , !P3 ;  /* 0xff80000019b57808 */ /* 0x000fc40005800000 */
[----:B------:R-:W-:Y:S02]  /*d420*/  ISETP.GE.AND P3, PT, R24, R0, PT ;  /* 0x000000001800720c */ /* 0x000fe40003f66270 */
[----:B------:R-:W-:Y:S02]  /*d430*/  IADD3 R20, R43, 0x98, RZ ;  /* 0x000000982b147810 */ /* 0x000fe40007ffe0ff */
[----:B------:R-:W-:Y:S01]  /*d440*/  P2R R25, PR, RZ, 0x8 ;  /* 0x00000008ff197803 */ /* 0x000fe20000000000 */
[----:B----4-:R-:W-:Y:S01]  /*d450*/  FFMA.FTZ R174, R79, UR4, R62 ;  /* 0x000000044fae7c23 */ /* 0x010fe2000801003e */
[----:B------:R-:W-:Y:S01]  /*d460*/  FSEL R62, R53, -INF , !P1 ;  /* 0xff800000353e7808 */ /* 0x000fe20004800000 */
[----:B------:R-:W4:Y:S01]  /*d470*/  I2F R77, R20 ;  /* 0x00000014004d7306 */ /* 0x000f220000201400 */
[----:B------:R-:W-:Y:S02]  /*d480*/  IADD3 R27, R43, 0x99, RZ ;  /* 0x000000992b1b7810 */ /* 0x000fe40007ffe0ff */
[----:B------:R-:W-:Y:S01]  /*d490*/  FSEL R162, R162, -INF , !P0 ;  /* 0xff800000a2a27808 */ /* 0x000fe20004000000 */
[----:B------:R-:W-:Y:S01]  /*d4a0*/  HMMA.16816.F32.BF16 R36, R12, R54, R36 ;  /* 0x000000360c24723c */ /* 0x000fe20000041824 */
[----:B------:R-:W2:Y:S01]  /*d4b0*/  LDSM.16.M88.4 R52, [R204+0x2c00] ;  /* 0x002c0000cc34783b */ /* 0x000ea20000000200 */
[----:B---3--:R-:W-:-:S02]  /*d4c0*/  IADD3 R75, R75, 0x90, RZ ;  /* 0x000000904b4b7810 */ /* 0x008fc40007ffe0ff */
[----:B------:R-:W-:Y:S01]  /*d4d0*/  ISETP.GE.AND P0, PT, R20, R0, PT ;  /* 0x000000001400720c */ /* 0x000fe20003f06270 */
[----:B------:R-:W3:Y:S01]  /*d4e0*/  I2F R79, R27 ;  /* 0x0000001b004f7306 */ /* 0x000ee20000201400 */
[C---:B------:R-:W-:Y:S02]  /*d4f0*/  ISETP.GE.AND P6, PT, R75.reuse, R2, PT ;  /* 0x000000024b00720c */ /* 0x040fe40003fc6270 */
[----:B------:R-:W-:Y:S01]  /*d500*/  ISETP.GE.AND P4, PT, R75, R0, PT ;  /* 0x000000004b00720c */ /* 0x000fe20003f86270 */
[----:B-1----:R-:W-:Y:S01]  /*d510*/  HMMA.16816.F32.BF16 R28, R12, R48, R28 ;  /* 0x000000300c1c723c */ /* 0x002fe2000004181c */
[----:B------:R-:W-:Y:S02]  /*d520*/  FSEL R174, R174, -INF , !P2 ;  /* 0xff800000aeae7808 */ /* 0x000fe40005000000 */
[C---:B------:R-:W-:Y:S01]  /*d530*/  ISETP.GE.AND P1, PT, R27.reuse, R2, PT ;  /* 0x000000021b00720c */ /* 0x040fe20003f26270 */
[----:B------:R-:W1:Y:S01]  /*d540*/  I2F R26, R75 ;  /* 0x0000004b001a7306 */ /* 0x000e620000201400 */
[----:B------:R-:W-:-:S02]  /*d550*/  ISETP.GE.AND P2, PT, R27, R0, PT ;  /* 0x000000001b00720c */ /* 0x000fc40003f46270 */
[----:B------:R-:W-:-:S05]  /*d560*/  IADD3 R49, R43, 0xa1, RZ ;  /* 0x000000a12b317810 */ /* 0x000fca0007ffe0ff */
[----:B------:R2:W2:Y:S03]  /*d570*/  I2F R75, R24 ;  /* 0x00000018004b7306 */ /* 0x0004a60000201400 */
[----:B----4-:R-:W-:Y:S01]  /*d580*/  FFMA.FTZ R184, R77, UR4, R36 ;  /* 0x000000044db87c23 */ /* 0x010fe20008010024 */
[----:B------:R-:W-:Y:S01]  /*d590*/  IADD3 R36, R43, 0xa8, RZ ;  /* 0x000000a82b247810 */ /* 0x000fe20007ffe0ff */
[----:B------:R-:W-:Y:S02]  /*d5a0*/  FFMA.FTZ R38, R77, UR4, R38 ;  /* 0x000000044d267c23 */ /* 0x000fe40008010026 */
[----:B---3--:R-:W-:Y:S01]  /*d5b0*/  FFMA.FTZ R37, R79, UR4, R37 ;  /* 0x000000044f257c23 */ /* 0x008fe20008010025 */
[----:B------:R-:W-:Y:S01]  /*d5c0*/  I2F R77, R36 ;  /* 0x00000024004d7306 */ /* 0x000fe20000201400 */
[----:B-1----:R-:W-:Y:S01]  /*d5d0*/  FFMA.FTZ R6, R26, UR4, R6 ;  /* 0x000000041a067c23 */ /* 0x002fe20008010006 */
[----:B------:R-:W-:Y:S01]  /*d5e0*/  FSEL R152, R38, -INF , !P0 ;  /* 0xff80000026987808 */ /* 0x000fe20004000000 */
[----:B------:R-:W-:Y:S01]  /*d5f0*/  FFMA.FTZ R4, R26, UR4, R4 ;  /* 0x000000041a047c23 */ /* 0x000fe20008010004 */
[----:B------:R-:W-:Y:S01]  /*d600*/  FSEL R185, R37, -INF , !P1 ;  /* 0xff80000025b97808 */ /* 0x000fe20004800000 */
[----:B------:R-:W-:Y:S01]  /*d610*/  FFMA.FTZ R150, R79, UR4, R39 ;  /* 0x000000044f967c23 */ /* 0x000fe20008010027 */
[----:B------:R-:W-:-:S02]  /*d620*/  FSEL R159, R6, -INF , !P4 ;  /* 0xff800000069f7808 */ /* 0x000fc40006000000 */
[----:B--2---:R-:W-:Y:S01]  /*d630*/  P2R R24, PR, RZ, 0x20 ;  /* 0x00000020ff187803 */ /* 0x004fe20000000000 */
[C---:B------:R-:W-:Y:S01]  /*d640*/  FFMA.FTZ R5, R75.reuse, UR4, R5 ;  /* 0x000000044b057c23 */ /* 0x040fe20008010005 */
[----:B------:R-:W-:Y:S01]  /*d650*/  ISETP.GE.AND P5, PT, R20, R2, PT ;  /* 0x000000021400720c */ /* 0x000fe20003fa6270 */
[----:B------:R-:W-:Y:S01]  /*d660*/  FFMA.FTZ R154, R75, UR4, R7 ;  /* 0x000000044b9a7c23 */ /* 0x000fe20008010007 */
[----:B------:R-:W-:Y:S01]  /*d670*/  HMMA.16816.F32.BF16 R20, R16, R22, RZ ;  /* 0x000000161014723c */ /* 0x000fe200000418ff */
[----:B------:R-:W-:Y:S01]  /*d680*/  FSEL R60, R4, -INF , !P6 ;  /* 0xff800000043c7808 */ /* 0x000fe20007000000 */
[----:B------:R-:W1:Y:S01]  /*d690*/  I2F R75, R49 ;  /* 0x00000031004b7306 */ /* 0x000e620000201400 */
[----:B------:R-:W-:Y:S02]  /*d6a0*/  ISETP.NE.AND P4, PT, R24, RZ, PT ;  /* 0x000000ff1800720c */ /* 0x000fe40003f85270 */
[----:B------:R-:W-:Y:S02]  /*d6b0*/  ISETP.NE.AND P6, PT, R25, RZ, PT ;  /* 0x000000ff1900720c */ /* 0x000fe40003fc5270 */
[----:B------:R-:W-:Y:S01]  /*d6c0*/  IADD3 R4, R43, 0xa0, RZ ;  /* 0x000000a02b047810 */ /* 0x000fe20007ffe0ff */
[----:B------:R-:W2:Y:S01]  /*d6d0*/  LDSM.16.M88.4 R24, [R205+0x4000] ;  /* 0x00400000cd18783b */ /* 0x000ea20000000200 */
[----:B------:R-:W-:-:S02]  /*d6e0*/  FSEL R183, R5, -INF , !P4 ;  /* 0xff80000005b77808 */ /* 0x000fc40006000000 */
[----:B------:R-:W3:Y:S01]  /*d6f0*/  I2F R48, R4 ;  /* 0x0000000400307306 */ /* 0x000ee20000201400 */
[C---:B------:R-:W-:Y:S02]  /*d700*/  ISETP.GE.AND P3, PT, R4.reuse, R2, PT ;  /* 0x000000020400720c */ /* 0x040fe40003f66270 */
[----:B------:R-:W-:Y:S02]  /*d710*/  ISETP.GE.AND P4, PT, R4, R0, PT ;  /* 0x000000000400720c */ /* 0x000fe40003f86270 */
[----:B------:R-:W-:Y:S02]  /*d720*/  FSEL R154, R154, -INF , !P6 ;  /* 0xff8000009a9a7808 */ /* 0x000fe40007000000 */
[-C--:B------:R-:W-:Y:S01]  /*d730*/  ISETP.GE.AND P6, PT, R49, R2.reuse, PT ;  /* 0x000000023100720c */ /* 0x080fe20003fc6270 */
[C---:B-1----:R-:W-:Y:S01]  /*d740*/  FFMA.FTZ R29, R75.reuse, UR4, R29 ;  /* 0x000000044b1d7c23 */ /* 0x042fe2000801001d */
[----:B------:R-:W-:Y:S01]  /*d750*/  FSEL R184, R184, -INF , !P5 ;  /* 0xff800000b8b87808 */ /* 0x000fe20006800000 */
[----:B------:R-:W-:Y:S01]  /*d760*/  FFMA.FTZ R143, R75, UR4, R31 ;  /* 0x000000044b8f7c23 */ /* 0x000fe2000801001f */
[----:B------:R-:W-:-:S02]  /*d770*/  ISETP.GE.AND P5, PT, R36, R2, PT ;  /* 0x000000022400720c */ /* 0x000fc40003fa6270 */
[----:B------:R-:W-:Y:S01]  /*d780*/  HMMA.16816.F32.BF16 R20, R12, R50, R20 ;  /* 0x000000320c14723c */ /* 0x000fe20000041814 */
[----:B------:R-:W-:Y:S01]  /*d790*/  ISETP.GE.AND P0, PT, R36, R0, PT ;  /* 0x000000002400720c */ /* 0x000fe20003f06270 */
[----:B---3--:R-:W-:Y:S01]  /*d7a0*/  FFMA.FTZ R30, R48, UR4, R30 ;  /* 0x00000004301e7c23 */ /* 0x008fe2000801001e */
[----:B------:R-:W-:Y:S01]  /*d7b0*/  FSEL R150, R150, -INF , !P2 ;  /* 0xff80000096967808 */ /* 0x000fe20005000000 */
[----:B------:R-:W-:-:S04]  /*d7c0*/  FFMA.FTZ R28, R48, UR4, R28 ;  /* 0x00000004301c7c23 */ /* 0x000fc8000801001c */
[C---:B------:R-:W-:Y:S01]  /*d7d0*/  HMMA.16816.F32.BF16 R4, R16.reuse, R44, RZ ;  /* 0x0000002c1004723c */ /* 0x040fe200000418ff */
[----:B------:R-:W-:Y:S02]  /*d7e0*/  FSEL R145, R30, -INF , !P4 ;  /* 0xff8000001e917808 */ /* 0x000fe40006000000 */
[----:B------:R-:W-:Y:S02]  /*d7f0*/  FSEL R187, R28, -INF , !P3 ;  /* 0xff8000001cbb7808 */ /* 0x000fe40005800000 */
[----:B------:R-:W-:Y:S02]  /*d800*/  IADD3 R28, R43, 0xb0, RZ ;  /* 0x000000b02b1c7810 */ /* 0x000fe40007ffe0ff */
[----:B------:R-:W-:Y:S01]  /*d810*/  P2R R44, PR, RZ, 0x40 ;  /* 0x00000040ff2c7803 */ /* 0x000fe20000000000 */
[----:B------:R-:W-:Y:S01]  /*d820*/  HMMA.16816.F32.BF16 R36, R16, R46, RZ ;  /* 0x0000002e1024723c */ /* 0x000fe200000418ff */
[----:B------:R-:W-:Y:S02]  /*d830*/  ISETP.GE.AND P6, PT, R49, R0, PT ;  /* 0x000000003100720c */ /* 0x000fe40003fc6270 */
[----:B------:R-:W-:Y:S01]  /*d840*/  IADD3 R45, R43, 0xa9, RZ ;  /* 0x000000a92b2d7810 */ /* 0x000fe20007ffe0ff */
[----:B------:R-:W1:Y:S01]  /*d850*/  LDSM.16.M88.4 R48, [R204+0x3000] ;  /* 0x00300000cc30783b */ /* 0x000e620000000200 */
[----:B------:R-:W-:-:S02]  /*d860*/  ISETP.NE.AND P4, PT, R44, RZ, PT ;  /* 0x000000ff2c00720c */ /* 0x000fc40003f85270 */
[----:B------:R3:W4:Y:S01]  /*d870*/  I2F R79, R45 ;  /* 0x0000002d004f7306 */ /* 0x0007220000201400 */
[----:B------:R-:W-:Y:S01]  /*d880*/  ISETP.GE.AND P1, PT, R45, R2, PT ;  /* 0x000000022d00720c */ /* 0x000fe20003f26270 */
[----:B------:R-:W-:Y:S01]  /*d890*/  FFMA.FTZ R209, R77, UR4, R20 ;  /* 0x000000044dd17c23 */ /* 0x000fe20008010014 */
[----:B------:R-:W-:Y:S01]  /*d8a0*/  ISETP.GE.AND P2, PT, R45, R0, PT ;  /* 0x000000002d00720c */ /* 0x000fe20003f46270 */
[----:B------:R-:W-:Y:S01]  /*d8b0*/  FFMA.FTZ R22, R77, UR4, R22 ;  /* 0x000000044d167c23 */ /* 0x000fe20008010016 */
[----:B------:R-:W-:Y:S02]  /*d8c0*/  FSEL R208, R29, -INF , !P4 ;  /* 0xff8000001dd07808 */ /* 0x000fe40006000000 */
[C---:B------:R-:W-:Y:S02]  /*d8d0*/  ISETP.GE.AND P3, PT, R28.reuse, R2, PT ;  /* 0x000000021c00720c */ /* 0x040fe40003f66270 */
[----:B------:R-:W-:Y:S01]  /*d8e0*/  HMMA.16816.F32.BF16 R4, R12, R52, R4 ;  /* 0x000000340c04723c */ /* 0x000fe20000041804 */
[----:B------:R2:W2:Y:S01]  /*d8f0*/  I2F R52, R28 ;  /* 0x0000001c00347306 */ /* 0x0004a20000201400 */
[----:B------:R-:W-:-:S02]  /*d900*/  ISETP.GE.AND P4, PT, R28, R0, PT ;  /* 0x000000001c00720c */ /* 0x000fc40003f86270 */
[----:B------:R-:W-:Y:S02]  /*d910*/  FSEL R143, R143, -INF , !P6 ;  /* 0xff8000008f8f7808 */ /* 0x000fe40007000000 */
[----:B------:R-:W-:Y:S01]  /*d920*/  FSEL R209, R209, -INF , !P5 ;  /* 0xff800000d1d17808 */ /* 0x000fe20006800000 */
[----:B---3--:R-:W3:Y:S01]  /*d930*/  LDSM.16.M88.4 R44, [R205+0x4400] ;  /* 0x00440000cd2c783b */ /* 0x008ee20000000200 */
[----:B------:R-:W-:Y:S01]  /*d940*/  IADD3 R53, R43, 0xb1, RZ ;  /* 0x000000b12b357810 */ /* 0x000fe20007ffe0ff */
[----:B------:R-:W-:Y:S01]  /*d950*/  HMMA.16816.F32.BF16 R36, R12, R54, R36 ;  /* 0x000000360c24723c */ /* 0x000fe20000041824 */
[----:B------:R-:W-:Y:S01]  /*d960*/  FSEL R133, R22, -INF , !P0 ;  /* 0xff80000016857808 */ /* 0x000fe20004000000 */
[----:B----4-:R-:W-:Y:S01]  /*d970*/  FFMA.FTZ R211, R79, UR4, R21 ;  /* 0x000000044fd37c23 */ /* 0x010fe20008010015 */
[----:B------:R4:W1:Y:S01]  /*d980*/  I2F R20, R53 ;  /* 0x0000003500147306 */ /* 0x0008620000201400 */
[----:B------:R-:W-:Y:S01]  /*d990*/  ISETP.GE.AND P6, PT, R53, R2, PT ;  /* 0x000000023500720c */ /* 0x000fe20003fc6270 */
[----:B------:R-:W-:Y:S01]  /*d9a0*/  FFMA.FTZ R23, R79, UR4, R23 ;  /* 0x000000044f177c23 */ /* 0x000fe20008010017 */
[----:B------:R-:W-:-:S02]  /*d9b0*/  IADD3 R21, R43, 0xb9, RZ ;  /* 0x000000b92b157810 */ /* 0x000fc40007ffe0ff */
[----:B--2---:R-:W-:Y:S01]  /*d9c0*/  HMMA.16816.F32.BF16 R28, R16, R24, RZ ;  /* 0x00000018101c723c */ /* 0x004fe200000418ff */
[----:B------:R-:W-:Y:S02]  /*d9d0*/  P2R R75, PR, RZ, 0x40 ;  /* 0x00000040ff4b7803 */ /* 0x000fe40000000000 */
[----:B------:R-:W-:Y:S01]  /*d9e0*/  ISETP.GE.AND P6, PT, R53, R0, PT ;  /* 0x000000003500720c */ /* 0x000fe20003fc6270 */
[----:B------:R-:W2:Y:S01]  /*d9f0*/  I2F R79, R21 ;  /* 0x00000015004f7306 */ /* 0x000ea20000201400 */
[----:B------:R-:W-:Y:S02]  /*da00*/  FSEL R211, R211, -INF , !P1 ;  /* 0xff800000d3d37808 */ /* 0x000fe40004800000 */
[----:B------:R-:W-:Y:S01]  /*da10*/  IADD3 R24, R43, 0xb8, RZ ;  /* 0x000000b82b187810 */ /* 0x000fe20007ffe0ff */
[C---:B------:R-:W-:Y:S01]  /*da20*/  FFMA.FTZ R4, R52.reuse, UR4, R4 ;  /* 0x0000000434047c23 */ /* 0x040fe20008010004 */
[----:B------:R-:W-:Y:S01]  /*da30*/  FSEL R131, R23, -INF , !P2 ;  /* 0xff80000017837808 */ /* 0x000fe20005000000 */
[----:B------:R-:W-:Y:S01]  /*da40*/  FFMA.FTZ R6, R52, UR4, R6 ;  /* 0x0000000434067c23 */ /* 0x000fe20008010006 */
[C---:B------:R-:W-:Y:S01]  /*da50*/  ISETP.GE.AND P5, PT, R24.reuse, R2, PT ;  /* 0x000000021800720c */ /* 0x040fe20003fa6270 */
[----:B----4-:R-:W4:Y:S01]  /*da60*/  LDSM.16.M88.4 R52, [R204+0x3400] ;  /* 0x00340000cc34783b */ /* 0x010f220000000200 */
[----:B------:R-:W3:Y:S01]  /*da70*/  I2F R77, R24 ;  /* 0x00000018004d7306 */ /* 0x000ee20000201400 */
[----:B------:R-:W-:Y:S01]  /*da80*/  ISETP.GE.AND P0, PT, R24, R0, PT ;  /* 0x000000001800720c */ /* 0x000fe20003f06270 */
[----:B-1----:R-:W-:Y:S01]  /*da90*/  FFMA.FTZ R5, R20, UR4, R5 ;  /* 0x0000000414057c23 */ /* 0x002fe20008010005 */
[----:B------:R-:W-:Y:S01]  /*daa0*/  FSEL R117, R6, -INF , !P4 ;  /* 0xff80000006757808 */ /* 0x000fe20006000000 */
[----:B------:R-:W-:Y:S01]  /*dab0*/  FFMA.FTZ R110, R20, UR4, R7 ;  /* 0x00000004146e7c23 */ /* 0x000fe20008010007 */
[----:B------:R-:W-:-:S02]  /*dac0*/  FSEL R212, R4, -INF , !P3 ;  /* 0xff80000004d47808 */ /* 0x000fc40005800000 */
[----:B------:R-:W-:Y:S01]  /*dad0*/  ISETP.NE.AND P4, PT, R75, RZ, PT ;  /* 0x000000ff4b00720c */ /* 0x000fe20003f85270 */
[----:B--2---:R-:W-:Y:S01]  /*dae0*/  FFMA.FTZ R218, R79, UR4, R37 ;  /* 0x000000044fda7c23 */ /* 0x004fe20008010025 */
[----:B------:R-:W-:Y:S01]  /*daf0*/  IADD3 R4, R43, 0xc0, RZ ;  /* 0x000000c02b047810 */ /* 0x000fe20007ffe0ff */
[----:B------:R-:W-:Y:S01]  /*db00*/  FFMA.FTZ R39, R79, UR4, R39 ;  /* 0x000000044f277c23 */ /* 0x000fe20008010027 */
[----:B------:R-:W-:Y:S01]  /*db10*/  HMMA.16816.F32.BF16 R28, R12, R48, R28 ;  /* 0x000000300c1c723c */ /* 0x000fe2000004181c */
[----:B------:R-:W-:Y:S01]  /*db20*/  FSEL R216, R5, -INF , !P4 ;  /* 0xff80000005d87808 */ /* 0x000fe20006000000 */
[----:B------:R1:W2:Y:S01]  /*db30*/  I2F R48, R4 ;  /* 0x0000000400307306 */ /* 0x0002a20000201400 */
[C---:B------:R-:W-:Y:S02]  /*db40*/  ISETP.GE.AND P3, PT, R4.reuse, R2, PT ;  /* 0x000000020400720c */ /* 0x040fe40003f66270 */
[----:B------:R-:W-:Y:S01]  /*db50*/  ISETP.GE.AND P4, PT, R4, R0, PT ;  /* 0x000000000400720c */ /* 0x000fe20003f86270 */
[----:B---3--:R-:W-:Y:S01]  /*db60*/  FFMA.FTZ R217, R77, UR4, R36 ;  /* 0x000000044dd97c23 */ /* 0x008fe20008010024 */
[----:B------:R-:W-:Y:S01]  /*db70*/  IADD3 R49, R43, 0xc1, RZ ;  /* 0x000000c12b317810 */ /* 0x000fe20007ffe0ff */
[----:B------:R-:W-:Y:S01]  /*db80*/  HMMA.16816.F32.BF16 R24, R16, R26, RZ ;  /* 0x0000001a1018723c */ /* 0x000fe200000418ff */
[----:B------:R-:W-:Y:S01]  /*db90*/  ISETP.GE.AND P1, PT, R21, R2, PT ;  /* 0x000000021500720c */ /* 0x000fe20003f26270 */
[----:B------:R-:W-:Y:S01]  /*dba0*/  FFMA.FTZ R38, R77, UR4, R38 ;  /* 0x000000044d267c23 */ /* 0x000fe20008010026 */
[----:B------:R-:W-:Y:S01]  /*dbb0*/  ISETP.GE.AND P2, PT, R21, R0, PT ;  /* 0x000000001500720c */ /* 0x000fe20003f46270 */
[----:B------:R-:W3:Y:S01]  /*dbc0*/  I2F R36, R49 ;  /* 0x0000003100247306 */ /* 0x000ee20000201400 */
[----:B------:R-:W4:Y:S01]  /*dbd0*/  LDSM.16.M88.4 R20, [R205+0x4800] ;  /* 0x00480000cd14783b */ /* 0x000f220000000200 */
[----:B------:R-:W-:-:S02]  /*dbe0*/  IADD3 R37, R43, 0xc9, RZ ;  /* 0x000000c92b257810 */ /* 0x000fc40007ffe0ff */
[----:B------:R-:W-:Y:S01]  /*dbf0*/  FSEL R218, R218, -INF , !P1 ;  /* 0xff800000dada7808 */ /* 0x000fe20004800000 */
[----:B-1----:R-:W-:Y:S01]  /*dc00*/  HMMA.16816.F32.BF16 R4, R16, R44, RZ ;  /* 0x0000002c1004723c */ /* 0x002fe200000418ff */
[----:B------:R-:W-:Y:S02]  /*dc10*/  FSEL R101, R39, -INF , !P2 ;  /* 0xff80000027657808 */ /* 0x000fe40005000000 */
[----:B------:R1:W-:Y:S01]  /*dc20*/  I2F R79, R37 ;  /* 0x00000025004f7306 */ /* 0x0003e20000201400 */
[----:B------:R-:W-:Y:S02]  /*dc30*/  FSEL R110, R110, -INF , !P6 ;  /* 0xff8000006e6e7808 */ /* 0x000fe40007000000 */
[----:B------:R-:W-:Y:S01]  /*dc40*/  FSEL R103, R38, -INF , !P0 ;  /* 0xff80000026677808 */ /* 0x000fe20004000000 */
[C---:B--2---:R-:W-:Y:S01]  /*dc50*/  FFMA.FTZ R28, R48.reuse, UR4, R28 ;  /* 0x00000004301c7c23 */ /* 0x044fe2000801001c */
[----:B------:R-:W-:Y:S01]  /*dc60*/  IADD3 R44, R43, 0xc8, RZ ;  /* 0x000000c82b2c7810 */ /* 0x000fe20007ffe0ff */
[----:B------:R-:W-:Y:S01]  /*dc70*/  FFMA.FTZ R30, R48, UR4, R30 ;  /* 0x00000004301e7c23 */ /* 0x000fe2000801001e */
[C---:B------:R-:W-:Y:S01]  /*dc80*/  ISETP.GE.AND P1, PT, R37.reuse, R2, PT ;  /* 0x000000022500720c */ /* 0x040fe20003f26270 */
[C---:B---3--:R-:W-:Y:S01]  /*dc90*/  FFMA.FTZ R29, R36.reuse, UR4, R29 ;  /* 0x00000004241d7c23 */ /* 0x048fe2000801001d */
[----:B------:R-:W-:Y:S01]  /*dca0*/  ISETP.GE.AND P2, PT, R37, R0, PT ;  /* 0x000000002500720c */ /* 0x000fe20003f46270 */
[----:B------:R-:W-:Y:S01]  /*dcb0*/  FFMA.FTZ R92, R36, UR4, R31 ;  /* 0x00000004245c7c23 */ /* 0x000fe2000801001f */
[-C--:B------:R-:W-:Y:S01]  /*dcc0*/  ISETP.GE.AND P6, PT, R49, R2.reuse, PT ;  /* 0x000000023100720c */ /* 0x080fe20003fc6270 */
[----:B------:R-:W-:Y:S01]  /*dcd0*/  HMMA.16816.F32.BF16 R24, R12, R50, R24 ;  /* 0x000000320c18723c */ /* 0x000fe20000041818 */
[----:B------:R-:W-:Y:S01]  /*dce0*/  FSEL R217, R217, -INF , !P5 ;  /* 0xff800000d9d97808 */ /* 0x000fe20006800000 */
[----:B------:R2:W3:Y:S01]  /*dcf0*/  I2F R77, R44 ;  /* 0x0000002c004d7306 */ /* 0x0004e20000201400 */
[C---:B------:R-:W-:Y:S01]  /*dd00*/  ISETP.GE.AND P5, PT, R44.reuse, R2, PT ;  /* 0x000000022c00720c */ /* 0x040fe20003fa6270 */
[----:B-1----:R-:W-:Y:S01]  /*dd10*/  LDSM.16.M88.4 R36, [R205+0x4c00] ;  /* 0x004c0000cd24783b */ /* 0x002fe20000000200 */
[----:B------:R-:W-:-:S02]  /*dd20*/  ISETP.GE.AND P0, PT, R44, R0, PT ;  /* 0x000000002c00720c */ /* 0x000fc40003f06270 */
[----:B------:R-:W-:Y:S02]  /*dd30*/  P2R R75, PR, RZ, 0x40 ;  /* 0x00000040ff4b7803 */ /* 0x000fe40000000000 */
[----:B------:R-:W-:Y:S01]  /*dd40*/  ISETP.GE.AND P6, PT, R49, R0, PT ;  /* 0x000000003100720c */ /* 0x000fe20003fc6270 */
[----:B----4-:R-:W-:Y:S01]  /*dd50*/  HMMA.16816.F32.BF16 R4, R12, R52, R4 ;  /* 0x000000340c04723c */ /* 0x010fe20000041804 */
[----:B------:R-:W1:Y:S01]  /*dd60*/  LDSM.16.M88.4 R48, [R204+0x3800] ;  /* 0x00380000cc30783b */ /* 0x000e620000000200 */
[----:B------:R-:W-:Y:S02]  /*dd70*/  FSEL R186, R28, -INF , !P3 ;  /* 0xff8000001cba7808 */ /* 0x000fe40005800000 */
[C---:B------:R-:W-:Y:S02]  /*dd80*/  IADD3 R28, R43.reuse, 0xd0, RZ ;  /* 0x000000d02b1c7810 */ /* 0x040fe40007ffe0ff */
[----:B------:R-:W-:Y:S02]  /*dd90*/  FSEL R97, R30, -INF , !P4 ;  /* 0xff8000001e617808 */ /* 0x000fe40006000000 */
[----:B--2---:R-:W-:Y:S01]  /*dda0*/  HMMA.16816.F32.BF16 R44, R16, R46, RZ ;  /* 0x0000002e102c723c */ /* 0x004fe200000418ff */
[----:B------:R2:W4:Y:S01]  /*ddb0*/  I2F R52, R28 ;  /* 0x0000001c00347306 */ /* 0x0005220000201400 */
[----:B------:R-:W-:-:S02]  /*ddc0*/  IADD3 R53, R43, 0xd1, RZ ;  /* 0x000000d12b357810 */ /* 0x000fc40007ffe0ff */
[----:B------:R-:W-:Y:S02]  /*ddd0*/  ISETP.NE.AND P4, PT, R75, RZ, PT ;  /* 0x000000ff4b00720c */ /* 0x000fe40003f85270 */
[C---:B---3--:R-:W-:Y:S01]  /*dde0*/  FFMA.FTZ R24, R77.reuse, UR4, R24 ;  /* 0x000000044d187c23 */ /* 0x048fe20008010018 */
[C---:B------:R-:W-:Y:S01]  /*ddf0*/  ISETP.GE.AND P3, PT, R28.reuse, R2, PT ;  /* 0x000000021c00720c */ /* 0x040fe20003f66270 */
[----:B------:R-:W-:Y:S01]  /*de00*/  FFMA.FTZ R26, R77, UR4, R26 ;  /* 0x000000044d1a7c23 */ /* 0x000fe2000801001a */
[----:B------:R-:W3:Y:S01]  /*de10*/  I2F R75, R53 ;  /* 0x00000035004b7306 */ /* 0x000ee20000201400 */
[----:B------:R-:W-:Y:S01]  /*de20*/  FFMA.FTZ R25, R79, UR4, R25 ;  /* 0x000000044f197c23 */ /* 0x000fe20008010019 */
[----:B------:R-:W-:Y:S01]  /*de30*/  FSEL R182, R29, -INF , !P4 ;  /* 0xff8000001db67808 */ /* 0x000fe20006000000 */
[----:B------:R-:W-:Y:S01]  /*de40*/  FFMA.FTZ R85, R79, UR4, R27 ;  /* 0x000000044f557c23 */ /* 0x000fe2000801001b */
[----:B------:R-:W-:Y:S02]  /*de50*/  ISETP.GE.AND P4, PT, R28, R0, PT ;  /* 0x000000001c00720c */ /* 0x000fe40003f86270 */
[----:B------:R-:W-:Y:S01]  /*de60*/  FSEL R149, R24, -INF , !P5 ;  /* 0xff80000018957808 */ /* 0x000fe20006800000 */
[----:B--2---:R-:W-:Y:S01]  /*de70*/  HMMA.16816.F32.BF16 R28, R16, R20, RZ ;  /* 0x00000014101c723c */ /* 0x004fe200000418ff */
[----:B------:R-:W-:Y:S01]  /*de80*/  FSEL R90, R26, -INF , !P0 ;  /* 0xff8000001a5a7808 */ /* 0x000fe20004000000 */
[C---:B----4-:R-:W-:Y:S01]  /*de90*/  FFMA.FTZ R6, R52.reuse, UR4, R6 ;  /* 0x0000000434067c23 */ /* 0x050fe20008010006 */
[----:B------:R-:W-:Y:S01]  /*dea0*/  FSEL R176, R25, -INF , !P1 ;  /* 0xff80000019b07808 */ /* 0x000fe20004800000 */
[----:B------:R-:W-:Y:S01]  /*deb0*/  FFMA.FTZ R151, R52, UR4, R4 ;  /* 0x0000000434977c23 */ /* 0x000fe20008010004 */
[----:B------:R-:W2:Y:S01]  /*dec0*/  LDSM.16.M88.4 R24, [R204+0x3c00] ;  /* 0x003c0000cc18783b */ /* 0x000ea20000000200 */
[----:B------:R-:W-:Y:S01]  /*ded0*/  FSEL R92, R92, -INF , !P6 ;  /* 0xff8000005c5c7808 */ /* 0x000fe20007000000 */
[----:B------:R-:W-:-:S04]  /*dee0*/  DEPBAR.LE SB0, 0x0 ;  /* 0x000080000000791a */ /* 0x000fc80000000000 */
[----:B------:R-:W-:Y:S01]  /*def0*/  IADD3 R20, R43, 0xd8, RZ ;  /* 0x000000d82b147810 */ /* 0x000fe20007ffe0ff */
[----:B------:R-:W-:Y:S01]  /*df00*/  HMMA.16816.F32.BF16 R44, R12, R54, R44 ;  /* 0x000000360c2c723c */ /* 0x000fe2000004182c */
[-C--:B------:R-:W-:Y:S01]  /*df10*/  ISETP.GE.AND P6, PT, R53, R2.reuse, PT ;  /* 0x000000023500720c */ /* 0x080fe20003fc6270 */
[----:B---3--:R-:W-:Y:S01]  /*df20*/  FFMA.FTZ R5, R75, UR4, R5 ;  /* 0x000000044b057c23 */ /* 0x008fe20008010005 */
[----:B------:R3:W4:Y:S01]  /*df30*/  I2F R54, R20 ;  /* 0x0000001400367306 */ /* 0x0007220000201400 */
[C---:B------:R-:W-:Y:S02]  /*df40*/  ISETP.GE.AND P5, PT, R20.reuse, R2, PT ;  /* 0x000000021400720c */ /* 0x040fe40003fa6270 */
[----:B------:R-:W-:Y:S02]  /*df50*/  ISETP.GE.AND P0, PT, R20, R0, PT ;  /* 0x000000001400720c */ /* 0x000fe40003f06270 */
[----:B------:R-:W-:Y:S02]  /*df60*/  P2R R77, PR, RZ, 0x40 ;  /* 0x00000040ff4d7803 */ /* 0x000fe40000000000 */
[----:B------:R-:W-:-:S02]  /*df70*/  FSEL R79, R6, -INF , !P4 ;  /* 0xff800000064f7808 */ /* 0x000fc40006000000 */
[----:B------:R-:W-:Y:S01]  /*df80*/  ISETP.NE.AND P4, PT, R77, RZ, PT ;  /* 0x000000ff4d00720c */ /* 0x000fe20003f85270 */
[----:B------:R-:W-:Y:S01]  /*df90*/  FFMA.FTZ R77, R75, UR4, R7 ;  /* 0x000000044b4d7c23 */ /* 0x000fe20008010007 */
[----:B------:R-:W-:Y:S01]  /*dfa0*/  IADD3 R4, R43, 0xe0, RZ ;  /* 0x000000e02b047810 */ /* 0x000fe20007ffe0ff */
[----:B-1----:R-:W-:Y:S01]  /*dfb0*/  HMMA.16816.F32.BF16 R28, R12, R48, R28 ;  /* 0x000000300c1c723c */ /* 0x002fe2000004181c */
[----:B------:R-:W-:Y:S02]  /*dfc0*/  FSEL R151, R151, -INF , !P3 ;  /* 0xff80000097977808 */ /* 0x000fe40005800000 */
[----:B------:R-:W-:Y:S01]  /*dfd0*/  FSEL R158, R5, -INF , !P4 ;  /* 0xff800000059e7808 */ /* 0x000fe20006000000 */
[----:B------:R1:W1:Y:S01]  /*dfe0*/  I2F R52, R4 ;  /* 0x0000000400347306 */ /* 0x0002620000201400 */
[C---:B------:R-:W-:Y:S02]  /*dff0*/  ISETP.GE.AND P3, PT, R4.reuse, R2, PT ;  /* 0x000000020400720c */ /* 0x040fe40003f66270 */
[----:B------:R-:W-:Y:S01]  /*e000*/  ISETP.GE.AND P4, PT, R4, R0, PT ;  /* 0x000000000400720c */ /* 0x000fe20003f86270 */
[----:B---3--:R-:W-:Y:S01]  /*e010*/  HMMA.16816.F32.BF16 R20, R16, R22, RZ ;  /* 0x000000161014723c */ /* 0x008fe200000418ff */
[C---:B------:R-:W-:Y:S01]  /*e020*/  IADD3 R49, R43.reuse, 0xe1, RZ ;  /* 0x000000e12b317810 */ /* 0x040fe20007ffe0ff */
[C---:B----4-:R-:W-:Y:S01]  /*e030*/  FFMA.FTZ R44, R54.reuse, UR4, R44 ;  /* 0x00000004362c7c23 */ /* 0x050fe2000801002c */
[C---:B------:R-:W-:Y:S01]  /*e040*/  IADD3 R48, R43.reuse, 0xe8, RZ ;  /* 0x000000e82b307810 */ /* 0x040fe20007ffe0ff */
[----:B------:R-:W-:Y:S01]  /*e050*/  FFMA.FTZ R46, R54, UR4, R46 ;  /* 0x00000004362e7c23 */ /* 0x000fe2000801002e */
[----:B------:R-:W-:-:S02]  /*e060*/  IADD3 R55, R43, 0xd9, RZ ;  /* 0x000000d92b377810 */ /* 0x000fc40007ffe0ff */
[----:B------:R-:W-:Y:S02]  /*e070*/  ISETP.GE.AND P6, PT, R53, R0, PT ;  /* 0x000000003500720c */ /* 0x000fe40003fc6270 */
[----:B------:R-:W3:Y:S01]  /*e080*/  I2F R53, R55 ;  /* 0x0000003700357306 */ /* 0x000ee20000201400 */
[----:B------:R-:W-:Y:S01]  /*e090*/  FSEL R170, R44, -INF , !P5 ;  /* 0xff8000002caa7808 */ /* 0x000fe20006800000 */
[C---:B-1----:R-:W-:Y:S01]  /*e0a0*/  HMMA.16816.F32.BF16 R4, R16.reuse, R36, RZ ;  /* 0x000000241004723c */ /* 0x042fe200000418ff */
[----:B------:R-:W-:Y:S02]  /*e0b0*/  FSEL R77, R77, -INF , !P6 ;  /* 0xff8000004d4d7808 */ /* 0x000fe40007000000 */
[-C--:B------:R-:W-:Y:S02]  /*e0c0*/  ISETP.GE.AND P6, PT, R49, R2.reuse, PT ;  /* 0x000000023100720c */ /* 0x080fe40003fc6270 */
[C---:B------:R-:W-:Y:S01]  /*e0d0*/  FFMA.FTZ R146, R52.reuse, UR4, R28 ;  /* 0x0000000434927c23 */ /* 0x040fe2000801001c */
[----:B------:R-:W1:Y:S01]  /*e0e0*/  I2F R37, R49 ;  /* 0x0000003100257306 */ /* 0x000e620000201400 */
[----:B------:R-:W-:Y:S01]  /*e0f0*/  ISETP.GE.AND P1, PT, R55, R2, PT ;  /* 0x000000023700720c */ /* 0x000fe20003f26270 */
[----:B------:R-:W-:Y:S01]  /*e100*/  FFMA.FTZ R30, R52, UR4, R30 ;  /* 0x00000004341e7c23 */ /* 0x000fe2000801001e */
[----:B------:R-:W-:Y:S01]  /*e110*/  HMMA.16816.F32.BF16 R16, R16, R38, RZ ;  /* 0x000000261010723c */ /* 0x000fe200000418ff */
[----:B------:R-:W-:-:S02]  /*e120*/  P2R R44, PR, RZ, 0x40 ;  /* 0x00000040ff2c7803 */ /* 0x000fc40000000000 */
[----:B------:R-:W-:Y:S02]  /*e130*/  FSEL R146, R146, -INF , !P3 ;  /* 0xff80000092927808 */ /* 0x000fe40005800000 */
[----:B------:R-:W4:Y:S01]  /*e140*/  I2F R36, R48 ;  /* 0x0000003000247306 */ /* 0x000f220000201400 */
[----:B------:R-:W-:Y:S01]  /*e150*/  ISETP.NE.AND P3, PT, R44, RZ, PT ;  /* 0x000000ff2c00720c */ /* 0x000fe20003f65270 */
[----:B---3--:R-:W-:Y:S01]  /*e160*/  FFMA.FTZ R45, R53, UR4, R45 ;  /* 0x00000004352d7c23 */ /* 0x008fe2000801002d */
[----:B------:R-:W-:Y:S01]  /*e170*/  HMMA.16816.F32.BF16 R20, R12, R50, R20 ;  /* 0x000000320c14723c */ /* 0x000fe20000041814 */
[----:B------:R-:W-:Y:S01]  /*e180*/  IADD3 R38, R43, 0xf0, RZ ;  /* 0x000000f02b267810 */ /* 0x000fe20007ffe0ff */
[----:B------:R-:W-:Y:S01]  /*e190*/  FFMA.FTZ R47, R53, UR4, R47 ;  /* 0x00000004352f7c23 */ /* 0x000fe2000801002f */
[----:B------:R-:W-:Y:S01]  /*e1a0*/  FSEL R85, R85, -INF , !P2 ;  /* 0xff80000055557808 */ /* 0x000fe20005000000 */
[----:B-1----:R-:W-:Y:S01]  /*e1b0*/  FFMA.FTZ R29, R37, UR4, R29 ;  /* 0x00000004251d7c23 */ /* 0x002fe2000801001d */
[----:B------:R-:W-:Y:S01]  /*e1c0*/  ISETP.GE.AND P2, PT, R55, R0, PT ;  /* 0x000000003700720c */ /* 0x000fe20003f46270 */
[----:B------:R-:W-:-:S02]  /*e1d0*/  FFMA.FTZ R31, R37, UR4, R31 ;  /* 0x00000004251f7c23 */ /* 0x000fc4000801001f */
[C---:B--2---:R-:W-:Y:S01]  /*e1e0*/  HMMA.16816.F32.BF16 R4, R12.reuse, R24, R4 ;  /* 0x000000180c04723c */ /* 0x044fe20000041804 */
[----:B------:R-:W1:Y:S01]  /*e1f0*/  I2F R24, R38 ;  /* 0x0000002600187306 */ /* 0x000e620000201400 */
[----:B------:R-:W-:Y:S02]  /*e200*/  FSEL R126, R29, -INF , !P3 ;  /* 0xff8000001d7e7808 */ /* 0x000fe40005800000 */
[-C--:B------:R-:W-:Y:S02]  /*e210*/  ISETP.GE.AND P3, PT, R38, R0.reuse, PT ;  /* 0x000000002600720c */ /* 0x080fe40003f66270 */
[----:B------:R-:W-:Y:S02]  /*e220*/  ISETP.GE.AND P6, PT, R49, R0, PT ;  /* 0x000000003100720c */ /* 0x000fe40003fc6270 */
[----:B------:R-:W-:Y:S01]  /*e230*/  IADD3 R25, R43, 0xf1, RZ ;  /* 0x000000f12b197810 */ /* 0x000fe20007ffe0ff */
[----:B------:R-:W-:Y:S01]  /*e240*/  HMMA.16816.F32.BF16 R16, R12, R26, R16 ;  /* 0x0000001a0c10723c */ /* 0x000fe20000041810 */
[----:B------:R-:W-:-:S02]  /*e250*/  FSEL R160, R45, -INF , !P1 ;  /* 0xff8000002da07808 */ /* 0x000fc40004800000 */
[----:B------:R-:W-:Y:S02]  /*e260*/  P2R R29, PR, RZ, 0x8 ;  /* 0x00000008ff1d7803 */ /* 0x000fe40000000000 */
[----:B------:R-:W-:Y:S02]  /*e270*/  ISETP.GE.AND P5, PT, R48, R2, PT ;  /* 0x000000023000720c */ /* 0x000fe40003fa6270 */
[----:B----4-:R-:W-:Y:S01]  /*e280*/  FFMA.FTZ R99, R36, UR4, R20 ;  /* 0x0000000424637c23 */ /* 0x010fe20008010014 */
[----:B------:R-:W-:Y:S01]  /*e290*/  ISETP.GE.AND P1, PT, R48, R0, PT ;  /* 0x000000003000720c */ /* 0x000fe20003f26270 */
[----:B------:R-:W2:Y:S01]  /*e2a0*/  I2F R20, R25 ;  /* 0x0000001900147306 */ /* 0x000ea20000201400 */
[----:B------:R-:W-:Y:S01]  /*e2b0*/  ISETP.GE.AND P3, PT, R25, R2, PT ;  /* 0x000000021900720c */ /* 0x000fe20003f66270 */
[----:B------:R-:W-:Y:S01]  /*e2c0*/  FFMA.FTZ R22, R36, UR4, R22 ;  /* 0x0000000424167c23 */ /* 0x000fe20008010016 */
[----:B------:R-:W-:Y:S02]  /*e2d0*/  FSEL R49, R46, -INF , !P0 ;  /* 0xff8000002e317808 */ /* 0x000fe40004000000 */
[----:B------:R-:W-:Y:S01]  /*e2e0*/  IADD3 R45, R43, 0xe9, RZ ;  /* 0x000000e92b2d7810 */ /* 0x000fe20007ffe0ff */
[C---:B-1----:R-:W-:Y:S01]  /*e2f0*/  FFMA.FTZ R4, R24.reuse, UR4, R4 ;  /* 0x0000000418047c23 */ /* 0x042fe20008010004 */
[----:B------:R-:W-:Y:S01]  /*e300*/  FSEL R48, R47, -INF , !P2 ;  /* 0xff8000002f307808 */ /* 0x000fe20005000000 */
[----:B------:R-:W-:Y:S01]  /*e310*/  FFMA.FTZ R6, R24, UR4, R6 ;  /* 0x0000000418067c23 */ /* 0x000fe20008010006 */
[----:B------:R-:W-:Y:S01]  /*e320*/  FSEL R47, R30, -INF , !P4 ;  /* 0xff8000001e2f7808 */ /* 0x000fe20006000000 */
[----:B------:R-:W1:Y:S01]  /*e330*/  I2F R28, R45 ;  /* 0x0000002d001c7306 */ /* 0x000e620000201400 */
[----:B------:R-:W-:-:S02]  /*e340*/  FSEL R46, R31, -INF , !P6 ;  /* 0xff8000001f2e7808 */ /* 0x000fc40007000000 */
[----:B------:R-:W-:Y:S02]  /*e350*/  ISETP.GE.AND P4, PT, R38, R2, PT ;  /* 0x000000022600720c */ /* 0x000fe40003f86270 */
[----:B------:R-:W-:Y:S01]  /*e360*/  ISETP.GE.AND P6, PT, R25, R0, PT ;  /* 0x000000001900720c */ /* 0x000fe20003fc6270 */
[C---:B--2---:R-:W-:Y:S01]  /*e370*/  FFMA.FTZ R5, R20.reuse, UR4, R5 ;  /* 0x0000000414057c23 */ /* 0x044fe20008010005 */
[----:B------:R-:W-:Y:S01]  /*e380*/  P2R R25, PR, RZ, 0x8 ;  /* 0x00000008ff197803 */ /* 0x000fe20000000000 */
[----:B------:R-:W-:Y:S01]  /*e390*/  FFMA.FTZ R7, R20, UR4, R7 ;  /* 0x0000000414077c23 */ /* 0x000fe20008010007 */
[----:B------:R-:W-:Y:S01]  /*e3a0*/  FSEL R81, R4, -INF , !P4 ;  /* 0xff80000004517808 */ /* 0x000fe20006000000 */
[----:B------:R-:W-:Y:S01]  /*e3b0*/  FFMA.FTZ R4, R3, UR4, R58 ;  /* 0x0000000403047c23 */ /* 0x000fe2000801003a */
[----:B------:R-:W-:Y:S02]  /*e3c0*/  ISETP.NE.AND P4, PT, R25, RZ, PT ;  /* 0x000000ff1900720c */ /* 0x000fe40003f85270 */
[----:B------:R-:W-:-:S02]  /*e3d0*/  IADD3 R12, R43, 0xf8, RZ ;  /* 0x000000f82b0c7810 */ /* 0x000fc40007ffe0ff */
[----:B------:R-:W-:Y:S01]  /*e3e0*/  LEA.HI R15, R42, R42, RZ, 0x1 ;  /* 0x0000002a2a0f7211 */ /* 0x000fe200078f08ff */
[C---:B-1----:R-:W-:Y:S01]  /*e3f0*/  FFMA.FTZ R23, R28.reuse, UR4, R23 ;  /* 0x000000041c177c23 */ /* 0x042fe20008010017 */
[----:B------:R-:W-:Y:S01]  /*e400*/  IADD3 R14, R43, 0xf9, RZ ;  /* 0x000000f92b0e7810 */ /* 0x000fe20007ffe0ff */
[----:B------:R-:W1:Y:S01]  /*e410*/  I2F R13, R12 ;  /* 0x0000000c000d7306 */ /* 0x000e620000201400 */
[----:B------:R-:W-:Y:S01]  /*e420*/  FSEL R52, R5, -INF , !P4 ;  /* 0xff80000005347808 */ /* 0x000fe20006000000 */
[----:B------:R-:W-:Y:S01]  /*e430*/  FFMA.FTZ R21, R28, UR4, R21 ;  /* 0x000000041c157c23 */ /* 0x000fe20008010015 */
[----:B------:R-:W-:Y:S02]  /*e440*/  FSEL R99, R99, -INF , !P5 ;  /* 0xff80000063637808 */ /* 0x000fe40006800000 */
[----:B------:R-:W-:Y:S02]  /*e450*/  PLOP3.LUT P4, PT, PT, PT, UP0, 0x80, 0x0 ;  /* 0x000000000000781c */ /* 0x000fe40003f8f008 */
[----:B------:R-:W-:-:S02]  /*e460*/  LOP3.LUT R15, R15, 0x7fffffe, RZ, 0xc0, !PT ;  /* 0x07fffffe0f0f7812 */ /* 0x000fc400078ec0ff */
[C---:B------:R-:W-:Y:S02]  /*e470*/  ISETP.GE.AND P5, PT, R12.reuse, R2, PT ;  /* 0x000000020c00720c */ /* 0x040fe40003fa6270 */
[-C--:B------:R-:W-:Y:S01]  /*e480*/  ISETP.GE.AND P3, PT, R12, R0.reuse, PT ;  /* 0x000000000c00720c */ /* 0x080fe20003f66270 */
[----:B------:R-:W-:Y:S01]  /*e490*/  IMAD.IADD R15, R42, 0x1, -R15 ;  /* 0x000000012a0f7824 */ /* 0x000fe200078e0a0f */
[----:B------:R-:W2:Y:S01]  /*e4a0*/  I2F R12, R14 ;  /* 0x0000000e000c7306 */ /* 0x000ea20000201400 */
[----:B------:R-:W-:Y:S02]  /*e4b0*/  P2R R5, PR, RZ, 0x10 ;  /* 0x00000010ff057803 */ /* 0x000fe40000000000 */
[----:B------:R-:W-:Y:S01]  /*e4c0*/  FSEL R42, R7, -INF , !P6 ;  /* 0xff800000072a7808 */ /* 0x000fe20007000000 */
[----:B------:R-:W-:Y:S01]  /*e4d0*/  IMAD R15, R15, 0x20, R33 ;  /* 0x000000200f0f7824 */ /* 0x000fe200078e0221 */
[----:B------:R-:W-:Y:S01]  /*e4e0*/  ISETP.NE.AND P6, PT, R5, RZ, PT ;  /* 0x000000ff0500720c */ /* 0x000fe20003fc5270 */
[----:B-1----:R-:W-:Y:S01]  /*e4f0*/  FFMA.FTZ R16, R13, UR4, R16 ;  /* 0x000000040d107c23 */ /* 0x002fe20008010010 */
[----:B------:R-:W-:Y:S01]  /*e500*/  ISETP.GE.AND P0, PT, R45, R0, PT ;  /* 0x000000002d00720c */ /* 0x000fe20003f06270 */
[----:B------:R-:W-:Y:S01]  /*e510*/  FFMA.FTZ R18, R13, UR4, R18 ;  /* 0x000000040d127c23 */ /* 0x000fe20008010012 */
[----:B------:R-:W-:Y:S01]  /*e520*/  ISETP.GE.AND P2, PT, R45, R2, PT ;  /* 0x000000022d00720c */ /* 0x000fe20003f46270 */
[----:B------:R-:W-:Y:S01]  /*e530*/  IMAD.IADD R234, R32, 0x1, R15 ;  /* 0x0000000120ea7824 */ /* 0x000fe200078e020f */
[----:B------:R-:W-:-:S02]  /*e540*/  FSEL R44, R23, -INF , !P0 ;  /* 0xff800000172c7808 */ /* 0x000fc40004000000 */
[----:B------:R-:W-:Y:S02]  /*e550*/  ISETP.NE.AND P0, PT, R29, RZ, PT ;  /* 0x000000ff1d00720c */ /* 0x000fe40003f05270 */
[----:B------:R-:W-:Y:S01]  /*e560*/  FSEL R45, R22, -INF , !P1 ;  /* 0xff800000162d7808 */ /* 0x000fe20004800000 */
[C---:B--2---:R-:W-:Y:S01]  /*e570*/  FFMA.FTZ R17, R12.reuse, UR4, R17 ;  /* 0x000000040c117c23 */ /* 0x044fe20008010011 */
[----:B------:R-:W-:Y:S01]  /*e580*/  BAR.SYNC.DEFER_BLOCKING 0x0 ;  /* 0x0000000000007b1d */ /* 0x000fe20000010000 */
[----:B------:R-:W-:Y:S01]  /*e590*/  ISETP.GE.AND P1, PT, R43, R0, PT ;  /* 0x000000002b00720c */ /* 0x000fe20003f26270 */
[----:B------:R-:W-:Y:S01]  /*e5a0*/  FFMA.FTZ R19, R12, UR4, R19 ;  /* 0x000000040c137c23 */ /* 0x000fe20008010013 */
[----:B------:R-:W-:Y:S02]  /*e5b0*/  FSEL R86, R21, -INF , !P2 ;  /* 0xff80000015567808 */ /* 0x000fe40005000000 */
[----:B------:R-:W-:Y:S02]  /*e5c0*/  FSEL R43, R6, -INF , !P0 ;  /* 0xff800000062b7808 */ /* 0x000fe40004000000 */
[----:B------:R-:W-:-:S02]  /*e5d0*/  ISETP.GE.AND P2, PT, R14, R2, PT ;  /* 0x000000020e00720c */ /* 0x000fc40003f46270 */
[----:B------:R-:W-:Y:S02]  /*e5e0*/  ISETP.GE.AND P0, PT, R14, R0, PT ;  /* 0x000000000e00720c */ /* 0x000fe40003f06270 */
[----:B------:R-:W-:Y:S02]  /*e5f0*/  IADD3 R3, R204, 0x3c00, RZ ;  /* 0x00003c00cc037810 */ /* 0x000fe40007ffe0ff */
[----:B------:R-:W-:Y:S02]  /*e600*/  FSEL R51, R16, -INF , !P5 ;  /* 0xff80000010337808 */ /* 0x000fe40006800000 */
[----:B------:R-:W-:Y:S02]  /*e610*/  FSEL R33, R18, -INF , !P3 ;  /* 0xff80000012217808 */ /* 0x000fe40005800000 */
[----:B------:R-:W-:Y:S02]  /*e620*/  FSEL R4, R4, -INF , !P1 ;  /* 0xff80000004047808 */ /* 0x000fe40004800000 */
[----:B------:R-:W-:-:S02]  /*e630*/  FSEL R50, R17, -INF , !P2 ;  /* 0xff80000011327808 */ /* 0x000fc40005000000 */
[----:B------:R-:W-:Y:S01]  /*e640*/  FSEL R32, R19, -INF , !P0 ;  /* 0xff80000013207808 */ /* 0x000fe20004000000 */
[----:B------:R-:W-:Y:S05]  /*e650*/  @!P6 BRA `(.L_x_2057) ;  /* 0x00000b000000e947 */ /* 0x000fea0003800000 */
[----:B------:R-:W-:-:S13]  /*e660*/  PLOP3.LUT P0, PT, PT, PT, UP2, 0x40, 0x0 ;  /* 0x000000000000781c */ /* 0x000fda0003f0e828 */
[----:B------:R-:W-:Y:S05]  /*e670*/  @P0 BRA `(.L_x_2058) ;  /* 0x000003d000000947 */ /* 0x000fea0003800000 */
[----:B------:R-:W-:Y:S01]  /*e680*/  IABS R5, c[0x0][0x2d0] ;  /* 0x0000b40000057a13 */ /* 0x000fe20000000000 */
[----:B------:R-:W-:Y:S01]  /*e690*/  UIADD3 UR12, UR20, -0x100, URZ ;  /* 0xffffff00140c7890 */ /* 0x000fe2000fffe03f */
[----:B------:R-:W-:Y:S01]  /*e6a0*/  IABS R13, UR20 ;  /* 0x00000014000d7c13 */ /* 0x000fe20008000000 */
[----:B------:R-:W-:Y:S01]  /*e6b0*/  ULDC UR11, c[0x0][0x2d0] ;  /* 0x0000b400000b7ab9 */ /* 0x000fe20000000800 */
[----:B------:R-:W1:Y:S01]  /*e6c0*/  I2F.RP R16, R5 ;  /* 0x0000000500107306 */ /* 0x000e620000209400 */
[----:B------:R-:W-:Y:S02]  /*e6d0*/  ULOP3.LUT UR20, UR20, UR11, URZ, 0x3c, !UPT ;  /* 0x0000000b14147292 */ /* 0x000fe4000f8e3c3f */
[----:B------:R-:W-:Y:S01]  /*e6e0*/  IMAD.U32 R7, RZ, RZ, UR12 ;  /* 0x0000000cff077e24 */ /* 0x000fe2000f8e00ff */
[----:B------:R-:W-:-:S03]  /*e6f0*/  ULOP3.LUT UR11, UR12, UR11, URZ, 0x3c, !UPT ;  /* 0x0000000b0c0b7292 */ /* 0x000fc6000f8e3c3f */
[----:B------:R-:W-:Y:S02]  /*e700*/  ISETP.LE.AND P5, PT, RZ, UR20, PT ;  /* 0x00000014ff007c0c */ /* 0x000fe4000bfa3270 */
[----:B------:R-:W-:Y:S02]  /*e710*/  IABS R7, R7 ;  /* 0x0000000700077213 */ /* 0x000fe40000000000 */
[----:B------:R-:W-:Y:S01]  /*e720*/  ISETP.LE.AND P2, PT, RZ, UR11, PT ;  /* 0x0000000bff007c0c */ /* 0x000fe2000bf43270 */
        /* <DEDUP_REMOVED lines=8> */
[----:B------:R-:W-:Y:S02]  /*e7b0*/  IMAD.MOV R12, RZ, RZ, -R15 ;  /* 0x000000ffff0c7224 */ /* 0x000fe400078e0a0f */
[----:B------:R-:W-:-:S04]  /*e7c0*/  IMAD.HI.U32 R14, R14, R7, RZ ;  /* 0x000000070e0e7227 */ /* 0x000fc800078e00ff */
[----:B------:R-:W-:Y:S02]  /*e7d0*/  IMAD R12, R5, R12, R13 ;  /* 0x0000000c050c7224 */ /* 0x000fe400078e020d */
[----:B------:R-:W-:-:S03]  /*e7e0*/  IMAD.MOV R6, RZ, RZ, -R14 ;  /* 0x000000ffff067224 */ /* 0x000fc600078e0a0e */
[C---:B------:R-:W-:Y:S01]  /*e7f0*/  ISETP.GT.U32.AND P1, PT, R5.reuse, R12, PT ;  /* 0x0000000c0500720c */ /* 0x040fe20003f24070 */
[----:B------:R-:W-:Y:S01]  /*e800*/  IMAD R6, R5, R6, R7 ;  /* 0x0000000605067224 */ /* 0x000fe200078e0207 */
[----:B------:R-:W-:-:S04]  /*e810*/  LOP3.LUT R7, RZ, c[0x0][0x2d0], RZ, 0x33, !PT ;  /* 0x0000b400ff077a12 */ /* 0x000fc800078e33ff */
[----:B------:R-:W-:-:S07]  /*e820*/  ISETP.GT.U32.AND P0, PT, R5, R6, PT ;  /* 0x000000060500720c */ /* 0x000fce0003f04070 */
[-C--:B------:R-:W-:Y:S02]  /*e830*/  @!P1 IADD3 R12, R12, -R5.reuse, RZ ;  /* 0x800000050c0c9210 */ /* 0x080fe40007ffe0ff */
[----:B------:R-:W-:Y:S02]  /*e840*/  @!P1 IADD3 R15, R15, 0x1, RZ ;  /* 0x000000010f0f9810 */ /* 0x000fe40007ffe0ff */
[-C--:B------:R-:W-:Y:S02]  /*e850*/  ISETP.GE.U32.AND P4, PT, R12, R5.reuse, PT ;  /* 0x000000050c00720c */ /* 0x080fe40003f86070 */
[----:B------:R-:W-:Y:S01]  /*e860*/  @!P0 IMAD.IADD R6, R6, 0x1, -R5 ;  /* 0x0000000106068824 */ /* 0x000fe200078e0a05 */
[----:B------:R-:W-:Y:S02]  /*e870*/  @!P0 IADD3 R14, R14, 0x1, RZ ;  /* 0x000000010e0e8810 */ /* 0x000fe40007ffe0ff */
[----:B------:R-:W-:Y:S02]  /*e880*/  ISETP.NE.AND P0, PT, RZ, c[0x0][0x2d0], PT ;  /* 0x0000b400ff007a0c */ /* 0x000fe40003f05270 */
[----:B------:R-:W-:-:S06]  /*e890*/  ISETP.GE.U32.AND P3, PT, R6, R5, PT ;  /* 0x000000050600720c */ /* 0x000fcc0003f66070 */
[----:B------:R-:W-:-:S04]  /*e8a0*/  @P4 IADD3 R15, R15, 0x1, RZ ;  /* 0x000000010f0f4810 */ /* 0x000fc80007ffe0ff */
[----:B------:R-:W-:-:S03]  /*e8b0*/  MOV R5, R15 ;  /* 0x0000000f00057202 */ /* 0x000fc60000000f00 */
[----:B------:R-:W-:Y:S02]  /*e8c0*/  @P3 IADD3 R14, R14, 0x1, RZ ;  /* 0x000000010e0e3810 */ /* 0x000fe40007ffe0ff */
[----:B------:R-:W-:Y:S02]  /*e8d0*/  @!P5 IMAD.MOV R5, RZ, RZ, -R5 ;  /* 0x000000ffff05d224 */ /* 0x000fe400078e0a05 */
[----:B------:R-:W-:-:S03]  /*e8e0*/  @!P2 IADD3 R14, -R14, RZ, RZ ;  /* 0x000000ff0e0ea210 */ /* 0x000fc60007ffe1ff */
        /* <DEDUP_REMOVED lines=22> */
.L_x_2058:
[----:B------:R-:W-:-:S05]  /*ea50*/  IMAD.MOV.U32 R6, RZ, RZ, c[0x0][0x198] ;  /* 0x00006600ff067624 */ /* 0x000fca00078e00ff */
[----:B------:R-:W-:-:S04]  /*ea60*/  LEA R6, -R6, RZ, 0x8 ;  /* 0x000000ff06067211 */ /* 0x000fc800078e41ff */
[----:B------:R-:W-:Y:S02]  /*ea70*/  SHF.R.S32.HI R5, RZ, 0x1f, R6 ;  /* 0x0000001fff057819 */ /* 0x000fe40000011406 */
.L_x_2059:
[----:B------:R-:W-:Y:S01]  /*ea80*/  ISETP.GE.AND P0, PT, R188, c[0x0][0x220], PT ;  /* 0x00008800bc007a0c */ /* 0x000fe20003f06270 */
[----:B------:R-:W-:Y:S01]  /*ea90*/  IMAD R20, R125, c[0x0][0x198], RZ ;  /* 0x000066007d147a24 */ /* 0x000fe200078e02ff */
[----:B------:R-:W-:Y:S03]  /*eaa0*/  BSSY B0, `(.L_x_2060) ;  /* 0x0000068000007945 */ /* 0x000fe60003800000 */
[----:B------:R-:W-:-:S04]  /*eab0*/  IMAD R20, R124, c[0x0][0x19c], R20 ;  /* 0x000067007c147a24 */ /* 0x000fc800078e0214 */
[----:B------:R-:W-:-:S04]  /*eac0*/  IMAD.IADD R21, R123, 0x1, R20 ;  /* 0x000000017b157824 */ /* 0x000fc800078e0214 */
[----:B------:R-:W-:Y:S01]  /*ead0*/  @!P0 IMAD.MOV.U32 R12, RZ, RZ, c[0x0][0x198] ;  /* 0x00006600ff0c8624 */ /* 0x000fe200078e00ff */
[----:B------:R1:W-:Y:S01]  /*eae0*/  @P0 STS [R213+0x1000], RZ ;  /* 0x001000ffd5000388 */ /* 0x0003e20000000800 */
[----:B------:R-:W-:Y:S02]  /*eaf0*/  @!P0 IMAD.MOV.U32 R14, RZ, RZ, c[0x0][0x19c] ;  /* 0x00006700ff0e8624 */ /* 0x000fe400078e00ff */
[----:B------:R-:W-:Y:S01]  /*eb00*/  @!P0 IMAD.MOV.U32 R7, RZ, RZ, c[0x0][0x198] ;  /* 0x00006600ff078624 */ /* 0x000fe200078e00ff */
[CC--:B------:R-:W-:Y:S01]  /*eb10*/  @!P0 LEA R17, P2, R12.reuse, R122.reuse, 0x6 ;  /* 0x0000007a0c118211 */ /* 0x0c0fe200078430ff */
[----:B------:R-:W-:Y:S01]  /*eb20*/  @!P0 IMAD.MOV.U32 R15, RZ, RZ, c[0x0][0x19c] ;  /* 0x00006700ff0f8624 */ /* 0x000fe200078e00ff */
[----:B------:R1:W-:Y:S01]  /*eb30*/  @P0 STS [R213+0x1004], RZ ;  /* 0x001004ffd5000388 */ /* 0x0003e20000000800 */
[----:B------:R-:W-:Y:S01]  /*eb40*/  @!P0 IMAD.MOV.U32 R24, RZ, RZ, c[0x0][0x198] ;  /* 0x00006600ff188624 */ /* 0x000fe200078e00ff */
[CC--:B------:R-:W-:Y:S01]  /*eb50*/  @!P0 LEA R16, P1, R7.reuse, R122.reuse, 0x7 ;  /* 0x0000007a07108211 */ /* 0x0c0fe200078238ff */
[----:B------:R-:W-:Y:S01]  /*eb60*/  @!P0 IMAD.MOV.U32 R18, RZ, RZ, c[0x0][0x198] ;  /* 0x00006600ff128624 */ /* 0x000fe200078e00ff */
[-C--:B------:R-:W-:Y:S01]  /*eb70*/  @!P0 LEA.HI.X R14, R12, R21.reuse, R14, 0x6, P2 ;  /* 0x000000150c0e8211 */ /* 0x080fe200010f340e */
[----:B------:R1:W-:Y:S01]  /*eb80*/  @P0 STS.64 [R213+0x1008], RZ ;  /* 0x001008ffd5000388 */ /* 0x0003e20000000a00 */
[----:B------:R-:W-:Y:S01]  /*eb90*/  @!P0 IADD3 R41, P3, P2, R6, R122, R41 ;  /* 0x0000007a06298210 */ /* 0x000fe20007a7e029 */
[----:B------:R-:W-:Y:S01]  /*eba0*/  @!P0 IMAD.MOV.U32 R26, RZ, RZ, c[0x0][0x198] ;  /* 0x00006600ff1a8624 */ /* 0x000fe200078e00ff */
[-C--:B------:R-:W-:Y:S01]  /*ebb0*/  @!P0 LEA.HI.X R15, R7, R21.reuse, R15, 0x7, P1 ;  /* 0x00000015070f8211 */ /* 0x080fe200008f3c0f */
[----:B------:R-:W-:Y:S01]  /*ebc0*/  @!P0 IMAD.MOV.U32 R20, RZ, RZ, R122 ;  /* 0x000000ffff148224 */ /* 0x000fe200078e007a */
[----:B------:R-:W-:Y:S01]  /*ebd0*/  @!P0 LEA R22, P1, R41, c[0x0][0x168], 0x1 ;  /* 0x00005a0029168a11 */ /* 0x000fe200078208ff */
[----:B------:R-:W-:Y:S01]  /*ebe0*/  @!P0 IMAD.MOV.U32 R7, RZ, RZ, c[0x0][0x19c] ;  /* 0x00006700ff078624 */ /* 0x000fe200078e00ff */
[----:B------:R-:W-:Y:S01]  /*ebf0*/  @!P0 IADD3.X R40, R5, R21, R40, P3, P2 ;  /* 0x0000001505288210 */ /* 0x000fe20001fe4428 */
[----:B------:R-:W-:Y:S01]  /*ec00*/  @!P0 IMAD.WIDE.U32 R26, R26, 0x60, R20 ;  /* 0x000000601a1a8825 */ /* 0x000fe200078e0014 */
[----:B------:R-:W-:-:S02]  /*ec10*/  @!P0 LEA R12, P4, R6, R232, 0x1 ;  /* 0x000000e8060c8211 */ /* 0x000fc400078808ff */
[----:B------:R-:W-:Y:S01]  /*ec20*/  @!P0 LEA.HI.X R23, R41, c[0x0][0x16c], R40, 0x1, P1 ;  /* 0x00005b0029178a11 */ /* 0x000fe200008f0c28 */
[----:B------:R-:W-:Y:S01]  /*ec30*/  @!P0 IMAD R7, R7, 0xc0, RZ ;  /* 0x000000c007078824 */ /* 0x000fe200078e02ff */
[C---:B------:R-:W-:Y:S02]  /*ec40*/  @!P0 IADD3 R17, P1, R6.reuse, R17, RZ ;  /* 0x0000001106118210 */ /* 0x040fe40007f3e0ff */
[----:B------:R-:W-:-:S03]  /*ec50*/  @!P0 LEA.HI.X R13, R6, R233, R5, 0x1, P4 ;  /* 0x000000e9060d8211 */ /* 0x000fc600020f0c05 */
[----:B------:R-:W-:Y:S01]  /*ec60*/  @!P0 IMAD.X R14, R5, 0x1, R14, P1 ;  /* 0x00000001050e8824 */ /* 0x000fe200008e060e */
[C---:B------:R-:W-:Y:S01]  /*ec70*/  @!P0 LEA R28, P1, R17.reuse, c[0x0][0x168], 0x1 ;  /* 0x00005a00111c8a11 */ /* 0x040fe200078208ff */
[----:B------:R-:W-:Y:S01]  /*ec80*/  @!PT LDS RZ, [RZ] ;  /* 0x00000000fffff984 */ /* 0x000fe20000000800 */
[----:B------:R-:W-:Y:S01]  /*ec90*/  @!PT LDS RZ, [RZ] ;  /* 0x00000000fffff984 */ /* 0x000fe20000000800 */
[----:B------:R-:W-:Y:S01]  /*eca0*/  @!PT LDS RZ, [RZ] ;  /* 0x00000000fffff984 */ /* 0x000fe20000000800 */
[----:B------:R2:W-:Y:S03]  /*ecb0*/  @!P0 LDGSTS.E.BYPASS.LTC128B.128 [R213+0x1000], [R12.64] ;  /* 0x010000000cd58fae */ /* 0x0005e6000b901d46 */
[----:B------:R-:W-:Y:S01]  /*ecc0*/  @!P0 LEA.HI.X R29, R17, c[0x0][0x16c], R14, 0x1, P1 ;  /* 0x00005b00111d8a11 */ /* 0x000fe200008f0c0e */
[----:B------:R1:W-:Y:S01]  /*ecd0*/  @P0 STS.128 [R213+0x1800], RZ ;  /* 0x001800ffd5000388 */ /* 0x0003e20000000c00 */
[C---:B------:R-:W-:Y:S02]  /*ece0*/  @!P0 IADD3 R16, P1, R6.reuse, R16, RZ ;  /* 0x0000001006108210 */ /* 0x040fe40007f3e0ff */
[----:B------:R-:W-:Y:S01]  /*ecf0*/  @!P0 IADD3 R14, P4, R6, R26, RZ ;  /* 0x0000001a060e8210 */ /* 0x000fe20007f9e0ff */
[----:B------:R-:W-:Y:S01]  /*ed00*/  @!PT LDS RZ, [RZ] ;  /* 0x00000000fffff984 */ /* 0x000fe20000000800 */
[----:B------:R-:W-:Y:S01]  /*ed10*/  @!PT LDS RZ, [RZ] ;  /* 0x00000000fffff984 */ /* 0x000fe20000000800 */
[----:B------:R-:W-:Y:S01]  /*ed20*/  @!PT LDS RZ, [RZ] ;  /* 0x00000000fffff984 */ /* 0x000fe20000000800 */
[----:B------:R1:W-:Y:S01]  /*ed30*/  @!P0 LDGSTS.E.BYPASS.LTC128B.128 [R213+0x1800], [R22.64] ;  /* 0x0180000016d58fae */ /* 0x0003e2000b901d46 */
[----:B------:R-:W-:Y:S01]  /*ed40*/  @!P0 LEA R30, P3, R16, c[0x0][0x168], 0x1 ;  /* 0x00005a00101e8a11 */ /* 0x000fe200078608ff */
[----:B------:R-:W-:-:S02]  /*ed50*/  @!P0 IMAD.X R15, R5, 0x1, R15, P1 ;  /* 0x00000001050f8824 */ /* 0x000fc400008e060f */
[----:B------:R1:W-:Y:S03]  /*ed60*/  @P0 STS.128 [R213+0x2000], RZ ;  /* 0x002000ffd5000388 */ /* 0x0003e60000000c00 */
[----:B------:R-:W-:Y:S01]  /*ed70*/  @!P0 LEA.HI.X R31, R16, c[0x0][0x16c], R15, 0x1, P3 ;  /* 0x00005b00101f8a11 */ /* 0x000fe200018f0c0f */
[----:B------:R-:W-:Y:S01]  /*ed80*/  @!PT LDS RZ, [RZ] ;  /* 0x00000000fffff984 */ /* 0x000fe20000000800 */
[----:B------:R-:W-:Y:S01]  /*ed90*/  @!PT LDS RZ, [RZ] ;  /* 0x00000000fffff984 */ /* 0x000fe20000000800 */
[----:B------:R-:W-:Y:S01]  /*eda0*/  @!PT LDS RZ, [RZ] ;  /* 0x00000000fffff984 */ /* 0x000fe20000000800 */
[----:B------:R1:W-:Y:S01]  /*edb0*/  @!P0 LDGSTS.E.BYPASS.LTC128B.128 [R213+0x2000], [R28.64] ;  /* 0x020000001cd58fae */ /* 0x0003e2000b901d46 */
[----:B------:R-:W-:-:S03]  /*edc0*/  @!P0 LEA R26, P3, R14, c[0x0][0x168], 0x1 ;  /* 0x00005a000e1a8a11 */ /* 0x000fc600078608ff */
[----:B------:R1:W-:Y:S01]  /*edd0*/  @P0 STS.128 [R213+0x2800], RZ ;  /* 0x002800ffd5000388 */ /* 0x0003e20000000c00 */
[----:B--2---:R-:W-:Y:S02]  /*ede0*/  @!P0 IMAD.MOV.U32 R12, RZ, RZ, R122 ;  /* 0x000000ffff0c8224 */ /* 0x004fe400078e007a */
[----:B------:R-:W-:-:S04]  /*edf0*/  @!P0 IMAD.MOV.U32 R13, RZ, RZ, R21 ;  /* 0x000000ffff0d8224 */ /* 0x000fc800078e0015 */
[----:B------:R-:W-:-:S04]  /*ee00*/  @!P0 IMAD.WIDE.U32 R24, R24, 0xa0, R12 ;  /* 0x000000a018188825 */ /* 0x000fc800078e000c */
[----:B------:R-:W-:Y:S01]  /*ee10*/  @!P0 IMAD.WIDE.U32 R18, R18, 0xc0, R12 ;  /* 0x000000c012128825 */ /* 0x000fe200078e000c */
[----:B------:R-:W-:-:S03]  /*ee20*/  @!P0 IADD3 R17, P2, R6, R24, RZ ;  /* 0x0000001806118210 */ /* 0x000fc60007f5e0ff */
[----:B------:R-:W-:Y:S01]  /*ee30*/  @!P0 IMAD.MOV.U32 R13, RZ, RZ, c[0x0][0x19c] ;  /* 0x00006700ff0d8624 */ /* 0x000fe200078e00ff */
[----:B------:R-:W-:Y:S01]  /*ee40*/  @!P0 IADD3 R18, P1, R6, R18, RZ ;  /* 0x0000001206128210 */ /* 0x000fe20007f3e0ff */
[----:B------:R-:W-:Y:S02]  /*ee50*/  @!P0 IMAD.MOV.U32 R12, RZ, RZ, c[0x0][0x19c] ;  /* 0x00006700ff0c8624 */ /* 0x000fe400078e00ff */
[----:B------:R-:W-:Y:S01]  /*ee60*/  @!P0 IMAD R13, R13, 0x60, RZ ;  /* 0x000000600d0d8824 */ /* 0x000fe200078e02ff */
[C---:B------:R-:W-:Y:S01]  /*ee70*/  @!P0 IADD3.X R7, R5.reuse, R7, R19, P1, !PT ;  /* 0x0000000705078210 */ /* 0x040fe20000ffe413 */
[----:B------:R-:W-:Y:S01]  /*ee80*/  @!P0 IMAD R12, R12, 0xa0, RZ ;  /* 0x000000a00c0c8824 */ /* 0x000fe200078e02ff */
[----:B------:R-:W-:Y:S02]  /*ee90*/  @!P0 LEA R16, P1, R18, c[0x0][0x168], 0x1 ;  /* 0x00005a0012108a11 */ /* 0x000fe400078208ff */
[C---:B------:R-:W-:Y:S02]  /*eea0*/  @!P0 IADD3.X R13, R5.reuse, R27, R13, P4, !PT ;  /* 0x0000001b050d8210 */ /* 0x040fe400027fe40d */
[----:B------:R-:W-:-:S02]  /*eeb0*/  @!P0 IADD3.X R12, R5, R25, R12, P2, !PT ;  /* 0x00000019050c8210 */ /* 0x000fc400017fe40c */
[C---:B------:R-:W-:Y:S02]  /*eec0*/  @!P0 LEA R24, P2, R17.reuse, c[0x0][0x168], 0x1 ;  /* 0x00005a0011188a11 */ /* 0x040fe400078408ff */
[----:B------:R-:W-:Y:S02]  /*eed0*/  @!P0 LEA.HI.X R27, R14, c[0x0][0x16c], R13, 0x1, P3 ;  /* 0x00005b000e1b8a11 */ /* 0x000fe400018f0c0d */
        /* <DEDUP_REMOVED lines=36> */
.L_x_2061:
[----:B------:R-:W-:Y:S05]  /*f120*/  BSYNC B0 ;  /* 0x0000000000007941 */ /* 0x000fea0003800000 */
.L_x_2060:
[----:B------:R-:W0:Y:S01]  /*f130*/  LDGDEPBAR ;  /* 0x00000000000079af */ /* 0x000e220000000000 */
[----:B------:R-:W-:-:S04]  /*f140*/  LEA R232, P0, R6, R232, 0x1 ;  /* 0x000000e806e87211 */ /* 0x000fc800078008ff */
[----:B------:R-:W-:Y:S02]  /*f150*/  LEA.HI.X R233, R6, R233, R5, 0x1, P0 ;  /* 0x000000e906e97211 */ /* 0x000fe400000f0c05 */
.L_x_2057:
[----:B------:R-:W-:Y:S02]  /*f160*/  FMNMX.FTZ R6, R89, R88, !PT ;  /* 0x0000005859067209 */ /* 0x000fe40007810000 */
[----:B------:R-:W-:Y:S02]  /*f170*/  SHF.L.U32 R234, R234, 0x1, RZ ;  /* 0x00000001eaea7819 */ /* 0x000fe400000006ff */
[----:B------:R-:W-:Y:S02]  /*f180*/  FMNMX.FTZ R6, R87, R6, !PT ;  /* 0x0000000657067209 */ /* 0x000fe40007810000 */
[----:B------:R-:W-:Y:S01]  /*f190*/  LEA R235, R9, R234, 0x1 ;  /* 0x000000ea09eb7211 */ /* 0x000fe200078e08ff */
[----:B------:R-:W-:Y:S01]  /*f1a0*/  LDSM.16.MT88.4 R36, [R234+0x5400] ;  /* 0x00540000ea24783b */ /* 0x000fe20000004200 */
[----:B------:R-:W-:-:S03]  /*f1b0*/  FMNMX.FTZ R6, R84, R6, !PT ;  /* 0x0000000654067209 */ /* 0x000fc60007810000 */
[----:B--2---:R-:W-:Y:S01]  /*f1c0*/  LDSM.16.MT88.4 R12, [R235+0x5000] ;  /* 0x00500000eb0c783b */ /* 0x004fe20000004200 */
        /* <DEDUP_REMOVED lines=130> */
[----:B------:R-:W-:Y:S02]  /*f9f0*/  FFMA.FTZ R68, R178, c[0x0][0x23c], -R75 ;  /* 0x00008f00b2447a23 */ /* 0x000fe4000001084b */
[----:B------:R-:W-:Y:S01]  /*fa00*/  FMNMX.FTZ R5, R153, R5, !PT ;  /* 0x0000000599057209 */ /* 0x000fe20007810000 */
[----:B------:R-:W-:Y:S02]  /*fa10*/  FADD.FTZ R141, R142, R141 ;  /* 0x0000008d8e8d7221 */ /* 0x000fe40000010000 */
[----:B------:R-:W-:Y:S01]  /*fa20*/  FFMA.FTZ R67, R180, c[0x0][0x23c], -R75 ;  /* 0x00008f00b4437a23 */ /* 0x000fe2000001084b */
[----:B------:R-:W-:Y:S01]  /*fa30*/  FMNMX.FTZ R5, R155, R5, !PT ;  /* 0x000000059b057209 */ /* 0x000fe20007810000 */
[----:B------:R-:W-:Y:S01]  /*fa40*/  MUFU.EX2 R106, R106 ;  /* 0x0000006a006a7308 */ /* 0x000fe20000000800 */
[----:B--2---:R-:W-:Y:S01]  /*fa50*/  F2FP.BF16.PACK_AB R22, R124, R138 ;  /* 0x0000008a7c16723e */ /* 0x004fe200000010ff */
[----:B------:R-:W-:Y:S01]  /*fa60*/  FADD.FTZ R141, R138, R141 ;  /* 0x0000008d8a8d7221 */ /* 0x000fe20000010000 */
[----:B------:R-:W-:Y:S01]  /*fa70*/  FMNMX.FTZ R5, R157, R5, !PT ;  /* 0x000000059d057209 */ /* 0x000fe20007810000 */
[----:B------:R-:W-:-:S02]  /*fa80*/  FFMA.FTZ R66, R179, c[0x0][0x23c], -R75 ;  /* 0x00008f00b3427a23 */ /* 0x000fc4000001084b */
        /* <DEDUP_REMOVED lines=33> */
[--C-:B------:R-:W-:Y:S01]  /*fca0*/  FFMA.FTZ R158, R158, c[0x0][0x23c], -R75.reuse ;  /* 0x00008f009e9e7a23 */ /* 0x100fe2000001084b */
[----:B------:R-:W-:Y:S01]  /*fcb0*/  LDSM.16.MT88.4 R216, [R235+0x8c00] ;  /* 0x008c0000ebd8783b */ /* 0x000fe20000004200 */
        /* <DEDUP_REMOVED lines=86> */
[----:B------:R-:W-:Y:S01]  /*10220*/  FFMA.FTZ R139, R102, c[0x0][0x23c], -R40 ;  /* 0x00008f00668b7a23 */ /* 0x000fe20000010828 */
        /* <DEDUP_REMOVED lines=29> */
[----:B------:R-:W3:Y:S01]  /*10400*/  MUFU.EX2 R115, R115 ;  /* 0x0000007300737308 */ /* 0x000ee20000000800 */
[----:B------:R-:W-:Y:S02]  /*10410*/  FADD.FTZ R130, R130, R136 ;  /* 0x0000008882827221 */ /* 0x000fe40000010000 */
[----:B------:R-:W-:Y:S02]  /*10420*/  FFMA.FTZ R166, R166, c[0x0][0x23c], -R40 ;  /* 0x00008f00a6a67a23 */ /* 0x000fe40000010828 */
[----:B------:R-:W-:Y:S01]  /*10430*/  F2FP.BF16.PACK_AB R12, R113, R123 ;  /* 0x0000007b710c723e */ /* 0x000fe200000010ff */
[----:B------:R-:W-:Y:S01]  /*10440*/  HMMA.16816.F32.BF16 R20, R20, R14, RZ ;  /* 0x0000000e1414723c */ /* 0x000fe200000418ff */
[----:B--2---:R-:W-:Y:S01]  /*10450*/  F2FP.BF16.PACK_AB R13, R116, R125 ;  /* 0x0000007d740d723e */ /* 0x004fe200000010ff */
[----:B------:R-:W2:Y:S01]  /*10460*/  MUFU.EX2 R114, R114 ;  /* 0x0000007200727308 */ /* 0x000ea20000000800 */
[----:B------:R-:W-:-:S02]  /*10470*/  FADD.FTZ R130, R127, R130 ;  /* 0x000000827f827221 */ /* 0x000fc40000010000 */
[--C-:B------:R-:W-:Y:S02]  /*10480*/  FFMA.FTZ R165, R165, c[0x0][0x23c], -R40.reuse ;  /* 0x00008f00a5a57a23 */ /* 0x100fe40000010828 */
[----:B------:R-:W-:Y:S01]  /*10490*/  F2FP.BF16.PACK_AB R14, R107, R112 ;  /* 0x000000706b0e723e */ /* 0x000fe200000010ff */
[----:B------:R-:W-:Y:S01]  /*104a0*/  FFMA.FTZ R162, R162, c[0x0][0x23c], -R40 ;  /* 0x00008f00a2a27a23 */ /* 0x000fe20000010828 */
        /* <DEDUP_REMOVED lines=12> */
[----:B------:R-:W4:Y:S01]  /*10570*/  LDSM.16.MT88.4 R36, [R235+0x5800] ;  /* 0x00580000eb24783b */ /* 0x000f220000004200 */
[----:B------:R-:W5:Y:S01]  /*10580*/  MUFU.EX2 R140, R140 ;  /* 0x0000008c008c7308 */ /* 0x000f620000000800 */
[----:B------:R-:W-:Y:S02]  /*10590*/  FADD.FTZ R109, R109, R125 ;  /* 0x0000007d6d6d7221 */ /* 0x000fe40000010000 */
[--C-:B------:R-:W-:Y:S02]  /*105a0*/  FFMA.FTZ R159, R159, c[0x0][0x23c], -R40.reuse ;  /* 0x00008f009f9f7a23 */ /* 0x100fe40000010828 */
[----:B---3--:R-:W-:Y:S01]  /*105b0*/  FADD.FTZ R109, R115, R109 ;  /* 0x0000006d736d7221 */ /* 0x008fe20000010000 */
[----:B------:R-:W-:Y:S01]  /*105c0*/  HMMA.16816.F32.BF16 R24, R12, R16, R24 ;  /* 0x000000100c18723c */ /* 0x000fe20000041818 */
[--C-:B------:R-:W-:Y:S01]  /*105d0*/  FFMA.FTZ R154, R154, c[0x0][0x23c], -R40.reuse ;  /* 0x00008f009a9a7a23 */ /* 0x100fe20000010828 */
[----:B------:R-:W3:Y:S01]  /*105e0*/  MUFU.EX2 R129, R129 ;  /* 0x0000008100817308 */ /* 0x000ee20000000800 */
[----:B------:R-:W-:-:S02]  /*105f0*/  FFMA.FTZ R152, R152, c[0x0][0x23c], -R40 ;  /* 0x00008f0098987a23 */ /* 0x000fc40000010828 */
[--C-:B------:R-:W-:Y:S02]  /*10600*/  FFMA.FTZ R150, R150, c[0x0][0x23c], -R40.reuse ;  /* 0x00008f0096967a23 */ /* 0x100fe40000010828 */
[--C-:B------:R-:W-:Y:S01]  /*10610*/  FFMA.FTZ R145, R145, c[0x0][0x23c], -R40.reuse ;  /* 0x00008f0091917a23 */ /* 0x100fe20000010828 */
[----:B------:R-:W-:Y:S01]  /*10620*/  HMMA.16816.F32.BF16 R20, R12, R18, R20 ;  /* 0x000000120c14723c */ /* 0x000fe20000041814 */
[----:B------:R-:W3:Y:S01]  /*10630*/  LDSM.16.MT88.4 R16, [R234+0x5c00] ;  /* 0x005c0000ea10783b */ /* 0x000ee20000004200 */
[----:B------:R-:W-:Y:S01]  /*10640*/  MUFU.EX2 R135, R135 ;  /* 0x0000008700877308 */ /* 0x000fe20000000800 */
[--C-:B------:R-:W-:Y:S02]  /*10650*/  FFMA.FTZ R143, R143, c[0x0][0x23c], -R40.reuse ;  /* 0x00008f008f8f7a23 */ /* 0x100fe40000010828 */
[----:B------:R-:W-:Y:S02]  /*10660*/  FFMA.FTZ R133, R133, c[0x0][0x23c], -R40 ;  /* 0x00008f0085857a23 */ /* 0x000fe40000010828 */
[C---:B------:R-:W-:Y:S01]  /*10670*/  F2FP.BF16.PACK_AB R12, R105.reuse, R106 ;  /* 0x0000006a690c723e */ /* 0x040fe200000010ff */
        /* <DEDUP_REMOVED lines=10> */
[C---:B------:R-:W-:Y:S01]  /*10720*/  HMMA.16816.F32.BF16 R8, R12.reuse, R28, R8 ;  /* 0x0000001c0c08723c */ /* 0x040fe20000041808 */
[----:B------:R-:W-:Y:S02]  /*10730*/  FADD.FTZ R104, R100, R104 ;  /* 0x0000006864687221 */ /* 0x000fe40000010000 */
[----:B------:R-:W-:Y:S02]  /*10740*/  FADD.FTZ R122, R122, R114 ;  /* 0x000000727a7a7221 */ /* 0x000fe40000010000 */
[----:B------:R-:W-:Y:S01]  /*10750*/  FADD.FTZ R104, R98, R104 ;  /* 0x0000006862687221 */ /* 0x000fe20000010000 */
[----:B------:R-:W1:Y:S01]  /*10760*/  MUFU.EX2 R144, R144 ;  /* 0x0000009000907308 */ /* 0x000e620000000800 */
[----:B-----5:R-:W-:Y:S01]  /*10770*/  FADD.FTZ R122, R140, R122 ;  /* 0x0000007a8c7a7221 */ /* 0x020fe20000010000 */
[----:B------:R-:W-:Y:S01]  /*10780*/  HMMA.16816.F32.BF16 R4, R12, R30, R4 ;  /* 0x0000001e0c04723c */ /* 0x000fe20000041804 */
[----:B------:R-:W5:Y:S01]  /*10790*/  LDSM.16.MT88.4 R28, [R235+0x5c00] ;  /* 0x005c0000eb1c783b */ /* 0x000f620000004200 */
[----:B------:R-:W-:-:S02]  /*107a0*/  FADD.FTZ R104, R96, R104 ;  /* 0x0000006860687221 */ /* 0x000fc40000010000 */
[--C-:B------:R-:W-:Y:S02]  /*107b0*/  FFMA.FTZ R131, R131, c[0x0][0x23c], -R40.reuse ;  /* 0x00008f0083837a23 */ /* 0x100fe40000010828 */
[----:B------:R-:W-:Y:S01]  /*107c0*/  MUFU.EX2 R148, R148 ;  /* 0x0000009400947308 */ /* 0x000fe20000000800 */
[--C-:B------:R-:W-:Y:S01]  /*107d0*/  FFMA.FTZ R103, R103, c[0x0][0x23c], -R40.reuse ;  /* 0x00008f0067677a23 */ /* 0x100fe20000010828 */
[C---:B----4-:R-:W-:Y:S01]  /*107e0*/  HMMA.16816.F32.BF16 R24, R12.reuse, R36, R24 ;  /* 0x000000240c18723c */ /* 0x050fe20000041818 */
[--C-:B------:R-:W-:Y:S02]  /*107f0*/  FFMA.FTZ R101, R101, c[0x0][0x23c], -R40.reuse ;  /* 0x00008f0065657a23 */ /* 0x100fe40000010828 */
[----:B------:R-:W-:Y:S02]  /*10800*/  FFMA.FTZ R117, R117, c[0x0][0x23c], -R40 ;  /* 0x00008f0075757a23 */ /* 0x000fe40000010828 */
[--C-:B------:R-:W-:Y:S01]  /*10810*/  FFMA.FTZ R76, R186, c[0x0][0x23c], -R75.reuse ;  /* 0x00008f00ba4c7a23 */ /* 0x100fe2000001084b */
[----:B------:R-:W4:Y:S01]  /*10820*/  MUFU.EX2 R149, R149 ;  /* 0x0000009500957308 */ /* 0x000f220000000800 */
        /* <DEDUP_REMOVED lines=8> */
[C---:B---3--:R-:W-:Y:S01]  /*108b0*/  F2FP.BF16.PACK_AB R13, R129.reuse, R140 ;  /* 0x0000008c810d723e */ /* 0x048fe200000010ff */
        /* <DEDUP_REMOVED lines=16> */
[----:B------:R-:W1:Y:S01]  /*109c0*/  MUFU.EX2 R157, R157 ;  /* 0x0000009d009d7308 */ /* 0x000e620000000800 */
[----:B------:R-:W-:-:S02]  /*109d0*/  FFMA.FTZ R49, R49, c[0x0][0x23c], -R40 ;  /* 0x00008f0031317a23 */ /* 0x000fc40000010828 */
[--C-:B------:R-:W-:Y:S02]  /*109e0*/  FFMA.FTZ R48, R48, c[0x0][0x23c], -R40.reuse ;  /* 0x00008f0030307a23 */ /* 0x100fe40000010828 */
[--C-:B------:R-:W-:Y:S01]  /*109f0*/  FFMA.FTZ R47, R47, c[0x0][0x23c], -R40.reuse ;  /* 0x00008f002f2f7a23 */ /* 0x100fe20000010828 */
[C---:B-----5:R-:W-:Y:S01]  /*10a00*/  HMMA.16816.F32.BF16 R24, R12.reuse, R28, R24 ;  /* 0x0000001c0c18723c */ /* 0x060fe20000041818 */
[--C-:B------:R-:W-:Y:S01]  /*10a10*/  FFMA.FTZ R46, R46, c[0x0][0x23c], -R40.reuse ;  /* 0x00008f002e2e7a23 */ /* 0x100fe20000010828 */
[----:B------:R-:W5:Y:S01]  /*10a20*/  MUFU.EX2 R164, R164 ;  /* 0x000000a400a47308 */ /* 0x000f620000000800 */
[--C-:B------:R-:W-:Y:S02]  /*10a30*/  FFMA.FTZ R45, R45, c[0x0][0x23c], -R40.reuse ;  /* 0x00008f002d2d7a23 */ /* 0x100fe40000010828 */
[--C-:B------:R-:W-:Y:S02]  /*10a40*/  FFMA.FTZ R44, R44, c[0x0][0x23c], -R40.reuse ;  /* 0x00008f002c2c7a23 */ /* 0x100fe40000010828 */
[----:B------:R-:W-:Y:S01]  /*10a50*/  FFMA.FTZ R209, R32, c[0x0][0x23c], -R40 ;  /* 0x00008f0020d17a23 */ /* 0x000fe20000010828 */
[----:B------:R-:W-:Y:S01]  /*10a60*/  HMMA.16816.F32.BF16 R20, R12, R30, R20 ;  /* 0x0000001e0c14723c */ /* 0x000fe20000041814 */
[----:B------:R-:W2:Y:S01]  /*10a70*/  LDSM.16.MT88.4 R28, [R234+0x6400] ;  /* 0x00640000ea1c783b */ /* 0x000ea20000004200 */
[----:B------:R-:W2:Y:S05]  /*10a80*/  MUFU.EX2 R161, R161 ;  /* 0x000000a100a17308 */ /* 0x000eaa0000000800 */
[----:B------:R-:W-:Y:S01]  /*10a90*/  F2FP.BF16.PACK_AB R12, R89, R91 ;  /* 0x0000005b590c723e */ /* 0x000fe200000010ff */
[----:B------:R-:W-:Y:S01]  /*10aa0*/  FADD.FTZ R91, R91, R95 ;  /* 0x0000005f5b5b7221 */ /* 0x000fe20000010000 */
[----:B-1----:R-:W-:Y:S01]  /*10ab0*/  F2FP.BF16.PACK_AB R13, R144, R147 ;  /* 0x00000093900d723e */ /* 0x002fe200000010ff */
[----:B------:R-:W-:Y:S01]  /*10ac0*/  MUFU.EX2 R163, R163 ;  /* 0x000000a300a37308 */ /* 0x000fe20000000800 */
[----:B------:R-:W-:Y:S01]  /*10ad0*/  F2FP.BF16.PACK_AB R14, R87, R88 ;  /* 0x00000058570e723e */ /* 0x000fe200000010ff */
[----:B------:R-:W-:Y:S01]  /*10ae0*/  FADD.FTZ R147, R147, R129 ;  /* 0x0000008193937221 */ /* 0x000fe20000010000 */
[----:B----4-:R-:W-:Y:S01]  /*10af0*/  F2FP.BF16.PACK_AB R15, R149, R148 ;  /* 0x00000094950f723e */ /* 0x010fe200000010ff */
[----:B------:R-:W-:-:S02]  /*10b00*/  FADD.FTZ R91, R89, R91 ;  /* 0x0000005b595b7221 */ /* 0x000fc40000010000 */
[----:B------:R-:W-:Y:S02]  /*10b10*/  FADD.FTZ R147, R144, R147 ;  /* 0x0000009390937221 */ /* 0x000fe40000010000 */
[----:B------:R-:W1:Y:S01]  /*10b20*/  MUFU.EX2 R175, R175 ;  /* 0x000000af00af7308 */ /* 0x000e620000000800 */
[----:B------:R-:W-:Y:S01]  /*10b30*/  FADD.FTZ R88, R88, R91 ;  /* 0x0000005b58587221 */ /* 0x000fe20000010000 */
[C---:B------:R-:W-:Y:S01]  /*10b40*/  HMMA.16816.F32.BF16 R8, R12.reuse, R36, R8 ;  /* 0x000000240c08723c */ /* 0x040fe20000041808 */
[----:B------:R-:W-:Y:S02]  /*10b50*/  FADD.FTZ R148, R148, R147 ;  /* 0x0000009394947221 */ /* 0x000fe40000010000 */
[----:B------:R-:W-:Y:S02]  /*10b60*/  FADD.FTZ R88, R87, R88 ;  /* 0x0000005857587221 */ /* 0x000fe40000010000 */
[----:B------:R-:W-:Y:S01]  /*10b70*/  FADD.FTZ R148, R149, R148 ;  /* 0x0000009495947221 */ /* 0x000fe20000010000 */
[----:B------:R-:W4:Y:S01]  /*10b80*/  MUFU.EX2 R174, R174 ;  /* 0x000000ae00ae7308 */ /* 0x000f220000000800 */
[----:B------:R-:W-:Y:S01]  /*10b90*/  FADD.FTZ R88, R84, R88 ;  /* 0x0000005854587221 */ /* 0x000fe20000010000 */
[C---:B------:R-:W-:Y:S01]  /*10ba0*/  HMMA.16816.F32.BF16 R4, R12.reuse, R38, R4 ;  /* 0x000000260c04723c */ /* 0x040fe20000041804 */
[----:B------:R-:W1:Y:S05]  /*10bb0*/  LDSM.16.MT88.4 R36, [R235+0x6400] ;  /* 0x00640000eb24783b */ /* 0x000e6a0000004200 */
[----:B------:R-:W1:Y:S02]  /*10bc0*/  MUFU.EX2 R173, R173 ;  /* 0x000000ad00ad7308 */ /* 0x000e640000000800 */
[C---:B---3--:R-:W-:Y:S06]  /*10bd0*/  HMMA.16816.F32.BF16 R24, R12.reuse, R16, R24 ;  /* 0x000000100c18723c */ /* 0x048fec0000041818 */
[----:B------:R-:W-:Y:S02]  /*10be0*/  MUFU.EX2 R172, R172 ;  /* 0x000000ac00ac7308 */ /* 0x000fe40000000800 */
[----:B------:R-:W-:Y:S01]  /*10bf0*/  HMMA.16816.F32.BF16 R20, R12, R18, R20 ;  /* 0x000000120c14723c */ /* 0x000fe20000041814 */
[----:B------:R-:W3:Y:S05]  /*10c00*/  LDSM.16.MT88.4 R16, [R234+0x6800] ;  /* 0x00680000ea10783b */ /* 0x000eea0000004200 */
        /* <DEDUP_REMOVED lines=16> */
[----:B------:R-:W-:Y:S02]  /*10d10*/  FADD.FTZ R80, R74, R80 ;  /* 0x000000504a507221 */ /* 0x000fe40000010000 */
[----:B-----5:R-:W-:Y:S01]  /*10d20*/  FADD.FTZ R157, R164, R157 ;  /* 0x0000009da49d7221 */ /* 0x020fe20000010000 */
[C---:B------:R-:W-:Y:S01]  /*10d30*/  HMMA.16816.F32.BF16 R4, R12.reuse, R30, R4 ;  /* 0x0000001e0c04723c */ /* 0x040fe20000041804 */
[----:B------:R-:W5:Y:S01]  /*10d40*/  LDSM.16.MT88.4 R28, [R235+0x6800] ;  /* 0x00680000eb1c783b */ /* 0x000f620000004200 */
[----:B------:R-:W-:Y:S06]  /*10d50*/  MUFU.EX2 R165, R165 ;  /* 0x000000a500a57308 */ /* 0x000fec0000000800 */
[C---:B-1----:R-:W-:Y:S02]  /*10d60*/  HMMA.16816.F32.BF16 R24, R12.reuse, R36, R24 ;  /* 0x000000240c18723c */ /* 0x042fe40000041818 */
[----:B------:R-:W1:Y:S06]  /*10d70*/  MUFU.EX2 R162, R162 ;  /* 0x000000a200a27308 */ /* 0x000e6c0000000800 */
[----:B------:R-:W-:Y:S01]  /*10d80*/  HMMA.16816.F32.BF16 R20, R12, R38, R20 ;  /* 0x000000260c14723c */ /* 0x000fe20000041814 */
[----:B------:R-:W1:Y:S01]  /*10d90*/  LDSM.16.MT88.4 R36, [R234+0x6c00] ;  /* 0x006c0000ea24783b */ /* 0x000e620000004200 */
[----:B------:R-:W-:Y:S05]  /*10da0*/  MUFU.EX2 R61, R61 ;  /* 0x0000003d003d7308 */ /* 0x000fea0000000800 */
[----:B------:R-:W-:-:S02]  /*10db0*/  F2FP.BF16.PACK_AB R12, R74, R78 ;  /* 0x0000004e4a0c723e */ /* 0x000fc400000010ff */
[C---:B------:R-:W-:Y:S01]  /*10dc0*/  F2FP.BF16.PACK_AB R13, R161.reuse, R164 ;  /* 0x000000a4a10d723e */ /* 0x040fe200000010ff */
[----:B------:R-:W-:Y:S01]  /*10dd0*/  MUFU.EX2 R60, R60 ;  /* 0x0000003c003c7308 */ /* 0x000fe20000000800 */
[C---:B------:R-:W-:Y:S01]  /*10de0*/  F2FP.BF16.PACK_AB R14, R72.reuse, R73 ;  /* 0x00000049480e723e */ /* 0x040fe200000010ff */
[----:B------:R-:W-:Y:S01]  /*10df0*/  FADD.FTZ R161, R161, R157 ;  /* 0x0000009da1a17221 */ /* 0x000fe20000010000 */
[----:B------:R-:W-:Y:S01]  /*10e00*/  F2FP.BF16.PACK_AB R15, R175, R163 ;  /* 0x000000a3af0f723e */ /* 0x000fe200000010ff */
[----:B------:R-:W-:Y:S02]  /*10e10*/  FADD.FTZ R73, R73, R80 ;  /* 0x0000005049497221 */ /* 0x000fe40000010000 */
[----:B------:R-:W-:Y:S02]  /*10e20*/  FADD.FTZ R161, R163, R161 ;  /* 0x000000a1a3a17221 */ /* 0x000fe40000010000 */
[----:B------:R-:W1:Y:S01]  /*10e30*/  MUFU.EX2 R159, R159 ;  /* 0x0000009f009f7308 */ /* 0x000e620000000800 */
[----:B------:R-:W-:Y:S01]  /*10e40*/  FADD.FTZ R73, R72, R73 ;  /* 0x0000004948497221 */ /* 0x000fe20000010000 */
[----:B---3--:R-:W-:Y:S01]  /*10e50*/  HMMA.16816.F32.BF16 R8, R12, R16, R8 ;  /* 0x000000100c08723c */ /* 0x008fe20000041808 */
[----:B------:R-:W-:-:S04]  /*10e60*/  FADD.FTZ R175, R175, R161 ;  /* 0x000000a1afaf7221 */ /* 0x000fc80000010000 */
[----:B----4-:R-:W-:Y:S01]  /*10e70*/  FADD.FTZ R175, R174, R175 ;  /* 0x000000afaeaf7221 */ /* 0x010fe20000010000 */
[----:B------:R-:W3:Y:S02]  /*10e80*/  MUFU.EX2 R154, R154 ;  /* 0x0000009a009a7308 */ /* 0x000ee40000000800 */
[----:B------:R-:W-:Y:S01]  /*10e90*/  HMMA.16816.F32.BF16 R4, R12, R18, R4 ;  /* 0x000000120c04723c */ /* 0x000fe20000041804 */
[----:B------:R-:W4:Y:S01]  /*10ea0*/  LDSM.16.MT88.4 R16, [R235+0x6c00] ;  /* 0x006c0000eb10783b */ /* 0x000f220000004200 */
[----:B------:R-:W-:-:S04]  /*10eb0*/  FADD.FTZ R175, R173, R175 ;  /* 0x000000afadaf7221 */ /* 0x000fc80000010000 */
[----:B------:R-:W-:Y:S02]  /*10ec0*/  MUFU.EX2 R152, R152 ;  /* 0x0000009800987308 */ /* 0x000fe40000000800 */
[C---:B-----5:R-:W-:Y:S06]  /*10ed0*/  HMMA.16816.F32.BF16 R24, R12.reuse, R28, R24 ;  /* 0x0000001c0c18723c */ /* 0x060fec0000041818 */
[----:B------:R-:W5:Y:S02]  /*10ee0*/  MUFU.EX2 R150, R150 ;  /* 0x0000009600967308 */ /* 0x000f640000000800 */
        /* <DEDUP_REMOVED lines=21> */
[C---:B----4-:R-:W-:Y:S02]  /*11040*/  HMMA.16816.F32.BF16 R24, R12.reuse, R16, R24 ;  /* 0x000000100c18723c */ /* 0x050fe40000041818 */
[----:B------:R-:W2:Y:S05]  /*11050*/  MUFU.EX2 R145, R145 ;  /* 0x0000009100917308 */ /* 0x000eaa0000000800 */
[----:B------:R-:W-:Y:S01]  /*11060*/  F2FP.BF16.PACK_AB R16, R66, R67 ;  /* 0x000000434210723e */ /* 0x000fe200000010ff */
[----:B------:R-:W-:Y:S01]  /*11070*/  HMMA.16816.F32.BF16 R20, R12, R18, R20 ;  /* 0x000000120c14723c */ /* 0x000fe20000041814 */
[----:B------:R-:W4:Y:S01]  /*11080*/  LDSM.16.MT88.4 R12, [R234+0x7400] ;  /* 0x00740000ea0c783b */ /* 0x000f220000004200 */
[----:B------:R-:W-:Y:S01]  /*11090*/  F2FP.BF16.PACK_AB R17, R166, R169 ;  /* 0x000000a9a611723e */ /* 0x000fe200000010ff */
[----:B------:R-:W1:Y:S01]  /*110a0*/  MUFU.EX2 R143, R143 ;  /* 0x0000008f008f7308 */ /* 0x000e620000000800 */
        /* <DEDUP_REMOVED lines=16> */
[----:B------:R-:W1:Y:S04]  /*111b0*/  MUFU.EX2 R54, R54 ;  /* 0x0000003600367308 */ /* 0x000e680000000800 */
[----:B------:R-:W-:Y:S01]  /*111c0*/  F2FP.BF16.PACK_AB R36, R62, R63 ;  /* 0x0000003f3e24723e */ /* 0x000fe200000010ff */
[----:B------:R-:W-:Y:S01]  /*111d0*/  HMMA.16816.F32.BF16 R20, R16, R38, R20 ;  /* 0x000000261014723c */ /* 0x000fe20000041814 */
[----:B------:R-:W1:Y:S01]  /*111e0*/  LDSM.16.MT88.4 R16, [R234+0x7800] ;  /* 0x00780000ea10783b */ /* 0x000e620000004200 */
[----:B------:R-:W-:Y:S01]  /*111f0*/  F2FP.BF16.PACK_AB R37, R154, R159 ;  /* 0x0000009f9a25723e */ /* 0x000fe200000010ff */
[----:B------:R-:W-:Y:S01]  /*11200*/  MUFU.EX2 R53, R53 ;  /* 0x0000003500357308 */ /* 0x000fe20000000800 */
[----:B------:R-:W-:-:S02]  /*11210*/  FADD.FTZ R63, R63, R66 ;  /* 0x000000423f3f7221 */ /* 0x000fc40000010000 */
[----:B------:R-:W-:Y:S01]  /*11220*/  FADD.FTZ R154, R154, R162 ;  /* 0x000000a29a9a7221 */ /* 0x000fe20000010000 */
[----:B------:R-:W-:Y:S01]  /*11230*/  F2FP.BF16.PACK_AB R38, R60, R61 ;  /* 0x0000003d3c26723e */ /* 0x000fe200000010ff */
[----:B------:R-:W-:Y:S01]  /*11240*/  FADD.FTZ R63, R62, R63 ;  /* 0x0000003f3e3f7221 */ /* 0x000fe20000010000 */
[----:B-----5:R-:W-:Y:S01]  /*11250*/  F2FP.BF16.PACK_AB R39, R150, R152 ;  /* 0x000000989627723e */ /* 0x020fe200000010ff */
[----:B------:R-:W-:Y:S01]  /*11260*/  FADD.FTZ R154, R152, R154 ;  /* 0x0000009a989a7221 */ /* 0x000fe20000010000 */
[----:B------:R-:W-:Y:S01]  /*11270*/  MUFU.EX2 R41, R41 ;  /* 0x0000002900297308 */ /* 0x000fe20000000800 */
[----:B------:R-:W-:Y:S02]  /*11280*/  FADD.FTZ R61, R61, R63 ;  /* 0x0000003f3d3d7221 */ /* 0x000fe40000010000 */
[----:B------:R-:W-:Y:S02]  /*11290*/  FADD.FTZ R150, R150, R154 ;  /* 0x0000009a96967221 */ /* 0x000fe40000010000 */
[----:B----4-:R-:W-:Y:S01]  /*112a0*/  HMMA.16816.F32.BF16 R8, R36, R12, R8 ;  /* 0x0000000c2408723c */ /* 0x010fe20000041808 */
[----:B------:R-:W-:-:S02]  /*112b0*/  FADD.FTZ R61, R60, R61 ;  /* 0x0000003d3c3d7221 */ /* 0x000fc40000010000 */
[----:B------:R-:W-:Y:S01]  /*112c0*/  MUFU.EX2 R103, R103 ;  /* 0x0000006700677308 */ /* 0x000fe20000000800 */
[----:B--2---:R-:W-:-:S04]  /*112d0*/  FADD.FTZ R150, R145, R150 ;  /* 0x0000009691967221 */ /* 0x004fc80000010000 */
[C---:B------:R-:W-:Y:S01]  /*112e0*/  HMMA.16816.F32.BF16 R4, R36.reuse, R14, R4 ;  /* 0x0000000e2404723c */ /* 0x040fe20000041804 */
[----:B------:R-:W2:Y:S01]  /*112f0*/  LDSM.16.MT88.4 R12, [R235+0x7800] ;  /* 0x00780000eb0c783b */ /* 0x000ea20000004200 */
[----:B------:R-:W-:Y:S01]  /*11300*/  FADD.FTZ R150, R143, R150 ;  /* 0x000000968f967221 */ /* 0x000fe20000010000 */
[----:B------:R-:W-:Y:S05]  /*11310*/  MUFU.EX2 R101, R101 ;  /* 0x0000006500657308 */ /* 0x000fea0000000800 */
[C---:B---3--:R-:W-:Y:S03]  /*11320*/  HMMA.16816.F32.BF16 R24, R36.reuse, R28, R24 ;  /* 0x0000001c2418723c */ /* 0x048fe60000041818 */
[----:B------:R-:W-:Y:S05]  /*11330*/  MUFU.EX2 R76, R76 ;  /* 0x0000004c004c7308 */ /* 0x000fea0000000800 */
[----:B------:R-:W-:Y:S03]  /*11340*/  HMMA.16816.F32.BF16 R28, R36, R30, R20 ;  /* 0x0000001e241c723c */ /* 0x000fe60000041814 */
[----:B------:R-:W-:Y:S04]  /*11350*/  MUFU.EX2 R93, R93 ;  /* 0x0000005d005d7308 */ /* 0x000fe80000000800 */
[----:B------:R-:W-:Y:S01]  /*11360*/  FFMA.FTZ R20, R110, c[0x0][0x23c], -R40 ;  /* 0x00008f006e147a23 */ /* 0x000fe20000010828 */
[----:B------:R-:W-:Y:S01]  /*11370*/  F2FP.BF16.PACK_AB R36, R58, R59 ;  /* 0x0000003b3a24723e */ /* 0x000fe200000010ff */
[----:B------:R-:W-:Y:S01]  /*11380*/  FADD.FTZ R59, R59, R61 ;  /* 0x0000003d3b3b7221 */ /* 0x000fe20000010000 */
[----:B------:R-:W-:Y:S01]  /*11390*/  F2FP.BF16.PACK_AB R37, R143, R145 ;  /* 0x000000918f25723e */ /* 0x000fe200000010ff */
[----:B------:R3:W-:Y:S01]  /*113a0*/  MUFU.EX2 R113, R20 ;  /* 0x0000001400717308 */ /* 0x0007e20000000800 */
[----:B------:R-:W-:Y:S01]  /*113b0*/  F2FP.BF16.PACK_AB R38, R56, R57 ;  /* 0x000000393826723e */ /* 0x000fe200000010ff */
[----:B------:R-:W-:Y:S01]  /*113c0*/  FADD.FTZ R59, R58, R59 ;  /* 0x0000003b3a3b7221 */ /* 0x000fe20000010000 */
[----:B------:R-:W-:Y:S01]  /*113d0*/  F2FP.BF16.PACK_AB R39, R131, R133 ;  /* 0x000000858327723e */ /* 0x000fe200000010ff */
[----:B------:R-:W-:-:S02]  /*113e0*/  FADD.FTZ R133, R133, R150 ;  /* 0x0000009685857221 */ /* 0x000fc40000010000 */
[----:B------:R-:W-:Y:S02]  /*113f0*/  FADD.FTZ R59, R57, R59 ;  /* 0x0000003b393b7221 */ /* 0x000fe40000010000 */
[----:B------:R-:W4:Y:S01]  /*11400*/  MUFU.EX2 R110, R117 ;  /* 0x00000075006e7308 */ /* 0x000f220000000800 */
[----:B------:R-:W-:Y:S01]  /*11410*/  FADD.FTZ R133, R131, R133 ;  /* 0x0000008583857221 */ /* 0x000fe20000010000 */
[----:B-1----:R-:W-:Y:S01]  /*11420*/  HMMA.16816.F32.BF16 R8, R36, R16, R8 ;  /* 0x000000102408723c */ /* 0x002fe20000041808 */
[----:B------:R-:W-:-:S04]  /*11430*/  FADD.FTZ R56, R56, R59 ;  /* 0x0000003b38387221 */ /* 0x000fc80000010000 */
[----:B------:R-:W-:Y:S01]  /*11440*/  FADD.FTZ R56, R55, R56 ;  /* 0x0000003837387221 */ /* 0x000fe20000010000 */
[----:B---3--:R-:W1:Y:S01]  /*11450*/  LDSM.16.MT88.4 R20, [R234+0x7c00] ;  /* 0x007c0000ea14783b */ /* 0x008e620000004200 */
[----:B------:R-:W-:Y:S01]  /*11460*/  MUFU.EX2 R102, R102 ;  /* 0x0000006600667308 */ /* 0x000fe20000000800 */
[----:B------:R-:W-:Y:S01]  /*11470*/  HMMA.16816.F32.BF16 R4, R36, R18, R4 ;  /* 0x000000122404723c */ /* 0x000fe20000041804 */
[----:B------:R-:W-:Y:S01]  /*11480*/  FADD.FTZ R56, R54, R56 ;  /* 0x0000003836387221 */ /* 0x000fe20000010000 */
[----:B------:R-:W3:Y:S01]  /*11490*/  LDSM.16.MT88.4 R16, [R235+0x7c00] ;  /* 0x007c0000eb10783b */ /* 0x000ee20000004200 */
[----:B----4-:R-:W-:-:S04]  /*114a0*/  FADD.FTZ R133, R110, R133 ;  /* 0x000000856e857221 */ /* 0x010fc80000010000 */
[----:B------:R-:W-:Y:S01]  /*114b0*/  MUFU.EX2 R128, R128 ;  /* 0x0000008000807308 */ /* 0x000fe20000000800 */
[C---:B--2---:R-:W-:Y:S07]  /*114c0*/  HMMA.16816.F32.BF16 R24, R36.reuse, R12, R24 ;  /* 0x0000000c2418723c */ /* 0x044fee0000041818 */
[----:B------:R-:W-:Y:S01]  /*114d0*/  F2FP.BF16.PACK_AB R12, R54, R55 ;  /* 0x00000037360c723e */ /* 0x000fe200000010ff */
[----:B------:R-:W-:Y:S01]  /*114e0*/  HMMA.16816.F32.BF16 R28, R36, R14, R28 ;  /* 0x0000000e241c723c */ /* 0x000fe2000004181c */
[----:B------:R-:W2:Y:S01]  /*114f0*/  LDSM.16.MT88.4 R36, [R234+0x8000] ;  /* 0x00800000ea24783b */ /* 0x000ea20000004200 */
[C---:B------:R-:W-:Y:S01]  /*11500*/  F2FP.BF16.PACK_AB R13, R113.reuse, R110 ;  /* 0x0000006e710d723e */ /* 0x040fe200000010ff */
        /* <DEDUP_REMOVED lines=13> */
[C---:B------:R-:W-:Y:S01]  /*115e0*/  HMMA.16816.F32.BF16 R4, R12.reuse, R22, R4 ;  /* 0x000000160c04723c */ /* 0x040fe20000041804 */
[----:B------:R-:W2:Y:S05]  /*115f0*/  LDSM.16.MT88.4 R20, [R235+0x8000] ;  /* 0x00800000eb14783b */ /* 0x000eaa0000004200 */
[----:B------:R-:W-:Y:S02]  /*11600*/  MUFU.EX2 R151, R151 ;  /* 0x0000009700977308 */ /* 0x000fe40000000800 */
[C---:B---3--:R-:W-:Y:S06]  /*11610*/  HMMA.16816.F32.BF16 R24, R12.reuse, R16, R24 ;  /* 0x000000100c18723c */ /* 0x048fec0000041818 */
[----:B------:R-:W3:Y:S01]  /*11620*/  MUFU.EX2 R158, R158 ;  /* 0x0000009e009e7308 */ /* 0x000ee20000000800 */
[----:B-1----:R-:W-:Y:S01]  /*11630*/  FFMA.FTZ R85, R86, c[0x0][0x23c], -R75 ;  /* 0x00008f0056557a23 */ /* 0x002fe2000001084b */
[----:B------:R-:W-:Y:S01]  /*11640*/  HMMA.16816.F32.BF16 R28, R12, R18, R28 ;  /* 0x000000120c1c723c */ /* 0x000fe2000004181c */
[----:B------:R-:W1:Y:S05]  /*11650*/  LDSM.16.MT88.4 R16, [R234+0x8400] ;  /* 0x00840000ea10783b */ /* 0x000e6a0000004200 */
[----:B------:R-:W-:Y:S01]  /*11660*/  MUFU.EX2 R170, R170 ;  /* 0x000000aa00aa7308 */ /* 0x000fe20000000800 */
[C---:B------:R-:W-:Y:S01]  /*11670*/  F2FP.BF16.PACK_AB R12, R93.reuse, R76 ;  /* 0x0000004c5d0c723e */ /* 0x040fe200000010ff */
[----:B------:R-:W-:Y:S01]  /*11680*/  FADD.FTZ R76, R76, R53 ;  /* 0x000000354c4c7221 */ /* 0x000fe20000010000 */
[C---:B-----5:R-:W-:Y:S01]  /*11690*/  F2FP.BF16.PACK_AB R13, R92.reuse, R97 ;  /* 0x000000615c0d723e */ /* 0x060fe200000010ff */
[----:B------:R-:W-:Y:S01]  /*116a0*/  FADD.FTZ R92, R92, R101 ;  /* 0x000000655c5c7221 */ /* 0x000fe20000010000 */
[----:B------:R-:W-:Y:S01]  /*116b0*/  F2FP.BF16.PACK_AB R14, R128, R102 ;  /* 0x00000066800e723e */ /* 0x000fe200000010ff */
[----:B------:R-:W-:Y:S01]  /*116c0*/  FADD.FTZ R76, R93, R76 ;  /* 0x0000004c5d4c7221 */ /* 0x000fe20000010000 */
[----:B----4-:R-:W-:Y:S01]  /*116d0*/  F2FP.BF16.PACK_AB R15, R89, R90 ;  /* 0x0000005a590f723e */ /* 0x010fe200000010ff */
[----:B------:R-:W-:Y:S01]  /*116e0*/  MUFU.EX2 R160, R160 ;  /* 0x000000a000a07308 */ /* 0x000fe20000000800 */
[----:B------:R-:W-:-:S02]  /*116f0*/  FADD.FTZ R92, R90, R92 ;  /* 0x0000005c5a5c7221 */ /* 0x000fc40000010000 */
[----:B------:R-:W-:Y:S02]  /*11700*/  FADD.FTZ R102, R102, R76 ;  /* 0x0000004c66667221 */ /* 0x000fe40000010000 */
[----:B------:R-:W-:Y:S01]  /*11710*/  FADD.FTZ R92, R89, R92 ;  /* 0x0000005c595c7221 */ /* 0x000fe20000010000 */
[C---:B--2---:R-:W-:Y:S01]  /*11720*/  HMMA.16816.F32.BF16 R8, R12.reuse, R36, R8 ;  /* 0x000000240c08723c */ /* 0x044fe20000041808 */
[----:B------:R-:W-:Y:S01]  /*11730*/  FADD.FTZ R102, R128, R102 ;  /* 0x0000006680667221 */ /* 0x000fe20000010000 */
[----:B------:R-:W-:Y:S06]  /*11740*/  MUFU.EX2 R79, R79 ;  /* 0x0000004f004f7308 */ /* 0x000fec0000000800 */
[C---:B------:R-:W-:Y:S01]  /*11750*/  HMMA.16816.F32.BF16 R4, R12.reuse, R38, R4 ;  /* 0x000000260c04723c */ /* 0x040fe20000041804 */
[----:B------:R-:W2:Y:S01]  /*11760*/  LDSM.16.MT88.4 R36, [R235+0x8400] ;  /* 0x00840000eb24783b */ /* 0x000ea20000004200 */
[----:B------:R-:W4:Y:S06]  /*11770*/  MUFU.EX2 R77, R77 ;  /* 0x0000004d004d7308 */ /* 0x000f2c0000000800 */
[C---:B------:R-:W-:Y:S02]  /*11780*/  HMMA.16816.F32.BF16 R24, R12.reuse, R20, R24 ;  /* 0x000000140c18723c */ /* 0x040fe40000041818 */
[----:B------:R-:W-:Y:S06]  /*11790*/  MUFU.EX2 R49, R49 ;  /* 0x0000003100317308 */ /* 0x000fec0000000800 */
[----:B------:R-:W-:Y:S01]  /*117a0*/  HMMA.16816.F32.BF16 R28, R12, R22, R28 ;  /* 0x000000160c1c723c */ /* 0x000fe2000004181c */
[----:B------:R-:W5:Y:S01]  /*117b0*/  LDSM.16.MT88.4 R20, [R234+0x8800] ;  /* 0x00880000ea14783b */ /* 0x000f620000004200 */
[----:B------:R-:W1:Y:S05]  /*117c0*/  MUFU.EX2 R48, R48 ;  /* 0x0000003000307308 */ /* 0x000e6a0000000800 */
[----:B---3--:R-:W-:Y:S01]  /*117d0*/  F2FP.BF16.PACK_AB R12, R158, R151 ;  /* 0x000000979e0c723e */ /* 0x008fe200000010ff */
[----:B------:R-:W-:Y:S01]  /*117e0*/  FADD.FTZ R151, R151, R102 ;  /* 0x0000006697977221 */ /* 0x000fe20000010000 */
[----:B----4-:R-:W-:Y:S01]  /*117f0*/  F2FP.BF16.PACK_AB R13, R77, R79 ;  /* 0x0000004f4d0d723e */ /* 0x010fe200000010ff */
[----:B------:R-:W-:Y:S01]  /*11800*/  MUFU.EX2 R146, R146 ;  /* 0x0000009200927308 */ /* 0x000fe20000000800 */
[----:B------:R-:W-:Y:S01]  /*11810*/  F2FP.BF16.PACK_AB R14, R160, R170 ;  /* 0x000000aaa00e723e */ /* 0x000fe200000010ff */
[----:B------:R-:W-:-:S02]  /*11820*/  FADD.FTZ R79, R79, R92 ;  /* 0x0000005c4f4f7221 */ /* 0x000fc40000010000 */
[----:B------:R-:W-:Y:S02]  /*11830*/  FADD.FTZ R151, R158, R151 ;  /* 0x000000979e977221 */ /* 0x000fe40000010000 */
[----:B------:R-:W-:Y:S01]  /*11840*/  FADD.FTZ R79, R77, R79 ;  /* 0x0000004f4d4f7221 */ /* 0x000fe20000010000 */
[----:B-1----:R-:W-:Y:S01]  /*11850*/  F2FP.BF16.PACK_AB R15, R48, R49 ;  /* 0x00000031300f723e */ /* 0x002fe200000010ff */
[----:B------:R-:W1:Y:S01]  /*11860*/  MUFU.EX2 R124, R126 ;  /* 0x0000007e007c7308 */ /* 0x000e620000000800 */
[----:B------:R-:W-:Y:S02]  /*11870*/  FADD.FTZ R170, R170, R151 ;  /* 0x00000097aaaa7221 */ /* 0x000fe40000010000 */
[----:B------:R-:W-:Y:S02]  /*11880*/  FADD.FTZ R49, R49, R79 ;  /* 0x0000004f31317221 */ /* 0x000fe40000010000 */
[----:B------:R-:W-:Y:S01]  /*11890*/  FADD.FTZ R170, R160, R170 ;  /* 0x000000aaa0aa7221 */ /* 0x000fe20000010000 */
[C---:B------:R-:W-:Y:S01]  /*118a0*/  HMMA.16816.F32.BF16 R8, R12.reuse, R16, R8 ;  /* 0x000000100c08723c */ /* 0x040fe20000041808 */
[----:B------:R-:W-:Y:S01]  /*118b0*/  FADD.FTZ R49, R48, R49 ;  /* 0x0000003130317221 */ /* 0x000fe20000010000 */
[----:B------:R-:W-:Y:S06]  /*118c0*/  MUFU.EX2 R99, R99 ;  /* 0x0000006300637308 */ /* 0x000fec0000000800 */
[C---:B------:R-:W-:Y:S01]  /*118d0*/  HMMA.16816.F32.BF16 R4, R12.reuse, R18, R4 ;  /* 0x000000120c04723c */ /* 0x040fe20000041804 */
[----:B------:R-:W3:Y:S01]  /*118e0*/  LDSM.16.MT88.4 R16, [R235+0x8800] ;  /* 0x00880000eb10783b */ /* 0x000ee20000004200 */
[----:B------:R-:W4:Y:S06]  /*118f0*/  MUFU.EX2 R85, R85 ;  /* 0x0000005500557308 */ /* 0x000f2c0000000800 */
[C---:B--2---:R-:W-:Y:S02]  /*11900*/  HMMA.16816.F32.BF16 R24, R12.reuse, R36, R24 ;  /* 0x000000240c18723c */ /* 0x044fe40000041818 */
[----:B------:R-:W-:Y:S05]  /*11910*/  MUFU.EX2 R47, R47 ;  /* 0x0000002f002f7308 */ /* 0x000fea0000000800 */
[----:B------:R-:W-:Y:S01]  /*11920*/  FFMA.FTZ R37, R43, c[0x0][0x23c], -R40 ;  /* 0x00008f002b257a23 */ /* 0x000fe20000010828 */
[----:B------:R-:W-:Y:S01]  /*11930*/  HMMA.16816.F32.BF16 R28, R12, R38, R28 ;  /* 0x000000260c1c723c */ /* 0x000fe2000004181c */
[----:B------:R-:W-:Y:S01]  /*11940*/  FFMA.FTZ R36, R51, c[0x0][0x23c], -R75 ;  /* 0x00008f0033247a23 */ /* 0x000fe2000001084b */
[----:B------:R-:W2:Y:S05]  /*11950*/  MUFU.EX2 R46, R46 ;  /* 0x0000002e002e7308 */ /* 0x000eaa0000000800 */
[----:B-1----:R-:W-:Y:S01]  /*11960*/  F2FP.BF16.PACK_AB R12, R124, R146 ;  /* 0x000000927c0c723e */ /* 0x002fe200000010ff */
[----:B------:R-:W-:Y:S01]  /*11970*/  FADD.FTZ R146, R146, R170 ;  /* 0x000000aa92927221 */ /* 0x000fe20000010000 */
[----:B----4-:R-:W-:Y:S01]  /*11980*/  F2FP.BF16.PACK_AB R14, R85, R99 ;  /* 0x00000063550e723e */ /* 0x010fe200000010ff */
[----:B------:R-:W-:Y:S02]  /*11990*/  MUFU.EX2 R45, R45 ;  /* 0x0000002d002d7308 */ /* 0x000fe40000000800 */
[----:B------:R-:W-:-:S04]  /*119a0*/  FADD.FTZ R146, R124, R146 ;  /* 0x000000927c927221 */ /* 0x000fc80000010000 */
[----:B------:R-:W-:Y:S02]  /*119b0*/  FADD.FTZ R99, R99, R146 ;  /* 0x0000009263637221 */ /* 0x000fe40000010000 */
[----:B------:R-:W1:Y:S01]  /*119c0*/  MUFU.EX2 R44, R44 ;  /* 0x0000002c002c7308 */ /* 0x000e620000000800 */
[C---:B--2---:R-:W-:Y:S01]  /*119d0*/  F2FP.BF16.PACK_AB R13, R46.reuse, R47 ;  /* 0x0000002f2e0d723e */ /* 0x044fe200000010ff */
[----:B------:R-:W-:Y:S02]  /*119e0*/  FADD.FTZ R47, R47, R49 ;  /* 0x000000312f2f7221 */ /* 0x000fe40000010000 */
[----:B------:R-:W-:Y:S02]  /*119f0*/  FADD.FTZ R99, R85, R99 ;  /* 0x0000006355637221 */ /* 0x000fe40000010000 */
[----:B------:R-:W-:Y:S02]  /*11a00*/  FADD.FTZ R47, R46, R47 ;  /* 0x0000002f2e2f7221 */ /* 0x000fe40000010000 */
[----:B------:R-:W2:Y:S01]  /*11a10*/  MUFU.EX2 R81, R81 ;  /* 0x0000005100517308 */ /* 0x000ea20000000800 */
[----:B-1----:R-:W-:-:S07]  /*11a20*/  F2FP.BF16.PACK_AB R15, R44, R45 ;  /* 0x0000002d2c0f723e */ /* 0x002fce00000010ff */
[----:B------:R-:W1:Y:S01]  /*11a30*/  MUFU.EX2 R37, R37 ;  /* 0x0000002500257308 */ /* 0x000e620000000800 */
[----:B------:R-:W-:-:S04]  /*11a40*/  FADD.FTZ R45, R45, R47 ;  /* 0x0000002f2d2d7221 */ /* 0x000fc80000010000 */
[----:B------:R-:W-:Y:S01]  /*11a50*/  FADD.FTZ R45, R44, R45 ;  /* 0x0000002d2c2d7221 */ /* 0x000fe20000010000 */
[C---:B-----5:R-:W-:Y:S01]  /*11a60*/  HMMA.16816.F32.BF16 R8, R12.reuse, R20, R8 ;  /* 0x000000140c08723c */ /* 0x060fe20000041808 */
[----:B--2---:R-:W-:Y:S01]  /*11a70*/  FADD.FTZ R99, R81, R99 ;  /* 0x0000006351637221 */ /* 0x004fe20000010000 */
[----:B------:R-:W2:Y:S05]  /*11a80*/  MUFU.EX2 R52, R52 ;  /* 0x0000003400347308 */ /* 0x000eaa0000000800 */
[--C-:B------:R-:W-:Y:S01]  /*11a90*/  FFMA.FTZ R20, R42, c[0x0][0x23c], -R40.reuse ;  /* 0x00008f002a147a23 */ /* 0x100fe20000010828 */
[----:B---3--:R-:W-:Y:S01]  /*11aa0*/  HMMA.16816.F32.BF16 R24, R12, R16, R24 ;  /* 0x000000100c18723c */ /* 0x008fe20000041818 */
[----:B------:R-:W-:Y:S01]  /*11ab0*/  FFMA.FTZ R21, R33, c[0x0][0x23c], -R40 ;  /* 0x00008f0021157a23 */ /* 0x000fe20000010828 */
[----:B------:R-:W3:Y:S01]  /*11ac0*/  MUFU.EX2 R36, R36 ;  /* 0x0000002400247308 */ /* 0x000ee20000000800 */
[----:B-1----:R-:W-:-:S05]  /*11ad0*/  FADD.FTZ R45, R37, R45 ;  /* 0x0000002d252d7221 */ /* 0x002fca0000010000 */
[----:B------:R-:W-:Y:S02]  /*11ae0*/  HMMA.16816.F32.BF16 R4, R12, R22, R4 ;  /* 0x000000160c04723c */ /* 0x000fe40000041804 */
[----:B------:R-:W1:Y:S01]  /*11af0*/  MUFU.EX2 R208, R208 ;  /* 0x000000d000d07308 */ /* 0x000e620000000800 */
[----:B--2---:R-:W-:-:S05]  /*11b00*/  FADD.FTZ R99, R52, R99 ;  /* 0x0000006334637221 */ /* 0x004fca0000010000 */
[----:B------:R-:W-:Y:S02]  /*11b10*/  HMMA.16816.F32.BF16 R28, R12, R18, R28 ;  /* 0x000000120c1c723c */ /* 0x000fe4000004181c */
[----:B------:R-:W2:Y:S01]  /*11b20*/  MUFU.EX2 R20, R20 ;  /* 0x0000001400147308 */ /* 0x000ea20000000800 */
[----:B---3--:R-:W-:-:S04]  /*11b30*/  FADD.FTZ R99, R36, R99 ;  /* 0x0000006324637221 */ /* 0x008fc80000010000 */
        /* <DEDUP_REMOVED lines=12> */
[C---:B------:R-:W-:Y:S08]  /*11c00*/  HMMA.16816.F32.BF16 R224, R12.reuse, R226, R4 ;  /* 0x000000e20ce0723c */ /* 0x040ff00000041804 */
[----:B------:R-:W-:Y:S01]  /*11c10*/  HMMA.16816.F32.BF16 R216, R12, R218, R28 ;  /* 0x000000da0cd8723c */ /* 0x000fe2000004181c */
[----:B------:R-:W-:Y:S07]  /*11c20*/  @!P6 BRA `(.L_x_2062) ;  /* 0x00006ec00000e947 */ /* 0x000fee0003800000 */
[----:B------:R-:W-:Y:S01]  /*11c30*/  PLOP3.LUT P0, PT, PT, PT, UP2, 0x40, 0x0 ;  /* 0x000000000000781c */ /* 0x000fe20003f0e828 */
[----:B------:R-:W-:-:S04]  /*11c40*/  DEPBAR.LE SB0, 0x0 ;  /* 0x000080000000791a */ /* 0x000fc80000000000 */
[----:B------:R-:W-:Y:S01]  /*11c50*/  UIADD3 UR5, UR10, -0x2, URZ ;  /* 0xfffffffe0a057890 */ /* 0x000fe2000fffe03f */
[----:B------:R-:W-:Y:S07]  /*11c60*/  BAR.SYNC.DEFER_BLOCKING 0x0 ;  /* 0x0000000000007b1d */ /* 0x000fee0000010000 */
[----:B------:R-:W-:Y:S05]  /*11c70*/  @P0 BRA `(.L_x_2063) ;  /* 0x000003f000000947 */ /* 0x000fea0003800000 */
[----:B------:R-:W-:Y:S01]  /*11c80*/  IABS R4, c[0x0][0x2d0] ;  /* 0x0000b40000047a13 */ /* 0x000fe20000000000 */
[----:B------:R-:W-:Y:S02]  /*11c90*/  USHF.L.U32 UR12, UR5, 0x8, URZ ;  /* 0x00000008050c7899 */ /* 0x000fe4000800063f */
[----:B------:R-:W-:Y:S01]  /*11ca0*/  ULDC UR11, c[0x0][0x2d0] ;  /* 0x0000b400000b7ab9 */ /* 0x000fe20000000800 */
[----:B------:R-:W1:Y:S01]  /*11cb0*/  I2F.RP R10, R4 ;  /* 0x00000004000a7306 */ /* 0x000e620000209400 */
[----:B------:R-:W-:-:S02]  /*11cc0*/  UIADD3 UR13, UR12, 0x100, URZ ;  /* 0x000001000c0d7890 */ /* 0x000fc4000fffe03f */
[----:B------:R-:W-:Y:S01]  /*11cd0*/  MOV R6, UR12 ;  /* 0x0000000c00067c02 */ /* 0x000fe20008000f00 */
[----:B------:R-:W-:Y:S02]  /*11ce0*/  ULOP3.LUT UR12, UR12, UR11, URZ, 0x3c, !UPT ;  /* 0x0000000b0c0c7292 */ /* 0x000fe4000f8e3c3f */
[----:B------:R-:W-:Y:S01]  /*11cf0*/  ULOP3.LUT UR11, UR13, UR11, URZ, 0x3c, !UPT ;  /* 0x0000000b0d0b7292 */ /* 0x000fe2000f8e3c3f */
[----:B------:R-:W-:Y:S01]  /*11d00*/  IMAD.U32 R8, RZ, RZ, UR13 ;  /* 0x0000000dff087e24 */ /* 0x000fe2000f8e00ff */
[----:B------:R-:W-:Y:S02]  /*11d10*/  IABS R6, R6 ;  /* 0x0000000600067213 */ /* 0x000fe40000000000 */
[----:B------:R-:W-:Y:S02]  /*11d20*/  ISETP.LE.AND P2, PT, RZ, UR12, PT ;  /* 0x0000000cff007c0c */ /* 0x000fe4000bf43270 */
[----:B------:R-:W-:Y:S02]  /*11d30*/  IABS R8, R8 ;  /* 0x0000000800087213 */ /* 0x000fe40000000000 */
[----:B------:R-:W-:Y:S01]  /*11d40*/  ISETP.LE.AND P3, PT, RZ, UR11, PT ;  /* 0x0000000bff007c0c */ /* 0x000fe2000bf63270 */
        /* <DEDUP_REMOVED lines=13> */
[----:B------:R-:W-:Y:S01]  /*11e20*/  IMAD R5, R4, R5, R6 ;  /* 0x0000000504057224 */ /* 0x000fe200078e0206 */
[----:B------:R-:W-:-:S04]  /*11e30*/  LOP3.LUT R6, RZ, c[0x0][0x2d0], RZ, 0x33, !PT ;  /* 0x0000b400ff067a12 */ /* 0x000fc800078e33ff */
[----:B------:R-:W-:-:S07]  /*11e40*/  ISETP.GT.U32.AND P0, PT, R4, R5, PT ;  /* 0x000000050400720c */ /* 0x000fce0003f04070 */
[----:B------:R-:W-:Y:S01]  /*11e50*/  @!P1 IMAD.IADD R7, R7, 0x1, -R4 ;  /* 0x0000000107079824 */ /* 0x000fe200078e0a04 */
[----:B------:R-:W-:-:S04]  /*11e60*/  @!P1 IADD3 R10, R10, 0x1, RZ ;  /* 0x000000010a0a9810 */ /* 0x000fc80007ffe0ff */
[-C--:B------:R-:W-:Y:S01]  /*11e70*/  ISETP.GE.U32.AND P5, PT, R7, R4.reuse, PT ;  /* 0x000000040700720c */ /* 0x080fe20003fa6070 */
[----:B------:R-:W-:Y:S01]  /*11e80*/  @!P0 IMAD.IADD R5, R5, 0x1, -R4 ;  /* 0x0000000105058824 */ /* 0x000fe200078e0a04 */
[----:B------:R-:W-:Y:S02]  /*11e90*/  @!P0 IADD3 R9, R9, 0x1, RZ ;  /* 0x0000000109098810 */ /* 0x000fe40007ffe0ff */
[----:B------:R-:W-:Y:S02]  /*11ea0*/  ISETP.NE.AND P0, PT, RZ, c[0x0][0x2d0], PT ;  /* 0x0000b400ff007a0c */ /* 0x000fe40003f05270 */
[----:B------:R-:W-:-:S07]  /*11eb0*/  ISETP.GE.U32.AND P4, PT, R5, R4, PT ;  /* 0x000000040500720c */ /* 0x000fce0003f86070 */
[----:B------:R-:W-:-:S04]  /*11ec0*/  @P5 IADD3 R10, R10, 0x1, RZ ;  /* 0x000000010a0a5810 */ /* 0x000fc80007ffe0ff */
[----:B------:R-:W-:Y:S02]  /*11ed0*/  MOV R4, R10 ;  /* 0x0000000a00047202 */ /* 0x000fe40000000f00 */
        /* <DEDUP_REMOVED lines=25> */
.L_x_2063:
[----:B------:R-:W-:-:S05]  /*12070*/  IMAD.MOV.U32 R7, RZ, RZ, c[0x0][0x1a0] ;  /* 0x00006800ff077624 */ /* 0x000fca00078e00ff */
[----:B------:R-:W-:-:S04]  /*12080*/  LEA R7, -R7, RZ, 0x8 ;  /* 0x000000ff07077211 */ /* 0x000fc800078e41ff */
[----:B------:R-:W-:Y:S02]  /*12090*/  SHF.R.S32.HI R6, RZ, 0x1f, R7 ;  /* 0x0000001fff067819 */ /* 0x000fe40000011407 */
.L_x_2064:
[----:B------:R-:W-:Y:S01]  /*120a0*/  ISETP.GE.AND P0, PT, R188, c[0x0][0x220], PT ;  /* 0x00008800bc007a0c */ /* 0x000fe20003f06270 */
[----:B------:R-:W-:Y:S01]  /*120b0*/  UISETP.GE.AND UP0, UPT, UR10, 0x3, UPT ;  /* 0x000000030a00788c */ /* 0x000fe2000bf06270 */
[C---:B------:R-:W-:Y:S02]  /*120c0*/  LEA R167, P5, R7.reuse, R167, 0x1 ;  /* 0x000000a707a77211 */ /* 0x040fe400078a08ff */
[----:B------:R-:W-:Y:S02]  /*120d0*/  P2R R135, PR, RZ, 0x1 ;  /* 0x00000001ff877803 */ /* 0x000fe40000000000 */
[----:B------:R-:W-:Y:S02]  /*120e0*/  LEA.HI.X R168, R7, R168, R6, 0x1, P5 ;  /* 0x000000a807a87211 */ /* 0x000fe400028f0c06 */
[----:B------:R-:W-:-:S05]  /*120f0*/  LOP3.LUT R133, R133, 0xfffffffd, RZ, 0xc0, !PT ;  /* 0xfffffffd85857812 */ /* 0x000fca00078ec0ff */
[----:B------:R-:W-:Y:S01]  /*12100*/  @!P0 IMAD.MOV.U32 R14, RZ, RZ, c[0x0][0x1a0] ;  /* 0x00006800ff0e8624 */ /* 0x000fe200078e00ff */
[----:B------:R-:W-:Y:S01]  /*12110*/  @P0 STS [R213+0x5000], RZ ;  /* 0x005000ffd5000388 */ /* 0x000fe20000000800 */
[----:B------:R-:W-:Y:S01]  /*12120*/  @!P0 IMAD.MOV.U32 R12, RZ, RZ, c[0x0][0x1a0] ;  /* 0x00006800ff0c8624 */ /* 0x000fe200078e00ff */
[----:B------:R-:W-:Y:S01]  /*12130*/  @!P0 IADD3 R35, P4, P3, R7, R118, R35 ;  /* 0x0000007607238210 */ /* 0x000fe20007b9e023 */
[----:B------:R-:W-:Y:S01]  /*12140*/  @!P0 IMAD.MOV.U32 R4, RZ, RZ, R118 ;  /* 0x000000ffff048224 */ /* 0x000fe200078e0076 */
[----:B------:R-:W-:Y:S01]  /*12150*/  @P0 STS [R213+0x5004], RZ ;  /* 0x005004ffd5000388 */ /* 0x000fe20000000800 */
[----:B------:R-:W-:Y:S01]  /*12160*/  @!P0 IMAD.MOV.U32 R5, RZ, RZ, R121 ;  /* 0x000000ffff058224 */ /* 0x000fe200078e0079 */
[----:B------:R-:W-:Y:S01]  /*12170*/  @!P0 IADD3.X R34, R6, R121, R34, P4, P3 ;  /* 0x0000007906228210 */ /* 0x000fe200027e6422 */
[----:B------:R-:W-:Y:S01]  /*12180*/  @!P0 IMAD.MOV.U32 R10, RZ, RZ, R167 ;  /* 0x000000ffff0a8224 */ /* 0x000fe200078e00a7 */
[----:B------:R-:W-:Y:S01]  /*12190*/  @P0 STS.64 [R213+0x5008], RZ ;  /* 0x005008ffd5000388 */ /* 0x000fe20000000a00 */
[----:B------:R-:W-:-:S02]  /*121a0*/  @!P0 IMAD.MOV.U32 R11, RZ, RZ, R168 ;  /* 0x000000ffff0b8224 */ /* 0x000fc400078e00a8 */
[----:B------:R-:W-:-:S03]  /*121b0*/  @!P0 IMAD.WIDE.U32 R14, R14, 0xa0, R4 ;  /* 0x000000a00e0e8825 */ /* 0x000fc600078e0004 */
[----:B------:R-:W-:Y:S01]  /*121c0*/  @!PT LDS RZ, [RZ] ;  /* 0x00000000fffff984 */ /* 0x000fe20000000800 */
[----:B------:R-:W-:Y:S01]  /*121d0*/  @!PT LDS RZ, [RZ] ;  /* 0x00000000fffff984 */ /* 0x000fe20000000800 */
[----:B------:R-:W-:Y:S01]  /*121e0*/  @!PT LDS RZ, [RZ] ;  /* 0x00000000fffff984 */ /* 0x000fe20000000800 */
[----:B------:R1:W-:Y:S01]  /*121f0*/  @!P0 LDGSTS.E.BYPASS.LTC128B.128 [R213+0x5000], [R10.64] ;  /* 0x050000000ad58fae */ /* 0x0003e2000b901d46 */
[----:B------:R-:W-:Y:S01]  /*12200*/  @!P0 IMAD.WIDE.U32 R12, R12, 0xc0, R4 ;  /* 0x000000c00c0c8825 */ /* 0x000fe200078e0004 */
[----:B------:R-:W-:Y:S02]  /*12210*/  @!P0 IADD3 R14, P3, R7, R14, RZ ;  /* 0x0000000e070e8210 */ /* 0x000fe40007f7e0ff */
[----:B------:R-:W-:Y:S01]  /*12220*/  @P0 STS.128 [R213+0x5800], RZ ;  /* 0x005800ffd5000388 */ /* 0x000fe20000000c00 */
[----:B------:R-:W-:Y:S02]  /*12230*/  @!P0 IMAD.MOV.U32 R4, RZ, RZ, c[0x0][0x1a0] ;  /* 0x00006800ff048624 */ /* 0x000fe400078e00ff */
[----:B------:R-:W-:Y:S02]  /*12240*/  @!P0 IMAD.MOV.U32 R16, RZ, RZ, c[0x0][0x1a0] ;  /* 0x00006800ff108624 */ /* 0x000fe400078e00ff */
[----:B------:R-:W-:Y:S01]  /*12250*/  @!P0 IMAD.MOV.U32 R120, RZ, RZ, R118 ;  /* 0x000000ffff788224 */ /* 0x000fe200078e0076 */
[----:B------:R-:W-:Y:S01]  /*12260*/  @!P0 LEA R9, P1, R4, R118, 0x7 ;  /* 0x0000007604098211 */ /* 0x000fe200078238ff */
[----:B------:R-:W-:-:S02]  /*12270*/  @!P0 IMAD.MOV.U32 R5, RZ, RZ, c[0x0][0x1a0] ;  /* 0x00006800ff058624 */ /* 0x000fc400078e00ff */
[----:B------:R-:W-:Y:S01]  /*12280*/  @!P0 IMAD.WIDE.U32 R16, R16, 0x60, R120 ;  /* 0x0000006010108825 */ /* 0x000fe200078e0078 */
[----:B------:R-:W-:Y:S02]  /*12290*/  @!P0 IADD3 R9, P4, R7, R9, RZ ;  /* 0x0000000907098210 */ /* 0x000fe40007f9e0ff */
[----:B------:R-:W-:Y:S01]  /*122a0*/  @!P0 LEA R8, P2, R5, R118, 0x6 ;  /* 0x0000007605088211 */ /* 0x000fe200078430ff */
[----:B------:R-:W-:Y:S02]  /*122b0*/  @!P0 IMAD.MOV.U32 R20, RZ, RZ, c[0x0][0x1a4] ;  /* 0x00006900ff148624 */ /* 0x000fe400078e00ff */
[----:B------:R-:W-:Y:S01]  /*122c0*/  @!P0 IMAD.MOV.U32 R18, RZ, RZ, c[0x0][0x1a0] ;  /* 0x00006800ff128624 */ /* 0x000fe200078e00ff */
[----:B------:R-:W-:Y:S01]  /*122d0*/  @!P0 IADD3 R8, P5, R7, R8, RZ ;  /* 0x0000000807088210 */ /* 0x000fe20007fbe0ff */
[----:B------:R-:W-:Y:S01]  /*122e0*/  @!P0 IMAD.MOV.U32 R119, RZ, RZ, R121 ;  /* 0x000000ffff778224 */ /* 0x000fe200078e0079 */
[----:B------:R-:W-:Y:S02]  /*122f0*/  @!P0 LEA.HI.X R5, R5, R121, R20, 0x6, P2 ;  /* 0x0000007905058211 */ /* 0x000fe400010f3414 */
[----:B------:R-:W-:Y:S01]  /*12300*/  @!P0 LEA R22, P2, R35, c[0x0][0x170], 0x1 ;  /* 0x00005c0023168a11 */ /* 0x000fe200078408ff */
[----:B------:R-:W-:-:S03]  /*12310*/  @!P0 IMAD.WIDE.U32 R18, R18, 0xe0, R118 ;  /* 0x000000e012128825 */ /* 0x000fc600078e0076 */
[----:B------:R-:W-:Y:S01]  /*12320*/  @!P0 LEA.HI.X R23, R35, c[0x0][0x174], R34, 0x1, P2 ;  /* 0x00005d0023178a11 */ /* 0x000fe200010f0c22 */
[----:B-1----:R-:W-:Y:S01]  /*12330*/  @!P0 IMAD.MOV.U32 R10, RZ, RZ, c[0x0][0x1a4] ;  /* 0x00006900ff0a8624 */ /* 0x002fe200078e00ff */
[----:B------:R-:W-:Y:S01]  /*12340*/  @!P0 IADD3 R12, P2, R7, R12, RZ ;  /* 0x0000000c070c8210 */ /* 0x000fe20007f5e0ff */
[----:B------:R-:W-:Y:S02]  /*12350*/  @!P0 IMAD.MOV.U32 R11, RZ, RZ, c[0x0][0x1a4] ;  /* 0x00006900ff0b8624 */ /* 0x000fe400078e00ff */
[----:B------:R-:W-:Y:S01]  /*12360*/  @!P0 IMAD.X R5, R6, 0x1, R5, P5 ;  /* 0x0000000106058824 */ /* 0x000fe200028e0605 */
[----:B------:R-:W-:Y:S01]  /*12370*/  @!P0 LEA.HI.X R10, R4, R121, R10, 0x7, P1 ;  /* 0x00000079040a8211 */ /* 0x000fe200008f3c0a */
[----:B------:R-:W-:Y:S01]  /*12380*/  @!P0 IMAD R20, R11, 0x60, RZ ;  /* 0x000000600b148824 */ /* 0x000fe200078e02ff */
[C---:B------:R-:W-:Y:S01]  /*12390*/  @!P0 IADD3 R21, P1, R7.reuse, R16, RZ ;  /* 0x0000001007158210 */ /* 0x040fe20007f3e0ff */
[----:B------:R-:W-:Y:S01]  /*123a0*/  @!P0 IMAD.MOV.U32 R16, RZ, RZ, c[0x0][0x1a4] ;  /* 0x00006900ff108624 */ /* 0x000fe200078e00ff */
[----:B------:R-:W-:Y:S01]  /*123b0*/  @!PT LDS RZ, [RZ] ;  /* 0x00000000fffff984 */ /* 0x000fe20000000800 */
[----:B------:R-:W-:Y:S01]  /*123c0*/  @!PT LDS RZ, [RZ] ;  /* 0x00000000fffff984 */ /* 0x000fe20000000800 */
[----:B------:R-:W-:Y:S01]  /*123d0*/  @!PT LDS RZ, [RZ] ;  /* 0x00000000fffff984 */ /* 0x000fe20000000800 */
[----:B------:R1:W-:Y:S01]  /*123e0*/  @!P0 LDGSTS.E.BYPASS.LTC128B.128 [R213+0x5800], [R22.64] ;  /* 0x0580000016d58fae */ /* 0x0003e2000b901d46 */
[----:B------:R-:W-:Y:S01]  /*123f0*/  @!P0 IMAD.MOV.U32 R4, RZ, RZ, c[0x0][0x1a4] ;  /* 0x00006900ff048624 */ /* 0x000fe200078e00ff */
[----:B------:R-:W-:Y:S01]  /*12400*/  @!P0 IADD3.X R20, R6, R17, R20, P1, !PT ;  /* 0x0000001106148210 */ /* 0x000fe20000ffe414 */
[----:B------:R-:W-:Y:S01]  /*12410*/  @!P0 IMAD R16, R16, 0xc0, RZ ;  /* 0x000000c010108824 */ /* 0x000fe200078e02ff */
[----:B------:R-:W-:Y:S01]  /*12420*/  @!P0 IADD3 R17, P1, R7, R18, RZ ;  /* 0x0000001207118210 */ /* 0x000fe20007f3e0ff */
[----:B------:R-:W-:Y:S01]  /*12430*/  @!P0 IMAD R4, R4, 0xa0, RZ ;  /* 0x000000a004048824 */ /* 0x000fe200078e02ff */
[----:B------:R-:W-:Y:S01]  /*12440*/  @P0 STS.128 [R213+0x6000], RZ ;  /* 0x006000ffd5000388 */ /* 0x000fe20000000c00 */
[----:B------:R-:W-:Y:S01]  /*12450*/  @!P0 IMAD R11, R11, 0xe0, RZ ;  /* 0x000000e00b0b8824 */ /* 0x000fe200078e02ff */
[C---:B------:R-:W-:Y:S01]  /*12460*/  @!P0 IADD3.X R16, R6.reuse, R16, R13, P2, !PT ;  /* 0x0000001006108210 */ /* 0x040fe200017fe40d */
[----:B------:R-:W-:Y:S01]  /*12470*/  @!P0 IMAD.X R10, R6, 0x1, R10, P4 ;  /* 0x00000001060a8824 */ /* 0x000fe200020e060a */
[----:B------:R-:W-:-:S02]  /*12480*/  @!P0 LEA R18, P2, R8, c[0x0][0x170], 0x1 ;  /* 0x00005c0008128a11 */ /* 0x000fc400078408ff */
[C---:B------:R-:W-:Y:S02]  /*12490*/  @!P0 IADD3.X R4, R6.reuse, R15, R4, P3, !PT ;  /* 0x0000000f06048210 */ /* 0x040fe40001ffe404 */
[----:B------:R-:W-:Y:S02]  /*124a0*/  @!P0 IADD3.X R11, R6, R19, R11, P1, !PT ;  /* 0x00000013060b8210 */ /* 0x000fe40000ffe40b */
        /* <DEDUP_REMOVED lines=11> */
[C---:B-1----:R-:W-:Y:S02]  /*12560*/  @!P0 LEA R22, P3, R14.reuse, c[0x0][0x170], 0x1 ;  /* 0x00005c000e168a11 */ /* 0x042fe400078608ff */
        /* <DEDUP_REMOVED lines=28> */
[----:B------:R-:W-:-:S03]  /*12730*/  USHF.L.U32 UR6, UR5, 0x8, URZ ;  /* 0x0000000805067899 */ /* 0x000fc6000800063f */
[----:B------:R-:W-:Y:S03]  /*12740*/  LDSM.16.M88.4 R44, [R207] ;  /* 0x00000000cf2c783b */ /* 0x000fe60000000200 */
[C---:B------:R-:W-:Y:S01]  /*12750*/  LOP3.LUT R162, R210.reuse, UR6, RZ, 0xfc, !PT ;  /* 0x00000006d2a27c12 */ /* 0x040fe2000f8efcff */
[----:B------:R-:W2:Y:S01]  /*12760*/  LDSM.16.M88.4 R28, [R205+0x3000] ;  /* 0x00300000cd1c783b */ /* 0x000ea20000000200 */
[C---:B------:R-:W-:Y:S02]  /*12770*/  LOP3.LUT R165, R210.reuse, UR6, RZ, 0xfc, !PT ;  /* 0x00000006d2a57c12 */ /* 0x040fe4000f8efcff */
[----:B------:R3:W-:Y:S01]  /*12780*/  I2F R159, R162 ;  /* 0x000000a2009f7306 */ /* 0x0007e20000201400 */
[----:B------:R-:W-:Y:S01]  /*12790*/  LDSM.16.M88.4 R152, [R206] ;  /* 0x00000000ce98783b */ /* 0x000fe20000000200 */
[----:B------:R-:W-:Y:S02]  /*127a0*/  IADD3 R176, R165, 0x79, RZ ;  /* 0x00000079a5b07810 */ /* 0x000fe40007ffe0ff */
[----:B------:R-:W-:Y:S01]  /*127b0*/  LOP3.LUT R158, R210, UR6, RZ, 0xfc, !PT ;  /* 0x00000006d29e7c12 */ /* 0x000fe2000f8efcff */
[----:B------:R-:W-:Y:S01]  /*127c0*/  LDSM.16.M88.4 R136, [R196] ;  /* 0x00000000c488783b */ /* 0x000fe20000000200 */
[----:B------:R-:W-:-:S02]  /*127d0*/  ISETP.GE.AND P2, PT, R176, R2, PT ;  /* 0x00000002b000720c */ /* 0x000fc40003f46270 */
[----:B------:R-:W-:Y:S01]  /*127e0*/  I2F R161, R176 ;  /* 0x000000b000a17306 */ /* 0x000fe20000201400 */
[----:B-1----:R-:W5:Y:S01]  /*127f0*/  LDSM.16.M88.4 R4, [R205+0x3c00] ;  /* 0x003c0000cd04783b */ /* 0x002f620000000200 */
[----:B------:R-:W-:Y:S02]  /*12800*/  ISETP.GE.AND P4, PT, R176, R0, PT ;  /* 0x00000000b000720c */ /* 0x000fe40003f86270 */
[C---:B------:R-:W-:Y:S01]  /*12810*/  IADD3 R181, R165.reuse, 0x89, RZ ;  /* 0x00000089a5b57810 */ /* 0x040fe20007ffe0ff */
[----:B------:R-:W1:Y:S01]  /*12820*/  LDSM.16.M88.4 R140, [R205+0x4c00] ;  /* 0x004c0000cd8c783b */ /* 0x000e620000000200 */
[C---:B------:R-:W-:Y:S02]  /*12830*/  IADD3 R236, R165.reuse, 0x91, RZ ;  /* 0x00000091a5ec7810 */ /* 0x040fe40007ffe0ff */
[----:B---3--:R-:W-:Y:S01]  /*12840*/  IADD3 R162, R162, 0x71, RZ ;  /* 0x00000071a2a27810 */ /* 0x008fe20007ffe0ff */
[----:B------:R-:W3:Y:S01]  /*12850*/  LDSM.16.M88.4 R36, [R205+0x2c00] ;  /* 0x002c0000cd24783b */ /* 0x000ee20000000200 */
[----:B------:R-:W-:Y:S01]  /*12860*/  I2F R170, R181 ;  /* 0x000000b500aa7306 */ /* 0x000fe20000201400 */
[----:B------:R-:W-:-:S02]  /*12870*/  IADD3 R186, R165, 0x99, RZ ;  /* 0x00000099a5ba7810 */ /* 0x000fc40007ffe0ff */
[----:B------:R-:W1:Y:S01]  /*12880*/  LDSM.16.M88.4 R124, [R205+0x1000] ;  /* 0x00100000cd7c783b */ /* 0x000e620000000200 */
[C---:B------:R-:W-:Y:S02]  /*12890*/  IADD3 R174, R165.reuse, 0x81, RZ ;  /* 0x00000081a5ae7810 */ /* 0x040fe40007ffe0ff */
[C---:B------:R-:W-:Y:S01]  /*128a0*/  IADD3 R241, R165.reuse, 0xa1, RZ ;  /* 0x000000a1a5f17810 */ /* 0x040fe20007ffe0ff */
[----:B----4-:R-:W4:Y:S01]  /*128b0*/  LDSM.16.M88.4 R20, [R205+0x3400] ;  /* 0x00340000cd14783b */ /* 0x010f220000000200 */
[----:B------:R-:W-:Y:S01]  /*128c0*/  I2F R163, R162 ;  /* 0x000000a200a37306 */ /* 0x000fe20000201400 */
[C---:B------:R-:W-:Y:S02]  /*128d0*/  IADD3 R240, R165.reuse, 0xa9, RZ ;  /* 0x000000a9a5f07810 */ /* 0x040fe40007ffe0ff */
[----:B------:R-:W1:Y:S01]  /*128e0*/  LDSM.16.M88.4 R12, [R205+0x3800] ;  /* 0x00380000cd0c783b */ /* 0x000e620000000200 */
[C---:B------:R-:W-:Y:S02]  /*128f0*/  IADD3 R185, R165.reuse, 0xb1, RZ ;  /* 0x000000b1a5b97810 */ /* 0x040fe40007ffe0ff */
[C---:B------:R-:W-:Y:S01]  /*12900*/  IADD3 R177, R165.reuse, 0xb9, RZ ;  /* 0x000000b9a5b17810 */ /* 0x040fe20007ffe0ff */
[----:B------:R-:W1:Y:S01]  /*12910*/  LDSM.16.M88.4 R68, [R205+0x4000] ;  /* 0x00400000cd44783b */ /* 0x000e620000000200 */
[----:B------:R-:W-:Y:S01]  /*12920*/  I2F R180, R236 ;  /* 0x000000ec00b47306 */ /* 0x000fe20000201400 */
[C---:B------:R-:W-:Y:S01]  /*12930*/  IADD3 R211, R165.reuse, 0xc1, RZ ;  /* 0x000000c1a5d37810 */ /* 0x040fe20007ffe0ff */
[----:B--2---:R-:W-:Y:S01]  /*12940*/  HMMA.16816.F32.BF16 R32, R44, R28, RZ ;  /* 0x0000001c2c20723c */ /* 0x004fe200000418ff */
[----:B------:R-:W2:Y:S01]  /*12950*/  LDSM.16.M88.4 R60, [R205+0x4400] ;  /* 0x00440000cd3c783b */ /* 0x000ea20000000200 */
[----:B------:R-:W-:-:S02]  /*12960*/  IADD3 R244, R165, 0xc9, RZ ;  /* 0x000000c9a5f47810 */ /* 0x000fc40007ffe0ff */
[C---:B------:R-:W-:Y:S01]  /*12970*/  ISETP.GE.AND P1, PT, R162.reuse, R0, PT ;  /* 0x00000000a200720c */ /* 0x040fe20003f26270 */
[----:B------:R-:W1:Y:S01]  /*12980*/  LDSM.16.M88.4 R52, [R205+0x4800] ;  /* 0x00480000cd34783b */ /* 0x000e620000000200 */
[----:B------:R-:W-:Y:S01]  /*12990*/  I2F R179, R186 ;  /* 0x000000ba00b37306 */ /* 0x000fe20000201400 */
[C---:B------:R-:W-:Y:S01]  /*129a0*/  IADD3 R247, R165.reuse, 0xd1, RZ ;  /* 0x000000d1a5f77810 */ /* 0x040fe20007ffe0ff */
[C---:B------:R-:W-:Y:S01]  /*129b0*/  HMMA.16816.F32.BF16 R28, R44.reuse, R30, RZ ;  /* 0x0000001e2c1c723c */ /* 0x040fe200000418ff */
[----:B------:R-:W2:Y:S01]  /*129c0*/  LDSM.16.M88.4 R116, [R205+0x1400] ;  /* 0x00140000cd74783b */ /* 0x000ea20000000200 */
[C---:B------:R-:W-:Y:S02]  /*129d0*/  IADD3 R243, R165.reuse, 0xd9, RZ ;  /* 0x000000d9a5f37810 */ /* 0x040fe40007ffe0ff */
[-C--:B------:R-:W-:Y:S01]  /*129e0*/  ISETP.GE.AND P3, PT, R162, R2.reuse, PT ;  /* 0x00000002a200720c */ /* 0x080fe20003f66270 */
[----:B------:R-:W2:Y:S01]  /*129f0*/  LDSM.16.M88.4 R108, [R205+0x1800] ;  /* 0x00180000cd6c783b */ /* 0x000ea20000000200 */
[----:B------:R-:W1:Y:S01]  /*12a00*/  I2F R166, R174 ;  /* 0x000000ae00a67306 */ /* 0x000e620000201400 */
[----:B------:R-:W-:Y:S01]  /*12a10*/  IADD3 R246, R165, 0xe1, RZ ;  /* 0x000000e1a5f67810 */ /* 0x000fe20007ffe0ff */
[----:B-----5:R-:W-:Y:S01]  /*12a20*/  HMMA.16816.F32.BF16 R8, R44, R4, RZ ;  /* 0x000000042c08723c */ /* 0x020fe200000418ff */
[----:B------:R-:W5:Y:S01]  /*12a30*/  LDSM.16.M88.4 R100, [R205+0x1c00] ;  /* 0x001c0000cd64783b */ /* 0x000f620000000200 */
[----:B------:R-:W-:-:S02]  /*12a40*/  ISETP.GE.AND P5, PT, R181, R2, PT ;  /* 0x00000002b500720c */ /* 0x000fc40003fa6270 */
[C---:B------:R-:W-:Y:S01]  /*12a50*/  IADD3 R252, R165.reuse, 0xe9, RZ ;  /* 0x000000e9a5fc7810 */ /* 0x040fe20007ffe0ff */
[----:B------:R-:W2:Y:S01]  /*12a60*/  LDSM.16.M88.4 R92, [R205+0x2000] ;  /* 0x00200000cd5c783b */ /* 0x000ea20000000200 */
[----:B------:R-:W-:Y:S01]  /*12a70*/  I2F R160, R241 ;  /* 0x000000f100a07306 */ /* 0x000fe20000201400 */
[C---:B------:R-:W-:Y:S01]  /*12a80*/  IADD3 R251, R165.reuse, 0xf1, RZ ;  /* 0x000000f1a5fb7810 */ /* 0x040fe20007ffe0ff */
[C---:B------:R-:W-:Y:S01]  /*12a90*/  HMMA.16816.F32.BF16 R32, R152.reuse, R136, R32 ;  /* 0x000000889820723c */ /* 0x040fe20000041820 */
[----:B------:R-:W2:Y:S01]  /*12aa0*/  LDSM.16.M88.4 R84, [R205+0x2400] ;  /* 0x00240000cd54783b */ /* 0x000ea20000000200 */
[C---:B------:R-:W-:Y:S02]  /*12ab0*/  IADD3 R238, R165.reuse, 0xf9, RZ ;  /* 0x000000f9a5ee7810 */ /* 0x040fe40007ffe0ff */
[-C--:B------:R-:W-:Y:S01]  /*12ac0*/  ISETP.GE.AND P0, PT, R165, R0.reuse, PT ;  /* 0x00000000a500720c */ /* 0x080fe20003f06270 */
[----:B------:R-:W2:Y:S01]  /*12ad0*/  LDSM.16.M88.4 R76, [R205+0x2800] ;  /* 0x00280000cd4c783b */ /* 0x000ea20000000200 */
[----:B------:R-:W-:Y:S01]  /*12ae0*/  I2F R164, R240 ;  /* 0x000000f000a47306 */ /* 0x000fe20000201400 */
[----:B------:R-:W-:Y:S01]  /*12af0*/  IADD3 R242, R158, 0x9, RZ ;  /* 0x000000099ef27810 */ /* 0x000fe20007ffe0ff */
[----:B------:R-:W-:Y:S01]  /*12b00*/  HMMA.16816.F32.BF16 R28, R152, R138, R28 ;  /* 0x0000008a981c723c */ /* 0x000fe2000004181c */
[----:B------:R-:W2:Y:S01]  /*12b10*/  LDSM.16.M88.4 R136, [R193] ;  /* 0x00000000c188783b */ /* 0x000ea20000000200 */
[----:B------:R-:W-:-:S02]  /*12b20*/  ISETP.GE.AND P6, PT, R174, R0, PT ;  /* 0x00000000ae00720c */ /* 0x000fc40003fc6270 */
[C---:B------:R-:W-:Y:S01]  /*12b30*/  IADD3 R250, R158.reuse, 0x19, RZ ;  /* 0x000000199efa7810 */ /* 0x040fe20007ffe0ff */
[----:B------:R-:W2:Y:S01]  /*12b40*/  LDSM.16.M88.4 R144, [R197] ;  /* 0x00000000c590783b */ /* 0x000ea20000000200 */
[----:B------:R-:W2:Y:S01]  /*12b50*/  I2F R178, R185 ;  /* 0x000000b900b27306 */ /* 0x000ea20000201400 */
[----:B------:R-:W-:Y:S01]  /*12b60*/  IADD3 R245, R158, 0x11, RZ ;  /* 0x000000119ef57810 */ /* 0x000fe20007ffe0ff */
[C---:B------:R-:W-:Y:S01]  /*12b70*/  HMMA.16816.F32.BF16 R4, R44.reuse, R6, RZ ;  /* 0x000000062c04723c */ /* 0x040fe200000418ff */
[----:B------:R-:W2:Y:S01]  /*12b80*/  LDSM.16.M88.4 R148, [R194] ;  /* 0x00000000c294783b */ /* 0x000ea20000000200 */
[----:B------:R-:W-:Y:S02]  /*12b90*/  @P0 LOP3.LUT R133, R133, 0x2, RZ, 0xfc, !PT ;  /* 0x0000000285850812 */ /* 0x000fe400078efcff */
[----:B------:R-:W-:Y:S01]  /*12ba0*/  ISETP.GE.AND P0, PT, R174, R2, PT ;  /* 0x00000002ae00720c */ /* 0x000fe20003f06270 */
[----:B------:R-:W0:Y:S01]  /*12bb0*/  LDGDEPBAR ;  /* 0x00000000000079af */ /* 0x000e220000000000 */
[----:B------:R-:W2:Y:S02]  /*12bc0*/  I2F R212, R177 ;  /* 0x000000b100d47306 */ /* 0x000ea40000201400 */
[----:B-1----:R-:W-:Y:S01]  /*12bd0*/  HMMA.16816.F32.BF16 R48, R44, R140, RZ ;  /* 0x0000008c2c30723c */ /* 0x002fe200000418ff */
[----:B------:R-:W-:-:S05]  /*12be0*/  FFMA.FTZ R35, R166, UR4, R35 ;  /* 0x00000004a6237c23 */ /* 0x000fca0008010023 */
[----:B------:R-:W-:Y:S01]  /*12bf0*/  I2F R173, R211 ;  /* 0x000000d300ad7306 */ /* 0x000fe20000201400 */
[----:B------:R-:W-:Y:S01]  /*12c00*/  IMAD.U32 R140, RZ, RZ, UR6 ;  /* 0x00000006ff8c7e24 */ /* 0x000fe2000f8e00ff */
[----:B---3--:R-:W-:Y:S01]  /*12c10*/  HMMA.16816.F32.BF16 R40, R44, R36, RZ ;  /* 0x000000242c28723c */ /* 0x008fe200000418ff */
[----:B------:R-:W-:-:S03]  /*12c20*/  FFMA.FTZ R31, R170, UR4, R31 ;  /* 0x00000004aa1f7c23 */ /* 0x000fc6000801001f */
[----:B------:R-:W-:Y:S02]  /*12c30*/  LOP3.LUT R140, R140, 0x70, R210, 0xfe, !PT ;  /* 0x000000708c8c7812 */ /* 0x000fe400078efed2 */
[----:B------:R-:W-:Y:S02]  /*12c40*/  I2F R172, R244 ;  /* 0x000000f400ac7306 */ /* 0x000fe40000201400 */
[C---:B------:R-:W-:Y:S06]  /*12c50*/  HMMA.16816.F32.BF16 R128, R44.reuse, R124, RZ ;  /* 0x0000007c2c80723c */ /* 0x040fec00000418ff */
[----:B------:R1:W-:Y:S02]  /*12c60*/  I2F R156, R140 ;  /* 0x0000008c009c7306 */ /* 0x0003e40000201400 */
[C---:B----4-:R-:W-:Y:S06]  /*12c70*/  HMMA.16816.F32.BF16 R24, R44.reuse, R20, RZ ;  /* 0x000000142c18723c */ /* 0x050fec00000418ff */
[----:B------:R-:W-:Y:S02]  /*12c80*/  I2F R184, R247 ;  /* 0x000000f700b87306 */ /* 0x000fe40000201400 */
[C---:B------:R-:W-:Y:S06]  /*12c90*/  HMMA.16816.F32.BF16 R16, R44.reuse, R12, RZ ;  /* 0x0000000c2c10723c */ /* 0x040fec00000418ff */
[----:B------:R-:W-:Y:S02]  /*12ca0*/  I2F R239, R243 ;  /* 0x000000f300ef7306 */ /* 0x000fe40000201400 */
[C---:B------:R-:W-:Y:S06]  /*12cb0*/  HMMA.16816.F32.BF16 R72, R44.reuse, R68, RZ ;  /* 0x000000442c48723c */ /* 0x040fec00000418ff */
[----:B------:R-:W3:Y:S02]  /*12cc0*/  I2F R187, R246 ;  /* 0x000000f600bb7306 */ /* 0x000ee40000201400 */
[C---:B--2---:R-:W-:Y:S06]  /*12cd0*/  HMMA.16816.F32.BF16 R64, R44.reuse, R60, RZ ;  /* 0x0000003c2c40723c */ /* 0x044fec00000418ff */
[----:B------:R-:W-:Y:S02]  /*12ce0*/  I2F R183, R251 ;  /* 0x000000fb00b77306 */ /* 0x000fe40000201400 */
[C---:B------:R-:W-:Y:S06]  /*12cf0*/  HMMA.16816.F32.BF16 R56, R44.reuse, R52, RZ ;  /* 0x000000342c38723c */ /* 0x040fec00000418ff */
[----:B------:R-:W-:Y:S02]  /*12d00*/  I2F R169, R238 ;  /* 0x000000ee00a97306 */ /* 0x000fe40000201400 */
[C---:B------:R-:W-:Y:S06]  /*12d10*/  HMMA.16816.F32.BF16 R120, R44.reuse, R116, RZ ;  /* 0x000000742c78723c */ /* 0x040fec00000418ff */
[----:B------:R-:W-:Y:S02]  /*12d20*/  I2F R175, R242 ;  /* 0x000000f200af7306 */ /* 0x000fe40000201400 */
[C---:B------:R-:W-:Y:S06]  /*12d30*/  HMMA.16816.F32.BF16 R112, R44.reuse, R108, RZ ;  /* 0x0000006c2c70723c */ /* 0x040fec00000418ff */
[----:B------:R-:W-:Y:S02]  /*12d40*/  I2F R182, R242 ;  /* 0x000000f200b67306 */ /* 0x000fe40000201400 */
[C---:B-----5:R-:W-:Y:S06]  /*12d50*/  HMMA.16816.F32.BF16 R104, R44.reuse, R100, RZ ;  /* 0x000000642c68723c */ /* 0x060fec00000418ff */
[----:B------:R-:W2:Y:S02]  /*12d60*/  I2F R171, R252 ;  /* 0x000000fc00ab7306 */ /* 0x000ea40000201400 */
[C---:B------:R-:W-:Y:S06]  /*12d70*/  HMMA.16816.F32.BF16 R96, R44.reuse, R92, RZ ;  /* 0x0000005c2c60723c */ /* 0x040fec00000418ff */
[----:B------:R-:W-:Y:S02]  /*12d80*/  I2F R248, R250 ;  /* 0x000000fa00f87306 */ /* 0x000fe40000201400 */
        /* <DEDUP_REMOVED lines=20> */
[----:B-1----:R-:W1:Y:S07]  /*12ed0*/  LDSM.16.M88.4 R140, [R195] ;  /* 0x00000000c38c783b */ /* 0x002e6e0000000200 */
[C---:B------:R-:W-:Y:S08]  /*12ee0*/  HMMA.16816.F32.BF16 R8, R152.reuse, R136, R8 ;  /* 0x000000889808723c */ /* 0x040ff00000041808 */
[C---:B------:R-:W-:Y:S01]  /*12ef0*/  HMMA.16816.F32.BF16 R4, R152.reuse, R138, R4 ;  /* 0x0000008a9804723c */ /* 0x040fe20000041804 */
[----:B------:R-:W4:Y:S07]  /*12f00*/  LDSM.16.M88.4 R136, [R190] ;  /* 0x00000000be88783b */ /* 0x000f2e0000000200 */
[C---:B------:R-:W-:Y:S08]  /*12f10*/  HMMA.16816.F32.BF16 R40, R152.reuse, R144, R40 ;  /* 0x000000909828723c */ /* 0x040ff00000041828 */
[----:B------:R-:W-:Y:S01]  /*12f20*/  HMMA.16816.F32.BF16 R36, R152, R146, R36 ;  /* 0x000000929824723c */ /* 0x000fe20000041824 */
[----:B------:R-:W5:Y:S01]  /*12f30*/  LDSM.16.M88.4 R144, [R192] ;  /* 0x00000000c090783b */ /* 0x000f620000000200 */
[----:B------:R-:W-:-:S06]  /*12f40*/  FFMA.FTZ R9, R178, UR4, R9 ;  /* 0x00000004b2097c23 */ /* 0x000fcc0008010009 */
[----:B------:R-:W-:Y:S01]  /*12f50*/  HMMA.16816.F32.BF16 R16, R152, R148, R16 ;  /* 0x000000949810723c */ /* 0x000fe20000041810 */
[C---:B------:R-:W-:Y:S02]  /*12f60*/  FFMA.FTZ R7, R212.reuse, UR4, R7 ;  /* 0x00000004d4077c23 */ /* 0x040fe40008010007 */
[----:B------:R-:W-:-:S05]  /*12f70*/  FFMA.FTZ R5, R212, UR4, R5 ;  /* 0x00000004d4057c23 */ /* 0x000fca0008010005 */
[----:B-1----:R-:W-:Y:S01]  /*12f80*/  HMMA.16816.F32.BF16 R24, R152, R140, R24 ;  /* 0x0000008c9818723c */ /* 0x002fe20000041818 */
[C---:B------:R-:W-:Y:S02]  /*12f90*/  FFMA.FTZ R41, R163.reuse, UR4, R41 ;  /* 0x00000004a3297c23 */ /* 0x040fe40008010029 */
[----:B------:R-:W-:-:S03]  /*12fa0*/  FFMA.FTZ R43, R163, UR4, R43 ;  /* 0x00000004a32b7c23 */ /* 0x000fc6000801002b */
[----:B------:R-:W-:Y:S02]  /*12fb0*/  FSEL R165, R41, -INF , !P3 ;  /* 0xff80000029a57808 */ /* 0x000fe40005800000 */
[C---:B------:R-:W-:Y:S01]  /*12fc0*/  HMMA.16816.F32.BF16 R20, R152.reuse, R142, R20 ;  /* 0x0000008e9814723c */ /* 0x040fe20000041814 */
[----:B------:R-:W1:Y:S01]  /*12fd0*/  LDSM.16.M88.4 R140, [R191] ;  /* 0x00000000bf8c783b */ /* 0x000e620000000200 */
[----:B------:R-:W-:Y:S01]  /*12fe0*/  FFMA.FTZ R163, R161, UR4, R37 ;  /* 0x00000004a1a37c23 */ /* 0x000fe20008010025 */
[----:B------:R-:W-:Y:S01]  /*12ff0*/  FSEL R37, R43, -INF , !P1 ;  /* 0xff8000002b257808 */ /* 0x000fe20004800000 */
[----:B------:R-:W-:Y:S01]  /*13000*/  FFMA.FTZ R39, R161, UR4, R39 ;  /* 0x00000004a1277c23 */ /* 0x000fe20008010027 */
[-C--:B------:R-:W-:Y:S01]  /*13010*/  ISETP.GE.AND P1, PT, R181, R0.reuse, PT ;  /* 0x00000000b500720c */ /* 0x080fe20003f26270 */
[----:B------:R-:W-:Y:S01]  /*13020*/  FFMA.FTZ R43, R170, UR4, R29 ;  /* 0x00000004aa2b7c23 */ /* 0x000fe2000801001d */
[----:B------:R-:W-:Y:S01]  /*13030*/  ISETP.GE.AND P3, PT, R236, R0, PT ;  /* 0x00000000ec00720c */ /* 0x000fe20003f66270 */
[----:B----4-:R-:W-:Y:S01]  /*13040*/  HMMA.16816.F32.BF16 R56, R152, R136, R56 ;  /* 0x000000889838723c */ /* 0x010fe20000041838 */
[C---:B------:R-:W-:Y:S01]  /*13050*/  FFMA.FTZ R19, R160.reuse, UR4, R19 ;  /* 0x00000004a0137c23 */ /* 0x040fe20008010013 */
[----:B------:R-:W-:Y:S01]  /*13060*/  FSEL R29, R35, -INF , !P6 ;  /* 0xff800000231d7808 */ /* 0x000fe20007000000 */
[----:B------:R-:W-:Y:S01]  /*13070*/  FFMA.FTZ R170, R160, UR4, R17 ;  /* 0x00000004a0aa7c23 */ /* 0x000fe20008010011 */
[----:B------:R-:W-:-:S02]  /*13080*/  FSEL R43, R43, -INF , !P5 ;  /* 0xff8000002b2b7808 */ /* 0x000fc40006800000 */
[-C--:B------:R-:W-:Y:S02]  /*13090*/  ISETP.GE.AND P5, PT, R186, R0.reuse, PT ;  /* 0x00000000ba00720c */ /* 0x080fe40003fa6270 */
[C---:B------:R-:W-:Y:S01]  /*130a0*/  HMMA.16816.F32.BF16 R52, R152.reuse, R138, R52 ;  /* 0x0000008a9834723c */ /* 0x040fe20000041834 */
[----:B------:R-:W4:Y:S01]  /*130b0*/  LDSM.16.M88.4 R136, [R3] ;  /* 0x000000000388783b */ /* 0x000f220000000200 */
[C---:B------:R-:W-:Y:S01]  /*130c0*/  FFMA.FTZ R27, R180.reuse, UR4, R27 ;  /* 0x00000004b41b7c23 */ /* 0x040fe2000801001b */
[----:B------:R-:W-:Y:S01]  /*130d0*/  FSEL R163, R163, -INF , !P2 ;  /* 0xff800000a3a37808 */ /* 0x000fe20005000000 */
[----:B------:R-:W-:Y:S01]  /*130e0*/  FFMA.FTZ R41, R180, UR4, R25 ;  /* 0x00000004b4297c23 */ /* 0x000fe20008010019 */
[----:B------:R-:W-:Y:S02]  /*130f0*/  FSEL R25, R31, -INF , !P1 ;  /* 0xff8000001f197808 */ /* 0x000fe40004800000 */
[----:B------:R-:W-:Y:S01]  /*13100*/  ISETP.GE.AND P1, PT, R241, R0, PT ;  /* 0x00000000f100720c */ /* 0x000fe20003f26270 */
[----:B-----5:R-:W-:Y:S01]  /*13110*/  HMMA.16816.F32.BF16 R72, R152, R144, R72 ;  /* 0x000000909848723c */ /* 0x020fe20000041848 */
[----:B------:R-:W-:Y:S01]  /*13120*/  FFMA.FTZ R23, R179, UR4, R23 ;  /* 0x00000004b3177c23 */ /* 0x000fe20008010017 */
[----:B------:R-:W-:-:S02]  /*13130*/  ISETP.GE.AND P6, PT, R186, R2, PT ;  /* 0x00000002ba00720c */ /* 0x000fc40003fc6270 */
[----:B------:R-:W-:Y:S02]  /*13140*/  FSEL R19, R19, -INF , !P1 ;  /* 0xff80000013137808 */ /* 0x000fe40004800000 */
[----:B------:R-:W-:Y:S02]  /*13150*/  FSEL R17, R23, -INF , !P5 ;  /* 0xff80000017117808 */ /* 0x000fe40006800000 */
[----:B------:R-:W-:Y:S01]  /*13160*/  IADD3 R145, R158, 0x21, RZ ;  /* 0x000000219e917810 */ /* 0x000fe20007ffe0ff */
[C---:B------:R-:W-:Y:S01]  /*13170*/  HMMA.16816.F32.BF16 R68, R152.reuse, R146, R68 ;  /* 0x000000929844723c */ /* 0x040fe20000041844 */
[-C--:B------:R-:W-:Y:S01]  /*13180*/  ISETP.GE.AND P5, PT, R185, R0.reuse, PT ;  /* 0x00000000b900720c */ /* 0x080fe20003fa6270 */
[----:B---3--:R-:W-:Y:S01]  /*13190*/  FFMA.FTZ R59, R187, UR4, R59 ;  /* 0x00000004bb3b7c23 */ /* 0x008fe2000801003b */
[----:B------:R-:W-:Y:S01]  /*131a0*/  I2F R176, R145 ;  /* 0x0000009100b07306 */ /* 0x000fe20000201400 */
[----:B------:R-:W-:Y:S02]  /*131b0*/  ISETP.GE.AND P1, PT, R177, R0, PT ;  /* 0x00000000b100720c */ /* 0x000fe40003f26270 */
[----:B------:R-:W-:Y:S01]  /*131c0*/  ISETP.GE.AND P2, PT, R236, R2, PT ;  /* 0x00000002ec00720c */ /* 0x000fe20003f46270 */
[----:B--2---:R-:W-:Y:S01]  /*131d0*/  FFMA.FTZ R55, R171, UR4, R55 ;  /* 0x00000004ab377c23 */ /* 0x004fe20008010037 */
[----:B-1----:R-:W-:Y:S01]  /*131e0*/  HMMA.16816.F32.BF16 R64, R152, R140, R64 ;  /* 0x0000008c9840723c */ /* 0x002fe20000041840 */
[----:B------:R-:W-:-:S02]  /*131f0*/  FSEL R31, R7, -INF , !P1 ;  /* 0xff800000071f7808 */ /* 0x000fc40004800000 */
[----:B------:R1:W2:Y:S01]  /*13200*/  I2F R161, R145 ;  /* 0x0000009100a17306 */ /* 0x0002a20000201400 */
[----:B------:R-:W-:Y:S02]  /*13210*/  ISETP.GE.AND P1, PT, R247, R0, PT ;  /* 0x00000000f700720c */ /* 0x000fe40003f26270 */
[----:B------:R-:W-:Y:S01]  /*13220*/  FSEL R41, R41, -INF , !P2 ;  /* 0xff80000029297808 */ /* 0x000fe20005000000 */
[----:B------:R-:W-:Y:S01]  /*13230*/  FFMA.FTZ R35, R173, UR4, R75 ;  /* 0x00000004ad237c23 */ /* 0x000fe2000801004b */
[----:B------:R-:W-:Y:S01]  /*13240*/  HMMA.16816.F32.BF16 R60, R152, R142, R60 ;  /* 0x0000008e983c723c */ /* 0x000fe2000004183c */
[----:B------:R-:W3:Y:S01]  /*13250*/  LDSM.16.M88.4 R140, [R203] ;  /* 0x00000000cb8c783b */ /* 0x000ee20000000200 */
[----:B------:R-:W-:Y:S02]  /*13260*/  ISETP.GE.AND P2, PT, R240, R2, PT ;  /* 0x00000002f000720c */ /* 0x000fe40003f46270 */
[C---:B------:R-:W-:Y:S02]  /*13270*/  IADD3 R186, R158.reuse, 0x29, RZ ;  /* 0x000000299eba7810 */ /* 0x040fe40007ffe0ff */
[----:B------:R-:W-:-:S02]  /*13280*/  IADD3 R236, R158, 0x31, RZ ;  /* 0x000000319eec7810 */ /* 0x000fc40007ffe0ff */
[C---:B----4-:R-:W-:Y:S01]  /*13290*/  HMMA.16816.F32.BF16 R48, R152.reuse, R136, R48 ;  /* 0x000000889830723c */ /* 0x050fe20000041830 */
[----:B------:R-:W-:Y:S01]  /*132a0*/  FFMA.FTZ R69, R172, UR4, R69 ;  /* 0x00000004ac457c23 */ /* 0x000fe20008010045 */
[----:B------:R-:W-:Y:S01]  /*132b0*/  I2F R181, R186 ;  /* 0x000000ba00b57306 */ /* 0x000fe20000201400 */
[----:B-1----:R-:W1:Y:S05]  /*132c0*/  LDSM.16.M88.4 R144, [R202] ;  /* 0x00000000ca90783b */ /* 0x002e6a0000000200 */
[----:B------:R-:W-:Y:S01]  /*132d0*/  HMMA.16816.F32.BF16 R44, R152, R138, R44 ;  /* 0x0000008a982c723c */ /* 0x000fe2000004182c */
[----:B------:R-:W4:Y:S01]  /*132e0*/  LDSM.16.M88.4 R136, [R201] ;  /* 0x00000000c988783b */ /* 0x000f220000000200 */
[C---:B------:R-:W-:Y:S01]  /*132f0*/  FFMA.FTZ R67, R184.reuse, UR4, R67 ;  /* 0x00000004b8437c23 */ /* 0x040fe20008010043 */
[----:B------:R-:W5:Y:S01]  /*13300*/  I2F R174, R186 ;  /* 0x000000ba00ae7306 */ /* 0x000f620000201400 */
[----:B------:R-:W-:-:S04]  /*13310*/  FFMA.FTZ R65, R184, UR4, R65 ;  /* 0x00000004b8417c23 */ /* 0x000fc80008010041 */
[----:B------:R-:W-:Y:S01]  /*13320*/  HMMA.16816.F32.BF16 R12, R152, R150, R12 ;  /* 0x00000096980c723c */ /* 0x000fe2000004180c */
[----:B------:R-:W2:Y:S01]  /*13330*/  LDSM.16.M88.4 R148, [R204] ;  /* 0x00000000cc94783b */ /* 0x000ea20000000200 */
[----:B------:R-:W-:Y:S01]  /*13340*/  FFMA.FTZ R7, R239, UR4, R61 ;  /* 0x00000004ef077c23 */ /* 0x000fe2000801003d */
[----:B------:R-:W-:Y:S01]  /*13350*/  FSEL R61, R67, -INF , !P1 ;  /* 0xff800000433d7808 */ /* 0x000fe20004800000 */
[----:B------:R-:W-:Y:S01]  /*13360*/  FFMA.FTZ R239, R239, UR4, R63 ;  /* 0x00000004efef7c23 */ /* 0x000fe2000801003f */
[----:B------:R-:W-:Y:S01]  /*13370*/  I2F R180, R236 ;  /* 0x000000ec00b47306 */ /* 0x000fe20000201400 */
[----:B------:R-:W-:Y:S01]  /*13380*/  FFMA.FTZ R67, R187, UR4, R57 ;  /* 0x00000004bb437c23 */ /* 0x000fe20008010039 */
[----:B------:R-:W-:Y:S01]  /*13390*/  IADD3 R187, R158, 0x59, RZ ;  /* 0x000000599ebb7810 */ /* 0x000fe20007ffe0ff */
[----:B------:R-:W-:Y:S01]  /*133a0*/  FFMA.FTZ R49, R183, UR4, R49 ;  /* 0x00000004b7317c23 */ /* 0x000fe20008010031 */
[----:B------:R-:W-:Y:S01]  /*133b0*/  ISETP.GE.AND P1, PT, R251, R0, PT ;  /* 0x00000000fb00720c */ /* 0x000fe20003f26270 */
[----:B------:R-:W-:-:S06]  /*133c0*/  FFMA.FTZ R51, R183, UR4, R51 ;  /* 0x00000004b7337c23 */ /* 0x000fcc0008010033 */
[C---:B------:R-:W-:Y:S01]  /*133d0*/  FFMA.FTZ R47, R169.reuse, UR4, R47 ;  /* 0x00000004a92f7c23 */ /* 0x040fe2000801002f */
[----:B---3--:R-:W-:Y:S01]  /*133e0*/  HMMA.16816.F32.BF16 R120, R152, R140, R120 ;  /* 0x0000008c9878723c */ /* 0x008fe20000041878 */
[----:B------:R-:W-:-:S06]  /*133f0*/  FFMA.FTZ R45, R169, UR4, R45 ;  /* 0x00000004a92d7c23 */ /* 0x000fcc000801002d */
[C---:B------:R-:W-:Y:S01]  /*13400*/  FFMA.FTZ R15, R164.reuse, UR4, R15 ;  /* 0x00000004a40f7c23 */ /* 0x040fe2000801000f */
[----:B------:R-:W-:Y:S01]  /*13410*/  HMMA.16816.F32.BF16 R116, R152, R142, R116 ;  /* 0x0000008e9874723c */ /* 0x000fe20000041874 */
[----:B------:R-:W3:Y:S01]  /*13420*/  LDSM.16.M88.4 R140, [R200] ;  /* 0x00000000c88c783b */ /* 0x000ee20000000200 */
[----:B------:R-:W-:-:S05]  /*13430*/  FFMA.FTZ R13, R164, UR4, R13 ;  /* 0x00000004a40d7c23 */ /* 0x000fca000801000d */
[----:B------:R-:W-:Y:S01]  /*13440*/  FSEL R13, R13, -INF , !P2 ;  /* 0xff8000000d0d7808 */ /* 0x000fe20005000000 */
[----:B-1----:R-:W-:Y:S01]  /*13450*/  HMMA.16816.F32.BF16 R112, R152, R144, R112 ;  /* 0x000000909870723c */ /* 0x002fe20000041870 */
[----:B------:R-:W-:-:S07]  /*13460*/  ISETP.GE.AND P2, PT, R211, R2, PT ;  /* 0x00000002d300720c */ /* 0x000fce0003f46270 */
[C---:B------:R-:W-:Y:S01]  /*13470*/  HMMA.16816.F32.BF16 R108, R152.reuse, R146, R108 ;  /* 0x00000092986c723c */ /* 0x040fe2000004186c */
[----:B------:R-:W1:Y:S07]  /*13480*/  LDSM.16.M88.4 R144, [R199] ;  /* 0x00000000c790783b */ /* 0x000e6e0000000200 */
[C---:B----4-:R-:W-:Y:S08]  /*13490*/  HMMA.16816.F32.BF16 R104, R152.reuse, R136, R104 ;  /* 0x000000889868723c */ /* 0x050ff00000041868 */
[----:B------:R-:W-:Y:S01]  /*134a0*/  HMMA.16816.F32.BF16 R100, R152, R138, R100 ;  /* 0x0000008a9864723c */ /* 0x000fe20000041864 */
[----:B------:R-:W4:Y:S01]  /*134b0*/  LDSM.16.M88.4 R136, [R198] ;  /* 0x00000000c688783b */ /* 0x000f220000000200 */
[----:B--2---:R-:W-:Y:S01]  /*134c0*/  FFMA.FTZ R161, R161, UR4, R115 ;  /* 0x00000004a1a17c23 */ /* 0x004fe20008010073 */
[----:B------:R-:W-:-:S05]  /*134d0*/  DEPBAR.LE SB0, 0x0 ;  /* 0x000080000000791a */ /* 0x000fca0000000000 */
[----:B------:R-:W-:Y:S01]  /*134e0*/  HMMA.16816.F32.BF16 R124, R152, R150, R124 ;  /* 0x00000096987c723c */ /* 0x000fe2000004187c */
[----:B------:R-:W2:Y:S01]  /*134f0*/  I2F R150, R236 ;  /* 0x000000ec00967306 */ /* 0x000ea20000201400 */
[----:B-----5:R-:W-:-:S06]  /*13500*/  FFMA.FTZ R111, R174, UR4, R111 ;  /* 0x00000004ae6f7c23 */ /* 0x020fcc000801006f */
[C---:B------:R-:W-:Y:S07]  /*13510*/  HMMA.16816.F32.BF16 R128, R152.reuse, R148, R128 ;  /* 0x000000949880723c */ /* 0x040fee0000041880 */
[----:B------:R-:W-:Y:S01]  /*13520*/  FFMA.FTZ R149, R166, UR4, R33 ;  /* 0x00000004a6957c23 */ /* 0x000fe20008010021 */
[----:B------:R-:W-:Y:S01]  /*13530*/  FSEL R33, R39, -INF , !P4 ;  /* 0xff80000027217808 */ /* 0x000fe20006000000 */
[----:B------:R-:W-:Y:S01]  /*13540*/  FFMA.FTZ R166, R179, UR4, R21 ;  /* 0x00000004b3a67c23 */ /* 0x000fe20008010015 */
[----:B------:R-:W-:Y:S01]  /*13550*/  FSEL R21, R27, -INF , !P3 ;  /* 0xff8000001b157808 */ /* 0x000fe20005800000 */
[----:B------:R-:W-:Y:S01]  /*13560*/  FFMA.FTZ R27, R178, UR4, R11 ;  /* 0x00000004b21b7c23 */ /* 0x000fe2000801000b */
[----:B------:R-:W-:Y:S01]  /*13570*/  ISETP.GE.AND P3, PT, R240, R0, PT ;  /* 0x00000000f000720c */ /* 0x000fe20003f66270 */
[----:B------:R-:W-:Y:S01]  /*13580*/  FFMA.FTZ R39, R172, UR4, R71 ;  /* 0x00000004ac277c23 */ /* 0x000fe20008010047 */
[----:B------:R-:W-:Y:S01]  /*13590*/  ISETP.GE.AND P4, PT, R241, R2, PT ;  /* 0x00000002f100720c */ /* 0x000fe20003f86270 */
[----:B---3--:R-:W-:Y:S01]  /*135a0*/  HMMA.16816.F32.BF16 R96, R152, R140, R96 ;  /* 0x0000008c9860723c */ /* 0x008fe20000041860 */
[----:B------:R-:W-:Y:S01]  /*135b0*/  FSEL R23, R15, -INF , !P3 ;  /* 0xff8000000f177808 */ /* 0x000fe20005800000 */
[----:B------:R-:W-:Y:S01]  /*135c0*/  FFMA.FTZ R15, R175, UR4, R125 ;  /* 0x00000004af0f7c23 */ /* 0x000fe2000801007d */
[----:B------:R-:W-:Y:S01]  /*135d0*/  ISETP.GE.AND P3, PT, R211, R0, PT ;  /* 0x00000000d300720c */ /* 0x000fe20003f66270 */
[----:B--2---:R-:W-:Y:S01]  /*135e0*/  FFMA.FTZ R150, R150, UR4, R107 ;  /* 0x0000000496967c23 */ /* 0x004fe2000801006b */
[----:B------:R-:W-:-:S02]  /*135f0*/  FSEL R27, R27, -INF , !P5 ;  /* 0xff8000001b1b7808 */ /* 0x000fc40006800000 */
[-C--:B------:R-:W-:Y:S01]  /*13600*/  ISETP.GE.AND P5, PT, R244, R0.reuse, PT ;  /* 0x00000000f400720c */ /* 0x080fe20003fa6270 */
[C---:B-1----:R-:W-:Y:S01]  /*13610*/  HMMA.16816.F32.BF16 R84, R152.reuse, R146, R84 ;  /* 0x000000929854723c */ /* 0x042fe20000041854 */
[----:B------:R-:W-:Y:S01]  /*13620*/  FSEL R35, R35, -INF , !P3 ;  /* 0xff80000023237808 */ /* 0x000fe20005800000 */
[----:B------:R-:W-:Y:S01]  /*13630*/  IMAD.U32 R140, RZ, RZ, UR6 ;  /* 0x00000006ff8c7e24 */ /* 0x000fe2000f8e00ff */
[-C--:B------:R-:W-:Y:S01]  /*13640*/  ISETP.GE.AND P3, PT, R243, R0.reuse, PT ;  /* 0x00000000f300720c */ /* 0x080fe20003f66270 */
[----:B------:R-:W-:Y:S01]  /*13650*/  FFMA.FTZ R141, R180, UR4, R105 ;  /* 0x00000004b48d7c23 */ /* 0x000fe20008010069 */
[----:B------:R-:W-:Y:S02]  /*13660*/  FSEL R39, R39, -INF , !P5 ;  /* 0xff80000027277808 */ /* 0x000fe40006800000 */
[----:B------:R-:W-:Y:S01]  /*13670*/  FSEL R166, R166, -INF , !P6 ;  /* 0xff800000a6a67808 */ /* 0x000fe20007000000 */
[----:B------:R-:W-:Y:S01]  /*13680*/  HMMA.16816.F32.BF16 R92, R152, R142, R92 ;  /* 0x0000008e985c723c */ /* 0x000fe2000004185c */
[----:B------:R-:W-:-:S02]  /*13690*/  ISETP.GE.AND P5, PT, R246, R0, PT ;  /* 0x00000000f600720c */ /* 0x000fc40003fa6270 */
[-C--:B------:R-:W-:Y:S02]  /*136a0*/  ISETP.GE.AND P6, PT, R185, R2.reuse, PT ;  /* 0x00000002b900720c */ /* 0x080fe40003fc6270 */
[----:B------:R-:W-:Y:S02]  /*136b0*/  FSEL R170, R170, -INF , !P4 ;  /* 0xff800000aaaa7808 */ /* 0x000fe40006000000 */
[----:B------:R-:W-:Y:S01]  /*136c0*/  FSEL R57, R239, -INF , !P3 ;  /* 0xff800000ef397808 */ /* 0x000fe20005800000 */
[----:B----4-:R-:W-:Y:S01]  /*136d0*/  HMMA.16816.F32.BF16 R80, R152, R136, R80 ;  /* 0x000000889850723c */ /* 0x010fe20000041850 */
[-C--:B------:R-:W-:Y:S01]  /*136e0*/  ISETP.GE.AND P4, PT, R177, R2.reuse, PT ;  /* 0x00000002b100720c */ /* 0x080fe20003f86270 */
[----:B------:R-:W-:Y:S01]  /*136f0*/  IMAD.U32 R143, RZ, RZ, UR6 ;  /* 0x00000006ff8f7e24 */ /* 0x000fe2000f8e00ff */
[----:B------:R-:W-:Y:S02]  /*13700*/  ISETP.GE.AND P3, PT, R251, R2, PT ;  /* 0x00000002fb00720c */ /* 0x000fe40003f66270 */
[----:B------:R-:W-:-:S02]  /*13710*/  FSEL R59, R59, -INF , !P5 ;  /* 0xff8000003b3b7808 */ /* 0x000fc40006800000 */
[----:B------:R-:W-:Y:S01]  /*13720*/  FSEL R149, R149, -INF , !P0 ;  /* 0xff80000095957808 */ /* 0x000fe20004000000 */
[C---:B------:R-:W-:Y:S01]  /*13730*/  HMMA.16816.F32.BF16 R88, R152.reuse, R144, R88 ;  /* 0x000000909858723c */ /* 0x040fe20000041858 */
[----:B------:R-:W-:Y:S01]  /*13740*/  FSEL R11, R9, -INF , !P6 ;  /* 0xff800000090b7808 */ /* 0x000fe20007000000 */
[----:B------:R-:W-:Y:S01]  /*13750*/  FFMA.FTZ R9, R173, UR4, R73 ;  /* 0x00000004ad097c23 */ /* 0x000fe20008010049 */
[----:B------:R-:W-:Y:S01]  /*13760*/  ISETP.GE.AND P5, PT, R238, R0, PT ;  /* 0x00000000ee00720c */ /* 0x000fe20003fa6270 */
[----:B------:R-:W-:Y:S01]  /*13770*/  IMAD.U32 R137, RZ, RZ, UR6 ;  /* 0x00000006ff897e24 */ /* 0x000fe2000f8e00ff */
[-C--:B------:R-:W-:Y:S02]  /*13780*/  ISETP.GE.AND P0, PT, R242, R2.reuse, PT ;  /* 0x00000002f200720c */ /* 0x080fe40003f06270 */
[----:B------:R-:W-:Y:S01]  /*13790*/  ISETP.GE.AND P6, PT, R244, R2, PT ;  /* 0x00000002f400720c */ /* 0x000fe20003fc6270 */
[----:B------:R-:W-:Y:S01]  /*137a0*/  HMMA.16816.F32.BF16 R76, R152, R138, R76 ;  /* 0x0000008a984c723c */ /* 0x000fe2000004184c */
[----:B------:R-:W-:-:S02]  /*137b0*/  FSEL R5, R5, -INF , !P4 ;  /* 0xff80000005057808 */ /* 0x000fc40006000000 */
[----:B------:R-:W-:Y:S01]  /*137c0*/  FSEL R75, R49, -INF , !P3 ;  /* 0xff800000314b7808 */ /* 0x000fe20005800000 */
[----:B------:R-:W-:Y:S01]  /*137d0*/  FFMA.FTZ R49, R182, UR4, R127 ;  /* 0x00000004b6317c23 */ /* 0x000fe2000801007f */
[----:B------:R-:W-:Y:S02]  /*137e0*/  IADD3 R241, R158, 0x21, RZ ;  /* 0x000000219ef17810 */ /* 0x000fe40007ffe0ff */
[----:B------:R-:W-:Y:S02]  /*137f0*/  ISETP.GE.AND P4, PT, R247, R2, PT ;  /* 0x00000002f700720c */ /* 0x000fe40003f86270 */
[----:B------:R-:W-:Y:S02]  /*13800*/  ISETP.GE.AND P3, PT, R242, R0, PT ;  /* 0x00000000f200720c */ /* 0x000fe40003f66270 */
[----:B------:R-:W-:Y:S02]  /*13810*/  FSEL R125, R47, -INF , !P5 ;  /* 0xff8000002f7d7808 */ /* 0x000fe40006800000 */
[----:B------:R-:W-:-:S02]  /*13820*/  FSEL R47, R15, -INF , !P0 ;  /* 0xff8000000f2f7808 */ /* 0x000fc40004000000 */
[----:B------:R-:W-:Y:S02]  /*13830*/  FSEL R9, R9, -INF , !P2 ;  /* 0xff80000009097808 */ /* 0x000fe40005000000 */
[----:B------:R-:W-:Y:S01]  /*13840*/  FSEL R148, R69, -INF , !P6 ;  /* 0xff80000045947808 */ /* 0x000fe20007000000 */
[----:B------:R-:W-:Y:S01]  /*13850*/  FFMA.FTZ R69, R171, UR4, R53 ;  /* 0x00000004ab457c23 */ /* 0x000fe20008010035 */
[-C--:B------:R-:W-:Y:S01]  /*13860*/  ISETP.GE.AND P0, PT, R241, R2.reuse, PT ;  /* 0x00000002f100720c */ /* 0x080fe20003f06270 */
[----:B------:R-:W1:Y:S01]  /*13870*/  I2F R53, R187 ;  /* 0x000000bb00357306 */ /* 0x000e620000201400 */
[----:B------:R-:W-:Y:S02]  /*13880*/  ISETP.GE.AND P2, PT, R243, R2, PT ;  /* 0x00000002f300720c */ /* 0x000fe40003f46270 */
[----:B------:R-:W-:Y:S02]  /*13890*/  FSEL R65, R65, -INF , !P4 ;  /* 0xff80000041417808 */ /* 0x000fe40006000000 */
[----:B------:R-:W-:-:S02]  /*138a0*/  IADD3 R179, R158, 0x39, RZ ;  /* 0x000000399eb37810 */ /* 0x000fc40007ffe0ff */
[-C--:B------:R-:W-:Y:S02]  /*138b0*/  ISETP.GE.AND P4, PT, R252, R2.reuse, PT ;  /* 0x00000002fc00720c */ /* 0x080fe40003f86270 */
[----:B------:R-:W-:Y:S01]  /*138c0*/  FSEL R15, R49, -INF , !P3 ;  /* 0xff800000310f7808 */ /* 0x000fe20005800000 */
[----:B------:R-:W-:Y:S01]  /*138d0*/  FFMA.FTZ R49, R248, UR4, R119 ;  /* 0x00000004f8317c23 */ /* 0x000fe20008010077 */
[----:B------:R-:W-:Y:S01]  /*138e0*/  ISETP.GE.AND P6, PT, R246, R2, PT ;  /* 0x00000002f600720c */ /* 0x000fe20003fc6270 */
[----:B------:R-:W2:Y:S01]  /*138f0*/  I2F R164, R179 ;  /* 0x000000b300a47306 */ /* 0x000ea20000201400 */
[-C--:B------:R-:W-:Y:S01]  /*13900*/  ISETP.GE.AND P5, PT, R250, R0.reuse, PT ;  /* 0x00000000fa00720c */ /* 0x080fe20003fa6270 */
[----:B------:R-:W-:Y:S01]  /*13910*/  FFMA.FTZ R119, R176, UR4, R113 ;  /* 0x00000004b0777c23 */ /* 0x000fe20008010071 */
[----:B------:R-:W-:Y:S01]  /*13920*/  FSEL R63, R7, -INF , !P2 ;  /* 0xff800000073f7808 */ /* 0x000fe20005000000 */
[----:B------:R-:W-:Y:S01]  /*13930*/  FFMA.FTZ R7, R159, UR4, R130 ;  /* 0x000000049f077c23 */ /* 0x000fe20008010082 */
[----:B------:R-:W-:Y:S01]  /*13940*/  IADD3 R178, R158, 0x41, RZ ;  /* 0x000000419eb27810 */ /* 0x000fe20007ffe0ff */
[----:B-1----:R-:W-:Y:S01]  /*13950*/  FFMA.FTZ R85, R53, UR4, R85 ;  /* 0x0000000435557c23 */ /* 0x002fe20008010055 */
[----:B------:R-:W-:Y:S01]  /*13960*/  ISETP.GE.AND P2, PT, R252, R0, PT ;  /* 0x00000000fc00720c */ /* 0x000fe20003f46270 */
[----:B------:R-:W1:Y:S01]  /*13970*/  I2F R151, R179 ;  /* 0x000000b300977306 */ /* 0x000e620000201400 */
[----:B------:R-:W-:Y:S01]  /*13980*/  FSEL R69, R69, -INF , !P4 ;  /* 0xff80000045457808 */ /* 0x000fe20006000000 */
[----:B------:R-:W-:Y:S01]  /*13990*/  IMAD.U32 R53, RZ, RZ, UR6 ;  /* 0x00000006ff357e24 */ /* 0x000fe2000f8e00ff */
[----:B------:R-:W-:-:S02]  /*139a0*/  FSEL R67, R67, -INF , !P6 ;  /* 0xff80000043437808 */ /* 0x000fc40007000000 */
[----:B------:R-:W-:Y:S02]  /*139b0*/  LOP3.LUT P4, RZ, R133, 0x2, RZ, 0xc0, !PT ;  /* 0x0000000285ff7812 */ /* 0x000fe4000788c0ff */
[-C--:B------:R-:W-:Y:S01]  /*139c0*/  ISETP.GE.AND P6, PT, R238, R2.reuse, PT ;  /* 0x00000002ee00720c */ /* 0x080fe20003fc6270 */
[----:B------:R-:W3:Y:S01]  /*139d0*/  I2F R160, R178 ;  /* 0x000000b200a07306 */ /* 0x000ee20000201400 */
[----:B------:R-:W-:Y:S01]  /*139e0*/  FSEL R49, R49, -INF , !P5 ;  /* 0xff80000031317808 */ /* 0x000fe20006800000 */
[----:B--2---:R-:W-:Y:S01]  /*139f0*/  FFMA.FTZ R144, R164, UR4, R103 ;  /* 0x00000004a4907c23 */ /* 0x004fe20008010067 */
[----:B------:R-:W-:Y:S01]  /*13a00*/  LOP3.LUT R133, R133, 0xfffffffe, RZ, 0xc0, !PT ;  /* 0xfffffffe85857812 */ /* 0x000fe200078ec0ff */
[----:B------:R-:W-:Y:S01]  /*13a10*/  IMAD.U32 R164, RZ, RZ, UR6 ;  /* 0x00000006ffa47e24 */ /* 0x000fe2000f8e00ff */
[----:B------:R-:W-:Y:S02]  /*13a20*/  ISETP.GE.AND P5, PT, R179, R2, PT ;  /* 0x00000002b300720c */ /* 0x000fe40003fa6270 */
[C---:B------:R-:W-:Y:S01]  /*13a30*/  IADD3 R185, R158.reuse, 0x49, RZ ;  /* 0x000000499eb97810 */ /* 0x040fe20007ffe0ff */
[----:B------:R-:W2:Y:S01]  /*13a40*/  I2F R130, R187 ;  /* 0x000000bb00827306 */ /* 0x000ea20000201400 */
[----:B------:R-:W-:Y:S01]  /*13a50*/  FSEL R73, R55, -INF , !P2 ;  /* 0xff80000037497808 */ /* 0x000fe20005000000 */
[----:B------:R-:W-:Y:S01]  /*13a60*/  FFMA.FTZ R55, R249, UR4, R117 ;  /* 0x00000004f9377c23 */ /* 0x000fe20008010075 */
[----:B------:R-:W-:Y:S01]  /*13a70*/  IADD3 R159, R158, 0x61, RZ ;  /* 0x000000619e9f7810 */ /* 0x000fe20007ffe0ff */
[----:B-1----:R-:W-:Y:S01]  /*13a80*/  FFMA.FTZ R151, R151, UR4, R101 ;  /* 0x0000000497977c23 */ /* 0x002fe20008010065 */
[----:B------:R-:W-:-:S02]  /*13a90*/  FSEL R7, R7, -INF , !P4 ;  /* 0xff80000007077808 */ /* 0x000fc40006000000 */
[----:B------:R-:W-:Y:S01]  /*13aa0*/  FSEL R71, R51, -INF , !P1 ;  /* 0xff80000033477808 */ /* 0x000fe20004800000 */
[----:B------:R-:W-:Y:S01]  /*13ab0*/  FFMA.FTZ R51, R237, UR4, R121 ;  /* 0x00000004ed337c23 */ /* 0x000fe20008010079 */
[----:B------:R-:W-:Y:S01]  /*13ac0*/  FSEL R127, R45, -INF , !P6 ;  /* 0xff8000002d7f7808 */ /* 0x000fe20007000000 */
[----:B------:R-:W1:Y:S01]  /*13ad0*/  I2F R172, R185 ;  /* 0x000000b900ac7306 */ /* 0x000e620000201400 */
[----:B------:R-:W-:Y:S01]  /*13ae0*/  ISETP.GE.AND P4, PT, R250, R2, PT ;  /* 0x00000002fa00720c */ /* 0x000fe20003f86270 */
[----:B------:R-:W-:Y:S01]  /*13af0*/  IMAD.U32 R121, RZ, RZ, UR6 ;  /* 0x00000006ff797e24 */ /* 0x000fe2000f8e00ff */
[-C--:B------:R-:W-:Y:S01]  /*13b00*/  ISETP.GE.AND P6, PT, R241, R0.reuse, PT ;  /* 0x00000000f100720c */ /* 0x080fe20003fc6270 */
[----:B------:R-:W-:Y:S01]  /*13b10*/  FFMA.FTZ R45, R162, UR4, R123 ;  /* 0x00000004a22d7c23 */ /* 0x000fe2000801007b */
[----:B------:R-:W-:Y:S01]  /*13b20*/  @P0 LOP3.LUT R133, R133, 0x1, RZ, 0xfc, !PT ;  /* 0x0000000185850812 */ /* 0x000fe200078efcff */
[----:B---3--:R-:W-:Y:S01]  /*13b30*/  FFMA.FTZ R99, R160, UR4, R99 ;  /* 0x00000004a0637c23 */ /* 0x008fe20008010063 */
[----:B------:R-:W-:Y:S01]  /*13b40*/  FSEL R55, R55, -INF , !P4 ;  /* 0xff80000037377808 */ /* 0x000fe20006000000 */
[----:B------:R-:W3:Y:S01]  /*13b50*/  I2F R169, R159 ;  /* 0x0000009f00a97306 */ /* 0x000ee20000201400 */
[----:B------:R-:W-:Y:S01]  /*13b60*/  IADD3 R211, R158, 0x51, RZ ;  /* 0x000000519ed37810 */ /* 0x000fe20007ffe0ff */
[----:B--2---:R-:W-:Y:S01]  /*13b70*/  FFMA.FTZ R87, R130, UR4, R87 ;  /* 0x0000000482577c23 */ /* 0x004fe20008010057 */
[----:B------:R-:W-:Y:S01]  /*13b80*/  ISETP.GE.AND P1, PT, R245, R0, PT ;  /* 0x00000000f500720c */ /* 0x000fe20003f26270 */
[----:B------:R-:W-:Y:S01]  /*13b90*/  FFMA.FTZ R130, R157, UR4, R128 ;  /* 0x000000049d827c23 */ /* 0x000fe20008010080 */
[----:B------:R-:W-:Y:S01]  /*13ba0*/  LOP3.LUT P4, RZ, R133, 0x1, RZ, 0xc0, !PT ;  /* 0x0000000185ff7812 */ /* 0x000fe2000788c0ff */
[----:B------:R-:W-:Y:S01]  /*13bb0*/  IMAD.U32 R157, RZ, RZ, UR6 ;  /* 0x00000006ff9d7e24 */ /* 0x000fe2000f8e00ff */
[----:B------:R-:W-:Y:S01]  /*13bc0*/  FSEL R171, R161, -INF , !P6 ;  /* 0xff800000a1ab7808 */ /* 0x000fe20007000000 */
[----:B------:R-:W2:Y:S01]  /*13bd0*/  I2F R173, R185 ;  /* 0x000000b900ad7306 */ /* 0x000ea20000201400 */
[----:B------:R-:W-:Y:S01]  /*13be0*/  LOP3.LUT R133, R133, 0xfffffffe, RZ, 0xc0, !PT ;  /* 0xfffffffe85857812 */ /* 0x000fe200078ec0ff */
[----:B-1----:R-:W-:Y:S01]  /*13bf0*/  FFMA.FTZ R160, R172, UR4, R95 ;  /* 0x00000004aca07c23 */ /* 0x002fe2000801005f */
[----:B------:R-:W-:-:S02]  /*13c00*/  LOP3.LUT R161, R140, 0x80, R210, 0xfe, !PT ;  /* 0x000000808ca17812 */ /* 0x000fc400078efed2 */
[--C-:B------:R-:W-:Y:S01]  /*13c10*/  LOP3.LUT R115, R121, 0x78, R210.reuse, 0xfe, !PT ;  /* 0x0000007879737812 */ /* 0x100fe200078efed2 */
[----:B------:R-:W-:Y:S01]  /*13c20*/  FFMA.FTZ R121, R181, UR4, R109 ;  /* 0x00000004b5797c23 */ /* 0x000fe2000801006d */
[----:B------:R-:W-:Y:S01]  /*13c30*/  FSEL R45, R45, -INF , !P1 ;  /* 0xff8000002d2d7808 */ /* 0x000fe20004800000 */
[----:B------:R-:W-:Y:S01]  /*13c40*/  I2F R212, R211 ;  /* 0x000000d300d47306 */ /* 0x000fe20000201400 */
[C---:B------:R-:W-:Y:S01]  /*13c50*/  ISETP.GE.AND P3, PT, R186.reuse, R2, PT ;  /* 0x00000002ba00720c */ /* 0x040fe20003f66270 */
[----:B---3--:R-:W-:Y:S01]  /*13c60*/  FFMA.FTZ R83, R169, UR4, R83 ;  /* 0x00000004a9537c23 */ /* 0x008fe20008010053 */
[----:B------:R-:W-:Y:S02]  /*13c70*/  ISETP.GE.AND P1, PT, R186, R0, PT ;  /* 0x00000000ba00720c */ /* 0x000fe40003f26270 */
[----:B------:R-:W-:Y:S02]  /*13c80*/  @P5 LOP3.LUT R133, R133, 0x1, RZ, 0xfc, !PT ;  /* 0x0000000185855812 */ /* 0x000fe400078efcff */
[----:B------:R-:W-:Y:S01]  /*13c90*/  IADD3 R182, R158, 0x69, RZ ;  /* 0x000000699eb67810 */ /* 0x000fe20007ffe0ff */
[----:B------:R-:W1:Y:S01]  /*13ca0*/  I2F R184, R211 ;  /* 0x000000d300b87306 */ /* 0x000e620000201400 */
[--C-:B------:R-:W-:Y:S01]  /*13cb0*/  LOP3.LUT R103, R143, 0x98, R210.reuse, 0xfe, !PT ;  /* 0x000000988f677812 */ /* 0x100fe200078efed2 */
[----:B--2---:R-:W-:Y:S01]  /*13cc0*/  FFMA.FTZ R93, R173, UR4, R93 ;  /* 0x00000004ad5d7c23 */ /* 0x004fe2000801005d */
[----:B------:R-:W-:Y:S01]  /*13cd0*/  FSEL R121, R121, -INF , !P3 ;  /* 0xff80000079797808 */ /* 0x000fe20005800000 */
[----:B------:R-:W-:Y:S01]  /*13ce0*/  IMAD.U32 R173, RZ, RZ, UR6 ;  /* 0x00000006ffad7e24 */ /* 0x000fe2000f8e00ff */
[----:B------:R-:W-:-:S02]  /*13cf0*/  LOP3.LUT R142, R140, 0x88, R210, 0xfe, !PT ;  /* 0x000000888c8e7812 */ /* 0x000fc400078efed2 */
[----:B------:R-:W-:Y:S01]  /*13d00*/  ISETP.GE.AND P2, PT, R245, R2, PT ;  /* 0x00000002f500720c */ /* 0x000fe20003f46270 */
[----:B------:R-:W2:Y:S01]  /*13d10*/  I2F R105, R161 ;  /* 0x000000a100697306 */ /* 0x000ea20000201400 */
[----:B------:R-:W-:Y:S02]  /*13d20*/  LOP3.LUT P3, RZ, R133, 0x1, RZ, 0xc0, !PT ;  /* 0x0000000185ff7812 */ /* 0x000fe4000786c0ff */
[----:B------:R-:W-:Y:S02]  /*13d30*/  FSEL R140, R111, -INF , !P1 ;  /* 0xff8000006f8c7808 */ /* 0x000fe40004800000 */
[----:B------:R-:W-:Y:S02]  /*13d40*/  IADD3 R123, R158, 0x1, RZ ;  /* 0x000000019e7b7810 */ /* 0x000fe40007ffe0ff */
[----:B------:R-:W-:Y:S01]  /*13d50*/  ISETP.GE.AND P1, PT, R178, R0, PT ;  /* 0x00000000b200720c */ /* 0x000fe20003f26270 */
[----:B------:R-:W3:Y:S01]  /*13d60*/  I2F R177, R178 ;  /* 0x000000b200b17306 */ /* 0x000ee20000201400 */
[----:B------:R-:W-:Y:S01]  /*13d70*/  LOP3.LUT R164, R164, 0xb0, R210, 0xfe, !PT ;  /* 0x000000b0a4a47812 */ /* 0x000fe200078efed2 */
[----:B-1----:R-:W-:Y:S01]  /*13d80*/  FFMA.FTZ R89, R184, UR4, R89 ;  /* 0x00000004b8597c23 */ /* 0x002fe20008010059 */
[----:B------:R-:W-:-:S02]  /*13d90*/  FSEL R51, R51, -INF , !P2 ;  /* 0xff80000033337808 */ /* 0x000fc40005000000 */
[----:B------:R-:W-:Y:S02]  /*13da0*/  FSEL R174, R151, -INF , !P3 ;  /* 0xff80000097ae7808 */ /* 0x000fe40005800000 */
[----:B------:R-:W-:Y:S01]  /*13db0*/  ISETP.GE.AND P2, PT, R236, R2, PT ;  /* 0x00000002ec00720c */ /* 0x000fe20003f46270 */
[----:B------:R-:W1:Y:S01]  /*13dc0*/  I2F R183, R159 ;  /* 0x0000009f00b77306 */ /* 0x000e620000201400 */
[-C--:B------:R-:W-:Y:S01]  /*13dd0*/  ISETP.GE.AND P3, PT, R185, R0.reuse, PT ;  /* 0x00000000b900720c */ /* 0x080fe20003f66270 */
[----:B--2---:R-:W-:Y:S01]  /*13de0*/  FFMA.FTZ R138, R105, UR4, R34 ;  /* 0x00000004698a7c23 */ /* 0x004fe20008010022 */
[----:B------:R-:W-:Y:S02]  /*13df0*/  FSEL R162, R99, -INF , !P1 ;  /* 0xff80000063a27808 */ /* 0x000fe40004800000 */
[----:B------:R-:W-:Y:S02]  /*13e00*/  ISETP.GE.AND P1, PT, R159, R0, PT ;  /* 0x000000009f00720c */ /* 0x000fe40003f26270 */
[----:B------:R-:W-:Y:S01]  /*13e10*/  ISETP.GE.AND P0, PT, R158, R2, PT ;  /* 0x000000029e00720c */ /* 0x000fe20003f06270 */
[----:B------:R-:W2:Y:S01]  /*13e20*/  I2F R175, R182 ;  /* 0x000000b600af7306 */ /* 0x000ea20000201400 */
[--C-:B------:R-:W-:Y:S01]  /*13e30*/  LOP3.LUT R147, R143, 0xa0, R210.reuse, 0xfe, !PT ;  /* 0x000000a08f937812 */ /* 0x100fe200078efed2 */
[----:B---3--:R-:W-:Y:S01]  /*13e40*/  FFMA.FTZ R97, R177, UR4, R97 ;  /* 0x00000004b1617c23 */ /* 0x008fe20008010061 */
[----:B------:R-:W-:-:S02]  /*13e50*/  LOP3.LUT R169, R53, 0xc8, R210, 0xfe, !PT ;  /* 0x000000c835a97812 */ /* 0x000fc400078efed2 */
[----:B------:R-:W-:Y:S02]  /*13e60*/  FSEL R119, R119, -INF , !P4 ;  /* 0xff80000077777808 */ /* 0x000fe40006000000 */
[-C--:B------:R-:W-:Y:S01]  /*13e70*/  ISETP.GE.AND P6, PT, R179, R0.reuse, PT ;  /* 0x00000000b300720c */ /* 0x080fe20003fc6270 */
[----:B------:R-:W3:Y:S01]  /*13e80*/  I2F R146, R103 ;  /* 0x0000006700927306 */ /* 0x000ee20000201400 */
[----:B------:R-:W-:Y:S01]  /*13e90*/  ISETP.GE.AND P4, PT, R236, R0, PT ;  /* 0x00000000ec00720c */ /* 0x000fe20003f86270 */
[----:B-1----:R-:W-:Y:S01]  /*13ea0*/  FFMA.FTZ R81, R183, UR4, R81 ;  /* 0x00000004b7517c23 */ /* 0x002fe20008010051 */
[----:B------:R-:W-:Y:S02]  /*13eb0*/  FSEL R141, R141, -INF , !P2 ;  /* 0xff8000008d8d7808 */ /* 0x000fe40005000000 */
[----:B------:R-:W-:Y:S02]  /*13ec0*/  FSEL R160, R160, -INF , !P3 ;  /* 0xff800000a0a07808 */ /* 0x000fe40005800000 */
[-C--:B------:R-:W-:Y:S01]  /*13ed0*/  ISETP.GE.AND P2, PT, R185, R2.reuse, PT ;  /* 0x00000002b900720c */ /* 0x080fe20003f46270 */
[----:B------:R-:W1:Y:S01]  /*13ee0*/  I2F R117, R182 ;  /* 0x000000b600757306 */ /* 0x000e620000201400 */
[----:B------:R-:W-:Y:S01]  /*13ef0*/  ISETP.GE.AND P3, PT, R159, R2, PT ;  /* 0x000000029f00720c */ /* 0x000fe20003f66270 */
[----:B------:R-:W-:Y:S01]  /*13f00*/  FFMA.FTZ R159, R212, UR4, R91 ;  /* 0x00000004d49f7c23 */ /* 0x000fe2000801005b */
[----:B------:R-:W-:Y:S01]  /*13f10*/  FSEL R151, R83, -INF , !P1 ;  /* 0xff80000053977808 */ /* 0x000fe20004800000 */
[----:B--2---:R-:W-:Y:S01]  /*13f20*/  FFMA.FTZ R77, R175, UR4, R77 ;  /* 0x00000004af4d7c23 */ /* 0x004fe2000801004d */
[----:B------:R-:W-:Y:S01]  /*13f30*/  FSEL R83, R130, -INF , !P0 ;  /* 0xff80000082537808 */ /* 0x000fe20004000000 */
[----:B------:R-:W-:Y:S01]  /*13f40*/  FFMA.FTZ R130, R105, UR4, R32 ;  /* 0x0000000469827c23 */ /* 0x000fe20008010020 */
[----:B------:R-:W-:Y:S01]  /*13f50*/  FSEL R144, R144, -INF , !P6 ;  /* 0xff80000090907808 */ /* 0x000fe20007000000 */
[----:B------:R-:W-:Y:S01]  /*13f60*/  I2F R113, R123 ;  /* 0x0000007b00717306 */ /* 0x000fe20000201400 */
[C---:B------:R-:W-:Y:S01]  /*13f70*/  LOP3.LUT R91, R143.reuse, 0xb8, R210, 0xfe, !PT ;  /* 0x000000b88f5b7812 */ /* 0x040fe200078efed2 */
[C---:B---3--:R-:W-:Y:S01]  /*13f80*/  FFMA.FTZ R20, R146.reuse, UR4, R20 ;  /* 0x0000000492147c23 */ /* 0x048fe20008010014 */
[----:B------:R-:W-:Y:S01]  /*13f90*/  LOP3.LUT R107, R143, 0x90, R210, 0xfe, !PT ;  /* 0x000000908f6b7812 */ /* 0x000fe200078efed2 */
[----:B------:R-:W-:Y:S01]  /*13fa0*/  FFMA.FTZ R22, R146, UR4, R22 ;  /* 0x0000000492167c23 */ /* 0x000fe20008010016 */
[----:B------:R-:W-:-:S02]  /*13fb0*/  FSEL R145, R150, -INF , !P4 ;  /* 0xff80000096917808 */ /* 0x000fc40006000000 */
[-C--:B------:R-:W-:Y:S01]  /*13fc0*/  ISETP.GE.AND P6, PT, R211, R2.reuse, PT ;  /* 0x00000002d300720c */ /* 0x080fe20003fc6270 */
[----:B------:R-:W2:Y:S01]  /*13fd0*/  I2F R111, R142 ;  /* 0x0000008e006f7306 */ /* 0x000ea20000201400 */
[-C--:B------:R-:W-:Y:S01]  /*13fe0*/  ISETP.GE.AND P0, PT, R161, R2.reuse, PT ;  /* 0x00000002a100720c */ /* 0x080fe20003f06270 */
[----:B-1----:R-:W-:Y:S01]  /*13ff0*/  FFMA.FTZ R79, R117, UR4, R79 ;  /* 0x00000004754f7c23 */ /* 0x002fe2000801004f */
[----:B------:R-:W-:Y:S02]  /*14000*/  ISETP.GE.AND P4, PT, R187, R2, PT ;  /* 0x00000002bb00720c */ /* 0x000fe40003f86270 */
[----:B------:R-:W-:Y:S02]  /*14010*/  FSEL R93, R93, -INF , !P2 ;  /* 0xff8000005d5d7808 */ /* 0x000fe40005000000 */
[----:B------:R-:W-:Y:S01]  /*14020*/  ISETP.GE.AND P2, PT, R187, R0, PT ;  /* 0x00000000bb00720c */ /* 0x000fe20003f46270 */
[----:B------:R-:W1:Y:S01]  /*14030*/  I2F R99, R164 ;  /* 0x000000a400637306 */ /* 0x000e620000201400 */
[----:B------:R-:W-:-:S02]  /*14040*/  LOP3.LUT R137, R137, 0xa8, R210, 0xfe, !PT ;  /* 0x000000a889897812 */ /* 0x000fc400078efed2 */
[-C--:B------:R-:W-:Y:S02]  /*14050*/  ISETP.GE.AND P5, PT, R178, R2.reuse, PT ;  /* 0x00000002b200720c */ /* 0x080fe40003fa6270 */
[----:B------:R-:W-:Y:S02]  /*14060*/  FSEL R89, R89, -INF , !P6 ;  /* 0xff80000059597808 */ /* 0x000fe40007000000 */
[----:B------:R-:W-:Y:S01]  /*14070*/  FSEL R130, R130, -INF , !P0 ;  /* 0xff80000082827808 */ /* 0x000fe20004000000 */
[----:B------:R-:W3:Y:S01]  /*14080*/  I2F R237, R123 ;  /* 0x0000007b00ed7306 */ /* 0x000ee20000201400 */
[----:B------:R-:W-:Y:S01]  /*14090*/  LOP3.LUT R154, R143, 0xc0, R210, 0xfe, !PT ;  /* 0x000000c08f9a7812 */ /* 0x000fe200078efed2 */
[----:B--2---:R-:W-:Y:S01]  /*140a0*/  FFMA.FTZ R28, R111, UR4, R28 ;  /* 0x000000046f1c7c23 */ /* 0x004fe2000801001c */
[----:B------:R-:W-:Y:S02]  /*140b0*/  ISETP.GE.AND P6, PT, R182, R2, PT ;  /* 0x00000002b600720c */ /* 0x000fe40003fc6270 */
[----:B------:R-:W-:-:S02]  /*140c0*/  FSEL R85, R85, -INF , !P4 ;  /* 0xff80000055557808 */ /* 0x000fc40006000000 */
[----:B------:R-:W-:Y:S01]  /*140d0*/  ISETP.GE.AND P0, PT, R103, R2, PT ;  /* 0x000000026700720c */ /* 0x000fe20003f06270 */
[----:B------:R2:W4:Y:S01]  /*140e0*/  I2F R109, R115 ;  /* 0x00000073006d7306 */ /* 0x0005220000201400 */
[----:B------:R-:W-:Y:S01]  /*140f0*/  ISETP.GE.AND P4, PT, R182, R0, PT ;  /* 0x00000000b600720c */ /* 0x000fe20003f86270 */
[----:B-1----:R-:W-:Y:S01]  /*14100*/  FFMA.FTZ R8, R99, UR4, R8 ;  /* 0x0000000463087c23 */ /* 0x002fe20008010008 */
[----:B------:R-:W-:Y:S02]  /*14110*/  FSEL R158, R87, -INF , !P2 ;  /* 0xff800000579e7808 */ /* 0x000fe40005000000 */
[C---:B------:R-:W-:Y:S02]  /*14120*/  ISETP.GE.AND P2, PT, R115.reuse, R2, PT ;  /* 0x000000027300720c */ /* 0x040fe40003f46270 */
[-C--:B------:R-:W-:Y:S01]  /*14130*/  ISETP.GE.AND P1, PT, R115, R0.reuse, PT ;  /* 0x000000007300720c */ /* 0x080fe20003f26270 */
[----:B------:R-:W1:Y:S01]  /*14140*/  I2F R136, R147 ;  /* 0x0000009300887306 */ /* 0x000e620000201400 */
[----:B------:R-:W-:Y:S01]  /*14150*/  FSEL R97, R97, -INF , !P5 ;  /* 0xff80000061617808 */ /* 0x000fe20006800000 */
[----:B---3--:R-:W-:Y:S01]  /*14160*/  FFMA.FTZ R87, R237, UR4, R129 ;  /* 0x00000004ed577c23 */ /* 0x008fe20008010081 */
[----:B------:R-:W-:Y:S01]  /*14170*/  FSEL R81, R81, -INF , !P3 ;  /* 0xff80000051517808 */ /* 0x000fe20005800000 */
[----:B------:R-:W-:Y:S01]  /*14180*/  FFMA.FTZ R129, R111, UR4, R30 ;  /* 0x000000046f817c23 */ /* 0x000fe2000801001e */
[----:B------:R-:W-:-:S02]  /*14190*/  ISETP.GE.AND P5, PT, R211, R0, PT ;  /* 0x00000000d300720c */ /* 0x000fc40003fa6270 */
[----:B------:R-:W-:Y:S01]  /*141a0*/  ISETP.GE.AND P3, PT, R123, R0, PT ;  /* 0x000000007b00720c */ /* 0x000fe20003f66270 */
[----:B------:R-:W3:Y:S01]  /*141b0*/  I2F R128, R169 ;  /* 0x000000a900807306 */ /* 0x000ee20000201400 */
[----:B--2---:R-:W-:Y:S01]  /*141c0*/  FFMA.FTZ R115, R113, UR4, R131 ;  /* 0x0000000471737c23 */ /* 0x004fe20008010083 */
[----:B------:R-:W-:Y:S01]  /*141d0*/  FSEL R77, R77, -INF , !P6 ;  /* 0xff8000004d4d7808 */ /* 0x000fe20007000000 */
[C---:B----4-:R-:W-:Y:S01]  /*141e0*/  FFMA.FTZ R36, R109.reuse, UR4, R36 ;  /* 0x000000046d247c23 */ /* 0x050fe20008010024 */
[----:B------:R-:W-:Y:S01]  /*141f0*/  FSEL R139, R20, -INF , !P0 ;  /* 0xff800000148b7808 */ /* 0x000fe20004000000 */
[----:B------:R-:W-:Y:S01]  /*14200*/  FFMA.FTZ R143, R109, UR4, R38 ;  /* 0x000000046d8f7c23 */ /* 0x000fe20008010026 */
[----:B------:R-:W-:Y:S01]  /*14210*/  LOP3.LUT R173, R173, 0xd8, R210, 0xfe, !PT ;  /* 0x000000d8adad7812 */ /* 0x000fe200078efed2 */
[----:B------:R-:W-:Y:S01]  /*14220*/  IMAD.U32 R38, RZ, RZ, UR6 ;  /* 0x00000006ff267e24 */ /* 0x000fe2000f8e00ff */
[----:B------:R-:W2:Y:S01]  /*14230*/  I2F R152, R91 ;  /* 0x0000005b00987306 */ /* 0x000ea20000201400 */
[----:B------:R-:W-:Y:S01]  /*14240*/  FSEL R150, R79, -INF , !P4 ;  /* 0xff8000004f967808 */ /* 0x000fe20006000000 */
[----:B------:R-:W-:Y:S01]  /*14250*/  IMAD.U32 R79, RZ, RZ, UR6 ;  /* 0x00000006ff4f7e24 */ /* 0x000fe2000f8e00ff */
[-C--:B------:R-:W-:Y:S01]  /*14260*/  ISETP.GE.AND P6, PT, R142, R2.reuse, PT ;  /* 0x000000028e00720c */ /* 0x080fe20003fc6270 */
[----:B-1----:R-:W-:Y:S01]  /*14270*/  FFMA.FTZ R16, R136, UR4, R16 ;  /* 0x0000000488107c23 */ /* 0x002fe20008010010 */
[-C--:B------:R-:W-:Y:S01]  /*14280*/  ISETP.GE.AND P0, PT, R164, R2.reuse, PT ;  /* 0x00000002a400720c */ /* 0x080fe20003f06270 */
[----:B------:R-:W-:Y:S01]  /*14290*/  FFMA.FTZ R109, R136, UR4, R18 ;  /* 0x00000004886d7c23 */ /* 0x000fe20008010012 */
[--C-:B------:R-:W-:Y:S01]  /*142a0*/  LOP3.LUT R157, R157, 0xd0, R210.reuse, 0xfe, !PT ;  /* 0x000000d09d9d7812 */ /* 0x100fe200078efed2 */
[----:B------:R-:W1:Y:S01]  /*142b0*/  I2F R101, R107 ;  /* 0x0000006b00657306 */ /* 0x000e620000201400 */
[----:B------:R-:W-:Y:S01]  /*142c0*/  LOP3.LUT R131, R53, 0xe0, R210, 0xfe, !PT ;  /* 0x000000e035837812 */ /* 0x000fe200078efed2 */
[C---:B---3--:R-:W-:Y:S01]  /*142d0*/  FFMA.FTZ R68, R128.reuse, UR4, R68 ;  /* 0x0000000480447c23 */ /* 0x048fe20008010044 */
[----:B------:R-:W-:Y:S01]  /*142e0*/  FSEL R159, R159, -INF , !P5 ;  /* 0xff8000009f9f7808 */ /* 0x000fe20006800000 */
[----:B------:R-:W-:Y:S01]  /*142f0*/  IMAD.U32 R18, RZ, RZ, UR6 ;  /* 0x00000006ff127e24 */ /* 0x000fe2000f8e00ff */
[----:B------:R-:W-:Y:S01]  /*14300*/  FSEL R53, R115, -INF , !P3 ;  /* 0xff80000073357808 */ /* 0x000fe20005800000 */
[----:B------:R-:W-:Y:S01]  /*14310*/  FFMA.FTZ R128, R128, UR4, R70 ;  /* 0x0000000480807c23 */ /* 0x000fe20008010046 */
[----:B------:R-:W-:Y:S01]  /*14320*/  ISETP.GE.AND P5, PT, R123, R2, PT ;  /* 0x000000027b00720c */ /* 0x000fe20003fa6270 */
[----:B------:R-:W3:Y:S01]  /*14330*/  I2F R95, R137 ;  /* 0x00000089005f7306 */ /* 0x000ee20000201400 */
[----:B------:R-:W-:Y:S01]  /*14340*/  ISETP.GE.AND P3, PT, R142, R0, PT ;  /* 0x000000008e00720c */ /* 0x000fe20003f66270 */
[----:B--2---:R-:W-:Y:S01]  /*14350*/  FFMA.FTZ R4, R152, UR4, R4 ;  /* 0x0000000498047c23 */ /* 0x004fe20008010004 */
[----:B------:R-:W-:Y:S01]  /*14360*/  FSEL R175, R28, -INF , !P6 ;  /* 0xff8000001caf7808 */ /* 0x000fe20007000000 */
[----:B------:R-:W-:Y:S01]  /*14370*/  IMAD.U32 R20, RZ, RZ, UR6 ;  /* 0x00000006ff147e24 */ /* 0x000fe2000f8e00ff */
[----:B------:R-:W-:Y:S01]  /*14380*/  FSEL R8, R8, -INF , !P0 ;  /* 0xff80000008087808 */ /* 0x000fe20004000000 */
[----:B------:R-:W-:Y:S01]  /*14390*/  IMAD.U32 R28, RZ, RZ, UR6 ;  /* 0x00000006ff1c7e24 */ /* 0x000fe2000f8e00ff */
[-C--:B------:R-:W-:Y:S01]  /*143a0*/  ISETP.GE.AND P6, PT, R147, R2.reuse, PT ;  /* 0x000000029300720c */ /* 0x080fe20003fc6270 */
[----:B------:R-:W2:Y:S01]  /*143b0*/  I2F R153, R154 ;  /* 0x0000009a00997306 */ /* 0x000ea20000201400 */
[----:B------:R-:W-:Y:S01]  /*143c0*/  ISETP.GE.AND P0, PT, R169, R2, PT ;  /* 0x00000002a900720c */ /* 0x000fe20003f06270 */
[----:B-1----:R-:W-:Y:S01]  /*143d0*/  FFMA.FTZ R24, R101, UR4, R24 ;  /* 0x0000000465187c23 */ /* 0x002fe20008010018 */
[----:B------:R-:W-:Y:S01]  /*143e0*/  LOP3.LUT R142, R79, 0xe8, R210, 0xfe, !PT ;  /* 0x000000e84f8e7812 */ /* 0x000fe200078efed2 */
[----:B------:R-:W-:Y:S01]  /*143f0*/  FFMA.FTZ R26, R101, UR4, R26 ;  /* 0x00000004651a7c23 */ /* 0x000fe2000801001a */
[----:B------:R-:W-:-:S02]  /*14400*/  FSEL R79, R36, -INF , !P2 ;  /* 0xff800000244f7808 */ /* 0x000fc40005000000 */
[-C--:B------:R-:W-:Y:S01]  /*14410*/  ISETP.GE.AND P2, PT, R103, R0.reuse, PT ;  /* 0x000000006700720c */ /* 0x080fe20003f46270 */
[----:B------:R-:W-:Y:S01]  /*14420*/  I2F R172, R173 ;  /* 0x000000ad00ac7306 */ /* 0x000fe20000201400 */
[----:B------:R-:W-:Y:S01]  /*14430*/  FSEL R129, R129, -INF , !P3 ;  /* 0xff80000081817808 */ /* 0x000fe20005800000 */
[----:B---3--:R-:W-:Y:S01]  /*14440*/  FFMA.FTZ R12, R95, UR4, R12 ;  /* 0x000000045f0c7c23 */ /* 0x008fe2000801000c */
[-C--:B------:R-:W-:Y:S01]  /*14450*/  ISETP.GE.AND P4, PT, R161, R0.reuse, PT ;  /* 0x00000000a100720c */ /* 0x080fe20003f86270 */
[----:B------:R-:W-:Y:S01]  /*14460*/  FFMA.FTZ R105, R95, UR4, R14 ;  /* 0x000000045f697c23 */ /* 0x000fe2000801000e */
[----:B------:R-:W-:Y:S01]  /*14470*/  ISETP.GE.AND P3, PT, R147, R0, PT ;  /* 0x000000009300720c */ /* 0x000fe20003f66270 */
[----:B------:R-:W-:Y:S01]  /*14480*/  IMAD.U32 R147, RZ, RZ, UR6 ;  /* 0x00000006ff937e24 */ /* 0x000fe2000f8e00ff */
[----:B------:R-:W-:Y:S01]  /*14490*/  FSEL R136, R16, -INF , !P6 ;  /* 0xff80000010887808 */ /* 0x000fe20007000000 */
[----:B------:R-:W-:Y:S01]  /*144a0*/  I2F R123, R157 ;  /* 0x0000009d007b7306 */ /* 0x000fe20000201400 */
[----:B------:R-:W-:Y:S01]  /*144b0*/  FSEL R146, R68, -INF , !P0 ;  /* 0xff80000044927808 */ /* 0x000fe20004000000 */
[----:B------:R-:W-:Y:S01]  /*144c0*/  FFMA.FTZ R16, R99, UR4, R10 ;  /* 0x0000000463107c23 */ /* 0x000fe2000801000a */
[----:B------:R-:W-:Y:S01]  /*144d0*/  FSEL R87, R87, -INF , !P5 ;  /* 0xff80000057577808 */ /* 0x000fe20006800000 */
[----:B------:R-:W-:Y:S01]  /*144e0*/  IMAD.U32 R161, RZ, RZ, UR6 ;  /* 0x00000006ffa17e24 */ /* 0x000fe2000f8e00ff */
[-C--:B------:R-:W-:Y:S01]  /*144f0*/  ISETP.GE.AND P6, PT, R91, R2.reuse, PT ;  /* 0x000000025b00720c */ /* 0x080fe20003fc6270 */
[----:B------:R-:W-:Y:S01]  /*14500*/  IMAD.U32 R95, RZ, RZ, UR6 ;  /* 0x00000006ff5f7e24 */ /* 0x000fe2000f8e00ff */
[-C--:B------:R-:W-:Y:S01]  /*14510*/  ISETP.GE.AND P0, PT, R131, R2.reuse, PT ;  /* 0x000000028300720c */ /* 0x080fe20003f06270 */
[----:B------:R-:W1:Y:S01]  /*14520*/  I2F R113, R131 ;  /* 0x0000008300717306 */ /* 0x000e620000201400 */
[----:B------:R-:W-:-:S02]  /*14530*/  ISETP.GE.AND P5, PT, R107, R2, PT ;  /* 0x000000026b00720c */ /* 0x000fc40003fa6270 */
[----:B------:R-:W-:Y:S01]  /*14540*/  FSEL R115, R22, -INF , !P2 ;  /* 0xff80000016737808 */ /* 0x000fe20005000000 */
[----:B------:R-:W-:Y:S01]  /*14550*/  FFMA.FTZ R22, R152, UR4, R6 ;  /* 0x0000000498167c23 */ /* 0x000fe20008010006 */
[----:B------:R-:W-:Y:S02]  /*14560*/  FSEL R138, R138, -INF , !P4 ;  /* 0xff8000008a8a7808 */ /* 0x000fe40006000000 */
[----:B------:R-:W-:Y:S01]  /*14570*/  FSEL R109, R109, -INF , !P3 ;  /* 0xff8000006d6d7808 */ /* 0x000fe20005800000 */
[----:B------:R-:W-:Y:S01]  /*14580*/  I2F R36, R142 ;  /* 0x0000008e00247306 */ /* 0x000fe20000201400 */
[----:B------:R-:W-:Y:S02]  /*14590*/  ISETP.GE.AND P4, PT, R137, R2, PT ;  /* 0x000000028900720c */ /* 0x000fe40003f86270 */
[-C--:B------:R-:W-:Y:S02]  /*145a0*/  ISETP.GE.AND P3, PT, R91, R0.reuse, PT ;  /* 0x000000005b00720c */ /* 0x080fe40003f66270 */
[----:B------:R-:W-:Y:S01]  /*145b0*/  FSEL R6, R4, -INF , !P6 ;  /* 0xff80000004067808 */ /* 0x000fe20007000000 */
[----:B--2---:R-:W-:Y:S01]  /*145c0*/  FFMA.FTZ R4, R153, UR4, R72 ;  /* 0x0000000499047c23 */ /* 0x004fe20008010048 */
[----:B------:R-:W-:Y:S01]  /*145d0*/  FSEL R143, R143, -INF , !P1 ;  /* 0xff8000008f8f7808 */ /* 0x000fe20004800000 */
[----:B------:R-:W-:Y:S01]  /*145e0*/  FFMA.FTZ R153, R153, UR4, R74 ;  /* 0x0000000499997c23 */ /* 0x000fe2000801004a */
[----:B------:R-:W-:Y:S01]  /*145f0*/  FSEL R155, R24, -INF , !P5 ;  /* 0xff800000189b7808 */ /* 0x000fe20006800000 */
[----:B------:R-:W-:Y:S01]  /*14600*/  IMAD.U32 R24, RZ, RZ, UR6 ;  /* 0x00000006ff187e24 */ /* 0x000fe2000f8e00ff */
[-C--:B------:R-:W-:Y:S01]  /*14610*/  ISETP.GE.AND P2, PT, R164, R0.reuse, PT ;  /* 0x00000000a400720c */ /* 0x080fe20003f46270 */
[----:B-1----:R-:W-:Y:S01]  /*14620*/  FFMA.FTZ R56, R113, UR4, R56 ;  /* 0x0000000471387c23 */ /* 0x002fe20008010038 */
[----:B------:R-:W-:Y:S01]  /*14630*/  ISETP.GE.AND P1, PT, R107, R0, PT ;  /* 0x000000006b00720c */ /* 0x000fe20003f26270 */
[----:B------:R-:W-:Y:S01]  /*14640*/  IMAD.U32 R107, RZ, RZ, UR6 ;  /* 0x00000006ff6b7e24 */ /* 0x000fe2000f8e00ff */
[----:B------:R-:W-:-:S02]  /*14650*/  ISETP.GE.AND P5, PT, R154, R2, PT ;  /* 0x000000029a00720c */ /* 0x000fc40003fa6270 */
[C-C-:B------:R-:W-:Y:S02]  /*14660*/  LOP3.LUT R91, R18.reuse, 0x20, R210.reuse, 0xfe, !PT ;  /* 0x00000020125b7812 */ /* 0x140fe400078efed2 */
[----:B------:R-:W-:Y:S02]  /*14670*/  LOP3.LUT R152, R18, 0x30, R210, 0xfe, !PT ;  /* 0x0000003012987812 */ /* 0x000fe400078efed2 */
[----:B------:R-:W-:Y:S01]  /*14680*/  FSEL R12, R12, -INF , !P4 ;  /* 0xff8000000c0c7808 */ /* 0x000fe20006000000 */
[----:B------:R-:W-:Y:S01]  /*14690*/  I2F R14, R91 ;  /* 0x0000005b000e7306 */ /* 0x000fe20000201400 */
[----:B------:R-:W-:Y:S01]  /*146a0*/  FSEL R18, R22, -INF , !P3 ;  /* 0xff80000016127808 */ /* 0x000fe20005800000 */
[----:B------:R-:W-:Y:S01]  /*146b0*/  IMAD.U32 R22, RZ, RZ, UR6 ;  /* 0x00000006ff167e24 */ /* 0x000fe2000f8e00ff */
[----:B------:R-:W-:Y:S02]  /*146c0*/  FSEL R16, R16, -INF , !P2 ;  /* 0xff80000010107808 */ /* 0x000fe40005000000 */
[----:B------:R-:W-:-:S02]  /*146d0*/  ISETP.GE.AND P6, PT, R157, R2, PT ;  /* 0x000000029d00720c */ /* 0x000fc40003fc6270 */
[-C--:B------:R-:W-:Y:S01]  /*146e0*/  ISETP.GE.AND P4, PT, R157, R0.reuse, PT ;  /* 0x000000009d00720c */ /* 0x080fe20003f86270 */
[----:B------:R-:W-:Y:S01]  /*146f0*/  FFMA.FTZ R157, R172, UR4, R60 ;  /* 0x00000004ac9d7c23 */ /* 0x000fe2000801003c */
[----:B------:R-:W-:Y:S01]  /*14700*/  LOP3.LUT R133, R133, 0xfffffffd, RZ, 0xc0, !PT ;  /* 0xfffffffd85857812 */ /* 0x000fe200078ec0ff */
[----:B------:R-:W1:Y:S01]  /*14710*/  I2F R99, R152 ;  /* 0x0000009800637306 */ /* 0x000e620000201400 */
[C-C-:B------:R-:W-:Y:S02]  /*14720*/  LOP3.LUT R32, R38.reuse, 0xf0, R210.reuse, 0xfe, !PT ;  /* 0x000000f026207812 */ /* 0x140fe400078efed2 */
[----:B------:R-:W-:Y:S02]  /*14730*/  LOP3.LUT R30, R38, 0xf8, R210, 0xfe, !PT ;  /* 0x000000f8261e7812 */ /* 0x000fe400078efed2 */
[----:B------:R-:W-:Y:S01]  /*14740*/  FSEL R117, R26, -INF , !P1 ;  /* 0xff8000001a757808 */ /* 0x000fe20004800000 */
[----:B------:R-:W-:Y:S01]  /*14750*/  FFMA.FTZ R26, R123, UR4, R66 ;  /* 0x000000047b1a7c23 */ /* 0x000fe20008010042 */
[-C--:B------:R-:W-:Y:S01]  /*14760*/  ISETP.GE.AND P2, PT, R169, R0.reuse, PT ;  /* 0x00000000a900720c */ /* 0x080fe20003f46270 */
[----:B------:R-:W-:Y:S01]  /*14770*/  FFMA.FTZ R169, R123, UR4, R64 ;  /* 0x000000047ba97c23 */ /* 0x000fe20008010040 */
[----:B------:R-:W-:Y:S01]  /*14780*/  FSEL R4, R4, -INF , !P5 ;  /* 0xff80000004047808 */ /* 0x000fe20006800000 */
[----:B------:R-:W2:Y:S01]  /*14790*/  I2F R34, R32 ;  /* 0x0000002000227306 */ /* 0x000ea20000201400 */
[----:B------:R-:W-:Y:S01]  /*147a0*/  ISETP.GE.AND P1, PT, R137, R0, PT ;  /* 0x000000008900720c */ /* 0x000fe20003f26270 */
[----:B------:R-:W-:Y:S01]  /*147b0*/  IMAD.U32 R123, RZ, RZ, UR6 ;  /* 0x00000006ff7b7e24 */ /* 0x000fe2000f8e00ff */
[----:B------:R-:W-:-:S02]  /*147c0*/  ISETP.GE.AND P5, PT, R173, R2, PT ;  /* 0x00000002ad00720c */ /* 0x000fc40003fa6270 */
[----:B------:R-:W-:Y:S01]  /*147d0*/  @P0 LOP3.LUT R133, R133, 0x2, RZ, 0xfc, !PT ;  /* 0x0000000285850812 */ /* 0x000fe200078efcff */
[----:B-1----:R-:W-:Y:S01]  /*147e0*/  FFMA.FTZ R104, R99, UR4, R104 ;  /* 0x0000000463687c23 */ /* 0x002fe20008010068 */
[----:B------:R-:W-:Y:S01]  /*147f0*/  LOP3.LUT R70, R22, 0x40, R210, 0xfe, !PT ;  /* 0x0000004016467812 */ /* 0x000fe200078efed2 */
[----:B------:R-:W1:Y:S01]  /*14800*/  I2F R38, R30 ;  /* 0x0000001e00267306 */ /* 0x000e620000201400 */
[----:B------:R-:W-:Y:S02]  /*14810*/  FSEL R105, R105, -INF , !P1 ;  /* 0xff80000069697808 */ /* 0x000fe40004800000 */
[----:B------:R-:W-:Y:S01]  /*14820*/  FSEL R22, R128, -INF , !P2 ;  /* 0xff80000080167808 */ /* 0x000fe20005000000 */
[----:B------:R-:W-:Y:S01]  /*14830*/  IMAD.U32 R128, RZ, RZ, UR6 ;  /* 0x00000006ff807e24 */ /* 0x000fe2000f8e00ff */
[----:B------:R-:W-:Y:S02]  /*14840*/  FSEL R157, R157, -INF , !P5 ;  /* 0xff8000009d9d7808 */ /* 0x000fe40006800000 */
[----:B------:R-:W-:Y:S01]  /*14850*/  ISETP.GE.AND P1, PT, R154, R0, PT ;  /* 0x000000009a00720c */ /* 0x000fe20003f26270 */
[----:B--2---:R-:W-:Y:S01]  /*14860*/  FFMA.FTZ R50, R34, UR4, R50 ;  /* 0x0000000422327c23 */ /* 0x004fe20008010032 */
[----:B------:R-:W-:Y:S01]  /*14870*/  FSEL R169, R169, -INF , !P6 ;  /* 0xff800000a9a97808 */ /* 0x000fe20007000000 */
[----:B------:R-:W2:Y:S01]  /*14880*/  I2F R68, R70 ;  /* 0x0000004600447306 */ /* 0x000ea20000201400 */
[----:B------:R-:W-:-:S02]  /*14890*/  ISETP.GE.AND P5, PT, R32, R2, PT ;  /* 0x000000022000720c */ /* 0x000fc40003fa6270 */
[-C--:B------:R-:W-:Y:S01]  /*148a0*/  ISETP.GE.AND P2, PT, R32, R0.reuse, PT ;  /* 0x000000002000720c */ /* 0x080fe20003f46270 */
[----:B------:R-:W-:Y:S01]  /*148b0*/  FFMA.FTZ R32, R113, UR4, R58 ;  /* 0x0000000471207c23 */ /* 0x000fe2000801003a */
[----:B------:R-:W-:Y:S01]  /*148c0*/  LOP3.LUT P6, RZ, R133, 0x2, RZ, 0xc0, !PT ;  /* 0x0000000285ff7812 */ /* 0x000fe200078cc0ff */
[C---:B-1----:R-:W-:Y:S01]  /*148d0*/  FFMA.FTZ R46, R38.reuse, UR4, R46 ;  /* 0x00000004262e7c23 */ /* 0x042fe2000801002e */
[----:B------:R-:W-:Y:S01]  /*148e0*/  ISETP.GE.AND P3, PT, R131, R0, PT ;  /* 0x000000008300720c */ /* 0x000fe20003f66270 */
[----:B------:R-:W-:Y:S01]  /*148f0*/  FFMA.FTZ R44, R38, UR4, R44 ;  /* 0x00000004262c7c23 */ /* 0x000fe2000801002c */
[--C-:B------:R-:W-:Y:S02]  /*14900*/  LOP3.LUT R64, R24, 0x48, R210.reuse, 0xfe, !PT ;  /* 0x0000004818407812 */ /* 0x100fe400078efed2 */
[--C-:B------:R-:W-:Y:S02]  /*14910*/  LOP3.LUT R147, R147, 0x10, R210.reuse, 0xfe, !PT ;  /* 0x0000001093937812 */ /* 0x100fe400078efed2 */
[----:B------:R-:W-:Y:S01]  /*14920*/  LOP3.LUT R74, R20, 0x38, R210, 0xfe, !PT ;  /* 0x00000038144a7812 */ /* 0x000fe200078efed2 */
[----:B------:R-:W-:Y:S01]  /*14930*/  I2F R66, R64 ;  /* 0x0000004000427306 */ /* 0x000fe20000201400 */
[----:B------:R-:W-:Y:S01]  /*14940*/  FSEL R24, R26, -INF , !P4 ;  /* 0xff8000001a187808 */ /* 0x000fe20006000000 */
[----:B------:R-:W-:Y:S01]  /*14950*/  FFMA.FTZ R26, R172, UR4, R62 ;  /* 0x00000004ac1a7c23 */ /* 0x000fe2000801003e */
[----:B------:R-:W-:Y:S01]  /*14960*/  LOP3.LUT R107, R107, 0x8, R210, 0xfe, !PT ;  /* 0x000000086b6b7812 */ /* 0x000fe200078efed2 */
[----:B--2---:R-:W-:Y:S01]  /*14970*/  FFMA.FTZ R68, R68, UR4, R96 ;  /* 0x0000000444447c23 */ /* 0x004fe20008010060 */
[----:B------:R-:W-:-:S02]  /*14980*/  FSEL R20, R153, -INF , !P1 ;  /* 0xff80000099147808 */ /* 0x000fc40004800000 */
[--C-:B------:R-:W-:Y:S01]  /*14990*/  LOP3.LUT R161, R161, 0x18, R210.reuse, 0xfe, !PT ;  /* 0x00000018a1a17812 */ /* 0x100fe200078efed2 */
[----:B------:R-:W1:Y:S01]  /*149a0*/  I2F R103, R147 ;  /* 0x0000009300677306 */ /* 0x000e620000201400 */
[----:B------:R-:W-:Y:S02]  /*149b0*/  ISETP.GE.AND P1, PT, R173, R0, PT ;  /* 0x00000000ad00720c */ /* 0x000fe40003f26270 */
[----:B------:R-:W-:Y:S02]  /*149c0*/  LOP3.LUT R58, R28, 0x60, R210, 0xfe, !PT ;  /* 0x000000601c3a7812 */ /* 0x000fe400078efed2 */
[----:B------:R-:W-:Y:S01]  /*149d0*/  FSEL R137, R56, -INF , !P6 ;  /* 0xff80000038897808 */ /* 0x000fe20007000000 */
[----:B------:R-:W-:Y:S01]  /*149e0*/  FFMA.FTZ R56, R36, UR4, R52 ;  /* 0x0000000424387c23 */ /* 0x000fe20008010034 */
[----:B------:R-:W-:Y:S01]  /*149f0*/  FSEL R28, R32, -INF , !P3 ;  /* 0xff800000201c7808 */ /* 0x000fe20005800000 */
[----:B------:R-:W-:Y:S01]  /*14a00*/  FFMA.FTZ R32, R36, UR4, R54 ;  /* 0x0000000424207c23 */ /* 0x000fe20008010036 */
[----:B------:R-:W-:Y:S01]  /*14a10*/  ISETP.GE.AND P0, PT, R142, R2, PT ;  /* 0x000000028e00720c */ /* 0x000fe20003f06270 */
[----:B------:R2:W-:Y:S01]  /*14a20*/  I2F R101, R107 ;  /* 0x0000006b00657306 */ /* 0x0005e20000201400 */
[----:B------:R-:W-:Y:S01]  /*14a30*/  IMAD.U32 R36, RZ, RZ, UR6 ;  /* 0x00000006ff247e24 */ /* 0x000fe2000f8e00ff */
[----:B------:R-:W-:-:S02]  /*14a40*/  FSEL R26, R26, -INF , !P1 ;  /* 0xff8000001a1a7808 */ /* 0x000fc40004800000 */
[C---:B------:R-:W-:Y:S02]  /*14a50*/  ISETP.GE.AND P6, PT, R30.reuse, R2, PT ;  /* 0x000000021e00720c */ /* 0x040fe40003fc6270 */
[----:B------:R-:W-:Y:S02]  /*14a60*/  ISETP.GE.AND P1, PT, R30, R0, PT ;  /* 0x000000001e00720c */ /* 0x000fe40003f26270 */
[----:B------:R-:W3:Y:S01]  /*14a70*/  I2F R111, R161 ;  /* 0x000000a1006f7306 */ /* 0x000ee20000201400 */
[--C-:B------:R-:W-:Y:S02]  /*14a80*/  LOP3.LUT R95, R95, 0x28, R210.reuse, 0xfe, !PT ;  /* 0x000000285f5f7812 */ /* 0x100fe400078efed2 */
[----:B------:R-:W-:Y:S02]  /*14a90*/  FSEL R30, R56, -INF , !P0 ;  /* 0xff800000381e7808 */ /* 0x000fe40004000000 */
[----:B------:R-:W-:Y:S02]  /*14aa0*/  ISETP.GE.AND P0, PT, R107, R2, PT ;  /* 0x000000026b00720c */ /* 0x000fe40003f06270 */
[----:B------:R-:W-:Y:S01]  /*14ab0*/  ISETP.GE.AND P4, PT, R142, R0, PT ;  /* 0x000000008e00720c */ /* 0x000fe20003f86270 */
[----:B------:R-:W4:Y:S01]  /*14ac0*/  I2F R72, R74 ;  /* 0x0000004a00487306 */ /* 0x000f220000201400 */
[----:B--2---:R-:W-:Y:S01]  /*14ad0*/  LOP3.LUT R107, R36, 0x68, R210, 0xfe, !PT ;  /* 0x00000068246b7812 */ /* 0x004fe200078efed2 */
[----:B------:R-:W-:Y:S01]  /*14ae0*/  FFMA.FTZ R36, R34, UR4, R48 ;  /* 0x0000000422247c23 */ /* 0x000fe20008010030 */
[----:B------:R-:W-:-:S02]  /*14af0*/  P2R R54, PR, RZ, 0x1 ;  /* 0x00000001ff367803 */ /* 0x000fc40000000000 */
[----:B------:R-:W-:Y:S01]  /*14b00*/  FSEL R56, R46, -INF , !P1 ;  /* 0xff8000002e387808 */ /* 0x000fe20004800000 */
[----:B-1----:R-:W-:Y:S01]  /*14b10*/  FFMA.FTZ R46, R103, UR4, R120 ;  /* 0x00000004672e7c23 */ /* 0x002fe20008010078 */
[----:B------:R-:W-:Y:S01]  /*14b20*/  FSEL R34, R36, -INF , !P5 ;  /* 0xff80000024227808 */ /* 0x000fe20006800000 */
[----:B------:R-:W-:Y:S01]  /*14b30*/  I2F R10, R95 ;  /* 0x0000005f000a7306 */ /* 0x000fe20000201400 */
[----:B------:R-:W-:Y:S01]  /*14b40*/  LOP3.LUT R123, R123, 0x50, R210, 0xfe, !PT ;  /* 0x000000507b7b7812 */ /* 0x000fe200078efed2 */
[----:B---3--:R-:W-:Y:S01]  /*14b50*/  FFMA.FTZ R111, R111, UR4, R116 ;  /* 0x000000046f6f7c23 */ /* 0x008fe20008010074 */
[----:B------:R-:W-:Y:S01]  /*14b60*/  FSEL R36, R50, -INF , !P2 ;  /* 0xff80000032247808 */ /* 0x000fe20005000000 */
[----:B------:R-:W-:Y:S01]  /*14b70*/  IMAD.U32 R50, RZ, RZ, UR6 ;  /* 0x00000006ff327e24 */ /* 0x000fe2000f8e00ff */
[-C--:B------:R-:W-:Y:S02]  /*14b80*/  ISETP.GE.AND P1, PT, R74, R2.reuse, PT ;  /* 0x000000024a00720c */ /* 0x080fe40003f26270 */
[----:B------:R-:W-:Y:S01]  /*14b90*/  ISETP.NE.AND P2, PT, R54, RZ, PT ;  /* 0x000000ff3600720c */ /* 0x000fe20003f45270 */
[----:B------:R-:W-:Y:S01]  /*14ba0*/  FFMA.FTZ R54, R14, UR4, R112 ;  /* 0x000000040e367c23 */ /* 0x000fe20008010070 */
[----:B------:R-:W-:Y:S01]  /*14bb0*/  FSEL R32, R32, -INF , !P4 ;  /* 0xff80000020207808 */ /* 0x000fe20006000000 */
[----:B------:R-:W1:Y:S01]  /*14bc0*/  I2F R62, R123 ;  /* 0x0000007b003e7306 */ /* 0x000e620000201400 */
[----:B------:R-:W-:Y:S01]  /*14bd0*/  ISETP.GE.AND P4, PT, R91, R2, PT ;  /* 0x000000025b00720c */ /* 0x000fe20003f86270 */
[----:B----4-:R-:W-:Y:S01]  /*14be0*/  FFMA.FTZ R72, R72, UR4, R100 ;  /* 0x0000000448487c23 */ /* 0x010fe20008010064 */
[----:B------:R-:W-:Y:S01]  /*14bf0*/  FSEL R38, R44, -INF , !P6 ;  /* 0xff8000002c267808 */ /* 0x000fe20007000000 */
[----:B------:R-:W-:Y:S01]  /*14c00*/  FFMA.FTZ R44, R101, UR4, R124 ;  /* 0x00000004652c7c23 */ /* 0x000fe2000801007c */
[----:B------:R-:W-:-:S02]  /*14c10*/  P2R R103, PR, RZ, 0x2 ;  /* 0x00000002ff677803 */ /* 0x000fc40000000000 */
[----:B------:R-:W-:Y:S01]  /*14c20*/  LOP3.LUT R60, R128, 0x58, R210, 0xfe, !PT ;  /* 0x00000058803c7812 */ /* 0x000fe200078efed2 */
[----:B------:R2:W-:Y:S01]  /*14c30*/  I2F R52, R58 ;  /* 0x0000003a00347306 */ /* 0x0005e20000201400 */
[-C--:B------:R-:W-:Y:S02]  /*14c40*/  ISETP.GE.AND P0, PT, R147, R2.reuse, PT ;  /* 0x000000029300720c */ /* 0x080fe40003f06270 */
[----:B------:R-:W-:Y:S01]  /*14c50*/  ISETP.GE.AND P5, PT, R161, R2, PT ;  /* 0x00000002a100720c */ /* 0x000fe20003fa6270 */
[----:B------:R-:W-:Y:S01]  /*14c60*/  FFMA.FTZ R161, R156, UR4, R42 ;  /* 0x000000049ca17c23 */ /* 0x000fe2000801002a */
[----:B------:R-:W-:Y:S02]  /*14c70*/  FSEL R54, R54, -INF , !P4 ;  /* 0xff80000036367808 */ /* 0x000fe40006000000 */
[----:B------:R-:W-:Y:S01]  /*14c80*/  ISETP.NE.AND P4, PT, R103, RZ, PT ;  /* 0x000000ff6700720c */ /* 0x000fe20003f85270 */
[----:B------:R-:W-:Y:S01]  /*14c90*/  I2F R113, R60 ;  /* 0x0000003c00717306 */ /* 0x000fe20000201400 */
[----:B------:R-:W-:Y:S01]  /*14ca0*/  LOP3.LUT R101, R50, 0x18, R210, 0xfe, !PT ;  /* 0x0000001832657812 */ /* 0x000fe200078efed2 */
[----:B-1----:R-:W-:Y:S01]  /*14cb0*/  FFMA.FTZ R62, R62, UR4, R88 ;  /* 0x000000043e3e7c23 */ /* 0x002fe20008010058 */
[----:B------:R-:W-:Y:S01]  /*14cc0*/  FSEL R44, R44, -INF , !P2 ;  /* 0xff8000002c2c7808 */ /* 0x000fe20005000000 */
[----:B------:R-:W-:Y:S01]  /*14cd0*/  IMAD.U32 R103, RZ, RZ, UR6 ;  /* 0x00000006ff677e24 */ /* 0x000fe2000f8e00ff */
[----:B------:R-:W-:-:S02]  /*14ce0*/  LOP3.LUT R74, R50, 0x20, R210, 0xfe, !PT ;  /* 0x00000020324a7812 */ /* 0x000fc400078efed2 */
[----:B------:R-:W-:Y:S01]  /*14cf0*/  FSEL R46, R46, -INF , !P0 ;  /* 0xff8000002e2e7808 */ /* 0x000fe20004000000 */
[----:B------:R-:W1:Y:S01]  /*14d00*/  I2F R48, R107 ;  /* 0x0000006b00307306 */ /* 0x000e620000201400 */
[----:B------:R-:W-:Y:S02]  /*14d10*/  FSEL R50, R111, -INF , !P5 ;  /* 0xff8000006f327808 */ /* 0x000fe40006800000 */
[-C--:B------:R-:W-:Y:S01]  /*14d20*/  ISETP.GE.AND P2, PT, R64, R2.reuse, PT ;  /* 0x000000024000720c */ /* 0x080fe20003f46270 */
[----:B------:R-:W-:Y:S01]  /*14d30*/  FFMA.FTZ R64, R10, UR4, R108 ;  /* 0x000000040a407c23 */ /* 0x000fe2000801006c */
[-C--:B------:R-:W-:Y:S01]  /*14d40*/  ISETP.GE.AND P0, PT, R70, R2.reuse, PT ;  /* 0x000000024600720c */ /* 0x080fe20003f06270 */
[----:B------:R-:W-:Y:S01]  /*14d50*/  IMAD.U32 R70, RZ, RZ, UR6 ;  /* 0x00000006ff467e24 */ /* 0x000fe2000f8e00ff */
[-C--:B------:R-:W-:Y:S01]  /*14d60*/  ISETP.GE.AND P5, PT, R58, R2.reuse, PT ;  /* 0x000000023a00720c */ /* 0x080fe20003fa6270 */
[----:B------:R-:W3:Y:S01]  /*14d70*/  I2F R14, R74 ;  /* 0x0000004a000e7306 */ /* 0x000ee20000201400 */
[----:B------:R-:W-:-:S02]  /*14d80*/  ISETP.GE.AND P6, PT, R95, R2, PT ;  /* 0x000000025f00720c */ /* 0x000fc40003fc6270 */
[----:B--2---:R-:W-:Y:S01]  /*14d90*/  FSEL R58, R72, -INF , !P4 ;  /* 0xff800000483a7808 */ /* 0x004fe20006000000 */
[----:B------:R-:W-:Y:S01]  /*14da0*/  IMAD.U32 R72, RZ, RZ, UR6 ;  /* 0x00000006ff487e24 */ /* 0x000fe2000f8e00ff */
[----:B------:R-:W-:Y:S02]  /*14db0*/  LOP3.LUT R128, R128, 0x10, R210, 0xfe, !PT ;  /* 0x0000001080807812 */ /* 0x000fe400078efed2 */
[-C--:B------:R-:W-:Y:S01]  /*14dc0*/  ISETP.GE.AND P3, PT, R152, R2.reuse, PT ;  /* 0x000000029800720c */ /* 0x080fe20003f66270 */
[----:B------:R-:W-:Y:S01]  /*14dd0*/  I2F R95, R101 ;  /* 0x00000065005f7306 */ /* 0x000fe20000201400 */
[----:B------:R-:W-:Y:S01]  /*14de0*/  FSEL R64, R64, -INF , !P6 ;  /* 0xff80000040407808 */ /* 0x000fe20007000000 */
[----:B-1----:R-:W-:Y:S01]  /*14df0*/  FFMA.FTZ R48, R48, UR4, R76 ;  /* 0x0000000430307c23 */ /* 0x002fe2000801004c */
[----:B------:R-:W-:Y:S02]  /*14e00*/  LOP3.LUT R10, R70, 0x28, R210, 0xfe, !PT ;  /* 0x00000028460a7812 */ /* 0x000fe400078efed2 */
[----:B------:R-:W-:-:S02]  /*14e10*/  ISETP.GE.AND P6, PT, R60, R2, PT ;  /* 0x000000023c00720c */ /* 0x000fc40003fc6270 */
[----:B------:R-:W-:Y:S01]  /*14e20*/  LOP3.LUT R96, R70, 0x38, R210, 0xfe, !PT ;  /* 0x0000003846607812 */ /* 0x000fe200078efed2 */
[----:B------:R-:W1:Y:S01]  /*14e30*/  I2F R91, R128 ;  /* 0x00000080005b7306 */ /* 0x000e620000201400 */
[----:B------:R-:W-:Y:S01]  /*14e40*/  FSEL R60, R104, -INF , !P3 ;  /* 0xff800000683c7808 */ /* 0x000fe20005800000 */
[----:B---3--:R-:W-:Y:S01]  /*14e50*/  FFMA.FTZ R114, R14, UR4, R114 ;  /* 0x000000040e727c23 */ /* 0x008fe20008010072 */
[----:B------:R-:W-:Y:S01]  /*14e60*/  LOP3.LUT R70, R72, 0x70, R210, 0xfe, !PT ;  /* 0x0000007048467812 */ /* 0x000fe200078efed2 */
[----:B------:R-:W-:Y:S01]  /*14e70*/  BAR.SYNC.DEFER_BLOCKING 0x0 ;  /* 0x0000000000007b1d */ /* 0x000fe20000010000 */
[-C--:B------:R-:W-:Y:S01]  /*14e80*/  ISETP.GE.AND P3, PT, R107, R2.reuse, PT ;  /* 0x000000026b00720c */ /* 0x080fe20003f66270 */
[----:B------:R-:W-:Y:S01]  /*14e90*/  FFMA.FTZ R107, R66, UR4, R92 ;  /* 0x00000004426b7c23 */ /* 0x000fe2000801005c */
[-C--:B------:R-:W-:Y:S02]  /*14ea0*/  ISETP.GE.AND P1, PT, R123, R2.reuse, PT ;  /* 0x000000027b00720c */ /* 0x080fe40003f26270 */
[----:B------:R-:W-:Y:S01]  /*14eb0*/  FSEL R66, R68, -INF , !P0 ;  /* 0xff80000044427808 */ /* 0x000fe20004000000 */
[----:B------:R-:W2:Y:S01]  /*14ec0*/  I2F R99, R10 ;  /* 0x0000000a00637306 */ /* 0x000ea20000201400 */
[C---:B------:R-:W-:Y:S01]  /*14ed0*/  ISETP.GE.AND P0, PT, R70.reuse, R2, PT ;  /* 0x000000024600720c */ /* 0x040fe20003f06270 */
[----:B------:R-:W-:Y:S01]  /*14ee0*/  IMAD.U32 R2, RZ, RZ, UR6 ;  /* 0x00000006ff027e24 */ /* 0x000fe2000f8e00ff */
[-C--:B------:R-:W-:Y:S01]  /*14ef0*/  ISETP.GE.AND P4, PT, R70, R0.reuse, PT ;  /* 0x000000004600720c */ /* 0x080fe20003f86270 */
[----:B------:R-:W-:Y:S01]  /*14f00*/  FFMA.FTZ R68, R113, UR4, R84 ;  /* 0x0000000471447c23 */ /* 0x000fe20008010054 */
[----:B------:R-:W-:Y:S01]  /*14f10*/  FSEL R70, R62, -INF , !P1 ;  /* 0xff8000003e467808 */ /* 0x000fe20004800000 */
[----:B------:R-:W-:Y:S01]  /*14f20*/  FFMA.FTZ R62, R52, UR4, R80 ;  /* 0x00000004343e7c23 */ /* 0x000fe20008010050 */
[----:B------:R-:W-:Y:S01]  /*14f30*/  P2R R104, PR, RZ, 0x8 ;  /* 0x00000008ff687803 */ /* 0x000fe20000000000 */
[----:B-1----:R-:W-:Y:S01]  /*14f40*/  FFMA.FTZ R122, R91, UR4, R122 ;  /* 0x000000045b7a7c23 */ /* 0x002fe2000801007a */
[----:B------:R-:W-:Y:S01]  /*14f50*/  ISETP.GE.AND P1, PT, R74, R0, PT ;  /* 0x000000004a00720c */ /* 0x000fe20003f26270 */
[----:B------:R-:W1:Y:S01]  /*14f60*/  I2F R92, R96 ;  /* 0x00000060005c7306 */ /* 0x000e620000201400 */
[----:B------:R-:W-:-:S02]  /*14f70*/  LOP3.LUT R52, R2, 0x48, R210, 0xfe, !PT ;  /* 0x0000004802347812 */ /* 0x000fc400078efed2 */
[----:B------:R-:W-:Y:S01]  /*14f80*/  LOP3.LUT R74, R2, 0x50, R210, 0xfe, !PT ;  /* 0x00000050024a7812 */ /* 0x000fe200078efed2 */
[----:B------:R-:W-:Y:S01]  /*14f90*/  FFMA.FTZ R2, R156, UR4, R40 ;  /* 0x000000049c027c23 */ /* 0x000fe20008010028 */
[----:B------:R-:W-:Y:S01]  /*14fa0*/  LOP3.LUT R88, R72, 0x40, R210, 0xfe, !PT ;  /* 0x0000004048587812 */ /* 0x000fe200078efed2 */
[----:B--2---:R-:W-:Y:S01]  /*14fb0*/  FFMA.FTZ R99, R99, UR4, R110 ;  /* 0x0000000463637c23 */ /* 0x004fe2000801006e */
[----:B------:R-:W-:Y:S01]  /*14fc0*/  FSEL R68, R68, -INF , !P6 ;  /* 0xff80000044447808 */ /* 0x000fe20007000000 */
[----:B------:R-:W2:Y:S01]  /*14fd0*/  I2F R76, R52 ;  /* 0x00000034004c7306 */ /* 0x000ea20000201400 */
[----:B------:R-:W-:Y:S02]  /*14fe0*/  LOP3.LUT R103, R103, 0x30, R210, 0xfe, !PT ;  /* 0x0000003067677812 */ /* 0x000fe400078efed2 */
[----:B------:R-:W-:Y:S02]  /*14ff0*/  ISETP.NE.AND P6, PT, R104, RZ, PT ;  /* 0x000000ff6800720c */ /* 0x000fe40003fc5270 */
[----:B------:R-:W-:-:S02]  /*15000*/  FSEL R62, R62, -INF , !P5 ;  /* 0xff8000003e3e7808 */ /* 0x000fc40006800000 */
[-C--:B------:R-:W-:Y:S01]  /*15010*/  ISETP.GE.AND P5, PT, R10, R0.reuse, PT ;  /* 0x000000000a00720c */ /* 0x080fe20003fa6270 */
[----:B------:R-:W-:Y:S01]  /*15020*/  IMAD.U32 R10, RZ, RZ, UR6 ;  /* 0x00000006ff0a7e24 */ /* 0x000fe2000f8e00ff */
[----:B------:R-:W3:Y:S01]  /*15030*/  I2F R84, R88 ;  /* 0x0000005800547306 */ /* 0x000ee20000201400 */
[----:B------:R-:W-:Y:S01]  /*15040*/  FSEL R2, R2, -INF , !P0 ;  /* 0xff80000002027808 */ /* 0x000fe20004000000 */
[----:B-1----:R-:W-:Y:S01]  /*15050*/  FFMA.FTZ R92, R92, UR4, R102 ;  /* 0x000000045c5c7c23 */ /* 0x002fe20008010066 */
[-C--:B------:R-:W-:Y:S02]  /*15060*/  ISETP.GE.AND P3, PT, R128, R0.reuse, PT ;  /* 0x000000008000720c */ /* 0x080fe40003f66270 */
[----:B------:R-:W-:Y:S02]  /*15070*/  FSEL R40, R48, -INF , !P6 ;  /* 0xff80000030287808 */ /* 0x000fe40007000000 */
[----:B------:R-:W-:Y:S01]  /*15080*/  ISETP.GE.AND P0, PT, R103, R0, PT ;  /* 0x000000006700720c */ /* 0x000fe20003f06270 */
[----:B------:R-:W1:Y:S01]  /*15090*/  I2F R100, R103 ;  /* 0x0000006700647306 */ /* 0x000e620000201400 */
[----:B------:R-:W-:Y:S01]  /*150a0*/  P2R R48, PR, RZ, 0x20 ;  /* 0x00000020ff307803 */ /* 0x000fe20000000000 */
[----:B--2---:R-:W-:Y:S01]  /*150b0*/  FFMA.FTZ R76, R76, UR4, R94 ;  /* 0x000000044c4c7c23 */ /* 0x004fe2000801005e */
[----:B------:R-:W-:-:S02]  /*150c0*/  FSEL R72, R107, -INF , !P2 ;  /* 0xff8000006b487808 */ /* 0x000fc40005000000 */
[-C--:B------:R-:W-:Y:S02]  /*150d0*/  ISETP.GE.AND P2, PT, R101, R0.reuse, PT ;  /* 0x000000006500720c */ /* 0x080fe40003f46270 */
[----:B------:R-:W-:Y:S01]  /*150e0*/  LOP3.LUT R91, R10, 0x58, R210, 0xfe, !PT ;  /* 0x000000580a5b7812 */ /* 0x000fe200078efed2 */
[----:B------:R-:W2:Y:S01]  /*150f0*/  I2F R42, R74 ;  /* 0x0000004a002a7306 */ /* 0x000ea20000201400 */
[----:B------:R-:W-:Y:S01]  /*15100*/  P2R R101, PR, RZ, 0x1 ;  /* 0x00000001ff657803 */ /* 0x000fe20000000000 */
[----:B---3--:R-:W-:Y:S01]  /*15110*/  FFMA.FTZ R98, R84, UR4, R98 ;  /* 0x0000000454627c23 */ /* 0x008fe20008010062 */
[----:B------:R-:W-:Y:S02]  /*15120*/  FSEL R10, R122, -INF , !P3 ;  /* 0xff8000007a0a7808 */ /* 0x000fe40005800000 */
[-C--:B------:R-:W-:Y:S01]  /*15130*/  ISETP.GE.AND P0, PT, R96, R0.reuse, PT ;  /* 0x000000006000720c */ /* 0x080fe20003f06270 */
[----:B------:R-:W-:Y:S01]  /*15140*/  IMAD.U32 R96, RZ, RZ, UR6 ;  /* 0x00000006ff607e24 */ /* 0x000fe2000f8e00ff */
[----:B------:R-:W-:Y:S01]  /*15150*/  ISETP.NE.AND P3, PT, R48, RZ, PT ;  /* 0x000000ff3000720c */ /* 0x000fe20003f65270 */
[----:B------:R-:W-:Y:S01]  /*15160*/  FFMA.FTZ R48, R95, UR4, R118 ;  /* 0x000000045f307c23 */ /* 0x000fe20008010076 */
[-C--:B------:R-:W-:Y:S01]  /*15170*/  ISETP.GE.AND P5, PT, R88, R0.reuse, PT ;  /* 0x000000005800720c */ /* 0x080fe20003fa6270 */
[----:B------:R-:W-:Y:S01]  /*15180*/  IMAD.U32 R88, RZ, RZ, UR6 ;  /* 0x00000006ff587e24 */ /* 0x000fe2000f8e00ff */
[----:B------:R-:W-:Y:S01]  /*15190*/  FSEL R142, R99, -INF , !P3 ;  /* 0xff800000638e7808 */ /* 0x000fe20005800000 */
[----:B------:R-:W-:Y:S01]  /*151a0*/  IMAD.U32 R95, RZ, RZ, UR6 ;  /* 0x00000006ff5f7e24 */ /* 0x000fe2000f8e00ff */
[----:B------:R3:W4:Y:S01]  /*151b0*/  I2F R80, R91 ;  /* 0x0000005b00507306 */ /* 0x0007220000201400 */
[----:B------:R-:W-:Y:S01]  /*151c0*/  LOP3.LUT R96, R96, 0x60, R210, 0xfe, !PT ;  /* 0x0000006060607812 */ /* 0x000fe200078efed2 */
[----:B-1----:R-:W-:Y:S01]  /*151d0*/  FFMA.FTZ R100, R100, UR4, R106 ;  /* 0x0000000464647c23 */ /* 0x002fe2000801006a */
[----:B------:R-:W-:Y:S01]  /*151e0*/  ISETP.GE.AND P3, PT, R91, R0, PT ;  /* 0x000000005b00720c */ /* 0x000fe20003f66270 */
[----:B--2---:R-:W-:Y:S01]  /*151f0*/  FFMA.FTZ R42, R42, UR4, R90 ;  /* 0x000000042a2a7c23 */ /* 0x004fe2000801005a */
[----:B------:R-:W-:-:S02]  /*15200*/  LOP3.LUT R88, R88, 0x68, R210, 0xfe, !PT ;  /* 0x0000006858587812 */ /* 0x000fc400078efed2 */
[----:B------:R-:W-:Y:S01]  /*15210*/  FSEL R161, R161, -INF , !P4 ;  /* 0xff800000a1a17808 */ /* 0x000fe20006000000 */
[----:B------:R-:W1:Y:S01]  /*15220*/  I2F R14, R96 ;  /* 0x00000060000e7306 */ /* 0x000e620000201400 */
[-C--:B------:R-:W-:Y:S02]  /*15230*/  ISETP.GE.AND P4, PT, R74, R0.reuse, PT ;  /* 0x000000004a00720c */ /* 0x080fe40003f86270 */
[----:B------:R-:W-:Y:S02]  /*15240*/  ISETP.GE.AND P6, PT, R52, R0, PT ;  /* 0x000000003400720c */ /* 0x000fe40003fc6270 */
[----:B------:R-:W-:Y:S02]  /*15250*/  FSEL R48, R48, -INF , !P2 ;  /* 0xff80000030307808 */ /* 0x000fe40005000000 */
[----:B------:R-:W-:Y:S01]  /*15260*/  FSEL R154, R76, -INF , !P6 ;  /* 0xff8000004c9a7808 */ /* 0x000fe20007000000 */
[----:B------:R-:W2:Y:S01]  /*15270*/  I2F R74, R88 ;  /* 0x00000058004a7306 */ /* 0x000ea20000201400 */
[----:B---3--:R-:W-:Y:S01]  /*15280*/  LOP3.LUT R91, R95, 0x8, R210, 0xfe, !PT ;  /* 0x000000085f5b7812 */ /* 0x008fe200078efed2 */
[----:B----4-:R-:W-:Y:S01]  /*15290*/  FFMA.FTZ R80, R80, UR4, R86 ;  /* 0x0000000450507c23 */ /* 0x010fe20008010056 */
[----:B------:R-:W-:-:S02]  /*152a0*/  PLOP3.LUT P6, PT, PT, PT, UP0, 0x80, 0x0 ;  /* 0x000000000000781c */ /* 0x000fc40003fcf008 */
[----:B------:R-:W-:Y:S02]  /*152b0*/  ISETP.NE.AND P2, PT, R101, RZ, PT ;  /* 0x000000ff6500720c */ /* 0x000fe40003f45270 */
[----:B------:R-:W-:Y:S01]  /*152c0*/  FSEL R52, R114, -INF , !P1 ;  /* 0xff80000072347808 */ /* 0x000fe20004800000 */
[----:B------:R-:W3:Y:S01]  /*152d0*/  I2F R84, R91 ;  /* 0x0000005b00547306 */ /* 0x000ee20000201400 */
[----:B------:R-:W-:Y:S01]  /*152e0*/  FSEL R153, R100, -INF , !P2 ;  /* 0xff80000064997808 */ /* 0x000fe20005000000 */
[----:B-1----:R-:W-:Y:S01]  /*152f0*/  FFMA.FTZ R14, R14, UR4, R82 ;  /* 0x000000040e0e7c23 */ /* 0x002fe20008010052 */
[-C--:B------:R-:W-:Y:S02]  /*15300*/  ISETP.GE.AND P2, PT, R96, R0.reuse, PT ;  /* 0x000000006000720c */ /* 0x080fe40003f46270 */
[----:B------:R-:W-:Y:S02]  /*15310*/  FSEL R152, R98, -INF , !P5 ;  /* 0xff80000062987808 */ /* 0x000fe40006800000 */
[-C--:B------:R-:W-:Y:S01]  /*15320*/  ISETP.GE.AND P1, PT, R88, R0.reuse, PT ;  /* 0x000000005800720c */ /* 0x080fe20003f26270 */
[----:B--2---:R-:W-:Y:S01]  /*15330*/  FFMA.FTZ R74, R74, UR4, R78 ;  /* 0x000000044a4a7c23 */ /* 0x004fe2000801004e */
[----:B------:R-:W-:-:S02]  /*15340*/  ISETP.GE.AND P5, PT, R91, R0, PT ;  /* 0x000000005b00720c */ /* 0x000fc40003fa6270 */
[----:B------:R-:W-:Y:S02]  /*15350*/  FSEL R147, R92, -INF , !P0 ;  /* 0xff8000005c937808 */ /* 0x000fe40004000000 */
[----:B------:R-:W-:Y:S02]  /*15360*/  FSEL R172, R14, -INF , !P2 ;  /* 0xff8000000eac7808 */ /* 0x000fe40005000000 */
[----:B------:R-:W-:Y:S01]  /*15370*/  ISETP.NE.AND P0, PT, R135, RZ, PT ;  /* 0x000000ff8700720c */ /* 0x000fe20003f05270 */
[----:B---3--:R-:W-:Y:S01]  /*15380*/  FFMA.FTZ R84, R84, UR4, R126 ;  /* 0x0000000454547c23 */ /* 0x008fe2000801007e */
[----:B------:R-:W-:Y:S02]  /*15390*/  FSEL R156, R42, -INF , !P4 ;  /* 0xff8000002a9c7808 */ /* 0x000fe40006000000 */
[----:B------:R-:W-:Y:S02]  /*153a0*/  FSEL R173, R80, -INF , !P3 ;  /* 0xff80000050ad7808 */ /* 0x000fe40005800000 */
[----:B------:R-:W-:-:S02]  /*153b0*/  FSEL R164, R74, -INF , !P1 ;  /* 0xff8000004aa47808 */ /* 0x000fc40004800000 */
[----:B------:R-:W-:Y:S01]  /*153c0*/  FSEL R14, R84, -INF , !P5 ;  /* 0xff800000540e7808 */ /* 0x000fe20006800000 */
[----:B------:R-:W-:Y:S05]  /*153d0*/  @!P6 BRA `(.L_x_2065) ;  /* 0x00000a900000e947 */ /* 0x000fea0003800000 */
[----:B------:R-:W-:Y:S01]  /*153e0*/  PLOP3.LUT P1, PT, PT, PT, UP2, 0x40, 0x0 ;  /* 0x000000000000781c */ /* 0x000fe20003f2e828 */
[----:B------:R-:W-:-:S12]  /*153f0*/  ULDC.64 UR12, c[0x0][0x118] ;  /* 0x00004600000c7ab9 */ /* 0x000fd80000000a00 */
        /* <DEDUP_REMOVED lines=62> */
.L_x_2066:
[----:B------:R-:W-:-:S05]  /*157e0*/  IMAD.MOV.U32 R78, RZ, RZ, c[0x0][0x198] ;  /* 0x00006600ff4e7624 */ /* 0x000fca00078e00ff */
[----:B------:R-:W-:-:S04]  /*157f0*/  LEA R78, -R78, RZ, 0x8 ;  /* 0x000000ff4e4e7211 */ /* 0x000fc800078e41ff */
[----:B------:R-:W-:Y:S02]  /*15800*/  SHF.R.S32.HI R76, RZ, 0x1f, R78 ;  /* 0x0000001fff4c7819 */ /* 0x000fe4000001144e */
.L_x_2067:
[----:B------:R-:W-:Y:S01]  /*15810*/  @!P0 IMAD.MOV.U32 R42, RZ, RZ, c[0x0][0x198] ;  /* 0x00006600ff2a8624 */ /* 0x000fe200078e00ff */
[----:B------:R-:W-:Y:S01]  /*15820*/  @!P0 MOV R80, c[0x0][0x19c] ;  /* 0x0000670000508a02 */ /* 0x000fe20000000f00 */
[----:B------:R-:W-:Y:S01]  /*15830*/  @!P0 IMAD.MOV.U32 R0, RZ, RZ, c[0x0][0x198] ;  /* 0x00006600ff008624 */ /* 0x000fe200078e00ff */
[----:B------:R-:W-:Y:S01]  /*15840*/  UMOV UR10, 0x5 ;  /* 0x00000005000a7882 */ /* 0x000fe20000000000 */
[----:B------:R-:W-:Y:S01]  /*15850*/  @!P0 IMAD.MOV.U32 R84, RZ, RZ, c[0x0][0x19c] ;  /* 0x00006700ff548624 */ /* 0x000fe200078e00ff */
[-C--:B------:R-:W-:Y:S01]  /*15860*/  @!P0 LEA R82, P2, R42, R78.reuse, 0x6 ;  /* 0x0000004e2a528211 */ /* 0x080fe200078430ff */
[----:B------:R-:W-:Y:S01]  /*15870*/  @!P0 IMAD.MOV.U32 R98, RZ, RZ, c[0x0][0x198] ;  /* 0x00006600ff628624 */ /* 0x000fe200078e00ff */
[----:B------:R-:W-:Y:S01]  /*15880*/  @!P0 LEA R86, P1, R0, R78, 0x7 ;  /* 0x0000004e00568211 */ /* 0x000fe200078238ff */
[----:B------:R-:W-:Y:S01]  /*15890*/  @!P0 IMAD.MOV.U32 R94, RZ, RZ, c[0x0][0x198] ;  /* 0x00006600ff5e8624 */ /* 0x000fe200078e00ff */
[-C--:B------:R-:W-:Y:S01]  /*158a0*/  @!P0 LEA.HI.X R80, R42, R76.reuse, R80, 0x6, P2 ;  /* 0x0000004c2a508211 */ /* 0x080fe200010f3450 */
[----:B------:R-:W-:Y:S01]  /*158b0*/  @!P0 IMAD.MOV.U32 R90, RZ, RZ, c[0x0][0x198] ;  /* 0x00006600ff5a8624 */ /* 0x000fe200078e00ff */
[----:B------:R-:W-:Y:S01]  /*158c0*/  ULDC.64 UR6, c[0x0][0x198] ;  /* 0x0000660000067ab9 */ /* 0x000fe20000000a00 */
[----:B------:R-:W-:Y:S01]  /*158d0*/  @!P0 IMAD.MOV.U32 R100, RZ, RZ, R78 ;  /* 0x000000ffff648224 */ /* 0x000fe200078e004e */
[----:B------:R-:W-:Y:S01]  /*158e0*/  @!P0 LEA.HI.X R84, R0, R76, R84, 0x7, P1 ;  /* 0x0000004c00548211 */ /* 0x000fe200008f3c54 */
[----:B------:R-:W-:Y:S01]  /*158f0*/  @!P0 IMAD.MOV.U32 R101, RZ, RZ, R76 ;  /* 0x000000ffff658224 */ /* 0x000fe200078e004c */
[----:B------:R-:W-:Y:S01]  /*15900*/  USHF.L.U64.HI UR7, UR6, UR10, UR7 ;  /* 0x0000000a06077299 */ /* 0x000fe20008010207 */
[----:B------:R-:W-:Y:S01]  /*15910*/  @!P0 IMAD.MOV.U32 R42, RZ, RZ, c[0x0][0x19c] ;  /* 0x00006700ff2a8624 */ /* 0x000fe200078e00ff */
[----:B------:R-:W-:Y:S01]  /*15920*/  USHF.L.U32 UR6, UR6, 0x5, URZ ;  /* 0x0000000506067899 */ /* 0x000fe2000800063f */
[--C-:B------:R-:W-:Y:S01]  /*15930*/  @!P0 IMAD.WIDE.U32 R98, R98, 0x60, R100.reuse ;  /* 0x0000006062628825 */ /* 0x100fe200078e0064 */
[----:B------:R1:W-:Y:S01]  /*15940*/  @P0 STS [R213+0x1000], RZ ;  /* 0x001000ffd5000388 */ /* 0x0003e20000000800 */
[----:B------:R-:W-:Y:S02]  /*15950*/  BSSY B0, `(.L_x_2068) ;  /* 0x000004e000007945 */ /* 0x000fe40003800000 */
[--C-:B------:R-:W-:Y:S01]  /*15960*/  @!P0 IMAD.WIDE.U32 R94, R94, 0xa0, R100.reuse ;  /* 0x000000a05e5e8825 */ /* 0x100fe200078e0064 */
[----:B------:R-:W-:Y:S01]  /*15970*/  @!P0 IADD3 R88, P3, R78, UR6, RZ ;  /* 0x000000064e588c10 */ /* 0x000fe2000ff7e0ff */
[----:B------:R1:W-:Y:S01]  /*15980*/  @P0 STS [R213+0x1004], RZ ;  /* 0x001004ffd5000388 */ /* 0x0003e20000000800 */
[-C--:B------:R-:W-:Y:S01]  /*15990*/  @!P0 LEA R106, P2, R98, R232.reuse, 0x1 ;  /* 0x000000e8626a8211 */ /* 0x080fe200078408ff */
[----:B------:R-:W-:Y:S01]  /*159a0*/  @!P0 IMAD.WIDE.U32 R90, R90, 0xc0, R100 ;  /* 0x000000c05a5a8825 */ /* 0x000fe200078e0064 */
[-C--:B------:R-:W-:Y:S01]  /*159b0*/  @!P0 LEA R100, P1, R78, R232.reuse, 0x1 ;  /* 0x000000e84e648211 */ /* 0x080fe200078208ff */
[----:B------:R1:W-:Y:S01]  /*159c0*/  @P0 STS.64 [R213+0x1008], RZ ;  /* 0x001008ffd5000388 */ /* 0x0003e20000000a00 */
[-C--:B------:R-:W-:Y:S01]  /*159d0*/  @!P0 LEA R110, P4, R88, R232.reuse, 0x1 ;  /* 0x000000e8586e8211 */ /* 0x080fe200078808ff */
[----:B------:R-:W-:Y:S01]  /*159e0*/  @!P0 IMAD R42, R42, 0xa0, RZ ;  /* 0x000000a02a2a8824 */ /* 0x000fe200078e02ff */
[----:B------:R-:W-:Y:S01]  /*159f0*/  @!P0 LEA.HI.X R101, R78, R233, R76, 0x1, P1 ;  /* 0x000000e94e658211 */ /* 0x000fe200008f0c4c */
[----:B------:R-:W-:Y:S01]  /*15a00*/  @!P0 IMAD.MOV.U32 R0, RZ, RZ, c[0x0][0x19c] ;  /* 0x00006700ff008624 */ /* 0x000fe200078e00ff */
[----:B------:R-:W-:Y:S01]  /*15a10*/  @!P0 LEA R102, P1, R94, R232, 0x1 ;  /* 0x000000e85e668211 */ /* 0x000fe200078208ff */
[----:B------:R-:W-:-:S02]  /*15a20*/  @!P0 IMAD.MOV.U32 R74, RZ, RZ, c[0x0][0x19c] ;  /* 0x00006700ff4a8624 */ /* 0x000fc400078e00ff */
[----:B------:R-:W-:Y:S01]  /*15a30*/  @!P0 IMAD.IADD R42, R42, 0x1, R95 ;  /* 0x000000012a2a8824 */ /* 0x000fe200078e025f */
[----:B------:R-:W-:Y:S01]  /*15a40*/  @!PT LDS RZ, [RZ] ;  /* 0x00000000fffff984 */ /* 0x000fe20000000800 */
[----:B------:R-:W-:Y:S01]  /*15a50*/  @!PT LDS RZ, [RZ] ;  /* 0x00000000fffff984 */ /* 0x000fe20000000800 */
[----:B------:R-:W-:Y:S01]  /*15a60*/  @!PT LDS RZ, [RZ] ;  /* 0x00000000fffff984 */ /* 0x000fe20000000800 */
[----:B------:R2:W-:Y:S01]  /*15a70*/  @!P0 LDGSTS.E.BYPASS.LTC128B.128 [R213+0x1000], [R100.64] ;  /* 0x0100000064d58fae */ /* 0x0005e2000b901d4c */
[----:B------:R-:W-:Y:S02]  /*15a80*/  @!P0 IMAD R0, R0, 0xc0, RZ ;  /* 0x000000c000008824 */ /* 0x000fe400078e02ff */
[----:B------:R-:W-:Y:S01]  /*15a90*/  @!P0 IMAD R74, R74, 0x60, RZ ;  /* 0x000000604a4a8824 */ /* 0x000fe200078e02ff */
[----:B------:R-:W-:Y:S01]  /*15aa0*/  @!P0 LEA.HI.X R103, R94, R233, R42, 0x1, P1 ;  /* 0x000000e95e678211 */ /* 0x000fe200008f0c2a */
[----:B------:R-:W-:Y:S01]  /*15ab0*/  @!P0 IMAD.IADD R42, R0, 0x1, R91 ;  /* 0x00000001002a8824 */ /* 0x000fe200078e025b */
[----:B------:R-:W-:Y:S01]  /*15ac0*/  @!P0 IADD3.X R0, R76, UR7, RZ, P3, !PT ;  /* 0x000000074c008c10 */ /* 0x000fe20009ffe4ff */
[----:B------:R1:W-:Y:S01]  /*15ad0*/  @P0 STS.128 [R213+0x1800], RZ ;  /* 0x001800ffd5000388 */ /* 0x0003e20000000c00 */
[----:B------:R-:W-:Y:S02]  /*15ae0*/  @!P0 IADD3 R74, R74, R99, RZ ;  /* 0x000000634a4a8210 */ /* 0x000fe40007ffe0ff */
        /* <DEDUP_REMOVED lines=8> */
[-C--:B------:R-:W-:Y:S01]  /*15b70*/  @!P0 LEA.HI.X R99, R86, R233.reuse, R84, 0x1, P2 ;  /* 0x000000e956638211 */ /* 0x080fe200010f0c54 */
[----:B------:R1:W-:Y:S01]  /*15b80*/  @P0 STS.128 [R213+0x2000], RZ ;  /* 0x002000ffd5000388 */ /* 0x0003e20000000c00 */
        /* <DEDUP_REMOVED lines=42> */
.L_x_2069:
[----:B------:R-:W-:Y:S05]  /*15e30*/  BSYNC B0 ;  /* 0x0000000000007941 */ /* 0x000fea0003800000 */
.L_x_2068:
[----:B------:R-:W0:Y:S01]  /*15e40*/  LDGDEPBAR ;  /* 0x00000000000079af */ /* 0x000e220000000000 */
[----:B------:R-:W-:-:S04]  /*15e50*/  LEA R232, P0, R78, R232, 0x1 ;  /* 0x000000e84ee87211 */ /* 0x000fc800078008ff */
[----:B------:R-:W-:Y:S02]  /*15e60*/  LEA.HI.X R233, R78, R233, R76, 0x1, P0 ;  /* 0x000000e94ee97211 */ /* 0x000fe400000f0c4c */
.L_x_2065:
[----:B------:R-:W-:Y:S02]  /*15e70*/  FMNMX.FTZ R42, R132, R83, !PT ;  /* 0x00000053842a7209 */ /* 0x000fe40007810000 */
[----:B-1----:R-:W-:Y:S02]  /*15e80*/  FMNMX.FTZ R102, R134, R7, !PT ;  /* 0x0000000786667209 */ /* 0x002fe40007810000 */
        /* <DEDUP_REMOVED lines=132> */
[----:B------:R-:W-:-:S05]  /*166d0*/  FMUL.FTZ R101, R103, c[0x0][0x23c] ;  /* 0x00008f0067657a20 */ /* 0x000fca0000410000 */
[----:B------:R-:W-:-:S05]  /*166e0*/  FSEL R101, R101, RZ, P1 ;  /* 0x000000ff65657208 */ /* 0x000fca0000800000 */
[--C-:B------:R-:W-:Y:S02]  /*166f0*/  FFMA.FTZ R110, R64, c[0x0][0x23c], -R101.reuse ;  /* 0x00008f00406e7a23 */ /* 0x100fe40000010865 */
[--C-:B------:R-:W-:Y:S02]  /*16700*/  FFMA.FTZ R90, R62, c[0x0][0x23c], -R101.reuse ;  /* 0x00008f003e5a7a23 */ /* 0x100fe40000010865 */
[--C-:B------:R-:W-:Y:S01]  /*16710*/  FFMA.FTZ R64, R8, c[0x0][0x23c], -R101.reuse ;  /* 0x00008f0008407a23 */ /* 0x100fe20000010865 */
[----:B------:R-:W-:Y:S01]  /*16720*/  FSEL R8, R103, RZ, P1 ;  /* 0x000000ff67087208 */ /* 0x000fe20000800000 */
[--C-:B------:R-:W-:Y:S01]  /*16730*/  FFMA.FTZ R62, R11, c[0x0][0x23c], -R101.reuse ;  /* 0x00008f000b3e7a23 */ /* 0x100fe20000010865 */
[----:B------:R-:W-:Y:S01]  /*16740*/  MUFU.EX2 R110, R110 ;  /* 0x0000006e006e7308 */ /* 0x000fe20000000800 */
[--C-:B------:R-:W-:Y:S02]  /*16750*/  FFMA.FTZ R107, R60, c[0x0][0x23c], -R101.reuse ;  /* 0x00008f003c6b7a23 */ /* 0x100fe40000010865 */
[----:B------:R-:W-:Y:S01]  /*16760*/  FADD.FTZ R8, R132, -R8 ;  /* 0x8000000884087221 */ /* 0x000fe20000010000 */
[----:B-1----:R-:W-:Y:S01]  /*16770*/  FMNMX.FTZ R102, R102, R0, !PT ;  /* 0x0000000066667209 */ /* 0x002fe20007810000 */
[----:B------:R-:W-:-:S02]  /*16780*/  FFMA.FTZ R100, R58, c[0x0][0x23c], -R101 ;  /* 0x00008f003a647a23 */ /* 0x000fc40000010865 */
[--C-:B------:R-:W-:Y:S01]  /*16790*/  FFMA.FTZ R86, R2, c[0x0][0x23c], -R101.reuse ;  /* 0x00008f0002567a23 */ /* 0x100fe20000010865 */
[----:B------:R-:W-:Y:S01]  /*167a0*/  MUFU.EX2 R107, R107 ;  /* 0x0000006b006b7308 */ /* 0x000fe20000000800 */
[----:B------:R-:W1:Y:S01]  /*167b0*/  SHFL.BFLY PT, R0, R102, 0x1, 0x1f ;  /* 0x0c201f0066007f89 */ /* 0x000e6200000e0000 */
[--C-:B------:R-:W-:Y:S02]  /*167c0*/  FFMA.FTZ R82, R130, c[0x0][0x23c], -R101.reuse ;  /* 0x00008f0082527a23 */ /* 0x100fe40000010865 */
[--C-:B------:R-:W-:Y:S02]  /*167d0*/  FFMA.FTZ R60, R6, c[0x0][0x23c], -R101.reuse ;  /* 0x00008f00063c7a23 */ /* 0x100fe40000010865 */
[--C-:B------:R-:W-:Y:S02]  /*167e0*/  FFMA.FTZ R58, R5, c[0x0][0x23c], -R101.reuse ;  /* 0x00008f00053a7a23 */ /* 0x100fe40000010865 */
[----:B------:R-:W-:Y:S01]  /*167f0*/  FFMA.FTZ R2, R4, c[0x0][0x23c], -R101 ;  /* 0x00008f0004027a23 */ /* 0x000fe20000010865 */
[----:B------:R-:W-:Y:S01]  /*16800*/  MUFU.EX2 R100, R100 ;  /* 0x0000006400647308 */ /* 0x000fe20000000800 */
[----:B------:R-:W-:-:S02]  /*16810*/  FMUL.FTZ R8, R8, c[0x0][0x23c] ;  /* 0x00008f0008087a20 */ /* 0x000fc40000410000 */
        /* <DEDUP_REMOVED lines=8> */
[----:B-1----:R-:W-:Y:S01]  /*168a0*/  FMNMX.FTZ R102, R102, R0, !PT ;  /* 0x0000000066667209 */ /* 0x002fe20007810000 */
[----:B------:R-:W-:Y:S01]  /*168b0*/  MUFU.EX2 R133, R133 ;  /* 0x0000008500857308 */ /* 0x000fe20000000800 */
[--C-:B------:R-:W-:Y:S02]  /*168c0*/  FFMA.FTZ R118, R46, c[0x0][0x23c], -R101.reuse ;  /* 0x00008f002e767a23 */ /* 0x100fe40000010865 */
[C---:B------:R-:W-:Y:S01]  /*168d0*/  FSETP.NEU.FTZ.AND P0, PT, R102.reuse, -INF , PT ;  /* 0xff8000006600780b */ /* 0x040fe20003f1d000 */
[----:B------:R-:W-:Y:S02]  /*168e0*/  FMUL.FTZ R0, R102, c[0x0][0x23c] ;  /* 0x00008f0066007a20 */ /* 0x000fe40000410000 */
[--C-:B------:R-:W-:Y:S01]  /*168f0*/  FFMA.FTZ R98, R66, c[0x0][0x23c], -R101.reuse ;  /* 0x00008f0042627a23 */ /* 0x100fe20000010865 */
[----:B------:R-:W-:Y:S01]  /*16900*/  FSEL R11, R102, RZ, P0 ;  /* 0x000000ff660b7208 */ /* 0x000fe20000000000 */
[----:B------:R-:W1:Y:S01]  /*16910*/  MUFU.EX2 R131, R131 ;  /* 0x0000008300837308 */ /* 0x000e620000000800 */
[----:B------:R-:W-:Y:S01]  /*16920*/  FSEL R0, R0, RZ, P0 ;  /* 0x000000ff00007208 */ /* 0x000fe20000000000 */
[----:B------:R-:W-:-:S02]  /*16930*/  FFMA.FTZ R92, R68, c[0x0][0x23c], -R101 ;  /* 0x00008f00445c7a23 */ /* 0x000fc40000010865 */
[----:B------:R-:W-:Y:S02]  /*16940*/  FADD.FTZ R11, R134, -R11 ;  /* 0x8000000b860b7221 */ /* 0x000fe40000010000 */
[--C-:B------:R-:W-:Y:S02]  /*16950*/  FFMA.FTZ R130, R7, c[0x0][0x23c], -R0.reuse ;  /* 0x00008f0007827a23 */ /* 0x100fe40000010800 */
[----:B------:R-:W2:Y:S01]  /*16960*/  LDSM.16.MT88.4 R4, [R234+0x5000] ;  /* 0x00500000ea04783b */ /* 0x000ea20000004200 */
[----:B------:R-:W-:Y:S01]  /*16970*/  FMUL.FTZ R11, R11, c[0x0][0x23c] ;  /* 0x00008f000b0b7a20 */ /* 0x000fe20000410000 */
[----:B------:R-:W-:Y:S01]  /*16980*/  MUFU.EX2 R128, R128 ;  /* 0x0000008000807308 */ /* 0x000fe20000000800 */
[--C-:B------:R-:W-:Y:S02]  /*16990*/  FFMA.FTZ R120, R10, c[0x0][0x23c], -R0.reuse ;  /* 0x00008f000a787a23 */ /* 0x100fe40000010800 */
[--C-:B------:R-:W-:Y:S02]  /*169a0*/  FFMA.FTZ R124, R53, c[0x0][0x23c], -R0.reuse ;  /* 0x00008f00357c7a23 */ /* 0x100fe40000010800 */
[----:B------:R-:W-:-:S02]  /*169b0*/  FFMA.FTZ R122, R14, c[0x0][0x23c], -R0 ;  /* 0x00008f000e7a7a23 */ /* 0x000fc40000010800 */
[--C-:B------:R-:W-:Y:S01]  /*169c0*/  FFMA.FTZ R119, R15, c[0x0][0x23c], -R0.reuse ;  /* 0x00008f000f777a23 */ /* 0x100fe20000010800 */
[----:B------:R3:W-:Y:S01]  /*169d0*/  MUFU.EX2 R134, R11 ;  /* 0x0000000b00867308 */ /* 0x0007e20000000800 */
[----:B------:R-:W-:Y:S02]  /*169e0*/  FFMA.FTZ R121, R45, c[0x0][0x23c], -R0 ;  /* 0x00008f002d797a23 */ /* 0x000fe40000010800 */
[----:B------:R-:W-:Y:S01]  /*169f0*/  LDSM.16.MT88.4 R44, [R234+0x5400] ;  /* 0x00540000ea2c783b */ /* 0x000fe20000004200 */
[--C-:B------:R-:W-:Y:S02]  /*16a00*/  FFMA.FTZ R87, R77, c[0x0][0x23c], -R101.reuse ;  /* 0x00008f004d577a23 */ /* 0x100fe40000010865 */
[--C-:B------:R-:W-:Y:S02]  /*16a10*/  FFMA.FTZ R84, R79, c[0x0][0x23c], -R101.reuse ;  /* 0x00008f004f547a23 */ /* 0x100fe40000010865 */
[----:B------:R-:W4:Y:S01]  /*16a20*/  MUFU.EX2 R123, R123 ;  /* 0x0000007b007b7308 */ /* 0x000f220000000800 */
[----:B------:R-:W-:-:S02]  /*16a30*/  FFMA.FTZ R88, R40, c[0x0][0x23c], -R101 ;  /* 0x00008f0028587a23 */ /* 0x000fc40000010865 */
[--C-:B------:R-:W-:Y:S02]  /*16a40*/  FFMA.FTZ R79, R43, c[0x0][0x23c], -R101.reuse ;  /* 0x00008f002b4f7a23 */ /* 0x100fe40000010865 */
[--C-:B------:R-:W-:Y:S02]  /*16a50*/  FFMA.FTZ R77, R41, c[0x0][0x23c], -R101.reuse ;  /* 0x00008f00294d7a23 */ /* 0x100fe40000010865 */
[--C-:B------:R-:W-:Y:S01]  /*16a60*/  FFMA.FTZ R68, R12, c[0x0][0x23c], -R101.reuse ;  /* 0x00008f000c447a23 */ /* 0x100fe20000010865 */
[----:B---3--:R-:W3:Y:S01]  /*16a70*/  LDSM.16.MT88.4 R8, [R235+0x5000] ;  /* 0x00500000eb08783b */ /* 0x008ee20000004200 */
[----:B------:R-:W-:Y:S01]  /*16a80*/  MUFU.EX2 R130, R130 ;  /* 0x0000008200827308 */ /* 0x000fe20000000800 */
[----:B------:R-:W-:Y:S01]  /*16a90*/  FFMA.FTZ R66, R13, c[0x0][0x23c], -R101 ;  /* 0x00008f000d427a23 */ /* 0x000fe20000010865 */
[----:B-1----:R-:W-:Y:S01]  /*16aa0*/  F2FP.BF16.PACK_AB R12, R131, R133 ;  /* 0x00000085830c723e */ /* 0x002fe200000010ff */
[-C--:B------:R-:W-:Y:S02]  /*16ab0*/  FMUL.FTZ R40, R228, R135.reuse ;  /* 0x00000087e4287220 */ /* 0x080fe40000410000 */
[----:B------:R-:W-:Y:S01]  /*16ac0*/  FMUL.FTZ R41, R229, R135 ;  /* 0x00000087e5297220 */ /* 0x000fe20000410000 */
[----:B----4-:R-:W-:-:S02]  /*16ad0*/  F2FP.BF16.PACK_AB R14, R123, R128 ;  /* 0x000000807b0e723e */ /* 0x010fc400000010ff */
[----:B------:R-:W1:Y:S01]  /*16ae0*/  MUFU.EX2 R124, R124 ;  /* 0x0000007c007c7308 */ /* 0x000e620000000800 */
[-C--:B------:R-:W-:Y:S02]  /*16af0*/  FMUL.FTZ R42, R230, R134.reuse ;  /* 0x00000086e62a7220 */ /* 0x080fe40000410000 */
[-C--:B------:R-:W-:Y:S02]  /*16b00*/  FMUL.FTZ R43, R231, R134.reuse ;  /* 0x00000086e72b7220 */ /* 0x080fe40000410000 */
[----:B------:R-:W-:Y:S02]  /*16b10*/  FFMA.FTZ R96, R72, c[0x0][0x23c], -R101 ;  /* 0x00008f0048607a23 */ /* 0x000fe40000010865 */
[-C--:B------:R-:W-:Y:S01]  /*16b20*/  FMUL.FTZ R224, R224, R135.reuse ;  /* 0x00000087e0e07220 */ /* 0x080fe20000410000 */
[----:B------:R-:W-:Y:S01]  /*16b30*/  MUFU.EX2 R122, R122 ;  /* 0x0000007a007a7308 */ /* 0x000fe20000000800 */
[----:B------:R-:W-:Y:S02]  /*16b40*/  FMUL.FTZ R225, R225, R135 ;  /* 0x00000087e1e17220 */ /* 0x000fe40000410000 */
[----:B------:R-:W-:-:S02]  /*16b50*/  FMUL.FTZ R226, R226, R134 ;  /* 0x00000086e2e27220 */ /* 0x000fc40000410000 */
[----:B------:R-:W-:Y:S02]  /*16b60*/  FMUL.FTZ R227, R227, R134 ;  /* 0x00000086e3e37220 */ /* 0x000fe40000410000 */
[--C-:B------:R-:W-:Y:S01]  /*16b70*/  FFMA.FTZ R72, R136, c[0x0][0x23c], -R101.reuse ;  /* 0x00008f0088487a23 */ /* 0x100fe20000010865 */
[----:B------:R-:W4:Y:S01]  /*16b80*/  MUFU.EX2 R119, R119 ;  /* 0x0000007700777308 */ /* 0x000f220000000800 */
[----:B-1----:R-:W-:Y:S01]  /*16b90*/  F2FP.BF16.PACK_AB R13, R124, R130 ;  /* 0x000000827c0d723e */ /* 0x002fe200000010ff */
[--C-:B------:R-:W-:Y:S02]  /*16ba0*/  FFMA.FTZ R116, R51, c[0x0][0x23c], -R101.reuse ;  /* 0x00008f0033747a23 */ /* 0x100fe40000010865 */
[--C-:B------:R-:W-:Y:S02]  /*16bb0*/  FFMA.FTZ R114, R50, c[0x0][0x23c], -R101.reuse ;  /* 0x00008f0032727a23 */ /* 0x100fe40000010865 */
[----:B------:R-:W-:Y:S02]  /*16bc0*/  FFMA.FTZ R113, R55, c[0x0][0x23c], -R101 ;  /* 0x00008f0037717a23 */ /* 0x000fe40000010865 */
[--C-:B------:R-:W-:Y:S01]  /*16bd0*/  FFMA.FTZ R132, R48, c[0x0][0x23c], -R0.reuse ;  /* 0x00008f0030847a23 */ /* 0x100fe20000010800 */
[----:B------:R-:W-:Y:S01]  /*16be0*/  MUFU.EX2 R118, R118 ;  /* 0x0000007600767308 */ /* 0x000fe20000000800 */
[----:B------:R-:W-:-:S02]  /*16bf0*/  FFMA.FTZ R136, R49, c[0x0][0x23c], -R0 ;  /* 0x00008f0031887a23 */ /* 0x000fc40000010800 */
[-C--:B------:R-:W-:Y:S01]  /*16c00*/  FMUL.FTZ R220, R220, R135.reuse ;  /* 0x00000087dcdc7220 */ /* 0x080fe20000410000 */
[----:B------:R-:W1:Y:S01]  /*16c10*/  LDSM.16.MT88.4 R48, [R235+0x5400] ;  /* 0x00540000eb30783b */ /* 0x000e620000004200 */
[-C--:B------:R-:W-:Y:S01]  /*16c20*/  FMUL.FTZ R221, R221, R135.reuse ;  /* 0x00000087dddd7220 */ /* 0x080fe20000410000 */
[----:B----4-:R-:W-:Y:S01]  /*16c30*/  F2FP.BF16.PACK_AB R15, R119, R122 ;  /* 0x0000007a770f723e */ /* 0x010fe200000010ff */
[-C--:B------:R-:W-:Y:S01]  /*16c40*/  FMUL.FTZ R222, R222, R134.reuse ;  /* 0x00000086dede7220 */ /* 0x080fe20000410000 */
[----:B------:R-:W4:Y:S01]  /*16c50*/  MUFU.EX2 R116, R116 ;  /* 0x0000007400747308 */ /* 0x000f220000000800 */
[----:B------:R-:W-:Y:S02]  /*16c60*/  FMUL.FTZ R223, R223, R134 ;  /* 0x00000086dfdf7220 */ /* 0x000fe40000410000 */
[-C--:B------:R-:W-:Y:S02]  /*16c70*/  FMUL.FTZ R216, R216, R135.reuse ;  /* 0x00000087d8d87220 */ /* 0x080fe40000410000 */
[----:B--2---:R-:W-:Y:S01]  /*16c80*/  HMMA.16816.F32.BF16 R40, R12, R4, R40 ;  /* 0x000000040c28723c */ /* 0x004fe20000041828 */
[----:B------:R-:W-:-:S02]  /*16c90*/  FMUL.FTZ R217, R217, R135 ;  /* 0x00000087d9d97220 */ /* 0x000fc40000410000 */
[-C--:B------:R-:W-:Y:S01]  /*16ca0*/  FMUL.FTZ R218, R218, R134.reuse ;  /* 0x00000086dada7220 */ /* 0x080fe20000410000 */
[----:B------:R-:W-:Y:S01]  /*16cb0*/  MUFU.EX2 R114, R114 ;  /* 0x0000007200727308 */ /* 0x000fe20000000800 */
[----:B------:R-:W-:Y:S02]  /*16cc0*/  FMUL.FTZ R219, R219, R134 ;  /* 0x00000086dbdb7220 */ /* 0x000fe40000410000 */
[--C-:B------:R-:W-:Y:S01]  /*16cd0*/  FFMA.FTZ R106, R141, c[0x0][0x23c], -R101.reuse ;  /* 0x00008f008d6a7a23 */ /* 0x100fe20000010865 */
[----:B------:R-:W-:Y:S01]  /*16ce0*/  HMMA.16816.F32.BF16 R4, R12, R6, R224 ;  /* 0x000000060c04723c */ /* 0x000fe200000418e0 */
[--C-:B------:R-:W-:Y:S01]  /*16cf0*/  FFMA.FTZ R112, R54, c[0x0][0x23c], -R101.reuse ;  /* 0x00008f0036707a23 */ /* 0x100fe20000010865 */
[----:B------:R-:W-:Y:S01]  /*16d00*/  LDSM.16.MT88.4 R224, [R234+0x8c00] ;  /* 0x008c0000eae0783b */ /* 0x000fe20000004200 */
[----:B------:R-:W-:Y:S01]  /*16d10*/  FFMA.FTZ R141, R52, c[0x0][0x23c], -R0 ;  /* 0x00008f00348d7a23 */ /* 0x000fe20000010800 */
[----:B------:R-:W2:Y:S01]  /*16d20*/  MUFU.EX2 R113, R113 ;  /* 0x0000007100717308 */ /* 0x000ea20000000800 */
[----:B----4-:R-:W-:Y:S01]  /*16d30*/  F2FP.BF16.PACK_AB R52, R116, R118 ;  /* 0x000000767434723e */ /* 0x010fe200000010ff */
[----:B------:R-:W-:-:S02]  /*16d40*/  FFMA.FTZ R76, R139, c[0x0][0x23c], -R101 ;  /* 0x00008f008b4c7a23 */ /* 0x000fc40000010865 */
[C---:B---3--:R-:W-:Y:S01]  /*16d50*/  HMMA.16816.F32.BF16 R220, R12.reuse, R8, R220 ;  /* 0x000000080cdc723c */ /* 0x048fe200000418dc */
[--C-:B------:R-:W-:Y:S02]  /*16d60*/  FFMA.FTZ R139, R171, c[0x0][0x23c], -R0.reuse ;  /* 0x00008f00ab8b7a23 */ /* 0x100fe40000010800 */
[--C-:B------:R-:W-:Y:S01]  /*16d70*/  FFMA.FTZ R142, R142, c[0x0][0x23c], -R0.reuse ;  /* 0x00008f008e8e7a23 */ /* 0x100fe20000010800 */
[----:B------:R-:W-:Y:S01]  /*16d80*/  MUFU.EX2 R120, R120 ;  /* 0x0000007800787308 */ /* 0x000fe20000000800 */
[----:B------:R-:W-:Y:S02]  /*16d90*/  FFMA.FTZ R140, R140, c[0x0][0x23c], -R0 ;  /* 0x00008f008c8c7a23 */ /* 0x000fe40000010800 */
[--C-:B------:R-:W-:Y:S01]  /*16da0*/  FFMA.FTZ R95, R93, c[0x0][0x23c], -R101.reuse ;  /* 0x00008f005d5f7a23 */ /* 0x100fe20000010865 */
[----:B------:R-:W-:Y:S01]  /*16db0*/  HMMA.16816.F32.BF16 R12, R12, R10, R216 ;  /* 0x0000000a0c0c723c */ /* 0x000fe200000418d8 */
[----:B------:R-:W3:Y:S01]  /*16dc0*/  LDSM.16.MT88.4 R8, [R234+0x5800] ;  /* 0x00580000ea08783b */ /* 0x000ee20000004200 */
[----:B------:R-:W-:-:S02]  /*16dd0*/  FFMA.FTZ R93, R89, c[0x0][0x23c], -R101 ;  /* 0x00008f00595d7a23 */ /* 0x000fc40000010865 */
[----:B------:R-:W4:Y:S01]  /*16de0*/  MUFU.EX2 R121, R121 ;  /* 0x0000007900797308 */ /* 0x000f220000000800 */
[----:B--2---:R-:W-:Y:S01]  /*16df0*/  F2FP.BF16.PACK_AB R54, R113, R114 ;  /* 0x000000727136723e */ /* 0x004fe200000010ff */
[--C-:B------:R-:W-:Y:S01]  /*16e00*/  FFMA.FTZ R89, R81, c[0x0][0x23c], -R101.reuse ;  /* 0x00008f0051597a23 */ /* 0x100fe20000010865 */
[----:B------:R-:W-:Y:S01]  /*16e10*/  LDSM.16.MT88.4 R216, [R235+0x8c00] ;  /* 0x008c0000ebd8783b */ /* 0x000fe20000004200 */
[--C-:B------:R-:W-:Y:S02]  /*16e20*/  FFMA.FTZ R126, R146, c[0x0][0x23c], -R101.reuse ;  /* 0x00008f00927e7a23 */ /* 0x100fe40000010865 */
[--C-:B------:R-:W-:Y:S02]  /*16e30*/  FFMA.FTZ R81, R149, c[0x0][0x23c], -R101.reuse ;  /* 0x00008f0095517a23 */ /* 0x100fe40000010865 */
[----:B------:R-:W-:Y:S01]  /*16e40*/  MUFU.EX2 R132, R132 ;  /* 0x0000008400847308 */ /* 0x000fe20000000800 */
[----:B------:R-:W-:Y:S02]  /*16e50*/  FFMA.FTZ R146, R147, c[0x0][0x23c], -R0 ;  /* 0x00008f0093927a23 */ /* 0x000fe40000010800 */
[----:B------:R-:W-:-:S02]  /*16e60*/  FFMA.FTZ R99, R174, c[0x0][0x23c], -R101 ;  /* 0x00008f00ae637a23 */ /* 0x000fc40000010865 */
[--C-:B------:R-:W-:Y:S02]  /*16e70*/  FFMA.FTZ R149, R153, c[0x0][0x23c], -R0.reuse ;  /* 0x00008f0099957a23 */ /* 0x100fe40000010800 */
[--C-:B------:R-:W-:Y:S01]  /*16e80*/  FFMA.FTZ R145, R145, c[0x0][0x23c], -R0.reuse ;  /* 0x00008f0091917a23 */ /* 0x100fe20000010800 */
[----:B------:R-:W2:Y:S01]  /*16e90*/  MUFU.EX2 R136, R136 ;  /* 0x0000008800887308 */ /* 0x000ea20000000800 */
[----:B----4-:R-:W-:Y:S01]  /*16ea0*/  F2FP.BF16.PACK_AB R53, R121, R120 ;  /* 0x000000787935723e */ /* 0x010fe200000010ff */
[--C-:B------:R-:W-:Y:S02]  /*16eb0*/  FFMA.FTZ R147, R144, c[0x0][0x23c], -R0.reuse ;  /* 0x00008f0090937a23 */ /* 0x100fe40000010800 */
[--C-:B------:R-:W-:Y:S02]  /*16ec0*/  FFMA.FTZ R78, R155, c[0x0][0x23c], -R101.reuse ;  /* 0x00008f009b4e7a23 */ /* 0x100fe40000010865 */
[----:B------:R-:W-:Y:S02]  /*16ed0*/  FFMA.FTZ R153, R152, c[0x0][0x23c], -R0 ;  /* 0x00008f0098997a23 */ /* 0x000fe40000010800 */
[----:B------:R-:W-:Y:S01]  /*16ee0*/  MUFU.EX2 R112, R112 ;  /* 0x0000007000707308 */ /* 0x000fe20000000800 */
[----:B------:R-:W-:-:S02]  /*16ef0*/  FFMA.FTZ R97, R97, c[0x0][0x23c], -R101 ;  /* 0x00008f0061617a23 */ /* 0x000fc40000010865 */
[--C-:B------:R-:W-:Y:S02]  /*16f00*/  FFMA.FTZ R152, R162, c[0x0][0x23c], -R0.reuse ;  /* 0x00008f00a2987a23 */ /* 0x100fe40000010800 */
[--C-:B------:R-:W-:Y:S02]  /*16f10*/  FFMA.FTZ R154, R154, c[0x0][0x23c], -R0.reuse ;  /* 0x00008f009a9a7a23 */ /* 0x100fe40000010800 */
[--C-:B------:R-:W-:Y:S01]  /*16f20*/  FFMA.FTZ R155, R160, c[0x0][0x23c], -R0.reuse ;  /* 0x00008f00a09b7a23 */ /* 0x100fe20000010800 */
[----:B--2---:R-:W-:Y:S01]  /*16f30*/  F2FP.BF16.PACK_AB R55, R136, R132 ;  /* 0x000000848837723e */ /* 0x004fe200000010ff */
[----:B------:R-:W2:Y:S01]  /*16f40*/  MUFU.EX2 R111, R111 ;  /* 0x0000006f006f7308 */ /* 0x000ea20000000800 */
[--C-:B------:R-:W-:Y:S02]  /*16f50*/  FFMA.FTZ R160, R156, c[0x0][0x23c], -R0.reuse ;  /* 0x00008f009ca07a23 */ /* 0x100fe40000010800 */
[--C-:B------:R-:W-:Y:S02]  /*16f60*/  FFMA.FTZ R156, R159, c[0x0][0x23c], -R0.reuse ;  /* 0x00008f009f9c7a23 */ /* 0x100fe40000010800 */
[--C-:B------:R-:W-:Y:S01]  /*16f70*/  FFMA.FTZ R94, R70, c[0x0][0x23c], -R101.reuse ;  /* 0x00008f00465e7a23 */ /* 0x100fe20000010865 */
[----:B------:R-:W-:Y:S01]  /*16f80*/  HMMA.16816.F32.BF16 R40, R52, R44, R40 ;  /* 0x0000002c3428723c */ /* 0x000fe20000041828 */
[----:B------:R-:W-:Y:S01]  /*16f90*/  FFMA.FTZ R91, R85, c[0x0][0x23c], -R101 ;  /* 0x00008f00555b7a23 */ /* 0x000fe20000010865 */
[----:B------:R-:W4:Y:S01]  /*16fa0*/  MUFU.EX2 R108, R108 ;  /* 0x0000006c006c7308 */ /* 0x000f220000000800 */
[----:B------:R-:W-:-:S02]  /*16fb0*/  FFMA.FTZ R159, R173, c[0x0][0x23c], -R0 ;  /* 0x00008f00ad9f7a23 */ /* 0x000fc40000010800 */
[--C-:B------:R-:W-:Y:S02]  /*16fc0*/  FFMA.FTZ R158, R158, c[0x0][0x23c], -R0.reuse ;  /* 0x00008f009e9e7a23 */ /* 0x100fe40000010800 */
[--C-:B------:R-:W-:Y:S01]  /*16fd0*/  FFMA.FTZ R83, R163, c[0x0][0x23c], -R101.reuse ;  /* 0x00008f00a3537a23 */ /* 0x100fe20000010865 */
[C---:B------:R-:W-:Y:S01]  /*16fe0*/  HMMA.16816.F32.BF16 R4, R52.reuse, R46, R4 ;  /* 0x0000002e3404723c */ /* 0x040fe20000041804 */
[----:B------:R-:W5:Y:S01]  /*16ff0*/  LDSM.16.MT88.4 R44, [R235+0x5800] ;  /* 0x00580000eb2c783b */ /* 0x000f620000004200 */
[----:B------:R-:W-:Y:S01]  /*17000*/  MUFU.EX2 R141, R141 ;  /* 0x0000008d008d7308 */ /* 0x000fe20000000800 */
[--C-:B------:R-:W-:Y:S02]  /*17010*/  FFMA.FTZ R162, R164, c[0x0][0x23c], -R0.reuse ;  /* 0x00008f00a4a27a23 */ /* 0x100fe40000010800 */
[--C-:B------:R-:W-:Y:S02]  /*17020*/  FFMA.FTZ R163, R172, c[0x0][0x23c], -R0.reuse ;  /* 0x00008f00aca37a23 */ /* 0x100fe40000010800 */
[--C-:B------:R-:W-:Y:S01]  /*17030*/  FFMA.FTZ R151, R151, c[0x0][0x23c], -R0.reuse ;  /* 0x00008f0097977a23 */ /* 0x100fe20000010800 */
[----:B-1----:R-:W-:Y:S01]  /*17040*/  HMMA.16816.F32.BF16 R220, R52, R48, R220 ;  /* 0x0000003034dc723c */ /* 0x002fe200000418dc */
[----:B------:R-:W-:Y:S01]  /*17050*/  FFMA.FTZ R164, R150, c[0x0][0x23c], -R0 ;  /* 0x00008f0096a47a23 */ /* 0x000fe20000010800 */
[----:B------:R-:W1:Y:S01]  /*17060*/  MUFU.EX2 R139, R139 ;  /* 0x0000008b008b7308 */ /* 0x000e620000000800 */
[----:B------:R-:W-:-:S02]  /*17070*/  FFMA.FTZ R150, R157, c[0x0][0x23c], -R101 ;  /* 0x00008f009d967a23 */ /* 0x000fc40000010865 */
[--C-:B------:R-:W-:Y:S02]  /*17080*/  FFMA.FTZ R157, R161, c[0x0][0x23c], -R0.reuse ;  /* 0x00008f00a19d7a23 */ /* 0x100fe40000010800 */
[--C-:B------:R-:W-:Y:S01]  /*17090*/  FFMA.FTZ R85, R165, c[0x0][0x23c], -R101.reuse ;  /* 0x00008f00a5557a23 */ /* 0x100fe20000010865 */
[----:B------:R-:W-:Y:S01]  /*170a0*/  HMMA.16816.F32.BF16 R48, R52, R50, R12 ;  /* 0x000000323430723c */ /* 0x000fe2000004180c */
[----:B------:R-:W5:Y:S01]  /*170b0*/  LDSM.16.MT88.4 R12, [R234+0x5c00] ;  /* 0x005c0000ea0c783b */ /* 0x000f620000004200 */
[----:B------:R-:W-:Y:S01]  /*170c0*/  MUFU.EX2 R142, R142 ;  /* 0x0000008e008e7308 */ /* 0x000fe20000000800 */
[--C-:B------:R-:W-:Y:S02]  /*170d0*/  FFMA.FTZ R37, R37, c[0x0][0x23c], -R0.reuse ;  /* 0x00008f0025257a23 */ /* 0x100fe40000010800 */
[--C-:B------:R-:W-:Y:S02]  /*170e0*/  FFMA.FTZ R143, R143, c[0x0][0x23c], -R0.reuse ;  /* 0x00008f008f8f7a23 */ /* 0x100fe40000010800 */
[----:B--2---:R-:W-:Y:S01]  /*170f0*/  F2FP.BF16.PACK_AB R52, R111, R112 ;  /* 0x000000706f34723e */ /* 0x004fe200000010ff */
[----:B------:R-:W-:Y:S01]  /*17100*/  FFMA.FTZ R161, R33, c[0x0][0x23c], -R0 ;  /* 0x00008f0021a17a23 */ /* 0x000fe20000010800 */
[----:B----4-:R-:W-:Y:S01]  /*17110*/  F2FP.BF16.PACK_AB R54, R108, R110 ;  /* 0x0000006e6c36723e */ /* 0x010fe200000010ff */
[----:B------:R-:W2:Y:S01]  /*17120*/  MUFU.EX2 R140, R140 ;  /* 0x0000008c008c7308 */ /* 0x000ea20000000800 */
[----:B-1----:R-:W-:Y:S01]  /*17130*/  F2FP.BF16.PACK_AB R53, R139, R141 ;  /* 0x0000008d8b35723e */ /* 0x002fe200000010ff */
[----:B------:R-:W-:-:S02]  /*17140*/  FFMA.FTZ R33, R63, c[0x0][0x23c], -R101 ;  /* 0x00008f003f217a23 */ /* 0x000fc40000010865 */
[--C-:B------:R-:W-:Y:S02]  /*17150*/  FFMA.FTZ R63, R138, c[0x0][0x23c], -R0.reuse ;  /* 0x00008f008a3f7a23 */ /* 0x100fe40000010800 */
[--C-:B------:R-:W-:Y:S02]  /*17160*/  FFMA.FTZ R80, R175, c[0x0][0x23c], -R101.reuse ;  /* 0x00008f00af507a23 */ /* 0x100fe40000010865 */
[----:B------:R-:W1:Y:S01]  /*17170*/  MUFU.EX2 R106, R106 ;  /* 0x0000006a006a7308 */ /* 0x000e620000000800 */
[--C-:B------:R-:W-:Y:S02]  /*17180*/  FFMA.FTZ R29, R29, c[0x0][0x23c], -R0.reuse ;  /* 0x00008f001d1d7a23 */ /* 0x100fe40000010800 */
[--C-:B------:R-:W-:Y:S02]  /*17190*/  FFMA.FTZ R129, R129, c[0x0][0x23c], -R0.reuse ;  /* 0x00008f0081817a23 */ /* 0x100fe40000010800 */
[--C-:B------:R-:W-:Y:S02]  /*171a0*/  FFMA.FTZ R138, R25, c[0x0][0x23c], -R0.reuse ;  /* 0x00008f00198a7a23 */ /* 0x100fe40000010800 */
[----:B------:R-:W-:Y:S01]  /*171b0*/  FFMA.FTZ R25, R137, c[0x0][0x23c], -R101 ;  /* 0x00008f0089197a23 */ /* 0x000fe20000010865 */
[----:B--2---:R-:W-:Y:S01]  /*171c0*/  F2FP.BF16.PACK_AB R55, R140, R142 ;  /* 0x0000008e8c37723e */ /* 0x004fe200000010ff */
[----:B------:R-:W-:Y:S01]  /*171d0*/  MUFU.EX2 R99, R99 ;  /* 0x0000006300637308 */ /* 0x000fe20000000800 */
[----:B------:R-:W-:-:S02]  /*171e0*/  FFMA.FTZ R137, R117, c[0x0][0x23c], -R0 ;  /* 0x00008f0075897a23 */ /* 0x000fc40000010800 */
[----:B------:R-:W-:Y:S02]  /*171f0*/  FFMA.FTZ R74, R166, c[0x0][0x23c], -R101 ;  /* 0x00008f00a64a7a23 */ /* 0x000fe40000010865 */
[--C-:B------:R-:W-:Y:S01]  /*17200*/  FFMA.FTZ R117, R21, c[0x0][0x23c], -R0.reuse ;  /* 0x00008f0015757a23 */ /* 0x100fe20000010800 */
[C---:B---3--:R-:W-:Y:S01]  /*17210*/  HMMA.16816.F32.BF16 R40, R52.reuse, R8, R40 ;  /* 0x000000083428723c */ /* 0x048fe20000041828 */
[--C-:B------:R-:W-:Y:S01]  /*17220*/  FFMA.FTZ R115, R115, c[0x0][0x23c], -R0.reuse ;  /* 0x00008f0073737a23 */ /* 0x100fe20000010800 */
[----:B------:R-:W-:Y:S01]  /*17230*/  MUFU.EX2 R149, R149 ;  /* 0x0000009500957308 */ /* 0x000fe20000000800 */
[----:B------:R-:W-:Y:S02]  /*17240*/  FFMA.FTZ R165, R17, c[0x0][0x23c], -R0 ;  /* 0x00008f0011a57a23 */ /* 0x000fe40000010800 */
[----:B------:R-:W-:Y:S02]  /*17250*/  FFMA.FTZ R133, R208, R135, R133 ;  /* 0x00000087d0857223 */ /* 0x000fe40000010085 */
[----:B------:R-:W-:Y:S01]  /*17260*/  FFMA.FTZ R134, R209, R134, R130 ;  /* 0x00000086d1867223 */ /* 0x000fe20000010082 */
[----:B------:R-:W-:Y:S01]  /*17270*/  HMMA.16816.F32.BF16 R4, R52, R10, R4 ;  /* 0x0000000a3404723c */ /* 0x000fe20000041804 */
[----:B------:R-:W2:Y:S01]  /*17280*/  LDSM.16.MT88.4 R8, [R235+0x5c00] ;  /* 0x005c0000eb08783b */ /* 0x000ea20000004200 */
[----:B------:R-:W3:Y:S01]  /*17290*/  MUFU.EX2 R145, R145 ;  /* 0x0000009100917308 */ /* 0x000ee20000000800 */
[----:B------:R-:W-:-:S02]  /*172a0*/  FADD.FTZ R131, R131, R133 ;  /* 0x0000008583837221 */ /* 0x000fc40000010000 */
[----:B------:R-:W-:Y:S02]  /*172b0*/  FADD.FTZ R134, R124, R134 ;  /* 0x000000867c867221 */ /* 0x000fe40000010000 */
[----:B------:R-:W-:Y:S01]  /*172c0*/  FADD.FTZ R131, R128, R131 ;  /* 0x0000008380837221 */ /* 0x000fe20000010000 */
[C---:B-----5:R-:W-:Y:S01]  /*172d0*/  HMMA.16816.F32.BF16 R220, R52.reuse, R44, R220 ;  /* 0x0000002c34dc723c */ /* 0x060fe200000418dc */
[----:B------:R-:W-:Y:S01]  /*172e0*/  FADD.FTZ R122, R122, R134 ;  /* 0x000000867a7a7221 */ /* 0x000fe20000010000 */
[----:B------:R-:W-:Y:S01]  /*172f0*/  MUFU.EX2 R146, R146 ;  /* 0x0000009200927308 */ /* 0x000fe20000000800 */
[----:B------:R-:W-:Y:S01]  /*17300*/  FADD.FTZ R123, R123, R131 ;  /* 0x000000837b7b7221 */ /* 0x000fe20000010000 */
[----:B------:R-:W-:Y:S01]  /*17310*/  MOV R134, R102 ;  /* 0x0000006600867202 */ /* 0x000fe20000000f00 */
[----:B------:R-:W-:Y:S02]  /*17320*/  FADD.FTZ R122, R119, R122 ;  /* 0x0000007a777a7221 */ /* 0x000fe40000010000 */
[----:B------:R-:W-:Y:S01]  /*17330*/  FADD.FTZ R123, R118, R123 ;  /* 0x0000007b767b7221 */ /* 0x000fe20000010000 */
[----:B------:R-:W-:Y:S01]  /*17340*/  HMMA.16816.F32.BF16 R48, R52, R46, R48 ;  /* 0x0000002e3430723c */ /* 0x000fe20000041830 */
[----:B------:R-:W4:Y:S01]  /*17350*/  LDSM.16.MT88.4 R44, [R234+0x6000] ;  /* 0x00600000ea2c783b */ /* 0x000f220000004200 */
[----:B------:R-:W5:Y:S01]  /*17360*/  MUFU.EX2 R147, R147 ;  /* 0x0000009300937308 */ /* 0x000f620000000800 */
[----:B------:R-:W-:-:S02]  /*17370*/  FADD.FTZ R120, R120, R122 ;  /* 0x0000007a78787221 */ /* 0x000fc40000010000 */
[----:B------:R-:W-:Y:S02]  /*17380*/  FFMA.FTZ R70, R170, c[0x0][0x23c], -R101 ;  /* 0x00008f00aa467a23 */ /* 0x000fe40000010865 */
[----:B-1----:R-:W-:Y:S01]  /*17390*/  F2FP.BF16.PACK_AB R52, R106, R107 ;  /* 0x0000006b6a34723e */ /* 0x002fe200000010ff */
[----:B------:R-:W-:Y:S01]  /*173a0*/  FADD.FTZ R120, R121, R120 ;  /* 0x0000007879787221 */ /* 0x000fe20000010000 */
[----:B---3--:R-:W-:Y:S01]  /*173b0*/  F2FP.BF16.PACK_AB R53, R145, R149 ;  /* 0x000000959135723e */ /* 0x008fe200000010ff */
[----:B------:R-:W-:Y:S01]  /*173c0*/  MUFU.EX2 R98, R98 ;  /* 0x0000006200627308 */ /* 0x000fe20000000800 */
[----:B------:R-:W-:Y:S01]  /*173d0*/  F2FP.BF16.PACK_AB R54, R99, R100 ;  /* 0x000000646336723e */ /* 0x000fe200000010ff */
[----:B------:R-:W-:Y:S02]  /*173e0*/  FADD.FTZ R132, R132, R120 ;  /* 0x0000007884847221 */ /* 0x000fe40000010000 */
[----:B------:R-:W-:Y:S02]  /*173f0*/  FFMA.FTZ R109, R109, c[0x0][0x23c], -R0 ;  /* 0x00008f006d6d7a23 */ /* 0x000fe40000010800 */
[----:B------:R-:W-:Y:S01]  /*17400*/  FADD.FTZ R132, R136, R132 ;  /* 0x0000008488847221 */ /* 0x000fe20000010000 */
[----:B-----5:R-:W-:Y:S01]  /*17410*/  F2FP.BF16.PACK_AB R55, R147, R146 ;  /* 0x000000929337723e */ /* 0x020fe200000010ff */
[----:B------:R-:W1:Y:S02]  /*17420*/  MUFU.EX2 R97, R97 ;  /* 0x0000006100617308 */ /* 0x000e640000000800 */
[----:B------:R-:W-:Y:S01]  /*17430*/  FADD.FTZ R141, R141, R132 ;  /* 0x000000848d8d7221 */ /* 0x000fe20000010000 */
[----:B------:R-:W-:Y:S01]  /*17440*/  MOV R132, R103 ;  /* 0x0000006700847202 */ /* 0x000fe20000000f00 */
[----:B------:R-:W-:-:S02]  /*17450*/  FFMA.FTZ R166, R19, c[0x0][0x23c], -R0 ;  /* 0x00008f0013a67a23 */ /* 0x000fc40000010800 */
[----:B------:R-:W-:Y:S01]  /*17460*/  FADD.FTZ R141, R139, R141 ;  /* 0x0000008d8b8d7221 */ /* 0x000fe20000010000 */
[C---:B------:R-:W-:Y:S01]  /*17470*/  HMMA.16816.F32.BF16 R40, R52.reuse, R12, R40 ;  /* 0x0000000c3428723c */ /* 0x040fe20000041828 */
[--C-:B------:R-:W-:Y:S01]  /*17480*/  FFMA.FTZ R105, R105, c[0x0][0x23c], -R0.reuse ;  /* 0x00008f0069697a23 */ /* 0x100fe20000010800 */
[----:B------:R-:W-:Y:S01]  /*17490*/  MUFU.EX2 R96, R96 ;  /* 0x0000006000607308 */ /* 0x000fe20000000800 */
[----:B------:R-:W-:Y:S02]  /*174a0*/  FADD.FTZ R142, R142, R141 ;  /* 0x0000008d8e8e7221 */ /* 0x000fe40000010000 */
[----:B------:R-:W-:Y:S02]  /*174b0*/  FFMA.FTZ R23, R23, c[0x0][0x23c], -R0 ;  /* 0x00008f0017177a23 */ /* 0x000fe40000010800 */
[----:B------:R-:W-:Y:S01]  /*174c0*/  FADD.FTZ R142, R140, R142 ;  /* 0x0000008e8c8e7221 */ /* 0x000fe20000010000 */
[----:B------:R-:W-:Y:S01]  /*174d0*/  HMMA.16816.F32.BF16 R4, R52, R14, R4 ;  /* 0x0000000e3404723c */ /* 0x000fe20000041804 */
[----:B------:R-:W3:Y:S01]  /*174e0*/  LDSM.16.MT88.4 R12, [R235+0x6000] ;  /* 0x00600000eb0c783b */ /* 0x000ee20000004200 */
[----:B------:R-:W5:Y:S01]  /*174f0*/  MUFU.EX2 R95, R95 ;  /* 0x0000005f005f7308 */ /* 0x000f620000000800 */
[----:B------:R-:W-:-:S02]  /*17500*/  FADD.FTZ R149, R149, R142 ;  /* 0x0000008e95957221 */ /* 0x000fc40000010000 */
[--C-:B------:R-:W-:Y:S02]  /*17510*/  FFMA.FTZ R31, R31, c[0x0][0x23c], -R0.reuse ;  /* 0x00008f001f1f7a23 */ /* 0x100fe40000010800 */
[----:B------:R-:W-:Y:S01]  /*17520*/  FADD.FTZ R149, R145, R149 ;  /* 0x0000009591957221 */ /* 0x000fe20000010000 */
[C---:B--2---:R-:W-:Y:S01]  /*17530*/  HMMA.16816.F32.BF16 R220, R52.reuse, R8, R220 ;  /* 0x0000000834dc723c */ /* 0x044fe200000418dc */
[----:B------:R-:W-:Y:S01]  /*17540*/  FFMA.FTZ R27, R27, c[0x0][0x23c], -R0 ;  /* 0x00008f001b1b7a23 */ /* 0x000fe20000010800 */
[----:B------:R-:W2:Y:S01]  /*17550*/  MUFU.EX2 R153, R153 ;  /* 0x0000009900997308 */ /* 0x000ea20000000800 */
[----:B------:R-:W-:Y:S02]  /*17560*/  FADD.FTZ R146, R146, R149 ;  /* 0x0000009592927221 */ /* 0x000fe40000010000 */
[--C-:B------:R-:W-:Y:S02]  /*17570*/  FFMA.FTZ R144, R148, c[0x0][0x23c], -R101.reuse ;  /* 0x00008f0094907a23 */ /* 0x100fe40000010865 */
[----:B------:R-:W-:Y:S01]  /*17580*/  FADD.FTZ R146, R147, R146 ;  /* 0x0000009293927221 */ /* 0x000fe20000010000 */
[----:B------:R-:W-:Y:S01]  /*17590*/  HMMA.16816.F32.BF16 R48, R52, R10, R48 ;  /* 0x0000000a3430723c */ /* 0x000fe20000041830 */
[----:B------:R-:W3:Y:S01]  /*175a0*/  LDSM.16.MT88.4 R8, [R234+0x6400] ;  /* 0x00640000ea08783b */ /* 0x000ee20000004200 */
[----:B------:R-:W4:Y:S01]  /*175b0*/  MUFU.EX2 R152, R152 ;  /* 0x0000009800987308 */ /* 0x000f220000000800 */
[----:B------:R-:W-:-:S02]  /*175c0*/  FFMA.FTZ R148, R169, c[0x0][0x23c], -R101 ;  /* 0x00008f00a9947a23 */ /* 0x000fc40000010865 */
[--C-:B------:R-:W-:Y:S02]  /*175d0*/  FFMA.FTZ R65, R65, c[0x0][0x23c], -R101.reuse ;  /* 0x00008f0041417a23 */ /* 0x100fe40000010865 */
[----:B-1----:R-:W-:Y:S01]  /*175e0*/  F2FP.BF16.PACK_AB R52, R97, R98 ;  /* 0x000000626134723e */ /* 0x002fe200000010ff */
[----:B------:R-:W-:Y:S01]  /*175f0*/  FFMA.FTZ R24, R24, c[0x0][0x23c], -R0 ;  /* 0x00008f0018187a23 */ /* 0x000fe20000010800 */
[----:B-----5:R-:W-:Y:S01]  /*17600*/  F2FP.BF16.PACK_AB R54, R95, R96 ;  /* 0x000000605f36723e */ /* 0x020fe200000010ff */
[----:B------:R-:W1:Y:S01]  /*17610*/  MUFU.EX2 R154, R154 ;  /* 0x0000009a009a7308 */ /* 0x000e620000000800 */
[----:B--2---:R-:W-:Y:S02]  /*17620*/  FADD.FTZ R146, R153, R146 ;  /* 0x0000009299927221 */ /* 0x004fe40000010000 */
[----:B------:R-:W-:Y:S02]  /*17630*/  FFMA.FTZ R26, R26, c[0x0][0x23c], -R0 ;  /* 0x00008f001a1a7a23 */ /* 0x000fe40000010800 */
[----:B------:R-:W-:-:S02]  /*17640*/  FFMA.FTZ R67, R67, c[0x0][0x23c], -R101 ;  /* 0x00008f0043437a23 */ /* 0x000fc40000010865 */
[----:B------:R-:W-:Y:S01]  /*17650*/  FFMA.FTZ R28, R28, c[0x0][0x23c], -R0 ;  /* 0x00008f001c1c7a23 */ /* 0x000fe20000010800 */
[----:B------:R-:W2:Y:S01]  /*17660*/  MUFU.EX2 R155, R155 ;  /* 0x0000009b009b7308 */ /* 0x000ea20000000800 */
[C---:B----4-:R-:W-:Y:S01]  /*17670*/  F2FP.BF16.PACK_AB R53, R152.reuse, R153 ;  /* 0x000000999835723e */ /* 0x050fe200000010ff */
[----:B------:R-:W-:Y:S02]  /*17680*/  FADD.FTZ R152, R152, R146 ;  /* 0x0000009298987221 */ /* 0x000fe40000010000 */
[----:B------:R-:W-:Y:S02]  /*17690*/  FFMA.FTZ R32, R32, c[0x0][0x23c], -R0 ;  /* 0x00008f0020207a23 */ /* 0x000fe40000010800 */
[----:B------:R-:W-:Y:S02]  /*176a0*/  FFMA.FTZ R34, R34, c[0x0][0x23c], -R101 ;  /* 0x00008f0022227a23 */ /* 0x000fe40000010865 */
[----:B------:R-:W-:Y:S01]  /*176b0*/  MUFU.EX2 R94, R94 ;  /* 0x0000005e005e7308 */ /* 0x000fe20000000800 */
[----:B-1----:R-:W-:-:S02]  /*176c0*/  FADD.FTZ R152, R154, R152 ;  /* 0x000000989a987221 */ /* 0x002fc40000010000 */
[----:B------:R-:W-:Y:S02]  /*176d0*/  FFMA.FTZ R208, R127, c[0x0][0x23c], -R101 ;  /* 0x00008f007fd07a23 */ /* 0x000fe40000010865 */
[----:B------:R-:W-:Y:S01]  /*176e0*/  FFMA.FTZ R209, R125, c[0x0][0x23c], -R0 ;  /* 0x00008f007dd17a23 */ /* 0x000fe20000010800 */
[C---:B--2---:R-:W-:Y:S02]  /*176f0*/  F2FP.BF16.PACK_AB R55, R155.reuse, R154 ;  /* 0x0000009a9b37723e */ /* 0x044fe400000010ff */
[----:B------:R-:W1:Y:S01]  /*17700*/  MUFU.EX2 R93, R93 ;  /* 0x0000005d005d7308 */ /* 0x000e620000000800 */
[----:B------:R-:W-:-:S04]  /*17710*/  FADD.FTZ R155, R155, R152 ;  /* 0x000000989b9b7221 */ /* 0x000fc80000010000 */
[C---:B------:R-:W-:Y:S03]  /*17720*/  HMMA.16816.F32.BF16 R40, R52.reuse, R44, R40 ;  /* 0x0000002c3428723c */ /* 0x040fe60000041828 */
[----:B------:R-:W-:Y:S05]  /*17730*/  MUFU.EX2 R92, R92 ;  /* 0x0000005c005c7308 */ /* 0x000fea0000000800 */
[C---:B------:R-:W-:Y:S01]  /*17740*/  HMMA.16816.F32.BF16 R4, R52.reuse, R46, R4 ;  /* 0x0000002e3404723c */ /* 0x040fe20000041804 */
[----:B------:R-:W2:Y:S02]  /*17750*/  LDSM.16.MT88.4 R44, [R235+0x6400] ;  /* 0x00640000eb2c783b */ /* 0x000ea40000004200 */
[----:B------:R-:W4:Y:S05]  /*17760*/  MUFU.EX2 R91, R91 ;  /* 0x0000005b005b7308 */ /* 0x000f2a0000000800 */
[C---:B---3--:R-:W-:Y:S03]  /*17770*/  HMMA.16816.F32.BF16 R220, R52.reuse, R12, R220 ;  /* 0x0000000c34dc723c */ /* 0x048fe600000418dc */
[----:B------:R-:W3:Y:S05]  /*17780*/  MUFU.EX2 R160, R160 ;  /* 0x000000a000a07308 */ /* 0x000eea0000000800 */
[----:B------:R-:W-:Y:S01]  /*17790*/  HMMA.16816.F32.BF16 R48, R52, R14, R48 ;  /* 0x0000000e3430723c */ /* 0x000fe20000041830 */
[----:B------:R-:W5:Y:S02]  /*177a0*/  LDSM.16.MT88.4 R12, [R234+0x6800] ;  /* 0x00680000ea0c783b */ /* 0x000f640000004200 */
[----:B------:R-:W2:Y:S04]  /*177b0*/  MUFU.EX2 R156, R156 ;  /* 0x0000009c009c7308 */ /* 0x000ea80000000800 */
[----:B-1----:R-:W-:-:S02]  /*177c0*/  F2FP.BF16.PACK_AB R52, R93, R94 ;  /* 0x0000005e5d34723e */ /* 0x002fc400000010ff */
[----:B----4-:R-:W-:Y:S02]  /*177d0*/  F2FP.BF16.PACK_AB R54, R91, R92 ;  /* 0x0000005c5b36723e */ /* 0x010fe400000010ff */
[----:B------:R-:W1:Y:S01]  /*177e0*/  MUFU.EX2 R159, R159 ;  /* 0x0000009f009f7308 */ /* 0x000e620000000800 */
[----:B---3--:R-:W-:-:S07]  /*177f0*/  FADD.FTZ R155, R160, R155 ;  /* 0x0000009ba09b7221 */ /* 0x008fce0000010000 */
[----:B------:R-:W3:Y:S01]  /*17800*/  MUFU.EX2 R158, R158 ;  /* 0x0000009e009e7308 */ /* 0x000ee20000000800 */
[C---:B--2---:R-:W-:Y:S01]  /*17810*/  F2FP.BF16.PACK_AB R53, R156.reuse, R160 ;  /* 0x000000a09c35723e */ /* 0x044fe200000010ff */
[----:B------:R-:W-:-:S06]  /*17820*/  FADD.FTZ R156, R156, R155 ;  /* 0x0000009b9c9c7221 */ /* 0x000fcc0000010000 */
[----:B------:R-:W-:Y:S01]  /*17830*/  MUFU.EX2 R90, R90 ;  /* 0x0000005a005a7308 */ /* 0x000fe20000000800 */
[----:B-1----:R-:W-:Y:S01]  /*17840*/  FADD.FTZ R156, R159, R156 ;  /* 0x0000009c9f9c7221 */ /* 0x002fe20000010000 */
[----:B---3--:R-:W-:-:S06]  /*17850*/  F2FP.BF16.PACK_AB R55, R158, R159 ;  /* 0x0000009f9e37723e */ /* 0x008fcc00000010ff */
[----:B------:R-:W1:Y:S01]  /*17860*/  MUFU.EX2 R89, R89 ;  /* 0x0000005900597308 */ /* 0x000e620000000800 */
[----:B------:R-:W-:Y:S01]  /*17870*/  FADD.FTZ R156, R158, R156 ;  /* 0x0000009c9e9c7221 */ /* 0x000fe20000010000 */
[C---:B------:R-:W-:Y:S06]  /*17880*/  HMMA.16816.F32.BF16 R40, R52.reuse, R8, R40 ;  /* 0x000000083428723c */ /* 0x040fec0000041828 */
[----:B------:R-:W-:Y:S02]  /*17890*/  MUFU.EX2 R88, R88 ;  /* 0x0000005800587308 */ /* 0x000fe40000000800 */
[C---:B------:R-:W-:Y:S01]  /*178a0*/  HMMA.16816.F32.BF16 R4, R52.reuse, R10, R4 ;  /* 0x0000000a3404723c */ /* 0x040fe20000041804 */
[----:B------:R-:W2:Y:S05]  /*178b0*/  LDSM.16.MT88.4 R8, [R235+0x6800] ;  /* 0x00680000eb08783b */ /* 0x000eaa0000004200 */
[----:B------:R-:W3:Y:S02]  /*178c0*/  MUFU.EX2 R87, R87 ;  /* 0x0000005700577308 */ /* 0x000ee40000000800 */
[C---:B------:R-:W-:Y:S06]  /*178d0*/  HMMA.16816.F32.BF16 R220, R52.reuse, R44, R220 ;  /* 0x0000002c34dc723c */ /* 0x040fec00000418dc */
[----:B------:R-:W-:Y:S02]  /*178e0*/  MUFU.EX2 R163, R163 ;  /* 0x000000a300a37308 */ /* 0x000fe40000000800 */
[----:B------:R-:W-:Y:S01]  /*178f0*/  HMMA.16816.F32.BF16 R48, R52, R46, R48 ;  /* 0x0000002e3430723c */ /* 0x000fe20000041830 */
[----:B------:R-:W4:Y:S05]  /*17900*/  LDSM.16.MT88.4 R44, [R234+0x6c00] ;  /* 0x006c0000ea2c783b */ /* 0x000f2a0000004200 */
[----:B------:R-:W5:Y:S01]  /*17910*/  MUFU.EX2 R151, R151 ;  /* 0x0000009700977308 */ /* 0x000f620000000800 */
[----:B-1----:R-:W-:-:S02]  /*17920*/  F2FP.BF16.PACK_AB R52, R89, R90 ;  /* 0x0000005a5934723e */ /* 0x002fc400000010ff */
[----:B---3--:R-:W-:-:S05]  /*17930*/  F2FP.BF16.PACK_AB R54, R87, R88 ;  /* 0x000000585736723e */ /* 0x008fca00000010ff */
[----:B------:R-:W-:Y:S08]  /*17940*/  MUFU.EX2 R162, R162 ;  /* 0x000000a200a27308 */ /* 0x000ff00000000800 */
[----:B------:R-:W1:Y:S01]  /*17950*/  MUFU.EX2 R164, R164 ;  /* 0x000000a400a47308 */ /* 0x000e620000000800 */
[----:B-----5:R-:W-:Y:S01]  /*17960*/  F2FP.BF16.PACK_AB R53, R151, R163 ;  /* 0x000000a39735723e */ /* 0x020fe200000010ff */
[----:B------:R-:W-:-:S04]  /*17970*/  FADD.FTZ R163, R163, R156 ;  /* 0x0000009ca3a37221 */ /* 0x000fc80000010000 */
[----:B------:R-:W-:Y:S02]  /*17980*/  FADD.FTZ R163, R151, R163 ;  /* 0x000000a397a37221 */ /* 0x000fe40000010000 */
[----:B------:R-:W-:Y:S01]  /*17990*/  MUFU.EX2 R86, R86 ;  /* 0x0000005600567308 */ /* 0x000fe20000000800 */
[----:B-1----:R-:W-:-:S07]  /*179a0*/  F2FP.BF16.PACK_AB R55, R164, R162 ;  /* 0x000000a2a437723e */ /* 0x002fce00000010ff */
[----:B------:R-:W1:Y:S01]  /*179b0*/  MUFU.EX2 R85, R85 ;  /* 0x0000005500557308 */ /* 0x000e620000000800 */
[----:B------:R-:W-:-:S04]  /*179c0*/  FADD.FTZ R162, R162, R163 ;  /* 0x000000a3a2a27221 */ /* 0x000fc80000010000 */
[----:B------:R-:W-:Y:S01]  /*179d0*/  FADD.FTZ R162, R164, R162 ;  /* 0x000000a2a4a27221 */ /* 0x000fe20000010000 */
[C---:B------:R-:W-:Y:S02]  /*179e0*/  HMMA.16816.F32.BF16 R40, R52.reuse, R12, R40 ;  /* 0x0000000c3428723c */ /* 0x040fe40000041828 */
        /* <DEDUP_REMOVED lines=9> */
[----:B-1----:R-:W-:-:S02]  /*17a80*/  F2FP.BF16.PACK_AB R52, R85, R86 ;  /* 0x000000565534723e */ /* 0x002fc400000010ff */
[----:B-----5:R-:W-:Y:S01]  /*17a90*/  F2FP.BF16.PACK_AB R54, R83, R84 ;  /* 0x000000545336723e */ /* 0x020fe200000010ff */
[----:B------:R-:W1:Y:S08]  /*17aa0*/  MUFU.EX2 R143, R143 ;  /* 0x0000008f008f7308 */ /* 0x000e700000000800 */
[----:B------:R-:W5:Y:S01]  /*17ab0*/  MUFU.EX2 R161, R161 ;  /* 0x000000a100a17308 */ /* 0x000f620000000800 */
[----:B----4-:R-:W-:Y:S01]  /*17ac0*/  F2FP.BF16.PACK_AB R53, R37, R157 ;  /* 0x0000009d2535723e */ /* 0x010fe200000010ff */
[----:B------:R-:W-:-:S04]  /*17ad0*/  FADD.FTZ R157, R157, R162 ;  /* 0x000000a29d9d7221 */ /* 0x000fc80000010000 */
[----:B------:R-:W-:Y:S02]  /*17ae0*/  FADD.FTZ R157, R37, R157 ;  /* 0x0000009d259d7221 */ /* 0x000fe40000010000 */
[----:B------:R-:W-:Y:S01]  /*17af0*/  MUFU.EX2 R82, R82 ;  /* 0x0000005200527308 */ /* 0x000fe20000000800 */
[----:B------:R-:W-:Y:S02]  /*17b00*/  FFMA.FTZ R37, R75, c[0x0][0x23c], -R101 ;  /* 0x00008f004b257a23 */ /* 0x000fe40000010865 */
[----:B-1----:R-:W-:Y:S01]  /*17b10*/  FADD.FTZ R157, R143, R157 ;  /* 0x0000009d8f9d7221 */ /* 0x002fe20000010000 */
[----:B-----5:R-:W-:-:S04]  /*17b20*/  F2FP.BF16.PACK_AB R55, R161, R143 ;  /* 0x0000008fa137723e */ /* 0x020fc800000010ff */
[----:B------:R-:W1:Y:S01]  /*17b30*/  MUFU.EX2 R81, R81 ;  /* 0x0000005100517308 */ /* 0x000e620000000800 */
[----:B------:R-:W-:Y:S02]  /*17b40*/  FADD.FTZ R161, R161, R157 ;  /* 0x0000009da1a17221 */ /* 0x000fe40000010000 */
[C---:B------:R-:W-:Y:S05]  /*17b50*/  HMMA.16816.F32.BF16 R40, R52.reuse, R44, R40 ;  /* 0x0000002c3428723c */ /* 0x040fea0000041828 */
[----:B------:R-:W-:Y:S03]  /*17b60*/  MUFU.EX2 R80, R80 ;  /* 0x0000005000507308 */ /* 0x000fe60000000800 */
[C---:B------:R-:W-:Y:S01]  /*17b70*/  HMMA.16816.F32.BF16 R4, R52.reuse, R46, R4 ;  /* 0x0000002e3404723c */ /* 0x040fe20000041804 */
[----:B------:R-:W4:Y:S04]  /*17b80*/  LDSM.16.MT88.4 R44, [R235+0x7000] ;  /* 0x00700000eb2c783b */ /* 0x000f280000004200 */
[----:B------:R-:W5:Y:S03]  /*17b90*/  MUFU.EX2 R79, R79 ;  /* 0x0000004f004f7308 */ /* 0x000f660000000800 */
[C---:B---3--:R-:W-:Y:S05]  /*17ba0*/  HMMA.16816.F32.BF16 R220, R52.reuse, R12, R220 ;  /* 0x0000000c34dc723c */ /* 0x048fea00000418dc */
[----:B------:R-:W3:Y:S03]  /*17bb0*/  MUFU.EX2 R63, R63 ;  /* 0x0000003f003f7308 */ /* 0x000ee60000000800 */
[----:B------:R-:W-:Y:S01]  /*17bc0*/  HMMA.16816.F32.BF16 R48, R52, R14, R48 ;  /* 0x0000000e3430723c */ /* 0x000fe20000041830 */
[----:B------:R-:W-:Y:S04]  /*17bd0*/  LDSM.16.MT88.4 R12, [R234+0x7400] ;  /* 0x00740000ea0c783b */ /* 0x000fe80000004200 */
[----:B------:R-:W2:Y:S02]  /*17be0*/  MUFU.EX2 R29, R29 ;  /* 0x0000001d001d7308 */ /* 0x000ea40000000800 */
[----:B-1----:R-:W-:-:S02]  /*17bf0*/  F2FP.BF16.PACK_AB R52, R81, R82 ;  /* 0x000000525134723e */ /* 0x002fc400000010ff */
[----:B-----5:R-:W-:-:S04]  /*17c00*/  F2FP.BF16.PACK_AB R54, R79, R80 ;  /* 0x000000504f36723e */ /* 0x020fc800000010ff */
[----:B------:R-:W-:Y:S01]  /*17c10*/  MUFU.EX2 R129, R129 ;  /* 0x0000008100817308 */ /* 0x000fe20000000800 */
[----:B---3--:R-:W-:-:S07]  /*17c20*/  FADD.FTZ R161, R63, R161 ;  /* 0x000000a13fa17221 */ /* 0x008fce0000010000 */
[----:B------:R-:W1:Y:S01]  /*17c30*/  MUFU.EX2 R138, R138 ;  /* 0x0000008a008a7308 */ /* 0x000e620000000800 */
[C---:B--2---:R-:W-:Y:S01]  /*17c40*/  F2FP.BF16.PACK_AB R53, R29.reuse, R63 ;  /* 0x0000003f1d35723e */ /* 0x044fe200000010ff */
[----:B------:R-:W-:Y:S02]  /*17c50*/  FADD.FTZ R161, R29, R161 ;  /* 0x000000a11da17221 */ /* 0x000fe40000010000 */
[----:B------:R-:W-:-:S04]  /*17c60*/  FFMA.FTZ R29, R59, c[0x0][0x23c], -R0 ;  /* 0x00008f003b1d7a23 */ /* 0x000fc80000010800 */
        /* <DEDUP_REMOVED lines=8> */
[----:B------:R-:W2:Y:S01]  /*17cf0*/  LDSM.16.MT88.4 R8, [R235+0x7400] ;  /* 0x00740000eb08783b */ /* 0x000ea20000004200 */
[----:B------:R-:W3:Y:S06]  /*17d00*/  MUFU.EX2 R74, R74 ;  /* 0x0000004a004a7308 */ /* 0x000eec0000000800 */
[C---:B----4-:R-:W-:Y:S02]  /*17d10*/  HMMA.16816.F32.BF16 R220, R52.reuse, R44, R220 ;  /* 0x0000002c34dc723c */ /* 0x050fe400000418dc */
[----:B------:R-:W-:Y:S06]  /*17d20*/  MUFU.EX2 R137, R137 ;  /* 0x0000008900897308 */ /* 0x000fec0000000800 */
[----:B------:R-:W-:Y:S01]  /*17d30*/  HMMA.16816.F32.BF16 R48, R52, R46, R48 ;  /* 0x0000002e3430723c */ /* 0x000fe20000041830 */
[----:B------:R-:W4:Y:S01]  /*17d40*/  LDSM.16.MT88.4 R44, [R234+0x7800] ;  /* 0x00780000ea2c783b */ /* 0x000f220000004200 */
[----:B------:R-:W5:Y:S05]  /*17d50*/  MUFU.EX2 R117, R117 ;  /* 0x0000007500757308 */ /* 0x000f6a0000000800 */
[----:B-1----:R-:W-:-:S02]  /*17d60*/  F2FP.BF16.PACK_AB R52, R77, R78 ;  /* 0x0000004e4d34723e */ /* 0x002fc400000010ff */
[----:B---3--:R-:W-:Y:S01]  /*17d70*/  F2FP.BF16.PACK_AB R54, R74, R76 ;  /* 0x0000004c4a36723e */ /* 0x008fe200000010ff */
[----:B------:R-:W-:Y:S08]  /*17d80*/  MUFU.EX2 R115, R115 ;  /* 0x0000007300737308 */ /* 0x000ff00000000800 */
[----:B------:R-:W1:Y:S01]  /*17d90*/  MUFU.EX2 R165, R165 ;  /* 0x000000a500a57308 */ /* 0x000e620000000800 */
[----:B-----5:R-:W-:Y:S01]  /*17da0*/  F2FP.BF16.PACK_AB R53, R117, R137 ;  /* 0x000000897535723e */ /* 0x020fe200000010ff */
[----:B------:R-:W-:-:S04]  /*17db0*/  FADD.FTZ R137, R137, R129 ;  /* 0x0000008189897221 */ /* 0x000fc80000010000 */
[----:B------:R-:W-:Y:S02]  /*17dc0*/  FADD.FTZ R137, R117, R137 ;  /* 0x0000008975897221 */ /* 0x000fe40000010000 */
[----:B------:R-:W-:Y:S01]  /*17dd0*/  MUFU.EX2 R72, R72 ;  /* 0x0000004800487308 */ /* 0x000fe20000000800 */
[----:B-1----:R-:W-:-:S07]  /*17de0*/  F2FP.BF16.PACK_AB R55, R165, R115 ;  /* 0x00000073a537723e */ /* 0x002fce00000010ff */
[----:B------:R-:W-:Y:S01]  /*17df0*/  MUFU.EX2 R70, R70 ;  /* 0x0000004600467308 */ /* 0x000fe20000000800 */
[----:B------:R-:W-:-:S04]  /*17e00*/  FADD.FTZ R115, R115, R137 ;  /* 0x0000008973737221 */ /* 0x000fc80000010000 */
[----:B------:R-:W-:Y:S01]  /*17e10*/  FADD.FTZ R115, R165, R115 ;  /* 0x00000073a5737221 */ /* 0x000fe20000010000 */
[C---:B--2---:R-:W-:Y:S02]  /*17e20*/  HMMA.16816.F32.BF16 R220, R52.reuse, R8, R220 ;  /* 0x0000000834dc723c */ /* 0x044fe400000418dc */
[----:B------:R-:W-:Y:S05]  /*17e30*/  MUFU.EX2 R68, R68 ;  /* 0x0000004400447308 */ /* 0x000fea0000000800 */
[----:B------:R-:W-:Y:S01]  /*17e40*/  FFMA.FTZ R8, R16, c[0x0][0x23c], -R0 ;  /* 0x00008f0010087a23 */ /* 0x000fe20000010800 */
[----:B------:R-:W-:Y:S01]  /*17e50*/  HMMA.16816.F32.BF16 R40, R52, R12, R40 ;  /* 0x0000000c3428723c */ /* 0x000fe20000041828 */
[----:B------:R-:W-:Y:S01]  /*17e60*/  FADD.FTZ R16, R116, R123 ;  /* 0x0000007b74107221 */ /* 0x000fe20000010000 */
[----:B------:R-:W1:Y:S03]  /*17e70*/  MUFU.EX2 R66, R66 ;  /* 0x0000004200427308 */ /* 0x000e660000000800 */
[----:B------:R-:W-:-:S03]  /*17e80*/  FADD.FTZ R16, R114, R16 ;  /* 0x0000001072107221 */ /* 0x000fc60000010000 */
[----:B------:R-:W-:Y:S01]  /*17e90*/  HMMA.16816.F32.BF16 R4, R52, R14, R4 ;  /* 0x0000000e3404723c */ /* 0x000fe20000041804 */
[----:B------:R-:W-:Y:S01]  /*17ea0*/  FADD.FTZ R16, R113, R16 ;  /* 0x0000001071107221 */ /* 0x000fe20000010000 */
[----:B------:R-:W-:Y:S01]  /*17eb0*/  MUFU.EX2 R109, R109 ;  /* 0x0000006d006d7308 */ /* 0x000fe20000000800 */
[----:B------:R-:W2:Y:S02]  /*17ec0*/  LDSM.16.MT88.4 R12, [R235+0x7800] ;  /* 0x00780000eb0c783b */ /* 0x000ea40000004200 */
[----:B------:R-:W-:-:S03]  /*17ed0*/  FADD.FTZ R112, R112, R16 ;  /* 0x0000001070707221 */ /* 0x000fc60000010000 */
[----:B------:R-:W-:Y:S01]  /*17ee0*/  HMMA.16816.F32.BF16 R48, R52, R10, R48 ;  /* 0x0000000a3430723c */ /* 0x000fe20000041830 */
[----:B------:R-:W-:Y:S01]  /*17ef0*/  FADD.FTZ R112, R111, R112 ;  /* 0x000000706f707221 */ /* 0x000fe20000010000 */
[----:B------:R-:W3:Y:S01]  /*17f00*/  MUFU.EX2 R166, R166 ;  /* 0x000000a600a67308 */ /* 0x000ee20000000800 */
[----:B------:R-:W5:Y:S02]  /*17f10*/  LDSM.16.MT88.4 R52, [R234+0x7c00] ;  /* 0x007c0000ea34783b */ /* 0x000f640000004200 */
[----:B------:R-:W-:Y:S02]  /*17f20*/  FADD.FTZ R110, R110, R112 ;  /* 0x000000706e6e7221 */ /* 0x000fe40000010000 */
[----:B-1----:R-:W-:Y:S02]  /*17f30*/  F2FP.BF16.PACK_AB R10, R66, R68 ;  /* 0x00000044420a723e */ /* 0x002fe400000010ff */
[----:B------:R-:W-:Y:S01]  /*17f40*/  FADD.FTZ R110, R108, R110 ;  /* 0x0000006e6c6e7221 */ /* 0x000fe20000010000 */
[----:B------:R-:W1:Y:S03]  /*17f50*/  MUFU.EX2 R105, R105 ;  /* 0x0000006900697308 */ /* 0x000e660000000800 */
[----:B------:R-:W-:-:S04]  /*17f60*/  FADD.FTZ R107, R107, R110 ;  /* 0x0000006e6b6b7221 */ /* 0x000fc80000010000 */
[----:B------:R-:W-:Y:S01]  /*17f70*/  FADD.FTZ R107, R106, R107 ;  /* 0x0000006b6a6b7221 */ /* 0x000fe20000010000 */
[----:B------:R-:W2:Y:S01]  /*17f80*/  MUFU.EX2 R130, R23 ;  /* 0x0000001700827308 */ /* 0x000ea20000000800 */
[----:B---3--:R-:W-:Y:S01]  /*17f90*/  F2FP.BF16.PACK_AB R9, R166, R109 ;  /* 0x0000006da609723e */ /* 0x008fe200000010ff */
[----:B------:R-:W-:Y:S02]  /*17fa0*/  FADD.FTZ R109, R109, R115 ;  /* 0x000000736d6d7221 */ /* 0x000fe40000010000 */
[----:B------:R-:W-:Y:S02]  /*17fb0*/  FADD.FTZ R107, R100, R107 ;  /* 0x0000006b646b7221 */ /* 0x000fe40000010000 */
[----:B------:R-:W-:Y:S02]  /*17fc0*/  FADD.FTZ R109, R166, R109 ;  /* 0x0000006da66d7221 */ /* 0x000fe40000010000 */
[----:B------:R-:W-:Y:S01]  /*17fd0*/  FADD.FTZ R99, R99, R107 ;  /* 0x0000006b63637221 */ /* 0x000fe20000010000 */
[----:B------:R3:W3:Y:S01]  /*17fe0*/  MUFU.EX2 R116, R8 ;  /* 0x0000000800747308 */ /* 0x0006e20000000800 */
[----:B-1----:R-:W-:-:S02]  /*17ff0*/  FADD.FTZ R109, R105, R109 ;  /* 0x0000006d696d7221 */ /* 0x002fc40000010000 */
[----:B------:R-:W-:-:S04]  /*18000*/  FADD.FTZ R99, R98, R99 ;  /* 0x0000006362637221 */ /* 0x000fc80000010000 */
[----:B------:R-:W-:Y:S01]  /*18010*/  FADD.FTZ R97, R97, R99 ;  /* 0x0000006361617221 */ /* 0x000fe20000010000 */
[C---:B--2---:R-:W-:Y:S01]  /*18020*/  F2FP.BF16.PACK_AB R11, R130.reuse, R105 ;  /* 0x00000069820b723e */ /* 0x044fe200000010ff */
[----:B------:R-:W-:Y:S01]  /*18030*/  MUFU.EX2 R64, R64 ;  /* 0x0000004000407308 */ /* 0x000fe20000000800 */
[----:B------:R-:W-:Y:S02]  /*18040*/  FADD.FTZ R130, R130, R109 ;  /* 0x0000006d82827221 */ /* 0x000fe40000010000 */
[----:B------:R-:W-:-:S04]  /*18050*/  FADD.FTZ R97, R96, R97 ;  /* 0x0000006160617221 */ /* 0x000fc80000010000 */
[----:B------:R-:W-:Y:S01]  /*18060*/  FADD.FTZ R95, R95, R97 ;  /* 0x000000615f5f7221 */ /* 0x000fe20000010000 */
[----:B---3--:R-:W-:Y:S01]  /*18070*/  F2FP.BF16.PACK_AB R8, R70, R72 ;  /* 0x000000484608723e */ /* 0x008fe200000010ff */
[----:B------:R-:W1:Y:S01]  /*18080*/  MUFU.EX2 R62, R62 ;  /* 0x0000003e003e7308 */ /* 0x000e620000000800 */
[----:B------:R-:W-:Y:S02]  /*18090*/  FADD.FTZ R130, R116, R130 ;  /* 0x0000008274827221 */ /* 0x000fe40000010000 */
[----:B------:R-:W-:-:S03]  /*180a0*/  FADD.FTZ R95, R94, R95 ;  /* 0x0000005f5e5f7221 */ /* 0x000fc60000010000 */
[C---:B----4-:R-:W-:Y:S01]  /*180b0*/  HMMA.16816.F32.BF16 R40, R8.reuse, R44, R40 ;  /* 0x0000002c0828723c */ /* 0x050fe20000041828 */
[----:B------:R-:W-:Y:S01]  /*180c0*/  FADD.FTZ R95, R93, R95 ;  /* 0x0000005f5d5f7221 */ /* 0x000fe20000010000 */
[----:B------:R-:W-:Y:S03]  /*180d0*/  MUFU.EX2 R60, R60 ;  /* 0x0000003c003c7308 */ /* 0x000fe60000000800 */
[----:B------:R-:W-:Y:S02]  /*180e0*/  FADD.FTZ R92, R92, R95 ;  /* 0x0000005f5c5c7221 */ /* 0x000fe40000010000 */
[----:B------:R-:W-:Y:S01]  /*180f0*/  FFMA.FTZ R44, R18, c[0x0][0x23c], -R0 ;  /* 0x00008f00122c7a23 */ /* 0x000fe20000010800 */
[----:B------:R-:W-:Y:S01]  /*18100*/  HMMA.16816.F32.BF16 R4, R8, R46, R4 ;  /* 0x0000002e0804723c */ /* 0x000fe20000041804 */
[----:B------:R-:W2:Y:S01]  /*18110*/  LDSM.16.MT88.4 R16, [R235+0x7c00] ;  /* 0x007c0000eb10783b */ /* 0x000ea20000004200 */
[----:B------:R-:W-:Y:S01]  /*18120*/  FADD.FTZ R92, R91, R92 ;  /* 0x0000005c5b5c7221 */ /* 0x000fe20000010000 */
[----:B------:R-:W3:Y:S01]  /*18130*/  MUFU.EX2 R58, R58 ;  /* 0x0000003a003a7308 */ /* 0x000ee20000000800 */
[----:B------:R-:W-:-:S02]  /*18140*/  FFMA.FTZ R45, R20, c[0x0][0x23c], -R0 ;  /* 0x00008f00142d7a23 */ /* 0x000fc40000010800 */
[----:B------:R-:W-:Y:S02]  /*18150*/  FADD.FTZ R90, R90, R92 ;  /* 0x0000005c5a5a7221 */ /* 0x000fe40000010000 */
[C---:B------:R-:W-:Y:S01]  /*18160*/  HMMA.16816.F32.BF16 R220, R8.reuse, R12, R220 ;  /* 0x0000000c08dc723c */ /* 0x040fe200000418dc */
[----:B------:R-:W-:Y:S02]  /*18170*/  FFMA.FTZ R46, R39, c[0x0][0x23c], -R0 ;  /* 0x00008f00272e7a23 */ /* 0x000fe40000010800 */
[----:B------:R4:W4:Y:S01]  /*18180*/  MUFU.EX2 R114, R27 ;  /* 0x0000001b00727308 */ /* 0x0009220000000800 */
[----:B------:R-:W-:Y:S02]  /*18190*/  FADD.FTZ R90, R89, R90 ;  /* 0x0000005a595a7221 */ /* 0x000fe40000010000 */
[----:B------:R-:W-:Y:S02]  /*181a0*/  FFMA.FTZ R47, R61, c[0x0][0x23c], -R0 ;  /* 0x00008f003d2f7a23 */ /* 0x000fe40000010800 */
[----:B------:R-:W-:Y:S01]  /*181b0*/  HMMA.16816.F32.BF16 R48, R8, R14, R48 ;  /* 0x0000000e0830723c */ /* 0x000fe20000041830 */
[----:B------:R-:W2:Y:S01]  /*181c0*/  LDSM.16.MT88.4 R12, [R234+0x8000] ;  /* 0x00800000ea0c783b */ /* 0x000ea20000004200 */
[----:B------:R-:W-:Y:S01]  /*181d0*/  FADD.FTZ R90, R88, R90 ;  /* 0x0000005a585a7221 */ /* 0x000fe20000010000 */
[----:B------:R-:W-:Y:S01]  /*181e0*/  MUFU.EX2 R44, R44 ;  /* 0x0000002c002c7308 */ /* 0x000fe20000000800 */
[----:B------:R-:W-:-:S02]  /*181f0*/  FFMA.FTZ R39, R69, c[0x0][0x23c], -R101 ;  /* 0x00008f0045277a23 */ /* 0x000fc40000010865 */
[----:B------:R-:W-:Y:S01]  /*18200*/  FADD.FTZ R87, R87, R90 ;  /* 0x0000005a57577221 */ /* 0x000fe20000010000 */
[----:B-1----:R-:W-:Y:S02]  /*18210*/  F2FP.BF16.PACK_AB R8, R62, R64 ;  /* 0x000000403e08723e */ /* 0x002fe400000010ff */
[----:B---3--:R-:W-:Y:S01]  /*18220*/  F2FP.BF16.PACK_AB R10, R58, R60 ;  /* 0x0000003c3a0a723e */ /* 0x008fe200000010ff */
[----:B------:R-:W-:Y:S01]  /*18230*/  FADD.FTZ R87, R86, R87 ;  /* 0x0000005756577221 */ /* 0x000fe20000010000 */
[----:B------:R-:W1:Y:S01]  /*18240*/  MUFU.EX2 R31, R31 ;  /* 0x0000001f001f7308 */ /* 0x000e620000000800 */
[----:B----4-:R-:W-:Y:S01]  /*18250*/  FFMA.FTZ R27, R30, c[0x0][0x23c], -R101 ;  /* 0x00008f001e1b7a23 */ /* 0x010fe20000010865 */
[----:B------:R-:W-:Y:S01]  /*18260*/  F2FP.BF16.PACK_AB R9, R114, R116 ;  /* 0x000000747209723e */ /* 0x000fe200000010ff */
[--C-:B------:R-:W-:Y:S02]  /*18270*/  FFMA.FTZ R30, R35, c[0x0][0x23c], -R0.reuse ;  /* 0x00008f00231e7a23 */ /* 0x100fe40000010800 */
[----:B------:R-:W-:-:S02]  /*18280*/  FFMA.FTZ R35, R22, c[0x0][0x23c], -R0 ;  /* 0x00008f0016237a23 */ /* 0x000fc40000010800 */
[----:B------:R-:W-:Y:S01]  /*18290*/  FADD.FTZ R85, R85, R87 ;  /* 0x0000005755557221 */ /* 0x000fe20000010000 */
[----:B------:R-:W3:Y:S01]  /*182a0*/  LDSM.16.MT88.4 R20, [R235+0x8000] ;  /* 0x00800000eb14783b */ /* 0x000ee20000004200 */
[----:B------:R-:W-:Y:S01]  /*182b0*/  MUFU.EX2 R2, R2 ;  /* 0x0000000200027308 */ /* 0x000fe20000000800 */
[----:B------:R-:W-:Y:S02]  /*182c0*/  FADD.FTZ R130, R114, R130 ;  /* 0x0000008272827221 */ /* 0x000fe40000010000 */
[----:B------:R-:W-:Y:S01]  /*182d0*/  FADD.FTZ R85, R84, R85 ;  /* 0x0000005554557221 */ /* 0x000fe20000010000 */
[----:B-1----:R-:W-:-:S04]  /*182e0*/  F2FP.BF16.PACK_AB R11, R31, R44 ;  /* 0x0000002c1f0b723e */ /* 0x002fc800000010ff */
[----:B------:R-:W1:Y:S01]  /*182f0*/  MUFU.EX2 R104, R104 ;  /* 0x0000006800687308 */ /* 0x000e620000000800 */
[----:B------:R-:W-:Y:S02]  /*18300*/  FADD.FTZ R83, R83, R85 ;  /* 0x0000005553537221 */ /* 0x000fe40000010000 */
[----:B------:R-:W-:Y:S02]  /*18310*/  FADD.FTZ R44, R44, R130 ;  /* 0x000000822c2c7221 */ /* 0x000fe40000010000 */
[----:B------:R-:W-:Y:S01]  /*18320*/  FADD.FTZ R83, R82, R83 ;  /* 0x0000005352537221 */ /* 0x000fe20000010000 */
[----:B-----5:R-:W-:Y:S01]  /*18330*/  HMMA.16816.F32.BF16 R40, R8, R52, R40 ;  /* 0x000000340828723c */ /* 0x020fe20000041828 */
[----:B------:R-:W-:Y:S01]  /*18340*/  FADD.FTZ R44, R31, R44 ;  /* 0x0000002c1f2c7221 */ /* 0x000fe20000010000 */
[----:B------:R-:W-:Y:S01]  /*18350*/  MUFU.EX2 R126, R126 ;  /* 0x0000007e007e7308 */ /* 0x000fe20000000800 */
[----:B------:R-:W-:-:S04]  /*18360*/  FADD.FTZ R83, R81, R83 ;  /* 0x0000005351537221 */ /* 0x000fc80000010000 */
[----:B------:R-:W-:Y:S01]  /*18370*/  FADD.FTZ R80, R80, R83 ;  /* 0x0000005350507221 */ /* 0x000fe20000010000 */
[C---:B------:R-:W-:Y:S01]  /*18380*/  HMMA.16816.F32.BF16 R4, R8.reuse, R54, R4 ;  /* 0x000000360804723c */ /* 0x040fe20000041804 */
[----:B------:R-:W-:Y:S01]  /*18390*/  FFMA.FTZ R52, R57, c[0x0][0x23c], -R0 ;  /* 0x00008f0039347a23 */ /* 0x000fe20000010800 */
[----:B------:R-:W4:Y:S01]  /*183a0*/  MUFU.EX2 R144, R144 ;  /* 0x0000009000907308 */ /* 0x000f220000000800 */
[----:B------:R-:W-:Y:S02]  /*183b0*/  FADD.FTZ R80, R79, R80 ;  /* 0x000000504f507221 */ /* 0x000fe40000010000 */
[----:B------:R-:W-:Y:S02]  /*183c0*/  FFMA.FTZ R53, R73, c[0x0][0x23c], -R0 ;  /* 0x00008f0049357a23 */ /* 0x000fe40000010800 */
[----:B------:R-:W-:Y:S01]  /*183d0*/  FADD.FTZ R80, R78, R80 ;  /* 0x000000504e507221 */ /* 0x000fe20000010000 */
[----:B--2---:R-:W-:Y:S02]  /*183e0*/  HMMA.16816.F32.BF16 R220, R8, R16, R220 ;  /* 0x0000001008dc723c */ /* 0x004fe400000418dc */
[----:B------:R-:W-:Y:S01]  /*183f0*/  MUFU.EX2 R45, R45 ;  /* 0x0000002d002d7308 */ /* 0x000fe20000000800 */
[----:B------:R-:W-:-:S04]  /*18400*/  FADD.FTZ R77, R77, R80 ;  /* 0x000000504d4d7221 */ /* 0x000fc80000010000 */
[----:B------:R-:W-:Y:S01]  /*18410*/  FADD.FTZ R77, R76, R77 ;  /* 0x0000004d4c4d7221 */ /* 0x000fe20000010000 */
[----:B------:R-:W-:Y:S01]  /*18420*/  HMMA.16816.F32.BF16 R48, R8, R18, R48 ;  /* 0x000000120830723c */ /* 0x000fe20000041830 */
[----:B------:R-:W2:Y:S01]  /*18430*/  LDSM.16.MT88.4 R16, [R234+0x8400] ;  /* 0x00840000ea10783b */ /* 0x000ea20000004200 */
[----:B------:R-:W5:Y:S01]  /*18440*/  MUFU.EX2 R30, R30 ;  /* 0x0000001e001e7308 */ /* 0x000f620000000800 */
[----:B------:R-:W-:-:S04]  /*18450*/  FADD.FTZ R74, R74, R77 ;  /* 0x0000004d4a4a7221 */ /* 0x000fc80000010000 */
        /* <DEDUP_REMOVED lines=12> */
[----:B------:R-:W-:-:S02]  /*18520*/  FADD.FTZ R45, R30, R45 ;  /* 0x0000002d1e2d7221 */ /* 0x000fc40000010000 */
[----:B------:R-:W-:-:S04]  /*18530*/  FADD.FTZ R64, R62, R64 ;  /* 0x000000403e407221 */ /* 0x000fc80000010000 */
        /* <DEDUP_REMOVED lines=8> */
[----:B------:R-:W-:Y:S03]  /*185c0*/  MUFU.EX2 R150, R150 ;  /* 0x0000009600967308 */ /* 0x000fe60000000800 */
[----:B------:R-:W-:-:S03]  /*185d0*/  FADD.FTZ R104, R104, R58 ;  /* 0x0000003a68687221 */ /* 0x000fc60000010000 */
[----:B------:R-:W-:Y:S01]  /*185e0*/  HMMA.16816.F32.BF16 R4, R8, R14, R4 ;  /* 0x0000000e0804723c */ /* 0x000fe20000041804 */
[----:B------:R-:W5:Y:S01]  /*185f0*/  LDSM.16.MT88.4 R12, [R235+0x8400] ;  /* 0x00840000eb0c783b */ /* 0x000f620000004200 */
[----:B------:R-:W1:Y:S01]  /*18600*/  MUFU.EX2 R33, R33 ;  /* 0x0000002100217308 */ /* 0x000e620000000800 */
[----:B------:R-:W-:-:S04]  /*18610*/  FADD.FTZ R104, R126, R104 ;  /* 0x000000687e687221 */ /* 0x000fc80000010000 */
[----:B------:R-:W-:Y:S01]  /*18620*/  FADD.FTZ R144, R144, R104 ;  /* 0x0000006890907221 */ /* 0x000fe20000010000 */
[----:B---3--:R-:W-:Y:S02]  /*18630*/  HMMA.16816.F32.BF16 R220, R8, R20, R220 ;  /* 0x0000001408dc723c */ /* 0x008fe400000418dc */
[----:B------:R-:W3:Y:S01]  /*18640*/  MUFU.EX2 R24, R24 ;  /* 0x0000001800187308 */ /* 0x000ee20000000800 */
[----:B----4-:R-:W-:-:S05]  /*18650*/  FADD.FTZ R144, R148, R144 ;  /* 0x0000009094907221 */ /* 0x010fca0000010000 */
[----:B------:R-:W-:Y:S01]  /*18660*/  HMMA.16816.F32.BF16 R48, R8, R22, R48 ;  /* 0x000000160830723c */ /* 0x000fe20000041830 */
[----:B------:R-:W4:Y:S01]  /*18670*/  LDSM.16.MT88.4 R20, [R234+0x8800] ;  /* 0x00880000ea14783b */ /* 0x000f220000004200 */
[----:B------:R-:W2:Y:S05]  /*18680*/  MUFU.EX2 R47, R47 ;  /* 0x0000002f002f7308 */ /* 0x000eaa0000000800 */
[C---:B-1----:R-:W-:Y:S01]  /*18690*/  F2FP.BF16.PACK_AB R8, R65.reuse, R148 ;  /* 0x000000944108723e */ /* 0x042fe200000010ff */
[----:B------:R-:W-:Y:S01]  /*186a0*/  FADD.FTZ R65, R65, R144 ;  /* 0x0000009041417221 */ /* 0x000fe20000010000 */
[----:B------:R-:W-:Y:S01]  /*186b0*/  F2FP.BF16.PACK_AB R10, R33, R150 ;  /* 0x00000096210a723e */ /* 0x000fe200000010ff */
[----:B------:R-:W1:Y:S01]  /*186c0*/  MUFU.EX2 R26, R26 ;  /* 0x0000001a001a7308 */ /* 0x000e620000000800 */
[----:B---3--:R-:W-:-:S02]  /*186d0*/  FADD.FTZ R35, R24, R35 ;  /* 0x0000002318237221 */ /* 0x008fc40000010000 */
        /* <DEDUP_REMOVED lines=12> */
[----:B------:R-:W-:Y:S02]  /*187a0*/  MUFU.EX2 R27, R27 ;  /* 0x0000001b001b7308 */ /* 0x000fe40000000800 */
[C---:B------:R-:W-:Y:S01]  /*187b0*/  HMMA.16816.F32.BF16 R4, R8.reuse, R18, R4 ;  /* 0x000000120804723c */ /* 0x040fe20000041804 */
[----:B------:R-:W2:Y:S05]  /*187c0*/  LDSM.16.MT88.4 R16, [R235+0x8800] ;  /* 0x00880000eb10783b */ /* 0x000eaa0000004200 */
[----:B------:R-:W3:Y:S02]  /*187d0*/  MUFU.EX2 R39, R39 ;  /* 0x0000002700277308 */ /* 0x000ee40000000800 */
[C---:B-----5:R-:W-:Y:S06]  /*187e0*/  HMMA.16816.F32.BF16 R220, R8.reuse, R12, R220 ;  /* 0x0000000c08dc723c */ /* 0x060fec00000418dc */
[----:B------:R-:W5:Y:S01]  /*187f0*/  MUFU.EX2 R28, R28 ;  /* 0x0000001c001c7308 */ /* 0x000f620000000800 */
[----:B------:R-:W-:Y:S01]  /*18800*/  FFMA.FTZ R12, R38, c[0x0][0x23c], -R101 ;  /* 0x00008f00260c7a23 */ /* 0x000fe20000010865 */
[----:B------:R-:W-:Y:S01]  /*18810*/  HMMA.16816.F32.BF16 R48, R8, R14, R48 ;  /* 0x0000000e0830723c */ /* 0x000fe20000041830 */
[----:B------:R-:W-:-:S05]  /*18820*/  FFMA.FTZ R13, R36, c[0x0][0x23c], -R0 ;  /* 0x00008f00240d7a23 */ /* 0x000fca0000010800 */
[----:B------:R-:W4:Y:S01]  /*18830*/  MUFU.EX2 R29, R29 ;  /* 0x0000001d001d7308 */ /* 0x000f220000000800 */
[----:B-1----:R-:W-:Y:S01]  /*18840*/  F2FP.BF16.PACK_AB R8, R67, R25 ;  /* 0x000000194308723e */ /* 0x002fe200000010ff */
[----:B------:R-:W-:Y:S01]  /*18850*/  FFMA.FTZ R14, R71, c[0x0][0x23c], -R0 ;  /* 0x00008f00470e7a23 */ /* 0x000fe20000010800 */
[----:B---3--:R-:W-:-:S05]  /*18860*/  F2FP.BF16.PACK_AB R10, R39, R27 ;  /* 0x0000001b270a723e */ /* 0x008fca00000010ff */
[----:B------:R-:W1:Y:S01]  /*18870*/  MUFU.EX2 R32, R32 ;  /* 0x0000002000207308 */ /* 0x000e620000000800 */
[----:B------:R-:W-:Y:S02]  /*18880*/  FFMA.FTZ R15, R56, c[0x0][0x23c], -R0 ;  /* 0x00008f00380f7a23 */ /* 0x000fe40000010800 */
[----:B-----5:R-:W-:Y:S02]  /*18890*/  FADD.FTZ R52, R28, R52 ;  /* 0x000000341c347221 */ /* 0x020fe40000010000 */
[----:B------:R-:W-:-:S03]  /*188a0*/  FADD.FTZ R67, R67, R33 ;  /* 0x0000002143437221 */ /* 0x000fc60000010000 */
[----:B------:R-:W3:Y:S01]  /*188b0*/  MUFU.EX2 R53, R53 ;  /* 0x0000003500357308 */ /* 0x000ee20000000800 */
[C---:B----4-:R-:W-:Y:S01]  /*188c0*/  F2FP.BF16.PACK_AB R9, R29.reuse, R28 ;  /* 0x0000001c1d09723e */ /* 0x050fe200000010ff */
[----:B------:R-:W-:Y:S02]  /*188d0*/  FADD.FTZ R29, R29, R52 ;  /* 0x000000341d1d7221 */ /* 0x000fe40000010000 */
[----:B------:R-:W-:-:S04]  /*188e0*/  FADD.FTZ R67, R27, R67 ;  /* 0x000000431b437221 */ /* 0x000fc80000010000 */
        /* <DEDUP_REMOVED lines=32> */
.L_x_2062:
[----:B------:R-:W-:-:S06]  /*18af0*/  UISETP.GE.AND UP0, UPT, UR5, 0x1, UPT ;  /* 0x000000010500788c */ /* 0x000fcc000bf06270 */
[----:B------:R-:W-:-:S13]  /*18b00*/  PLOP3.LUT P0, PT, PT, PT, UP0, 0x80, 0x0 ;  /* 0x000000000000781c */ /* 0x000fda0003f0f008 */
[----:B------:R-:W-:Y:S05]  /*18b10*/  @!P0 BRA `(.L_x_2070) ;  /* 0x0000580000008947 */ /* 0x000fea0003800000 */
[----:B------:R-:W-:Y:S01]  /*18b20*/  MOV R211, R134 ;  /* 0x0000008600d37202 */ /* 0x000fe20000000f00 */
[----:B------:R-:W-:Y:S01]  /*18b30*/  ULDC.64 UR14, c[0x0][0x118] ;  /* 0x00004600000e7ab9 */ /* 0x000fe20000000a00 */
[----:B------:R-:W-:Y:S01]  /*18b40*/  MOV R212, R132 ;  /* 0x0000008400d47202 */ /* 0x000fe20000000f00 */
[----:B------:R-:W-:Y:S01]  /*18b50*/  ULDC UR11, c[0x0][0x2d0] ;  /* 0x0000b400000b7ab9 */ /* 0x000fe20000000800 */
[----:B------:R-:W-:Y:S01]  /*18b60*/  MOV R236, c[0x0][0x1a0] ;  /* 0x0000680000ec7a02 */ /* 0x000fe20000000f00 */
[----:B------:R-:W-:Y:S02]  /*18b70*/  UMOV UR12, 0x5 ;  /* 0x00000005000c7882 */ /* 0x000fe40000000000 */
[----:B------:R-:W-:Y:S02]  /*18b80*/  ULDC UR10, c[0x0][0x2d0] ;  /* 0x0000b400000a7ab9 */ /* 0x000fe40000000800 */
.L_x_2074:
[----:B------:R-:W-:Y:S01]  /*18b90*/  PLOP3.LUT P0, PT, PT, PT, UP2, 0x40, 0x0 ;  /* 0x000000000000781c */ /* 0x000fe20003f0e828 */
[----:B------:R-:W-:Y:S04]  /*18ba0*/  DEPBAR.LE SB0, 0x0 ;  /* 0x000080000000791a */ /* 0x000fe80000000000 */
[----:B------:R-:W-:Y:S01]  /*18bb0*/  BAR.SYNC.DEFER_BLOCKING 0x0 ;  /* 0x0000000000007b1d */ /* 0x000fe20000010000 */
[----:B------:R-:W-:Y:S05]  /*18bc0*/  IMAD.U32 R4, R236, -0x100, RZ ;  /* 0xffffff00ec047824 */ /* 0x000fea00078e00ff */
[----:B------:R-:W-:Y:S02]  /*18bd0*/  SHF.R.S32.HI R5, RZ, 0x1f, R4 ;  /* 0x0000001fff057819 */ /* 0x000fe40000011404 */
[----:B------:R-:W-:-:S05]  /*18be0*/  @P0 BRA `(.L_x_2071) ;  /* 0x000003d000000947 */ /* 0x000fca0003800000 */
[----:B------:R-:W-:Y:S01]  /*18bf0*/  IABS R0, c[0x0][0x2d0] ;  /* 0x0000b40000007a13 */ /* 0x000fe20000000000 */
[----:B------:R-:W-:Y:S03]  /*18c00*/  USHF.L.U32 UR7, UR5, 0x8, URZ ;  /* 0x0000000805077899 */ /* 0x000fe6000800063f */
[----:B------:R-:W1:Y:S01]  /*18c10*/  I2F.RP R10, R0 ;  /* 0x00000000000a7306 */ /* 0x000e620000209400 */
[----:B------:R-:W-:Y:S02]  /*18c20*/  UIADD3 UR6, UR7, -0x100, URZ ;  /* 0xffffff0007067890 */ /* 0x000fe4000fffe03f */
[----:B------:R-:W-:Y:S01]  /*18c30*/  IMAD.U32 R8, RZ, RZ, UR7 ;  /* 0x00000007ff087e24 */ /* 0x000fe2000f8e00ff */
[----:B------:R-:W-:Y:S03]  /*18c40*/  ULOP3.LUT UR7, UR7, UR11, URZ, 0x3c, !UPT ;  /* 0x0000000b07077292 */ /* 0x000fe6000f8e3c3f */
[----:B------:R-:W-:Y:S01]  /*18c50*/  IMAD.U32 R6, RZ, RZ, UR6 ;  /* 0x00000006ff067e24 */ /* 0x000fe2000f8e00ff */
[----:B------:R-:W-:Y:S01]  /*18c60*/  IABS R8, R8 ;  /* 0x0000000800087213 */ /* 0x000fe20000000000 */
[----:B------:R-:W-:Y:S01]  /*18c70*/  ULOP3.LUT UR6, UR6, UR11, URZ, 0x3c, !UPT ;  /* 0x0000000b06067292 */ /* 0x000fe2000f8e3c3f */
[----:B------:R-:W-:Y:S02]  /*18c80*/  ISETP.LE.AND P5, PT, RZ, UR7, PT ;  /* 0x00000007ff007c0c */ /* 0x000fe4000bfa3270 */
[----:B------:R-:W-:Y:S03]  /*18c90*/  IABS R6, R6 ;  /* 0x0000000600067213 */ /* 0x000fe60000000000 */
[----:B------:R-:W-:Y:S01]  /*18ca0*/  ISETP.LE.AND P4, PT, RZ, UR6, PT ;  /* 0x00000006ff007c0c */ /* 0x000fe2000bf83270 */
        /* <DEDUP_REMOVED lines=10> */
[----:B------:R-:W-:Y:S01]  /*18d50*/  IMAD R6, R0, R5, R6 ;  /* 0x0000000500067224 */ /* 0x000fe200078e0206 */
[----:B------:R-:W-:Y:S04]  /*18d60*/  IADD3 R7, -R4, RZ, RZ ;  /* 0x000000ff04077210 */ /* 0x000fe80007ffe1ff */
[C---:B------:R-:W-:Y:S01]  /*18d70*/  ISETP.GT.U32.AND P0, PT, R0.reuse, R6, PT ;  /* 0x000000060000720c */ /* 0x040fe20003f04070 */
[C---:B------:R-:W-:Y:S05]  /*18d80*/  IMAD R8, R0.reuse, R7, R8 ;  /* 0x0000000700087224 */ /* 0x040fea00078e0208 */
[----:B------:R-:W-:Y:S07]  /*18d90*/  ISETP.GT.U32.AND P1, PT, R0, R8, PT ;  /* 0x000000080000720c */ /* 0x000fee0003f24070 */
[----:B------:R-:W-:Y:S01]  /*18da0*/  @!P0 IADD3 R2, R2, 0x1, RZ ;  /* 0x0000000102028810 */ /* 0x000fe20007ffe0ff */
[--C-:B------:R-:W-:Y:S01]  /*18db0*/  @!P0 IMAD.IADD R6, R6, 0x1, -R0.reuse ;  /* 0x0000000106068824 */ /* 0x100fe200078e0a00 */
[----:B------:R-:W-:Y:S04]  /*18dc0*/  ISETP.NE.AND P0, PT, RZ, c[0x0][0x2d0], PT ;  /* 0x0000b400ff007a0c */ /* 0x000fe80003f05270 */
        /* <DEDUP_REMOVED lines=8> */
[----:B------:R-:W-:Y:S02]  /*18e50*/  SEL R2, R0, R2, !P0 ;  /* 0x0000000200027207 */ /* 0x000fe40004000000 */
[----:B------:R-:W-:Y:S02]  /*18e60*/  @!P5 IADD3 R4, -R4, RZ, RZ ;  /* 0x000000ff0404d210 */ /* 0x000fe40007ffe1ff */
[----:B------:R-:W-:Y:S02]  /*18e70*/  LEA R6, P1, R2, R214, 0x2 ;  /* 0x000000d602067211 */ /* 0x000fe400078210ff */
[----:B------:R-:W-:Y:S02]  /*18e80*/  SEL R0, R0, R4, !P0 ;  /* 0x0000000400007207 */ /* 0x000fe40004000000 */
[-C--:B------:R-:W-:Y:S02]  /*18e90*/  LEA.HI.X.SX32 R7, R2, R215.reuse, 0x2, P1 ;  /* 0x000000d702077211 */ /* 0x080fe400008f16ff */
[C---:B------:R-:W-:Y:S03]  /*18ea0*/  LEA R4, P0, R0.reuse, R214, 0x2 ;  /* 0x000000d600047211 */ /* 0x040fe600078010ff */
[----:B------:R1:W2:Y:S01]  /*18eb0*/  LDG.E R6, [R6.64] ;  /* 0x0000000e06067981 */ /* 0x0002a2000c1e1900 */
[C---:B------:R-:W-:Y:S01]  /*18ec0*/  LEA.HI.X.SX32 R5, R0.reuse, R215, 0x2, P0 ;  /* 0x000000d700057211 */ /* 0x040fe200000f16ff */
[----:B------:R-:W-:Y:S02]  /*18ed0*/  IMAD.IADD R0, R0, 0x1, -R2 ;  /* 0x0000000100007824 */ /* 0x000fe400078e0a02 */
[----:B------:R-:W-:Y:S04]  /*18ee0*/  IMAD.MOV.U32 R2, RZ, RZ, c[0x0][0x2d0] ;  /* 0x0000b400ff027624 */ /* 0x000fe800078e00ff */
[----:B------:R-:W-:Y:S05]  /*18ef0*/  IMAD R0, R0, R2, -0x100 ;  /* 0xffffff0000007424 */ /* 0x000fea00078e0202 */
[----:B------:R-:W-:Y:S05]  /*18f00*/  SHF.R.S32.HI R2, RZ, 0x1f, R0 ;  /* 0x0000001fff027819 */ /* 0x000fea0000011400 */
[----:B------:R-:W-:Y:S04]  /*18f10*/  IMAD R2, R2, c[0x0][0x1a0], RZ ;  /* 0x0000680002027a24 */ /* 0x000fe800078e02ff */
[C---:B------:R-:W-:Y:S01]  /*18f20*/  IMAD R2, R0.reuse, c[0x0][0x1a4], R2 ;  /* 0x0000690000027a24 */ /* 0x040fe200078e0202 */
[----:B-1----:R1:W2:Y:S02]  /*18f30*/  LDG.E R7, [R4.64] ;  /* 0x0000000e04077981 */ /* 0x0022a4000c1e1900 */
[----:B-1----:R-:W-:Y:S05]  /*18f40*/  IMAD.WIDE.U32 R4, R0, c[0x0][0x1a0], RZ ;  /* 0x0000680000047a25 */ /* 0x002fea00078e00ff */
[----:B------:R-:W-:Y:S01]  /*18f50*/  IADD3 R5, R5, R2, RZ ;  /* 0x0000000205057210 */ /* 0x000fe20007ffe0ff */
[----:B--2---:R-:W-:Y:S04]  /*18f60*/  IMAD.IADD R6, R6, 0x1, -R7 ;  /* 0x0000000106067824 */ /* 0x004fe800078e0a07 */
[----:B------:R-:W-:Y:S01]  /*18f70*/  IMAD.WIDE.U32 R4, R6, c[0x0][0x188], R4 ;  /* 0x0000620006047a25 */ /* 0x000fe200078e0004 */
[----:B------:R-:W-:Y:S05]  /*18f80*/  SHF.R.S32.HI R0, RZ, 0x1f, R6 ;  /* 0x0000001fff007819 */ /* 0x000fea0000011406 */
[----:B------:R-:W-:Y:S04]  /*18f90*/  IMAD R0, R0, c[0x0][0x188], RZ ;  /* 0x0000620000007a24 */ /* 0x000fe800078e02ff */
[----:B------:R-:W-:Y:S04]  /*18fa0*/  IMAD R0, R6, c[0x0][0x18c], R0 ;  /* 0x0000630006007a24 */ /* 0x000fe800078e0200 */
[----:B------:R-:W-:Y:S02]  /*18fb0*/  IMAD.IADD R5, R5, 0x1, R0 ;  /* 0x0000000105057824 */ /* 0x000fe400078e0200 */
.L_x_2071:
[----:B------:R-:W-:Y:S01]  /*18fc0*/  ULDC.64 UR6, c[0x0][0x1a0] ;  /* 0x0000680000067ab9 */ /* 0x000fe20000000a00 */
[----:B------:R-:W-:Y:S01]  /*18fd0*/  ISETP.GE.AND P1, PT, R188, c[0x0][0x220], PT ;  /* 0x00008800bc007a0c */ /* 0x000fe20003f26270 */
[----:B------:R-:W-:Y:S01]  /*18fe0*/  USHF.L.U32 UR13, UR6, 0x5, URZ ;  /* 0x00000005060d7899 */ /* 0x000fe2000800063f */
[C---:B------:R-:W-:Y:S01]  /*18ff0*/  LEA R238, P3, R4.reuse, R167, 0x1 ;  /* 0x000000a704ee7211 */ /* 0x040fe200078608ff */
[----:B------:R-:W-:Y:S02]  /*19000*/  USHF.L.U64.HI UR7, UR6, UR12, UR7 ;  /* 0x0000000c06077299 */ /* 0x000fe40008010207 */
[----:B------:R-:W-:Y:S01]  /*19010*/  UISETP.GE.AND UP0, UPT, UR5, 0x2, UPT ;  /* 0x000000020500788c */ /* 0x000fe2000bf06270 */
[--C-:B------:R-:W-:Y:S07]  /*19020*/  LEA.HI.X R239, R4, R168, R5.reuse, 0x1, P3 ;  /* 0x000000a804ef7211 */ /* 0x100fee00018f0c05 */
[----:B------:R-:W-:Y:S01]  /*19030*/  @P1 STS [R213+0x5000], RZ ;  /* 0x005000ffd5001388 */ /* 0x000fe20000000800 */
[----:B------:R-:W-:Y:S01]  /*19040*/  @!P1 MOV R9, R5 ;  /* 0x0000000500099202 */ /* 0x000fe20000000f00 */
[--C-:B------:R-:W-:Y:S01]  /*19050*/  @!P1 IMAD.MOV.U32 R11, RZ, RZ, R5.reuse ;  /* 0x000000ffff0b9224 */ /* 0x100fe200078e0005 */
[CC--:B------:R-:W-:Y:S01]  /*19060*/  @!P1 LEA R2, P2, R236.reuse, R4.reuse, 0x6 ;  /* 0x00000004ec029211 */ /* 0x0c0fe200078430ff */
[C-C-:B------:R-:W-:Y:S01]  /*19070*/  @!P1 IMAD.WIDE.U32 R20, R236.reuse, 0x60, R4.reuse ;  /* 0x00000060ec149825 */ /* 0x140fe200078e0004 */
[----:B------:R-:W-:Y:S01]  /*19080*/  @P1 STS [R213+0x5004], RZ ;  /* 0x005004ffd5001388 */ /* 0x000fe20000000800 */
[C---:B------:R-:W-:Y:S02]  /*19090*/  @!P1 LEA R7, P0, R236.reuse, R4, 0x7 ;  /* 0x00000004ec079211 */ /* 0x040fe400078038ff */
[----:B------:R-:W-:Y:S02]  /*190a0*/  @!P1 IMAD.MOV.U32 R19, RZ, RZ, R5 ;  /* 0x000000ffff139224 */ /* 0x000fe400078e0005 */
[----:B------:R-:W-:Y:S01]  /*190b0*/  @P1 STS.64 [R213+0x5008], RZ ;  /* 0x005008ffd5001388 */ /* 0x000fe20000000a00 */
[----:B------:R-:W-:Y:S02]  /*190c0*/  @!P1 IMAD.MOV.U32 R16, RZ, RZ, c[0x0][0x1a4] ;  /* 0x00006900ff109624 */ /* 0x000fe400078e00ff */
[--C-:B------:R-:W-:Y:S02]  /*190d0*/  @!P1 IMAD.MOV.U32 R10, RZ, RZ, R4.reuse ;  /* 0x000000ffff0a9224 */ /* 0x100fe400078e0004 */
[----:B------:R-:W-:Y:S01]  /*190e0*/  @!PT LDS RZ, [RZ] ;  /* 0x00000000fffff984 */ /* 0x000fe20000000800 */
[----:B------:R-:W-:Y:S01]  /*190f0*/  @!PT LDS RZ, [RZ] ;  /* 0x00000000fffff984 */ /* 0x000fe20000000800 */
[----:B------:R-:W-:Y:S01]  /*19100*/  @!PT LDS RZ, [RZ] ;  /* 0x00000000fffff984 */ /* 0x000fe20000000800 */
[----:B------:R1:W-:Y:S01]  /*19110*/  @!P1 LDGSTS.E.BYPASS.LTC128B.128 [R213+0x5000], [R238.64] ;  /* 0x05000000eed59fae */ /* 0x0003e2000b901d4e */
[----:B------:R-:W-:Y:S02]  /*19120*/  @!P1 IMAD.MOV.U32 R8, RZ, RZ, R4 ;  /* 0x000000ffff089224 */ /* 0x000fe400078e0004 */
[C---:B------:R-:W-:Y:S02]  /*19130*/  @!P1 IMAD.WIDE.U32 R10, R236.reuse, 0xa0, R10 ;  /* 0x000000a0ec0a9825 */ /* 0x040fe400078e000a */
[----:B------:R-:W-:Y:S02]  /*19140*/  @P1 STS.128 [R213+0x5800], RZ ;  /* 0x005800ffd5001388 */ /* 0x000fe40000000c00 */
[----:B------:R-:W-:Y:S01]  /*19150*/  @!P1 IMAD.WIDE.U32 R8, R236, 0xc0, R8 ;  /* 0x000000c0ec089825 */ /* 0x000fe200078e0008 */
[----:B------:R-:W-:Y:S03]  /*19160*/  @!P1 LEA R22, P3, R10, R167, 0x1 ;  /* 0x000000a70a169211 */ /* 0x000fe600078608ff */
[----:B------:R-:W-:Y:S02]  /*19170*/  @!P1 IMAD.MOV.U32 R18, RZ, RZ, R4 ;  /* 0x000000ffff129224 */ /* 0x000fe400078e0004 */
[----:B------:R-:W-:Y:S02]  /*19180*/  @!P1 IMAD.MOV.U32 R0, RZ, RZ, c[0x0][0x1a4] ;  /* 0x00006900ff009624 */ /* 0x000fe400078e00ff */
[C---:B------:R-:W-:Y:S03]  /*19190*/  @!P1 IMAD.WIDE.U32 R18, R236.reuse, 0xe0, R18 ;  /* 0x000000e0ec129825 */ /* 0x040fe600078e0012 */
[----:B------:R-:W-:Y:S01]  /*191a0*/  @!P1 LEA.HI.X R0, R236, R5, R0, 0x6, P2 ;  /* 0x00000005ec009211 */ /* 0x000fe200010f3400 */
[----:B------:R-:W-:Y:S01]  /*191b0*/  @!P1 IMAD.MOV.U32 R6, RZ, RZ, c[0x0][0x1a4] ;  /* 0x00006900ff069624 */ /* 0x000fe200078e00ff */
[C---:B------:R-:W-:Y:S04]  /*191c0*/  @!P1 LEA R14, P2, R2.reuse, R167, 0x1 ;  /* 0x000000a7020e9211 */ /* 0x040fe800078408ff */
[-C--:B------:R-:W-:Y:S01]  /*191d0*/  @!P1 LEA.HI.X R15, R2, R168.reuse, R0, 0x1, P2 ;  /* 0x000000a8020f9211 */ /* 0x080fe200010f0c00 */
[----:B------:R-:W-:Y:S01]  /*191e0*/  @!P1 IMAD.MOV.U32 R2, RZ, RZ, c[0x0][0x1a4] ;  /* 0x00006900ff029624 */ /* 0x000fe200078e00ff */
[----:B------:R-:W-:Y:S01]  /*191f0*/  @!P1 LEA.HI.X R6, R236, R5, R6, 0x7, P0 ;  /* 0x00000005ec069211 */ /* 0x000fe200000f3c06 */
[----:B------:R-:W-:Y:S01]  /*19200*/  @!P1 IMAD.MOV.U32 R0, RZ, RZ, c[0x0][0x1a4] ;  /* 0x00006900ff009624 */ /* 0x000fe200078e00ff */
[C---:B------:R-:W-:Y:S01]  /*19210*/  @!P1 LEA R12, P0, R7.reuse, R167, 0x1 ;  /* 0x000000a7070c9211 */ /* 0x040fe200078008ff */
[----:B------:R-:W-:Y:S02]  /*19220*/  @!P1 IMAD R2, R2, 0xc0, RZ ;  /* 0x000000c002029824 */ /* 0x000fe400078e02ff */
[----:B------:R-:W-:Y:S01]  /*19230*/  @!P1 IMAD R0, R0, 0xe0, RZ ;  /* 0x000000e000009824 */ /* 0x000fe200078e02ff */
[-C--:B------:R-:W-:Y:S01]  /*19240*/  @!P1 LEA.HI.X R13, R7, R168.reuse, R6, 0x1, P0 ;  /* 0x000000a8070d9211 */ /* 0x080fe200000f0c06 */
[----:B------:R-:W-:Y:S01]  /*19250*/  @!P1 IMAD.MOV.U32 R7, RZ, RZ, c[0x0][0x1a4] ;  /* 0x00006900ff079624 */ /* 0x000fe200078e00ff */
[----:B------:R-:W-:Y:S01]  /*19260*/  @!P1 IADD3 R2, R2, R9, RZ ;  /* 0x0000000902029210 */ /* 0x000fe20007ffe0ff */
[----:B------:R-:W-:Y:S01]  /*19270*/  @!P1 IMAD.IADD R0, R0, 0x1, R19 ;  /* 0x0000000100009824 */ /* 0x000fe200078e0213 */
[----:B------:R-:W-:Y:S01]  /*19280*/  @!P1 IADD3 R6, P2, R4, UR13, RZ ;  /* 0x0000000d04069c10 */ /* 0x000fe2000ff5e0ff */
[----:B------:R-:W-:Y:S01]  /*19290*/  @!P1 IMAD R4, R16, 0xa0, RZ ;  /* 0x000000a010049824 */ /* 0x000fe200078e02ff */
[-C--:B------:R-:W-:Y:S01]  /*192a0*/  @!P1 LEA R16, P0, R20, R167.reuse, 0x1 ;  /* 0x000000a714109211 */ /* 0x080fe200078008ff */
[----:B------:R-:W-:Y:S01]  /*192b0*/  @!P1 IMAD R7, R7, 0x60, RZ ;  /* 0x0000006007079824 */ /* 0x000fe200078e02ff */
[-C--:B------:R-:W-:Y:S01]  /*192c0*/  @!P1 LEA R24, P4, R6, R167.reuse, 0x1 ;  /* 0x000000a706189211 */ /* 0x080fe200078808ff */
[----:B------:R-:W-:Y:S01]  /*192d0*/  @!P1 IMAD.IADD R4, R4, 0x1, R11 ;  /* 0x0000000104049824 */ /* 0x000fe200078e020b */
[----:B------:R-:W-:Y:S01]  /*192e0*/  @!P1 IADD3.X R5, R5, UR7, RZ, P2, !PT ;  /* 0x0000000705059c10 */ /* 0x000fe200097fe4ff */
[----:B------:R-:W-:Y:S03]  /*192f0*/  @!P1 IMAD.IADD R7, R7, 0x1, R21 ;  /* 0x0000000107079824 */ /* 0x000fe600078e0215 */
[-C--:B------:R-:W-:Y:S02]  /*19300*/  @!P1 LEA.HI.X R25, R6, R168.reuse, R5, 0x1, P4 ;  /* 0x000000a806199211 */ /* 0x080fe400020f0c05 */
[-C--:B------:R-:W-:Y:S02]  /*19310*/  @!P1 LEA.HI.X R17, R20, R168.reuse, R7, 0x1, P0 ;  /* 0x000000a814119211 */ /* 0x080fe400000f0c07 */
[-C--:B------:R-:W-:Y:S01]  /*19320*/  @!P1 LEA.HI.X R23, R10, R168.reuse, R4, 0x1, P3 ;  /* 0x000000a80a179211 */ /* 0x080fe200018f0c04 */
[----:B------:R-:W-:Y:S01]  /*19330*/  @!PT LDS RZ, [RZ] ;  /* 0x00000000fffff984 */ /* 0x000fe20000000800 */
[----:B------:R-:W-:Y:S01]  /*19340*/  @!PT LDS RZ, [RZ] ;  /* 0x00000000fffff984 */ /* 0x000fe20000000800 */
[----:B------:R-:W-:Y:S01]  /*19350*/  @!PT LDS RZ, [RZ] ;  /* 0x00000000fffff984 */ /* 0x000fe20000000800 */
[----:B------:R2:W-:Y:S01]  /*19360*/  @!P1 LDGSTS.E.BYPASS.LTC128B.128 [R213+0x5800], [R24.64] ;  /* 0x0580000018d59fae */ /* 0x0005e2000b901d4e */
[-C--:B------:R-:W-:Y:S02]  /*19370*/  @!P1 LEA R20, P2, R8, R167.reuse, 0x1 ;  /* 0x000000a708149211 */ /* 0x080fe400078408ff */
[----:B------:R-:W-:Y:S02]  /*19380*/  @!P1 LEA R26, P0, R18, R167, 0x1 ;  /* 0x000000a7121a9211 */ /* 0x000fe400078008ff */
[----:B------:R-:W-:Y:S01]  /*19390*/  @P1 STS.128 [R213+0x6000], RZ ;  /* 0x006000ffd5001388 */ /* 0x000fe20000000c00 */
[-C--:B------:R-:W-:Y:S02]  /*193a0*/  @!P1 LEA.HI.X R21, R8, R168.reuse, R2, 0x1, P2 ;  /* 0x000000a808159211 */ /* 0x080fe400010f0c02 */
[----:B------:R-:W-:Y:S02]  /*193b0*/  @!P1 LEA.HI.X R27, R18, R168, R0, 0x1, P0 ;  /* 0x000000a8121b9211 */ /* 0x000fe400000f0c00 */
[----:B------:R-:W-:Y:S01]  /*193c0*/  @!PT LDS RZ, [RZ] ;  /* 0x00000000fffff984 */ /* 0x000fe20000000800 */
[----:B------:R-:W-:Y:S01]  /*193d0*/  @!PT LDS RZ, [RZ] ;  /* 0x00000000fffff984 */ /* 0x000fe20000000800 */
[----:B------:R-:W-:Y:S01]  /*193e0*/  @!PT LDS RZ, [RZ] ;  /* 0x00000000fffff984 */ /* 0x000fe20000000800 */
[----:B------:R3:W-:Y:S01]  /*193f0*/  @!P1 LDGSTS.E.BYPASS.LTC128B.128 [R213+0x6000], [R14.64] ;  /* 0x060000000ed59fae */ /* 0x0007e2000b901d4e */
[----:B------:R-:W-:Y:S04]  /*19400*/  PLOP3.LUT P0, PT, PT, PT, UP0, 0x80, 0x0 ;  /* 0x000000000000781c */ /* 0x000fe80003f0f008 */
        /* <DEDUP_REMOVED lines=26> */
[----:B------:R-:W0:Y:S05]  /*195b0*/  LDGDEPBAR ;  /* 0x00000000000079af */ /* 0x000e2a0000000000 */
[----:B------:R-:W1:Y:S05]  /*195c0*/  LDSM.16.M88.4 R8, [R205+0x1000] ;  /* 0x00100000cd08783b */ /* 0x000e6a0000000200 */
[----:B----4-:R-:W3:Y:S05]  /*195d0*/  LDSM.16.M88.4 R16, [R205+0x1400] ;  /* 0x00140000cd10783b */ /* 0x010eea0000000200 */
[----:B------:R-:W-:Y:S05]  /*195e0*/  LDSM.16.M88.4 R32, [R205+0x1c00] ;  /* 0x001c0000cd20783b */ /* 0x000fea0000000200 */
[----:B--2---:R-:W5:Y:S05]  /*195f0*/  LDSM.16.M88.4 R24, [R205+0x1800] ;  /* 0x00180000cd18783b */ /* 0x004f6a0000000200 */
[----:B------:R-:W2:Y:S05]  /*19600*/  LDSM.16.M88.4 R40, [R205+0x2000] ;  /* 0x00200000cd28783b */ /* 0x000eaa0000000200 */
[----:B------:R-:W4:Y:S05]  /*19610*/  LDSM.16.M88.4 R48, [R205+0x2400] ;  /* 0x00240000cd30783b */ /* 0x000f2a0000000200 */
[----:B------:R-:W2:Y:S05]  /*19620*/  LDSM.16.M88.4 R56, [R205+0x2800] ;  /* 0x00280000cd38783b */ /* 0x000eaa0000000200 */
        /* <DEDUP_REMOVED lines=15> */
[----:B------:R-:W-:Y:S05]  /*19720*/  LDSM.16.M88.4 R132, [R206] ;  /* 0x00000000ce84783b */ /* 0x000fea0000000200 */
[C---:B------:R-:W-:Y:S01]  /*19730*/  HMMA.16816.F32.BF16 R28, R128.reuse, R32, RZ ;  /* 0x00000020801c723c */ /* 0x040fe200000418ff */
[----:B------:R-:W1:Y:S05]  /*19740*/  LDSM.16.M88.4 R144, [R204] ;  /* 0x00000000cc90783b */ /* 0x000e6a0000000200 */
[----:B------:R-:W1:Y:S02]  /*19750*/  LDSM.16.M88.4 R140, [R203] ;  /* 0x00000000cb8c783b */ /* 0x000e640000000200 */
[C---:B------:R-:W-:Y:S03]  /*19760*/  HMMA.16816.F32.BF16 R32, R128.reuse, R34, RZ ;  /* 0x000000228020723c */ /* 0x040fe600000418ff */
[----:B------:R-:W1:Y:S05]  /*19770*/  LDSM.16.M88.4 R136, [R202] ;  /* 0x00000000ca88783b */ /* 0x000e6a0000000200 */
[C---:B--2---:R-:W-:Y:S01]  /*19780*/  HMMA.16816.F32.BF16 R36, R128.reuse, R40, RZ ;  /* 0x000000288024723c */ /* 0x044fe200000418ff */
[----:B------:R-:W2:Y:S05]  /*19790*/  LDSM.16.M88.4 R184, [R201] ;  /* 0x00000000c9b8783b */ /* 0x000eaa0000000200 */
[----:B------:R-:W1:Y:S02]  /*197a0*/  LDSM.16.M88.4 R180, [R200] ;  /* 0x00000000c8b4783b */ /* 0x000e640000000200 */
[C---:B------:R-:W-:Y:S03]  /*197b0*/  HMMA.16816.F32.BF16 R40, R128.reuse, R42, RZ ;  /* 0x0000002a8028723c */ /* 0x040fe600000418ff */
[----:B------:R-:W1:Y:S05]  /*197c0*/  LDSM.16.M88.4 R176, [R199] ;  /* 0x00000000c7b0783b */ /* 0x000e6a0000000200 */
[C---:B----4-:R-:W-:Y:S01]  /*197d0*/  HMMA.16816.F32.BF16 R44, R128.reuse, R48, RZ ;  /* 0x00000030802c723c */ /* 0x050fe200000418ff */
[----:B------:R-:W4:Y:S05]  /*197e0*/  LDSM.16.M88.4 R172, [R198] ;  /* 0x00000000c6ac783b */ /* 0x000f2a0000000200 */
[----:B------:R-:W1:Y:S02]  /*197f0*/  LDSM.16.M88.4 R168, [R197] ;  /* 0x00000000c5a8783b */ /* 0x000e640000000200 */
[C---:B------:R-:W-:Y:S03]  /*19800*/  HMMA.16816.F32.BF16 R48, R128.reuse, R50, RZ ;  /* 0x000000328030723c */ /* 0x040fe600000418ff */
[----:B------:R-:W2:Y:S05]  /*19810*/  LDSM.16.M88.4 R164, [R196] ;  /* 0x00000000c4a4783b */ /* 0x000eaa0000000200 */
[C---:B------:R-:W-:Y:S01]  /*19820*/  HMMA.16816.F32.BF16 R52, R128.reuse, R56, RZ ;  /* 0x000000388034723c */ /* 0x040fe200000418ff */
[----:B------:R-:W2:Y:S05]  /*19830*/  LDSM.16.M88.4 R160, [R195] ;  /* 0x00000000c3a0783b */ /* 0x000eaa0000000200 */
[----:B------:R-:W2:Y:S02]  /*19840*/  LDSM.16.M88.4 R156, [R194] ;  /* 0x00000000c29c783b */ /* 0x000ea40000000200 */
[C---:B------:R-:W-:Y:S03]  /*19850*/  HMMA.16816.F32.BF16 R56, R128.reuse, R58, RZ ;  /* 0x0000003a8038723c */ /* 0x040fe600000418ff */
[----:B------:R-:W2:Y:S05]  /*19860*/  LDSM.16.M88.4 R152, [R193] ;  /* 0x00000000c198783b */ /* 0x000eaa0000000200 */
        /* <DEDUP_REMOVED lines=24> */
[----:B------:R-:W5:Y:S07]  /*199f0*/  LDSM.16.M88.4 R140, [R190] ;  /* 0x00000000be8c783b */ /* 0x000f6e0000000200 */
[C---:B------:R-:W-:Y:S08]  /*19a00*/  HMMA.16816.F32.BF16 R20, R132.reuse, R136, R20 ;  /* 0x000000888414723c */ /* 0x040ff00000041814 */
[C---:B------:R-:W-:Y:S01]  /*19a10*/  HMMA.16816.F32.BF16 R24, R132.reuse, R138, R24 ;  /* 0x0000008a8418723c */ /* 0x040fe20000041818 */
[----:B------:R-:W1:Y:S01]  /*19a20*/  LDSM.16.M88.4 R136, [R3] ;  /* 0x000000000388783b */ /* 0x000e620000000200 */
        /* <DEDUP_REMOVED lines=8> */
[C---:B----4-:R-:W-:Y:S08]  /*19ab0*/  HMMA.16816.F32.BF16 R52, R132.reuse, R172, R52 ;  /* 0x000000ac8434723c */ /* 0x050ff00000041834 */
[C---:B------:R-:W-:Y:S08]  /*19ac0*/  HMMA.16816.F32.BF16 R56, R132.reuse, R174, R56 ;  /* 0x000000ae8438723c */ /* 0x040ff00000041838 */
[C---:B------:R-:W-:Y:S07]  /*19ad0*/  HMMA.16816.F32.BF16 R60, R132.reuse, R168, R60 ;  /* 0x000000a8843c723c */ /* 0x040fee000004183c */
[----:B------:R-:W-:Y:S01]  /*19ae0*/  IMAD.MOV.U32 R168, RZ, RZ, R239 ;  /* 0x000000ffffa87224 */ /* 0x000fe200078e00ef */
[C---:B------:R-:W-:Y:S08]  /*19af0*/  HMMA.16816.F32.BF16 R64, R132.reuse, R170, R64 ;  /* 0x000000aa8440723c */ /* 0x040ff00000041840 */
[C---:B------:R-:W-:Y:S08]  /*19b00*/  HMMA.16816.F32.BF16 R68, R132.reuse, R164, R68 ;  /* 0x000000a48444723c */ /* 0x040ff00000041844 */
[C---:B------:R-:W-:Y:S07]  /*19b10*/  HMMA.16816.F32.BF16 R72, R132.reuse, R166, R72 ;  /* 0x000000a68448723c */ /* 0x040fee0000041848 */
[----:B------:R-:W-:Y:S01]  /*19b20*/  IMAD.MOV.U32 R167, RZ, RZ, R238 ;  /* 0x000000ffffa77224 */ /* 0x000fe200078e00ee */
        /* <DEDUP_REMOVED lines=8> */
[C---:B---3--:R-:W-:Y:S08]  /*19bb0*/  HMMA.16816.F32.BF16 R108, R132.reuse, R144, R108 ;  /* 0x00000090846c723c */ /* 0x048ff0000004186c */
[C---:B------:R-:W-:Y:S08]  /*19bc0*/  HMMA.16816.F32.BF16 R112, R132.reuse, R146, R112 ;  /* 0x000000928470723c */ /* 0x040ff00000041870 */
[C---:B-----5:R-:W-:Y:S08]  /*19bd0*/  HMMA.16816.F32.BF16 R116, R132.reuse, R140, R116 ;  /* 0x0000008c8474723c */ /* 0x060ff00000041874 */
[C---:B------:R-:W-:Y:S08]  /*19be0*/  HMMA.16816.F32.BF16 R120, R132.reuse, R142, R120 ;  /* 0x0000008e8478723c */ /* 0x040ff00000041878 */
[C---:B------:R-:W-:Y:S08]  /*19bf0*/  HMMA.16816.F32.BF16 R124, R132.reuse, R136, R124 ;  /* 0x00000088847c723c */ /* 0x040ff0000004187c */
[----:B------:R-:W-:Y:S01]  /*19c00*/  HMMA.16816.F32.BF16 R128, R132, R138, R128 ;  /* 0x0000008a8480723c */ /* 0x000fe20000041880 */
[----:B------:R-:W-:-:S07]  /*19c10*/  @!P0 BRA `(.L_x_2072) ;  /* 0x00000a4000008947 */ /* 0x000fce0003800000 */
[----:B------:R-:W-:Y:S01]  /*19c20*/  PLOP3.LUT P0, PT, PT, PT, UP2, 0x40, 0x0 ;  /* 0x000000000000781c */ /* 0x000fe20003f0e828 */
[----:B------:R-:W-:Y:S04]  /*19c30*/  IMAD.MOV.U32 R133, RZ, RZ, c[0x0][0x198] ;  /* 0x00006600ff857624 */ /* 0x000fe800078e00ff */
[----:B------:R-:W-:Y:S05]  /*19c40*/  IMAD.U32 R2, R133, -0x100, RZ ;  /* 0xffffff0085027824 */ /* 0x000fea00078e00ff */
[----:B------:R-:W-:Y:S03]  /*19c50*/  SHF.R.S32.HI R0, RZ, 0x1f, R2 ;  /* 0x0000001fff007819 */ /* 0x000fe60000011402 */
[----:B------:R-:W-:-:S05]  /*19c60*/  @P0 BRA `(.L_x_2073) ;  /* 0x000003f000000947 */ /* 0x000fca0003800000 */
[----:B------:R-:W-:Y:S01]  /*19c70*/  IABS R0, c[0x0][0x2d0] ;  /* 0x0000b40000007a13 */ /* 0x000fe20000000000 */
[----:B------:R-:W-:Y:S03]  /*19c80*/  USHF.L.U32 UR6, UR5, 0x8, URZ ;  /* 0x0000000805067899 */ /* 0x000fe6000800063f */
[----:B------:R-:W1:Y:S01]  /*19c90*/  I2F.RP R138, R0 ;  /* 0x00000000008a7306 */ /* 0x000e620000209400 */
[----:B------:R-:W-:Y:S02]  /*19ca0*/  UIADD3 UR7, UR6, -0x200, URZ ;  /* 0xfffffe0006077890 */ /* 0x000fe4000fffe03f */
[----:B------:R-:W-:Y:S04]  /*19cb0*/  UIADD3 UR6, UR6, -0x100, URZ ;  /* 0xffffff0006067890 */ /* 0x000fe8000fffe03f */
[----:B------:R-:W-:Y:S01]  /*19cc0*/  IMAD.U32 R135, RZ, RZ, UR7 ;  /* 0x00000007ff877e24 */ /* 0x000fe2000f8e00ff */
[----:B------:R-:W-:Y:S01]  /*19cd0*/  ULOP3.LUT UR7, UR7, UR10, URZ, 0x3c, !UPT ;  /* 0x0000000a07077292 */ /* 0x000fe2000f8e3c3f */
[----:B------:R-:W-:Y:S01]  /*19ce0*/  IMAD.U32 R137, RZ, RZ, UR6 ;  /* 0x00000006ff897e24 */ /* 0x000fe2000f8e00ff */
[----:B------:R-:W-:Y:S02]  /*19cf0*/  ULOP3.LUT UR6, UR6, UR10, URZ, 0x3c, !UPT ;  /* 0x0000000a06067292 */ /* 0x000fe4000f8e3c3f */
[----:B------:R-:W-:Y:S02]  /*19d00*/  IABS R135, R135 ;  /* 0x0000008700877213 */ /* 0x000fe40000000000 */
[----:B------:R-:W-:Y:S02]  /*19d10*/  IABS R137, R137 ;  /* 0x0000008900897213 */ /* 0x000fe40000000000 */
[----:B------:R-:W-:Y:S02]  /*19d20*/  ISETP.LE.AND P6, PT, RZ, UR6, PT ;  /* 0x00000006ff007c0c */ /* 0x000fe4000bfc3270 */
        /* <DEDUP_REMOVED lines=9> */
[----:B------:R-:W-:Y:S01]  /*19dc0*/  IMAD.HI.U32 R132, R132, R137, RZ ;  /* 0x0000008984847227 */ /* 0x000fe200078e00ff */
[----:B------:R-:W-:Y:S03]  /*19dd0*/  IADD3 R134, -R2, RZ, RZ ;  /* 0x000000ff02867210 */ /* 0x000fe60007ffe1ff */
        /* <DEDUP_REMOVED lines=23> */
[----:B------:R-:W-:Y:S01]  /*19f50*/  IMAD.IADD R0, R0, 0x1, -R2 ;  /* 0x0000000100007824 */ /* 0x000fe200078e0a02 */
[----:B------:R-:W-:Y:S01]  /*19f60*/  MOV R2, c[0x0][0x2d0] ;  /* 0x0000b40000027a02 */ /* 0x000fe20000000f00 */
[----:B------:R1:W2:Y:S04]  /*19f70*/  LDG.E R132, [R136.64] ;  /* 0x0000000e88847981 */ /* 0x0002a8000c1e1900 */
[----:B------:R-:W-:Y:S01]  /*19f80*/  IMAD R0, R0, R2, -0x100 ;  /* 0xffffff0000007424 */ /* 0x000fe200078e0202 */
[----:B------:R-:W2:Y:S04]  /*19f90*/  LDG.E R134, [R134.64] ;  /* 0x0000000e86867981 */ /* 0x000ea8000c1e1900 */
[----:B------:R-:W-:Y:S05]  /*19fa0*/  SHF.R.S32.HI R2, RZ, 0x1f, R0 ;  /* 0x0000001fff027819 */ /* 0x000fea0000011400 */
[----:B------:R-:W-:Y:S04]  /*19fb0*/  IMAD R2, R2, c[0x0][0x198], RZ ;  /* 0x0000660002027a24 */ /* 0x000fe800078e02ff */
[C---:B------:R-:W-:Y:S02]  /*19fc0*/  IMAD R2, R0.reuse, c[0x0][0x19c], R2 ;  /* 0x0000670000027a24 */ /* 0x040fe400078e0202 */
[----:B-1----:R-:W-:Y:S04]  /*19fd0*/  IMAD.WIDE.U32 R136, R0, c[0x0][0x198], RZ ;  /* 0x0000660000887a25 */ /* 0x002fe800078e00ff */
[----:B------:R-:W-:Y:S02]  /*19fe0*/  IMAD.IADD R137, R137, 0x1, R2 ;  /* 0x0000000189897824 */ /* 0x000fe400078e0202 */
[----:B--2---:R-:W-:Y:S04]  /*19ff0*/  IMAD.IADD R132, R132, 0x1, -R134 ;  /* 0x0000000184847824 */ /* 0x004fe800078e0a86 */
[----:B------:R-:W-:Y:S01]  /*1a000*/  IMAD.WIDE.U32 R136, R132, c[0x0][0x180], R136 ;  /* 0x0000600084887a25 */ /* 0x000fe200078e0088 */
[----:B------:R-:W-:Y:S03]  /*1a010*/  SHF.R.S32.HI R0, RZ, 0x1f, R132 ;  /* 0x0000001fff007819 */ /* 0x000fe60000011484 */
[----:B------:R-:W-:Y:S02]  /*1a020*/  IMAD.MOV.U32 R2, RZ, RZ, R136 ;  /* 0x000000ffff027224 */ /* 0x000fe400078e0088 */
[----:B------:R-:W-:Y:S04]  /*1a030*/  IMAD R0, R0, c[0x0][0x180], RZ ;  /* 0x0000600000007a24 */ /* 0x000fe800078e02ff */
[----:B------:R-:W-:Y:S05]  /*1a040*/  IMAD R0, R132, c[0x0][0x184], R0 ;  /* 0x0000610084007a24 */ /* 0x000fea00078e0200 */
[----:B------:R-:W-:Y:S02]  /*1a050*/  IADD3 R0, R137, R0, RZ ;  /* 0x0000000089007210 */ /* 0x000fe40007ffe0ff */
.L_x_2073:
[----:B------:R1:W-:Y:S01]  /*1a060*/  @P1 STS [R213+0x1000], RZ ;  /* 0x001000ffd5001388 */ /* 0x0003e20000000800 */
[----:B------:R-:W-:Y:S01]  /*1a070*/  @!P1 IMAD.MOV.U32 R141, RZ, RZ, c[0x0][0x19c] ;  /* 0x00006700ff8d9624 */ /* 0x000fe200078e00ff */
[C---:B------:R-:W-:Y:S01]  /*1a080*/  @!P1 LEA R146, P0, R133.reuse, R2, 0x7 ;  /* 0x0000000285929211 */ /* 0x040fe200078038ff */
[----:B------:R-:W-:Y:S01]  /*1a090*/  @!P1 IMAD.MOV.U32 R148, RZ, RZ, R2 ;  /* 0x000000ffff949224 */ /* 0x000fe200078e0002 */
[----:B------:R1:W-:Y:S01]  /*1a0a0*/  @P1 STS [R213+0x1004], RZ ;  /* 0x001004ffd5001388 */ /* 0x0003e20000000800 */
[----:B------:R-:W-:Y:S01]  /*1a0b0*/  @!P1 IMAD.MOV.U32 R149, RZ, RZ, R0 ;  /* 0x000000ffff959224 */ /* 0x000fe200078e0000 */
[C---:B------:R-:W-:Y:S01]  /*1a0c0*/  @!P1 LEA.HI.X R141, R133.reuse, R0, R141, 0x7, P0 ;  /* 0x00000000858d9211 */ /* 0x040fe200000f3c8d */
[----:B------:R-:W-:Y:S01]  /*1a0d0*/  @!P1 IMAD.MOV.U32 R135, RZ, RZ, c[0x0][0x19c] ;  /* 0x00006700ff879624 */ /* 0x000fe200078e00ff */
[----:B------:R1:W-:Y:S01]  /*1a0e0*/  @P1 STS.64 [R213+0x1008], RZ ;  /* 0x001008ffd5001388 */ /* 0x0003e20000000a00 */
[C---:B------:R-:W-:Y:S01]  /*1a0f0*/  @!P1 IMAD.WIDE.U32 R148, R133.reuse, 0x60, R148 ;  /* 0x0000006085949825 */ /* 0x040fe200078e0094 */
[C---:B------:R-:W-:Y:S01]  /*1a100*/  @!P1 LEA R140, P0, R146.reuse, R232, 0x1 ;  /* 0x000000e8928c9211 */ /* 0x040fe200078008ff */
[----:B------:R-:W-:Y:S01]  /*1a110*/  ULDC.64 UR6, c[0x0][0x198] ;  /* 0x0000660000067ab9 */ /* 0x000fe20000000a00 */
[----:B------:R-:W-:Y:S01]  /*1a120*/  @!P1 LEA R134, P2, R133, R2, 0x6 ;  /* 0x0000000285869211 */ /* 0x000fe200078430ff */
[----:B------:R-:W-:Y:S01]  /*1a130*/  @!P1 IMAD R135, R135, 0x60, RZ ;  /* 0x0000006087879824 */ /* 0x000fe200078e02ff */
[-C--:B------:R-:W-:Y:S01]  /*1a140*/  @!P1 LEA.HI.X R141, R146, R233.reuse, R141, 0x1, P0 ;  /* 0x000000e9928d9211 */ /* 0x080fe200000f0c8d */
[----:B------:R-:W-:Y:S01]  /*1a150*/  USHF.L.U32 UR13, UR6, 0x5, URZ ;  /* 0x00000005060d7899 */ /* 0x000fe2000800063f */
[C---:B------:R-:W-:Y:S01]  /*1a160*/  @!P1 LEA R146, P0, R148.reuse, R232, 0x1 ;  /* 0x000000e894929211 */ /* 0x040fe200078008ff */
[----:B------:R-:W-:Y:S01]  /*1a170*/  @!P1 IMAD.IADD R135, R135, 0x1, R149 ;  /* 0x0000000187879824 */ /* 0x000fe200078e0295 */
[----:B------:R-:W-:Y:S01]  /*1a180*/  USHF.L.U64.HI UR7, UR6, UR12, UR7 ;  /* 0x0000000c06077299 */ /* 0x000fe20008010207 */
[----:B------:R-:W-:Y:S01]  /*1a190*/  @!P1 IMAD.MOV.U32 R132, RZ, RZ, c[0x0][0x19c] ;  /* 0x00006700ff849624 */ /* 0x000fe200078e00ff */
[----:B------:R-:W-:Y:S01]  /*1a1a0*/  @!P1 MOV R138, R2 ;  /* 0x00000002008a9202 */ /* 0x000fe20000000f00 */
[----:B------:R-:W-:Y:S01]  /*1a1b0*/  @!P1 IMAD.MOV.U32 R136, RZ, RZ, R2 ;  /* 0x000000ffff889224 */ /* 0x000fe200078e0002 */
[-C--:B------:R-:W-:Y:S01]  /*1a1c0*/  @!P1 LEA.HI.X R147, R148, R233.reuse, R135, 0x1, P0 ;  /* 0x000000e994939211 */ /* 0x080fe200000f0c87 */
[--C-:B------:R-:W-:Y:S01]  /*1a1d0*/  @!P1 IMAD.MOV.U32 R139, RZ, RZ, R0.reuse ;  /* 0x000000ffff8b9224 */ /* 0x100fe200078e0000 */
[C---:B------:R-:W-:Y:S01]  /*1a1e0*/  LEA R148, P0, R2.reuse, R232, 0x1 ;  /* 0x000000e802947211 */ /* 0x040fe200078008ff */
[--C-:B------:R-:W-:Y:S01]  /*1a1f0*/  @!P1 IMAD.MOV.U32 R137, RZ, RZ, R0.reuse ;  /* 0x000000ffff899224 */ /* 0x100fe200078e0000 */
[----:B------:R-:W-:Y:S01]  /*1a200*/  @!P1 MOV R144, R2 ;  /* 0x0000000200909202 */ /* 0x000fe20000000f00 */
[--C-:B------:R-:W-:Y:S01]  /*1a210*/  @!P1 IMAD.MOV.U32 R145, RZ, RZ, R0.reuse ;  /* 0x000000ffff919224 */ /* 0x100fe200078e0000 */
[CC--:B------:R-:W-:Y:S01]  /*1a220*/  LEA.HI.X R149, R2.reuse, R233.reuse, R0, 0x1, P0 ;  /* 0x000000e902957211 */ /* 0x0c0fe200000f0c00 */
[C---:B------:R-:W-:Y:S01]  /*1a230*/  @!P1 IMAD.WIDE.U32 R138, R133.reuse, 0xa0, R138 ;  /* 0x000000a0858a9825 */ /* 0x040fe200078e008a */
[----:B------:R-:W-:Y:S02]  /*1a240*/  @!P1 IADD3 R2, P0, R2, UR13, RZ ;  /* 0x0000000d02029c10 */ /* 0x000fe4000ff1e0ff */
[C---:B------:R-:W-:Y:S01]  /*1a250*/  @!P1 LEA.HI.X R132, R133.reuse, R0, R132, 0x6, P2 ;  /* 0x0000000085849211 */ /* 0x040fe200010f3484 */
[----:B------:R-:W-:Y:S01]  /*1a260*/  @!PT LDS RZ, [RZ] ;  /* 0x00000000fffff984 */ /* 0x000fe20000000800 */
[----:B------:R-:W-:Y:S01]  /*1a270*/  @!PT LDS RZ, [RZ] ;  /* 0x00000000fffff984 */ /* 0x000fe20000000800 */
[----:B------:R-:W-:Y:S01]  /*1a280*/  @!PT LDS RZ, [RZ] ;  /* 0x00000000fffff984 */ /* 0x000fe20000000800 */
[----:B------:R1:W-:Y:S01]  /*1a290*/  @!P1 LDGSTS.E.BYPASS.LTC128B.128 [R213+0x1000], [R148.64] ;  /* 0x0100000094d59fae */ /* 0x0003e2000b901d4e */
[----:B------:R-:W-:Y:S01]  /*1a2a0*/  @!P1 IADD3.X R0, R0, UR7, RZ, P0, !PT ;  /* 0x0000000700009c10 */ /* 0x000fe200087fe4ff */
[C---:B------:R-:W-:Y:S01]  /*1a2b0*/  @!P1 IMAD.WIDE.U32 R136, R133.reuse, 0xc0, R136 ;  /* 0x000000c085889825 */ /* 0x040fe200078e0088 */
[-C--:B------:R-:W-:Y:S01]  /*1a2c0*/  @!P1 LEA R156, P0, R2, R232.reuse, 0x1 ;  /* 0x000000e8029c9211 */ /* 0x080fe200078008ff */
[----:B------:R1:W-:Y:S01]  /*1a2d0*/  @P1 STS.128 [R213+0x1800], RZ ;  /* 0x001800ffd5001388 */ /* 0x0003e20000000c00 */
[-C--:B------:R-:W-:Y:S01]  /*1a2e0*/  @!P1 LEA R142, P2, R134, R232.reuse, 0x1 ;  /* 0x000000e8868e9211 */ /* 0x080fe200078408ff */
[----:B------:R-:W-:Y:S01]  /*1a2f0*/  @!P1 IMAD.WIDE.U32 R144, R133, 0xe0, R144 ;  /* 0x000000e085909825 */ /* 0x000fe200078e0090 */
[-C--:B------:R-:W-:Y:S02]  /*1a300*/  @!P1 LEA.HI.X R157, R2, R233.reuse, R0, 0x1, P0 ;  /* 0x000000e9029d9211 */ /* 0x080fe400000f0c00 */
[-C--:B------:R-:W-:Y:S01]  /*1a310*/  @!P1 LEA.HI.X R143, R134, R233.reuse, R132, 0x1, P2 ;  /* 0x000000e9868f9211 */ /* 0x080fe200010f0c84 */
[----:B------:R-:W-:Y:S01]  /*1a320*/  @!P1 IMAD.MOV.U32 R134, RZ, RZ, c[0x0][0x19c] ;  /* 0x00006700ff869624 */ /* 0x000fe200078e00ff */
[-C--:B------:R-:W-:Y:S01]  /*1a330*/  @!P1 LEA R154, P4, R138, R232.reuse, 0x1 ;  /* 0x000000e88a9a9211 */ /* 0x080fe200078808ff */
[----:B------:R-:W-:Y:S01]  /*1a340*/  @!PT LDS RZ, [RZ] ;  /* 0x00000000fffff984 */ /* 0x000fe20000000800 */
[----:B------:R-:W-:Y:S01]  /*1a350*/  @!PT LDS RZ, [RZ] ;  /* 0x00000000fffff984 */ /* 0x000fe20000000800 */
[----:B------:R-:W-:Y:S01]  /*1a360*/  @!PT LDS RZ, [RZ] ;  /* 0x00000000fffff984 */ /* 0x000fe20000000800 */
[----:B------:R1:W-:Y:S01]  /*1a370*/  @!P1 LDGSTS.E.BYPASS.LTC128B.128 [R213+0x1800], [R156.64] ;  /* 0x018000009cd59fae */ /* 0x0003e2000b901d4e */
[-C--:B------:R-:W-:Y:S01]  /*1a380*/  @!P1 LEA R152, P3, R136, R232.reuse, 0x1 ;  /* 0x000000e888989211 */ /* 0x080fe200078608ff */
[----:B------:R-:W-:Y:S01]  /*1a390*/  @!P1 IMAD R134, R134, 0xa0, RZ ;  /* 0x000000a086869824 */ /* 0x000fe200078e02ff */
[----:B------:R-:W-:Y:S01]  /*1a3a0*/  @!P1 LEA R150, P2, R144, R232, 0x1 ;  /* 0x000000e890969211 */ /* 0x000fe200078408ff */
[----:B------:R1:W-:Y:S01]  /*1a3b0*/  @P1 STS.128 [R213+0x2000], RZ ;  /* 0x002000ffd5001388 */ /* 0x0003e20000000c00 */
[----:B------:R-:W-:Y:S01]  /*1a3c0*/  @!P1 MOV R133, c[0x0][0x19c] ;  /* 0x0000670000859a02 */ /* 0x000fe20000000f00 */
[----:B------:R-:W-:Y:S02]  /*1a3d0*/  @!P1 IMAD.IADD R134, R134, 0x1, R139 ;  /* 0x0000000186869824 */ /* 0x000fe400078e028b */
[----:B------:R-:W-:Y:S01]  /*1a3e0*/  @!PT LDS RZ, [RZ] ;  /* 0x00000000fffff984 */ /* 0x000fe20000000800 */
[----:B------:R-:W-:Y:S01]  /*1a3f0*/  @!PT LDS RZ, [RZ] ;  /* 0x00000000fffff984 */ /* 0x000fe20000000800 */
[----:B------:R-:W-:Y:S01]  /*1a400*/  @!PT LDS RZ, [RZ] ;  /* 0x00000000fffff984 */ /* 0x000fe20000000800 */
[----:B------:R1:W-:Y:S01]  /*1a410*/  @!P1 LDGSTS.E.BYPASS.LTC128B.128 [R213+0x2000], [R142.64] ;  /* 0x020000008ed59fae */ /* 0x0003e2000b901d4e */
[----:B------:R-:W-:Y:S02]  /*1a420*/  @!P1 IMAD.MOV.U32 R132, RZ, RZ, c[0x0][0x19c] ;  /* 0x00006700ff849624 */ /* 0x000fe400078e00ff */
[----:B------:R-:W-:Y:S01]  /*1a430*/  @!P1 LEA.HI.X R155, R138, R233, R134, 0x1, P4 ;  /* 0x000000e98a9b9211 */ /* 0x000fe200020f0c86 */
[----:B------:R1:W-:Y:S01]  /*1a440*/  @P1 STS.128 [R213+0x2800], RZ ;  /* 0x002800ffd5001388 */ /* 0x0003e20000000c00 */
[----:B------:R-:W-:Y:S02]  /*1a450*/  @!P1 IMAD R133, R133, 0xc0, RZ ;  /* 0x000000c085859824 */ /* 0x000fe400078e02ff */
[----:B------:R-:W-:Y:S01]  /*1a460*/  @!P1 IMAD R132, R132, 0xe0, RZ ;  /* 0x000000e084849824 */ /* 0x000fe200078e02ff */
[----:B------:R-:W-:Y:S01]  /*1a470*/  @!PT LDS RZ, [RZ] ;  /* 0x00000000fffff984 */ /* 0x000fe20000000800 */
[----:B------:R-:W-:Y:S01]  /*1a480*/  @!PT LDS RZ, [RZ] ;  /* 0x00000000fffff984 */ /* 0x000fe20000000800 */
[----:B------:R-:W-:Y:S01]  /*1a490*/  @!PT LDS RZ, [RZ] ;  /* 0x00000000fffff984 */ /* 0x000fe20000000800 */
[----:B------:R1:W-:Y:S01]  /*1a4a0*/  @!P1 LDGSTS.E.BYPASS.LTC128B.128 [R213+0x2800], [R146.64] ;  /* 0x0280000092d59fae */ /* 0x0003e2000b901d4e */
[----:B------:R-:W-:Y:S02]  /*1a4b0*/  @!P1 IMAD.IADD R133, R133, 0x1, R137 ;  /* 0x0000000185859824 */ /* 0x000fe400078e0289 */
[----:B------:R-:W-:Y:S01]  /*1a4c0*/  IMAD.MOV.U32 R232, RZ, RZ, R148 ;  /* 0x000000ffffe87224 */ /* 0x000fe200078e0094 */
[----:B------:R1:W-:Y:S01]  /*1a4d0*/  @P1 STS.128 [R213+0x3000], RZ ;  /* 0x003000ffd5001388 */ /* 0x0003e20000000c00 */
[----:B------:R-:W-:Y:S02]  /*1a4e0*/  @!P1 IADD3 R132, R132, R145, RZ ;  /* 0x0000009184849210 */ /* 0x000fe40007ffe0ff */
[-C--:B------:R-:W-:Y:S01]  /*1a4f0*/  @!P1 LEA.HI.X R153, R136, R233.reuse, R133, 0x1, P3 ;  /* 0x000000e988999211 */ /* 0x080fe200018f0c85 */
        /* <DEDUP_REMOVED lines=22> */
.L_x_2072:
[----:B------:R-:W-:Y:S02]  /*1a660*/  UIADD3 UR6, UR5, -0x1, URZ ;  /* 0xffffffff05067890 */ /* 0x000fe4000fffe03f */
[----:B------:R-:W-:Y:S04]  /*1a670*/  UISETP.GT.AND UP0, UPT, UR5, 0x1, UPT ;  /* 0x000000010500788c */ /* 0x000fe8000bf04270 */
[----:B------:R-:W-:Y:S01]  /*1a680*/  MOV R0, UR6 ;  /* 0x0000000600007c02 */ /* 0x000fe20008000f00 */
[----:B------:R-:W-:Y:S03]  /*1a690*/  UMOV UR5, UR6 ;  /* 0x0000000600057c82 */ /* 0x000fe60008000000 */
[----:B------:R-:W-:Y:S04]  /*1a6a0*/  LEA R166, R0, R210, 0x8 ;  /* 0x000000d200a67211 */ /* 0x000fe800078e40ff */
[----:B------:R-:W2:Y:S01]  /*1a6b0*/  I2F R0, R166 ;  /* 0x000000a600007306 */ /* 0x000ea20000201400 */
[C---:B------:R-:W-:Y:S02]  /*1a6c0*/  IADD3 R132, R166.reuse, 0x8, RZ ;  /* 0x00000008a6847810 */ /* 0x040fe40007ffe0ff */
[C---:B------:R-:W-:Y:S02]  /*1a6d0*/  IADD3 R133, R166.reuse, 0x9, RZ ;  /* 0x00000009a6857810 */ /* 0x040fe40007ffe0ff */
[C---:B------:R-:W-:Y:S02]  /*1a6e0*/  IADD3 R134, R166.reuse, 0x10, RZ ;  /* 0x00000010a6867810 */ /* 0x040fe40007ffe0ff */
[C---:B------:R-:W-:Y:S02]  /*1a6f0*/  IADD3 R135, R166.reuse, 0x11, RZ ;  /* 0x00000011a6877810 */ /* 0x040fe40007ffe0ff */
[C---:B------:R-:W-:Y:S01]  /*1a700*/  IADD3 R136, R166.reuse, 0x18, RZ ;  /* 0x00000018a6887810 */ /* 0x040fe20007ffe0ff */
[----:B------:R-:W-:Y:S01]  /*1a710*/  I2F R132, R132 ;  /* 0x0000008400847306 */ /* 0x000fe20000201400 */
[C---:B------:R-:W-:Y:S02]  /*1a720*/  IADD3 R137, R166.reuse, 0x19, RZ ;  /* 0x00000019a6897810 */ /* 0x040fe40007ffe0ff */
[C---:B-1----:R-:W-:Y:S02]  /*1a730*/  IADD3 R149, R166.reuse, 0x49, RZ ;  /* 0x00000049a6957810 */ /* 0x042fe40007ffe0ff */
        /* <DEDUP_REMOVED lines=32> */
[----:B------:R-:W-:Y:S01]  /*1a940*/  IADD3 R161, R166, 0x79, RZ ;  /* 0x00000079a6a17810 */ /* 0x000fe20007ffe0ff */
        /* <DEDUP_REMOVED lines=27> */
[----:B------:R-:W3:Y:S10]  /*1ab00*/  I2F R164, R164 ;  /* 0x000000a400a47306 */ /* 0x000ef40000201400 */
[----:B------:R-:W5:Y:S01]  /*1ab10*/  I2F R165, R165 ;  /* 0x000000a500a57306 */ /* 0x000f620000201400 */
[C---:B--2---:R-:W-:Y:S02]  /*1ab20*/  FFMA.FTZ R4, R0.reuse, UR4, R4 ;  /* 0x0000000400047c23 */ /* 0x044fe40008010004 */
[----:B------:R-:W-:Y:S01]  /*1ab30*/  FFMA.FTZ R6, R0, UR4, R6 ;  /* 0x0000000400067c23 */ /* 0x000fe20008010006 */
[----:B------:R-:W-:Y:S01]  /*1ab40*/  IADD3 R0, R166, 0x90, RZ ;  /* 0x00000090a6007810 */ /* 0x000fe20007ffe0ff */
[C---:B-1----:R-:W-:Y:S02]  /*1ab50*/  FFMA.FTZ R5, R2.reuse, UR4, R5 ;  /* 0x0000000402057c23 */ /* 0x042fe40008010005 */
[----:B------:R-:W-:Y:S01]  /*1ab60*/  FFMA.FTZ R7, R2, UR4, R7 ;  /* 0x0000000402077c23 */ /* 0x000fe20008010007 */
[----:B------:R-:W-:Y:S01]  /*1ab70*/  FMNMX.FTZ R2, R4, R212, !PT ;  /* 0x000000d404027209 */ /* 0x000fe20007810000 */
[C---:B------:R-:W-:Y:S01]  /*1ab80*/  FFMA.FTZ R8, R132.reuse, UR4, R8 ;  /* 0x0000000484087c23 */ /* 0x040fe20008010008 */
[----:B------:R-:W1:Y:S01]  /*1ab90*/  I2F R0, R0 ;  /* 0x0000000000007306 */ /* 0x000e620000201400 */
        /* <DEDUP_REMOVED lines=74> */
[C---:B------:R-:W-:Y:S01]  /*1b040*/  FFMA.FTZ R45, R151.reuse, UR4, R45 ;  /* 0x00000004972d7c23 */ /* 0x040fe2000801002d */
[----:B------:R-:W-:Y:S01]  /*1b050*/  I2F R139, R139 ;  /* 0x0000008b008b7306 */ /* 0x000fe20000201400 */
        /* <DEDUP_REMOVED lines=8> */
[----:B------:R-:W-:Y:S01]  /*1b0e0*/  FMNMX.FTZ R142, R46, R141, !PT ;  /* 0x0000008d2e8e7209 */ /* 0x000fe20007810000 */
[----:B------:R-:W-:Y:S01]  /*1b0f0*/  I2F R140, R140 ;  /* 0x0000008c008c7306 */ /* 0x000fe20000201400 */
        /* <DEDUP_REMOVED lines=8> */
[----:B------:R-:W-:Y:S01]  /*1b180*/  FFMA.FTZ R55, R155, UR4, R55 ;  /* 0x000000049b377c23 */ /* 0x000fe20008010037 */
[----:B------:R-:W-:Y:S01]  /*1b190*/  I2F R141, R141 ;  /* 0x0000008d008d7306 */ /* 0x000fe20000201400 */
        /* <DEDUP_REMOVED lines=9> */
[----:B------:R-:W-:Y:S01]  /*1b230*/  I2F R142, R142 ;  /* 0x0000008e008e7306 */ /* 0x000fe20000201400 */
        /* <DEDUP_REMOVED lines=36> */
[----:B-1----:R-:W-:Y:S01]  /*1b480*/  FFMA.FTZ R76, R0, UR4, R76 ;  /* 0x00000004004c7c23 */ /* 0x002fe2000801004c */
[----:B------:R-:W-:Y:S01]  /*1b490*/  IADD3 R147, R166, 0xd1, RZ ;  /* 0x000000d1a6937810 */ /* 0x000fe20007ffe0ff */
[----:B------:R-:W-:Y:S01]  /*1b4a0*/  FFMA.FTZ R78, R0, UR4, R78 ;  /* 0x00000004004e7c23 */ /* 0x000fe2000801004e */
[----:B------:R-:W-:Y:S01]  /*1b4b0*/  I2F R146, R146 ;  /* 0x0000009200927306 */ /* 0x000fe20000201400 */
[----:B------:R-:W-:Y:S02]  /*1b4c0*/  FMNMX.FTZ R148, R71, R148, !PT ;  /* 0x0000009447947209 */ /* 0x000fe40007810000 */
[----:B------:R-:W-:Y:S02]  /*1b4d0*/  FMNMX.FTZ R169, R60, R169, !PT ;  /* 0x000000a93ca97209 */ /* 0x000fe40007810000 */
[----:B------:R-:W-:Y:S02]  /*1b4e0*/  FMNMX.FTZ R148, R74, R148, !PT ;  /* 0x000000944a947209 */ /* 0x000fe40007810000 */
[----:B------:R-:W-:Y:S02]  /*1b4f0*/  FMNMX.FTZ R169, R61, R169, !PT ;  /* 0x000000a93da97209 */ /* 0x000fe40007810000 */
[----:B------:R-:W-:Y:S01]  /*1b500*/  FMNMX.FTZ R148, R75, R148, !PT ;  /* 0x000000944b947209 */ /* 0x000fe20007810000 */
[----:B------:R-:W-:Y:S01]  /*1b510*/  I2F R0, R147 ;  /* 0x0000009300007306 */ /* 0x000fe20000201400 */
[----:B------:R-:W-:Y:S02]  /*1b520*/  FMNMX.FTZ R169, R64, R169, !PT ;  /* 0x000000a940a97209 */ /* 0x000fe40007810000 */
[----:B------:R-:W-:Y:S02]  /*1b530*/  FMNMX.FTZ R148, R78, R148, !PT ;  /* 0x000000944e947209 */ /* 0x000fe40007810000 */
[----:B------:R-:W-:Y:S02]  /*1b540*/  FMNMX.FTZ R169, R65, R169, !PT ;  /* 0x000000a941a97209 */ /* 0x000fe40007810000 */
[----:B------:R-:W-:Y:S02]  /*1b550*/  IADD3 R137, R166, 0xa9, RZ ;  /* 0x000000a9a6897810 */ /* 0x000fe40007ffe0ff */
[----:B------:R-:W-:Y:S02]  /*1b560*/  FMNMX.FTZ R169, R68, R169, !PT ;  /* 0x000000a944a97209 */ /* 0x000fe40007810000 */
[C---:B------:R-:W-:Y:S02]  /*1b570*/  IADD3 R138, R166.reuse, 0xb0, RZ ;  /* 0x000000b0a68a7810 */ /* 0x040fe40007ffe0ff */
[----:B------:R-:W-:Y:S01]  /*1b580*/  I2F R137, R137 ;  /* 0x0000008900897306 */ /* 0x000fe20000201400 */
[----:B------:R-:W-:Y:S02]  /*1b590*/  FMNMX.FTZ R169, R69, R169, !PT ;  /* 0x000000a945a97209 */ /* 0x000fe40007810000 */
[----:B------:R-:W-:Y:S02]  /*1b5a0*/  IADD3 R2, R166, 0x91, RZ ;  /* 0x00000091a6027810 */ /* 0x000fe40007ffe0ff */
[----:B------:R-:W-:Y:S02]  /*1b5b0*/  FMNMX.FTZ R169, R72, R169, !PT ;  /* 0x000000a948a97209 */ /* 0x000fe40007810000 */
[C---:B------:R-:W-:Y:S02]  /*1b5c0*/  IADD3 R132, R166.reuse, 0x98, RZ ;  /* 0x00000098a6847810 */ /* 0x040fe40007ffe0ff */
[----:B------:R-:W-:Y:S01]  /*1b5d0*/  FMNMX.FTZ R169, R73, R169, !PT ;  /* 0x000000a949a97209 */ /* 0x000fe20007810000 */
[----:B------:R-:W1:Y:S01]  /*1b5e0*/  I2F R2, R2 ;  /* 0x0000000200027306 */ /* 0x000e620000201400 */
[----:B------:R-:W-:Y:S02]  /*1b5f0*/  IADD3 R133, R166, 0x99, RZ ;  /* 0x00000099a6857810 */ /* 0x000fe40007ffe0ff */
[----:B------:R-:W-:Y:S02]  /*1b600*/  FMNMX.FTZ R169, R76, R169, !PT ;  /* 0x000000a94ca97209 */ /* 0x000fe40007810000 */
[C---:B------:R-:W-:Y:S02]  /*1b610*/  IADD3 R135, R166.reuse, 0xa1, RZ ;  /* 0x000000a1a6877810 */ /* 0x040fe40007ffe0ff */
[C---:B------:R-:W-:Y:S02]  /*1b620*/  IADD3 R136, R166.reuse, 0xa8, RZ ;  /* 0x000000a8a6887810 */ /* 0x040fe40007ffe0ff */
[----:B------:R-:W-:Y:S01]  /*1b630*/  IADD3 R134, R166, 0xa0, RZ ;  /* 0x000000a0a6867810 */ /* 0x000fe20007ffe0ff */
[----:B------:R-:W2:Y:S10]  /*1b640*/  I2F R132, R132 ;  /* 0x0000008400847306 */ /* 0x000eb40000201400 */
[----:B------:R-:W3:Y:S01]  /*1b650*/  I2F R133, R133 ;  /* 0x0000008500857306 */ /* 0x000ee20000201400 */
[C---:B-1----:R-:W-:Y:S02]  /*1b660*/  FFMA.FTZ R77, R2.reuse, UR4, R77 ;  /* 0x00000004024d7c23 */ /* 0x042fe4000801004d */
[----:B------:R-:W-:Y:S01]  /*1b670*/  FFMA.FTZ R79, R2, UR4, R79 ;  /* 0x00000004024f7c23 */ /* 0x000fe2000801004f */
[----:B------:R-:W-:Y:S02]  /*1b680*/  IADD3 R2, R166, 0xd8, RZ ;  /* 0x000000d8a6027810 */ /* 0x000fe40007ffe0ff */
[----:B------:R-:W-:Y:S04]  /*1b690*/  FMNMX.FTZ R169, R77, R169, !PT ;  /* 0x000000a94da97209 */ /* 0x000fe80007810000 */
[----:B------:R-:W1:Y:S01]  /*1b6a0*/  I2F R134, R134 ;  /* 0x0000008600867306 */ /* 0x000e620000201400 */
[----:B------:R-:W-:Y:S01]  /*1b6b0*/  FMNMX.FTZ R148, R79, R148, !PT ;  /* 0x000000944f947209 */ /* 0x000fe20007810000 */
[C---:B--2---:R-:W-:Y:S02]  /*1b6c0*/  FFMA.FTZ R80, R132.reuse, UR4, R80 ;  /* 0x0000000484507c23 */ /* 0x044fe40008010050 */
[----:B------:R-:W-:Y:S01]  /*1b6d0*/  FFMA.FTZ R82, R132, UR4, R82 ;  /* 0x0000000484527c23 */ /* 0x000fe20008010052 */
[----:B------:R-:W-:Y:S02]  /*1b6e0*/  IADD3 R132, R166, 0xd9, RZ ;  /* 0x000000d9a6847810 */ /* 0x000fe40007ffe0ff */
[----:B------:R-:W-:Y:S03]  /*1b6f0*/  FMNMX.FTZ R169, R80, R169, !PT ;  /* 0x000000a950a97209 */ /* 0x000fe60007810000 */
[----:B------:R-:W2:Y:S01]  /*1b700*/  I2F R135, R135 ;  /* 0x0000008700877306 */ /* 0x000ea20000201400 */
[----:B------:R-:W-:Y:S01]  /*1b710*/  FMNMX.FTZ R148, R82, R148, !PT ;  /* 0x0000009452947209 */ /* 0x000fe20007810000 */
[C---:B---3--:R-:W-:Y:S02]  /*1b720*/  FFMA.FTZ R81, R133.reuse, UR4, R81 ;  /* 0x0000000485517c23 */ /* 0x048fe40008010051 */
[----:B------:R-:W-:Y:S01]  /*1b730*/  FFMA.FTZ R83, R133, UR4, R83 ;  /* 0x0000000485537c23 */ /* 0x000fe20008010053 */
[----:B------:R-:W-:Y:S02]  /*1b740*/  IADD3 R133, R166, 0xe0, RZ ;  /* 0x000000e0a6857810 */ /* 0x000fe40007ffe0ff */
[----:B------:R-:W-:Y:S03]  /*1b750*/  FMNMX.FTZ R169, R81, R169, !PT ;  /* 0x000000a951a97209 */ /* 0x000fe60007810000 */
[----:B------:R-:W3:Y:S01]  /*1b760*/  I2F R136, R136 ;  /* 0x0000008800887306 */ /* 0x000ee20000201400 */
[----:B------:R-:W-:Y:S01]  /*1b770*/  FMNMX.FTZ R148, R83, R148, !PT ;  /* 0x0000009453947209 */ /* 0x000fe20007810000 */
[C---:B-1----:R-:W-:Y:S02]  /*1b780*/  FFMA.FTZ R84, R134.reuse, UR4, R84 ;  /* 0x0000000486547c23 */ /* 0x042fe40008010054 */
[----:B------:R-:W-:Y:S01]  /*1b790*/  FFMA.FTZ R86, R134, UR4, R86 ;  /* 0x0000000486567c23 */ /* 0x000fe20008010056 */
[----:B------:R-:W-:Y:S02]  /*1b7a0*/  IADD3 R134, R166, 0xe1, RZ ;  /* 0x000000e1a6867810 */ /* 0x000fe40007ffe0ff */
[----:B------:R-:W-:Y:S03]  /*1b7b0*/  FMNMX.FTZ R169, R84, R169, !PT ;  /* 0x000000a954a97209 */ /* 0x000fe60007810000 */
        /* <DEDUP_REMOVED lines=10> */
[----:B------:R-:W-:Y:S01]  /*1b860*/  IADD3 R136, R166, 0xe9, RZ ;  /* 0x000000e9a6887810 */ /* 0x000fe20007ffe0ff */
[C---:B------:R-:W-:Y:S01]  /*1b870*/  FFMA.FTZ R89, R137.reuse, UR4, R89 ;  /* 0x0000000489597c23 */ /* 0x040fe20008010059 */
[----:B------:R-:W-:Y:S03]  /*1b880*/  FMNMX.FTZ R169, R88, R169, !PT ;  /* 0x000000a958a97209 */ /* 0x000fe60007810000 */
[----:B------:R-:W3:Y:S01]  /*1b890*/  I2F R132, R132 ;  /* 0x0000008400847306 */ /* 0x000ee20000201400 */
[----:B------:R-:W-:Y:S01]  /*1b8a0*/  FFMA.FTZ R91, R137, UR4, R91 ;  /* 0x00000004895b7c23 */ /* 0x000fe2000801005b */
[----:B------:R-:W-:Y:S01]  /*1b8b0*/  IADD3 R137, R166, 0xf0, RZ ;  /* 0x000000f0a6897810 */ /* 0x000fe20007ffe0ff */
[C---:B-1----:R-:W-:Y:S01]  /*1b8c0*/  FFMA.FTZ R92, R138.reuse, UR4, R92 ;  /* 0x000000048a5c7c23 */ /* 0x042fe2000801005c */
[----:B------:R-:W-:Y:S01]  /*1b8d0*/  FMNMX.FTZ R169, R89, R169, !PT ;  /* 0x000000a959a97209 */ /* 0x000fe20007810000 */
[----:B------:R-:W-:Y:S01]  /*1b8e0*/  FFMA.FTZ R94, R138, UR4, R94 ;  /* 0x000000048a5e7c23 */ /* 0x000fe2000801005e */
[----:B------:R-:W-:Y:S01]  /*1b8f0*/  IADD3 R138, R166, 0xf1, RZ ;  /* 0x000000f1a68a7810 */ /* 0x000fe20007ffe0ff */
[C---:B------:R-:W-:Y:S01]  /*1b900*/  FFMA.FTZ R93, R139.reuse, UR4, R93 ;  /* 0x000000048b5d7c23 */ /* 0x040fe2000801005d */
[----:B------:R-:W-:Y:S02]  /*1b910*/  FMNMX.FTZ R148, R90, R148, !PT ;  /* 0x000000945a947209 */ /* 0x000fe40007810000 */
[----:B------:R-:W1:Y:S01]  /*1b920*/  I2F R133, R133 ;  /* 0x0000008500857306 */ /* 0x000e620000201400 */
        /* <DEDUP_REMOVED lines=9> */
[----:B------:R-:W4:Y:S01]  /*1b9c0*/  I2F R134, R134 ;  /* 0x0000008600867306 */ /* 0x000f220000201400 */
        /* <DEDUP_REMOVED lines=8> */
[----:B------:R-:W-:Y:S01]  /*1ba50*/  LDSM.16.MT88.4 R140, [R234+0x5000] ;  /* 0x00500000ea8c783b */ /* 0x000fe20000004200 */
[----:B------:R-:W5:Y:S01]  /*1ba60*/  I2F R135, R135 ;  /* 0x0000008700877306 */ /* 0x000f620000201400 */
        /* <DEDUP_REMOVED lines=15> */
[----:B------:R-:W-:Y:S01]  /*1bb60*/  IADD3 R0, R166, 0xf8, RZ ;  /* 0x000000f8a6007810 */ /* 0x000fe20007ffe0ff */
[C---:B--2---:R-:W-:Y:S01]  /*1bb70*/  FFMA.FTZ R112, R2.reuse, UR4, R112 ;  /* 0x0000000402707c23 */ /* 0x044fe20008010070 */
[----:B------:R-:W-:Y:S01]  /*1bb80*/  FMNMX.FTZ R169, R105, R169, !PT ;  /* 0x000000a969a97209 */ /* 0x000fe20007810000 */
[----:B------:R-:W-:Y:S01]  /*1bb90*/  FFMA.FTZ R114, R2, UR4, R114 ;  /* 0x0000000402727c23 */ /* 0x000fe20008010072 */
[----:B------:R-:W2:Y:S01]  /*1bba0*/  I2F R137, R137 ;  /* 0x0000008900897306 */ /* 0x000ea20000201400 */
[----:B---3--:R-:W-:Y:S01]  /*1bbb0*/  FFMA.FTZ R113, R132, UR4, R113 ;  /* 0x0000000484717c23 */ /* 0x008fe20008010071 */
[----:B------:R-:W-:Y:S01]  /*1bbc0*/  FMNMX.FTZ R169, R108, R169, !PT ;  /* 0x000000a96ca97209 */ /* 0x000fe20007810000 */
[----:B------:R-:W-:Y:S01]  /*1bbd0*/  FFMA.FTZ R115, R132, UR4, R115 ;  /* 0x0000000484737c23 */ /* 0x000fe20008010073 */
[----:B------:R-:W-:Y:S01]  /*1bbe0*/  IADD3 R2, R166, 0xf9, RZ ;  /* 0x000000f9a6027810 */ /* 0x000fe20007ffe0ff */
[----:B-1----:R-:W-:Y:S01]  /*1bbf0*/  FFMA.FTZ R116, R133, UR4, R116 ;  /* 0x0000000485747c23 */ /* 0x002fe20008010074 */
[----:B------:R-:W-:Y:S01]  /*1bc00*/  FMNMX.FTZ R169, R109, R169, !PT ;  /* 0x000000a96da97209 */ /* 0x000fe20007810000 */
[----:B------:R-:W-:Y:S01]  /*1bc10*/  FFMA.FTZ R118, R133, UR4, R118 ;  /* 0x0000000485767c23 */ /* 0x000fe20008010076 */
[----:B------:R-:W-:Y:S01]  /*1bc20*/  FMNMX.FTZ R148, R106, R148, !PT ;  /* 0x000000946a947209 */ /* 0x000fe20007810000 */
[C---:B----4-:R-:W-:Y:S01]  /*1bc30*/  FFMA.FTZ R117, R134.reuse, UR4, R117 ;  /* 0x0000000486757c23 */ /* 0x050fe20008010075 */
[----:B------:R-:W1:Y:S01]  /*1bc40*/  I2F R138, R138 ;  /* 0x0000008a008a7306 */ /* 0x000e620000201400 */
[----:B------:R-:W-:Y:S01]  /*1bc50*/  FFMA.FTZ R119, R134, UR4, R119 ;  /* 0x0000000486777c23 */ /* 0x000fe20008010077 */
[----:B------:R-:W-:Y:S01]  /*1bc60*/  FMNMX.FTZ R169, R112, R169, !PT ;  /* 0x000000a970a97209 */ /* 0x000fe20007810000 */
[----:B-----5:R-:W-:Y:S01]  /*1bc70*/  FFMA.FTZ R120, R135, UR4, R120 ;  /* 0x0000000487787c23 */ /* 0x020fe20008010078 */
[----:B------:R-:W-:Y:S01]  /*1bc80*/  FMNMX.FTZ R148, R107, R148, !PT ;  /* 0x000000946b947209 */ /* 0x000fe20007810000 */
[----:B------:R-:W-:Y:S01]  /*1bc90*/  FFMA.FTZ R122, R135, UR4, R122 ;  /* 0x00000004877a7c23 */ /* 0x000fe2000801007a */
[----:B------:R-:W-:Y:S01]  /*1bca0*/  FMNMX.FTZ R169, R113, R169, !PT ;  /* 0x000000a971a97209 */ /* 0x000fe20007810000 */
[----:B------:R-:W-:Y:S01]  /*1bcb0*/  FFMA.FTZ R121, R136, UR4, R121 ;  /* 0x0000000488797c23 */ /* 0x000fe20008010079 */
[----:B------:R-:W-:Y:S01]  /*1bcc0*/  FMNMX.FTZ R148, R110, R148, !PT ;  /* 0x000000946e947209 */ /* 0x000fe20007810000 */
[----:B------:R-:W-:Y:S01]  /*1bcd0*/  FFMA.FTZ R123, R136, UR4, R123 ;  /* 0x00000004887b7c23 */ /* 0x000fe2000801007b */
[----:B------:R-:W3:Y:S01]  /*1bce0*/  I2F R0, R0 ;  /* 0x0000000000007306 */ /* 0x000ee20000201400 */
[----:B------:R-:W-:Y:S02]  /*1bcf0*/  FMNMX.FTZ R169, R116, R169, !PT ;  /* 0x000000a974a97209 */ /* 0x000fe40007810000 */
[----:B------:R-:W-:Y:S01]  /*1bd00*/  FMNMX.FTZ R148, R111, R148, !PT ;  /* 0x000000946f947209 */ /* 0x000fe20007810000 */
[----:B--2---:R-:W-:Y:S01]  /*1bd10*/  FFMA.FTZ R124, R137, UR4, R124 ;  /* 0x00000004897c7c23 */ /* 0x004fe2000801007c */
[----:B------:R-:W-:Y:S01]  /*1bd20*/  FMNMX.FTZ R169, R117, R169, !PT ;  /* 0x000000a975a97209 */ /* 0x000fe20007810000 */
[----:B------:R-:W-:Y:S01]  /*1bd30*/  FFMA.FTZ R126, R137, UR4, R126 ;  /* 0x00000004897e7c23 */ /* 0x000fe2000801007e */
[----:B------:R-:W-:Y:S02]  /*1bd40*/  FMNMX.FTZ R148, R114, R148, !PT ;  /* 0x0000009472947209 */ /* 0x000fe40007810000 */
[----:B------:R-:W-:Y:S01]  /*1bd50*/  FMNMX.FTZ R169, R120, R169, !PT ;  /* 0x000000a978a97209 */ /* 0x000fe20007810000 */
[----:B------:R-:W2:Y:S01]  /*1bd60*/  I2F R2, R2 ;  /* 0x0000000200027306 */ /* 0x000ea20000201400 */
        /* <DEDUP_REMOVED lines=8> */
[----:B------:R-:W-:Y:S01]  /*1bdf0*/  FMNMX.FTZ R148, R122, R148, !PT ;  /* 0x000000947a947209 */ /* 0x000fe20007810000 */
[C---:B---3--:R-:W-:Y:S02]  /*1be00*/  FFMA.FTZ R128, R0.reuse, UR4, R128 ;  /* 0x0000000400807c23 */ /* 0x048fe40008010080 */
[----:B------:R-:W-:Y:S01]  /*1be10*/  FFMA.FTZ R130, R0, UR4, R130 ;  /* 0x0000000400827c23 */ /* 0x000fe20008010082 */
[----:B------:R-:W-:Y:S02]  /*1be20*/  FMNMX.FTZ R148, R123, R148, !PT ;  /* 0x000000947b947209 */ /* 0x000fe40007810000 */
[----:B------:R-:W-:Y:S02]  /*1be30*/  FMNMX.FTZ R132, R128, R169, !PT ;  /* 0x000000a980847209 */ /* 0x000fe40007810000 */
[----:B------:R-:W-:Y:S01]  /*1be40*/  FMNMX.FTZ R0, R126, R148, !PT ;  /* 0x000000947e007209 */ /* 0x000fe20007810000 */
[C---:B--2---:R-:W-:Y:S03]  /*1be50*/  FFMA.FTZ R129, R2.reuse, UR4, R129 ;  /* 0x0000000402817c23 */ /* 0x044fe60008010081 */
[----:B------:R-:W-:Y:S01]  /*1be60*/  FMNMX.FTZ R0, R127, R0, !PT ;  /* 0x000000007f007209 */ /* 0x000fe20007810000 */
[----:B------:R-:W-:Y:S01]  /*1be70*/  FFMA.FTZ R131, R2, UR4, R131 ;  /* 0x0000000402837c23 */ /* 0x000fe20008010083 */
[----:B------:R-:W-:Y:S02]  /*1be80*/  FMNMX.FTZ R132, R129, R132, !PT ;  /* 0x0000008481847209 */ /* 0x000fe40007810000 */
[----:B------:R-:W-:Y:S03]  /*1be90*/  FMNMX.FTZ R0, R130, R0, !PT ;  /* 0x0000000082007209 */ /* 0x000fe60007810000 */
[----:B------:R-:W1:Y:S01]  /*1bea0*/  SHFL.BFLY PT, R133, R132, 0x2, 0x1f ;  /* 0x0c401f0084857f89 */ /* 0x000e6200000e0000 */
[----:B------:R-:W-:Y:S07]  /*1beb0*/  FMNMX.FTZ R0, R131, R0, !PT ;  /* 0x0000000083007209 */ /* 0x000fee0007810000 */
        /* <DEDUP_REMOVED lines=10> */
[----:B------:R-:W-:Y:S04]  /*1bf60*/  FMUL.FTZ R0, R133, c[0x0][0x23c] ;  /* 0x00008f0085007a20 */ /* 0x000fe80000410000 */
[----:B------:R-:W1:Y:S01]  /*1bf70*/  MUFU.EX2 R135, R0 ;  /* 0x0000000000877308 */ /* 0x000e620000000800 */
[----:B------:R-:W-:Y:S01]  /*1bf80*/  FADD.FTZ R2, -R134, R211 ;  /* 0x000000d386027221 */ /* 0x000fe20000010100 */
[----:B------:R-:W-:Y:S03]  /*1bf90*/  MOV R211, R134 ;  /* 0x0000008600d37202 */ /* 0x000fe60000000f00 */
[----:B------:R-:W-:Y:S05]  /*1bfa0*/  FMUL.FTZ R2, R2, c[0x0][0x23c] ;  /* 0x00008f0002027a20 */ /* 0x000fea0000410000 */
[----:B------:R-:W2:Y:S01]  /*1bfb0*/  MUFU.EX2 R136, R2 ;  /* 0x0000000200887308 */ /* 0x000ea20000000800 */
[C---:B-1----:R-:W-:Y:S02]  /*1bfc0*/  FMUL.FTZ R220, R135.reuse, R220 ;  /* 0x000000dc87dc7220 */ /* 0x042fe40000410000 */
[C---:B------:R-:W-:Y:S02]  /*1bfd0*/  FMUL.FTZ R221, R135.reuse, R221 ;  /* 0x000000dd87dd7220 */ /* 0x040fe40000410000 */
[C---:B------:R-:W-:Y:S02]  /*1bfe0*/  FMUL.FTZ R216, R135.reuse, R216 ;  /* 0x000000d887d87220 */ /* 0x040fe40000410000 */
[----:B------:R-:W-:Y:S02]  /*1bff0*/  FMUL.FTZ R217, R135, R217 ;  /* 0x000000d987d97220 */ /* 0x000fe40000410000 */
[----:B------:R-:W-:Y:S02]  /*1c000*/  FMUL.FTZ R0, R132, c[0x0][0x23c] ;  /* 0x00008f0084007a20 */ /* 0x000fe40000410000 */
[C---:B--2---:R-:W-:Y:S02]  /*1c010*/  FMUL.FTZ R222, R136.reuse, R222 ;  /* 0x000000de88de7220 */ /* 0x044fe40000410000 */
[----:B------:R-:W-:Y:S01]  /*1c020*/  FMUL.FTZ R223, R136, R223 ;  /* 0x000000df88df7220 */ /* 0x000fe20000410000 */
[----:B------:R-:W-:Y:S01]  /*1c030*/  FSEL R133, R0, RZ, P0 ;  /* 0x000000ff00857208 */ /* 0x000fe20000000000 */
[----:B------:R-:W-:Y:S01]  /*1c040*/  FMUL.FTZ R218, R136, R218 ;  /* 0x000000da88da7220 */ /* 0x000fe20000410000 */
[----:B------:R-:W-:Y:S01]  /*1c050*/  FSETP.NEU.FTZ.AND P0, PT, R134, -INF , PT ;  /* 0xff8000008600780b */ /* 0x000fe20003f1d000 */
[----:B------:R-:W-:Y:S02]  /*1c060*/  FMUL.FTZ R219, R136, R219 ;  /* 0x000000db88db7220 */ /* 0x000fe40000410000 */
[--C-:B------:R-:W-:Y:S02]  /*1c070*/  FFMA.FTZ R137, R8, c[0x0][0x23c], -R133.reuse ;  /* 0x00008f0008897a23 */ /* 0x100fe40000010885 */
[--C-:B------:R-:W-:Y:S02]  /*1c080*/  FFMA.FTZ R138, R9, c[0x0][0x23c], -R133.reuse ;  /* 0x00008f00098a7a23 */ /* 0x100fe40000010885 */
[--C-:B------:R-:W-:Y:S02]  /*1c090*/  FFMA.FTZ R139, R12, c[0x0][0x23c], -R133.reuse ;  /* 0x00008f000c8b7a23 */ /* 0x100fe40000010885 */
[----:B------:R-:W-:Y:S01]  /*1c0a0*/  MUFU.EX2 R137, R137 ;  /* 0x0000008900897308 */ /* 0x000fe20000000800 */
[--C-:B------:R-:W-:Y:S02]  /*1c0b0*/  FFMA.FTZ R148, R13, c[0x0][0x23c], -R133.reuse ;  /* 0x00008f000d947a23 */ /* 0x100fe40000010885 */
[--C-:B------:R-:W-:Y:S02]  /*1c0c0*/  FFMA.FTZ R149, R16, c[0x0][0x23c], -R133.reuse ;  /* 0x00008f0010957a23 */ /* 0x100fe40000010885 */
[--C-:B------:R-:W-:Y:S02]  /*1c0d0*/  FFMA.FTZ R150, R17, c[0x0][0x23c], -R133.reuse ;  /* 0x00008f0011967a23 */ /* 0x100fe40000010885 */
[----:B------:R-:W-:Y:S02]  /*1c0e0*/  FMUL.FTZ R2, R134, c[0x0][0x23c] ;  /* 0x00008f0086027a20 */ /* 0x000fe40000410000 */
[--C-:B------:R-:W-:Y:S01]  /*1c0f0*/  FFMA.FTZ R0, R4, c[0x0][0x23c], -R133.reuse ;  /* 0x00008f0004007a23 */ /* 0x100fe20000010885 */
[----:B------:R-:W1:Y:S01]  /*1c100*/  MUFU.EX2 R138, R138 ;  /* 0x0000008a008a7308 */ /* 0x000e620000000800 */
[C---:B------:R-:W-:Y:S01]  /*1c110*/  FMUL.FTZ R228, R135.reuse, R228 ;  /* 0x000000e487e47220 */ /* 0x040fe20000410000 */
[----:B------:R-:W-:Y:S01]  /*1c120*/  FSEL R4, R2, RZ, P0 ;  /* 0x000000ff02047208 */ /* 0x000fe20000000000 */
[----:B------:R-:W-:Y:S01]  /*1c130*/  FMUL.FTZ R229, R135, R229 ;  /* 0x000000e587e57220 */ /* 0x000fe20000410000 */
[----:B------:R-:W-:Y:S01]  /*1c140*/  PLOP3.LUT P0, PT, PT, PT, UP0, 0x80, 0x0 ;  /* 0x000000000000781c */ /* 0x000fe20003f0f008 */
[----:B------:R-:W-:Y:S02]  /*1c150*/  FMUL.FTZ R230, R136, R230 ;  /* 0x000000e688e67220 */ /* 0x000fe40000410000 */
[--C-:B------:R-:W-:Y:S02]  /*1c160*/  FFMA.FTZ R153, R10, c[0x0][0x23c], -R4.reuse ;  /* 0x00008f000a997a23 */ /* 0x100fe40000010804 */
[--C-:B------:R-:W-:Y:S01]  /*1c170*/  FFMA.FTZ R154, R11, c[0x0][0x23c], -R4.reuse ;  /* 0x00008f000b9a7a23 */ /* 0x100fe20000010804 */
[----:B------:R-:W-:Y:S01]  /*1c180*/  MUFU.EX2 R0, R0 ;  /* 0x0000000000007308 */ /* 0x000fe20000000800 */
[----:B------:R-:W2:Y:S01]  /*1c190*/  LDSM.16.MT88.4 R8, [R235+0x5000] ;  /* 0x00500000eb08783b */ /* 0x000ea20000004200 */
[--C-:B------:R-:W-:Y:S02]  /*1c1a0*/  FFMA.FTZ R2, R6, c[0x0][0x23c], -R4.reuse ;  /* 0x00008f0006027a23 */ /* 0x100fe40000010804 */
[--C-:B------:R-:W-:Y:S02]  /*1c1b0*/  FFMA.FTZ R6, R120, c[0x0][0x23c], -R133.reuse ;  /* 0x00008f0078067a23 */ /* 0x100fe40000010885 */
[--C-:B------:R-:W-:Y:S02]  /*1c1c0*/  FFMA.FTZ R120, R15, c[0x0][0x23c], -R4.reuse ;  /* 0x00008f000f787a23 */ /* 0x100fe40000010804 */
[--C-:B------:R-:W-:Y:S02]  /*1c1d0*/  FFMA.FTZ R155, R7, c[0x0][0x23c], -R4.reuse ;  /* 0x00008f00079b7a23 */ /* 0x100fe40000010804 */
[----:B------:R-:W-:Y:S01]  /*1c1e0*/  MUFU.EX2 R2, R2 ;  /* 0x0000000200027308 */ /* 0x000fe20000000800 */
[--C-:B------:R-:W-:Y:S02]  /*1c1f0*/  FFMA.FTZ R7, R121, c[0x0][0x23c], -R133.reuse ;  /* 0x00008f0079077a23 */ /* 0x100fe40000010885 */
[--C-:B------:R-:W-:Y:S01]  /*1c200*/  FFMA.FTZ R121, R14, c[0x0][0x23c], -R4.reuse ;  /* 0x00008f000e797a23 */ /* 0x100fe20000010804 */
[----:B-1----:R-:W-:Y:S01]  /*1c210*/  F2FP.BF16.PACK_AB R146, R138, R137 ;  /* 0x000000898a92723e */ /* 0x002fe200000010ff */
[----:B------:R-:W1:Y:S01]  /*1c220*/  LDSM.16.MT88.4 R12, [R234+0x5400] ;  /* 0x00540000ea0c783b */ /* 0x000e620000004200 */
[C---:B------:R-:W-:Y:S02]  /*1c230*/  FMUL.FTZ R231, R136.reuse, R231 ;  /* 0x000000e788e77220 */ /* 0x040fe40000410000 */
[C---:B------:R-:W-:Y:S02]  /*1c240*/  FMUL.FTZ R224, R135.reuse, R224 ;  /* 0x000000e087e07220 */ /* 0x040fe40000410000 */
[----:B------:R-:W3:Y:S01]  /*1c250*/  MUFU.EX2 R155, R155 ;  /* 0x0000009b009b7308 */ /* 0x000ee20000000800 */
[----:B------:R-:W-:Y:S02]  /*1c260*/  FMUL.FTZ R225, R135, R225 ;  /* 0x000000e187e17220 */ /* 0x000fe40000410000 */
[C---:B------:R-:W-:Y:S02]  /*1c270*/  FMUL.FTZ R226, R136.reuse, R226 ;  /* 0x000000e288e27220 */ /* 0x040fe40000410000 */
        /* <DEDUP_REMOVED lines=51> */
[----:B----4-:R-:W-:Y:S01]  /*1c5b0*/  F2FP.BF16.PACK_AB R144, R5, R0 ;  /* 0x000000000590723e */ /* 0x010fe200000010ff */
[--C-:B------:R-:W-:Y:S02]  /*1c5c0*/  FFMA.FTZ R45, R45, c[0x0][0x23c], -R133.reuse ;  /* 0x00008f002d2d7a23 */ /* 0x100fe40000010885 */
[--C-:B------:R-:W-:Y:S02]  /*1c5d0*/  FFMA.FTZ R48, R48, c[0x0][0x23c], -R133.reuse ;  /* 0x00008f0030307a23 */ /* 0x100fe40000010885 */
[--C-:B------:R-:W-:Y:S01]  /*1c5e0*/  FFMA.FTZ R49, R49, c[0x0][0x23c], -R133.reuse ;  /* 0x00008f0031317a23 */ /* 0x100fe20000010885 */
[----:B------:R-:W3:Y:S01]  /*1c5f0*/  MUFU.EX2 R120, R120 ;  /* 0x0000007800787308 */ /* 0x000ee20000000800 */
[C---:B--2---:R-:W-:Y:S05]  /*1c600*/  HMMA.16816.F32.BF16 R220, R144.reuse, R8, R220 ;  /* 0x0000000890dc723c */ /* 0x044fea00000418dc */
[--C-:B------:R-:W-:Y:S02]  /*1c610*/  FFMA.FTZ R46, R46, c[0x0][0x23c], -R4.reuse ;  /* 0x00008f002e2e7a23 */ /* 0x100fe40000010804 */
[--C-:B------:R-:W-:Y:S01]  /*1c620*/  FFMA.FTZ R47, R47, c[0x0][0x23c], -R4.reuse ;  /* 0x00008f002f2f7a23 */ /* 0x100fe20000010804 */
[C---:B------:R-:W-:Y:S01]  /*1c630*/  HMMA.16816.F32.BF16 R216, R144.reuse, R10, R216 ;  /* 0x0000000a90d8723c */ /* 0x040fe200000418d8 */
[----:B------:R-:W-:Y:S01]  /*1c640*/  MUFU.EX2 R151, R151 ;  /* 0x0000009700977308 */ /* 0x000fe20000000800 */
[----:B------:R-:W-:Y:S02]  /*1c650*/  LDSM.16.MT88.4 R8, [R234+0x5800] ;  /* 0x00580000ea08783b */ /* 0x000fe40000004200 */
[--C-:B------:R-:W-:Y:S02]  /*1c660*/  FFMA.FTZ R52, R52, c[0x0][0x23c], -R133.reuse ;  /* 0x00008f0034347a23 */ /* 0x100fe40000010885 */
[--C-:B------:R-:W-:Y:S02]  /*1c670*/  FFMA.FTZ R53, R53, c[0x0][0x23c], -R133.reuse ;  /* 0x00008f0035357a23 */ /* 0x100fe40000010885 */
[C---:B------:R-:W-:Y:S03]  /*1c680*/  HMMA.16816.F32.BF16 R228, R144.reuse, R140, R228 ;  /* 0x0000008c90e4723c */ /* 0x040fe600000418e4 */
[----:B------:R-:W-:Y:S01]  /*1c690*/  MUFU.EX2 R152, R152 ;  /* 0x0000009800987308 */ /* 0x000fe20000000800 */
[--C-:B------:R-:W-:Y:S02]  /*1c6a0*/  FFMA.FTZ R56, R56, c[0x0][0x23c], -R133.reuse ;  /* 0x00008f0038387a23 */ /* 0x100fe40000010885 */
[--C-:B------:R-:W-:Y:S01]  /*1c6b0*/  FFMA.FTZ R57, R57, c[0x0][0x23c], -R133.reuse ;  /* 0x00008f0039397a23 */ /* 0x100fe20000010885 */
[----:B---3--:R-:W-:Y:S01]  /*1c6c0*/  F2FP.BF16.PACK_AB R21, R120, R121 ;  /* 0x000000797815723e */ /* 0x008fe200000010ff */
[--C-:B------:R-:W-:Y:S01]  /*1c6d0*/  FFMA.FTZ R140, R18, c[0x0][0x23c], -R4.reuse ;  /* 0x00008f00128c7a23 */ /* 0x100fe20000010804 */
[----:B------:R-:W-:Y:S03]  /*1c6e0*/  HMMA.16816.F32.BF16 R224, R144, R142, R224 ;  /* 0x0000008e90e0723c */ /* 0x000fe600000418e0 */
[--C-:B------:R-:W-:Y:S01]  /*1c6f0*/  FFMA.FTZ R141, R19, c[0x0][0x23c], -R4.reuse ;  /* 0x00008f00138d7a23 */ /* 0x100fe20000010804 */
[----:B------:R-:W-:Y:S01]  /*1c700*/  MUFU.EX2 R24, R24 ;  /* 0x0000001800187308 */ /* 0x000fe20000000800 */
[----:B------:R-:W2:Y:S01]  /*1c710*/  LDSM.16.MT88.4 R16, [R235+0x5400] ;  /* 0x00540000eb10783b */ /* 0x000ea20000004200 */
[--C-:B------:R-:W-:Y:S02]  /*1c720*/  FFMA.FTZ R60, R60, c[0x0][0x23c], -R133.reuse ;  /* 0x00008f003c3c7a23 */ /* 0x100fe40000010885 */
        /* <DEDUP_REMOVED lines=24> */
[----:B---3--:R-:W-:Y:S01]  /*1c8b0*/  F2FP.BF16.PACK_AB R23, R141, R140 ;  /* 0x0000008c8d17723e */ /* 0x008fe200000010ff */
[--C-:B------:R-:W-:Y:S02]  /*1c8c0*/  FFMA.FTZ R87, R87, c[0x0][0x23c], -R4.reuse ;  /* 0x00008f0057577a23 */ /* 0x100fe40000010804 */
[--C-:B------:R-:W-:Y:S02]  /*1c8d0*/  FFMA.FTZ R90, R90, c[0x0][0x23c], -R4.reuse ;  /* 0x00008f005a5a7a23 */ /* 0x100fe40000010804 */
[--C-:B------:R-:W-:Y:S01]  /*1c8e0*/  FFMA.FTZ R91, R91, c[0x0][0x23c], -R4.reuse ;  /* 0x00008f005b5b7a23 */ /* 0x100fe20000010804 */
[----:B------:R-:W3:Y:S01]  /*1c8f0*/  MUFU.EX2 R142, R142 ;  /* 0x0000008e008e7308 */ /* 0x000ee20000000800 */
[C---:B-1----:R-:W-:Y:S05]  /*1c900*/  HMMA.16816.F32.BF16 R228, R20.reuse, R12, R228 ;  /* 0x0000000c14e4723c */ /* 0x042fea00000418e4 */
[--C-:B------:R-:W-:Y:S02]  /*1c910*/  FFMA.FTZ R92, R92, c[0x0][0x23c], -R133.reuse ;  /* 0x00008f005c5c7a23 */ /* 0x100fe40000010885 */
[--C-:B------:R-:W-:Y:S01]  /*1c920*/  FFMA.FTZ R93, R93, c[0x0][0x23c], -R133.reuse ;  /* 0x00008f005d5d7a23 */ /* 0x100fe20000010885 */
[C---:B------:R-:W-:Y:S01]  /*1c930*/  HMMA.16816.F32.BF16 R224, R20.reuse, R14, R224 ;  /* 0x0000000e14e0723c */ /* 0x040fe200000418e0 */
[----:B------:R-:W-:Y:S01]  /*1c940*/  MUFU.EX2 R144, R144 ;  /* 0x0000009000907308 */ /* 0x000fe20000000800 */
[----:B------:R-:W1:Y:S02]  /*1c950*/  LDSM.16.MT88.4 R12, [R235+0x5800] ;  /* 0x00580000eb0c783b */ /* 0x000e640000004200 */
[--C-:B------:R-:W-:Y:S02]  /*1c960*/  FFMA.FTZ R96, R96, c[0x0][0x23c], -R133.reuse ;  /* 0x00008f0060607a23 */ /* 0x100fe40000010885 */
[--C-:B------:R-:W-:Y:S02]  /*1c970*/  FFMA.FTZ R97, R97, c[0x0][0x23c], -R133.reuse ;  /* 0x00008f0061617a23 */ /* 0x100fe40000010885 */
[C---:B--2---:R-:W-:Y:S03]  /*1c980*/  HMMA.16816.F32.BF16 R220, R20.reuse, R16, R220 ;  /* 0x0000001014dc723c */ /* 0x044fe600000418dc */
[----:B------:R-:W2:Y:S01]  /*1c990*/  MUFU.EX2 R27, R27 ;  /* 0x0000001b001b7308 */ /* 0x000ea20000000800 */
[--C-:B------:R-:W-:Y:S02]  /*1c9a0*/  FFMA.FTZ R100, R100, c[0x0][0x23c], -R133.reuse ;  /* 0x00008f0064647a23 */ /* 0x100fe40000010885 */
[--C-:B------:R-:W-:Y:S02]  /*1c9b0*/  FFMA.FTZ R101, R101, c[0x0][0x23c], -R133.reuse ;  /* 0x00008f0065657a23 */ /* 0x100fe40000010885 */
[----:B------:R-:W-:Y:S01]  /*1c9c0*/  HMMA.16816.F32.BF16 R216, R20, R18, R216 ;  /* 0x0000001214d8723c */ /* 0x000fe200000418d8 */
[----:B------:R-:W5:Y:S03]  /*1c9d0*/  LDSM.16.MT88.4 R16, [R234+0x5c00] ;  /* 0x005c0000ea10783b */ /* 0x000f660000004200 */
[--C-:B------:R-:W-:Y:S01]  /*1c9e0*/  FFMA.FTZ R104, R104, c[0x0][0x23c], -R133.reuse ;  /* 0x00008f0068687a23 */ /* 0x100fe20000010885 */
[----:B------:R-:W-:Y:S01]  /*1c9f0*/  MUFU.EX2 R28, R28 ;  /* 0x0000001c001c7308 */ /* 0x000fe20000000800 */
[--C-:B------:R-:W-:Y:S01]  /*1ca00*/  FFMA.FTZ R105, R105, c[0x0][0x23c], -R133.reuse ;  /* 0x00008f0069697a23 */ /* 0x100fe20000010885 */
[----:B------:R-:W-:Y:S01]  /*1ca10*/  F2FP.BF16.PACK_AB R20, R152, R151 ;  /* 0x000000979814723e */ /* 0x000fe200000010ff */
[--C-:B------:R-:W-:Y:S01]  /*1ca20*/  FFMA.FTZ R116, R116, c[0x0][0x23c], -R133.reuse ;  /* 0x00008f0074747a23 */ /* 0x100fe20000010885 */
[----:B----4-:R-:W-:Y:S03]  /*1ca30*/  F2FP.BF16.PACK_AB R22, R25, R24 ;  /* 0x000000181916723e */ /* 0x010fe600000010ff */
[----:B---3--:R-:W-:Y:S01]  /*1ca40*/  F2FP.BF16.PACK_AB R21, R142, R143 ;  /* 0x0000008f8e15723e */ /* 0x008fe200000010ff */
[--C-:B------:R-:W-:Y:S02]  /*1ca50*/  FFMA.FTZ R117, R117, c[0x0][0x23c], -R133.reuse ;  /* 0x00008f0075757a23 */ /* 0x100fe40000010885 */
[----:B------:R-:W3:Y:S01]  /*1ca60*/  MUFU.EX2 R29, R29 ;  /* 0x0000001d001d7308 */ /* 0x000ee20000000800 */
[----:B------:R-:W-:Y:S02]  /*1ca70*/  FFMA.FTZ R26, R124, c[0x0][0x23c], -R133 ;  /* 0x00008f007c1a7a23 */ /* 0x000fe40000010885 */
[--C-:B------:R-:W-:Y:S01]  /*1ca80*/  FFMA.FTZ R124, R50, c[0x0][0x23c], -R4.reuse ;  /* 0x00008f00327c7a23 */ /* 0x100fe20000010804 */
[----:B--2---:R-:W-:Y:S01]  /*1ca90*/  F2FP.BF16.PACK_AB R23, R27, R144 ;  /* 0x000000901b17723e */ /* 0x004fe200000010ff */
[--C-:B------:R-:W-:Y:S02]  /*1caa0*/  FFMA.FTZ R50, R51, c[0x0][0x23c], -R4.reuse ;  /* 0x00008f0033327a23 */ /* 0x100fe40000010804 */
[--C-:B------:R-:W-:Y:S02]  /*1cab0*/  FFMA.FTZ R51, R54, c[0x0][0x23c], -R4.reuse ;  /* 0x00008f0036337a23 */ /* 0x100fe40000010804 */
[--C-:B------:R-:W-:Y:S01]  /*1cac0*/  FFMA.FTZ R54, R55, c[0x0][0x23c], -R4.reuse ;  /* 0x00008f0037367a23 */ /* 0x100fe20000010804 */
[----:B------:R-:W-:Y:S01]  /*1cad0*/  MUFU.EX2 R32, R32 ;  /* 0x0000002000207308 */ /* 0x000fe20000000800 */
[C---:B------:R-:W-:Y:S03]  /*1cae0*/  HMMA.16816.F32.BF16 R228, R20.reuse, R8, R228 ;  /* 0x0000000814e4723c */ /* 0x040fe600000418e4 */
[--C-:B------:R-:W-:Y:S02]  /*1caf0*/  FFMA.FTZ R55, R58, c[0x0][0x23c], -R4.reuse ;  /* 0x00008f003a377a23 */ /* 0x100fe40000010804 */
[----:B------:R-:W-:Y:S02]  /*1cb00*/  FFMA.FTZ R58, R59, c[0x0][0x23c], -R4 ;  /* 0x00008f003b3a7a23 */ /* 0x000fe40000010804 */
[----:B------:R-:W-:Y:S01]  /*1cb10*/  FFMA.FTZ R0, R208, R135, R0 ;  /* 0x00000087d0007223 */ /* 0x000fe20000010000 */
[C---:B------:R-:W-:Y:S01]  /*1cb20*/  HMMA.16816.F32.BF16 R224, R20.reuse, R10, R224 ;  /* 0x0000000a14e0723c */ /* 0x040fe200000418e0 */
[----:B------:R-:W2:Y:S01]  /*1cb30*/  MUFU.EX2 R33, R33 ;  /* 0x0000002100217308 */ /* 0x000ea20000000800 */
[----:B------:R-:W4:Y:S02]  /*1cb40*/  LDSM.16.MT88.4 R8, [R235+0x5c00] ;  /* 0x005c0000eb08783b */ /* 0x000f240000004200 */
[----:B------:R-:W-:Y:S02]  /*1cb50*/  FADD.FTZ R0, R5, R0 ;  /* 0x0000000005007221 */ /* 0x000fe40000010000 */
[----:B------:R-:W-:Y:S02]  /*1cb60*/  FFMA.FTZ R5, R95, c[0x0][0x23c], -R4 ;  /* 0x00008f005f057a23 */ /* 0x000fe40000010804 */
[C---:B-1----:R-:W-:Y:S03]  /*1cb70*/  HMMA.16816.F32.BF16 R220, R20.reuse, R12, R220 ;  /* 0x0000000c14dc723c */ /* 0x042fe600000418dc */
[----:B------:R-:W-:Y:S01]  /*1cb80*/  MUFU.EX2 R30, R30 ;  /* 0x0000001e001e7308 */ /* 0x000fe20000000800 */
[----:B------:R-:W-:Y:S02]  /*1cb90*/  FFMA.FTZ R2, R209, R136, R2 ;  /* 0x00000088d1027223 */ /* 0x000fe40000010002 */
[----:B------:R-:W-:Y:S02]  /*1cba0*/  FADD.FTZ R0, R137, R0 ;  /* 0x0000000089007221 */ /* 0x000fe40000010000 */
[----:B------:R-:W-:Y:S01]  /*1cbb0*/  HMMA.16816.F32.BF16 R216, R20, R14, R216 ;  /* 0x0000000e14d8723c */ /* 0x000fe200000418d8 */
[----:B------:R-:W1:Y:S03]  /*1cbc0*/  LDSM.16.MT88.4 R12, [R234+0x6000] ;  /* 0x00600000ea0c783b */ /* 0x000e660000004200 */
[----:B------:R-:W-:Y:S01]  /*1cbd0*/  FADD.FTZ R2, R155, R2 ;  /* 0x000000029b027221 */ /* 0x000fe20000010000 */
[----:B------:R-:W4:Y:S01]  /*1cbe0*/  MUFU.EX2 R31, R31 ;  /* 0x0000001f001f7308 */ /* 0x000f220000000800 */
[----:B------:R-:W-:Y:S01]  /*1cbf0*/  FADD.FTZ R138, R138, R0 ;  /* 0x000000008a8a7221 */ /* 0x000fe20000010000 */
[----:B---3--:R-:W-:Y:S01]  /*1cc00*/  F2FP.BF16.PACK_AB R20, R29, R28 ;  /* 0x0000001c1d14723e */ /* 0x008fe200000010ff */
[----:B------:R-:W-:Y:S01]  /*1cc10*/  FADD.FTZ R2, R153, R2 ;  /* 0x0000000299027221 */ /* 0x000fe20000010000 */
[----:B--2---:R-:W-:Y:S03]  /*1cc20*/  F2FP.BF16.PACK_AB R22, R33, R32 ;  /* 0x000000202116723e */ /* 0x004fe600000010ff */
[----:B------:R-:W-:Y:S02]  /*1cc30*/  FADD.FTZ R154, R154, R2 ;  /* 0x000000029a9a7221 */ /* 0x000fe40000010000 */
[--C-:B------:R-:W-:Y:S01]  /*1cc40*/  FFMA.FTZ R2, R94, c[0x0][0x23c], -R4.reuse ;  /* 0x00008f005e027a23 */ /* 0x100fe20000010804 */
[----:B------:R-:W-:Y:S01]  /*1cc50*/  MUFU.EX2 R145, R145 ;  /* 0x0000009100917308 */ /* 0x000fe20000000800 */
[----:B------:R-:W-:Y:S02]  /*1cc60*/  FFMA.FTZ R94, R98, c[0x0][0x23c], -R4 ;  /* 0x00008f00625e7a23 */ /* 0x000fe40000010804 */
[----:B------:R-:W-:Y:S02]  /*1cc70*/  FADD.FTZ R138, R139, R138 ;  /* 0x0000008a8b8a7221 */ /* 0x000fe40000010000 */
[----:B------:R-:W-:Y:S02]  /*1cc80*/  FADD.FTZ R154, R121, R154 ;  /* 0x0000009a799a7221 */ /* 0x000fe40000010000 */
[----:B------:R-:W-:Y:S02]  /*1cc90*/  FADD.FTZ R148, R148, R138 ;  /* 0x0000008a94947221 */ /* 0x000fe40000010000 */
[----:B------:R-:W-:Y:S01]  /*1cca0*/  FADD.FTZ R154, R120, R154 ;  /* 0x0000009a789a7221 */ /* 0x000fe20000010000 */
[----:B------:R-:W2:Y:S01]  /*1ccb0*/  MUFU.EX2 R34, R34 ;  /* 0x0000002200227308 */ /* 0x000ea20000000800 */
        /* <DEDUP_REMOVED lines=11> */
[----:B------:R-:W-:Y:S01]  /*1cd70*/  FFMA.FTZ R24, R99, c[0x0][0x23c], -R4 ;  /* 0x00008f0063187a23 */ /* 0x000fe20000010804 */
[----:B------:R-:W3:Y:S01]  /*1cd80*/  MUFU.EX2 R37, R37 ;  /* 0x0000002500257308 */ /* 0x000ee20000000800 */
[----:B------:R-:W-:Y:S02]  /*1cd90*/  FADD.FTZ R25, R25, R152 ;  /* 0x0000009819197221 */ /* 0x000fe40000010000 */
[----:B------:R-:W-:Y:S01]  /*1cda0*/  FADD.FTZ R144, R144, R143 ;  /* 0x0000008f90907221 */ /* 0x000fe20000010000 */
[----:B--2---:R-:W-:Y:S01]  /*1cdb0*/  F2FP.BF16.PACK_AB R23, R34, R145 ;  /* 0x000000912217723e */ /* 0x004fe200000010ff */
[----:B------:R-:W-:Y:S02]  /*1cdc0*/  FADD.FTZ R28, R28, R25 ;  /* 0x000000191c1c7221 */ /* 0x000fe40000010000 */
[----:B------:R-:W-:Y:S02]  /*1cdd0*/  FFMA.FTZ R25, R102, c[0x0][0x23c], -R4 ;  /* 0x00008f0066197a23 */ /* 0x000fe40000010804 */
[----:B------:R-:W-:Y:S01]  /*1cde0*/  FADD.FTZ R144, R27, R144 ;  /* 0x000000901b907221 */ /* 0x000fe20000010000 */
[----:B------:R-:W-:Y:S01]  /*1cdf0*/  MUFU.EX2 R40, R40 ;  /* 0x0000002800287308 */ /* 0x000fe20000000800 */
[C---:B-----5:R-:W-:Y:S03]  /*1ce00*/  HMMA.16816.F32.BF16 R228, R20.reuse, R16, R228 ;  /* 0x0000001014e4723c */ /* 0x060fe600000418e4 */
[----:B------:R-:W-:Y:S02]  /*1ce10*/  FFMA.FTZ R27, R103, c[0x0][0x23c], -R4 ;  /* 0x00008f00671b7a23 */ /* 0x000fe40000010804 */
[----:B------:R-:W-:Y:S02]  /*1ce20*/  FADD.FTZ R30, R30, R144 ;  /* 0x000000901e1e7221 */ /* 0x000fe40000010000 */
[----:B------:R-:W-:Y:S01]  /*1ce30*/  FADD.FTZ R29, R29, R28 ;  /* 0x0000001c1d1d7221 */ /* 0x000fe20000010000 */
[C---:B------:R-:W-:Y:S01]  /*1ce40*/  HMMA.16816.F32.BF16 R224, R20.reuse, R18, R224 ;  /* 0x0000001214e0723c */ /* 0x040fe200000418e0 */
[----:B------:R-:W2:Y:S01]  /*1ce50*/  MUFU.EX2 R41, R41 ;  /* 0x0000002900297308 */ /* 0x000ea20000000800 */
[----:B------:R-:W4:Y:S02]  /*1ce60*/  LDSM.16.MT88.4 R16, [R235+0x6000] ;  /* 0x00600000eb10783b */ /* 0x000f240000004200 */
[----:B------:R-:W-:Y:S02]  /*1ce70*/  FADD.FTZ R30, R31, R30 ;  /* 0x0000001e1f1e7221 */ /* 0x000fe40000010000 */
[--C-:B------:R-:W-:Y:S02]  /*1ce80*/  FFMA.FTZ R31, R111, c[0x0][0x23c], -R4.reuse ;  /* 0x00008f006f1f7a23 */ /* 0x100fe40000010804 */
[C---:B------:R-:W-:Y:S03]  /*1ce90*/  HMMA.16816.F32.BF16 R220, R20.reuse, R8, R220 ;  /* 0x0000000814dc723c */ /* 0x040fe600000418dc */
[----:B------:R-:W5:Y:S01]  /*1cea0*/  MUFU.EX2 R35, R35 ;  /* 0x0000002300237308 */ /* 0x000f620000000800 */
[----:B------:R-:W-:Y:S02]  /*1ceb0*/  FADD.FTZ R29, R32, R29 ;  /* 0x0000001d201d7221 */ /* 0x000fe40000010000 */
[----:B------:R-:W-:Y:S02]  /*1cec0*/  FFMA.FTZ R32, R114, c[0x0][0x23c], -R4 ;  /* 0x00008f0072207a23 */ /* 0x000fe40000010804 */
[----:B------:R-:W-:Y:S01]  /*1ced0*/  HMMA.16816.F32.BF16 R216, R20, R10, R216 ;  /* 0x0000000a14d8723c */ /* 0x000fe200000418d8 */
[----:B------:R-:W1:Y:S03]  /*1cee0*/  LDSM.16.MT88.4 R8, [R234+0x6400] ;  /* 0x00640000ea08783b */ /* 0x000e660000004200 */
[----:B------:R-:W-:Y:S01]  /*1cef0*/  FADD.FTZ R145, R145, R30 ;  /* 0x0000001e91917221 */ /* 0x000fe20000010000 */
[----:B------:R-:W4:Y:S01]  /*1cf00*/  MUFU.EX2 R38, R38 ;  /* 0x0000002600267308 */ /* 0x000f220000000800 */
[--C-:B------:R-:W-:Y:S01]  /*1cf10*/  FFMA.FTZ R30, R110, c[0x0][0x23c], -R4.reuse ;  /* 0x00008f006e1e7a23 */ /* 0x100fe20000010804 */
[----:B---3--:R-:W-:Y:S01]  /*1cf20*/  F2FP.BF16.PACK_AB R20, R37, R36 ;  /* 0x000000242514723e */ /* 0x008fe200000010ff */
[--C-:B------:R-:W-:Y:S01]  /*1cf30*/  FFMA.FTZ R28, R106, c[0x0][0x23c], -R4.reuse ;  /* 0x00008f006a1c7a23 */ /* 0x100fe20000010804 */
[----:B--2---:R-:W-:Y:S03]  /*1cf40*/  F2FP.BF16.PACK_AB R22, R41, R40 ;  /* 0x000000282916723e */ /* 0x004fe600000010ff */
[----:B------:R-:W-:Y:S02]  /*1cf50*/  FADD.FTZ R33, R33, R29 ;  /* 0x0000001d21217221 */ /* 0x000fe40000010000 */
[--C-:B------:R-:W-:Y:S01]  /*1cf60*/  FFMA.FTZ R29, R107, c[0x0][0x23c], -R4.reuse ;  /* 0x00008f006b1d7a23 */ /* 0x100fe20000010804 */
[----:B------:R-:W2:Y:S01]  /*1cf70*/  MUFU.EX2 R42, R42 ;  /* 0x0000002a002a7308 */ /* 0x000ea20000000800 */
[----:B------:R-:W-:Y:S02]  /*1cf80*/  FADD.FTZ R33, R36, R33 ;  /* 0x0000002124217221 */ /* 0x000fe40000010000 */
[--C-:B------:R-:W-:Y:S02]  /*1cf90*/  FFMA.FTZ R36, R122, c[0x0][0x23c], -R4.reuse ;  /* 0x00008f007a247a23 */ /* 0x100fe40000010804 */
[----:B------:R-:W-:Y:S02]  /*1cfa0*/  FADD.FTZ R37, R37, R33 ;  /* 0x0000002125257221 */ /* 0x000fe40000010000 */
[--C-:B------:R-:W-:Y:S02]  /*1cfb0*/  FFMA.FTZ R33, R115, c[0x0][0x23c], -R4.reuse ;  /* 0x00008f0073217a23 */ /* 0x100fe40000010804 */
[----:B------:R-:W-:Y:S01]  /*1cfc0*/  FADD.FTZ R145, R34, R145 ;  /* 0x0000009122917221 */ /* 0x000fe20000010000 */
[----:B------:R-:W3:Y:S01]  /*1cfd0*/  MUFU.EX2 R43, R43 ;  /* 0x0000002b002b7308 */ /* 0x000ee20000000800 */
[--C-:B------:R-:W-:Y:S02]  /*1cfe0*/  FFMA.FTZ R34, R118, c[0x0][0x23c], -R4.reuse ;  /* 0x00008f0076227a23 */ /* 0x100fe40000010804 */
[----:B-----5:R-:W-:Y:S01]  /*1cff0*/  FADD.FTZ R145, R35, R145 ;  /* 0x0000009123917221 */ /* 0x020fe20000010000 */
[----:B----4-:R-:W-:Y:S01]  /*1d000*/  F2FP.BF16.PACK_AB R21, R38, R35 ;  /* 0x000000232615723e */ /* 0x010fe200000010ff */
[----:B------:R-:W-:Y:S02]  /*1d010*/  FFMA.FTZ R35, R119, c[0x0][0x23c], -R4 ;  /* 0x00008f0077237a23 */ /* 0x000fe40000010804 */
[----:B------:R-:W-:Y:S02]  /*1d020*/  FADD.FTZ R37, R40, R37 ;  /* 0x0000002528257221 */ /* 0x000fe40000010000 */
[----:B------:R-:W-:Y:S01]  /*1d030*/  FADD.FTZ R38, R38, R145 ;  /* 0x0000009126267221 */ /* 0x000fe20000010000 */
[----:B------:R-:W-:Y:S01]  /*1d040*/  MUFU.EX2 R44, R44 ;  /* 0x0000002c002c7308 */ /* 0x000fe20000000800 */
[----:B------:R-:W-:Y:S02]  /*1d050*/  FADD.FTZ R37, R41, R37 ;  /* 0x0000002529257221 */ /* 0x000fe40000010000 */
[--C-:B------:R-:W-:Y:S02]  /*1d060*/  FFMA.FTZ R39, R125, c[0x0][0x23c], -R133.reuse ;  /* 0x00008f007d277a23 */ /* 0x100fe40000010885 */
[----:B--2---:R-:W-:Y:S02]  /*1d070*/  FADD.FTZ R38, R42, R38 ;  /* 0x000000262a267221 */ /* 0x004fe40000010000 */
[--C-:B------:R-:W-:Y:S02]  /*1d080*/  FFMA.FTZ R59, R128, c[0x0][0x23c], -R133.reuse ;  /* 0x00008f00803b7a23 */ /* 0x100fe40000010885 */
[--C-:B------:R-:W-:Y:S01]  /*1d090*/  FFMA.FTZ R40, R127, c[0x0][0x23c], -R4.reuse ;  /* 0x00008f007f287a23 */ /* 0x100fe20000010804 */
[----:B------:R-:W2:Y:S01]  /*1d0a0*/  MUFU.EX2 R45, R45 ;  /* 0x0000002d002d7308 */ /* 0x000ea20000000800 */
[----:B------:R-:W-:Y:S02]  /*1d0b0*/  FFMA.FTZ R130, R130, c[0x0][0x23c], -R4 ;  /* 0x00008f0082827a23 */ /* 0x000fe40000010804 */
[----:B------:R-:W-:Y:S01]  /*1d0c0*/  FFMA.FTZ R133, R129, c[0x0][0x23c], -R133 ;  /* 0x00008f0081857a23 */ /* 0x000fe20000010885 */
[C---:B---3--:R-:W-:Y:S01]  /*1d0d0*/  F2FP.BF16.PACK_AB R23, R43.reuse, R42 ;  /* 0x0000002a2b17723e */ /* 0x048fe200000010ff */
[----:B------:R-:W-:Y:S02]  /*1d0e0*/  FADD.FTZ R43, R43, R38 ;  /* 0x000000262b2b7221 */ /* 0x000fe40000010000 */
[--C-:B------:R-:W-:Y:S03]  /*1d0f0*/  FFMA.FTZ R38, R126, c[0x0][0x23c], -R4.reuse ;  /* 0x00008f007e267a23 */ /* 0x100fe60000010804 */
[----:B------:R-:W-:Y:S01]  /*1d100*/  MUFU.EX2 R48, R48 ;  /* 0x0000003000307308 */ /* 0x000fe20000000800 */
[C---:B-1----:R-:W-:Y:S08]  /*1d110*/  HMMA.16816.F32.BF16 R228, R20.reuse, R12, R228 ;  /* 0x0000000c14e4723c */ /* 0x042ff000000418e4 */
[C---:B------:R-:W-:Y:S01]  /*1d120*/  HMMA.16816.F32.BF16 R224, R20.reuse, R14, R224 ;  /* 0x0000000e14e0723c */ /* 0x040fe200000418e0 */
[----:B------:R-:W1:Y:S01]  /*1d130*/  MUFU.EX2 R49, R49 ;  /* 0x0000003100317308 */ /* 0x000e620000000800 */
[----:B------:R-:W3:Y:S06]  /*1d140*/  LDSM.16.MT88.4 R12, [R235+0x6400] ;  /* 0x00640000eb0c783b */ /* 0x000eec0000004200 */
[C---:B------:R-:W-:Y:S03]  /*1d150*/  HMMA.16816.F32.BF16 R220, R20.reuse, R16, R220 ;  /* 0x0000001014dc723c */ /* 0x040fe600000418dc */
[----:B------:R-:W4:Y:S05]  /*1d160*/  MUFU.EX2 R46, R46 ;  /* 0x0000002e002e7308 */ /* 0x000f2a0000000800 */
[----:B------:R-:W-:Y:S01]  /*1d170*/  HMMA.16816.F32.BF16 R216, R20, R18, R216 ;  /* 0x0000001214d8723c */ /* 0x000fe200000418d8 */
[----:B------:R-:W5:Y:S04]  /*1d180*/  LDSM.16.MT88.4 R16, [R234+0x6800] ;  /* 0x00680000ea10783b */ /* 0x000f680000004200 */
[----:B------:R-:W3:Y:S02]  /*1d190*/  MUFU.EX2 R47, R47 ;  /* 0x0000002f002f7308 */ /* 0x000ee40000000800 */
[----:B--2---:R-:W-:Y:S01]  /*1d1a0*/  F2FP.BF16.PACK_AB R20, R45, R44 ;  /* 0x0000002c2d14723e */ /* 0x004fe200000010ff */
[----:B------:R-:W-:Y:S01]  /*1d1b0*/  FADD.FTZ R44, R44, R37 ;  /* 0x000000252c2c7221 */ /* 0x000fe20000010000 */
[----:B-1----:R-:W-:Y:S03]  /*1d1c0*/  F2FP.BF16.PACK_AB R22, R49, R48 ;  /* 0x000000303116723e */ /* 0x002fe600000010ff */
[----:B------:R-:W-:Y:S02]  /*1d1d0*/  FFMA.FTZ R37, R123, c[0x0][0x23c], -R4 ;  /* 0x00008f007b257a23 */ /* 0x000fe40000010804 */
[----:B------:R-:W-:Y:S01]  /*1d1e0*/  FADD.FTZ R44, R45, R44 ;  /* 0x0000002c2d2c7221 */ /* 0x000fe20000010000 */
[----:B------:R-:W-:Y:S01]  /*1d1f0*/  MUFU.EX2 R124, R124 ;  /* 0x0000007c007c7308 */ /* 0x000fe20000000800 */
[----:B------:R-:W-:Y:S02]  /*1d200*/  FFMA.FTZ R4, R131, c[0x0][0x23c], -R4 ;  /* 0x00008f0083047a23 */ /* 0x000fe40000010804 */
[----:B------:R-:W-:Y:S02]  /*1d210*/  FADD.FTZ R48, R48, R44 ;  /* 0x0000002c30307221 */ /* 0x000fe40000010000 */
[----:B----4-:R-:W-:Y:S02]  /*1d220*/  FADD.FTZ R43, R46, R43 ;  /* 0x0000002b2e2b7221 */ /* 0x010fe40000010000 */
[----:B------:R-:W-:Y:S03]  /*1d230*/  FADD.FTZ R48, R49, R48 ;  /* 0x0000003031307221 */ /* 0x000fe60000010000 */
        /* <DEDUP_REMOVED lines=21> */
[----:B------:R-:W-:Y:S03]  /*1d390*/  FADD.FTZ R52, R53, R52 ;  /* 0x0000003435347221 */ /* 0x000fe60000010000 */
[----:B------:R-:W-:Y:S01]  /*1d3a0*/  MUFU.EX2 R55, R55 ;  /* 0x0000003700377308 */ /* 0x000fe20000000800 */
[----:B------:R-:W-:Y:S04]  /*1d3b0*/  FADD.FTZ R52, R56, R52 ;  /* 0x0000003438347221 */ /* 0x000fe80000010000 */
[----:B------:R-:W-:Y:S05]  /*1d3c0*/  FADD.FTZ R57, R57, R52 ;  /* 0x0000003439397221 */ /* 0x000fea0000010000 */
[----:B------:R-:W1:Y:S01]  /*1d3d0*/  MUFU.EX2 R58, R58 ;  /* 0x0000003a003a7308 */ /* 0x000e620000000800 */
[C---:B---3--:R-:W-:Y:S01]  /*1d3e0*/  F2FP.BF16.PACK_AB R21, R54.reuse, R51 ;  /* 0x000000333615723e */ /* 0x048fe200000010ff */
[----:B------:R-:W-:Y:S04]  /*1d3f0*/  FADD.FTZ R51, R51, R124 ;  /* 0x0000007c33337221 */ /* 0x000fe80000010000 */
[----:B------:R-:W-:Y:S04]  /*1d400*/  FADD.FTZ R51, R54, R51 ;  /* 0x0000003336337221 */ /* 0x000fe80000010000 */
[----:B------:R-:W2:Y:S10]  /*1d410*/  MUFU.EX2 R60, R60 ;  /* 0x0000003c003c7308 */ /* 0x000eb40000000800 */
[----:B------:R-:W3:Y:S01]  /*1d420*/  MUFU.EX2 R61, R61 ;  /* 0x0000003d003d7308 */ /* 0x000ee20000000800 */
[C---:B-1----:R-:W-:Y:S01]  /*1d430*/  F2FP.BF16.PACK_AB R23, R58.reuse, R55 ;  /* 0x000000373a17723e */ /* 0x042fe200000010ff */
[----:B------:R-:W-:Y:S04]  /*1d440*/  FADD.FTZ R55, R55, R51 ;  /* 0x0000003337377221 */ /* 0x000fe80000010000 */
[----:B------:R-:W-:Y:S04]  /*1d450*/  FADD.FTZ R55, R58, R55 ;  /* 0x000000373a377221 */ /* 0x000fe80000010000 */
[----:B------:R-:W-:Y:S01]  /*1d460*/  MUFU.EX2 R64, R64 ;  /* 0x0000004000407308 */ /* 0x000fe20000000800 */
[C---:B-----5:R-:W-:Y:S03]  /*1d470*/  HMMA.16816.F32.BF16 R228, R20.reuse, R16, R228 ;  /* 0x0000001014e4723c */ /* 0x060fe600000418e4 */
[----:B--2---:R-:W-:Y:S05]  /*1d480*/  FADD.FTZ R57, R60, R57 ;  /* 0x000000393c397221 */ /* 0x004fea0000010000 */
[C---:B------:R-:W-:Y:S01]  /*1d490*/  HMMA.16816.F32.BF16 R224, R20.reuse, R18, R224 ;  /* 0x0000001214e0723c */ /* 0x040fe200000418e0 */
[----:B------:R-:W1:Y:S01]  /*1d4a0*/  MUFU.EX2 R65, R65 ;  /* 0x0000004100417308 */ /* 0x000e620000000800 */
[----:B------:R-:W2:Y:S06]  /*1d4b0*/  LDSM.16.MT88.4 R16, [R235+0x6c00] ;  /* 0x006c0000eb10783b */ /* 0x000eac0000004200 */
[C---:B------:R-:W-:Y:S03]  /*1d4c0*/  HMMA.16816.F32.BF16 R220, R20.reuse, R8, R220 ;  /* 0x0000000814dc723c */ /* 0x040fe600000418dc */
[----:B------:R-:W5:Y:S05]  /*1d4d0*/  MUFU.EX2 R62, R62 ;  /* 0x0000003e003e7308 */ /* 0x000f6a0000000800 */
[----:B------:R-:W-:Y:S01]  /*1d4e0*/  HMMA.16816.F32.BF16 R216, R20, R10, R216 ;  /* 0x0000000a14d8723c */ /* 0x000fe200000418d8 */
[----:B------:R-:W2:Y:S04]  /*1d4f0*/  LDSM.16.MT88.4 R8, [R234+0x7000] ;  /* 0x00700000ea08783b */ /* 0x000ea80000004200 */
[----:B------:R-:W4:Y:S02]  /*1d500*/  MUFU.EX2 R63, R63 ;  /* 0x0000003f003f7308 */ /* 0x000f240000000800 */
[C---:B---3--:R-:W-:Y:S01]  /*1d510*/  F2FP.BF16.PACK_AB R20, R61.reuse, R60 ;  /* 0x0000003c3d14723e */ /* 0x048fe200000010ff */
[----:B------:R-:W-:Y:S01]  /*1d520*/  FADD.FTZ R61, R61, R57 ;  /* 0x000000393d3d7221 */ /* 0x000fe20000010000 */
[C---:B-1----:R-:W-:Y:S03]  /*1d530*/  F2FP.BF16.PACK_AB R22, R65.reuse, R64 ;  /* 0x000000404116723e */ /* 0x042fe600000010ff */
[----:B------:R-:W-:Y:S03]  /*1d540*/  FADD.FTZ R61, R64, R61 ;  /* 0x0000003d403d7221 */ /* 0x000fe60000010000 */
[----:B------:R-:W1:Y:S01]  /*1d550*/  MUFU.EX2 R66, R66 ;  /* 0x0000004200427308 */ /* 0x000e620000000800 */
[----:B------:R-:W-:Y:S02]  /*1d560*/  FADD.FTZ R65, R65, R61 ;  /* 0x0000003d41417221 */ /* 0x000fe40000010000 */
[----:B-----5:R-:W-:Y:S07]  /*1d570*/  FADD.FTZ R55, R62, R55 ;  /* 0x000000373e377221 */ /* 0x020fee0000010000 */
[----:B------:R-:W3:Y:S01]  /*1d580*/  MUFU.EX2 R67, R67 ;  /* 0x0000004300437308 */ /* 0x000ee20000000800 */
[C---:B----4-:R-:W-:Y:S01]  /*1d590*/  F2FP.BF16.PACK_AB R21, R63.reuse, R62 ;  /* 0x0000003e3f15723e */ /* 0x050fe200000010ff */
[----:B------:R-:W-:Y:S08]  /*1d5a0*/  FADD.FTZ R63, R63, R55 ;  /* 0x000000373f3f7221 */ /* 0x000ff00000010000 */
[----:B------:R-:W4:Y:S01]  /*1d5b0*/  MUFU.EX2 R68, R68 ;  /* 0x0000004400447308 */ /* 0x000f220000000800 */
[----:B-1----:R-:W-:Y:S09]  /*1d5c0*/  FADD.FTZ R63, R66, R63 ;  /* 0x0000003f423f7221 */ /* 0x002ff20000010000 */
[----:B------:R-:W1:Y:S01]  /*1d5d0*/  MUFU.EX2 R69, R69 ;  /* 0x0000004500457308 */ /* 0x000e620000000800 */
[C---:B---3--:R-:W-:Y:S01]  /*1d5e0*/  F2FP.BF16.PACK_AB R23, R67.reuse, R66 ;  /* 0x000000424317723e */ /* 0x048fe200000010ff */
[----:B------:R-:W-:Y:S08]  /*1d5f0*/  FADD.FTZ R67, R67, R63 ;  /* 0x0000003f43437221 */ /* 0x000ff00000010000 */
[----:B------:R-:W-:Y:S01]  /*1d600*/  MUFU.EX2 R72, R72 ;  /* 0x0000004800487308 */ /* 0x000fe20000000800 */
[C---:B------:R-:W-:Y:S03]  /*1d610*/  HMMA.16816.F32.BF16 R228, R20.reuse, R12, R228 ;  /* 0x0000000c14e4723c */ /* 0x040fe600000418e4 */
[----:B----4-:R-:W-:Y:S05]  /*1d620*/  FADD.FTZ R65, R68, R65 ;  /* 0x0000004144417221 */ /* 0x010fea0000010000 */
[C---:B------:R-:W-:Y:S01]  /*1d630*/  HMMA.16816.F32.BF16 R224, R20.reuse, R14, R224 ;  /* 0x0000000e14e0723c */ /* 0x040fe200000418e0 */
[----:B------:R-:W3:Y:S01]  /*1d640*/  MUFU.EX2 R73, R73 ;  /* 0x0000004900497308 */ /* 0x000ee20000000800 */
[----:B------:R-:W4:Y:S06]  /*1d650*/  LDSM.16.MT88.4 R12, [R235+0x7000] ;  /* 0x00700000eb0c783b */ /* 0x000f2c0000004200 */
[C---:B--2---:R-:W-:Y:S03]  /*1d660*/  HMMA.16816.F32.BF16 R220, R20.reuse, R16, R220 ;  /* 0x0000001014dc723c */ /* 0x044fe600000418dc */
[----:B------:R-:W2:Y:S05]  /*1d670*/  MUFU.EX2 R70, R70 ;  /* 0x0000004600467308 */ /* 0x000eaa0000000800 */
[----:B------:R-:W-:Y:S01]  /*1d680*/  HMMA.16816.F32.BF16 R216, R20, R18, R216 ;  /* 0x0000001214d8723c */ /* 0x000fe200000418d8 */
[----:B------:R-:W5:Y:S04]  /*1d690*/  LDSM.16.MT88.4 R16, [R234+0x7400] ;  /* 0x00740000ea10783b */ /* 0x000f680000004200 */
[----:B------:R-:W4:Y:S02]  /*1d6a0*/  MUFU.EX2 R71, R71 ;  /* 0x0000004700477308 */ /* 0x000f240000000800 */
[C---:B-1----:R-:W-:Y:S01]  /*1d6b0*/  F2FP.BF16.PACK_AB R20, R69.reuse, R68 ;  /* 0x000000444514723e */ /* 0x042fe200000010ff */
[----:B------:R-:W-:Y:S01]  /*1d6c0*/  FADD.FTZ R69, R69, R65 ;  /* 0x0000004145457221 */ /* 0x000fe20000010000 */
[C---:B---3--:R-:W-:Y:S03]  /*1d6d0*/  F2FP.BF16.PACK_AB R22, R73.reuse, R72 ;  /* 0x000000484916723e */ /* 0x048fe600000010ff */
[----:B------:R-:W-:Y:S03]  /*1d6e0*/  FADD.FTZ R69, R72, R69 ;  /* 0x0000004548457221 */ /* 0x000fe60000010000 */
[----:B------:R-:W1:Y:S01]  /*1d6f0*/  MUFU.EX2 R74, R74 ;  /* 0x0000004a004a7308 */ /* 0x000e620000000800 */
[----:B------:R-:W-:Y:S02]  /*1d700*/  FADD.FTZ R69, R73, R69 ;  /* 0x0000004549457221 */ /* 0x000fe40000010000 */
[----:B--2---:R-:W-:Y:S07]  /*1d710*/  FADD.FTZ R67, R70, R67 ;  /* 0x0000004346437221 */ /* 0x004fee0000010000 */
[----:B------:R-:W2:Y:S01]  /*1d720*/  MUFU.EX2 R75, R75 ;  /* 0x0000004b004b7308 */ /* 0x000ea20000000800 */
[C---:B----4-:R-:W-:Y:S01]  /*1d730*/  F2FP.BF16.PACK_AB R21, R71.reuse, R70 ;  /* 0x000000464715723e */ /* 0x050fe200000010ff */
[----:B------:R-:W-:Y:S08]  /*1d740*/  FADD.FTZ R71, R71, R67 ;  /* 0x0000004347477221 */ /* 0x000ff00000010000 */
[----:B------:R-:W-:Y:S01]  /*1d750*/  MUFU.EX2 R76, R76 ;  /* 0x0000004c004c7308 */ /* 0x000fe20000000800 */
[----:B-1----:R-:W-:Y:S09]  /*1d760*/  FADD.FTZ R71, R74, R71 ;  /* 0x000000474a477221 */ /* 0x002ff20000010000 */
[----:B------:R-:W1:Y:S01]  /*1d770*/  MUFU.EX2 R77, R77 ;  /* 0x0000004d004d7308 */ /* 0x000e620000000800 */
[C---:B--2---:R-:W-:Y:S01]  /*1d780*/  F2FP.BF16.PACK_AB R23, R75.reuse, R74 ;  /* 0x0000004a4b17723e */ /* 0x044fe200000010ff */
[----:B------:R-:W-:Y:S08]  /*1d790*/  FADD.FTZ R75, R75, R71 ;  /* 0x000000474b4b7221 */ /* 0x000ff00000010000 */
[----:B------:R-:W-:Y:S01]  /*1d7a0*/  MUFU.EX2 R80, R80 ;  /* 0x0000005000507308 */ /* 0x000fe20000000800 */
[C---:B------:R-:W-:Y:S08]  /*1d7b0*/  HMMA.16816.F32.BF16 R228, R20.reuse, R8, R228 ;  /* 0x0000000814e4723c */ /* 0x040ff000000418e4 */
[C---:B------:R-:W-:Y:S01]  /*1d7c0*/  HMMA.16816.F32.BF16 R224, R20.reuse, R10, R224 ;  /* 0x0000000a14e0723c */ /* 0x040fe200000418e0 */
[----:B------:R-:W2:Y:S01]  /*1d7d0*/  MUFU.EX2 R81, R81 ;  /* 0x0000005100517308 */ /* 0x000ea20000000800 */
[----:B------:R-:W3:Y:S06]  /*1d7e0*/  LDSM.16.MT88.4 R8, [R235+0x7400] ;  /* 0x00740000eb08783b */ /* 0x000eec0000004200 */
[C---:B------:R-:W-:Y:S03]  /*1d7f0*/  HMMA.16816.F32.BF16 R220, R20.reuse, R12, R220 ;  /* 0x0000000c14dc723c */ /* 0x040fe600000418dc */
[----:B------:R-:W4:Y:S04]  /*1d800*/  MUFU.EX2 R78, R78 ;  /* 0x0000004e004e7308 */ /* 0x000f280000000800 */
[C---:B-1----:R-:W-:Y:S01]  /*1d810*/  F2FP.BF16.PACK_AB R12, R77.reuse, R76 ;  /* 0x0000004c4d0c723e */ /* 0x042fe200000010ff */
[----:B------:R-:W-:Y:S01]  /*1d820*/  HMMA.16816.F32.BF16 R216, R20, R14, R216 ;  /* 0x0000000e14d8723c */ /* 0x000fe200000418d8 */
[----:B------:R-:W1:Y:S03]  /*1d830*/  LDSM.16.MT88.4 R20, [R234+0x7800] ;  /* 0x00780000ea14783b */ /* 0x000e660000004200 */
[----:B------:R-:W-:Y:S01]  /*1d840*/  FADD.FTZ R76, R76, R69 ;  /* 0x000000454c4c7221 */ /* 0x000fe20000010000 */
[----:B------:R-:W3:Y:S03]  /*1d850*/  MUFU.EX2 R79, R79 ;  /* 0x0000004f004f7308 */ /* 0x000ee60000000800 */
[----:B------:R-:W-:Y:S01]  /*1d860*/  FADD.FTZ R76, R77, R76 ;  /* 0x0000004c4d4c7221 */ /* 0x000fe20000010000 */
[C---:B--2---:R-:W-:Y:S03]  /*1d870*/  F2FP.BF16.PACK_AB R14, R81.reuse, R80 ;  /* 0x00000050510e723e */ /* 0x044fe600000010ff */
[----:B------:R-:W-:Y:S03]  /*1d880*/  FADD.FTZ R80, R80, R76 ;  /* 0x0000004c50507221 */ /* 0x000fe60000010000 */
[----:B------:R-:W2:Y:S01]  /*1d890*/  MUFU.EX2 R82, R82 ;  /* 0x0000005200527308 */ /* 0x000ea20000000800 */
[----:B------:R-:W-:Y:S02]  /*1d8a0*/  FADD.FTZ R80, R81, R80 ;  /* 0x0000005051507221 */ /* 0x000fe40000010000 */
[----:B----4-:R-:W-:Y:S07]  /*1d8b0*/  FADD.FTZ R75, R78, R75 ;  /* 0x0000004b4e4b7221 */ /* 0x010fee0000010000 */
[----:B------:R-:W4:Y:S01]  /*1d8c0*/  MUFU.EX2 R83, R83 ;  /* 0x0000005300537308 */ /* 0x000f220000000800 */
[C---:B---3--:R-:W-:Y:S01]  /*1d8d0*/  F2FP.BF16.PACK_AB R13, R79.reuse, R78 ;  /* 0x0000004e4f0d723e */ /* 0x048fe200000010ff */
[----:B------:R-:W-:Y:S08]  /*1d8e0*/  FADD.FTZ R79, R79, R75 ;  /* 0x0000004b4f4f7221 */ /* 0x000ff00000010000 */
[----:B------:R-:W-:Y:S01]  /*1d8f0*/  MUFU.EX2 R84, R84 ;  /* 0x0000005400547308 */ /* 0x000fe20000000800 */
[----:B--2---:R-:W-:Y:S09]  /*1d900*/  FADD.FTZ R79, R82, R79 ;  /* 0x0000004f524f7221 */ /* 0x004ff20000010000 */
[----:B------:R-:W2:Y:S01]  /*1d910*/  MUFU.EX2 R85, R85 ;  /* 0x0000005500557308 */ /* 0x000ea20000000800 */
[C---:B----4-:R-:W-:Y:S01]  /*1d920*/  F2FP.BF16.PACK_AB R15, R83.reuse, R82 ;  /* 0x00000052530f723e */ /* 0x050fe200000010ff */
[----:B------:R-:W-:Y:S08]  /*1d930*/  FADD.FTZ R83, R83, R79 ;  /* 0x0000004f53537221 */ /* 0x000ff00000010000 */
[----:B------:R-:W-:Y:S01]  /*1d940*/  MUFU.EX2 R88, R88 ;  /* 0x0000005800587308 */ /* 0x000fe20000000800 */
[C---:B-----5:R-:W-:Y:S08]  /*1d950*/  HMMA.16816.F32.BF16 R228, R12.reuse, R16, R228 ;  /* 0x000000100ce4723c */ /* 0x060ff000000418e4 */
[C---:B------:R-:W-:Y:S01]  /*1d960*/  HMMA.16816.F32.BF16 R224, R12.reuse, R18, R224 ;  /* 0x000000120ce0723c */ /* 0x040fe200000418e0 */
[----:B------:R-:W3:Y:S01]  /*1d970*/  MUFU.EX2 R89, R89 ;  /* 0x0000005900597308 */ /* 0x000ee20000000800 */
[----:B------:R-:W4:Y:S06]  /*1d980*/  LDSM.16.MT88.4 R16, [R235+0x7800] ;  /* 0x00780000eb10783b */ /* 0x000f2c0000004200 */
[C---:B------:R-:W-:Y:S03]  /*1d990*/  HMMA.16816.F32.BF16 R220, R12.reuse, R8, R220 ;  /* 0x000000080cdc723c */ /* 0x040fe600000418dc */
[----:B------:R-:W5:Y:S04]  /*1d9a0*/  MUFU.EX2 R86, R86 ;  /* 0x0000005600567308 */ /* 0x000f680000000800 */
[C---:B--2---:R-:W-:Y:S01]  /*1d9b0*/  F2FP.BF16.PACK_AB R8, R85.reuse, R84 ;  /* 0x000000545508723e */ /* 0x044fe200000010ff */
[----:B------:R-:W-:Y:S01]  /*1d9c0*/  HMMA.16816.F32.BF16 R216, R12, R10, R216 ;  /* 0x0000000a0cd8723c */ /* 0x000fe200000418d8 */
[----:B------:R-:W2:Y:S03]  /*1d9d0*/  LDSM.16.MT88.4 R12, [R234+0x7c00] ;  /* 0x007c0000ea0c783b */ /* 0x000ea60000004200 */
[----:B------:R-:W-:Y:S01]  /*1d9e0*/  FADD.FTZ R84, R84, R80 ;  /* 0x0000005054547221 */ /* 0x000fe20000010000 */
[----:B------:R-:W1:Y:S03]  /*1d9f0*/  MUFU.EX2 R87, R87 ;  /* 0x0000005700577308 */ /* 0x000e660000000800 */
[----:B------:R-:W-:Y:S01]  /*1da00*/  FADD.FTZ R84, R85, R84 ;  /* 0x0000005455547221 */ /* 0x000fe20000010000 */
[C---:B---3--:R-:W-:Y:S03]  /*1da10*/  F2FP.BF16.PACK_AB R10, R89.reuse, R88 ;  /* 0x00000058590a723e */ /* 0x048fe600000010ff */
[----:B------:R-:W-:Y:S03]  /*1da20*/  FADD.FTZ R84, R88, R84 ;  /* 0x0000005458547221 */ /* 0x000fe60000010000 */
[----:B------:R-:W-:Y:S01]  /*1da30*/  MUFU.EX2 R90, R90 ;  /* 0x0000005a005a7308 */ /* 0x000fe20000000800 */
[----:B------:R-:W-:Y:S02]  /*1da40*/  FADD.FTZ R89, R89, R84 ;  /* 0x0000005459597221 */ /* 0x000fe40000010000 */
[----:B-----5:R-:W-:Y:S07]  /*1da50*/  FADD.FTZ R83, R86, R83 ;  /* 0x0000005356537221 */ /* 0x020fee0000010000 */
[----:B------:R-:W3:Y:S01]  /*1da60*/  MUFU.EX2 R91, R91 ;  /* 0x0000005b005b7308 */ /* 0x000ee20000000800 */
[C---:B-1----:R-:W-:Y:S01]  /*1da70*/  F2FP.BF16.PACK_AB R9, R87.reuse, R86 ;  /* 0x000000565709723e */ /* 0x042fe200000010ff */
[----:B------:R-:W-:Y:S08]  /*1da80*/  FADD.FTZ R83, R87, R83 ;  /* 0x0000005357537221 */ /* 0x000ff00000010000 */
[----:B------:R-:W1:Y:S10]  /*1da90*/  MUFU.EX2 R92, R92 ;  /* 0x0000005c005c7308 */ /* 0x000e740000000800 */
[----:B------:R-:W5:Y:S01]  /*1daa0*/  MUFU.EX2 R93, R93 ;  /* 0x0000005d005d7308 */ /* 0x000f620000000800 */
[C---:B---3--:R-:W-:Y:S01]  /*1dab0*/  F2FP.BF16.PACK_AB R11, R91.reuse, R90 ;  /* 0x0000005a5b0b723e */ /* 0x048fe200000010ff */
[----:B------:R-:W-:Y:S04]  /*1dac0*/  FADD.FTZ R90, R90, R83 ;  /* 0x000000535a5a7221 */ /* 0x000fe80000010000 */
[----:B------:R-:W-:Y:S04]  /*1dad0*/  FADD.FTZ R41, R91, R90 ;  /* 0x0000005a5b297221 */ /* 0x000fe80000010000 */
[----:B------:R-:W-:Y:S01]  /*1dae0*/  MUFU.EX2 R96, R96 ;  /* 0x0000006000607308 */ /* 0x000fe20000000800 */
[C---:B------:R-:W-:Y:S05]  /*1daf0*/  HMMA.16816.F32.BF16 R228, R8.reuse, R20, R228 ;  /* 0x0000001408e4723c */ /* 0x040fea00000418e4 */
[----:B-1----:R-:W-:Y:S03]  /*1db00*/  FADD.FTZ R89, R92, R89 ;  /* 0x000000595c597221 */ /* 0x002fe60000010000 */
[C---:B------:R-:W-:Y:S01]  /*1db10*/  HMMA.16816.F32.BF16 R224, R8.reuse, R22, R224 ;  /* 0x0000001608e0723c */ /* 0x040fe200000418e0 */
[----:B------:R-:W1:Y:S01]  /*1db20*/  MUFU.EX2 R97, R97 ;  /* 0x0000006100617308 */ /* 0x000e620000000800 */
[----:B------:R-:W3:Y:S06]  /*1db30*/  LDSM.16.MT88.4 R20, [R235+0x7c00] ;  /* 0x007c0000eb14783b */ /* 0x000eec0000004200 */
[C---:B----4-:R-:W-:Y:S03]  /*1db40*/  HMMA.16816.F32.BF16 R220, R8.reuse, R16, R220 ;  /* 0x0000001008dc723c */ /* 0x050fe600000418dc */
[----:B------:R-:W4:Y:S05]  /*1db50*/  MUFU.EX2 R2, R2 ;  /* 0x0000000200027308 */ /* 0x000f2a0000000800 */
[----:B------:R-:W-:Y:S01]  /*1db60*/  HMMA.16816.F32.BF16 R216, R8, R18, R216 ;  /* 0x0000001208d8723c */ /* 0x000fe200000418d8 */
[----:B------:R-:W2:Y:S04]  /*1db70*/  LDSM.16.MT88.4 R16, [R234+0x8000] ;  /* 0x00800000ea10783b */ /* 0x000ea80000004200 */
[----:B------:R-:W3:Y:S02]  /*1db80*/  MUFU.EX2 R5, R5 ;  /* 0x0000000500057308 */ /* 0x000ee40000000800 */
[C---:B-----5:R-:W-:Y:S01]  /*1db90*/  F2FP.BF16.PACK_AB R8, R93.reuse, R92 ;  /* 0x0000005c5d08723e */ /* 0x060fe200000010ff */
        /* <DEDUP_REMOVED lines=9> */
[----:B------:R-:W3:Y:S10]  /*1dc30*/  MUFU.EX2 R100, R100 ;  /* 0x0000006400647308 */ /* 0x000ef40000000800 */
[----:B------:R-:W4:Y:S01]  /*1dc40*/  MUFU.EX2 R101, R101 ;  /* 0x0000006500657308 */ /* 0x000f220000000800 */
[----:B-1----:R-:W-:Y:S01]  /*1dc50*/  F2FP.BF16.PACK_AB R11, R24, R94 ;  /* 0x0000005e180b723e */ /* 0x002fe200000010ff */
[----:B------:R-:W-:Y:S04]  /*1dc60*/  FADD.FTZ R94, R94, R41 ;  /* 0x000000295e5e7221 */ /* 0x000fe80000010000 */
[----:B------:R-:W-:Y:S04]  /*1dc70*/  FADD.FTZ R94, R24, R94 ;  /* 0x0000005e185e7221 */ /* 0x000fe80000010000 */
[----:B------:R-:W-:Y:S01]  /*1dc80*/  MUFU.EX2 R104, R104 ;  /* 0x0000006800687308 */ /* 0x000fe20000000800 */
[C---:B--2---:R-:W-:Y:S03]  /*1dc90*/  HMMA.16816.F32.BF16 R228, R8.reuse, R12, R228 ;  /* 0x0000000c08e4723c */ /* 0x044fe600000418e4 */
[----:B---3--:R-:W-:Y:S05]  /*1dca0*/  FADD.FTZ R97, R100, R97 ;  /* 0x0000006164617221 */ /* 0x008fea0000010000 */
[C---:B------:R-:W-:Y:S01]  /*1dcb0*/  HMMA.16816.F32.BF16 R224, R8.reuse, R14, R224 ;  /* 0x0000000e08e0723c */ /* 0x040fe200000418e0 */
[----:B------:R-:W1:Y:S01]  /*1dcc0*/  MUFU.EX2 R105, R105 ;  /* 0x0000006900697308 */ /* 0x000e620000000800 */
[----:B------:R-:W2:Y:S06]  /*1dcd0*/  LDSM.16.MT88.4 R12, [R235+0x8000] ;  /* 0x00800000eb0c783b */ /* 0x000eac0000004200 */
[C---:B------:R-:W-:Y:S03]  /*1dce0*/  HMMA.16816.F32.BF16 R220, R8.reuse, R20, R220 ;  /* 0x0000001408dc723c */ /* 0x040fe600000418dc */
[----:B------:R-:W-:Y:S05]  /*1dcf0*/  MUFU.EX2 R25, R25 ;  /* 0x0000001900197308 */ /* 0x000fea0000000800 */
[----:B------:R-:W-:Y:S01]  /*1dd00*/  HMMA.16816.F32.BF16 R216, R8, R22, R216 ;  /* 0x0000001608d8723c */ /* 0x000fe200000418d8 */
[----:B------:R-:W3:Y:S04]  /*1dd10*/  LDSM.16.MT88.4 R20, [R234+0x8400] ;  /* 0x00840000ea14783b */ /* 0x000ee80000004200 */
[----:B------:R-:W5:Y:S02]  /*1dd20*/  MUFU.EX2 R27, R27 ;  /* 0x0000001b001b7308 */ /* 0x000f640000000800 */
[C---:B----4-:R-:W-:Y:S01]  /*1dd30*/  F2FP.BF16.PACK_AB R8, R101.reuse, R100 ;  /* 0x000000646508723e */ /* 0x050fe200000010ff */
[----:B------:R-:W-:Y:S01]  /*1dd40*/  FADD.FTZ R101, R101, R97 ;  /* 0x0000006165657221 */ /* 0x000fe20000010000 */
[C---:B-1----:R-:W-:Y:S03]  /*1dd50*/  F2FP.BF16.PACK_AB R10, R105.reuse, R104 ;  /* 0x00000068690a723e */ /* 0x042fe600000010ff */
[----:B------:R-:W-:Y:S03]  /*1dd60*/  FADD.FTZ R101, R104, R101 ;  /* 0x0000006568657221 */ /* 0x000fe60000010000 */
[----:B------:R-:W-:Y:S01]  /*1dd70*/  MUFU.EX2 R28, R28 ;  /* 0x0000001c001c7308 */ /* 0x000fe20000000800 */
[----:B------:R-:W-:Y:S09]  /*1dd80*/  FADD.FTZ R105, R105, R101 ;  /* 0x0000006569697221 */ /* 0x000ff20000010000 */
[----:B------:R-:W1:Y:S01]  /*1dd90*/  MUFU.EX2 R29, R29 ;  /* 0x0000001d001d7308 */ /* 0x000e620000000800 */
[----:B-----5:R-:W-:Y:S01]  /*1dda0*/  F2FP.BF16.PACK_AB R9, R27, R25 ;  /* 0x000000191b09723e */ /* 0x020fe200000010ff */
[----:B------:R-:W-:Y:S04]  /*1ddb0*/  FADD.FTZ R25, R25, R94 ;  /* 0x0000005e19197221 */ /* 0x000fe80000010000 */
[----:B------:R-:W-:Y:S04]  /*1ddc0*/  FADD.FTZ R25, R27, R25 ;  /* 0x000000191b197221 */ /* 0x000fe80000010000 */
[----:B------:R-:W4:Y:S10]  /*1ddd0*/  MUFU.EX2 R108, R108 ;  /* 0x0000006c006c7308 */ /* 0x000f340000000800 */
[----:B------:R-:W5:Y:S01]  /*1dde0*/  MUFU.EX2 R109, R109 ;  /* 0x0000006d006d7308 */ /* 0x000f620000000800 */
[C---:B-1----:R-:W-:Y:S01]  /*1ddf0*/  F2FP.BF16.PACK_AB R11, R29.reuse, R28 ;  /* 0x0000001c1d0b723e */ /* 0x042fe200000010ff */
[----:B------:R-:W-:Y:S04]  /*1de00*/  FADD.FTZ R28, R28, R25 ;  /* 0x000000191c1c7221 */ /* 0x000fe80000010000 */
[----:B------:R-:W-:Y:S04]  /*1de10*/  FADD.FTZ R28, R29, R28 ;  /* 0x0000001c1d1c7221 */ /* 0x000fe80000010000 */
[----:B------:R-:W-:Y:S01]  /*1de20*/  MUFU.EX2 R112, R112 ;  /* 0x0000007000707308 */ /* 0x000fe20000000800 */
[C---:B------:R-:W-:Y:S03]  /*1de30*/  HMMA.16816.F32.BF16 R228, R8.reuse, R16, R228 ;  /* 0x0000001008e4723c */ /* 0x040fe600000418e4 */
[----:B----4-:R-:W-:Y:S05]  /*1de40*/  FADD.FTZ R105, R108, R105 ;  /* 0x000000696c697221 */ /* 0x010fea0000010000 */
[C---:B------:R-:W-:Y:S01]  /*1de50*/  HMMA.16816.F32.BF16 R224, R8.reuse, R18, R224 ;  /* 0x0000001208e0723c */ /* 0x040fe200000418e0 */
[----:B------:R-:W1:Y:S01]  /*1de60*/  MUFU.EX2 R113, R113 ;  /* 0x0000007100717308 */ /* 0x000e620000000800 */
[----:B------:R-:W4:Y:S06]  /*1de70*/  LDSM.16.MT88.4 R16, [R235+0x8400] ;  /* 0x00840000eb10783b */ /* 0x000f2c0000004200 */
[C---:B--2---:R-:W-:Y:S03]  /*1de80*/  HMMA.16816.F32.BF16 R220, R8.reuse, R12, R220 ;  /* 0x0000000c08dc723c */ /* 0x044fe600000418dc */
[----:B------:R-:W2:Y:S05]  /*1de90*/  MUFU.EX2 R30, R30 ;  /* 0x0000001e001e7308 */ /* 0x000eaa0000000800 */
[----:B------:R-:W-:Y:S01]  /*1dea0*/  HMMA.16816.F32.BF16 R216, R8, R14, R216 ;  /* 0x0000000e08d8723c */ /* 0x000fe200000418d8 */
[----:B------:R-:W3:Y:S04]  /*1deb0*/  LDSM.16.MT88.4 R12, [R234+0x8800] ;  /* 0x00880000ea0c783b */ /* 0x000ee80000004200 */
[----:B------:R-:W4:Y:S02]  /*1dec0*/  MUFU.EX2 R31, R31 ;  /* 0x0000001f001f7308 */ /* 0x000f240000000800 */
[C---:B-----5:R-:W-:Y:S01]  /*1ded0*/  F2FP.BF16.PACK_AB R8, R109.reuse, R108 ;  /* 0x0000006c6d08723e */ /* 0x060fe200000010ff */
[----:B------:R-:W-:Y:S01]  /*1dee0*/  FADD.FTZ R109, R109, R105 ;  /* 0x000000696d6d7221 */ /* 0x000fe20000010000 */
[C---:B-1----:R-:W-:Y:S03]  /*1def0*/  F2FP.BF16.PACK_AB R10, R113.reuse, R112 ;  /* 0x00000070710a723e */ /* 0x042fe600000010ff */
[----:B------:R-:W-:Y:S03]  /*1df00*/  FADD.FTZ R109, R112, R109 ;  /* 0x0000006d706d7221 */ /* 0x000fe60000010000 */
[----:B------:R-:W1:Y:S01]  /*1df10*/  MUFU.EX2 R32, R32 ;  /* 0x0000002000207308 */ /* 0x000e620000000800 */
[----:B------:R-:W-:Y:S02]  /*1df20*/  FADD.FTZ R113, R113, R109 ;  /* 0x0000006d71717221 */ /* 0x000fe40000010000 */
[----:B--2---:R-:W-:Y:S07]  /*1df30*/  FADD.FTZ R28, R30, R28 ;  /* 0x0000001c1e1c7221 */ /* 0x004fee0000010000 */
[----:B------:R-:W2:Y:S01]  /*1df40*/  MUFU.EX2 R33, R33 ;  /* 0x0000002100217308 */ /* 0x000ea20000000800 */
[C---:B----4-:R-:W-:Y:S01]  /*1df50*/  F2FP.BF16.PACK_AB R9, R31.reuse, R30 ;  /* 0x0000001e1f09723e */ /* 0x050fe200000010ff */
[----:B------:R-:W-:Y:S08]  /*1df60*/  FADD.FTZ R31, R31, R28 ;  /* 0x0000001c1f1f7221 */ /* 0x000ff00000010000 */
[----:B------:R-:W4:Y:S01]  /*1df70*/  MUFU.EX2 R116, R116 ;  /* 0x0000007400747308 */ /* 0x000f220000000800 */
[----:B-1----:R-:W-:Y:S09]  /*1df80*/  FADD.FTZ R31, R32, R31 ;  /* 0x0000001f201f7221 */ /* 0x002ff20000010000 */
[----:B------:R-:W1:Y:S01]  /*1df90*/  MUFU.EX2 R117, R117 ;  /* 0x0000007500757308 */ /* 0x000e620000000800 */
[C---:B--2---:R-:W-:Y:S01]  /*1dfa0*/  F2FP.BF16.PACK_AB R11, R33.reuse, R32 ;  /* 0x00000020210b723e */ /* 0x044fe200000010ff */
[----:B------:R-:W-:Y:S08]  /*1dfb0*/  FADD.FTZ R33, R33, R31 ;  /* 0x0000001f21217221 */ /* 0x000ff00000010000 */
[----:B------:R-:W2:Y:S01]  /*1dfc0*/  MUFU.EX2 R6, R6 ;  /* 0x0000000600067308 */ /* 0x000ea20000000800 */
[C---:B---3--:R-:W-:Y:S03]  /*1dfd0*/  HMMA.16816.F32.BF16 R228, R8.reuse, R20, R228 ;  /* 0x0000001408e4723c */ /* 0x048fe600000418e4 */
[----:B----4-:R-:W-:Y:S05]  /*1dfe0*/  FADD.FTZ R113, R116, R113 ;  /* 0x0000007174717221 */ /* 0x010fea0000010000 */
[C---:B------:R-:W-:Y:S01]  /*1dff0*/  HMMA.16816.F32.BF16 R224, R8.reuse, R22, R224 ;  /* 0x0000001608e0723c */ /* 0x040fe200000418e0 */
[----:B------:R-:W3:Y:S01]  /*1e000*/  MUFU.EX2 R7, R7 ;  /* 0x0000000700077308 */ /* 0x000ee20000000800 */
[----:B------:R-:W4:Y:S06]  /*1e010*/  LDSM.16.MT88.4 R20, [R235+0x8800] ;  /* 0x00880000eb14783b */ /* 0x000f2c0000004200 */
[C---:B------:R-:W-:Y:S03]  /*1e020*/  HMMA.16816.F32.BF16 R220, R8.reuse, R16, R220 ;  /* 0x0000001008dc723c */ /* 0x040fe600000418dc */
[----:B------:R-:W5:Y:S04]  /*1e030*/  MUFU.EX2 R34, R34 ;  /* 0x0000002200227308 */ /* 0x000f680000000800 */
[C---:B-1----:R-:W-:Y:S01]  /*1e040*/  F2FP.BF16.PACK_AB R16, R117.reuse, R116 ;  /* 0x000000747510723e */ /* 0x042fe200000010ff */
[----:B------:R-:W-:Y:S01]  /*1e050*/  HMMA.16816.F32.BF16 R216, R8, R18, R216 ;  /* 0x0000001208d8723c */ /* 0x000fe200000418d8 */
[----:B------:R-:W1:Y:S03]  /*1e060*/  LDSM.16.MT88.4 R8, [R234+0x8c00] ;  /* 0x008c0000ea08783b */ /* 0x000e660000004200 */
[----:B------:R-:W-:Y:S01]  /*1e070*/  FADD.FTZ R117, R117, R113 ;  /* 0x0000007175757221 */ /* 0x000fe20000010000 */
[----:B------:R-:W4:Y:S03]  /*1e080*/  MUFU.EX2 R35, R35 ;  /* 0x0000002300237308 */ /* 0x000f260000000800 */
[----:B--2---:R-:W-:Y:S01]  /*1e090*/  FADD.FTZ R117, R6, R117 ;  /* 0x0000007506757221 */ /* 0x004fe20000010000 */
[C---:B---3--:R-:W-:Y:S03]  /*1e0a0*/  F2FP.BF16.PACK_AB R18, R7.reuse, R6 ;  /* 0x000000060712723e */ /* 0x048fe600000010ff */
[----:B------:R-:W-:Y:S03]  /*1e0b0*/  FADD.FTZ R7, R7, R117 ;  /* 0x0000007507077221 */ /* 0x000fe60000010000 */
[----:B------:R-:W2:Y:S01]  /*1e0c0*/  MUFU.EX2 R36, R36 ;  /* 0x0000002400247308 */ /* 0x000ea20000000800 */
[----:B-----5:R-:W-:Y:S09]  /*1e0d0*/  FADD.FTZ R33, R34, R33 ;  /* 0x0000002122217221 */ /* 0x020ff20000010000 */
[----:B------:R-:W3:Y:S01]  /*1e0e0*/  MUFU.EX2 R37, R37 ;  /* 0x0000002500257308 */ /* 0x000ee20000000800 */
[C---:B----4-:R-:W-:Y:S01]  /*1e0f0*/  F2FP.BF16.PACK_AB R17, R35.reuse, R34 ;  /* 0x000000222311723e */ /* 0x050fe200000010ff */
[----:B------:R-:W-:Y:S08]  /*1e100*/  FADD.FTZ R35, R35, R33 ;  /* 0x0000002123237221 */ /* 0x000ff00000010000 */
[----:B------:R-:W4:Y:S01]  /*1e110*/  MUFU.EX2 R26, R26 ;  /* 0x0000001a001a7308 */ /* 0x000f220000000800 */
[----:B--2---:R-:W-:Y:S09]  /*1e120*/  FADD.FTZ R35, R36, R35 ;  /* 0x0000002324237221 */ /* 0x004ff20000010000 */
[----:B------:R-:W2:Y:S01]  /*1e130*/  MUFU.EX2 R39, R39 ;  /* 0x0000002700277308 */ /* 0x000ea20000000800 */
[C---:B---3--:R-:W-:Y:S01]  /*1e140*/  F2FP.BF16.PACK_AB R19, R37.reuse, R36 ;  /* 0x000000242513723e */ /* 0x048fe200000010ff */
[----:B------:R-:W-:Y:S08]  /*1e150*/  FADD.FTZ R37, R37, R35 ;  /* 0x0000002325257221 */ /* 0x000ff00000010000 */
[----:B------:R-:W3:Y:S01]  /*1e160*/  MUFU.EX2 R59, R59 ;  /* 0x0000003b003b7308 */ /* 0x000ee20000000800 */
[C---:B------:R-:W-:Y:S05]  /*1e170*/  HMMA.16816.F32.BF16 R228, R16.reuse, R12, R228 ;  /* 0x0000000c10e4723c */ /* 0x040fea00000418e4 */
[----:B----4-:R-:W-:Y:S03]  /*1e180*/  FADD.FTZ R7, R26, R7 ;  /* 0x000000071a077221 */ /* 0x010fe60000010000 */
[C---:B------:R-:W-:Y:S01]  /*1e190*/  HMMA.16816.F32.BF16 R224, R16.reuse, R14, R224 ;  /* 0x0000000e10e0723c */ /* 0x040fe200000418e0 */
[----:B------:R-:W4:Y:S01]  /*1e1a0*/  MUFU.EX2 R0, R133 ;  /* 0x0000008500007308 */ /* 0x000f220000000800 */
[----:B------:R-:W5:Y:S02]  /*1e1b0*/  LDSM.16.MT88.4 R12, [R235+0x8c00] ;  /* 0x008c0000eb0c783b */ /* 0x000f640000004200 */
[----:B--2---:R-:W-:Y:S04]  /*1e1c0*/  FADD.FTZ R7, R39, R7 ;  /* 0x0000000727077221 */ /* 0x004fe80000010000 */
[C---:B------:R-:W-:Y:S03]  /*1e1d0*/  HMMA.16816.F32.BF16 R220, R16.reuse, R20, R220 ;  /* 0x0000001410dc723c */ /* 0x040fe600000418dc */
[----:B------:R-:W2:Y:S01]  /*1e1e0*/  MUFU.EX2 R38, R38 ;  /* 0x0000002600267308 */ /* 0x000ea20000000800 */
[----:B---3--:R-:W-:Y:S04]  /*1e1f0*/  FADD.FTZ R7, R59, R7 ;  /* 0x000000073b077221 */ /* 0x008fe80000010000 */
[----:B------:R-:W-:Y:S05]  /*1e200*/  HMMA.16816.F32.BF16 R216, R16, R22, R216 ;  /* 0x0000001610d8723c */ /* 0x000fea00000418d8 */
[----:B------:R-:W3:Y:S02]  /*1e210*/  MUFU.EX2 R40, R40 ;  /* 0x0000002800287308 */ /* 0x000ee40000000800 */
[----:B------:R-:W-:Y:S02]  /*1e220*/  F2FP.BF16.PACK_AB R16, R39, R26 ;  /* 0x0000001a2710723e */ /* 0x000fe400000010ff */
[C---:B----4-:R-:W-:Y:S03]  /*1e230*/  F2FP.BF16.PACK_AB R18, R0.reuse, R59 ;  /* 0x0000003b0012723e */ /* 0x050fe600000010ff */
[----:B------:R-:W-:Y:S03]  /*1e240*/  FADD.FTZ R208, R0, R7 ;  /* 0x0000000700d07221 */ /* 0x000fe60000010000 */
[----:B------:R-:W4:Y:S01]  /*1e250*/  MUFU.EX2 R2, R130 ;  /* 0x0000008200027308 */ /* 0x000f220000000800 */
[----:B--2---:R-:W-:Y:S09]  /*1e260*/  FADD.FTZ R37, R38, R37 ;  /* 0x0000002526257221 */ /* 0x004ff20000010000 */
[----:B------:R-:W2:Y:S01]  /*1e270*/  MUFU.EX2 R4, R4 ;  /* 0x0000000400047308 */ /* 0x000ea20000000800 */
[C---:B---3--:R-:W-:Y:S01]  /*1e280*/  F2FP.BF16.PACK_AB R17, R40.reuse, R38 ;  /* 0x000000262811723e */ /* 0x048fe200000010ff */
[----:B------:R-:W-:Y:S04]  /*1e290*/  FADD.FTZ R37, R40, R37 ;  /* 0x0000002528257221 */ /* 0x000fe80000010000 */
[----:B----4-:R-:W-:Y:S01]  /*1e2a0*/  FADD.FTZ R37, R2, R37 ;  /* 0x0000002502257221 */ /* 0x010fe20000010000 */
[C---:B--2---:R-:W-:Y:S03]  /*1e2b0*/  F2FP.BF16.PACK_AB R19, R4.reuse, R2 ;  /* 0x000000020413723e */ /* 0x044fe600000010ff */
[----:B------:R-:W-:Y:S04]  /*1e2c0*/  FADD.FTZ R209, R4, R37 ;  /* 0x0000002504d17221 */ /* 0x000fe80000010000 */
[C---:B-1----:R-:W-:Y:S08]  /*1e2d0*/  HMMA.16816.F32.BF16 R228, R16.reuse, R8, R228 ;  /* 0x0000000810e4723c */ /* 0x042ff000000418e4 */
[C---:B------:R-:W-:Y:S08]  /*1e2e0*/  HMMA.16816.F32.BF16 R224, R16.reuse, R10, R224 ;  /* 0x0000000a10e0723c */ /* 0x040ff000000418e0 */
[C---:B-----5:R-:W-:Y:S08]  /*1e2f0*/  HMMA.16816.F32.BF16 R220, R16.reuse, R12, R220 ;  /* 0x0000000c10dc723c */ /* 0x060ff000000418dc */
[----:B------:R-:W-:Y:S01]  /*1e300*/  HMMA.16816.F32.BF16 R216, R16, R14, R216 ;  /* 0x0000000e10d8723c */ /* 0x000fe200000418d8 */
[----:B------:R-:W-:-:S07]  /*1e310*/  @P0 BRA `(.L_x_2074) ;  /* 0xffffa87000000947 */ /* 0x000fce000383ffff */
.L_x_2070:
[----:B------:R-:W1:Y:S01]  /*1e320*/  SHFL.BFLY PT, R2, R208, 0x2, 0x1f ;  /* 0x0c401f00d0027f89 */ /* 0x000e6200000e0000 */
[----:B------:R-:W-:Y:S01]  /*1e330*/  IMAD.MOV.U32 R7, RZ, RZ, 0x3f800000 ;  /* 0x3f800000ff077424 */ /* 0x000fe200078e00ff */
[----:B------:R-:W-:Y:S01]  /*1e340*/  ULDC.U8 UR4, c[0x0][0x328] ;  /* 0x0000ca0000047ab9 */ /* 0x000fe20000000000 */
[----:B------:R-:W-:Y:S01]  /*1e350*/  IMAD.MOV.U32 R8, RZ, RZ, 0x3f800000 ;  /* 0x3f800000ff087424 */ /* 0x000fe200078e00ff */
[----:B------:R-:W2:Y:S04]  /*1e360*/  SHFL.BFLY PT, R0, R209, 0x2, 0x1f ;  /* 0x0c401f00d1007f89 */ /* 0x000ea800000e0000 */
[----:B------:R-:W3:Y:S01]  /*1e370*/  S2R R3, SR_TID.X ;  /* 0x0000000000037919 */ /* 0x000ee20000002100 */
[----:B-1----:R-:W-:-:S03]  /*1e380*/  FADD.FTZ R208, R2, R208 ;  /* 0x000000d002d07221 */ /* 0x002fc60000010000 */
[----:B------:R-:W1:Y:S01]  /*1e390*/  S2R R2, SR_TID.X ;  /* 0x0000000000027919 */ /* 0x000e620000002100 */
[----:B--2---:R-:W-:-:S03]  /*1e3a0*/  FADD.FTZ R209, R0, R209 ;  /* 0x000000d100d17221 */ /* 0x004fc60000010000 */
[----:B------:R-:W2:Y:S01]  /*1e3b0*/  SHFL.BFLY PT, R5, R208, 0x1, 0x1f ;  /* 0x0c201f00d0057f89 */ /* 0x000ea200000e0000 */
[----:B---3--:R-:W-:-:S03]  /*1e3c0*/  SHF.R.S32.HI R9, RZ, 0x1f, R3 ;  /* 0x0000001fff097819 */ /* 0x008fc60000011403 */
[----:B------:R-:W3:Y:S01]  /*1e3d0*/  SHFL.BFLY PT, R4, R209, 0x1, 0x1f ;  /* 0x0c201f00d1047f89 */ /* 0x000ee200000e0000 */
[CC--:B------:R-:W-:Y:S02]  /*1e3e0*/  LEA.HI R10, R9.reuse, R3.reuse, RZ, 0x5 ;  /* 0x00000003090a7211 */ /* 0x0c0fe400078f28ff */
[----:B------:R-:W-:Y:S02]  /*1e3f0*/  LEA.HI R9, R9, R3, RZ, 0x2 ;  /* 0x0000000309097211 */ /* 0x000fe400078f10ff */
[----:B------:R-:W-:Y:S02]  /*1e400*/  SHF.R.S32.HI R12, RZ, 0x5, R10 ;  /* 0x00000005ff0c7819 */ /* 0x000fe4000001140a */
[----:B------:R-:W-:-:S04]  /*1e410*/  LOP3.LUT R9, R9, 0xfffffffc, RZ, 0xc0, !PT ;  /* 0xfffffffc09097812 */ /* 0x000fc800078ec0ff */
[----:B------:R-:W-:Y:S02]  /*1e420*/  IADD3 R9, -R9, R3, RZ ;  /* 0x0000000309097210 */ /* 0x000fe40007ffe1ff */
[----:B-1----:R-:W-:-:S03]  /*1e430*/  SHF.R.S32.HI R0, RZ, 0x1f, R2 ;  /* 0x0000001fff007819 */ /* 0x002fc60000011402 */
[----:B------:R-:W-:Y:S01]  /*1e440*/  IMAD R9, R12, 0x100, R9 ;  /* 0x000001000c097824 */ /* 0x000fe200078e0209 */
[----:B------:R-:W-:Y:S01]  /*1e450*/  LEA.HI R0, R0, R2, RZ, 0x2 ;  /* 0x0000000200007211 */ /* 0x000fe200078f10ff */
[----:B--2---:R-:W-:-:S03]  /*1e460*/  FADD.FTZ R5, R208, R5 ;  /* 0x00000005d0057221 */ /* 0x004fc60000010000 */
[----:B------:R-:W-:Y:S01]  /*1e470*/  SHF.R.S32.HI R0, RZ, 0x2, R0 ;  /* 0x00000002ff007819 */ /* 0x000fe20000011400 */
[----:B---3--:R-:W-:Y:S01]  /*1e480*/  FADD.FTZ R4, R209, R4 ;  /* 0x00000004d1047221 */ /* 0x008fe20000010000 */
[----:B------:R-:W-:Y:S02]  /*1e490*/  FSETP.NE.FTZ.AND P1, PT, R5, RZ, PT ;  /* 0x000000ff0500720b */ /* 0x000fe40003f35000 */
[----:B------:R-:W-:Y:S02]  /*1e4a0*/  SHF.R.S32.HI R6, RZ, 0x1f, R0 ;  /* 0x0000001fff067819 */ /* 0x000fe40000011400 */
[----:B------:R-:W-:Y:S02]  /*1e4b0*/  FSETP.NE.FTZ.AND P0, PT, R4, RZ, PT ;  /* 0x000000ff0400720b */ /* 0x000fe40003f15000 */
[----:B------:R-:W-:-:S04]  /*1e4c0*/  LEA.HI R6, R6, R0, RZ, 0x3 ;  /* 0x0000000006067211 */ /* 0x000fc800078f18ff */
[----:B------:R-:W-:-:S03]  /*1e4d0*/  LOP3.LUT R6, R6, 0xfffffff8, RZ, 0xc0, !PT ;  /* 0xfffffff806067812 */ /* 0x000fc600078ec0ff */
[----:B------:R-:W1:Y:S02]  /*1e4e0*/  @P1 MUFU.RCP R7, R5 ;  /* 0x0000000500071308 */ /* 0x000e640000001000 */
[----:B------:R-:W-:-:S05]  /*1e4f0*/  IMAD.IADD R6, R0, 0x1, -R6 ;  /* 0x0000000100067824 */ /* 0x000fca00078e0a06 */
[C---:B------:R-:W-:Y:S01]  /*1e500*/  LEA.HI R11, R6.reuse, R6, RZ, 0x1 ;  /* 0x00000006060b7211 */ /* 0x040fe200078f08ff */
[----:B------:R-:W2:Y:S03]  /*1e510*/  @P0 MUFU.RCP R8, R4 ;  /* 0x0000000400080308 */ /* 0x000ea60000001000 */
[----:B------:R-:W-:Y:S02]  /*1e520*/  SHF.R.S32.HI R13, RZ, 0x1, R11 ;  /* 0x00000001ff0d7819 */ /* 0x000fe4000001140b */
[----:B------:R-:W-:Y:S02]  /*1e530*/  LOP3.LUT R11, R11, 0x3fffffe, RZ, 0xc0, !PT ;  /* 0x03fffffe0b0b7812 */ /* 0x000fe400078ec0ff */
[C---:B------:R-:W-:Y:S01]  /*1e540*/  LOP3.LUT P2, RZ, R13.reuse, 0x2, RZ, 0xc0, !PT ;  /* 0x000000020dff7812 */ /* 0x040fe2000784c0ff */
[C---:B------:R-:W-:Y:S01]  /*1e550*/  IMAD.SHL.U32 R14, R13.reuse, 0x40, RZ ;  /* 0x000000400d0e7824 */ /* 0x040fe200078e00ff */
[----:B------:R-:W3:Y:S01]  /*1e560*/  @P1 MUFU.LG2 R5, R5 ;  /* 0x0000000500051308 */ /* 0x000ee20000000c00 */
[----:B------:R-:W-:Y:S01]  /*1e570*/  IMAD.IADD R11, R6, 0x1, -R11 ;  /* 0x00000001060b7824 */ /* 0x000fe200078e0a0b */
[----:B------:R-:W-:Y:S01]  /*1e580*/  LOP3.LUT R6, R13, 0x1, RZ, 0xc0, !PT ;  /* 0x000000010d067812 */ /* 0x000fe200078ec0ff */
[C---:B-1----:R-:W-:Y:S01]  /*1e590*/  FMUL.FTZ R228, R7.reuse, R228 ;  /* 0x000000e407e47220 */ /* 0x042fe20000410000 */
[----:B------:R-:W-:Y:S01]  /*1e5a0*/  LOP3.LUT R14, R14, 0xc0, RZ, 0xc0, !PT ;  /* 0x000000c00e0e7812 */ /* 0x000fe200078ec0ff */
[----:B------:R-:W-:Y:S01]  /*1e5b0*/  FMUL.FTZ R229, R7, R229 ;  /* 0x000000e507e57220 */ /* 0x000fe20000410000 */
[----:B------:R-:W-:Y:S01]  /*1e5c0*/  LEA R9, R11, R9, 0x4 ;  /* 0x000000090b097211 */ /* 0x000fe200078e20ff */
[C---:B------:R-:W-:Y:S01]  /*1e5d0*/  FMUL.FTZ R224, R7.reuse, R224 ;  /* 0x000000e007e07220 */ /* 0x040fe20000410000 */
[----:B------:R-:W-:Y:S01]  /*1e5e0*/  LEA.HI R14, R14, R14, RZ, 0x1d ;  /* 0x0000000e0e0e7211 */ /* 0x000fe200078fe8ff */
[C---:B------:R-:W-:Y:S01]  /*1e5f0*/  FMUL.FTZ R225, R7.reuse, R225 ;  /* 0x000000e107e17220 */ /* 0x040fe20000410000 */
[----:B------:R-:W-:Y:S01]  /*1e600*/  ISETP.NE.U32.AND P3, PT, R6, 0x1, PT ;  /* 0x000000010600780c */ /* 0x000fe20003f65070 */
[----:B------:R-:W-:Y:S01]  /*1e610*/  FMUL.FTZ R220, R7, R220 ;  /* 0x000000dc07dc7220 */ /* 0x000fe20000410000 */
[----:B------:R-:W-:Y:S01]  /*1e620*/  F2FP.BF16.PACK_AB R228, R229, R228 ;  /* 0x000000e4e5e4723e */ /* 0x000fe200000010ff */
[----:B------:R-:W-:Y:S01]  /*1e630*/  IMAD.U32 R9, R9, 0x2, R14 ;  /* 0x0000000209097824 */ /* 0x000fe200078e000e */
[----:B------:R-:W-:Y:S01]  /*1e640*/  F2FP.BF16.PACK_AB R224, R225, R224 ;  /* 0x000000e0e1e0723e */ /* 0x000fe200000010ff */
[C---:B------:R-:W-:Y:S01]  /*1e650*/  FMUL.FTZ R221, R7.reuse, R221 ;  /* 0x000000dd07dd7220 */ /* 0x040fe20000410000 */
[----:B------:R-:W1:Y:S01]  /*1e660*/  @P0 MUFU.LG2 R4, R4 ;  /* 0x0000000400040308 */ /* 0x000e620000000c00 */
[----:B------:R-:W-:Y:S01]  /*1e670*/  FMUL.FTZ R216, R7, R216 ;  /* 0x000000d807d87220 */ /* 0x000fe20000410000 */
[----:B------:R-:W-:Y:S01]  /*1e680*/  SHF.L.U32 R9, R9, 0x1, RZ ;  /* 0x0000000109097819 */ /* 0x000fe200000006ff */
[----:B------:R-:W-:Y:S01]  /*1e690*/  FMUL.FTZ R7, R7, R217 ;  /* 0x000000d907077220 */ /* 0x000fe20000410000 */
[----:B------:R-:W-:Y:S01]  /*1e6a0*/  F2FP.BF16.PACK_AB R220, R221, R220 ;  /* 0x000000dcdddc723e */ /* 0x000fe200000010ff */
[----:B------:R-:W-:-:S02]  /*1e6b0*/  IMAD.MOV.U32 R6, RZ, RZ, -0x10 ;  /* 0xfffffff0ff067424 */ /* 0x000fc400078e00ff */
        /* <DEDUP_REMOVED lines=13> */
[----:B------:R-:W-:Y:S01]  /*1e790*/  STS [R9], R228 ;  /* 0x000000e409007388 */ /* 0x000fe20000000800 */
[----:B------:R-:W-:Y:S01]  /*1e7a0*/  FMUL.FTZ R8, R8, R218 ;  /* 0x000000da08087220 */ /* 0x000fe20000410000 */
[----:B------:R-:W-:Y:S01]  /*1e7b0*/  F2FP.BF16.PACK_AB R222, R223, R222 ;  /* 0x000000dedfde723e */ /* 0x000fe200000010ff */
[----:B---3--:R-:W-:Y:S01]  /*1e7c0*/  @P1 FMUL.FTZ R5, R5, 0.69314718246459960938 ;  /* 0x3f31721805051820 */ /* 0x008fe20000410000 */
[----:B------:R2:W-:Y:S01]  /*1e7d0*/  STS [R9+0x200], R230 ;  /* 0x000200e609007388 */ /* 0x0005e20000000800 */
[----:B------:R-:W-:Y:S01]  /*1e7e0*/  ISETP.NE.AND P2, PT, RZ, UR4, PT ;  /* 0x00000004ff007c0c */ /* 0x000fe2000bf45270 */
[----:B-1----:R-:W-:Y:S01]  /*1e7f0*/  @P0 FMUL.FTZ R4, R4, 0.69314718246459960938 ;  /* 0x3f31721804040820 */ /* 0x002fe20000410000 */
[----:B------:R-:W-:Y:S01]  /*1e800*/  F2FP.BF16.PACK_AB R219, R219, R8 ;  /* 0x00000008dbdb723e */ /* 0x000fe200000010ff */
[----:B------:R-:W-:-:S02]  /*1e810*/  IMAD.IADD R8, R9, 0x1, R6 ;  /* 0x0000000109087824 */ /* 0x000fc400078e0206 */
[----:B------:R-:W-:-:S03]  /*1e820*/  IMAD.IADD R6, R6, 0x1, R7 ;  /* 0x0000000106067824 */ /* 0x000fc600078e0207 */
[----:B------:R-:W-:Y:S04]  /*1e830*/  STS [R8], R224 ;  /* 0x000000e008007388 */ /* 0x000fe80000000800 */
[----:B------:R1:W-:Y:S04]  /*1e840*/  STS [R8+0x200], R226 ;  /* 0x000200e208007388 */ /* 0x0003e80000000800 */
[----:B------:R3:W-:Y:S04]  /*1e850*/  STS [R7], R220 ;  /* 0x000000dc07007388 */ /* 0x0007e80000000800 */
[----:B------:R3:W-:Y:S04]  /*1e860*/  STS [R7+0x200], R222 ;  /* 0x000200de07007388 */ /* 0x0007e80000000800 */
[----:B------:R3:W-:Y:S01]  /*1e870*/  STS [R6], R216 ;  /* 0x000000d806007388 */ /* 0x0007e20000000800 */
[----:B--2---:R-:W-:-:S02]  /*1e880*/  IMAD.MOV.U32 R9, RZ, RZ, 0x7f800000 ;  /* 0x7f800000ff097424 */ /* 0x004fc400078e00ff */
[----:B------:R-:W-:Y:S01]  /*1e890*/  @P0 FFMA.FTZ R9, R134, c[0x0][0x238], R4 ;  /* 0x00008e0086090a23 */ /* 0x000fe20000010004 */
[----:B------:R3:W-:Y:S01]  /*1e8a0*/  STS [R6+0x200], R219 ;  /* 0x000200db06007388 */ /* 0x0007e20000000800 */
[----:B-1----:R-:W-:Y:S01]  /*1e8b0*/  MOV R8, 0x7f800000 ;  /* 0x7f80000000087802 */ /* 0x002fe20000000f00 */
[----:B------:R-:W-:Y:S01]  /*1e8c0*/  @P1 FFMA.FTZ R8, R132, c[0x0][0x238], R5 ;  /* 0x00008e0084081a23 */ /* 0x000fe20000010005 */
[----:B------:R-:W-:Y:S05]  /*1e8d0*/  @!P2 BRA `(.L_x_2075) ;  /* 0x000000900000a947 */ /* 0x000fea0003800000 */
[----:B------:R-:W1:Y:S01]  /*1e8e0*/  S2UR UR6, SR_CTAID.Y ;  /* 0x00000000000679c3 */ /* 0x000e620000002600 */
[----:B------:R-:W-:Y:S02]  /*1e8f0*/  ULDC UR4, c[0x0][0x214] ;  /* 0x0000850000047ab9 */ /* 0x000fe40000000800 */
[----:B------:R-:W-:Y:S02]  /*1e900*/  UISETP.NE.AND UP0, UPT, UR9, -0x1, UPT ;  /* 0xffffffff0900788c */ /* 0x000fe4000bf05270 */
[----:B------:R-:W-:-:S03]  /*1e910*/  ULDC UR10, c[0x0][0x234] ;  /* 0x00008d00000a7ab9 */ /* 0x000fc60000000800 */
[----:B------:R-:W2:Y:S01]  /*1e920*/  S2UR UR7, SR_CTAID.Z ;  /* 0x00000000000779c3 */ /* 0x000ea20000002700 */
[----:B-1----:R-:W-:-:S04]  /*1e930*/  UIMAD UR4, UR6, UR4, URZ ;  /* 0x00000004060472a4 */ /* 0x002fc8000f8e023f */
[----:B------:R-:W-:-:S04]  /*1e940*/  USEL UR4, UR4, UR9, !UP0 ;  /* 0x0000000904047287 */ /* 0x000fc8000c000000 */
[----:B--2---:R-:W-:Y:S01]  /*1e950*/  UIMAD UR10, UR7, UR10, UR4 ;  /* 0x0000000a070a72a4 */ /* 0x004fe2000f8e0204 */
[----:B------:R-:W-:Y:S05]  /*1e960*/  BRA `(.L_x_2076) ;  /* 0x0000006000007947 */ /* 0x000fea0003800000 */
.L_x_2075:
[----:B------:R-:W1:Y:S01]  /*1e970*/  S2UR UR7, SR_CTAID.Z ;  /* 0x00000000000779c3 */ /* 0x000e620000002700 */
[----:B------:R-:W-:Y:S02]  /*1e980*/  ULDC UR4, c[0x0][0x1c0] ;  /* 0x0000700000047ab9 */ /* 0x000fe40000000800 */
[----:B------:R-:W-:-:S05]  /*1e990*/  ULDC UR10, c[0x0][0x214] ;  /* 0x00008500000a7ab9 */ /* 0x000fca0000000800 */
[----:B------:R-:W1:Y:S02]  /*1e9a0*/  S2UR UR6, SR_CTAID.Y ;  /* 0x00000000000679c3 */ /* 0x000e640000002600 */
[----:B-1----:R-:W-:-:S04]  /*1e9b0*/  UIMAD UR4, UR6, UR4, UR7 ;  /* 0x00000004060472a4 */ /* 0x002fc8000f8e0207 */
[----:B------:R-:W-:Y:S02]  /*1e9c0*/  UIMAD UR10, UR4, UR10, URZ ;  /* 0x0000000a040a72a4 */ /* 0x000fe4000f8e023f */
.L_x_2076:
[----:B------:R-:W-:Y:S01]  /*1e9d0*/  BAR.SYNC.DEFER_BLOCKING 0x0 ;  /* 0x0000000000007b1d */ /* 0x000fe20000010000 */
[----:B------:R-:W-:Y:S01]  /*1e9e0*/  LOP3.LUT R11, R10, 0xffffffe0, RZ, 0xc0, !PT ;  /* 0xffffffe00a0b7812 */ /* 0x000fe200078ec0ff */
[----:B------:R-:W-:Y:S01]  /*1e9f0*/  UISETP.NE.AND UP0, UPT, UR9, -0x1, UPT ;  /* 0xffffffff0900788c */ /* 0x000fe2000bf05270 */
[----:B------:R-:W-:-:S03]  /*1ea00*/  SHF.R.S32.HI R10, RZ, 0x1f, R2 ;  /* 0x0000001fff0a7819 */ /* 0x000fc60000011402 */
[----:B------:R-:W-:Y:S01]  /*1ea10*/  ULDC.64 UR4, c[0x0][0x1e8] ;  /* 0x00007a0000047ab9 */ /* 0x000fe20000000a00 */
[----:B------:R-:W-:Y:S01]  /*1ea20*/  LEA.HI R10, R10, R2, RZ, 0x5 ;  /* 0x000000020a0a7211 */ /* 0x000fe200078f28ff */
[----:B------:R-:W-:Y:S01]  /*1ea30*/  UIMAD.WIDE.U32 UR12, UR9, UR4, URZ ;  /* 0x00000004090c72a5 */ /* 0x000fe2000f8e003f */
[----:B------:R-:W-:Y:S01]  /*1ea40*/  IMAD.IADD R11, R3, 0x1, -R11 ;  /* 0x00000001030b7824 */ /* 0x000fe200078e0a0b */
[----:B------:R-:W-:Y:S01]  /*1ea50*/  SHF.R.S32.HI R3, RZ, 0x1f, R12 ;  /* 0x0000001fff037819 */ /* 0x000fe2000001140c */
[----:B------:R-:W-:Y:S01]  /*1ea60*/  BSSY B0, `(.L_x_2077) ;  /* 0x0000024000007945 */ /* 0x000fe20003800000 */
[----:B------:R-:W-:Y:S01]  /*1ea70*/  LOP3.LUT R10, R10, 0xffffffe0, RZ, 0xc0, !PT ;  /* 0xffffffe00a0a7812 */ /* 0x000fe200078ec0ff */
[----:B------:R-:W-:Y:S01]  /*1ea80*/  UIMAD UR11, UR9, UR5, UR13 ;  /* 0x00000005090b72a4 */ /* 0x000fe2000f8e020d */
[----:B------:R-:W-:Y:S01]  /*1ea90*/  LOP3.LUT P0, RZ, R11, 0x3, RZ, 0xc0, !PT ;  /* 0x000000030bff7812 */ /* 0x000fe2000780c0ff */
[----:B------:R-:W-:Y:S01]  /*1eaa0*/  USHF.R.S32.HI UR9, URZ, 0x1f, UR6 ;  /* 0x0000001f3f097899 */ /* 0x000fe20008011406 */
[----:B------:R-:W-:Y:S01]  /*1eab0*/  LEA.HI R3, R3, R12, RZ, 0x2 ;  /* 0x0000000c03037211 */ /* 0x000fe200078f10ff */
[----:B------:R-:W-:Y:S01]  /*1eac0*/  IMAD.IADD R10, R2, 0x1, -R10 ;  /* 0x00000001020a7824 */ /* 0x000fe200078e0a0a */
[----:B------:R-:W-:-:S02]  /*1ead0*/  ULDC.64 UR4, c[0x0][0x1e0] ;  /* 0x0000780000047ab9 */ /* 0x000fc40000000a00 */
[----:B------:R-:W-:Y:S01]  /*1eae0*/  UIMAD UR9, UR9, UR4, URZ ;  /* 0x00000004090972a4 */ /* 0x000fe2000f8e023f */
[----:B------:R-:W-:Y:S01]  /*1eaf0*/  LOP3.LUT R3, R3, 0xffffffc, RZ, 0xc0, !PT ;  /* 0x0ffffffc03037812 */ /* 0x000fe200078ec0ff */
[----:B------:R-:W-:Y:S01]  /*1eb00*/  UIMAD.WIDE.U32 UR14, UR6, UR4, URZ ;  /* 0x00000004060e72a5 */ /* 0x000fe2000f8e003f */
[----:B------:R-:W-:Y:S01]  /*1eb10*/  SHF.R.S32.HI R2, RZ, 0x1f, R10 ;  /* 0x0000001fff027819 */ /* 0x000fe2000001140a */
[----:B---3--:R1:W2:Y:S01]  /*1eb20*/  LDS.128 R4, [R213] ;  /* 0x00000000d5047984 */ /* 0x0082a20000000c00 */
[----:B------:R-:W-:Y:S01]  /*1eb30*/  UIMAD UR5, UR6, UR5, UR9 ;  /* 0x00000005060572a4 */ /* 0x000fe2000f8e0209 */
[----:B------:R-:W-:Y:S01]  /*1eb40*/  IMAD.IADD R3, R12, 0x1, -R3 ;  /* 0x000000010c037824 */ /* 0x000fe200078e0a03 */
[----:B------:R-:W-:Y:S01]  /*1eb50*/  LEA.HI R2, R2, R10, RZ, 0x2 ;  /* 0x0000000a02027211 */ /* 0x000fe200078f10ff */
[----:B------:R1:W3:Y:S01]  /*1eb60*/  LDS.128 R16, [R213+0x800] ;  /* 0x00080000d5107984 */ /* 0x0002e20000000c00 */
[----:B------:R-:W-:Y:S02]  /*1eb70*/  USEL UR12, UR14, UR12, !UP0 ;  /* 0x0000000c0e0c7287 */ /* 0x000fe4000c000000 */
[----:B------:R-:W-:Y:S01]  /*1eb80*/  SHF.R.S32.HI R2, RZ, 0x2, R2 ;  /* 0x00000002ff027819 */ /* 0x000fe20000011402 */
[----:B------:R-:W-:-:S03]  /*1eb90*/  @!UP0 UIADD3 UR11, UR15, UR5, URZ ;  /* 0x000000050f0b8290 */ /* 0x000fc6000fffe03f */
[----:B------:R-:W-:Y:S01]  /*1eba0*/  ULDC.64 UR14, c[0x0][0x118] ;  /* 0x00004600000e7ab9 */ /* 0x000fe20000000a00 */
[----:B------:R-:W-:Y:S01]  /*1ebb0*/  IMAD R10, R3, 0x10, R2 ;  /* 0x00000010030a7824 */ /* 0x000fe200078e0202 */
[----:B------:R-:W-:Y:S05]  /*1ebc0*/  @P0 BRA `(.L_x_2078) ;  /* 0x000000d000000947 */ /* 0x000fea0003800000 */
[----:B------:R-:W4:Y:S01]  /*1ebd0*/  S2UR UR4, SR_CTAID.X ;  /* 0x00000000000479c3 */ /* 0x000f220000002500 */
[C---:B------:R-:W-:Y:S01]  /*1ebe0*/  IADD3 R3, R10.reuse, 0x8, RZ ;  /* 0x000000080a037810 */ /* 0x040fe20007ffe0ff */
[----:B----4-:R-:W-:Y:S02]  /*1ebf0*/  ULEA UR6, UR4, UR10, 0x6 ;  /* 0x0000000a04067291 */ /* 0x010fe4000f8e303f */
[----:B------:R-:W-:Y:S02]  /*1ec00*/  UIMAD UR4, UR4, -0x40, UR8 ;  /* 0xffffffc0040478a4 */ /* 0x000fe4000f8e0208 */
[----:B------:R-:W-:Y:S02]  /*1ec10*/  USHF.R.S32.HI UR5, URZ, 0x1f, UR6 ;  /* 0x0000001f3f057899 */ /* 0x000fe40008011406 */
[----:B------:R-:W-:-:S02]  /*1ec20*/  IADD3 R2, P0, R10, UR6, RZ ;  /* 0x000000060a027c10 */ /* 0x000fc4000ff1e0ff */
[C---:B------:R-:W-:Y:S02]  /*1ec30*/  ISETP.GE.AND P2, PT, R10.reuse, UR4, PT ;  /* 0x000000040a007c0c */ /* 0x040fe4000bf46270 */
[----:B------:R-:W-:Y:S02]  /*1ec40*/  ISETP.GE.AND P1, PT, R3, UR4, PT ;  /* 0x0000000403007c0c */ /* 0x000fe4000bf26270 */
[----:B------:R-:W-:Y:S02]  /*1ec50*/  LEA.HI.X.SX32 R10, R10, UR5, 0x1, P0 ;  /* 0x000000050a0a7c11 */ /* 0x000fe400080f0eff */
[----:B------:R-:W-:-:S04]  /*1ec60*/  LEA R12, P0, R2, c[0x0][0x200], 0x2 ;  /* 0x00008000020c7a11 */ /* 0x000fc800078010ff */
[----:B------:R-:W-:-:S05]  /*1ec70*/  LEA.HI.X R13, R2, c[0x0][0x204], R10, 0x2, P0 ;  /* 0x00008100020d7a11 */ /* 0x000fca00000f140a */
[----:B------:R4:W-:Y:S04]  /*1ec80*/  @!P2 STG.E [R12.64], R8 ;  /* 0x000000080c00a986 */ /* 0x0009e8000c10190e */
[----:B------:R4:W-:Y:S02]  /*1ec90*/  @!P1 STG.E [R12.64+0x20], R9 ;  /* 0x000020090c009986 */ /* 0x0009e4000c10190e */
.L_x_2078:
[----:B------:R-:W-:Y:S05]  /*1eca0*/  BSYNC B0 ;  /* 0x0000000000007941 */ /* 0x000fea0003800000 */
.L_x_2077:
[----:B------:R-:W5:Y:S01]  /*1ecb0*/  S2R R3, SR_CTAID.X ;  /* 0x0000000000037919 */ /* 0x000f620000002500 */
[--C-:B----4-:R-:W-:Y:S01]  /*1ecc0*/  SHF.R.S32.HI R9, RZ, 0x1f, R188.reuse ;  /* 0x0000001fff097819 */ /* 0x110fe200000114bc */
[----:B------:R-:W-:Y:S01]  /*1ecd0*/  IMAD.MOV.U32 R8, RZ, RZ, R188 ;  /* 0x000000ffff087224 */ /* 0x000fe200078e00bc */
[----:B------:R-:W-:Y:S01]  /*1ece0*/  ISETP.GE.AND P1, PT, R188, c[0x0][0x220], PT ;  /* 0x00008800bc007a0c */ /* 0x000fe20003f26270 */
[----:B------:R-:W-:Y:S01]  /*1ecf0*/  USHF.R.S32.HI UR6, URZ, 0x1f, UR7 ;  /* 0x0000001f3f067899 */ /* 0x000fe20008011407 */
[----:B------:R-:W-:Y:S01]  /*1ed00*/  IMAD.U32 R10, RZ, RZ, UR7 ;  /* 0x00000007ff0a7e24 */ /* 0x000fe2000f8e00ff */
[----:B------:R-:W-:Y:S01]  /*1ed10*/  ULDC.64 UR4, c[0x0][0x1f0] ;  /* 0x00007c0000047ab9 */ /* 0x000fe20000000a00 */
[----:B------:R-:W-:Y:S01]  /*1ed20*/  BSSY B0, `(.L_x_2079) ;  /* 0x0000018000007945 */ /* 0x000fe20003800000 */
[----:B------:R-:W-:-:S04]  /*1ed30*/  UIMAD UR4, UR6, UR4, URZ ;  /* 0x00000004060472a4 */ /* 0x000fc8000f8e023f */
[----:B------:R-:W-:Y:S01]  /*1ed40*/  UIMAD UR4, UR7, UR5, UR4 ;  /* 0x00000005070472a4 */ /* 0x000fe2000f8e0204 */
[----:B-----5:R-:W-:-:S04]  /*1ed50*/  IMAD.SHL.U32 R3, R3, 0x40, RZ ;  /* 0x0000004003037824 */ /* 0x020fc800078e00ff */
[----:B------:R-:W-:Y:S01]  /*1ed60*/  IMAD.WIDE.U32 R8, R3, c[0x0][0x1e8], R8 ;  /* 0x00007a0003087a25 */ /* 0x000fe200078e0008 */
[----:B------:R-:W-:-:S04]  /*1ed70*/  SHF.R.S32.HI R2, RZ, 0x1f, R3 ;  /* 0x0000001fff027819 */ /* 0x000fc80000011403 */
[----:B------:R-:W-:Y:S01]  /*1ed80*/  IADD3 R12, P0, R8, UR12, RZ ;  /* 0x0000000c080c7c10 */ /* 0x000fe2000ff1e0ff */
[----:B------:R-:W-:Y:S01]  /*1ed90*/  IMAD R2, R2, c[0x0][0x1e8], RZ ;  /* 0x00007a0002027a24 */ /* 0x000fe200078e02ff */
[----:B------:R-:W-:-:S03]  /*1eda0*/  IADD3 R8, -R3, UR8, RZ ;  /* 0x0000000803087c10 */ /* 0x000fc6000fffe1ff */
[----:B------:R-:W-:-:S05]  /*1edb0*/  IMAD R2, R3, c[0x0][0x1ec], R2 ;  /* 0x00007b0003027a24 */ /* 0x000fca00078e0202 */
[----:B------:R-:W-:Y:S02]  /*1edc0*/  IADD3.X R13, R9, UR11, R2, P0, !PT ;  /* 0x0000000b090d7c10 */ /* 0x000fe400087fe402 */
[----:B------:R-:W-:Y:S02]  /*1edd0*/  ISETP.GE.OR P0, PT, R0, R8, P1 ;  /* 0x000000080000720c */ /* 0x000fe40000f06670 */
[----:B------:R-:W-:Y:S01]  /*1ede0*/  SHF.R.S32.HI R2, RZ, 0x1f, R0 ;  /* 0x0000001fff027819 */ /* 0x000fe20000011400 */
[----:B------:R-:W-:-:S05]  /*1edf0*/  IMAD.WIDE.U32 R10, R10, c[0x0][0x1f0], R12 ;  /* 0x00007c000a0a7a25 */ /* 0x000fca00078e000c */
[----:B------:R-:W-:-:S05]  /*1ee00*/  IADD3 R13, R11, UR4, RZ ;  /* 0x000000040b0d7c10 */ /* 0x000fca000fffe0ff */
        /* <DEDUP_REMOVED lines=9> */
.L_x_2080:
[----:B------:R-:W-:Y:S05]  /*1eea0*/  BSYNC B0 ;  /* 0x0000000000007941 */ /* 0x000fea0003800000 */
.L_x_2079:
[----:B------:R-:W-:-:S04]  /*1eeb0*/  IADD3 R3, R0, 0x20, RZ ;  /* 0x0000002000037810 */ /* 0x000fc80007ffe0ff */
[----:B------:R-:W-:-:S13]  /*1eec0*/  ISETP.GE.OR P0, PT, R3, R8, P1 ;  /* 0x000000080300720c */ /* 0x000fda0000f06670 */
[----:B------:R-:W-:Y:S05]  /*1eed0*/  @P0 EXIT ;  /* 0x000000000000094d */ /* 0x000fea0003800000 */
[----:B------:R-:W-:Y:S01]  /*1eee0*/  IADD3 R0, P0, R0, 0x20, RZ ;  /* 0x0000002000007810 */ /* 0x000fe20007f1e0ff */
[----:B--2---:R-:W-:Y:S01]  /*1eef0*/  IMAD.MOV.U32 R4, RZ, RZ, R10 ;  /* 0x000000ffff047224 */ /* 0x004fe200078e000a */
        /* <DEDUP_REMOVED lines=10> */
.L_x_2081:
        /* <DEDUP_REMOVED lines=14> */
.L_x_5208:


//--------------------- .text._ZN5flash24flash_fwd_splitkv_kernelI23Flash_fwd_kernel_traitsILi32ELi64ELi256ELi4ELb0ELb0EN7cutlass10bfloat16_tE19Flash_kernel_traitsILi32ELi64ELi256ELi4ES3_EELb1ELb0ELb1ELb0ELb0ELb1ELb0ELb1EEEvNS_16Flash_fwd_paramsE --------------------------
	.section	.text._ZN5flash24flash_fwd_splitkv_kernelI23Flash_fwd_kernel_traitsILi32ELi64ELi256ELi4ELb0ELb0EN7cutlass10bfloat16_tE19Flash_kernel_traitsILi32ELi64ELi256ELi4ES3_EELb1ELb0ELb1ELb0ELb0ELb1ELb0ELb1EEEvNS_16Flash_fwd_paramsE,"ax",@progbits
	.sectioninfo	@"SHI_REGISTERS=255"
	.align	128
        .global         _ZN5flash24flash_fwd_splitkv_kernelI23Flash_fwd_kernel_traitsILi32ELi64ELi256ELi4ELb0ELb0EN7cutlass10bfloat16_tE19Flash_kernel_traitsILi32ELi64ELi256ELi4ES3_EELb1ELb0ELb1ELb0ELb0ELb1ELb0ELb1EEEvNS_16Flash_fwd_paramsE
        .type           _ZN5flash24flash_fwd_splitkv_kernelI23Flash_fwd_kernel_traitsILi32ELi64ELi256ELi4ELb0ELb0EN7cutlass10bfloat16_tE19Flash_kernel_traitsILi32ELi64ELi256ELi4ES3_EELb1ELb0ELb1ELb0ELb0ELb1ELb0ELb1EEEvNS_16Flash_fwd_paramsE,@function
        .size           _ZN5flash24flash_fwd_splitkv_kernelI23Flash_fwd_kernel_traitsILi32ELi64ELi256ELi4ELb0ELb0EN7cutlass10bfloat16_tE19Flash_kernel_traitsILi32ELi64ELi256ELi4ES3_EELb1ELb0ELb1ELb0ELb0ELb1ELb0ELb1EEEvNS_16Flash_fwd_paramsE,(.L_x_5209 - _ZN5flash24flash_fwd_splitkv_kernelI23Flash_fwd_kernel_traitsILi32ELi64ELi256ELi4ELb0ELb0EN7cutlass10bfloat16_tE19Flash_kernel_traitsILi32ELi64ELi256ELi4ES3_EELb1ELb0ELb1ELb0ELb0ELb1ELb0ELb1EEEvNS_16Flash_fwd_paramsE)
        .other          _ZN5flash24flash_fwd_splitkv_kernelI23Flash_fwd_kernel_traitsILi32ELi64ELi256ELi4ELb0ELb0EN7cutlass10bfloat16_tE19Flash_kernel_traitsILi32ELi64ELi256ELi4ES3_EELb1ELb0ELb1ELb0ELb0ELb1ELb0ELb1EEEvNS_16Flash_fwd_paramsE,@"STO_CUDA_ENTRY STV_DEFAULT"
_ZN5flash24flash_fwd_splitkv_kernelI23Flash_fwd_kernel_traitsILi32ELi64ELi256ELi4ELb0ELb0EN7cutlass10bfloat16_tE19Flash_kernel_traitsILi32ELi64ELi256ELi4ES3_EELb1ELb0ELb1ELb0ELb0ELb1ELb0ELb1EEEvNS_16Flash_fwd_paramsE:
.text._ZN5flash24flash_fwd_splitkv_kernelI23Flash_fwd_kernel_traitsILi32ELi64ELi256ELi4ELb0ELb0EN7cutlass10bfloat16_tE19Flash_kernel_traitsILi32ELi64ELi256ELi4ES3_EELb1ELb0ELb1ELb0ELb0ELb1ELb0ELb1EEEvNS_16Flash_fwd_paramsE:
        /* <DEDUP_REMOVED lines=21> */
[----:B------:R-:W2:Y:S04]  /*0150*/  @P0 LDG.E R4, [R8.64] ;  /* 0x0000000608040981 */ /* 0x000ea8000c1e1900 */
[----:B------:R-:W3:Y:S01]  /*0160*/  @P0 LDG.E R0, [R8.64+0x4] ;  /* 0x0000040608000981 */ /* 0x000ee2000c1e1900 */
[----:B------:R-:W-:Y:S01]  /*0170*/  PLOP3.LUT P1, PT, PT, PT, UP0, 0x80, 0x0 ;  /* 0x000000000000781c */ /* 0x000fe20003f2f008 */
[----:B------:R-:W-:Y:S02]  /*0180*/  UIMAD.WIDE UR8, UR20, UR18, UR8 ;  /* 0x00000012140872a5 */ /* 0x000fe4000f8e0208 */
[----:B------:R-:W-:-:S04]  /*0190*/  UIMAD.WIDE UR4, UR20, UR18, UR4 ;  /* 0x00000012140472a5 */ /* 0x000fc8000f8e0204 */
[----:B------:R-:W-:Y:S02]  /*01a0*/  IMAD.U32 R6, RZ, RZ, UR8 ;  /* 0x00000008ff067e24 */ /* 0x000fe4000f8e00ff */
[----:B------:R-:W-:Y:S02]  /*01b0*/  IMAD.U32 R7, RZ, RZ, UR9 ;  /* 0x00000009ff077e24 */ /* 0x000fe4000f8e00ff */
[----:B------:R-:W-:Y:S02]  /*01c0*/  IMAD.U32 R144, RZ, RZ, UR4 ;  /* 0x00000004ff907e24 */ /* 0x000fe4000f8e00ff */
[----:B------:R-:W-:Y:S01]  /*01d0*/  IMAD.U32 R145, RZ, RZ, UR5 ;  /* 0x00000005ff917e24 */ /* 0x000fe2000f8e00ff */
[----:B------:R-:W4:Y:S04]  /*01e0*/  @!P1 LDG.E R3, [R6.64] ;  /* 0x0000000606039981 */ /* 0x000f28000c1e1900 */
        /* <DEDUP_REMOVED lines=13> */
[----:B----4-:R3:W4:Y:S08]  /*02c0*/  @!P1 R2UR UR21, R3 ;  /* 0x00000000031593c2 */ /* 0x01073000000e0000 */
[----:B-----5:R3:W1:Y:S01]  /*02d0*/  @P4 R2UR UR13, R2 ;  /* 0x00000000020d43c2 */ /* 0x02066200000e0000 */
[----:B--2---:R-:W-:-:S07]  /*02e0*/  @UP1 UIADD3 UR8, UR8, -UR9, URZ ;  /* 0x8000000908081290 */ /* 0x004fce000fffe03f */
[----:B------:R-:W-:Y:S01]  /*02f0*/  @!UP1 ULDC UR8, c[0x0][0x214] ;  /* 0x0000850000089ab9 */ /* 0x000fe20000000800 */
[----:B-1-34-:R-:W-:Y:S05]  /*0300*/  @!P0 BRA `(.L_x_2082) ;  /* 0x0000007000008947 */ /* 0x01afea0003800000 */
[----:B------:R-:W-:-:S13]  /*0310*/  PLOP3.LUT P0, PT, PT, PT, UP2, 0x80, 0x0 ;  /* 0x000000000000781c */ /* 0x000fda0003f0f028 */
[----:B------:R-:W2:Y:S04]  /*0320*/  @P0 LDG.E R0, [R6.64+0x4] ;  /* 0x0000040606000981 */ /* 0x000ea8000c1e1900 */
[----:B------:R-:W3:Y:S01]  /*0330*/  @!P0 LDG.E R2, [R6.64] ;  /* 0x0000000606028981 */ /* 0x000ee2000c1e1900 */
[----:B--2---:R-:W1:Y:S02]  /*0340*/  @P0 R2UR UR17, R0 ;  /* 0x00000000001103c2 */ /* 0x004e6400000e0000 */
[----:B-1----:R-:W-:-:S11]  /*0350*/  @UP2 UIADD3 UR17, UR17, -UR21, URZ ;  /* 0x8000001511112290 */ /* 0x002fd6000fffe03f */
[----:B---3--:R1:W2:Y:S02]  /*0360*/  @!P0 R2UR UR17, R2 ;  /* 0x00000000021183c2 */ /* 0x0082a400000e0000 */
[----:B-12---:R-:W-:Y:S05]  /*0370*/  BRA `(.L_x_2083) ;  /* 0x0000001000007947 */ /* 0x006fea0003800000 */
.L_x_2082:
[----:B------:R-:W-:Y:S02]  /*0380*/  ULDC UR17, c[0x0][0x218] ;  /* 0x0000860000117ab9 */ /* 0x000fe40000000800 */
.L_x_2083:
        /* <DEDUP_REMOVED lines=49> */
[----:B------:R-:W-:Y:S01]  /*06a0*/  IMAD.U32 R5, RZ, RZ, UR11 ;  /* 0x0000000bff057e24 */ /* 0x000fe2000f8e00ff */
[----:B------:R-:W-:Y:S01]  /*06b0*/  ULDC.64 UR12, c[0x0][0x1e0] ;  /* 0x00007800000c7ab9 */ /* 0x000fe20000000a00 */
[----:B------:R-:W-:Y:S01]  /*06c0*/  LOP3.LUT R0, R3, 0xfffffffc, RZ, 0xc0, !PT ;  /* 0xfffffffc03007812 */ /* 0x000fe200078ec0ff */
[----:B------:R-:W-:Y:S01]  /*06d0*/  UIADD3 UR8, -UR11, UR8, URZ ;  /* 0x000000080b087290 */ /* 0x000fe2000fffe13f */
[----:B------:R-:W-:Y:S01]  /*06e0*/  SHF.R.S32.HI R3, RZ, 0x2, R3 ;  /* 0x00000002ff037819 */ /* 0x000fe20000011403 */
[----:B------:R-:W-:Y:S01]  /*06f0*/  BSSY B0, `(.L_x_2085) ;  /* 0x0000028000007945 */ /* 0x000fe20003800000 */
[----:B------:R-:W-:Y:S01]  /*0700*/  @UP0 UIMAD.WIDE.U32 UR18, UR9, UR4, URZ ;  /* 0x00000004091202a5 */ /* 0x000fe2000f8e003f */
[----:B------:R-:W-:Y:S01]  /*0710*/  IMAD.IADD R61, R61, 0x1, -R0 ;  /* 0x000000013d3d7824 */ /* 0x000fe200078e0a00 */
[----:B------:R-:W-:Y:S01]  /*0720*/  @!UP0 UIMAD UR14, UR14, UR12, URZ ;  /* 0x0000000c0e0e82a4 */ /* 0x000fe2000f8e023f */
[----:B------:R-:W-:Y:S01]  /*0730*/  SHF.R.S32.HI R2, RZ, 0x1f, R3 ;  /* 0x0000001fff027819 */ /* 0x000fe20000011403 */
[----:B------:R-:W-:Y:S01]  /*0740*/  @UP0 UIMAD UR9, UR9, UR5, UR19 ;  /* 0x00000005090902a4 */ /* 0x000fe2000f8e0213 */
[----:B------:R-:W-:Y:S01]  /*0750*/  IMAD.SHL.U32 R8, R61, 0x8, RZ ;  /* 0x000000083d087824 */ /* 0x000fe200078e00ff */
[----:B------:R-:W-:-:S02]  /*0760*/  @!UP0 UIMAD.WIDE.U32 UR22, UR20, UR12, URZ ;  /* 0x0000000c141682a5 */ /* 0x000fc4000f8e003f */
[----:B------:R-:W-:Y:S02]  /*0770*/  ULDC.64 UR4, c[0x0][0x1e8] ;  /* 0x00007a0000047ab9 */ /* 0x000fe40000000a00 */
[----:B------:R-:W-:Y:S01]  /*0780*/  UIMAD UR4, UR10, UR4, URZ ;  /* 0x000000040a0472a4 */ /* 0x000fe2000f8e023f */
[--C-:B------:R-:W-:Y:S01]  /*0790*/  SHF.R.S32.HI R9, RZ, 0x1f, R8.reuse ;  /* 0x0000001fff097819 */ /* 0x100fe20000011408 */
[----:B------:R-:W-:Y:S01]  /*07a0*/  @!UP0 UIMAD UR13, UR20, UR13, UR14 ;  /* 0x0000000d140d82a4 */ /* 0x000fe2000f8e020e */
[----:B------:R-:W-:Y:S01]  /*07b0*/  ISETP.GE.AND P1, PT, R8, c[0x0][0x220], PT ;  /* 0x0000880008007a0c */ /* 0x000fe20003f26270 */
[----:B------:R-:W-:Y:S02]  /*07c0*/  UIMAD UR10, UR11, UR5, UR4 ;  /* 0x000000050b0a72a4 */ /* 0x000fe4000f8e0204 */
[----:B------:R-:W-:Y:S01]  /*07d0*/  IMAD.WIDE.U32 R6, R5, c[0x0][0x1e8], R8 ;  /* 0x00007a0005067a25 */ /* 0x000fe200078e0008 */
[----:B------:R-:W-:Y:S02]  /*07e0*/  @!UP0 UIADD3 UR9, UR23, UR13, URZ ;  /* 0x0000000d17098290 */ /* 0x000fe4000fffe03f */
[----:B------:R-:W-:Y:S01]  /*07f0*/  @!UP0 UMOV UR18, UR22 ;  /* 0x0000001600128c82 */ /* 0x000fe20008000000 */
[----:B------:R-:W-:Y:S01]  /*0800*/  IMAD.U32 R0, RZ, RZ, UR10 ;  /* 0x0000000aff007e24 */ /* 0x000fe2000f8e00ff */
[----:B------:R-:W-:Y:S01]  /*0810*/  USHF.R.S32.HI UR12, URZ, 0x1f, UR16 ;  /* 0x0000001f3f0c7899 */ /* 0x000fe20008011410 */
[----:B------:R-:W-:Y:S01]  /*0820*/  IADD3 R6, P0, R6, UR18, RZ ;  /* 0x0000001206067c10 */ /* 0x000fe2000ff1e0ff */
[----:B------:R-:W-:-:S02]  /*0830*/  ULDC.64 UR4, c[0x0][0x1f0] ;  /* 0x00007c0000047ab9 */ /* 0x000fc40000000a00 */
[----:B------:R-:W-:Y:S01]  /*0840*/  UIMAD UR4, UR12, UR4, URZ ;  /* 0x000000040c0472a4 */ /* 0x000fe2000f8e023f */
[----:B------:R-:W-:Y:S02]  /*0850*/  IADD3.X R7, R7, UR9, R0, P0, !PT ;  /* 0x0000000907077c10 */ /* 0x000fe400087fe400 */
[----:B------:R-:W-:Y:S01]  /*0860*/  ISETP.GE.OR P0, PT, R3, UR8, P1 ;  /* 0x0000000803007c0c */ /* 0x000fe20008f06670 */
[----:B------:R-:W-:Y:S02]  /*0870*/  UIMAD UR5, UR16, UR5, UR4 ;  /* 0x00000005100572a4 */ /* 0x000fe4000f8e0204 */
[----:B-1----:R-:W-:Y:S01]  /*0880*/  IMAD.WIDE.U32 R4, R4, c[0x0][0x1f0], R6 ;  /* 0x00007c0004047a25 */ /* 0x002fe200078e0006 */
[----:B------:R-:W-:Y:S02]  /*0890*/  ULDC UR4, c[0x0][0x1c0] ;  /* 0x0000700000047ab9 */ /* 0x000fe40000000800 */
[----:B------:R-:W-:Y:S02]  /*08a0*/  UIMAD UR16, UR20, UR4, UR16 ;  /* 0x00000004141072a4 */ /* 0x000fe4000f8e0210 */
[----:B------:R-:W-:Y:S01]  /*08b0*/  IADD3 R7, R5, UR5, RZ ;  /* 0x0000000505077c10 */ /* 0x000fe2000fffe0ff */
[----:B------:R-:W-:-:S02]  /*08c0*/  ULDC UR4, c[0x0][0x214] ;  /* 0x0000850000047ab9 */ /* 0x000fc40000000800 */
[----:B------:R-:W-:Y:S02]  /*08d0*/  UIMAD UR4, UR16, UR4, UR11 ;  /* 0x00000004100472a4 */ /* 0x000fe4000f8e020b */
        /* <DEDUP_REMOVED lines=9> */
.L_x_2086:
[----:B------:R-:W-:Y:S05]  /*0970*/  BSYNC B0 ;  /* 0x0000000000007941 */ /* 0x000fea0003800000 */
.L_x_2085:
        /* <DEDUP_REMOVED lines=15> */
.L_x_2088:
[----:B------:R-:W-:Y:S05]  /*0a70*/  BSYNC B0 ;  /* 0x0000000000007941 */ /* 0x000fea0003800000 */
.L_x_2087:
[----:B------:R-:W-:-:S04]  /*0a80*/  ISETP.NE.AND P0, PT, R61, RZ, PT ;  /* 0x000000ff3d00720c */ /* 0x000fc80003f05270 */
[C---:B------:R-:W-:Y:S02]  /*0a90*/  ISETP.GE.OR P1, PT, R3.reuse, UR8, P0 ;  /* 0x0000000803007c0c */ /* 0x040fe40008726670 */
[----:B------:R-:W-:Y:S01]  /*0aa0*/  IADD3 R0, P0, R3, UR4, RZ ;  /* 0x0000000403007c10 */ /* 0x000fe2000ff1e0ff */
[----:B------:R-:W-:-:S05]  /*0ab0*/  IMAD.U32 R3, RZ, RZ, UR4 ;  /* 0x00000004ff037e24 */ /* 0x000fca000f8e00ff */
[----:B------:R-:W-:Y:S02]  /*0ac0*/  LEA.HI.X.SX32 R3, R3, R2, 0x1, P0 ;  /* 0x0000000203037211 */ /* 0x000fe400000f0eff */
[----:B------:R-:W-:-:S03]  /*0ad0*/  LEA R2, P0, R0, c[0x0][0x200], 0x2 ;  /* 0x0000800000027a11 */ /* 0x000fc600078010ff */
[----:B--2---:R-:W-:Y:S01]  /*0ae0*/  @!P1 IMAD.MOV.U32 R5, RZ, RZ, 0x7f800000 ;  /* 0x7f800000ff059424 */ /* 0x004fe200078e00ff */
[----:B------:R-:W-:Y:S02]  /*0af0*/  LEA.HI.X R3, R0, c[0x0][0x204], R3, 0x2, P0 ;  /* 0x0000810000037a11 */ /* 0x000fe400000f1403 */
[----:B------:R-:W-:-:S03]  /*0b00*/  ISETP.NE.OR P0, PT, R61, RZ, P2 ;  /* 0x000000ff3d00720c */ /* 0x000fc60001705670 */
[----:B------:R2:W-:Y:S10]  /*0b10*/  @!P1 STG.E [R2.64], R5 ;  /* 0x0000000502009986 */ /* 0x0005f4000c101906 */
[----:B------:R-:W-:Y:S05]  /*0b20*/  @P0 EXIT ;  /* 0x000000000000094d */ /* 0x000fea0003800000 */
[----:B--2---:R-:W-:-:S05]  /*0b30*/  MOV R5, 0x7f800000 ;  /* 0x7f80000000057802 */ /* 0x004fca0000000f00 */
[----:B------:R-:W-:Y:S01]  /*0b40*/  STG.E [R2.64+0x80], R5 ;  /* 0x0000800502007986 */ /* 0x000fe2000c101906 */
[----:B------:R-:W-:Y:S05]  /*0b50*/  EXIT ;  /* 0x000000000000794d */ /* 0x000fea0003800000 */
.L_x_2084:
        /* <DEDUP_REMOVED lines=34> */
[----:B------:R-:W-:-:S04]  /*0d80*/  ULDC UR19, c[0x0][0x1c8] ;  /* 0x0000720000137ab9 */ /* 0x000fc80000000800 */
[----:B-1----:R-:W1:Y:S01]  /*0d90*/  MUFU.RCP R6, R4 ;  /* 0x0000000400067308 */ /* 0x002e620000001000 */
[----:B------:R-:W-:Y:S01]  /*0da0*/  ULDC.64 UR4, c[0x0][0x180] ;  /* 0x0000600000047ab9 */ /* 0x000fe20000000a00 */
        /* <DEDUP_REMOVED lines=22> */
[----:B------:R-:W-:Y:S01]  /*0f10*/  IABS R4, c[0x0][0x1c8] ;  /* 0x0000720000047a13 */ /* 0x000fe20000000000 */
[----:B------:R-:W-:Y:S02]  /*0f20*/  ULOP3.LUT UR19, UR16, UR19, URZ, 0x3c, !UPT ;  /* 0x0000001310137292 */ /* 0x000fe4000f8e3c3f */
[----:B------:R-:W1:Y:S01]  /*0f30*/  S2R R0, SR_CTAID.Z ;  /* 0x0000000000007919 */ /* 0x000e620000002700 */
[----:B------:R-:W3:Y:S08]  /*0f40*/  I2F.RP R10, R4 ;  /* 0x00000004000a7306 */ /* 0x000ef00000209400 */
[----:B---3--:R-:W3:Y:S01]  /*0f50*/  MUFU.RCP R8, R10 ;  /* 0x0000000a00087308 */ /* 0x008ee20000001000 */
[----:B-1----:R-:W-:-:S04]  /*0f60*/  IABS R0, R0 ;  /* 0x0000000000007213 */ /* 0x002fc80000000000 */
[----:B------:R-:W-:Y:S02]  /*0f70*/  MOV R6, R0 ;  /* 0x0000000000067202 */ /* 0x000fe40000000f00 */
[----:B---3--:R-:W-:-:S04]  /*0f80*/  IADD3 R8, R8, 0xffffffe, RZ ;  /* 0x0ffffffe08087810 */ /* 0x008fc80007ffe0ff */
[----:B------:R-:W1:Y:S02]  /*0f90*/  F2I.FTZ.U32.TRUNC.NTZ R9, R8 ;  /* 0x0000000800097305 */ /* 0x000e64000021f000 */
[----:B-1----:R-:W-:Y:S02]  /*0fa0*/  IMAD.MOV R3, RZ, RZ, -R9 ;  /* 0x000000ffff037224 */ /* 0x002fe400078e0a09 */
        /* <DEDUP_REMOVED lines=9> */
[----:B------:R-:W-:Y:S02]  /*1040*/  ISETP.LE.AND P0, PT, RZ, UR19, PT ;  /* 0x00000013ff007c0c */ /* 0x000fe4000bf03270 */
[----:B------:R-:W-:Y:S02]  /*1050*/  ISETP.GE.U32.AND P1, PT, R3, R4, PT ;  /* 0x000000040300720c */ /* 0x000fe40003f26070 */
[----:B------:R-:W-:-:S05]  /*1060*/  IADD3 R4, -R7, RZ, RZ ;  /* 0x000000ff07047210 */ /* 0x000fca0007ffe1ff */
[----:B------:R-:W-:-:S05]  /*1070*/  IMAD R15, R4, c[0x0][0x2d0], R5 ;  /* 0x0000b400040f7a24 */ /* 0x000fca00078e0205 */
[----:B------:R-:W-:Y:S02]  /*1080*/  SHF.R.S32.HI R7, RZ, 0x1f, R15 ;  /* 0x0000001fff077819 */ /* 0x000fe4000001140f */
[----:B------:R-:W-:Y:S02]  /*1090*/  @P1 IADD3 R0, R0, 0x1, RZ ;  /* 0x0000000100001810 */ /* 0x000fe40007ffe0ff */
[----:B------:R-:W-:-:S03]  /*10a0*/  ISETP.NE.AND P1, PT, RZ, c[0x0][0x1c8], PT ;  /* 0x00007200ff007a0c */ /* 0x000fc60003f25270 */
[----:B------:R-:W-:-:S10]  /*10b0*/  @!P0 IMAD.MOV R0, RZ, RZ, -R0 ;  /* 0x000000ffff008224 */ /* 0x000fd400078e0a00 */
[----:B------:R-:W-:-:S04]  /*10c0*/  @!P1 LOP3.LUT R0, RZ, c[0x0][0x1c8], RZ, 0x33, !PT ;  /* 0x00007200ff009a12 */ /* 0x000fc800078e33ff */
[----:B------:R-:W-:-:S05]  /*10d0*/  SHF.R.S32.HI R121, RZ, 0x1f, R0 ;  /* 0x0000001fff797819 */ /* 0x000fca0000011400 */
[----:B------:R-:W-:-:S04]  /*10e0*/  IMAD R3, R121, c[0x0][0x1b0], RZ ;  /* 0x00006c0079037a24 */ /* 0x000fc800078e02ff */
[----:B------:R-:W-:Y:S01]  /*10f0*/  IMAD R3, R0, c[0x0][0x1b4], R3 ;  /* 0x00006d0000037a24 */ /* 0x000fe200078e0203 */
[----:B--2---:R1:W2:Y:S02]  /*1100*/  R2UR UR18, R2 ;  /* 0x00000000021273c2 */ /* 0x0042a400000e0000 */
[----:B-1----:R-:W-:Y:S01]  /*1110*/  IMAD R2, R7, c[0x0][0x198], RZ ;  /* 0x0000660007027a24 */ /* 0x002fe200078e02ff */
[----:B--2---:R-:W-:Y:S02]  /*1120*/  USHF.R.S32.HI UR13, URZ, 0x1f, UR18 ;  /* 0x0000001f3f0d7899 */ /* 0x004fe40008011412 */
[----:B------:R-:W-:Y:S01]  /*1130*/  UIMAD.WIDE.U32 UR20, UR18, UR4, URZ ;  /* 0x00000004121472a5 */ /* 0x000fe2000f8e003f */
[----:B------:R-:W-:Y:S01]  /*1140*/  IMAD R2, R15, c[0x0][0x19c], R2 ;  /* 0x000067000f027a24 */ /* 0x000fe200078e0202 */
[----:B------:R-:W-:-:S04]  /*1150*/  UIMAD UR19, UR13, UR4, URZ ;  /* 0x000000040d1372a4 */ /* 0x000fc8000f8e023f */
[----:B------:R-:W-:Y:S01]  /*1160*/  UIMAD UR5, UR18, UR5, UR19 ;  /* 0x00000005120572a4 */ /* 0x000fe2000f8e0213 */
[----:B------:R-:W-:Y:S01]  /*1170*/  IMAD.U32 R9, RZ, RZ, UR21 ;  /* 0x00000015ff097e24 */ /* 0x000fe2000f8e00ff */
[----:B------:R-:W-:Y:S02]  /*1180*/  MOV R8, UR20 ;  /* 0x0000001400087c02 */ /* 0x000fe40008000f00 */
[----:B------:R-:W-:-:S06]  /*1190*/  UIADD3 UR5, UR21, UR5, URZ ;  /* 0x0000000515057290 */ /* 0x000fcc000fffe03f */
[----:B------:R-:W-:Y:S01]  /*11a0*/  MOV R9, UR5 ;  /* 0x0000000500097c02 */ /* 0x000fe20008000f00 */
[----:B------:R-:W-:Y:S02]  /*11b0*/  ULDC.64 UR4, c[0x0][0x188] ;  /* 0x0000620000047ab9 */ /* 0x000fe40000000a00 */
[----:B------:R-:W-:Y:S02]  /*11c0*/  UIMAD UR13, UR13, UR4, URZ ;  /* 0x000000040d0d72a4 */ /* 0x000fe4000f8e023f */
[----:B------:R-:W-:Y:S01]  /*11d0*/  IMAD.WIDE.U32 R8, R15, c[0x0][0x198], R8 ;  /* 0x000066000f087a25 */ /* 0x000fe200078e0008 */
[----:B------:R-:W-:Y:S02]  /*11e0*/  UIMAD.WIDE.U32 UR22, UR18, UR4, URZ ;  /* 0x00000004121672a5 */ /* 0x000fe4000f8e003f */
[----:B------:R-:W-:Y:S01]  /*11f0*/  UIMAD UR5, UR18, UR5, UR13 ;  /* 0x00000005120572a4 */ /* 0x000fe2000f8e020d */
[----:B------:R-:W-:Y:S01]  /*1200*/  IMAD.IADD R9, R9, 0x1, R2 ;  /* 0x0000000109097824 */ /* 0x000fe200078e0202 */
[----:B------:R-:W-:-:S02]  /*1210*/  MOV R2, R0 ;  /* 0x0000000000027202 */ /* 0x000fc40000000f00 */
[----:B------:R-:W-:Y:S01]  /*1220*/  UIADD3 UR18, UR23, UR5, URZ ;  /* 0x0000000517127290 */ /* 0x000fe2000fffe03f */
[----:B------:R-:W-:-:S04]  /*1230*/  IMAD.WIDE.U32 R8, R0, c[0x0][0x1b0], R8 ;  /* 0x00006c0000087a25 */ /* 0x000fc800078e0008 */
[----:B------:R-:W-:Y:S01]  /*1240*/  IMAD.MOV.U32 R4, RZ, RZ, R8 ;  /* 0x000000ffff047224 */ /* 0x000fe200078e0008 */
[----:B------:R-:W-:Y:S01]  /*1250*/  IADD3 R13, R9, R3, RZ ;  /* 0x00000003090d7210 */ /* 0x000fe20007ffe0ff */
[----:B------:R-:W-:Y:S05]  /*1260*/  BRA `(.L_x_2090) ;  /* 0x000004f000007947 */ /* 0x000fea0003800000 */
.L_x_2089:
        /* <DEDUP_REMOVED lines=18> */
[----:B------:R-:W-:Y:S02]  /*1390*/  UIADD3 UR18, UR23, UR5, URZ ;  /* 0x0000000517127290 */ /* 0x000fe4000fffe03f */
.L_x_2091:
[----:B------:R-:W-:Y:S01]  /*13a0*/  IABS R3, c[0x0][0x1c8] ;  /* 0x0000720000037a13 */ /* 0x000fe20000000000 */
[----:B------:R-:W1:Y:S01]  /*13b0*/  S2R R0, SR_CTAID.Z ;  /* 0x0000000000007919 */ /* 0x000e620000002700 */
[----:B------:R-:W-:Y:S01]  /*13c0*/  MOV R4, RZ ;  /* 0x000000ff00047202 */ /* 0x000fe20000000f00 */
[----:B------:R-:W-:Y:S01]  /*13d0*/  ULDC UR5, c[0x0][0x1c8] ;  /* 0x0000720000057ab9 */ /* 0x000fe20000000800 */
[----:B------:R-:W2:Y:S01]  /*13e0*/  I2F.RP R7, R3 ;  /* 0x0000000300077306 */ /* 0x000ea20000209400 */
[----:B------:R-:W-:Y:S01]  /*13f0*/  ULOP3.LUT UR5, UR16, UR5, URZ, 0x3c, !UPT ;  /* 0x0000000510057292 */ /* 0x000fe2000f8e3c3f */
[----:B------:R-:W-:Y:S01]  /*1400*/  MOV R9, UR18 ;  /* 0x0000001200097c02 */ /* 0x000fe20008000f00 */
[----:B------:R-:W-:Y:S01]  /*1410*/  ULEA UR4, UR10, 0xffffff00, 0x8 ;  /* 0xffffff000a047891 */ /* 0x000fe2000f8e403f */
[----:B------:R-:W-:Y:S01]  /*1420*/  IMAD.U32 R8, RZ, RZ, UR22 ;  /* 0x00000016ff087e24 */ /* 0x000fe2000f8e00ff */
[----:B------:R-:W-:Y:S02]  /*1430*/  @UP0 UIADD3 UR18, UR13, UR21, URZ ;  /* 0x000000150d120290 */ /* 0x000fe4000fffe03f */
[----:B------:R-:W-:Y:S01]  /*1440*/  ISETP.LE.AND P2, PT, RZ, UR5, PT ;  /* 0x00000005ff007c0c */ /* 0x000fe2000bf43270 */
[----:B--2---:R-:W2:Y:S01]  /*1450*/  MUFU.RCP R6, R7 ;  /* 0x0000000700067308 */ /* 0x004ea20000001000 */
[----:B-1----:R-:W-:-:S02]  /*1460*/  IABS R0, R0 ;  /* 0x0000000000007213 */ /* 0x002fc40000000000 */
[----:B--2---:R-:W-:-:S05]  /*1470*/  IADD3 R6, R6, 0xffffffe, RZ ;  /* 0x0ffffffe06067810 */ /* 0x004fca0007ffe0ff */
[----:B------:R-:W1:Y:S02]  /*1480*/  F2I.FTZ.U32.TRUNC.NTZ R5, R6 ;  /* 0x0000000600057305 */ /* 0x000e64000021f000 */
[----:B-1----:R-:W-:-:S04]  /*1490*/  IMAD.MOV R2, RZ, RZ, -R5 ;  /* 0x000000ffff027224 */ /* 0x002fc800078e0a05 */
[----:B------:R-:W-:-:S04]  /*14a0*/  IMAD R2, R2, R3, RZ ;  /* 0x0000000302027224 */ /* 0x000fc800078e02ff */
[----:B------:R-:W-:-:S04]  /*14b0*/  IMAD.HI.U32 R5, R5, R2, R4 ;  /* 0x0000000205057227 */ /* 0x000fc800078e0004 */
[----:B------:R-:W-:-:S04]  /*14c0*/  IMAD.MOV.U32 R4, RZ, RZ, R0 ;  /* 0x000000ffff047224 */ /* 0x000fc800078e0000 */
[----:B------:R-:W-:Y:S01]  /*14d0*/  IMAD.HI.U32 R2, R5, R4, RZ ;  /* 0x0000000405027227 */ /* 0x000fe200078e00ff */
[----:B------:R-:W-:Y:S01]  /*14e0*/  MOV R5, UR4 ;  /* 0x0000000400057c02 */ /* 0x000fe20008000f00 */
[----:B------:R-:W-:Y:S02]  /*14f0*/  ULDC.64 UR4, c[0x0][0x1a0] ;  /* 0x0000680000047ab9 */ /* 0x000fe40000000a00 */
[----:B------:R-:W-:Y:S01]  /*1500*/  @UP0 UIMAD.WIDE.U32 UR22, UR18, UR4, URZ ;  /* 0x00000004121602a5 */ /* 0x000fe2000f8e003f */
[----:B------:R-:W-:Y:S01]  /*1510*/  IADD3 R0, -R2, RZ, RZ ;  /* 0x000000ff02007210 */ /* 0x000fe20007ffe1ff */
[----:B------:R-:W-:Y:S01]  /*1520*/  IMAD.WIDE.U32 R8, R5, c[0x0][0x198], R8 ;  /* 0x0000660005087a25 */ /* 0x000fe200078e0008 */
[----:B------:R-:W-:Y:S01]  /*1530*/  SHF.R.S32.HI R7, RZ, 0x1f, R5 ;  /* 0x0000001fff077819 */ /* 0x000fe20000011405 */
[----:B------:R-:W-:Y:S02]  /*1540*/  @UP0 UIMAD UR18, UR18, UR5, UR23 ;  /* 0x00000005121202a4 */ /* 0x000fe4000f8e0217 */
[----:B------:R-:W-:-:S02]  /*1550*/  IMAD R0, R3, R0, R4 ;  /* 0x0000000003007224 */ /* 0x000fc400078e0204 */
[----:B------:R-:W-:-:S03]  /*1560*/  IMAD.MOV.U32 R15, RZ, RZ, R5 ;  /* 0x000000ffff0f7224 */ /* 0x000fc600078e0005 */
        /* <DEDUP_REMOVED lines=27> */
[----:B------:R-:W-:Y:S02]  /*1720*/  UMOV UR18, UR22 ;  /* 0x0000001600127c82 */ /* 0x000fe40008000000 */
[----:B------:R-:W-:Y:S02]  /*1730*/  UIMAD UR5, UR20, UR5, UR13 ;  /* 0x00000005140572a4 */ /* 0x000fe4000f8e020d */
[----:B------:R-:W-:-:S04]  /*1740*/  UIMAD.WIDE.U32 UR22, UR20, UR4, UR18 ;  /* 0x00000004141672a5 */ /* 0x000fc8000f8e0012 */
[----:B------:R-:W-:Y:S02]  /*1750*/  UIADD3 UR18, UR23, UR5, URZ ;  /* 0x0000000517127290 */ /* 0x000fe4000fffe03f */
.L_x_2090:
        /* <DEDUP_REMOVED lines=13> */
[----:B------:R-:W-:Y:S01]  /*1830*/  SHF.R.S32.HI R66, RZ, 0x3, R67 ;  /* 0x00000003ff427819 */ /* 0x000fe20000011443 */
[----:B------:R-:W3:Y:S01]  /*1840*/  S2R R146, SR_CTAID.Z ;  /* 0x0000000000927919 */ /* 0x000ee20000002700 */
[----:B------:R-:W-:Y:S01]  /*1850*/  SHF.R.S32.HI R142, RZ, 0x2, R9 ;  /* 0x00000002ff8e7819 */ /* 0x000fe20000011409 */
[----:B------:R-:W-:Y:S01]  /*1860*/  @UP0 UIMAD UR19, UR9, UR5, UR21 ;  /* 0x00000005091302a4 */ /* 0x000fe2000f8e0215 */
[----:B------:R-:W-:Y:S01]  /*1870*/  IMAD.IADD R11, R61, 0x1, -R10 ;  /* 0x000000013d0b7824 */ /* 0x000fe200078e0a0a */
[----:B------:R-:W-:Y:S01]  /*1880*/  LEA.HI R65, R6, R61, RZ, 0x4 ;  /* 0x0000003d06417211 */ /* 0x000fe200078f20ff */
[----:B------:R-:W-:Y:S01]  /*1890*/  ULDC.64 UR4, c[0x0][0x178] ;  /* 0x00005e0000047ab9 */ /* 0x000fe20000000a00 */
[----:B------:R-:W-:Y:S01]  /*18a0*/  LEA.HI R9, R9, R142, RZ, 0x1 ;  /* 0x0000008e09097211 */ /* 0x000fe200078f08ff */
[----:B------:R-:W-:Y:S01]  /*18b0*/  @!UP0 UIMAD UR13, UR14, UR4, URZ ;  /* 0x000000040e0d82a4 */ /* 0x000fe2000f8e023f */
[----:B------:R-:W-:Y:S01]  /*18c0*/  IMAD.SHL.U32 R148, R11, 0x8, RZ ;  /* 0x000000080b947824 */ /* 0x000fe200078e00ff */
[----:B------:R-:W-:Y:S01]  /*18d0*/  @!UP0 UIMAD.WIDE.U32 UR24, UR15, UR4, URZ ;  /* 0x000000040f1882a5 */ /* 0x000fe2000f8e003f */
[----:B------:R-:W-:Y:S01]  /*18e0*/  LOP3.LUT R64, R65, 0xfffffff0, RZ, 0xc0, !PT ;  /* 0xfffffff041407812 */ /* 0x000fe200078ec0ff */
[----:B------:R-:W-:Y:S01]  /*18f0*/  @!UP0 UIMAD UR5, UR15, UR5, UR13 ;  /* 0x000000050f0582a4 */ /* 0x000fe2000f8e020d */
[----:B------:R-:W-:Y:S01]  /*1900*/  IMAD.SHL.U32 R3, R66, 0x40, RZ ;  /* 0x0000004042037824 */ /* 0x000fe200078e00ff */
[----:B------:R-:W-:Y:S01]  /*1910*/  USHF.R.S32.HI UR13, URZ, 0x1f, UR16 ;  /* 0x0000001f3f0d7899 */ /* 0x000fe20008011410 */
[----:B------:R-:W-:Y:S01]  /*1920*/  IMAD.HI.U32 R75, R8, R75, R16 ;  /* 0x0000004b084b7227 */ /* 0x000fe200078e0010 */
[----:B------:R-:W-:Y:S01]  /*1930*/  @!UP0 UIADD3 UR19, UR25, UR5, URZ ;  /* 0x0000000519138290 */ /* 0x000fe2000fffe03f */
[----:B------:R-:W-:Y:S01]  /*1940*/  LEA.HI R60, R6, R61, RZ, 0x5 ;  /* 0x0000003d063c7211 */ /* 0x000fe200078f28ff */
[----:B------:R-:W-:Y:S01]  /*1950*/  @!UP0 UMOV UR20, UR24 ;  /* 0x0000001800148c82 */ /* 0x000fe20008000000 */
[----:B------:R-:W-:Y:S01]  /*1960*/  LOP3.LUT R9, R9, 0x7fffffe, RZ, 0xc0, !PT ;  /* 0x07fffffe09097812 */ /* 0x000fe200078ec0ff */
[----:B------:R-:W-:Y:S01]  /*1970*/  ULDC.64 UR4, c[0x0][0x1a8] ;  /* 0x00006a0000047ab9 */ /* 0x000fe20000000a00 */
[----:B------:R-:W-:Y:S01]  /*1980*/  IMAD.IADD R64, R61, 0x1, -R64 ;  /* 0x000000013d407824 */ /* 0x000fe200078e0a40 */
[----:B------:R-:W-:Y:S01]  /*1990*/  UIMAD UR4, UR13, UR4, URZ ;  /* 0x000000040d0472a4 */ /* 0x000fe2000f8e023f */
[----:B------:R-:W-:Y:S01]  /*19a0*/  SHF.R.S32.HI R149, RZ, 0x1f, R148 ;  /* 0x0000001fff957819 */ /* 0x000fe20000011494 */
[----:B------:R-:W-:Y:S01]  /*19b0*/  IMAD.IADD R9, R142, 0x1, -R9 ;  /* 0x000000018e097824 */ /* 0x000fe200078e0a09 */
[----:B------:R-:W-:Y:S01]  /*19c0*/  IADD3 R16, P0, R148, UR22, RZ ;  /* 0x0000001694107c10 */ /* 0x000fe2000ff1e0ff */
[----:B------:R-:W-:Y:S01]  /*19d0*/  UIMAD UR4, UR16, UR5, UR4 ;  /* 0x00000005100472a4 */ /* 0x000fe2000f8e0204 */
[----:B------:R-:W-:Y:S01]  /*19e0*/  LOP3.LUT R3, R3, 0xc0, RZ, 0xc0, !PT ;  /* 0x000000c003037812 */ /* 0x000fe200078ec0ff */
[----:B------:R-:W-:Y:S01]  /*19f0*/  USHF.R.S32.HI UR5, URZ, 0x1f, UR17 ;  /* 0x0000001f3f057899 */ /* 0x000fe20008011411 */
[----:B------:R-:W-:Y:S01]  /*1a00*/  SHF.R.S32.HI R143, RZ, 0x1f, R142 ;  /* 0x0000001fff8f7819 */ /* 0x000fe2000001148e */
[----:B------:R-:W-:Y:S01]  /*1a10*/  IMAD.SHL.U32 R11, R11, 0x4, RZ ;  /* 0x000000040b0b7824 */ /* 0x000fe200078e00ff */
[----:B------:R-:W-:Y:S01]  /*1a20*/  SHF.R.S32.HI R60, RZ, 0x5, R60 ;  /* 0x00000005ff3c7819 */ /* 0x000fe2000001143c */
[----:B------:R-:W-:Y:S01]  /*1a30*/  ULEA.HI UR5, UR5, UR17, URZ, 0x8 ;  /* 0x0000001105057291 */ /* 0x000fe2000f8f403f */
[----:B------:R-:W-:Y:S01]  /*1a40*/  IADD3.X R17, R149, UR18, RZ, P0, !PT ;  /* 0x0000001295117c10 */ /* 0x000fe200087fe4ff */
[----:B--2---:R-:W-:Y:S01]  /*1a50*/  IMAD.WIDE R20, R21, 0x40, R142 ;  /* 0x0000004015147825 */ /* 0x004fe200078e028e */
[----:B------:R-:W-:Y:S01]  /*1a60*/  LOP3.LUT R8, R3, 0x18, R148, 0xf8, !PT ;  /* 0x0000001803087812 */ /* 0x000fe200078ef894 */
[----:B------:R-:W-:Y:S01]  /*1a70*/  USHF.R.S32.HI UR5, URZ, 0x8, UR5 ;  /* 0x000000083f057899 */ /* 0x000fe20008011405 */
[----:B------:R-:W-:Y:S01]  /*1a80*/  LEA.HI R63, R64, R64, RZ, 0x1 ;  /* 0x00000040403f7211 */ /* 0x000fe200078f08ff */
[----:B------:R-:W-:Y:S01]  /*1a90*/  IMAD R134, R60, 0x8, R9 ;  /* 0x000000083c867824 */ /* 0x000fe200078e0209 */
[----:B------:R-:W-:Y:S01]  /*1aa0*/  IADD3 R136, P0, R142, R15, RZ ;  /* 0x0000000f8e887210 */ /* 0x000fe20007f1e0ff */
[----:B------:R-:W-:Y:S01]  /*1ab0*/  IMAD R6, R21, c[0x0][0x190], RZ ;  /* 0x0000640015067a24 */ /* 0x000fe200078e02ff */
[----:B------:R-:W-:Y:S01]  /*1ac0*/  SHF.R.U32.HI R3, RZ, 0x3, R3 ;  /* 0x00000003ff037819 */ /* 0x000fe20000011603 */
[----:B------:R-:W-:Y:S01]  /*1ad0*/  IMAD.WIDE.U32 R16, R2, c[0x0][0x1b8], R16 ;  /* 0x00006e0002107a25 */ /* 0x000fe200078e0010 */
[----:B------:R-:W-:-:S02]  /*1ae0*/  IADD3 R18, P1, R148, UR20, RZ ;  /* 0x0000001494127c10 */ /* 0x000fc4000ff3e0ff */
[----:B------:R-:W-:Y:S01]  /*1af0*/  SHF.R.S32.HI R9, RZ, 0x1, R63 ;  /* 0x00000001ff097819 */ /* 0x000fe2000001143f */
[----:B------:R-:W-:Y:S01]  /*1b00*/  IMAD.X R7, R143, 0x1, R7, P0 ;  /* 0x000000018f077824 */ /* 0x000fe200000e0607 */
[----:B------:R-:W-:Y:S01]  /*1b10*/  SHF.R.S32.HI R62, RZ, 0x1f, R63 ;  /* 0x0000001fff3e7819 */ /* 0x000fe2000001143f */
[----:B------:R-:W-:Y:S01]  /*1b20*/  IMAD R6, R20, c[0x0][0x194], R6 ;  /* 0x0000650014067a24 */ /* 0x000fe200078e0206 */
[----:B------:R-:W-:Y:S01]  /*1b30*/  LOP3.LUT R3, R8, R3, RZ, 0x3c, !PT ;  /* 0x0000000308037212 */ /* 0x000fe200078e3cff */
[----:B------:R-:W-:Y:S01]  /*1b40*/  IMAD R7, R7, c[0x0][0x1a0], RZ ;  /* 0x0000680007077a24 */ /* 0x000fe200078e02ff */
[----:B------:R-:W-:Y:S01]  /*1b50*/  IADD3.X R19, R149, UR19, RZ, P1, !PT ;  /* 0x0000001395137c10 */ /* 0x000fe20008ffe4ff */
[----:B------:R-:W-:Y:S01]  /*1b60*/  IMAD.MOV.U32 R159, RZ, RZ, c[0x0][0x198] ;  /* 0x00006600ff9f7624 */ /* 0x000fe200078e00ff */
[----:B------:R-:W-:Y:S01]  /*1b70*/  IADD3 R140, P0, R148, R4, RZ ;  /* 0x00000004948c7210 */ /* 0x000fe20007f1e0ff */
[----:B------:R-:W-:Y:S01]  /*1b80*/  IMAD R139, R136, c[0x0][0x1a4], R7 ;  /* 0x00006900888b7a24 */ /* 0x000fe200078e0207 */
[----:B------:R-:W-:Y:S01]  /*1b90*/  IMNMX R91, RZ, UR5, !PT ;  /* 0x00000005ff5b7c17 */ /* 0x000fe2000f800200 */
[----:B------:R-:W-:Y:S01]  /*1ba0*/  IMAD.WIDE.U32 R18, R20, c[0x0][0x190], R18 ;  /* 0x0000640014127a25 */ /* 0x000fe200078e0012 */
[----:B------:R-:W-:-:S02]  /*1bb0*/  LEA.HI R62, R62, R9, RZ, 0x2 ;  /* 0x000000093e3e7211 */ /* 0x000fc400078f10ff */
        /* <DEDUP_REMOVED lines=8> */
[----:B------:R-:W-:Y:S02]  /*1c40*/  SHF.R.S32.HI R73, RZ, 0x1, R75 ;  /* 0x00000001ff497819 */ /* 0x000fe4000001144b */
[----:B------:R-:W-:Y:S01]  /*1c50*/  MOV R126, 0x5 ;  /* 0x00000005007e7802 */ /* 0x000fe20000000f00 */
[----:B------:R-:W-:Y:S01]  /*1c60*/  IMAD.IADD R62, R9, 0x1, -R62 ;  /* 0x00000001093e7824 */ /* 0x000fe200078e0a3e */
[----:B------:R-:W-:Y:S01]  /*1c70*/  IADD3 R69, R147, UR4, RZ ;  /* 0x0000000493457c10 */ /* 0x000fe2000fffe0ff */
[----:B------:R-:W-:Y:S01]  /*1c80*/  IMAD R74, R142, R73, R11 ;  /* 0x000000498e4a7224 */ /* 0x000fe200078e020b */
[----:B------:R-:W-:Y:S01]  /*1c90*/  SHF.L.U64.HI R58, R159, R126, c[0x0][0x19c] ;  /* 0x000067009f3a7619 */ /* 0x000fe2000001027e */
[----:B------:R-:W-:Y:S01]  /*1ca0*/  IMAD.IADD R17, R17, 0x1, R3 ;  /* 0x0000000111117824 */ /* 0x000fe200078e0203 */
[----:B------:R-:W-:Y:S01]  /*1cb0*/  LOP3.LUT P1, RZ, R62, 0x2, RZ, 0xc0, !PT ;  /* 0x000000023eff7812 */ /* 0x000fe2000782c0ff */
[----:B------:R-:W-:Y:S01]  /*1cc0*/  IMAD R7, R143, c[0x0][0x198], RZ ;  /* 0x000066008f077a24 */ /* 0x000fe200078e02ff */
[----:B------:R-:W-:Y:S01]  /*1cd0*/  SHF.R.S32.HI R71, RZ, 0x1f, R74 ;  /* 0x0000001fff477819 */ /* 0x000fe2000001144a */
[----:B------:R-:W-:-:S02]  /*1ce0*/  IMAD.MOV.U32 R9, RZ, RZ, 0x10 ;  /* 0x00000010ff097424 */ /* 0x000fc400078e00ff */
[----:B------:R-:W-:Y:S02]  /*1cf0*/  IMAD.MOV.U32 R3, RZ, RZ, c[0x0][0x1a0] ;  /* 0x00006800ff037624 */ /* 0x000fe400078e00ff */
[----:B------:R-:W-:Y:S01]  /*1d00*/  IMAD.IADD R72, R11, 0x1, R74 ;  /* 0x000000010b487824 */ /* 0x000fe200078e024a */
[----:B------:R-:W-:Y:S01]  /*1d10*/  SEL R9, R9, 0xfffffff0, !P1 ;  /* 0xfffffff009097807 */ /* 0x000fe20004800000 */
[----:B------:R-:W-:Y:S01]  /*1d20*/  IMAD.WIDE.U32 R136, R136, c[0x0][0x1a0], R16 ;  /* 0x0000680088887a25 */ /* 0x000fe200078e0010 */
[----:B------:R-:W-:Y:S02]  /*1d30*/  SHF.L.U64.HI R56, R3, R126, c[0x0][0x1a4] ;  /* 0x0000690003387619 */ /* 0x000fe4000001027e */
[----:B------:R-:W-:Y:S01]  /*1d40*/  SHF.R.S32.HI R70, RZ, 0x1f, R72 ;  /* 0x0000001fff467819 */ /* 0x000fe20000011448 */
[C---:B------:R-:W-:Y:S02]  /*1d50*/  IMAD R7, R142.reuse, c[0x0][0x19c], R7 ;  /* 0x000067008e077a24 */ /* 0x040fe400078e0207 */
        /* <DEDUP_REMOVED lines=9> */
[----:B------:R-:W-:Y:S01]  /*1df0*/  IADD3 R6, P1, P0, R5, -UR17, R142 ;  /* 0x8000001105067c10 */ /* 0x000fe2000f83e08e */
[----:B------:R-:W-:Y:S01]  /*1e00*/  UIMAD UR18, UR14, UR18, URZ ;  /* 0x000000120e1272a4 */ /* 0x000fe2000f8e023f */
[C-C-:B------:R-:W-:Y:S01]  /*1e10*/  IMAD.WIDE.U32 R12, R7.reuse, c[0x0][0x280], R148.reuse ;  /* 0x0000a000070c7a25 */ /* 0x140fe200078e0094 */
[----:B------:R-:W-:Y:S01]  /*1e20*/  USHF.R.S32.HI UR24, URZ, 0x1f, UR17 ;  /* 0x0000001f3f187899 */ /* 0x000fe20008011411 */
[C---:B------:R-:W-:Y:S01]  /*1e30*/  IADD3 R76, R142.reuse, 0x20, RZ ;  /* 0x000000208e4c7810 */ /* 0x040fe20007ffe0ff */
[----:B------:R-:W-:Y:S01]  /*1e40*/  ULDC.64 UR4, c[0x0][0x278] ;  /* 0x00009e0000047ab9 */ /* 0x000fe20000000a00 */
[----:B------:R-:W-:Y:S01]  /*1e50*/  IMAD.WIDE.U32 R10, R7, c[0x0][0x278], R148 ;  /* 0x00009e00070a7a25 */ /* 0x000fe200078e0094 */
[----:B------:R-:W-:Y:S01]  /*1e60*/  SHF.R.S32.HI R7, RZ, 0x1f, R5 ;  /* 0x0000001fff077819 */ /* 0x000fe20000011405 */
[----:B------:R-:W-:Y:S01]  /*1e70*/  UIMAD UR4, UR14, UR4, URZ ;  /* 0x000000040e0472a4 */ /* 0x000fe2000f8e023f */
[----:B------:R-:W-:Y:S01]  /*1e80*/  IADD3 R133, R142, 0x40, RZ ;  /* 0x000000408e857810 */ /* 0x000fe20007ffe0ff */
[----:B------:R-:W-:Y:S01]  /*1e90*/  UIMAD UR25, UR15, UR19, UR18 ;  /* 0x000000130f1972a4 */ /* 0x000fe2000f8e0212 */
[----:B------:R-:W-:Y:S01]  /*1ea0*/  IADD3.X R7, R7, ~UR24, R143, P1, P0 ;  /* 0x8000001807077c10 */ /* 0x000fe20008fe048f */
[----:B------:R-:W-:Y:S01]  /*1eb0*/  UIMAD UR22, UR15, UR5, UR4 ;  /* 0x000000050f1672a4 */ /* 0x000fe2000f8e0204 */
[----:B-----5:R-:W-:Y:S01]  /*1ec0*/  IMAD.IADD R0, R0, 0x1, R5 ;  /* 0x0000000100007824 */ /* 0x020fe200078e0205 */
[----:B------:R-:W-:Y:S01]  /*1ed0*/  UMOV UR33, 0x80 ;  /* 0x0000008000217882 */ /* 0x000fe20000000000 */
[----:B------:R-:W-:Y:S01]  /*1ee0*/  IMAD.WIDE.U32 R14, R3, 0x40, RZ ;  /* 0x00000040030e7825 */ /* 0x000fe200078e00ff */
[----:B------:R-:W-:Y:S01]  /*1ef0*/  IADD3 R13, R13, UR25, RZ ;  /* 0x000000190d0d7c10 */ /* 0x000fe2000fffe0ff */
[----:B------:R-:W-:Y:S01]  /*1f00*/  ULDC.64 UR4, c[0x0][0x1a0] ;  /* 0x0000680000047ab9 */ /* 0x000fe20000000a00 */
[----:B------:R-:W-:Y:S01]  /*1f10*/  IADD3 R11, R11, UR22, RZ ;  /* 0x000000160b0b7c10 */ /* 0x000fe2000fffe0ff */
[C---:B------:R-:W-:Y:S01]  /*1f20*/  IMAD R5, R7.reuse, c[0x0][0x290], RZ ;  /* 0x0000a40007057a24 */ /* 0x040fe200078e02ff */
[----:B------:R-:W-:Y:S01]  /*1f30*/  UMOV UR32, 0x40 ;  /* 0x0000004000207882 */ /* 0x000fe20000000000 */
[----:B------:R-:W-:Y:S01]  /*1f40*/  IMAD R7, R7, c[0x0][0x288], RZ ;  /* 0x0000a20007077a24 */ /* 0x000fe200078e02ff */
[----:B------:R-:W-:Y:S01]  /*1f50*/  UIMAD UR23, UR33, UR5, URZ ;  /* 0x00000005211772a4 */ /* 0x000fe2000f8e023f */
[C---:B------:R-:W-:Y:S01]  /*1f60*/  IMAD R5, R6.reuse, c[0x0][0x294], R5 ;  /* 0x0000a50006057a24 */ /* 0x040fe200078e0205 */
[----:B------:R-:W-:Y:S01]  /*1f70*/  UIMAD UR5, UR32, UR5, URZ ;  /* 0x00000005200572a4 */ /* 0x000fe2000f8e023f */
[----:B------:R-:W-:Y:S01]  /*1f80*/  IMAD.WIDE.U32 R12, R6, c[0x0][0x290], R12 ;  /* 0x0000a400060c7a25 */ /* 0x000fe200078e000c */
[----:B------:R-:W-:Y:S01]  /*1f90*/  ULDC UR31, c[0x0][0x19c] ;  /* 0x00006700001f7ab9 */ /* 0x000fe20000000800 */
[----:B------:R-:W-:Y:S01]  /*1fa0*/  IADD3 R132, R142, 0x60, RZ ;  /* 0x000000608e847810 */ /* 0x000fe20007ffe0ff */
[----:B------:R-:W-:Y:S01]  /*1fb0*/  UMOV UR21, 0xc0 ;  /* 0x000000c000157882 */ /* 0x000fe20000000000 */
[C---:B------:R-:W-:Y:S01]  /*1fc0*/  IMAD R4, R6.reuse, c[0x0][0x28c], R7 ;  /* 0x0000a30006047a24 */ /* 0x040fe200078e0207 */
[----:B------:R-:W-:Y:S01]  /*1fd0*/  IADD3 R103, R15, UR5, RZ ;  /* 0x000000050f677c10 */ /* 0x000fe2000fffe0ff */
[----:B------:R-:W-:Y:S01]  /*1fe0*/  IMAD.WIDE.U32 R10, R6, c[0x0][0x288], R10 ;  /* 0x0000a200060a7a25 */ /* 0x000fe200078e000a */
[----:B------:R-:W-:Y:S01]  /*1ff0*/  ULDC UR22, c[0x0][0x294] ;  /* 0x0000a50000167ab9 */ /* 0x000fe20000000800 */
[----:B------:R-:W-:Y:S01]  /*2000*/  IADD3 R131, R142, 0x80, RZ ;  /* 0x000000808e837810 */ /* 0x000fe20007ffe0ff */
[----:B------:R-:W-:Y:S01]  /*2010*/  ULDC UR5, c[0x0][0x1a4] ;  /* 0x0000690000057ab9 */ /* 0x000fe20000000800 */
[----:B------:R-:W-:Y:S01]  /*2020*/  IMAD.IADD R7, R13, 0x1, R5 ;  /* 0x000000010d077824 */ /* 0x000fe200078e0205 */
[----:B------:R-:W-:Y:S01]  /*2030*/  UMOV UR20, 0x140 ;  /* 0x0000014000147882 */ /* 0x000fe20000000000 */
[C---:B------:R-:W-:Y:S01]  /*2040*/  IMAD R5, R121.reuse, c[0x0][0x2a0], RZ ;  /* 0x0000a80079057a24 */ /* 0x040fe200078e02ff */
[----:B------:R-:W-:Y:S01]  /*2050*/  UIMAD UR33, UR33, UR31, URZ ;  /* 0x0000001f212172a4 */ /* 0x000fe2000f8e023f */
[----:B------:R-:W-:Y:S01]  /*2060*/  IMAD.MOV.U32 R6, RZ, RZ, R12 ;  /* 0x000000ffff067224 */ /* 0x000fe200078e000c */
[----:B------:R-:W-:Y:S01]  /*2070*/  UIMAD UR32, UR32, UR31, URZ ;  /* 0x0000001f202072a4 */ /* 0x000fe2000f8e023f */
[----:B------:R-:W-:Y:S01]  /*2080*/  IMAD R121, R121, c[0x0][0x298], RZ ;  /* 0x0000a60079797a24 */ /* 0x000fe200078e02ff */
[----:B------:R-:W-:Y:S01]  /*2090*/  UMOV UR19, 0x180 ;  /* 0x0000018000137882 */ /* 0x000fe20000000000 */
[----:B------:R-:W-:Y:S01]  /*20a0*/  IMAD.IADD R11, R11, 0x1, R4 ;  /* 0x000000010b0b7824 */ /* 0x000fe200078e0204 */
[----:B------:R-:W-:Y:S01]  /*20b0*/  UIMAD.WIDE.U32 UR40, UR21, UR4, URZ ;  /* 0x00000004152872a5 */ /* 0x000fe2000f8e003f */
[----:B------:R-:W-:Y:S01]  /*20c0*/  IMAD R118, R2, c[0x0][0x2a4], R5 ;  /* 0x0000a90002767a24 */ /* 0x000fe200078e0205 */
[----:B------:R-:W-:Y:S01]  /*20d0*/  UIMAD UR31, UR21, UR22, URZ ;  /* 0x00000016151f72a4 */ /* 0x000fe2000f8e023f */
[----:B------:R-:W-:Y:S01]  /*20e0*/  IMAD.WIDE.U32 R12, R3, 0x80, RZ ;  /* 0x00000080030c7825 */ /* 0x000fe200078e00ff */
[----:B------:R-:W-:Y:S01]  /*20f0*/  UIMAD UR36, UR21, UR5, URZ ;  /* 0x00000005152472a4 */ /* 0x000fe2000f8e023f */
[----:B------:R-:W-:Y:S01]  /*2100*/  SHF.L.U64.HI R103, R14, 0x1, R103 ;  /* 0x000000010e677819 */ /* 0x000fe20000010267 */
[----:B------:R-:W-:Y:S01]  /*2110*/  UMOV UR18, 0x1c0 ;  /* 0x000001c000127882 */ /* 0x000fe20000000000 */
[C---:B------:R-:W-:Y:S01]  /*2120*/  IMAD R121, R2.reuse, c[0x0][0x29c], R121 ;  /* 0x0000a70002797a24 */ /* 0x040fe200078e0279 */
[----:B------:R-:W-:Y:S01]  /*2130*/  UIMAD.WIDE.U32 UR38, UR20, UR4, URZ ;  /* 0x00000004142672a5 */ /* 0x000fe2000f8e003f */
[C---:B------:R-:W-:Y:S01]  /*2140*/  IMAD.WIDE.U32 R4, R2.reuse, c[0x0][0x2a0], R6 ;  /* 0x0000a80002047a25 */ /* 0x040fe200078e0006 */
[----:B------:R-:W-:Y:S01]  /*2150*/  UIMAD UR21, UR20, UR22, URZ ;  /* 0x00000016141572a4 */ /* 0x000fe2000f8e023f */
[----:B------:R-:W-:Y:S01]  /*2160*/  IADD3 R108, R13, UR23, RZ ;  /* 0x000000170d6c7c10 */ /* 0x000fe2000fffe0ff */
[----:B------:R-:W-:Y:S01]  /*2170*/  UIMAD UR37, UR20, UR5, URZ ;  /* 0x00000005142572a4 */ /* 0x000fe2000f8e023f */
[----:B------:R-:W-:Y:S01]  /*2180*/  IMAD.WIDE.U32 R2, R2, c[0x0][0x298], R10 ;  /* 0x0000a60002027a25 */ /* 0x000fe200078e000a */
[----:B------:R-:W-:Y:S01]  /*2190*/  LEA R119, P1, R4, c[0x0][0x270], 0x1 ;  /* 0x00009c0004777a11 */ /* 0x000fe200078208ff */
[----:B------:R-:W-:Y:S01]  /*21a0*/  UIMAD UR20, UR19, UR22, URZ ;  /* 0x00000016131472a4 */ /* 0x000fe2000f8e023f */
[----:B------:R-:W-:Y:S01]  /*21b0*/  SHF.L.U64.HI R108, R12, 0x1, R108 ;  /* 0x000000010c6c7819 */ /* 0x000fe2000001026c */
[----:B------:R-:W-:Y:S01]  /*21c0*/  IMAD.IADD R121, R3, 0x1, R121 ;  /* 0x0000000103797824 */ /* 0x000fe200078e0279 */
[C---:B------:R-:W-:Y:S01]  /*21d0*/  LEA R120, P0, R2.reuse, c[0x0][0x268], 0x1 ;  /* 0x00009a0002787a11 */ /* 0x040fe200078008ff */
        /* <DEDUP_REMOVED lines=14> */
[----:B------:R-:W-:Y:S01]  /*22c0*/  UIMAD.WIDE.U32 UR34, UR19, UR4, URZ ;  /* 0x00000004132272a5 */ /* 0x000fe2000f8e003f */
[----:B------:R-:W-:Y:S01]  /*22d0*/  LEA.HI.X R117, R136, c[0x0][0x174], R139, 0x1, P0 ;  /* 0x00005d0088757a11 */ /* 0x000fe200000f0c8b */
[----:B------:R-:W-:Y:S01]  /*22e0*/  IMAD.SHL.U32 R102, R150, 0x40, RZ ;  /* 0x0000004096667824 */ /* 0x000fe200078e00ff */
[----:B------:R-:W-:Y:S01]  /*22f0*/  LEA.HI.X R113, R140, c[0x0][0x16c], R68, 0x1, P1 ;  /* 0x00005b008c717a11 */ /* 0x000fe200008f0c44 */
[C---:B------:R-:W-:Y:S01]  /*2300*/  IMAD.SHL.U32 R107, R150.reuse, 0x80, RZ ;  /* 0x00000080966b7824 */ /* 0x040fe200078e00ff */
[----:B------:R-:W-:Y:S01]  /*2310*/  SHF.R.S32.HI R49, RZ, 0x1f, R3 ;  /* 0x0000001fff317819 */ /* 0x000fe20000011403 */
[----:B------:R-:W-:Y:S01]  /*2320*/  IMAD.SHL.U32 R100, R150, 0x20, RZ ;  /* 0x0000002096647824 */ /* 0x000fe200078e00ff */
[-C--:B------:R-:W-:Y:S01]  /*2330*/  IADD3 R124, P0, R72, R3.reuse, RZ ;  /* 0x00000003487c7210 */ /* 0x080fe20007f1e0ff */
[----:B------:R-:W-:Y:S01]  /*2340*/  IMAD.WIDE.U32 R156, R150, 0xc0, RZ ;  /* 0x000000c0969c7825 */ /* 0x000fe200078e00ff */
[----:B------:R-:W-:Y:S01]  /*2350*/  IADD3 R48, P1, R74, R3, RZ ;  /* 0x000000034a307210 */ /* 0x000fe20007f3e0ff */
[----:B------:R-:W-:Y:S01]  /*2360*/  UIMAD UR19, UR19, UR5, URZ ;  /* 0x00000005131372a4 */ /* 0x000fe2000f8e023f */
[-C--:B------:R-:W-:Y:S01]  /*2370*/  SHF.L.U64.HI R101, R150, R93.reuse, c[0x0][0x294] ;  /* 0x0000a50096657619 */ /* 0x080fe2000001025d */
[--C-:B------:R-:W-:Y:S01]  /*2380*/  IMAD.X R125, R70, 0x1, R49.reuse, P0 ;  /* 0x00000001467d7824 */ /* 0x100fe200000e0631 */
[C---:B------:R-:W-:Y:S01]  /*2390*/  SHF.L.U64.HI R106, R150.reuse, R96, c[0x0][0x294] ;  /* 0x0000a500966a7619 */ /* 0x040fe20000010260 */
[----:B------:R-:W-:Y:S01]  /*23a0*/  IMAD.X R49, R71, 0x1, R49, P1 ;  /* 0x0000000147317824 */ /* 0x000fe200008e0631 */
[C---:B------:R-:W-:Y:S01]  /*23b0*/  SHF.L.U64.HI R99, R150.reuse, R126, c[0x0][0x294] ;  /* 0x0000a50096637619 */ /* 0x040fe2000001027e */
[----:B------:R-:W-:Y:S01]  /*23c0*/  IMAD.WIDE.U32 R154, R150, 0x140, RZ ;  /* 0x00000140969a7825 */ /* 0x000fe200078e00ff */
        /* <DEDUP_REMOVED lines=15> */
[----:B------:R-:W-:Y:S01]  /*24c0*/  IMAD.SHL.U32 R90, R73, 0x20, RZ ;  /* 0x00000020495a7824 */ /* 0x000fe200078e00ff */
[----:B------:R-:W-:Y:S01]  /*24d0*/  SHF.L.U64.HI R96, R127, R96, c[0x0][0x28c] ;  /* 0x0000a3007f607619 */ /* 0x000fe20000010260 */
[----:B------:R-:W-:Y:S01]  /*24e0*/  IMAD.SHL.U32 R88, R73, 0x40, RZ ;  /* 0x0000004049587824 */ /* 0x000fe200078e00ff */
[----:B------:R-:W-:Y:S01]  /*24f0*/  SHF.L.U64.HI R126, R127, R126, c[0x0][0x28c] ;  /* 0x0000a3007f7e7619 */ /* 0x000fe2000001027e */
[C---:B------:R-:W-:Y:S01]  /*2500*/  IMAD R86, R73.reuse, 0x60, RZ ;  /* 0x0000006049567824 */ /* 0x040fe200078e02ff */
[----:B------:R-:W-:Y:S01]  /*2510*/  SHF.L.U64.HI R101, R102, 0x1, R101 ;  /* 0x0000000166657819 */ /* 0x000fe20000010265 */
[----:B------:R-:W-:Y:S01]  /*2520*/  IMAD.SHL.U32 R84, R73, 0x80, RZ ;  /* 0x0000008049547824 */ /* 0x000fe200078e00ff */
[----:B------:R-:W-:Y:S01]  /*2530*/  SHF.L.U64.HI R106, R107, 0x1, R106 ;  /* 0x000000016b6a7819 */ /* 0x000fe2000001026a */
[C---:B------:R-:W-:Y:S01]  /*2540*/  IMAD R82, R73.reuse, 0xa0, RZ ;  /* 0x000000a049527824 */ /* 0x040fe200078e02ff */
        /* <DEDUP_REMOVED lines=12> */
[----:B------:R-:W-:Y:S01]  /*2610*/  SHF.R.S32.HI R89, RZ, 0x1f, R90 ;  /* 0x0000001fff597819 */ /* 0x000fe2000001145a */
        /* <DEDUP_REMOVED lines=28> */
[----:B------:R-:W-:-:S02]  /*27e0*/  ULDC UR4, c[0x0][0x230] ;  /* 0x00008c0000047ab9 */ /* 0x000fc40000000800 */
[----:B------:R-:W-:Y:S02]  /*27f0*/  UIMAD UR30, UR30, 0xc0, URZ ;  /* 0x000000c01e1e78a4 */ /* 0x000fe4000f8e023f */
[----:B------:R-:W-:Y:S02]  /*2800*/  UIMAD UR29, UR29, 0x140, URZ ;  /* 0x000001401d1d78a4 */ /* 0x000fe4000f8e023f */
[----:B------:R-:W-:Y:S02]  /*2810*/  UIMAD UR28, UR28, 0x180, URZ ;  /* 0x000001801c1c78a4 */ /* 0x000fe4000f8e023f */
[----:B------:R-:W-:Y:S02]  /*2820*/  UIMAD UR27, UR27, 0x1c0, URZ ;  /* 0x000001c01b1b78a4 */ /* 0x000fe4000f8e023f */
[----:B------:R-:W-:Y:S02]  /*2830*/  UIMAD UR26, UR26, 0xc0, URZ ;  /* 0x000000c01a1a78a4 */ /* 0x000fe4000f8e023f */
[----:B------:R-:W-:-:S02]  /*2840*/  UIMAD UR25, UR25, 0x140, URZ ;  /* 0x00000140191978a4 */ /* 0x000fc4000f8e023f */
[----:B------:R-:W-:Y:S02]  /*2850*/  UIMAD UR24, UR24, 0x180, URZ ;  /* 0x00000180181878a4 */ /* 0x000fe4000f8e023f */
[----:B------:R-:W-:Y:S02]  /*2860*/  UIMAD UR23, UR23, 0x1c0, URZ ;  /* 0x000001c0171778a4 */ /* 0x000fe4000f8e023f */
[----:B------:R-:W-:Y:S02]  /*2870*/  UIADD3 UR36, UR41, UR36, URZ ;  /* 0x0000002429247290 */ /* 0x000fe4000fffe03f */
[----:B------:R-:W-:Y:S02]  /*2880*/  UIADD3 UR37, UR39, UR37, URZ ;  /* 0x0000002527257290 */ /* 0x000fe4000fffe03f */
[----:B------:R-:W-:Y:S02]  /*2890*/  UIADD3 UR19, UR35, UR19, URZ ;  /* 0x0000001323137290 */ /* 0x000fe4000fffe03f */
[----:B------:R-:W-:-:S02]  /*28a0*/  UIADD3 UR5, UR43, UR5, URZ ;  /* 0x000000052b057290 */ /* 0x000fc4000fffe03f */
[----:B------:R-:W-:Y:S02]  /*28b0*/  ULDC.U8 UR20, c[0x0][0x313] ;  /* 0x0000c4c000147ab9 */ /* 0x000fe40000000000 */
.L_x_2146:
[----:B------:R-:W-:Y:S01]  /*28c0*/  ISETP.NE.AND P5, PT, R135, RZ, PT ;  /* 0x000000ff8700720c */ /* 0x000fe20003fa5270 */
[----:B------:R-:W-:Y:S02]  /*28d0*/  IMAD.SHL.U32 R14, R12, 0x100, RZ ;  /* 0x000001000c0e7824 */ /* 0x000fe400078e00ff */
[----:B------:R-:W-:Y:S02]  /*28e0*/  IMAD.MOV.U32 R16, RZ, RZ, R119 ;  /* 0x000000ffff107224 */ /* 0x000fe400078e0077 */
[----:B------:R-:W-:Y:S01]  /*28f0*/  IMAD.MOV.U32 R17, RZ, RZ, R118 ;  /* 0x000000ffff117224 */ /* 0x000fe200078e0076 */
[----:B------:R-:W-:Y:S04]  /*2900*/  IADD3 R13, R14, -0x100, RZ ;  /* 0xffffff000e0d7810 */ /* 0x000fe80007ffe0ff */
[C---:B------:R-:W-:Y:S02]  /*2910*/  IADD3 R7, -R13.reuse, UR12, RZ ;  /* 0x0000000c0d077c10 */ /* 0x040fe4000fffe1ff */
[----:B--2---:R-:W-:Y:S02]  /*2920*/  IADD3 R5, -R13, UR17, RZ ;  /* 0x000000110d057c10 */ /* 0x004fe4000fffe1ff */
[C---:B------:R-:W-:Y:S04]  /*2930*/  ISETP.GE.OR P0, PT, R76.reuse, R7, P5 ;  /* 0x000000074c00720c */ /* 0x040fe80002f06670 */
[----:B------:R-:W-:Y:S02]  /*2940*/  ISETP.LT.OR P3, PT, R76, R5, P0 ;  /* 0x000000054c00720c */ /* 0x000fe40000761670 */
[C---:B------:R-:W-:Y:S02]  /*2950*/  ISETP.GE.OR P0, PT, R133.reuse, R7, P5 ;  /* 0x000000078500720c */ /* 0x040fe40002f06670 */
[----:B------:R-:W-:Y:S02]  /*2960*/  P2R R4, PR, RZ, 0x8 ;  /* 0x00000008ff047803 */ /* 0x000fe40000000000 */
[----:B------:R-:W-:Y:S02]  /*2970*/  ISETP.LT.OR P6, PT, R133, R5, P0 ;  /* 0x000000058500720c */ /* 0x000fe400007c1670 */
[C---:B------:R-:W-:Y:S02]  /*2980*/  ISETP.GE.OR P0, PT, R132.reuse, R7, P5 ;  /* 0x000000078400720c */ /* 0x040fe40002f06670 */
[----:B------:R-:W-:Y:S02]  /*2990*/  P2R R165, PR, RZ, 0x40 ;  /* 0x00000040ffa57803 */ /* 0x000fe40000000000 */
[----:B------:R-:W-:Y:S02]  /*29a0*/  ISETP.LT.OR P4, PT, R132, R5, P0 ;  /* 0x000000058400720c */ /* 0x000fe40000781670 */
[----:B------:R-:W-:Y:S02]  /*29b0*/  ISETP.GE.OR P0, PT, R131, R7, P5 ;  /* 0x000000078300720c */ /* 0x000fe40002f06670 */
[----:B------:R-:W-:Y:S02]  /*29c0*/  @!P3 LEA R52, P2, R57, R116, 0x1 ;  /* 0x000000743934b211 */ /* 0x000fe400078408ff */
[----:B------:R-:W-:Y:S02]  /*29d0*/  ISETP.LT.OR P0, PT, R131, R5, P0 ;  /* 0x000000058300720c */ /* 0x000fe40000701670 */
[----:B------:R-:W-:Y:S02]  /*29e0*/  @!P3 LEA.HI.X R53, R57, R117, R56, 0x1, P2 ;  /* 0x000000753935b211 */ /* 0x000fe400010f0c38 */
[----:B------:R-:W-:Y:S02]  /*29f0*/  P2R R164, PR, RZ, 0x1 ;  /* 0x00000001ffa47803 */ /* 0x000fe40000000000 */
[----:B------:R-:W-:Y:S02]  /*2a00*/  @!P6 IADD3 R50, P0, R116, R104, RZ ;  /* 0x000000687432e210 */ /* 0x000fe40007f1e0ff */
[----:B------:R-:W-:Y:S02]  /*2a10*/  ISETP.NE.AND P2, PT, R164, RZ, PT ;  /* 0x000000ffa400720c */ /* 0x000fe40003f45270 */
[----:B------:R-:W-:Y:S01]  /*2a20*/  @!P3 IADD3 R54, P1, R119, R100, RZ ;  /* 0x000000647736b210 */ /* 0x000fe20007f3e0ff */
        /* <DEDUP_REMOVED lines=9> */
[----:B------:R-:W-:Y:S01]  /*2ac0*/  @!P2 IMAD.X R25, R118, 0x1, R106, P0 ;  /* 0x000000017619a824 */ /* 0x000fe200000e066a */
[----:B------:R-:W-:Y:S02]  /*2ad0*/  @!P2 IADD3 R44, P0, R116, R109, RZ ;  /* 0x0000006d742ca210 */ /* 0x000fe40007f1e0ff */
[----:B------:R-:W-:Y:S01]  /*2ae0*/  @!P4 IMAD.X R29, R118, 0x1, R105, P1 ;  /* 0x00000001761dc824 */ /* 0x000fe200008e0669 */
[----:B------:R-:W-:Y:S02]  /*2af0*/  @!P4 IADD3 R46, P1, R116, UR40, RZ ;  /* 0x00000028742ecc10 */ /* 0x000fe4000ff3e0ff */
[----:B------:R-:W-:Y:S01]  /*2b00*/  @!P2 IMAD.X R45, R117, 0x1, R108, P0 ;  /* 0x00000001752da824 */ /* 0x000fe200000e066c */
[----:B------:R-:W-:Y:S02]  /*2b10*/  @!P5 IADD3 R20, P0, R119, R154, RZ ;  /* 0x0000009a7714d210 */ /* 0x000fe40007f1e0ff */
[----:B------:R-:W-:Y:S02]  /*2b20*/  @!P4 IADD3.X R47, R117, UR36, RZ, P1, !PT ;  /* 0x00000024752fcc10 */ /* 0x000fe40008ffe4ff */
[----:B------:R-:W-:Y:S01]  /*2b30*/  ISETP.NE.AND P1, PT, R135, RZ, PT ;  /* 0x000000ff8700720c */ /* 0x000fe20003f25270 */
[----:B------:R-:W-:Y:S01]  /*2b40*/  @!P5 IMAD.X R21, R118, 0x1, R110, P0 ;  /* 0x000000017615d824 */ /* 0x000fe200000e066e */
[----:B------:R-:W-:Y:S02]  /*2b50*/  @!P5 IADD3 R42, P0, R116, UR38, RZ ;  /* 0x00000026742adc10 */ /* 0x000fe4000ff1e0ff */
[----:B------:R-:W-:Y:S02]  /*2b60*/  ISETP.NE.AND P4, PT, R165, RZ, PT ;  /* 0x000000ffa500720c */ /* 0x000fe40003f85270 */
[----:B------:R-:W-:Y:S02]  /*2b70*/  @!P5 IADD3.X R43, R117, UR37, RZ, P0, !PT ;  /* 0x00000025752bdc10 */ /* 0x000fe400087fe4ff */
[C---:B------:R-:W-:Y:S04]  /*2b80*/  ISETP.GE.OR P0, PT, R129.reuse, R7, P1 ;  /* 0x000000078100720c */ /* 0x040fe80000f06670 */
        /* <DEDUP_REMOVED lines=13> */
[----:B------:R-:W-:Y:S02]  /*2c60*/  LEA R119, P0, R92, R16, 0x1 ;  /* 0x000000105c777211 */ /* 0x000fe400078008ff */
        /* <DEDUP_REMOVED lines=10> */
[----:B---3--:R3:W-:Y:S01]  /*2d10*/  @!P4 STG.E.128 [R50.64], R32 ;  /* 0x000000203200c986 */ /* 0x0087e2000c101d06 */
[----:B------:R-:W-:Y:S11]  /*2d20*/  ISETP.NE.AND P4, PT, R0, RZ, PT ;  /* 0x000000ff0000720c */ /* 0x000ff60003f85270 */
[----:B------:R-:W-:Y:S02]  /*2d30*/  @!UPT UIADD3 URZ, URZ, URZ, URZ ;  /* 0x0000003f3f3ff290 */ /* 0x000fe4000fffe03f */
[----:B------:R-:W4:Y:S04]  /*2d40*/  @!P4 LDG.E.128 R28, [R28.64] ;  /* 0x000000061c1cc981 */ /* 0x000f28000c1e1d00 */
[----:B----4-:R3:W-:Y:S04]  /*2d50*/  @!P4 STG.E.128 [R46.64], R28 ;  /* 0x0000001c2e00c986 */ /* 0x0107e8000c101d06 */
[----:B------:R-:W4:Y:S04]  /*2d60*/  @!P2 LDG.E.128 R24, [R24.64] ;  /* 0x000000061818a981 */ /* 0x000f28000c1e1d00 */
[----:B----4-:R3:W-:Y:S04]  /*2d70*/  @!P2 STG.E.128 [R44.64], R24 ;  /* 0x000000182c00a986 */ /* 0x0107e8000c101d06 */
        /* <DEDUP_REMOVED lines=15> */
[----:B---3--:R-:W2:Y:S01]  /*2e70*/  LDG.E.128 R16, [R120.64] ;  /* 0x0000000678107981 */ /* 0x008ea2000c1e1d00 */
[----:B------:R-:W-:Y:S11]  /*2e80*/  MOV R115, R113 ;  /* 0x0000007100737202 */ /* 0x000ff60000000f00 */
[----:B------:R-:W3:Y:S06]  /*2e90*/  @!P0 LDG.E.64 R6, [R10.64] ;  /* 0x000000060a068981 */ /* 0x000eec000c1e1b00 */
[----:B------:R-:W4:Y:S02]  /*2ea0*/  @!P0 LDG.E.64 R24, [R48.64] ;  /* 0x0000000630188981 */ /* 0x000f24000c1e1b00 */
[----:B----4-:R-:W-:Y:S01]  /*2eb0*/  @!P0 IMAD.U32 R22, R24, 0x10000, RZ ;  /* 0x0001000018168824 */ /* 0x010fe200078e00ff */
[----:B--2---:R-:W-:Y:S01]  /*2ec0*/  @!P0 LOP3.LUT R21, R16, 0xffff0000, RZ, 0xc0, !PT ;  /* 0xffff000010158812 */ /* 0x004fe200078ec0ff */
[----:B------:R-:W-:Y:S01]  /*2ed0*/  @!P0 IMAD.U32 R23, R25, 0x10000, RZ ;  /* 0x0001000019178824 */ /* 0x000fe200078e00ff */
[----:B---3--:R-:W-:Y:S02]  /*2ee0*/  @!P0 SHF.L.U32 R20, R6, 0x10, RZ ;  /* 0x0000001006148819 */ /* 0x008fe400000006ff */
[----:B------:R-:W-:Y:S02]  /*2ef0*/  @!P0 SHF.L.U32 R15, R16, 0x10, RZ ;  /* 0x00000010100f8819 */ /* 0x000fe400000006ff */
[----:B------:R-:W-:Y:S01]  /*2f00*/  @!P0 LOP3.LUT R8, R6, 0xffff0000, RZ, 0xc0, !PT ;  /* 0xffff000006088812 */ /* 0x000fe200078ec0ff */
[-C--:B------:R-:W-:Y:S01]  /*2f10*/  @!P0 FMUL.FTZ R29, R21, R20.reuse ;  /* 0x00000014151d8220 */ /* 0x080fe20000410000 */
[----:B------:R-:W-:Y:S01]  /*2f20*/  @!P0 LOP3.LUT R27, R25, 0xffff0000, RZ, 0xc0, !PT ;  /* 0xffff0000191b8812 */ /* 0x000fe200078ec0ff */
[C---:B------:R-:W-:Y:S01]  /*2f30*/  @!P0 FMUL.FTZ R0, R15.reuse, R20 ;  /* 0x000000140f008220 */ /* 0x040fe20000410000 */
[C---:B------:R-:W-:Y:S01]  /*2f40*/  @!P0 SHF.L.U32 R20, R18.reuse, 0x10, RZ ;  /* 0x0000001012148819 */ /* 0x040fe200000006ff */
[-C--:B------:R-:W-:Y:S01]  /*2f50*/  @!P0 FFMA.FTZ R29, R15, R22.reuse, -R29 ;  /* 0x000000160f1d8223 */ /* 0x080fe2000001081d */
[----:B------:R-:W-:Y:S01]  /*2f60*/  @!P0 LOP3.LUT R25, R19, 0xffff0000, RZ, 0xc0, !PT ;  /* 0xffff000013198812 */ /* 0x000fe200078ec0ff */
[----:B------:R-:W-:Y:S01]  /*2f70*/  @!P0 IMAD.U32 R15, R17, 0x10000, RZ ;  /* 0x00010000110f8824 */ /* 0x000fe200078e00ff */
[----:B------:R-:W-:Y:S01]  /*2f80*/  @!P0 SHF.L.U32 R5, R7, 0x10, RZ ;  /* 0x0000001007058819 */ /* 0x000fe200000006ff */
[----:B------:R-:W-:Y:S01]  /*2f90*/  @!P0 FFMA.FTZ R0, R21, R22, R0 ;  /* 0x0000001615008223 */ /* 0x000fe20000010000 */
[----:B------:R-:W-:Y:S01]  /*2fa0*/  @!P0 LOP3.LUT R22, R18, 0xffff0000, RZ, 0xc0, !PT ;  /* 0xffff000012168812 */ /* 0x000fe200078ec0ff */
[----:B------:R-:W-:Y:S01]  /*2fb0*/  @!P0 IMAD.U32 R6, R19, 0x10000, RZ ;  /* 0x0001000013068824 */ /* 0x000fe200078e00ff */
[----:B------:R-:W-:Y:S01]  /*2fc0*/  @!P0 LOP3.LUT R21, R17, 0xffff0000, RZ, 0xc0, !PT ;  /* 0xffff000011158812 */ /* 0x000fe200078ec0ff */
[-C--:B------:R-:W-:Y:S01]  /*2fd0*/  @!P0 FMUL.FTZ R2, R15, R8.reuse ;  /* 0x000000080f028220 */ /* 0x080fe20000410000 */
        /* <DEDUP_REMOVED lines=22> */
.L_x_2096:
[----:B------:R-:W-:Y:S05]  /*3140*/  BSYNC B0 ;  /* 0x0000000000007941 */ /* 0x000fea0003800000 */
.L_x_2095:
        /* <DEDUP_REMOVED lines=32> */
[C---:B------:R-:W-:Y:S01]  /*3350*/  @!P0 LOP3.LUT R22, R18.reuse, 0xffff0000, RZ, 0xc0, !PT ;  /* 0xffff000012168812 */ /* 0x040fe200078ec0ff */
[----:B------:R-:W-:Y:S01]  /*3360*/  @!P0 IMAD.U32 R20, R18, 0x10000, RZ ;  /* 0x0001000012148824 */ /* 0x000fe200078e00ff */
[----:B------:R-:W-:Y:S01]  /*3370*/  @!P0 LOP3.LUT R21, R17, 0xffff0000, RZ, 0xc0, !PT ;  /* 0xffff000011158812 */ /* 0x000fe200078ec0ff */
[-C--:B------:R-:W-:Y:S01]  /*3380*/  @!P0 FMUL.FTZ R2, R15, R8.reuse ;  /* 0x000000080f028220 */ /* 0x080fe20000410000 */
[----:B------:R-:W-:Y:S01]  /*3390*/  @!P0 LOP3.LUT R7, R7, 0xffff0000, RZ, 0xc0, !PT ;  /* 0xffff000007078812 */ /* 0x000fe200078ec0ff */
[----:B------:R-:W-:Y:S01]  /*33a0*/  @!P0 FMUL.FTZ R3, R20, R5 ;  /* 0x0000000514038220 */ /* 0x000fe20000410000 */
[----:B------:R-:W-:Y:S01]  /*33b0*/  @!P0 F2FP.BF16.PACK_AB R31, R0, R31 ;  /* 0x0000001f001f823e */ /* 0x000fe200000010ff */
[----:B------:R-:W-:Y:S02]  /*33c0*/  @!P0 FMUL.FTZ R26, R22, R5 ;  /* 0x00000005161a8220 */ /* 0x000fe40000410000 */
[----:B------:R-:W-:Y:S02]  /*33d0*/  @!P0 FMUL.FTZ R33, R21, R8 ;  /* 0x0000000815218220 */ /* 0x000fe40000410000 */
        /* <DEDUP_REMOVED lines=16> */
.L_x_2098:
[----:B------:R-:W-:Y:S05]  /*34e0*/  BSYNC B0 ;  /* 0x0000000000007941 */ /* 0x000fea0003800000 */
.L_x_2097:
[----:B------:R-:W-:Y:S01]  /*34f0*/  ISETP.NE.AND P0, PT, R165, RZ, PT ;  /* 0x000000ffa500720c */ /* 0x000fe20003f05270 */
[----:B------:R-:W-:Y:S01]  /*3500*/  @!UPT UIADD3 URZ, URZ, URZ, URZ ;  /* 0x0000003f3f3ff290 */ /* 0x000fe2000fffe03f */
[----:B------:R-:W-:Y:S11]  /*3510*/  BSSY B0, `(.L_x_2099) ;  /* 0x0000039000007945 */ /* 0x000ff60003800000 */
        /* <DEDUP_REMOVED lines=56> */
.L_x_2100:
[----:B------:R-:W-:Y:S05]  /*38a0*/  BSYNC B0 ;  /* 0x0000000000007941 */ /* 0x000fea0003800000 */
.L_x_2099:
[----:B------:R-:W-:Y:S01]  /*38b0*/  BSSY B0, `(.L_x_2101) ;  /* 0x000003d000007945 */ /* 0x000fe20003800000 */
[----:B------:R-:W-:-:S05]  /*38c0*/  @P4 BRA `(.L_x_2102) ;  /* 0x000003b000004947 */ /* 0x000fca0003800000 */
[----:B-1----:R-:W-:Y:S01]  /*38d0*/  IMAD.MOV.U32 R115, RZ, RZ, R113 ;  /* 0x000000ffff737224 */ /* 0x002fe200078e0071 */
[----:B------:R-:W-:Y:S02]  /*38e0*/  ISETP.GE.AND P0, PT, R148, UR4, PT ;  /* 0x0000000494007c0c */ /* 0x000fe4000bf06270 */
[----:B---3--:R-:W-:Y:S02]  /*38f0*/  MOV R33, c[0x0][0x288] ;  /* 0x0000a20000217a02 */ /* 0x008fe40000000f00 */
[----:B------:R-:W-:Y:S03]  /*3900*/  MOV R37, 0xc0 ;  /* 0x000000c000257802 */ /* 0x000fe60000000f00 */
[----:B------:R-:W-:Y:S04]  /*3910*/  IMAD.WIDE.U32 R32, R33, 0xc0, R120 ;  /* 0x000000c021207825 */ /* 0x000fe800078e0078 */
[----:B------:R-:W-:Y:S01]  /*3920*/  IMAD.WIDE.U32 R40, R37, c[0x0][0x198], R114 ;  /* 0x0000660025287a25 */ /* 0x000fe200078e0072 */
[----:B------:R-:W-:Y:S02]  /*3930*/  IADD3 R33, R33, UR30, RZ ;  /* 0x0000001e21217c10 */ /* 0x000fe4000fffe0ff */
[C---:B------:R-:W-:Y:S01]  /*3940*/  @!P0 SHF.L.U64.HI R26, R86.reuse, 0x1, R85 ;  /* 0x00000001561a8819 */ /* 0x040fe20000010255 */
[----:B------:R-:W-:Y:S02]  /*3950*/  @!P0 IMAD.SHL.U32 R35, R86, 0x2, RZ ;  /* 0x0000000256238824 */ /* 0x000fe400078e00ff */
[----:B------:R-:W2:Y:S01]  /*3960*/  LDG.E.128 R16, [R32.64] ;  /* 0x0000000620107981 */ /* 0x000ea2000c1e1d00 */
[----:B------:R-:W-:Y:S02]  /*3970*/  IMAD R37, R37, c[0x0][0x19c], RZ ;  /* 0x0000670025257a24 */ /* 0x000fe400078e02ff */
[----:B------:R-:W-:Y:S03]  /*3980*/  @!P0 IADD3 R30, P1, R35, R48, RZ ;  /* 0x00000030231e8210 */ /* 0x000fe60007f3e0ff */
[----:B------:R-:W-:Y:S02]  /*3990*/  IADD3 R41, R41, R37, RZ ;  /* 0x0000002529297210 */ /* 0x000fe40007ffe0ff */
[C---:B------:R-:W-:Y:S02]  /*39a0*/  @!P0 IADD3.X R31, R26.reuse, R49, RZ, P1, !PT ;  /* 0x000000311a1f8210 */ /* 0x040fe40000ffe4ff */
[----:B------:R-:W-:Y:S03]  /*39b0*/  @!P0 IADD3 R20, P1, R35, R10, RZ ;  /* 0x0000000a23148210 */ /* 0x000fe60007f3e0ff */
[----:B------:R-:W3:Y:S02]  /*39c0*/  @!P0 LDG.E.64 R24, [R30.64] ;  /* 0x000000061e188981 */ /* 0x000ee4000c1e1b00 */
[----:B------:R-:W-:Y:S05]  /*39d0*/  @!P0 IMAD.X R21, R26, 0x1, R11, P1 ;  /* 0x000000011a158824 */ /* 0x000fea00008e060b */
[----:B------:R-:W4:Y:S01]  /*39e0*/  @!P0 LDG.E.64 R6, [R20.64] ;  /* 0x0000000614068981 */ /* 0x000f22000c1e1b00 */
[----:B---3--:R-:W-:Y:S01]  /*39f0*/  @!P0 IMAD.U32 R23, R24, 0x10000, RZ ;  /* 0x0001000018178824 */ /* 0x008fe200078e00ff */
[C---:B--2---:R-:W-:Y:S01]  /*3a00*/  @!P0 LOP3.LUT R22, R16.reuse, 0xffff0000, RZ, 0xc0, !PT ;  /* 0xffff000010168812 */ /* 0x044fe200078ec0ff */
[C---:B------:R-:W-:Y:S01]  /*3a10*/  @!P0 IMAD.U32 R27, R25.reuse, 0x10000, RZ ;  /* 0x00010000191b8824 */ /* 0x040fe200078e00ff */
[----:B------:R-:W-:Y:S02]  /*3a20*/  @!P0 SHF.L.U32 R8, R16, 0x10, RZ ;  /* 0x0000001010088819 */ /* 0x000fe400000006ff */
[----:B------:R-:W-:Y:S02]  /*3a30*/  @!P0 LOP3.LUT R29, R25, 0xffff0000, RZ, 0xc0, !PT ;  /* 0xffff0000191d8812 */ /* 0x000fe400078ec0ff */
[C---:B----4-:R-:W-:Y:S02]  /*3a40*/  @!P0 SHF.L.U32 R15, R6.reuse, 0x10, RZ ;  /* 0x00000010060f8819 */ /* 0x050fe400000006ff */
[----:B------:R-:W-:Y:S02]  /*3a50*/  @!P0 LOP3.LUT R25, R17, 0xffff0000, RZ, 0xc0, !PT ;  /* 0xffff000011198812 */ /* 0x000fe400078ec0ff */
[----:B------:R-:W-:Y:S01]  /*3a60*/  @!P0 LOP3.LUT R6, R6, 0xffff0000, RZ, 0xc0, !PT ;  /* 0xffff000006068812 */ /* 0x000fe200078ec0ff */
[-C--:B------:R-:W-:Y:S01]  /*3a70*/  @!P0 FMUL.FTZ R33, R22, R15.reuse ;  /* 0x0000000f16218220 */ /* 0x080fe20000410000 */
[----:B------:R-:W-:Y:S01]  /*3a80*/  @!P0 LOP3.LUT R24, R24, 0xffff0000, RZ, 0xc0, !PT ;  /* 0xffff000018188812 */ /* 0x000fe200078ec0ff */
[C---:B------:R-:W-:Y:S01]  /*3a90*/  @!P0 FMUL.FTZ R0, R8.reuse, R15 ;  /* 0x0000000f08008220 */ /* 0x040fe20000410000 */
[----:B------:R-:W-:Y:S01]  /*3aa0*/  @!P0 SHF.L.U32 R5, R7, 0x10, RZ ;  /* 0x0000001007058819 */ /* 0x000fe200000006ff */
[----:B------:R-:W-:Y:S01]  /*3ab0*/  @!P0 IMAD.U32 R15, R17, 0x10000, RZ ;  /* 0x00010000110f8824 */ /* 0x000fe200078e00ff */
[----:B------:R-:W-:Y:S01]  /*3ac0*/  @!P0 LOP3.LUT R7, R7, 0xffff0000, RZ, 0xc0, !PT ;  /* 0xffff000007078812 */ /* 0x000fe200078ec0ff */
        /* <DEDUP_REMOVED lines=27> */
.L_x_2102:
[----:B------:R-:W-:Y:S05]  /*3c80*/  BSYNC B0 ;  /* 0x0000000000007941 */ /* 0x000fea0003800000 */
.L_x_2101:
[----:B------:R-:W-:Y:S01]  /*3c90*/  BSSY B0, `(.L_x_2103) ;  /* 0x0000039000007945 */ /* 0x000fe20003800000 */
[----:B------:R-:W-:-:S05]  /*3ca0*/  @P2 BRA `(.L_x_2104) ;  /* 0x0000037000002947 */ /* 0x000fca0003800000 */
        /* <DEDUP_REMOVED lines=15> */
[----:B------:R-:W-:Y:S01]  /*3da0*/  @!P0 LOP3.LUT R21, R16, 0xffff0000, RZ, 0xc0, !PT ;  /* 0xffff000010158812 */ /* 0x000fe200078ec0ff */
[C---:B---3--:R-:W-:Y:S01]  /*3db0*/  @!P0 IMAD.U32 R20, R6.reuse, 0x10000, RZ ;  /* 0x0001000006148824 */ /* 0x048fe200078e00ff */
[----:B------:R-:W-:Y:S01]  /*3dc0*/  @!P0 LOP3.LUT R8, R6, 0xffff0000, RZ, 0xc0, !PT ;  /* 0xffff000006088812 */ /* 0x000fe200078ec0ff */
[----:B------:R-:W-:Y:S01]  /*3dd0*/  @!P0 IMAD.U32 R5, R7, 0x10000, RZ ;  /* 0x0001000007058824 */ /* 0x000fe200078e00ff */
[----:B------:R-:W-:Y:S01]  /*3de0*/  @!P0 SHF.L.U32 R6, R19, 0x10, RZ ;  /* 0x0000001013068819 */ /* 0x000fe200000006ff */
[-C--:B------:R-:W-:Y:S01]  /*3df0*/  @!P0 FMUL.FTZ R31, R21, R20.reuse ;  /* 0x00000014151f8220 */ /* 0x080fe20000410000 */
[----:B------:R-:W-:Y:S01]  /*3e00*/  @!P0 LOP3.LUT R7, R7, 0xffff0000, RZ, 0xc0, !PT ;  /* 0xffff000007078812 */ /* 0x000fe200078ec0ff */
[----:B------:R-:W-:Y:S01]  /*3e10*/  @!P0 FMUL.FTZ R0, R15, R20 ;  /* 0x000000140f008220 */ /* 0x000fe20000410000 */
[----:B----4-:R-:W-:Y:S01]  /*3e20*/  @!P0 SHF.L.U32 R22, R24, 0x10, RZ ;  /* 0x0000001018168819 */ /* 0x010fe200000006ff */
[----:B------:R-:W-:Y:S01]  /*3e30*/  @!P0 IMAD.U32 R20, R18, 0x10000, RZ ;  /* 0x0001000012148824 */ /* 0x000fe200078e00ff */
[C---:B------:R-:W-:Y:S01]  /*3e40*/  @!P0 SHF.L.U32 R23, R25.reuse, 0x10, RZ ;  /* 0x0000001019178819 */ /* 0x040fe200000006ff */
[----:B------:R-:W-:Y:S01]  /*3e50*/  @!P0 FMUL.FTZ R4, R6, R7 ;  /* 0x0000000706048220 */ /* 0x000fe20000410000 */
[----:B------:R-:W-:Y:S01]  /*3e60*/  @!P0 LOP3.LUT R27, R25, 0xffff0000, RZ, 0xc0, !PT ;  /* 0xffff0000191b8812 */ /* 0x000fe200078ec0ff */
[-C--:B------:R-:W-:Y:S01]  /*3e70*/  @!P0 FFMA.FTZ R31, R15, R22.reuse, -R31 ;  /* 0x000000160f1f8223 */ /* 0x080fe2000001081f */
[----:B------:R-:W-:Y:S01]  /*3e80*/  @!P0 SHF.L.U32 R15, R17, 0x10, RZ ;  /* 0x00000010110f8819 */ /* 0x000fe200000006ff */
[----:B------:R-:W-:Y:S01]  /*3e90*/  @!P0 FFMA.FTZ R0, R21, R22, R0 ;  /* 0x0000001615008223 */ /* 0x000fe20000010000 */
[----:B------:R-:W-:Y:S01]  /*3ea0*/  @!P0 LOP3.LUT R22, R18, 0xffff0000, RZ, 0xc0, !PT ;  /* 0xffff000012168812 */ /* 0x000fe200078ec0ff */
[-C--:B------:R-:W-:Y:S01]  /*3eb0*/  @!P0 FMUL.FTZ R3, R20, R5.reuse ;  /* 0x0000000514038220 */ /* 0x080fe20000410000 */
[----:B------:R-:W-:Y:S01]  /*3ec0*/  @!P0 LOP3.LUT R21, R17, 0xffff0000, RZ, 0xc0, !PT ;  /* 0xffff000011158812 */ /* 0x000fe200078ec0ff */
[-C--:B------:R-:W-:Y:S01]  /*3ed0*/  @!P0 FMUL.FTZ R2, R15, R8.reuse ;  /* 0x000000080f028220 */ /* 0x080fe20000410000 */
[----:B------:R-:W-:Y:S01]  /*3ee0*/  @!P0 LOP3.LUT R25, R19, 0xffff0000, RZ, 0xc0, !PT ;  /* 0xffff000013198812 */ /* 0x000fe200078ec0ff */
[----:B------:R-:W-:Y:S01]  /*3ef0*/  @!P0 FMUL.FTZ R26, R22, R5 ;  /* 0x00000005161a8220 */ /* 0x000fe20000410000 */
[----:B------:R-:W-:Y:S01]  /*3f00*/  @!P0 LOP3.LUT R24, R24, 0xffff0000, RZ, 0xc0, !PT ;  /* 0xffff000018188812 */ /* 0x000fe200078ec0ff */
[----:B------:R-:W-:Y:S01]  /*3f10*/  @!P0 FMUL.FTZ R33, R21, R8 ;  /* 0x0000000815218220 */ /* 0x000fe20000410000 */
[----:B------:R-:W-:Y:S01]  /*3f20*/  @!P0 F2FP.BF16.PACK_AB R31, R0, R31 ;  /* 0x0000001f001f823e */ /* 0x000fe200000010ff */
        /* <DEDUP_REMOVED lines=15> */
.L_x_2104:
[----:B------:R-:W-:Y:S05]  /*4020*/  BSYNC B0 ;  /* 0x0000000000007941 */ /* 0x000fea0003800000 */
.L_x_2103:
        /* <DEDUP_REMOVED lines=13> */
[C---:B------:R-:W-:Y:S02]  /*4100*/  @!P0 IADD3 R20, P1, R33.reuse, R10, RZ ;  /* 0x0000000a21148210 */ /* 0x040fe40007f3e0ff */
[----:B------:R-:W-:Y:S02]  /*4110*/  @!P0 IADD3 R30, P2, R33, R48, RZ ;  /* 0x00000030211e8210 */ /* 0x000fe40007f5e0ff */
[----:B------:R-:W-:Y:S01]  /*4120*/  IADD3 R41, R41, R37, RZ ;  /* 0x0000002529297210 */ /* 0x000fe20007ffe0ff */
[C---:B------:R-:W-:Y:S01]  /*4130*/  @!P0 IMAD.X R21, R26.reuse, 0x1, R11, P1 ;  /* 0x000000011a158824 */ /* 0x040fe200008e060b */
[----:B------:R-:W-:Y:S04]  /*4140*/  @!P0 IADD3.X R31, R26, R49, RZ, P2, !PT ;  /* 0x000000311a1f8210 */ /* 0x000fe800017fe4ff */
[----:B------:R-:W3:Y:S06]  /*4150*/  @!P0 LDG.E.64 R6, [R20.64] ;  /* 0x0000000614068981 */ /* 0x000eec000c1e1b00 */
[----:B------:R-:W4:Y:S02]  /*4160*/  @!P0 LDG.E.64 R24, [R30.64] ;  /* 0x000000061e188981 */ /* 0x000f24000c1e1b00 */
[----:B----4-:R-:W-:Y:S01]  /*4170*/  @!P0 IMAD.U32 R23, R24, 0x10000, RZ ;  /* 0x0001000018178824 */ /* 0x010fe200078e00ff */
[----:B--2---:R-:W-:Y:S01]  /*4180*/  @!P0 LOP3.LUT R22, R16, 0xffff0000, RZ, 0xc0, !PT ;  /* 0xffff000010168812 */ /* 0x004fe200078ec0ff */
[C---:B------:R-:W-:Y:S01]  /*4190*/  @!P0 IMAD.U32 R27, R25.reuse, 0x10000, RZ ;  /* 0x00010000191b8824 */ /* 0x040fe200078e00ff */
[----:B---3--:R-:W-:Y:S02]  /*41a0*/  @!P0 SHF.L.U32 R15, R6, 0x10, RZ ;  /* 0x00000010060f8819 */ /* 0x008fe400000006ff */
[----:B------:R-:W-:Y:S02]  /*41b0*/  @!P0 SHF.L.U32 R8, R16, 0x10, RZ ;  /* 0x0000001010088819 */ /* 0x000fe400000006ff */
[----:B------:R-:W-:Y:S01]  /*41c0*/  @!P0 LOP3.LUT R29, R25, 0xffff0000, RZ, 0xc0, !PT ;  /* 0xffff0000191d8812 */ /* 0x000fe200078ec0ff */
[-C--:B------:R-:W-:Y:S01]  /*41d0*/  @!P0 FMUL.FTZ R33, R22, R15.reuse ;  /* 0x0000000f16218220 */ /* 0x080fe20000410000 */
[C---:B------:R-:W-:Y:S01]  /*41e0*/  @!P0 LOP3.LUT R25, R17.reuse, 0xffff0000, RZ, 0xc0, !PT ;  /* 0xffff000011198812 */ /* 0x040fe200078ec0ff */
        /* <DEDUP_REMOVED lines=33> */
.L_x_2106:
[----:B------:R-:W-:Y:S05]  /*4400*/  BSYNC B0 ;  /* 0x0000000000007941 */ /* 0x000fea0003800000 */
.L_x_2105:
        /* <DEDUP_REMOVED lines=61> */
.L_x_2108:
[----:B------:R-:W-:Y:S05]  /*47e0*/  BSYNC B0 ;  /* 0x0000000000007941 */ /* 0x000fea0003800000 */
.L_x_2107:
[----:B------:R-:W-:Y:S01]  /*47f0*/  ISETP.NE.AND P0, PT, R160, RZ, PT ;  /* 0x000000ffa000720c */ /* 0x000fe20003f05270 */
[----:B------:R-:W-:Y:S01]  /*4800*/  @!UPT UIADD3 URZ, URZ, URZ, URZ ;  /* 0x0000003f3f3ff290 */ /* 0x000fe2000fffe03f */
[----:B------:R-:W-:Y:S11]  /*4810*/  BSSY B0, `(.L_x_2109) ;  /* 0x000003d000007945 */ /* 0x000ff60003800000 */
        /* <DEDUP_REMOVED lines=60> */
.L_x_2110:
[----:B------:R-:W-:Y:S05]  /*4be0*/  BSYNC B0 ;  /* 0x0000000000007941 */ /* 0x000fea0003800000 */
.L_x_2109:
[----:B------:R-:W-:Y:S01]  /*4bf0*/  IMAD.MOV.U32 R0, RZ, RZ, c[0x0][0x230] ;  /* 0x00008c00ff007624 */ /* 0x000fe200078e00ff */
[----:B------:R-:W-:Y:S03]  /*4c00*/  ULDC UR4, c[0x0][0x230] ;  /* 0x00008c0000047ab9 */ /* 0x000fe60000000800 */
[----:B---3--:R-:W-:Y:S05]  /*4c10*/  IMAD.U32 R3, R0, -0x80, RZ ;  /* 0xffffff8000037824 */ /* 0x008fea00078e00ff */
[C---:B------:R-:W-:Y:S02]  /*4c20*/  LEA R48, P1, R3.reuse, R48, 0x1 ;  /* 0x0000003003307211 */ /* 0x040fe400078208ff */
[C---:B------:R-:W-:Y:S02]  /*4c30*/  LEA R10, P0, R3.reuse, R10, 0x1 ;  /* 0x0000000a030a7211 */ /* 0x040fe400078008ff */
[C---:B------:R-:W-:Y:S02]  /*4c40*/  LEA.HI.X.SX32 R49, R3.reuse, R49, 0x1, P1 ;  /* 0x0000003103317211 */ /* 0x040fe400008f0eff */
[----:B------:R-:W-:Y:S01]  /*4c50*/  LEA.HI.X.SX32 R11, R3, R11, 0x1, P0 ;  /* 0x0000000b030b7211 */ /* 0x000fe200000f0eff */
[----:B------:R-:W-:-:S05]  /*4c60*/  BRA `(.L_x_2111) ;  /* 0x000034b000007947 */ /* 0x000fca0003800000 */
.L_x_2094:
        /* <DEDUP_REMOVED lines=15> */
[----:B------:R-:W-:Y:S01]  /*4d60*/  IMAD.U32 R44, R47, 0x10000, RZ ;  /* 0x000100002f2c7824 */ /* 0x000fe200078e00ff */
        /* <DEDUP_REMOVED lines=30> */
[----:B---3--:R-:W-:Y:S01]  /*4f50*/  IMAD.U32 R27, R17, 0x10000, RZ ;  /* 0x00010000111b7824 */ /* 0x008fe200078e00ff */
[----:B------:R-:W-:Y:S01]  /*4f60*/  SHF.L.U32 R31, R16, 0x10, RZ ;  /* 0x00000010101f7819 */ /* 0x000fe200000006ff */
[----:B------:R-:W-:Y:S01]  /*4f70*/  @!P0 FADD.FTZ R22, -R22, -RZ ;  /* 0x800000ff16168221 */ /* 0x000fe20000010100 */
[----:B------:R-:W-:Y:S01]  /*4f80*/  LOP3.LUT R29, R16, 0xffff0000, RZ, 0xc0, !PT ;  /* 0xffff0000101d7812 */ /* 0x000fe200078ec0ff */
[----:B------:R-:W-:Y:S01]  /*4f90*/  FMUL.FTZ R3, R27, R24 ;  /* 0x000000181b037220 */ /* 0x000fe20000410000 */
[----:B------:R-:W-:Y:S01]  /*4fa0*/  LOP3.LUT R28, R17, 0xffff0000, RZ, 0xc0, !PT ;  /* 0xffff0000111c7812 */ /* 0x000fe200078ec0ff */
[----:B------:R-:W-:Y:S01]  /*4fb0*/  FMUL.FTZ R0, R31, R30 ;  /* 0x0000001e1f007220 */ /* 0x000fe20000410000 */
[C---:B------:R-:W-:Y:S01]  /*4fc0*/  SHF.L.U32 R25, R18.reuse, 0x10, RZ ;  /* 0x0000001012197819 */ /* 0x040fe200000006ff */
[----:B------:R-:W-:Y:S01]  /*4fd0*/  FMUL.FTZ R2, R29, R26 ;  /* 0x0000001a1d027220 */ /* 0x000fe20000410000 */
[----:B------:R-:W-:Y:S01]  /*4fe0*/  LOP3.LUT R16, R18, 0xffff0000, RZ, 0xc0, !PT ;  /* 0xffff000012107812 */ /* 0x000fe200078ec0ff */
[----:B------:R-:W-:Y:S01]  /*4ff0*/  @!P0 FADD.FTZ R21, -R21, -RZ ;  /* 0x800000ff15158221 */ /* 0x000fe20000010100 */
[C---:B----4-:R-:W-:Y:S01]  /*5000*/  SHF.L.U32 R32, R52.reuse, 0x10, RZ ;  /* 0x0000001034207819 */ /* 0x050fe200000006ff */
[C---:B------:R-:W-:Y:S01]  /*5010*/  IMAD.U32 R37, R53.reuse, 0x10000, RZ ;  /* 0x0001000035257824 */ /* 0x040fe200078e00ff */
[----:B------:R-:W-:Y:S01]  /*5020*/  LOP3.LUT R34, R52, 0xffff0000, RZ, 0xc0, !PT ;  /* 0xffff000034227812 */ /* 0x000fe200078ec0ff */
[----:B------:R-:W-:Y:S01]  /*5030*/  FMUL.FTZ R4, R28, R23 ;  /* 0x000000171c047220 */ /* 0x000fe20000410000 */
[----:B------:R-:W-:Y:S01]  /*5040*/  LOP3.LUT R38, R53, 0xffff0000, RZ, 0xc0, !PT ;  /* 0xffff000035267812 */ /* 0x000fe200078ec0ff */
[----:B------:R-:W-:Y:S01]  /*5050*/  FFMA.FTZ R0, R33, R32, R0 ;  /* 0x0000002021007223 */ /* 0x000fe20000010000 */
[----:B------:R-:W-:Y:S01]  /*5060*/  SHF.L.U32 R41, R54, 0x10, RZ ;  /* 0x0000001036297819 */ /* 0x000fe200000006ff */
[----:B------:R-:W-:Y:S01]  /*5070*/  FFMA.FTZ R2, R35, R34, R2 ;  /* 0x0000002223027223 */ /* 0x000fe20000010002 */
[C---:B------:R-:W-:Y:S01]  /*5080*/  LOP3.LUT R18, R19.reuse, 0xffff0000, RZ, 0xc0, !PT ;  /* 0xffff000013127812 */ /* 0x040fe200078ec0ff */
[----:B------:R-:W-:Y:S01]  /*5090*/  @!P0 FADD.FTZ R20, -R20, -RZ ;  /* 0x800000ff14148221 */ /* 0x000fe20000010100 */
[----:B------:R-:W-:Y:S01]  /*50a0*/  LOP3.LUT R42, R54, 0xffff0000, RZ, 0xc0, !PT ;  /* 0xffff0000362a7812 */ /* 0x000fe200078ec0ff */
[----:B------:R-:W-:Y:S01]  /*50b0*/  IMAD.U32 R17, R19, 0x10000, RZ ;  /* 0x0001000013117824 */ /* 0x000fe200078e00ff */
[----:B------:R-:W-:Y:S01]  /*50c0*/  LOP3.LUT R46, R55, 0xffff0000, RZ, 0xc0, !PT ;  /* 0xffff0000372e7812 */ /* 0x000fe200078ec0ff */
[----:B------:R-:W-:Y:S02]  /*50d0*/  FMUL.FTZ R5, R25, R22 ;  /* 0x0000001619057220 */ /* 0x000fe40000410000 */
[----:B------:R-:W-:Y:S02]  /*50e0*/  FFMA.FTZ R3, R36, R37, R3 ;  /* 0x0000002524037223 */ /* 0x000fe40000010003 */
[----:B------:R-:W-:Y:S02]  /*50f0*/  @!P0 FADD.FTZ R15, -R15, -RZ ;  /* 0x800000ff0f0f8221 */ /* 0x000fe40000010100 */
[----:B------:R-:W-:Y:S02]  /*5100*/  FMUL.FTZ R6, R16, R21 ;  /* 0x0000001510067220 */ /* 0x000fe40000410000 */
[----:B------:R-:W-:Y:S02]  /*5110*/  FFMA.FTZ R4, R39, R38, R4 ;  /* 0x0000002627047223 */ /* 0x000fe40000010004 */
[----:B------:R-:W-:Y:S02]  /*5120*/  FMUL.FTZ R7, R17, R20 ;  /* 0x0000001411077220 */ /* 0x000fe40000410000 */
[----:B------:R-:W-:Y:S02]  /*5130*/  IMAD.U32 R45, R55, 0x10000, RZ ;  /* 0x00010000372d7824 */ /* 0x000fe400078e00ff */
        /* <DEDUP_REMOVED lines=9> */
.L_x_2115:
[----:B------:R-:W-:Y:S05]  /*51d0*/  BSYNC B0 ;  /* 0x0000000000007941 */ /* 0x000fea0003800000 */
.L_x_2114:
[----:B------:R-:W-:Y:S05]  /*51e0*/  MOV R115, R113 ;  /* 0x0000007100737202 */ /* 0x000fea0000000f00 */
[----:B-----5:R2:W-:Y:S02]  /*51f0*/  STG.E.128 [R114.64], R44 ;  /* 0x0000002c72007986 */ /* 0x0205e4000c101d06 */
.L_x_2113:
[----:B------:R-:W-:Y:S05]  /*5200*/  BSYNC B1 ;  /* 0x0000000000017941 */ /* 0x000fea0003800000 */
.L_x_2112:
        /* <DEDUP_REMOVED lines=25> */
[----:B------:R-:W-:Y:S04]  /*53a0*/  IADD3 R167, P1, R90, R168, RZ ;  /* 0x000000a85aa77210 */ /* 0x000fe80007f3e0ff */
[-C--:B------:R-:W-:Y:S01]  /*53b0*/  LEA.HI.X.SX32 R168, R168, R89.reuse, 0x1, P1 ;  /* 0x00000059a8a87211 */ /* 0x080fe200008f0eff */
[----:B------:R-:W2:Y:S01]  /*53c0*/  LDG.E.128 R16, [R16.64] ;  /* 0x0000000610107981 */ /* 0x000ea2000c1e1d00 */
        /* <DEDUP_REMOVED lines=21> */
[----:B------:R-:W-:Y:S01]  /*5520*/  SHF.L.U32 R22, R170, 0x10, RZ ;  /* 0x00000010aa167819 */ /* 0x000fe200000006ff */
[----:B------:R-:W-:Y:S01]  /*5530*/  @!P0 FADD.FTZ R26, -R26, -RZ ;  /* 0x800000ff1a1a8221 */ /* 0x000fe20000010100 */
[----:B------:R-:W-:Y:S01]  /*5540*/  LOP3.LUT R21, R170, 0xffff0000, RZ, 0xc0, !PT ;  /* 0xffff0000aa157812 */ /* 0x000fe200078ec0ff */
[----:B------:R-:W-:Y:S01]  /*5550*/  @!P0 FADD.FTZ R24, -R24, -RZ ;  /* 0x800000ff18188221 */ /* 0x000fe20000010100 */
[C---:B----4-:R-:W-:Y:S01]  /*5560*/  LOP3.LUT R34, R52.reuse, 0xffff0000, RZ, 0xc0, !PT ;  /* 0xffff000034227812 */ /* 0x050fe200078ec0ff */
        /* <DEDUP_REMOVED lines=9> */
[C---:B------:R-:W-:Y:S01]  /*5600*/  SHF.L.U32 R45, R55.reuse, 0x10, RZ ;  /* 0x00000010372d7819 */ /* 0x040fe200000006ff */
        /* <DEDUP_REMOVED lines=24> */
.L_x_2119:
[----:B------:R-:W-:Y:S05]  /*5790*/  BSYNC B0 ;  /* 0x0000000000007941 */ /* 0x000fea0003800000 */
.L_x_2118:
[C---:B------:R-:W-:Y:S04]  /*57a0*/  LEA R2, P0, R59.reuse, R114, 0x1 ;  /* 0x000000723b027211 */ /* 0x040fe800078008ff */
[----:B------:R-:W-:Y:S05]  /*57b0*/  LEA.HI.X R3, R59, R113, R58, 0x1, P0 ;  /* 0x000000713b037211 */ /* 0x000fea00000f0c3a */
[----:B-----5:R3:W-:Y:S04]  /*57c0*/  STG.E.128 [R2.64], R44 ;  /* 0x0000002c02007986 */ /* 0x0207e8000c101d06 */
.L_x_2117:
[----:B------:R-:W-:Y:S05]  /*57d0*/  BSYNC B1 ;  /* 0x0000000000017941 */ /* 0x000fea0003800000 */
.L_x_2116:
[----:B------:R-:W-:Y:S01]  /*57e0*/  ISETP.NE.AND P0, PT, R165, RZ, PT ;  /* 0x000000ffa500720c */ /* 0x000fe20003f05270 */
[----:B------:R-:W-:Y:S01]  /*57f0*/  @!UPT UIADD3 URZ, URZ, URZ, URZ ;  /* 0x0000003f3f3ff290 */ /* 0x000fe2000fffe03f */
[----:B------:R-:W-:Y:S11]  /*5800*/  BSSY B1, `(.L_x_2120) ;  /* 0x000005c000017945 */ /* 0x000ff60003800000 */
[----:B------:R-:W-:-:S05]  /*5810*/  @P0 BRA `(.L_x_2121) ;  /* 0x000005a000000947 */ /* 0x000fca0003800000 */
[C---:B---3--:R-:W-:Y:S01]  /*5820*/  LEA R50, P0, R94.reuse, R120, 0x1 ;  /* 0x000000785e327211 */ /* 0x048fe200078008ff */
[----:B------:R-:W-:Y:S03]  /*5830*/  BSSY B0, `(.L_x_2122) ;  /* 0x0000055000007945 */ /* 0x000fe60003800000 */
[----:B------:R-:W-:Y:S02]  /*5840*/  LEA.HI.X R51, R94, R121, R93, 0x1, P0 ;  /* 0x000000795e337211 */ /* 0x000fe400000f0c5d */
[----:B------:R-:W-:Y:S03]  /*5850*/  ISETP.GE.AND P0, PT, R148, UR4, PT ;  /* 0x0000000494007c0c */ /* 0x000fe6000bf06270 */
[----:B------:R3:W5:Y:S10]  /*5860*/  LDG.E.128 R36, [R50.64] ;  /* 0x0000000632247981 */ /* 0x000774000c1e1d00 */
[----:B------:R-:W-:-:S05]  /*5870*/  @P0 BRA `(.L_x_2123) ;  /* 0x0000050000000947 */ /* 0x000fca0003800000 */
[----:B------:R-:W-:Y:S01]  /*5880*/  ISETP.GE.AND P0, PT, R148, R161, PT ;  /* 0x000000a19400720c */ /* 0x000fe20003f06270 */
[----:B--2---:R-:W-:Y:S01]  /*5890*/  IMAD.MOV.U32 R47, RZ, RZ, R161 ;  /* 0x000000ffff2f7224 */ /* 0x004fe200078e00a1 */
        /* <DEDUP_REMOVED lines=11> */
[C---:B------:R-:W-:Y:S01]  /*5950*/  LEA R16, P1, R47.reuse, R50, 0x1 ;  /* 0x000000322f107211 */ /* 0x040fe200078208ff */
[----:B---3--:R-:W-:Y:S01]  /*5960*/  IMAD.MOV.U32 R50, RZ, RZ, RZ ;  /* 0x000000ffff327224 */ /* 0x008fe200078e00ff */
        /* <DEDUP_REMOVED lines=65> */
.L_x_2123:
[----:B------:R-:W-:Y:S05]  /*5d80*/  BSYNC B0 ;  /* 0x0000000000007941 */ /* 0x000fea0003800000 */
.L_x_2122:
[C---:B------:R-:W-:Y:S04]  /*5d90*/  LEA R2, P0, R158.reuse, R114, 0x1 ;  /* 0x000000729e027211 */ /* 0x040fe800078008ff */
[----:B------:R-:W-:Y:S05]  /*5da0*/  LEA.HI.X R3, R158, R113, R95, 0x1, P0 ;  /* 0x000000719e037211 */ /* 0x000fea00000f0c5f */
[----:B-----5:R4:W-:Y:S04]  /*5db0*/  STG.E.128 [R2.64], R36 ;  /* 0x0000002402007986 */ /* 0x0209e8000c101d06 */
.L_x_2121:
[----:B------:R-:W-:Y:S05]  /*5dc0*/  BSYNC B1 ;  /* 0x0000000000017941 */ /* 0x000fea0003800000 */
.L_x_2120:
[----:B------:R-:W-:Y:S01]  /*5dd0*/  BSSY B1, `(.L_x_2124) ;  /* 0x0000060000017945 */ /* 0x000fe20003800000 */
[----:B------:R-:W-:-:S05]  /*5de0*/  @P4 BRA `(.L_x_2125) ;  /* 0x000005e000004947 */ /* 0x000fca0003800000 */
[----:B---34-:R-:W-:Y:S01]  /*5df0*/  MOV R3, c[0x0][0x288] ;  /* 0x0000a20000037a02 */ /* 0x018fe20000000f00 */
        /* <DEDUP_REMOVED lines=23> */
[----:B------:R-:W3:Y:S01]  /*5f70*/  LDG.E.128 R16, [R16.64] ;  /* 0x0000000610107981 */ /* 0x000ee2000c1e1d00 */
[C---:B------:R-:W-:Y:S04]  /*5f80*/  LEA R168, P1, R47.reuse, R122, 0x1 ;  /* 0x0000007a2fa87211 */ /* 0x040fe800078208ff */
[----:B------:R-:W-:Y:S01]  /*5f90*/  LEA.HI.X R169, R47, R123, R50, 0x1, P1 ;  /* 0x0000007b2fa97211 */ /* 0x000fe200008f0c32 */
[----:B------:R-:W-:Y:S01]  /*5fa0*/  IMAD.MOV.U32 R50, RZ, RZ, RZ ;  /* 0x000000ffff327224 */ /* 0x000fe200078e00ff */
[----:B------:R-:W-:Y:S04]  /*5fb0*/  @P0 IADD3 R50, RZ, -UR18, RZ ;  /* 0x80000012ff320c10 */ /* 0x000fe8000fffe0ff */
[----:B------:R-:W-:Y:S01]  /*5fc0*/  IADD3 R47, P1, R86, R50, RZ ;  /* 0x00000032562f7210 */ /* 0x000fe20007f3e0ff */
[----:B------:R-:W4:Y:S03]  /*5fd0*/  LDG.E.128 R168, [R168.64] ;  /* 0x00000006a8a87981 */ /* 0x000f26000c1e1d00 */
[----:B------:R-:W-:Y:S02]  /*5fe0*/  LEA.HI.X.SX32 R50, R50, R85, 0x1, P1 ;  /* 0x0000005532327211 */ /* 0x000fe400008f0eff */
[C---:B------:R-:W-:Y:S04]  /*5ff0*/  LEA R34, P1, R47.reuse, R124, 0x1 ;  /* 0x0000007c2f227211 */ /* 0x040fe800078208ff */
[----:B------:R-:W-:Y:S05]  /*6000*/  LEA.HI.X R35, R47, R125, R50, 0x1, P1 ;  /* 0x0000007d2f237211 */ /* 0x000fea00008f0c32 */
[----:B--2---:R-:W2:Y:S01]  /*6010*/  LDG.E.128 R52, [R34.64] ;  /* 0x0000000622347981 */ /* 0x004ea2000c1e1d00 */
        /* <DEDUP_REMOVED lines=21> */
[C---:B--2---:R-:W-:Y:S01]  /*6170*/  IMAD.U32 R32, R52.reuse, 0x10000, RZ ;  /* 0x0001000034207824 */ /* 0x044fe200078e00ff */
        /* <DEDUP_REMOVED lines=8> */
[----:B------:R-:W-:Y:S01]  /*6200*/  SHF.L.U32 R43, R55, 0x10, RZ ;  /* 0x00000010372b7819 */ /* 0x000fe200000006ff */
[----:B------:R-:W-:Y:S01]  /*6210*/  FMUL.FTZ R4, R23, R28 ;  /* 0x0000001c17047220 */ /* 0x000fe20000410000 */
[----:B------:R-:W-:Y:S01]  /*6220*/  LOP3.LUT R46, R55, 0xffff0000, RZ, 0xc0, !PT ;  /* 0xffff0000372e7812 */ /* 0x000fe200078ec0ff */
        /* <DEDUP_REMOVED lines=19> */
.L_x_2127:
[----:B------:R-:W-:Y:S05]  /*6360*/  BSYNC B0 ;  /* 0x0000000000007941 */ /* 0x000fea0003800000 */
.L_x_2126:
[----:B------:R-:W-:Y:S02]  /*6370*/  MOV R3, 0xc0 ;  /* 0x000000c000037802 */ /* 0x000fe40000000f00 */
[----:B------:R-:W-:Y:S03]  /*6380*/  MOV R115, R113 ;  /* 0x0000007100737202 */ /* 0x000fe60000000f00 */
[C---:B------:R-:W-:Y:S02]  /*6390*/  IMAD R0, R3.reuse, c[0x0][0x19c], RZ ;  /* 0x0000670003007a24 */ /* 0x040fe400078e02ff */
[----:B------:R-:W-:Y:S05]  /*63a0*/  IMAD.WIDE.U32 R4, R3, c[0x0][0x198], R114 ;  /* 0x0000660003047a25 */ /* 0x000fea00078e0072 */
[----:B------:R-:W-:Y:S05]  /*63b0*/  IADD3 R5, R5, R0, RZ ;  /* 0x0000000005057210 */ /* 0x000fea0007ffe0ff */
[----:B-----5:R3:W-:Y:S02]  /*63c0*/  STG.E.128 [R4.64], R36 ;  /* 0x0000002404007986 */ /* 0x0207e4000c101d06 */
.L_x_2125:
[----:B------:R-:W-:Y:S05]  /*63d0*/  BSYNC B1 ;  /* 0x0000000000017941 */ /* 0x000fea0003800000 */
.L_x_2124:
[----:B------:R-:W-:Y:S01]  /*63e0*/  ISETP.NE.AND P0, PT, R164, RZ, PT ;  /* 0x000000ffa400720c */ /* 0x000fe20003f05270 */
[----:B------:R-:W-:Y:S01]  /*63f0*/  @!UPT UIADD3 URZ, URZ, URZ, URZ ;  /* 0x0000003f3f3ff290 */ /* 0x000fe2000fffe03f */
[----:B------:R-:W-:Y:S11]  /*6400*/  BSSY B1, `(.L_x_2128) ;  /* 0x000005c000017945 */ /* 0x000ff60003800000 */
[----:B------:R-:W-:-:S05]  /*6410*/  @P0 BRA `(.L_x_2129) ;  /* 0x000005a000000947 */ /* 0x000fca0003800000 */
[C---:B------:R-:W-:Y:S01]  /*6420*/  LEA R164, P0, R97.reuse, R120, 0x1 ;  /* 0x0000007861a47211 */ /* 0x040fe200078008ff */
[----:B------:R-:W-:Y:S03]  /*6430*/  BSSY B0, `(.L_x_2130) ;  /* 0x0000055000007945 */ /* 0x000fe60003800000 */
[----:B------:R-:W-:Y:S02]  /*6440*/  LEA.HI.X R165, R97, R121, R96, 0x1, P0 ;  /* 0x0000007961a57211 */ /* 0x000fe400000f0c60 */
[----:B------:R-:W-:Y:S03]  /*6450*/  ISETP.GE.AND P0, PT, R148, UR4, PT ;  /* 0x0000000494007c0c */ /* 0x000fe6000bf06270 */
[----:B---34-:R3:W5:Y:S10]  /*6460*/  LDG.E.128 R36, [R164.64] ;  /* 0x00000006a4247981 */ /* 0x018774000c1e1d00 */
[----:B------:R-:W-:-:S05]  /*6470*/  @P0 BRA `(.L_x_2131) ;  /* 0x0000050000000947 */ /* 0x000fca0003800000 */
[----:B------:R-:W-:Y:S01]  /*6480*/  ISETP.GE.AND P0, PT, R148, R161, PT ;  /* 0x000000a19400720c */ /* 0x000fe20003f06270 */
[----:B------:R-:W-:Y:S01]  /*6490*/  IMAD.MOV.U32 R50, RZ, RZ, RZ ;  /* 0x000000ffff327224 */ /* 0x000fe200078e00ff */
[----:B-----5:R-:W-:Y:S01]  /*64a0*/  LOP3.LUT R33, R36, 0xffff0000, RZ, 0xc0, !PT ;  /* 0xffff000024217812 */ /* 0x020fe200078ec0ff */
[----:B------:R-:W-:Y:S01]  /*64b0*/  IMAD.MOV.U32 R51, RZ, RZ, R161 ;  /* 0x000000ffff337224 */ /* 0x000fe200078e00a1 */
[----:B------:R-:W-:Y:S01]  /*64c0*/  SHF.L.U32 R40, R38, 0x10, RZ ;  /* 0x0000001026287819 */ /* 0x000fe200000006ff */
[----:B------:R-:W-:Y:S01]  /*64d0*/  IMAD.U32 R31, R36, 0x10000, RZ ;  /* 0x00010000241f7824 */ /* 0x000fe200078e00ff */
[----:B------:R-:W-:Y:S01]  /*64e0*/  LOP3.LUT R41, R38, 0xffff0000, RZ, 0xc0, !PT ;  /* 0xffff000026297812 */ /* 0x000fe200078ec0ff */
[C---:B------:R-:W-:Y:S01]  /*64f0*/  IMAD.U32 R36, R37.reuse, 0x10000, RZ ;  /* 0x0001000025247824 */ /* 0x040fe200078e00ff */
[----:B------:R-:W-:Y:S01]  /*6500*/  LOP3.LUT R37, R37, 0xffff0000, RZ, 0xc0, !PT ;  /* 0xffff000025257812 */ /* 0x000fe200078ec0ff */
[C---:B--2---:R-:W-:Y:S01]  /*6510*/  IMAD.U32 R44, R39.reuse, 0x10000, RZ ;  /* 0x00010000272c7824 */ /* 0x044fe200078e00ff */
[----:B------:R-:W-:Y:S03]  /*6520*/  LOP3.LUT R45, R39, 0xffff0000, RZ, 0xc0, !PT ;  /* 0xffff0000272d7812 */ /* 0x000fe600078ec0ff */
[----:B------:R-:W-:Y:S01]  /*6530*/  @P0 IADD3 R51, RZ, -UR18, RZ ;  /* 0x80000012ff330c10 */ /* 0x000fe2000fffe0ff */
[----:B------:R-:W-:Y:S03]  /*6540*/  @P0 IMAD R50, RZ, RZ, -UR18 ;  /* 0x80000012ff320e24 */ /* 0x000fe6000f8e02ff */
[C---:B------:R-:W-:Y:S02]  /*6550*/  LEA R16, P1, R51.reuse, R164, 0x1 ;  /* 0x000000a433107211 */ /* 0x040fe400078208ff */
[----:B------:R-:W-:Y:S02]  /*6560*/  IADD3 R47, P2, R84, R50, RZ ;  /* 0x00000032542f7210 */ /* 0x000fe40007f5e0ff */
[----:B------:R-:W-:Y:S02]  /*6570*/  LEA.HI.X.SX32 R17, R51, R165, 0x1, P1 ;  /* 0x000000a533117211 */ /* 0x000fe400008f0eff */
[C---:B---3--:R-:W-:Y:S02]  /*6580*/  LEA R164, P1, R47.reuse, R122, 0x1 ;  /* 0x0000007a2fa47211 */ /* 0x048fe400078208ff */
        /* <DEDUP_REMOVED lines=29> */
[----:B------:R-:W-:Y:S01]  /*6760*/  @!P0 FADD.FTZ R28, -R28, -RZ ;  /* 0x800000ff1c1c8221 */ /* 0x000fe20000010100 */
[----:B------:R-:W-:Y:S01]  /*6770*/  SHF.L.U32 R15, R19, 0x10, RZ ;  /* 0x00000010130f7819 */ /* 0x000fe200000006ff */
        /* <DEDUP_REMOVED lines=11> */
[C---:B------:R-:W-:Y:S01]  /*6830*/  SHF.L.U32 R43, R55.reuse, 0x10, RZ ;  /* 0x00000010372b7819 */ /* 0x040fe200000006ff */
[----:B------:R-:W-:Y:S01]  /*6840*/  @!P0 FADD.FTZ R22, -R22, -RZ ;  /* 0x800000ff16168221 */ /* 0x000fe20000010100 */
[----:B------:R-:W-:Y:S01]  /*6850*/  LOP3.LUT R46, R55, 0xffff0000, RZ, 0xc0, !PT ;  /* 0xffff0000372e7812 */ /* 0x000fe200078ec0ff */
        /* <DEDUP_REMOVED lines=18> */
.L_x_2131:
[----:B------:R-:W-:Y:S05]  /*6980*/  BSYNC B0 ;  /* 0x0000000000007941 */ /* 0x000fea0003800000 */
.L_x_2130:
[C---:B------:R-:W-:Y:S04]  /*6990*/  LEA R2, P0, R162.reuse, R114, 0x1 ;  /* 0x00000072a2027211 */ /* 0x040fe800078008ff */
[----:B------:R-:W-:Y:S05]  /*69a0*/  LEA.HI.X R3, R162, R113, R98, 0x1, P0 ;  /* 0x00000071a2037211 */ /* 0x000fea00000f0c62 */
[----:B-----5:R4:W-:Y:S04]  /*69b0*/  STG.E.128 [R2.64], R36 ;  /* 0x0000002402007986 */ /* 0x0209e8000c101d06 */
.L_x_2129:
[----:B------:R-:W-:Y:S05]  /*69c0*/  BSYNC B1 ;  /* 0x0000000000017941 */ /* 0x000fea0003800000 */
.L_x_2128:
[----:B------:R-:W-:Y:S01]  /*69d0*/  BSSY B1, `(.L_x_2132) ;  /* 0x0000060000017945 */ /* 0x000fe20003800000 */
[----:B------:R-:W-:-:S05]  /*69e0*/  @P5 BRA `(.L_x_2133) ;  /* 0x000005e000005947 */ /* 0x000fca0003800000 */
[----:B---34-:R-:W-:Y:S01]  /*69f0*/  MOV R3, c[0x0][0x288] ;  /* 0x0000a20000037a02 */ /* 0x018fe20000000f00 */
        /* <DEDUP_REMOVED lines=86> */
.L_x_2135:
[----:B------:R-:W-:Y:S05]  /*6f60*/  BSYNC B0 ;  /* 0x0000000000007941 */ /* 0x000fea0003800000 */
.L_x_2134:
[----:B------:R-:W-:Y:S02]  /*6f70*/  MOV R3, 0x140 ;  /* 0x0000014000037802 */ /* 0x000fe40000000f00 */
[----:B--2---:R-:W-:Y:S03]  /*6f80*/  MOV R115, R113 ;  /* 0x0000007100737202 */ /* 0x004fe60000000f00 */
[C---:B------:R-:W-:Y:S02]  /*6f90*/  IMAD R0, R3.reuse, c[0x0][0x19c], RZ ;  /* 0x0000670003007a24 */ /* 0x040fe400078e02ff */
[----:B------:R-:W-:Y:S05]  /*6fa0*/  IMAD.WIDE.U32 R4, R3, c[0x0][0x198], R114 ;  /* 0x0000660003047a25 */ /* 0x000fea00078e0072 */
[----:B------:R-:W-:Y:S05]  /*6fb0*/  IADD3 R5, R5, R0, RZ ;  /* 0x0000000005057210 */ /* 0x000fea0007ffe0ff */
[----:B-----5:R2:W-:Y:S02]  /*6fc0*/  STG.E.128 [R4.64], R36 ;  /* 0x0000002404007986 */ /* 0x0205e4000c101d06 */
.L_x_2133:
[----:B------:R-:W-:Y:S05]  /*6fd0*/  BSYNC B1 ;  /* 0x0000000000017941 */ /* 0x000fea0003800000 */
.L_x_2132:
[----:B------:R-:W-:Y:S01]  /*6fe0*/  BSSY B1, `(.L_x_2136) ;  /* 0x0000060000017945 */ /* 0x000fe20003800000 */
[----:B------:R-:W-:-:S05]  /*6ff0*/  @P6 BRA `(.L_x_2137) ;  /* 0x000005e000006947 */ /* 0x000fca0003800000 */
[----:B---34-:R-:W-:Y:S01]  /*7000*/  MOV R3, c[0x0][0x288] ;  /* 0x0000a20000037a02 */ /* 0x018fe20000000f00 */
[----:B------:R-:W-:Y:S01]  /*7010*/  BSSY B0, `(.L_x_2138) ;  /* 0x0000056000007945 */ /* 0x000fe20003800000 */
[----:B------:R-:W-:Y:S03]  /*7020*/  ISETP.GE.AND P0, PT, R148, UR4, PT ;  /* 0x0000000494007c0c */ /* 0x000fe6000bf06270 */
[----:B------:R-:W-:Y:S05]  /*7030*/  IMAD.WIDE.U32 R164, R3, 0x180, R120 ;  /* 0x0000018003a47825 */ /* 0x000fea00078e0078 */
[----:B------:R-:W-:Y:S05]  /*7040*/  IADD3 R165, R165, UR24, RZ ;  /* 0x00000018a5a57c10 */ /* 0x000fea000fffe0ff */
[----:B--2---:R2:W5:Y:S01]  /*7050*/  LDG.E.128 R36, [R164.64] ;  /* 0x00000006a4247981 */ /* 0x004562000c1e1d00 */
        /* <DEDUP_REMOVED lines=81> */
.L_x_2139:
[----:B------:R-:W-:Y:S05]  /*7570*/  BSYNC B0 ;  /* 0x0000000000007941 */ /* 0x000fea0003800000 */
.L_x_2138:
[----:B------:R-:W-:Y:S02]  /*7580*/  MOV R3, 0x180 ;  /* 0x0000018000037802 */ /* 0x000fe40000000f00 */
[----:B------:R-:W-:Y:S03]  /*7590*/  MOV R115, R113 ;  /* 0x0000007100737202 */ /* 0x000fe60000000f00 */
[C---:B------:R-:W-:Y:S02]  /*75a0*/  IMAD R0, R3.reuse, c[0x0][0x19c], RZ ;  /* 0x0000670003007a24 */ /* 0x040fe400078e02ff */
[----:B------:R-:W-:Y:S05]  /*75b0*/  IMAD.WIDE.U32 R4, R3, c[0x0][0x198], R114 ;  /* 0x0000660003047a25 */ /* 0x000fea00078e0072 */
[----:B------:R-:W-:Y:S05]  /*75c0*/  IADD3 R5, R5, R0, RZ ;  /* 0x0000000005057210 */ /* 0x000fea0007ffe0ff */
[----:B-----5:R3:W-:Y:S02]  /*75d0*/  STG.E.128 [R4.64], R36 ;  /* 0x0000002404007986 */ /* 0x0207e4000c101d06 */
.L_x_2137:
[----:B------:R-:W-:Y:S05]  /*75e0*/  BSYNC B1 ;  /* 0x0000000000017941 */ /* 0x000fea0003800000 */
.L_x_2136:
[----:B------:R-:W-:Y:S01]  /*75f0*/  ISETP.NE.AND P0, PT, R160, RZ, PT ;  /* 0x000000ffa000720c */ /* 0x000fe20003f05270 */
[----:B------:R-:W-:Y:S01]  /*7600*/  @!UPT UIADD3 URZ, URZ, URZ, URZ ;  /* 0x0000003f3f3ff290 */ /* 0x000fe2000fffe03f */
[----:B------:R-:W-:Y:S11]  /*7610*/  BSSY B1, `(.L_x_2140) ;  /* 0x000005f000017945 */ /* 0x000ff60003800000 */
        /* <DEDUP_REMOVED lines=10> */
[----:B-----5:R-:W-:Y:S01]  /*76c0*/  SHF.L.U32 R31, R36, 0x10, RZ ;  /* 0x00000010241f7819 */ /* 0x020fe200000006ff */
[----:B------:R-:W-:Y:S01]  /*76d0*/  IMAD.U32 R40, R38, 0x10000, RZ ;  /* 0x0001000026287824 */ /* 0x000fe200078e00ff */
        /* <DEDUP_REMOVED lines=8> */
[C---:B------:R-:W-:Y:S02]  /*7760*/  LEA R16, P1, R161.reuse, R164, 0x1 ;  /* 0x000000a4a1107211 */ /* 0x040fe400078208ff */
[----:B------:R-:W-:Y:S02]  /*7770*/  IADD3 R47, P2, R78, R50, RZ ;  /* 0x000000324e2f7210 */ /* 0x000fe40007f5e0ff */
[----:B------:R-:W-:Y:S02]  /*7780*/  LEA.HI.X.SX32 R17, R161, R165, 0x1, P1 ;  /* 0x000000a5a1117211 */ /* 0x000fe400008f0eff */
[C---:B--2---:R-:W-:Y:S02]  /*7790*/  LEA R164, P1, R47.reuse, R122, 0x1 ;  /* 0x0000007a2fa47211 */ /* 0x044fe400078208ff */
        /* <DEDUP_REMOVED lines=63> */
.L_x_2143:
[----:B------:R-:W-:Y:S05]  /*7b90*/  BSYNC B0 ;  /* 0x0000000000007941 */ /* 0x000fea0003800000 */
.L_x_2142:
[----:B------:R-:W-:Y:S02]  /*7ba0*/  MOV R3, 0x1c0 ;  /* 0x000001c000037802 */ /* 0x000fe40000000f00 */
[----:B------:R-:W-:Y:S03]  /*7bb0*/  MOV R115, R113 ;  /* 0x0000007100737202 */ /* 0x000fe60000000f00 */
[C---:B------:R-:W-:Y:S02]  /*7bc0*/  IMAD R0, R3.reuse, c[0x0][0x19c], RZ ;  /* 0x0000670003007a24 */ /* 0x040fe400078e02ff */
[----:B------:R-:W-:Y:S05]  /*7bd0*/  IMAD.WIDE.U32 R4, R3, c[0x0][0x198], R114 ;  /* 0x0000660003047a25 */ /* 0x000fea00078e0072 */
[----:B------:R-:W-:Y:S05]  /*7be0*/  IADD3 R5, R5, R0, RZ ;  /* 0x0000000005057210 */ /* 0x000fea0007ffe0ff */
[----:B-----5:R3:W-:Y:S02]  /*7bf0*/  STG.E.128 [R4.64], R36 ;  /* 0x0000002404007986 */ /* 0x0207e4000c101d06 */
.L_x_2141:
[----:B------:R-:W-:Y:S05]  /*7c00*/  BSYNC B1 ;  /* 0x0000000000017941 */ /* 0x000fea0003800000 */
.L_x_2140:
[----:B---34-:R-:W-:Y:S01]  /*7c10*/  IMAD.MOV.U32 R3, RZ, RZ, c[0x0][0x230] ;  /* 0x00008c00ff037624 */ /* 0x018fe200078e00ff */
[----:B------:R-:W-:Y:S03]  /*7c20*/  ULDC UR4, c[0x0][0x230] ;  /* 0x00008c0000047ab9 */ /* 0x000fe60000000800 */
[----:B------:R-:W-:Y:S05]  /*7c30*/  IMAD.U32 R3, R3, -0x80, RZ ;  /* 0xffffff8003037824 */ /* 0x000fea00078e00ff */
[C---:B------:R-:W-:Y:S02]  /*7c40*/  LEA R124, P1, R3.reuse, R124, 0x1 ;  /* 0x0000007c037c7211 */ /* 0x040fe400078208ff */
[C---:B------:R-:W-:Y:S02]  /*7c50*/  LEA R122, P0, R3.reuse, R122, 0x1 ;  /* 0x0000007a037a7211 */ /* 0x040fe400078008ff */
[C---:B------:R-:W-:Y:S02]  /*7c60*/  LEA.HI.X.SX32 R125, R3.reuse, R125, 0x1, P1 ;  /* 0x0000007d037d7211 */ /* 0x040fe400008f0eff */
[----:B------:R-:W-:Y:S01]  /*7c70*/  LEA.HI.X.SX32 R123, R3, R123, 0x1, P0 ;  /* 0x0000007b037b7211 */ /* 0x000fe200000f0eff */
[----:B------:R-:W-:-:S05]  /*7c80*/  BRA `(.L_x_2111) ;  /* 0x0000049000007947 */ /* 0x000fca0003800000 */
.L_x_2093:
[----:B------:R-:W-:Y:S01]  /*7c90*/  @!P4 IMAD.MOV.U32 R0, RZ, RZ, c[0x0][0x28c] ;  /* 0x0000a300ff00c624 */ /* 0x000fe200078e00ff */
[----:B---3--:R-:W2:Y:S01]  /*7ca0*/  @!P1 LDG.E.128 R4, [R120.64] ;  /* 0x0000000678049981 */ /* 0x008ea2000c1e1d00 */
[C---:B------:R-:W-:Y:S01]  /*7cb0*/  @!P3 LEA R20, P0, R127.reuse, R120, 0x1 ;  /* 0x000000787f14b211 */ /* 0x040fe200078008ff */
[----:B------:R-:W-:Y:S01]  /*7cc0*/  UMOV UR4, URZ ;  /* 0x0000003f00047c82 */ /* 0x000fe20008000000 */
[----:B------:R-:W-:Y:S01]  /*7cd0*/  @!P4 IMAD R0, R0, 0xc0, RZ ;  /* 0x000000c00000c824 */ /* 0x000fe200078e02ff */
[----:B------:R-:W-:Y:S02]  /*7ce0*/  @!P1 MOV R115, R113 ;  /* 0x0000007100739202 */ /* 0x000fe40000000f00 */
[----:B------:R-:W-:Y:S02]  /*7cf0*/  @!P3 LEA.HI.X R21, R127, R121, R126, 0x1, P0 ;  /* 0x000000797f15b211 */ /* 0x000fe400000f0c7e */
[----:B------:R-:W-:Y:S02]  /*7d00*/  ISETP.NE.AND P2, PT, R165, RZ, PT ;  /* 0x000000ffa500720c */ /* 0x000fe40003f45270 */
[C---:B------:R-:W-:Y:S02]  /*7d10*/  @!P3 LEA R26, P0, R59.reuse, R114, 0x1 ;  /* 0x000000723b1ab211 */ /* 0x040fe400078008ff */
[----:B------:R-:W-:Y:S02]  /*7d20*/  @!P4 MOV R3, c[0x0][0x288] ;  /* 0x0000a2000003ca02 */ /* 0x000fe40000000f00 */
[----:B------:R-:W-:Y:S02]  /*7d30*/  @!P3 LEA.HI.X R27, R59, R113, R58, 0x1, P0 ;  /* 0x000000713b1bb211 */ /* 0x000fe400000f0c3a */
[----:B------:R-:W-:Y:S01]  /*7d40*/  @!P5 MOV R15, 0x140 ;  /* 0x00000140000fd802 */ /* 0x000fe20000000f00 */
[----:B------:R-:W-:Y:S04]  /*7d50*/  @!P4 IMAD.WIDE.U32 R2, R3, 0xc0, R120 ;  /* 0x000000c00302c825 */ /* 0x000fe800078e0078 */
[C---:B------:R-:W-:Y:S02]  /*7d60*/  @!P2 LEA R16, P0, R94.reuse, R120, 0x1 ;  /* 0x000000785e10a211 */ /* 0x040fe400078008ff */
[----:B------:R-:W-:Y:S02]  /*7d70*/  @!P4 IADD3 R3, R3, R0, RZ ;  /* 0x000000000303c210 */ /* 0x000fe40007ffe0ff */
[----:B------:R-:W-:Y:S02]  /*7d80*/  @!P2 LEA.HI.X R17, R94, R121, R93, 0x1, P0 ;  /* 0x000000795e11a211 */ /* 0x000fe400000f0c5d */
[C---:B------:R-:W-:Y:S04]  /*7d90*/  @!P2 LEA R24, P0, R158.reuse, R114, 0x1 ;  /* 0x000000729e18a211 */ /* 0x040fe800078008ff */
[-C--:B------:R-:W-:Y:S01]  /*7da0*/  @!P2 LEA.HI.X R25, R158, R113.reuse, R95, 0x1, P0 ;  /* 0x000000719e19a211 */ /* 0x080fe200000f0c5f */
[----:B--2---:R1:W-:Y:S01]  /*7db0*/  @!P1 STG.E.128 [R114.64], R4 ;  /* 0x0000000472009986 */ /* 0x0043e2000c101d06 */
[----:B------:R-:W-:Y:S03]  /*7dc0*/  ISETP.NE.AND P1, PT, R164, RZ, PT ;  /* 0x000000ffa400720c */ /* 0x000fe60003f25270 */
[----:B------:R-:W2:Y:S01]  /*7dd0*/  @!P3 LDG.E.128 R20, [R20.64] ;  /* 0x000000061414b981 */ /* 0x000ea2000c1e1d00 */
[----:B-1----:R-:W-:Y:S03]  /*7de0*/  @!P4 MOV R115, R113 ;  /* 0x000000710073c202 */ /* 0x002fe60000000f00 */
[----:B--2---:R1:W-:Y:S04]  /*7df0*/  @!P3 STG.E.128 [R26.64], R20 ;  /* 0x000000141a00b986 */ /* 0x0043e8000c101d06 */
[----:B------:R-:W2:Y:S02]  /*7e00*/  @!P2 LDG.E.128 R16, [R16.64] ;  /* 0x000000061010a981 */ /* 0x000ea4000c1e1d00 */
[C---:B-1----:R-:W-:Y:S04]  /*7e10*/  @!P1 LEA R20, P0, R97.reuse, R120, 0x1 ;  /* 0x0000007861149211 */ /* 0x042fe800078008ff */
[----:B------:R-:W-:Y:S01]  /*7e20*/  @!P1 LEA.HI.X R21, R97, R121, R96, 0x1, P0 ;  /* 0x0000007961159211 */ /* 0x000fe200000f0c60 */
[----:B--2---:R1:W-:Y:S01]  /*7e30*/  @!P2 STG.E.128 [R24.64], R16 ;  /* 0x000000101800a986 */ /* 0x0043e2000c101d06 */
[----:B------:R-:W-:Y:S03]  /*7e40*/  ISETP.NE.AND P2, PT, R160, RZ, PT ;  /* 0x000000ffa000720c */ /* 0x000fe60003f45270 */
[----:B------:R2:W3:Y:S02]  /*7e50*/  @!P4 LDG.E.128 R4, [R2.64] ;  /* 0x000000060204c981 */ /* 0x0004e4000c1e1d00 */
[----:B--2---:R-:W-:Y:S04]  /*7e60*/  @!P4 IMAD.MOV.U32 R3, RZ, RZ, 0xc0 ;  /* 0x000000c0ff03c424 */ /* 0x004fe800078e00ff */
[C---:B------:R-:W-:Y:S01]  /*7e70*/  @!P4 IMAD.WIDE.U32 R22, R3.reuse, c[0x0][0x198], R114 ;  /* 0x000066000316ca25 */ /* 0x040fe200078e0072 */
[-C--:B------:R-:W-:Y:S03]  /*7e80*/  @!P5 MOV R115, R113.reuse ;  /* 0x000000710073d202 */ /* 0x080fe60000000f00 */
[----:B------:R-:W-:Y:S01]  /*7e90*/  @!P4 IMAD R0, R3, c[0x0][0x19c], RZ ;  /* 0x000067000300ca24 */ /* 0x000fe200078e02ff */
[----:B------:R-:W-:Y:S03]  /*7ea0*/  @!P5 MOV R3, c[0x0][0x288] ;  /* 0x0000a2000003da02 */ /* 0x000fe60000000f00 */
[----:B------:R-:W-:Y:S02]  /*7eb0*/  @!P4 IMAD.IADD R23, R23, 0x1, R0 ;  /* 0x000000011717c824 */ /* 0x000fe400078e0200 */
[----:B------:R-:W-:Y:S02]  /*7ec0*/  @!P5 IMAD.MOV.U32 R0, RZ, RZ, c[0x0][0x28c] ;  /* 0x0000a300ff00d624 */ /* 0x000fe400078e00ff */
[----:B------:R-:W-:Y:S04]  /*7ed0*/  @!P5 IMAD.WIDE.U32 R2, R3, 0x140, R120 ;  /* 0x000001400302d825 */ /* 0x000fe800078e0078 */
[----:B------:R-:W-:Y:S05]  /*7ee0*/  @!P5 IMAD R0, R0, 0x140, RZ ;  /* 0x000001400000d824 */ /* 0x000fea00078e02ff */
[----:B------:R-:W-:Y:S01]  /*7ef0*/  @!P5 IADD3 R3, R3, R0, RZ ;  /* 0x000000000303d210 */ /* 0x000fe20007ffe0ff */
[----:B------:R-:W-:Y:S04]  /*7f00*/  @!P6 IMAD.MOV.U32 R0, RZ, RZ, c[0x0][0x28c] ;  /* 0x0000a300ff00e624 */ /* 0x000fe800078e00ff */
[----:B------:R-:W-:Y:S01]  /*7f10*/  @!P6 IMAD R0, R0, 0x180, RZ ;  /* 0x000001800000e824 */ /* 0x000fe200078e02ff */
[----:B---3--:R2:W-:Y:S04]  /*7f20*/  @!P4 STG.E.128 [R22.64], R4 ;  /* 0x000000041600c986 */ /* 0x0085e8000c101d06 */
[----:B-1----:R1:W3:Y:S02]  /*7f30*/  @!P1 LDG.E.128 R16, [R20.64] ;  /* 0x0000000614109981 */ /* 0x0022e4000c1e1d00 */
[C---:B-1----:R-:W-:Y:S01]  /*7f40*/  @!P5 IMAD.WIDE.U32 R20, R15.reuse, c[0x0][0x198], R114 ;  /* 0x000066000f14da25 */ /* 0x042fe200078e0072 */
[-C--:B------:R-:W-:Y:S03]  /*7f50*/  @!P6 MOV R115, R113.reuse ;  /* 0x000000710073e202 */ /* 0x080fe60000000f00 */
[----:B------:R-:W-:Y:S01]  /*7f60*/  @!P5 IMAD R15, R15, c[0x0][0x19c], RZ ;  /* 0x000067000f0fda24 */ /* 0x000fe200078e02ff */
[C---:B--2---:R-:W-:Y:S03]  /*7f70*/  @!P1 LEA R22, P0, R162.reuse, R114, 0x1 ;  /* 0x00000072a2169211 */ /* 0x044fe600078008ff */
[----:B------:R-:W-:Y:S01]  /*7f80*/  @!P5 IMAD.IADD R21, R21, 0x1, R15 ;  /* 0x000000011515d824 */ /* 0x000fe200078e020f */
[-C--:B------:R-:W-:Y:S02]  /*7f90*/  @!P1 LEA.HI.X R23, R162, R113.reuse, R98, 0x1, P0 ;  /* 0x00000071a2179211 */ /* 0x080fe400000f0c62 */
[----:B------:R-:W-:Y:S03]  /*7fa0*/  @!P6 MOV R15, 0x180 ;  /* 0x00000180000fe802 */ /* 0x000fe60000000f00 */
[----:B---3--:R1:W-:Y:S04]  /*7fb0*/  @!P1 STG.E.128 [R22.64], R16 ;  /* 0x0000001016009986 */ /* 0x0083e8000c101d06 */
[----:B------:R2:W3:Y:S02]  /*7fc0*/  @!P5 LDG.E.128 R4, [R2.64] ;  /* 0x000000060204d981 */ /* 0x0004e4000c1e1d00 */
[----:B--2---:R-:W-:Y:S04]  /*7fd0*/  @!P6 IMAD.MOV.U32 R3, RZ, RZ, c[0x0][0x288] ;  /* 0x0000a200ff03e624 */ /* 0x004fe800078e00ff */
        /* <DEDUP_REMOVED lines=8> */
[----:B--2---:R-:W-:Y:S01]  /*8060*/  @!P6 IMAD.WIDE.U32 R20, R15, c[0x0][0x198], R114 ;  /* 0x000066000f14ea25 */ /* 0x004fe200078e0072 */
[----:B------:R-:W-:Y:S02]  /*8070*/  @!P2 IADD3 R3, R3, R0, RZ ;  /* 0x000000000303a210 */ /* 0x000fe40007ffe0ff */
[----:B------:R-:W-:Y:S01]  /*8080*/  @!P2 MOV R115, R113 ;  /* 0x000000710073a202 */ /* 0x000fe20000000f00 */
[----:B------:R-:W-:Y:S04]  /*8090*/  @!P6 IMAD R15, R15, c[0x0][0x19c], RZ ;  /* 0x000067000f0fea24 */ /* 0x000fe800078e02ff */
[----:B------:R-:W-:Y:S05]  /*80a0*/  @!P6 IMAD.IADD R21, R21, 0x1, R15 ;  /* 0x000000011515e824 */ /* 0x000fea00078e020f */
[----:B---3--:R1:W-:Y:S04]  /*80b0*/  @!P6 STG.E.128 [R20.64], R16 ;  /* 0x000000101400e986 */ /* 0x0083e8000c101d06 */
[----:B------:R2:W3:Y:S02]  /*80c0*/  @!P2 LDG.E.128 R4, [R2.64] ;  /* 0x000000060204a981 */ /* 0x0004e4000c1e1d00 */
[----:B--2---:R-:W-:Y:S04]  /*80d0*/  @!P2 IMAD.MOV.U32 R3, RZ, RZ, 0x1c0 ;  /* 0x000001c0ff03a424 */ /* 0x004fe800078e00ff */
[C---:B------:R-:W-:Y:S04]  /*80e0*/  @!P2 IMAD.WIDE.U32 R22, R3.reuse, c[0x0][0x198], R114 ;  /* 0x000066000316aa25 */ /* 0x040fe800078e0072 */
[----:B------:R-:W-:Y:S04]  /*80f0*/  @!P2 IMAD R0, R3, c[0x0][0x19c], RZ ;  /* 0x000067000300aa24 */ /* 0x000fe800078e02ff */
[----:B------:R-:W-:Y:S05]  /*8100*/  @!P2 IMAD.IADD R23, R23, 0x1, R0 ;  /* 0x000000011717a824 */ /* 0x000fea00078e0200 */
[----:B---3--:R1:W-:Y:S02]  /*8110*/  @!P2 STG.E.128 [R22.64], R4 ;  /* 0x000000041600a986 */ /* 0x0083e4000c101d06 */
.L_x_2111:
[----:B------:R-:W-:Y:S01]  /*8120*/  PLOP3.LUT P0, PT, PT, PT, UP2, 0x40, 0x0 ;  /* 0x000000000000781c */ /* 0x000fe20003f0e828 */
[----:B------:R-:W-:Y:S04]  /*8130*/  IMAD.MOV.U32 R0, RZ, RZ, c[0x0][0x288] ;  /* 0x0000a200ff007624 */ /* 0x000fe800078e00ff */
[----:B------:R-:W-:Y:S05]  /*8140*/  IMAD.U32 R3, R0, -0x100, RZ ;  /* 0xffffff0000037824 */ /* 0x000fea00078e00ff */
[C---:B-1----:R-:W-:Y:S04]  /*8150*/  LEA R120, P1, R3.reuse, R120, 0x1 ;  /* 0x0000007803787211 */ /* 0x042fe800078208ff */
[----:B------:R-:W-:Y:S01]  /*8160*/  LEA.HI.X.SX32 R121, R3, R121, 0x1, P1 ;  /* 0x0000007903797211 */ /* 0x000fe200008f0eff */
[----:B------:R-:W-:-:S05]  /*8170*/  @P0 BRA `(.L_x_2144) ;  /* 0x000004b000000947 */ /* 0x000fca0003800000 */
[----:B------:R-:W-:Y:S04]  /*8180*/  IADD3 R0, R12, -0x1, RZ ;  /* 0xffffffff0c007810 */ /* 0x000fe80007ffe0ff */
[----:B------:R-:W-:Y:S11]  /*8190*/  ISETP.GT.AND P0, PT, R0, R91, PT ;  /* 0x0000005b0000720c */ /* 0x000ff60003f04270 */
[----:B------:R-:W-:Y:S02]  /*81a0*/  @!UPT UIADD3 URZ, URZ, URZ, URZ ;  /* 0x0000003f3f3ff290 */ /* 0x000fe4000fffe03f */
[----:B------:R-:W-:-:S05]  /*81b0*/  @!P0 BRA `(.L_x_2145) ;  /* 0x0000050000008947 */ /* 0x000fca0003800000 */
[----:B------:R-:W-:Y:S01]  /*81c0*/  IMAD.MOV.U32 R18, RZ, RZ, RZ ;  /* 0x000000ffff127224 */ /* 0x000fe200078e00ff */
[----:B--2---:R-:W-:Y:S02]  /*81d0*/  IABS R5, c[0x0][0x2d0] ;  /* 0x0000b40000057a13 */ /* 0x004fe40000000000 */
        /* <DEDUP_REMOVED lines=69> */
.L_x_2144:
[----:B--2---:R-:W-:Y:S01]  /*8630*/  MOV R115, R113 ;  /* 0x0000007100737202 */ /* 0x004fe20000000f00 */
[----:B------:R-:W-:Y:S02]  /*8640*/  IMAD.MOV.U32 R2, RZ, RZ, c[0x0][0x1a0] ;  /* 0x00006800ff027624 */ /* 0x000fe400078e00ff */
[----:B------:R-:W-:Y:S03]  /*8650*/  IMAD.MOV.U32 R0, RZ, RZ, c[0x0][0x198] ;  /* 0x00006600ff007624 */ /* 0x000fe600078e00ff */
[----:B------:R-:W-:Y:S01]  /*8660*/  LEA R3, -R2, RZ, 0x8 ;  /* 0x000000ff02037211 */ /* 0x000fe200078e41ff */
[----:B------:R-:W-:Y:S03]  /*8670*/  IMAD.U32 R5, R0, -0x100, RZ ;  /* 0xffffff0000057824 */ /* 0x000fe600078e00ff */
[----:B------:R-:W-:Y:S02]  /*8680*/  LEA R116, P1, R3, R116, 0x1 ;  /* 0x0000007403747211 */ /* 0x000fe400078208ff */
[----:B------:R-:W-:Y:S02]  /*8690*/  LEA R114, P0, R5, R114, 0x1 ;  /* 0x0000007205727211 */ /* 0x000fe400078008ff */
[----:B------:R-:W-:Y:S02]  /*86a0*/  LEA.HI.X.SX32 R117, R3, R117, 0x1, P1 ;  /* 0x0000007503757211 */ /* 0x000fe400008f0eff */
[----:B------:R-:W-:Y:S02]  /*86b0*/  LEA.HI.X.SX32 R113, R5, R115, 0x1, P0 ;  /* 0x0000007305717211 */ /* 0x000fe400000f0eff */
.L_x_2145:
[----:B------:R-:W-:Y:S04]  /*86c0*/  IADD3 R12, R12, -0x1, RZ ;  /* 0xffffffff0c0c7810 */ /* 0x000fe80007ffe0ff */
[----:B------:R-:W-:Y:S11]  /*86d0*/  ISETP.GT.AND P0, PT, R12, R91, PT ;  /* 0x0000005b0c00720c */ /* 0x000ff60003f04270 */
[----:B------:R-:W-:Y:S02]  /*86e0*/  @!UPT UIADD3 URZ, URZ, URZ, URZ ;  /* 0x0000003f3f3ff290 */ /* 0x000fe4000fffe03f */
[----:B------:R-:W-:-:S05]  /*86f0*/  @P0 BRA `(.L_x_2146) ;  /* 0xffffa1c000000947 */ /* 0x000fca000383ffff */
.L_x_2092:
        /* <DEDUP_REMOVED lines=11> */
[----:B------:R-:W3:Y:S01]  /*87b0*/  @P0 LDG.E R144, [R144.64] ;  /* 0x0000000690900981 */ /* 0x000ee2000c1e1900 */
[----:B------:R-:W-:Y:S01]  /*87c0*/  UMOV UR18, URZ ;  /* 0x0000003f00127c82 */ /* 0x000fe20008000000 */
[----:B------:R-:W-:Y:S01]  /*87d0*/  LEA R12, P3, R146, c[0x0][0x160], 0x1 ;  /* 0x00005800920c7a11 */ /* 0x000fe200078608ff */
[----:B------:R-:W-:-:S03]  /*87e0*/  IMAD.SHL.U32 R11, R73, 0x20, RZ ;  /* 0x00000020490b7824 */ /* 0x000fc600078e00ff */
[C---:B------:R-:W-:Y:S01]  /*87f0*/  LEA.HI.X R13, R146.reuse, c[0x0][0x164], R69, 0x1, P3 ;  /* 0x00005900920d7a11 */ /* 0x040fe200018f0c45 */
[----:B---3--:R-:W1:Y:S01]  /*8800*/  @P0 R2UR UR18, R144 ;  /* 0x00000000901203c2 */ /* 0x008e6200000e0000 */
        /* <DEDUP_REMOVED lines=8> */
[----:B--2---:R-:W-:-:S05]  /*8890*/  IMAD R5, R73, UR18, RZ ;  /* 0x0000001249057c24 */ /* 0x004fca000f8e02ff */
[-C--:B------:R-:W-:Y:S02]  /*88a0*/  IADD3 R74, P2, R74, R5.reuse, RZ ;  /* 0x000000054a4a7210 */ /* 0x080fe40007f5e0ff */
[----:B-----5:R-:W-:Y:S02]  /*88b0*/  IADD3 R0, P1, R72, R5, RZ ;  /* 0x0000000548007210 */ /* 0x020fe40007f3e0ff */
        /* <DEDUP_REMOVED lines=27> */
[C---:B------:R-:W-:Y:S01]  /*8a70*/  IMAD.U32 R10, R15.reuse, 0x10000, RZ ;  /* 0x000100000f0a7824 */ /* 0x040fe200078e00ff */
[----:B------:R-:W-:Y:S02]  /*8a80*/  LOP3.LUT R8, R15, 0xffff0000, RZ, 0xc0, !PT ;  /* 0xffff00000f087812 */ /* 0x000fe400078ec0ff */
[----:B------:R-:W-:-:S02]  /*8a90*/  SHF.L.U32 R7, R12, 0x10, RZ ;  /* 0x000000100c077819 */ /* 0x000fc400000006ff */
[----:B------:R-:W-:Y:S02]  /*8aa0*/  LOP3.LUT R16, R12, 0xffff0000, RZ, 0xc0, !PT ;  /* 0xffff00000c107812 */ /* 0x000fe400078ec0ff */
        /* <DEDUP_REMOVED lines=18> */
[----:B------:R-:W-:-:S02]  /*8bd0*/  FFMA.FTZ R15, R6, R21, -R15 ;  /* 0x00000015060f7223 */ /* 0x000fc4000001080f */
[----:B------:R-:W-:Y:S02]  /*8be0*/  IMAD.U32 R4, R4, 0x10000, RZ ;  /* 0x0001000004047824 */ /* 0x000fe400078e00ff */
[----:B------:R-:W-:Y:S01]  /*8bf0*/  FMUL.FTZ R3, R12, R3 ;  /* 0x000000030c037220 */ /* 0x000fe20000410000 */
[----:B------:R-:W-:Y:S01]  /*8c00*/  F2FP.BF16.PACK_AB R18, R18, R15 ;  /* 0x0000000f1212723e */ /* 0x000fe200000010ff */
[----:B------:R-:W-:Y:S02]  /*8c10*/  FFMA.FTZ R13, R10, R19, -R13 ;  /* 0x000000130a0d7223 */ /* 0x000fe4000001080d */
[-C--:B------:R-:W-:Y:S02]  /*8c20*/  FFMA.FTZ R0, R7, R4.reuse, -R0 ;  /* 0x0000000407007223 */ /* 0x080fe40000010800 */
[----:B------:R-:W-:Y:S01]  /*8c30*/  FFMA.FTZ R17, R16, R4, R17 ;  /* 0x0000000410117223 */ /* 0x000fe20000010011 */
[----:B------:R-:W-:Y:S01]  /*8c40*/  F2FP.BF16.PACK_AB R15, R8, R13 ;  /* 0x0000000d080f723e */ /* 0x000fe200000010ff */
[-C--:B------:R-:W-:Y:S01]  /*8c50*/  FFMA.FTZ R2, R12, R5.reuse, -R2 ;  /* 0x000000050c027223 */ /* 0x080fe20000010802 */
[----:B------:R-:W-:Y:S01]  /*8c60*/  MOV R13, R18 ;  /* 0x00000012000d7202 */ /* 0x000fe20000000f00 */
[----:B------:R-:W-:Y:S01]  /*8c70*/  FFMA.FTZ R3, R14, R5, R3 ;  /* 0x000000050e037223 */ /* 0x000fe20000010003 */
[----:B------:R-:W-:-:S04]  /*8c80*/  F2FP.BF16.PACK_AB R12, R17, R0 ;  /* 0x00000000110c723e */ /* 0x000fc800000010ff */
[----:B------:R-:W-:Y:S02]  /*8c90*/  F2FP.BF16.PACK_AB R14, R3, R2 ;  /* 0x00000002030e723e */ /* 0x000fe400000010ff */
.L_x_2153:
[----:B------:R-:W-:Y:S05]  /*8ca0*/  BSYNC B0 ;  /* 0x0000000000007941 */ /* 0x000fea0003800000 */
.L_x_2152:
[----:B-----5:R2:W-:Y:S02]  /*8cb0*/  STS.128 [R212], R12 ;  /* 0x0000000cd4007388 */ /* 0x0205e40000000c00 */
.L_x_2151:
[----:B------:R-:W-:Y:S05]  /*8cc0*/  BSYNC B1 ;  /* 0x0000000000017941 */ /* 0x000fea0003800000 */
.L_x_2150:
        /* <DEDUP_REMOVED lines=29> */
[C---:B----4-:R-:W-:Y:S01]  /*8ea0*/  LOP3.LUT R11, R2.reuse, 0xffff0000, RZ, 0xc0, !PT ;  /* 0xffff0000020b7812 */ /* 0x050fe200078ec0ff */
[----:B------:R-:W-:Y:S01]  /*8eb0*/  IMAD.U32 R2, R2, 0x10000, RZ ;  /* 0x0001000002027824 */ /* 0x000fe200078e00ff */
[----:B------:R-:W-:Y:S02]  /*8ec0*/  LOP3.LUT R17, R3, 0xffff0000, RZ, 0xc0, !PT ;  /* 0xffff000003117812 */ /* 0x000fe400078ec0ff */
[----:B--2---:R-:W-:Y:S01]  /*8ed0*/  LOP3.LUT R21, R4, 0xffff0000, RZ, 0xc0, !PT ;  /* 0xffff000004157812 */ /* 0x004fe200078ec0ff */
        /* <DEDUP_REMOVED lines=24> */
.L_x_2156:
[----:B------:R-:W-:Y:S05]  /*9060*/  BSYNC B0 ;  /* 0x0000000000007941 */ /* 0x000fea0003800000 */
.L_x_2155:
[----:B-----5:R4:W-:Y:S01]  /*9070*/  STS.128 [R212+0x800], R28 ;  /* 0x0008001cd4007388 */ /* 0x0209e20000000c00 */
[----:B------:R-:W-:Y:S05]  /*9080*/  BRA `(.L_x_2154) ;  /* 0x00000e3000007947 */ /* 0x000fea0003800000 */
.L_x_2149:
        /* <DEDUP_REMOVED lines=23> */
[C---:B--2---:R-:W-:Y:S01]  /*9200*/  LEA R12, P1, R3.reuse, c[0x0][0x2b0], 0x1 ;  /* 0x0000ac00030c7a11 */ /* 0x044fe200078208ff */
        /* <DEDUP_REMOVED lines=42> */
[----:B------:R-:W-:Y:S01]  /*94b0*/  @!P0 FADD.FTZ R14, -R14, -RZ ;  /* 0x800000ff0e0e8221 */ /* 0x000fe20000010100 */
[----:B----4-:R-:W-:Y:S01]  /*94c0*/  LOP3.LUT R15, R18, 0xffff0000, RZ, 0xc0, !PT ;  /* 0xffff0000120f7812 */ /* 0x010fe200078ec0ff */
[----:B------:R-:W-:Y:S02]  /*94d0*/  FMUL.FTZ R6, R6, R13 ;  /* 0x0000000d06067220 */ /* 0x000fe40000410000 */
        /* <DEDUP_REMOVED lines=26> */
.L_x_2160:
[----:B------:R-:W-:Y:S05]  /*9680*/  BSYNC B0 ;  /* 0x0000000000007941 */ /* 0x000fea0003800000 */
.L_x_2159:
[----:B-----5:R3:W-:Y:S02]  /*9690*/  STS.128 [R212], R20 ;  /* 0x00000014d4007388 */ /* 0x0207e40000000c00 */
.L_x_2158:
[----:B------:R-:W-:Y:S05]  /*96a0*/  BSYNC B1 ;  /* 0x0000000000017941 */ /* 0x000fea0003800000 */
.L_x_2157:
        /* <DEDUP_REMOVED lines=12> */
[----:B--2---:R-:W-:Y:S01]  /*9770*/  IMAD.MOV.U32 R13, RZ, RZ, RZ ;  /* 0x000000ffff0d7224 */ /* 0x004fe200078e00ff */
[----:B------:R-:W-:-:S04]  /*9780*/  IADD3 R0, P1, R11, R0, RZ ;  /* 0x000000000b007210 */ /* 0x000fc80007f3e0ff */
[----:B------:R-:W-:-:S07]  /*9790*/  LEA.HI.X.SX32 R2, R11, R2, 0x1, P1 ;  /* 0x000000020b027211 */ /* 0x000fce00008f0eff */
[--C-:B------:R-:W-:Y:S02]  /*97a0*/  @P0 SHF.R.S32.HI R3, RZ, 0x1, R75.reuse ;  /* 0x00000001ff030819 */ /* 0x100fe4000001144b */
[----:B------:R-:W-:-:S03]  /*97b0*/  @P0 SHF.R.S32.HI R10, RZ, 0x1, R75 ;  /* 0x00000001ff0a0819 */ /* 0x000fc6000001144b */
[----:B------:R-:W-:Y:S01]  /*97c0*/  @P0 IMAD.MOV R13, RZ, RZ, -R3 ;  /* 0x000000ffff0d0224 */ /* 0x000fe200078e0a03 */
[----:B------:R-:W-:-:S04]  /*97d0*/  @P0 IADD3 R73, -R10, RZ, RZ ;  /* 0x000000ff0a490210 */ /* 0x000fc80007ffe1ff */
[----:B------:R-:W-:Y:S01]  /*97e0*/  IADD3 R3, P1, R13, R0, RZ ;  /* 0x000000000d037210 */ /* 0x000fe20007f3e0ff */
        /* <DEDUP_REMOVED lines=28> */
[C---:B------:R-:W-:Y:S01]  /*99b0*/  IMAD.U32 R12, R15.reuse, 0x10000, RZ ;  /* 0x000100000f0c7824 */ /* 0x040fe200078e00ff */
[C---:B---3--:R-:W-:Y:S01]  /*99c0*/  LOP3.LUT R14, R16.reuse, 0xffff0000, RZ, 0xc0, !PT ;  /* 0xffff0000100e7812 */ /* 0x048fe200078ec0ff */
[----:B-1----:R-:W-:Y:S01]  /*99d0*/  IMAD.U32 R29, R16, 0x10000, RZ ;  /* 0x00010000101d7824 */ /* 0x002fe200078e00ff */
[C---:B------:R-:W-:Y:S01]  /*99e0*/  LOP3.LUT R16, R18.reuse, 0xffff0000, RZ, 0xc0, !PT ;  /* 0xffff000012107812 */ /* 0x040fe200078ec0ff */
[----:B------:R-:W-:Y:S01]  /*99f0*/  IMAD.U32 R31, R18, 0x10000, RZ ;  /* 0x00010000121f7824 */ /* 0x000fe200078e00ff */
[----:B------:R-:W-:Y:S01]  /*9a00*/  LOP3.LUT R28, R15, 0xffff0000, RZ, 0xc0, !PT ;  /* 0xffff00000f1c7812 */ /* 0x000fe200078ec0ff */
[----:B------:R-:W-:Y:S01]  /*9a10*/  @!P0 FADD.FTZ R14, -R14, -RZ ;  /* 0x800000ff0e0e8221 */ /* 0x000fe20000010100 */
[C---:B------:R-:W-:Y:S01]  /*9a20*/  SHF.L.U32 R15, R17.reuse, 0x10, RZ ;  /* 0x00000010110f7819 */ /* 0x040fe200000006ff */
[----:B------:R-:W-:Y:S01]  /*9a30*/  @!P0 FADD.FTZ R16, -R16, -RZ ;  /* 0x800000ff10108221 */ /* 0x000fe20000010100 */
[----:B------:R-:W-:Y:S01]  /*9a40*/  LOP3.LUT R30, R17, 0xffff0000, RZ, 0xc0, !PT ;  /* 0xffff0000111e7812 */ /* 0x000fe200078ec0ff */
[C---:B------:R-:W-:Y:S01]  /*9a50*/  IMAD.U32 R17, R19.reuse, 0x10000, RZ ;  /* 0x0001000013117824 */ /* 0x040fe200078e00ff */
[----:B------:R-:W-:Y:S01]  /*9a60*/  LOP3.LUT R19, R19, 0xffff0000, RZ, 0xc0, !PT ;  /* 0xffff000013137812 */ /* 0x000fe200078ec0ff */
[----:B------:R-:W-:-:S02]  /*9a70*/  @!P0 FADD.FTZ R15, -R15, -RZ ;  /* 0x800000ff0f0f8221 */ /* 0x000fc40000010100 */
[----:B------:R-:W-:Y:S02]  /*9a80*/  @!P0 FADD.FTZ R30, -R30, -RZ ;  /* 0x800000ff1e1e8221 */ /* 0x000fe40000010100 */
[----:B------:R-:W-:Y:S02]  /*9a90*/  FMUL.FTZ R16, R13, R16 ;  /* 0x000000100d107220 */ /* 0x000fe40000410000 */
[----:B------:R-:W-:Y:S01]  /*9aa0*/  @!P0 FADD.FTZ R31, -R31, -RZ ;  /* 0x800000ff1f1f8221 */ /* 0x000fe20000010100 */
[----:B----4-:R-:W-:Y:S01]  /*9ab0*/  LOP3.LUT R18, R22, 0xffff0000, RZ, 0xc0, !PT ;  /* 0xffff000016127812 */ /* 0x010fe200078ec0ff */
[C---:B------:R-:W-:Y:S01]  /*9ac0*/  IMAD.U32 R13, R21.reuse, 0x10000, RZ ;  /* 0x00010000150d7824 */ /* 0x040fe200078e00ff */
[----:B------:R-:W-:Y:S01]  /*9ad0*/  LOP3.LUT R21, R21, 0xffff0000, RZ, 0xc0, !PT ;  /* 0xffff000015157812 */ /* 0x000fe200078ec0ff */
[----:B------:R-:W-:Y:S01]  /*9ae0*/  FMUL.FTZ R7, R7, R14 ;  /* 0x0000000e07077220 */ /* 0x000fe20000410000 */
[----:B------:R-:W-:Y:S01]  /*9af0*/  LOP3.LUT R14, R20, 0xffff0000, RZ, 0xc0, !PT ;  /* 0xffff0000140e7812 */ /* 0x000fe200078ec0ff */
[----:B------:R-:W-:Y:S01]  /*9b00*/  FMUL.FTZ R6, R6, R15 ;  /* 0x0000000f06067220 */ /* 0x000fe20000410000 */
[----:B------:R-:W-:Y:S01]  /*9b10*/  SHF.L.U32 R15, R20, 0x10, RZ ;  /* 0x00000010140f7819 */ /* 0x000fe200000006ff */
[----:B------:R-:W-:-:S02]  /*9b20*/  FMUL.FTZ R27, R27, R30 ;  /* 0x0000001e1b1b7220 */ /* 0x000fc40000410000 */
[----:B------:R-:W-:Y:S02]  /*9b30*/  @!P0 FADD.FTZ R17, -R17, -RZ ;  /* 0x800000ff11118221 */ /* 0x000fe40000010100 */
[----:B------:R-:W-:Y:S02]  /*9b40*/  @!P0 FADD.FTZ R29, -R29, -RZ ;  /* 0x800000ff1d1d8221 */ /* 0x000fe40000010100 */
[----:B------:R-:W-:Y:S02]  /*9b50*/  @!P0 FADD.FTZ R19, -R19, -RZ ;  /* 0x800000ff13138221 */ /* 0x000fe40000010100 */
[----:B------:R-:W-:Y:S02]  /*9b60*/  FMUL.FTZ R31, R26, R31 ;  /* 0x0000001f1a1f7220 */ /* 0x000fe40000410000 */
[----:B------:R-:W-:Y:S01]  /*9b70*/  IMAD.U32 R20, R22, 0x10000, RZ ;  /* 0x0001000016147824 */ /* 0x000fe200078e00ff */
[C---:B------:R-:W-:Y:S01]  /*9b80*/  LOP3.LUT R22, R23.reuse, 0xffff0000, RZ, 0xc0, !PT ;  /* 0xffff000017167812 */ /* 0x040fe200078ec0ff */
[----:B------:R-:W-:Y:S01]  /*9b90*/  FMUL.FTZ R12, R12, R17 ;  /* 0x000000110c0c7220 */ /* 0x000fe20000410000 */
[----:B------:R-:W-:Y:S01]  /*9ba0*/  SHF.L.U32 R17, R23, 0x10, RZ ;  /* 0x0000001017117819 */ /* 0x000fe200000006ff */
[----:B------:R-:W-:-:S02]  /*9bb0*/  FFMA.FTZ R6, R11, R13, R6 ;  /* 0x0000000d0b067223 */ /* 0x000fc40000010006 */
[----:B------:R-:W-:Y:S02]  /*9bc0*/  FFMA.FTZ R21, R0, R21, R27 ;  /* 0x0000001500157223 */ /* 0x000fe4000001001b */
[----:B------:R-:W-:Y:S02]  /*9bd0*/  FMUL.FTZ R24, R24, R29 ;  /* 0x0000001d18187220 */ /* 0x000fe40000410000 */
[----:B------:R-:W-:Y:S01]  /*9be0*/  FMUL.FTZ R19, R28, R19 ;  /* 0x000000131c137220 */ /* 0x000fe20000410000 */
[----:B------:R-:W-:Y:S01]  /*9bf0*/  F2FP.BF16.PACK_AB R6, R21, R6 ;  /* 0x000000061506723e */ /* 0x000fe200000010ff */
        /* <DEDUP_REMOVED lines=8> */
[----:B------:R-:W-:Y:S01]  /*9c80*/  IMAD.MOV.U32 R5, RZ, RZ, R6 ;  /* 0x000000ffff057224 */ /* 0x000fe200078e0006 */
[----:B------:R-:W-:Y:S02]  /*9c90*/  MOV R6, R10 ;  /* 0x0000000a00067202 */ /* 0x000fe40000000f00 */
[----:B------:R-:W-:Y:S02]  /*9ca0*/  F2FP.BF16.PACK_AB R7, R19, R12 ;  /* 0x0000000c1307723e */ /* 0x000fe400000010ff */
.L_x_2162:
[----:B------:R-:W-:Y:S05]  /*9cb0*/  BSYNC B0 ;  /* 0x0000000000007941 */ /* 0x000fea0003800000 */
.L_x_2161:
[----:B-----5:R1:W-:Y:S01]  /*9cc0*/  STS.128 [R212+0x800], R4 ;  /* 0x00080004d4007388 */ /* 0x0203e20000000c00 */
[----:B------:R-:W-:Y:S05]  /*9cd0*/  BRA `(.L_x_2154) ;  /* 0x000001e000007947 */ /* 0x000fea0003800000 */
.L_x_2148:
        /* <DEDUP_REMOVED lines=15> */
.L_x_2164:
[----:B------:R-:W-:Y:S05]  /*9dd0*/  BSYNC B0 ;  /* 0x0000000000007941 */ /* 0x000fea0003800000 */
.L_x_2163:
        /* <DEDUP_REMOVED lines=8> */
[----:B---3--:R-:W-:-:S04]  /*9e60*/  LEA R2, P0, R146, c[0x0][0x160], 0x1 ;  /* 0x0000580092027a11 */ /* 0x008fc800078008ff */
[----:B------:R-:W-:-:S05]  /*9e70*/  LEA.HI.X R3, R146, c[0x0][0x164], R69, 0x1, P0 ;  /* 0x0000590092037a11 */ /* 0x000fca00000f0c45 */
[----:B------:R-:W-:Y:S01]  /*9e80*/  @!PT LDS RZ, [RZ] ;  /* 0x00000000fffff984 */ /* 0x000fe20000000800 */
[----:B------:R-:W-:Y:S01]  /*9e90*/  @!PT LDS RZ, [RZ] ;  /* 0x00000000fffff984 */ /* 0x000fe20000000800 */
[----:B------:R-:W-:Y:S01]  /*9ea0*/  @!PT LDS RZ, [RZ] ;  /* 0x00000000fffff984 */ /* 0x000fe20000000800 */
[----:B------:R3:W-:Y:S04]  /*9eb0*/  LDGSTS.E.BYPASS.LTC128B.128 [R212+0x800], [R2.64] ;  /* 0x0080000002d47fae */ /* 0x0007e8000b901d46 */
.L_x_2154:
[----:B------:R-:W-:Y:S05]  /*9ec0*/  BSYNC B2 ;  /* 0x0000000000027941 */ /* 0x000fea0003800000 */
.L_x_2147:
        /* <DEDUP_REMOVED lines=17> */
.L_x_2166:
[----:B------:R-:W-:Y:S05]  /*9fe0*/  BSYNC B0 ;  /* 0x0000000000007941 */ /* 0x000fea0003800000 */
.L_x_2165:
[----:B------:R-:W-:Y:S01]  /*9ff0*/  ISETP.GE.AND P0, PT, R8, UR17, PT ;  /* 0x0000001108007c0c */ /* 0x000fe2000bf06270 */
        /* <DEDUP_REMOVED lines=11> */
.L_x_2168:
[----:B------:R-:W-:Y:S05]  /*a0b0*/  BSYNC B0 ;  /* 0x0000000000007941 */ /* 0x000fea0003800000 */
.L_x_2167:
[----:B------:R-:W-:Y:S01]  /*a0c0*/  IADD3 R10, R142, 0x40, RZ ;  /* 0x000000408e0a7810 */ /* 0x000fe20007ffe0ff */
[----:B------:R-:W-:Y:S03]  /*a0d0*/  BSSY B0, `(.L_x_2169) ;  /* 0x000000e000007945 */ /* 0x000fe60003800000 */
[----:B------:R-:W-:-:S13]  /*a0e0*/  ISETP.GE.AND P0, PT, R10, UR17, PT ;  /* 0x000000110a007c0c */ /* 0x000fda000bf06270 */
[----:B------:R-:W-:Y:S05]  /*a0f0*/  @P0 BRA `(.L_x_2170) ;  /* 0x000000b000000947 */ /* 0x000fea0003800000 */
[----:B------:R-:W-:-:S13]  /*a100*/  ISETP.GE.AND P0, PT, R148, c[0x0][0x220], PT ;  /* 0x0000880094007a0c */ /* 0x000fda0003f06270 */
[----:B------:R1:W-:Y:S01]  /*a110*/  @P0 STS.128 [R212+0x2000], RZ ;  /* 0x002000ffd4000388 */ /* 0x0003e20000000c00 */
[----:B------:R-:W-:Y:S05]  /*a120*/  @P0 BRA `(.L_x_2170) ;  /* 0x0000008000000947 */ /* 0x000fea0003800000 */
[----:B-----5:R-:W-:Y:S02]  /*a130*/  IMAD.MOV.U32 R0, RZ, RZ, c[0x0][0x198] ;  /* 0x00006600ff007624 */ /* 0x020fe400078e00ff */
[----:B---3--:R-:W-:-:S03]  /*a140*/  IMAD.MOV.U32 R2, RZ, RZ, c[0x0][0x19c] ;  /* 0x00006700ff027624 */ /* 0x008fc600078e00ff */
[----:B-12---:R-:W-:-:S04]  /*a150*/  LEA R4, P0, R0, R210, 0x7 ;  /* 0x000000d200047211 */ /* 0x006fc800078038ff */
[----:B------:R-:W-:-:S05]  /*a160*/  LEA.HI.X R5, R0, R211, R2, 0x7, P0 ;  /* 0x000000d300057211 */ /* 0x000fca00000f3c02 */
[----:B------:R-:W-:Y:S01]  /*a170*/  @!PT LDS RZ, [RZ] ;  /* 0x00000000fffff984 */ /* 0x000fe20000000800 */
[----:B------:R-:W-:Y:S01]  /*a180*/  @!PT LDS RZ, [RZ] ;  /* 0x00000000fffff984 */ /* 0x000fe20000000800 */
[----:B------:R-:W-:Y:S01]  /*a190*/  @!PT LDS RZ, [RZ] ;  /* 0x00000000fffff984 */ /* 0x000fe20000000800 */
[----:B------:R1:W-:Y:S04]  /*a1a0*/  LDGSTS.E.BYPASS.LTC128B.128 [R212+0x2000], [R4.64] ;  /* 0x0200000004d47fae */ /* 0x0003e8000b901d46 */
.L_x_2170:
[----:B------:R-:W-:Y:S05]  /*a1b0*/  BSYNC B0 ;  /* 0x0000000000007941 */ /* 0x000fea0003800000 */
.L_x_2169:
[----:B-1----:R-:W-:Y:S01]  /*a1c0*/  IADD3 R7, R142, 0x60, RZ ;  /* 0x000000608e077810 */ /* 0x002fe20007ffe0ff */
[----:B------:R-:W-:Y:S03]  /*a1d0*/  BSSY B0, `(.L_x_2171) ;  /* 0x000000f000007945 */ /* 0x000fe60003800000 */
[----:B------:R-:W-:-:S13]  /*a1e0*/  ISETP.GE.AND P0, PT, R7, UR17, PT ;  /* 0x0000001107007c0c */ /* 0x000fda000bf06270 */
[----:B------:R-:W-:Y:S05]  /*a1f0*/  @P0 BRA `(.L_x_2172) ;  /* 0x000000c000000947 */ /* 0x000fea0003800000 */
[----:B------:R-:W-:-:S13]  /*a200*/  ISETP.GE.AND P0, PT, R148, c[0x0][0x220], PT ;  /* 0x0000880094007a0c */ /* 0x000fda0003f06270 */
[----:B------:R1:W-:Y:S01]  /*a210*/  @P0 STS.128 [R212+0x2800], RZ ;  /* 0x002800ffd4000388 */ /* 0x0003e20000000c00 */
[----:B------:R-:W-:Y:S05]  /*a220*/  @P0 BRA `(.L_x_2172) ;  /* 0x0000009000000947 */ /* 0x000fea0003800000 */
[----:B-----5:R-:W-:Y:S01]  /*a230*/  MOV R0, c[0x0][0x198] ;  /* 0x0000660000007a02 */ /* 0x020fe20000000f00 */
[----:B------:R-:W-:Y:S02]  /*a240*/  ULDC UR4, c[0x0][0x19c] ;  /* 0x0000670000047ab9 */ /* 0x000fe40000000800 */
[----:B------:R-:W-:Y:S02]  /*a250*/  UIMAD UR4, UR4, 0xc0, URZ ;  /* 0x000000c0040478a4 */ /* 0x000fe4000f8e023f */
[----:B---3--:R-:W-:-:S05]  /*a260*/  IMAD.WIDE.U32 R2, R0, 0xc0, R210 ;  /* 0x000000c000027825 */ /* 0x008fca00078e00d2 */
[----:B------:R-:W-:-:S05]  /*a270*/  IADD3 R3, R3, UR4, RZ ;  /* 0x0000000403037c10 */ /* 0x000fca000fffe0ff */
[----:B------:R-:W-:Y:S01]  /*a280*/  @!PT LDS RZ, [RZ] ;  /* 0x00000000fffff984 */ /* 0x000fe20000000800 */
[----:B------:R-:W-:Y:S01]  /*a290*/  @!PT LDS RZ, [RZ] ;  /* 0x00000000fffff984 */ /* 0x000fe20000000800 */
[----:B------:R-:W-:Y:S01]  /*a2a0*/  @!PT LDS RZ, [RZ] ;  /* 0x00000000fffff984 */ /* 0x000fe20000000800 */
[----:B------:R3:W-:Y:S02]  /*a2b0*/  LDGSTS.E.BYPASS.LTC128B.128 [R212+0x2800], [R2.64] ;  /* 0x0280000002d47fae */ /* 0x0007e4000b901d46 */
.L_x_2172:
[----:B------:R-:W-:Y:S05]  /*a2c0*/  BSYNC B0 ;  /* 0x0000000000007941 */ /* 0x000fea0003800000 */
.L_x_2171:
[----:B------:R-:W-:Y:S01]  /*a2d0*/  IADD3 R6, R142, 0x80, RZ ;  /* 0x000000808e067810 */ /* 0x000fe20007ffe0ff */
[----:B------:R-:W-:Y:S03]  /*a2e0*/  BSSY B0, `(.L_x_2173) ;  /* 0x000000e000007945 */ /* 0x000fe60003800000 */
[----:B------:R-:W-:-:S13]  /*a2f0*/  ISETP.GE.AND P0, PT, R6, UR17, PT ;  /* 0x0000001106007c0c */ /* 0x000fda000bf06270 */
[----:B------:R-:W-:Y:S05]  /*a300*/  @P0 BRA `(.L_x_2174) ;  /* 0x000000b000000947 */ /* 0x000fea0003800000 */
[----:B------:R-:W-:-:S13]  /*a310*/  ISETP.GE.AND P0, PT, R148, c[0x0][0x220], PT ;  /* 0x0000880094007a0c */ /* 0x000fda0003f06270 */
[----:B------:R1:W-:Y:S01]  /*a320*/  @P0 STS.128 [R212+0x3000], RZ ;  /* 0x003000ffd4000388 */ /* 0x0003e20000000c00 */
[----:B------:R-:W-:Y:S05]  /*a330*/  @P0 BRA `(.L_x_2174) ;  /* 0x0000008000000947 */ /* 0x000fea0003800000 */
[----:B---3--:R-:W-:Y:S02]  /*a340*/  IMAD.MOV.U32 R3, RZ, RZ, c[0x0][0x198] ;  /* 0x00006600ff037624 */ /* 0x008fe400078e00ff */
[----:B-----5:R-:W-:-:S03]  /*a350*/  IMAD.MOV.U32 R0, RZ, RZ, c[0x0][0x19c] ;  /* 0x00006700ff007624 */ /* 0x020fc600078e00ff */
[----:B------:R-:W-:-:S04]  /*a360*/  LEA R2, P0, R3, R210, 0x8 ;  /* 0x000000d203027211 */ /* 0x000fc800078040ff */
[----:B------:R-:W-:-:S05]  /*a370*/  LEA.HI.X R3, R3, R211, R0, 0x8, P0 ;  /* 0x000000d303037211 */ /* 0x000fca00000f4400 */
[----:B------:R-:W-:Y:S01]  /*a380*/  @!PT LDS RZ, [RZ] ;  /* 0x00000000fffff984 */ /* 0x000fe20000000800 */
[----:B------:R-:W-:Y:S01]  /*a390*/  @!PT LDS RZ, [RZ] ;  /* 0x00000000fffff984 */ /* 0x000fe20000000800 */
[----:B------:R-:W-:Y:S01]  /*a3a0*/  @!PT LDS RZ, [RZ] ;  /* 0x00000000fffff984 */ /* 0x000fe20000000800 */
[----:B------:R3:W-:Y:S04]  /*a3b0*/  LDGSTS.E.BYPASS.LTC128B.128 [R212+0x3000], [R2.64] ;  /* 0x0300000002d47fae */ /* 0x0007e8000b901d46 */
.L_x_2174:
[----:B------:R-:W-:Y:S05]  /*a3c0*/  BSYNC B0 ;  /* 0x0000000000007941 */ /* 0x000fea0003800000 */
.L_x_2173:
[----:B--2---:R-:W-:Y:S01]  /*a3d0*/  IADD3 R5, R142, 0xa0, RZ ;  /* 0x000000a08e057810 */ /* 0x004fe20007ffe0ff */
        /* <DEDUP_REMOVED lines=15> */
.L_x_2176:
[----:B------:R-:W-:Y:S05]  /*a4d0*/  BSYNC B0 ;  /* 0x0000000000007941 */ /* 0x000fea0003800000 */
.L_x_2175:
[----:B------:R-:W-:Y:S01]  /*a4e0*/  IADD3 R4, R142, 0xc0, RZ ;  /* 0x000000c08e047810 */ /* 0x000fe20007ffe0ff */
        /* <DEDUP_REMOVED lines=15> */
.L_x_2178:
[----:B------:R-:W-:Y:S05]  /*a5e0*/  BSYNC B0 ;  /* 0x0000000000007941 */ /* 0x000fea0003800000 */
.L_x_2177:
[----:B---3--:R-:W-:Y:S01]  /*a5f0*/  IADD3 R3, R142, 0xe0, RZ ;  /* 0x000000e08e037810 */ /* 0x008fe20007ffe0ff */
[----:B------:R-:W-:Y:S01]  /*a600*/  BSSY B0, `(.L_x_2179) ;  /* 0x0000013000007945 */ /* 0x000fe20003800000 */
[----:B-----5:R-:W-:Y:S02]  /*a610*/  SHF.R.S32.HI R0, RZ, 0x1f, R61 ;  /* 0x0000001fff007819 */ /* 0x020fe4000001143d */
        /* <DEDUP_REMOVED lines=17> */
.L_x_2180:
[----:B------:R-:W-:Y:S05]  /*a730*/  BSYNC B0 ;  /* 0x0000000000007941 */ /* 0x000fea0003800000 */
.L_x_2179:
        /* <DEDUP_REMOVED lines=14> */
[----:B------:R-:W5:Y:S04]  /*a820*/  LDG.E R11, [R12.64] ;  /* 0x000000060c0b7981 */ /* 0x000f68000c1e1900 */
[----:B------:R-:W-:Y:S01]  /*a830*/  BAR.SYNC.DEFER_BLOCKING 0x0 ;  /* 0x0000000000007b1d */ /* 0x000fe20000010000 */
[----:B------:R-:W-:Y:S01]  /*a840*/  ISETP.GE.AND P0, PT, R142, UR17, PT ;  /* 0x000000118e007c0c */ /* 0x000fe2000bf06270 */
[----:B------:R-:W-:Y:S01]  /*a850*/  IMAD.SHL.U32 R186, R61, 0x2, RZ ;  /* 0x000000023dba7824 */ /* 0x000fe200078e00ff */
[----:B------:R-:W-:-:S03]  /*a860*/  LEA R220, P1, R136, c[0x0][0x170], 0x1 ;  /* 0x00005c0088dc7a11 */ /* 0x000fc600078208ff */
[----:B------:R-:W5:Y:S01]  /*a870*/  MUFU.RCP R0, c[0x0][0x238] ;  /* 0x00008e0000007b08 */ /* 0x000f620000001000 */
[----:B------:R-:W-:Y:S01]  /*a880*/  BSSY B0, `(.L_x_2181) ;  /* 0x0000015000007945 */ /* 0x000fe20003800000 */
[----:B------:R-:W-:Y:S02]  /*a890*/  LOP3.LUT R186, R186, 0x6, RZ, 0xc0, !PT ;  /* 0x00000006baba7812 */ /* 0x000fe400078ec0ff */
[----:B------:R-:W-:-:S04]  /*a8a0*/  LEA.HI.X R221, R136, c[0x0][0x174], R139, 0x1, P1 ;  /* 0x00005d0088dd7a11 */ /* 0x000fc800008f0c8b */
[----:B------:R1:W-:Y:S04]  /*a8b0*/  @P0 STS [R212+0x5000], RZ ;  /* 0x005000ffd4000388 */ /* 0x0003e80000000800 */
[----:B------:R1:W-:Y:S04]  /*a8c0*/  @P0 STS [R212+0x5004], RZ ;  /* 0x005004ffd4000388 */ /* 0x0003e80000000800 */
[----:B------:R1:W-:Y:S01]  /*a8d0*/  @P0 STS.64 [R212+0x5008], RZ ;  /* 0x005008ffd4000388 */ /* 0x0003e20000000a00 */
[----:B-----5:R-:W-:Y:S01]  /*a8e0*/  FMUL.FTZ R0, R11, R0 ;  /* 0x000000000b007220 */ /* 0x020fe20000410000 */
[----:B------:R-:W-:-:S03]  /*a8f0*/  SHF.R.S32.HI R11, RZ, 0x1f, R2 ;  /* 0x0000001fff0b7819 */ /* 0x000fc60000011402 */
[----:B------:R1:W2:Y:S01]  /*a900*/  R2UR UR4, R0 ;  /* 0x00000000000473c2 */ /* 0x0002a200000e0000 */
[----:B------:R-:W-:-:S04]  /*a910*/  LEA.HI R2, R11, R2, RZ, 0x2 ;  /* 0x000000020b027211 */ /* 0x000fc800078f10ff */
[----:B------:R-:W-:Y:S01]  /*a920*/  SHF.R.S32.HI R2, RZ, 0x2, R2 ;  /* 0x00000002ff027819 */ /* 0x000fe20000011402 */
        /* <DEDUP_REMOVED lines=10> */
.L_x_2182:
[----:B------:R-:W-:Y:S05]  /*a9d0*/  BSYNC B0 ;  /* 0x0000000000007941 */ /* 0x000fea0003800000 */
.L_x_2181:
        /* <DEDUP_REMOVED lines=13> */
.L_x_2184:
[----:B------:R-:W-:Y:S05]  /*aab0*/  BSYNC B0 ;  /* 0x0000000000007941 */ /* 0x000fea0003800000 */
.L_x_2183:
        /* <DEDUP_REMOVED lines=15> */
.L_x_2186:
[----:B------:R-:W-:Y:S05]  /*abb0*/  BSYNC B0 ;  /* 0x0000000000007941 */ /* 0x000fea0003800000 */
.L_x_2185:
[----:B------:R-:W-:Y:S01]  /*abc0*/  ISETP.GE.AND P0, PT, R7, UR17, PT ;  /* 0x0000001107007c0c */ /* 0x000fe2000bf06270 */
        /* <DEDUP_REMOVED lines=15> */
.L_x_2188:
[----:B------:R-:W-:Y:S05]  /*acc0*/  BSYNC B0 ;  /* 0x0000000000007941 */ /* 0x000fea0003800000 */
.L_x_2187:
        /* <DEDUP_REMOVED lines=15> */
.L_x_2190:
[----:B------:R-:W-:Y:S05]  /*adc0*/  BSYNC B0 ;  /* 0x0000000000007941 */ /* 0x000fea0003800000 */
.L_x_2189:
        /* <DEDUP_REMOVED lines=16> */
.L_x_2192:
[----:B------:R-:W-:Y:S05]  /*aed0*/  BSYNC B0 ;  /* 0x0000000000007941 */ /* 0x000fea0003800000 */
.L_x_2191:
        /* <DEDUP_REMOVED lines=16> */
.L_x_2194:
[----:B------:R-:W-:Y:S05]  /*afe0*/  BSYNC B0 ;  /* 0x0000000000007941 */ /* 0x000fea0003800000 */
.L_x_2193:
        /* <DEDUP_REMOVED lines=16> */
.L_x_2196:
[----:B------:R-:W-:Y:S05]  /*b0f0*/  BSYNC B0 ;  /* 0x0000000000007941 */ /* 0x000fea0003800000 */
.L_x_2195:
[----:B-1----:R-:W-:Y:S01]  /*b100*/  LOP3.LUT R6, R67, 0xfffffff8, RZ, 0xc0, !PT ;  /* 0xfffffff843067812 */ /* 0x002fe200078ec0ff */
[----:B------:R-:W-:Y:S01]  /*b110*/  IMAD.SHL.U32 R13, R62, 0x40, RZ ;  /* 0x000000403e0d7824 */ /* 0x000fe200078e00ff */
[----:B------:R-:W-:Y:S01]  /*b120*/  SHF.R.S32.HI R11, RZ, 0x1f, R64 ;  /* 0x0000001fff0b7819 */ /* 0x000fe20000011440 */
[----:B------:R-:W0:Y:S01]  /*b130*/  LDGDEPBAR ;  /* 0x00000000000079af */ /* 0x000e220000000000 */
[----:B------:R-:W-:Y:S01]  /*b140*/  SHF.R.S32.HI R4, RZ, 0x4, R65 ;  /* 0x00000004ff047819 */ /* 0x000fe20000011441 */
[----:B------:R-:W-:Y:S01]  /*b150*/  IMAD.IADD R61, R61, 0x1, -R6 ;  /* 0x000000013d3d7824 */ /* 0x000fe200078e0a06 */
[----:B------:R-:W-:Y:S01]  /*b160*/  LEA.HI R11, R11, R64, RZ, 0x3 ;  /* 0x000000400b0b7211 */ /* 0x000fe200078f18ff */
[----:B------:R-:W-:Y:S01]  /*b170*/  UISETP.GE.AND UP0, UPT, UR10, 0x2, UPT ;  /* 0x000000020a00788c */ /* 0x000fe2000bf06270 */
        /* <DEDUP_REMOVED lines=29> */
[C---:B------:R-:W-:Y:S01]  /*b350*/  IADD3 R113, R116.reuse, 0x1, RZ ;  /* 0x0000000174717810 */ /* 0x040fe20007ffe0ff */
[----:B------:R-:W-:Y:S01]  /*b360*/  I2F R114, R116 ;  /* 0x0000007400727306 */ /* 0x000fe20000201400 */
[----:B------:R-:W-:Y:S01]  /*b370*/  IADD3 R107, R116, 0x10, RZ ;  /* 0x00000010746b7810 */ /* 0x000fe20007ffe0ff */
[----:B------:R-:W-:Y:S01]  /*b380*/  IMAD.U32 R166, R166, 0x20, R7 ;  /* 0x00000020a6a67824 */ /* 0x000fe200078e0007 */
[----:B------:R-:W-:Y:S01]  /*b390*/  LDSM.16.M88.4 R12, [R168] ;  /* 0x00000000a80c783b */ /* 0x000fe20000000200 */
[----:B------:R-:W-:Y:S01]  /*b3a0*/  IMAD R167, R9, 0x2, R168 ;  /* 0x0000000209a77824 */ /* 0x000fe200078e02a8 */
[----:B------:R-:W-:Y:S01]  /*b3b0*/  IADD3 R111, R116, 0x8, RZ ;  /* 0x00000008746f7810 */ /* 0x000fe20007ffe0ff */
[----:B------:R-:W-:Y:S01]  /*b3c0*/  IMAD.SHL.U32 R166, R166, 0x2, RZ ;  /* 0x00000002a6a67824 */ /* 0x000fe200078e00ff */
[C---:B------:R-:W-:Y:S01]  /*b3d0*/  IADD3 R109, R116.reuse, 0x9, RZ ;  /* 0x00000009746d7810 */ /* 0x040fe20007ffe0ff */
[----:B------:R-:W-:Y:S01]  /*b3e0*/  I2F R112, R113 ;  /* 0x0000007100707306 */ /* 0x000fe20000201400 */
[----:B------:R-:W-:Y:S01]  /*b3f0*/  LDSM.16.M88.4 R4, [R167] ;  /* 0x00000000a704783b */ /* 0x000fe20000000200 */
[----:B------:R-:W-:-:S02]  /*b400*/  IADD3 R105, R116, 0x11, RZ ;  /* 0x0000001174697810 */ /* 0x000fc40007ffe0ff */
[C---:B------:R-:W-:Y:S01]  /*b410*/  IADD3 R3, R166.reuse, 0x1000, RZ ;  /* 0x00001000a6037810 */ /* 0x040fe20007ffe0ff */
[----:B------:R-:W1:Y:S01]  /*b420*/  LDSM.16.M88.4 R20, [R166+0x1000] ;  /* 0x00100000a614783b */ /* 0x000e620000000200 */
[----:B------:R-:W-:Y:S02]  /*b430*/  IADD3 R165, R166, 0x1020, RZ ;  /* 0x00001020a6a57810 */ /* 0x000fe40007ffe0ff */
[----:B------:R-:W-:Y:S01]  /*b440*/  @P0 IADD3 R165, R3, -0x20, RZ ;  /* 0xffffffe003a50810 */ /* 0x000fe20007ffe0ff */
[----:B------:R-:W5:Y:S01]  /*b450*/  LDSM.16.M88.4 R32, [R166+0x1400] ;  /* 0x00140000a620783b */ /* 0x000f620000000200 */
[----:B------:R-:W-:Y:S01]  /*b460*/  LEA R3, R60, UR11, 0x4 ;  /* 0x0000000b3c037c11 */ /* 0x000fe2000f8e20ff */
[----:B------:R-:W-:Y:S01]  /*b470*/  I2F R76, R113 ;  /* 0x00000071004c7306 */ /* 0x000fe20000201400 */
[----:B------:R-:W-:Y:S01]  /*b480*/  LOP3.LUT R0, R0, 0xfffffffd, RZ, 0xc0, !PT ;  /* 0xfffffffd00007812 */ /* 0x000fe200078ec0ff */
[----:B------:R-:W3:Y:S01]  /*b490*/  LDSM.16.M88.4 R36, [R165] ;  /* 0x00000000a524783b */ /* 0x000ee20000000200 */
[----:B------:R-:W-:Y:S01]  /*b4a0*/  IADD3 R3, R3, 0x1, R2 ;  /* 0x0000000103037810 */ /* 0x000fe20007ffe002 */
[----:B------:R-:W-:Y:S01]  /*b4b0*/  IMAD.U32 R2, RZ, RZ, UR12 ;  /* 0x0000000cff027e24 */ /* 0x000fe2000f8e00ff */
[----:B------:R-:W-:Y:S01]  /*b4c0*/  IADD3 R77, R186, UR20, RZ ;  /* 0x00000014ba4d7c10 */ /* 0x000fe2000fffe0ff */
[----:B------:R-:W4:Y:S01]  /*b4d0*/  LDSM.16.M88.4 R40, [R165+0x400] ;  /* 0x00040000a528783b */ /* 0x000f220000000200 */
[----:B------:R-:W-:Y:S01]  /*b4e0*/  IADD3 R101, R116, 0x19, RZ ;  /* 0x0000001974657810 */ /* 0x000fe20007ffe0ff */
[----:B------:R-:W-:Y:S01]  /*b4f0*/  I2F R75, R111 ;  /* 0x0000006f004b7306 */ /* 0x000fe20000201400 */
[----:B------:R-:W-:Y:S01]  /*b500*/  IADD3 R3, R2, -UR8, R3 ;  /* 0x8000000802037c10 */ /* 0x000fe2000fffe003 */
[----:B----4-:R-:W4:Y:S01]  /*b510*/  LDSM.16.M88.4 R28, [R166+0x1800] ;  /* 0x00180000a61c783b */ /* 0x010f220000000200 */
[----:B------:R-:W-:-:S02]  /*b520*/  IADD3 R99, R116, 0x20, RZ ;  /* 0x0000002074637810 */ /* 0x000fc40007ffe0ff */
[----:B------:R-:W-:Y:S01]  /*b530*/  IADD3 R3, R3, c[0x0][0x2e8], RZ ;  /* 0x0000ba0003037a10 */ /* 0x000fe20007ffe0ff */
[----:B------:R-:W-:Y:S01]  /*b540*/  LDSM.16.M88.4 R44, [R165+0x2400] ;  /* 0x00240000a52c783b */ /* 0x000fe20000000200 */
[----:B------:R-:W-:Y:S01]  /*b550*/  IADD3 R103, R116, 0x18, RZ ;  /* 0x0000001874677810 */ /* 0x000fe20007ffe0ff */
[----:B------:R-:W-:Y:S01]  /*b560*/  I2F R108, R109 ;  /* 0x0000006d006c7306 */ /* 0x000fe20000201400 */
[C---:B------:R-:W-:Y:S02]  /*b570*/  IADD3 R2, R3.reuse, 0x8, RZ ;  /* 0x0000000803027810 */ /* 0x040fe40007ffe0ff */
[----:B------:R-:W-:Y:S02]  /*b580*/  IMNMX R3, R3, UR12, PT ;  /* 0x0000000c03037c17 */ /* 0x000fe4000b800200 */
[----:B------:R-:W-:Y:S02]  /*b590*/  IMNMX R2, R2, UR12, PT ;  /* 0x0000000c02027c17 */ /* 0x000fe4000b800200 */
[-C--:B------:R-:W-:Y:S01]  /*b5a0*/  ISETP.GE.AND P6, PT, R107, R3.reuse, PT ;  /* 0x000000036b00720c */ /* 0x080fe20003fc6270 */
[----:B------:R-:W-:Y:S01]  /*b5b0*/  I2F R74, R109 ;  /* 0x0000006d004a7306 */ /* 0x000fe20000201400 */
[----:B------:R-:W-:-:S02]  /*b5c0*/  ISETP.GE.AND P2, PT, R113, R3, PT ;  /* 0x000000037100720c */ /* 0x000fc40003f46270 */
[C---:B------:R-:W-:Y:S02]  /*b5d0*/  ISETP.GE.AND P1, PT, R111.reuse, R3, PT ;  /* 0x000000036f00720c */ /* 0x040fe40003f26270 */
[-C--:B------:R-:W-:Y:S02]  /*b5e0*/  ISETP.GE.AND P3, PT, R111, R2.reuse, PT ;  /* 0x000000026f00720c */ /* 0x080fe40003f66270 */
[C---:B------:R-:W-:Y:S01]  /*b5f0*/  IADD3 R95, R116.reuse, 0x28, RZ ;  /* 0x00000028745f7810 */ /* 0x040fe20007ffe0ff */
[----:B------:R-:W-:Y:S01]  /*b600*/  I2F R110, R111 ;  /* 0x0000006f006e7306 */ /* 0x000fe20000201400 */
[----:B------:R-:W-:Y:S01]  /*b610*/  ISETP.GE.AND P5, PT, R109, R2, PT ;  /* 0x000000026d00720c */ /* 0x000fe20003fa6270 */
[----:B-1----:R-:W-:Y:S01]  /*b620*/  HMMA.16816.F32.BF16 R16, R12, R20, RZ ;  /* 0x000000140c10723c */ /* 0x002fe200000418ff */
[----:B------:R-:W-:Y:S02]  /*b630*/  IADD3 R97, R116, 0x21, RZ ;  /* 0x0000002174617810 */ /* 0x000fe40007ffe0ff */
[----:B------:R-:W-:-:S02]  /*b640*/  @P6 LOP3.LUT R0, R0, 0x2, RZ, 0xfc, !PT ;  /* 0x0000000200006812 */ /* 0x000fc400078efcff */
[-C--:B------:R-:W-:Y:S01]  /*b650*/  ISETP.GE.AND P4, PT, R109, R3.reuse, PT ;  /* 0x000000036d00720c */ /* 0x080fe20003f86270 */
[----:B------:R-:W-:Y:S01]  /*b660*/  I2F R73, R107 ;  /* 0x0000006b00497306 */ /* 0x000fe20000201400 */
[----:B------:R-:W-:Y:S01]  /*b670*/  LOP3.LUT R0, R0, 0xfffffffe, RZ, 0xc0, !PT ;  /* 0xfffffffe00007812 */ /* 0x000fe200078ec0ff */
[C---:B------:R-:W-:Y:S01]  /*b680*/  HMMA.16816.F32.BF16 R20, R12.reuse, R22, RZ ;  /* 0x000000160c14723c */ /* 0x040fe200000418ff */
[C---:B------:R-:W-:Y:S02]  /*b690*/  IADD3 R93, R116.reuse, 0x29, RZ ;  /* 0x00000029745d7810 */ /* 0x040fe40007ffe0ff */
[----:B------:R-:W-:Y:S02]  /*b6a0*/  ISETP.GE.AND P0, PT, R113, R2, PT ;  /* 0x000000027100720c */ /* 0x000fe40003f06270 */
[C---:B------:R-:W-:Y:S01]  /*b6b0*/  IADD3 R91, R116.reuse, 0x30, RZ ;  /* 0x00000030745b7810 */ /* 0x040fe20007ffe0ff */
[----:B------:R-:W-:Y:S01]  /*b6c0*/  I2F R106, R107 ;  /* 0x0000006b006a7306 */ /* 0x000fe20000201400 */
[----:B------:R-:W-:Y:S01]  /*b6d0*/  ISETP.GE.AND P6, PT, R105, R3, PT ;  /* 0x000000036900720c */ /* 0x000fe20003fc6270 */
[----:B-----5:R-:W-:Y:S01]  /*b6e0*/  HMMA.16816.F32.BF16 R24, R12, R32, RZ ;  /* 0x000000200c18723c */ /* 0x020fe200000418ff */
[----:B------:R-:W-:-:S02]  /*b6f0*/  IADD3 R85, R116, 0x39, RZ ;  /* 0x0000003974557810 */ /* 0x000fc40007ffe0ff */
[C---:B------:R-:W-:Y:S02]  /*b700*/  IADD3 R83, R116.reuse, 0x40, RZ ;  /* 0x0000004074537810 */ /* 0x040fe40007ffe0ff */
[C---:B------:R-:W-:Y:S01]  /*b710*/  IADD3 R87, R116.reuse, 0x38, RZ ;  /* 0x0000003874577810 */ /* 0x040fe20007ffe0ff */
[----:B------:R-:W-:Y:S01]  /*b720*/  I2F R104, R105 ;  /* 0x0000006900687306 */ /* 0x000fe20000201400 */
[C---:B------:R-:W-:Y:S01]  /*b730*/  IADD3 R89, R116.reuse, 0x31, RZ ;  /* 0x0000003174597810 */ /* 0x040fe20007ffe0ff */
[C---:B---3--:R-:W-:Y:S01]  /*b740*/  HMMA.16816.F32.BF16 R16, R4.reuse, R36, R16 ;  /* 0x000000240410723c */ /* 0x048fe20000041810 */
[C---:B------:R-:W-:Y:S02]  /*b750*/  IADD3 R115, R116.reuse, 0x49, RZ ;  /* 0x0000004974737810 */ /* 0x040fe40007ffe0ff */
[C---:B------:R-:W-:Y:S02]  /*b760*/  IADD3 R81, R116.reuse, 0x41, RZ ;  /* 0x0000004174517810 */ /* 0x040fe40007ffe0ff */
[C---:B------:R-:W-:Y:S01]  /*b770*/  IADD3 R65, R116.reuse, 0x50, RZ ;  /* 0x0000005074417810 */ /* 0x040fe20007ffe0ff */
[----:B------:R-:W-:Y:S01]  /*b780*/  I2F R70, R101 ;  /* 0x0000006500467306 */ /* 0x000fe20000201400 */
[C---:B------:R-:W-:Y:S01]  /*b790*/  IADD3 R118, R116.reuse, 0x51, RZ ;  /* 0x0000005174767810 */ /* 0x040fe20007ffe0ff */
[----:B------:R-:W-:Y:S01]  /*b7a0*/  HMMA.16816.F32.BF16 R20, R4, R38, R20 ;  /* 0x000000260414723c */ /* 0x000fe20000041814 */
[----:B------:R-:W1:Y:S01]  /*b7b0*/  LDSM.16.M88.4 R36, [R165+0x800] ;  /* 0x00080000a524783b */ /* 0x000e620000000200 */
[----:B------:R-:W-:-:S02]  /*b7c0*/  IADD3 R126, R116, 0x59, RZ ;  /* 0x00000059747e7810 */ /* 0x000fc40007ffe0ff */
[C---:B------:R-:W-:Y:S02]  /*b7d0*/  IADD3 R144, R116.reuse, 0x61, RZ ;  /* 0x0000006174907810 */ /* 0x040fe40007ffe0ff */
[----:B------:R-:W-:Y:S01]  /*b7e0*/  I2F R69, R99 ;  /* 0x0000006300457306 */ /* 0x000fe20000201400 */
[C---:B------:R-:W-:Y:S01]  /*b7f0*/  IADD3 R124, R116.reuse, 0x60, RZ ;  /* 0x00000060747c7810 */ /* 0x040fe20007ffe0ff */
[----:B------:R-:W-:Y:S01]  /*b800*/  HMMA.16816.F32.BF16 R32, R12, R34, RZ ;  /* 0x000000220c20723c */ /* 0x000fe200000418ff */
[C---:B------:R-:W-:Y:S02]  /*b810*/  IADD3 R132, R116.reuse, 0x69, RZ ;  /* 0x0000006974847810 */ /* 0x040fe40007ffe0ff */
[C---:B------:R-:W-:Y:S02]  /*b820*/  IADD3 R153, R116.reuse, 0x71, RZ ;  /* 0x0000007174997810 */ /* 0x040fe40007ffe0ff */
[C---:B------:R-:W-:Y:S01]  /*b830*/  IADD3 R151, R116.reuse, 0x78, RZ ;  /* 0x0000007874977810 */ /* 0x040fe20007ffe0ff */
[----:B------:R-:W-:Y:S01]  /*b840*/  I2F R102, R103 ;  /* 0x0000006700667306 */ /* 0x000fe20000201400 */
[----:B------:R-:W-:Y:S01]  /*b850*/  IADD3 R234, R116, 0x80, RZ ;  /* 0x0000008074ea7810 */ /* 0x000fe20007ffe0ff */
[----:B------:R-:W-:Y:S01]  /*b860*/  FMUL.FTZ R16, R16, c[0x0][0x2ec] ;  /* 0x0000bb0010107a20 */ /* 0x000fe20000410000 */
[----:B------:R-:W-:Y:S01]  /*b870*/  HMMA.16816.F32.BF16 R24, R4, R40, R24 ;  /* 0x000000280418723c */ /* 0x000fe20000041818 */
[----:B------:R-:W-:Y:S01]  /*b880*/  FMUL.FTZ R17, R17, c[0x0][0x2ec] ;  /* 0x0000bb0011117a20 */ /* 0x000fe20000410000 */
[----:B------:R-:W-:Y:S01]  /*b890*/  IADD3 R79, R116, 0x48, RZ ;  /* 0x00000048744f7810 */ /* 0x000fe20007ffe0ff */
[----:B------:R-:W-:Y:S01]  /*b8a0*/  FMUL.FTZ R18, R18, c[0x0][0x2ec] ;  /* 0x0000bb0012127a20 */ /* 0x000fe20000410000 */
[C---:B------:R-:W-:Y:S01]  /*b8b0*/  IADD3 R128, R116.reuse, 0x58, RZ ;  /* 0x0000005874807810 */ /* 0x040fe20007ffe0ff */
[----:B------:R-:W3:Y:S01]  /*b8c0*/  MUFU.TANH R157, R16 ;  /* 0x00000010009d7308 */ /* 0x000ee20000002400 */
[----:B------:R-:W-:Y:S01]  /*b8d0*/  FMUL.FTZ R161, R19, c[0x0][0x2ec] ;  /* 0x0000bb0013a17a20 */ /* 0x000fe20000410000 */
[----:B------:R-:W-:Y:S01]  /*b8e0*/  IADD3 R134, R116, 0x68, RZ ;  /* 0x0000006874867810 */ /* 0x000fe20007ffe0ff */
[----:B------:R-:W-:Y:S01]  /*b8f0*/  FMUL.FTZ R163, R20, c[0x0][0x2ec] ;  /* 0x0000bb0014a37a20 */ /* 0x000fe20000410000 */
[----:B------:R-:W-:Y:S01]  /*b900*/  IADD3 R155, R116, 0x79, RZ ;  /* 0x00000079749b7810 */ /* 0x000fe20007ffe0ff */
[----:B------:R-:W-:-:S02]  /*b910*/  FMUL.FTZ R169, R21, c[0x0][0x2ec] ;  /* 0x0000bb0015a97a20 */ /* 0x000fc40000410000 */
[----:B------:R-:W-:Y:S01]  /*b920*/  FMUL.FTZ R156, R22, c[0x0][0x2ec] ;  /* 0x0000bb00169c7a20 */ /* 0x000fe20000410000 */
[----:B------:R-:W5:Y:S01]  /*b930*/  MUFU.TANH R159, R17 ;  /* 0x00000011009f7308 */ /* 0x000f620000002400 */
[----:B------:R-:W-:Y:S01]  /*b940*/  FMUL.FTZ R171, R23, c[0x0][0x2ec] ;  /* 0x0000bb0017ab7a20 */ /* 0x000fe20000410000 */
[----:B------:R-:W-:Y:S01]  /*b950*/  HMMA.16816.F32.BF16 R32, R4, R42, R32 ;  /* 0x0000002a0420723c */ /* 0x000fe20000041820 */
[----:B------:R-:W2:Y:S04]  /*b960*/  LDSM.16.M88.4 R20, [R166+0x1c00] ;  /* 0x001c0000a614783b */ /* 0x000ea80000000200 */
[----:B------:R-:W1:Y:S01]  /*b970*/  LDSM.16.M88.4 R40, [R165+0xc00] ;  /* 0x000c0000a528783b */ /* 0x000e620000000200 */
[----:B------:R4:W-:Y:S01]  /*b980*/  MUFU.TANH R61, R18 ;  /* 0x00000012003d7308 */ /* 0x0009e20000002400 */
[----:B--23--:R-:W-:Y:S01]  /*b990*/  FFMA.FTZ R114, R114, UR4, R157 ;  /* 0x0000000472727c23 */ /* 0x00cfe2000801009d */
[----:B------:R-:W-:Y:S01]  /*b9a0*/  IADD3 R157, R165, 0x2000, RZ ;  /* 0x00002000a59d7810 */ /* 0x000fe20007ffe0ff */
[----:B------:R-:W-:-:S02]  /*b9b0*/  FMUL.FTZ R24, R24, c[0x0][0x2ec] ;  /* 0x0000bb0018187a20 */ /* 0x000fc40000410000 */
[----:B------:R-:W-:Y:S02]  /*b9c0*/  FMUL.FTZ R25, R25, c[0x0][0x2ec] ;  /* 0x0000bb0019197a20 */ /* 0x000fe40000410000 */
[----:B------:R-:W-:Y:S01]  /*b9d0*/  FMUL.FTZ R26, R26, c[0x0][0x2ec] ;  /* 0x0000bb001a1a7a20 */ /* 0x000fe20000410000 */
[----:B------:R-:W2:Y:S01]  /*b9e0*/  MUFU.TANH R173, R24 ;  /* 0x0000001800ad7308 */ /* 0x000ea20000002400 */
[----:B------:R-:W-:Y:S02]  /*b9f0*/  FMUL.FTZ R177, R27, c[0x0][0x2ec] ;  /* 0x0000bb001bb17a20 */ /* 0x000fe40000410000 */
[----:B-----5:R-:W-:Y:S01]  /*ba00*/  FFMA.FTZ R60, R112, UR4, R159 ;  /* 0x00000004703c7c23 */ /* 0x020fe2000801009f */
[C---:B----4-:R-:W-:Y:S04]  /*ba10*/  HMMA.16816.F32.BF16 R16, R12.reuse, R28, RZ ;  /* 0x0000001c0c10723c */ /* 0x050fe800000418ff */
[----:B------:R-:W3:Y:S02]  /*ba20*/  MUFU.TANH R175, R25 ;  /* 0x0000001900af7308 */ /* 0x000ee40000002400 */
[----:B------:R-:W-:Y:S01]  /*ba30*/  FMUL.FTZ R179, R32, c[0x0][0x2ec] ;  /* 0x0000bb0020b37a20 */ /* 0x000fe20000410000 */
[----:B------:R-:W-:Y:S01]  /*ba40*/  FSEL R60, R60, -INF , !P2 ;  /* 0xff8000003c3c7808 */ /* 0x000fe20005000000 */
[----:B------:R-:W-:Y:S01]  /*ba50*/  FMUL.FTZ R181, R33, c[0x0][0x2ec] ;  /* 0x0000bb0021b57a20 */ /* 0x000fe20000410000 */
[----:B------:R-:W-:Y:S01]  /*ba60*/  ISETP.GE.AND P2, PT, R107, R2, PT ;  /* 0x000000026b00720c */ /* 0x000fe20003f46270 */
[----:B------:R-:W-:Y:S01]  /*ba70*/  FMUL.FTZ R160, R34, c[0x0][0x2ec] ;  /* 0x0000bb0022a07a20 */ /* 0x000fe20000410000 */
[----:B------:R-:W-:Y:S01]  /*ba80*/  HMMA.16816.F32.BF16 R28, R12, R30, RZ ;  /* 0x0000001e0c1c723c */ /* 0x000fe200000418ff */
[----:B------:R-:W-:Y:S01]  /*ba90*/  FMUL.FTZ R183, R35, c[0x0][0x2ec] ;  /* 0x0000bb0023b77a20 */ /* 0x000fe20000410000 */
[----:B------:R-:W4:Y:S01]  /*baa0*/  MUFU.TANH R158, R26 ;  /* 0x0000001a009e7308 */ /* 0x000f220000002400 */
[----:B------:R-:W5:Y:S01]  /*bab0*/  LDSM.16.M88.4 R32, [R166+0x2000] ;  /* 0x00200000a620783b */ /* 0x000f620000000200 */
[----:B--2---:R-:W-:-:S02]  /*bac0*/  FFMA.FTZ R173, R106, UR4, R173 ;  /* 0x000000046aad7c23 */ /* 0x004fc400080100ad */
[----:B---3--:R-:W-:-:S04]  /*bad0*/  FFMA.FTZ R175, R104, UR4, R175 ;  /* 0x0000000468af7c23 */ /* 0x008fc800080100af */
[----:B------:R-:W2:Y:S01]  /*bae0*/  MUFU.TANH R161, R161 ;  /* 0x000000a100a17308 */ /* 0x000ea20000002400 */
[----:B------:R-:W-:Y:S02]  /*baf0*/  @P2 LOP3.LUT R0, R0, 0x1, RZ, 0xfc, !PT ;  /* 0x0000000100002812 */ /* 0x000fe400078efcff */
[----:B------:R-:W-:Y:S01]  /*bb00*/  ISETP.GE.AND P2, PT, R103, R2, PT ;  /* 0x000000026700720c */ /* 0x000fe20003f46270 */
[----:B-1----:R-:W-:Y:S04]  /*bb10*/  HMMA.16816.F32.BF16 R16, R4, R36, R16 ;  /* 0x000000240410723c */ /* 0x002fe80000041810 */
[----:B------:R-:W1:Y:S01]  /*bb20*/  MUFU.TANH R169, R169 ;  /* 0x000000a900a97308 */ /* 0x000e620000002400 */
[----:B----4-:R-:W-:-:S03]  /*bb30*/  FFMA.FTZ R73, R73, UR4, R158 ;  /* 0x0000000449497c23 */ /* 0x010fc6000801009e */
[----:B------:R-:W-:Y:S04]  /*bb40*/  HMMA.16816.F32.BF16 R24, R12, R20, RZ ;  /* 0x000000140c18723c */ /* 0x000fe800000418ff */
[----:B------:R-:W3:Y:S01]  /*bb50*/  MUFU.TANH R156, R156 ;  /* 0x0000009c009c7308 */ /* 0x000ee20000002400 */
[----:B--2---:R-:W-:-:S03]  /*bb60*/  FFMA.FTZ R76, R76, UR4, R161 ;  /* 0x000000044c4c7c23 */ /* 0x004fc600080100a1 */
[----:B------:R-:W-:Y:S01]  /*bb70*/  HMMA.16816.F32.BF16 R28, R4, R38, R28 ;  /* 0x00000026041c723c */ /* 0x000fe2000004181c */
[----:B------:R-:W2:Y:S03]  /*bb80*/  LDSM.16.M88.4 R36, [R165+0x1000] ;  /* 0x00100000a524783b */ /* 0x000ea60000000200 */
[----:B------:R-:W4:Y:S01]  /*bb90*/  MUFU.TANH R171, R171 ;  /* 0x000000ab00ab7308 */ /* 0x000f220000002400 */
[----:B-1----:R-:W-:Y:S01]  /*bba0*/  FFMA.FTZ R169, R108, UR4, R169 ;  /* 0x000000046ca97c23 */ /* 0x002fe200080100a9 */
[----:B------:R-:W-:Y:S02]  /*bbb0*/  FSEL R76, R76, -INF , !P0 ;  /* 0xff8000004c4c7808 */ /* 0x000fe40004000000 */
[----:B------:R-:W-:Y:S01]  /*bbc0*/  ISETP.GE.AND P0, PT, R105, R2, PT ;  /* 0x000000026900720c */ /* 0x000fe20003f06270 */
[----:B------:R-:W-:Y:S01]  /*bbd0*/  FMUL.FTZ R185, R16, c[0x0][0x2ec] ;  /* 0x0000bb0010b97a20 */ /* 0x000fe20000410000 */
[----:B------:R-:W-:Y:S01]  /*bbe0*/  FSEL R214, R169, -INF , !P4 ;  /* 0xff800000a9d67808 */ /* 0x000fe20006000000 */
[----:B------:R-:W-:Y:S01]  /*bbf0*/  FMUL.FTZ R187, R17, c[0x0][0x2ec] ;  /* 0x0000bb0011bb7a20 */ /* 0x000fe20000410000 */
[----:B------:R-:W1:Y:S01]  /*bc00*/  MUFU.TANH R163, R163 ;  /* 0x000000a300a37308 */ /* 0x000e620000002400 */
[----:B------:R-:W-:Y:S01]  /*bc10*/  FMUL.FTZ R162, R18, c[0x0][0x2ec] ;  /* 0x0000bb0012a27a20 */ /* 0x000fe20000410000 */
[----:B------:R-:W-:Y:S01]  /*bc20*/  LOP3.LUT P4, RZ, R0, 0x2, RZ, 0xc0, !PT ;  /* 0x0000000200ff7812 */ /* 0x000fe2000788c0ff */
[----:B------:R-:W-:-:S02]  /*bc30*/  FMUL.FTZ R189, R19, c[0x0][0x2ec] ;  /* 0x0000bb0013bd7a20 */ /* 0x000fc40000410000 */
[----:B------:R-:W-:Y:S01]  /*bc40*/  HMMA.16816.F32.BF16 R16, R12, R22, RZ ;  /* 0x000000160c10723c */ /* 0x000fe200000418ff */
[----:B---3--:R-:W-:Y:S01]  /*bc50*/  FFMA.FTZ R75, R75, UR4, R156 ;  /* 0x000000044b4b7c23 */ /* 0x008fe2000801009c */
[----:B------:R-:W-:Y:S01]  /*bc60*/  FSEL R104, R173, -INF , !P4 ;  /* 0xff800000ad687808 */ /* 0x000fe20006000000 */
[----:B------:R-:W3:Y:S01]  /*bc70*/  MUFU.TANH R183, R183 ;  /* 0x000000b700b77308 */ /* 0x000ee20000002400 */
[----:B----4-:R-:W-:Y:S01]  /*bc80*/  FFMA.FTZ R74, R74, UR4, R171 ;  /* 0x000000044a4a7c23 */ /* 0x010fe200080100ab */
[----:B------:R-:W-:Y:S02]  /*bc90*/  ISETP.GE.AND P4, PT, R101, R2, PT ;  /* 0x000000026500720c */ /* 0x000fe40003f86270 */
[----:B------:R-:W-:Y:S01]  /*bca0*/  FSEL R109, R75, -INF , !P3 ;  /* 0xff8000004b6d7808 */ /* 0x000fe20005800000 */
[----:B------:R-:W-:Y:S01]  /*bcb0*/  HMMA.16816.F32.BF16 R24, R4, R40, R24 ;  /* 0x000000280418723c */ /* 0x000fe20000041818 */
[----:B------:R-:W-:Y:S01]  /*bcc0*/  FMUL.FTZ R191, R28, c[0x0][0x2ec] ;  /* 0x0000bb001cbf7a20 */ /* 0x000fe20000410000 */
[----:B------:R-:W-:Y:S01]  /*bcd0*/  FSEL R113, R74, -INF , !P5 ;  /* 0xff8000004a717808 */ /* 0x000fe20006800000 */
[----:B------:R-:W-:Y:S01]  /*bce0*/  FMUL.FTZ R193, R29, c[0x0][0x2ec] ;  /* 0x0000bb001dc17a20 */ /* 0x000fe20000410000 */
[----:B------:R-:W4:Y:S01]  /*bcf0*/  MUFU.TANH R162, R162 ;  /* 0x000000a200a27308 */ /* 0x000f220000002400 */
[----:B------:R-:W-:Y:S01]  /*bd00*/  FMUL.FTZ R164, R30, c[0x0][0x2ec] ;  /* 0x0000bb001ea47a20 */ /* 0x000fe20000410000 */
[----:B------:R-:W-:Y:S01]  /*bd10*/  LOP3.LUT P5, RZ, R0, 0x1, RZ, 0xc0, !PT ;  /* 0x0000000100ff7812 */ /* 0x000fe200078ac0ff */
[----:B------:R-:W-:Y:S01]  /*bd20*/  FMUL.FTZ R195, R31, c[0x0][0x2ec] ;  /* 0x0000bb001fc37a20 */ /* 0x000fe20000410000 */
[----:B-----5:R-:W-:Y:S01]  /*bd30*/  HMMA.16816.F32.BF16 R20, R12, R32, RZ ;  /* 0x000000200c14723c */ /* 0x020fe200000418ff */
[----:B------:R-:W5:Y:S01]  /*bd40*/  LDSM.16.M88.4 R28, [R166+0x2400] ;  /* 0x00240000a61c783b */ /* 0x000f620000000200 */
[----:B------:R-:W-:Y:S01]  /*bd50*/  FSEL R171, R73, -INF , !P5 ;  /* 0xff80000049ab7808 */ /* 0x000fe20006800000 */
[----:B-1----:R-:W-:Y:S01]  /*bd60*/  FFMA.FTZ R110, R110, UR4, R163 ;  /* 0x000000046e6e7c23 */ /* 0x002fe200080100a3 */
[----:B------:R-:W-:Y:S01]  /*bd70*/  I2F R71, R103 ;  /* 0x0000006700477306 */ /* 0x000fe20000201400 */
[----:B------:R-:W-:Y:S01]  /*bd80*/  ISETP.GE.AND P5, PT, R99, R3, PT ;  /* 0x000000036300720c */ /* 0x000fe20003fa6270 */
[----:B---3--:R-:W-:Y:S01]  /*bd90*/  FFMA.FTZ R70, R70, UR4, R183 ;  /* 0x0000000446467c23 */ /* 0x008fe200080100b7 */
[----:B------:R-:W-:Y:S01]  /*bda0*/  FSEL R74, R175, -INF , !P6 ;  /* 0xff800000af4a7808 */ /* 0x000fe20007000000 */
[----:B------:R-:W-:Y:S01]  /*bdb0*/  HMMA.16816.F32.BF16 R16, R4, R42, R16 ;  /* 0x0000002a0410723c */ /* 0x000fe20000041810 */
[----:B------:R-:W1:Y:S01]  /*bdc0*/  LDSM.16.M88.4 R40, [R165+0x1400] ;  /* 0x00140000a528783b */ /* 0x000e620000000200 */
[----:B------:R-:W-:-:S02]  /*bdd0*/  FSEL R112, R110, -INF , !P1 ;  /* 0xff8000006e707808 */ /* 0x000fc40004800000 */
[----:B------:R-:W3:Y:S01]  /*bde0*/  MUFU.TANH R179, R179 ;  /* 0x000000b300b37308 */ /* 0x000ee20000002400 */
[----:B----4-:R-:W-:Y:S01]  /*bdf0*/  FFMA.FTZ R69, R69, UR4, R162 ;  /* 0x0000000445457c23 */ /* 0x010fe200080100a2 */
[----:B------:R-:W-:Y:S02]  /*be00*/  ISETP.GE.AND P6, PT, R99, R2, PT ;  /* 0x000000026300720c */ /* 0x000fe40003fc6270 */
[----:B------:R-:W-:Y:S01]  /*be10*/  FMUL.FTZ R197, R24, c[0x0][0x2ec] ;  /* 0x0000bb0018c57a20 */ /* 0x000fe20000410000 */
[-C--:B------:R-:W-:Y:S01]  /*be20*/  ISETP.GE.AND P1, PT, R103, R3.reuse, PT ;  /* 0x000000036700720c */ /* 0x080fe20003f26270 */
[----:B------:R-:W-:Y:S01]  /*be30*/  FMUL.FTZ R199, R25, c[0x0][0x2ec] ;  /* 0x0000bb0019c77a20 */ /* 0x000fe20000410000 */
[----:B------:R-:W-:Y:S01]  /*be40*/  FSEL R169, R70, -INF , !P4 ;  /* 0xff80000046a97808 */ /* 0x000fe20006000000 */
[----:B------:R-:W-:Y:S01]  /*be50*/  FMUL.FTZ R201, R26, c[0x0][0x2ec] ;  /* 0x0000bb001ac97a20 */ /* 0x000fe20000410000 */
[----:B------:R-:W4:Y:S01]  /*be60*/  MUFU.TANH R160, R160 ;  /* 0x000000a000a07308 */ /* 0x000f220000002400 */
[----:B------:R-:W-:Y:S01]  /*be70*/  FMUL.FTZ R170, R27, c[0x0][0x2ec] ;  /* 0x0000bb001baa7a20 */ /* 0x000fe20000410000 */
[----:B------:R-:W-:Y:S01]  /*be80*/  ISETP.GE.AND P3, PT, R101, R3, PT ;  /* 0x000000036500720c */ /* 0x000fe20003f66270 */
[----:B------:R-:W-:Y:S01]  /*be90*/  HMMA.16816.F32.BF16 R24, R12, R34, RZ ;  /* 0x000000220c18723c */ /* 0x000fe200000418ff */
[----:B------:R-:W-:-:S02]  /*bea0*/  FSEL R107, R69, -INF , !P6 ;  /* 0xff800000456b7808 */ /* 0x000fc40007000000 */
[----:B------:R-:W-:Y:S01]  /*beb0*/  ISETP.GE.AND P6, PT, R91, R3, PT ;  /* 0x000000035b00720c */ /* 0x000fe20003fc6270 */
[----:B---3--:R-:W-:Y:S01]  /*bec0*/  FFMA.FTZ R102, R102, UR4, R179 ;  /* 0x0000000466667c23 */ /* 0x008fe200080100b3 */
[----:B------:R-:W-:Y:S01]  /*bed0*/  I2F R98, R99 ;  /* 0x0000006300627306 */ /* 0x000fe20000201400 */
[----:B------:R-:W-:Y:S02]  /*bee0*/  LOP3.LUT R0, R0, 0xfffffffd, RZ, 0xc0, !PT ;  /* 0xfffffffd00007812 */ /* 0x000fe400078ec0ff */
[----:B--2---:R-:W-:Y:S01]  /*bef0*/  HMMA.16816.F32.BF16 R20, R4, R36, R20 ;  /* 0x000000240414723c */ /* 0x004fe20000041814 */
[----:B------:R-:W-:Y:S02]  /*bf00*/  FMUL.FTZ R203, R16, c[0x0][0x2ec] ;  /* 0x0000bb0010cb7a20 */ /* 0x000fe40000410000 */
[----:B------:R-:W-:Y:S02]  /*bf10*/  FMUL.FTZ R205, R17, c[0x0][0x2ec] ;  /* 0x0000bb0011cd7a20 */ /* 0x000fe40000410000 */
[----:B------:R-:W-:Y:S01]  /*bf20*/  FMUL.FTZ R207, R18, c[0x0][0x2ec] ;  /* 0x0000bb0012cf7a20 */ /* 0x000fe20000410000 */
[----:B------:R-:W2:Y:S01]  /*bf30*/  MUFU.TANH R185, R185 ;  /* 0x000000b900b97308 */ /* 0x000ea20000002400 */
[----:B------:R-:W-:-:S02]  /*bf40*/  FMUL.FTZ R176, R19, c[0x0][0x2ec] ;  /* 0x0000bb0013b07a20 */ /* 0x000fc40000410000 */
[----:B------:R-:W3:Y:S01]  /*bf50*/  LDSM.16.M88.4 R16, [R166+0x2800] ;  /* 0x00280000a610783b */ /* 0x000ee20000000200 */
[----:B-----5:R-:W-:Y:S01]  /*bf60*/  HMMA.16816.F32.BF16 R32, R12, R28, RZ ;  /* 0x0000001c0c20723c */ /* 0x020fe200000418ff */
[----:B----4-:R-:W-:-:S03]  /*bf70*/  FFMA.FTZ R71, R71, UR4, R160 ;  /* 0x0000000447477c23 */ /* 0x010fc600080100a0 */
[----:B------:R4:W-:Y:S04]  /*bf80*/  I2F R100, R101 ;  /* 0x0000006500647306 */ /* 0x0009e80000201400 */
[----:B------:R-:W-:Y:S01]  /*bf90*/  HMMA.16816.F32.BF16 R24, R4, R38, R24 ;  /* 0x000000260418723c */ /* 0x000fe20000041818 */
[----:B------:R-:W5:Y:S03]  /*bfa0*/  LDSM.16.M88.4 R36, [R165+0x1800] ;  /* 0x00180000a524783b */ /* 0x000f660000000200 */
[----:B------:R-:W-:Y:S01]  /*bfb0*/  MUFU.TANH R181, R181 ;  /* 0x000000b500b57308 */ /* 0x000fe20000002400 */
[----:B--2---:R-:W-:Y:S02]  /*bfc0*/  FFMA.FTZ R98, R98, UR4, R185 ;  /* 0x0000000462627c23 */ /* 0x004fe400080100b9 */
[----:B------:R-:W-:-:S02]  /*bfd0*/  FMUL.FTZ R213, R20, c[0x0][0x2ec] ;  /* 0x0000bb0014d57a20 */ /* 0x000fc40000410000 */
[----:B------:R-:W-:Y:S02]  /*bfe0*/  FMUL.FTZ R215, R21, c[0x0][0x2ec] ;  /* 0x0000bb0015d77a20 */ /* 0x000fe40000410000 */
[----:B------:R-:W-:Y:S01]  /*bff0*/  FMUL.FTZ R217, R22, c[0x0][0x2ec] ;  /* 0x0000bb0016d97a20 */ /* 0x000fe20000410000 */
[----:B------:R-:W-:Y:S01]  /*c000*/  I2F R94, R95 ;  /* 0x0000005f005e7306 */ /* 0x000fe20000201400 */
[----:B------:R-:W-:Y:S01]  /*c010*/  FMUL.FTZ R182, R23, c[0x0][0x2ec] ;  /* 0x0000bb0017b67a20 */ /* 0x000fe20000410000 */
[----:B----4-:R-:W-:Y:S01]  /*c020*/  FSEL R101, R71, -INF , !P2 ;  /* 0xff80000047657808 */ /* 0x010fe20005000000 */
[----:B------:R-:W-:Y:S01]  /*c030*/  HMMA.16816.F32.BF16 R20, R12, R30, RZ ;  /* 0x0000001e0c14723c */ /* 0x000fe200000418ff */
[----:B------:R-:W-:-:S04]  /*c040*/  ISETP.GE.AND P2, PT, R95, R2, PT ;  /* 0x000000025f00720c */ /* 0x000fc80003f46270 */
[----:B------:R-:W-:Y:S03]  /*c050*/  I2F R55, R95 ;  /* 0x0000005f00377306 */ /* 0x000fe60000201400 */
[----:B-1----:R-:W-:Y:S01]  /*c060*/  HMMA.16816.F32.BF16 R32, R4, R40, R32 ;  /* 0x000000280420723c */ /* 0x002fe20000041820 */
[----:B------:R-:W-:Y:S02]  /*c070*/  FMUL.FTZ R24, R24, c[0x0][0x2ec] ;  /* 0x0000bb0018187a20 */ /* 0x000fe40000410000 */
[----:B------:R-:W-:Y:S02]  /*c080*/  FMUL.FTZ R188, R25, c[0x0][0x2ec] ;  /* 0x0000bb0019bc7a20 */ /* 0x000fe40000410000 */
[----:B------:R1:W-:Y:S01]  /*c090*/  MUFU.TANH R223, R24 ;  /* 0x0000001800df7308 */ /* 0x0003e20000002400 */
[----:B------:R-:W-:Y:S02]  /*c0a0*/  FMUL.FTZ R192, R26, c[0x0][0x2ec] ;  /* 0x0000bb001ac07a20 */ /* 0x000fe40000410000 */
[----:B------:R-:W-:Y:S01]  /*c0b0*/  FMUL.FTZ R219, R27, c[0x0][0x2ec] ;  /* 0x0000bb001bdb7a20 */ /* 0x000fe20000410000 */
[----:B---3--:R-:W-:Y:S04]  /*c0c0*/  HMMA.16816.F32.BF16 R28, R12, R16, RZ ;  /* 0x000000100c1c723c */ /* 0x008fe800000418ff */
[----:B------:R-:W2:Y:S04]  /*c0d0*/  MUFU.TANH R191, R191 ;  /* 0x000000bf00bf7308 */ /* 0x000ea80000002400 */
[----:B------:R-:W-:Y:S01]  /*c0e0*/  HMMA.16816.F32.BF16 R20, R4, R42, R20 ;  /* 0x0000002a0414723c */ /* 0x000fe20000041814 */
[----:B-1----:R-:W1:Y:S03]  /*c0f0*/  LDSM.16.M88.4 R24, [R166+0x2c00] ;  /* 0x002c0000a618783b */ /* 0x002e660000000200 */
[----:B------:R-:W3:Y:S03]  /*c100*/  MUFU.TANH R164, R164 ;  /* 0x000000a400a47308 */ /* 0x000ee60000002400 */
[----:B------:R-:W-:Y:S01]  /*c110*/  FMUL.FTZ R32, R32, c[0x0][0x2ec] ;  /* 0x0000bb0020207a20 */ /* 0x000fe20000410000 */
[----:B------:R-:W-:Y:S01]  /*c120*/  HMMA.16816.F32.BF16 R16, R12, R18, RZ ;  /* 0x000000120c10723c */ /* 0x000fe200000418ff */
[----:B------:R-:W-:-:S02]  /*c130*/  FMUL.FTZ R190, R33, c[0x0][0x2ec] ;  /* 0x0000bb0021be7a20 */ /* 0x000fc40000410000 */
[----:B------:R-:W-:Y:S01]  /*c140*/  FMUL.FTZ R229, R34, c[0x0][0x2ec] ;  /* 0x0000bb0022e57a20 */ /* 0x000fe20000410000 */
[----:B------:R4:W-:Y:S01]  /*c150*/  MUFU.TANH R227, R32 ;  /* 0x0000002000e37308 */ /* 0x0009e20000002400 */
[----:B------:R-:W-:-:S03]  /*c160*/  FMUL.FTZ R225, R35, c[0x0][0x2ec] ;  /* 0x0000bb0023e17a20 */ /* 0x000fc60000410000 */
[----:B-----5:R-:W-:Y:S01]  /*c170*/  HMMA.16816.F32.BF16 R28, R4, R36, R28 ;  /* 0x00000024041c723c */ /* 0x020fe2000004181c */
[----:B--2---:R-:W-:-:S03]  /*c180*/  FFMA.FTZ R94, R94, UR4, R191 ;  /* 0x000000045e5e7c23 */ /* 0x004fc600080100bf */
[----:B------:R-:W-:Y:S01]  /*c190*/  I2F R96, R97 ;  /* 0x0000006100607306 */ /* 0x000fe20000201400 */
[----:B---3--:R-:W-:-:S03]  /*c1a0*/  FFMA.FTZ R55, R55, UR4, R164 ;  /* 0x0000000437377c23 */ /* 0x008fc600080100a4 */
[----:B------:R-:W-:Y:S02]  /*c1b0*/  FMUL.FTZ R20, R20, c[0x0][0x2ec] ;  /* 0x0000bb0014147a20 */ /* 0x000fe40000410000 */
[----:B------:R-:W-:Y:S02]  /*c1c0*/  FMUL.FTZ R194, R21, c[0x0][0x2ec] ;  /* 0x0000bb0015c27a20 */ /* 0x000fe40000410000 */
[----:B------:R-:W-:Y:S01]  /*c1d0*/  FMUL.FTZ R198, R22, c[0x0][0x2ec] ;  /* 0x0000bb0016c67a20 */ /* 0x000fe20000410000 */
[----:B----4-:R-:W2:Y:S01]  /*c1e0*/  LDSM.16.M88.4 R32, [R165+0x1c00] ;  /* 0x001c0000a520783b */ /* 0x010ea20000000200 */
[----:B------:R3:W-:Y:S01]  /*c1f0*/  MUFU.TANH R196, R20 ;  /* 0x0000001400c47308 */ /* 0x0007e20000002400 */
[----:B------:R-:W-:Y:S01]  /*c200*/  FMUL.FTZ R231, R23, c[0x0][0x2ec] ;  /* 0x0000bb0017e77a20 */ /* 0x000fe20000410000 */
[----:B------:R-:W-:Y:S06]  /*c210*/  HMMA.16816.F32.BF16 R16, R4, R38, R16 ;  /* 0x000000260410723c */ /* 0x000fec0000041810 */
[----:B------:R-:W4:Y:S02]  /*c220*/  MUFU.TANH R187, R187 ;  /* 0x000000bb00bb7308 */ /* 0x000f240000002400 */
[----:B------:R-:W-:-:S02]  /*c230*/  FMUL.FTZ R28, R28, c[0x0][0x2ec] ;  /* 0x0000bb001c1c7a20 */ /* 0x000fc40000410000 */
[----:B------:R-:W-:Y:S01]  /*c240*/  FMUL.FTZ R206, R29, c[0x0][0x2ec] ;  /* 0x0000bb001dce7a20 */ /* 0x000fe20000410000 */
[----:B-1----:R-:W-:Y:S01]  /*c250*/  HMMA.16816.F32.BF16 R36, R12, R24, RZ ;  /* 0x000000180c24723c */ /* 0x002fe200000418ff */
[----:B------:R-:W-:Y:S01]  /*c260*/  FMUL.FTZ R216, R30, c[0x0][0x2ec] ;  /* 0x0000bb001ed87a20 */ /* 0x000fe20000410000 */
[----:B---3--:R-:W1:Y:S01]  /*c270*/  LDSM.16.M88.4 R20, [R166+0x3000] ;  /* 0x00300000a614783b */ /* 0x008e620000000200 */
[----:B------:R3:W-:Y:S01]  /*c280*/  MUFU.TANH R202, R28 ;  /* 0x0000001c00ca7308 */ /* 0x0007e20000002400 */
[----:B------:R-:W-:-:S04]  /*c290*/  FMUL.FTZ R235, R31, c[0x0][0x2ec] ;  /* 0x0000bb001feb7a20 */ /* 0x000fc80000410000 */
[----:B------:R-:W-:Y:S01]  /*c2a0*/  HMMA.16816.F32.BF16 R24, R12, R26, RZ ;  /* 0x0000001a0c18723c */ /* 0x000fe200000418ff */
[----:B----4-:R-:W-:Y:S02]  /*c2b0*/  FFMA.FTZ R187, R96, UR4, R187 ;  /* 0x0000000460bb7c23 */ /* 0x010fe400080100bb */
[----:B------:R-:W-:Y:S02]  /*c2c0*/  I2F R48, R93 ;  /* 0x0000005d00307306 */ /* 0x000fe40000201400 */
[----:B------:R-:W-:Y:S02]  /*c2d0*/  FMUL.FTZ R224, R16, c[0x0][0x2ec] ;  /* 0x0000bb0010e07a20 */ /* 0x000fe40000410000 */
[----:B------:R-:W-:Y:S02]  /*c2e0*/  FMUL.FTZ R218, R17, c[0x0][0x2ec] ;  /* 0x0000bb0011da7a20 */ /* 0x000fe40000410000 */
[----:B------:R-:W-:Y:S02]  /*c2f0*/  FMUL.FTZ R228, R18, c[0x0][0x2ec] ;  /* 0x0000bb0012e47a20 */ /* 0x000fe40000410000 */
[----:B------:R-:W-:Y:S01]  /*c300*/  FMUL.FTZ R226, R19, c[0x0][0x2ec] ;  /* 0x0000bb0013e27a20 */ /* 0x000fe20000410000 */
[----:B---3--:R-:W3:Y:S01]  /*c310*/  LDSM.16.M88.4 R28, [R165+0x2000] ;  /* 0x00200000a51c783b */ /* 0x008ee20000000200 */
[----:B------:R-:W4:Y:S03]  /*c320*/  MUFU.TANH R195, R195 ;  /* 0x000000c300c37308 */ /* 0x000f260000002400 */
[C---:B--2---:R-:W-:Y:S05]  /*c330*/  HMMA.16816.F32.BF16 R36, R4.reuse, R32, R36 ;  /* 0x000000200424723c */ /* 0x044fea0000041824 */
[----:B------:R-:W-:Y:S03]  /*c340*/  I2F R92, R93 ;  /* 0x0000005d005c7306 */ /* 0x000fe60000201400 */
[----:B------:R-:W-:Y:S01]  /*c350*/  HMMA.16816.F32.BF16 R24, R4, R34, R24 ;  /* 0x000000220418723c */ /* 0x000fe20000041818 */
[----:B------:R-:W2:Y:S04]  /*c360*/  LDSM.16.M88.4 R32, [R166+0x3400] ;  /* 0x00340000a620783b */ /* 0x000ea80000000200 */
[----:B------:R-:W-:Y:S01]  /*c370*/  I2F R54, R91 ;  /* 0x0000005b00367306 */ /* 0x000fe20000201400 */
[----:B----4-:R-:W-:-:S02]  /*c380*/  FFMA.FTZ R48, R48, UR4, R195 ;  /* 0x0000000430307c23 */ /* 0x010fc400080100c3 */
[C---:B-1----:R-:W-:Y:S05]  /*c390*/  HMMA.16816.F32.BF16 R16, R12.reuse, R20, RZ ;  /* 0x000000140c10723c */ /* 0x042fea00000418ff */
[----:B------:R-:W1:Y:S03]  /*c3a0*/  MUFU.TANH R193, R193 ;  /* 0x000000c100c17308 */ /* 0x000e660000002400 */
[----:B------:R-:W-:Y:S01]  /*c3b0*/  FMUL.FTZ R36, R36, c[0x0][0x2ec] ;  /* 0x0000bb0024247a20 */ /* 0x000fe20000410000 */
[----:B------:R-:W-:Y:S01]  /*c3c0*/  HMMA.16816.F32.BF16 R20, R12, R22, RZ ;  /* 0x000000160c14723c */ /* 0x000fe200000418ff */
[----:B------:R-:W-:-:S03]  /*c3d0*/  FMUL.FTZ R37, R37, c[0x0][0x2ec] ;  /* 0x0000bb0025257a20 */ /* 0x000fc60000410000 */
[----:B------:R-:W4:Y:S01]  /*c3e0*/  MUFU.TANH R201, R201 ;  /* 0x000000c900c97308 */ /* 0x000f220000002400 */
[----:B------:R-:W-:Y:S02]  /*c3f0*/  FMUL.FTZ R38, R38, c[0x0][0x2ec] ;  /* 0x0000bb0026267a20 */ /* 0x000fe40000410000 */
[----:B------:R-:W-:Y:S02]  /*c400*/  FMUL.FTZ R39, R39, c[0x0][0x2ec] ;  /* 0x0000bb0027277a20 */ /* 0x000fe40000410000 */
[----:B------:R-:W-:Y:S02]  /*c410*/  FMUL.FTZ R24, R24, c[0x0][0x2ec] ;  /* 0x0000bb0018187a20 */ /* 0x000fe40000410000 */
[----:B------:R-:W-:Y:S01]  /*c420*/  FMUL.FTZ R25, R25, c[0x0][0x2ec] ;  /* 0x0000bb0019197a20 */ /* 0x000fe20000410000 */
[----:B------:R-:W-:Y:S01]  /*c430*/  MUFU.TANH R178, R36 ;  /* 0x0000002400b27308 */ /* 0x000fe20000002400 */
[----:B------:R-:W-:Y:S02]  /*c440*/  FMUL.FTZ R26, R26, c[0x0][0x2ec] ;  /* 0x0000bb001a1a7a20 */ /* 0x000fe40000410000 */
[----:B------:R-:W-:-:S02]  /*c450*/  FMUL.FTZ R27, R27, c[0x0][0x2ec] ;  /* 0x0000bb001b1b7a20 */ /* 0x000fc40000410000 */
[----:B-1----:R-:W-:Y:S01]  /*c460*/  FFMA.FTZ R193, R92, UR4, R193 ;  /* 0x000000045cc17c23 */ /* 0x002fe200080100c1 */
[----:B---3--:R-:W-:Y:S02]  /*c470*/  HMMA.16816.F32.BF16 R16, R4, R28, R16 ;  /* 0x0000001c0410723c */ /* 0x008fe40000041810 */
[----:B------:R-:W-:Y:S01]  /*c480*/  MUFU.TANH R251, R24 ;  /* 0x0000001800fb7308 */ /* 0x000fe20000002400 */
[----:B----4-:R-:W-:-:S05]  /*c490*/  FFMA.FTZ R54, R54, UR4, R201 ;  /* 0x0000000436367c23 */ /* 0x010fca00080100c9 */
[----:B--2---:R-:W-:Y:S02]  /*c4a0*/  HMMA.16816.F32.BF16 R40, R12, R32, RZ ;  /* 0x000000200c28723c */ /* 0x004fe400000418ff */
[----:B------:R-:W-:Y:S06]  /*c4b0*/  MUFU.TANH R237, R25 ;  /* 0x0000001900ed7308 */ /* 0x000fec0000002400 */
[----:B------:R-:W-:Y:S01]  /*c4c0*/  HMMA.16816.F32.BF16 R20, R4, R30, R20 ;  /* 0x0000001e0414723c */ /* 0x000fe20000041814 */
[----:B------:R-:W1:Y:S01]  /*c4d0*/  LDSM.16.M88.4 R28, [R166+0x3800] ;  /* 0x00380000a61c783b */ /* 0x000e620000000200 */
[----:B------:R-:W-:Y:S06]  /*c4e0*/  MUFU.TANH R241, R26 ;  /* 0x0000001a00f17308 */ /* 0x000fec0000002400 */
[----:B------:R-:W-:-:S02]  /*c4f0*/  FMUL.FTZ R16, R16, c[0x0][0x2ec] ;  /* 0x0000bb0010107a20 */ /* 0x000fc40000410000 */
[----:B------:R2:W-:Y:S01]  /*c500*/  MUFU.TANH R232, R27 ;  /* 0x0000001b00e87308 */ /* 0x0005e20000002400 */
[----:B------:R-:W-:Y:S02]  /*c510*/  FMUL.FTZ R17, R17, c[0x0][0x2ec] ;  /* 0x0000bb0011117a20 */ /* 0x000fe40000410000 */
[----:B------:R-:W-:Y:S02]  /*c520*/  FMUL.FTZ R18, R18, c[0x0][0x2ec] ;  /* 0x0000bb0012127a20 */ /* 0x000fe40000410000 */
[----:B------:R-:W-:Y:S01]  /*c530*/  FMUL.FTZ R247, R19, c[0x0][0x2ec] ;  /* 0x0000bb0013f77a20 */ /* 0x000fe20000410000 */
[----:B------:R-:W-:Y:S02]  /*c540*/  HMMA.16816.F32.BF16 R40, R4, R44, R40 ;  /* 0x0000002c0428723c */ /* 0x000fe40000041828 */
[----:B------:R-:W-:Y:S06]  /*c550*/  MUFU.TANH R222, R16 ;  /* 0x0000001000de7308 */ /* 0x000fec0000002400 */
[----:B------:R-:W-:Y:S01]  /*c560*/  FMUL.FTZ R20, R20, c[0x0][0x2ec] ;  /* 0x0000bb0014147a20 */ /* 0x000fe20000410000 */
[----:B--2---:R-:W2:Y:S01]  /*c570*/  LDSM.16.M88.4 R24, [R166+0x3c00] ;  /* 0x003c0000a618783b */ /* 0x004ea20000000200 */
[----:B------:R-:W-:Y:S01]  /*c580*/  MUFU.TANH R239, R17 ;  /* 0x0000001100ef7308 */ /* 0x000fe20000002400 */
[----:B------:R-:W-:-:S02]  /*c590*/  FMUL.FTZ R21, R21, c[0x0][0x2ec] ;  /* 0x0000bb0015157a20 */ /* 0x000fc40000410000 */
[----:B------:R-:W-:Y:S02]  /*c5a0*/  FMUL.FTZ R22, R22, c[0x0][0x2ec] ;  /* 0x0000bb0016167a20 */ /* 0x000fe40000410000 */
[----:B------:R-:W-:-:S03]  /*c5b0*/  FMUL.FTZ R238, R23, c[0x0][0x2ec] ;  /* 0x0000bb0017ee7a20 */ /* 0x000fc60000410000 */
[----:B------:R3:W-:Y:S06]  /*c5c0*/  MUFU.TANH R249, R18 ;  /* 0x0000001200f97308 */ /* 0x0007ec0000002400 */
[----:B------:R-:W-:Y:S02]  /*c5d0*/  FMUL.FTZ R245, R40, c[0x0][0x2ec] ;  /* 0x0000bb0028f57a20 */ /* 0x000fe40000410000 */
[----:B------:R-:W-:Y:S01]  /*c5e0*/  FMUL.FTZ R44, R41, c[0x0][0x2ec] ;  /* 0x0000bb00292c7a20 */ /* 0x000fe20000410000 */
[----:B------:R-:W-:Y:S01]  /*c5f0*/  MUFU.TANH R200, R20 ;  /* 0x0000001400c87308 */ /* 0x000fe20000002400 */
[----:B------:R-:W-:Y:S01]  /*c600*/  FMUL.FTZ R243, R42, c[0x0][0x2ec] ;  /* 0x0000bb002af37a20 */ /* 0x000fe20000410000 */
[C---:B---3--:R-:W-:Y:S06]  /*c610*/  HMMA.16816.F32.BF16 R16, R12.reuse, R34, RZ ;  /* 0x000000220c10723c */ /* 0x048fec00000418ff */
[----:B------:R-:W-:Y:S02]  /*c620*/  MUFU.TANH R45, R21 ;  /* 0x00000015002d7308 */ /* 0x000fe40000002400 */
[C---:B-1----:R-:W-:Y:S06]  /*c630*/  HMMA.16816.F32.BF16 R32, R12.reuse, R28, RZ ;  /* 0x0000001c0c20723c */ /* 0x042fec00000418ff */
[----:B------:R1:W-:Y:S02]  /*c640*/  MUFU.TANH R236, R22 ;  /* 0x0000001600ec7308 */ /* 0x0003e40000002400 */
[----:B------:R-:W-:Y:S06]  /*c650*/  HMMA.16816.F32.BF16 R28, R12, R30, RZ ;  /* 0x0000001e0c1c723c */ /* 0x000fec00000418ff */
[----:B------:R-:W-:Y:S02]  /*c660*/  MUFU.TANH R233, R37 ;  /* 0x0000002500e97308 */ /* 0x000fe40000002400 */
[----:B------:R-:W-:Y:S01]  /*c670*/  HMMA.16816.F32.BF16 R16, R4, R46, R16 ;  /* 0x0000002e0410723c */ /* 0x000fe20000041810 */
[----:B-1----:R-:W1:Y:S05]  /*c680*/  LDSM.16.M88.4 R20, [R165+0x2c00] ;  /* 0x002c0000a514783b */ /* 0x002e6a0000000200 */
[----:B------:R-:W-:Y:S01]  /*c690*/  MUFU.TANH R180, R38 ;  /* 0x0000002600b47308 */ /* 0x000fe20000002400 */
[----:B------:R-:W3:Y:S01]  /*c6a0*/  S2R R46, SR_TID.X ;  /* 0x00000000002e7919 */ /* 0x000ee20000002100 */
[----:B------:R-:W-:-:S02]  /*c6b0*/  FMUL.FTZ R47, R43, c[0x0][0x2ec] ;  /* 0x0000bb002b2f7a20 */ /* 0x000fc40000410000 */
[----:B--2---:R-:W-:Y:S04]  /*c6c0*/  HMMA.16816.F32.BF16 R40, R12, R24, RZ ;  /* 0x000000180c28723c */ /* 0x004fe800000418ff */
[----:B------:R2:W-:Y:S08]  /*c6d0*/  MUFU.TANH R230, R39 ;  /* 0x0000002700e67308 */ /* 0x0005f00000002400 */
[----:B------:R4:W-:Y:S02]  /*c6e0*/  MUFU.TANH R204, R47 ;  /* 0x0000002f00cc7308 */ /* 0x0009e40000002400 */
[----:B------:R-:W-:-:S02]  /*c6f0*/  FMUL.FTZ R24, R16, c[0x0][0x2ec] ;  /* 0x0000bb0010187a20 */ /* 0x000fc40000410000 */
[----:B------:R-:W-:Y:S01]  /*c700*/  FMUL.FTZ R16, R17, c[0x0][0x2ec] ;  /* 0x0000bb0011107a20 */ /* 0x000fe20000410000 */
[----:B--2---:R-:W2:Y:S03]  /*c710*/  LDSM.16.M88.4 R36, [R165+0x2800] ;  /* 0x00280000a524783b */ /* 0x004ea60000000200 */
[----:B------:R-:W-:Y:S01]  /*c720*/  I2F R90, R91 ;  /* 0x0000005b005a7306 */ /* 0x000fe20000201400 */
[----:B------:R-:W-:Y:S02]  /*c730*/  FMUL.FTZ R18, R18, c[0x0][0x2ec] ;  /* 0x0000bb0012127a20 */ /* 0x000fe40000410000 */
[----:B------:R-:W-:Y:S01]  /*c740*/  FMUL.FTZ R19, R19, c[0x0][0x2ec] ;  /* 0x0000bb0013137a20 */ /* 0x000fe20000410000 */
[----:B----4-:R-:W-:-:S04]  /*c750*/  IADD3 R47, R186, UR20, RZ ;  /* 0x00000014ba2f7c10 */ /* 0x010fc8000fffe0ff */
[----:B------:R-:W4:Y:S01]  /*c760*/  MUFU.TANH R197, R197 ;  /* 0x000000c500c57308 */ /* 0x000f220000002400 */
[C---:B------:R-:W-:Y:S02]  /*c770*/  IADD3 R156, R47.reuse, 0xa1, RZ ;  /* 0x000000a12f9c7810 */ /* 0x040fe40007ffe0ff */
[C---:B------:R-:W-:Y:S01]  /*c780*/  IADD3 R158, R47.reuse, 0xa0, RZ ;  /* 0x000000a02f9e7810 */ /* 0x040fe20007ffe0ff */
[----:B-1----:R-:W-:Y:S01]  /*c790*/  HMMA.16816.F32.BF16 R40, R4, R20, R40 ;  /* 0x000000140428723c */ /* 0x002fe20000041828 */
[----:B------:R-:W-:-:S03]  /*c7a0*/  IADD3 R179, R47, 0xb1, RZ ;  /* 0x000000b12fb37810 */ /* 0x000fc60007ffe0ff */
[----:B------:R1:W-:Y:S01]  /*c7b0*/  MUFU.TANH R20, R16 ;  /* 0x0000001000147308 */ /* 0x0003e20000002400 */
[C---:B------:R-:W-:Y:S02]  /*c7c0*/  IADD3 R185, R47.reuse, 0xb0, RZ ;  /* 0x000000b02fb97810 */ /* 0x040fe40007ffe0ff */
[C---:B------:R-:W-:Y:S02]  /*c7d0*/  IADD3 R175, R47.reuse, 0xc0, RZ ;  /* 0x000000c02faf7810 */ /* 0x040fe40007ffe0ff */
[----:B---3--:R-:W-:Y:S02]  /*c7e0*/  SHF.R.S32.HI R21, RZ, 0x1f, R46 ;  /* 0x0000001fff157819 */ /* 0x008fe4000001142e */
[----:B------:R-:W-:Y:S01]  /*c7f0*/  IADD3 R183, R47, 0xd0, RZ ;  /* 0x000000d02fb77810 */ /* 0x000fe20007ffe0ff */
[----:B------:R-:W-:Y:S01]  /*c800*/  I2F R72, R105 ;  /* 0x0000006900487306 */ /* 0x000fe20000201400 */
[----:B------:R-:W-:Y:S02]  /*c810*/  LEA.HI R21, R21, R46, RZ, 0x4 ;  /* 0x0000002e15157211 */ /* 0x000fe400078f20ff */
[----:B------:R-:W-:-:S02]  /*c820*/  IADD3 R162, R47, 0xd1, RZ ;  /* 0x000000d12fa27810 */ /* 0x000fc40007ffe0ff */
[----:B------:R-:W-:Y:S02]  /*c830*/  LOP3.LUT R17, R21, 0xfffffff0, RZ, 0xc0, !PT ;  /* 0xfffffff015117812 */ /* 0x000fe400078ec0ff */
[C---:B------:R-:W-:Y:S01]  /*c840*/  IADD3 R164, R47.reuse, 0xc9, RZ ;  /* 0x000000c92fa47810 */ /* 0x040fe20007ffe0ff */
[----:B------:R-:W3:Y:S01]  /*c850*/  MUFU.TANH R177, R177 ;  /* 0x000000b100b17308 */ /* 0x000ee20000002400 */
[----:B-1----:R-:W-:Y:S01]  /*c860*/  IADD3 R16, R116, 0x89, RZ ;  /* 0x0000008974107810 */ /* 0x002fe20007ffe0ff */
[----:B------:R-:W-:Y:S01]  /*c870*/  IMAD.IADD R46, R46, 0x1, -R17 ;  /* 0x000000012e2e7824 */ /* 0x000fe200078e0a11 */
[----:B------:R-:W-:Y:S01]  /*c880*/  IADD3 R195, R47, 0xf1, RZ ;  /* 0x000000f12fc37810 */ /* 0x000fe20007ffe0ff */
[----:B------:R-:W-:Y:S01]  /*c890*/  FFMA.FTZ R17, R100, UR4, R181 ;  /* 0x0000000464117c23 */ /* 0x000fe200080100b5 */
[----:B------:R-:W-:Y:S01]  /*c8a0*/  FSEL R100, R102, -INF , !P1 ;  /* 0xff80000066647808 */ /* 0x000fe20004800000 */
[----:B------:R-:W-:Y:S01]  /*c8b0*/  FMUL.FTZ R40, R40, c[0x0][0x2ec] ;  /* 0x0000bb0028287a20 */ /* 0x000fe20000410000 */
[-C--:B------:R-:W-:Y:S01]  /*c8c0*/  ISETP.GE.AND P1, PT, R95, R3.reuse, PT ;  /* 0x000000035f00720c */ /* 0x080fe20003f26270 */
[----:B------:R1:W5:Y:S01]  /*c8d0*/  I2F R111, R16 ;  /* 0x00000010006f7306 */ /* 0x0003620000201400 */
[----:B------:R-:W-:Y:S01]  /*c8e0*/  FSEL R95, R55, -INF , !P2 ;  /* 0xff800000375f7808 */ /* 0x000fe20005000000 */
[----:B----4-:R-:W-:Y:S01]  /*c8f0*/  FFMA.FTZ R55, R90, UR4, R197 ;  /* 0x000000045a377c23 */ /* 0x010fe200080100c5 */
[----:B------:R-:W-:Y:S01]  /*c900*/  FSEL R92, R94, -INF , !P1 ;  /* 0xff8000005e5c7808 */ /* 0x000fe20004800000 */
[----:B--2---:R-:W-:Y:S01]  /*c910*/  HMMA.16816.F32.BF16 R28, R4, R38, R28 ;  /* 0x00000026041c723c */ /* 0x004fe2000004181c */
[----:B------:R-:W-:Y:S01]  /*c920*/  ISETP.GE.AND P1, PT, R87, R3, PT ;  /* 0x000000035700720c */ /* 0x000fe20003f26270 */
[----:B------:R-:W-:Y:S01]  /*c930*/  FMUL.FTZ R41, R41, c[0x0][0x2ec] ;  /* 0x0000bb0029297a20 */ /* 0x000fe20000410000 */
[----:B------:R-:W-:Y:S01]  /*c940*/  ISETP.GE.AND P2, PT, R87, R2, PT ;  /* 0x000000025700720c */ /* 0x000fe20003f46270 */
[----:B------:R-:W-:Y:S01]  /*c950*/  I2F R51, R85 ;  /* 0x0000005500337306 */ /* 0x000fe20000201400 */
[----:B---3--:R-:W-:Y:S01]  /*c960*/  FFMA.FTZ R72, R72, UR4, R177 ;  /* 0x0000000448487c23 */ /* 0x008fe200080100b1 */
[----:B------:R-:W-:-:S02]  /*c970*/  IADD3 R181, R47, 0xa8, RZ ;  /* 0x000000a82fb57810 */ /* 0x000fc40007ffe0ff */
[----:B------:R-:W-:Y:S01]  /*c980*/  HMMA.16816.F32.BF16 R32, R4, R36, R32 ;  /* 0x000000240420723c */ /* 0x000fe20000041820 */
[----:B------:R-:W-:Y:S02]  /*c990*/  IADD3 R90, R47, 0xc8, RZ ;  /* 0x000000c82f5a7810 */ /* 0x000fe40007ffe0ff */
[----:B------:R-:W-:Y:S01]  /*c9a0*/  FSEL R173, R72, -INF , !P0 ;  /* 0xff80000048ad7808 */ /* 0x000fe20004000000 */
[----:B------:R-:W2:Y:S01]  /*c9b0*/  MUFU.TANH R176, R176 ;  /* 0x000000b000b07308 */ /* 0x000ea20000002400 */
[----:B-1----:R-:W-:Y:S01]  /*c9c0*/  IADD3 R16, R116, 0x70, RZ ;  /* 0x0000007074107810 */ /* 0x002fe20007ffe0ff */
[----:B-----5:R-:W-:Y:S01]  /*c9d0*/  FFMA.FTZ R45, R111, UR4, R45 ;  /* 0x000000046f2d7c23 */ /* 0x020fe2000801002d */
[----:B------:R-:W-:Y:S02]  /*c9e0*/  ISETP.GE.AND P0, PT, R97, R2, PT ;  /* 0x000000026100720c */ /* 0x000fe40003f06270 */
[----:B------:R-:W-:Y:S02]  /*c9f0*/  FSEL R72, R17, -INF , !P3 ;  /* 0xff80000011487808 */ /* 0x000fe40005800000 */
[----:B------:R-:W-:Y:S01]  /*ca00*/  ISETP.GE.AND P3, PT, R93, R3, PT ;  /* 0x000000035d00720c */ /* 0x000fe20003f66270 */
[----:B------:R-:W1:Y:S01]  /*ca10*/  I2F R159, R16 ;  /* 0x00000010009f7306 */ /* 0x000e620000201400 */
[----:B------:R-:W-:-:S02]  /*ca20*/  IADD3 R94, R47, 0xc1, RZ ;  /* 0x000000c12f5e7810 */ /* 0x000fc40007ffe0ff */
[C---:B------:R-:W-:Y:S01]  /*ca30*/  IADD3 R177, R47.reuse, 0xb9, RZ ;  /* 0x000000b92fb17810 */ /* 0x040fe20007ffe0ff */
[----:B------:R-:W-:Y:S01]  /*ca40*/  FMUL.FTZ R28, R28, c[0x0][0x2ec] ;  /* 0x0000bb001c1c7a20 */ /* 0x000fe20000410000 */
[----:B------:R-:W-:Y:S01]  /*ca50*/  IADD3 R160, R47, 0xd9, RZ ;  /* 0x000000d92fa07810 */ /* 0x000fe20007ffe0ff */
[----:B------:R-:W-:Y:S01]  /*ca60*/  FMUL.FTZ R29, R29, c[0x0][0x2ec] ;  /* 0x0000bb001d1d7a20 */ /* 0x000fe20000410000 */
[----:B------:R-:W-:Y:S01]  /*ca70*/  IADD3 R197, R47, 0xf8, RZ ;  /* 0x000000f82fc57810 */ /* 0x000fe20007ffe0ff */
[----:B------:R3:W4:Y:S01]  /*ca80*/  I2F R161, R16 ;  /* 0x0000001000a17306 */ /* 0x0007220000201400 */
[----:B--2---:R-:W-:Y:S01]  /*ca90*/  FFMA.FTZ R51, R51, UR4, R176 ;  /* 0x0000000433337c23 */ /* 0x004fe200080100b0 */
[----:B------:R-:W-:Y:S01]  /*caa0*/  IADD3 R176, R47, 0xe0, RZ ;  /* 0x000000e02fb07810 */ /* 0x000fe20007ffe0ff */
[----:B------:R-:W-:Y:S02]  /*cab0*/  FMUL.FTZ R30, R30, c[0x0][0x2ec] ;  /* 0x0000bb001e1e7a20 */ /* 0x000fe40000410000 */
[----:B------:R-:W-:-:S02]  /*cac0*/  FMUL.FTZ R32, R32, c[0x0][0x2ec] ;  /* 0x0000bb0020207a20 */ /* 0x000fc40000410000 */
[----:B------:R-:W-:Y:S01]  /*cad0*/  FMUL.FTZ R33, R33, c[0x0][0x2ec] ;  /* 0x0000bb0021217a20 */ /* 0x000fe20000410000 */
[----:B------:R-:W-:Y:S01]  /*cae0*/  I2F R68, R97 ;  /* 0x0000006100447306 */ /* 0x000fe20000201400 */
[----:B------:R-:W-:Y:S02]  /*caf0*/  FMUL.FTZ R34, R34, c[0x0][0x2ec] ;  /* 0x0000bb0022227a20 */ /* 0x000fe40000410000 */
[----:B------:R-:W-:Y:S02]  /*cb00*/  FMUL.FTZ R35, R35, c[0x0][0x2ec] ;  /* 0x0000bb0023237a20 */ /* 0x000fe40000410000 */
[----:B------:R-:W-:Y:S02]  /*cb10*/  FMUL.FTZ R31, R31, c[0x0][0x2ec] ;  /* 0x0000bb001f1f7a20 */ /* 0x000fe40000410000 */
[----:B-1----:R-:W-:Y:S01]  /*cb20*/  FFMA.FTZ R159, R159, UR4, R178 ;  /* 0x000000049f9f7c23 */ /* 0x002fe200080100b2 */
[----:B---3--:R-:W-:Y:S01]  /*cb30*/  IADD3 R16, R77, 0x90, RZ ;  /* 0x000000904d107810 */ /* 0x008fe20007ffe0ff */
[----:B------:R-:W-:Y:S01]  /*cb40*/  I2F R50, R83 ;  /* 0x0000005300327306 */ /* 0x000fe20000201400 */
[----:B----4-:R-:W-:-:S07]  /*cb50*/  FFMA.FTZ R161, R161, UR4, R180 ;  /* 0x00000004a1a17c23 */ /* 0x010fce00080100b4 */
[----:B------:R1:W-:Y:S08]  /*cb60*/  I2F R108, R16 ;  /* 0x00000010006c7306 */ /* 0x0003f00000201400 */
[----:B------:R-:W2:Y:S01]  /*cb70*/  MUFU.TANH R189, R189 ;  /* 0x000000bd00bd7308 */ /* 0x000ea20000002400 */
[----:B-1----:R-:W-:-:S07]  /*cb80*/  IADD3 R16, R47, 0x91, RZ ;  /* 0x000000912f107810 */ /* 0x002fce0007ffe0ff */
[----:B------:R-:W1:Y:S01]  /*cb90*/  MUFU.TANH R217, R217 ;  /* 0x000000d900d97308 */ /* 0x000e620000002400 */
[----:B--2---:R-:W-:-:S07]  /*cba0*/  FFMA.FTZ R68, R68, UR4, R189 ;  /* 0x0000000444447c23 */ /* 0x004fce00080100bd */
[----:B------:R2:W-:Y:S01]  /*cbb0*/  I2F R75, R16 ;  /* 0x00000010004b7306 */ /* 0x0005e20000201400 */
[----:B------:R-:W-:Y:S02]  /*cbc0*/  IADD3 R189, R47, 0xe9, RZ ;  /* 0x000000e92fbd7810 */ /* 0x000fe40007ffe0ff */
[----:B------:R-:W-:Y:S02]  /*cbd0*/  FSEL R103, R68, -INF , !P0 ;  /* 0xff80000044677808 */ /* 0x000fe40004000000 */
[----:B------:R-:W-:-:S03]  /*cbe0*/  ISETP.GE.AND P0, PT, R89, R2, PT ;  /* 0x000000025900720c */ /* 0x000fc60003f06270 */
[----:B------:R-:W-:Y:S01]  /*cbf0*/  I2F R86, R87 ;  /* 0x0000005700567306 */ /* 0x000fe20000201400 */
[----:B-1----:R-:W-:Y:S01]  /*cc00*/  FFMA.FTZ R50, R50, UR4, R217 ;  /* 0x0000000432327c23 */ /* 0x002fe200080100d9 */
[----:B------:R-:W-:Y:S01]  /*cc10*/  FSEL R68, R193, -INF , !P3 ;  /* 0xff800000c1447808 */ /* 0x000fe20005800000 */
[----:B------:R-:W-:Y:S01]  /*cc20*/  IMAD.MOV.U32 R217, RZ, RZ, R204 ;  /* 0x000000ffffd97224 */ /* 0x000fe200078e00cc */
[----:B------:R-:W-:Y:S02]  /*cc30*/  ISETP.GE.AND P3, PT, R85, R3, PT ;  /* 0x000000035500720c */ /* 0x000fe40003f66270 */
[C---:B--2---:R-:W-:Y:S02]  /*cc40*/  IADD3 R16, R47.reuse, 0x98, RZ ;  /* 0x000000982f107810 */ /* 0x044fe40007ffe0ff */
[----:B------:R-:W1:Y:S08]  /*cc50*/  MUFU.TANH R203, R203 ;  /* 0x000000cb00cb7308 */ /* 0x000e700000002400 */
[----:B------:R2:W-:Y:S08]  /*cc60*/  I2F R106, R16 ;  /* 0x00000010006a7306 */ /* 0x0005f00000201400 */
[----:B------:R-:W-:Y:S01]  /*cc70*/  I2F R82, R83 ;  /* 0x0000005300527306 */ /* 0x000fe20000201400 */
[----:B-1----:R-:W-:Y:S01]  /*cc80*/  FFMA.FTZ R86, R86, UR4, R203 ;  /* 0x0000000456567c23 */ /* 0x002fe200080100cb */
[----:B--2---:R-:W-:-:S06]  /*cc90*/  IADD3 R16, R47, 0x99, RZ ;  /* 0x000000992f107810 */ /* 0x004fcc0007ffe0ff */
[----:B------:R-:W1:Y:S08]  /*cca0*/  MUFU.TANH R213, R213 ;  /* 0x000000d500d57308 */ /* 0x000e700000002400 */
[----:B------:R2:W-:Y:S08]  /*ccb0*/  I2F R105, R16 ;  /* 0x0000001000697306 */ /* 0x0005f00000201400 */
[----:B------:R-:W-:Y:S01]  /*ccc0*/  I2F R53, R89 ;  /* 0x0000005900357306 */ /* 0x000fe20000201400 */
[----:B-1----:R-:W-:Y:S01]  /*ccd0*/  FFMA.FTZ R82, R82, UR4, R213 ;  /* 0x0000000452527c23 */ /* 0x002fe200080100d5 */
[----:B--2---:R-:W-:-:S06]  /*cce0*/  P2R R16, PR, RZ, 0x20 ;  /* 0x00000020ff107803 */ /* 0x004fcc0000000000 */
[----:B------:R-:W1:Y:S01]  /*ccf0*/  MUFU.TANH R170, R170 ;  /* 0x000000aa00aa7308 */ /* 0x000e620000002400 */
[----:B------:R-:W-:Y:S02]  /*cd00*/  ISETP.GE.AND P5, PT, R97, R3, PT ;  /* 0x000000036100720c */ /* 0x000fe40003fa6270 */
[----:B------:R-:W-:Y:S02]  /*cd10*/  ISETP.NE.AND P4, PT, R16, RZ, PT ;  /* 0x000000ff1000720c */ /* 0x000fe40003f85270 */
[----:B------:R-:W-:Y:S02]  /*cd20*/  P2R R16, PR, RZ, 0x40 ;  /* 0x00000040ff107803 */ /* 0x000fe40000000000 */
[----:B------:R-:W-:Y:S01]  /*cd30*/  FSEL R96, R98, -INF , !P4 ;  /* 0xff80000062607808 */ /* 0x000fe20006000000 */
[----:B------:R-:W-:Y:S01]  /*cd40*/  I2F R84, R85 ;  /* 0x0000005500547306 */ /* 0x000fe20000201400 */
[-C--:B------:R-:W-:Y:S02]  /*cd50*/  ISETP.GE.AND P4, PT, R93, R2.reuse, PT ;  /* 0x000000025d00720c */ /* 0x080fe40003f86270 */
[----:B------:R-:W-:-:S02]  /*cd60*/  ISETP.GE.AND P6, PT, R91, R2, PT ;  /* 0x000000025b00720c */ /* 0x000fc40003fc6270 */
[----:B------:R-:W-:Y:S02]  /*cd70*/  FSEL R70, R187, -INF , !P5 ;  /* 0xff800000bb467808 */ /* 0x000fe40006800000 */
[----:B------:R-:W-:Y:S01]  /*cd80*/  FSEL R174, R54, -INF , !P6 ;  /* 0xff80000036ae7808 */ /* 0x000fe20007000000 */
[----:B------:R-:W2:Y:S01]  /*cd90*/  MUFU.TANH R205, R205 ;  /* 0x000000cd00cd7308 */ /* 0x000ea20000002400 */
[-C--:B------:R-:W-:Y:S01]  /*cda0*/  ISETP.GE.AND P6, PT, R83, R3.reuse, PT ;  /* 0x000000035300720c */ /* 0x080fe20003fc6270 */
[----:B-1----:R-:W-:Y:S01]  /*cdb0*/  FFMA.FTZ R53, R53, UR4, R170 ;  /* 0x0000000435357c23 */ /* 0x002fe200080100aa */
[----:B------:R-:W-:Y:S02]  /*cdc0*/  ISETP.GE.AND P5, PT, R89, R3, PT ;  /* 0x000000035900720c */ /* 0x000fe40003fa6270 */
[----:B------:R-:W-:Y:S02]  /*cdd0*/  IADD3 R98, R47, 0xb8, RZ ;  /* 0x000000b82f627810 */ /* 0x000fe40007ffe0ff */
[----:B------:R-:W-:Y:S01]  /*cde0*/  FSEL R252, R53, -INF , !P0 ;  /* 0xff80000035fc7808 */ /* 0x000fe20004000000 */
[----:B------:R1:W-:Y:S01]  /*cdf0*/  I2F R52, R87 ;  /* 0x0000005700347306 */ /* 0x0003e20000201400 */
[----:B------:R-:W-:-:S02]  /*ce00*/  ISETP.GE.AND P0, PT, R81, R2, PT ;  /* 0x000000025100720c */ /* 0x000fc40003f06270 */
[C---:B------:R-:W-:Y:S02]  /*ce10*/  IADD3 R170, R47.reuse, 0xe1, RZ ;  /* 0x000000e12faa7810 */ /* 0x040fe40007ffe0ff */
[----:B------:R-:W-:-:S03]  /*ce20*/  IADD3 R187, R47, 0xf0, RZ ;  /* 0x000000f02fbb7810 */ /* 0x000fc60007ffe0ff */
[----:B------:R-:W-:Y:S01]  /*ce30*/  I2F R64, R115 ;  /* 0x0000007300407306 */ /* 0x000fe20000201400 */
[----:B--2---:R-:W-:Y:S01]  /*ce40*/  FFMA.FTZ R205, R84, UR4, R205 ;  /* 0x0000000454cd7c23 */ /* 0x004fe200080100cd */
[----:B------:R-:W-:Y:S02]  /*ce50*/  FSEL R84, R86, -INF , !P1 ;  /* 0xff80000056547808 */ /* 0x000fe40004800000 */
[----:B------:R-:W-:-:S04]  /*ce60*/  ISETP.GE.AND P1, PT, R79, R3, PT ;  /* 0x000000034f00720c */ /* 0x000fc80003f26270 */
[----:B------:R-:W2:Y:S01]  /*ce70*/  MUFU.TANH R219, R219 ;  /* 0x000000db00db7308 */ /* 0x000ea20000002400 */
[----:B-1----:R-:W-:Y:S02]  /*ce80*/  FSEL R87, R48, -INF , !P4 ;  /* 0xff80000030577808 */ /* 0x002fe40006000000 */
[----:B------:R-:W-:Y:S02]  /*ce90*/  ISETP.NE.AND P4, PT, R16, RZ, PT ;  /* 0x000000ff1000720c */ /* 0x000fe40003f85270 */
[----:B------:R-:W-:Y:S02]  /*cea0*/  P2R R16, PR, RZ, 0x40 ;  /* 0x00000040ff107803 */ /* 0x000fe40000000000 */
[----:B------:R-:W-:Y:S01]  /*ceb0*/  FSEL R55, R55, -INF , !P4 ;  /* 0xff80000037377808 */ /* 0x000fe20006000000 */
[----:B------:R-:W-:Y:S01]  /*cec0*/  I2F R49, R81 ;  /* 0x0000005100317306 */ /* 0x000fe20000201400 */
[-C--:B------:R-:W-:Y:S02]  /*ced0*/  ISETP.GE.AND P4, PT, R85, R2.reuse, PT ;  /* 0x000000025500720c */ /* 0x080fe40003f86270 */
[----:B------:R-:W-:-:S02]  /*cee0*/  ISETP.GE.AND P6, PT, R83, R2, PT ;  /* 0x000000025300720c */ /* 0x000fc40003fc6270 */
[----:B------:R-:W-:Y:S02]  /*cef0*/  FSEL R250, R51, -INF , !P4 ;  /* 0xff80000033fa7808 */ /* 0x000fe40006000000 */
[----:B------:R-:W-:Y:S01]  /*cf00*/  ISETP.NE.AND P4, PT, R16, RZ, PT ;  /* 0x000000ff1000720c */ /* 0x000fe20003f85270 */
[----:B------:R-:W1:Y:S01]  /*cf10*/  MUFU.TANH R207, R207 ;  /* 0x000000cf00cf7308 */ /* 0x000e620000002400 */
[----:B------:R-:W-:Y:S01]  /*cf20*/  FSEL R184, R50, -INF , !P6 ;  /* 0xff80000032b87808 */ /* 0x000fe20007000000 */
[----:B--2---:R-:W-:Y:S01]  /*cf30*/  FFMA.FTZ R64, R64, UR4, R219 ;  /* 0x0000000440407c23 */ /* 0x004fe200080100db */
[----:B------:R-:W-:Y:S02]  /*cf40*/  ISETP.GE.AND P6, PT, R65, R3, PT ;  /* 0x000000034100720c */ /* 0x000fe40003fc6270 */
[----:B------:R-:W-:Y:S02]  /*cf50*/  FSEL R86, R82, -INF , !P4 ;  /* 0xff80000052567808 */ /* 0x000fe40006000000 */
[----:B------:R-:W-:Y:S01]  /*cf60*/  ISETP.GE.AND P4, PT, R115, R2, PT ;  /* 0x000000027300720c */ /* 0x000fe20003f86270 */
[----:B------:R-:W2:Y:S01]  /*cf70*/  MUFU.TANH R182, R182 ;  /* 0x000000b600b67308 */ /* 0x000ea20000002400 */
[----:B------:R-:W-:-:S02]  /*cf80*/  P2R R16, PR, RZ, 0x40 ;  /* 0x00000040ff107803 */ /* 0x000fc40000000000 */
[----:B------:R-:W-:Y:S02]  /*cf90*/  ISETP.GE.AND P6, PT, R118, R3, PT ;  /* 0x000000037600720c */ /* 0x000fe40003fc6270 */
[----:B------:R-:W-:-:S03]  /*cfa0*/  IADD3 R219, R186, UR20, RZ ;  /* 0x00000014badb7c10 */ /* 0x000fc6000fffe0ff */
[----:B------:R3:W-:Y:S01]  /*cfb0*/  I2F R63, R115 ;  /* 0x00000073003f7306 */ /* 0x0007e20000201400 */
[----:B-1----:R-:W-:Y:S01]  /*cfc0*/  FFMA.FTZ R52, R52, UR4, R207 ;  /* 0x0000000434347c23 */ /* 0x002fe200080100cf */
[----:B------:R-:W-:-:S04]  /*cfd0*/  IADD3 R219, R219, 0x81, RZ ;  /* 0x00000081dbdb7810 */ /* 0x000fc80007ffe0ff */
[----:B------:R-:W-:Y:S02]  /*cfe0*/  FSEL R172, R52, -INF , !P2 ;  /* 0xff80000034ac7808 */ /* 0x000fe40005000000 */
[----:B------:R-:W1:Y:S01]  /*cff0*/  MUFU.TANH R188, R188 ;  /* 0x000000bc00bc7308 */ /* 0x000e620000002400 */
[----:B--2---:R-:W-:Y:S01]  /*d000*/  FFMA.FTZ R49, R49, UR4, R182 ;  /* 0x0000000431317c23 */ /* 0x004fe200080100b6 */
[----:B------:R-:W-:Y:S01]  /*d010*/  FSEL R52, R205, -INF , !P3 ;  /* 0xff800000cd347808 */ /* 0x000fe20005800000 */
[----:B------:R-:W-:Y:S01]  /*d020*/  IMAD.MOV.U32 R205, RZ, RZ, R20 ;  /* 0x000000ffffcd7224 */ /* 0x000fe200078e0014 */
[----:B------:R-:W-:Y:S02]  /*d030*/  ISETP.GE.AND P3, PT, R115, R3, PT ;  /* 0x000000037300720c */ /* 0x000fe40003f66270 */
[----:B------:R-:W-:Y:S02]  /*d040*/  FSEL R248, R49, -INF , !P0 ;  /* 0xff80000031f87808 */ /* 0x000fe40004000000 */
[----:B------:R-:W2:Y:S01]  /*d050*/  I2F R62, R65 ;  /* 0x00000041003e7306 */ /* 0x000ea20000201400 */
[----:B------:R-:W-:-:S02]  /*d060*/  ISETP.GE.AND P0, PT, R118, R2, PT ;  /* 0x000000027600720c */ /* 0x000fc40003f06270 */
[----:B------:R-:W-:Y:S02]  /*d070*/  ISETP.GE.AND P2, PT, R79, R2, PT ;  /* 0x000000024f00720c */ /* 0x000fe40003f46270 */
[----:B---3--:R-:W-:-:S03]  /*d080*/  IADD3 R115, R47, 0xe8, RZ ;  /* 0x000000e82f737810 */ /* 0x008fc60007ffe0ff */
[----:B------:R-:W-:Y:S01]  /*d090*/  I2F R122, R118 ;  /* 0x00000076007a7306 */ /* 0x000fe20000201400 */
[----:B-1----:R-:W-:Y:S01]  /*d0a0*/  FFMA.FTZ R63, R63, UR4, R188 ;  /* 0x000000043f3f7c23 */ /* 0x002fe200080100bc */
[----:B------:R-:W-:Y:S02]  /*d0b0*/  FSEL R188, R64, -INF , !P4 ;  /* 0xff80000040bc7808 */ /* 0x000fe40006000000 */
[----:B------:R-:W-:Y:S02]  /*d0c0*/  ISETP.NE.AND P4, PT, R16, RZ, PT ;  /* 0x000000ff1000720c */ /* 0x000fe40003f85270 */
[----:B------:R-:W-:Y:S02]  /*d0d0*/  FSEL R49, R63, -INF , !P3 ;  /* 0xff8000003f317808 */ /* 0x000fe40005800000 */
[----:B------:R-:W1:Y:S01]  /*d0e0*/  MUFU.TANH R225, R225 ;  /* 0x000000e100e17308 */ /* 0x000e620000002400 */
[----:B--2---:R-:W-:Y:S01]  /*d0f0*/  FFMA.FTZ R62, R62, UR4, R227 ;  /* 0x000000043e3e7c23 */ /* 0x004fe200080100e3 */
[----:B------:R-:W-:Y:S01]  /*d100*/  ISETP.GE.AND P3, PT, R126, R3, PT ;  /* 0x000000037e00720c */ /* 0x000fe20003f66270 */
[----:B------:R-:W-:-:S03]  /*d110*/  IMAD.MOV.U32 R227, RZ, RZ, R222 ;  /* 0x000000ffffe37224 */ /* 0x000fc600078e00de */
        /* <DEDUP_REMOVED lines=9> */
[----:B--2---:R-:W-:-:S05]  /*d1b0*/  FFMA.FTZ R122, R125, UR4, R194 ;  /* 0x000000047d7a7c23 */ /* 0x004fca00080100c2 */
[----:B------:R-:W-:Y:S02]  /*d1c0*/  FSEL R122, R122, -INF , !P3 ;  /* 0xff8000007a7a7808 */ /* 0x000fe40005800000 */
[----:B------:R-:W-:Y:S08]  /*d1d0*/  I2F R117, R118 ;  /* 0x0000007600757306 */ /* 0x000ff00000201400 */
[----:B------:R-:W2:Y:S01]  /*d1e0*/  MUFU.TANH R190, R190 ;  /* 0x000000be00be7308 */ /* 0x000ea20000002400 */
[----:B-1----:R-:W-:Y:S01]  /*d1f0*/  FFMA.FTZ R204, R120, UR4, R231 ;  /* 0x0000000478cc7c23 */ /* 0x002fe200080100e7 */
[----:B------:R-:W-:-:S06]  /*d200*/  IADD3 R120, R47, 0xf9, RZ ;  /* 0x000000f92f787810 */ /* 0x000fcc0007ffe0ff */
[----:B------:R-:W-:Y:S08]  /*d210*/  I2F R135, R144 ;  /* 0x0000009000877306 */ /* 0x000ff00000201400 */
[----:B------:R-:W1:Y:S01]  /*d220*/  MUFU.TANH R206, R206 ;  /* 0x000000ce00ce7308 */ /* 0x000e620000002400 */
[----:B--2---:R-:W-:Y:S01]  /*d230*/  FFMA.FTZ R64, R117, UR4, R190 ;  /* 0x0000000475407c23 */ /* 0x004fe200080100be */
[----:B------:R-:W-:-:S04]  /*d240*/  IADD3 R190, R186, UR20, RZ ;  /* 0x00000014babe7c10 */ /* 0x000fc8000fffe0ff */
[----:B------:R-:W-:Y:S02]  /*d250*/  FSEL R64, R64, -INF , !P6 ;  /* 0xff80000040407808 */ /* 0x000fe40007000000 */
[----:B------:R-:W-:Y:S01]  /*d260*/  I2F R88, R89 ;  /* 0x0000005900587306 */ /* 0x000fe20000201400 */
[----:B------:R-:W-:Y:S02]  /*d270*/  ISETP.GE.AND P6, PT, R144, R3, PT ;  /* 0x000000039000720c */ /* 0x000fe40003fc6270 */
[----:B------:R-:W-:-:S05]  /*d280*/  IADD3 R190, R190, 0x89, RZ ;  /* 0x00000089bebe7810 */ /* 0x000fca0007ffe0ff */
[----:B------:R-:W2:Y:S01]  /*d290*/  MUFU.TANH R199, R199 ;  /* 0x000000c700c77308 */ /* 0x000ea20000002400 */
[----:B-1----:R-:W-:-:S05]  /*d2a0*/  FFMA.FTZ R126, R135, UR4, R206 ;  /* 0x00000004877e7c23 */ /* 0x002fca00080100ce */
[----:B------:R-:W-:Y:S02]  /*d2b0*/  FSEL R126, R126, -INF , !P6 ;  /* 0xff8000007e7e7808 */ /* 0x000fe40007000000 */
[----:B------:R1:W-:Y:S01]  /*d2c0*/  MUFU.TANH R203, R28 ;  /* 0x0000001c00cb7308 */ /* 0x0003e20000002400 */
[----:B------:R-:W-:-:S07]  /*d2d0*/  ISETP.GE.AND P6, PT, R153, R3, PT ;  /* 0x000000039900720c */ /* 0x000fce0003fc6270 */
[----:B------:R-:W-:Y:S01]  /*d2e0*/  I2F R80, R81 ;  /* 0x0000005100507306 */ /* 0x000fe20000201400 */
[----:B--2---:R-:W-:-:S05]  /*d2f0*/  FFMA.FTZ R88, R88, UR4, R199 ;  /* 0x0000000458587c23 */ /* 0x004fca00080100c7 */
[----:B------:R-:W-:Y:S02]  /*d300*/  FSEL R54, R88, -INF , !P5 ;  /* 0xff80000058367808 */ /* 0x000fe40006800000 */
[----:B-1----:R-:W-:Y:S01]  /*d310*/  P2R R28, PR, RZ, 0x10 ;  /* 0x00000010ff1c7803 */ /* 0x002fe20000000000 */
[----:B------:R-:W1:Y:S01]  /*d320*/  MUFU.TANH R215, R215 ;  /* 0x000000d700d77308 */ /* 0x000e620000002400 */
[-C--:B------:R-:W-:Y:S02]  /*d330*/  ISETP.GE.AND P5, PT, R81, R3.reuse, PT ;  /* 0x000000035100720c */ /* 0x080fe40003fa6270 */
[----:B------:R-:W-:Y:S02]  /*d340*/  ISETP.NE.AND P3, PT, R28, RZ, PT ;  /* 0x000000ff1c00720c */ /* 0x000fe40003f65270 */
[-C--:B------:R-:W-:Y:S02]  /*d350*/  ISETP.GE.AND P4, PT, R124, R3.reuse, PT ;  /* 0x000000037c00720c */ /* 0x080fe40003f86270 */
[----:B------:R-:W-:Y:S01]  /*d360*/  FSEL R204, R204, -INF , !P3 ;  /* 0xff800000cccc7808 */ /* 0x000fe20005800000 */
[----:B------:R-:W-:Y:S01]  /*d370*/  I2F R66, R65 ;  /* 0x0000004100427306 */ /* 0x000fe20000201400 */
[----:B------:R-:W-:-:S02]  /*d380*/  ISETP.GE.AND P3, PT, R116, R3, PT ;  /* 0x000000037400720c */ /* 0x000fc40003f66270 */
[----:B------:R-:W-:-:S05]  /*d390*/  IADD3 R88, R47, 0xd8, RZ ;  /* 0x000000d82f587810 */ /* 0x000fca0007ffe0ff */
[----:B------:R-:W2:Y:S01]  /*d3a0*/  MUFU.TANH R229, R229 ;  /* 0x000000e500e57308 */ /* 0x000ea20000002400 */
[----:B-1----:R-:W-:-:S05]  /*d3b0*/  FFMA.FTZ R80, R80, UR4, R215 ;  /* 0x0000000450507c23 */ /* 0x002fca00080100d7 */
[----:B------:R-:W-:Y:S02]  /*d3c0*/  FSEL R50, R80, -INF , !P5 ;  /* 0xff80000050327808 */ /* 0x000fe40006800000 */
[----:B------:R-:W-:Y:S01]  /*d3d0*/  I2F R119, R124 ;  /* 0x0000007c00777306 */ /* 0x000fe20000201400 */
[----:B------:R-:W-:Y:S02]  /*d3e0*/  @P3 LOP3.LUT R0, R0, 0x2, RZ, 0xfc, !PT ;  /* 0x0000000200003812 */ /* 0x000fe400078efcff */
[----:B------:R-:W-:Y:S02]  /*d3f0*/  ISETP.GE.AND P5, PT, R65, R2, PT ;  /* 0x000000024100720c */ /* 0x000fe40003fa6270 */
[----:B------:R-:W-:Y:S02]  /*d400*/  LOP3.LUT R0, R0, 0xfffffffe, RZ, 0xc0, !PT ;  /* 0xfffffffe00007812 */ /* 0x000fe400078ec0ff */
[-C--:B------:R-:W-:Y:S01]  /*d410*/  ISETP.GE.AND P3, PT, R132, R3.reuse, PT ;  /* 0x000000038400720c */ /* 0x080fe20003f66270 */
[----:B------:R-:W1:Y:S01]  /*d420*/  MUFU.TANH R216, R216 ;  /* 0x000000d800d87308 */ /* 0x000e620000002400 */
[----:B--2---:R-:W-:Y:S01]  /*d430*/  FFMA.FTZ R66, R66, UR4, R229 ;  /* 0x0000000442427c23 */ /* 0x004fe200080100e5 */
[----:B------:R-:W-:Y:S01]  /*d440*/  @P6 LOP3.LUT R0, R0, 0x1, RZ, 0xfc, !PT ;  /* 0x0000000100006812 */ /* 0x000fe200078efcff */
[----:B------:R-:W-:Y:S01]  /*d450*/  IMAD.MOV.U32 R229, RZ, RZ, R200 ;  /* 0x000000ffffe57224 */ /* 0x000fe200078e00c8 */
[----:B------:R-:W-:-:S02]  /*d460*/  ISETP.GE.AND P6, PT, R151, R3, PT ;  /* 0x000000039700720c */ /* 0x000fc40003fc6270 */
[----:B------:R-:W-:Y:S02]  /*d470*/  FSEL R200, R66, -INF , !P5 ;  /* 0xff80000042c87808 */ /* 0x000fe40006800000 */
[----:B------:R-:W-:Y:S01]  /*d480*/  I2F R131, R132 ;  /* 0x0000008400837306 */ /* 0x000fe20000201400 */
[----:B------:R-:W-:-:S07]  /*d490*/  ISETP.GE.AND P5, PT, R124, R2, PT ;  /* 0x000000027c00720c */ /* 0x000fce0003fa6270 */
[----:B------:R-:W2:Y:S01]  /*d4a0*/  MUFU.TANH R218, R218 ;  /* 0x000000da00da7308 */ /* 0x000ea20000002400 */
[----:B-1----:R-:W-:-:S05]  /*d4b0*/  FFMA.FTZ R119, R119, UR4, R216 ;  /* 0x0000000477777c23 */ /* 0x002fca00080100d8 */
[----:B------:R-:W-:Y:S02]  /*d4c0*/  FSEL R222, R119, -INF , !P5 ;  /* 0xff80000077de7808 */ /* 0x000fe40006800000 */
[----:B------:R-:W1:Y:S01]  /*d4d0*/  I2F R152, R153 ;  /* 0x0000009900987306 */ /* 0x000e620000201400 */
[----:B------:R-:W-:Y:S01]  /*d4e0*/  ISETP.GE.AND P5, PT, R132, R2, PT ;  /* 0x000000028400720c */ /* 0x000fe20003fa6270 */
[----:B--2---:R-:W-:-:S06]  /*d4f0*/  FFMA.FTZ R117, R131, UR4, R218 ;  /* 0x0000000483757c23 */ /* 0x004fcc00080100da */
[----:B------:R-:W2:Y:S01]  /*d500*/  I2F R123, R124 ;  /* 0x0000007c007b7306 */ /* 0x000ea20000201400 */
[----:B------:R-:W-:Y:S02]  /*d510*/  FSEL R117, R117, -INF , !P3 ;  /* 0xff80000075757808 */ /* 0x000fe40005800000 */
[----:B------:R-:W-:Y:S01]  /*d520*/  LOP3.LUT P3, RZ, R0, 0x1, RZ, 0xc0, !PT ;  /* 0x0000000100ff7812 */ /* 0x000fe2000786c0ff */
[----:B-1----:R-:W-:-:S04]  /*d530*/  FFMA.FTZ R119, R152, UR4, R233 ;  /* 0x0000000498777c23 */ /* 0x002fc800080100e9 */
[----:B------:R-:W1:Y:S01]  /*d540*/  I2F R150, R151 ;  /* 0x0000009700967306 */ /* 0x000e620000201400 */
[----:B------:R-:W-:Y:S02]  /*d550*/  LOP3.LUT R0, R0, 0xfffffffe, RZ, 0xc0, !PT ;  /* 0xfffffffe00007812 */ /* 0x000fe400078ec0ff */
[----:B------:R-:W-:Y:S02]  /*d560*/  FSEL R119, R119, -INF , !P3 ;  /* 0xff80000077777808 */ /* 0x000fe40005800000 */
[----:B------:R-:W-:Y:S01]  /*d570*/  ISETP.GE.AND P3, PT, R234, R3, PT ;  /* 0x00000003ea00720c */ /* 0x000fe20003f66270 */
[----:B--2---:R-:W-:Y:S02]  /*d580*/  FFMA.FTZ R116, R123, UR4, R202 ;  /* 0x000000047b747c23 */ /* 0x004fe400080100ca */
[----:B------:R-:W-:Y:S01]  /*d590*/  I2F R129, R134 ;  /* 0x0000008600817306 */ /* 0x000fe20000201400 */
[----:B------:R-:W-:Y:S02]  /*d5a0*/  FMUL.FTZ R124, R42, c[0x0][0x2ec] ;  /* 0x0000bb002a7c7a20 */ /* 0x000fe40000410000 */
[----:B------:R-:W-:Y:S01]  /*d5b0*/  FMUL.FTZ R42, R43, c[0x0][0x2ec] ;  /* 0x0000bb002b2a7a20 */ /* 0x000fe20000410000 */
[----:B------:R-:W-:-:S02]  /*d5c0*/  FSEL R116, R116, -INF , !P4 ;  /* 0xff80000074747808 */ /* 0x000fc40006000000 */
[-C--:B------:R-:W-:Y:S01]  /*d5d0*/  ISETP.GE.AND P4, PT, R153, R2.reuse, PT ;  /* 0x000000029900720c */ /* 0x080fe20003f86270 */
[----:B-1----:R-:W-:Y:S01]  /*d5e0*/  FFMA.FTZ R123, R150, UR4, R251 ;  /* 0x00000004967b7c23 */ /* 0x002fe200080100fb */
[----:B------:R-:W1:Y:S02]  /*d5f0*/  MUFU.TANH R228, R228 ;  /* 0x000000e400e47308 */ /* 0x000e640000002400 */
[----:B------:R-:W-:Y:S02]  /*d600*/  @P3 LOP3.LUT R0, R0, 0x1, RZ, 0xfc, !PT ;  /* 0x0000000100003812 */ /* 0x000fe400078efcff */
[----:B------:R-:W-:Y:S02]  /*d610*/  FSEL R123, R123, -INF , !P6 ;  /* 0xff8000007b7b7808 */ /* 0x000fe40007000000 */
[C---:B------:R-:W-:Y:S02]  /*d620*/  ISETP.GE.AND P6, PT, R219.reuse, R3, PT ;  /* 0x00000003db00720c */ /* 0x040fe40003fc6270 */
[----:B------:R-:W-:Y:S01]  /*d630*/  ISETP.GE.AND P3, PT, R219, R2, PT ;  /* 0x00000002db00720c */ /* 0x000fe20003f66270 */
[----:B------:R-:W-:Y:S01]  /*d640*/  I2F R133, R134 ;  /* 0x0000008600857306 */ /* 0x000fe20000201400 */
[----:B------:R-:W-:-:S04]  /*d650*/  IADD3 R219, R186, UR20, RZ ;  /* 0x00000014badb7c10 */ /* 0x000fc8000fffe0ff */
[----:B------:R-:W-:Y:S01]  /*d660*/  IADD3 R219, R219, 0x79, RZ ;  /* 0x00000079dbdb7810 */ /* 0x000fe20007ffe0ff */
[----:B-1----:R-:W-:Y:S02]  /*d670*/  FFMA.FTZ R129, R129, UR4, R228 ;  /* 0x0000000481817c23 */ /* 0x002fe400080100e4 */
[----:B------:R-:W-:Y:S08]  /*d680*/  MUFU.TANH R224, R224 ;  /* 0x000000e000e07308 */ /* 0x000ff00000002400 */
[----:B------:R-:W1:Y:S08]  /*d690*/  I2F R219, R219 ;  /* 0x000000db00db7306 */ /* 0x000e700000201400 */
[----:B------:R2:W-:Y:S01]  /*d6a0*/  I2F R145, R132 ;  /* 0x0000008400917306 */ /* 0x0005e20000201400 */
[----:B-1----:R-:W-:Y:S01]  /*d6b0*/  FFMA.FTZ R228, R219, UR4, R232 ;  /* 0x00000004dbe47c23 */ /* 0x002fe200080100e8 */
[----:B------:R-:W-:-:S06]  /*d6c0*/  IADD3 R219, R186, UR20, RZ ;  /* 0x00000014badb7c10 */ /* 0x000fcc000fffe0ff */
[----:B------:R-:W1:Y:S01]  /*d6d0*/  MUFU.TANH R226, R226 ;  /* 0x000000e200e27308 */ /* 0x000e620000002400 */
[----:B------:R-:W-:Y:S01]  /*d6e0*/  IADD3 R219, R219, 0x80, RZ ;  /* 0x00000080dbdb7810 */ /* 0x000fe20007ffe0ff */
[----:B--2---:R-:W-:Y:S01]  /*d6f0*/  FFMA.FTZ R132, R133, UR4, R224 ;  /* 0x0000000485847c23 */ /* 0x004fe200080100e0 */
[----:B------:R-:W-:-:S05]  /*d700*/  FSEL R224, R129, -INF , !P0 ;  /* 0xff80000081e07808 */ /* 0x000fca0004000000 */
[----:B------:R2:W3:Y:S01]  /*d710*/  MUFU.TANH R163, R18 ;  /* 0x0000001200a37308 */ /* 0x0004e20000002400 */
[----:B------:R-:W-:-:S04]  /*d720*/  ISETP.GE.AND P0, PT, R155, R2, PT ;  /* 0x000000029b00720c */ /* 0x000fc80003f06270 */
[----:B------:R-:W-:-:S03]  /*d730*/  FSEL R228, R228, -INF , !P0 ;  /* 0xff800000e4e47808 */ /* 0x000fc60004000000 */
[----:B------:R-:W4:Y:S01]  /*d740*/  I2F R219, R219 ;  /* 0x000000db00db7306 */ /* 0x000f220000201400 */
[----:B-1----:R-:W-:Y:S01]  /*d750*/  FFMA.FTZ R145, R145, UR4, R226 ;  /* 0x0000000491917c23 */ /* 0x002fe200080100e2 */
[----:B--2---:R-:W-:-:S06]  /*d760*/  IADD3 R18, R47, 0xa9, RZ ;  /* 0x000000a92f127810 */ /* 0x004fcc0007ffe0ff */
[----:B------:R-:W-:Y:S01]  /*d770*/  I2F R121, R128 ;  /* 0x0000008000797306 */ /* 0x000fe20000201400 */
[----:B---3--:R-:W-:Y:S02]  /*d780*/  FFMA.FTZ R163, R106, UR4, R163 ;  /* 0x000000046aa37c23 */ /* 0x008fe400080100a3 */
[----:B----4-:R-:W-:-:S05]  /*d790*/  FFMA.FTZ R133, R219, UR4, R227 ;  /* 0x00000004db857c23 */ /* 0x010fca00080100e3 */
[----:B------:R-:W1:Y:S01]  /*d7a0*/  MUFU.TANH R198, R198 ;  /* 0x000000c600c67308 */ /* 0x000e620000002400 */
[----:B------:R-:W-:-:S04]  /*d7b0*/  IADD3 R219, R186, UR20, RZ ;  /* 0x00000014badb7c10 */ /* 0x000fc8000fffe0ff */
[----:B------:R-:W-:-:S03]  /*d7c0*/  IADD3 R219, R219, 0x88, RZ ;  /* 0x00000088dbdb7810 */ /* 0x000fc60007ffe0ff */
[----:B------:R-:W2:Y:S01]  /*d7d0*/  I2F R78, R79 ;  /* 0x0000004f004e7306 */ /* 0x000ea20000201400 */
[----:B------:R-:W-:-:S07]  /*d7e0*/  ISETP.GE.AND P0, PT, R219, R2, PT ;  /* 0x00000002db00720c */ /* 0x000fce0003f06270 */
[----:B------:R-:W-:Y:S01]  /*d7f0*/  I2F R73, R18 ;  /* 0x0000001200497306 */ /* 0x000fe20000201400 */
[----:B-1----:R-:W-:Y:S01]  /*d800*/  FFMA.FTZ R121, R121, UR4, R198 ;  /* 0x0000000479797c23 */ /* 0x002fe200080100c6 */
[----:B------:R-:W-:Y:S02]  /*d810*/  FSEL R198, R145, -INF , !P5 ;  /* 0xff80000091c67808 */ /* 0x000fe40006800000 */
[----:B------:R-:W-:Y:S02]  /*d820*/  ISETP.GE.AND P5, PT, R219, R3, PT ;  /* 0x00000003db00720c */ /* 0x000fe40003fa6270 */
[----:B------:R-:W-:Y:S02]  /*d830*/  IADD3 R219, R186, UR20, RZ ;  /* 0x00000014badb7c10 */ /* 0x000fe4000fffe0ff */
[----:B------:R-:W1:Y:S01]  /*d840*/  MUFU.TANH R18, R32 ;  /* 0x0000002000127308 */ /* 0x000e620000002400 */
[----:B--2---:R-:W-:Y:S01]  /*d850*/  FFMA.FTZ R51, R78, UR4, R223 ;  /* 0x000000044e337c23 */ /* 0x004fe200080100df */
[----:B------:R-:W-:-:S04]  /*d860*/  IADD3 R219, R219, 0x81, RZ ;  /* 0x00000081dbdb7810 */ /* 0x000fc80007ffe0ff */
[----:B------:R-:W-:Y:S02]  /*d870*/  FSEL R51, R51, -INF , !P1 ;  /* 0xff80000033337808 */ /* 0x000fe40004800000 */
[----:B------:R-:W2:Y:S01]  /*d880*/  MUFU.TANH R17, R33 ;  /* 0x0000002100117308 */ /* 0x000ea20000002400 */
[----:B------:R-:W-:-:S07]  /*d890*/  ISETP.GE.AND P1, PT, R128, R3, PT ;  /* 0x000000038000720c */ /* 0x000fce0003f26270 */
[----:B------:R3:W4:Y:S01]  /*d8a0*/  MUFU.TANH R36, R24 ;  /* 0x0000001800247308 */ /* 0x0007220000002400 */
[----:B-1----:R-:W-:-:S07]  /*d8b0*/  IMAD.MOV.U32 R223, RZ, RZ, R18 ;  /* 0x000000ffffdf7224 */ /* 0x002fce00078e0012 */
[----:B------:R1:W5:Y:S01]  /*d8c0*/  MUFU.TANH R21, R19 ;  /* 0x0000001300157308 */ /* 0x0003620000002400 */
[----:B--2---:R-:W-:Y:S01]  /*d8d0*/  IMAD.MOV.U32 R213, RZ, RZ, R17 ;  /* 0x000000ffffd57224 */ /* 0x004fe200078e0011 */
[----:B---3--:R-:W-:Y:S06]  /*d8e0*/  HMMA.16816.F32.BF16 R24, R12, R26, RZ ;  /* 0x0000001a0c18723c */ /* 0x008fec00000418ff */
[----:B------:R-:W2:Y:S01]  /*d8f0*/  I2F R127, R128 ;  /* 0x00000080007f7306 */ /* 0x000ea20000201400 */
[----:B----4-:R-:W-:Y:S02]  /*d900*/  IMAD.MOV.U32 R215, RZ, RZ, R36 ;  /* 0x000000ffffd77224 */ /* 0x010fe400078e0024 */
[----:B------:R-:W-:Y:S04]  /*d910*/  LDSM.16.M88.4 R36, [R165+0x3400] ;  /* 0x00340000a524783b */ /* 0x000fe80000000200 */
[----:B-1----:R-:W1:Y:S01]  /*d920*/  LDSM.16.M88.4 R16, [R166+0x4000] ;  /* 0x00400000a610783b */ /* 0x002e620000000200 */
[----:B------:R-:W-:Y:S01]  /*d930*/  I2F R130, R144 ;  /* 0x0000009000827306 */ /* 0x000fe20000201400 */
[----:B-----5:R-:W-:-:S07]  /*d940*/  IMAD.MOV.U32 R182, RZ, RZ, R21 ;  /* 0x000000ffffb67224 */ /* 0x020fce00078e0015 */
[----:B------:R-:W3:Y:S01]  /*d950*/  MUFU.TANH R235, R235 ;  /* 0x000000eb00eb7308 */ /* 0x000ee20000002400 */
[----:B--2---:R-:W-:-:S05]  /*d960*/  FFMA.FTZ R66, R127, UR4, R196 ;  /* 0x000000047f427c23 */ /* 0x004fca00080100c4 */
[----:B------:R-:W-:Y:S01]  /*d970*/  FSEL R66, R66, -INF , !P1 ;  /* 0xff80000042427808 */ /* 0x000fe20004800000 */
[----:B------:R-:W-:Y:S01]  /*d980*/  HMMA.16816.F32.BF16 R24, R4, R22, R24 ;  /* 0x000000160418723c */ /* 0x000fe20000041818 */
[----:B------:R-:W2:Y:S01]  /*d990*/  I2F R219, R219 ;  /* 0x000000db00db7306 */ /* 0x000ea20000201400 */
[----:B------:R-:W4:Y:S01]  /*d9a0*/  LDSM.16.M88.4 R20, [R165+0x3000] ;  /* 0x00300000a514783b */ /* 0x000f220000000200 */
[----:B------:R-:W-:-:S06]  /*d9b0*/  ISETP.GE.AND P1, PT, R144, R2, PT ;  /* 0x000000029000720c */ /* 0x000fcc0003f26270 */
[----:B------:R-:W5:Y:S01]  /*d9c0*/  I2F R147, R153 ;  /* 0x0000009900937306 */ /* 0x000f620000201400 */
[----:B---3--:R-:W-:-:S05]  /*d9d0*/  FFMA.FTZ R130, R130, UR4, R235 ;  /* 0x0000000482827c23 */ /* 0x008fca00080100eb */
[----:B------:R-:W-:Y:S02]  /*d9e0*/  FSEL R240, R130, -INF , !P1 ;  /* 0xff80000082f07808 */ /* 0x000fe40004800000 */
[----:B------:R-:W3:Y:S01]  /*d9f0*/  I2F R146, R151 ;  /* 0x0000009700927306 */ /* 0x000ee20000201400 */
[----:B--2---:R-:W-:Y:S01]  /*da00*/  FFMA.FTZ R135, R219, UR4, R239 ;  /* 0x00000004db877c23 */ /* 0x004fe200080100ef */
[----:B------:R-:W-:Y:S02]  /*da10*/  IADD3 R219, R186, UR20, RZ ;  /* 0x00000014badb7c10 */ /* 0x000fe4000fffe0ff */
[----:B------:R-:W-:Y:S02]  /*da20*/  ISETP.GE.AND P1, PT, R151, R2, PT ;  /* 0x000000029700720c */ /* 0x000fe40003f26270 */
[----:B------:R-:W-:Y:S01]  /*da30*/  IADD3 R219, R219, 0x88, RZ ;  /* 0x00000088dbdb7810 */ /* 0x000fe20007ffe0ff */
[----:B------:R-:W-:Y:S01]  /*da40*/  FMUL.FTZ R24, R24, c[0x0][0x2ec] ;  /* 0x0000bb0018187a20 */ /* 0x000fe20000410000 */
[----:B------:R-:W-:Y:S01]  /*da50*/  I2F R67, R79 ;  /* 0x0000004f00437306 */ /* 0x000fe20000201400 */
[----:B-----5:R-:W-:Y:S01]  /*da60*/  FFMA.FTZ R147, R147, UR4, R230 ;  /* 0x0000000493937c23 */ /* 0x020fe200080100e6 */
[----:B------:R-:W-:Y:S01]  /*da70*/  FSEL R135, R135, -INF , !P6 ;  /* 0xff80000087877808 */ /* 0x000fe20007000000 */
[----:B------:R-:W-:Y:S01]  /*da80*/  FMUL.FTZ R25, R25, c[0x0][0x2ec] ;  /* 0x0000bb0019197a20 */ /* 0x000fe20000410000 */
[----:B------:R-:W-:Y:S01]  /*da90*/  IADD3 R153, R165, 0x3000, RZ ;  /* 0x00003000a5997810 */ /* 0x000fe20007ffe0ff */
[----:B------:R-:W-:-:S02]  /*daa0*/  FMUL.FTZ R26, R26, c[0x0][0x2ec] ;  /* 0x0000bb001a1a7a20 */ /* 0x000fc40000410000 */
[----:B------:R-:W-:Y:S01]  /*dab0*/  FMUL.FTZ R27, R27, c[0x0][0x2ec] ;  /* 0x0000bb001b1b7a20 */ /* 0x000fe20000410000 */
[----:B------:R-:W2:Y:S01]  /*dac0*/  MUFU.TANH R192, R192 ;  /* 0x000000c000c07308 */ /* 0x000ea20000002400 */
[----:B---3--:R-:W-:Y:S01]  /*dad0*/  FFMA.FTZ R146, R146, UR4, R241 ;  /* 0x0000000492927c23 */ /* 0x008fe200080100f1 */
[----:B------:R-:W-:-:S06]  /*dae0*/  IADD3 R151, R165, 0x3800, RZ ;  /* 0x00003800a5977810 */ /* 0x000fcc0007ffe0ff */
[----:B------:R-:W-:Y:S08]  /*daf0*/  MUFU.TANH R199, R34 ;  /* 0x0000002200c77308 */ /* 0x000ff00000002400 */
[----:B------:R3:W-:Y:S01]  /*db00*/  MUFU.TANH R201, R35 ;  /* 0x0000002300c97308 */ /* 0x0007e20000002400 */
[----:B--2---:R-:W-:Y:S02]  /*db10*/  FFMA.FTZ R67, R67, UR4, R192 ;  /* 0x0000000443437c23 */ /* 0x004fe400080100c0 */
[----:B------:R-:W-:Y:S01]  /*db20*/  IMAD.MOV.U32 R192, RZ, RZ, R236 ;  /* 0x000000ffffc07224 */ /* 0x000fe200078e00ec */
[----:B------:R-:W-:-:S02]  /*db30*/  FSEL R236, R147, -INF , !P4 ;  /* 0xff80000093ec7808 */ /* 0x000fc40006000000 */
[----:B------:R-:W-:Y:S01]  /*db40*/  ISETP.GE.AND P4, PT, R234, R2, PT ;  /* 0x00000002ea00720c */ /* 0x000fe20003f86270 */
[----:B------:R-:W-:Y:S01]  /*db50*/  IMAD.MOV.U32 R227, RZ, RZ, R192 ;  /* 0x000000ffffe37224 */ /* 0x000fe200078e00c0 */
[----:B------:R-:W-:Y:S01]  /*db60*/  FSEL R234, R146, -INF , !P1 ;  /* 0xff80000092ea7808 */ /* 0x000fe20004800000 */
[----:B------:R-:W2:Y:S01]  /*db70*/  I2F R219, R219 ;  /* 0x000000db00db7306 */ /* 0x000ea20000201400 */
[----:B------:R-:W-:Y:S02]  /*db80*/  LOP3.LUT P1, RZ, R0, 0x1, RZ, 0xc0, !PT ;  /* 0x0000000100ff7812 */ /* 0x000fe4000782c0ff */
[----:B------:R-:W-:Y:S02]  /*db90*/  IADD3 R192, R186, UR20, RZ ;  /* 0x00000014bac07c10 */ /* 0x000fe4000fffe0ff */
[----:B------:R-:W-:Y:S01]  /*dba0*/  FSEL R133, R133, -INF , !P1 ;  /* 0xff80000085857808 */ /* 0x000fe20004800000 */
[----:B---3--:R-:W3:Y:S02]  /*dbb0*/  LDSM.16.M88.4 R32, [R166+0x4400] ;  /* 0x00440000a620783b */ /* 0x008ee40000000200 */
[----:B------:R-:W5:Y:S01]  /*dbc0*/  MUFU.TANH R78, R29 ;  /* 0x0000001d004e7308 */ /* 0x000f620000002400 */
[----:B------:R-:W-:-:S02]  /*dbd0*/  ISETP.GE.AND P1, PT, R190, R3, PT ;  /* 0x00000003be00720c */ /* 0x000fc40003f26270 */
[----:B------:R-:W-:Y:S02]  /*dbe0*/  LOP3.LUT R0, R0, 0xfffffffe, RZ, 0xc0, !PT ;  /* 0xfffffffe00007812 */ /* 0x000fe400078ec0ff */
[----:B------:R-:W-:Y:S02]  /*dbf0*/  IADD3 R192, R192, 0x80, RZ ;  /* 0x00000080c0c07810 */ /* 0x000fe40007ffe0ff */
[----:B------:R-:W-:Y:S01]  /*dc00*/  FSEL R246, R67, -INF , !P2 ;  /* 0xff80000043f67808 */ /* 0x000fe20005000000 */
[----:B------:R-:W-:Y:S01]  /*dc10*/  MUFU.TANH R207, R30 ;  /* 0x0000001e00cf7308 */ /* 0x000fe20000002400 */
[----:B--2---:R-:W-:Y:S01]  /*dc20*/  FFMA.FTZ R145, R219, UR4, R229 ;  /* 0x00000004db917c23 */ /* 0x004fe200080100e5 */
[----:B------:R-:W-:Y:S02]  /*dc30*/  IADD3 R219, R186, UR20, RZ ;  /* 0x00000014badb7c10 */ /* 0x000fe4000fffe0ff */
[----:B------:R-:W-:Y:S02]  /*dc40*/  ISETP.GE.AND P2, PT, R128, R2, PT ;  /* 0x000000028000720c */ /* 0x000fe40003f46270 */
[----:B------:R-:W-:-:S02]  /*dc50*/  @P1 LOP3.LUT R0, R0, 0x1, RZ, 0xfc, !PT ;  /* 0x0000000100001812 */ /* 0x000fc400078efcff */
[----:B------:R1:W2:Y:S01]  /*dc60*/  MUFU.TANH R80, R31 ;  /* 0x0000001f00507308 */ /* 0x0002a20000002400 */
[----:B------:R-:W-:Y:S01]  /*dc70*/  ISETP.GE.AND P1, PT, R190, R2, PT ;  /* 0x00000002be00720c */ /* 0x000fe20003f26270 */
[----:B-----5:R-:W-:Y:S01]  /*dc80*/  FFMA.FTZ R78, R73, UR4, R78 ;  /* 0x00000004494e7c23 */ /* 0x020fe2000801004e */
[----:B------:R-:W-:Y:S02]  /*dc90*/  IADD3 R190, R186, UR20, RZ ;  /* 0x00000014babe7c10 */ /* 0x000fe4000fffe0ff */
[----:B------:R-:W-:Y:S02]  /*dca0*/  IADD3 R219, R219, 0x88, RZ ;  /* 0x00000088dbdb7810 */ /* 0x000fe40007ffe0ff */
[----:B------:R-:W-:Y:S01]  /*dcb0*/  IADD3 R190, R190, 0x81, RZ ;  /* 0x00000081bebe7810 */ /* 0x000fe20007ffe0ff */
[----:B------:R-:W5:Y:S01]  /*dcc0*/  I2F R192, R192 ;  /* 0x000000c000c07306 */ /* 0x000f620000201400 */
[----:B------:R-:W-:Y:S02]  /*dcd0*/  FSEL R242, R121, -INF , !P2 ;  /* 0xff80000079f27808 */ /* 0x000fe40005000000 */
[----:B------:R-:W-:-:S02]  /*dce0*/  ISETP.GE.AND P2, PT, R134, R3, PT ;  /* 0x000000038600720c */ /* 0x000fc40003f46270 */
[----:B------:R-:W-:Y:S02]  /*dcf0*/  FSEL R145, R145, -INF , !P5 ;  /* 0xff80000091917808 */ /* 0x000fe40006800000 */
[----:B------:R-:W-:Y:S01]  /*dd00*/  LOP3.LUT P5, RZ, R0, 0x2, RZ, 0xc0, !PT ;  /* 0x0000000200ff7812 */ /* 0x000fe200078ac0ff */
[C---:B-1----:R-:W-:Y:S01]  /*dd10*/  HMMA.16816.F32.BF16 R28, R12.reuse, R16, RZ ;  /* 0x000000100c1c723c */ /* 0x042fe200000418ff */
[----:B------:R-:W1:Y:S01]  /*dd20*/  I2F R219, R219 ;  /* 0x000000db00db7306 */ /* 0x000e620000201400 */
[----:B------:R-:W-:Y:S01]  /*dd30*/  IADD3 R229, R186, UR20, RZ ;  /* 0x00000014bae57c10 */ /* 0x000fe2000fffe0ff */
[----:B--2---:R-:W-:Y:S01]  /*dd40*/  FFMA.FTZ R80, R73, UR4, R80 ;  /* 0x0000000449507c23 */ /* 0x004fe20008010050 */
[----:B------:R-:W-:Y:S02]  /*dd50*/  FSEL R132, R132, -INF , !P2 ;  /* 0xff80000084847808 */ /* 0x000fe40005000000 */
[----:B------:R-:W-:Y:S02]  /*dd60*/  ISETP.GE.AND P2, PT, R155, R3, PT ;  /* 0x000000039b00720c */ /* 0x000fe40003f46270 */
[----:B------:R-:W-:Y:S01]  /*dd70*/  HMMA.16816.F32.BF16 R16, R12, R18, RZ ;  /* 0x000000120c10723c */ /* 0x000fe200000418ff */
[----:B------:R-:W-:Y:S01]  /*dd80*/  MUFU.TANH R247, R247 ;  /* 0x000000f700f77308 */ /* 0x000fe20000002400 */
[----:B-----5:R-:W-:Y:S01]  /*dd90*/  FFMA.FTZ R226, R192, UR4, R249 ;  /* 0x00000004c0e27c23 */ /* 0x020fe200080100f9 */
[----:B------:R-:W-:Y:S01]  /*dda0*/  IADD3 R229, R229, 0x70, RZ ;  /* 0x00000070e5e57810 */ /* 0x000fe20007ffe0ff */
[----:B------:R-:W-:-:S03]  /*ddb0*/  IMAD.MOV.U32 R192, RZ, RZ, R182 ;  /* 0x000000ffffc07224 */ /* 0x000fc600078e00b6 */
[----:B------:R-:W-:Y:S02]  /*ddc0*/  ISETP.GE.AND P6, PT, R229, R3, PT ;  /* 0x00000003e500720c */ /* 0x000fe40003fc6270 */
[----:B------:R-:W2:Y:S01]  /*ddd0*/  I2F R190, R190 ;  /* 0x000000be00be7306 */ /* 0x000ea20000201400 */
[----:B-1----:R-:W-:Y:S01]  /*dde0*/  FFMA.FTZ R216, R219, UR4, R227 ;  /* 0x00000004dbd87c23 */ /* 0x002fe200080100e3 */
[----:B------:R-:W-:Y:S01]  /*ddf0*/  IADD3 R219, R186, UR20, RZ ;  /* 0x00000014badb7c10 */ /* 0x000fe2000fffe0ff */
[----:B------:R-:W-:Y:S01]  /*de00*/  IMAD.MOV.U32 R227, RZ, RZ, R192 ;  /* 0x000000ffffe37224 */ /* 0x000fe200078e00c0 */
[----:B------:R-:W-:Y:S02]  /*de10*/  IADD3 R192, R47, 0x91, RZ ;  /* 0x000000912fc07810 */ /* 0x000fe40007ffe0ff */
[----:B------:R-:W-:Y:S01]  /*de20*/  IADD3 R219, R219, 0x90, RZ ;  /* 0x00000090dbdb7810 */ /* 0x000fe20007ffe0ff */
[----:B----4-:R-:W-:Y:S01]  /*de30*/  HMMA.16816.F32.BF16 R28, R4, R20, R28 ;  /* 0x00000014041c723c */ /* 0x010fe2000004181c */
[----:B------:R-:W1:Y:S01]  /*de40*/  I2F R154, R155 ;  /* 0x0000009b009a7306 */ /* 0x000e620000201400 */
[----:B------:R-:W-:-:S02]  /*de50*/  FSEL R226, R226, -INF , !P4 ;  /* 0xff800000e2e27808 */ /* 0x000fc40006000000 */
[----:B------:R-:W-:Y:S02]  /*de60*/  FSEL R216, R216, -INF , !P0 ;  /* 0xff800000d8d87808 */ /* 0x000fe40004000000 */
[-C--:B------:R-:W-:Y:S02]  /*de70*/  ISETP.GE.AND P4, PT, R219, R3.reuse, PT ;  /* 0x00000003db00720c */ /* 0x080fe40003f86270 */
[----:B------:R-:W-:Y:S01]  /*de80*/  HMMA.16816.F32.BF16 R16, R4, R22, R16 ;  /* 0x000000160410723c */ /* 0x000fe20000041810 */
[----:B------:R-:W4:Y:S01]  /*de90*/  MUFU.TANH R238, R238 ;  /* 0x000000ee00ee7308 */ /* 0x000f220000002400 */
[----:B--2---:R-:W-:Y:S01]  /*dea0*/  FFMA.FTZ R218, R190, UR4, R247 ;  /* 0x00000004beda7c23 */ /* 0x004fe200080100f7 */
[----:B------:R-:W-:Y:S02]  /*deb0*/  IADD3 R190, R47, 0x98, RZ ;  /* 0x000000982fbe7810 */ /* 0x000fe40007ffe0ff */
[-C--:B------:R-:W-:Y:S01]  /*dec0*/  ISETP.GE.AND P0, PT, R219, R2.reuse, PT ;  /* 0x00000002db00720c */ /* 0x080fe20003f06270 */
[----:B------:R-:W-:Y:S01]  /*ded0*/  IMAD.MOV.U32 R219, RZ, RZ, R217 ;  /* 0x000000ffffdb7224 */ /* 0x000fe200078e00d9 */
[----:B------:R-:W-:Y:S01]  /*dee0*/  FSEL R218, R218, -INF , !P3 ;  /* 0xff800000dada7808 */ /* 0x000fe20005800000 */
[----:B---3--:R-:W-:Y:S01]  /*def0*/  HMMA.16816.F32.BF16 R20, R12, R32, RZ ;  /* 0x000000200c14723c */ /* 0x008fe200000418ff */
[----:B------:R-:W-:Y:S01]  /*df00*/  MUFU.TANH R128, R24 ;  /* 0x0000001800807308 */ /* 0x000fe20000002400 */
[----:B-1----:R-:W-:Y:S01]  /*df10*/  FFMA.FTZ R131, R154, UR4, R237 ;  /* 0x000000049a837c23 */ /* 0x002fe200080100ed */
[C---:B------:R-:W-:Y:S01]  /*df20*/  LOP3.LUT P3, RZ, R0.reuse, 0x1, RZ, 0xc0, !PT ;  /* 0x0000000100ff7812 */ /* 0x040fe2000786c0ff */
[----:B------:R-:W-:Y:S01]  /*df30*/  IMAD.MOV.U32 R217, RZ, RZ, R213 ;  /* 0x000000ffffd97224 */ /* 0x000fe200078e00d5 */
[----:B------:R-:W-:Y:S01]  /*df40*/  LOP3.LUT R0, R0, 0xfffffffb, RZ, 0xc0, !PT ;  /* 0xfffffffb00007812 */ /* 0x000fe200078ec0ff */
[----:B------:R-:W-:Y:S01]  /*df50*/  FFMA.FTZ R194, R75, UR4, R219 ;  /* 0x000000044bc27c23 */ /* 0x000fe200080100db */
[----:B------:R-:W-:Y:S01]  /*df60*/  FSEL R131, R131, -INF , !P2 ;  /* 0xff80000083837808 */ /* 0x000fe20005000000 */
[----:B------:R-:W-:Y:S01]  /*df70*/  FMUL.FTZ R28, R28, c[0x0][0x2ec] ;  /* 0x0000bb001c1c7a20 */ /* 0x000fe20000410000 */
[----:B------:R-:W-:Y:S01]  /*df80*/  MUFU.TANH R130, R25 ;  /* 0x0000001900827308 */ /* 0x000fe20000002400 */
[----:B----4-:R-:W-:Y:S01]  /*df90*/  FFMA.FTZ R202, R111, UR4, R238 ;  /* 0x000000046fca7c23 */ /* 0x010fe200080100ee */
[----:B------:R-:W-:Y:S01]  /*dfa0*/  FSEL R111, R114, -INF , !P5 ;  /* 0xff800000726f7808 */ /* 0x000fe20006800000 */
[----:B------:R-:W-:Y:S01]  /*dfb0*/  FMUL.FTZ R29, R29, c[0x0][0x2ec] ;  /* 0x0000bb001d1d7a20 */ /* 0x000fe20000410000 */
[-C--:B------:R-:W-:Y:S01]  /*dfc0*/  ISETP.GE.AND P5, PT, R192, R3.reuse, PT ;  /* 0x00000003c000720c */ /* 0x080fe20003fa6270 */
[----:B------:R-:W-:Y:S01]  /*dfd0*/  FMUL.FTZ R182, R30, c[0x0][0x2ec] ;  /* 0x0000bb001eb67a20 */ /* 0x000fe20000410000 */
[-C--:B------:R-:W-:Y:S01]  /*dfe0*/  ISETP.GE.AND P2, PT, R229, R2.reuse, PT ;  /* 0x00000002e500720c */ /* 0x080fe20003f46270 */
[----:B------:R-:W-:Y:S01]  /*dff0*/  IMAD.MOV.U32 R229, RZ, RZ, R223 ;  /* 0x000000ffffe57224 */ /* 0x000fe200078e00df */
[----:B------:R-:W-:Y:S01]  /*e000*/  MUFU.TANH R134, R26 ;  /* 0x0000001a00867308 */ /* 0x000fe20000002400 */
[----:B------:R-:W-:Y:S01]  /*e010*/  IMAD.MOV.U32 R223, RZ, RZ, R205 ;  /* 0x000000ffffdf7224 */ /* 0x000fe200078e00cd */
[----:B------:R-:W-:Y:S01]  /*e020*/  FSEL R205, R45, -INF , !P3 ;  /* 0xff8000002dcd7808 */ /* 0x000fe20005800000 */
[----:B------:R-:W-:Y:S01]  /*e030*/  FMUL.FTZ R206, R31, c[0x0][0x2ec] ;  /* 0x0000bb001fce7a20 */ /* 0x000fe20000410000 */
[-C--:B------:R-:W-:Y:S01]  /*e040*/  ISETP.GE.AND P3, PT, R192, R2.reuse, PT ;  /* 0x00000002c000720c */ /* 0x080fe20003f66270 */
[----:B------:R-:W-:Y:S01]  /*e050*/  FMUL.FTZ R16, R16, c[0x0][0x2ec] ;  /* 0x0000bb0010107a20 */ /* 0x000fe20000410000 */
[----:B------:R-:W-:Y:S01]  /*e060*/  FSEL R202, R202, -INF , !P1 ;  /* 0xff800000caca7808 */ /* 0x000fe20004800000 */
[----:B------:R-:W-:Y:S01]  /*e070*/  FMUL.FTZ R17, R17, c[0x0][0x2ec] ;  /* 0x0000bb0011117a20 */ /* 0x000fe20000410000 */
[----:B------:R1:W-:Y:S01]  /*e080*/  MUFU.TANH R150, R27 ;  /* 0x0000001b00967308 */ /* 0x0003e20000002400 */
[----:B------:R-:W-:Y:S01]  /*e090*/  @P5 LOP3.LUT R0, R0, 0x4, RZ, 0xfc, !PT ;  /* 0x0000000400005812 */ /* 0x000fe200078efcff */
[----:B------:R-:W-:Y:S01]  /*e0a0*/  FMUL.FTZ R18, R18, c[0x0][0x2ec] ;  /* 0x0000bb0012127a20 */ /* 0x000fe20000410000 */
[----:B------:R-:W-:Y:S01]  /*e0b0*/  ISETP.GE.AND P1, PT, R190, R3, PT ;  /* 0x00000003be00720c */ /* 0x000fe20003f26270 */
[----:B------:R-:W-:Y:S01]  /*e0c0*/  FMUL.FTZ R32, R19, c[0x0][0x2ec] ;  /* 0x0000bb0013207a20 */ /* 0x000fe20000410000 */
[----:B------:R-:W-:Y:S01]  /*e0d0*/  LOP3.LUT R0, R0, 0xfffffffd, RZ, 0xc0, !PT ;  /* 0xfffffffd00007812 */ /* 0x000fe200078ec0ff */
[----:B------:R-:W-:Y:S01]  /*e0e0*/  IMAD.MOV.U32 R192, RZ, RZ, R215 ;  /* 0x000000ffffc07224 */ /* 0x000fe200078e00d7 */
[----:B------:R-:W-:Y:S01]  /*e0f0*/  ISETP.GE.AND P5, PT, R190, R2, PT ;  /* 0x00000002be00720c */ /* 0x000fe20003fa6270 */
[----:B------:R-:W-:Y:S01]  /*e100*/  MUFU.TANH R152, R28 ;  /* 0x0000001c00987308 */ /* 0x000fe20000002400 */
[----:B------:R-:W-:Y:S01]  /*e110*/  @P3 LOP3.LUT R0, R0, 0x2, RZ, 0xfc, !PT ;  /* 0x0000000200003812 */ /* 0x000fe200078efcff */
[----:B------:R-:W-:Y:S01]  /*e120*/  FFMA.FTZ R219, R106, UR4, R192 ;  /* 0x000000046adb7c23 */ /* 0x000fe200080100c0 */
[----:B------:R-:W-:Y:S01]  /*e130*/  IADD3 R190, R47, 0x99, RZ ;  /* 0x000000992fbe7810 */ /* 0x000fe20007ffe0ff */
[----:B------:R-:W-:Y:S01]  /*e140*/  FFMA.FTZ R223, R105, UR4, R223 ;  /* 0x0000000469df7c23 */ /* 0x000fe200080100df */
[----:B------:R-:W-:-:S02]  /*e150*/  LOP3.LUT R0, R0, 0xfffffffe, RZ, 0xc0, !PT ;  /* 0xfffffffe00007812 */ /* 0x000fc400078ec0ff */
[----:B------:R-:W-:Y:S01]  /*e160*/  FSEL R215, R159, -INF , !P6 ;  /* 0xff8000009fd77808 */ /* 0x000fe20007000000 */
[----:B-1----:R-:W1:Y:S01]  /*e170*/  LDSM.16.M88.4 R24, [R166+0x4800] ;  /* 0x00480000a618783b */ /* 0x002e620000000200 */
[----:B------:R2:W-:Y:S01]  /*e180*/  MUFU.TANH R154, R29 ;  /* 0x0000001d009a7308 */ /* 0x0005e20000002400 */
[----:B------:R-:W-:Y:S02]  /*e190*/  @P1 LOP3.LUT R0, R0, 0x1, RZ, 0xfc, !PT ;  /* 0x0000000100001812 */ /* 0x000fe400078efcff */
[----:B------:R-:W-:Y:S02]  /*e1a0*/  FSEL R230, R161, -INF , !P2 ;  /* 0xff800000a1e67808 */ /* 0x000fe40005000000 */
[----:B------:R-:W-:Y:S02]  /*e1b0*/  LOP3.LUT P6, RZ, R0, 0x1, RZ, 0xc0, !PT ;  /* 0x0000000100ff7812 */ /* 0x000fe400078cc0ff */
[CC--:B------:R-:W-:Y:S01]  /*e1c0*/  ISETP.GE.AND P3, PT, R190.reuse, R3.reuse, PT ;  /* 0x00000003be00720c */ /* 0x0c0fe20003f66270 */
[----:B------:R-:W3:Y:S01]  /*e1d0*/  MUFU.TANH R245, R245 ;  /* 0x000000f500f57308 */ /* 0x000ee20000002400 */
[-C--:B------:R-:W-:Y:S01]  /*e1e0*/  ISETP.GE.AND P2, PT, R190, R2.reuse, PT ;  /* 0x00000002be00720c */ /* 0x080fe20003f46270 */
[----:B------:R-:W-:Y:S01]  /*e1f0*/  IMAD.MOV.U32 R190, RZ, RZ, R227 ;  /* 0x000000ffffbe7224 */ /* 0x000fe200078e00e3 */
[----:B------:R-:W-:Y:S01]  /*e200*/  FSEL R219, R219, -INF , !P6 ;  /* 0xff800000dbdb7808 */ /* 0x000fe20007000000 */
[----:B------:R-:W-:Y:S01]  /*e210*/  IMAD.MOV.U32 R227, RZ, RZ, R217 ;  /* 0x000000ffffe37224 */ /* 0x000fe200078e00d9 */
[----:B------:R-:W-:Y:S01]  /*e220*/  ISETP.GE.AND P6, PT, R156, R2, PT ;  /* 0x000000029c00720c */ /* 0x000fe20003fc6270 */
[----:B------:R-:W-:Y:S01]  /*e230*/  FFMA.FTZ R190, R105, UR4, R190 ;  /* 0x0000000469be7c23 */ /* 0x000fe200080100be */
[----:B------:R-:W-:Y:S01]  /*e240*/  FSEL R192, R163, -INF , !P5 ;  /* 0xff800000a3c07808 */ /* 0x000fe20006800000 */
[----:B--2---:R-:W-:Y:S01]  /*e250*/  HMMA.16816.F32.BF16 R28, R4, R36, R20 ;  /* 0x00000024041c723c */ /* 0x004fe20000041814 */
[----:B------:R-:W2:Y:S01]  /*e260*/  MUFU.TANH R243, R243 ;  /* 0x000000f300f37308 */ /* 0x000ea20000002400 */
[----:B------:R-:W-:-:S02]  /*e270*/  ISETP.GE.AND P5, PT, R181, R3, PT ;  /* 0x00000003b500720c */ /* 0x000fc40003fa6270 */
[----:B------:R-:W-:Y:S02]  /*e280*/  FSEL R223, R223, -INF , !P3 ;  /* 0xff800000dfdf7808 */ /* 0x000fe40005800000 */
[----:B------:R-:W-:Y:S02]  /*e290*/  ISETP.GE.AND P1, PT, R158, R3, PT ;  /* 0x000000039e00720c */ /* 0x000fe40003f26270 */
[----:B------:R-:W-:Y:S01]  /*e2a0*/  HMMA.16816.F32.BF16 R20, R12, R34, RZ ;  /* 0x000000220c14723c */ /* 0x000fe200000418ff */
[----:B------:R-:W4:Y:S01]  /*e2b0*/  MUFU.TANH R44, R44 ;  /* 0x0000002c002c7308 */ /* 0x000f220000002400 */
[----:B---3--:R-:W-:Y:S01]  /*e2c0*/  FFMA.FTZ R213, R108, UR4, R245 ;  /* 0x000000046cd57c23 */ /* 0x008fe200080100f5 */
[----:B------:R-:W-:Y:S02]  /*e2d0*/  FSEL R190, R190, -INF , !P2 ;  /* 0xff800000bebe7808 */ /* 0x000fe40005000000 */
[----:B------:R-:W-:Y:S02]  /*e2e0*/  IADD3 R163, R165, 0x800, RZ ;  /* 0x00000800a5a37810 */ /* 0x000fe40007ffe0ff */
[----:B------:R-:W-:-:S02]  /*e2f0*/  FSEL R213, R213, -INF , !P4 ;  /* 0xff800000d5d57808 */ /* 0x000fc40006000000 */
[----:B------:R-:W-:Y:S01]  /*e300*/  MUFU.TANH R36, R16 ;  /* 0x0000001000247308 */ /* 0x000fe20000002400 */
[----:B--2---:R-:W-:Y:S01]  /*e310*/  FFMA.FTZ R196, R108, UR4, R243 ;  /* 0x000000046cc47c23 */ /* 0x004fe200080100f3 */
[----:B------:R-:W-:Y:S02]  /*e320*/  LOP3.LUT P4, RZ, R0, 0x2, RZ, 0xc0, !PT ;  /* 0x0000000200ff7812 */ /* 0x000fe4000788c0ff */
[----:B------:R-:W-:Y:S02]  /*e330*/  IADD3 R161, R165, 0x1000, RZ ;  /* 0x00001000a5a17810 */ /* 0x000fe40007ffe0ff */
[----:B------:R-:W-:Y:S01]  /*e340*/  FSEL R196, R196, -INF , !P0 ;  /* 0xff800000c4c47808 */ /* 0x000fe20004000000 */
[----:B------:R-:W-:Y:S01]  /*e350*/  FMUL.FTZ R28, R28, c[0x0][0x2ec] ;  /* 0x0000bb001c1c7a20 */ /* 0x000fe20000410000 */
[----:B------:R-:W-:Y:S01]  /*e360*/  MUFU.TANH R37, R17 ;  /* 0x0000001100257308 */ /* 0x000fe20000002400 */
[----:B----4-:R-:W-:Y:S01]  /*e370*/  FFMA.FTZ R44, R75, UR4, R44 ;  /* 0x000000044b2c7c23 */ /* 0x010fe2000801002c */
[----:B------:R-:W-:Y:S01]  /*e380*/  LOP3.LUT P0, RZ, R0, 0x4, RZ, 0xc0, !PT ;  /* 0x0000000400ff7812 */ /* 0x000fe2000780c0ff */
[----:B------:R-:W-:Y:S01]  /*e390*/  FMUL.FTZ R29, R29, c[0x0][0x2ec] ;  /* 0x0000bb001d1d7a20 */ /* 0x000fe20000410000 */
[----:B------:R-:W-:Y:S01]  /*e3a0*/  FSEL R194, R194, -INF , !P4 ;  /* 0xff800000c2c27808 */ /* 0x000fe20006000000 */
[----:B------:R-:W-:Y:S01]  /*e3b0*/  FMUL.FTZ R30, R30, c[0x0][0x2ec] ;  /* 0x0000bb001e1e7a20 */ /* 0x000fe20000410000 */
[----:B------:R-:W-:Y:S01]  /*e3c0*/  FSEL R217, R44, -INF , !P0 ;  /* 0xff8000002cd97808 */ /* 0x000fe20004000000 */
[----:B------:R-:W-:Y:S01]  /*e3d0*/  HMMA.16816.F32.BF16 R20, R4, R38, R20 ;  /* 0x000000260414723c */ /* 0x000fe20000041814 */
[----:B------:R2:W-:Y:S01]  /*e3e0*/  MUFU.TANH R114, R18 ;  /* 0x0000001200727308 */ /* 0x0005e20000002400 */
[----:B------:R-:W-:Y:S01]  /*e3f0*/  FMUL.FTZ R31, R31, c[0x0][0x2ec] ;  /* 0x0000bb001f1f7a20 */ /* 0x000fe20000410000 */
[----:B------:R-:W-:-:S02]  /*e400*/  ISETP.GE.AND P4, PT, R156, R3, PT ;  /* 0x000000039c00720c */ /* 0x000fc40003f86270 */
[----:B------:R-:W-:Y:S02]  /*e410*/  LOP3.LUT R0, R0, 0xfffffffd, RZ, 0xc0, !PT ;  /* 0xfffffffd00007812 */ /* 0x000fe400078ec0ff */
[----:B------:R-:W-:Y:S02]  /*e420*/  ISETP.GE.AND P0, PT, R158, R2, PT ;  /* 0x000000029e00720c */ /* 0x000fe40003f06270 */
[----:B------:R-:W3:Y:S01]  /*e430*/  I2F R99, R156 ;  /* 0x0000009c00637306 */ /* 0x000ee20000201400 */
[C---:B------:R-:W-:Y:S02]  /*e440*/  IADD3 R159, R165.reuse, 0x1800, RZ ;  /* 0x00001800a59f7810 */ /* 0x040fe40007ffe0ff */
[----:B------:R-:W-:-:S04]  /*e450*/  IADD3 R155, R165, 0x2800, RZ ;  /* 0x00002800a59b7810 */ /* 0x000fc80007ffe0ff */
[----:B------:R-:W-:Y:S01]  /*e460*/  @P4 LOP3.LUT R0, R0, 0x2, RZ, 0xfc, !PT ;  /* 0x0000000200004812 */ /* 0x000fe200078efcff */
[----:B--2---:R-:W2:Y:S01]  /*e470*/  LDSM.16.M88.4 R16, [R165+0x3800] ;  /* 0x00380000a510783b */ /* 0x004ea20000000200 */
[----:B------:R1:W-:Y:S01]  /*e480*/  MUFU.TANH R39, R32 ;  /* 0x0000002000277308 */ /* 0x0003e20000002400 */
[----:B------:R-:W-:-:S05]  /*e490*/  ISETP.GE.AND P4, PT, R181, R2, PT ;  /* 0x00000002b500720c */ /* 0x000fca0003f86270 */
[----:B------:R-:W-:Y:S02]  /*e4a0*/  FMUL.FTZ R20, R20, c[0x0][0x2ec] ;  /* 0x0000bb0014147a20 */ /* 0x000fe40000410000 */
[----:B------:R-:W4:Y:S01]  /*e4b0*/  I2F R110, R158 ;  /* 0x0000009e006e7306 */ /* 0x000f220000201400 */
[----:B---3--:R-:W-:Y:S02]  /*e4c0*/  FFMA.FTZ R178, R99, UR4, R201 ;  /* 0x0000000463b27c23 */ /* 0x008fe400080100c9 */
[----:B------:R-:W-:Y:S02]  /*e4d0*/  FMUL.FTZ R21, R21, c[0x0][0x2ec] ;  /* 0x0000bb0015157a20 */ /* 0x000fe40000410000 */
[----:B------:R-:W-:Y:S01]  /*e4e0*/  FMUL.FTZ R22, R22, c[0x0][0x2ec] ;  /* 0x0000bb0016167a20 */ /* 0x000fe20000410000 */
[----:B------:R-:W-:Y:S01]  /*e4f0*/  FSEL R178, R178, -INF , !P6 ;  /* 0xff800000b2b27808 */ /* 0x000fe20007000000 */
[----:B-1----:R-:W-:Y:S01]  /*e500*/  HMMA.16816.F32.BF16 R32, R12, R24, RZ ;  /* 0x000000180c20723c */ /* 0x002fe200000418ff */
[----:B------:R-:W-:Y:S01]  /*e510*/  MUFU.TANH R38, R28 ;  /* 0x0000001c00267308 */ /* 0x000fe20000002400 */
[----:B------:R-:W-:-:S06]  /*e520*/  ISETP.GE.AND P6, PT, R179, R3, PT ;  /* 0x00000003b300720c */ /* 0x000fcc0003fc6270 */
[----:B------:R-:W-:Y:S01]  /*e530*/  HMMA.16816.F32.BF16 R24, R12, R26, RZ ;  /* 0x0000001a0c18723c */ /* 0x000fe200000418ff */
[----:B------:R-:W-:Y:S01]  /*e540*/  MUFU.TANH R44, R29 ;  /* 0x0000001d002c7308 */ /* 0x000fe20000002400 */
[----:B----4-:R-:W-:Y:S02]  /*e550*/  FFMA.FTZ R180, R110, UR4, R199 ;  /* 0x000000046eb47c23 */ /* 0x010fe400080100c7 */
[----:B------:R-:W-:-:S03]  /*e560*/  FFMA.FTZ R199, R99, UR4, R227 ;  /* 0x0000000463c77c23 */ /* 0x000fc600080100e3 */
[----:B------:R-:W-:Y:S02]  /*e570*/  FSEL R180, R180, -INF , !P0 ;  /* 0xff800000b4b47808 */ /* 0x000fe40004000000 */
[----:B------:R-:W-:Y:S01]  /*e580*/  MUFU.TANH R106, R30 ;  /* 0x0000001e006a7308 */ /* 0x000fe20000002400 */
[----:B------:R-:W-:-:S04]  /*e590*/  LOP3.LUT P0, RZ, R0, 0x2, RZ, 0xc0, !PT ;  /* 0x0000000200ff7812 */ /* 0x000fc8000780c0ff */
[----:B------:R-:W-:Y:S02]  /*e5a0*/  FSEL R199, R199, -INF , !P0 ;  /* 0xff800000c7c77808 */ /* 0x000fe40004000000 */
[----:B--2---:R-:W-:Y:S01]  /*e5b0*/  HMMA.16816.F32.BF16 R32, R4, R16, R32 ;  /* 0x000000100420723c */ /* 0x004fe20000041820 */
[----:B------:R1:W-:Y:S01]  /*e5c0*/  MUFU.TANH R156, R31 ;  /* 0x0000001f009c7308 */ /* 0x0003e20000002400 */
[----:B------:R-:W-:-:S05]  /*e5d0*/  ISETP.GE.AND P0, PT, R185, R2, PT ;  /* 0x00000002b900720c */ /* 0x000fca0003f06270 */
[----:B------:R-:W-:Y:S01]  /*e5e0*/  P2R R16, PR, RZ, 0x40 ;  /* 0x00000040ff107803 */ /* 0x000fe20000000000 */
[----:B------:R-:W-:Y:S01]  /*e5f0*/  FMUL.FTZ R17, R23, c[0x0][0x2ec] ;  /* 0x0000bb0017117a20 */ /* 0x000fe20000410000 */
[----:B------:R2:W3:Y:S01]  /*e600*/  I2F R102, R181 ;  /* 0x000000b500667306 */ /* 0x0004e20000201400 */
[----:B------:R-:W-:Y:S01]  /*e610*/  ISETP.GE.AND P6, PT, R179, R2, PT ;  /* 0x00000002b300720c */ /* 0x000fe20003fc6270 */
[----:B------:R-:W-:Y:S01]  /*e620*/  HMMA.16816.F32.BF16 R24, R4, R18, R24 ;  /* 0x000000120418723c */ /* 0x000fe20000041818 */
[----:B-1----:R-:W1:Y:S05]  /*e630*/  LDSM.16.M88.4 R28, [R166+0x4c00] ;  /* 0x004c0000a61c783b */ /* 0x002e6a0000000200 */
[----:B------:R4:W-:Y:S07]  /*e640*/  I2F R97, R185 ;  /* 0x000000b900617306 */ /* 0x0009ee0000201400 */
[----:B------:R-:W-:-:S02]  /*e650*/  FMUL.FTZ R45, R32, c[0x0][0x2ec] ;  /* 0x0000bb00202d7a20 */ /* 0x000fc40000410000 */
[----:B--2---:R-:W-:Y:S01]  /*e660*/  FFMA.FTZ R181, R110, UR4, R229 ;  /* 0x000000046eb57c23 */ /* 0x004fe200080100e5 */
[----:B------:R-:W-:Y:S01]  /*e670*/  IADD3 R229, R47, 0xa9, RZ ;  /* 0x000000a92fe57810 */ /* 0x000fe20007ffe0ff */
[----:B------:R-:W2:Y:S01]  /*e680*/  MUFU.TANH R40, R40 ;  /* 0x0000002800287308 */ /* 0x000ea20000002400 */
[----:B------:R-:W-:Y:S02]  /*e690*/  FMUL.FTZ R43, R33, c[0x0][0x2ec] ;  /* 0x0000bb00212b7a20 */ /* 0x000fe40000410000 */
[-C--:B------:R-:W-:Y:S01]  /*e6a0*/  ISETP.GE.AND P3, PT, R229, R3.reuse, PT ;  /* 0x00000003e500720c */ /* 0x080fe20003f66270 */
[C---:B---3--:R-:W-:Y:S01]  /*e6b0*/  FFMA.FTZ R146, R102.reuse, UR4, R207 ;  /* 0x0000000466927c23 */ /* 0x048fe200080100cf */
[----:B------:R-:W-:Y:S02]  /*e6c0*/  FSEL R181, R181, -INF , !P1 ;  /* 0xff800000b5b57808 */ /* 0x000fe40004800000 */
[-C--:B------:R-:W-:Y:S01]  /*e6d0*/  ISETP.GE.AND P1, PT, R185, R3.reuse, PT ;  /* 0x00000003b900720c */ /* 0x080fe20003f26270 */
[----:B------:R-:W3:Y:S01]  /*e6e0*/  MUFU.TANH R124, R124 ;  /* 0x0000007c007c7308 */ /* 0x000ee20000002400 */
[----:B----4-:R-:W-:Y:S01]  /*e6f0*/  FFMA.FTZ R185, R102, UR4, R203 ;  /* 0x0000000466b97c23 */ /* 0x010fe200080100cb */
[----:B------:R-:W-:Y:S01]  /*e700*/  ISETP.GE.AND P2, PT, R229, R2, PT ;  /* 0x00000002e500720c */ /* 0x000fe20003f46270 */
[----:B------:R-:W-:Y:S01]  /*e710*/  FMUL.FTZ R24, R24, c[0x0][0x2ec] ;  /* 0x0000bb0018187a20 */ /* 0x000fe20000410000 */
[----:B------:R-:W-:Y:S01]  /*e720*/  FSEL R146, R146, -INF , !P4 ;  /* 0xff80000092927808 */ /* 0x000fe20006000000 */
[----:B------:R-:W-:Y:S01]  /*e730*/  FMUL.FTZ R26, R26, c[0x0][0x2ec] ;  /* 0x0000bb001a1a7a20 */ /* 0x000fe20000410000 */
[----:B------:R-:W-:Y:S01]  /*e740*/  FSEL R185, R185, -INF , !P5 ;  /* 0xff800000b9b97808 */ /* 0x000fe20006800000 */
[----:B------:R-:W-:Y:S01]  /*e750*/  FMUL.FTZ R27, R27, c[0x0][0x2ec] ;  /* 0x0000bb001b1b7a20 */ /* 0x000fe20000410000 */
[----:B------:R-:W4:Y:S01]  /*e760*/  I2F R8, R77 ;  /* 0x0000004d00087306 */ /* 0x000f220000201400 */
[----:B--2---:R-:W-:Y:S01]  /*e770*/  FFMA.FTZ R40, R97, UR4, R40 ;  /* 0x0000000461287c23 */ /* 0x004fe20008010028 */
[----:B------:R-:W-:-:S02]  /*e780*/  ISETP.GE.AND P5, PT, R98, R3, PT ;  /* 0x000000036200720c */ /* 0x000fc40003fa6270 */
[----:B------:R-:W-:Y:S02]  /*e790*/  ISETP.GE.AND P4, PT, R98, R2, PT ;  /* 0x000000026200720c */ /* 0x000fe40003f86270 */
[----:B------:R-:W-:Y:S02]  /*e7a0*/  FSEL R201, R40, -INF , !P1 ;  /* 0xff80000028c97808 */ /* 0x000fe40004800000 */
[----:B------:R2:W-:Y:S01]  /*e7b0*/  I2F R77, R179 ;  /* 0x000000b3004d7306 */ /* 0x0005e20000201400 */
[----:B---3--:R-:W-:Y:S01]  /*e7c0*/  FFMA.FTZ R124, R97, UR4, R124 ;  /* 0x00000004617c7c23 */ /* 0x008fe2000801007c */
[----:B------:R-:W-:Y:S02]  /*e7d0*/  ISETP.GE.AND P1, PT, R175, R3, PT ;  /* 0x00000003af00720c */ /* 0x000fe40003f26270 */
[----:B------:R-:W-:Y:S02]  /*e7e0*/  FSEL R144, R80, -INF , !P2 ;  /* 0xff80000050907808 */ /* 0x000fe40005000000 */
[----:B------:R-:W-:-:S02]  /*e7f0*/  FSEL R124, R124, -INF , !P0 ;  /* 0xff8000007c7c7808 */ /* 0x000fc40004000000 */
[----:B------:R-:W3:Y:S01]  /*e800*/  MUFU.TANH R118, R41 ;  /* 0x0000002900767308 */ /* 0x000ee20000002400 */
[----:B------:R-:W-:Y:S01]  /*e810*/  ISETP.NE.AND P0, PT, R16, RZ, PT ;  /* 0x000000ff1000720c */ /* 0x000fe20003f05270 */
[----:B----4-:R-:W-:Y:S01]  /*e820*/  FFMA.FTZ R8, R8, UR4, R61 ;  /* 0x0000000408087c23 */ /* 0x010fe2000801003d */
[----:B------:R-:W-:Y:S02]  /*e830*/  ISETP.GE.AND P2, PT, R177, R2, PT ;  /* 0x00000002b100720c */ /* 0x000fe40003f46270 */
[----:B--2---:R-:W-:-:S03]  /*e840*/  FSEL R179, R78, -INF , !P3 ;  /* 0xff8000004eb37808 */ /* 0x004fc60005800000 */
[----:B------:R-:W-:Y:S01]  /*e850*/  MUFU.TANH R158, R20 ;  /* 0x00000014009e7308 */ /* 0x000fe20000002400 */
[----:B------:R-:W-:Y:S01]  /*e860*/  ISETP.GE.AND P3, PT, R177, R3, PT ;  /* 0x00000003b100720c */ /* 0x000fe20003f66270 */
[----:B---3--:R-:W-:-:S06]  /*e870*/  FFMA.FTZ R118, R77, UR4, R118 ;  /* 0x000000044d767c23 */ /* 0x008fcc0008010076 */
[----:B------:R-:W-:Y:S01]  /*e880*/  MUFU.TANH R41, R21 ;  /* 0x0000001500297308 */ /* 0x000fe20000002400 */
[----:B------:R-:W-:Y:S02]  /*e890*/  FSEL R32, R118, -INF , !P0 ;  /* 0xff80000076207808 */ /* 0x000fe40004000000 */
[----:B------:R-:W-:-:S05]  /*e8a0*/  ISETP.GE.AND P0, PT, R175, R2, PT ;  /* 0x00000002af00720c */ /* 0x000fca0003f06270 */
[----:B------:R2:W-:Y:S08]  /*e8b0*/  MUFU.TANH R78, R22 ;  /* 0x00000016004e7308 */ /* 0x0005f00000002400 */
[----:B------:R1:W-:Y:S01]  /*e8c0*/  MUFU.TANH R40, R17 ;  /* 0x0000001100287308 */ /* 0x0003e20000002400 */
[----:B--2---:R-:W2:Y:S07]  /*e8d0*/  LDSM.16.M88.4 R20, [R165+0x3c00] ;  /* 0x003c0000a514783b */ /* 0x004eae0000000200 */
[----:B------:R-:W3:Y:S01]  /*e8e0*/  MUFU.TANH R42, R42 ;  /* 0x0000002a002a7308 */ /* 0x000ee20000002400 */
[----:B------:R-:W-:-:S04]  /*e8f0*/  DEPBAR.LE SB0, 0x0 ;  /* 0x000080000000791a */ /* 0x000fc80000000000 */
[C---:B-1----:R-:W-:Y:S03]  /*e900*/  HMMA.16816.F32.BF16 R16, R12.reuse, R28, RZ ;  /* 0x0000001c0c10723c */ /* 0x042fe600000418ff */
[----:B------:R-:W1:Y:S04]  /*e910*/  I2F R71, R98 ;  /* 0x0000006200477306 */ /* 0x000e680000201400 */
[----:B------:R-:W-:Y:S01]  /*e920*/  FMUL.FTZ R29, R35, c[0x0][0x2ec] ;  /* 0x0000bb00231d7a20 */ /* 0x000fe20000410000 */
[----:B------:R-:W-:Y:S03]  /*e930*/  HMMA.16816.F32.BF16 R12, R12, R30, RZ ;  /* 0x0000001e0c0c723c */ /* 0x000fe600000418ff */
[----:B------:R-:W4:Y:S01]  /*e940*/  I2F R91, R175 ;  /* 0x000000af005b7306 */ /* 0x000f220000201400 */
[----:B---3--:R-:W-:-:S05]  /*e950*/  FFMA.FTZ R118, R77, UR4, R42 ;  /* 0x000000044d767c23 */ /* 0x008fca000801002a */
[----:B------:R-:W-:Y:S02]  /*e960*/  FSEL R118, R118, -INF , !P6 ;  /* 0xff80000076767808 */ /* 0x000fe40007000000 */
[----:B------:R-:W3:Y:S01]  /*e970*/  I2F R89, R90 ;  /* 0x0000005a00597306 */ /* 0x000ee20000201400 */
[C---:B-1----:R-:W-:Y:S01]  /*e980*/  FFMA.FTZ R128, R71.reuse, UR4, R128 ;  /* 0x0000000447807c23 */ /* 0x042fe20008010080 */
[----:B------:R-:W-:Y:S01]  /*e990*/  ISETP.GE.AND P6, PT, R94, R3, PT ;  /* 0x000000035e00720c */ /* 0x000fe20003fc6270 */
[----:B------:R-:W-:-:S03]  /*e9a0*/  FFMA.FTZ R110, R71, UR4, R134 ;  /* 0x00000004476e7c23 */ /* 0x000fc60008010086 */
[----:B------:R-:W-:Y:S01]  /*e9b0*/  FSEL R33, R128, -INF , !P5 ;  /* 0xff80000080217808 */ /* 0x000fe20006800000 */
[----:B------:R-:W-:Y:S01]  /*e9c0*/  FMUL.FTZ R128, R34, c[0x0][0x2ec] ;  /* 0x0000bb0022807a20 */ /* 0x000fe20000410000 */
[----:B------:R-:W1:Y:S01]  /*e9d0*/  I2F R93, R94 ;  /* 0x0000005e005d7306 */ /* 0x000e620000201400 */
[----:B----4-:R-:W-:Y:S01]  /*e9e0*/  FFMA.FTZ R28, R91, UR4, R152 ;  /* 0x000000045b1c7c23 */ /* 0x010fe20008010098 */
[----:B------:R-:W-:Y:S02]  /*e9f0*/  ISETP.GE.AND P5, PT, R90, R3, PT ;  /* 0x000000035a00720c */ /* 0x000fe40003fa6270 */
[----:B------:R-:W-:Y:S02]  /*ea00*/  FSEL R110, R110, -INF , !P4 ;  /* 0xff8000006e6e7808 */ /* 0x000fe40006000000 */
[----:B------:R-:W-:Y:S01]  /*ea10*/  FSEL R28, R28, -INF , !P1 ;  /* 0xff8000001c1c7808 */ /* 0x000fe20004800000 */
[----:B--2---:R-:W-:Y:S01]  /*ea20*/  HMMA.16816.F32.BF16 R16, R4, R20, R16 ;  /* 0x000000140410723c */ /* 0x004fe20000041810 */
[----:B------:R-:W2:Y:S01]  /*ea30*/  I2F R85, R183 ;  /* 0x000000b700557306 */ /* 0x000ea20000201400 */
[----:B---3--:R-:W-:Y:S01]  /*ea40*/  FFMA.FTZ R36, R89, UR4, R36 ;  /* 0x0000000459247c23 */ /* 0x008fe20008010024 */
[----:B------:R-:W-:-:S02]  /*ea50*/  ISETP.GE.AND P4, PT, R90, R2, PT ;  /* 0x000000025a00720c */ /* 0x000fc40003f86270 */
[----:B------:R-:W-:Y:S02]  /*ea60*/  IADD3 R152, R165, 0x3400, RZ ;  /* 0x00003400a5987810 */ /* 0x000fe40007ffe0ff */
[----:B------:R-:W-:Y:S01]  /*ea70*/  FSEL R127, R36, -INF , !P5 ;  /* 0xff800000247f7808 */ /* 0x000fe20006800000 */
[----:B------:R-:W-:Y:S01]  /*ea80*/  HMMA.16816.F32.BF16 R4, R4, R22, R12 ;  /* 0x000000160404723c */ /* 0x000fe2000004180c */
[----:B------:R-:W3:Y:S01]  /*ea90*/  MUFU.TANH R206, R206 ;  /* 0x000000ce00ce7308 */ /* 0x000ee20000002400 */
[----:B-1----:R-:W-:Y:S01]  /*eaa0*/  FFMA.FTZ R147, R93, UR4, R154 ;  /* 0x000000045d937c23 */ /* 0x002fe2000801009a */
[----:B------:R-:W-:Y:S01]  /*eab0*/  ISETP.GE.AND P5, PT, R162, R2, PT ;  /* 0x00000002a200720c */ /* 0x000fe20003fa6270 */
[----:B------:R-:W-:Y:S01]  /*eac0*/  FMUL.FTZ R20, R25, c[0x0][0x2ec] ;  /* 0x0000bb0019147a20 */ /* 0x000fe20000410000 */
[----:B------:R-:W-:Y:S02]  /*ead0*/  IADD3 R154, R165, 0x2c00, RZ ;  /* 0x00002c00a59a7810 */ /* 0x000fe40007ffe0ff */
[----:B------:R-:W-:-:S02]  /*eae0*/  P2R R21, PR, RZ, 0x20 ;  /* 0x00000020ff157803 */ /* 0x000fc40000000000 */
[----:B------:R-:W1:Y:S01]  /*eaf0*/  I2F R83, R162 ;  /* 0x000000a200537306 */ /* 0x000e620000201400 */
[C---:B--2---:R-:W-:Y:S01]  /*eb00*/  FFMA.FTZ R80, R85.reuse, UR4, R106 ;  /* 0x0000000455507c23 */ /* 0x044fe2000801006a */
[----:B------:R-:W-:Y:S01]  /*eb10*/  ISETP.GE.AND P5, PT, R88, R2, PT ;  /* 0x000000025800720c */ /* 0x000fe20003fa6270 */
[----:B------:R-:W-:-:S04]  /*eb20*/  FFMA.FTZ R38, R85, UR4, R38 ;  /* 0x0000000455267c23 */ /* 0x000fc80008010026 */
[----:B------:R-:W-:Y:S01]  /*eb30*/  FMUL.FTZ R14, R18, c[0x0][0x2ec] ;  /* 0x0000bb00120e7a20 */ /* 0x000fe20000410000 */
[----:B------:R2:W-:Y:S01]  /*eb40*/  MUFU.TANH R42, R45 ;  /* 0x0000002d002a7308 */ /* 0x0005e20000002400 */
[----:B---3--:R-:W-:Y:S02]  /*eb50*/  FFMA.FTZ R98, R93, UR4, R206 ;  /* 0x000000045d627c23 */ /* 0x008fe400080100ce */
[----:B------:R-:W-:Y:S02]  /*eb60*/  FMUL.FTZ R12, R17, c[0x0][0x2ec] ;  /* 0x0000bb00110c7a20 */ /* 0x000fe40000410000 */
[----:B------:R-:W-:Y:S02]  /*eb70*/  FMUL.FTZ R16, R16, c[0x0][0x2ec] ;  /* 0x0000bb0010107a20 */ /* 0x000fe40000410000 */
[----:B------:R-:W-:Y:S01]  /*eb80*/  FMUL.FTZ R5, R5, c[0x0][0x2ec] ;  /* 0x0000bb0005057a20 */ /* 0x000fe20000410000 */
[----:B------:R-:W3:Y:S01]  /*eb90*/  I2F R53, R88 ;  /* 0x0000005800357306 */ /* 0x000ee20000201400 */
[----:B-1----:R-:W-:-:S02]  /*eba0*/  FFMA.FTZ R156, R83, UR4, R156 ;  /* 0x00000004539c7c23 */ /* 0x002fc4000801009c */
[----:B------:R-:W-:Y:S02]  /*ebb0*/  FFMA.FTZ R44, R83, UR4, R44 ;  /* 0x00000004532c7c23 */ /* 0x000fe4000801002c */
[----:B------:R-:W-:Y:S02]  /*ebc0*/  FMUL.FTZ R4, R4, c[0x0][0x2ec] ;  /* 0x0000bb0004047a20 */ /* 0x000fe40000410000 */
[----:B------:R-:W-:Y:S01]  /*ebd0*/  FMUL.FTZ R18, R19, c[0x0][0x2ec] ;  /* 0x0000bb0013127a20 */ /* 0x000fe20000410000 */
[----:B--2---:R-:W-:Y:S01]  /*ebe0*/  P2R R45, PR, RZ, 0x40 ;  /* 0x00000040ff2d7803 */ /* 0x004fe20000000000 */
[----:B------:R-:W1:Y:S01]  /*ebf0*/  I2F R69, R177 ;  /* 0x000000b100457306 */ /* 0x000e620000201400 */
[-C--:B------:R-:W-:Y:S01]  /*ec00*/  ISETP.GE.AND P6, PT, R94, R2.reuse, PT ;  /* 0x000000025e00720c */ /* 0x080fe20003fc6270 */
[----:B------:R-:W-:Y:S01]  /*ec10*/  FFMA.FTZ R94, R89, UR4, R114 ;  /* 0x00000004595e7c23 */ /* 0x000fe20008010072 */
[----:B------:R-:W-:Y:S01]  /*ec20*/  ISETP.NE.AND P1, PT, R45, RZ, PT ;  /* 0x000000ff2d00720c */ /* 0x000fe20003f25270 */
[----:B------:R-:W-:Y:S01]  /*ec30*/  FMUL.FTZ R6, R6, c[0x0][0x2ec] ;  /* 0x0000bb0006067a20 */ /* 0x000fe20000410000 */
[----:B------:R-:W-:Y:S01]  /*ec40*/  FSEL R98, R98, -INF , !P6 ;  /* 0xff80000062627808 */ /* 0x000fe20007000000 */
[----:B------:R-:W-:Y:S01]  /*ec50*/  FMUL.FTZ R7, R7, c[0x0][0x2ec] ;  /* 0x0000bb0007077a20 */ /* 0x000fe20000410000 */
[----:B------:R-:W-:Y:S01]  /*ec60*/  FSEL R147, R147, -INF , !P1 ;  /* 0xff80000093937808 */ /* 0x000fe20004800000 */
[----:B------:R-:W2:Y:S01]  /*ec70*/  I2F R48, R164 ;  /* 0x000000a400307306 */ /* 0x000ea20000201400 */
[----:B------:R-:W-:Y:S01]  /*ec80*/  ISETP.GE.AND P1, PT, R183, R2, PT ;  /* 0x00000002b700720c */ /* 0x000fe20003f26270 */
[C---:B---3--:R-:W-:Y:S01]  /*ec90*/  FFMA.FTZ R45, R53.reuse, UR4, R78 ;  /* 0x00000004352d7c23 */ /* 0x048fe2000801004e */
[----:B------:R-:W-:Y:S01]  /*eca0*/  ISETP.GE.AND P6, PT, R162, R3, PT ;  /* 0x00000003a200720c */ /* 0x000fe20003fc6270 */
[----:B------:R-:W-:Y:S01]  /*ecb0*/  FFMA.FTZ R158, R53, UR4, R158 ;  /* 0x00000004359e7c23 */ /* 0x000fe2000801009e */
[----:B------:R-:W-:-:S02]  /*ecc0*/  FSEL R80, R80, -INF , !P1 ;  /* 0xff80000050507808 */ /* 0x000fc40004800000 */
[----:B------:R-:W-:Y:S01]  /*ecd0*/  ISETP.NE.AND P1, PT, R21, RZ, PT ;  /* 0x000000ff1500720c */ /* 0x000fe20003f25270 */
[----:B------:R-:W3:Y:S01]  /*ece0*/  I2F R81, R176 ;  /* 0x000000b000517306 */ /* 0x000ee20000201400 */
[----:B------:R-:W-:Y:S01]  /*ecf0*/  P2R R25, PR, RZ, 0x40 ;  /* 0x00000040ff197803 */ /* 0x000fe20000000000 */
[C---:B-1----:R-:W-:Y:S01]  /*ed00*/  FFMA.FTZ R108, R69.reuse, UR4, R150 ;  /* 0x00000004456c7c23 */ /* 0x042fe20008010096 */
[----:B------:R-:W-:Y:S01]  /*ed10*/  FSEL R78, R156, -INF , !P1 ;  /* 0xff8000009c4e7808 */ /* 0x000fe20004800000 */
[----:B------:R-:W-:Y:S01]  /*ed20*/  FFMA.FTZ R34, R69, UR4, R130 ;  /* 0x0000000445227c23 */ /* 0x000fe20008010082 */
[-C--:B------:R-:W-:Y:S02]  /*ed30*/  ISETP.GE.AND P1, PT, R170, R3.reuse, PT ;  /* 0x00000003aa00720c */ /* 0x080fe40003f26270 */
[----:B------:R-:W-:Y:S01]  /*ed40*/  FSEL R94, R94, -INF , !P4 ;  /* 0xff8000005e5e7808 */ /* 0x000fe20006000000 */
[----:B------:R-:W1:Y:S01]  /*ed50*/  MUFU.TANH R128, R128 ;  /* 0x0000008000807308 */ /* 0x000e620000002400 */
[----:B------:R-:W-:Y:S01]  /*ed60*/  ISETP.NE.AND P4, PT, R25, RZ, PT ;  /* 0x000000ff1900720c */ /* 0x000fe20003f85270 */
[----:B--2---:R-:W-:Y:S01]  /*ed70*/  FFMA.FTZ R39, R48, UR4, R39 ;  /* 0x0000000430277c23 */ /* 0x004fe20008010027 */
[----:B------:R-:W-:Y:S01]  /*ed80*/  ISETP.GE.AND P6, PT, R88, R3, PT ;  /* 0x000000035800720c */ /* 0x000fe20003fc6270 */
[----:B------:R-:W-:Y:S01]  /*ed90*/  FFMA.FTZ R37, R48, UR4, R37 ;  /* 0x0000000430257c23 */ /* 0x000fe20008010025 */
[----:B------:R-:W-:-:S02]  /*eda0*/  P2R R13, PR, RZ, 0x2 ;  /* 0x00000002ff0d7803 */ /* 0x000fc40000000000 */
[-C--:B------:R-:W-:Y:S01]  /*edb0*/  ISETP.GE.AND P1, PT, R170, R2.reuse, PT ;  /* 0x00000002aa00720c */ /* 0x080fe20003f26270 */
[----:B------:R-:W-:Y:S01]  /*edc0*/  I2F R82, R170 ;  /* 0x000000aa00527306 */ /* 0x000fe20000201400 */
[----:B------:R-:W-:Y:S01]  /*edd0*/  FSEL R108, R108, -INF , !P2 ;  /* 0xff8000006c6c7808 */ /* 0x000fe20005000000 */
[C---:B---3--:R-:W-:Y:S01]  /*ede0*/  FFMA.FTZ R42, R81.reuse, UR4, R42 ;  /* 0x00000004512a7c23 */ /* 0x048fe2000801002a */
[-C--:B------:R-:W-:Y:S02]  /*edf0*/  ISETP.GE.AND P2, PT, R164, R2.reuse, PT ;  /* 0x00000002a400720c */ /* 0x080fe40003f46270 */
[----:B------:R-:W-:Y:S02]  /*ee00*/  FSEL R238, R44, -INF , !P4 ;  /* 0xff8000002cee7808 */ /* 0x000fe40006000000 */
[----:B------:R-:W-:Y:S01]  /*ee10*/  FSEL R232, R158, -INF , !P6 ;  /* 0xff8000009ee87808 */ /* 0x000fe20007000000 */
[----:B------:R-:W2:Y:S01]  /*ee20*/  MUFU.TANH R43, R43 ;  /* 0x0000002b002b7308 */ /* 0x000ea20000002400 */
[----:B-1----:R-:W-:Y:S01]  /*ee30*/  FFMA.FTZ R128, R81, UR4, R128 ;  /* 0x0000000451807c23 */ /* 0x002fe20008010080 */
[----:B------:R-:W-:-:S02]  /*ee40*/  ISETP.GE.AND P4, PT, R176, R2, PT ;  /* 0x00000002b000720c */ /* 0x000fc40003f86270 */
[----:B------:R-:W-:Y:S02]  /*ee50*/  ISETP.NE.AND P6, PT, R13, RZ, PT ;  /* 0x000000ff0d00720c */ /* 0x000fe40003fc5270 */
[----:B------:R-:W-:Y:S02]  /*ee60*/  P2R R13, PR, RZ, 0x2 ;  /* 0x00000002ff0d7803 */ /* 0x000fe40000000000 */
[----:B------:R-:W1:Y:S01]  /*ee70*/  MUFU.TANH R29, R29 ;  /* 0x0000001d001d7308 */ /* 0x000e620000002400 */
[----:B------:R-:W-:Y:S02]  /*ee80*/  FSEL R88, R39, -INF , !P2 ;  /* 0xff80000027587808 */ /* 0x000fe40005000000 */
[-C--:B------:R-:W-:Y:S02]  /*ee90*/  ISETP.GE.AND P2, PT, R176, R3.reuse, PT ;  /* 0x00000003b000720c */ /* 0x080fe40003f46270 */
[----:B------:R-:W-:Y:S02]  /*eea0*/  FSEL R34, R34, -INF , !P3 ;  /* 0xff80000022227808 */ /* 0x000fe40005800000 */
[----:B------:R-:W-:Y:S01]  /*eeb0*/  ISETP.GE.AND P3, PT, R164, R3, PT ;  /* 0x00000003a400720c */ /* 0x000fe20003f66270 */
[----:B------:R-:W3:Y:S01]  /*eec0*/  MUFU.TANH R182, R182 ;  /* 0x000000b600b67308 */ /* 0x000ee20000002400 */
[----:B--2---:R-:W-:Y:S01]  /*eed0*/  FFMA.FTZ R15, R82, UR4, R43 ;  /* 0x00000004520f7c23 */ /* 0x004fe2000801002b */
[----:B------:R-:W-:-:S02]  /*eee0*/  FSEL R43, R128, -INF , !P4 ;  /* 0xff800000802b7808 */ /* 0x000fc40006000000 */
[----:B------:R-:W-:Y:S02]  /*eef0*/  ISETP.NE.AND P4, PT, R13, RZ, PT ;  /* 0x000000ff0d00720c */ /* 0x000fe40003f85270 */
[----:B------:R-:W-:Y:S02]  /*ef00*/  FSEL R128, R15, -INF , !P6 ;  /* 0xff8000000f807808 */ /* 0x000fe40007000000 */
[----:B------:R-:W-:Y:S01]  /*ef10*/  I2F R63, R187 ;  /* 0x000000bb003f7306 */ /* 0x000fe20000201400 */
[----:B-1----:R-:W-:Y:S01]  /*ef20*/  FFMA.FTZ R29, R82, UR4, R29 ;  /* 0x00000004521d7c23 */ /* 0x002fe2000801001d */
[----:B------:R-:W-:Y:S02]  /*ef30*/  ISETP.GE.AND P6, PT, R187, R2, PT ;  /* 0x00000002bb00720c */ /* 0x000fe40003fc6270 */
[----:B------:R-:W-:Y:S02]  /*ef40*/  LEA.HI R13, R46, R46, RZ, 0x1 ;  /* 0x0000002e2e0d7211 */ /* 0x000fe400078f08ff */
[----:B------:R-:W-:-:S02]  /*ef50*/  FSEL R134, R37, -INF , !P3 ;  /* 0xff80000025867808 */ /* 0x000fc40005800000 */
[----:B------:R-:W1:Y:S01]  /*ef60*/  MUFU.TANH R14, R14 ;  /* 0x0000000e000e7308 */ /* 0x000e620000002400 */
[----:B---3--:R-:W-:Y:S01]  /*ef70*/  FFMA.FTZ R102, R91, UR4, R182 ;  /* 0x000000045b667c23 */ /* 0x008fe200080100b6 */
[----:B------:R-:W-:Y:S02]  /*ef80*/  FSEL R182, R42, -INF , !P2 ;  /* 0xff8000002ab67808 */ /* 0x000fe40005000000 */
[----:B------:R-:W-:Y:S02]  /*ef90*/  FSEL R42, R29, -INF , !P4 ;  /* 0xff8000001d2a7808 */ /* 0x000fe40006000000 */
[-C--:B------:R-:W-:Y:S02]  /*efa0*/  ISETP.GE.AND P4, PT, R195, R3.reuse, PT ;  /* 0x00000003c300720c */ /* 0x080fe40003f86270 */
[----:B------:R-:W-:Y:S01]  /*efb0*/  I2F R191, R195 ;  /* 0x000000c300bf7306 */ /* 0x000fe20000201400 */
[----:B------:R-:W-:Y:S02]  /*efc0*/  FSEL R102, R102, -INF , !P0 ;  /* 0xff80000066667808 */ /* 0x000fe40004000000 */
[----:B------:R-:W-:-:S02]  /*efd0*/  ISETP.GE.AND P0, PT, R183, R3, PT ;  /* 0x00000003b700720c */ /* 0x000fc40003f06270 */
[-C--:B------:R-:W-:Y:S02]  /*efe0*/  ISETP.GE.AND P3, PT, R160, R3.reuse, PT ;  /* 0x00000003a000720c */ /* 0x080fe40003f66270 */
[----:B------:R-:W-:Y:S01]  /*eff0*/  FSEL R125, R38, -INF , !P0 ;  /* 0xff800000267d7808 */ /* 0x000fe20004000000 */
[----:B------:R-:W2:Y:S01]  /*f000*/  MUFU.TANH R12, R12 ;  /* 0x0000000c000c7308 */ /* 0x000ea20000002400 */
[----:B-1----:R-:W-:Y:S01]  /*f010*/  FFMA.FTZ R14, R63, UR4, R14 ;  /* 0x000000043f0e7c23 */ /* 0x002fe2000801000e */
[----:B------:R-:W-:Y:S02]  /*f020*/  ISETP.GE.AND P0, PT, R160, R2, PT ;  /* 0x00000002a000720c */ /* 0x000fe40003f06270 */
[----:B------:R-:W-:Y:S02]  /*f030*/  LOP3.LUT R13, R13, 0x7fffffe, RZ, 0xc0, !PT ;  /* 0x07fffffe0d0d7812 */ /* 0x000fe400078ec0ff */
[----:B------:R-:W-:Y:S02]  /*f040*/  FSEL R39, R14, -INF , !P6 ;  /* 0xff8000000e277808 */ /* 0x000fe40007000000 */
[----:B------:R-:W1:Y:S01]  /*f050*/  I2F R79, R160 ;  /* 0x000000a0004f7306 */ /* 0x000e620000201400 */
[----:B------:R-:W-:Y:S01]  /*f060*/  FSEL R45, R45, -INF , !P5 ;  /* 0xff8000002d2d7808 */ /* 0x000fe20006800000 */
[----:B------:R-:W-:Y:S01]  /*f070*/  IMAD.IADD R46, R46, 0x1, -R13 ;  /* 0x000000012e2e7824 */ /* 0x000fe200078e0a0d */
[----:B------:R-:W-:-:S02]  /*f080*/  ISETP.GE.AND P5, PT, R115, R3, PT ;  /* 0x000000037300720c */ /* 0x000fc40003fa6270 */
[-C--:B------:R-:W-:Y:S01]  /*f090*/  ISETP.GE.AND P1, PT, R189, R3.reuse, PT ;  /* 0x00000003bd00720c */ /* 0x080fe20003f26270 */
[----:B------:R-:W-:Y:S01]  /*f0a0*/  IMAD R11, R46, 0x20, R11 ;  /* 0x000000202e0b7824 */ /* 0x000fe200078e020b */
[----:B------:R-:W-:Y:S01]  /*f0b0*/  ISETP.GE.AND P2, PT, R187, R3, PT ;  /* 0x00000003bb00720c */ /* 0x000fe20003f46270 */
[----:B------:R-:W-:Y:S01]  /*f0c0*/  I2F R65, R115 ;  /* 0x0000007300417306 */ /* 0x000fe20000201400 */
[----:B--2---:R-:W-:Y:S01]  /*f0d0*/  FFMA.FTZ R12, R191, UR4, R12 ;  /* 0x00000004bf0c7c23 */ /* 0x004fe2000801000c */
[C---:B------:R-:W-:Y:S01]  /*f0e0*/  IADD3 R164, R165.reuse, 0x400, RZ ;  /* 0x00000400a5a47810 */ /* 0x040fe20007ffe0ff */
[----:B------:R-:W-:Y:S01]  /*f0f0*/  IMAD.IADD R10, R10, 0x1, R11 ;  /* 0x000000010a0a7824 */ /* 0x000fe200078e020b */
[C---:B------:R-:W-:Y:S02]  /*f100*/  IADD3 R162, R165.reuse, 0xc00, RZ ;  /* 0x00000c00a5a27810 */ /* 0x040fe40007ffe0ff */
[----:B------:R-:W-:Y:S02]  /*f110*/  IADD3 R158, R165, 0x1c00, RZ ;  /* 0x00001c00a59e7810 */ /* 0x000fe40007ffe0ff */
[----:B------:R-:W-:Y:S01]  /*f120*/  I2F R67, R189 ;  /* 0x000000bd00437306 */ /* 0x000fe20000201400 */
[----:B-1----:R-:W-:Y:S01]  /*f130*/  FFMA.FTZ R41, R79, UR4, R41 ;  /* 0x000000044f297c23 */ /* 0x002fe20008010029 */
[----:B------:R-:W-:Y:S01]  /*f140*/  IADD3 R160, R165, 0x1400, RZ ;  /* 0x00001400a5a07810 */ /* 0x000fe20007ffe0ff */
[----:B------:R-:W-:Y:S01]  /*f150*/  FFMA.FTZ R40, R79, UR4, R40 ;  /* 0x000000044f287c23 */ /* 0x000fe20008010028 */
[----:B------:R-:W-:-:S02]  /*f160*/  IADD3 R156, R165, 0x2400, RZ ;  /* 0x00002400a59c7810 */ /* 0x000fc40007ffe0ff */
[----:B------:R-:W-:Y:S02]  /*f170*/  FSEL R206, R41, -INF , !P3 ;  /* 0xff80000029ce7808 */ /* 0x000fe40005800000 */
[----:B------:R-:W1:Y:S01]  /*f180*/  MUFU.TANH R24, R24 ;  /* 0x0000001800187308 */ /* 0x000e620000002400 */
[----:B------:R-:W-:Y:S02]  /*f190*/  FSEL R44, R40, -INF , !P0 ;  /* 0xff800000282c7808 */ /* 0x000fe40004000000 */
[-C--:B------:R-:W-:Y:S02]  /*f1a0*/  ISETP.GE.AND P3, PT, R115, R2.reuse, PT ;  /* 0x000000027300720c */ /* 0x080fe40003f66270 */
[----:B------:R-:W-:Y:S02]  /*f1b0*/  ISETP.GE.AND P0, PT, R189, R2, PT ;  /* 0x00000002bd00720c */ /* 0x000fe40003f06270 */
[----:B------:R-:W-:Y:S01]  /*f1c0*/  IADD3 R150, R165, 0x3c00, RZ ;  /* 0x00003c00a5967810 */ /* 0x000fe20007ffe0ff */
[----:B------:R-:W2:Y:S08]  /*f1d0*/  MUFU.TANH R20, R20 ;  /* 0x0000001400147308 */ /* 0x000eb00000002400 */
[----:B------:R-:W3:Y:S01]  /*f1e0*/  MUFU.TANH R26, R26 ;  /* 0x0000001a001a7308 */ /* 0x000ee20000002400 */
[----:B-1----:R-:W-:-:S05]  /*f1f0*/  FFMA.FTZ R24, R65, UR4, R24 ;  /* 0x0000000441187c23 */ /* 0x002fca0008010018 */
[----:B------:R-:W-:Y:S02]  /*f200*/  FSEL R106, R24, -INF , !P5 ;  /* 0xff800000186a7808 */ /* 0x000fe40006800000 */
[----:B------:R-:W1:Y:S01]  /*f210*/  MUFU.TANH R30, R27 ;  /* 0x0000001b001e7308 */ /* 0x000e620000002400 */
[----:B--2---:R-:W-:Y:S01]  /*f220*/  FFMA.FTZ R20, R67, UR4, R20 ;  /* 0x0000000443147c23 */ /* 0x004fe20008010014 */
[----:B------:R-:W-:-:S04]  /*f230*/  ISETP.GE.AND P5, PT, R195, R2, PT ;  /* 0x00000002c300720c */ /* 0x000fc80003fa6270 */
[----:B------:R-:W-:Y:S02]  /*f240*/  FSEL R90, R20, -INF , !P1 ;  /* 0xff800000145a7808 */ /* 0x000fe40004800000 */
[----:B------:R-:W2:Y:S01]  /*f250*/  MUFU.TANH R16, R16 ;  /* 0x0000001000107308 */ /* 0x000ea20000002400 */
[----:B---3--:R-:W-:Y:S01]  /*f260*/  FFMA.FTZ R26, R65, UR4, R26 ;  /* 0x00000004411a7c23 */ /* 0x008fe2000801001a */
[----:B------:R-:W-:-:S04]  /*f270*/  ISETP.GE.AND P1, PT, R47, R2, PT ;  /* 0x000000022f00720c */ /* 0x000fc80003f26270 */
[----:B------:R-:W-:Y:S02]  /*f280*/  FSEL R41, R26, -INF , !P3 ;  /* 0xff8000001a297808 */ /* 0x000fe40005800000 */
[----:B------:R3:W-:Y:S01]  /*f290*/  MUFU.TANH R22, R5 ;  /* 0x0000000500167308 */ /* 0x0007e20000002400 */
[----:B-1----:R-:W-:Y:S01]  /*f2a0*/  FFMA.FTZ R30, R67, UR4, R30 ;  /* 0x00000004431e7c23 */ /* 0x002fe2000801001e */
[----:B------:R-:W-:-:S04]  /*f2b0*/  ISETP.GE.AND P3, PT, R197, R2, PT ;  /* 0x00000002c500720c */ /* 0x000fc80003f66270 */
[----:B------:R-:W-:Y:S02]  /*f2c0*/  FSEL R40, R30, -INF , !P0 ;  /* 0xff8000001e287808 */ /* 0x000fe40004000000 */
[----:B------:R-:W-:Y:S01]  /*f2d0*/  I2F R193, R197 ;  /* 0x000000c500c17306 */ /* 0x000fe20000201400 */
[----:B--2---:R-:W-:Y:S01]  /*f2e0*/  FFMA.FTZ R16, R63, UR4, R16 ;  /* 0x000000043f107c23 */ /* 0x004fe20008010010 */
[----:B------:R-:W-:-:S04]  /*f2f0*/  ISETP.GE.AND P0, PT, R120, R2, PT ;  /* 0x000000027800720c */ /* 0x000fc80003f06270 */
[----:B------:R-:W-:Y:S02]  /*f300*/  FSEL R82, R16, -INF , !P2 ;  /* 0xff80000010527808 */ /* 0x000fe40005000000 */
[----:B---3--:R-:W-:Y:S01]  /*f310*/  P2R R5, PR, RZ, 0x10 ;  /* 0x00000010ff057803 */ /* 0x008fe20000000000 */
[----:B------:R-:W1:Y:S01]  /*f320*/  MUFU.TANH R4, R4 ;  /* 0x0000000400047308 */ /* 0x000e620000002400 */
[-C--:B------:R-:W-:Y:S01]  /*f330*/  ISETP.GE.AND P4, PT, R197, R3.reuse, PT ;  /* 0x00000003c500720c */ /* 0x080fe20003f86270 */
[----:B------:R-:W-:Y:S01]  /*f340*/  BAR.SYNC.DEFER_BLOCKING 0x0 ;  /* 0x0000000000007b1d */ /* 0x000fe20000010000 */
[----:B------:R-:W-:Y:S02]  /*f350*/  ISETP.NE.AND P6, PT, R5, RZ, PT ;  /* 0x000000ff0500720c */ /* 0x000fe40003fc5270 */
[----:B------:R-:W-:Y:S02]  /*f360*/  ISETP.GE.AND P2, PT, R120, R3, PT ;  /* 0x000000037800720c */ /* 0x000fe40003f46270 */
[----:B------:R-:W-:Y:S01]  /*f370*/  FSEL R48, R12, -INF , !P6 ;  /* 0xff8000000c307808 */ /* 0x000fe20007000000 */
[----:B------:R-:W2:Y:S01]  /*f380*/  I2F R121, R120 ;  /* 0x0000007800797306 */ /* 0x000ea20000201400 */
[----:B------:R-:W-:-:S07]  /*f390*/  PLOP3.LUT P6, PT, PT, PT, UP0, 0x80, 0x0 ;  /* 0x000000000000781c */ /* 0x000fce0003fcf008 */
[----:B------:R-:W3:Y:S01]  /*f3a0*/  MUFU.TANH R18, R18 ;  /* 0x0000001200127308 */ /* 0x000ee20000002400 */
[----:B-1----:R-:W-:-:S05]  /*f3b0*/  FFMA.FTZ R4, R193, UR4, R4 ;  /* 0x00000004c1047c23 */ /* 0x002fca0008010004 */
[----:B------:R-:W-:Y:S02]  /*f3c0*/  FSEL R47, R4, -INF , !P4 ;  /* 0xff800000042f7808 */ /* 0x000fe40006000000 */
[----:B------:R-:W1:Y:S01]  /*f3d0*/  MUFU.TANH R6, R6 ;  /* 0x0000000600067308 */ /* 0x000e620000002400 */
[----:B--2---:R-:W-:Y:S01]  /*f3e0*/  FFMA.FTZ R22, R121, UR4, R22 ;  /* 0x0000000479167c23 */ /* 0x004fe20008010016 */
[----:B------:R-:W-:-:S04]  /*f3f0*/  FSEL R4, R8, -INF , !P1 ;  /* 0xff80000008047808 */ /* 0x000fc80004800000 */
        /* <DEDUP_REMOVED lines=71> */
.L_x_2198:
[----:B------:R-:W-:-:S05]  /*f870*/  IMAD.MOV.U32 R5, RZ, RZ, c[0x0][0x198] ;  /* 0x00006600ff057624 */ /* 0x000fca00078e00ff */
[----:B------:R-:W-:-:S04]  /*f880*/  LEA R5, -R5, RZ, 0x8 ;  /* 0x000000ff05057211 */ /* 0x000fc800078e41ff */
[----:B------:R-:W-:Y:S02]  /*f890*/  SHF.R.S32.HI R6, RZ, 0x1f, R5 ;  /* 0x0000001fff067819 */ /* 0x000fe40000011405 */
.L_x_2199:
[----:B------:R-:W-:Y:S01]  /*f8a0*/  ISETP.GE.AND P0, PT, R148, c[0x0][0x220], PT ;  /* 0x0000880094007a0c */ /* 0x000fe20003f06270 */
[----:B------:R-:W-:Y:S01]  /*f8b0*/  IMAD R19, R143, c[0x0][0x198], RZ ;  /* 0x000066008f137a24 */ /* 0x000fe200078e02ff */
[----:B------:R-:W-:Y:S03]  /*f8c0*/  BSSY B0, `(.L_x_2200) ;  /* 0x0000068000007945 */ /* 0x000fe60003800000 */
[----:B------:R-:W-:-:S04]  /*f8d0*/  IMAD R19, R142, c[0x0][0x19c], R19 ;  /* 0x000067008e137a24 */ /* 0x000fc800078e0213 */
[----:B------:R-:W-:-:S04]  /*f8e0*/  IMAD.IADD R19, R141, 0x1, R19 ;  /* 0x000000018d137824 */ /* 0x000fc800078e0213 */
        /* <DEDUP_REMOVED lines=9> */
[-C--:B------:R-:W-:Y:S01]  /*f980*/  @!P0 LEA R8, P1, R11, R140.reuse, 0x7 ;  /* 0x0000008c0b088211 */ /* 0x080fe200078238ff */
[----:B------:R-:W-:Y:S01]  /*f990*/  @!P0 IMAD.MOV.U32 R22, RZ, RZ, c[0x0][0x198] ;  /* 0x00006600ff168624 */ /* 0x000fe200078e00ff */
[-C--:B------:R-:W-:Y:S01]  /*f9a0*/  @!P0 LEA.HI.X R7, R13, R19.reuse, R7, 0x6, P2 ;  /* 0x000000130d078211 */ /* 0x080fe200010f3407 */
[----:B------:R-:W-:Y:S01]  /*f9b0*/  @!P0 IMAD.MOV.U32 R13, RZ, RZ, R19 ;  /* 0x000000ffff0d8224 */ /* 0x000fe200078e0013 */
[----:B------:R-:W-:Y:S01]  /*f9c0*/  @!P0 IADD3 R59, P3, P2, R5, R140, R59 ;  /* 0x0000008c053b8210 */ /* 0x000fe20007a7e03b */
[----:B------:R1:W-:Y:S01]  /*f9d0*/  @P0 STS [R212+0x1004], RZ ;  /* 0x001004ffd4000388 */ /* 0x0003e20000000800 */
[-C--:B------:R-:W-:Y:S01]  /*f9e0*/  @!P0 LEA.HI.X R17, R11, R19.reuse, R17, 0x7, P1 ;  /* 0x000000130b118211 */ /* 0x080fe200008f3c11 */
[----:B------:R-:W-:Y:S01]  /*f9f0*/  @!P0 IMAD.MOV.U32 R27, RZ, RZ, c[0x0][0x198] ;  /* 0x00006600ff1b8624 */ /* 0x000fe200078e00ff */
[----:B------:R-:W-:Y:S01]  /*fa00*/  @!P0 LEA R20, P1, R59, c[0x0][0x168], 0x1 ;  /* 0x00005a003b148a11 */ /* 0x000fe200078208ff */
[----:B------:R1:W-:Y:S01]  /*fa10*/  @P0 STS.64 [R212+0x1008], RZ ;  /* 0x001008ffd4000388 */ /* 0x0003e20000000a00 */
[----:B------:R-:W-:Y:S01]  /*fa20*/  @!P0 IADD3.X R58, R6, R19, R58, P3, P2 ;  /* 0x00000013063a8210 */ /* 0x000fe20001fe443a */
[----:B------:R-:W-:-:S02]  /*fa30*/  @!P0 IMAD.MOV.U32 R18, RZ, RZ, R140 ;  /* 0x000000ffff128224 */ /* 0x000fc400078e008c */
[----:B------:R-:W-:Y:S01]  /*fa40*/  @!PT LDS RZ, [RZ] ;  /* 0x00000000fffff984 */ /* 0x000fe20000000800 */
[----:B------:R-:W-:Y:S01]  /*fa50*/  @!PT LDS RZ, [RZ] ;  /* 0x00000000fffff984 */ /* 0x000fe20000000800 */
[----:B------:R-:W-:Y:S01]  /*fa60*/  @!PT LDS RZ, [RZ] ;  /* 0x00000000fffff984 */ /* 0x000fe20000000800 */
[----:B------:R2:W-:Y:S01]  /*fa70*/  @!P0 LDGSTS.E.BYPASS.LTC128B.128 [R212+0x1000], [R30.64] ;  /* 0x010000001ed48fae */ /* 0x0005e2000b901d46 */
[----:B------:R-:W-:Y:S01]  /*fa80*/  @!P0 LEA.HI.X R21, R59, c[0x0][0x16c], R58, 0x1, P1 ;  /* 0x00005b003b158a11 */ /* 0x000fe200008f0c3a */
[----:B------:R-:W-:Y:S01]  /*fa90*/  @!P0 IMAD.WIDE.U32 R26, R27, 0x60, R18 ;  /* 0x000000601b1a8825 */ /* 0x000fe200078e0012 */
[----:B------:R-:W-:Y:S01]  /*faa0*/  @!P0 IADD3 R15, P1, R5, R12, RZ ;  /* 0x0000000c050f8210 */ /* 0x000fe20007f3e0ff */
[----:B------:R1:W-:Y:S02]  /*fab0*/  @P0 STS.128 [R212+0x1800], RZ ;  /* 0x001800ffd4000388 */ /* 0x0003e40000000c00 */
[----:B------:R-:W-:Y:S02]  /*fac0*/  @!P0 IMAD.MOV.U32 R12, RZ, RZ, R140 ;  /* 0x000000ffff0c8224 */ /* 0x000fe400078e008c */
[----:B------:R-:W-:Y:S01]  /*fad0*/  @!P0 IMAD.MOV.U32 R11, RZ, RZ, c[0x0][0x19c] ;  /* 0x00006700ff0b8624 */ /* 0x000fe200078e00ff */
[----:B------:R-:W-:Y:S01]  /*fae0*/  @!PT LDS RZ, [RZ] ;  /* 0x00000000fffff984 */ /* 0x000fe20000000800 */
[----:B------:R-:W-:Y:S01]  /*faf0*/  @!PT LDS RZ, [RZ] ;  /* 0x00000000fffff984 */ /* 0x000fe20000000800 */
[----:B------:R-:W-:Y:S01]  /*fb00*/  @!PT LDS RZ, [RZ] ;  /* 0x00000000fffff984 */ /* 0x000fe20000000800 */
[----:B------:R1:W-:Y:S01]  /*fb10*/  @!P0 LDGSTS.E.BYPASS.LTC128B.128 [R212+0x1800], [R20.64] ;  /* 0x0180000014d48fae */ /* 0x0003e2000b901d46 */
[----:B------:R-:W-:-:S03]  /*fb20*/  @!P0 IMAD.WIDE.U32 R24, R24, 0xa0, R12 ;  /* 0x000000a018188825 */ /* 0x000fc600078e000c */
[----:B------:R1:W-:Y:S01]  /*fb30*/  @P0 STS.128 [R212+0x2000], RZ ;  /* 0x002000ffd4000388 */ /* 0x0003e20000000c00 */
[----:B------:R-:W-:Y:S01]  /*fb40*/  @!P0 IMAD.WIDE.U32 R22, R22, 0xc0, R12 ;  /* 0x000000c016168825 */ /* 0x000fe200078e000c */
[----:B------:R-:W-:-:S03]  /*fb50*/  @!P0 IADD3 R14, P2, R5, R24, RZ ;  /* 0x00000018050e8210 */ /* 0x000fc60007f5e0ff */
[----:B------:R-:W-:Y:S02]  /*fb60*/  @!P0 IMAD.X R12, R6, 0x1, R7, P1 ;  /* 0x00000001060c8824 */ /* 0x000fe400008e0607 */
[----:B------:R-:W-:Y:S02]  /*fb70*/  @!P0 IMAD.MOV.U32 R13, RZ, RZ, c[0x0][0x19c] ;  /* 0x00006700ff0d8624 */ /* 0x000fe400078e00ff */
[----:B------:R-:W-:Y:S02]  /*fb80*/  @!P0 IMAD.MOV.U32 R7, RZ, RZ, c[0x0][0x19c] ;  /* 0x00006700ff078624 */ /* 0x000fe400078e00ff */
[----:B------:R-:W-:Y:S02]  /*fb90*/  @!P0 IMAD R13, R13, 0x60, RZ ;  /* 0x000000600d0d8824 */ /* 0x000fe400078e02ff */
[----:B------:R-:W-:Y:S01]  /*fba0*/  @!P0 IMAD R11, R11, 0xa0, RZ ;  /* 0x000000a00b0b8824 */ /* 0x000fe200078e02ff */
[----:B--2---:R-:W-:Y:S01]  /*fbb0*/  @!P0 LEA R30, P1, R15, c[0x0][0x168], 0x1 ;  /* 0x00005a000f1e8a11 */ /* 0x004fe200078208ff */
[----:B------:R-:W-:-:S03]  /*fbc0*/  @!P0 IMAD R7, R7, 0xc0, RZ ;  /* 0x000000c007078824 */ /* 0x000fc600078e02ff */
[----:B------:R-:W-:Y:S02]  /*fbd0*/  @!P0 LEA.HI.X R31, R15, c[0x0][0x16c], R12, 0x1, P1 ;  /* 0x00005b000f1f8a11 */ /* 0x000fe400008f0c0c */
[C---:B------:R-:W-:Y:S02]  /*fbe0*/  @!P0 IADD3 R15, P1, R5.reuse, R8, RZ ;  /* 0x00000008050f8210 */ /* 0x040fe40007f3e0ff */
[----:B------:R-:W-:Y:S01]  /*fbf0*/  @!P0 IADD3 R8, P4, R5, R26, RZ ;  /* 0x0000001a05088210 */ /* 0x000fe20007f9e0ff */
        /* <DEDUP_REMOVED lines=9> */
[----:B------:R-:W-:Y:S02]  /*fc90*/  @!P0 LEA.HI.X R59, R15, c[0x0][0x16c], R12, 0x1, P3 ;  /* 0x00005b000f3b8a11 */ /* 0x000fe400018f0c0c */
[----:B------:R-:W-:Y:S02]  /*fca0*/  @!P0 LEA R24, P3, R8, c[0x0][0x168], 0x1 ;  /* 0x00005a0008188a11 */ /* 0x000fe400078608ff */
[----:B------:R-:W-:Y:S02]  /*fcb0*/  @!P0 IADD3.X R11, R6, R25, R11, P2, !PT ;  /* 0x00000019060b8210 */ /* 0x000fe400017fe40b */
[----:B------:R-:W-:Y:S02]  /*fcc0*/  @!P0 LEA R22, P2, R14, c[0x0][0x168], 0x1 ;  /* 0x00005a000e168a11 */ /* 0x000fe400078408ff */
[----:B------:R-:W-:Y:S02]  /*fcd0*/  @!P0 LEA.HI.X R25, R8, c[0x0][0x16c], R13, 0x1, P3 ;  /* 0x00005b0008198a11 */ /* 0x000fe400018f0c0d */
[----:B------:R-:W-:-:S02]  /*fce0*/  @!P0 IADD3.X R7, R6, R7, R23, P1, !PT ;  /* 0x0000000706078210 */ /* 0x000fc40000ffe417 */
[----:B------:R-:W-:Y:S01]  /*fcf0*/  @!P0 LEA R12, P1, R16, c[0x0][0x168], 0x1 ;  /* 0x00005a00100c8a11 */ /* 0x000fe200078208ff */
        /* <DEDUP_REMOVED lines=36> */
.L_x_2201:
[----:B------:R-:W-:Y:S05]  /*ff40*/  BSYNC B0 ;  /* 0x0000000000007941 */ /* 0x000fea0003800000 */
.L_x_2200:
[----:B------:R-:W0:Y:S01]  /*ff50*/  LDGDEPBAR ;  /* 0x00000000000079af */ /* 0x000e220000000000 */
[----:B------:R-:W-:-:S04]  /*ff60*/  LEA R210, P0, R5, R210, 0x1 ;  /* 0x000000d205d27211 */ /* 0x000fc800078008ff */
[----:B------:R-:W-:Y:S02]  /*ff70*/  LEA.HI.X R211, R5, R211, R6, 0x1, P0 ;  /* 0x000000d305d37211 */ /* 0x000fe400000f0c06 */
.L_x_2197:
        /* <DEDUP_REMOVED lines=241> */
[----:B------:R-:W-:Y:S01]  /*10e90*/  MUFU.EX2 R62, R62 ;  /* 0x0000003e003e7308 */ /* 0x000fe20000000800 */
[----:B------:R-:W1:Y:S01]  /*10ea0*/  LDSM.16.MT88.4 R4, [R214+0x5000] ;  /* 0x00500000d604783b */ /* 0x000e620000004200 */
[--C-:B------:R-:W-:Y:S02]  /*10eb0*/  FFMA.FTZ R119, R76, c[0x0][0x23c], -R49.reuse ;  /* 0x00008f004c777a23 */ /* 0x100fe40000010831 */
[--C-:B------:R-:W-:Y:S02]  /*10ec0*/  FFMA.FTZ R140, R109, c[0x0][0x23c], -R49.reuse ;  /* 0x00008f006d8c7a23 */ /* 0x100fe40000010831 */
[--C-:B------:R-:W-:Y:S02]  /*10ed0*/  FFMA.FTZ R113, R113, c[0x0][0x23c], -R49.reuse ;  /* 0x00008f0071717a23 */ /* 0x100fe40000010831 */
[----:B------:R-:W-:Y:S01]  /*10ee0*/  MUFU.EX2 R142, R142 ;  /* 0x0000008e008e7308 */ /* 0x000fe20000000800 */
[----:B------:R-:W-:-:S02]  /*10ef0*/  FFMA.FTZ R132, R171, c[0x0][0x23c], -R49 ;  /* 0x00008f00ab847a23 */ /* 0x000fc40000010831 */
[--C-:B------:R-:W-:Y:S02]  /*10f00*/  FFMA.FTZ R109, R173, c[0x0][0x23c], -R49.reuse ;  /* 0x00008f00ad6d7a23 */ /* 0x100fe40000010831 */
[--C-:B------:R-:W-:Y:S02]  /*10f10*/  FFMA.FTZ R101, R101, c[0x0][0x23c], -R49.reuse ;  /* 0x00008f0065657a23 */ /* 0x100fe40000010831 */
[----:B------:R-:W-:Y:S01]  /*10f20*/  FFMA.FTZ R116, R169, c[0x0][0x23c], -R49 ;  /* 0x00008f00a9747a23 */ /* 0x000fe20000010831 */
[----:B------:R-:W2:Y:S01]  /*10f30*/  MUFU.EX2 R119, R119 ;  /* 0x0000007700777308 */ /* 0x000ea20000000800 */
[----:B------:R-:W-:Y:S02]  /*10f40*/  FFMA.FTZ R76, R28, c[0x0][0x23c], -R75 ;  /* 0x00008f001c4c7a23 */ /* 0x000fe4000001084b */
[----:B------:R-:W3:Y:S01]  /*10f50*/  LDSM.16.MT88.4 R28, [R214+0x5800] ;  /* 0x00580000d61c783b */ /* 0x000ee20000004200 */
[--C-:B------:R-:W-:Y:S02]  /*10f60*/  FFMA.FTZ R122, R107, c[0x0][0x23c], -R49.reuse ;  /* 0x00008f006b7a7a23 */ /* 0x100fe40000010831 */
[----:B------:R-:W-:-:S02]  /*10f70*/  FFMA.FTZ R107, R103, c[0x0][0x23c], -R49 ;  /* 0x00008f00676b7a23 */ /* 0x000fc40000010831 */
[----:B------:R-:W-:Y:S01]  /*10f80*/  MUFU.EX2 R140, R140 ;  /* 0x0000008c008c7308 */ /* 0x000fe20000000800 */
[--C-:B------:R-:W-:Y:S02]  /*10f90*/  FFMA.FTZ R103, R95, c[0x0][0x23c], -R49.reuse ;  /* 0x00008f005f677a23 */ /* 0x100fe40000010831 */
[--C-:B------:R-:W-:Y:S02]  /*10fa0*/  FFMA.FTZ R126, R87, c[0x0][0x23c], -R49.reuse ;  /* 0x00008f00577e7a23 */ /* 0x100fe40000010831 */
[--C-:B------:R-:W-:Y:S02]  /*10fb0*/  FFMA.FTZ R117, R172, c[0x0][0x23c], -R49.reuse ;  /* 0x00008f00ac757a23 */ /* 0x100fe40000010831 */
[--C-:B------:R-:W-:Y:S01]  /*10fc0*/  FFMA.FTZ R174, R174, c[0x0][0x23c], -R49.reuse ;  /* 0x00008f00aeae7a23 */ /* 0x100fe20000010831 */
[----:B------:R-:W4:Y:S01]  /*10fd0*/  MUFU.EX2 R113, R113 ;  /* 0x0000007100717308 */ /* 0x000f220000000800 */
[----:B--2---:R-:W-:Y:S01]  /*10fe0*/  F2FP.BF16.PACK_AB R21, R119, R142 ;  /* 0x0000008e7715723e */ /* 0x004fe200000010ff */
[----:B------:R-:W-:-:S02]  /*10ff0*/  FFMA.FTZ R115, R252, c[0x0][0x23c], -R49 ;  /* 0x00008f00fc737a23 */ /* 0x000fc40000010831 */
[----:B------:R-:W-:Y:S02]  /*11000*/  FFMA.FTZ R172, R250, c[0x0][0x23c], -R49 ;  /* 0x00008f00faac7a23 */ /* 0x000fe40000010831 */
[----:B------:R-:W-:Y:S02]  /*11010*/  FFMA.FTZ R95, R127, c[0x0][0x23c], -R75 ;  /* 0x00008f007f5f7a23 */ /* 0x000fe4000001084b */
        /* <DEDUP_REMOVED lines=17> */
[----:B------:R-:W-:Y:S01]  /*11130*/  FFMA.FTZ R224, R198, c[0x0][0x23c], -R49 ;  /* 0x00008f00c6e07a23 */ /* 0x000fe20000010831 */
        /* <DEDUP_REMOVED lines=23> */
[--C-:B------:R-:W-:Y:S01]  /*112b0*/  FFMA.FTZ R190, R190, c[0x0][0x23c], -R49.reuse ;  /* 0x00008f00bebe7a23 */ /* 0x100fe20000010831 */
[----:B------:R-:W1:Y:S01]  /*112c0*/  MUFU.EX2 R126, R126 ;  /* 0x0000007e007e7308 */ /* 0x000e620000000800 */
[----:B------:R-:W-:-:S02]  /*112d0*/  FFMA.FTZ R181, R180, c[0x0][0x23c], -R49 ;  /* 0x00008f00b4b57a23 */ /* 0x000fc40000010831 */
[--C-:B------:R-:W-:Y:S02]  /*112e0*/  FFMA.FTZ R178, R178, c[0x0][0x23c], -R49.reuse ;  /* 0x00008f00b2b27a23 */ /* 0x100fe40000010831 */
[--C-:B------:R-:W-:Y:S01]  /*112f0*/  FFMA.FTZ R146, R146, c[0x0][0x23c], -R49.reuse ;  /* 0x00008f0092927a23 */ /* 0x100fe20000010831 */
[C---:B------:R-:W-:Y:S01]  /*11300*/  HMMA.16816.F32.BF16 R4, R12.reuse, R34, R4 ;  /* 0x000000220c04723c */ /* 0x040fe20000041804 */
[----:B------:R-:W4:Y:S01]  /*11310*/  LDSM.16.MT88.4 R32, [R215+0x5800] ;  /* 0x00580000d720783b */ /* 0x000f220000004200 */
[----:B------:R-:W-:Y:S01]  /*11320*/  MUFU.EX2 R174, R174 ;  /* 0x000000ae00ae7308 */ /* 0x000fe20000000800 */
[----:B------:R-:W-:Y:S02]  /*11330*/  FFMA.FTZ R144, R144, c[0x0][0x23c], -R49 ;  /* 0x00008f0090907a23 */ /* 0x000fe40000010831 */
[----:B------:R-:W-:Y:S02]  /*11340*/  FADD.FTZ R119, R142, R119 ;  /* 0x000000778e777221 */ /* 0x000fe40000010000 */
[----:B------:R-:W-:Y:S01]  /*11350*/  FFMA.FTZ R118, R118, c[0x0][0x23c], -R49 ;  /* 0x00008f0076767a23 */ /* 0x000fe20000010831 */
[----:B------:R-:W-:Y:S01]  /*11360*/  HMMA.16816.F32.BF16 R24, R12, R16, R24 ;  /* 0x000000100c18723c */ /* 0x000fe20000041818 */
[----:B------:R-:W-:Y:S01]  /*11370*/  FADD.FTZ R140, R140, R119 ;  /* 0x000000778c8c7221 */ /* 0x000fe20000010000 */
[----:B------:R-:W5:Y:S01]  /*11380*/  MUFU.EX2 R115, R115 ;  /* 0x0000007300737308 */ /* 0x000f620000000800 */
[----:B------:R-:W-:-:S02]  /*11390*/  FFMA.FTZ R108, R108, c[0x0][0x23c], -R49 ;  /* 0x00008f006c6c7a23 */ /* 0x000fc40000010831 */
[----:B------:R-:W-:Y:S02]  /*113a0*/  FADD.FTZ R113, R113, R140 ;  /* 0x0000008c71717221 */ /* 0x000fe40000010000 */
[----:B------:R-:W-:Y:S01]  /*113b0*/  FFMA.FTZ R110, R110, c[0x0][0x23c], -R49 ;  /* 0x00008f006e6e7a23 */ /* 0x000fe20000010831 */
[----:B------:R-:W-:Y:S01]  /*113c0*/  HMMA.16816.F32.BF16 R20, R12, R18, R20 ;  /* 0x000000120c14723c */ /* 0x000fe20000041814 */
[----:B------:R-:W5:Y:S01]  /*113d0*/  LDSM.16.MT88.4 R16, [R214+0x5c00] ;  /* 0x005c0000d610783b */ /* 0x000f620000004200 */
[----:B------:R-:W-:Y:S01]  /*113e0*/  MUFU.EX2 R117, R117 ;  /* 0x0000007500757308 */ /* 0x000fe20000000800 */
[----:B------:R-:W-:Y:S02]  /*113f0*/  FADD.FTZ R132, R132, R113 ;  /* 0x0000007184847221 */ /* 0x000fe40000010000 */
[--C-:B------:R-:W-:Y:S02]  /*11400*/  FFMA.FTZ R98, R98, c[0x0][0x23c], -R49.reuse ;  /* 0x00008f0062627a23 */ /* 0x100fe40000010831 */
[----:B------:R-:W-:Y:S01]  /*11410*/  F2FP.BF16.PACK_AB R12, R97, R114 ;  /* 0x00000072610c723e */ /* 0x000fe200000010ff */
[----:B------:R-:W-:Y:S01]  /*11420*/  FADD.FTZ R132, R109, R132 ;  /* 0x000000846d847221 */ /* 0x000fe20000010000 */
[----:B--2---:R-:W-:Y:S01]  /*11430*/  F2FP.BF16.PACK_AB R13, R107, R122 ;  /* 0x0000007a6b0d723e */ /* 0x004fe200000010ff */
[----:B------:R-:W2:Y:S01]  /*11440*/  MUFU.EX2 R172, R172 ;  /* 0x000000ac00ac7308 */ /* 0x000ea20000000800 */
[----:B------:R-:W-:Y:S01]  /*11450*/  F2FP.BF16.PACK_AB R14, R93, R112 ;  /* 0x000000705d0e723e */ /* 0x000fe200000010ff */
[----:B------:R-:W-:Y:S01]  /*11460*/  FFMA.FTZ R102, R102, c[0x0][0x23c], -R49 ;  /* 0x00008f0066667a23 */ /* 0x000fe20000010831 */
[----:B-1----:R-:W-:Y:S01]  /*11470*/  F2FP.BF16.PACK_AB R15, R126, R103 ;  /* 0x000000677e0f723e */ /* 0x002fe200000010ff */
[----:B------:R-:W-:-:S02]  /*11480*/  FFMA.FTZ R198, R238, c[0x0][0x23c], -R75 ;  /* 0x00008f00eec67a23 */ /* 0x000fc4000001084b */
[----:B------:R-:W-:Y:S02]  /*11490*/  FFMA.FTZ R216, R206, c[0x0][0x23c], -R75 ;  /* 0x00008f00ced87a23 */ /* 0x000fe4000001084b */
[----:B------:R-:W-:Y:S01]  /*114a0*/  MUFU.EX2 R184, R184 ;  /* 0x000000b800b87308 */ /* 0x000fe20000000800 */
[--C-:B------:R-:W-:Y:S01]  /*114b0*/  FFMA.FTZ R80, R80, c[0x0][0x23c], -R49.reuse ;  /* 0x00008f0050507a23 */ /* 0x100fe20000010831 */
[C---:B---3--:R-:W-:Y:S01]  /*114c0*/  HMMA.16816.F32.BF16 R8, R12.reuse, R28, R8 ;  /* 0x0000001c0c08723c */ /* 0x048fe20000041808 */
[--C-:B------:R-:W-:Y:S02]  /*114d0*/  FFMA.FTZ R45, R45, c[0x0][0x23c], -R49.reuse ;  /* 0x00008f002d2d7a23 */ /* 0x100fe40000010831 */
[--C-:B------:R-:W-:Y:S02]  /*114e0*/  FFMA.FTZ R44, R44, c[0x0][0x23c], -R49.reuse ;  /* 0x00008f002c2c7a23 */ /* 0x100fe40000010831 */
[--C-:B------:R-:W-:Y:S01]  /*114f0*/  FFMA.FTZ R78, R78, c[0x0][0x23c], -R49.reuse ;  /* 0x00008f004e4e7a23 */ /* 0x100fe20000010831 */
[----:B------:R-:W1:Y:S01]  /*11500*/  MUFU.EX2 R123, R123 ;  /* 0x0000007b007b7308 */ /* 0x000e620000000800 */
[--C-:B------:R-:W-:Y:S01]  /*11510*/  FFMA.FTZ R43, R43, c[0x0][0x23c], -R49.reuse ;  /* 0x00008f002b2b7a23 */ /* 0x100fe20000010831 */
[----:B------:R-:W-:Y:S01]  /*11520*/  HMMA.16816.F32.BF16 R4, R12, R30, R4 ;  /* 0x0000001e0c04723c */ /* 0x000fe20000041804 */
[----:B------:R-:W3:Y:S01]  /*11530*/  LDSM.16.MT88.4 R28, [R215+0x5c00] ;  /* 0x005c0000d71c783b */ /* 0x000ee20000004200 */
[----:B------:R-:W-:-:S02]  /*11540*/  FFMA.FTZ R42, R42, c[0x0][0x23c], -R49 ;  /* 0x00008f002a2a7a23 */ /* 0x000fc40000010831 */
[--C-:B------:R-:W-:Y:S02]  /*11550*/  FFMA.FTZ R41, R41, c[0x0][0x23c], -R49.reuse ;  /* 0x00008f0029297a23 */ /* 0x100fe40000010831 */
[----:B------:R-:W-:Y:S01]  /*11560*/  MUFU.EX2 R127, R127 ;  /* 0x0000007f007f7308 */ /* 0x000fe20000000800 */
[----:B------:R-:W-:Y:S01]  /*11570*/  FFMA.FTZ R40, R40, c[0x0][0x23c], -R49 ;  /* 0x00008f0028287a23 */ /* 0x000fe20000010831 */
[C---:B----4-:R-:W-:Y:S06]  /*11580*/  HMMA.16816.F32.BF16 R24, R12.reuse, R32, R24 ;  /* 0x000000200c18723c */ /* 0x050fec0000041818 */
[----:B------:R-:W4:Y:S02]  /*11590*/  MUFU.EX2 R188, R188 ;  /* 0x000000bc00bc7308 */ /* 0x000f240000000800 */
[----:B------:R-:W-:Y:S01]  /*115a0*/  HMMA.16816.F32.BF16 R20, R12, R34, R20 ;  /* 0x000000220c14723c */ /* 0x000fe20000041814 */
[----:B------:R-:W1:Y:S05]  /*115b0*/  LDSM.16.MT88.4 R32, [R214+0x6000] ;  /* 0x00600000d620783b */ /* 0x000e6a0000004200 */
[----:B------:R-:W-:Y:S01]  /*115c0*/  MUFU.EX2 R200, R200 ;  /* 0x000000c800c87308 */ /* 0x000fe20000000800 */
[----:B------:R-:W-:-:S02]  /*115d0*/  F2FP.BF16.PACK_AB R12, R91, R104 ;  /* 0x000000685b0c723e */ /* 0x000fc400000010ff */
[----:B-----5:R-:W-:Y:S02]  /*115e0*/  F2FP.BF16.PACK_AB R13, R115, R174 ;  /* 0x000000ae730d723e */ /* 0x020fe400000010ff */
[----:B------:R-:W-:Y:S02]  /*115f0*/  F2FP.BF16.PACK_AB R14, R89, R100 ;  /* 0x00000064590e723e */ /* 0x000fe400000010ff */
[----:B--2---:R-:W-:Y:S01]  /*11600*/  F2FP.BF16.PACK_AB R15, R172, R117 ;  /* 0x00000075ac0f723e */ /* 0x004fe200000010ff */
[----:B------:R-:W2:Y:S06]  /*11610*/  MUFU.EX2 R133, R133 ;  /* 0x0000008500857308 */ /* 0x000eac0000000800 */
[C---:B------:R-:W-:Y:S02]  /*11620*/  HMMA.16816.F32.BF16 R8, R12.reuse, R16, R8 ;  /* 0x000000100c08723c */ /* 0x040fe40000041808 */
        /* <DEDUP_REMOVED lines=8> */
[----:B------:R-:W2:Y:S05]  /*116b0*/  MUFU.EX2 R141, R141 ;  /* 0x0000008d008d7308 */ /* 0x000eaa0000000800 */
[----:B------:R-:W-:-:S02]  /*116c0*/  F2FP.BF16.PACK_AB R12, R85, R96 ;  /* 0x00000060550c723e */ /* 0x000fc400000010ff */
[----:B-1----:R-:W-:Y:S01]  /*116d0*/  F2FP.BF16.PACK_AB R13, R123, R184 ;  /* 0x000000b87b0d723e */ /* 0x002fe200000010ff */
[----:B------:R-:W-:Y:S01]  /*116e0*/  MUFU.EX2 R143, R143 ;  /* 0x0000008f008f7308 */ /* 0x000fe20000000800 */
[----:B------:R-:W-:Y:S02]  /*116f0*/  F2FP.BF16.PACK_AB R14, R83, R92 ;  /* 0x0000005c530e723e */ /* 0x000fe400000010ff */
[----:B----4-:R-:W-:-:S05]  /*11700*/  F2FP.BF16.PACK_AB R15, R188, R127 ;  /* 0x0000007fbc0f723e */ /* 0x010fca00000010ff */
[----:B------:R-:W1:Y:S02]  /*11710*/  MUFU.EX2 R224, R224 ;  /* 0x000000e000e07308 */ /* 0x000e640000000800 */
[C---:B------:R-:W-:Y:S06]  /*11720*/  HMMA.16816.F32.BF16 R8, R12.reuse, R32, R8 ;  /* 0x000000200c08723c */ /* 0x040fec0000041808 */
[----:B------:R-:W-:Y:S02]  /*11730*/  MUFU.EX2 R230, R230 ;  /* 0x000000e600e67308 */ /* 0x000fe40000000800 */
[C---:B------:R-:W-:Y:S01]  /*11740*/  HMMA.16816.F32.BF16 R4, R12.reuse, R34, R4 ;  /* 0x000000220c04723c */ /* 0x040fe20000041804 */
[----:B------:R-:W4:Y:S05]  /*11750*/  LDSM.16.MT88.4 R32, [R215+0x6400] ;  /* 0x00640000d720783b */ /* 0x000f2a0000004200 */
[----:B------:R-:W1:Y:S02]  /*11760*/  MUFU.EX2 R147, R147 ;  /* 0x0000009300937308 */ /* 0x000e640000000800 */
[C---:B-----5:R-:W-:Y:S06]  /*11770*/  HMMA.16816.F32.BF16 R24, R12.reuse, R16, R24 ;  /* 0x000000100c18723c */ /* 0x060fec0000041818 */
[----:B------:R-:W-:Y:S02]  /*11780*/  MUFU.EX2 R169, R169 ;  /* 0x000000a900a97308 */ /* 0x000fe40000000800 */
[----:B------:R-:W-:Y:S01]  /*11790*/  HMMA.16816.F32.BF16 R20, R12, R18, R20 ;  /* 0x000000120c14723c */ /* 0x000fe20000041814 */
[----:B------:R-:W5:Y:S05]  /*117a0*/  LDSM.16.MT88.4 R16, [R214+0x6800] ;  /* 0x00680000d610783b */ /* 0x000f6a0000004200 */
[----:B------:R-:W1:Y:S01]  /*117b0*/  MUFU.EX2 R228, R228 ;  /* 0x000000e400e47308 */ /* 0x000e620000000800 */
[----:B------:R-:W-:-:S02]  /*117c0*/  F2FP.BF16.PACK_AB R12, R81, R86 ;  /* 0x00000056510c723e */ /* 0x000fc400000010ff */
[----:B--2---:R-:W-:Y:S02]  /*117d0*/  F2FP.BF16.PACK_AB R13, R133, R200 ;  /* 0x000000c8850d723e */ /* 0x004fe400000010ff */
[----:B------:R-:W-:Y:S02]  /*117e0*/  F2FP.BF16.PACK_AB R14, R79, R84 ;  /* 0x000000544f0e723e */ /* 0x000fe400000010ff */
[----:B------:R-:W-:Y:S01]  /*117f0*/  F2FP.BF16.PACK_AB R15, R204, R135 ;  /* 0x00000087cc0f723e */ /* 0x000fe200000010ff */
[----:B------:R-:W-:Y:S06]  /*11800*/  MUFU.EX2 R171, R171 ;  /* 0x000000ab00ab7308 */ /* 0x000fec0000000800 */
[C---:B---3--:R-:W-:Y:S02]  /*11810*/  HMMA.16816.F32.BF16 R8, R12.reuse, R28, R8 ;  /* 0x0000001c0c08723c */ /* 0x048fe40000041808 */
[----:B------:R-:W2:Y:S06]  /*11820*/  MUFU.EX2 R218, R218 ;  /* 0x000000da00da7308 */ /* 0x000eac0000000800 */
[C---:B------:R-:W-:Y:S01]  /*11830*/  HMMA.16816.F32.BF16 R4, R12.reuse, R30, R4 ;  /* 0x0000001e0c04723c */ /* 0x040fe20000041804 */
[----:B------:R-:W3:Y:S01]  /*11840*/  LDSM.16.MT88.4 R28, [R215+0x6800] ;  /* 0x00680000d71c783b */ /* 0x000ee20000004200 */
[----:B------:R-:W-:Y:S06]  /*11850*/  MUFU.EX2 R173, R173 ;  /* 0x000000ad00ad7308 */ /* 0x000fec0000000800 */
[C---:B----4-:R-:W-:Y:S02]  /*11860*/  HMMA.16816.F32.BF16 R24, R12.reuse, R32, R24 ;  /* 0x000000200c18723c */ /* 0x050fe40000041818 */
[----:B------:R-:W4:Y:S06]  /*11870*/  MUFU.EX2 R202, R202 ;  /* 0x000000ca00ca7308 */ /* 0x000f2c0000000800 */
[----:B------:R-:W-:Y:S01]  /*11880*/  HMMA.16816.F32.BF16 R20, R12, R34, R20 ;  /* 0x000000220c14723c */ /* 0x000fe20000041814 */
[----:B------:R-:W2:Y:S01]  /*11890*/  LDSM.16.MT88.4 R32, [R214+0x6c00] ;  /* 0x006c0000d620783b */ /* 0x000ea20000004200 */
[----:B------:R-:W-:Y:S05]  /*118a0*/  MUFU.EX2 R61, R61 ;  /* 0x0000003d003d7308 */ /* 0x000fea0000000800 */
[----:B------:R-:W-:-:S02]  /*118b0*/  F2FP.BF16.PACK_AB R12, R74, R77 ;  /* 0x0000004d4a0c723e */ /* 0x000fc400000010ff */
[----:B------:R-:W-:Y:S01]  /*118c0*/  F2FP.BF16.PACK_AB R13, R141, R222 ;  /* 0x000000de8d0d723e */ /* 0x000fe200000010ff */
[----:B------:R-:W-:Y:S01]  /*118d0*/  MUFU.EX2 R60, R60 ;  /* 0x0000003c003c7308 */ /* 0x000fe20000000800 */
[----:B------:R-:W-:Y:S02]  /*118e0*/  F2FP.BF16.PACK_AB R14, R72, R73 ;  /* 0x00000049480e723e */ /* 0x000fe400000010ff */
[----:B-1----:R-:W-:-:S05]  /*118f0*/  F2FP.BF16.PACK_AB R15, R224, R143 ;  /* 0x0000008fe00f723e */ /* 0x002fca00000010ff */
[----:B------:R-:W-:Y:S02]  /*11900*/  MUFU.EX2 R177, R177 ;  /* 0x000000b100b17308 */ /* 0x000fe40000000800 */
        /* <DEDUP_REMOVED lines=15> */
[C---:B--2---:R-:W-:Y:S02]  /*11a00*/  HMMA.16816.F32.BF16 R8, R12.reuse, R32, R8 ;  /* 0x000000200c08723c */ /* 0x044fe40000041808 */
[----:B------:R-:W-:Y:S06]  /*11a10*/  MUFU.EX2 R55, R55 ;  /* 0x0000003700377308 */ /* 0x000fec0000000800 */
[C---:B------:R-:W-:Y:S01]  /*11a20*/  HMMA.16816.F32.BF16 R4, R12.reuse, R34, R4 ;  /* 0x000000220c04723c */ /* 0x040fe20000041804 */
[----:B------:R-:W2:Y:S01]  /*11a30*/  LDSM.16.MT88.4 R32, [R215+0x7000] ;  /* 0x00700000d720783b */ /* 0x000ea20000004200 */
[----:B------:R-:W-:Y:S06]  /*11a40*/  MUFU.EX2 R54, R54 ;  /* 0x0000003600367308 */ /* 0x000fec0000000800 */
[C---:B-----5:R-:W-:Y:S02]  /*11a50*/  HMMA.16816.F32.BF16 R24, R12.reuse, R16, R24 ;  /* 0x000000100c18723c */ /* 0x060fe40000041818 */
[----:B------:R-:W-:Y:S05]  /*11a60*/  MUFU.EX2 R181, R181 ;  /* 0x000000b500b57308 */ /* 0x000fea0000000800 */
[----:B------:R-:W-:Y:S01]  /*11a70*/  F2FP.BF16.PACK_AB R16, R66, R67 ;  /* 0x000000434210723e */ /* 0x000fe200000010ff */
[----:B------:R-:W-:Y:S01]  /*11a80*/  HMMA.16816.F32.BF16 R20, R12, R18, R20 ;  /* 0x000000120c14723c */ /* 0x000fe20000041814 */
[----:B------:R-:W5:Y:S01]  /*11a90*/  LDSM.16.MT88.4 R12, [R214+0x7400] ;  /* 0x00740000d60c783b */ /* 0x000f620000004200 */
[----:B------:R-:W-:Y:S01]  /*11aa0*/  F2FP.BF16.PACK_AB R17, R218, R171 ;  /* 0x000000abda11723e */ /* 0x000fe200000010ff */
[----:B------:R-:W2:Y:S04]  /*11ab0*/  MUFU.EX2 R178, R178 ;  /* 0x000000b200b27308 */ /* 0x000ea80000000800 */
[----:B------:R-:W-:-:S02]  /*11ac0*/  F2FP.BF16.PACK_AB R18, R64, R65 ;  /* 0x000000414012723e */ /* 0x000fc400000010ff */
[----:B----4-:R-:W-:Y:S02]  /*11ad0*/  F2FP.BF16.PACK_AB R19, R202, R173 ;  /* 0x000000adca13723e */ /* 0x010fe400000010ff */
[----:B------:R-:W-:Y:S05]  /*11ae0*/  MUFU.EX2 R146, R146 ;  /* 0x0000009200927308 */ /* 0x000fea0000000800 */
        /* <DEDUP_REMOVED lines=10> */
[----:B------:R-:W-:Y:S01]  /*11b90*/  F2FP.BF16.PACK_AB R33, R194, R177 ;  /* 0x000000b1c221723e */ /* 0x000fe200000010ff */
[----:B------:R-:W-:Y:S04]  /*11ba0*/  MUFU.EX2 R50, R50 ;  /* 0x0000003200327308 */ /* 0x000fe80000000800 */
[----:B------:R-:W-:-:S02]  /*11bb0*/  F2FP.BF16.PACK_AB R34, R60, R61 ;  /* 0x0000003d3c22723e */ /* 0x000fc400000010ff */
[----:B---3--:R-:W-:Y:S02]  /*11bc0*/  F2FP.BF16.PACK_AB R35, R190, R179 ;  /* 0x000000b3be23723e */ /* 0x008fe400000010ff */
[----:B------:R-:W-:Y:S05]  /*11bd0*/  MUFU.EX2 R118, R118 ;  /* 0x0000007600767308 */ /* 0x000fea0000000800 */
[C---:B-----5:R-:W-:Y:S03]  /*11be0*/  HMMA.16816.F32.BF16 R8, R32.reuse, R12, R8 ;  /* 0x0000000c2008723c */ /* 0x060fe60000041808 */
        /* <DEDUP_REMOVED lines=11> */
[----:B------:R-:W-:Y:S01]  /*11ca0*/  FADD.FTZ R105, R105, R130 ;  /* 0x0000008269697221 */ /* 0x000fe20000010000 */
[----:B------:R-:W-:Y:S01]  /*11cb0*/  HMMA.16816.F32.BF16 R28, R32, R30, R20 ;  /* 0x0000001e201c723c */ /* 0x000fe20000041814 */
[----:B------:R-:W1:Y:S02]  /*11cc0*/  LDSM.16.MT88.4 R20, [R214+0x7c00] ;  /* 0x007c0000d614783b */ /* 0x000e640000004200 */
[----:B------:R-:W-:Y:S01]  /*11cd0*/  FADD.FTZ R120, R120, R105 ;  /* 0x0000006978787221 */ /* 0x000fe20000010000 */
[----:B------:R-:W5:Y:S03]  /*11ce0*/  MUFU.EX2 R111, R111 ;  /* 0x0000006f006f7308 */ /* 0x000f660000000800 */
[----:B------:R-:W-:Y:S02]  /*11cf0*/  F2FP.BF16.PACK_AB R32, R58, R59 ;  /* 0x0000003b3a20723e */ /* 0x000fe400000010ff */
[----:B------:R-:W-:-:S02]  /*11d00*/  F2FP.BF16.PACK_AB R33, R178, R181 ;  /* 0x000000b5b221723e */ /* 0x000fc400000010ff */
[----:B------:R-:W-:Y:S01]  /*11d10*/  F2FP.BF16.PACK_AB R34, R54, R55 ;  /* 0x000000373622723e */ /* 0x000fe200000010ff */
[----:B------:R-:W-:Y:S01]  /*11d20*/  MUFU.EX2 R87, R87 ;  /* 0x0000005700577308 */ /* 0x000fe20000000800 */
[----:B---3--:R-:W-:-:S07]  /*11d30*/  F2FP.BF16.PACK_AB R35, R121, R146 ;  /* 0x000000927923723e */ /* 0x008fce00000010ff */
[C---:B--2---:R-:W-:Y:S01]  /*11d40*/  HMMA.16816.F32.BF16 R8, R32.reuse, R16, R8 ;  /* 0x000000102008723c */ /* 0x044fe20000041808 */
[----:B------:R-:W-:Y:S06]  /*11d50*/  MUFU.EX2 R95, R95 ;  /* 0x0000005f005f7308 */ /* 0x000fec0000000800 */
[----:B------:R-:W-:Y:S01]  /*11d60*/  FADD.FTZ R17, R101, R132 ;  /* 0x0000008465117221 */ /* 0x000fe20000010000 */
[----:B------:R-:W-:Y:S01]  /*11d70*/  HMMA.16816.F32.BF16 R4, R32, R18, R4 ;  /* 0x000000122004723c */ /* 0x000fe20000041804 */
[----:B------:R-:W-:Y:S01]  /*11d80*/  FADD.FTZ R101, R99, R120 ;  /* 0x0000007863657221 */ /* 0x000fe20000010000 */
[----:B------:R-:W-:Y:S01]  /*11d90*/  MUFU.EX2 R134, R134 ;  /* 0x0000008600867308 */ /* 0x000fe20000000800 */
[----:B------:R-:W-:-:S02]  /*11da0*/  FADD.FTZ R17, R116, R17 ;  /* 0x0000001174117221 */ /* 0x000fc40000010000 */
[----:B------:R-:W-:Y:S02]  /*11db0*/  FADD.FTZ R114, R114, R101 ;  /* 0x0000006572727221 */ /* 0x000fe40000010000 */
[----:B------:R-:W-:Y:S01]  /*11dc0*/  FADD.FTZ R122, R122, R17 ;  /* 0x000000117a7a7221 */ /* 0x000fe20000010000 */
[C---:B----4-:R-:W-:Y:S01]  /*11dd0*/  HMMA.16816.F32.BF16 R24, R32.reuse, R12, R24 ;  /* 0x0000000c2018723c */ /* 0x050fe20000041818 */
[----:B------:R-:W-:Y:S01]  /*11de0*/  FADD.FTZ R97, R97, R114 ;  /* 0x0000007261617221 */ /* 0x000fe20000010000 */
[----:B------:R-:W2:Y:S01]  /*11df0*/  MUFU.EX2 R99, R110 ;  /* 0x0000006e00637308 */ /* 0x000ea20000000800 */
[----:B------:R-:W-:Y:S01]  /*11e00*/  FADD.FTZ R114, R107, R122 ;  /* 0x0000007a6b727221 */ /* 0x000fe20000010000 */
[----:B------:R-:W3:Y:S01]  /*11e10*/  LDSM.16.MT88.4 R16, [R215+0x7c00] ;  /* 0x007c0000d710783b */ /* 0x000ee20000004200 */
[----:B------:R-:W-:Y:S02]  /*11e20*/  FADD.FTZ R112, R112, R97 ;  /* 0x0000006170707221 */ /* 0x000fe40000010000 */
[----:B------:R-:W-:Y:S01]  /*11e30*/  FADD.FTZ R13, R103, R114 ;  /* 0x00000072670d7221 */ /* 0x000fe20000010000 */
[----:B------:R-:W-:Y:S01]  /*11e40*/  HMMA.16816.F32.BF16 R28, R32, R14, R28 ;  /* 0x0000000e201c723c */ /* 0x000fe2000004181c */
[----:B------:R-:W-:Y:S01]  /*11e50*/  FADD.FTZ R93, R93, R112 ;  /* 0x000000705d5d7221 */ /* 0x000fe20000010000 */
[----:B------:R-:W-:Y:S01]  /*11e60*/  F2FP.BF16.PACK_AB R12, R52, R53 ;  /* 0x00000035340c723e */ /* 0x000fe200000010ff */
[----:B------:R-:W-:Y:S01]  /*11e70*/  FADD.FTZ R13, R126, R13 ;  /* 0x0000000d7e0d7221 */ /* 0x000fe20000010000 */
[----:B------:R-:W-:Y:S01]  /*11e80*/  MUFU.EX2 R98, R98 ;  /* 0x0000006200627308 */ /* 0x000fe20000000800 */
[----:B------:R-:W-:-:S02]  /*11e90*/  FADD.FTZ R104, R104, R93 ;  /* 0x0000005d68687221 */ /* 0x000fc40000010000 */
[----:B------:R-:W-:Y:S01]  /*11ea0*/  FADD.FTZ R32, R174, R13 ;  /* 0x0000000dae207221 */ /* 0x000fe20000010000 */
[----:B-----5:R-:W-:Y:S01]  /*11eb0*/  F2FP.BF16.PACK_AB R13, R118, R111 ;  /* 0x0000006f760d723e */ /* 0x020fe200000010ff */
[----:B------:R-:W-:Y:S01]  /*11ec0*/  FADD.FTZ R91, R91, R104 ;  /* 0x000000685b5b7221 */ /* 0x000fe20000010000 */
[----:B------:R-:W-:Y:S01]  /*11ed0*/  F2FP.BF16.PACK_AB R14, R50, R51 ;  /* 0x00000033320e723e */ /* 0x000fe200000010ff */
[----:B------:R-:W-:Y:S01]  /*11ee0*/  FADD.FTZ R32, R115, R32 ;  /* 0x0000002073207221 */ /* 0x000fe20000010000 */
[----:B--2---:R-:W-:Y:S01]  /*11ef0*/  F2FP.BF16.PACK_AB R15, R108, R99 ;  /* 0x000000636c0f723e */ /* 0x004fe200000010ff */
[----:B------:R-:W-:Y:S01]  /*11f00*/  FADD.FTZ R100, R100, R91 ;  /* 0x0000005b64647221 */ /* 0x000fe20000010000 */
[----:B------:R-:W2:Y:S01]  /*11f10*/  MUFU.EX2 R93, R102 ;  /* 0x00000066005d7308 */ /* 0x000ea20000000800 */
[----:B------:R-:W-:Y:S02]  /*11f20*/  FADD.FTZ R117, R117, R32 ;  /* 0x0000002075757221 */ /* 0x000fe40000010000 */
[----:B------:R-:W4:Y:S01]  /*11f30*/  LDSM.16.MT88.4 R32, [R214+0x8000] ;  /* 0x00800000d620783b */ /* 0x000f220000004200 */
[----:B------:R-:W-:Y:S01]  /*11f40*/  FFMA.FTZ R97, R106, c[0x0][0x23c], -R75 ;  /* 0x00008f006a617a23 */ /* 0x000fe2000001084b */
[----:B-1----:R-:W-:Y:S01]  /*11f50*/  HMMA.16816.F32.BF16 R8, R12, R20, R8 ;  /* 0x000000140c08723c */ /* 0x002fe20000041808 */
[----:B------:R-:W-:-:S02]  /*11f60*/  FADD.FTZ R117, R172, R117 ;  /* 0x00000075ac757221 */ /* 0x000fc40000010000 */
[----:B------:R-:W-:Y:S02]  /*11f70*/  MUFU.EX2 R125, R125 ;  /* 0x0000007d007d7308 */ /* 0x000fe40000000800 */
[----:B------:R-:W-:Y:S02]  /*11f80*/  FADD.FTZ R184, R184, R117 ;  /* 0x00000075b8b87221 */ /* 0x000fe40000010000 */
[----:B------:R-:W-:Y:S01]  /*11f90*/  FADD.FTZ R21, R89, R100 ;  /* 0x0000006459157221 */ /* 0x000fe20000010000 */
[----:B------:R-:W-:Y:S01]  /*11fa0*/  HMMA.16816.F32.BF16 R4, R12, R22, R4 ;  /* 0x000000160c04723c */ /* 0x000fe20000041804 */
[----:B------:R-:W-:Y:S02]  /*11fb0*/  FFMA.FTZ R89, R94, c[0x0][0x23c], -R49 ;  /* 0x00008f005e597a23 */ /* 0x000fe40000010831 */
[----:B------:R-:W-:Y:S01]  /*11fc0*/  FADD.FTZ R96, R96, R21 ;  /* 0x0000001560607221 */ /* 0x000fe20000010000 */
[----:B------:R-:W-:Y:S01]  /*11fd0*/  MUFU.EX2 R198, R198 ;  /* 0x000000c600c67308 */ /* 0x000fe20000000800 */
[----:B------:R-:W-:Y:S01]  /*11fe0*/  FFMA.FTZ R94, R88, c[0x0][0x23c], -R49 ;  /* 0x00008f00585e7a23 */ /* 0x000fe20000010831 */
[----:B------:R-:W1:Y:S01]  /*11ff0*/  LDSM.16.MT88.4 R20, [R215+0x8000] ;  /* 0x00800000d714783b */ /* 0x000e620000004200 */
[----:B------:R-:W-:-:S02]  /*12000*/  FADD.FTZ R85, R85, R96 ;  /* 0x0000006055557221 */ /* 0x000fc40000010000 */
        /* <DEDUP_REMOVED lines=13> */
[----:B------:R-:W-:Y:S01]  /*120e0*/  F2FP.BF16.PACK_AB R12, R87, R76 ;  /* 0x0000004c570c723e */ /* 0x000fe200000010ff */
[----:B------:R-:W-:Y:S01]  /*120f0*/  FADD.FTZ R16, R84, R17 ;  /* 0x0000001154107221 */ /* 0x000fe20000010000 */
[----:B--2---:R-:W-:Y:S01]  /*12100*/  F2FP.BF16.PACK_AB R13, R98, R93 ;  /* 0x0000005d620d723e */ /* 0x004fe200000010ff */
[----:B------:R-:W-:Y:S01]  /*12110*/  FADD.FTZ R17, R135, R200 ;  /* 0x000000c887117221 */ /* 0x000fe20000010000 */
[----:B------:R-:W-:Y:S01]  /*12120*/  F2FP.BF16.PACK_AB R14, R134, R95 ;  /* 0x0000005f860e723e */ /* 0x000fe200000010ff */
[----:B------:R-:W-:Y:S01]  /*12130*/  FADD.FTZ R16, R79, R16 ;  /* 0x000000104f107221 */ /* 0x000fe20000010000 */
[----:B------:R-:W-:Y:S01]  /*12140*/  MUFU.EX2 R145, R145 ;  /* 0x0000009100917308 */ /* 0x000fe20000000800 */
[----:B------:R-:W-:-:S02]  /*12150*/  FADD.FTZ R17, R204, R17 ;  /* 0x00000011cc117221 */ /* 0x000fc40000010000 */
[----:B------:R-:W-:Y:S01]  /*12160*/  FFMA.FTZ R88, R90, c[0x0][0x23c], -R75 ;  /* 0x00008f005a587a23 */ /* 0x000fe2000001084b */
[----:B---3--:R-:W-:-:S04]  /*12170*/  F2FP.BF16.PACK_AB R15, R94, R89 ;  /* 0x000000595e0f723e */ /* 0x008fc800000010ff */
[----:B------:R-:W-:Y:S03]  /*12180*/  MUFU.EX2 R216, R216 ;  /* 0x000000d800d87308 */ /* 0x000fe60000000800 */
[C---:B----4-:R-:W-:Y:S05]  /*12190*/  HMMA.16816.F32.BF16 R8, R12.reuse, R32, R8 ;  /* 0x000000200c08723c */ /* 0x050fea0000041808 */
[----:B------:R-:W-:Y:S02]  /*121a0*/  MUFU.EX2 R80, R80 ;  /* 0x0000005000507308 */ /* 0x000fe40000000800 */
[----:B------:R-:W-:Y:S01]  /*121b0*/  FADD.FTZ R33, R77, R16 ;  /* 0x000000104d217221 */ /* 0x000fe20000010000 */
[----:B------:R-:W-:Y:S01]  /*121c0*/  HMMA.16816.F32.BF16 R4, R12, R34, R4 ;  /* 0x000000220c04723c */ /* 0x000fe20000041804 */
[----:B------:R-:W-:-:S02]  /*121d0*/  FADD.FTZ R32, R222, R17 ;  /* 0x00000011de207221 */ /* 0x000fc40000010000 */
[----:B------:R-:W-:Y:S01]  /*121e0*/  FADD.FTZ R74, R74, R33 ;  /* 0x000000214a4a7221 */ /* 0x000fe20000010000 */
[----:B------:R-:W2:Y:S01]  /*121f0*/  LDSM.16.MT88.4 R16, [R214+0x8400] ;  /* 0x00840000d610783b */ /* 0x000ea20000004200 */
[----:B------:R-:W-:Y:S01]  /*12200*/  FADD.FTZ R32, R141, R32 ;  /* 0x000000208d207221 */ /* 0x000fe20000010000 */
[----:B------:R-:W3:Y:S01]  /*12210*/  MUFU.EX2 R77, R78 ;  /* 0x0000004e004d7308 */ /* 0x000ee20000000800 */
        /* <DEDUP_REMOVED lines=8> */
[----:B------:R-:W-:Y:S01]  /*122a0*/  FADD.FTZ R230, R230, R33 ;  /* 0x00000021e6e67221 */ /* 0x000fe20000010000 */
[----:B------:R-:W-:Y:S01]  /*122b0*/  LDSM.16.MT88.4 R20, [R214+0x8800] ;  /* 0x00880000d614783b */ /* 0x000fe20000004200 */
[----:B------:R-:W-:-:S02]  /*122c0*/  FADD.FTZ R70, R70, R71 ;  /* 0x0000004746467221 */ /* 0x000fc40000010000 */
[----:B------:R-:W-:Y:S01]  /*122d0*/  FADD.FTZ R230, R147, R230 ;  /* 0x000000e693e67221 */ /* 0x000fe20000010000 */
[----:B------:R-:W1:Y:S01]  /*122e0*/  MUFU.EX2 R44, R44 ;  /* 0x0000002c002c7308 */ /* 0x000e620000000800 */
[----:B------:R-:W-:Y:S01]  /*122f0*/  FADD.FTZ R69, R69, R70 ;  /* 0x0000004645457221 */ /* 0x000fe20000010000 */
[----:B------:R-:W4:Y:S01]  /*12300*/  LDSM.16.MT88.4 R32, [R215+0x8400] ;  /* 0x00840000d720783b */ /* 0x000f220000004200 */
[----:B------:R-:W-:Y:S01]  /*12310*/  FADD.FTZ R169, R169, R230 ;  /* 0x000000e6a9a97221 */ /* 0x000fe20000010000 */
[----:B------:R-:W-:Y:S01]  /*12320*/  F2FP.BF16.PACK_AB R12, R198, R125 ;  /* 0x0000007dc60c723e */ /* 0x000fe200000010ff */
[----:B------:R-:W-:Y:S01]  /*12330*/  FADD.FTZ R68, R68, R69 ;  /* 0x0000004544447221 */ /* 0x000fe20000010000 */
[----:B---3--:R-:W-:Y:S01]  /*12340*/  F2FP.BF16.PACK_AB R13, R77, R80 ;  /* 0x000000504d0d723e */ /* 0x008fe200000010ff */
[----:B------:R-:W-:Y:S01]  /*12350*/  FADD.FTZ R228, R228, R169 ;  /* 0x000000a9e4e47221 */ /* 0x000fe20000010000 */
[----:B------:R-:W-:Y:S01]  /*12360*/  F2FP.BF16.PACK_AB R14, R216, R145 ;  /* 0x00000091d80e723e */ /* 0x000fe200000010ff */
[----:B------:R-:W-:Y:S01]  /*12370*/  FADD.FTZ R67, R67, R68 ;  /* 0x0000004443437221 */ /* 0x000fe20000010000 */
[----:B------:R-:W-:Y:S01]  /*12380*/  MUFU.EX2 R175, R175 ;  /* 0x000000af00af7308 */ /* 0x000fe20000000800 */
[----:B------:R-:W-:-:S02]  /*12390*/  FADD.FTZ R171, R171, R228 ;  /* 0x000000e4abab7221 */ /* 0x000fc40000010000 */
[----:B------:R-:W-:Y:S02]  /*123a0*/  FADD.FTZ R66, R66, R67 ;  /* 0x0000004342427221 */ /* 0x000fe40000010000 */
[----:B------:R-:W-:Y:S01]  /*123b0*/  FADD.FTZ R218, R218, R171 ;  /* 0x000000abdada7221 */ /* 0x000fe20000010000 */
[----:B-1----:R-:W-:Y:S01]  /*123c0*/  F2FP.BF16.PACK_AB R15, R44, R45 ;  /* 0x0000002d2c0f723e */ /* 0x002fe200000010ff */
[----:B------:R-:W-:Y:S01]  /*123d0*/  FADD.FTZ R65, R65, R66 ;  /* 0x0000004241417221 */ /* 0x000fe20000010000 */
[----:B------:R-:W1:Y:S01]  /*123e0*/  MUFU.EX2 R128, R128 ;  /* 0x0000008000807308 */ /* 0x000e620000000800 */
[----:B------:R-:W-:Y:S02]  /*123f0*/  FADD.FTZ R173, R173, R218 ;  /* 0x000000daadad7221 */ /* 0x000fe40000010000 */
[----:B------:R-:W-:Y:S02]  /*12400*/  FADD.FTZ R64, R64, R65 ;  /* 0x0000004140407221 */ /* 0x000fe40000010000 */
[----:B------:R-:W-:Y:S01]  /*12410*/  FADD.FTZ R202, R202, R173 ;  /* 0x000000adcaca7221 */ /* 0x000fe20000010000 */
[----:B--2---:R-:W-:Y:S01]  /*12420*/  HMMA.16816.F32.BF16 R8, R12, R16, R8 ;  /* 0x000000100c08723c */ /* 0x004fe20000041808 */
[----:B------:R-:W-:Y:S01]  /*12430*/  FADD.FTZ R63, R63, R64 ;  /* 0x000000403f3f7221 */ /* 0x000fe20000010000 */
[----:B------:R-:W-:Y:S01]  /*12440*/  MUFU.EX2 R97, R97 ;  /* 0x0000006100617308 */ /* 0x000fe20000000800 */
[----:B------:R-:W-:-:S02]  /*12450*/  FADD.FTZ R177, R177, R202 ;  /* 0x000000cab1b17221 */ /* 0x000fc40000010000 */
[----:B------:R-:W-:Y:S01]  /*12460*/  FADD.FTZ R62, R62, R63 ;  /* 0x0000003f3e3e7221 */ /* 0x000fe20000010000 */
[----:B------:R-:W-:Y:S01]  /*12470*/  LDSM.16.MT88.4 R200, [R214+0x8c00] ;  /* 0x008c0000d6c8783b */ /* 0x000fe20000004200 */
[----:B------:R-:W-:Y:S01]  /*12480*/  FADD.FTZ R194, R194, R177 ;  /* 0x000000b1c2c27221 */ /* 0x000fe20000010000 */
[----:B------:R-:W-:Y:S01]  /*12490*/  HMMA.16816.F32.BF16 R4, R12, R18, R4 ;  /* 0x000000120c04723c */ /* 0x000fe20000041804 */
[----:B------:R-:W-:Y:S01]  /*124a0*/  FADD.FTZ R61, R61, R62 ;  /* 0x0000003e3d3d7221 */ /* 0x000fe20000010000 */
[----:B------:R-:W2:Y:S01]  /*124b0*/  LDSM.16.MT88.4 R16, [R215+0x8800] ;  /* 0x00880000d710783b */ /* 0x000ea20000004200 */
[----:B------:R-:W-:Y:S01]  /*124c0*/  FADD.FTZ R179, R179, R194 ;  /* 0x000000c2b3b37221 */ /* 0x000fe20000010000 */
[----:B------:R-:W3:Y:S01]  /*124d0*/  MUFU.EX2 R88, R88 ;  /* 0x0000005800587308 */ /* 0x000ee20000000800 */
[----:B------:R-:W-:Y:S01]  /*124e0*/  FADD.FTZ R60, R60, R61 ;  /* 0x0000003d3c3c7221 */ /* 0x000fe20000010000 */
[----:B------:R-:W5:Y:S01]  /*124f0*/  LDSM.16.MT88.4 R192, [R215+0x8c00] ;  /* 0x008c0000d7c0783b */ /* 0x000f620000004200 */
        /* <DEDUP_REMOVED lines=15> */
[----:B------:R-:W-:Y:S01]  /*125f0*/  FADD.FTZ R111, R111, R146 ;  /* 0x000000926f6f7221 */ /* 0x000fe20000010000 */
[----:B------:R-:W-:Y:S01]  /*12600*/  MUFU.EX2 R41, R41 ;  /* 0x0000002900297308 */ /* 0x000fe20000000800 */
[----:B------:R-:W-:Y:S01]  /*12610*/  FADD.FTZ R52, R52, R53 ;  /* 0x0000003534347221 */ /* 0x000fe20000010000 */
[----:B---3--:R-:W-:Y:S01]  /*12620*/  F2FP.BF16.PACK_AB R14, R88, R97 ;  /* 0x00000061580e723e */ /* 0x008fe200000010ff */
[----:B------:R-:W-:Y:S02]  /*12630*/  FADD.FTZ R118, R118, R111 ;  /* 0x0000006f76767221 */ /* 0x000fe40000010000 */
[----:B------:R-:W-:-:S02]  /*12640*/  FADD.FTZ R51, R51, R52 ;  /* 0x0000003433337221 */ /* 0x000fc40000010000 */
[----:B------:R-:W-:Y:S01]  /*12650*/  FADD.FTZ R99, R99, R118 ;  /* 0x0000007663637221 */ /* 0x000fe20000010000 */
[----:B------:R-:W1:Y:S01]  /*12660*/  MUFU.EX2 R40, R40 ;  /* 0x0000002800287308 */ /* 0x000e620000000800 */
[----:B------:R-:W-:Y:S01]  /*12670*/  FADD.FTZ R51, R50, R51 ;  /* 0x0000003332337221 */ /* 0x000fe20000010000 */
[----:B----4-:R-:W-:Y:S01]  /*12680*/  F2FP.BF16.PACK_AB R13, R42, R43 ;  /* 0x0000002b2a0d723e */ /* 0x010fe200000010ff */
[----:B------:R-:W-:Y:S02]  /*12690*/  FADD.FTZ R108, R108, R99 ;  /* 0x000000636c6c7221 */ /* 0x000fe40000010000 */
[----:B------:R-:W-:Y:S02]  /*126a0*/  FADD.FTZ R76, R76, R51 ;  /* 0x000000334c4c7221 */ /* 0x000fe40000010000 */
[----:B------:R-:W-:Y:S01]  /*126b0*/  FADD.FTZ R93, R93, R108 ;  /* 0x0000006c5d5d7221 */ /* 0x000fe20000010000 */
[----:B------:R-:W-:Y:S01]  /*126c0*/  MUFU.EX2 R81, R82 ;  /* 0x0000005200517308 */ /* 0x000fe20000000800 */
[----:B------:R-:W-:-:S02]  /*126d0*/  FADD.FTZ R76, R87, R76 ;  /* 0x0000004c574c7221 */ /* 0x000fc40000010000 */
[----:B------:R-:W-:Y:S02]  /*126e0*/  FADD.FTZ R98, R98, R93 ;  /* 0x0000005d62627221 */ /* 0x000fe40000010000 */
[----:B------:R-:W-:Y:S02]  /*126f0*/  FADD.FTZ R95, R95, R76 ;  /* 0x0000004c5f5f7221 */ /* 0x000fe40000010000 */
[----:B------:R-:W-:Y:S01]  /*12700*/  FADD.FTZ R89, R89, R98 ;  /* 0x0000006259597221 */ /* 0x000fe20000010000 */
[----:B-1----:R-:W-:Y:S01]  /*12710*/  F2FP.BF16.PACK_AB R15, R40, R41 ;  /* 0x00000029280f723e */ /* 0x002fe200000010ff */
[----:B------:R-:W-:Y:S01]  /*12720*/  FADD.FTZ R134, R134, R95 ;  /* 0x0000005f86867221 */ /* 0x000fe20000010000 */
[----:B------:R-:W1:Y:S01]  /*12730*/  MUFU.EX2 R48, R48 ;  /* 0x0000003000307308 */ /* 0x000e620000000800 */
[----:B------:R-:W-:Y:S02]  /*12740*/  FADD.FTZ R89, R94, R89 ;  /* 0x000000595e597221 */ /* 0x000fe40000010000 */
        /* <DEDUP_REMOVED lines=9> */
[----:B------:R-:W-:-:S02]  /*127e0*/  FFMA.FTZ R33, R39, c[0x0][0x23c], -R49 ;  /* 0x00008f0027217a23 */ /* 0x000fc40000010831 */
[----:B------:R-:W-:Y:S02]  /*127f0*/  FFMA.FTZ R20, R38, c[0x0][0x23c], -R49 ;  /* 0x00008f0026147a23 */ /* 0x000fe40000010831 */
[----:B------:R-:W-:Y:S02]  /*12800*/  FFMA.FTZ R32, R47, c[0x0][0x23c], -R75 ;  /* 0x00008f002f207a23 */ /* 0x000fe4000001084b */
[--C-:B------:R-:W-:Y:S01]  /*12810*/  FFMA.FTZ R21, R37, c[0x0][0x23c], -R49.reuse ;  /* 0x00008f0025157a23 */ /* 0x100fe20000010831 */
[----:B------:R-:W-:Y:S01]  /*12820*/  MUFU.EX2 R33, R33 ;  /* 0x0000002100217308 */ /* 0x000fe20000000800 */
[----:B------:R-:W-:Y:S01]  /*12830*/  FFMA.FTZ R22, R36, c[0x0][0x23c], -R49 ;  /* 0x00008f0024167a23 */ /* 0x000fe20000010831 */
[----:B--2---:R-:W-:Y:S01]  /*12840*/  HMMA.16816.F32.BF16 R24, R12, R16, R24 ;  /* 0x000000100c18723c */ /* 0x004fe20000041818 */
[----:B------:R-:W-:Y:S02]  /*12850*/  FADD.FTZ R216, R216, R145 ;  /* 0x00000091d8d87221 */ /* 0x000fe40000010000 */
[----:B------:R-:W-:-:S02]  /*12860*/  FADD.FTZ R44, R44, R45 ;  /* 0x0000002d2c2c7221 */ /* 0x000fc40000010000 */
[----:B------:R-:W-:Y:S01]  /*12870*/  FADD.FTZ R175, R175, R216 ;  /* 0x000000d8afaf7221 */ /* 0x000fe20000010000 */
[----:B------:R-:W2:Y:S01]  /*12880*/  MUFU.EX2 R20, R20 ;  /* 0x0000001400147308 */ /* 0x000ea20000000800 */
[----:B------:R-:W-:Y:S01]  /*12890*/  FADD.FTZ R43, R43, R44 ;  /* 0x0000002c2b2b7221 */ /* 0x000fe20000010000 */
[----:B------:R-:W-:Y:S01]  /*128a0*/  HMMA.16816.F32.BF16 R28, R12, R18, R28 ;  /* 0x000000120c1c723c */ /* 0x000fe2000004181c */
[----:B------:R-:W-:Y:S02]  /*128b0*/  FADD.FTZ R128, R128, R175 ;  /* 0x000000af80807221 */ /* 0x000fe40000010000 */
[----:B------:R-:W-:Y:S02]  /*128c0*/  FADD.FTZ R42, R42, R43 ;  /* 0x0000002b2a2a7221 */ /* 0x000fe40000010000 */
[----:B------:R-:W-:Y:S01]  /*128d0*/  FADD.FTZ R97, R97, R128 ;  /* 0x0000008061617221 */ /* 0x000fe20000010000 */
[----:B------:R-:W3:Y:S01]  /*128e0*/  MUFU.EX2 R32, R32 ;  /* 0x0000002000207308 */ /* 0x000ee20000000800 */
[----:B------:R-:W-:Y:S01]  /*128f0*/  FADD.FTZ R41, R41, R42 ;  /* 0x0000002a29297221 */ /* 0x000fe20000010000 */
[----:B-1----:R-:W-:Y:S01]  /*12900*/  F2FP.BF16.PACK_AB R12, R48, R81 ;  /* 0x00000051300c723e */ /* 0x002fe200000010ff */
[----:B------:R-:W-:-:S02]  /*12910*/  FADD.FTZ R88, R88, R97 ;  /* 0x0000006158587221 */ /* 0x000fc40000010000 */
[----:B------:R-:W-:Y:S02]  /*12920*/  FADD.FTZ R40, R40, R41 ;  /* 0x0000002928287221 */ /* 0x000fe40000010000 */
[----:B------:R-:W-:Y:S01]  /*12930*/  FADD.FTZ R81, R81, R88 ;  /* 0x0000005851517221 */ /* 0x000fe20000010000 */
[----:B------:R-:W-:Y:S01]  /*12940*/  MUFU.EX2 R21, R21 ;  /* 0x0000001500157308 */ /* 0x000fe20000000800 */
[----:B--2---:R-:W-:Y:S01]  /*12950*/  F2FP.BF16.PACK_AB R13, R20, R33 ;  /* 0x00000021140d723e */ /* 0x004fe200000010ff */
[----:B------:R-:W-:Y:S02]  /*12960*/  FADD.FTZ R33, R33, R40 ;  /* 0x0000002821217221 */ /* 0x000fe40000010000 */
[----:B------:R-:W-:Y:S02]  /*12970*/  FADD.FTZ R81, R48, R81 ;  /* 0x0000005130517221 */ /* 0x000fe40000010000 */
[----:B------:R-:W-:Y:S02]  /*12980*/  FADD.FTZ R20, R20, R33 ;  /* 0x0000002114147221 */ /* 0x000fe40000010000 */
[----:B------:R-:W1:Y:S01]  /*12990*/  MUFU.EX2 R22, R22 ;  /* 0x0000001600167308 */ /* 0x000e620000000800 */
[----:B---3--:R-:W-:Y:S01]  /*129a0*/  F2FP.BF16.PACK_AB R14, R187, R32 ;  /* 0x00000020bb0e723e */ /* 0x008fe200000010ff */
[----:B------:R-:W-:-:S04]  /*129b0*/  FADD.FTZ R32, R32, R81 ;  /* 0x0000005120207221 */ /* 0x000fc80000010000 */
[----:B------:R-:W-:Y:S01]  /*129c0*/  FADD.FTZ R187, R187, R32 ;  /* 0x00000020bbbb7221 */ /* 0x000fe20000010000 */
[----:B-1----:R-:W-:Y:S01]  /*129d0*/  F2FP.BF16.PACK_AB R15, R22, R21 ;  /* 0x00000015160f723e */ /* 0x002fe200000010ff */
[----:B------:R-:W-:-:S04]  /*129e0*/  FADD.FTZ R21, R21, R20 ;  /* 0x0000001415157221 */ /* 0x000fc80000010000 */
[----:B------:R-:W-:Y:S02]  /*129f0*/  FADD.FTZ R189, R22, R21 ;  /* 0x0000001516bd7221 */ /* 0x000fe40000010000 */
[C---:B------:R-:W-:Y:S08]  /*12a00*/  HMMA.16816.F32.BF16 R204, R12.reuse, R200, R8 ;  /* 0x000000c80ccc723c */ /* 0x040ff00000041808 */
[C---:B-----5:R-:W-:Y:S08]  /*12a10*/  HMMA.16816.F32.BF16 R196, R12.reuse, R192, R24 ;  /* 0x000000c00cc4723c */ /* 0x060ff00000041818 */
        /* <DEDUP_REMOVED lines=70> */
.L_x_2203:
[----:B------:R-:W-:-:S05]  /*12e80*/  IMAD.MOV.U32 R4, RZ, RZ, c[0x0][0x1a0] ;  /* 0x00006800ff047624 */ /* 0x000fca00078e00ff */
[----:B------:R-:W-:-:S04]  /*12e90*/  LEA R4, -R4, RZ, 0x8 ;  /* 0x000000ff04047211 */ /* 0x000fc800078e41ff */
[----:B------:R-:W-:Y:S02]  /*12ea0*/  SHF.R.S32.HI R9, RZ, 0x1f, R4 ;  /* 0x0000001fff097819 */ /* 0x000fe40000011404 */
.L_x_2204:
[----:B------:R-:W-:Y:S01]  /*12eb0*/  ISETP.GE.AND P0, PT, R148, c[0x0][0x220], PT ;  /* 0x0000880094007a0c */ /* 0x000fe20003f06270 */
[----:B------:R-:W-:Y:S01]  /*12ec0*/  UISETP.GE.AND UP0, UPT, UR10, 0x3, UPT ;  /* 0x000000030a00788c */ /* 0x000fe2000bf06270 */
[----:B------:R-:W-:Y:S02]  /*12ed0*/  LEA R220, P5, R4, R220, 0x1 ;  /* 0x000000dc04dc7211 */ /* 0x000fe400078a08ff */
[----:B------:R-:W-:Y:S02]  /*12ee0*/  LOP3.LUT R0, R0, 0xfffffffe, RZ, 0xc0, !PT ;  /* 0xfffffffe00007812 */ /* 0x000fe400078ec0ff */
[----:B------:R-:W-:Y:S02]  /*12ef0*/  LEA.HI.X R221, R4, R221, R9, 0x1, P5 ;  /* 0x000000dd04dd7211 */ /* 0x000fe400028f0c09 */
[----:B------:R-:W-:-:S05]  /*12f00*/  P2R R128, PR, RZ, 0x1 ;  /* 0x00000001ff807803 */ /* 0x000fca0000000000 */
[----:B------:R-:W-:Y:S01]  /*12f10*/  @!P0 IMAD.MOV.U32 R16, RZ, RZ, c[0x0][0x1a0] ;  /* 0x00006800ff108624 */ /* 0x000fe200078e00ff */
[----:B------:R-:W-:Y:S01]  /*12f20*/  @!P0 IADD3 R57, P4, P3, R4, R136, R57 ;  /* 0x0000008804398210 */ /* 0x000fe20007b9e039 */
[----:B------:R-:W-:Y:S01]  /*12f30*/  @!P0 IMAD.MOV.U32 R14, RZ, RZ, c[0x0][0x1a0] ;  /* 0x00006800ff0e8624 */ /* 0x000fe200078e00ff */
[----:B------:R-:W-:Y:S01]  /*12f40*/  @P0 STS [R212+0x5000], RZ ;  /* 0x005000ffd4000388 */ /* 0x000fe20000000800 */
[----:B------:R-:W-:Y:S01]  /*12f50*/  @!P0 IMAD.MOV.U32 R6, RZ, RZ, R136 ;  /* 0x000000ffff068224 */ /* 0x000fe200078e0088 */
[----:B------:R-:W-:Y:S01]  /*12f60*/  @!P0 IADD3.X R56, R9, R139, R56, P4, P3 ;  /* 0x0000008b09388210 */ /* 0x000fe200027e6438 */
[----:B------:R-:W-:Y:S01]  /*12f70*/  @!P0 IMAD.MOV.U32 R7, RZ, RZ, R139 ;  /* 0x000000ffff078224 */ /* 0x000fe200078e008b */
[----:B------:R-:W-:Y:S01]  /*12f80*/  @P0 STS [R212+0x5004], RZ ;  /* 0x005004ffd4000388 */ /* 0x000fe20000000800 */
[----:B------:R-:W-:Y:S02]  /*12f90*/  @!P0 IMAD.MOV.U32 R19, RZ, RZ, c[0x0][0x1a0] ;  /* 0x00006800ff138624 */ /* 0x000fe400078e00ff */
[--C-:B------:R-:W-:Y:S01]  /*12fa0*/  @!P0 IMAD.WIDE.U32 R16, R16, 0xa0, R6.reuse ;  /* 0x000000a010108825 */ /* 0x100fe200078e0006 */
[----:B------:R-:W-:Y:S03]  /*12fb0*/  @P0 STS.64 [R212+0x5008], RZ ;  /* 0x005008ffd4000388 */ /* 0x000fe60000000a00 */
[----:B------:R-:W-:Y:S01]  /*12fc0*/  @!P0 IMAD.WIDE.U32 R14, R14, 0xc0, R6 ;  /* 0x000000c00e0e8825 */ /* 0x000fe200078e0006 */
[----:B------:R-:W-:Y:S01]  /*12fd0*/  @!PT LDS RZ, [RZ] ;  /* 0x00000000fffff984 */ /* 0x000fe20000000800 */
[----:B------:R-:W-:Y:S01]  /*12fe0*/  @!PT LDS RZ, [RZ] ;  /* 0x00000000fffff984 */ /* 0x000fe20000000800 */
[----:B------:R-:W-:Y:S01]  /*12ff0*/  @!PT LDS RZ, [RZ] ;  /* 0x00000000fffff984 */ /* 0x000fe20000000800 */
[----:B------:R1:W-:Y:S03]  /*13000*/  @!P0 LDGSTS.E.BYPASS.LTC128B.128 [R212+0x5000], [R220.64] ;  /* 0x05000000dcd48fae */ /* 0x0003e6000b901d46 */
[----:B------:R-:W-:Y:S01]  /*13010*/  @!P0 IMAD.MOV.U32 R138, RZ, RZ, R136 ;  /* 0x000000ffff8a8224 */ /* 0x000fe200078e0088 */
[----:B------:R-:W-:Y:S01]  /*13020*/  @P0 STS.128 [R212+0x5800], RZ ;  /* 0x005800ffd4000388 */ /* 0x000fe20000000c00 */
[----:B------:R-:W-:-:S02]  /*13030*/  @!P0 IMAD.MOV.U32 R7, RZ, RZ, c[0x0][0x1a0] ;  /* 0x00006800ff078624 */ /* 0x000fc400078e00ff */
[----:B------:R-:W-:Y:S02]  /*13040*/  @!P0 IMAD.MOV.U32 R5, RZ, RZ, c[0x0][0x1a0] ;  /* 0x00006800ff058624 */ /* 0x000fe400078e00ff */
[----:B------:R-:W-:Y:S01]  /*13050*/  @!P0 IMAD.WIDE.U32 R18, R19, 0x60, R138 ;  /* 0x0000006013128825 */ /* 0x000fe200078e008a */
[-C--:B------:R-:W-:Y:S02]  /*13060*/  @!P0 LEA R11, P2, R7, R136.reuse, 0x6 ;  /* 0x00000088070b8211 */ /* 0x080fe400078430ff */
[----:B------:R-:W-:Y:S01]  /*13070*/  @!P0 LEA R13, P1, R5, R136, 0x7 ;  /* 0x00000088050d8211 */ /* 0x000fe200078238ff */
[----:B------:R-:W-:Y:S01]  /*13080*/  @!P0 IMAD.MOV.U32 R8, RZ, RZ, c[0x0][0x1a4] ;  /* 0x00006900ff088624 */ /* 0x000fe200078e00ff */
[C---:B------:R-:W-:Y:S01]  /*13090*/  @!P0 IADD3 R11, P5, R4.reuse, R11, RZ ;  /* 0x0000000b040b8210 */ /* 0x040fe20007fbe0ff */
[----:B------:R-:W-:Y:S01]  /*130a0*/  @!P0 IMAD.MOV.U32 R138, RZ, RZ, c[0x0][0x1a4] ;  /* 0x00006900ff8a8624 */ /* 0x000fe200078e00ff */
[----:B------:R-:W-:Y:S01]  /*130b0*/  @!P0 IADD3 R13, P4, R4, R13, RZ ;  /* 0x0000000d040d8210 */ /* 0x000fe20007f9e0ff */
[----:B------:R-:W-:Y:S01]  /*130c0*/  @!P0 IMAD.MOV.U32 R6, RZ, RZ, c[0x0][0x1a4] ;  /* 0x00006900ff068624 */ /* 0x000fe200078e00ff */
[-C--:B------:R-:W-:Y:S01]  /*130d0*/  @!P0 LEA.HI.X R8, R7, R139.reuse, R8, 0x6, P2 ;  /* 0x0000008b07088211 */ /* 0x080fe200010f3408 */
[----:B------:R-:W-:Y:S01]  /*130e0*/  @!P0 IMAD.MOV.U32 R20, RZ, RZ, c[0x0][0x1a0] ;  /* 0x00006800ff148624 */ /* 0x000fe200078e00ff */
[----:B------:R-:W-:Y:S01]  /*130f0*/  @!P0 LEA.HI.X R138, R5, R139, R138, 0x7, P1 ;  /* 0x0000008b058a8211 */ /* 0x000fe200008f3c8a */
[----:B------:R-:W-:Y:S01]  /*13100*/  @!P0 IMAD.MOV.U32 R137, RZ, RZ, R139 ;  /* 0x000000ffff898224 */ /* 0x000fe200078e008b */
[C---:B------:R-:W-:Y:S01]  /*13110*/  @!P0 LEA R22, P2, R57.reuse, c[0x0][0x170], 0x1 ;  /* 0x00005c0039168a11 */ /* 0x040fe200078408ff */
[----:B------:R-:W-:Y:S01]  /*13120*/  @!P0 IMAD R10, R6, 0x60, RZ ;  /* 0x00000060060a8824 */ /* 0x000fe200078e02ff */
[----:B------:R-:W-:Y:S01]  /*13130*/  @!P0 IADD3 R12, P1, R4, R18, RZ ;  /* 0x00000012040c8210 */ /* 0x000fe20007f3e0ff */
[----:B------:R-:W-:Y:S01]  /*13140*/  @!P0 IMAD.MOV.U32 R7, RZ, RZ, c[0x0][0x1a4] ;  /* 0x00006900ff078624 */ /* 0x000fe200078e00ff */
[----:B------:R-:W-:Y:S01]  /*13150*/  @!P0 LEA.HI.X R23, R57, c[0x0][0x174], R56, 0x1, P2 ;  /* 0x00005d0039178a11 */ /* 0x000fe200010f0c38 */
[----:B------:R-:W-:Y:S01]  /*13160*/  @!P0 IMAD.WIDE.U32 R20, R20, 0xe0, R136 ;  /* 0x000000e014148825 */ /* 0x000fe200078e0088 */
[----:B------:R-:W-:-:S02]  /*13170*/  @!P0 IADD3.X R19, R9, R19, R10, P1, !PT ;  /* 0x0000001309138210 */ /* 0x000fc40000ffe40a */
[C---:B------:R-:W-:Y:S01]  /*13180*/  @!P0 IADD3 R14, P2, R4.reuse, R14, RZ ;  /* 0x0000000e040e8210 */ /* 0x040fe20007f5e0ff */
[----:B------:R-:W-:Y:S01]  /*13190*/  @!P0 IMAD R7, R7, 0xc0, RZ ;  /* 0x000000c007078824 */ /* 0x000fe200078e02ff */
[C---:B------:R-:W-:Y:S01]  /*131a0*/  @!P0 IADD3 R10, P3, R4.reuse, R16, RZ ;  /* 0x00000010040a8210 */ /* 0x040fe20007f7e0ff */
[----:B------:R-:W-:Y:S01]  /*131b0*/  @!P0 IMAD.MOV.U32 R5, RZ, RZ, c[0x0][0x1a4] ;  /* 0x00006900ff058624 */ /* 0x000fe200078e00ff */
[----:B------:R-:W-:Y:S01]  /*131c0*/  @!P0 IADD3 R16, P1, R4, R20, RZ ;  /* 0x0000001404108210 */ /* 0x000fe20007f3e0ff */
[----:B------:R-:W-:Y:S01]  /*131d0*/  @!P0 IMAD R6, R6, 0xe0, RZ ;  /* 0x000000e006068824 */ /* 0x000fe200078e02ff */
[C---:B------:R-:W-:Y:S01]  /*131e0*/  @!P0 IADD3.X R7, R9.reuse, R7, R15, P2, !PT ;  /* 0x0000000709078210 */ /* 0x040fe200017fe40f */
[----:B------:R-:W-:Y:S01]  /*131f0*/  @!P0 IMAD.X R8, R9, 0x1, R8, P5 ;  /* 0x0000000109088824 */ /* 0x000fe200028e0608 */
[----:B------:R-:W-:Y:S01]  /*13200*/  @!P0 LEA R24, P2, R11, c[0x0][0x170], 0x1 ;  /* 0x00005c000b188a11 */ /* 0x000fe200078408ff */
[----:B------:R-:W-:Y:S01]  /*13210*/  @!P0 IMAD R5, R5, 0xa0, RZ ;  /* 0x000000a005058824 */ /* 0x000fe200078e02ff */
[C---:B------:R-:W-:Y:S01]  /*13220*/  @!P0 IADD3.X R21, R9.reuse, R21, R6, P1, !PT ;  /* 0x0000001509158210 */ /* 0x040fe20000ffe406 */
[----:B------:R-:W-:Y:S01]  /*13230*/  @!P0 IMAD.X R138, R9, 0x1, R138, P4 ;  /* 0x00000001098a8824 */ /* 0x000fe200020e068a */
[----:B------:R-:W-:Y:S01]  /*13240*/  @!P0 LEA R18, P1, R12, c[0x0][0x170], 0x1 ;  /* 0x00005c000c128a11 */ /* 0x000fe200078208ff */
[----:B------:R-:W-:Y:S01]  /*13250*/  @!PT LDS RZ, [RZ] ;  /* 0x00000000fffff984 */ /* 0x000fe20000000800 */
[----:B------:R-:W-:Y:S01]  /*13260*/  @!PT LDS RZ, [RZ] ;  /* 0x00000000fffff984 */ /* 0x000fe20000000800 */
[----:B------:R-:W-:Y:S01]  /*13270*/  @!PT LDS RZ, [RZ] ;  /* 0x00000000fffff984 */ /* 0x000fe20000000800 */
[----:B------:R2:W-:Y:S01]  /*13280*/  @!P0 LDGSTS.E.BYPASS.LTC128B.128 [R212+0x5800], [R22.64] ;  /* 0x0580000016d48fae */ /* 0x0005e2000b901d46 */
[----:B------:R-:W-:-:S02]  /*13290*/  @!P0 LEA.HI.X R25, R11, c[0x0][0x174], R8, 0x1, P2 ;  /* 0x00005d000b198a11 */ /* 0x000fc400010f0c08 */
[----:B------:R-:W-:Y:S01]  /*132a0*/  @!P0 LEA R28, P4, R13, c[0x0][0x170], 0x1 ;  /* 0x00005c000d1c8a11 */ /* 0x000fe200078808ff */
[----:B------:R-:W-:Y:S01]  /*132b0*/  @P0 STS.128 [R212+0x6000], RZ ;  /* 0x006000ffd4000388 */ /* 0x000fe20000000c00 */
[----:B------:R-:W-:Y:S02]  /*132c0*/  @!P0 IADD3.X R5, R9, R17, R5, P3, !PT ;  /* 0x0000001109058210 */ /* 0x000fe40001ffe405 */
        /* <DEDUP_REMOVED lines=39> */
[----:B------:R-:W-:Y:S01]  /*13540*/  IMAD.U32 R171, RZ, RZ, UR6 ;  /* 0x00000006ffab7e24 */ /* 0x000fe2000f8e00ff */
[----:B------:R-:W3:Y:S01]  /*13550*/  LDSM.16.M88.4 R60, [R166+0x3000] ;  /* 0x00300000a63c783b */ /* 0x000ee20000000200 */
[----:B------:R-:W-:-:S03]  /*13560*/  LOP3.LUT R170, R186, UR6, RZ, 0xfc, !PT ;  /* 0x00000006baaa7c12 */ /* 0x000fc6000f8efcff */
[----:B------:R-:W4:Y:S01]  /*13570*/  LDSM.16.M88.4 R52, [R166+0x3400] ;  /* 0x00340000a634783b */ /* 0x000f220000000200 */
[----:B------:R-:W-:Y:S03]  /*13580*/  I2F R130, R170 ;  /* 0x000000aa00827306 */ /* 0x000fe60000201400 */
[----:B------:R-:W4:Y:S04]  /*13590*/  LDSM.16.M88.4 R68, [R166+0x2c00] ;  /* 0x002c0000a644783b */ /* 0x000f280000000200 */
[----:B------:R-:W4:Y:S04]  /*135a0*/  LDSM.16.M88.4 R124, [R166+0x1000] ;  /* 0x00100000a67c783b */ /* 0x000f280000000200 */
[----:B------:R-:W4:Y:S04]  /*135b0*/  LDSM.16.M88.4 R44, [R166+0x3800] ;  /* 0x00380000a62c783b */ /* 0x000f280000000200 */
[----:B------:R-:W4:Y:S04]  /*135c0*/  LDSM.16.M88.4 R36, [R166+0x3c00] ;  /* 0x003c0000a624783b */ /* 0x000f280000000200 */
[----:B-----5:R-:W5:Y:S04]  /*135d0*/  LDSM.16.M88.4 R28, [R166+0x4000] ;  /* 0x00400000a61c783b */ /* 0x020f680000000200 */
[----:B--2---:R-:W2:Y:S04]  /*135e0*/  LDSM.16.M88.4 R20, [R166+0x4400] ;  /* 0x00440000a614783b */ /* 0x004ea80000000200 */
[----:B-1----:R-:W1:Y:S04]  /*135f0*/  LDSM.16.M88.4 R12, [R166+0x4800] ;  /* 0x00480000a60c783b */ /* 0x002e680000000200 */
[----:B------:R-:W1:Y:S04]  /*13600*/  LDSM.16.M88.4 R116, [R166+0x1400] ;  /* 0x00140000a674783b */ /* 0x000e680000000200 */
[----:B------:R-:W1:Y:S01]  /*13610*/  LDSM.16.M88.4 R108, [R166+0x1800] ;  /* 0x00180000a66c783b */ /* 0x000e620000000200 */
[C---:B---3--:R-:W-:Y:S03]  /*13620*/  HMMA.16816.F32.BF16 R64, R4.reuse, R60, RZ ;  /* 0x0000003c0440723c */ /* 0x048fe600000418ff */
[----:B------:R-:W3:Y:S04]  /*13630*/  LDSM.16.M88.4 R100, [R166+0x1c00] ;  /* 0x001c0000a664783b */ /* 0x000ee80000000200 */
[----:B------:R-:W1:Y:S01]  /*13640*/  LDSM.16.M88.4 R92, [R166+0x2000] ;  /* 0x00200000a65c783b */ /* 0x000e620000000200 */
[C---:B----4-:R-:W-:Y:S03]  /*13650*/  HMMA.16816.F32.BF16 R56, R4.reuse, R52, RZ ;  /* 0x000000340438723c */ /* 0x050fe600000418ff */
        /* <DEDUP_REMOVED lines=9> */
[----:B------:R-:W1:Y:S04]  /*136f0*/  LDSM.16.M88.4 R140, [R155] ;  /* 0x000000009b8c783b */ /* 0x000e680000000200 */
[----:B------:R-:W-:Y:S01]  /*13700*/  LDSM.16.M88.4 R180, [R165] ;  /* 0x00000000a5b4783b */ /* 0x000fe20000000200 */
[C---:B------:R-:W-:Y:S03]  /*13710*/  HMMA.16816.F32.BF16 R132, R4.reuse, R124, RZ ;  /* 0x0000007c0484723c */ /* 0x040fe600000418ff */
[----:B------:R-:W-:Y:S04]  /*13720*/  LDSM.16.M88.4 R176, [R158] ;  /* 0x000000009eb0783b */ /* 0x000fe80000000200 */
[----:B------:R-:W0:Y:S01]  /*13730*/  LDGDEPBAR ;  /* 0x00000000000079af */ /* 0x000e220000000000 */
[C---:B------:R-:W-:Y:S08]  /*13740*/  HMMA.16816.F32.BF16 R48, R4.reuse, R44, RZ ;  /* 0x0000002c0430723c */ /* 0x040ff000000418ff */
[C---:B------:R-:W-:Y:S08]  /*13750*/  HMMA.16816.F32.BF16 R40, R4.reuse, R36, RZ ;  /* 0x000000240428723c */ /* 0x040ff000000418ff */
[C---:B-----5:R-:W-:Y:S08]  /*13760*/  HMMA.16816.F32.BF16 R32, R4.reuse, R28, RZ ;  /* 0x0000001c0420723c */ /* 0x060ff000000418ff */
[C---:B--2---:R-:W-:Y:S08]  /*13770*/  HMMA.16816.F32.BF16 R24, R4.reuse, R20, RZ ;  /* 0x000000140418723c */ /* 0x044ff000000418ff */
[C---:B-1----:R-:W-:Y:S08]  /*13780*/  HMMA.16816.F32.BF16 R16, R4.reuse, R12, RZ ;  /* 0x0000000c0410723c */ /* 0x042ff000000418ff */
[C---:B------:R-:W-:Y:S08]  /*13790*/  HMMA.16816.F32.BF16 R120, R4.reuse, R116, RZ ;  /* 0x000000740478723c */ /* 0x040ff000000418ff */
        /* <DEDUP_REMOVED lines=23> */
[----:B------:R-:W2:Y:S07]  /*13910*/  LDSM.16.M88.4 R172, [R153] ;  /* 0x0000000099ac783b */ /* 0x000eae0000000200 */
[C---:B------:R-:W-:Y:S08]  /*13920*/  HMMA.16816.F32.BF16 R56, R216.reuse, R144, R56 ;  /* 0x00000090d838723c */ /* 0x040ff00000041838 */
[----:B------:R-:W-:Y:S01]  /*13930*/  HMMA.16816.F32.BF16 R52, R216, R146, R52 ;  /* 0x00000092d834723c */ /* 0x000fe20000041834 */
[----:B------:R-:W3:Y:S01]  /*13940*/  LDSM.16.M88.4 R144, [R152] ;  /* 0x000000009890783b */ /* 0x000ee20000000200 */
[----:B------:R-:W-:-:S02]  /*13950*/  FMUL.FTZ R67, R67, c[0x0][0x2ec] ;  /* 0x0000bb0043437a20 */ /* 0x000fc40000410000 */
[----:B------:R-:W-:-:S04]  /*13960*/  FMUL.FTZ R64, R64, c[0x0][0x2ec] ;  /* 0x0000bb0040407a20 */ /* 0x000fc80000410000 */
[C---:B------:R-:W-:Y:S01]  /*13970*/  HMMA.16816.F32.BF16 R48, R216.reuse, R140, R48 ;  /* 0x0000008cd830723c */ /* 0x040fe20000041830 */
[----:B------:R-:W-:Y:S01]  /*13980*/  FMUL.FTZ R242, R61, c[0x0][0x2ec] ;  /* 0x0000bb003df27a20 */ /* 0x000fe20000410000 */
[----:B------:R-:W-:Y:S01]  /*13990*/  MUFU.TANH R64, R64 ;  /* 0x0000004000407308 */ /* 0x000fe20000002400 */
[----:B------:R-:W-:Y:S02]  /*139a0*/  FMUL.FTZ R61, R62, c[0x0][0x2ec] ;  /* 0x0000bb003e3d7a20 */ /* 0x000fe40000410000 */
[----:B------:R-:W-:Y:S02]  /*139b0*/  FMUL.FTZ R63, R63, c[0x0][0x2ec] ;  /* 0x0000bb003f3f7a20 */ /* 0x000fe40000410000 */
[----:B------:R-:W-:Y:S01]  /*139c0*/  FMUL.FTZ R60, R60, c[0x0][0x2ec] ;  /* 0x0000bb003c3c7a20 */ /* 0x000fe20000410000 */
[----:B------:R-:W-:Y:S01]  /*139d0*/  HMMA.16816.F32.BF16 R44, R216, R142, R44 ;  /* 0x0000008ed82c723c */ /* 0x000fe2000004182c */
[----:B------:R-:W4:Y:S01]  /*139e0*/  LDSM.16.M88.4 R140, [R151] ;  /* 0x00000000978c783b */ /* 0x000f220000000200 */
[----:B------:R-:W-:Y:S01]  /*139f0*/  FMUL.FTZ R59, R59, c[0x0][0x2ec] ;  /* 0x0000bb003b3b7a20 */ /* 0x000fe20000410000 */
[----:B------:R-:W-:Y:S01]  /*13a00*/  MUFU.TANH R242, R242 ;  /* 0x000000f200f27308 */ /* 0x000fe20000002400 */
[----:B------:R-:W-:-:S04]  /*13a10*/  FMUL.FTZ R56, R56, c[0x0][0x2ec] ;  /* 0x0000bb0038387a20 */ /* 0x000fc80000410000 */
[C---:B-1----:R-:W-:Y:S01]  /*13a20*/  HMMA.16816.F32.BF16 R40, R216.reuse, R136, R40 ;  /* 0x00000088d828723c */ /* 0x042fe20000041828 */
[----:B------:R-:W-:Y:S02]  /*13a30*/  FMUL.FTZ R55, R55, c[0x0][0x2ec] ;  /* 0x0000bb0037377a20 */ /* 0x000fe40000410000 */
[----:B------:R-:W-:Y:S01]  /*13a40*/  FMUL.FTZ R248, R53, c[0x0][0x2ec] ;  /* 0x0000bb0035f87a20 */ /* 0x000fe20000410000 */
[----:B------:R-:W-:Y:S01]  /*13a50*/  MUFU.TANH R244, R63 ;  /* 0x0000003f00f47308 */ /* 0x000fe20000002400 */
[----:B------:R-:W-:Y:S02]  /*13a60*/  FMUL.FTZ R53, R54, c[0x0][0x2ec] ;  /* 0x0000bb0036357a20 */ /* 0x000fe40000410000 */
[----:B------:R-:W-:Y:S01]  /*13a70*/  FMUL.FTZ R52, R52, c[0x0][0x2ec] ;  /* 0x0000bb0034347a20 */ /* 0x000fe20000410000 */
[----:B------:R-:W-:Y:S01]  /*13a80*/  HMMA.16816.F32.BF16 R36, R216, R138, R36 ;  /* 0x0000008ad824723c */ /* 0x000fe20000041824 */
[----:B------:R-:W1:Y:S01]  /*13a90*/  LDSM.16.M88.4 R136, [R164] ;  /* 0x00000000a488783b */ /* 0x000e620000000200 */
[----:B------:R-:W-:-:S02]  /*13aa0*/  FMUL.FTZ R51, R51, c[0x0][0x2ec] ;  /* 0x0000bb0033337a20 */ /* 0x000fc40000410000 */
[----:B------:R-:W-:Y:S01]  /*13ab0*/  FMUL.FTZ R250, R49, c[0x0][0x2ec] ;  /* 0x0000bb0031fa7a20 */ /* 0x000fe20000410000 */
[----:B------:R-:W-:Y:S01]  /*13ac0*/  MUFU.TANH R246, R55 ;  /* 0x0000003700f67308 */ /* 0x000fe20000002400 */
[----:B------:R-:W-:Y:S02]  /*13ad0*/  FMUL.FTZ R49, R50, c[0x0][0x2ec] ;  /* 0x0000bb0032317a20 */ /* 0x000fe40000410000 */
[----:B--2---:R-:W-:Y:S01]  /*13ae0*/  HMMA.16816.F32.BF16 R32, R216, R172, R32 ;  /* 0x000000acd820723c */ /* 0x004fe20000041820 */
[----:B------:R-:W-:Y:S02]  /*13af0*/  FMUL.FTZ R243, R45, c[0x0][0x2ec] ;  /* 0x0000bb002df37a20 */ /* 0x000fe40000410000 */
[----:B------:R-:W-:Y:S02]  /*13b00*/  FMUL.FTZ R50, R44, c[0x0][0x2ec] ;  /* 0x0000bb002c327a20 */ /* 0x000fe40000410000 */
[----:B------:R2:W-:Y:S01]  /*13b10*/  MUFU.TANH R252, R51 ;  /* 0x0000003300fc7308 */ /* 0x0005e20000002400 */
[----:B------:R-:W-:-:S02]  /*13b20*/  FMUL.FTZ R45, R46, c[0x0][0x2ec] ;  /* 0x0000bb002e2d7a20 */ /* 0x000fc40000410000 */
[C---:B------:R-:W-:Y:S01]  /*13b30*/  HMMA.16816.F32.BF16 R28, R216.reuse, R174, R28 ;  /* 0x000000aed81c723c */ /* 0x040fe2000004181c */
[----:B------:R-:W5:Y:S01]  /*13b40*/  LDSM.16.M88.4 R172, [R162] ;  /* 0x00000000a2ac783b */ /* 0x000f620000000200 */
[----:B------:R-:W-:Y:S02]  /*13b50*/  FMUL.FTZ R42, R42, c[0x0][0x2ec] ;  /* 0x0000bb002a2a7a20 */ /* 0x000fe40000410000 */
[----:B------:R-:W-:Y:S01]  /*13b60*/  FMUL.FTZ R41, R41, c[0x0][0x2ec] ;  /* 0x0000bb0029297a20 */ /* 0x000fe20000410000 */
[----:B------:R-:W-:Y:S01]  /*13b70*/  MUFU.TANH R250, R250 ;  /* 0x000000fa00fa7308 */ /* 0x000fe20000002400 */
[----:B------:R-:W-:Y:S02]  /*13b80*/  FMUL.FTZ R46, R40, c[0x0][0x2ec] ;  /* 0x0000bb00282e7a20 */ /* 0x000fe40000410000 */
[----:B---3--:R-:W-:Y:S01]  /*13b90*/  HMMA.16816.F32.BF16 R24, R216, R144, R24 ;  /* 0x00000090d818723c */ /* 0x008fe20000041818 */
[----:B------:R-:W-:Y:S02]  /*13ba0*/  FMUL.FTZ R54, R38, c[0x0][0x2ec] ;  /* 0x0000bb0026367a20 */ /* 0x000fe40000410000 */
[----:B------:R-:W-:-:S02]  /*13bb0*/  FMUL.FTZ R38, R39, c[0x0][0x2ec] ;  /* 0x0000bb0027267a20 */ /* 0x000fc40000410000 */
[----:B--2---:R-:W-:Y:S01]  /*13bc0*/  FMUL.FTZ R51, R36, c[0x0][0x2ec] ;  /* 0x0000bb0024337a20 */ /* 0x004fe20000410000 */
[----:B------:R-:W-:Y:S01]  /*13bd0*/  MUFU.TANH R243, R243 ;  /* 0x000000f300f37308 */ /* 0x000fe20000002400 */
[----:B------:R-:W-:Y:S01]  /*13be0*/  FMUL.FTZ R36, R37, c[0x0][0x2ec] ;  /* 0x0000bb0025247a20 */ /* 0x000fe20000410000 */
[C---:B------:R-:W-:Y:S01]  /*13bf0*/  HMMA.16816.F32.BF16 R20, R216.reuse, R146, R20 ;  /* 0x00000092d814723c */ /* 0x040fe20000041814 */
[----:B------:R-:W2:Y:S01]  /*13c00*/  LDSM.16.M88.4 R144, [R163] ;  /* 0x00000000a390783b */ /* 0x000ea20000000200 */
[----:B------:R-:W-:Y:S02]  /*13c10*/  FMUL.FTZ R55, R32, c[0x0][0x2ec] ;  /* 0x0000bb0020377a20 */ /* 0x000fe40000410000 */
[----:B------:R-:W-:Y:S02]  /*13c20*/  FMUL.FTZ R32, R33, c[0x0][0x2ec] ;  /* 0x0000bb0021207a20 */ /* 0x000fe40000410000 */
[----:B------:R-:W-:Y:S01]  /*13c30*/  MUFU.TANH R36, R36 ;  /* 0x0000002400247308 */ /* 0x000fe20000002400 */
[----:B------:R-:W-:Y:S01]  /*13c40*/  FMUL.FTZ R40, R43, c[0x0][0x2ec] ;  /* 0x0000bb002b287a20 */ /* 0x000fe20000410000 */
[----:B----4-:R-:W-:Y:S01]  /*13c50*/  HMMA.16816.F32.BF16 R16, R216, R140, R16 ;  /* 0x0000008cd810723c */ /* 0x010fe20000041810 */
[----:B------:R-:W-:-:S02]  /*13c60*/  FMUL.FTZ R29, R29, c[0x0][0x2ec] ;  /* 0x0000bb001d1d7a20 */ /* 0x000fc40000410000 */
[----:B------:R-:W-:Y:S02]  /*13c70*/  FMUL.FTZ R48, R48, c[0x0][0x2ec] ;  /* 0x0000bb0030307a20 */ /* 0x000fe40000410000 */
[----:B------:R-:W-:Y:S01]  /*13c80*/  FMUL.FTZ R28, R28, c[0x0][0x2ec] ;  /* 0x0000bb001c1c7a20 */ /* 0x000fe20000410000 */
[----:B------:R-:W-:Y:S02]  /*13c90*/  MUFU.TANH R248, R248 ;  /* 0x000000f800f87308 */ /* 0x000fe40000002400 */
[----:B------:R-:W-:Y:S01]  /*13ca0*/  HMMA.16816.F32.BF16 R12, R216, R142, R12 ;  /* 0x0000008ed80c723c */ /* 0x000fe2000004180c */
[----:B------:R-:W3:Y:S01]  /*13cb0*/  LDSM.16.M88.4 R140, [R161] ;  /* 0x00000000a18c783b */ /* 0x000ee20000000200 */
[----:B------:R-:W-:-:S04]  /*13cc0*/  FMUL.FTZ R25, R25, c[0x0][0x2ec] ;  /* 0x0000bb0019197a20 */ /* 0x000fc80000410000 */
[----:B------:R-:W-:Y:S02]  /*13cd0*/  MUFU.TANH R37, R25 ;  /* 0x0000001900257308 */ /* 0x000fe40000002400 */
[C---:B-1----:R-:W-:Y:S01]  /*13ce0*/  HMMA.16816.F32.BF16 R120, R216.reuse, R136, R120 ;  /* 0x00000088d878723c */ /* 0x042fe20000041878 */
[----:B------:R-:W-:Y:S02]  /*13cf0*/  FMUL.FTZ R23, R23, c[0x0][0x2ec] ;  /* 0x0000bb0017177a20 */ /* 0x000fe40000410000 */
[----:B------:R-:W-:Y:S02]  /*13d00*/  FMUL.FTZ R21, R21, c[0x0][0x2ec] ;  /* 0x0000bb0015157a20 */ /* 0x000fe40000410000 */
[----:B------:R-:W-:Y:S01]  /*13d10*/  FMUL.FTZ R22, R22, c[0x0][0x2ec] ;  /* 0x0000bb0016167a20 */ /* 0x000fe20000410000 */
[----:B------:R-:W-:Y:S02]  /*13d20*/  MUFU.TANH R39, R23 ;  /* 0x0000001700277308 */ /* 0x000fe40000002400 */
[----:B------:R-:W-:Y:S01]  /*13d30*/  HMMA.16816.F32.BF16 R116, R216, R138, R116 ;  /* 0x0000008ad874723c */ /* 0x000fe20000041874 */
[----:B------:R-:W1:Y:S01]  /*13d40*/  LDSM.16.M88.4 R136, [R160] ;  /* 0x00000000a088783b */ /* 0x000e620000000200 */
[----:B------:R-:W-:-:S02]  /*13d50*/  FMUL.FTZ R19, R19, c[0x0][0x2ec] ;  /* 0x0000bb0013137a20 */ /* 0x000fc40000410000 */
[----:B------:R-:W-:Y:S02]  /*13d60*/  FMUL.FTZ R17, R17, c[0x0][0x2ec] ;  /* 0x0000bb0011117a20 */ /* 0x000fe40000410000 */
[----:B------:R-:W-:Y:S01]  /*13d70*/  MUFU.TANH R44, R41 ;  /* 0x00000029002c7308 */ /* 0x000fe20000002400 */
[----:B------:R-:W-:Y:S01]  /*13d80*/  FMUL.FTZ R16, R16, c[0x0][0x2ec] ;  /* 0x0000bb0010107a20 */ /* 0x000fe20000410000 */
[C---:B-----5:R-:W-:Y:S01]  /*13d90*/  HMMA.16816.F32.BF16 R104, R216.reuse, R172, R104 ;  /* 0x000000acd868723c */ /* 0x060fe20000041868 */
[----:B------:R-:W-:Y:S02]  /*13da0*/  FMUL.FTZ R13, R13, c[0x0][0x2ec] ;  /* 0x0000bb000d0d7a20 */ /* 0x000fe40000410000 */
[----:B------:R-:W-:Y:S02]  /*13db0*/  FMUL.FTZ R15, R15, c[0x0][0x2ec] ;  /* 0x0000bb000f0f7a20 */ /* 0x000fe40000410000 */
[----:B------:R-:W-:Y:S01]  /*13dc0*/  FMUL.FTZ R12, R12, c[0x0][0x2ec] ;  /* 0x0000bb000c0c7a20 */ /* 0x000fe20000410000 */
[----:B------:R-:W-:Y:S01]  /*13dd0*/  MUFU.TANH R245, R13 ;  /* 0x0000000d00f57308 */ /* 0x000fe20000002400 */
[----:B------:R-:W-:Y:S01]  /*13de0*/  FMUL.FTZ R14, R14, c[0x0][0x2ec] ;  /* 0x0000bb000e0e7a20 */ /* 0x000fe20000410000 */
[----:B--2---:R-:W-:Y:S01]  /*13df0*/  HMMA.16816.F32.BF16 R112, R216, R144, R112 ;  /* 0x00000090d870723c */ /* 0x004fe20000041870 */
[----:B------:R-:W-:-:S02]  /*13e00*/  FMUL.FTZ R121, R121, c[0x0][0x2ec] ;  /* 0x0000bb0079797a20 */ /* 0x000fc40000410000 */
[----:B------:R-:W-:Y:S02]  /*13e10*/  FMUL.FTZ R63, R120, c[0x0][0x2ec] ;  /* 0x0000bb00783f7a20 */ /* 0x000fe40000410000 */
[----:B------:R-:W-:Y:S01]  /*13e20*/  FMUL.FTZ R123, R123, c[0x0][0x2ec] ;  /* 0x0000bb007b7b7a20 */ /* 0x000fe20000410000 */
        /* <DEDUP_REMOVED lines=8> */
[----:B------:R-:W-:Y:S01]  /*13eb0*/  HMMA.16816.F32.BF16 R100, R216, R174, R100 ;  /* 0x000000aed864723c */ /* 0x000fe20000041864 */
[----:B------:R-:W4:Y:S01]  /*13ec0*/  LDSM.16.M88.4 R172, [R150] ;  /* 0x0000000096ac783b */ /* 0x000f220000000200 */
[----:B------:R-:W-:Y:S01]  /*13ed0*/  FMUL.FTZ R105, R105, c[0x0][0x2ec] ;  /* 0x0000bb0069697a20 */ /* 0x000fe20000410000 */
[----:B------:R-:W-:-:S04]  /*13ee0*/  DEPBAR.LE SB0, 0x0 ;  /* 0x000080000000791a */ /* 0x000fc80000000000 */
[----:B------:R-:W-:Y:S01]  /*13ef0*/  MUFU.TANH R247, R19 ;  /* 0x0000001300f77308 */ /* 0x000fe20000002400 */
[C---:B------:R-:W-:Y:S01]  /*13f00*/  HMMA.16816.F32.BF16 R132, R216.reuse, R180, R132 ;  /* 0x000000b4d884723c */ /* 0x040fe20000041884 */
[----:B------:R-:W-:Y:S02]  /*13f10*/  FMUL.FTZ R115, R115, c[0x0][0x2ec] ;  /* 0x0000bb0073737a20 */ /* 0x000fe40000410000 */
[----:B------:R-:W-:Y:S02]  /*13f20*/  FMUL.FTZ R107, R107, c[0x0][0x2ec] ;  /* 0x0000bb006b6b7a20 */ /* 0x000fe40000410000 */
[----:B------:R-:W-:Y:S02]  /*13f30*/  FMUL.FTZ R113, R113, c[0x0][0x2ec] ;  /* 0x0000bb0071717a20 */ /* 0x000fe40000410000 */
[----:B------:R-:W-:Y:S01]  /*13f40*/  MUFU.TANH R40, R40 ;  /* 0x0000002800287308 */ /* 0x000fe20000002400 */
[----:B------:R-:W-:Y:S01]  /*13f50*/  HMMA.16816.F32.BF16 R68, R216, R178, R68 ;  /* 0x000000b2d844723c */ /* 0x000fe20000041844 */
[----:B------:R-:W-:-:S02]  /*13f60*/  FMUL.FTZ R111, R111, c[0x0][0x2ec] ;  /* 0x0000bb006f6f7a20 */ /* 0x000fc40000410000 */
[----:B------:R-:W-:Y:S02]  /*13f70*/  FMUL.FTZ R109, R109, c[0x0][0x2ec] ;  /* 0x0000bb006d6d7a20 */ /* 0x000fe40000410000 */
[----:B------:R-:W-:Y:S02]  /*13f80*/  FMUL.FTZ R112, R112, c[0x0][0x2ec] ;  /* 0x0000bb0070707a20 */ /* 0x000fe40000410000 */
[----:B------:R-:W-:Y:S01]  /*13f90*/  LOP3.LUT R178, R186, UR6, RZ, 0xfc, !PT ;  /* 0x00000006bab27c12 */ /* 0x000fe2000f8efcff */
[C---:B------:R-:W-:Y:S01]  /*13fa0*/  HMMA.16816.F32.BF16 R72, R216.reuse, R176, R72 ;  /* 0x000000b0d848723c */ /* 0x040fe20000041848 */
[----:B------:R-:W-:Y:S01]  /*13fb0*/  MUFU.TANH R43, R15 ;  /* 0x0000000f002b7308 */ /* 0x000fe20000002400 */
[----:B------:R-:W-:Y:S01]  /*13fc0*/  FMUL.FTZ R101, R101, c[0x0][0x2ec] ;  /* 0x0000bb0065657a20 */ /* 0x000fe20000410000 */
[----:B------:R-:W-:Y:S01]  /*13fd0*/  IADD3 R240, R178, 0x11, RZ ;  /* 0x00000011b2f07810 */ /* 0x000fe20007ffe0ff */
[----:B------:R-:W-:Y:S01]  /*13fe0*/  FMUL.FTZ R104, R104, c[0x0][0x2ec] ;  /* 0x0000bb0068687a20 */ /* 0x000fe20000410000 */
[----:B------:R-:W-:Y:S01]  /*13ff0*/  IADD3 R241, R178, 0x19, RZ ;  /* 0x00000019b2f17810 */ /* 0x000fe20007ffe0ff */
[----:B------:R-:W-:Y:S01]  /*14000*/  FMUL.FTZ R108, R108, c[0x0][0x2ec] ;  /* 0x0000bb006c6c7a20 */ /* 0x000fe20000410000 */
[----:B------:R-:W-:Y:S01]  /*14010*/  LOP3.LUT R177, R171, 0x70, R186, 0xfe, !PT ;  /* 0x00000070abb17812 */ /* 0x000fe200078efeba */
[C---:B------:R-:W-:Y:S01]  /*14020*/  HMMA.16816.F32.BF16 R124, R216.reuse, R182, R124 ;  /* 0x000000b6d87c723c */ /* 0x040fe2000004187c */
[----:B------:R-:W-:Y:S01]  /*14030*/  LOP3.LUT R171, R186, UR6, RZ, 0xfc, !PT ;  /* 0x00000006baab7c12 */ /* 0x000fe2000f8efcff */
[----:B------:R-:W-:Y:S01]  /*14040*/  MUFU.TANH R121, R121 ;  /* 0x0000007900797308 */ /* 0x000fe20000002400 */
[----:B------:R-:W-:Y:S01]  /*14050*/  IADD3 R176, R170, 0x71, RZ ;  /* 0x00000071aab07810 */ /* 0x000fe20007ffe0ff */
[----:B------:R-:W-:Y:S01]  /*14060*/  FMUL.FTZ R100, R100, c[0x0][0x2ec] ;  /* 0x0000bb0064647a20 */ /* 0x000fe20000410000 */
[C---:B------:R-:W-:Y:S01]  /*14070*/  IADD3 R180, R171.reuse, 0x79, RZ ;  /* 0x00000079abb47810 */ /* 0x040fe20007ffe0ff */
[----:B------:R-:W-:Y:S01]  /*14080*/  FMUL.FTZ R114, R114, c[0x0][0x2ec] ;  /* 0x0000bb0072727a20 */ /* 0x000fe20000410000 */
[C---:B------:R-:W-:Y:S01]  /*14090*/  IADD3 R224, R171.reuse, 0xa1, RZ ;  /* 0x000000a1abe07810 */ /* 0x040fe20007ffe0ff */
[C---:B---3--:R-:W-:Y:S01]  /*140a0*/  HMMA.16816.F32.BF16 R96, R216.reuse, R140, R96 ;  /* 0x0000008cd860723c */ /* 0x048fe20000041860 */
[C---:B------:R-:W-:Y:S01]  /*140b0*/  IADD3 R184, R171.reuse, 0x81, RZ ;  /* 0x00000081abb87810 */ /* 0x040fe20007ffe0ff */
[----:B------:R-:W-:Y:S01]  /*140c0*/  I2F R170, R176 ;  /* 0x000000b000aa7306 */ /* 0x000fe20000201400 */
[C---:B------:R-:W-:Y:S01]  /*140d0*/  IADD3 R228, R171.reuse, 0xb9, RZ ;  /* 0x000000b9abe47810 */ /* 0x040fe20007ffe0ff */
[----:B------:R-:W-:Y:S01]  /*140e0*/  FMUL.FTZ R68, R68, c[0x0][0x2ec] ;  /* 0x0000bb0044447a20 */ /* 0x000fe20000410000 */
[----:B------:R-:W-:Y:S01]  /*140f0*/  IADD3 R191, R171, 0x91, RZ ;  /* 0x00000091abbf7810 */ /* 0x000fe20007ffe0ff */
[----:B------:R-:W-:Y:S01]  /*14100*/  FMUL.FTZ R110, R110, c[0x0][0x2ec] ;  /* 0x0000bb006e6e7a20 */ /* 0x000fe20000410000 */
[-C--:B------:R-:W-:Y:S01]  /*14110*/  ISETP.GE.AND P5, PT, R184, R3.reuse, PT ;  /* 0x00000003b800720c */ /* 0x080fe20003fa6270 */
[C---:B------:R-:W-:Y:S01]  /*14120*/  HMMA.16816.F32.BF16 R92, R216.reuse, R142, R92 ;  /* 0x0000008ed85c723c */ /* 0x040fe2000004185c */
[----:B------:R-:W-:Y:S01]  /*14130*/  FMUL.FTZ R141, R75, c[0x0][0x2ec] ;  /* 0x0000bb004b8d7a20 */ /* 0x000fe20000410000 */
[----:B------:R-:W-:Y:S01]  /*14140*/  I2F R179, R180 ;  /* 0x000000b400b37306 */ /* 0x000fe20000201400 */
[----:B------:R-:W-:Y:S01]  /*14150*/  IADD3 R235, R171, 0xd1, RZ ;  /* 0x000000d1abeb7810 */ /* 0x000fe20007ffe0ff */
[----:B------:R-:W-:Y:S01]  /*14160*/  FMUL.FTZ R75, R135, c[0x0][0x2ec] ;  /* 0x0000bb00874b7a20 */ /* 0x000fe20000410000 */
[----:B------:R-:W-:Y:S01]  /*14170*/  IADD3 R183, R171, 0xa9, RZ ;  /* 0x000000a9abb77810 */ /* 0x000fe20007ffe0ff */
[----:B------:R-:W-:Y:S01]  /*14180*/  FMUL.FTZ R135, R47, c[0x0][0x2ec] ;  /* 0x0000bb002f877a20 */ /* 0x000fe20000410000 */
[C---:B------:R-:W-:Y:S01]  /*14190*/  IADD3 R222, R171.reuse, 0x99, RZ ;  /* 0x00000099abde7810 */ /* 0x040fe20007ffe0ff */
[C---:B-1----:R-:W-:Y:S01]  /*141a0*/  HMMA.16816.F32.BF16 R88, R216.reuse, R136, R88 ;  /* 0x00000088d858723c */ /* 0x042fe20000041858 */
[----:B------:R-:W-:Y:S01]  /*141b0*/  IADD3 R236, R171, 0xd9, RZ ;  /* 0x000000d9abec7810 */ /* 0x000fe20007ffe0ff */
[----:B------:R-:W1:Y:S01]  /*141c0*/  MUFU.TANH R141, R141 ;  /* 0x0000008d008d7308 */ /* 0x000e620000002400 */
[-C--:B------:R-:W-:Y:S01]  /*141d0*/  ISETP.GE.AND P4, PT, R180, R2.reuse, PT ;  /* 0x00000002b400720c */ /* 0x080fe20003f86270 */
[----:B------:R-:W-:Y:S01]  /*141e0*/  FMUL.FTZ R127, R127, c[0x0][0x2ec] ;  /* 0x0000bb007f7f7a20 */ /* 0x000fe20000410000 */
[----:B------:R-:W-:Y:S01]  /*141f0*/  IADD3 R143, R171, 0xe9, RZ ;  /* 0x000000e9ab8f7810 */ /* 0x000fe20007ffe0ff */
[----:B------:R-:W-:Y:S01]  /*14200*/  FMUL.FTZ R125, R125, c[0x0][0x2ec] ;  /* 0x0000bb007d7d7a20 */ /* 0x000fe20000410000 */
[C---:B------:R-:W-:Y:S01]  /*14210*/  IADD3 R230, R171.reuse, 0xc1, RZ ;  /* 0x000000c1abe67810 */ /* 0x040fe20007ffe0ff */
[C---:B------:R-:W-:Y:S01]  /*14220*/  HMMA.16816.F32.BF16 R84, R216.reuse, R138, R84 ;  /* 0x0000008ad854723c */ /* 0x040fe20000041854 */
[----:B------:R-:W-:Y:S01]  /*14230*/  IADD3 R226, R171, 0xb1, RZ ;  /* 0x000000b1abe27810 */ /* 0x000fe20007ffe0ff */
[----:B------:R-:W3:Y:S01]  /*14240*/  I2F R223, R224 ;  /* 0x000000e000df7306 */ /* 0x000ee20000201400 */
[-C--:B------:R-:W-:Y:S01]  /*14250*/  ISETP.GE.AND P3, PT, R176, R3.reuse, PT ;  /* 0x00000003b000720c */ /* 0x080fe20003f66270 */
[----:B------:R-:W-:Y:S01]  /*14260*/  FMUL.FTZ R97, R97, c[0x0][0x2ec] ;  /* 0x0000bb0061617a20 */ /* 0x000fe20000410000 */
[----:B------:R-:W-:Y:S01]  /*14270*/  @P5 LOP3.LUT R0, R0, 0x1, RZ, 0xfc, !PT ;  /* 0x0000000100005812 */ /* 0x000fe200078efcff */
[----:B------:R-:W-:Y:S01]  /*14280*/  FMUL.FTZ R99, R99, c[0x0][0x2ec] ;  /* 0x0000bb0063637a20 */ /* 0x000fe20000410000 */
[----:B------:R-:W-:Y:S01]  /*14290*/  IADD3 R239, R171, 0xf9, RZ ;  /* 0x000000f9abef7810 */ /* 0x000fe20007ffe0ff */
[C---:B--2---:R-:W-:Y:S01]  /*142a0*/  HMMA.16816.F32.BF16 R80, R216.reuse, R144, R80 ;  /* 0x00000090d850723c */ /* 0x044fe20000041850 */
[----:B------:R-:W-:Y:S01]  /*142b0*/  FMUL.FTZ R139, R73, c[0x0][0x2ec] ;  /* 0x0000bb00498b7a20 */ /* 0x000fe20000410000 */
[----:B------:R-:W-:Y:S01]  /*142c0*/  I2F R181, R184 ;  /* 0x000000b800b57306 */ /* 0x000fe20000201400 */
[----:B------:R-:W-:Y:S01]  /*142d0*/  FMUL.FTZ R73, R133, c[0x0][0x2ec] ;  /* 0x0000bb0085497a20 */ /* 0x000fe20000410000 */
[----:B------:R-:W-:Y:S01]  /*142e0*/  IADD3 R232, R171, 0xc9, RZ ;  /* 0x000000c9abe87810 */ /* 0x000fe20007ffe0ff */
[----:B------:R-:W-:Y:S01]  /*142f0*/  FMUL.FTZ R133, R57, c[0x0][0x2ec] ;  /* 0x0000bb0039857a20 */ /* 0x000fe20000410000 */
[-C--:B------:R-:W-:Y:S01]  /*14300*/  ISETP.GE.AND P2, PT, R180, R3.reuse, PT ;  /* 0x00000003b400720c */ /* 0x080fe20003f46270 */
[----:B-1----:R-:W-:Y:S01]  /*14310*/  FFMA.FTZ R141, R170, UR4, R141 ;  /* 0x00000004aa8d7c23 */ /* 0x002fe2000801008d */
[C---:B------:R-:W-:Y:S01]  /*14320*/  HMMA.16816.F32.BF16 R76, R216.reuse, R146, R76 ;  /* 0x00000092d84c723c */ /* 0x040fe2000004184c */
[----:B------:R-:W-:Y:S01]  /*14330*/  FMUL.FTZ R57, R58, c[0x0][0x2ec] ;  /* 0x0000bb003a397a20 */ /* 0x000fe20000410000 */
[----:B------:R-:W-:Y:S01]  /*14340*/  MUFU.TANH R139, R139 ;  /* 0x0000008b008b7308 */ /* 0x000fe20000002400 */
[----:B------:R-:W-:Y:S01]  /*14350*/  FMUL.FTZ R58, R34, c[0x0][0x2ec] ;  /* 0x0000bb00223a7a20 */ /* 0x000fe20000410000 */
[----:B------:R-:W-:Y:S01]  /*14360*/  IADD3 R238, R171, 0xe1, RZ ;  /* 0x000000e1abee7810 */ /* 0x000fe20007ffe0ff */
[----:B------:R-:W-:Y:S01]  /*14370*/  FMUL.FTZ R34, R35, c[0x0][0x2ec] ;  /* 0x0000bb0023227a20 */ /* 0x000fe20000410000 */
[----:B------:R-:W-:Y:S01]  /*14380*/  IADD3 R137, R171, 0xf1, RZ ;  /* 0x000000f1ab897810 */ /* 0x000fe20007ffe0ff */
[----:B---3--:R-:W-:Y:S01]  /*14390*/  FFMA.FTZ R25, R223, UR4, R250 ;  /* 0x00000004df197c23 */ /* 0x008fe200080100fa */
[C---:B----4-:R-:W-:Y:S01]  /*143a0*/  HMMA.16816.F32.BF16 R8, R216.reuse, R172, R8 ;  /* 0x000000acd808723c */ /* 0x050fe20000041808 */
[----:B------:R-:W-:Y:S01]  /*143b0*/  FMUL.FTZ R35, R31, c[0x0][0x2ec] ;  /* 0x0000bb001f237a20 */ /* 0x000fe20000410000 */
[----:B------:R-:W-:Y:S01]  /*143c0*/  I2F R227, R228 ;  /* 0x000000e400e37306 */ /* 0x000fe20000201400 */
[-C--:B------:R-:W-:Y:S01]  /*143d0*/  ISETP.GE.AND P6, PT, R184, R2.reuse, PT ;  /* 0x00000002b800720c */ /* 0x080fe20003fc6270 */
[----:B------:R-:W-:Y:S01]  /*143e0*/  FMUL.FTZ R31, R26, c[0x0][0x2ec] ;  /* 0x0000bb001a1f7a20 */ /* 0x000fe20000410000 */
[----:B------:R-:W-:Y:S01]  /*143f0*/  IADD3 R145, R178, 0x9, RZ ;  /* 0x00000009b2917810 */ /* 0x000fe20007ffe0ff */
[----:B------:R-:W-:Y:S01]  /*14400*/  FMUL.FTZ R26, R20, c[0x0][0x2ec] ;  /* 0x0000bb00141a7a20 */ /* 0x000fe20000410000 */
[C---:B------:R-:W-:Y:S01]  /*14410*/  IADD3 R188, R171.reuse, 0x89, RZ ;  /* 0x00000089abbc7810 */ /* 0x040fe20007ffe0ff */
[----:B------:R-:W-:Y:S01]  /*14420*/  HMMA.16816.F32.BF16 R4, R216, R174, R4 ;  /* 0x000000aed804723c */ /* 0x000fe20000041804 */
[-C--:B------:R-:W-:Y:S01]  /*14430*/  ISETP.GE.AND P0, PT, R171, R2.reuse, PT ;  /* 0x00000002ab00720c */ /* 0x080fe20003f06270 */
[----:B------:R-:W-:Y:S01]  /*14440*/  I2F R190, R191 ;  /* 0x000000bf00be7306 */ /* 0x000fe20000201400 */
[-C--:B------:R-:W-:Y:S01]  /*14450*/  ISETP.GE.AND P1, PT, R176, R2.reuse, PT ;  /* 0x00000002b000720c */ /* 0x080fe20003f26270 */
[----:B------:R-:W-:Y:S01]  /*14460*/  FFMA.FTZ R120, R223, UR4, R252 ;  /* 0x00000004df787c23 */ /* 0x000fe200080100fc */
[----:B------:R-:W-:Y:S01]  /*14470*/  ISETP.GE.AND P5, PT, R188, R3, PT ;  /* 0x00000003bc00720c */ /* 0x000fe20003fa6270 */
[----:B------:R-:W-:Y:S01]  /*14480*/  FMUL.FTZ R93, R93, c[0x0][0x2ec] ;  /* 0x0000bb005d5d7a20 */ /* 0x000fe20000410000 */
[----:B------:R-:W-:Y:S01]  /*14490*/  FSEL R176, R141, -INF , !P1 ;  /* 0xff8000008db07808 */ /* 0x000fe20004800000 */
[----:B------:R-:W-:Y:S01]  /*144a0*/  FMUL.FTZ R219, R134, c[0x0][0x2ec] ;  /* 0x0000bb0086db7a20 */ /* 0x000fe20000410000 */
[----:B------:R-:W-:Y:S01]  /*144b0*/  ISETP.GE.AND P1, PT, R188, R2, PT ;  /* 0x00000002bc00720c */ /* 0x000fe20003f26270 */
[----:B------:R-:W-:Y:S01]  /*144c0*/  FMUL.FTZ R134, R132, c[0x0][0x2ec] ;  /* 0x0000bb0084867a20 */ /* 0x000fe20000410000 */
[----:B------:R-:W1:Y:S01]  /*144d0*/  MUFU.TANH R133, R133 ;  /* 0x0000008500857308 */ /* 0x000e620000002400 */
[----:B------:R-:W-:Y:S01]  /*144e0*/  FMUL.FTZ R132, R69, c[0x0][0x2ec] ;  /* 0x0000bb0045847a20 */ /* 0x000fe20000410000 */
[----:B------:R-:W-:Y:S01]  /*144f0*/  IADD3 R250, R178, 0x29, RZ ;  /* 0x00000029b2fa7810 */ /* 0x000fe20007ffe0ff */
[----:B------:R-:W-:Y:S01]  /*14500*/  FMUL.FTZ R69, R70, c[0x0][0x2ec] ;  /* 0x0000bb0046457a20 */ /* 0x000fe20000410000 */
[C---:B------:R-:W-:Y:S01]  /*14510*/  IADD3 R217, R178.reuse, 0x21, RZ ;  /* 0x00000021b2d97810 */ /* 0x040fe20007ffe0ff */
[----:B------:R-:W-:Y:S01]  /*14520*/  FMUL.FTZ R70, R71, c[0x0][0x2ec] ;  /* 0x0000bb0047467a20 */ /* 0x000fe20000410000 */
[----:B------:R-:W-:Y:S01]  /*14530*/  IADD3 R180, R178, 0x31, RZ ;  /* 0x00000031b2b47810 */ /* 0x000fe20007ffe0ff */
[----:B------:R-:W-:Y:S01]  /*14540*/  FMUL.FTZ R218, R65, c[0x0][0x2ec] ;  /* 0x0000bb0041da7a20 */ /* 0x000fe20000410000 */
[----:B------:R-:W2:Y:S01]  /*14550*/  MUFU.TANH R132, R132 ;  /* 0x0000008400847308 */ /* 0x000ea20000002400 */
[----:B------:R-:W-:-:S02]  /*14560*/  FMUL.FTZ R9, R9, c[0x0][0x2ec] ;  /* 0x0000bb0009097a20 */ /* 0x000fc40000410000 */
[----:B------:R-:W-:Y:S02]  /*14570*/  FMUL.FTZ R11, R11, c[0x0][0x2ec] ;  /* 0x0000bb000b0b7a20 */ /* 0x000fe40000410000 */
[----:B------:R-:W-:Y:S02]  /*14580*/  FMUL.FTZ R7, R7, c[0x0][0x2ec] ;  /* 0x0000bb0007077a20 */ /* 0x000fe40000410000 */
[----:B------:R-:W-:Y:S01]  /*14590*/  FMUL.FTZ R62, R10, c[0x0][0x2ec] ;  /* 0x0000bb000a3e7a20 */ /* 0x000fe20000410000 */
[----:B------:R-:W-:Y:S01]  /*145a0*/  MUFU.TANH R70, R70 ;  /* 0x0000004600467308 */ /* 0x000fe20000002400 */
[----:B-1----:R-:W-:Y:S01]  /*145b0*/  FFMA.FTZ R19, R190, UR4, R133 ;  /* 0x00000004be137c23 */ /* 0x002fe20008010085 */
[----:B------:R-:W-:Y:S01]  /*145c0*/  IADD3 R133, R178, 0x49, RZ ;  /* 0x00000049b2857810 */ /* 0x000fe20007ffe0ff */
[----:B------:R-:W-:Y:S02]  /*145d0*/  FMUL.FTZ R5, R5, c[0x0][0x2ec] ;  /* 0x0000bb0005057a20 */ /* 0x000fe40000410000 */
[----:B------:R-:W-:-:S02]  /*145e0*/  FMUL.FTZ R10, R124, c[0x0][0x2ec] ;  /* 0x0000bb007c0a7a20 */ /* 0x000fc40000410000 */
[----:B------:R-:W-:Y:S01]  /*145f0*/  FMUL.FTZ R65, R66, c[0x0][0x2ec] ;  /* 0x0000bb0042417a20 */ /* 0x000fe20000410000 */
[----:B------:R-:W1:Y:S01]  /*14600*/  MUFU.TANH R218, R218 ;  /* 0x000000da00da7308 */ /* 0x000e620000002400 */
[----:B--2---:R-:W-:Y:S02]  /*14610*/  FFMA.FTZ R23, R179, UR4, R132 ;  /* 0x00000004b3177c23 */ /* 0x004fe40008010084 */
[----:B------:R-:W-:Y:S02]  /*14620*/  FMUL.FTZ R66, R122, c[0x0][0x2ec] ;  /* 0x0000bb007a427a20 */ /* 0x000fe40000410000 */
[----:B------:R-:W-:Y:S01]  /*14630*/  FMUL.FTZ R95, R95, c[0x0][0x2ec] ;  /* 0x0000bb005f5f7a20 */ /* 0x000fe20000410000 */
[----:B------:R-:W-:Y:S01]  /*14640*/  FSEL R23, R23, -INF , !P2 ;  /* 0xff80000017177808 */ /* 0x000fe20005000000 */
[----:B------:R-:W-:Y:S01]  /*14650*/  FMUL.FTZ R89, R89, c[0x0][0x2ec] ;  /* 0x0000bb0059597a20 */ /* 0x000fe20000410000 */
[----:B------:R-:W-:Y:S01]  /*14660*/  MUFU.TANH R47, R42 ;  /* 0x0000002a002f7308 */ /* 0x000fe20000002400 */
[----:B------:R-:W-:Y:S01]  /*14670*/  ISETP.GE.AND P2, PT, R191, R3, PT ;  /* 0x00000003bf00720c */ /* 0x000fe20003f46270 */
[----:B------:R-:W-:-:S02]  /*14680*/  FMUL.FTZ R8, R8, c[0x0][0x2ec] ;  /* 0x0000bb0008087a20 */ /* 0x000fc40000410000 */
[----:B------:R-:W-:Y:S01]  /*14690*/  FMUL.FTZ R6, R6, c[0x0][0x2ec] ;  /* 0x0000bb0006067a20 */ /* 0x000fe20000410000 */
[----:B------:R-:W-:Y:S01]  /*146a0*/  FSEL R19, R19, -INF , !P2 ;  /* 0xff80000013137808 */ /* 0x000fe20005000000 */
[----:B------:R-:W-:Y:S01]  /*146b0*/  FMUL.FTZ R4, R4, c[0x0][0x2ec] ;  /* 0x0000bb0004047a20 */ /* 0x000fe20000410000 */
[----:B------:R-:W-:Y:S01]  /*146c0*/  ISETP.GE.AND P2, PT, R183, R3, PT ;  /* 0x00000003b700720c */ /* 0x000fe20003f46270 */
[----:B------:R-:W2:Y:S01]  /*146d0*/  MUFU.TANH R140, R67 ;  /* 0x00000043008c7308 */ /* 0x000ea20000002400 */
[----:B-1----:R-:W-:Y:S02]  /*146e0*/  FFMA.FTZ R21, R181, UR4, R218 ;  /* 0x00000004b5157c23 */ /* 0x002fe400080100da */
[----:B------:R-:W-:Y:S02]  /*146f0*/  FMUL.FTZ R96, R96, c[0x0][0x2ec] ;  /* 0x0000bb0060607a20 */ /* 0x000fe40000410000 */
[----:B------:R-:W-:Y:S02]  /*14700*/  FMUL.FTZ R74, R74, c[0x0][0x2ec] ;  /* 0x0000bb004a4a7a20 */ /* 0x000fe40000410000 */
[----:B------:R-:W-:Y:S01]  /*14710*/  FMUL.FTZ R76, R76, c[0x0][0x2ec] ;  /* 0x0000bb004c4c7a20 */ /* 0x000fe20000410000 */
[----:B------:R-:W1:Y:S01]  /*14720*/  MUFU.TANH R71, R59 ;  /* 0x0000003b00477308 */ /* 0x000e620000002400 */
[----:B------:R-:W-:-:S02]  /*14730*/  FMUL.FTZ R72, R72, c[0x0][0x2ec] ;  /* 0x0000bb0048487a20 */ /* 0x000fc40000410000 */
[----:B------:R-:W-:Y:S02]  /*14740*/  FMUL.FTZ R80, R80, c[0x0][0x2ec] ;  /* 0x0000bb0050507a20 */ /* 0x000fe40000410000 */
[----:B------:R-:W-:Y:S02]  /*14750*/  FMUL.FTZ R98, R98, c[0x0][0x2ec] ;  /* 0x0000bb0062627a20 */ /* 0x000fe40000410000 */
[----:B------:R-:W-:Y:S01]  /*14760*/  FMUL.FTZ R82, R82, c[0x0][0x2ec] ;  /* 0x0000bb0052527a20 */ /* 0x000fe20000410000 */
[----:B------:R3:W-:Y:S01]  /*14770*/  MUFU.TANH R42, R29 ;  /* 0x0000001d002a7308 */ /* 0x0007e20000002400 */
[----:B--2---:R-:W-:Y:S01]  /*14780*/  FFMA.FTZ R140, R181, UR4, R140 ;  /* 0x00000004b58c7c23 */ /* 0x004fe2000801008c */
[----:B------:R-:W-:Y:S01]  /*14790*/  IADD3 R181, R178, 0x41, RZ ;  /* 0x00000041b2b57810 */ /* 0x000fe20007ffe0ff */
[----:B------:R-:W-:Y:S02]  /*147a0*/  FMUL.FTZ R67, R116, c[0x0][0x2ec] ;  /* 0x0000bb0074437a20 */ /* 0x000fe40000410000 */
[----:B------:R-:W-:Y:S01]  /*147b0*/  FMUL.FTZ R90, R90, c[0x0][0x2ec] ;  /* 0x0000bb005a5a7a20 */ /* 0x000fe20000410000 */
[----:B------:R-:W-:Y:S01]  /*147c0*/  FSEL R140, R140, -INF , !P6 ;  /* 0xff8000008c8c7808 */ /* 0x000fe20007000000 */
[----:B------:R-:W-:Y:S01]  /*147d0*/  FMUL.FTZ R78, R78, c[0x0][0x2ec] ;  /* 0x0000bb004e4e7a20 */ /* 0x000fe20000410000 */
[----:B------:R-:W2:Y:S01]  /*147e0*/  I2F R233, R235 ;  /* 0x000000eb00e97306 */ /* 0x000ea20000201400 */
[----:B-1----:R-:W-:Y:S01]  /*147f0*/  FFMA.FTZ R71, R190, UR4, R71 ;  /* 0x00000004be477c23 */ /* 0x002fe20008010047 */
[----:B------:R-:W-:Y:S01]  /*14800*/  ISETP.GE.AND P6, PT, R222, R3, PT ;  /* 0x00000003de00720c */ /* 0x000fe20003fc6270 */
[----:B------:R-:W-:-:S02]  /*14810*/  FMUL.FTZ R59, R30, c[0x0][0x2ec] ;  /* 0x0000bb001e3b7a20 */ /* 0x000fc40000410000 */
[----:B------:R-:W-:Y:S02]  /*14820*/  FMUL.FTZ R30, R24, c[0x0][0x2ec] ;  /* 0x0000bb00181e7a20 */ /* 0x000fe40000410000 */
[----:B------:R-:W-:Y:S01]  /*14830*/  FMUL.FTZ R24, R27, c[0x0][0x2ec] ;  /* 0x0000bb001b187a20 */ /* 0x000fe20000410000 */
[----:B------:R-:W1:Y:S01]  /*14840*/  I2F R182, R183 ;  /* 0x000000b700b67306 */ /* 0x000e620000201400 */
[----:B---3--:R-:W-:Y:S02]  /*14850*/  FFMA.FTZ R29, R170, UR4, R139 ;  /* 0x00000004aa1d7c23 */ /* 0x008fe4000801008b */
[----:B------:R-:W-:Y:S02]  /*14860*/  FFMA.FTZ R170, R179, UR4, R70 ;  /* 0x00000004b3aa7c23 */ /* 0x000fe40008010046 */
[----:B------:R-:W-:Y:S01]  /*14870*/  FMUL.FTZ R126, R126, c[0x0][0x2ec] ;  /* 0x0000bb007e7e7a20 */ /* 0x000fe20000410000 */
[----:B------:R-:W-:Y:S02]  /*14880*/  FSEL R29, R29, -INF , !P3 ;  /* 0xff8000001d1d7808 */ /* 0x000fe40005800000 */
[----:B------:R-:W3:Y:S01]  /*14890*/  I2F R213, R222 ;  /* 0x000000de00d57306 */ /* 0x000ee20000201400 */
[----:B------:R-:W-:Y:S01]  /*148a0*/  FSEL R170, R170, -INF , !P4 ;  /* 0xff800000aaaa7808 */ /* 0x000fe20006000000 */
[----:B--2---:R-:W-:Y:S01]  /*148b0*/  FFMA.FTZ R37, R233, UR4, R37 ;  /* 0x00000004e9257c23 */ /* 0x004fe20008010025 */
[----:B------:R-:W-:-:S02]  /*148c0*/  ISETP.GE.AND P4, PT, R224, R3, PT ;  /* 0x00000003e000720c */ /* 0x000fc40003f86270 */
[----:B------:R-:W-:Y:S02]  /*148d0*/  LOP3.LUT P3, RZ, R0, 0x1, RZ, 0xc0, !PT ;  /* 0x0000000100ff7812 */ /* 0x000fe4000786c0ff */
[----:B------:R-:W-:Y:S01]  /*148e0*/  FSEL R25, R25, -INF , !P4 ;  /* 0xff80000019197808 */ /* 0x000fe20006000000 */
[----:B------:R-:W2:Y:S01]  /*148f0*/  MUFU.TANH R135, R135 ;  /* 0x0000008700877308 */ /* 0x000ea20000002400 */
[----:B------:R-:W-:Y:S01]  /*14900*/  ISETP.GE.AND P4, PT, R228, R3, PT ;  /* 0x00000003e400720c */ /* 0x000fe20003f86270 */
[----:B-1----:R-:W-:Y:S01]  /*14910*/  FFMA.FTZ R15, R182, UR4, R243 ;  /* 0x00000004b60f7c23 */ /* 0x002fe200080100f3 */
[----:B------:R-:W-:Y:S01]  /*14920*/  FSEL R21, R21, -INF , !P3 ;  /* 0xff80000015157808 */ /* 0x000fe20005800000 */
[----:B------:R-:W-:Y:S01]  /*14930*/  IMAD.U32 R243, RZ, RZ, UR6 ;  /* 0x00000006fff37e24 */ /* 0x000fe2000f8e00ff */
[-C--:B------:R-:W-:Y:S02]  /*14940*/  ISETP.GE.AND P3, PT, R191, R2.reuse, PT ;  /* 0x00000002bf00720c */ /* 0x080fe40003f66270 */
[----:B------:R-:W-:Y:S01]  /*14950*/  FSEL R15, R15, -INF , !P2 ;  /* 0xff8000000f0f7808 */ /* 0x000fe20005000000 */
[----:B------:R-:W1:Y:S01]  /*14960*/  I2F R234, R236 ;  /* 0x000000ec00ea7306 */ /* 0x000e620000201400 */
[----:B------:R-:W-:Y:S01]  /*14970*/  FSEL R124, R71, -INF , !P3 ;  /* 0xff800000477c7808 */ /* 0x000fe20005800000 */
[----:B---3--:R-:W-:Y:S01]  /*14980*/  FFMA.FTZ R122, R213, UR4, R246 ;  /* 0x00000004d57a7c23 */ /* 0x008fe200080100f6 */
[----:B------:R-:W-:-:S02]  /*14990*/  ISETP.GE.AND P3, PT, R183, R2, PT ;  /* 0x00000002b700720c */ /* 0x000fc40003f66270 */
[----:B------:R-:W-:Y:S02]  /*149a0*/  ISETP.GE.AND P2, PT, R230, R3, PT ;  /* 0x00000003e600720c */ /* 0x000fe40003f46270 */
[----:B------:R-:W-:Y:S01]  /*149b0*/  IADD3 R246, R178, 0x29, RZ ;  /* 0x00000029b2f67810 */ /* 0x000fe20007ffe0ff */
[----:B------:R-:W-:Y:S01]  /*149c0*/  I2F R142, R143 ;  /* 0x0000008f008e7306 */ /* 0x000fe20000201400 */
[----:B--2---:R-:W-:Y:S01]  /*149d0*/  FFMA.FTZ R116, R182, UR4, R135 ;  /* 0x00000004b6747c23 */ /* 0x004fe20008010087 */
[----:B------:R-:W-:Y:S02]  /*149e0*/  LOP3.LUT R0, R0, 0xfffffffe, RZ, 0xc0, !PT ;  /* 0xfffffffe00007812 */ /* 0x000fe400078ec0ff */
[----:B------:R-:W-:Y:S02]  /*149f0*/  IADD3 R71, R178, 0x51, RZ ;  /* 0x00000051b2477810 */ /* 0x000fe40007ffe0ff */
[----:B------:R-:W-:Y:S02]  /*14a00*/  FSEL R116, R116, -INF , !P3 ;  /* 0xff80000074747808 */ /* 0x000fe40005800000 */
[----:B------:R-:W-:Y:S01]  /*14a10*/  I2F R229, R230 ;  /* 0x000000e600e57306 */ /* 0x000fe20000201400 */
[----:B------:R-:W-:Y:S01]  /*14a20*/  ISETP.GE.AND P3, PT, R230, R2, PT ;  /* 0x00000002e600720c */ /* 0x000fe20003f66270 */
[----:B-1----:R-:W-:Y:S01]  /*14a30*/  FFMA.FTZ R41, R234, UR4, R41 ;  /* 0x00000004ea297c23 */ /* 0x002fe20008010029 */
[----:B------:R-:W-:-:S02]  /*14a40*/  IADD3 R191, R178, 0x61, RZ ;  /* 0x00000061b2bf7810 */ /* 0x000fc40007ffe0ff */
[----:B------:R-:W-:-:S03]  /*14a50*/  LOP3.LUT R243, R243, 0xe0, R186, 0xfe, !PT ;  /* 0x000000e0f3f37812 */ /* 0x000fc600078efeba */
[----:B------:R-:W1:Y:S08]  /*14a60*/  I2F R225, R226 ;  /* 0x000000e200e17306 */ /* 0x000e700000201400 */
[----:B------:R-:W-:Y:S08]  /*14a70*/  MUFU.TANH R34, R34 ;  /* 0x0000002200227308 */ /* 0x000ff00000002400 */
[----:B------:R2:W-:Y:S01]  /*14a80*/  MUFU.TANH R249, R9 ;  /* 0x0000000900f97308 */ /* 0x0005e20000002400 */
[----:B-1----:R-:W-:-:S07]  /*14a90*/  FFMA.FTZ R13, R225, UR4, R44 ;  /* 0x00000004e10d7c23 */ /* 0x002fce000801002c */
[----:B------:R1:W-:Y:S01]  /*14aa0*/  MUFU.TANH R251, R11 ;  /* 0x0000000b00fb7308 */ /* 0x0003e20000002400 */
[----:B--2---:R-:W-:-:S07]  /*14ab0*/  FMUL.FTZ R9, R103, c[0x0][0x2ec] ;  /* 0x0000bb0067097a20 */ /* 0x004fce0000410000 */
[----:B------:R-:W-:Y:S01]  /*14ac0*/  I2F R138, R239 ;  /* 0x000000ef008a7306 */ /* 0x000fe20000201400 */
[----:B-1----:R-:W-:-:S07]  /*14ad0*/  FFMA.FTZ R11, R227, UR4, R36 ;  /* 0x00000004e30b7c23 */ /* 0x002fce0008010024 */
[----:B------:R-:W1:Y:S01]  /*14ae0*/  MUFU.TANH R7, R7 ;  /* 0x0000000700077308 */ /* 0x000e620000002400 */
[----:B------:R-:W-:Y:S02]  /*14af0*/  FSEL R11, R11, -INF , !P4 ;  /* 0xff8000000b0b7808 */ /* 0x000fe40006000000 */
[----:B------:R-:W-:-:S05]  /*14b00*/  ISETP.GE.AND P4, PT, R235, R3, PT ;  /* 0x00000003eb00720c */ /* 0x000fca0003f86270 */
[----:B------:R-:W2:Y:S01]  /*14b10*/  I2F R231, R232 ;  /* 0x000000e800e77306 */ /* 0x000ea20000201400 */
[----:B------:R-:W-:Y:S01]  /*14b20*/  FSEL R171, R37, -INF , !P4 ;  /* 0xff80000025ab7808 */ /* 0x000fe20006000000 */
[----:B------:R-:W-:Y:S01]  /*14b30*/  FFMA.FTZ R37, R234, UR4, R39 ;  /* 0x00000004ea257c23 */ /* 0x000fe20008010027 */
[----:B------:R-:W-:Y:S01]  /*14b40*/  ISETP.GE.AND P4, PT, R143, R3, PT ;  /* 0x000000038f00720c */ /* 0x000fe20003f86270 */
[----:B------:R-:W-:-:S04]  /*14b50*/  FFMA.FTZ R39, R142, UR4, R245 ;  /* 0x000000048e277c23 */ /* 0x000fc800080100f5 */
[----:B------:R-:W3:Y:S01]  /*14b60*/  MUFU.TANH R35, R35 ;  /* 0x0000002300237308 */ /* 0x000ee20000002400 */
[----:B-1----:R-:W-:Y:S01]  /*14b70*/  FFMA.FTZ R7, R138, UR4, R7 ;  /* 0x000000048a077c23 */ /* 0x002fe20008010007 */
[----:B------:R-:W-:Y:S02]  /*14b80*/  FSEL R39, R39, -INF , !P4 ;  /* 0xff80000027277808 */ /* 0x000fe40006000000 */
[----:B------:R-:W-:-:S04]  /*14b90*/  ISETP.GE.AND P4, PT, R239, R2, PT ;  /* 0x00000002ef00720c */ /* 0x000fc80003f86270 */
[----:B------:R1:W-:Y:S01]  /*14ba0*/  MUFU.TANH R33, R9 ;  /* 0x0000000900217308 */ /* 0x0003e20000002400 */
[----:B--2---:R-:W-:-:S07]  /*14bb0*/  FFMA.FTZ R42, R231, UR4, R42 ;  /* 0x00000004e72a7c23 */ /* 0x004fce000801002a */
[----:B------:R-:W2:Y:S08]  /*14bc0*/  I2F R237, R238 ;  /* 0x000000ee00ed7306 */ /* 0x000eb00000201400 */
[----:B------:R-:W4:Y:S01]  /*14bd0*/  I2F R136, R137 ;  /* 0x0000008900887306 */ /* 0x000f220000201400 */
[C---:B-1----:R-:W-:Y:S02]  /*14be0*/  FFMA.FTZ R9, R229.reuse, UR4, R32 ;  /* 0x00000004e5097c23 */ /* 0x042fe40008010020 */
[----:B------:R-:W-:-:S02]  /*14bf0*/  FFMA.FTZ R229, R229, UR4, R34 ;  /* 0x00000004e5e57c23 */ /* 0x000fc40008010022 */
[----:B---3--:R-:W-:Y:S01]  /*14c00*/  FFMA.FTZ R34, R231, UR4, R35 ;  /* 0x00000004e7227c23 */ /* 0x008fe20008010023 */
[----:B------:R-:W-:Y:S01]  /*14c10*/  FSEL R9, R9, -INF , !P2 ;  /* 0xff80000009097808 */ /* 0x000fe20005000000 */
[----:B------:R-:W-:Y:S01]  /*14c20*/  IMAD.U32 R231, RZ, RZ, UR6 ;  /* 0x00000006ffe77e24 */ /* 0x000fe2000f8e00ff */
[----:B------:R1:W3:Y:S01]  /*14c30*/  MUFU.TANH R20, R17 ;  /* 0x0000001100147308 */ /* 0x0002e20000002400 */
[----:B------:R-:W-:Y:S01]  /*14c40*/  FSEL R35, R229, -INF , !P3 ;  /* 0xff800000e5237808 */ /* 0x000fe20005800000 */
[----:B--2---:R-:W-:Y:S01]  /*14c50*/  FFMA.FTZ R36, R237, UR4, R247 ;  /* 0x00000004ed247c23 */ /* 0x004fe200080100f7 */
[CC--:B------:R-:W-:Y:S01]  /*14c60*/  ISETP.GE.AND P2, PT, R236.reuse, R3.reuse, PT ;  /* 0x00000003ec00720c */ /* 0x0c0fe20003f46270 */
[----:B------:R-:W-:Y:S01]  /*14c70*/  IMAD.U32 R247, RZ, RZ, UR6 ;  /* 0x00000006fff77e24 */ /* 0x000fe2000f8e00ff */
[-C--:B------:R-:W-:Y:S02]  /*14c80*/  ISETP.GE.AND P3, PT, R236, R2.reuse, PT ;  /* 0x00000002ec00720c */ /* 0x080fe40003f66270 */
[----:B------:R-:W-:Y:S01]  /*14c90*/  FSEL R139, R41, -INF , !P2 ;  /* 0xff800000298b7808 */ /* 0x000fe20005000000 */
[----:B------:R-:W-:Y:S01]  /*14ca0*/  I2F R146, R145 ;  /* 0x0000009100927306 */ /* 0x000fe20000201400 */
[----:B------:R-:W-:Y:S01]  /*14cb0*/  FSEL R37, R37, -INF , !P3 ;  /* 0xff80000025257808 */ /* 0x000fe20005800000 */
[C---:B----4-:R-:W-:Y:S01]  /*14cc0*/  FFMA.FTZ R41, R136.reuse, UR4, R251 ;  /* 0x0000000488297c23 */ /* 0x050fe200080100fb */
[CC--:B------:R-:W-:Y:S01]  /*14cd0*/  ISETP.GE.AND P3, PT, R137.reuse, R2.reuse, PT ;  /* 0x000000028900720c */ /* 0x0c0fe20003f66270 */
[----:B------:R-:W-:Y:S01]  /*14ce0*/  FFMA.FTZ R44, R136, UR4, R249 ;  /* 0x00000004882c7c23 */ /* 0x000fe200080100f9 */
[-C--:B------:R-:W-:Y:S01]  /*14cf0*/  ISETP.GE.AND P2, PT, R137, R3.reuse, PT ;  /* 0x000000038900720c */ /* 0x080fe20003f46270 */
[----:B------:R-:W-:Y:S01]  /*14d00*/  FMUL.FTZ R136, R87, c[0x0][0x2ec] ;  /* 0x0000bb0057887a20 */ /* 0x000fe20000410000 */
[----:B------:R-:W-:Y:S01]  /*14d10*/  FSEL R41, R41, -INF , !P3 ;  /* 0xff80000029297808 */ /* 0x000fe20005800000 */
[----:B-1----:R-:W-:Y:S01]  /*14d20*/  FFMA.FTZ R17, R213, UR4, R248 ;  /* 0x00000004d5117c23 */ /* 0x002fe200080100f8 */
[----:B------:R-:W1:Y:S01]  /*14d30*/  MUFU.TANH R127, R127 ;  /* 0x0000007f007f7308 */ /* 0x000e620000002400 */
[----:B------:R-:W-:Y:S01]  /*14d40*/  IMAD.MOV.U32 R248, RZ, RZ, R33 ;  /* 0x000000fffff87224 */ /* 0x000fe200078e0021 */
[-C--:B------:R-:W-:Y:S01]  /*14d50*/  ISETP.GE.AND P3, PT, R240, R3.reuse, PT ;  /* 0x00000003f000720c */ /* 0x080fe20003f66270 */
[----:B------:R-:W-:Y:S01]  /*14d60*/  FFMA.FTZ R33, R225, UR4, R40 ;  /* 0x00000004e1217c23 */ /* 0x000fe20008010028 */
[----:B------:R-:W-:Y:S01]  /*14d70*/  FSEL R17, R17, -INF , !P6 ;  /* 0xff80000011117808 */ /* 0x000fe20007000000 */
[----:B---3--:R-:W-:Y:S01]  /*14d80*/  FFMA.FTZ R20, R237, UR4, R20 ;  /* 0x00000004ed147c23 */ /* 0x008fe20008010014 */
[-C--:B------:R-:W-:Y:S01]  /*14d90*/  ISETP.GE.AND P6, PT, R226, R3.reuse, PT ;  /* 0x00000003e200720c */ /* 0x080fe20003fc6270 */
[----:B------:R-:W-:Y:S01]  /*14da0*/  IMAD.U32 R237, RZ, RZ, UR6 ;  /* 0x00000006ffed7e24 */ /* 0x000fe2000f8e00ff */
[----:B------:R-:W2:Y:S01]  /*14db0*/  I2F R185, R188 ;  /* 0x000000bc00b97306 */ /* 0x000ea20000201400 */
[----:B------:R-:W-:Y:S01]  /*14dc0*/  FSEL R40, R7, -INF , !P4 ;  /* 0xff80000007287808 */ /* 0x000fe20006000000 */
[----:B------:R-:W-:Y:S01]  /*14dd0*/  IMAD.U32 R7, RZ, RZ, UR6 ;  /* 0x00000006ff077e24 */ /* 0x000fe2000f8e00ff */
[----:B------:R-:W-:Y:S01]  /*14de0*/  FSEL R13, R13, -INF , !P6 ;  /* 0xff8000000d0d7808 */ /* 0x000fe20007000000 */
[----:B------:R-:W-:Y:S01]  /*14df0*/  IMAD.U32 R249, RZ, RZ, UR6 ;  /* 0x00000006fff97e24 */ /* 0x000fe2000f8e00ff */
[-C--:B------:R-:W-:Y:S01]  /*14e00*/  ISETP.GE.AND P6, PT, R232, R3.reuse, PT ;  /* 0x00000003e800720c */ /* 0x080fe20003fc6270 */
[----:B------:R-:W-:Y:S01]  /*14e10*/  IMAD.U32 R251, RZ, RZ, UR6 ;  /* 0x00000006fffb7e24 */ /* 0x000fe2000f8e00ff */
[----:B------:R-:W-:Y:S01]  /*14e20*/  FSEL R44, R44, -INF , !P2 ;  /* 0xff8000002c2c7808 */ /* 0x000fe20005000000 */
[----:B------:R-:W3:Y:S01]  /*14e30*/  I2F R147, R240 ;  /* 0x000000f000937306 */ /* 0x000ee20000201400 */
[----:B------:R-:W-:Y:S01]  /*14e40*/  FSEL R141, R42, -INF , !P6 ;  /* 0xff8000002a8d7808 */ /* 0x000fe20007000000 */
[----:B------:R-:W-:Y:S01]  /*14e50*/  FFMA.FTZ R42, R142, UR4, R43 ;  /* 0x000000048e2a7c23 */ /* 0x000fe2000801002b */
[----:B------:R-:W-:Y:S01]  /*14e60*/  ISETP.GE.AND P6, PT, R238, R3, PT ;  /* 0x00000003ee00720c */ /* 0x000fe20003fc6270 */
[----:B-1----:R-:W-:Y:S01]  /*14e70*/  FFMA.FTZ R146, R146, UR4, R127 ;  /* 0x0000000492927c23 */ /* 0x002fe2000801007f */
[----:B------:R-:W-:Y:S01]  /*14e80*/  LOP3.LUT R127, R7, 0xa8, R186, 0xfe, !PT ;  /* 0x000000a8077f7812 */ /* 0x000fe200078efeba */
[----:B------:R-:W-:Y:S01]  /*14e90*/  IMAD.U32 R43, RZ, RZ, UR6 ;  /* 0x00000006ff2b7e24 */ /* 0x000fe2000f8e00ff */
[-C--:B------:R-:W-:Y:S01]  /*14ea0*/  ISETP.GE.AND P2, PT, R240, R2.reuse, PT ;  /* 0x00000002f000720c */ /* 0x080fe20003f46270 */
[----:B------:R-:W1:Y:S01]  /*14eb0*/  MUFU.TANH R5, R5 ;  /* 0x0000000500057308 */ /* 0x000e620000002400 */
[----:B--2---:R-:W-:Y:S01]  /*14ec0*/  FFMA.FTZ R27, R185, UR4, R242 ;  /* 0x00000004b91b7c23 */ /* 0x004fe200080100f2 */
[----:B------:R-:W-:Y:S01]  /*14ed0*/  ISETP.GE.AND P4, PT, R241, R2, PT ;  /* 0x00000002f100720c */ /* 0x000fe20003f86270 */
[----:B------:R-:W-:Y:S01]  /*14ee0*/  FFMA.FTZ R132, R185, UR4, R244 ;  /* 0x00000004b9847c23 */ /* 0x000fe200080100f4 */
[----:B------:R-:W-:-:S02]  /*14ef0*/  LOP3.LUT R234, R43, 0x98, R186, 0xfe, !PT ;  /* 0x000000982bea7812 */ /* 0x000fc400078efeba */
[----:B------:R-:W-:Y:S02]  /*14f00*/  FSEL R27, R27, -INF , !P5 ;  /* 0xff8000001b1b7808 */ /* 0x000fe40006800000 */
[----:B------:R2:W-:Y:S01]  /*14f10*/  MUFU.TANH R103, R97 ;  /* 0x0000006100677308 */ /* 0x0005e20000002400 */
[----:B---3--:R-:W-:Y:S01]  /*14f20*/  FFMA.FTZ R7, R147, UR4, R121 ;  /* 0x0000000493077c23 */ /* 0x008fe20008010079 */
[-C--:B------:R-:W-:Y:S02]  /*14f30*/  ISETP.GE.AND P5, PT, R222, R2.reuse, PT ;  /* 0x00000002de00720c */ /* 0x080fe40003fa6270 */
[----:B------:R-:W-:Y:S02]  /*14f40*/  FSEL R132, R132, -INF , !P1 ;  /* 0xff80000084847808 */ /* 0x000fe40004800000 */
[----:B------:R-:W-:Y:S01]  /*14f50*/  FSEL R7, R7, -INF , !P3 ;  /* 0xff80000007077808 */ /* 0x000fe20005800000 */
[----:B-1----:R-:W-:Y:S01]  /*14f60*/  FFMA.FTZ R5, R138, UR4, R5 ;  /* 0x000000048a057c23 */ /* 0x002fe20008010005 */
[----:B------:R-:W-:Y:S01]  /*14f70*/  LOP3.LUT R138, R43, 0xa0, R186, 0xfe, !PT ;  /* 0x000000a02b8a7812 */ /* 0x000fe200078efeba */
[----:B------:R-:W1:Y:S01]  /*14f80*/  MUFU.TANH R38, R38 ;  /* 0x0000002600267308 */ /* 0x000e620000002400 */
[----:B------:R-:W-:-:S02]  /*14f90*/  ISETP.GE.AND P3, PT, R246, R2, PT ;  /* 0x00000002f600720c */ /* 0x000fc40003f66270 */
[----:B------:R-:W-:Y:S02]  /*14fa0*/  FSEL R122, R122, -INF , !P5 ;  /* 0xff8000007a7a7808 */ /* 0x000fe40006800000 */
[----:B------:R-:W-:Y:S02]  /*14fb0*/  ISETP.GE.AND P5, PT, R226, R2, PT ;  /* 0x00000002e200720c */ /* 0x000fe40003fa6270 */
[----:B--2---:R-:W-:Y:S01]  /*14fc0*/  FSEL R97, R20, -INF , !P6 ;  /* 0xff80000014617808 */ /* 0x004fe20007000000 */
[----:B------:R-:W-:Y:S01]  /*14fd0*/  MUFU.TANH R111, R111 ;  /* 0x0000006f006f7308 */ /* 0x000fe20000002400 */
[----:B------:R-:W-:Y:S01]  /*14fe0*/  ISETP.GE.AND P6, PT, R239, R3, PT ;  /* 0x00000003ef00720c */ /* 0x000fe20003fc6270 */
[----:B------:R-:W-:Y:S01]  /*14ff0*/  IMAD.U32 R239, RZ, RZ, UR6 ;  /* 0x00000006ffef7e24 */ /* 0x000fe2000f8e00ff */
[----:B------:R-:W-:Y:S02]  /*15000*/  FSEL R33, R33, -INF , !P5 ;  /* 0xff80000021217808 */ /* 0x000fe40006800000 */
[----:B------:R-:W-:-:S02]  /*15010*/  FSEL R43, R5, -INF , !P6 ;  /* 0xff800000052b7808 */ /* 0x000fc40007000000 */
[----:B------:R-:W-:Y:S01]  /*15020*/  ISETP.GE.AND P6, PT, R246, R3, PT ;  /* 0x00000003f600720c */ /* 0x000fe20003fc6270 */
[----:B------:R-:W-:Y:S01]  /*15030*/  I2F R144, R145 ;  /* 0x0000009100907306 */ /* 0x000fe20000201400 */
[-C--:B------:R-:W-:Y:S01]  /*15040*/  ISETP.GE.AND P5, PT, R232, R2.reuse, PT ;  /* 0x00000002e800720c */ /* 0x080fe20003fa6270 */
[----:B-1----:R-:W-:Y:S01]  /*15050*/  FFMA.FTZ R38, R227, UR4, R38 ;  /* 0x00000004e3267c23 */ /* 0x002fe20008010026 */
[-C--:B------:R-:W-:Y:S01]  /*15060*/  ISETP.GE.AND P1, PT, R224, R2.reuse, PT ;  /* 0x00000002e000720c */ /* 0x080fe20003f26270 */
[----:B------:R-:W-:Y:S01]  /*15070*/  FMUL.FTZ R232, R91, c[0x0][0x2ec] ;  /* 0x0000bb005be87a20 */ /* 0x000fe20000410000 */
[----:B------:R-:W-:Y:S02]  /*15080*/  FSEL R34, R34, -INF , !P5 ;  /* 0xff80000022227808 */ /* 0x000fe40006800000 */
[----:B------:R-:W-:Y:S01]  /*15090*/  ISETP.GE.AND P5, PT, R238, R2, PT ;  /* 0x00000002ee00720c */ /* 0x000fe20003fa6270 */
[----:B------:R-:W1:Y:S01]  /*150a0*/  I2F R246, R246 ;  /* 0x000000f600f67306 */ /* 0x000e620000201400 */
[----:B------:R-:W-:-:S02]  /*150b0*/  FSEL R120, R120, -INF , !P1 ;  /* 0xff80000078787808 */ /* 0x000fc40004800000 */
[-C--:B------:R-:W-:Y:S02]  /*150c0*/  ISETP.GE.AND P1, PT, R228, R2.reuse, PT ;  /* 0x00000002e400720c */ /* 0x080fe40003f26270 */
[----:B------:R-:W-:Y:S02]  /*150d0*/  FSEL R36, R36, -INF , !P5 ;  /* 0xff80000024247808 */ /* 0x000fe40006800000 */
[----:B------:R-:W-:Y:S01]  /*150e0*/  ISETP.GE.AND P5, PT, R145, R3, PT ;  /* 0x000000039100720c */ /* 0x000fe20003fa6270 */
[----:B------:R-:W2:Y:S01]  /*150f0*/  MUFU.TANH R125, R125 ;  /* 0x0000007d007d7308 */ /* 0x000ea20000002400 */
[----:B------:R-:W-:Y:S02]  /*15100*/  FSEL R32, R38, -INF , !P1 ;  /* 0xff80000026207808 */ /* 0x000fe40004800000 */
[----:B------:R-:W-:Y:S01]  /*15110*/  ISETP.GE.AND P1, PT, R235, R2, PT ;  /* 0x00000002eb00720c */ /* 0x000fe20003f26270 */
[----:B------:R-:W-:Y:S01]  /*15120*/  IMAD.U32 R235, RZ, RZ, UR6 ;  /* 0x00000006ffeb7e24 */ /* 0x000fe2000f8e00ff */
[----:B------:R-:W-:-:S02]  /*15130*/  IADD3 R188, R178, 0x39, RZ ;  /* 0x00000039b2bc7810 */ /* 0x000fc40007ffe0ff */
[----:B------:R-:W-:Y:S01]  /*15140*/  IADD3 R185, R178, 0x59, RZ ;  /* 0x00000059b2b97810 */ /* 0x000fe20007ffe0ff */
[----:B------:R-:W3:Y:S01]  /*15150*/  MUFU.TANH R24, R24 ;  /* 0x0000001800187308 */ /* 0x000ee20000002400 */
[----:B-1----:R-:W-:Y:S01]  /*15160*/  FFMA.FTZ R111, R246, UR4, R111 ;  /* 0x00000004f66f7c23 */ /* 0x002fe2000801006f */
[C---:B------:R-:W-:Y:S02]  /*15170*/  IADD3 R246, R178.reuse, 0x31, RZ ;  /* 0x00000031b2f67810 */ /* 0x040fe40007ffe0ff */
[C---:B------:R-:W-:Y:S02]  /*15180*/  IADD3 R226, R178.reuse, 0x69, RZ ;  /* 0x00000069b2e27810 */ /* 0x040fe40007ffe0ff */
[----:B------:R-:W-:Y:S02]  /*15190*/  IADD3 R91, R178, 0x1, RZ ;  /* 0x00000001b25b7810 */ /* 0x000fe40007ffe0ff */
[----:B------:R-:W-:Y:S01]  /*151a0*/  I2F R175, R241 ;  /* 0x000000f100af7306 */ /* 0x000fe20000201400 */
[----:B--2---:R-:W-:Y:S01]  /*151b0*/  FFMA.FTZ R5, R144, UR4, R125 ;  /* 0x0000000490057c23 */ /* 0x004fe2000801007d */
[----:B------:R-:W-:-:S02]  /*151c0*/  LOP3.LUT R231, R231, 0x80, R186, 0xfe, !PT ;  /* 0x00000080e7e77812 */ /* 0x000fc400078efeba */
[----:B------:R-:W-:Y:S02]  /*151d0*/  LOP3.LUT R235, R235, 0x90, R186, 0xfe, !PT ;  /* 0x00000090ebeb7812 */ /* 0x000fe400078efeba */
[----:B------:R-:W-:Y:S02]  /*151e0*/  FSEL R5, R5, -INF , !P5 ;  /* 0xff80000005057808 */ /* 0x000fe40006800000 */
[----:B------:R-:W1:Y:S01]  /*151f0*/  MUFU.TANH R119, R119 ;  /* 0x0000007700777308 */ /* 0x000e620000002400 */
[----:B---3--:R-:W-:Y:S01]  /*15200*/  FFMA.FTZ R24, R233, UR4, R24 ;  /* 0x00000004e9187c23 */ /* 0x008fe20008010018 */
[----:B------:R-:W-:Y:S01]  /*15210*/  ISETP.GE.AND P5, PT, R217, R3, PT ;  /* 0x00000003d900720c */ /* 0x000fe20003fa6270 */
[----:B------:R-:W-:Y:S01]  /*15220*/  IMAD.U32 R233, RZ, RZ, UR6 ;  /* 0x00000006ffe97e24 */ /* 0x000fe2000f8e00ff */
[----:B------:R-:W-:Y:S02]  /*15230*/  LOP3.LUT R239, R239, 0xd8, R186, 0xfe, !PT ;  /* 0x000000d8efef7812 */ /* 0x000fe400078efeba */
[----:B------:R-:W-:-:S02]  /*15240*/  FSEL R38, R24, -INF , !P1 ;  /* 0xff80000018267808 */ /* 0x000fc40004800000 */
[----:B------:R-:W2:Y:S01]  /*15250*/  MUFU.TANH R219, R219 ;  /* 0x000000db00db7308 */ /* 0x000ea20000002400 */
[-C--:B------:R-:W-:Y:S01]  /*15260*/  ISETP.GE.AND P1, PT, R143, R2.reuse, PT ;  /* 0x000000028f00720c */ /* 0x080fe20003f26270 */
[----:B------:R-:W-:Y:S01]  /*15270*/  IMAD.U32 R143, RZ, RZ, UR6 ;  /* 0x00000006ff8f7e24 */ /* 0x000fe2000f8e00ff */
[----:B------:R-:W-:Y:S02]  /*15280*/  LOP3.LUT R233, R233, 0x88, R186, 0xfe, !PT ;  /* 0x00000088e9e97812 */ /* 0x000fe400078efeba */
[----:B------:R-:W-:Y:S02]  /*15290*/  FSEL R42, R42, -INF , !P1 ;  /* 0xff8000002a2a7808 */ /* 0x000fe40004800000 */
[----:B------:R-:W-:Y:S01]  /*152a0*/  @P5 LOP3.LUT R0, R0, 0x1, RZ, 0xfc, !PT ;  /* 0x0000000100005812 */ /* 0x000fe200078efcff */
[----:B------:R3:W-:Y:S01]  /*152b0*/  I2F R173, R241 ;  /* 0x000000f100ad7306 */ /* 0x0007e20000201400 */
[----:B-1----:R-:W-:Y:S01]  /*152c0*/  FFMA.FTZ R24, R175, UR4, R119 ;  /* 0x00000004af187c23 */ /* 0x002fe20008010077 */
[-C--:B------:R-:W-:Y:S01]  /*152d0*/  ISETP.GE.AND P5, PT, R180, R2.reuse, PT ;  /* 0x00000002b400720c */ /* 0x080fe20003fa6270 */
[----:B------:R-:W-:Y:S01]  /*152e0*/  IMAD.U32 R175, RZ, RZ, UR6 ;  /* 0x00000006ffaf7e24 */ /* 0x000fe2000f8e00ff */
[----:B------:R-:W-:-:S02]  /*152f0*/  ISETP.GE.AND P1, PT, R145, R2, PT ;  /* 0x000000029100720c */ /* 0x000fc40003f26270 */
[----:B------:R-:W-:Y:S02]  /*15300*/  FSEL R24, R24, -INF , !P4 ;  /* 0xff80000018187808 */ /* 0x000fe40006000000 */
[----:B------:R-:W1:Y:S01]  /*15310*/  MUFU.TANH R117, R117 ;  /* 0x0000007500757308 */ /* 0x000e620000002400 */
[----:B--2---:R-:W-:Y:S01]  /*15320*/  FFMA.FTZ R219, R130, UR4, R219 ;  /* 0x0000000482db7c23 */ /* 0x004fe200080100db */
[-C--:B------:R-:W-:Y:S02]  /*15330*/  ISETP.GE.AND P4, PT, R188, R3.reuse, PT ;  /* 0x00000003bc00720c */ /* 0x080fe40003f86270 */
[----:B------:R-:W-:Y:S02]  /*15340*/  FSEL R236, R146, -INF , !P1 ;  /* 0xff80000092ec7808 */ /* 0x000fe40004800000 */
[----:B------:R-:W-:Y:S02]  /*15350*/  FSEL R238, R219, -INF , !P0 ;  /* 0xff800000dbee7808 */ /* 0x000fe40004000000 */
[----:B------:R2:W-:Y:S01]  /*15360*/  I2F R172, R240 ;  /* 0x000000f000ac7306 */ /* 0x0005e20000201400 */
[----:B------:R-:W-:Y:S01]  /*15370*/  ISETP.GE.AND P0, PT, R241, R3, PT ;  /* 0x00000003f100720c */ /* 0x000fe20003f06270 */
[----:B---3--:R-:W-:Y:S01]  /*15380*/  IMAD.U32 R241, RZ, RZ, UR6 ;  /* 0x00000006fff17e24 */ /* 0x008fe2000f8e00ff */
[----:B------:R-:W-:-:S02]  /*15390*/  ISETP.GE.AND P1, PT, R217, R2, PT ;  /* 0x00000002d900720c */ /* 0x000fc40003f26270 */
[--C-:B------:R-:W-:Y:S02]  /*153a0*/  LOP3.LUT R143, R143, 0x78, R186.reuse, 0xfe, !PT ;  /* 0x000000788f8f7812 */ /* 0x100fe400078efeba */
[----:B------:R-:W-:Y:S01]  /*153b0*/  FSEL R146, R111, -INF , !P3 ;  /* 0xff8000006f927808 */ /* 0x000fe20005800000 */
[----:B------:R-:W3:Y:S01]  /*153c0*/  MUFU.TANH R123, R123 ;  /* 0x0000007b007b7308 */ /* 0x000ee20000002400 */
[----:B------:R-:W-:Y:S01]  /*153d0*/  IMAD.U32 R111, RZ, RZ, UR6 ;  /* 0x00000006ff6f7e24 */ /* 0x000fe2000f8e00ff */
[----:B------:R-:W-:Y:S02]  /*153e0*/  ISETP.GE.AND P3, PT, R133, R2, PT ;  /* 0x000000028500720c */ /* 0x000fe40003f66270 */
[--C-:B------:R-:W-:Y:S02]  /*153f0*/  LOP3.LUT R175, R175, 0xc8, R186.reuse, 0xfe, !PT ;  /* 0x000000c8afaf7812 */ /* 0x100fe400078efeba */
[--C-:B------:R-:W-:Y:S02]  /*15400*/  LOP3.LUT R237, R237, 0xd0, R186.reuse, 0xfe, !PT ;  /* 0x000000d0eded7812 */ /* 0x100fe400078efeba */
[----:B------:R-:W-:Y:S01]  /*15410*/  I2F R174, R217 ;  /* 0x000000d900ae7306 */ /* 0x000fe20000201400 */
[----:B--2---:R-:W-:Y:S01]  /*15420*/  FMUL.FTZ R240, R85, c[0x0][0x2ec] ;  /* 0x0000bb0055f07a20 */ /* 0x004fe20000410000 */
[--C-:B------:R-:W-:Y:S01]  /*15430*/  LOP3.LUT R241, R241, 0xe8, R186.reuse, 0xfe, !PT ;  /* 0x000000e8f1f17812 */ /* 0x100fe200078efeba */
[----:B------:R-:W-:Y:S01]  /*15440*/  IMAD.U32 R85, RZ, RZ, UR6 ;  /* 0x00000006ff557e24 */ /* 0x000fe2000f8e00ff */
[----:B------:R-:W-:-:S02]  /*15450*/  LOP3.LUT R249, R249, 0x30, R186, 0xfe, !PT ;  /* 0x00000030f9f97812 */ /* 0x000fc400078efeba */
[--C-:B------:R-:W-:Y:S02]  /*15460*/  LOP3.LUT R251, R251, 0x40, R186.reuse, 0xfe, !PT ;  /* 0x00000040fbfb7812 */ /* 0x100fe400078efeba */
[----:B------:R-:W2:Y:S01]  /*15470*/  MUFU.TANH R115, R115 ;  /* 0x0000007300737308 */ /* 0x000ea20000002400 */
[--C-:B------:R-:W-:Y:S01]  /*15480*/  LOP3.LUT R147, R85, 0xb0, R186.reuse, 0xfe, !PT ;  /* 0x000000b055937812 */ /* 0x100fe200078efeba */
[----:B-1----:R-:W-:Y:S01]  /*15490*/  FFMA.FTZ R85, R173, UR4, R117 ;  /* 0x00000004ad557c23 */ /* 0x002fe20008010075 */
[----:B------:R-:W-:Y:S01]  /*154a0*/  LOP3.LUT R247, R247, 0x38, R186, 0xfe, !PT ;  /* 0x00000038f7f77812 */ /* 0x000fe200078efeba */
[----:B---3--:R-:W-:Y:S02]  /*154b0*/  FFMA.FTZ R20, R172, UR4, R123 ;  /* 0x00000004ac147c23 */ /* 0x008fe4000801007b */
[----:B------:R-:W-:Y:S01]  /*154c0*/  IMAD.U32 R117, RZ, RZ, UR6 ;  /* 0x00000006ff757e24 */ /* 0x000fe2000f8e00ff */
[----:B------:R-:W-:Y:S01]  /*154d0*/  FSEL R85, R85, -INF , !P0 ;  /* 0xff80000055557808 */ /* 0x000fe20004000000 */
[----:B------:R-:W-:Y:S01]  /*154e0*/  MUFU.TANH R109, R109 ;  /* 0x0000006d006d7308 */ /* 0x000fe20000002400 */
[----:B------:R-:W-:-:S02]  /*154f0*/  FSEL R20, R20, -INF , !P2 ;  /* 0xff80000014147808 */ /* 0x000fc40005000000 */
[-C--:B------:R-:W-:Y:S02]  /*15500*/  ISETP.GE.AND P0, PT, R180, R3.reuse, PT ;  /* 0x00000003b400720c */ /* 0x080fe40003f06270 */
[C---:B------:R-:W-:Y:S02]  /*15510*/  LOP3.LUT P2, RZ, R0.reuse, 0x1, RZ, 0xc0, !PT ;  /* 0x0000000100ff7812 */ /* 0x040fe4000784c0ff */
[----:B------:R-:W-:Y:S01]  /*15520*/  LOP3.LUT R0, R0, 0xfffffffe, RZ, 0xc0, !PT ;  /* 0xfffffffe00007812 */ /* 0x000fe200078ec0ff */
[----:B------:R-:W1:Y:S01]  /*15530*/  I2F R250, R250 ;  /* 0x000000fa00fa7306 */ /* 0x000e620000201400 */
[----:B--2---:R-:W-:Y:S01]  /*15540*/  FFMA.FTZ R115, R174, UR4, R115 ;  /* 0x00000004ae737c23 */ /* 0x004fe20008010073 */
[----:B------:R-:W-:Y:S01]  /*15550*/  LOP3.LUT R117, R117, 0xc0, R186, 0xfe, !PT ;  /* 0x000000c075757812 */ /* 0x000fe200078efeba */
[----:B------:R-:W-:Y:S01]  /*15560*/  FMUL.FTZ R174, R81, c[0x0][0x2ec] ;  /* 0x0000bb0051ae7a20 */ /* 0x000fe20000410000 */
[----:B------:R-:W-:Y:S02]  /*15570*/  @P4 LOP3.LUT R0, R0, 0x1, RZ, 0xfc, !PT ;  /* 0x0000000100004812 */ /* 0x000fe400078efcff */
[----:B------:R-:W-:-:S02]  /*15580*/  ISETP.GE.AND P4, PT, R181, R3, PT ;  /* 0x00000003b500720c */ /* 0x000fc40003f86270 */
[----:B------:R-:W-:Y:S08]  /*15590*/  MUFU.TANH R105, R105 ;  /* 0x0000006900697308 */ /* 0x000ff00000002400 */
[----:B------:R-:W2:Y:S01]  /*155a0*/  I2F R246, R246 ;  /* 0x000000f600f67306 */ /* 0x000ea20000201400 */
[----:B-1----:R-:W-:Y:S02]  /*155b0*/  FFMA.FTZ R109, R250, UR4, R109 ;  /* 0x00000004fa6d7c23 */ /* 0x002fe4000801006d */
[----:B------:R-:W-:-:S02]  /*155c0*/  FMUL.FTZ R250, R79, c[0x0][0x2ec] ;  /* 0x0000bb004ffa7a20 */ /* 0x000fc40000410000 */
[----:B------:R-:W-:Y:S01]  /*155d0*/  IMAD.U32 R79, RZ, RZ, UR6 ;  /* 0x00000006ff4f7e24 */ /* 0x000fe2000f8e00ff */
[----:B------:R-:W-:Y:S02]  /*155e0*/  FSEL R81, R109, -INF , !P6 ;  /* 0xff8000006d517808 */ /* 0x000fe40007000000 */
[----:B------:R-:W-:Y:S01]  /*155f0*/  MUFU.TANH R93, R93 ;  /* 0x0000005d005d7308 */ /* 0x000fe20000002400 */
[C---:B------:R-:W-:Y:S02]  /*15600*/  LOP3.LUT P6, RZ, R0.reuse, 0x1, RZ, 0xc0, !PT ;  /* 0x0000000100ff7812 */ /* 0x040fe400078cc0ff */
[----:B------:R-:W-:-:S05]  /*15610*/  LOP3.LUT R0, R0, 0xfffffffe, RZ, 0xc0, !PT ;  /* 0xfffffffe00007812 */ /* 0x000fca00078ec0ff */
[----:B------:R-:W1:Y:S01]  /*15620*/  I2F R190, R133 ;  /* 0x0000008500be7306 */ /* 0x000e620000201400 */
[----:B--2---:R-:W-:-:S05]  /*15630*/  FFMA.FTZ R105, R246, UR4, R105 ;  /* 0x00000004f6697c23 */ /* 0x004fca0008010069 */
[----:B------:R-:W-:Y:S02]  /*15640*/  FSEL R109, R105, -INF , !P0 ;  /* 0xff800000696d7808 */ /* 0x000fe40004000000 */
[----:B------:R-:W-:Y:S01]  /*15650*/  MUFU.TANH R95, R95 ;  /* 0x0000005f005f7308 */ /* 0x000fe20000002400 */
[----:B------:R-:W-:-:S07]  /*15660*/  ISETP.GE.AND P0, PT, R133, R3, PT ;  /* 0x000000038500720c */ /* 0x000fce0003f06270 */
[----:B------:R-:W2:Y:S01]  /*15670*/  I2F R224, R133 ;  /* 0x0000008500e07306 */ /* 0x000ea20000201400 */
[----:B-1----:R-:W-:Y:S02]  /*15680*/  FFMA.FTZ R93, R190, UR4, R93 ;  /* 0x00000004be5d7c23 */ /* 0x002fe4000801005d */
[----:B------:R-:W-:Y:S02]  /*15690*/  FMUL.FTZ R190, R77, c[0x0][0x2ec] ;  /* 0x0000bb004dbe7a20 */ /* 0x000fe40000410000 */
[----:B------:R-:W-:-:S03]  /*156a0*/  IMAD.U32 R77, RZ, RZ, UR6 ;  /* 0x00000006ff4d7e24 */ /* 0x000fc6000f8e00ff */
[----:B------:R-:W-:Y:S08]  /*156b0*/  MUFU.TANH R107, R107 ;  /* 0x0000006b006b7308 */ /* 0x000ff00000002400 */
[----:B------:R-:W-:Y:S01]  /*156c0*/  MUFU.TANH R101, R101 ;  /* 0x0000006500657308 */ /* 0x000fe20000002400 */
[----:B--2---:R-:W-:Y:S01]  /*156d0*/  FFMA.FTZ R95, R224, UR4, R95 ;  /* 0x00000004e05f7c23 */ /* 0x004fe2000801005f */
[----:B------:R-:W-:Y:S01]  /*156e0*/  LOP3.LUT R224, R77, 0x10, R186, 0xfe, !PT ;  /* 0x000000104de07812 */ /* 0x000fe200078efeba */
[----:B------:R-:W-:Y:S01]  /*156f0*/  IMAD.U32 R133, RZ, RZ, UR6 ;  /* 0x00000006ff857e24 */ /* 0x000fe2000f8e00ff */
[----:B------:R-:W-:Y:S01]  /*15700*/  FSEL R77, R93, -INF , !P0 ;  /* 0xff8000005d4d7808 */ /* 0x000fe20004000000 */
[----:B------:R-:W-:Y:S01]  /*15710*/  IMAD.U32 R93, RZ, RZ, UR6 ;  /* 0x00000006ff5d7e24 */ /* 0x000fe2000f8e00ff */
[----:B------:R-:W-:-:S02]  /*15720*/  ISETP.GE.AND P0, PT, R226, R3, PT ;  /* 0x00000003e200720c */ /* 0x000fc40003f06270 */
[----:B------:R1:W2:Y:S01]  /*15730*/  I2F R184, R180 ;  /* 0x000000b400b87306 */ /* 0x0002a20000201400 */
[--C-:B------:R-:W-:Y:S02]  /*15740*/  LOP3.LUT R133, R133, 0xf0, R186.reuse, 0xfe, !PT ;  /* 0x000000f085857812 */ /* 0x100fe400078efeba */
[----:B------:R-:W-:-:S05]  /*15750*/  LOP3.LUT R246, R93, 0x20, R186, 0xfe, !PT ;  /* 0x000000205df67812 */ /* 0x000fca00078efeba */
[----:B------:R-:W3:Y:S03]  /*15760*/  I2F R70, R188 ;  /* 0x000000bc00467306 */ /* 0x000ee60000201400 */
[----:B------:R-:W-:Y:S02]  /*15770*/  @P0 LOP3.LUT R0, R0, 0x1, RZ, 0xfc, !PT ;  /* 0x0000000100000812 */ /* 0x000fe400078efcff */
[----:B------:R-:W-:-:S03]  /*15780*/  ISETP.GE.AND P0, PT, R91, R3, PT ;  /* 0x000000035b00720c */ /* 0x000fc60003f06270 */
[----:B------:R4:W-:Y:S01]  /*15790*/  I2F R216, R217 ;  /* 0x000000d900d87306 */ /* 0x0009e20000201400 */
[----:B-1----:R-:W-:Y:S02]  /*157a0*/  FMUL.FTZ R180, R83, c[0x0][0x2ec] ;  /* 0x0000bb0053b47a20 */ /* 0x002fe40000410000 */
[----:B--2---:R-:W-:-:S05]  /*157b0*/  FFMA.FTZ R172, R184, UR4, R107 ;  /* 0x00000004b8ac7c23 */ /* 0x004fca000801006b */
[----:B------:R-:W1:Y:S01]  /*157c0*/  MUFU.TANH R113, R113 ;  /* 0x0000007100717308 */ /* 0x000e620000002400 */
[----:B---3--:R-:W-:Y:S01]  /*157d0*/  FFMA.FTZ R70, R70, UR4, R101 ;  /* 0x0000000446467c23 */ /* 0x008fe20008010065 */
[----:B------:R-:W-:Y:S02]  /*157e0*/  FSEL R172, R172, -INF , !P5 ;  /* 0xff800000acac7808 */ /* 0x000fe40006800000 */
[C---:B------:R-:W-:Y:S02]  /*157f0*/  ISETP.GE.AND P5, PT, R71.reuse, R2, PT ;  /* 0x000000024700720c */ /* 0x040fe40003fa6270 */
[----:B------:R-:W-:Y:S02]  /*15800*/  FSEL R83, R70, -INF , !P6 ;  /* 0xff80000046537808 */ /* 0x000fe40007000000 */
[----:B------:R-:W-:Y:S01]  /*15810*/  MUFU.TANH R99, R99 ;  /* 0x0000006300637308 */ /* 0x000fe20000002400 */
[----:B------:R-:W-:Y:S01]  /*15820*/  ISETP.GE.AND P6, PT, R71, R3, PT ;  /* 0x000000034700720c */ /* 0x000fe20003fc6270 */
[----:B----4-:R-:W-:-:S05]  /*15830*/  IMAD.U32 R217, RZ, RZ, UR6 ;  /* 0x00000006ffd97e24 */ /* 0x010fca000f8e00ff */
[----:B------:R-:W-:Y:S01]  /*15840*/  LOP3.LUT R217, R217, 0xb8, R186, 0xfe, !PT ;  /* 0x000000b8d9d97812 */ /* 0x000fe200078efeba */
[----:B------:R-:W2:Y:S01]  /*15850*/  I2F R222, R181 ;  /* 0x000000b500de7306 */ /* 0x000ea20000201400 */
[----:B-1----:R-:W-:-:S05]  /*15860*/  FFMA.FTZ R113, R216, UR4, R113 ;  /* 0x00000004d8717c23 */ /* 0x002fca0008010071 */
[----:B------:R-:W-:Y:S02]  /*15870*/  FSEL R113, R113, -INF , !P2 ;  /* 0xff80000071717808 */ /* 0x000fe40005000000 */
[----:B------:R-:W1:Y:S01]  /*15880*/  I2F R179, R188 ;  /* 0x000000bc00b37306 */ /* 0x000e620000201400 */
[----:B------:R-:W-:-:S07]  /*15890*/  ISETP.GE.AND P2, PT, R188, R2, PT ;  /* 0x00000002bc00720c */ /* 0x000fce0003f46270 */
[----:B------:R-:W-:Y:S01]  /*158a0*/  I2F R218, R181 ;  /* 0x000000b500da7306 */ /* 0x000fe20000201400 */
[----:B--2---:R-:W-:-:S07]  /*158b0*/  FFMA.FTZ R99, R222, UR4, R99 ;  /* 0x00000004de637c23 */ /* 0x004fce0008010063 */
[----:B------:R-:W-:Y:S01]  /*158c0*/  I2F R183, R71 ;  /* 0x0000004700b77306 */ /* 0x000fe20000201400 */
[----:B-1----:R-:W-:Y:S01]  /*158d0*/  FFMA.FTZ R144, R179, UR4, R248 ;  /* 0x00000004b3907c23 */ /* 0x002fe200080100f8 */
[----:B------:R-:W-:Y:S02]  /*158e0*/  FSEL R188, R95, -INF , !P3 ;  /* 0xff8000005fbc7808 */ /* 0x000fe40005800000 */
[C---:B------:R-:W-:Y:S02]  /*158f0*/  ISETP.GE.AND P3, PT, R191.reuse, R2, PT ;  /* 0x00000002bf00720c */ /* 0x040fe40003f66270 */
[----:B------:R-:W-:Y:S02]  /*15900*/  FSEL R144, R144, -INF , !P2 ;  /* 0xff80000090907808 */ /* 0x000fe40005000000 */
[----:B------:R-:W-:Y:S01]  /*15910*/  I2F R182, R185 ;  /* 0x000000b900b67306 */ /* 0x000fe20000201400 */
[----:B------:R-:W-:Y:S02]  /*15920*/  ISETP.GE.AND P2, PT, R191, R3, PT ;  /* 0x00000003bf00720c */ /* 0x000fe40003f46270 */
[----:B------:R-:W-:-:S05]  /*15930*/  LOP3.LUT R248, R79, 0x40, R186, 0xfe, !PT ;  /* 0x000000404ff87812 */ /* 0x000fca00078efeba */
[----:B------:R-:W1:Y:S08]  /*15940*/  MUFU.TANH R232, R232 ;  /* 0x000000e800e87308 */ /* 0x000e700000002400 */
[----:B------:R2:W3:Y:S08]  /*15950*/  MUFU.TANH R119, R136 ;  /* 0x0000008800777308 */ /* 0x0004f00000002400 */
[----:B------:R-:W-:Y:S01]  /*15960*/  MUFU.TANH R89, R89 ;  /* 0x0000005900597308 */ /* 0x000fe20000002400 */
[----:B-1----:R-:W-:-:S05]  /*15970*/  FFMA.FTZ R183, R183, UR4, R232 ;  /* 0x00000004b7b77c23 */ /* 0x002fca00080100e8 */
[----:B------:R-:W-:Y:S02]  /*15980*/  FSEL R184, R183, -INF , !P5 ;  /* 0xff800000b7b87808 */ /* 0x000fe40006800000 */
[----:B------:R1:W4:Y:S01]  /*15990*/  I2F R242, R71 ;  /* 0x0000004700f27306 */ /* 0x0003220000201400 */
[----:B--2---:R-:W-:Y:S01]  /*159a0*/  FSEL R136, R115, -INF , !P1 ;  /* 0xff80000073887808 */ /* 0x004fe20004800000 */
[----:B---3--:R-:W-:Y:S01]  /*159b0*/  FFMA.FTZ R182, R182, UR4, R119 ;  /* 0x00000004b6b67c23 */ /* 0x008fe20008010077 */
[-C--:B------:R-:W-:Y:S02]  /*159c0*/  ISETP.GE.AND P1, PT, R181, R2.reuse, PT ;  /* 0x00000002b500720c */ /* 0x080fe40003f26270 */
[-C--:B------:R-:W-:Y:S02]  /*159d0*/  ISETP.GE.AND P5, PT, R91, R2.reuse, PT ;  /* 0x000000025b00720c */ /* 0x080fe40003fa6270 */
[----:B------:R-:W-:Y:S01]  /*159e0*/  FSEL R228, R99, -INF , !P1 ;  /* 0xff80000063e47808 */ /* 0x000fe20004800000 */
[----:B------:R-:W-:Y:S01]  /*159f0*/  I2F R135, R185 ;  /* 0x000000b900877306 */ /* 0x000fe20000201400 */
[----:B------:R-:W-:-:S04]  /*15a00*/  ISETP.GE.AND P1, PT, R185, R2, PT ;  /* 0x00000002b900720c */ /* 0x000fc80003f26270 */
[----:B------:R-:W-:Y:S02]  /*15a10*/  FSEL R182, R182, -INF , !P1 ;  /* 0xff800000b6b67808 */ /* 0x000fe40004800000 */
[-C--:B------:R-:W-:Y:S01]  /*15a20*/  ISETP.GE.AND P1, PT, R178, R3.reuse, PT ;  /* 0x00000003b200720c */ /* 0x080fe20003f26270 */
[----:B------:R-:W-:Y:S01]  /*15a30*/  I2F R213, R191 ;  /* 0x000000bf00d57306 */ /* 0x000fe20000201400 */
[----:B-1----:R-:W-:Y:S01]  /*15a40*/  FFMA.FTZ R71, R218, UR4, R103 ;  /* 0x00000004da477c23 */ /* 0x002fe20008010067 */
[C-C-:B------:R-:W-:Y:S01]  /*15a50*/  LOP3.LUT R103, R111.reuse, 0xf8, R186.reuse, 0xfe, !PT ;  /* 0x000000f86f677812 */ /* 0x140fe200078efeba */
[----:B----4-:R-:W-:Y:S01]  /*15a60*/  FFMA.FTZ R89, R242, UR4, R89 ;  /* 0x00000004f2597c23 */ /* 0x010fe20008010059 */
[----:B------:R-:W-:Y:S02]  /*15a70*/  LOP3.LUT R218, R111, 0x8, R186, 0xfe, !PT ;  /* 0x000000086fda7812 */ /* 0x000fe400078efeba */
[----:B------:R-:W-:Y:S02]  /*15a80*/  FSEL R71, R71, -INF , !P4 ;  /* 0xff80000047477808 */ /* 0x000fe40006000000 */
[----:B------:R-:W1:Y:S01]  /*15a90*/  MUFU.TANH R240, R240 ;  /* 0x000000f000f07308 */ /* 0x000e620000002400 */
[----:B------:R-:W-:-:S02]  /*15aa0*/  ISETP.GE.AND P4, PT, R185, R3, PT ;  /* 0x00000003b900720c */ /* 0x000fc40003f86270 */
[----:B------:R-:W-:Y:S02]  /*15ab0*/  FSEL R89, R89, -INF , !P6 ;  /* 0xff80000059597808 */ /* 0x000fe40007000000 */
[----:B------:R-:W-:Y:S02]  /*15ac0*/  ISETP.GE.AND P6, PT, R226, R2, PT ;  /* 0x00000002e200720c */ /* 0x000fe40003fc6270 */
[----:B------:R-:W-:Y:S01]  /*15ad0*/  LOP3.LUT R242, R93, 0x18, R186, 0xfe, !PT ;  /* 0x000000185df27812 */ /* 0x000fe200078efeba */
[----:B------:R-:W2:Y:S08]  /*15ae0*/  MUFU.TANH R174, R174 ;  /* 0x000000ae00ae7308 */ /* 0x000eb00000002400 */
[----:B------:R3:W-:Y:S01]  /*15af0*/  I2F R169, R178 ;  /* 0x000000b200a97306 */ /* 0x0007e20000201400 */
[----:B-1----:R-:W-:Y:S01]  /*15b00*/  FFMA.FTZ R111, R135, UR4, R240 ;  /* 0x00000004876f7c23 */ /* 0x002fe200080100f0 */
[----:B------:R-:W-:-:S04]  /*15b10*/  LOP3.LUT R240, R79, 0x30, R186, 0xfe, !PT ;  /* 0x000000304ff07812 */ /* 0x000fc800078efeba */
[----:B------:R-:W-:Y:S02]  /*15b20*/  FSEL R111, R111, -INF , !P4 ;  /* 0xff8000006f6f7808 */ /* 0x000fe40006000000 */
[----:B------:R-:W1:Y:S01]  /*15b30*/  MUFU.TANH R134, R134 ;  /* 0x0000008600867308 */ /* 0x000e620000002400 */
[----:B--2---:R-:W-:Y:S01]  /*15b40*/  FFMA.FTZ R119, R213, UR4, R174 ;  /* 0x00000004d5777c23 */ /* 0x004fe200080100ae */
[----:B------:R-:W-:-:S04]  /*15b50*/  ISETP.GE.AND P4, PT, R143, R3, PT ;  /* 0x000000038f00720c */ /* 0x000fc80003f86270 */
[----:B------:R-:W-:Y:S02]  /*15b60*/  FSEL R119, R119, -INF , !P2 ;  /* 0xff80000077777808 */ /* 0x000fe40005000000 */
[----:B------:R-:W-:Y:S01]  /*15b70*/  I2F R223, R191 ;  /* 0x000000bf00df7306 */ /* 0x000fe20000201400 */
[----:B---3--:R-:W-:Y:S02]  /*15b80*/  LOP3.LUT R178, R79, 0x38, R186, 0xfe, !PT ;  /* 0x000000384fb27812 */ /* 0x008fe400078efeba */
[----:B------:R-:W-:-:S05]  /*15b90*/  ISETP.GE.AND P2, PT, R143, R2, PT ;  /* 0x000000028f00720c */ /* 0x000fca0003f46270 */
[----:B------:R-:W2:Y:S01]  /*15ba0*/  MUFU.TANH R180, R180 ;  /* 0x000000b400b47308 */ /* 0x000ea20000002400 */
[----:B-1----:R-:W-:-:S07]  /*15bb0*/  FFMA.FTZ R134, R169, UR4, R134 ;  /* 0x00000004a9867c23 */ /* 0x002fce0008010086 */
[----:B------:R-:W-:Y:S08]  /*15bc0*/  I2F R225, R226 ;  /* 0x000000e200e17306 */ /* 0x000ff00000201400 */
[----:B------:R-:W-:Y:S01]  /*15bd0*/  MUFU.TANH R190, R190 ;  /* 0x000000be00be7308 */ /* 0x000fe20000002400 */
[----:B--2---:R-:W-:Y:S02]  /*15be0*/  FFMA.FTZ R180, R223, UR4, R180 ;  /* 0x00000004dfb47c23 */ /* 0x004fe400080100b4 */
[----:B------:R-:W-:-:S03]  /*15bf0*/  IMAD.U32 R223, RZ, RZ, UR6 ;  /* 0x00000006ffdf7e24 */ /* 0x000fc6000f8e00ff */
[----:B------:R-:W-:Y:S02]  /*15c00*/  FSEL R216, R180, -INF , !P3 ;  /* 0xff800000b4d87808 */ /* 0x000fe40005800000 */
[----:B------:R-:W-:Y:S01]  /*15c10*/  MUFU.TANH R73, R73 ;  /* 0x0000004900497308 */ /* 0x000fe20000002400 */
[C---:B------:R-:W-:Y:S02]  /*15c20*/  LOP3.LUT P3, RZ, R0.reuse, 0x1, RZ, 0xc0, !PT ;  /* 0x0000000100ff7812 */ /* 0x040fe4000786c0ff */
[----:B------:R-:W-:Y:S02]  /*15c30*/  LOP3.LUT R0, R0, 0xfffffffe, RZ, 0xc0, !PT ;  /* 0xfffffffe00007812 */ /* 0x000fe400078ec0ff */
[----:B------:R-:W-:-:S03]  /*15c40*/  LOP3.LUT R223, R223, 0x10, R186, 0xfe, !PT ;  /* 0x00000010dfdf7812 */ /* 0x000fc600078efeba */
[----:B------:R-:W-:Y:S08]  /*15c50*/  MUFU.TANH R75, R75 ;  /* 0x0000004b004b7308 */ /* 0x000ff00000002400 */
[----:B------:R1:W-:Y:S08]  /*15c60*/  I2F R227, R226 ;  /* 0x000000e200e37306 */ /* 0x0003f00000201400 */
[----:B------:R-:W2:Y:S08]  /*15c70*/  I2F R230, R91 ;  /* 0x0000005b00e67306 */ /* 0x000eb00000201400 */
[----:B------:R3:W4:Y:S01]  /*15c80*/  I2F R244, R91 ;  /* 0x0000005b00f47306 */ /* 0x0007220000201400 */
[----:B-1----:R-:W-:-:S02]  /*15c90*/  LOP3.LUT R226, R79, 0x28, R186, 0xfe, !PT ;  /* 0x000000284fe27812 */ /* 0x002fc400078efeba */
[----:B------:R-:W-:Y:S02]  /*15ca0*/  FSEL R79, R134, -INF , !P1 ;  /* 0xff800000864f7808 */ /* 0x000fe40004800000 */
[----:B------:R-:W-:-:S03]  /*15cb0*/  ISETP.GE.AND P1, PT, R231, R2, PT ;  /* 0x00000002e700720c */ /* 0x000fc60003f26270 */
[----:B------:R-:W1:Y:S01]  /*15cc0*/  MUFU.TANH R250, R250 ;  /* 0x000000fa00fa7308 */ /* 0x000e620000002400 */
[----:B--2---:R-:W-:-:S05]  /*15cd0*/  FFMA.FTZ R73, R230, UR4, R73 ;  /* 0x00000004e6497c23 */ /* 0x004fca0008010049 */
[----:B------:R-:W-:Y:S02]  /*15ce0*/  FSEL R73, R73, -INF , !P0 ;  /* 0xff80000049497808 */ /* 0x000fe40004000000 */
[----:B------:R-:W-:Y:S01]  /*15cf0*/  MUFU.TANH R68, R68 ;  /* 0x0000004400447308 */ /* 0x000fe20000002400 */
[----:B---3--:R-:W-:Y:S01]  /*15d00*/  IMAD.U32 R91, RZ, RZ, UR6 ;  /* 0x00000006ff5b7e24 */ /* 0x008fe2000f8e00ff */
[----:B------:R-:W-:Y:S01]  /*15d10*/  ISETP.GE.AND P0, PT, R233, R3, PT ;  /* 0x00000003e900720c */ /* 0x000fe20003f06270 */
[----:B----4-:R-:W-:-:S03]  /*15d20*/  FFMA.FTZ R134, R244, UR4, R75 ;  /* 0x00000004f4867c23 */ /* 0x010fc6000801004b */
[C-C-:B------:R-:W-:Y:S02]  /*15d30*/  LOP3.LUT R230, R91.reuse, 0x50, R186.reuse, 0xfe, !PT ;  /* 0x000000505be67812 */ /* 0x140fe400078efeba */
[----:B------:R2:W3:Y:S01]  /*15d40*/  I2F R229, R143 ;  /* 0x0000008f00e57306 */ /* 0x0004e20000201400 */
[----:B------:R-:W-:Y:S02]  /*15d50*/  LOP3.LUT R244, R91, 0x58, R186, 0xfe, !PT ;  /* 0x000000585bf47812 */ /* 0x000fe400078efeba */
[----:B------:R-:W-:Y:S02]  /*15d60*/  FSEL R134, R134, -INF , !P5 ;  /* 0xff80000086867808 */ /* 0x000fe40006800000 */
[----:B------:R-:W-:-:S03]  /*15d70*/  ISETP.GE.AND P5, PT, R233, R2, PT ;  /* 0x00000002e900720c */ /* 0x000fc60003fa6270 */
[----:B------:R-:W4:Y:S08]  /*15d80*/  MUFU.TANH R69, R69 ;  /* 0x0000004500457308 */ /* 0x000f300000002400 */
[----:B------:R-:W-:Y:S01]  /*15d90*/  MUFU.TANH R65, R65 ;  /* 0x0000004100417308 */ /* 0x000fe20000002400 */
[----:B--2---:R-:W-:Y:S02]  /*15da0*/  FFMA.FTZ R143, R225, UR4, R190 ;  /* 0x00000004e18f7c23 */ /* 0x004fe400080100be */
[----:B-1----:R-:W-:Y:S01]  /*15db0*/  FFMA.FTZ R190, R227, UR4, R250 ;  /* 0x00000004e3be7c23 */ /* 0x002fe200080100fa */
[----:B------:R-:W-:Y:S01]  /*15dc0*/  LOP3.LUT R250, R91, 0x48, R186, 0xfe, !PT ;  /* 0x000000485bfa7812 */ /* 0x000fe200078efeba */
[----:B---3--:R-:W-:Y:S01]  /*15dd0*/  FFMA.FTZ R91, R229, UR4, R68 ;  /* 0x00000004e55b7c23 */ /* 0x008fe20008010044 */
[----:B------:R-:W-:Y:S01]  /*15de0*/  FSEL R143, R143, -INF , !P3 ;  /* 0xff8000008f8f7808 */ /* 0x000fe20005800000 */
[----:B------:R-:W-:Y:S01]  /*15df0*/  IMAD.U32 R227, RZ, RZ, UR6 ;  /* 0x00000006ffe37e24 */ /* 0x000fe2000f8e00ff */
[----:B------:R-:W1:Y:S01]  /*15e00*/  I2F R137, R231 ;  /* 0x000000e700897306 */ /* 0x000e620000201400 */
[----:B----4-:R-:W-:Y:S01]  /*15e10*/  FFMA.FTZ R180, R229, UR4, R69 ;  /* 0x00000004e5b47c23 */ /* 0x010fe20008010045 */
[----:B------:R-:W-:Y:S01]  /*15e20*/  ISETP.GE.AND P3, PT, R231, R3, PT ;  /* 0x00000003e700720c */ /* 0x000fe20003f66270 */
[----:B------:R-:W-:Y:S01]  /*15e30*/  IMAD.U32 R229, RZ, RZ, UR6 ;  /* 0x00000006ffe57e24 */ /* 0x000fe2000f8e00ff */
[----:B------:R-:W-:Y:S01]  /*15e40*/  FSEL R69, R91, -INF , !P4 ;  /* 0xff8000005b457808 */ /* 0x000fe20006000000 */
[----:B------:R-:W-:Y:S01]  /*15e50*/  IMAD.U32 R91, RZ, RZ, UR6 ;  /* 0x00000006ff5b7e24 */ /* 0x000fe2000f8e00ff */
[----:B------:R-:W-:-:S02]  /*15e60*/  FSEL R180, R180, -INF , !P2 ;  /* 0xff800000b4b47808 */ /* 0x000fc40005000000 */
[----:B------:R-:W-:Y:S01]  /*15e70*/  MUFU.TANH R60, R60 ;  /* 0x0000003c003c7308 */ /* 0x000fe20000002400 */
[-C--:B------:R-:W-:Y:S02]  /*15e80*/  ISETP.GE.AND P2, PT, R138, R2.reuse, PT ;  /* 0x000000028a00720c */ /* 0x080fe40003f46270 */
[----:B------:R-:W-:Y:S02]  /*15e90*/  LOP3.LUT R252, R91, 0x60, R186, 0xfe, !PT ;  /* 0x000000605bfc7812 */ /* 0x000fe400078efeba */
[----:B------:R-:W-:Y:S02]  /*15ea0*/  FSEL R190, R190, -INF , !P6 ;  /* 0xff800000bebe7808 */ /* 0x000fe40007000000 */
[----:B------:R-:W-:Y:S01]  /*15eb0*/  ISETP.GE.AND P6, PT, R235, R3, PT ;  /* 0x00000003eb00720c */ /* 0x000fe20003fc6270 */
[----:B------:R2:W-:Y:S01]  /*15ec0*/  I2F R142, R233 ;  /* 0x000000e9008e7306 */ /* 0x0005e20000201400 */
[----:B-1----:R-:W-:Y:S01]  /*15ed0*/  FFMA.FTZ R64, R137, UR4, R64 ;  /* 0x0000000489407c23 */ /* 0x002fe20008010040 */
[----:B------:R-:W-:Y:S01]  /*15ee0*/  ISETP.GE.AND P4, PT, R235, R2, PT ;  /* 0x00000002eb00720c */ /* 0x000fe20003f86270 */
[----:B------:R-:W-:Y:S01]  /*15ef0*/  FFMA.FTZ R174, R137, UR4, R65 ;  /* 0x0000000489ae7c23 */ /* 0x000fe20008010041 */
[----:B------:R-:W-:-:S02]  /*15f00*/  LOP3.LUT R227, R227, 0x18, R186, 0xfe, !PT ;  /* 0x00000018e3e37812 */ /* 0x000fc400078efeba */
[----:B------:R-:W-:Y:S02]  /*15f10*/  FSEL R65, R64, -INF , !P3 ;  /* 0xff80000040417808 */ /* 0x000fe40005800000 */
[----:B------:R-:W-:Y:S01]  /*15f20*/  MUFU.TANH R61, R61 ;  /* 0x0000003d003d7308 */ /* 0x000fe20000002400 */
[----:B------:R-:W-:Y:S02]  /*15f30*/  FSEL R174, R174, -INF , !P1 ;  /* 0xff800000aeae7808 */ /* 0x000fe40004800000 */
[C---:B------:R-:W-:Y:S02]  /*15f40*/  ISETP.GE.AND P3, PT, R234.reuse, R3, PT ;  /* 0x00000003ea00720c */ /* 0x040fe40003f66270 */
[----:B------:R-:W-:Y:S02]  /*15f50*/  ISETP.GE.AND P1, PT, R234, R2, PT ;  /* 0x00000002ea00720c */ /* 0x000fe40003f26270 */
[----:B------:R-:W-:Y:S01]  /*15f60*/  LOP3.LUT R229, R229, 0x20, R186, 0xfe, !PT ;  /* 0x00000020e5e57812 */ /* 0x000fe200078efeba */
[----:B------:R-:W-:Y:S01]  /*15f70*/  MUFU.TANH R49, R49 ;  /* 0x0000003100317308 */ /* 0x000fe20000002400 */
[----:B--2---:R-:W-:-:S05]  /*15f80*/  IMAD.U32 R233, RZ, RZ, UR6 ;  /* 0x00000006ffe97e24 */ /* 0x004fca000f8e00ff */
[----:B------:R-:W-:Y:S02]  /*15f90*/  LOP3.LUT R233, R233, 0x28, R186, 0xfe, !PT ;  /* 0x00000028e9e97812 */ /* 0x000fe400078efeba */
[----:B------:R-:W1:Y:S08]  /*15fa0*/  I2F R145, R138 ;  /* 0x0000008a00917306 */ /* 0x000e700000201400 */
[----:B------:R-:W-:Y:S08]  /*15fb0*/  MUFU.TANH R56, R56 ;  /* 0x0000003800387308 */ /* 0x000ff00000002400 */
[----:B------:R-:W-:Y:S01]  /*15fc0*/  MUFU.TANH R57, R57 ;  /* 0x0000003900397308 */ /* 0x000fe20000002400 */
[----:B-1----:R-:W-:-:S07]  /*15fd0*/  FFMA.FTZ R49, R145, UR4, R49 ;  /* 0x0000000491317c23 */ /* 0x002fce0008010031 */
[----:B------:R-:W-:Y:S08]  /*15fe0*/  I2F R130, R235 ;  /* 0x000000eb00827306 */ /* 0x000ff00000201400 */
[----:B------:R-:W-:Y:S08]  /*15ff0*/  MUFU.TANH R52, R52 ;  /* 0x0000003400347308 */ /* 0x000ff00000002400 */
[----:B------:R1:W2:Y:S08]  /*16000*/  I2F R219, R234 ;  /* 0x000000ea00db7306 */ /* 0x0002b00000201400 */
[----:B------:R-:W-:Y:S08]  /*16010*/  MUFU.TANH R54, R54 ;  /* 0x0000003600367308 */ /* 0x000ff00000002400 */
[----:B------:R-:W3:Y:S01]  /*16020*/  I2F R121, R217 ;  /* 0x000000d900797306 */ /* 0x000ee20000201400 */
[----:B-1----:R-:W-:Y:S01]  /*16030*/  LOP3.LUT R234, R91, 0x68, R186, 0xfe, !PT ;  /* 0x000000685bea7812 */ /* 0x002fe200078efeba */
[----:B------:R-:W-:-:S02]  /*16040*/  FFMA.FTZ R91, R142, UR4, R60 ;  /* 0x000000048e5b7c23 */ /* 0x000fc4000801003c */
[----:B------:R-:W-:Y:S02]  /*16050*/  FFMA.FTZ R142, R142, UR4, R61 ;  /* 0x000000048e8e7c23 */ /* 0x000fe4000801003d */
[----:B--2---:R-:W-:Y:S01]  /*16060*/  FFMA.FTZ R52, R219, UR4, R52 ;  /* 0x00000004db347c23 */ /* 0x004fe20008010034 */
[----:B------:R-:W-:Y:S01]  /*16070*/  FSEL R61, R91, -INF , !P0 ;  /* 0xff8000005b3d7808 */ /* 0x000fe20004000000 */
[----:B------:R-:W-:Y:S01]  /*16080*/  MUFU.TANH R46, R46 ;  /* 0x0000002e002e7308 */ /* 0x000fe20000002400 */
[-C--:B------:R-:W-:Y:S01]  /*16090*/  ISETP.GE.AND P0, PT, R138, R3.reuse, PT ;  /* 0x000000038a00720c */ /* 0x080fe20003f06270 */
[----:B------:R-:W-:Y:S01]  /*160a0*/  FFMA.FTZ R91, R130, UR4, R56 ;  /* 0x00000004825b7c23 */ /* 0x000fe20008010038 */
[----:B------:R-:W-:Y:S01]  /*160b0*/  FSEL R142, R142, -INF , !P5 ;  /* 0xff8000008e8e7808 */ /* 0x000fe20006800000 */
[----:B------:R-:W-:Y:S01]  /*160c0*/  FFMA.FTZ R138, R130, UR4, R57 ;  /* 0x00000004828a7c23 */ /* 0x000fe20008010039 */
[-C--:B------:R-:W-:Y:S02]  /*160d0*/  ISETP.GE.AND P5, PT, R147, R3.reuse, PT ;  /* 0x000000039300720c */ /* 0x080fe40003fa6270 */
[----:B------:R-:W-:Y:S01]  /*160e0*/  FSEL R57, R91, -INF , !P6 ;  /* 0xff8000005b397808 */ /* 0x000fe20007000000 */
[----:B------:R-:W1:Y:S01]  /*160f0*/  I2F R123, R147 ;  /* 0x00000093007b7306 */ /* 0x000e620000201400 */
[----:B------:R-:W-:Y:S01]  /*16100*/  FSEL R138, R138, -INF , !P4 ;  /* 0xff8000008a8a7808 */ /* 0x000fe20006000000 */
[----:B---3--:R-:W-:Y:S01]  /*16110*/  FFMA.FTZ R54, R121, UR4, R54 ;  /* 0x0000000479367c23 */ /* 0x008fe20008010036 */
[----:B------:R-:W-:-:S02]  /*16120*/  ISETP.GE.AND P6, PT, R127, R3, PT ;  /* 0x000000037f00720c */ /* 0x000fc40003fc6270 */
[----:B------:R-:W-:-:S03]  /*16130*/  ISETP.GE.AND P4, PT, R127, R2, PT ;  /* 0x000000027f00720c */ /* 0x000fc60003f86270 */
[----:B------:R2:W-:Y:S08]  /*16140*/  MUFU.TANH R68, R112 ;  /* 0x0000007000447308 */ /* 0x0005f00000002400 */
[----:B------:R3:W-:Y:S01]  /*16150*/  I2F R125, R127 ;  /* 0x0000007f007d7306 */ /* 0x0007e20000201400 */
[C---:B-1----:R-:W-:Y:S02]  /*16160*/  FFMA.FTZ R46, R123.reuse, UR4, R46 ;  /* 0x000000047b2e7c23 */ /* 0x042fe4000801002e */
[----:B------:R-:W-:-:S03]  /*16170*/  FFMA.FTZ R47, R123, UR4, R47 ;  /* 0x000000047b2f7c23 */ /* 0x000fc6000801002f */
[----:B------:R-:W-:Y:S02]  /*16180*/  FSEL R123, R46, -INF , !P5 ;  /* 0xff8000002e7b7808 */ /* 0x000fe40006800000 */
[----:B--2---:R-:W-:Y:S01]  /*16190*/  FSEL R112, R49, -INF , !P2 ;  /* 0xff80000031707808 */ /* 0x004fe20005000000 */
[----:B------:R-:W1:Y:S01]  /*161a0*/  MUFU.TANH R53, R53 ;  /* 0x0000003500357308 */ /* 0x000e620000002400 */
[----:B------:R-:W-:Y:S02]  /*161b0*/  ISETP.GE.AND P2, PT, R117, R3, PT ;  /* 0x000000037500720c */ /* 0x000fe40003f46270 */
[----:B---3--:R-:W-:-:S05]  /*161c0*/  FSEL R127, R52, -INF , !P3 ;  /* 0xff800000347f7808 */ /* 0x008fca0005800000 */
[----:B------:R-:W2:Y:S01]  /*161d0*/  MUFU.TANH R48, R48 ;  /* 0x0000003000307308 */ /* 0x000ea20000002400 */
[----:B------:R-:W-:-:S05]  /*161e0*/  ISETP.GE.AND P3, PT, R217, R2, PT ;  /* 0x00000002d900720c */ /* 0x000fca0003f66270 */
[----:B------:R-:W-:Y:S02]  /*161f0*/  @P2 LOP3.LUT R0, R0, 0x1, RZ, 0xfc, !PT ;  /* 0x0000000100002812 */ /* 0x000fe400078efcff */
[----:B------:R-:W3:Y:S01]  /*16200*/  MUFU.TANH R50, R50 ;  /* 0x0000003200327308 */ /* 0x000ee20000002400 */
[----:B-1----:R-:W-:Y:S01]  /*16210*/  FFMA.FTZ R53, R219, UR4, R53 ;  /* 0x00000004db357c23 */ /* 0x002fe20008010035 */
[C---:B------:R-:W-:Y:S02]  /*16220*/  LOP3.LUT P5, RZ, R0.reuse, 0x1, RZ, 0xc0, !PT ;  /* 0x0000000100ff7812 */ /* 0x040fe400078ac0ff */
[----:B------:R-:W-:Y:S02]  /*16230*/  LOP3.LUT R0, R0, 0xfffffffd, RZ, 0xc0, !PT ;  /* 0xfffffffd00007812 */ /* 0x000fe400078ec0ff */
[----:B------:R-:W-:Y:S02]  /*16240*/  FSEL R130, R53, -INF , !P1 ;  /* 0xff80000035827808 */ /* 0x000fe40004800000 */
[----:B------:R-:W-:Y:S01]  /*16250*/  MUFU.TANH R55, R55 ;  /* 0x0000003700377308 */ /* 0x000fe20000002400 */
[----:B--2---:R-:W-:Y:S01]  /*16260*/  FFMA.FTZ R48, R145, UR4, R48 ;  /* 0x0000000491307c23 */ /* 0x004fe20008010030 */
[----:B------:R-:W-:-:S02]  /*16270*/  ISETP.GE.AND P1, PT, R147, R2, PT ;  /* 0x000000029300720c */ /* 0x000fc40003f26270 */
[----:B------:R-:W-:Y:S02]  /*16280*/  ISETP.GE.AND P2, PT, R175, R2, PT ;  /* 0x00000002af00720c */ /* 0x000fe40003f46270 */
[----:B------:R-:W-:Y:S02]  /*16290*/  FSEL R145, R48, -INF , !P0 ;  /* 0xff80000030917808 */ /* 0x000fe40004000000 */
[----:B------:R-:W1:Y:S01]  /*162a0*/  I2F R87, R117 ;  /* 0x0000007500577306 */ /* 0x000e620000201400 */
[----:B---3--:R-:W-:Y:S01]  /*162b0*/  FFMA.FTZ R50, R125, UR4, R50 ;  /* 0x000000047d327c23 */ /* 0x008fe20008010032 */
[----:B------:R-:W-:-:S06]  /*162c0*/  ISETP.GE.AND P0, PT, R217, R3, PT ;  /* 0x00000003d900720c */ /* 0x000fcc0003f06270 */
[----:B------:R2:W-:Y:S08]  /*162d0*/  MUFU.TANH R235, R104 ;  /* 0x0000006800eb7308 */ /* 0x0005f00000002400 */
[----:B------:R-:W-:Y:S01]  /*162e0*/  MUFU.TANH R45, R45 ;  /* 0x0000002d002d7308 */ /* 0x000fe20000002400 */
[----:B-1----:R-:W-:-:S05]  /*162f0*/  FFMA.FTZ R55, R87, UR4, R55 ;  /* 0x0000000457377c23 */ /* 0x002fca0008010037 */
[----:B------:R-:W-:Y:S02]  /*16300*/  FSEL R147, R55, -INF , !P5 ;  /* 0xff80000037937808 */ /* 0x000fe40006800000 */
[----:B------:R-:W1:Y:S01]  /*16310*/  MUFU.TANH R51, R51 ;  /* 0x0000003300337308 */ /* 0x000e620000002400 */
[----:B--2---:R-:W-:Y:S02]  /*16320*/  FSEL R104, R54, -INF , !P3 ;  /* 0xff80000036687808 */ /* 0x004fe40005800000 */
[C---:B------:R-:W-:Y:S02]  /*16330*/  ISETP.GE.AND P3, PT, R239.reuse, R3, PT ;  /* 0x00000003ef00720c */ /* 0x040fe40003f66270 */
[----:B------:R-:W-:-:S03]  /*16340*/  ISETP.GE.AND P5, PT, R239, R2, PT ;  /* 0x00000002ef00720c */ /* 0x000fc60003fa6270 */
[----:B------:R-:W-:Y:S08]  /*16350*/  MUFU.TANH R28, R28 ;  /* 0x0000001c001c7308 */ /* 0x000ff00000002400 */
[----:B------:R-:W2:Y:S01]  /*16360*/  I2F R173, R175 ;  /* 0x000000af00ad7306 */ /* 0x000ea20000201400 */
[----:B------:R-:W-:Y:S01]  /*16370*/  @P3 LOP3.LUT R0, R0, 0x2, RZ, 0xfc, !PT ;  /* 0x0000000200003812 */ /* 0x000fe200078efcff */
[----:B-1----:R-:W-:Y:S01]  /*16380*/  FFMA.FTZ R51, R121, UR4, R51 ;  /* 0x0000000479337c23 */ /* 0x002fe20008010033 */
[----:B------:R-:W-:-:S04]  /*16390*/  ISETP.GE.AND P3, PT, R243, R3, PT ;  /* 0x00000003f300720c */ /* 0x000fc80003f66270 */
[----:B------:R-:W-:Y:S01]  /*163a0*/  FSEL R121, R51, -INF , !P0 ;  /* 0xff80000033797808 */ /* 0x000fe20004000000 */
[----:B------:R-:W-:Y:S01]  /*163b0*/  MUFU.TANH R22, R22 ;  /* 0x0000001600167308 */ /* 0x000fe20000002400 */
[----:B------:R-:W-:Y:S01]  /*163c0*/  ISETP.GE.AND P0, PT, R237, R3, PT ;  /* 0x00000003ed00720c */ /* 0x000fe20003f06270 */
[----:B------:R-:W-:-:S06]  /*163d0*/  IMAD.U32 R51, RZ, RZ, UR6 ;  /* 0x00000006ff337e24 */ /* 0x000fcc000f8e00ff */
[----:B------:R-:W1:Y:S01]  /*163e0*/  I2F R181, R239 ;  /* 0x000000ef00b57306 */ /* 0x000e620000201400 */
[----:B--2---:R-:W-:-:S07]  /*163f0*/  FFMA.FTZ R28, R173, UR4, R28 ;  /* 0x00000004ad1c7c23 */ /* 0x004fce000801001c */
[----:B------:R-:W-:Y:S08]  /*16400*/  MUFU.TANH R30, R30 ;  /* 0x0000001e001e7308 */ /* 0x000ff00000002400 */
[----:B------:R-:W2:Y:S01]  /*16410*/  I2F R115, R237 ;  /* 0x000000ed00737306 */ /* 0x000ea20000201400 */
[----:B-1----:R-:W-:-:S05]  /*16420*/  FFMA.FTZ R22, R181, UR4, R22 ;  /* 0x00000004b5167c23 */ /* 0x002fca0008010016 */
[----:B------:R-:W-:Y:S02]  /*16430*/  FSEL R49, R22, -INF , !P5 ;  /* 0xff80000016317808 */ /* 0x000fe40006800000 */
[----:B------:R-:W1:Y:S01]  /*16440*/  MUFU.TANH R31, R31 ;  /* 0x0000001f001f7308 */ /* 0x000e620000002400 */
[----:B------:R-:W-:-:S07]  /*16450*/  ISETP.GE.AND P5, PT, R103, R3, PT ;  /* 0x000000036700720c */ /* 0x000fce0003fa6270 */
[----:B------:R-:W-:Y:S01]  /*16460*/  MUFU.TANH R12, R12 ;  /* 0x0000000c000c7308 */ /* 0x000fe20000002400 */
[----:B--2---:R-:W-:-:S05]  /*16470*/  FFMA.FTZ R137, R115, UR4, R30 ;  /* 0x0000000473897c23 */ /* 0x004fca000801001e */
[----:B------:R-:W-:Y:S02]  /*16480*/  FSEL R137, R137, -INF , !P0 ;  /* 0xff80000089897808 */ /* 0x000fe40004000000 */
[----:B------:R-:W2:Y:S01]  /*16490*/  I2F R105, R241 ;  /* 0x000000f100697306 */ /* 0x000ea20000201400 */
[----:B-1----:R-:W-:Y:S01]  /*164a0*/  FFMA.FTZ R31, R115, UR4, R31 ;  /* 0x00000004731f7c23 */ /* 0x002fe2000801001f */
[----:B------:R-:W-:-:S06]  /*164b0*/  ISETP.GE.AND P0, PT, R241, R3, PT ;  /* 0x00000003f100720c */ /* 0x000fcc0003f06270 */
[----:B------:R-:W1:Y:S08]  /*164c0*/  MUFU.TANH R26, R26 ;  /* 0x0000001a001a7308 */ /* 0x000e700000002400 */
[----:B------:R3:W-:Y:S01]  /*164d0*/  MUFU.TANH R56, R108 ;  /* 0x0000006c00387308 */ /* 0x0007e20000002400 */
[----:B--2---:R-:W-:-:S05]  /*164e0*/  FFMA.FTZ R91, R105, UR4, R12 ;  /* 0x00000004695b7c23 */ /* 0x004fca000801000c */
[----:B------:R-:W-:Y:S02]  /*164f0*/  FSEL R91, R91, -INF , !P0 ;  /* 0xff8000005b5b7808 */ /* 0x000fe40004000000 */
[----:B------:R-:W2:Y:S01]  /*16500*/  MUFU.TANH R59, R59 ;  /* 0x0000003b003b7308 */ /* 0x000ea20000002400 */
[----:B-1----:R-:W-:Y:S01]  /*16510*/  FFMA.FTZ R26, R181, UR4, R26 ;  /* 0x00000004b51a7c23 */ /* 0x002fe2000801001a */
[-C--:B------:R-:W-:Y:S01]  /*16520*/  ISETP.GE.AND P0, PT, R218, R3.reuse, PT ;  /* 0x00000003da00720c */ /* 0x080fe20003f06270 */
[----:B---3--:R-:W-:Y:S01]  /*16530*/  FFMA.FTZ R108, R125, UR4, R45 ;  /* 0x000000047d6c7c23 */ /* 0x008fe2000801002d */
[----:B------:R-:W-:Y:S01]  /*16540*/  FSEL R125, R50, -INF , !P6 ;  /* 0xff800000327d7808 */ /* 0x000fe20007000000 */
[----:B------:R-:W-:Y:S01]  /*16550*/  FMUL.FTZ R45, R106, c[0x0][0x2ec] ;  /* 0x0000bb006a2d7a20 */ /* 0x000fe20000410000 */
[----:B------:R-:W-:Y:S02]  /*16560*/  ISETP.GE.AND P6, PT, R175, R3, PT ;  /* 0x00000003af00720c */ /* 0x000fe40003fc6270 */
[----:B------:R-:W-:Y:S01]  /*16570*/  MUFU.TANH R10, R10 ;  /* 0x0000000a000a7308 */ /* 0x000fe20000002400 */
[----:B------:R-:W-:-:S02]  /*16580*/  FSEL R108, R108, -INF , !P4 ;  /* 0xff8000006c6c7808 */ /* 0x000fc40006000000 */
[----:B------:R-:W-:Y:S01]  /*16590*/  FSEL R135, R28, -INF , !P6 ;  /* 0xff8000001c877808 */ /* 0x000fe20007000000 */
[----:B--2---:R-:W-:Y:S01]  /*165a0*/  FFMA.FTZ R46, R173, UR4, R59 ;  /* 0x00000004ad2e7c23 */ /* 0x004fe2000801003b */
[-C--:B------:R-:W-:Y:S01]  /*165b0*/  ISETP.GE.AND P4, PT, R117, R2.reuse, PT ;  /* 0x000000027500720c */ /* 0x080fe20003f86270 */
[----:B------:R-:W-:Y:S01]  /*165c0*/  IMAD.U32 R59, RZ, RZ, UR6 ;  /* 0x00000006ff3b7e24 */ /* 0x000fe2000f8e00ff */
[C---:B------:R-:W-:Y:S01]  /*165d0*/  LOP3.LUT P6, RZ, R0.reuse, 0x2, RZ, 0xc0, !PT ;  /* 0x0000000200ff7812 */ /* 0x040fe200078cc0ff */
[----:B------:R-:W1:Y:S01]  /*165e0*/  I2F R99, R218 ;  /* 0x000000da00637306 */ /* 0x000e620000201400 */
[----:B------:R-:W-:Y:S01]  /*165f0*/  LOP3.LUT R0, R0, 0xfffffffe, RZ, 0xc0, !PT ;  /* 0xfffffffe00007812 */ /* 0x000fe200078ec0ff */
[----:B------:R-:W-:Y:S01]  /*16600*/  IMAD.U32 R173, RZ, RZ, UR6 ;  /* 0x00000006ffad7e24 */ /* 0x000fe2000f8e00ff */
[----:B------:R-:W-:Y:S02]  /*16610*/  FSEL R106, R47, -INF , !P1 ;  /* 0xff8000002f6a7808 */ /* 0x000fe40004800000 */
[----:B------:R-:W-:-:S02]  /*16620*/  ISETP.GE.AND P1, PT, R237, R2, PT ;  /* 0x00000002ed00720c */ /* 0x000fc40003f26270 */
[----:B------:R-:W-:Y:S01]  /*16630*/  @P3 LOP3.LUT R0, R0, 0x1, RZ, 0xfc, !PT ;  /* 0x0000000100003812 */ /* 0x000fe200078efcff */
[----:B------:R-:W-:Y:S01]  /*16640*/  MUFU.TANH R16, R16 ;  /* 0x0000001000107308 */ /* 0x000fe20000002400 */
[----:B------:R-:W-:Y:S02]  /*16650*/  FSEL R46, R46, -INF , !P2 ;  /* 0xff8000002e2e7808 */ /* 0x000fe40005000000 */
[----:B------:R-:W-:Y:S02]  /*16660*/  FSEL R169, R26, -INF , !P6 ;  /* 0xff8000001aa97808 */ /* 0x000fe40007000000 */
[C---:B------:R-:W-:Y:S02]  /*16670*/  ISETP.GE.AND P6, PT, R133.reuse, R3, PT ;  /* 0x000000038500720c */ /* 0x040fe40003fc6270 */
[-C--:B------:R-:W-:Y:S01]  /*16680*/  ISETP.GE.AND P2, PT, R133, R2.reuse, PT ;  /* 0x000000028500720c */ /* 0x080fe20003f46270 */
[----:B------:R-:W2:Y:S01]  /*16690*/  I2F R107, R243 ;  /* 0x000000f3006b7306 */ /* 0x000ea20000201400 */
[----:B-1----:R-:W-:Y:S01]  /*166a0*/  FFMA.FTZ R99, R99, UR4, R10 ;  /* 0x0000000463637c23 */ /* 0x002fe2000801000a */
[----:B------:R-:W-:Y:S01]  /*166b0*/  ISETP.GE.AND P3, PT, R241, R2, PT ;  /* 0x00000002f100720c */ /* 0x000fe20003f66270 */
[----:B------:R-:W-:Y:S01]  /*166c0*/  FMUL.FTZ R10, R88, c[0x0][0x2ec] ;  /* 0x0000bb00580a7a20 */ /* 0x000fe20000410000 */
[----:B------:R-:W-:-:S02]  /*166d0*/  LOP3.LUT R59, R59, 0x50, R186, 0xfe, !PT ;  /* 0x000000503b3b7812 */ /* 0x000fc400078efeba */
[----:B------:R-:W-:Y:S02]  /*166e0*/  LOP3.LUT R173, R173, 0x60, R186, 0xfe, !PT ;  /* 0x00000060adad7812 */ /* 0x000fe400078efeba */
[----:B------:R1:W-:Y:S08]  /*166f0*/  MUFU.TANH R117, R45 ;  /* 0x0000002d00757308 */ /* 0x0003f00000002400 */
[----:B------:R-:W3:Y:S01]  /*16700*/  MUFU.TANH R14, R14 ;  /* 0x0000000e000e7308 */ /* 0x000ee20000002400 */
[----:B--2---:R-:W-:-:S02]  /*16710*/  FFMA.FTZ R16, R107, UR4, R16 ;  /* 0x000000046b107c23 */ /* 0x004fc40008010010 */
[----:B-1----:R-:W-:-:S05]  /*16720*/  IMAD.U32 R45, RZ, RZ, UR6 ;  /* 0x00000006ff2d7e24 */ /* 0x002fca000f8e00ff */
[----:B------:R-:W-:Y:S01]  /*16730*/  I2F R70, R103 ;  /* 0x0000006700467306 */ /* 0x000fe20000201400 */
[----:B------:R-:W-:Y:S02]  /*16740*/  LOP3.LUT R115, R45, 0x58, R186, 0xfe, !PT ;  /* 0x000000582d737812 */ /* 0x000fe400078efeba */
[----:B------:R-:W-:Y:S01]  /*16750*/  FSEL R45, R31, -INF , !P1 ;  /* 0xff8000001f2d7808 */ /* 0x000fe20004800000 */
[----:B---3--:R-:W-:-:S04]  /*16760*/  FFMA.FTZ R14, R105, UR4, R14 ;  /* 0x00000004690e7c23 */ /* 0x008fc8000801000e */
[----:B------:R-:W1:Y:S01]  /*16770*/  MUFU.TANH R181, R6 ;  /* 0x0000000600b57308 */ /* 0x000e620000002400 */
[C---:B------:R-:W-:Y:S02]  /*16780*/  LOP3.LUT P1, RZ, R0.reuse, 0x1, RZ, 0xc0, !PT ;  /* 0x0000000100ff7812 */ /* 0x040fe4000782c0ff */
[----:B------:R-:W-:Y:S02]  /*16790*/  LOP3.LUT R0, R0, 0xfffffffe, RZ, 0xc0, !PT ;  /* 0xfffffffe00007812 */ /* 0x000fe400078ec0ff */
[----:B------:R-:W-:Y:S02]  /*167a0*/  LOP3.LUT R105, R51, 0x8, R186, 0xfe, !PT ;  /* 0x0000000833697812 */ /* 0x000fe400078efeba */
[----:B------:R-:W-:Y:S01]  /*167b0*/  @P5 LOP3.LUT R0, R0, 0x1, RZ, 0xfc, !PT ;  /* 0x0000000100005812 */ /* 0x000fe200078efcff */
[----:B------:R-:W-:Y:S01]  /*167c0*/  MUFU.TANH R8, R8 ;  /* 0x0000000800087308 */ /* 0x000fe20000002400 */
[----:B------:R-:W-:Y:S01]  /*167d0*/  FSEL R50, R14, -INF , !P3 ;  /* 0xff8000000e327808 */ /* 0x000fe20005800000 */
[----:B------:R-:W-:Y:S01]  /*167e0*/  FMUL.FTZ R14, R92, c[0x0][0x2ec] ;  /* 0x0000bb005c0e7a20 */ /* 0x000fe20000410000 */
[----:B------:R-:W-:-:S02]  /*167f0*/  LOP3.LUT R0, R0, 0xfffffffb, RZ, 0xc0, !PT ;  /* 0xfffffffb00007812 */ /* 0x000fc400078ec0ff */
[-C--:B------:R-:W-:Y:S02]  /*16800*/  ISETP.GE.AND P5, PT, R242, R3.reuse, PT ;  /* 0x00000003f200720c */ /* 0x080fe40003fa6270 */
[----:B------:R-:W-:Y:S01]  /*16810*/  @P0 LOP3.LUT R0, R0, 0x4, RZ, 0xfc, !PT ;  /* 0x0000000400000812 */ /* 0x000fe200078efcff */
[----:B------:R2:W3:Y:S01]  /*16820*/  I2F R101, R133 ;  /* 0x0000008500657306 */ /* 0x0004e20000201400 */
[----:B-1----:R-:W-:Y:S01]  /*16830*/  FFMA.FTZ R54, R70, UR4, R181 ;  /* 0x0000000446367c23 */ /* 0x002fe200080100b5 */
[----:B------:R-:W-:Y:S02]  /*16840*/  ISETP.GE.AND P0, PT, R224, R3, PT ;  /* 0x00000003e000720c */ /* 0x000fe40003f06270 */
[----:B------:R-:W-:-:S04]  /*16850*/  LOP3.LUT P3, RZ, R0, 0x1, RZ, 0xc0, !PT ;  /* 0x0000000100ff7812 */ /* 0x000fc8000786c0ff */
[----:B------:R-:W1:Y:S08]  /*16860*/  MUFU.TANH R53, R4 ;  /* 0x0000000400357308 */ /* 0x000e700000002400 */
[----:B------:R-:W4:Y:S01]  /*16870*/  MUFU.TANH R58, R58 ;  /* 0x0000003a003a7308 */ /* 0x000f220000002400 */
[----:B--2---:R-:W-:Y:S01]  /*16880*/  FSEL R133, R16, -INF , !P1 ;  /* 0xff80000010857808 */ /* 0x004fe20004800000 */
[----:B------:R-:W-:Y:S01]  /*16890*/  FMUL.FTZ R16, R84, c[0x0][0x2ec] ;  /* 0x0000bb0054107a20 */ /* 0x000fe20000410000 */
[----:B------:R-:W-:-:S02]  /*168a0*/  ISETP.GE.AND P1, PT, R103, R2, PT ;  /* 0x000000026700720c */ /* 0x000fc40003f26270 */
[----:B------:R-:W-:Y:S01]  /*168b0*/  LOP3.LUT R103, R51, 0x68, R186, 0xfe, !PT ;  /* 0x0000006833677812 */ /* 0x000fe200078efeba */
[----:B---3--:R-:W-:Y:S01]  /*168c0*/  FFMA.FTZ R51, R101, UR4, R8 ;  /* 0x0000000465337c23 */ /* 0x008fe20008010008 */
[----:B------:R-:W-:Y:S01]  /*168d0*/  FSEL R54, R54, -INF , !P1 ;  /* 0xff80000036367808 */ /* 0x000fe20004800000 */
[----:B------:R-:W2:Y:S01]  /*168e0*/  MUFU.TANH R62, R62 ;  /* 0x0000003e003e7308 */ /* 0x000ea20000002400 */
[----:B-1----:R-:W-:Y:S01]  /*168f0*/  FFMA.FTZ R53, R70, UR4, R53 ;  /* 0x0000000446357c23 */ /* 0x002fe20008010035 */
[-C--:B------:R-:W-:Y:S02]  /*16900*/  ISETP.GE.AND P1, PT, R178, R3.reuse, PT ;  /* 0x00000003b200720c */ /* 0x080fe40003f26270 */
[----:B------:R-:W-:Y:S02]  /*16910*/  FSEL R51, R51, -INF , !P6 ;  /* 0xff80000033337808 */ /* 0x000fe40007000000 */
[----:B------:R-:W-:Y:S02]  /*16920*/  FSEL R53, R53, -INF , !P3 ;  /* 0xff80000035357808 */ /* 0x000fe40005800000 */
[----:B------:R-:W1:Y:S01]  /*16930*/  I2F R179, R240 ;  /* 0x000000f000b37306 */ /* 0x000e620000201400 */
[----:B----4-:R-:W-:Y:S01]  /*16940*/  FFMA.FTZ R47, R87, UR4, R58 ;  /* 0x00000004572f7c23 */ /* 0x010fe2000801003a */
[-C--:B------:R-:W-:Y:S01]  /*16950*/  ISETP.GE.AND P3, PT, R240, R3.reuse, PT ;  /* 0x00000003f000720c */ /* 0x080fe20003f66270 */
[----:B------:R-:W-:Y:S01]  /*16960*/  IMAD.U32 R87, RZ, RZ, UR6 ;  /* 0x00000006ff577e24 */ /* 0x000fe2000f8e00ff */
[----:B------:R-:W-:Y:S01]  /*16970*/  ISETP.GE.AND P6, PT, R226, R3, PT ;  /* 0x00000003e200720c */ /* 0x000fe20003fc6270 */
[----:B------:R-:W-:Y:S01]  /*16980*/  FMUL.FTZ R58, R102, c[0x0][0x2ec] ;  /* 0x0000bb00663a7a20 */ /* 0x000fe20000410000 */
[----:B------:R-:W-:-:S02]  /*16990*/  FSEL R47, R47, -INF , !P4 ;  /* 0xff8000002f2f7808 */ /* 0x000fc40006000000 */
[----:B------:R-:W3:Y:S01]  /*169a0*/  MUFU.TANH R18, R18 ;  /* 0x0000001200127308 */ /* 0x000ee20000002400 */
[----:B--2---:R-:W-:Y:S01]  /*169b0*/  FFMA.FTZ R52, R101, UR4, R62 ;  /* 0x0000000465347c23 */ /* 0x004fe2000801003e */
[----:B------:R-:W-:Y:S02]  /*169c0*/  ISETP.GE.AND P4, PT, R243, R2, PT ;  /* 0x00000002f300720c */ /* 0x000fe40003f86270 */
[----:B------:R-:W-:Y:S02]  /*169d0*/  LOP3.LUT R87, R87, 0x48, R186, 0xfe, !PT ;  /* 0x0000004857577812 */ /* 0x000fe400078efeba */
[----:B------:R-:W-:Y:S02]  /*169e0*/  FSEL R52, R52, -INF , !P2 ;  /* 0xff80000034347808 */ /* 0x000fe40005000000 */
[----:B------:R-:W-:Y:S01]  /*169f0*/  MUFU.TANH R63, R63 ;  /* 0x0000003f003f7308 */ /* 0x000fe20000002400 */
[----:B-1----:R-:W-:Y:S01]  /*16a00*/  FFMA.FTZ R179, R179, UR4, R235 ;  /* 0x00000004b3b37c23 */ /* 0x002fe200080100eb */
[----:B------:R-:W-:-:S02]  /*16a10*/  LOP3.LUT P2, RZ, R0, 0x4, RZ, 0xc0, !PT ;  /* 0x0000000400ff7812 */ /* 0x000fc4000784c0ff */
[----:B------:R-:W-:Y:S02]  /*16a20*/  LOP3.LUT R0, R0, 0xfffffffb, RZ, 0xc0, !PT ;  /* 0xfffffffb00007812 */ /* 0x000fe400078ec0ff */
[----:B------:R-:W-:Y:S02]  /*16a30*/  FSEL R179, R179, -INF , !P3 ;  /* 0xff800000b3b37808 */ /* 0x000fe40005800000 */
[----:B------:R-:W1:Y:S01]  /*16a40*/  I2F R222, R224 ;  /* 0x000000e000de7306 */ /* 0x000e620000201400 */
[----:B---3--:R-:W-:Y:S01]  /*16a50*/  FFMA.FTZ R18, R107, UR4, R18 ;  /* 0x000000046b127c23 */ /* 0x008fe20008010012 */
[----:B------:R-:W-:Y:S02]  /*16a60*/  ISETP.GE.AND P3, PT, R234, R3, PT ;  /* 0x00000003ea00720c */ /* 0x000fe40003f66270 */
[----:B------:R-:W-:Y:S02]  /*16a70*/  @P1 LOP3.LUT R0, R0, 0x4, RZ, 0xfc, !PT ;  /* 0x0000000400001812 */ /* 0x000fe400078efcff */
[----:B------:R-:W-:-:S02]  /*16a80*/  FSEL R48, R18, -INF , !P4 ;  /* 0xff80000012307808 */ /* 0x000fc40006000000 */
[----:B------:R-:W-:Y:S01]  /*16a90*/  I2F R183, R178 ;  /* 0x000000b200b77306 */ /* 0x000fe20000201400 */
[-C--:B------:R-:W-:Y:S02]  /*16aa0*/  ISETP.GE.AND P4, PT, R246, R3.reuse, PT ;  /* 0x00000003f600720c */ /* 0x080fe40003f86270 */
[----:B------:R-:W-:-:S05]  /*16ab0*/  ISETP.GE.AND P1, PT, R230, R3, PT ;  /* 0x00000003e600720c */ /* 0x000fca0003f26270 */
[----:B------:R-:W2:Y:S01]  /*16ac0*/  MUFU.TANH R100, R100 ;  /* 0x0000006400647308 */ /* 0x000ea20000002400 */
[----:B-1----:R-:W-:Y:S01]  /*16ad0*/  FFMA.FTZ R222, R222, UR4, R63 ;  /* 0x00000004dede7c23 */ /* 0x002fe2000801003f */
[----:B------:R-:W-:Y:S02]  /*16ae0*/  FSEL R63, R99, -INF , !P2 ;  /* 0xff800000633f7808 */ /* 0x000fe40005000000 */
[----:B------:R-:W-:-:S04]  /*16af0*/  ISETP.GE.AND P2, PT, R250, R3, PT ;  /* 0x00000003fa00720c */ /* 0x000fc80003f46270 */
[----:B------:R-:W-:Y:S08]  /*16b00*/  I2F R75, R230 ;  /* 0x000000e6004b7306 */ /* 0x000ff00000201400 */
[----:B------:R-:W1:Y:S01]  /*16b10*/  MUFU.TANH R10, R10 ;  /* 0x0000000a000a7308 */ /* 0x000e620000002400 */
[----:B--2---:R-:W-:Y:S02]  /*16b20*/  FFMA.FTZ R100, R183, UR4, R100 ;  /* 0x00000004b7647c23 */ /* 0x004fe40008010064 */
[----:B------:R-:W-:-:S05]  /*16b30*/  IMAD.U32 R183, RZ, RZ, UR6 ;  /* 0x00000006ffb77e24 */ /* 0x000fca000f8e00ff */
[----:B------:R-:W2:Y:S08]  /*16b40*/  I2F R93, R246 ;  /* 0x000000f6005d7306 */ /* 0x000eb00000201400 */
[----:B------:R-:W-:Y:S01]  /*16b50*/  MUFU.TANH R67, R67 ;  /* 0x0000004300437308 */ /* 0x000fe20000002400 */
[----:B-1----:R-:W-:Y:S02]  /*16b60*/  FFMA.FTZ R75, R75, UR4, R10 ;  /* 0x000000044b4b7c23 */ /* 0x002fe4000801000a */
[----:B------:R-:W-:-:S03]  /*16b70*/  FMUL.FTZ R10, R94, c[0x0][0x2ec] ;  /* 0x0000bb005e0a7a20 */ /* 0x000fc60000410000 */
[----:B------:R-:W-:Y:S02]  /*16b80*/  FSEL R75, R75, -INF , !P1 ;  /* 0xff8000004b4b7808 */ /* 0x000fe40004800000 */
[----:B------:R-:W1:Y:S01]  /*16b90*/  I2F R232, R242 ;  /* 0x000000f200e87306 */ /* 0x000e620000201400 */
[----:B--2---:R-:W-:Y:S01]  /*16ba0*/  FFMA.FTZ R68, R93, UR4, R68 ;  /* 0x000000045d447c23 */ /* 0x004fe20008010044 */
[----:B------:R-:W-:-:S06]  /*16bb0*/  ISETP.GE.AND P1, PT, R229, R2, PT ;  /* 0x00000002e500720c */ /* 0x000fcc0003f26270 */
[----:B------:R-:W2:Y:S08]  /*16bc0*/  I2F R95, R226 ;  /* 0x000000e2005f7306 */ /* 0x000eb00000201400 */
[----:B------:R-:W-:Y:S01]  /*16bd0*/  I2F R185, R248 ;  /* 0x000000f800b97306 */ /* 0x000fe20000201400 */
[----:B-1----:R-:W-:Y:S01]  /*16be0*/  FFMA.FTZ R232, R232, UR4, R67 ;  /* 0x00000004e8e87c23 */ /* 0x002fe20008010043 */
[----:B------:R-:W-:-:S02]  /*16bf0*/  FSEL R67, R222, -INF , !P0 ;  /* 0xff800000de437808 */ /* 0x000fc40004000000 */
[----:B------:R-:W-:Y:S02]  /*16c00*/  ISETP.GE.AND P0, PT, R248, R3, PT ;  /* 0x00000003f800720c */ /* 0x000fe40003f06270 */
[----:B------:R-:W-:Y:S02]  /*16c10*/  FSEL R93, R232, -INF , !P5 ;  /* 0xff800000e85d7808 */ /* 0x000fe40006800000 */
[----:B------:R-:W1:Y:S01]  /*16c20*/  MUFU.TANH R8, R96 ;  /* 0x0000006000087308 */ /* 0x000e620000002400 */
[----:B--2---:R-:W-:Y:S01]  /*16c30*/  FFMA.FTZ R56, R95, UR4, R56 ;  /* 0x000000045f387c23 */ /* 0x004fe20008010038 */
[----:B------:R-:W-:Y:S02]  /*16c40*/  FSEL R95, R68, -INF , !P4 ;  /* 0xff800000445f7808 */ /* 0x000fe40006000000 */
[----:B------:R-:W-:Y:S02]  /*16c50*/  LOP3.LUT P4, RZ, R0, 0x4, RZ, 0xc0, !PT ;  /* 0x0000000400ff7812 */ /* 0x000fe4000788c0ff */
[----:B------:R-:W-:-:S02]  /*16c60*/  FSEL R99, R56, -INF , !P6 ;  /* 0xff80000038637808 */ /* 0x000fc40007000000 */
[----:B------:R-:W-:Y:S01]  /*16c70*/  I2F R213, R244 ;  /* 0x000000f400d57306 */ /* 0x000fe20000201400 */
[----:B------:R-:W-:Y:S02]  /*16c80*/  LOP3.LUT R0, R0, 0xfffffffd, RZ, 0xc0, !PT ;  /* 0xfffffffd00007812 */ /* 0x000fe400078ec0ff */
[-C--:B------:R-:W-:Y:S02]  /*16c90*/  ISETP.GE.AND P6, PT, R244, R3.reuse, PT ;  /* 0x00000003f400720c */ /* 0x080fe40003fc6270 */
[----:B------:R-:W-:Y:S02]  /*16ca0*/  ISETP.GE.AND P5, PT, R252, R3, PT ;  /* 0x00000003fc00720c */ /* 0x000fe40003fa6270 */
[----:B------:R-:W-:Y:S01]  /*16cb0*/  @P3 LOP3.LUT R0, R0, 0x2, RZ, 0xfc, !PT ;  /* 0x0000000200003812 */ /* 0x000fe200078efcff */
[----:B------:R-:W2:Y:S01]  /*16cc0*/  MUFU.TANH R16, R16 ;  /* 0x0000001000107308 */ /* 0x000ea20000002400 */
[----:B-1----:R-:W-:Y:S01]  /*16cd0*/  FFMA.FTZ R185, R185, UR4, R8 ;  /* 0x00000004b9b97c23 */ /* 0x002fe20008010008 */
[----:B------:R-:W-:-:S02]  /*16ce0*/  LOP3.LUT R8, R183, 0x70, R186, 0xfe, !PT ;  /* 0x00000070b7087812 */ /* 0x000fc400078efeba */
[----:B------:R-:W-:Y:S02]  /*16cf0*/  FSEL R181, R100, -INF , !P4 ;  /* 0xff80000064b57808 */ /* 0x000fe40006000000 */
[----:B------:R-:W-:Y:S02]  /*16d00*/  FSEL R185, R185, -INF , !P0 ;  /* 0xff800000b9b97808 */ /* 0x000fe40004000000 */
[----:B------:R-:W-:Y:S01]  /*16d10*/  I2F R177, R177 ;  /* 0x000000b100b17306 */ /* 0x000fe20000201400 */
[C---:B------:R-:W-:Y:S02]  /*16d20*/  ISETP.GE.AND P0, PT, R8.reuse, R3, PT ;  /* 0x000000030800720c */ /* 0x040fe40003f06270 */
[-C--:B------:R-:W-:Y:S02]  /*16d30*/  ISETP.GE.AND P4, PT, R8, R2.reuse, PT ;  /* 0x000000020800720c */ /* 0x080fe40003f86270 */
[----:B------:R-:W-:-:S03]  /*16d40*/  ISETP.GE.AND P3, PT, R223, R2, PT ;  /* 0x00000002df00720c */ /* 0x000fc60003f66270 */
[----:B------:R-:W1:Y:S01]  /*16d50*/  MUFU.TANH R74, R74 ;  /* 0x0000004a004a7308 */ /* 0x000e620000002400 */
[----:B--2---:R-:W-:-:S05]  /*16d60*/  FFMA.FTZ R3, R213, UR4, R16 ;  /* 0x00000004d5037c23 */ /* 0x004fca0008010010 */
[----:B------:R-:W-:Y:S02]  /*16d70*/  FSEL R3, R3, -INF , !P6 ;  /* 0xff80000003037808 */ /* 0x000fe40007000000 */
[----:B------:R-:W-:Y:S01]  /*16d80*/  I2F R60, R234 ;  /* 0x000000ea003c7306 */ /* 0x000fe20000201400 */
[----:B------:R-:W-:Y:S01]  /*16d90*/  LOP3.LUT P6, RZ, R0, 0x2, RZ, 0xc0, !PT ;  /* 0x0000000200ff7812 */ /* 0x000fe200078cc0ff */
[----:B------:R-:W-:-:S06]  /*16da0*/  FMUL.FTZ R0, R86, c[0x0][0x2ec] ;  /* 0x0000bb0056007a20 */ /* 0x000fcc0000410000 */
[----:B------:R-:W2:Y:S01]  /*16db0*/  MUFU.TANH R107, R76 ;  /* 0x0000004c006b7308 */ /* 0x000ea20000002400 */
[----:B-1----:R-:W-:-:S05]  /*16dc0*/  FFMA.FTZ R74, R177, UR4, R74 ;  /* 0x00000004b14a7c23 */ /* 0x002fca000801004a */
[----:B------:R-:W-:Y:S02]  /*16dd0*/  FSEL R218, R74, -INF , !P4 ;  /* 0xff8000004ada7808 */ /* 0x000fe40006000000 */
[----:B------:R-:W-:Y:S01]  /*16de0*/  I2F R191, R250 ;  /* 0x000000fa00bf7306 */ /* 0x000fe20000201400 */
[----:B------:R-:W-:-:S07]  /*16df0*/  ISETP.GE.AND P4, PT, R59, R2, PT ;  /* 0x000000023b00720c */ /* 0x000fce0003f86270 */
[----:B------:R-:W1:Y:S01]  /*16e00*/  MUFU.TANH R14, R14 ;  /* 0x0000000e000e7308 */ /* 0x000e620000002400 */
[----:B--2---:R-:W-:-:S07]  /*16e10*/  FFMA.FTZ R60, R60, UR4, R107 ;  /* 0x000000043c3c7c23 */ /* 0x004fce000801006b */
[----:B------:R-:W2:Y:S08]  /*16e20*/  MUFU.TANH R72, R72 ;  /* 0x0000004800487308 */ /* 0x000eb00000002400 */
[----:B------:R-:W-:Y:S01]  /*16e30*/  I2F R64, R252 ;  /* 0x000000fc00407306 */ /* 0x000fe20000201400 */
[----:B-1----:R-:W-:Y:S01]  /*16e40*/  FFMA.FTZ R183, R191, UR4, R14 ;  /* 0x00000004bfb77c23 */ /* 0x002fe2000801000e */
[----:B------:R-:W-:-:S02]  /*16e50*/  FSEL R191, R60, -INF , !P6 ;  /* 0xff8000003cbf7808 */ /* 0x000fc40007000000 */
[-C--:B------:R-:W-:Y:S02]  /*16e60*/  ISETP.GE.AND P6, PT, R87, R2.reuse, PT ;  /* 0x000000025700720c */ /* 0x080fe40003fc6270 */
[----:B------:R-:W-:Y:S02]  /*16e70*/  FSEL R183, R183, -INF , !P2 ;  /* 0xff800000b7b77808 */ /* 0x000fe40005000000 */
[----:B------:R-:W1:Y:S01]  /*16e80*/  MUFU.TANH R101, R80 ;  /* 0x0000005000657308 */ /* 0x000e620000002400 */
[----:B--2---:R-:W-:Y:S01]  /*16e90*/  FFMA.FTZ R72, R177, UR4, R72 ;  /* 0x00000004b1487c23 */ /* 0x004fe20008010048 */
[----:B------:R-:W-:-:S04]  /*16ea0*/  ISETP.GE.AND P2, PT, R227, R2, PT ;  /* 0x00000002e300720c */ /* 0x000fc80003f46270 */
[----:B------:R-:W-:Y:S02]  /*16eb0*/  FSEL R177, R72, -INF , !P0 ;  /* 0xff80000048b17808 */ /* 0x000fe40004000000 */
[----:B------:R-:W-:Y:S01]  /*16ec0*/  I2F R55, R87 ;  /* 0x0000005700377306 */ /* 0x000fe20000201400 */
[----:B------:R-:W-:-:S04]  /*16ed0*/  ISETP.GE.AND P0, PT, R249, R2, PT ;  /* 0x00000002f900720c */ /* 0x000fc80003f06270 */
[----:B------:R-:W-:Y:S02]  /*16ee0*/  P2R R18, PR, RZ, 0x1 ;  /* 0x00000001ff127803 */ /* 0x000fe40000000000 */
[----:B------:R-:W-:Y:S01]  /*16ef0*/  ISETP.GE.AND P0, PT, R247, R2, PT ;  /* 0x00000002f700720c */ /* 0x000fe20003f06270 */
[----:B------:R-:W2:Y:S01]  /*16f00*/  MUFU.TANH R10, R10 ;  /* 0x0000000a000a7308 */ /* 0x000ea20000002400 */
[----:B-1----:R-:W-:-:S05]  /*16f10*/  FFMA.FTZ R64, R64, UR4, R101 ;  /* 0x0000000440407c23 */ /* 0x002fca0008010065 */
[----:B------:R-:W-:Y:S02]  /*16f20*/  FSEL R213, R64, -INF , !P5 ;  /* 0xff80000040d57808 */ /* 0x000fe40006800000 */
[----:B------:R-:W-:Y:S01]  /*16f30*/  MUFU.TANH R118, R118 ;  /* 0x0000007600767308 */ /* 0x000fe20000002400 */
[----:B------:R-:W-:-:S04]  /*16f40*/  ISETP.GE.AND P5, PT, R233, R2, PT ;  /* 0x00000002e900720c */ /* 0x000fc80003fa6270 */
[----:B------:R-:W-:Y:S02]  /*16f50*/  P2R R16, PR, RZ, 0x20 ;  /* 0x00000020ff107803 */ /* 0x000fe40000000000 */
[----:B------:R-:W-:Y:S01]  /*16f60*/  ISETP.GE.AND P5, PT, R251, R2, PT ;  /* 0x00000002fb00720c */ /* 0x000fe20003fa6270 */
[----:B------:R-:W1:Y:S01]  /*16f70*/  I2F R219, R227 ;  /* 0x000000e300db7306 */ /* 0x000e620000201400 */
[----:B--2---:R-:W-:-:S05]  /*16f80*/  FFMA.FTZ R10, R55, UR4, R10 ;  /* 0x00000004370a7c23 */ /* 0x004fca000801000a */
[----:B------:R-:W-:Y:S02]  /*16f90*/  FSEL R178, R10, -INF , !P6 ;  /* 0xff8000000ab27808 */ /* 0x000fe40007000000 */
[----:B------:R-:W-:Y:S01]  /*16fa0*/  MUFU.TANH R66, R66 ;  /* 0x0000004200427308 */ /* 0x000fe20000002400 */
[----:B------:R-:W-:-:S07]  /*16fb0*/  PLOP3.LUT P6, PT, PT, PT, UP0, 0x80, 0x0 ;  /* 0x000000000000781c */ /* 0x000fce0003fcf008 */
[----:B------:R-:W2:Y:S01]  /*16fc0*/  I2F R225, R223 ;  /* 0x000000df00e17306 */ /* 0x000ea20000201400 */
[----:B-1----:R-:W-:-:S05]  /*16fd0*/  FFMA.FTZ R26, R219, UR4, R118 ;  /* 0x00000004db1a7c23 */ /* 0x002fca0008010076 */
[----:B------:R-:W-:Y:S02]  /*16fe0*/  FSEL R26, R26, -INF , !P2 ;  /* 0xff8000001a1a7808 */ /* 0x000fe40005000000 */
[----:B------:R-:W1:Y:S01]  /*16ff0*/  I2F R245, R249 ;  /* 0x000000f900f57306 */ /* 0x000e620000201400 */
[----:B------:R-:W-:-:S07]  /*17000*/  ISETP.NE.AND P2, PT, R18, RZ, PT ;  /* 0x000000ff1200720c */ /* 0x000fce0003f45270 */
[----:B------:R-:W-:Y:S01]  /*17010*/  MUFU.TANH R114, R114 ;  /* 0x0000007200727308 */ /* 0x000fe20000002400 */
[----:B--2---:R-:W-:-:S05]  /*17020*/  FFMA.FTZ R8, R225, UR4, R66 ;  /* 0x00000004e1087c23 */ /* 0x004fca0008010042 */
[----:B------:R-:W-:Y:S02]  /*17030*/  FSEL R8, R8, -INF , !P3 ;  /* 0xff80000008087808 */ /* 0x000fe40005800000 */
[----:B------:R-:W-:Y:S01]  /*17040*/  MUFU.TANH R110, R110 ;  /* 0x0000006e006e7308 */ /* 0x000fe20000002400 */
[----:B-1----:R-:W-:Y:S01]  /*17050*/  FFMA.FTZ R117, R245, UR4, R117 ;  /* 0x00000004f5757c23 */ /* 0x002fe20008010075 */
[----:B------:R-:W-:-:S04]  /*17060*/  ISETP.NE.AND P3, PT, R16, RZ, PT ;  /* 0x000000ff1000720c */ /* 0x000fc80003f65270 */
[----:B------:R-:W-:Y:S02]  /*17070*/  FSEL R240, R117, -INF , !P2 ;  /* 0xff80000075f07808 */ /* 0x000fe40005000000 */
[----:B------:R-:W1:Y:S01]  /*17080*/  I2F R231, R229 ;  /* 0x000000e500e77306 */ /* 0x000e620000201400 */
[----:B------:R-:W-:-:S07]  /*17090*/  ISETP.GE.AND P2, PT, R173, R2, PT ;  /* 0x00000002ad00720c */ /* 0x000fce0003f46270 */
[----:B------:R-:W2:Y:S08]  /*170a0*/  I2F R217, R233 ;  /* 0x000000e900d97306 */ /* 0x000eb00000201400 */
        /* <DEDUP_REMOVED lines=14> */
[----:B------:R-:W-:Y:S01]  /*17190*/  I2F R4, R173 ;  /* 0x000000ad00047306 */ /* 0x000fe20000201400 */
[----:B--2---:R-:W-:-:S05]  /*171a0*/  FFMA.FTZ R58, R175, UR4, R58 ;  /* 0x00000004af3a7c23 */ /* 0x004fca000801003a */
[----:B------:R-:W-:Y:S02]  /*171b0*/  FSEL R234, R58, -INF , !P0 ;  /* 0xff8000003aea7808 */ /* 0x000fe40004000000 */
[----:B------:R-:W1:Y:S01]  /*171c0*/  MUFU.TANH R107, R82 ;  /* 0x00000052006b7308 */ /* 0x000e620000002400 */
[----:B------:R-:W-:-:S07]  /*171d0*/  ISETP.NE.AND P0, PT, R128, RZ, PT ;  /* 0x000000ff8000720c */ /* 0x000fce0003f05270 */
[----:B------:R-:W-:Y:S08]  /*171e0*/  I2F R31, R115 ;  /* 0x00000073001f7306 */ /* 0x000ff00000201400 */
[----:B------:R-:W-:Y:S01]  /*171f0*/  I2F R12, R103 ;  /* 0x00000067000c7306 */ /* 0x000fe20000201400 */
[----:B-1----:R-:W-:-:S05]  /*17200*/  FFMA.FTZ R4, R4, UR4, R107 ;  /* 0x0000000404047c23 */ /* 0x002fca000801006b */
[----:B------:R-:W-:Y:S02]  /*17210*/  FSEL R224, R4, -INF , !P2 ;  /* 0xff80000004e07808 */ /* 0x000fe40005000000 */
        /* <DEDUP_REMOVED lines=13> */
[----:B------:R-:W-:Y:S06]  /*172f0*/  BAR.SYNC.DEFER_BLOCKING 0x0 ;  /* 0x0000000000007b1d */ /* 0x000fec0000010000 */
        /* <DEDUP_REMOVED lines=64> */
.L_x_2206:
[----:B------:R-:W-:-:S05]  /*17700*/  IMAD.MOV.U32 R30, RZ, RZ, c[0x0][0x198] ;  /* 0x00006600ff1e7624 */ /* 0x000fca00078e00ff */
[----:B------:R-:W-:-:S04]  /*17710*/  LEA R30, -R30, RZ, 0x8 ;  /* 0x000000ff1e1e7211 */ /* 0x000fc800078e41ff */
[----:B------:R-:W-:Y:S02]  /*17720*/  SHF.R.S32.HI R31, RZ, 0x1f, R30 ;  /* 0x0000001fff1f7819 */ /* 0x000fe4000001141e */
.L_x_2207:
[----:B------:R-:W-:Y:S01]  /*17730*/  @!P0 IMAD.MOV.U32 R105, RZ, RZ, c[0x0][0x198] ;  /* 0x00006600ff698624 */ /* 0x000fe200078e00ff */
[----:B------:R-:W-:Y:S01]  /*17740*/  UMOV UR10, 0x5 ;  /* 0x00000005000a7882 */ /* 0x000fe20000000000 */
[----:B------:R-:W-:Y:S01]  /*17750*/  @!P0 IMAD.MOV.U32 R12, RZ, RZ, c[0x0][0x19c] ;  /* 0x00006700ff0c8624 */ /* 0x000fe200078e00ff */
[----:B------:R-:W-:Y:S01]  /*17760*/  ULDC.64 UR6, c[0x0][0x198] ;  /* 0x0000660000067ab9 */ /* 0x000fe20000000a00 */
[----:B------:R-:W-:Y:S01]  /*17770*/  @!P0 IMAD.MOV.U32 R100, RZ, RZ, c[0x0][0x198] ;  /* 0x00006600ff648624 */ /* 0x000fe200078e00ff */
[C---:B------:R-:W-:Y:S01]  /*17780*/  @!P0 LEA R59, P1, R105.reuse, R30, 0x7 ;  /* 0x0000001e693b8211 */ /* 0x040fe200078238ff */
[----:B------:R-:W-:Y:S01]  /*17790*/  @!P0 IMAD.MOV.U32 R2, RZ, RZ, c[0x0][0x19c] ;  /* 0x00006700ff028624 */ /* 0x000fe200078e00ff */
[----:B------:R-:W-:Y:S01]  /*177a0*/  USHF.L.U64.HI UR7, UR6, UR10, UR7 ;  /* 0x0000000a06077299 */ /* 0x000fe20008010207 */
[----:B------:R-:W-:Y:S01]  /*177b0*/  @!P0 IMAD.MOV.U32 R107, RZ, RZ, c[0x0][0x198] ;  /* 0x00006600ff6b8624 */ /* 0x000fe200078e00ff */
[----:B------:R-:W-:Y:S01]  /*177c0*/  @!P0 LEA.HI.X R12, R105, R31, R12, 0x7, P1 ;  /* 0x0000001f690c8211 */ /* 0x000fe200008f3c0c */
[----:B------:R-:W-:Y:S01]  /*177d0*/  @!P0 IMAD.MOV.U32 R102, RZ, RZ, c[0x0][0x198] ;  /* 0x00006600ff668624 */ /* 0x000fe200078e00ff */
[----:B------:R-:W-:Y:S01]  /*177e0*/  @!P0 LEA R242, P1, R30, R210, 0x1 ;  /* 0x000000d21ef28211 */ /* 0x000fe200078208ff */
[----:B------:R-:W-:Y:S01]  /*177f0*/  @!P0 IMAD.MOV.U32 R6, RZ, RZ, c[0x0][0x19c] ;  /* 0x00006700ff068624 */ /* 0x000fe200078e00ff */
[----:B------:R-:W-:Y:S01]  /*17800*/  USHF.L.U32 UR6, UR6, 0x5, URZ ;  /* 0x0000000506067899 */ /* 0x000fe2000800063f */
[--C-:B------:R-:W-:Y:S01]  /*17810*/  @!P0 IMAD.WIDE.U32 R100, R100, 0xa0, R30.reuse ;  /* 0x000000a064648825 */ /* 0x100fe200078e001e */
[C---:B------:R-:W-:Y:S01]  /*17820*/  @!P0 LEA R55, P2, R107.reuse, R30, 0x6 ;  /* 0x0000001e6b378211 */ /* 0x040fe200078430ff */
[----:B------:R1:W-:Y:S01]  /*17830*/  @P0 STS [R212+0x1000], RZ ;  /* 0x001000ffd4000388 */ /* 0x0003e20000000800 */
[--C-:B------:R-:W-:Y:S01]  /*17840*/  @!P0 LEA.HI.X R243, R30, R211, R31.reuse, 0x1, P1 ;  /* 0x000000d31ef38211 */ /* 0x100fe200008f0c1f */
[----:B------:R-:W-:Y:S01]  /*17850*/  @!P0 IMAD R2, R2, 0xa0, RZ ;  /* 0x000000a002028824 */ /* 0x000fe200078e02ff */
[-C--:B------:R-:W-:Y:S01]  /*17860*/  @!P0 LEA R244, P1, R100, R210.reuse, 0x1 ;  /* 0x000000d264f48211 */ /* 0x080fe200078208ff */
[----:B------:R-:W-:Y:S01]  /*17870*/  @!P0 IMAD.MOV.U32 R86, RZ, RZ, c[0x0][0x198] ;  /* 0x00006600ff568624 */ /* 0x000fe200078e00ff */
[----:B------:R-:W-:Y:S01]  /*17880*/  @!P0 IADD3 R14, P3, R30, UR6, RZ ;  /* 0x000000061e0e8c10 */ /* 0x000fe2000ff7e0ff */
[----:B------:R-:W-:Y:S01]  /*17890*/  @!P0 IMAD.MOV.U32 R10, RZ, RZ, c[0x0][0x19c] ;  /* 0x00006700ff0a8624 */ /* 0x000fe200078e00ff */
[----:B------:R1:W-:Y:S01]  /*178a0*/  @P0 STS [R212+0x1004], RZ ;  /* 0x001004ffd4000388 */ /* 0x0003e20000000800 */
[----:B------:R-:W-:Y:S01]  /*178b0*/  @!P0 IMAD.MOV.U32 R0, RZ, RZ, c[0x0][0x19c] ;  /* 0x00006700ff008624 */ /* 0x000fe200078e00ff */
[-C--:B------:R-:W-:Y:S01]  /*178c0*/  @!P0 LEA R248, P4, R14, R210.reuse, 0x1 ;  /* 0x000000d20ef88211 */ /* 0x080fe200078808ff */
[----:B------:R-:W-:Y:S01]  /*178d0*/  @!P0 IMAD.WIDE.U32 R102, R102, 0x60, R30 ;  /* 0x0000006066668825 */ /* 0x000fe200078e001e */
[----:B------:R-:W-:Y:S01]  /*178e0*/  @!P0 LEA.HI.X R10, R107, R31, R10, 0x6, P2 ;  /* 0x0000001f6b0a8211 */ /* 0x000fe200010f340a */
[----:B------:R1:W-:Y:S01]  /*178f0*/  @P0 STS.64 [R212+0x1008], RZ ;  /* 0x001008ffd4000388 */ /* 0x0003e20000000a00 */
[----:B------:R-:W-:Y:S01]  /*17900*/  BSSY B0, `(.L_x_2208) ;  /* 0x0000041000007945 */ /* 0x000fe20003800000 */
[----:B------:R-:W-:Y:S01]  /*17910*/  @!P0 IMAD R6, R6, 0x60, RZ ;  /* 0x0000006006068824 */ /* 0x000fe200078e02ff */
[----:B------:R-:W-:Y:S01]  /*17920*/  @!P0 LEA R246, P2, R102, R210, 0x1 ;  /* 0x000000d266f68211 */ /* 0x000fe200078408ff */
[----:B------:R-:W-:Y:S01]  /*17930*/  @!P0 IMAD.IADD R2, R2, 0x1, R101 ;  /* 0x0000000102028824 */ /* 0x000fe200078e0265 */
[----:B------:R-:W-:Y:S01]  /*17940*/  @!PT LDS RZ, [RZ] ;  /* 0x00000000fffff984 */ /* 0x000fe20000000800 */
[----:B------:R-:W-:Y:S01]  /*17950*/  @!PT LDS RZ, [RZ] ;  /* 0x00000000fffff984 */ /* 0x000fe20000000800 */
[----:B------:R-:W-:Y:S01]  /*17960*/  @!PT LDS RZ, [RZ] ;  /* 0x00000000fffff984 */ /* 0x000fe20000000800 */
[----:B------:R1:W-:Y:S01]  /*17970*/  @!P0 LDGSTS.E.BYPASS.LTC128B.128 [R212+0x1000], [R242.64] ;  /* 0x01000000f2d48fae */ /* 0x0003e2000b901d4c */
[----:B------:R-:W-:-:S03]  /*17980*/  @!P0 IMAD.WIDE.U32 R86, R86, 0xc0, R30 ;  /* 0x000000c056568825 */ /* 0x000fc600078e001e */
[-C--:B------:R-:W-:Y:S01]  /*17990*/  @!P0 LEA.HI.X R245, R100, R211.reuse, R2, 0x1, P1 ;  /* 0x000000d364f58211 */ /* 0x080fe200008f0c02 */
[----:B------:R-:W-:Y:S01]  /*179a0*/  @!P0 IMAD R0, R0, 0xc0, RZ ;  /* 0x000000c000008824 */ /* 0x000fe200078e02ff */
[----:B------:R1:W-:Y:S01]  /*179b0*/  @P0 STS.128 [R212+0x1800], RZ ;  /* 0x001800ffd4000388 */ /* 0x0003e20000000c00 */
[----:B------:R-:W-:Y:S01]  /*179c0*/  @!P0 IMAD.IADD R6, R6, 0x1, R103 ;  /* 0x0000000106068824 */ /* 0x000fe200078e0267 */
[-C--:B------:R-:W-:Y:S01]  /*179d0*/  @!P0 LEA R100, P1, R86, R210.reuse, 0x1 ;  /* 0x000000d256648211 */ /* 0x080fe200078208ff */
[----:B------:R-:W-:Y:S01]  /*179e0*/  @!P0 IMAD.IADD R2, R0, 0x1, R87 ;  /* 0x0000000100028824 */ /* 0x000fe200078e0257 */
[----:B------:R-:W-:Y:S02]  /*179f0*/  @!P0 IADD3.X R0, R31, UR7, RZ, P3, !PT ;  /* 0x000000071f008c10 */ /* 0x000fe40009ffe4ff */
[----:B------:R-:W-:Y:S02]  /*17a00*/  @!P0 LEA.HI.X R247, R102, R211, R6, 0x1, P2 ;  /* 0x000000d366f78211 */ /* 0x000fe400010f0c06 */
[----:B------:R-:W-:-:S02]  /*17a10*/  @!P0 LEA R102, P3, R55, R210, 0x1 ;  /* 0x000000d237668211 */ /* 0x000fc400078608ff */
[-C--:B------:R-:W-:Y:S02]  /*17a20*/  @!P0 LEA.HI.X R249, R14, R211.reuse, R0, 0x1, P4 ;  /* 0x000000d30ef98211 */ /* 0x080fe400020f0c00 */
[----:B------:R-:W-:Y:S02]  /*17a30*/  @!P0 LEA R58, P2, R59, R210, 0x1 ;  /* 0x000000d23b3a8211 */ /* 0x000fe400078408ff */
[-C--:B------:R-:W-:Y:S01]  /*17a40*/  @!P0 LEA.HI.X R103, R55, R211.reuse, R10, 0x1, P3 ;  /* 0x000000d337678211 */ /* 0x080fe200018f0c0a */
        /* <DEDUP_REMOVED lines=37> */
[----:B------:R-:W-:Y:S02]  /*17ca0*/  IADD3 R0, R87, UR6, RZ ;  /* 0x0000000657007c10 */ /* 0x000fe4000fffe0ff */
[----:B-1----:R-:W-:-:S04]  /*17cb0*/  LEA R58, P0, R86, R210, 0x1 ;  /* 0x000000d2563a7211 */ /* 0x002fc800078008ff */
[----:B------:R-:W-:-:S05]  /*17cc0*/  LEA.HI.X R59, R86, R211, R0, 0x1, P0 ;  /* 0x000000d3563b7211 */ /* 0x000fca00000f0c00 */
[----:B------:R-:W-:Y:S01]  /*17cd0*/  @!PT LDS RZ, [RZ] ;  /* 0x00000000fffff984 */ /* 0x000fe20000000800 */
[----:B------:R-:W-:Y:S01]  /*17ce0*/  @!PT LDS RZ, [RZ] ;  /* 0x00000000fffff984 */ /* 0x000fe20000000800 */
[----:B------:R-:W-:Y:S01]  /*17cf0*/  @!PT LDS RZ, [RZ] ;  /* 0x00000000fffff984 */ /* 0x000fe20000000800 */
[----:B------:R1:W-:Y:S04]  /*17d00*/  LDGSTS.E.BYPASS.LTC128B.128 [R212+0x4800], [R58.64] ;  /* 0x048000003ad47fae */ /* 0x0003e8000b901d4c */
.L_x_2209:
[----:B------:R-:W-:Y:S05]  /*17d10*/  BSYNC B0 ;  /* 0x0000000000007941 */ /* 0x000fea0003800000 */
.L_x_2208:
[----:B------:R-:W0:Y:S01]  /*17d20*/  LDGDEPBAR ;  /* 0x00000000000079af */ /* 0x000e220000000000 */
[----:B------:R-:W-:-:S04]  /*17d30*/  LEA R210, P0, R30, R210, 0x1 ;  /* 0x000000d21ed27211 */ /* 0x000fc800078008ff */
[----:B------:R-:W-:Y:S02]  /*17d40*/  LEA.HI.X R211, R30, R211, R31, 0x1, P0 ;  /* 0x000000d31ed37211 */ /* 0x000fe400000f0c1f */
.L_x_2205:
        /* <DEDUP_REMOVED lines=67> */
[----:B--2---:R-:W-:-:S04]  /*18180*/  FMNMX.FTZ R87, R0, R87, !PT ;  /* 0x0000005700577209 */ /* 0x004fc80007810000 */
[C---:B------:R-:W-:Y:S01]  /*18190*/  FSETP.NEU.FTZ.AND P1, PT, R87.reuse, -INF , PT ;  /* 0xff8000005700780b */ /* 0x040fe20003f3d000 */
[----:B------:R-:W-:-:S03]  /*181a0*/  FMUL.FTZ R86, R87, c[0x0][0x23c] ;  /* 0x00008f0057567a20 */ /* 0x000fc60000410000 */
[----:B------:R-:W-:Y:S02]  /*181b0*/  FSEL R10, R87, RZ, P1 ;  /* 0x000000ff570a7208 */ /* 0x000fe40000800000 */
[----:B------:R-:W-:-:S03]  /*181c0*/  FSEL R86, R86, RZ, P1 ;  /* 0x000000ff56567208 */ /* 0x000fc60000800000 */
[----:B------:R-:W-:Y:S02]  /*181d0*/  FADD.FTZ R10, R129, -R10 ;  /* 0x8000000a810a7221 */ /* 0x000fe40000010000 */
        /* <DEDUP_REMOVED lines=21> */
[----:B------:R-:W-:Y:S01]  /*18330*/  FMUL.FTZ R123, R10, c[0x0][0x23c] ;  /* 0x00008f000a7b7a20 */ /* 0x000fe20000410000 */
        /* <DEDUP_REMOVED lines=20> */
[--C-:B------:R-:W-:Y:S01]  /*18480*/  FFMA.FTZ R64, R19, c[0x0][0x23c], -R86.reuse ;  /* 0x00008f0013407a23 */ /* 0x100fe20000010856 */
[----:B------:R-:W-:Y:S01]  /*18490*/  FMNMX.FTZ R5, R240, R5, !PT ;  /* 0x00000005f0057209 */ /* 0x000fe20007810000 */
[--C-:B------:R-:W-:Y:S02]  /*184a0*/  FFMA.FTZ R62, R17, c[0x0][0x23c], -R86.reuse ;  /* 0x00008f00113e7a23 */ /* 0x100fe40000010856 */
[--C-:B-1----:R-:W-:Y:S01]  /*184b0*/  FFMA.FTZ R58, R15, c[0x0][0x23c], -R86.reuse ;  /* 0x00008f000f3a7a23 */ /* 0x102fe20000010856 */
[----:B------:R-:W-:Y:S01]  /*184c0*/  FMNMX.FTZ R5, R172, R5, !PT ;  /* 0x00000005ac057209 */ /* 0x000fe20007810000 */
[----:B------:R-:W-:Y:S01]  /*184d0*/  FFMA.FTZ R56, R13, c[0x0][0x23c], -R86 ;  /* 0x00008f000d387a23 */ /* 0x000fe20000010856 */
[----:B------:R-:W-:Y:S01]  /*184e0*/  MUFU.EX2 R96, R96 ;  /* 0x0000006000607308 */ /* 0x000fe20000000800 */
[----:B--2---:R-:W-:Y:S01]  /*184f0*/  FMUL.FTZ R16, R204, R123 ;  /* 0x0000007bcc107220 */ /* 0x004fe20000410000 */
[----:B------:R-:W-:Y:S01]  /*18500*/  FMNMX.FTZ R5, R234, R5, !PT ;  /* 0x00000005ea057209 */ /* 0x000fe20007810000 */
[----:B------:R-:W-:-:S02]  /*18510*/  FMUL.FTZ R17, R205, R123 ;  /* 0x0000007bcd117220 */ /* 0x000fc40000410000 */
[----:B------:R-:W-:Y:S01]  /*18520*/  FMUL.FTZ R200, R200, R123 ;  /* 0x0000007bc8c87220 */ /* 0x000fe20000410000 */
[----:B------:R-:W-:Y:S01]  /*18530*/  FMNMX.FTZ R5, R144, R5, !PT ;  /* 0x0000000590057209 */ /* 0x000fe20007810000 */
[----:B------:R-:W-:Y:S01]  /*18540*/  FMUL.FTZ R201, R201, R123 ;  /* 0x0000007bc9c97220 */ /* 0x000fe20000410000 */
[----:B---3--:R-:W-:Y:S01]  /*18550*/  F2FP.BF16.PACK_AB R14, R110, R115 ;  /* 0x000000736e0e723e */ /* 0x008fe200000010ff */
[--C-:B------:R-:W-:Y:S01]  /*18560*/  FFMA.FTZ R107, R67, c[0x0][0x23c], -R86.reuse ;  /* 0x00008f00436b7a23 */ /* 0x100fe20000010856 */
[----:B------:R-:W-:Y:S01]  /*18570*/  FMNMX.FTZ R5, R232, R5, !PT ;  /* 0x00000005e8057209 */ /* 0x000fe20007810000 */
[----:B------:R-:W-:Y:S01]  /*18580*/  FFMA.FTZ R105, R93, c[0x0][0x23c], -R86 ;  /* 0x00008f005d697a23 */ /* 0x000fe20000010856 */
[----:B------:R-:W-:Y:S01]  /*18590*/  MUFU.EX2 R94, R94 ;  /* 0x0000005e005e7308 */ /* 0x000fe20000000800 */
[----:B------:R-:W-:Y:S01]  /*185a0*/  FMUL.FTZ R196, R196, R123 ;  /* 0x0000007bc4c47220 */ /* 0x000fe20000410000 */
[----:B------:R-:W-:Y:S01]  /*185b0*/  FMNMX.FTZ R5, R228, R5, !PT ;  /* 0x00000005e4057209 */ /* 0x000fe20007810000 */
[----:B------:R-:W-:-:S02]  /*185c0*/  FMUL.FTZ R197, R197, R123 ;  /* 0x0000007bc5c57220 */ /* 0x000fc40000410000 */
[----:B------:R-:W-:Y:S01]  /*185d0*/  FMUL.FTZ R192, R192, R123 ;  /* 0x0000007bc0c07220 */ /* 0x000fe20000410000 */
[----:B------:R-:W-:Y:S01]  /*185e0*/  FMNMX.FTZ R5, R178, R5, !PT ;  /* 0x00000005b2057209 */ /* 0x000fe20007810000 */
[----:B------:R-:W-:Y:S01]  /*185f0*/  FMUL.FTZ R193, R193, R123 ;  /* 0x0000007bc1c17220 */ /* 0x000fe20000410000 */
        /* <DEDUP_REMOVED lines=92> */
[----:B------:R-:W-:-:S05]  /*18bc0*/  FMNMX.FTZ R2, R40, R3, !PT ;  /* 0x0000000328027209 */ /* 0x000fca0007810000 */
[----:B------:R-:W1:Y:S02]  /*18bd0*/  SHFL.BFLY PT, R3, R2, 0x2, 0x1f ;  /* 0x0c401f0002037f89 */ /* 0x000e6400000e0000 */
[----:B------:R-:W-:Y:S08]  /*18be0*/  MUFU.EX2 R71, R71 ;  /* 0x0000004700477308 */ /* 0x000ff00000000800 */
[----:B------:R-:W-:Y:S08]  /*18bf0*/  MUFU.EX2 R70, R70 ;  /* 0x0000004600467308 */ /* 0x000ff00000000800 */
[----:B------:R-:W-:Y:S01]  /*18c00*/  MUFU.EX2 R69, R69 ;  /* 0x0000004500457308 */ /* 0x000fe20000000800 */
[----:B-1----:R-:W-:Y:S01]  /*18c10*/  FMNMX.FTZ R0, R2, R3, !PT ;  /* 0x0000000302007209 */ /* 0x002fe20007810000 */
[----:B------:R-:W-:-:S06]  /*18c20*/  FFMA.FTZ R2, R11, c[0x0][0x23c], -R86 ;  /* 0x00008f000b027a23 */ /* 0x000fcc0000010856 */
[----:B------:R-:W-:Y:S01]  /*18c30*/  MUFU.EX2 R68, R68 ;  /* 0x0000004400447308 */ /* 0x000fe20000000800 */
[----:B------:R-:W1:Y:S07]  /*18c40*/  SHFL.BFLY PT, R85, R0, 0x1, 0x1f ;  /* 0x0c201f0000557f89 */ /* 0x000e6e00000e0000 */
[----:B------:R-:W-:Y:S08]  /*18c50*/  MUFU.EX2 R67, R67 ;  /* 0x0000004300437308 */ /* 0x000ff00000000800 */
[----:B------:R-:W-:Y:S08]  /*18c60*/  MUFU.EX2 R66, R66 ;  /* 0x0000004200427308 */ /* 0x000ff00000000800 */
[----:B------:R-:W-:Y:S01]  /*18c70*/  MUFU.EX2 R65, R65 ;  /* 0x0000004100417308 */ /* 0x000fe20000000800 */
[----:B-1----:R-:W-:Y:S01]  /*18c80*/  FMNMX.FTZ R85, R0, R85, !PT ;  /* 0x0000005500557209 */ /* 0x002fe20007810000 */
[----:B------:R-:W-:-:S03]  /*18c90*/  FFMA.FTZ R0, R147, c[0x0][0x23c], -R86 ;  /* 0x00008f0093007a23 */ /* 0x000fc60000010856 */
        /* <DEDUP_REMOVED lines=15> */
[----:B------:R-:W-:Y:S01]  /*18d90*/  FMUL.FTZ R121, R12, c[0x0][0x23c] ;  /* 0x00008f000c797a20 */ /* 0x000fe20000410000 */
[----:B------:R-:W-:Y:S01]  /*18da0*/  F2FP.BF16.PACK_AB R12, R117, R126 ;  /* 0x0000007e750c723e */ /* 0x000fe200000010ff */
[--C-:B------:R-:W-:Y:S02]  /*18db0*/  FFMA.FTZ R109, R20, c[0x0][0x23c], -R3.reuse ;  /* 0x00008f00146d7a23 */ /* 0x100fe40000010803 */
[----:B------:R-:W3:Y:S01]  /*18dc0*/  LDSM.16.MT88.4 R20, [R214+0x5400] ;  /* 0x00540000d614783b */ /* 0x000ee20000004200 */
[----:B------:R-:W-:Y:S01]  /*18dd0*/  MUFU.EX2 R118, R118 ;  /* 0x0000007600767308 */ /* 0x000fe20000000800 */
[--C-:B------:R-:W-:Y:S02]  /*18de0*/  FFMA.FTZ R119, R26, c[0x0][0x23c], -R3.reuse ;  /* 0x00008f001a777a23 */ /* 0x100fe40000010803 */
[--C-:B------:R-:W-:Y:S02]  /*18df0*/  FFMA.FTZ R128, R24, c[0x0][0x23c], -R3.reuse ;  /* 0x00008f0018807a23 */ /* 0x100fe40000010803 */
[----:B------:R-:W4:Y:S01]  /*18e00*/  LDSM.16.MT88.4 R24, [R215+0x5400] ;  /* 0x00540000d718783b */ /* 0x000f220000004200 */
[--C-:B------:R-:W-:Y:S01]  /*18e10*/  FFMA.FTZ R134, R28, c[0x0][0x23c], -R3.reuse ;  /* 0x00008f001c867a23 */ /* 0x100fe20000010803 */
[----:B------:R-:W-:Y:S01]  /*18e20*/  F2FP.BF16.PACK_AB R28, R98, R107 ;  /* 0x0000006b621c723e */ /* 0x000fe200000010ff */
[----:B------:R-:W5:Y:S01]  /*18e30*/  MUFU.EX2 R113, R113 ;  /* 0x0000007100717308 */ /* 0x000f620000000800 */
[----:B------:R-:W-:-:S02]  /*18e40*/  FFMA.FTZ R125, R136, c[0x0][0x23c], -R3 ;  /* 0x00008f00887d7a23 */ /* 0x000fc40000010803 */
[--C-:B------:R-:W-:Y:S02]  /*18e50*/  FFMA.FTZ R136, R114, c[0x0][0x23c], -R3.reuse ;  /* 0x00008f0072887a23 */ /* 0x100fe40000010803 */
[--C-:B------:R-:W-:Y:S02]  /*18e60*/  FFMA.FTZ R127, R146, c[0x0][0x23c], -R3.reuse ;  /* 0x00008f00927f7a23 */ /* 0x100fe40000010803 */
[----:B------:R-:W-:Y:S01]  /*18e70*/  FFMA.FTZ R114, R135, c[0x0][0x23c], -R86 ;  /* 0x00008f0087727a23 */ /* 0x000fe20000010856 */
[----:B------:R-:W1:Y:S01]  /*18e80*/  MUFU.EX2 R100, R100 ;  /* 0x0000006400647308 */ /* 0x000e620000000800 */
[--C-:B------:R-:W-:Y:S02]  /*18e90*/  FFMA.FTZ R146, R240, c[0x0][0x23c], -R3.reuse ;  /* 0x00008f00f0927a23 */ /* 0x100fe40000010803 */
[--C-:B------:R-:W-:Y:S02]  /*18ea0*/  FFMA.FTZ R131, R172, c[0x0][0x23c], -R3.reuse ;  /* 0x00008f00ac837a23 */ /* 0x100fe40000010803 */
[----:B------:R-:W-:-:S02]  /*18eb0*/  FFMA.FTZ R135, R234, c[0x0][0x23c], -R3 ;  /* 0x00008f00ea877a23 */ /* 0x000fc40000010803 */
[--C-:B------:R-:W-:Y:S01]  /*18ec0*/  FFMA.FTZ R144, R144, c[0x0][0x23c], -R3.reuse ;  /* 0x00008f0090907a23 */ /* 0x100fe20000010803 */
[----:B------:R-:W2:Y:S01]  /*18ed0*/  MUFU.EX2 R121, R121 ;  /* 0x0000007900797308 */ /* 0x000ea20000000800 */
[----:B-----5:R-:W-:Y:S01]  /*18ee0*/  F2FP.BF16.PACK_AB R13, R113, R118 ;  /* 0x00000076710d723e */ /* 0x020fe200000010ff */
[--C-:B------:R-:W-:Y:S02]  /*18ef0*/  FFMA.FTZ R143, R178, c[0x0][0x23c], -R3.reuse ;  /* 0x00008f00b28f7a23 */ /* 0x100fe40000010803 */
[--C-:B------:R-:W-:Y:S02]  /*18f00*/  FFMA.FTZ R172, R232, c[0x0][0x23c], -R3.reuse ;  /* 0x00008f00e8ac7a23 */ /* 0x100fe40000010803 */
[--C-:B------:R-:W-:Y:S01]  /*18f10*/  FFMA.FTZ R141, R228, c[0x0][0x23c], -R3.reuse ;  /* 0x00008f00e48d7a23 */ /* 0x100fe20000010803 */
[----:B-1----:R-:W-:Y:S01]  /*18f20*/  F2FP.BF16.PACK_AB R15, R100, R111 ;  /* 0x0000006f640f723e */ /* 0x002fe200000010ff */
[----:B------:R-:W-:Y:S01]  /*18f30*/  MUFU.EX2 R102, R102 ;  /* 0x0000006600667308 */ /* 0x000fe20000000800 */
[----:B------:R-:W-:-:S02]  /*18f40*/  FFMA.FTZ R178, R188, c[0x0][0x23c], -R3 ;  /* 0x00008f00bcb27a23 */ /* 0x000fc40000010803 */
[--C-:B------:R-:W-:Y:S02]  /*18f50*/  FFMA.FTZ R145, R184, c[0x0][0x23c], -R3.reuse ;  /* 0x00008f00b8917a23 */ /* 0x100fe40000010803 */
[----:B------:R-:W-:Y:S02]  /*18f60*/  FFMA.FTZ R188, R230, c[0x0][0x23c], -R3 ;  /* 0x00008f00e6bc7a23 */ /* 0x000fe40000010803 */
[-C--:B--2---:R-:W-:Y:S01]  /*18f70*/  FMUL.FTZ R18, R206, R121.reuse ;  /* 0x00000079ce127220 */ /* 0x084fe20000410000 */
[----:B------:R-:W1:Y:S01]  /*18f80*/  MUFU.EX2 R109, R109 ;  /* 0x0000006d006d7308 */ /* 0x000e620000000800 */
[-C--:B------:R-:W-:Y:S02]  /*18f90*/  FMUL.FTZ R19, R207, R121.reuse ;  /* 0x00000079cf137220 */ /* 0x080fe40000410000 */
[-C--:B------:R-:W-:Y:S02]  /*18fa0*/  FMUL.FTZ R202, R202, R121.reuse ;  /* 0x00000079caca7220 */ /* 0x080fe40000410000 */
[----:B------:R-:W-:-:S02]  /*18fb0*/  FMUL.FTZ R203, R203, R121 ;  /* 0x00000079cbcb7220 */ /* 0x000fc40000410000 */
[-C--:B------:R-:W-:Y:S01]  /*18fc0*/  FMUL.FTZ R198, R198, R121.reuse ;  /* 0x00000079c6c67220 */ /* 0x080fe20000410000 */
[C---:B------:R-:W-:Y:S01]  /*18fd0*/  HMMA.16816.F32.BF16 R16, R12.reuse, R4, R16 ;  /* 0x000000040c10723c */ /* 0x040fe20000041810 */
[-C--:B------:R-:W-:Y:S01]  /*18fe0*/  FMUL.FTZ R199, R199, R121.reuse ;  /* 0x00000079c7c77220 */ /* 0x080fe20000410000 */
[----:B------:R-:W-:Y:S01]  /*18ff0*/  MUFU.EX2 R119, R119 ;  /* 0x0000007700777308 */ /* 0x000fe20000000800 */
[-C--:B------:R-:W-:Y:S02]  /*19000*/  FMUL.FTZ R194, R194, R121.reuse ;  /* 0x00000079c2c27220 */ /* 0x080fe40000410000 */
[----:B------:R-:W-:Y:S02]  /*19010*/  FMUL.FTZ R195, R195, R121 ;  /* 0x00000079c3c37220 */ /* 0x000fe40000410000 */
[--C-:B------:R-:W-:Y:S01]  /*19020*/  FFMA.FTZ R147, R226, c[0x0][0x23c], -R3.reuse ;  /* 0x00008f00e2937a23 */ /* 0x100fe20000010803 */
[----:B------:R-:W-:Y:S01]  /*19030*/  HMMA.16816.F32.BF16 R4, R12, R6, R200 ;  /* 0x000000060c04723c */ /* 0x000fe200000418c8 */
[----:B-1----:R-:W-:Y:S01]  /*19040*/  F2FP.BF16.PACK_AB R29, R109, R102 ;  /* 0x000000666d1d723e */ /* 0x002fe200000010ff */
[----:B------:R-:W1:Y:S01]  /*19050*/  MUFU.EX2 R128, R128 ;  /* 0x0000008000807308 */ /* 0x000e620000000800 */
[----:B------:R-:W-:Y:S01]  /*19060*/  FFMA.FTZ R184, R182, c[0x0][0x23c], -R3 ;  /* 0x00008f00b6b87a23 */ /* 0x000fe20000010803 */
[----:B------:R-:W-:Y:S01]  /*19070*/  LDSM.16.MT88.4 R200, [R214+0x8c00] ;  /* 0x008c0000d6c8783b */ /* 0x000fe20000004200 */
[----:B------:R-:W-:-:S02]  /*19080*/  FFMA.FTZ R182, R171, c[0x0][0x23c], -R86 ;  /* 0x00008f00abb67a23 */ /* 0x000fc40000010856 */
        /* <DEDUP_REMOVED lines=8> */
[----:B------:R-:W2:Y:S01]  /*19110*/  LDSM.16.MT88.4 R8, [R214+0x5800] ;  /* 0x00580000d608783b */ /* 0x000ea20000004200 */
[----:B-1----:R-:W-:Y:S01]  /*19120*/  F2FP.BF16.PACK_AB R31, R128, R119 ;  /* 0x00000077801f723e */ /* 0x002fe200000010ff */
[----:B------:R-:W1:Y:S01]  /*19130*/  MUFU.EX2 R125, R125 ;  /* 0x0000007d007d7308 */ /* 0x000e620000000800 */
[----:B------:R-:W-:-:S02]  /*19140*/  FFMA.FTZ R177, R170, c[0x0][0x23c], -R3 ;  /* 0x00008f00aab17a23 */ /* 0x000fc40000010803 */
[----:B------:R-:W-:Y:S02]  /*19150*/  FFMA.FTZ R170, R139, c[0x0][0x23c], -R86 ;  /* 0x00008f008baa7a23 */ /* 0x000fe40000010856 */
[--C-:B------:R-:W-:Y:S01]  /*19160*/  FFMA.FTZ R192, R224, c[0x0][0x23c], -R3.reuse ;  /* 0x00008f00e0c07a23 */ /* 0x100fe20000010803 */
[C---:B---3--:R-:W-:Y:S01]  /*19170*/  HMMA.16816.F32.BF16 R16, R28.reuse, R20, R16 ;  /* 0x000000141c10723c */ /* 0x048fe20000041810 */
[--C-:B------:R-:W-:Y:S01]  /*19180*/  FFMA.FTZ R194, R218, c[0x0][0x23c], -R3.reuse ;  /* 0x00008f00dac27a23 */ /* 0x100fe20000010803 */
[----:B------:R-:W-:Y:S01]  /*19190*/  MUFU.EX2 R136, R136 ;  /* 0x0000008800887308 */ /* 0x000fe20000000800 */
[--C-:B------:R-:W-:Y:S02]  /*191a0*/  FFMA.FTZ R139, R140, c[0x0][0x23c], -R3.reuse ;  /* 0x00008f008c8b7a23 */ /* 0x100fe40000010803 */
[--C-:B------:R-:W-:Y:S02]  /*191b0*/  FFMA.FTZ R174, R174, c[0x0][0x23c], -R3.reuse ;  /* 0x00008f00aeae7a23 */ /* 0x100fe40000010803 */
[--C-:B------:R-:W-:Y:S01]  /*191c0*/  FFMA.FTZ R140, R142, c[0x0][0x23c], -R3.reuse ;  /* 0x00008f008e8c7a23 */ /* 0x100fe20000010803 */
[----:B------:R-:W-:Y:S01]  /*191d0*/  HMMA.16816.F32.BF16 R4, R28, R22, R4 ;  /* 0x000000161c04723c */ /* 0x000fe20000041804 */
[----:B------:R-:W3:Y:S01]  /*191e0*/  LDSM.16.MT88.4 R20, [R215+0x5800] ;  /* 0x00580000d714783b */ /* 0x000ee20000004200 */
[----:B------:R-:W5:Y:S01]  /*191f0*/  MUFU.EX2 R127, R127 ;  /* 0x0000007f007f7308 */ /* 0x000f620000000800 */
[----:B------:R-:W-:-:S02]  /*19200*/  FFMA.FTZ R179, R132, c[0x0][0x23c], -R3 ;  /* 0x00008f0084b37a23 */ /* 0x000fc40000010803 */
[----:B------:R-:W-:Y:S02]  /*19210*/  FFMA.FTZ R132, R133, c[0x0][0x23c], -R86 ;  /* 0x00008f0085847a23 */ /* 0x000fe40000010856 */
[--C-:B------:R-:W-:Y:S01]  /*19220*/  FFMA.FTZ R133, R138, c[0x0][0x23c], -R3.reuse ;  /* 0x00008f008a857a23 */ /* 0x100fe20000010803 */
[C---:B----4-:R-:W-:Y:S01]  /*19230*/  HMMA.16816.F32.BF16 R196, R28.reuse, R24, R196 ;  /* 0x000000181cc4723c */ /* 0x050fe200000418c4 */
[--C-:B------:R-:W-:Y:S01]  /*19240*/  FFMA.FTZ R124, R124, c[0x0][0x23c], -R3.reuse ;  /* 0x00008f007c7c7a23 */ /* 0x100fe20000010803 */
[----:B------:R-:W-:Y:S01]  /*19250*/  MUFU.EX2 R146, R146 ;  /* 0x0000009200927308 */ /* 0x000fe20000000800 */
[--C-:B------:R-:W-:Y:S02]  /*19260*/  FFMA.FTZ R130, R130, c[0x0][0x23c], -R3.reuse ;  /* 0x00008f0082827a23 */ /* 0x100fe40000010803 */
[--C-:B------:R-:W-:Y:S02]  /*19270*/  FFMA.FTZ R181, R122, c[0x0][0x23c], -R3.reuse ;  /* 0x00008f007ab57a23 */ /* 0x100fe40000010803 */
[----:B------:R-:W-:Y:S01]  /*19280*/  FFMA.FTZ R118, R189, R121, R118 ;  /* 0x00000079bd767223 */ /* 0x000fe20000010076 */
[----:B------:R-:W-:Y:S01]  /*19290*/  HMMA.16816.F32.BF16 R24, R28, R26, R12 ;  /* 0x0000001a1c18723c */ /* 0x000fe2000004180c */
[----:B------:R-:W4:Y:S01]  /*192a0*/  LDSM.16.MT88.4 R12, [R214+0x5c00] ;  /* 0x005c0000d60c783b */ /* 0x000f220000004200 */
[----:B------:R-:W2:Y:S01]  /*192b0*/  MUFU.EX2 R131, R131 ;  /* 0x0000008300837308 */ /* 0x000ea20000000800 */
[----:B------:R-:W-:-:S02]  /*192c0*/  FFMA.FTZ R112, R112, c[0x0][0x23c], -R3 ;  /* 0x00008f0070707a23 */ /* 0x000fc40000010803 */
[--C-:B------:R-:W-:Y:S02]  /*192d0*/  FFMA.FTZ R183, R120, c[0x0][0x23c], -R3.reuse ;  /* 0x00008f0078b77a23 */ /* 0x100fe40000010803 */
[----:B------:R-:W-:Y:S01]  /*192e0*/  F2FP.BF16.PACK_AB R28, R94, R103 ;  /* 0x000000675e1c723e */ /* 0x000fe200000010ff */
[--C-:B------:R-:W-:Y:S01]  /*192f0*/  FFMA.FTZ R108, R108, c[0x0][0x23c], -R3.reuse ;  /* 0x00008f006c6c7a23 */ /* 0x100fe20000010803 */
[----:B-1----:R-:W-:Y:S01]  /*19300*/  F2FP.BF16.PACK_AB R29, R125, R134 ;  /* 0x000000867d1d723e */ /* 0x002fe200000010ff */
[----:B------:R-:W-:Y:S01]  /*19310*/  MUFU.EX2 R135, R135 ;  /* 0x0000008700877308 */ /* 0x000fe20000000800 */
[----:B------:R-:W-:Y:S01]  /*19320*/  F2FP.BF16.PACK_AB R30, R92, R101 ;  /* 0x000000655c1e723e */ /* 0x000fe200000010ff */
[----:B------:R-:W-:Y:S01]  /*19330*/  FADD.FTZ R118, R113, R118 ;  /* 0x0000007671767221 */ /* 0x000fe20000010000 */
[----:B-----5:R-:W-:Y:S01]  /*19340*/  F2FP.BF16.PACK_AB R31, R127, R136 ;  /* 0x000000887f1f723e */ /* 0x020fe200000010ff */
[----:B------:R-:W-:Y:S02]  /*19350*/  FFMA.FTZ R116, R116, c[0x0][0x23c], -R3 ;  /* 0x00008f0074747a23 */ /* 0x000fe40000010803 */
[----:B------:R-:W-:-:S02]  /*19360*/  FADD.FTZ R111, R111, R118 ;  /* 0x000000766f6f7221 */ /* 0x000fc40000010000 */
[----:B------:R-:W1:Y:S01]  /*19370*/  MUFU.EX2 R144, R144 ;  /* 0x0000009000907308 */ /* 0x000e620000000800 */
[----:B------:R-:W-:Y:S01]  /*19380*/  FFMA.FTZ R33, R33, c[0x0][0x23c], -R3 ;  /* 0x00008f0021217a23 */ /* 0x000fe20000010803 */
[C---:B--2---:R-:W-:Y:S01]  /*19390*/  HMMA.16816.F32.BF16 R16, R28.reuse, R8, R16 ;  /* 0x000000081c10723c */ /* 0x044fe20000041810 */
[----:B------:R-:W-:Y:S02]  /*193a0*/  FADD.FTZ R111, R100, R111 ;  /* 0x0000006f646f7221 */ /* 0x000fe40000010000 */
[----:B------:R-:W-:Y:S02]  /*193b0*/  FFMA.FTZ R106, R106, c[0x0][0x23c], -R3 ;  /* 0x00008f006a6a7a23 */ /* 0x000fe40000010803 */
[----:B------:R-:W-:Y:S01]  /*193c0*/  FADD.FTZ R102, R102, R111 ;  /* 0x0000006f66667221 */ /* 0x000fe20000010000 */
[----:B------:R-:W-:Y:S01]  /*193d0*/  MUFU.EX2 R172, R172 ;  /* 0x000000ac00ac7308 */ /* 0x000fe20000000800 */
[----:B------:R-:W-:Y:S01]  /*193e0*/  FFMA.FTZ R104, R104, c[0x0][0x23c], -R3 ;  /* 0x00008f0068687a23 */ /* 0x000fe20000010803 */
[----:B------:R-:W-:Y:S01]  /*193f0*/  HMMA.16816.F32.BF16 R4, R28, R10, R4 ;  /* 0x0000000a1c04723c */ /* 0x000fe20000041804 */
[----:B------:R-:W2:Y:S01]  /*19400*/  LDSM.16.MT88.4 R8, [R215+0x5c00] ;  /* 0x005c0000d708783b */ /* 0x000ea20000004200 */
[----:B------:R-:W-:-:S02]  /*19410*/  FADD.FTZ R102, R109, R102 ;  /* 0x000000666d667221 */ /* 0x000fc40000010000 */
[--C-:B------:R-:W-:Y:S02]  /*19420*/  FFMA.FTZ R47, R47, c[0x0][0x23c], -R3.reuse ;  /* 0x00008f002f2f7a23 */ /* 0x100fe40000010803 */
[----:B------:R-:W5:Y:S01]  /*19430*/  MUFU.EX2 R141, R141 ;  /* 0x0000008d008d7308 */ /* 0x000f620000000800 */
[----:B------:R-:W-:Y:S01]  /*19440*/  FADD.FTZ R119, R119, R102 ;  /* 0x0000006677777221 */ /* 0x000fe20000010000 */
[C---:B---3--:R-:W-:Y:S01]  /*19450*/  HMMA.16816.F32.BF16 R196, R28.reuse, R20, R196 ;  /* 0x000000141cc4723c */ /* 0x048fe200000418c4 */
[----:B------:R-:W-:Y:S02]  /*19460*/  FFMA.FTZ R35, R35, c[0x0][0x23c], -R3 ;  /* 0x00008f0023237a23 */ /* 0x000fe40000010803 */
[----:B------:R-:W-:Y:S02]  /*19470*/  FADD.FTZ R119, R128, R119 ;  /* 0x0000007780777221 */ /* 0x000fe40000010000 */
[----:B------:R-:W-:Y:S01]  /*19480*/  FFMA.FTZ R46, R46, c[0x0][0x23c], -R3 ;  /* 0x00008f002e2e7a23 */ /* 0x000fe20000010803 */
[----:B------:R-:W-:Y:S01]  /*19490*/  MUFU.EX2 R143, R143 ;  /* 0x0000008f008f7308 */ /* 0x000fe20000000800 */
[----:B------:R-:W-:Y:S01]  /*194a0*/  FADD.FTZ R134, R134, R119 ;  /* 0x0000007786867221 */ /* 0x000fe20000010000 */
[----:B------:R-:W-:Y:S01]  /*194b0*/  HMMA.16816.F32.BF16 R24, R28, R22, R24 ;  /* 0x000000161c18723c */ /* 0x000fe20000041818 */
[----:B------:R-:W3:Y:S01]  /*194c0*/  LDSM.16.MT88.4 R20, [R214+0x6000] ;  /* 0x00600000d614783b */ /* 0x000ee20000004200 */
[----:B------:R-:W-:-:S02]  /*194d0*/  FFMA.FTZ R45, R45, c[0x0][0x23c], -R3 ;  /* 0x00008f002d2d7a23 */ /* 0x000fc40000010803 */
[----:B------:R-:W-:Y:S02]  /*194e0*/  FADD.FTZ R125, R125, R134 ;  /* 0x000000867d7d7221 */ /* 0x000fe40000010000 */
        /* <DEDUP_REMOVED lines=15> */
[--C-:B------:R-:W-:Y:S01]  /*195e0*/  FFMA.FTZ R189, R40, c[0x0][0x23c], -R3.reuse ;  /* 0x00008f0028bd7a23 */ /* 0x100fe20000010803 */
[----:B------:R-:W-:Y:S01]  /*195f0*/  MOV R131, R85 ;  /* 0x0000005500837202 */ /* 0x000fe20000000f00 */
[----:B------:R-:W-:Y:S02]  /*19600*/  FADD.FTZ R135, R135, R146 ;  /* 0x0000009287877221 */ /* 0x000fe40000010000 */
[----:B------:R-:W-:Y:S01]  /*19610*/  FFMA.FTZ R54, R54, c[0x0][0x23c], -R3 ;  /* 0x00008f0036367a23 */ /* 0x000fe20000010803 */
[----:B------:R-:W-:Y:S01]  /*19620*/  HMMA.16816.F32.BF16 R4, R28, R14, R4 ;  /* 0x0000000e1c04723c */ /* 0x000fe20000041804 */
[----:B------:R-:W4:Y:S01]  /*19630*/  LDSM.16.MT88.4 R12, [R215+0x6000] ;  /* 0x00600000d70c783b */ /* 0x000f220000004200 */
[----:B------:R-:W-:Y:S01]  /*19640*/  MUFU.EX2 R147, R147 ;  /* 0x0000009300937308 */ /* 0x000fe20000000800 */
[----:B------:R-:W-:-:S05]  /*19650*/  FADD.FTZ R135, R144, R135 ;  /* 0x0000008790877221 */ /* 0x000fca0000010000 */
[C---:B--2---:R-:W-:Y:S02]  /*19660*/  HMMA.16816.F32.BF16 R196, R28.reuse, R8, R196 ;  /* 0x000000081cc4723c */ /* 0x044fe400000418c4 */
[----:B------:R-:W2:Y:S06]  /*19670*/  MUFU.EX2 R184, R184 ;  /* 0x000000b800b87308 */ /* 0x000eac0000000800 */
[----:B------:R-:W-:Y:S01]  /*19680*/  HMMA.16816.F32.BF16 R24, R28, R10, R24 ;  /* 0x0000000a1c18723c */ /* 0x000fe20000041818 */
[----:B------:R-:W1:Y:S01]  /*19690*/  LDSM.16.MT88.4 R8, [R214+0x6400] ;  /* 0x00640000d608783b */ /* 0x000e620000004200 */
[----:B------:R-:W-:Y:S05]  /*196a0*/  MUFU.EX2 R192, R192 ;  /* 0x000000c000c07308 */ /* 0x000fea0000000800 */
[----:B------:R-:W-:-:S02]  /*196b0*/  F2FP.BF16.PACK_AB R28, R84, R93 ;  /* 0x0000005d541c723e */ /* 0x000fc400000010ff */
        /* <DEDUP_REMOVED lines=35> */
[----:B------:R-:W-:Y:S02]  /*198f0*/  MUFU.EX2 R133, R133 ;  /* 0x0000008500857308 */ /* 0x000fe40000000800 */
[C---:B----4-:R-:W-:Y:S06]  /*19900*/  HMMA.16816.F32.BF16 R16, R28.reuse, R12, R16 ;  /* 0x0000000c1c10723c */ /* 0x050fec0000041810 */
[----:B------:R-:W4:Y:S02]  /*19910*/  MUFU.EX2 R124, R124 ;  /* 0x0000007c007c7308 */ /* 0x000f240000000800 */
[C---:B------:R-:W-:Y:S01]  /*19920*/  HMMA.16816.F32.BF16 R4, R28.reuse, R14, R4 ;  /* 0x0000000e1c04723c */ /* 0x040fe20000041804 */
[----:B------:R-:W5:Y:S05]  /*19930*/  LDSM.16.MT88.4 R12, [R215+0x6c00] ;  /* 0x006c0000d70c783b */ /* 0x000f6a0000004200 */
        /* <DEDUP_REMOVED lines=9> */
[----:B-1----:R-:W-:Y:S01]  /*199d0*/  F2FP.BF16.PACK_AB R31, R177, R176 ;  /* 0x000000b0b11f723e */ /* 0x002fe200000010ff */
[----:B------:R-:W1:Y:S06]  /*199e0*/  MUFU.EX2 R60, R60 ;  /* 0x0000003c003c7308 */ /* 0x000e6c0000000800 */
[C---:B---3--:R-:W-:Y:S02]  /*199f0*/  HMMA.16816.F32.BF16 R16, R28.reuse, R20, R16 ;  /* 0x000000141c10723c */ /* 0x048fe40000041810 */
[----:B------:R-:W-:Y:S06]  /*19a00*/  MUFU.EX2 R59, R59 ;  /* 0x0000003b003b7308 */ /* 0x000fec0000000800 */
[C---:B------:R-:W-:Y:S01]  /*19a10*/  HMMA.16816.F32.BF16 R4, R28.reuse, R22, R4 ;  /* 0x000000161c04723c */ /* 0x040fe20000041804 */
[----:B------:R-:W3:Y:S01]  /*19a20*/  LDSM.16.MT88.4 R20, [R215+0x7000] ;  /* 0x00700000d714783b */ /* 0x000ee20000004200 */
[----:B------:R-:W-:Y:S06]  /*19a30*/  MUFU.EX2 R58, R58 ;  /* 0x0000003a003a7308 */ /* 0x000fec0000000800 */
[C---:B-----5:R-:W-:Y:S02]  /*19a40*/  HMMA.16816.F32.BF16 R196, R28.reuse, R12, R196 ;  /* 0x0000000c1cc4723c */ /* 0x060fe400000418c4 */
[----:B------:R-:W-:Y:S06]  /*19a50*/  MUFU.EX2 R112, R112 ;  /* 0x0000007000707308 */ /* 0x000fec0000000800 */
[----:B------:R-:W-:Y:S01]  /*19a60*/  HMMA.16816.F32.BF16 R24, R28, R14, R24 ;  /* 0x0000000e1c18723c */ /* 0x000fe20000041818 */
[----:B------:R-:W5:Y:S01]  /*19a70*/  LDSM.16.MT88.4 R12, [R214+0x7400] ;  /* 0x00740000d60c783b */ /* 0x000f620000004200 */
[----:B------:R-:W1:Y:S05]  /*19a80*/  MUFU.EX2 R183, R183 ;  /* 0x000000b700b77308 */ /* 0x000e6a0000000800 */
[----:B------:R-:W-:-:S02]  /*19a90*/  F2FP.BF16.PACK_AB R28, R68, R69 ;  /* 0x00000045441c723e */ /* 0x000fc400000010ff */
[----:B------:R-:W-:Y:S01]  /*19aa0*/  F2FP.BF16.PACK_AB R29, R139, R174 ;  /* 0x000000ae8b1d723e */ /* 0x000fe200000010ff */
[----:B------:R-:W-:Y:S01]  /*19ab0*/  MUFU.EX2 R108, R108 ;  /* 0x0000006c006c7308 */ /* 0x000fe20000000800 */
        /* <DEDUP_REMOVED lines=14> */
[----:B----4-:R-:W-:Y:S02]  /*19ba0*/  F2FP.BF16.PACK_AB R29, R124, R133 ;  /* 0x000000857c1d723e */ /* 0x010fe400000010ff */
[----:B------:R-:W-:Y:S02]  /*19bb0*/  F2FP.BF16.PACK_AB R30, R62, R63 ;  /* 0x0000003f3e1e723e */ /* 0x000fe400000010ff */
[----:B------:R-:W-:Y:S01]  /*19bc0*/  F2FP.BF16.PACK_AB R31, R181, R130 ;  /* 0x00000082b51f723e */ /* 0x000fe200000010ff */
[----:B------:R-:W-:Y:S06]  /*19bd0*/  MUFU.EX2 R0, R0 ;  /* 0x0000000000007308 */ /* 0x000fec0000000800 */
[C---:B-----5:R-:W-:Y:S02]  /*19be0*/  HMMA.16816.F32.BF16 R16, R28.reuse, R12, R16 ;  /* 0x0000000c1c10723c */ /* 0x060fe40000041810 */
        /* <DEDUP_REMOVED lines=9> */
[----:B------:R-:W4:Y:S01]  /*19c80*/  MUFU.EX2 R117, R116 ;  /* 0x0000007400757308 */ /* 0x000f220000000800 */
[----:B------:R-:W-:-:S04]  /*19c90*/  FADD.FTZ R110, R110, R115 ;  /* 0x000000736e6e7221 */ /* 0x000fc80000010000 */
[----:B------:R-:W-:Y:S01]  /*19ca0*/  FADD.FTZ R107, R107, R110 ;  /* 0x0000006e6b6b7221 */ /* 0x000fe20000010000 */
[----:B------:R-:W-:Y:S01]  /*19cb0*/  HMMA.16816.F32.BF16 R24, R28, R10, R24 ;  /* 0x0000000a1c18723c */ /* 0x000fe20000041818 */
[----:B------:R-:W5:Y:S01]  /*19cc0*/  LDSM.16.MT88.4 R28, [R214+0x7c00] ;  /* 0x007c0000d61c783b */ /* 0x000f620000004200 */
[----:B-1----:R-:W-:Y:S01]  /*19cd0*/  F2FP.BF16.PACK_AB R8, R60, R61 ;  /* 0x0000003d3c08723e */ /* 0x002fe200000010ff */
[----:B------:R-:W-:Y:S01]  /*19ce0*/  FADD.FTZ R100, R98, R107 ;  /* 0x0000006b62647221 */ /* 0x000fe20000010000 */
[----:B------:R-:W-:Y:S01]  /*19cf0*/  F2FP.BF16.PACK_AB R9, R183, R112 ;  /* 0x00000070b709723e */ /* 0x000fe200000010ff */
[----:B------:R-:W1:Y:S02]  /*19d00*/  MUFU.EX2 R98, R106 ;  /* 0x0000006a00627308 */ /* 0x000e640000000800 */
[----:B------:R-:W-:Y:S01]  /*19d10*/  FADD.FTZ R105, R105, R100 ;  /* 0x0000006469697221 */ /* 0x000fe20000010000 */
[----:B------:R-:W-:Y:S01]  /*19d20*/  F2FP.BF16.PACK_AB R10, R58, R59 ;  /* 0x0000003b3a0a723e */ /* 0x000fe200000010ff */
[----:B------:R-:W-:Y:S01]  /*19d30*/  FFMA.FTZ R100, R32, c[0x0][0x23c], -R3 ;  /* 0x00008f0020647a23 */ /* 0x000fe20000010803 */
[----:B----4-:R-:W-:Y:S01]  /*19d40*/  F2FP.BF16.PACK_AB R11, R117, R108 ;  /* 0x0000006c750b723e */ /* 0x010fe200000010ff */
[----:B------:R-:W-:-:S02]  /*19d50*/  FADD.FTZ R96, R96, R105 ;  /* 0x0000006960607221 */ /* 0x000fc40000010000 */
[----:B------:R-:W-:Y:S01]  /*19d60*/  MUFU.EX2 R129, R129 ;  /* 0x0000008100817308 */ /* 0x000fe20000000800 */
[----:B------:R-:W-:Y:S02]  /*19d70*/  FFMA.FTZ R32, R91, c[0x0][0x23c], -R86 ;  /* 0x00008f005b207a23 */ /* 0x000fe40000010856 */
[----:B------:R-:W-:Y:S01]  /*19d80*/  FADD.FTZ R103, R103, R96 ;  /* 0x0000006067677221 */ /* 0x000fe20000010000 */
[C---:B---3--:R-:W-:Y:S03]  /*19d90*/  HMMA.16816.F32.BF16 R16, R8.reuse, R20, R16 ;  /* 0x000000140810723c */ /* 0x048fe60000041810 */
[----:B------:R-:W-:Y:S01]  /*19da0*/  FADD.FTZ R94, R94, R103 ;  /* 0x000000675e5e7221 */ /* 0x000fe20000010000 */
[----:B------:R-:W-:Y:S03]  /*19db0*/  MUFU.EX2 R96, R104 ;  /* 0x0000006800607308 */ /* 0x000fe60000000800 */
[----:B------:R-:W-:Y:S01]  /*19dc0*/  FADD.FTZ R21, R101, R94 ;  /* 0x0000005e65157221 */ /* 0x000fe20000010000 */
[C---:B------:R-:W-:Y:S03]  /*19dd0*/  HMMA.16816.F32.BF16 R4, R8.reuse, R22, R4 ;  /* 0x000000160804723c */ /* 0x040fe60000041804 */
[----:B------:R-:W-:Y:S01]  /*19de0*/  FADD.FTZ R92, R92, R21 ;  /* 0x000000155c5c7221 */ /* 0x000fe20000010000 */
[----:B------:R-:W3:Y:S01]  /*19df0*/  MUFU.EX2 R101, R100 ;  /* 0x0000006400657308 */ /* 0x000ee20000000800 */
[----:B------:R-:W4:Y:S02]  /*19e00*/  LDSM.16.MT88.4 R20, [R215+0x7c00] ;  /* 0x007c0000d714783b */ /* 0x000f240000004200 */
[----:B------:R-:W-:Y:S01]  /*19e10*/  FADD.FTZ R99, R99, R92 ;  /* 0x0000005c63637221 */ /* 0x000fe20000010000 */
[C---:B--2---:R-:W-:Y:S04]  /*19e20*/  HMMA.16816.F32.BF16 R196, R8.reuse, R12, R196 ;  /* 0x0000000c08c4723c */ /* 0x044fe800000418c4 */
[----:B------:R-:W-:Y:S03]  /*19e30*/  MUFU.EX2 R35, R35 ;  /* 0x0000002300237308 */ /* 0x000fe60000000800 */
[----:B------:R-:W-:Y:S01]  /*19e40*/  FADD.FTZ R12, R90, R99 ;  /* 0x000000635a0c7221 */ /* 0x000fe20000010000 */
[----:B------:R-:W-:Y:S03]  /*19e50*/  HMMA.16816.F32.BF16 R24, R8, R14, R24 ;  /* 0x0000000e0818723c */ /* 0x000fe60000041818 */
[----:B------:R-:W-:Y:S01]  /*19e60*/  FADD.FTZ R95, R95, R12 ;  /* 0x0000000c5f5f7221 */ /* 0x000fe20000010000 */
[----:B------:R2:W2:Y:S01]  /*19e70*/  MUFU.EX2 R90, R47 ;  /* 0x0000002f005a7308 */ /* 0x0004a20000000800 */
[----:B------:R-:W4:Y:S02]  /*19e80*/  LDSM.16.MT88.4 R12, [R214+0x8000] ;  /* 0x00800000d60c783b */ /* 0x000f240000004200 */
[----:B------:R-:W-:Y:S01]  /*19e90*/  F2FP.BF16.PACK_AB R8, R56, R57 ;  /* 0x000000393808723e */ /* 0x000fe200000010ff */
[----:B------:R-:W-:Y:S01]  /*19ea0*/  FADD.FTZ R88, R88, R95 ;  /* 0x0000005f58587221 */ /* 0x000fe20000010000 */
[----:B-1----:R-:W-:-:S02]  /*19eb0*/  F2FP.BF16.PACK_AB R9, R33, R98 ;  /* 0x000000622109723e */ /* 0x002fc400000010ff */
[----:B------:R-:W-:Y:S01]  /*19ec0*/  F2FP.BF16.PACK_AB R10, R2, R55 ;  /* 0x00000037020a723e */ /* 0x000fe200000010ff */
[----:B------:R-:W-:Y:S01]  /*19ed0*/  FADD.FTZ R93, R93, R88 ;  /* 0x000000585d5d7221 */ /* 0x000fe20000010000 */
[----:B---3--:R-:W-:Y:S01]  /*19ee0*/  F2FP.BF16.PACK_AB R11, R101, R96 ;  /* 0x00000060650b723e */ /* 0x008fe200000010ff */
[----:B------:R-:W-:Y:S02]  /*19ef0*/  MUFU.EX2 R46, R46 ;  /* 0x0000002e002e7308 */ /* 0x000fe40000000800 */
[----:B------:R-:W-:-:S04]  /*19f00*/  FADD.FTZ R84, R84, R93 ;  /* 0x0000005d54547221 */ /* 0x000fc80000010000 */
[C---:B-----5:R-:W-:Y:S01]  /*19f10*/  HMMA.16816.F32.BF16 R16, R8.reuse, R28, R16 ;  /* 0x0000001c0810723c */ /* 0x060fe20000041810 */
[----:B------:R-:W-:Y:S01]  /*19f20*/  FADD.FTZ R83, R83, R84 ;  /* 0x0000005453537221 */ /* 0x000fe20000010000 */
[----:B------:R-:W-:Y:S01]  /*19f30*/  MUFU.EX2 R137, R137 ;  /* 0x0000008900897308 */ /* 0x000fe20000000800 */
[----:B--2---:R-:W-:Y:S02]  /*19f40*/  FFMA.FTZ R47, R34, c[0x0][0x23c], -R3 ;  /* 0x00008f00222f7a23 */ /* 0x004fe40000010803 */
        /* <DEDUP_REMOVED lines=8> */
[C---:B----4-:R-:W-:Y:S01]  /*19fd0*/  HMMA.16816.F32.BF16 R196, R8.reuse, R20, R196 ;  /* 0x0000001408c4723c */ /* 0x050fe200000418c4 */
[----:B------:R-:W-:Y:S01]  /*19fe0*/  FADD.FTZ R79, R79, R80 ;  /* 0x000000504f4f7221 */ /* 0x000fe20000010000 */
[----:B------:R-:W2:Y:S01]  /*19ff0*/  MUFU.EX2 R182, R182 ;  /* 0x000000b600b67308 */ /* 0x000ea20000000800 */
[----:B------:R-:W-:Y:S02]  /*1a000*/  FADD.FTZ R29, R178, R29 ;  /* 0x0000001db21d7221 */ /* 0x000fe40000010000 */
[----:B------:R-:W-:Y:S02]  /*1a010*/  FADD.FTZ R78, R78, R79 ;  /* 0x0000004f4e4e7221 */ /* 0x000fe40000010000 */
[----:B------:R-:W-:Y:S01]  /*1a020*/  FADD.FTZ R20, R188, R29 ;  /* 0x0000001dbc147221 */ /* 0x000fe20000010000 */
[----:B------:R-:W-:Y:S01]  /*1a030*/  HMMA.16816.F32.BF16 R24, R8, R22, R24 ;  /* 0x000000160818723c */ /* 0x000fe20000041818 */
[----:B------:R-:W-:Y:S01]  /*1a040*/  FADD.FTZ R77, R77, R78 ;  /* 0x0000004e4d4d7221 */ /* 0x000fe20000010000 */
[----:B------:R-:W3:Y:S01]  /*1a050*/  LDSM.16.MT88.4 R28, [R215+0x8000] ;  /* 0x00800000d71c783b */ /* 0x000ee20000004200 */
[----:B------:R-:W-:Y:S01]  /*1a060*/  FADD.FTZ R20, R145, R20 ;  /* 0x0000001491147221 */ /* 0x000fe20000010000 */
[----:B------:R-:W-:Y:S01]  /*1a070*/  MUFU.EX2 R169, R169 ;  /* 0x000000a900a97308 */ /* 0x000fe20000000800 */
[----:B------:R-:W-:-:S02]  /*1a080*/  FADD.FTZ R76, R76, R77 ;  /* 0x0000004d4c4c7221 */ /* 0x000fc40000010000 */
[----:B------:R-:W-:Y:S01]  /*1a090*/  FADD.FTZ R147, R147, R20 ;  /* 0x0000001493937221 */ /* 0x000fe20000010000 */
[----:B------:R-:W-:Y:S01]  /*1a0a0*/  F2FP.BF16.PACK_AB R8, R89, R0 ;  /* 0x000000005908723e */ /* 0x000fe200000010ff */
[----:B------:R-:W-:Y:S01]  /*1a0b0*/  FADD.FTZ R75, R75, R76 ;  /* 0x0000004c4b4b7221 */ /* 0x000fe20000010000 */
[----:B------:R-:W-:Y:S01]  /*1a0c0*/  F2FP.BF16.PACK_AB R9, R35, R90 ;  /* 0x0000005a2309723e */ /* 0x000fe200000010ff */
[----:B------:R-:W-:Y:S01]  /*1a0d0*/  FADD.FTZ R147, R184, R147 ;  /* 0x00000093b8937221 */ /* 0x000fe20000010000 */
[----:B------:R-:W-:Y:S01]  /*1a0e0*/  F2FP.BF16.PACK_AB R10, R129, R114 ;  /* 0x00000072810a723e */ /* 0x000fe200000010ff */
[----:B------:R-:W-:Y:S01]  /*1a0f0*/  FADD.FTZ R74, R74, R75 ;  /* 0x0000004b4a4a7221 */ /* 0x000fe20000010000 */
[----:B-1----:R-:W-:Y:S01]  /*1a100*/  F2FP.BF16.PACK_AB R11, R47, R46 ;  /* 0x0000002e2f0b723e */ /* 0x002fe200000010ff */
[----:B------:R-:W-:Y:S01]  /*1a110*/  FADD.FTZ R192, R192, R147 ;  /* 0x00000093c0c07221 */ /* 0x000fe20000010000 */
[----:B------:R-:W1:Y:S01]  /*1a120*/  LDSM.16.MT88.4 R20, [R214+0x8400] ;  /* 0x00840000d614783b */ /* 0x000e620000004200 */
[----:B------:R-:W-:Y:S01]  /*1a130*/  FADD.FTZ R73, R73, R74 ;  /* 0x0000004a49497221 */ /* 0x000fe20000010000 */
[----:B------:R-:W-:Y:S01]  /*1a140*/  MUFU.EX2 R170, R170 ;  /* 0x000000aa00aa7308 */ /* 0x000fe20000000800 */
[----:B------:R-:W-:-:S02]  /*1a150*/  FADD.FTZ R192, R171, R192 ;  /* 0x000000c0abc07221 */ /* 0x000fc40000010000 */
[C---:B------:R-:W-:Y:S01]  /*1a160*/  HMMA.16816.F32.BF16 R16, R8.reuse, R12, R16 ;  /* 0x0000000c0810723c */ /* 0x040fe20000041810 */
[----:B------:R-:W-:Y:S02]  /*1a170*/  FFMA.FTZ R34, R51, c[0x0][0x23c], -R86 ;  /* 0x00008f0033227a23 */ /* 0x000fe40000010856 */
[----:B------:R-:W-:Y:S02]  /*1a180*/  FADD.FTZ R173, R173, R192 ;  /* 0x000000c0adad7221 */ /* 0x000fe40000010000 */
[----:B------:R-:W-:Y:S01]  /*1a190*/  FFMA.FTZ R51, R37, c[0x0][0x23c], -R3 ;  /* 0x00008f0025337a23 */ /* 0x000fe20000010803 */
[----:B------:R-:W-:Y:S01]  /*1a1a0*/  MUFU.EX2 R45, R45 ;  /* 0x0000002d002d7308 */ /* 0x000fe20000000800 */
[----:B------:R-:W-:Y:S01]  /*1a1b0*/  FADD.FTZ R173, R190, R173 ;  /* 0x000000adbead7221 */ /* 0x000fe20000010000 */
[----:B------:R-:W-:Y:S01]  /*1a1c0*/  HMMA.16816.F32.BF16 R4, R8, R14, R4 ;  /* 0x0000000e0804723c */ /* 0x000fe20000041804 */
[----:B------:R-:W-:Y:S02]  /*1a1d0*/  FADD.FTZ R12, R72, R73 ;  /* 0x00000049480c7221 */ /* 0x000fe40000010000 */
[----:B------:R-:W-:-:S02]  /*1a1e0*/  FADD.FTZ R194, R194, R173 ;  /* 0x000000adc2c27221 */ /* 0x000fc40000010000 */
[----:B------:R-:W-:Y:S01]  /*1a1f0*/  FADD.FTZ R71, R71, R12 ;  /* 0x0000000c47477221 */ /* 0x000fe20000010000 */
[----:B------:R-:W4:Y:S01]  /*1a200*/  MUFU.EX2 R38, R38 ;  /* 0x0000002600267308 */ /* 0x000f220000000800 */
[----:B------:R-:W-:Y:S01]  /*1a210*/  FADD.FTZ R175, R175, R194 ;  /* 0x000000c2afaf7221 */ /* 0x000fe20000010000 */
[----:B------:R-:W5:Y:S01]  /*1a220*/  LDSM.16.MT88.4 R12, [R215+0x8400] ;  /* 0x00840000d70c783b */ /* 0x000f620000004200 */
[----:B------:R-:W-:Y:S02]  /*1a230*/  FADD.FTZ R70, R70, R71 ;  /* 0x0000004746467221 */ /* 0x000fe40000010000 */
[----:B------:R-:W-:Y:S01]  /*1a240*/  FADD.FTZ R176, R176, R175 ;  /* 0x000000afb0b07221 */ /* 0x000fe20000010000 */
[----:B------:R-:W-:Y:S01]  /*1a250*/  LDSM.16.MT88.4 R192, [R215+0x8c00] ;  /* 0x008c0000d7c0783b */ /* 0x000fe20000004200 */
[----:B------:R-:W-:Y:S01]  /*1a260*/  FADD.FTZ R69, R69, R70 ;  /* 0x0000004645457221 */ /* 0x000fe20000010000 */
[----:B------:R-:W-:Y:S01]  /*1a270*/  MUFU.EX2 R49, R49 ;  /* 0x0000003100317308 */ /* 0x000fe20000000800 */
[----:B------:R-:W-:Y:S01]  /*1a280*/  FADD.FTZ R177, R177, R176 ;  /* 0x000000b0b1b17221 */ /* 0x000fe20000010000 */
[----:B---3--:R-:W-:Y:S01]  /*1a290*/  HMMA.16816.F32.BF16 R196, R8, R28, R196 ;  /* 0x0000001c08c4723c */ /* 0x008fe200000418c4 */
[----:B------:R-:W-:-:S02]  /*1a2a0*/  FADD.FTZ R68, R68, R69 ;  /* 0x0000004544447221 */ /* 0x000fc40000010000 */
[----:B------:R-:W-:Y:S02]  /*1a2b0*/  FADD.FTZ R174, R174, R177 ;  /* 0x000000b1aeae7221 */ /* 0x000fe40000010000 */
[----:B------:R-:W-:Y:S01]  /*1a2c0*/  FADD.FTZ R67, R67, R68 ;  /* 0x0000004443437221 */ /* 0x000fe20000010000 */
[----:B------:R-:W3:Y:S01]  /*1a2d0*/  MUFU.EX2 R72, R51 ;  /* 0x0000003300487308 */ /* 0x000ee20000000800 */
        /* <DEDUP_REMOVED lines=8> */
[----:B--2---:R-:W-:Y:S01]  /*1a360*/  F2FP.BF16.PACK_AB R8, R182, R137 ;  /* 0x00000089b608723e */ /* 0x004fe200000010ff */
[----:B------:R-:W-:Y:S01]  /*1a370*/  FADD.FTZ R64, R64, R65 ;  /* 0x0000004140407221 */ /* 0x000fe20000010000 */
[----:B----4-:R-:W-:Y:S01]  /*1a380*/  F2FP.BF16.PACK_AB R9, R38, R45 ;  /* 0x0000002d2609723e */ /* 0x010fe200000010ff */
[----:B------:R-:W-:Y:S01]  /*1a390*/  FADD.FTZ R133, R133, R140 ;  /* 0x0000008c85857221 */ /* 0x000fe20000010000 */
[----:B------:R-:W-:Y:S01]  /*1a3a0*/  F2FP.BF16.PACK_AB R10, R170, R169 ;  /* 0x000000a9aa0a723e */ /* 0x000fe200000010ff */
[----:B------:R-:W-:Y:S01]  /*1a3b0*/  FFMA.FTZ R37, R44, c[0x0][0x23c], -R86 ;  /* 0x00008f002c257a23 */ /* 0x000fe20000010856 */
[----:B---3--:R-:W-:Y:S01]  /*1a3c0*/  F2FP.BF16.PACK_AB R11, R72, R49 ;  /* 0x00000031480b723e */ /* 0x008fe200000010ff */
[----:B------:R-:W-:Y:S01]  /*1a3d0*/  FADD.FTZ R133, R124, R133 ;  /* 0x000000857c857221 */ /* 0x000fe20000010000 */
[----:B------:R-:W2:Y:S01]  /*1a3e0*/  MUFU.EX2 R97, R97 ;  /* 0x0000006100617308 */ /* 0x000ea20000000800 */
[----:B------:R-:W-:-:S02]  /*1a3f0*/  FFMA.FTZ R51, R36, c[0x0][0x23c], -R3 ;  /* 0x00008f0024337a23 */ /* 0x000fc40000010803 */
[----:B------:R-:W-:Y:S02]  /*1a400*/  FADD.FTZ R130, R130, R133 ;  /* 0x0000008582827221 */ /* 0x000fe40000010000 */
[C---:B-1----:R-:W-:Y:S01]  /*1a410*/  HMMA.16816.F32.BF16 R16, R8.reuse, R20, R16 ;  /* 0x000000140810723c */ /* 0x042fe20000041810 */
[--C-:B------:R-:W-:Y:S02]  /*1a420*/  FFMA.FTZ R44, R48, c[0x0][0x23c], -R3.reuse ;  /* 0x00008f00302c7a23 */ /* 0x100fe40000010803 */
[----:B------:R-:W-:Y:S01]  /*1a430*/  FADD.FTZ R181, R181, R130 ;  /* 0x00000082b5b57221 */ /* 0x000fe20000010000 */
[----:B------:R-:W-:Y:S01]  /*1a440*/  MUFU.EX2 R32, R32 ;  /* 0x0000002000207308 */ /* 0x000fe20000000800 */
[----:B------:R-:W-:Y:S02]  /*1a450*/  FFMA.FTZ R36, R50, c[0x0][0x23c], -R3 ;  /* 0x00008f0032247a23 */ /* 0x000fe40000010803 */
[----:B------:R-:W-:Y:S01]  /*1a460*/  FADD.FTZ R21, R63, R64 ;  /* 0x000000403f157221 */ /* 0x000fe20000010000 */
[----:B------:R-:W-:Y:S01]  /*1a470*/  HMMA.16816.F32.BF16 R4, R8, R22, R4 ;  /* 0x000000160804723c */ /* 0x000fe20000041804 */
[----:B------:R-:W-:-:S02]  /*1a480*/  FADD.FTZ R112, R112, R181 ;  /* 0x000000b570707221 */ /* 0x000fc40000010000 */
[----:B------:R-:W-:Y:S01]  /*1a490*/  FADD.FTZ R62, R62, R21 ;  /* 0x000000153e3e7221 */ /* 0x000fe20000010000 */
[----:B------:R-:W1:Y:S01]  /*1a4a0*/  MUFU.EX2 R39, R39 ;  /* 0x0000002700277308 */ /* 0x000e620000000800 */
[----:B------:R-:W-:Y:S01]  /*1a4b0*/  FADD.FTZ R183, R183, R112 ;  /* 0x00000070b7b77221 */ /* 0x000fe20000010000 */
[----:B------:R-:W3:Y:S01]  /*1a4c0*/  LDSM.16.MT88.4 R20, [R215+0x8800] ;  /* 0x00880000d714783b */ /* 0x000ee20000004200 */
[----:B------:R-:W-:Y:S01]  /*1a4d0*/  FADD.FTZ R61, R61, R62 ;  /* 0x0000003e3d3d7221 */ /* 0x000fe20000010000 */
[----:B-----5:R-:W-:Y:S01]  /*1a4e0*/  HMMA.16816.F32.BF16 R24, R8, R14, R24 ;  /* 0x0000000e0818723c */ /* 0x020fe20000041818 */
[----:B------:R-:W-:Y:S02]  /*1a4f0*/  FADD.FTZ R108, R108, R183 ;  /* 0x000000b76c6c7221 */ /* 0x000fe40000010000 */
[----:B------:R-:W-:Y:S01]  /*1a500*/  FADD.FTZ R60, R60, R61 ;  /* 0x0000003d3c3c7221 */ /* 0x000fe20000010000 */
[----:B------:R-:W-:Y:S01]  /*1a510*/  MUFU.EX2 R44, R44 ;  /* 0x0000002c002c7308 */ /* 0x000fe20000000800 */
[----:B------:R-:W-:-:S02]  /*1a520*/  FADD.FTZ R117, R117, R108 ;  /* 0x0000006c75757221 */ /* 0x000fc40000010000 */
[----:B------:R-:W-:Y:S01]  /*1a530*/  FADD.FTZ R59, R59, R60 ;  /* 0x0000003c3b3b7221 */ /* 0x000fe20000010000 */
[----:B------:R-:W-:Y:S01]  /*1a540*/  HMMA.16816.F32.BF16 R196, R8, R12, R196 ;  /* 0x0000000c08c4723c */ /* 0x000fe200000418c4 */
[----:B------:R-:W-:Y:S02]  /*1a550*/  FADD.FTZ R98, R98, R117 ;  /* 0x0000007562627221 */ /* 0x000fe40000010000 */
[----:B------:R-:W-:Y:S01]  /*1a560*/  FADD.FTZ R58, R58, R59 ;  /* 0x0000003b3a3a7221 */ /* 0x000fe20000010000 */
[----:B------:R-:W4:Y:S01]  /*1a570*/  MUFU.EX2 R51, R51 ;  /* 0x0000003300337308 */ /* 0x000f220000000800 */
[----:B------:R-:W-:Y:S02]  /*1a580*/  FADD.FTZ R33, R33, R98 ;  /* 0x0000006221217221 */ /* 0x000fe40000010000 */
[----:B------:R-:W-:Y:S01]  /*1a590*/  FADD.FTZ R57, R57, R58 ;  /* 0x0000003a39397221 */ /* 0x000fe20000010000 */
[----:B--2---:R-:W-:Y:S01]  /*1a5a0*/  F2FP.BF16.PACK_AB R8, R97, R132 ;  /* 0x000000846108723e */ /* 0x004fe200000010ff */
[----:B------:R-:W-:Y:S01]  /*1a5b0*/  FADD.FTZ R96, R96, R33 ;  /* 0x0000002160607221 */ /* 0x000fe20000010000 */
[----:B-1----:R-:W-:Y:S01]  /*1a5c0*/  F2FP.BF16.PACK_AB R10, R39, R32 ;  /* 0x00000020270a723e */ /* 0x002fe200000010ff */
[----:B------:R-:W-:Y:S01]  /*1a5d0*/  FADD.FTZ R56, R56, R57 ;  /* 0x0000003938387221 */ /* 0x000fe20000010000 */
[----:B------:R-:W-:Y:S01]  /*1a5e0*/  MUFU.EX2 R36, R36 ;  /* 0x0000002400247308 */ /* 0x000fe20000000800 */
[----:B------:R-:W-:-:S02]  /*1a5f0*/  FADD.FTZ R101, R101, R96 ;  /* 0x0000006065657221 */ /* 0x000fc40000010000 */
[----:B------:R-:W-:Y:S02]  /*1a600*/  FADD.FTZ R15, R55, R56 ;  /* 0x00000038370f7221 */ /* 0x000fe40000010000 */
[----:B------:R-:W-:Y:S02]  /*1a610*/  FADD.FTZ R90, R90, R101 ;  /* 0x000000655a5a7221 */ /* 0x000fe40000010000 */
[----:B------:R-:W-:Y:S01]  /*1a620*/  FADD.FTZ R15, R2, R15 ;  /* 0x0000000f020f7221 */ /* 0x000fe20000010000 */
[----:B------:R-:W1:Y:S01]  /*1a630*/  MUFU.EX2 R63, R42 ;  /* 0x0000002a003f7308 */ /* 0x000e620000000800 */
[----:B------:R-:W-:Y:S01]  /*1a640*/  FADD.FTZ R35, R35, R90 ;  /* 0x0000005a23237221 */ /* 0x000fe20000010000 */
[----:B----4-:R-:W-:Y:S01]  /*1a650*/  F2FP.BF16.PACK_AB R9, R51, R44 ;  /* 0x0000002c3309723e */ /* 0x010fe200000010ff */
[----:B------:R-:W-:Y:S02]  /*1a660*/  FADD.FTZ R0, R0, R15 ;  /* 0x0000000f00007221 */ /* 0x000fe40000010000 */
[----:B------:R-:W-:-:S02]  /*1a670*/  FADD.FTZ R46, R46, R35 ;  /* 0x000000232e2e7221 */ /* 0x000fc40000010000 */
[----:B------:R-:W-:Y:S01]  /*1a680*/  FADD.FTZ R89, R89, R0 ;  /* 0x0000000059597221 */ /* 0x000fe20000010000 */
[----:B------:R-:W-:Y:S01]  /*1a690*/  MUFU.EX2 R34, R34 ;  /* 0x0000002200227308 */ /* 0x000fe20000000800 */
[----:B------:R-:W-:Y:S02]  /*1a6a0*/  FFMA.FTZ R12, R53, c[0x0][0x23c], -R86 ;  /* 0x00008f00350c7a23 */ /* 0x000fe40000010856 */
[----:B------:R-:W-:Y:S02]  /*1a6b0*/  FADD.FTZ R0, R114, R89 ;  /* 0x0000005972007221 */ /* 0x000fe40000010000 */
[--C-:B------:R-:W-:Y:S02]  /*1a6c0*/  FFMA.FTZ R13, R52, c[0x0][0x23c], -R3.reuse ;  /* 0x00008f00340d7a23 */ /* 0x100fe40000010803 */
[----:B------:R-:W-:Y:S01]  /*1a6d0*/  FFMA.FTZ R14, R41, c[0x0][0x23c], -R3 ;  /* 0x00008f00290e7a23 */ /* 0x000fe20000010803 */
[----:B-1----:R-:W-:Y:S01]  /*1a6e0*/  F2FP.BF16.PACK_AB R11, R63, R36 ;  /* 0x000000243f0b723e */ /* 0x002fe200000010ff */
[----:B------:R-:W-:Y:S01]  /*1a6f0*/  FADD.FTZ R0, R129, R0 ;  /* 0x0000000081007221 */ /* 0x000fe20000010000 */
[----:B------:R-:W1:Y:S01]  /*1a700*/  MUFU.EX2 R37, R37 ;  /* 0x0000002500257308 */ /* 0x000e620000000800 */
[----:B------:R-:W-:Y:S01]  /*1a710*/  FADD.FTZ R46, R47, R46 ;  /* 0x0000002e2f2e7221 */ /* 0x000fe20000010000 */
[----:B------:R-:W-:Y:S01]  /*1a720*/  MOV R129, R87 ;  /* 0x0000005700817202 */ /* 0x000fe20000000f00 */
        /* <DEDUP_REMOVED lines=8> */
[----:B---3--:R-:W-:Y:S01]  /*1a7b0*/  HMMA.16816.F32.BF16 R196, R8, R20, R196 ;  /* 0x0000001408c4723c */ /* 0x008fe200000418c4 */
[----:B------:R-:W-:Y:S01]  /*1a7c0*/  FADD.FTZ R3, R170, R3 ;  /* 0x00000003aa037221 */ /* 0x000fe20000010000 */
[----:B------:R-:W2:Y:S01]  /*1a7d0*/  MUFU.EX2 R187, R187 ;  /* 0x000000bb00bb7308 */ /* 0x000ea20000000800 */
        /* <DEDUP_REMOVED lines=12> */
[----:B------:R-:W-:-:S04]  /*1a8a0*/  FADD.FTZ R0, R63, R0 ;  /* 0x000000003f007221 */ /* 0x000fc80000010000 */
[----:B-1----:R-:W-:Y:S01]  /*1a8b0*/  F2FP.BF16.PACK_AB R8, R37, R34 ;  /* 0x000000222508723e */ /* 0x002fe200000010ff */
[----:B------:R-:W-:Y:S01]  /*1a8c0*/  FADD.FTZ R34, R34, R39 ;  /* 0x0000002722227221 */ /* 0x000fe20000010000 */
[----:B--2---:R-:W-:Y:S01]  /*1a8d0*/  F2FP.BF16.PACK_AB R10, R187, R12 ;  /* 0x0000000cbb0a723e */ /* 0x004fe200000010ff */
        /* <DEDUP_REMOVED lines=13> */
[C---:B------:R-:W-:Y:S08]  /*1a9b0*/  HMMA.16816.F32.BF16 R200, R8.reuse, R202, R4 ;  /* 0x000000ca08c8723c */ /* 0x040ff00000041804 */
[----:B------:R-:W-:Y:S08]  /*1a9c0*/  HMMA.16816.F32.BF16 R192, R8, R194, R24 ;  /* 0x000000c208c0723c */ /* 0x000ff00000041818 */
.L_x_2202:
        /* <DEDUP_REMOVED lines=10> */
.L_x_2214:
[----:B------:R-:W-:Y:S01]  /*1aa70*/  PLOP3.LUT P0, PT, PT, PT, UP2, 0x40, 0x0 ;  /* 0x000000000000781c */ /* 0x000fe20003f0e828 */
[----:B------:R-:W-:Y:S04]  /*1aa80*/  DEPBAR.LE SB0, 0x0 ;  /* 0x000080000000791a */ /* 0x000fe80000000000 */
[----:B------:R-:W-:Y:S01]  /*1aa90*/  BAR.SYNC.DEFER_BLOCKING 0x0 ;  /* 0x0000000000007b1d */ /* 0x000fe20000010000 */
[----:B------:R-:W-:Y:S05]  /*1aaa0*/  IMAD.U32 R110, R213, -0x100, RZ ;  /* 0xffffff00d56e7824 */ /* 0x000fea00078e00ff */
[----:B------:R-:W-:Y:S02]  /*1aab0*/  SHF.R.S32.HI R111, RZ, 0x1f, R110 ;  /* 0x0000001fff6f7819 */ /* 0x000fe4000001146e */
[----:B------:R-:W-:-:S05]  /*1aac0*/  @P0 BRA `(.L_x_2211) ;  /* 0x000003d000000947 */ /* 0x000fca0003800000 */
[----:B------:R-:W-:Y:S01]  /*1aad0*/  IABS R4, c[0x0][0x2d0] ;  /* 0x0000b40000047a13 */ /* 0x000fe20000000000 */
[----:B------:R-:W-:Y:S01]  /*1aae0*/  USHF.L.U32 UR7, UR5, 0x8, URZ ;  /* 0x0000000805077899 */ /* 0x000fe2000800063f */
[----:B------:R-:W-:Y:S02]  /*1aaf0*/  LOP3.LUT R2, RZ, c[0x0][0x2d0], RZ, 0x33, !PT ;  /* 0x0000b400ff027a12 */ /* 0x000fe400078e33ff */
[----:B------:R-:W1:Y:S01]  /*1ab00*/  I2F.RP R9, R4 ;  /* 0x0000000400097306 */ /* 0x000e620000209400 */
[----:B------:R-:W-:Y:S02]  /*1ab10*/  UIADD3 UR6, UR7, -0x100, URZ ;  /* 0xffffff0007067890 */ /* 0x000fe4000fffe03f */
[----:B------:R-:W-:Y:S01]  /*1ab20*/  IMAD.U32 R8, RZ, RZ, UR7 ;  /* 0x00000007ff087e24 */ /* 0x000fe2000f8e00ff */
[----:B------:R-:W-:Y:S04]  /*1ab30*/  ULOP3.LUT UR7, UR7, UR11, URZ, 0x3c, !UPT ;  /* 0x0000000b07077292 */ /* 0x000fe8000f8e3c3f */
[----:B------:R-:W-:Y:S02]  /*1ab40*/  IABS R8, R8 ;  /* 0x0000000800087213 */ /* 0x000fe40000000000 */
[----:B------:R-:W-:Y:S01]  /*1ab50*/  ISETP.LE.AND P5, PT, RZ, UR7, PT ;  /* 0x00000007ff007c0c */ /* 0x000fe2000bfa3270 */
[----:B-1----:R-:W1:Y:S02]  /*1ab60*/  MUFU.RCP R6, R9 ;  /* 0x0000000900067308 */ /* 0x002e640000001000 */
[----:B-1----:R-:W-:Y:S01]  /*1ab70*/  IADD3 R10, R6, 0xffffffe, RZ ;  /* 0x0ffffffe060a7810 */ /* 0x002fe20007ffe0ff */
[----:B------:R-:W-:Y:S01]  /*1ab80*/  IMAD.U32 R6, RZ, RZ, UR6 ;  /* 0x00000006ff067e24 */ /* 0x000fe2000f8e00ff */
[----:B------:R-:W-:Y:S06]  /*1ab90*/  ULOP3.LUT UR6, UR6, UR11, URZ, 0x3c, !UPT ;  /* 0x0000000b06067292 */ /* 0x000fec000f8e3c3f */
[----:B------:R-:W1:Y:S01]  /*1aba0*/  F2I.FTZ.U32.TRUNC.NTZ R11, R10 ;  /* 0x0000000a000b7305 */ /* 0x000e62000021f000 */
[----:B------:R-:W-:Y:S02]  /*1abb0*/  IABS R6, R6 ;  /* 0x0000000600067213 */ /* 0x000fe40000000000 */
[----:B------:R-:W-:Y:S01]  /*1abc0*/  ISETP.LE.AND P4, PT, RZ, UR6, PT ;  /* 0x00000006ff007c0c */ /* 0x000fe2000bf83270 */
[--C-:B-1----:R-:W-:Y:S02]  /*1abd0*/  IMAD.MOV R7, RZ, RZ, -R11.reuse ;  /* 0x000000ffff077224 */ /* 0x102fe400078e0a0b */
[----:B------:R-:W-:Y:S02]  /*1abe0*/  IMAD.MOV.U32 R10, RZ, RZ, RZ ;  /* 0x000000ffff0a7224 */ /* 0x000fe400078e00ff */
[----:B------:R-:W-:Y:S04]  /*1abf0*/  IMAD R7, R7, R4, RZ ;  /* 0x0000000407077224 */ /* 0x000fe800078e02ff */
[----:B------:R-:W-:Y:S06]  /*1ac00*/  IMAD.HI.U32 R7, R11, R7, R10 ;  /* 0x000000070b077227 */ /* 0x000fec00078e000a */
[C---:B------:R-:W-:Y:S04]  /*1ac10*/  IMAD.HI.U32 R3, R7.reuse, R6, RZ ;  /* 0x0000000607037227 */ /* 0x040fe800078e00ff */
[----:B------:R-:W-:Y:S04]  /*1ac20*/  IMAD.HI.U32 R5, R7, R8, RZ ;  /* 0x0000000807057227 */ /* 0x000fe800078e00ff */
[----:B------:R-:W-:Y:S01]  /*1ac30*/  IMAD.MOV R7, RZ, RZ, -R3 ;  /* 0x000000ffff077224 */ /* 0x000fe200078e0a03 */
[----:B------:R-:W-:Y:S03]  /*1ac40*/  IADD3 R9, -R5, RZ, RZ ;  /* 0x000000ff05097210 */ /* 0x000fe60007ffe1ff */
        /* <DEDUP_REMOVED lines=10> */
[----:B------:R-:W-:Y:S11]  /*1acf0*/  ISETP.GE.U32.AND P3, PT, R8, R4, PT ;  /* 0x000000040800720c */ /* 0x000ff60003f66070 */
        /* <DEDUP_REMOVED lines=18> */
[----:B------:R-:W-:Y:S05]  /*1ae20*/  IMAD R9, R0, c[0x0][0x1a4], R9 ;  /* 0x0000690000097a24 */ /* 0x000fea00078e0209 */
[----:B------:R-:W-:Y:S01]  /*1ae30*/  IADD3 R111, R111, R9, RZ ;  /* 0x000000096f6f7210 */ /* 0x000fe20007ffe0ff */
[----:B--2---:R-:W-:Y:S04]  /*1ae40*/  IMAD.IADD R7, R4, 0x1, -R7 ;  /* 0x0000000104077824 */ /* 0x004fe800078e0a07 */
[C---:B------:R-:W-:Y:S01]  /*1ae50*/  IMAD.WIDE.U32 R110, R7.reuse, c[0x0][0x188], R110 ;  /* 0x00006200076e7a25 */ /* 0x040fe200078e006e */
[----:B------:R-:W-:Y:S05]  /*1ae60*/  SHF.R.S32.HI R4, RZ, 0x1f, R7 ;  /* 0x0000001fff047819 */ /* 0x000fea0000011407 */
[----:B------:R-:W-:Y:S04]  /*1ae70*/  IMAD R4, R4, c[0x0][0x188], RZ ;  /* 0x0000620004047a24 */ /* 0x000fe800078e02ff */
[----:B------:R-:W-:Y:S04]  /*1ae80*/  IMAD R4, R7, c[0x0][0x18c], R4 ;  /* 0x0000630007047a24 */ /* 0x000fe800078e0204 */
[----:B------:R-:W-:Y:S02]  /*1ae90*/  IMAD.IADD R111, R111, 0x1, R4 ;  /* 0x000000016f6f7824 */ /* 0x000fe400078e0204 */
.L_x_2211:
[----:B------:R-:W-:Y:S01]  /*1aea0*/  ULDC.64 UR6, c[0x0][0x1a0] ;  /* 0x0000680000067ab9 */ /* 0x000fe20000000a00 */
[----:B------:R-:W-:Y:S02]  /*1aeb0*/  ISETP.GE.AND P1, PT, R148, c[0x0][0x220], PT ;  /* 0x0000880094007a0c */ /* 0x000fe40003f26270 */
[C---:B------:R-:W-:Y:S03]  /*1aec0*/  LEA R170, P3, R110.reuse, R220, 0x1 ;  /* 0x000000dc6eaa7211 */ /* 0x040fe600078608ff */
[----:B------:R-:W-:Y:S01]  /*1aed0*/  USHF.L.U32 UR13, UR6, 0x5, URZ ;  /* 0x00000005060d7899 */ /* 0x000fe2000800063f */
[C-C-:B------:R-:W-:Y:S01]  /*1aee0*/  LEA.HI.X R171, R110.reuse, R221, R111.reuse, 0x1, P3 ;  /* 0x000000dd6eab7211 */ /* 0x140fe200018f0c6f */
[----:B------:R-:W-:Y:S02]  /*1aef0*/  USHF.L.U64.HI UR7, UR6, UR12, UR7 ;  /* 0x0000000c06077299 */ /* 0x000fe40008010207 */
[----:B------:R-:W-:Y:S04]  /*1af00*/  UISETP.GE.AND UP0, UPT, UR5, 0x2, UPT ;  /* 0x000000020500788c */ /* 0x000fe8000bf06270 */
[----:B------:R-:W-:Y:S01]  /*1af10*/  @P1 STS.64 [R212+0x5008], RZ ;  /* 0x005008ffd4001388 */ /* 0x000fe20000000a00 */
[-C--:B------:R-:W-:Y:S01]  /*1af20*/  @!P1 MOV R123, R111.reuse ;  /* 0x0000006f007b9202 */ /* 0x080fe20000000f00 */
[C---:B------:R-:W-:Y:S01]  /*1af30*/  @!P1 IMAD.WIDE.U32 R140, R213.reuse, 0x60, R110 ;  /* 0x00000060d58c9825 */ /* 0x040fe200078e006e */
[CC--:B------:R-:W-:Y:S02]  /*1af40*/  @!P1 LEA R109, P2, R213.reuse, R110.reuse, 0x6 ;  /* 0x0000006ed56d9211 */ /* 0x0c0fe400078430ff */
[-C--:B------:R-:W-:Y:S01]  /*1af50*/  @!P1 MOV R121, R111.reuse ;  /* 0x0000006f00799202 */ /* 0x080fe20000000f00 */
[----:B------:R-:W-:Y:S01]  /*1af60*/  @P1 STS [R212+0x5000], RZ ;  /* 0x005000ffd4001388 */ /* 0x000fe20000000800 */
[CC--:B------:R-:W-:Y:S02]  /*1af70*/  @!P1 LEA R113, P0, R213.reuse, R110.reuse, 0x7 ;  /* 0x0000006ed5719211 */ /* 0x0c0fe400078038ff */
        /* <DEDUP_REMOVED lines=8> */
[----:B------:R-:W-:Y:S01]  /*1b000*/  @!P1 MOV R138, R110 ;  /* 0x0000006e008a9202 */ /* 0x000fe20000000f00 */
[C---:B------:R-:W-:Y:S01]  /*1b010*/  @!P1 IMAD.WIDE.U32 R122, R213.reuse, 0xa0, R122 ;  /* 0x000000a0d57a9825 */ /* 0x040fe200078e007a */
[----:B------:R-:W-:Y:S02]  /*1b020*/  @!P1 MOV R108, c[0x0][0x1a4] ;  /* 0x00006900006c9a02 */ /* 0x000fe40000000f00 */
[----:B------:R-:W-:Y:S01]  /*1b030*/  @!P1 MOV R112, c[0x0][0x1a4] ;  /* 0x0000690000709a02 */ /* 0x000fe20000000f00 */
[C---:B------:R-:W-:Y:S01]  /*1b040*/  @!P1 IMAD.WIDE.U32 R120, R213.reuse, 0xc0, R120 ;  /* 0x000000c0d5789825 */ /* 0x040fe200078e0078 */
[-C--:B------:R-:W-:Y:S01]  /*1b050*/  @!P1 LEA.HI.X R108, R213, R111.reuse, R108, 0x6, P2 ;  /* 0x0000006fd56c9211 */ /* 0x080fe200010f346c */
[----:B------:R-:W-:Y:S01]  /*1b060*/  @P1 STS.128 [R212+0x5800], RZ ;  /* 0x005800ffd4001388 */ /* 0x000fe20000000c00 */
[-C--:B------:R-:W-:Y:S01]  /*1b070*/  @!P1 LEA R126, P2, R109, R220.reuse, 0x1 ;  /* 0x000000dc6d7e9211 */ /* 0x080fe200078408ff */
[C---:B------:R-:W-:Y:S01]  /*1b080*/  @!P1 IMAD.WIDE.U32 R138, R213.reuse, 0xe0, R138 ;  /* 0x000000e0d58a9825 */ /* 0x040fe200078e008a */
[----:B------:R-:W-:Y:S02]  /*1b090*/  @!P1 LEA.HI.X R112, R213, R111, R112, 0x7, P0 ;  /* 0x0000006fd5709211 */ /* 0x000fe400000f3c70 */
[-C--:B------:R-:W-:Y:S02]  /*1b0a0*/  @!P1 LEA R124, P0, R113, R220.reuse, 0x1 ;  /* 0x000000dc717c9211 */ /* 0x080fe400078008ff */
[-C--:B------:R-:W-:Y:S02]  /*1b0b0*/  @!P1 LEA.HI.X R127, R109, R221.reuse, R108, 0x1, P2 ;  /* 0x000000dd6d7f9211 */ /* 0x080fe400010f0c6c */
[-C--:B------:R-:W-:Y:S02]  /*1b0c0*/  @!P1 LEA.HI.X R125, R113, R221.reuse, R112, 0x1, P0 ;  /* 0x000000dd717d9211 */ /* 0x080fe400000f0c70 */
[----:B------:R-:W-:Y:S02]  /*1b0d0*/  @!P1 IADD3 R112, P2, R110, UR13, RZ ;  /* 0x0000000d6e709c10 */ /* 0x000fe4000ff5e0ff */
[-C--:B------:R-:W-:Y:S02]  /*1b0e0*/  @!P1 LEA R136, P0, R140, R220.reuse, 0x1 ;  /* 0x000000dc8c889211 */ /* 0x080fe400078008ff */
[----:B------:R-:W-:Y:S02]  /*1b0f0*/  @!P1 MOV R113, c[0x0][0x1a4] ;  /* 0x0000690000719a02 */ /* 0x000fe40000000f00 */
[CC--:B------:R-:W-:Y:S02]  /*1b100*/  @!P1 LEA R142, P4, R112.reuse, R220.reuse, 0x1 ;  /* 0x000000dc708e9211 */ /* 0x0c0fe400078808ff */
[----:B------:R-:W-:Y:S01]  /*1b110*/  @!P1 IADD3.X R111, R111, UR7, RZ, P2, !PT ;  /* 0x000000076f6f9c10 */ /* 0x000fe200097fe4ff */
[----:B------:R-:W-:Y:S01]  /*1b120*/  @!P1 IMAD R110, R113, 0xa0, RZ ;  /* 0x000000a0716e9824 */ /* 0x000fe200078e02ff */
[----:B------:R-:W-:Y:S02]  /*1b130*/  @!P1 MOV R109, c[0x0][0x1a4] ;  /* 0x00006900006d9a02 */ /* 0x000fe40000000f00 */
[----:B------:R-:W-:Y:S02]  /*1b140*/  @!P1 LEA.HI.X R143, R112, R221, R111, 0x1, P4 ;  /* 0x000000dd708f9211 */ /* 0x000fe400020f0c6f */
[----:B------:R-:W-:Y:S01]  /*1b150*/  @!P1 IADD3 R110, R110, R123, RZ ;  /* 0x0000007b6e6e9210 */ /* 0x000fe20007ffe0ff */
[----:B------:R-:W-:Y:S01]  /*1b160*/  @!P1 IMAD R109, R109, 0xc0, RZ ;  /* 0x000000c06d6d9824 */ /* 0x000fe200078e02ff */
[----:B------:R-:W-:Y:S01]  /*1b170*/  @!P1 MOV R108, c[0x0][0x1a4] ;  /* 0x00006900006c9a02 */ /* 0x000fe20000000f00 */
[----:B------:R-:W-:Y:S01]  /*1b180*/  @!PT LDS RZ, [RZ] ;  /* 0x00000000fffff984 */ /* 0x000fe20000000800 */
[----:B------:R-:W-:Y:S01]  /*1b190*/  @!PT LDS RZ, [RZ] ;  /* 0x00000000fffff984 */ /* 0x000fe20000000800 */
[----:B------:R-:W-:Y:S01]  /*1b1a0*/  @!PT LDS RZ, [RZ] ;  /* 0x00000000fffff984 */ /* 0x000fe20000000800 */
[----:B------:R2:W-:Y:S01]  /*1b1b0*/  @!P1 LDGSTS.E.BYPASS.LTC128B.128 [R212+0x5800], [R142.64] ;  /* 0x058000008ed49fae */ /* 0x0005e2000b901d4e */
[----:B------:R-:W-:Y:S02]  /*1b1c0*/  @!P1 MOV R114, c[0x0][0x1a4] ;  /* 0x0000690000729a02 */ /* 0x000fe40000000f00 */
[----:B------:R-:W-:Y:S01]  /*1b1d0*/  @!P1 IADD3 R109, R109, R121, RZ ;  /* 0x000000796d6d9210 */ /* 0x000fe20007ffe0ff */
[----:B------:R-:W-:Y:S02]  /*1b1e0*/  @!P1 IMAD R108, R108, 0xe0, RZ ;  /* 0x000000e06c6c9824 */ /* 0x000fe400078e02ff */
[----:B------:R-:W-:Y:S02]  /*1b1f0*/  @!P1 IMAD R114, R114, 0x60, RZ ;  /* 0x0000006072729824 */ /* 0x000fe400078e02ff */
[----:B------:R-:W-:Y:S01]  /*1b200*/  @P1 STS.128 [R212+0x6000], RZ ;  /* 0x006000ffd4001388 */ /* 0x000fe20000000c00 */
[----:B------:R-:W-:Y:S02]  /*1b210*/  @!P1 IADD3 R108, R108, R139, RZ ;  /* 0x0000008b6c6c9210 */ /* 0x000fe40007ffe0ff */
[----:B------:R-:W-:Y:S04]  /*1b220*/  @!P1 IADD3 R114, R114, R141, RZ ;  /* 0x0000008d72729210 */ /* 0x000fe80007ffe0ff */
[-C--:B------:R-:W-:Y:S01]  /*1b230*/  @!P1 LEA.HI.X R137, R140, R221.reuse, R114, 0x1, P0 ;  /* 0x000000dd8c899211 */ /* 0x080fe200000f0c72 */
[----:B------:R-:W-:Y:S01]  /*1b240*/  @!PT LDS RZ, [RZ] ;  /* 0x00000000fffff984 */ /* 0x000fe20000000800 */
[----:B------:R-:W-:Y:S01]  /*1b250*/  @!PT LDS RZ, [RZ] ;  /* 0x00000000fffff984 */ /* 0x000fe20000000800 */
[----:B------:R-:W-:Y:S01]  /*1b260*/  @!PT LDS RZ, [RZ] ;  /* 0x00000000fffff984 */ /* 0x000fe20000000800 */
[----:B------:R3:W-:Y:S01]  /*1b270*/  @!P1 LDGSTS.E.BYPASS.LTC128B.128 [R212+0x6000], [R126.64] ;  /* 0x060000007ed49fae */ /* 0x0007e2000b901d4e */
[-C--:B------:R-:W-:Y:S02]  /*1b280*/  @!P1 LEA R140, P3, R122, R220.reuse, 0x1 ;  /* 0x000000dc7a8c9211 */ /* 0x080fe400078608ff */
[-C--:B------:R-:W-:Y:S02]  /*1b290*/  @!P1 LEA R114, P2, R120, R220.reuse, 0x1 ;  /* 0x000000dc78729211 */ /* 0x080fe400078408ff */
[-C--:B------:R-:W-:Y:S02]  /*1b2a0*/  @!P1 LEA.HI.X R141, R122, R221.reuse, R110, 0x1, P3 ;  /* 0x000000dd7a8d9211 */ /* 0x080fe400018f0c6e */
[-C--:B------:R-:W-:Y:S01]  /*1b2b0*/  @!P1 LEA.HI.X R115, R120, R221.reuse, R109, 0x1, P2 ;  /* 0x000000dd78739211 */ /* 0x080fe200010f0c6d */
[----:B------:R-:W-:Y:S01]  /*1b2c0*/  @P1 STS.128 [R212+0x6800], RZ ;  /* 0x006800ffd4001388 */ /* 0x000fe20000000c00 */
[C---:B------:R-:W-:Y:S02]  /*1b2d0*/  @!P1 LEA R144, P0, R138.reuse, R220, 0x1 ;  /* 0x000000dc8a909211 */ /* 0x040fe400078008ff */
[----:B------:R-:W-:Y:S02]  /*1b2e0*/  MOV R220, R170 ;  /* 0x000000aa00dc7202 */ /* 0x000fe40000000f00 */
[----:B------:R-:W-:Y:S02]  /*1b2f0*/  @!P1 LEA.HI.X R145, R138, R221, R108, 0x1, P0 ;  /* 0x000000dd8a919211 */ /* 0x000fe400000f0c6c */
[----:B------:R-:W-:Y:S01]  /*1b300*/  PLOP3.LUT P0, PT, PT, PT, UP0, 0x80, 0x0 ;  /* 0x000000000000781c */ /* 0x000fe20003f0f008 */
[----:B------:R-:W-:Y:S01]  /*1b310*/  @!PT LDS RZ, [RZ] ;  /* 0x00000000fffff984 */ /* 0x000fe20000000800 */
[----:B------:R-:W-:Y:S01]  /*1b320*/  @!PT LDS RZ, [RZ] ;  /* 0x00000000fffff984 */ /* 0x000fe20000000800 */
[----:B------:R-:W-:Y:S01]  /*1b330*/  @!PT LDS RZ, [RZ] ;  /* 0x00000000fffff984 */ /* 0x000fe20000000800 */
[----:B------:R4:W-:Y:S01]  /*1b340*/  @!P1 LDGSTS.E.BYPASS.LTC128B.128 [R212+0x6800], [R136.64] ;  /* 0x0680000088d49fae */ /* 0x0009e2000b901d4e */
[----:B------:R-:W-:Y:S07]  /*1b350*/  MOV R221, R171 ;  /* 0x000000ab00dd7202 */ /* 0x000fee0000000f00 */
        /* <DEDUP_REMOVED lines=22> */
[----:B------:R-:W-:Y:S08]  /*1b4c0*/  LDSM.16.M88.4 R8, [R166+0x1000] ;  /* 0x00100000a608783b */ /* 0x000ff00000000200 */
[----:B------:R-:W-:Y:S08]  /*1b4d0*/  LDSM.16.M88.4 R128, [R167] ;  /* 0x00000000a780783b */ /* 0x000ff00000000200 */
[----:B------:R-:W-:Y:S08]  /*1b4e0*/  LDSM.16.M88.4 R12, [R165] ;  /* 0x00000000a50c783b */ /* 0x000ff00000000200 */
[----:B------:R-:W-:Y:S08]  /*1b4f0*/  LDSM.16.M88.4 R16, [R166+0x1400] ;  /* 0x00140000a610783b */ /* 0x000ff00000000200 */
[----:B------:R-:W-:Y:S08]  /*1b500*/  LDSM.16.M88.4 R20, [R164] ;  /* 0x00000000a414783b */ /* 0x000ff00000000200 */
[----:B------:R-:W-:Y:S08]  /*1b510*/  LDSM.16.M88.4 R24, [R166+0x1800] ;  /* 0x00180000a618783b */ /* 0x000ff00000000200 */
[----:B------:R-:W-:Y:S08]  /*1b520*/  LDSM.16.M88.4 R44, [R166+0x1c00] ;  /* 0x001c0000a62c783b */ /* 0x000ff00000000200 */
[----:B------:R-:W-:Y:S08]  /*1b530*/  LDSM.16.M88.4 R32, [R163] ;  /* 0x00000000a320783b */ /* 0x000ff00000000200 */
[----:B------:R-:W-:Y:S08]  /*1b540*/  LDSM.16.M88.4 R36, [R162] ;  /* 0x00000000a224783b */ /* 0x000ff00000000200 */
[----:B------:R-:W-:Y:S08]  /*1b550*/  LDSM.16.M88.4 R40, [R166+0x2000] ;  /* 0x00200000a628783b */ /* 0x000ff00000000200 */
        /* <DEDUP_REMOVED lines=10> */
[----:B------:R-:W1:Y:S08]  /*1b600*/  LDSM.16.M88.4 R104, [R166+0x3c00] ;  /* 0x003c0000a668783b */ /* 0x000e700000000200 */
[----:B------:R-:W-:Y:S08]  /*1b610*/  LDSM.16.M88.4 R96, [R155] ;  /* 0x000000009b60783b */ /* 0x000ff00000000200 */
[----:B------:R-:W1:Y:S08]  /*1b620*/  LDSM.16.M88.4 R100, [R154] ;  /* 0x000000009a64783b */ /* 0x000e700000000200 */
[----:B------:R-:W3:Y:S08]  /*1b630*/  LDSM.16.M88.4 R116, [R166+0x4000] ;  /* 0x00400000a674783b */ /* 0x000ef00000000200 */
[----:B-----5:R-:W-:Y:S08]  /*1b640*/  LDSM.16.M88.4 R112, [R166+0x4400] ;  /* 0x00440000a670783b */ /* 0x020ff00000000200 */
[----:B------:R-:W-:Y:S08]  /*1b650*/  LDSM.16.M88.4 R120, [R166+0x4800] ;  /* 0x00480000a678783b */ /* 0x000ff00000000200 */
[----:B--2---:R-:W-:Y:S08]  /*1b660*/  LDSM.16.M88.4 R140, [R166+0x4c00] ;  /* 0x004c0000a68c783b */ /* 0x004ff00000000200 */
[----:B-1----:R-:W-:Y:S08]  /*1b670*/  LDSM.16.M88.4 R144, [R151] ;  /* 0x000000009790783b */ /* 0x002ff00000000200 */
[----:B----4-:R-:W-:Y:S01]  /*1b680*/  LDSM.16.M88.4 R136, [R150] ;  /* 0x000000009688783b */ /* 0x010fe20000000200 */
[C---:B------:R-:W-:Y:S08]  /*1b690*/  HMMA.16816.F32.BF16 R92, R132.reuse, R104, RZ ;  /* 0x00000068845c723c */ /* 0x040ff000000418ff */
[C---:B------:R-:W-:Y:S08]  /*1b6a0*/  HMMA.16816.F32.BF16 R104, R132.reuse, R106, RZ ;  /* 0x0000006a8468723c */ /* 0x040ff000000418ff */
[----:B------:R-:W-:Y:S08]  /*1b6b0*/  HMMA.16816.F32.BF16 R4, R132, R8, RZ ;  /* 0x000000088404723c */ /* 0x000ff000000418ff */
[C---:B------:R-:W-:Y:S08]  /*1b6c0*/  HMMA.16816.F32.BF16 R92, R128.reuse, R100, R92 ;  /* 0x00000064805c723c */ /* 0x040ff0000004185c */
[----:B------:R-:W-:Y:S08]  /*1b6d0*/  HMMA.16816.F32.BF16 R104, R128, R102, R104 ;  /* 0x000000668068723c */ /* 0x000ff00000041868 */
[----:B---3--:R-:W-:Y:S08]  /*1b6e0*/  HMMA.16816.F32.BF16 R100, R132, R116, RZ ;  /* 0x000000748464723c */ /* 0x008ff000000418ff */
[----:B------:R-:W-:Y:S08]  /*1b6f0*/  HMMA.16816.F32.BF16 R4, R128, R12, R4 ;  /* 0x0000000c8004723c */ /* 0x000ff00000041804 */
[C---:B------:R-:W-:Y:S08]  /*1b700*/  HMMA.16816.F32.BF16 R8, R132.reuse, R10, RZ ;  /* 0x0000000a8408723c */ /* 0x040ff000000418ff */
[C---:B------:R-:W-:Y:S08]  /*1b710*/  HMMA.16816.F32.BF16 R28, R132.reuse, R44, RZ ;  /* 0x0000002c841c723c */ /* 0x040ff000000418ff */
[----:B------:R-:W-:Y:S01]  /*1b720*/  HMMA.16816.F32.BF16 R44, R132, R46, RZ ;  /* 0x0000002e842c723c */ /* 0x000fe200000418ff */
[----:B------:R-:W-:Y:S03]  /*1b730*/  FMUL.FTZ R2, R6, c[0x0][0x2ec] ;  /* 0x0000bb0006027a20 */ /* 0x000fe60000410000 */
[----:B------:R-:W-:Y:S02]  /*1b740*/  FMUL.FTZ R3, R5, c[0x0][0x2ec] ;  /* 0x0000bb0005037a20 */ /* 0x000fe40000410000 */
[----:B------:R-:W-:Y:S01]  /*1b750*/  FMUL.FTZ R0, R4, c[0x0][0x2ec] ;  /* 0x0000bb0004007a20 */ /* 0x000fe20000410000 */
[----:B------:R-:W1:Y:S01]  /*1b760*/  MUFU.TANH R2, R2 ;  /* 0x0000000200027308 */ /* 0x000e620000002400 */
[----:B------:R-:W-:Y:S05]  /*1b770*/  HMMA.16816.F32.BF16 R8, R128, R14, R8 ;  /* 0x0000000e8008723c */ /* 0x000fea0000041808 */
[----:B------:R-:W-:Y:S03]  /*1b780*/  FMUL.FTZ R4, R7, c[0x0][0x2ec] ;  /* 0x0000bb0007047a20 */ /* 0x000fe60000410000 */
[C---:B------:R-:W-:Y:S01]  /*1b790*/  HMMA.16816.F32.BF16 R12, R132.reuse, R16, RZ ;  /* 0x00000010840c723c */ /* 0x040fe200000418ff */
[----:B------:R-:W2:Y:S07]  /*1b7a0*/  MUFU.TANH R0, R0 ;  /* 0x0000000000007308 */ /* 0x000eae0000002400 */
[----:B------:R-:W-:Y:S03]  /*1b7b0*/  HMMA.16816.F32.BF16 R16, R132, R18, RZ ;  /* 0x000000128410723c */ /* 0x000fe600000418ff */
[----:B------:R-:W3:Y:S05]  /*1b7c0*/  MUFU.TANH R3, R3 ;  /* 0x0000000300037308 */ /* 0x000eea0000002400 */
[C---:B------:R-:W-:Y:S05]  /*1b7d0*/  HMMA.16816.F32.BF16 R44, R128.reuse, R38, R44 ;  /* 0x00000026802c723c */ /* 0x040fea000004182c */
[----:B------:R-:W4:Y:S01]  /*1b7e0*/  MUFU.TANH R4, R4 ;  /* 0x0000000400047308 */ /* 0x000f220000002400 */
        /* <DEDUP_REMOVED lines=22> */
[----:B------:R-:W5:Y:S03]  /*1b950*/  LDSM.16.M88.4 R32, [R161] ;  /* 0x00000000a120783b */ /* 0x000f660000000200 */
        /* <DEDUP_REMOVED lines=51> */
[----:B------:R-:W5:Y:S06]  /*1bc90*/  LDSM.16.M88.4 R64, [R157] ;  /* 0x000000009d40783b */ /* 0x000f6c0000000200 */
        /* <DEDUP_REMOVED lines=81> */
[----:B------:R-:W5:Y:S04]  /*1c1b0*/  LDSM.16.M88.4 R96, [R153] ;  /* 0x000000009960783b */ /* 0x000f680000000200 */
        /* <DEDUP_REMOVED lines=23> */
[----:B------:R-:W5:Y:S01]  /*1c330*/  LDSM.16.M88.4 R104, [R152] ;  /* 0x000000009868783b */ /* 0x000f620000000200 */
        /* <DEDUP_REMOVED lines=124> */
[----:B--234-:R-:W-:Y:S01]  /*1cb00*/  PLOP3.LUT P0, PT, PT, PT, UP2, 0x40, 0x0 ;  /* 0x000000000000781c */ /* 0x01cfe20003f0e828 */
[----:B------:R-:W-:Y:S04]  /*1cb10*/  IMAD.MOV.U32 R131, RZ, RZ, c[0x0][0x198] ;  /* 0x00006600ff837624 */ /* 0x000fe800078e00ff */
[----:B------:R-:W-:Y:S05]  /*1cb20*/  IMAD.U32 R130, R131, -0x100, RZ ;  /* 0xffffff0083827824 */ /* 0x000fea00078e00ff */
[----:B------:R-:W-:Y:S03]  /*1cb30*/  SHF.R.S32.HI R129, RZ, 0x1f, R130 ;  /* 0x0000001fff817819 */ /* 0x000fe60000011482 */
[----:B------:R-:W-:-:S05]  /*1cb40*/  @P0 BRA `(.L_x_2213) ;  /* 0x000003f000000947 */ /* 0x000fca0003800000 */
[----:B------:R-:W-:Y:S01]  /*1cb50*/  IABS R129, c[0x0][0x2d0] ;  /* 0x0000b40000817a13 */ /* 0x000fe20000000000 */
[----:B------:R-:W-:Y:S03]  /*1cb60*/  USHF.L.U32 UR6, UR5, 0x8, URZ ;  /* 0x0000000805067899 */ /* 0x000fe6000800063f */
[----:B------:R-:W2:Y:S01]  /*1cb70*/  I2F.RP R130, R129 ;  /* 0x0000008100827306 */ /* 0x000ea20000209400 */
        /* <DEDUP_REMOVED lines=18> */
[----:B------:R-:W-:Y:S01]  /*1cca0*/  IMAD.HI.U32 R132, R132, R135, RZ ;  /* 0x0000008784847227 */ /* 0x000fe200078e00ff */
[C---:B------:R-:W-:Y:S03]  /*1ccb0*/  IADD3 R134, -R130.reuse, RZ, RZ ;  /* 0x000000ff82867210 */ /* 0x040fe60007ffe1ff */
        /* <DEDUP_REMOVED lines=19> */
[CC--:B------:R-:W-:Y:S02]  /*1cdf0*/  LEA R138, P2, R130.reuse, R208.reuse, 0x2 ;  /* 0x000000d0828a7211 */ /* 0x0c0fe400078410ff */
[C---:B------:R-:W-:Y:S02]  /*1ce00*/  LEA R136, P0, R129.reuse, R208, 0x2 ;  /* 0x000000d081887211 */ /* 0x040fe400078010ff */
[-C--:B------:R-:W-:Y:S02]  /*1ce10*/  LEA.HI.X.SX32 R139, R130, R209.reuse, 0x2, P2 ;  /* 0x000000d1828b7211 */ /* 0x080fe400010f16ff */
[C---:B------:R-:W-:Y:S01]  /*1ce20*/  LEA.HI.X.SX32 R137, R129.reuse, R209, 0x2, P0 ;  /* 0x000000d181897211 */ /* 0x040fe200000f16ff */
[----:B------:R-:W-:Y:S01]  /*1ce30*/  IMAD.IADD R129, R129, 0x1, -R130 ;  /* 0x0000000181817824 */ /* 0x000fe200078e0a82 */
[----:B------:R-:W-:Y:S01]  /*1ce40*/  MOV R130, c[0x0][0x2d0] ;  /* 0x0000b40000827a02 */ /* 0x000fe20000000f00 */
[----:B------:R-:W2:Y:S04]  /*1ce50*/  LDG.E R132, [R138.64] ;  /* 0x0000000e8a847981 */ /* 0x000ea8000c1e1900 */
        /* <DEDUP_REMOVED lines=9> */
[----:B------:R-:W-:Y:S03]  /*1cef0*/  SHF.R.S32.HI R129, RZ, 0x1f, R132 ;  /* 0x0000001fff817819 */ /* 0x000fe60000011484 */
[----:B------:R-:W-:Y:S02]  /*1cf00*/  IMAD.MOV.U32 R130, RZ, RZ, R134 ;  /* 0x000000ffff827224 */ /* 0x000fe400078e0086 */
[----:B------:R-:W-:Y:S04]  /*1cf10*/  IMAD R129, R129, c[0x0][0x180], RZ ;  /* 0x0000600081817a24 */ /* 0x000fe800078e02ff */
[----:B------:R-:W-:Y:S05]  /*1cf20*/  IMAD R129, R132, c[0x0][0x184], R129 ;  /* 0x0000610084817a24 */ /* 0x000fea00078e0281 */
[----:B------:R-:W-:Y:S02]  /*1cf30*/  IADD3 R129, R135, R129, RZ ;  /* 0x0000008187817210 */ /* 0x000fe40007ffe0ff */
.L_x_2213:
        /* <DEDUP_REMOVED lines=9> */
[----:B------:R-:W-:Y:S01]  /*1cfd0*/  @!P1 IMAD.WIDE.U32 R170, R131, 0x60, R170 ;  /* 0x0000006083aa9825 */ /* 0x000fe200078e00aa */
[----:B------:R-:W-:Y:S01]  /*1cfe0*/  @!P1 LEA R138, P0, R139, R210, 0x1 ;  /* 0x000000d28b8a9211 */ /* 0x000fe200078008ff */
[----:B------:R-:W-:Y:S01]  /*1cff0*/  ULDC.64 UR6, c[0x0][0x198] ;  /* 0x0000660000067ab9 */ /* 0x000fe20000000a00 */
[----:B------:R-:W-:Y:S01]  /*1d000*/  @!P1 LEA R133, P2, R131, R130, 0x6 ;  /* 0x0000008283859211 */ /* 0x000fe200078430ff */
[----:B------:R-:W-:Y:S01]  /*1d010*/  @!P1 IMAD R146, R146, 0x60, RZ ;  /* 0x0000006092929824 */ /* 0x000fe200078e02ff */
[-C--:B------:R-:W-:Y:S01]  /*1d020*/  @!P1 LEA.HI.X R139, R139, R211.reuse, R144, 0x1, P0 ;  /* 0x000000d38b8b9211 */ /* 0x080fe200000f0c90 */
[----:B------:R-:W-:Y:S01]  /*1d030*/  USHF.L.U32 UR13, UR6, 0x5, URZ ;  /* 0x00000005060d7899 */ /* 0x000fe2000800063f */
[----:B------:R-:W-:Y:S01]  /*1d040*/  @!P1 LEA R144, P0, R170, R210, 0x1 ;  /* 0x000000d2aa909211 */ /* 0x000fe200078008ff */
        /* <DEDUP_REMOVED lines=11> */
[C---:B------:R-:W-:Y:S01]  /*1d100*/  LEA.HI.X R147, R130.reuse, R211, R129, 0x1, P0 ;  /* 0x000000d382937211 */ /* 0x040fe200000f0c81 */
[C---:B------:R-:W-:Y:S01]  /*1d110*/  @!P1 IMAD.WIDE.U32 R136, R131.reuse, 0xa0, R136 ;  /* 0x000000a083889825 */ /* 0x040fe200078e0088 */
[----:B------:R-:W-:Y:S02]  /*1d120*/  @!P1 IADD3 R130, P0, R130, UR13, RZ ;  /* 0x0000000d82829c10 */ /* 0x000fe4000ff1e0ff */
[----:B------:R-:W-:Y:S01]  /*1d130*/  @!P1 LEA.HI.X R132, R131, R129, R132, 0x6, P2 ;  /* 0x0000008183849211 */ /* 0x000fe200010f3484 */
[----:B------:R-:W-:Y:S01]  /*1d140*/  @!PT LDS RZ, [RZ] ;  /* 0x00000000fffff984 */ /* 0x000fe20000000800 */
[----:B------:R-:W-:Y:S01]  /*1d150*/  @!PT LDS RZ, [RZ] ;  /* 0x00000000fffff984 */ /* 0x000fe20000000800 */
[----:B------:R-:W-:Y:S01]  /*1d160*/  @!PT LDS RZ, [RZ] ;  /* 0x00000000fffff984 */ /* 0x000fe20000000800 */
[----:B------:R2:W-:Y:S01]  /*1d170*/  @!P1 LDGSTS.E.BYPASS.LTC128B.128 [R212+0x1000], [R146.64] ;  /* 0x0100000092d49fae */ /* 0x0005e2000b901d4e */
[----:B------:R-:W-:Y:S01]  /*1d180*/  @!P1 IADD3.X R129, R129, UR7, RZ, P0, !PT ;  /* 0x0000000781819c10 */ /* 0x000fe200087fe4ff */
[----:B------:R-:W-:Y:S01]  /*1d190*/  @!P1 IMAD.WIDE.U32 R134, R131, 0xc0, R134 ;  /* 0x000000c083869825 */ /* 0x000fe200078e0086 */
[CC--:B------:R-:W-:Y:S01]  /*1d1a0*/  @!P1 LEA R176, P0, R130.reuse, R210.reuse, 0x1 ;  /* 0x000000d282b09211 */ /* 0x0c0fe200078008ff */
        /* <DEDUP_REMOVED lines=57> */
.L_x_2212:
[----:B--234-:R-:W-:Y:S02]  /*1d540*/  UIADD3 UR6, UR5, -0x1, URZ ;  /* 0xffffffff05067890 */ /* 0x01cfe4000fffe03f */
        /* <DEDUP_REMOVED lines=75> */
[C---:B--2---:R-:W-:Y:S02]  /*1da00*/  FFMA.FTZ R0, R129.reuse, UR4, R0 ;  /* 0x0000000481007c23 */ /* 0x044fe40008010000 */
[----:B-1----:R-:W-:Y:S01]  /*1da10*/  FFMA.FTZ R2, R129, UR4, R2 ;  /* 0x0000000481027c23 */ /* 0x002fe20008010002 */
[----:B------:R-:W-:Y:S01]  /*1da20*/  IADD3 R129, R191, 0x90, RZ ;  /* 0x00000090bf817810 */ /* 0x000fe20007ffe0ff */
[C---:B---3--:R-:W-:Y:S02]  /*1da30*/  FFMA.FTZ R3, R130.reuse, UR4, R3 ;  /* 0x0000000482037c23 */ /* 0x048fe40008010003 */
        /* <DEDUP_REMOVED lines=41> */
[----:B------:R-:W-:Y:S01]  /*1dcd0*/  IADD3 R138, R191, 0xb1, RZ ;  /* 0x000000b1bf8a7810 */ /* 0x000fe20007ffe0ff */
[----:B------:R-:W-:Y:S01]  /*1dce0*/  FFMA.FTZ R25, R141, UR4, R25 ;  /* 0x000000048d197c23 */ /* 0x000fe20008010019 */
[----:B------:R-:W-:Y:S01]  /*1dcf0*/  FMNMX.FTZ R216, R21, R216, !PT ;  /* 0x000000d815d87209 */ /* 0x000fe20007810000 */
[----:B------:R-:W-:Y:S01]  /*1dd00*/  FFMA.FTZ R26, R141, UR4, R26 ;  /* 0x000000048d1a7c23 */ /* 0x000fe2000801001a */
[C---:B------:R-:W-:Y:S01]  /*1dd10*/  IADD3 R130, R191.reuse, 0x91, RZ ;  /* 0x00000091bf827810 */ /* 0x040fe20007ffe0ff */
[C---:B------:R-:W-:Y:S01]  /*1dd20*/  FFMA.FTZ R27, R142.reuse, UR4, R27 ;  /* 0x000000048e1b7c23 */ /* 0x040fe2000801001b */
[----:B------:R-:W-:Y:S01]  /*1dd30*/  I2F R138, R138 ;  /* 0x0000008a008a7306 */ /* 0x000fe20000201400 */
[----:B------:R-:W-:Y:S01]  /*1dd40*/  FFMA.FTZ R28, R142, UR4, R28 ;  /* 0x000000048e1c7c23 */ /* 0x000fe2000801001c */
[----:B------:R-:W-:Y:S01]  /*1dd50*/  IADD3 R142, R191, 0xc1, RZ ;  /* 0x000000c1bf8e7810 */ /* 0x000fe20007ffe0ff */
[----:B------:R-:W-:Y:S01]  /*1dd60*/  FFMA.FTZ R29, R143, UR4, R29 ;  /* 0x000000048f1d7c23 */ /* 0x000fe2000801001d */
[----:B------:R-:W-:Y:S01]  /*1dd70*/  IADD3 R131, R191, 0x98, RZ ;  /* 0x00000098bf837810 */ /* 0x000fe20007ffe0ff */
[----:B------:R-:W-:Y:S01]  /*1dd80*/  FFMA.FTZ R30, R143, UR4, R30 ;  /* 0x000000048f1e7c23 */ /* 0x000fe2000801001e */
[----:B------:R-:W-:Y:S01]  /*1dd90*/  IADD3 R140, R191, 0xb9, RZ ;  /* 0x000000b9bf8c7810 */ /* 0x000fe20007ffe0ff */
[----:B------:R-:W-:Y:S01]  /*1dda0*/  FFMA.FTZ R31, R144, UR4, R31 ;  /* 0x00000004901f7c23 */ /* 0x000fe2000801001f */
[----:B------:R-:W-:Y:S01]  /*1ddb0*/  FMNMX.FTZ R135, R20, R135, !PT ;  /* 0x0000008714877209 */ /* 0x000fe20007810000 */
[----:B------:R-:W-:Y:S01]  /*1ddc0*/  FFMA.FTZ R32, R144, UR4, R32 ;  /* 0x0000000490207c23 */ /* 0x000fe20008010020 */
[----:B------:R-:W2:Y:S01]  /*1ddd0*/  I2F R130, R130 ;  /* 0x0000008200827306 */ /* 0x000ea20000201400 */
[----:B------:R-:W-:Y:S01]  /*1dde0*/  FMNMX.FTZ R216, R23, R216, !PT ;  /* 0x000000d817d87209 */ /* 0x000fe20007810000 */
[----:B------:R-:W-:Y:S01]  /*1ddf0*/  FFMA.FTZ R33, R145, UR4, R33 ;  /* 0x0000000491217c23 */ /* 0x000fe20008010021 */
[----:B------:R-:W-:Y:S01]  /*1de00*/  IADD3 R133, R191, 0xa0, RZ ;  /* 0x000000a0bf857810 */ /* 0x000fe20007ffe0ff */
[----:B------:R-:W-:Y:S01]  /*1de10*/  FFMA.FTZ R34, R145, UR4, R34 ;  /* 0x0000000491227c23 */ /* 0x000fe20008010022 */
[----:B------:R-:W-:Y:S01]  /*1de20*/  FMNMX.FTZ R216, R25, R216, !PT ;  /* 0x000000d819d87209 */ /* 0x000fe20007810000 */
[C---:B------:R-:W-:Y:S01]  /*1de30*/  FFMA.FTZ R35, R146.reuse, UR4, R35 ;  /* 0x0000000492237c23 */ /* 0x040fe20008010023 */
[C---:B------:R-:W-:Y:S01]  /*1de40*/  IADD3 R136, R191.reuse, 0xa9, RZ ;  /* 0x000000a9bf887810 */ /* 0x040fe20007ffe0ff */
[----:B------:R-:W-:Y:S01]  /*1de50*/  FFMA.FTZ R36, R146, UR4, R36 ;  /* 0x0000000492247c23 */ /* 0x000fe20008010024 */
[----:B------:R-:W-:Y:S01]  /*1de60*/  IADD3 R146, R191, 0xd1, RZ ;  /* 0x000000d1bf927810 */ /* 0x000fe20007ffe0ff */
[----:B------:R-:W3:Y:S01]  /*1de70*/  I2F R131, R131 ;  /* 0x0000008300837306 */ /* 0x000ee20000201400 */
        /* <DEDUP_REMOVED lines=39> */
[----:B------:R-:W-:Y:S01]  /*1e0f0*/  I2F R137, R137 ;  /* 0x0000008900897306 */ /* 0x000fe20000201400 */
[----:B------:R-:W-:Y:S01]  /*1e100*/  FMNMX.FTZ R141, R38, R139, !PT ;  /* 0x0000008b268d7209 */ /* 0x000fe20007810000 */
[----:B------:R-:W-:Y:S01]  /*1e110*/  FFMA.FTZ R55, R177, UR4, R55 ;  /* 0x00000004b1377c23 */ /* 0x000fe20008010037 */
[----:B------:R-:W-:Y:S01]  /*1e120*/  IADD3 R139, R191, 0xb8, RZ ;  /* 0x000000b8bf8b7810 */ /* 0x000fe20007ffe0ff */
        /* <DEDUP_REMOVED lines=17> */
[----:B------:R-:W-:Y:S01]  /*1e240*/  IADD3 R141, R191, 0xc0, RZ ;  /* 0x000000c0bf8d7810 */ /* 0x000fe20007ffe0ff */
        /* <DEDUP_REMOVED lines=15> */
[----:B------:R-:W-:Y:S01]  /*1e340*/  IADD3 R143, R191, 0xc8, RZ ;  /* 0x000000c8bf8f7810 */ /* 0x000fe20007ffe0ff */
[----:B------:R-:W-:Y:S01]  /*1e350*/  FFMA.FTZ R70, R184, UR4, R70 ;  /* 0x00000004b8467c23 */ /* 0x000fe20008010046 */
[----:B------:R-:W-:Y:S01]  /*1e360*/  FMNMX.FTZ R145, R56, R145, !PT ;  /* 0x0000009138917209 */ /* 0x000fe20007810000 */
[----:B------:R-:W-:Y:S01]  /*1e370*/  I2F R144, R144 ;  /* 0x0000009000907306 */ /* 0x000fe20000201400 */
[----:B------:R-:W-:Y:S01]  /*1e380*/  FFMA.FTZ R71, R185, UR4, R71 ;  /* 0x00000004b9477c23 */ /* 0x000fe20008010047 */
[----:B------:R-:W-:Y:S01]  /*1e390*/  FMNMX.FTZ R216, R57, R216, !PT ;  /* 0x000000d839d87209 */ /* 0x000fe20007810000 */
[----:B------:R-:W-:Y:S01]  /*1e3a0*/  FFMA.FTZ R72, R185, UR4, R72 ;  /* 0x00000004b9487c23 */ /* 0x000fe20008010048 */
[----:B------:R-:W-:Y:S01]  /*1e3b0*/  FMNMX.FTZ R145, R58, R145, !PT ;  /* 0x000000913a917209 */ /* 0x000fe20007810000 */
[----:B-1----:R-:W-:Y:S01]  /*1e3c0*/  FFMA.FTZ R73, R129, UR4, R73 ;  /* 0x0000000481497c23 */ /* 0x002fe20008010049 */
[----:B------:R-:W-:Y:S01]  /*1e3d0*/  FMNMX.FTZ R216, R59, R216, !PT ;  /* 0x000000d83bd87209 */ /* 0x000fe20007810000 */
[----:B------:R-:W-:Y:S01]  /*1e3e0*/  FFMA.FTZ R74, R129, UR4, R74 ;  /* 0x00000004814a7c23 */ /* 0x000fe2000801004a */
[----:B------:R-:W-:Y:S01]  /*1e3f0*/  FMNMX.FTZ R145, R60, R145, !PT ;  /* 0x000000913c917209 */ /* 0x000fe20007810000 */
[C---:B--2---:R-:W-:Y:S01]  /*1e400*/  FFMA.FTZ R75, R130.reuse, UR4, R75 ;  /* 0x00000004824b7c23 */ /* 0x044fe2000801004b */
[----:B------:R-:W-:Y:S01]  /*1e410*/  I2F R143, R143 ;  /* 0x0000008f008f7306 */ /* 0x000fe20000201400 */
[----:B------:R-:W-:Y:S01]  /*1e420*/  FFMA.FTZ R76, R130, UR4, R76 ;  /* 0x00000004824c7c23 */ /* 0x000fe2000801004c */
[----:B------:R-:W-:Y:S01]  /*1e430*/  FMNMX.FTZ R147, R62, R145, !PT ;  /* 0x000000913e937209 */ /* 0x000fe20007810000 */
[----:B---3--:R-:W-:Y:S01]  /*1e440*/  FFMA.FTZ R77, R131, UR4, R77 ;  /* 0x00000004834d7c23 */ /* 0x008fe2000801004d */
[----:B------:R-:W-:Y:S01]  /*1e450*/  IADD3 R145, R191, 0xd0, RZ ;  /* 0x000000d0bf917810 */ /* 0x000fe20007ffe0ff */
[----:B------:R-:W-:Y:S01]  /*1e460*/  FFMA.FTZ R78, R131, UR4, R78 ;  /* 0x00000004834e7c23 */ /* 0x000fe2000801004e */
[----:B------:R-:W-:Y:S02]  /*1e470*/  IADD3 R131, R191, 0xd9, RZ ;  /* 0x000000d9bf837810 */ /* 0x000fe40007ffe0ff */
[----:B------:R-:W-:Y:S02]  /*1e480*/  FMNMX.FTZ R216, R61, R216, !PT ;  /* 0x000000d83dd87209 */ /* 0x000fe40007810000 */
[----:B------:R-:W-:Y:S01]  /*1e490*/  I2F R145, R145 ;  /* 0x0000009100917306 */ /* 0x000fe20000201400 */
[----:B------:R-:W-:Y:S02]  /*1e4a0*/  IADD3 R132, R191, 0x99, RZ ;  /* 0x00000099bf847810 */ /* 0x000fe40007ffe0ff */
[----:B------:R-:W-:Y:S02]  /*1e4b0*/  FMNMX.FTZ R216, R63, R216, !PT ;  /* 0x000000d83fd87209 */ /* 0x000fe40007810000 */
[----:B------:R-:W-:Y:S02]  /*1e4c0*/  IADD3 R134, R191, 0xa1, RZ ;  /* 0x000000a1bf867810 */ /* 0x000fe40007ffe0ff */
[----:B------:R-:W-:Y:S02]  /*1e4d0*/  FMNMX.FTZ R216, R65, R216, !PT ;  /* 0x000000d841d87209 */ /* 0x000fe40007810000 */
[----:B------:R-:W-:Y:S01]  /*1e4e0*/  IADD3 R135, R191, 0xa8, RZ ;  /* 0x000000a8bf877810 */ /* 0x000fe20007ffe0ff */
[----:B------:R-:W1:Y:S01]  /*1e4f0*/  I2F R132, R132 ;  /* 0x0000008400847306 */ /* 0x000e620000201400 */
[----:B------:R-:W-:Y:S02]  /*1e500*/  FMNMX.FTZ R216, R67, R216, !PT ;  /* 0x000000d843d87209 */ /* 0x000fe40007810000 */
[----:B------:R-:W-:Y:S02]  /*1e510*/  IADD3 R130, R191, 0xd8, RZ ;  /* 0x000000d8bf827810 */ /* 0x000fe40007ffe0ff */
        /* <DEDUP_REMOVED lines=8> */
[----:B------:R-:W-:Y:S01]  /*1e5a0*/  FMNMX.FTZ R147, R70, R147, !PT ;  /* 0x0000009346937209 */ /* 0x000fe20007810000 */
[----:B------:R-:W3:Y:S01]  /*1e5b0*/  I2F R135, R135 ;  /* 0x0000008700877306 */ /* 0x000ee20000201400 */
[----:B------:R-:W-:Y:S02]  /*1e5c0*/  FMNMX.FTZ R216, R77, R216, !PT ;  /* 0x000000d84dd87209 */ /* 0x000fe40007810000 */
[----:B------:R-:W-:Y:S01]  /*1e5d0*/  FMNMX.FTZ R147, R72, R147, !PT ;  /* 0x0000009348937209 */ /* 0x000fe20007810000 */
[C---:B-1----:R-:W-:Y:S02]  /*1e5e0*/  FFMA.FTZ R79, R132.reuse, UR4, R79 ;  /* 0x00000004844f7c23 */ /* 0x042fe4000801004f */
[----:B------:R-:W-:Y:S01]  /*1e5f0*/  FFMA.FTZ R80, R132, UR4, R80 ;  /* 0x0000000484507c23 */ /* 0x000fe20008010050 */
[----:B------:R-:W-:Y:S01]  /*1e600*/  IADD3 R132, R191, 0xe0, RZ ;  /* 0x000000e0bf847810 */ /* 0x000fe20007ffe0ff */
[----:B------:R-:W-:Y:S01]  /*1e610*/  FFMA.FTZ R81, R133, UR4, R81 ;  /* 0x0000000485517c23 */ /* 0x000fe20008010051 */
[----:B------:R-:W-:Y:S01]  /*1e620*/  FMNMX.FTZ R216, R79, R216, !PT ;  /* 0x000000d84fd87209 */ /* 0x000fe20007810000 */
[----:B------:R-:W1:Y:S01]  /*1e630*/  I2F R129, R146 ;  /* 0x0000009200817306 */ /* 0x000e620000201400 */
[----:B------:R-:W-:Y:S01]  /*1e640*/  FFMA.FTZ R82, R133, UR4, R82 ;  /* 0x0000000485527c23 */ /* 0x000fe20008010052 */
[----:B------:R-:W-:Y:S01]  /*1e650*/  IADD3 R133, R191, 0xe1, RZ ;  /* 0x000000e1bf857810 */ /* 0x000fe20007ffe0ff */
[C---:B--2---:R-:W-:Y:S01]  /*1e660*/  FFMA.FTZ R83, R134.reuse, UR4, R83 ;  /* 0x0000000486537c23 */ /* 0x044fe20008010053 */
[----:B------:R-:W-:Y:S01]  /*1e670*/  FMNMX.FTZ R216, R81, R216, !PT ;  /* 0x000000d851d87209 */ /* 0x000fe20007810000 */
[----:B------:R-:W-:Y:S01]  /*1e680*/  FFMA.FTZ R84, R134, UR4, R84 ;  /* 0x0000000486547c23 */ /* 0x000fe20008010054 */
[----:B------:R-:W-:Y:S02]  /*1e690*/  IADD3 R134, R191, 0xe8, RZ ;  /* 0x000000e8bf867810 */ /* 0x000fe40007ffe0ff */
[----:B------:R-:W-:Y:S02]  /*1e6a0*/  FMNMX.FTZ R216, R83, R216, !PT ;  /* 0x000000d853d87209 */ /* 0x000fe40007810000 */
[----:B------:R-:W2:Y:S01]  /*1e6b0*/  I2F R130, R130 ;  /* 0x0000008200827306 */ /* 0x000ea20000201400 */
[----:B------:R-:W-:Y:S01]  /*1e6c0*/  FMNMX.FTZ R147, R74, R147, !PT ;  /* 0x000000934a937209 */ /* 0x000fe20007810000 */
[C---:B---3--:R-:W-:Y:S03]  /*1e6d0*/  FFMA.FTZ R85, R135.reuse, UR4, R85 ;  /* 0x0000000487557c23 */ /* 0x048fe60008010055 */
[----:B------:R-:W-:Y:S01]  /*1e6e0*/  FMNMX.FTZ R147, R76, R147, !PT ;  /* 0x000000934c937209 */ /* 0x000fe20007810000 */
[----:B------:R-:W-:Y:S01]  /*1e6f0*/  FFMA.FTZ R86, R135, UR4, R86 ;  /* 0x0000000487567c23 */ /* 0x000fe20008010056 */
[----:B------:R-:W-:Y:S01]  /*1e700*/  IADD3 R135, R191, 0xe9, RZ ;  /* 0x000000e9bf877810 */ /* 0x000fe20007ffe0ff */
[C---:B------:R-:W-:Y:S01]  /*1e710*/  FFMA.FTZ R87, R136.reuse, UR4, R87 ;  /* 0x0000000488577c23 */ /* 0x040fe20008010057 */
[----:B------:R-:W-:Y:S01]  /*1e720*/  FMNMX.FTZ R216, R85, R216, !PT ;  /* 0x000000d855d87209 */ /* 0x000fe20007810000 */
[----:B------:R-:W3:Y:S01]  /*1e730*/  I2F R131, R131 ;  /* 0x0000008300837306 */ /* 0x000ee20000201400 */
[----:B------:R-:W-:Y:S01]  /*1e740*/  FFMA.FTZ R88, R136, UR4, R88 ;  /* 0x0000000488587c23 */ /* 0x000fe20008010058 */
[----:B------:R-:W-:Y:S01]  /*1e750*/  IADD3 R136, R191, 0xf0, RZ ;  /* 0x000000f0bf887810 */ /* 0x000fe20007ffe0ff */
[----:B------:R-:W-:Y:S01]  /*1e760*/  FFMA.FTZ R89, R137, UR4, R89 ;  /* 0x0000000489597c23 */ /* 0x000fe20008010059 */
[----:B------:R-:W-:Y:S01]  /*1e770*/  FMNMX.FTZ R216, R87, R216, !PT ;  /* 0x000000d857d87209 */ /* 0x000fe20007810000 */
[----:B------:R-:W-:Y:S01]  /*1e780*/  FFMA.FTZ R90, R137, UR4, R90 ;  /* 0x00000004895a7c23 */ /* 0x000fe2000801005a */
[----:B------:R-:W-:Y:S01]  /*1e790*/  IADD3 R137, R191, 0xf1, RZ ;  /* 0x000000f1bf897810 */ /* 0x000fe20007ffe0ff */
        /* <DEDUP_REMOVED lines=13> */
[----:B------:R-:W5:Y:S01]  /*1e870*/  I2F R133, R133 ;  /* 0x0000008500857306 */ /* 0x000f620000201400 */
        /* <DEDUP_REMOVED lines=9> */
[----:B------:R-:W5:Y:S01]  /*1e910*/  I2F R134, R134 ;  /* 0x0000008600867306 */ /* 0x000f620000201400 */
        /* <DEDUP_REMOVED lines=8> */
[C---:B-1----:R-:W-:Y:S01]  /*1e9a0*/  FFMA.FTZ R107, R129.reuse, UR4, R107 ;  /* 0x00000004816b7c23 */ /* 0x042fe2000801006b */
[----:B------:R-:W1:Y:S01]  /*1e9b0*/  I2F R135, R135 ;  /* 0x0000008700877306 */ /* 0x000e620000201400 */
[----:B------:R-:W-:Y:S01]  /*1e9c0*/  FFMA.FTZ R108, R129, UR4, R108 ;  /* 0x00000004816c7c23 */ /* 0x000fe2000801006c */
[----:B------:R-:W-:Y:S01]  /*1e9d0*/  FMNMX.FTZ R216, R103, R216, !PT ;  /* 0x000000d867d87209 */ /* 0x000fe20007810000 */
[C---:B--2---:R-:W-:Y:S01]  /*1e9e0*/  FFMA.FTZ R109, R130.reuse, UR4, R109 ;  /* 0x00000004826d7c23 */ /* 0x044fe2000801006d */
[----:B------:R-:W-:Y:S01]  /*1e9f0*/  IADD3 R129, R191, 0xf8, RZ ;  /* 0x000000f8bf817810 */ /* 0x000fe20007ffe0ff */
[----:B------:R-:W-:Y:S01]  /*1ea00*/  FFMA.FTZ R110, R130, UR4, R110 ;  /* 0x00000004826e7c23 */ /* 0x000fe2000801006e */
[----:B------:R-:W-:Y:S01]  /*1ea10*/  FMNMX.FTZ R216, R105, R216, !PT ;  /* 0x000000d869d87209 */ /* 0x000fe20007810000 */
[----:B---3--:R-:W-:Y:S01]  /*1ea20*/  FFMA.FTZ R111, R131, UR4, R111 ;  /* 0x00000004836f7c23 */ /* 0x008fe2000801006f */
[----:B------:R-:W-:Y:S01]  /*1ea30*/  IADD3 R130, R191, 0xf9, RZ ;  /* 0x000000f9bf827810 */ /* 0x000fe20007ffe0ff */
[----:B------:R-:W-:Y:S01]  /*1ea40*/  FFMA.FTZ R112, R131, UR4, R112 ;  /* 0x0000000483707c23 */ /* 0x000fe20008010070 */
[----:B------:R-:W2:Y:S01]  /*1ea50*/  I2F R136, R136 ;  /* 0x0000008800887306 */ /* 0x000ea20000201400 */
[C---:B----4-:R-:W-:Y:S01]  /*1ea60*/  FFMA.FTZ R113, R132.reuse, UR4, R113 ;  /* 0x0000000484717c23 */ /* 0x050fe20008010071 */
        /* <DEDUP_REMOVED lines=8> */
[----:B------:R-:W3:Y:S01]  /*1eaf0*/  I2F R137, R137 ;  /* 0x0000008900897306 */ /* 0x000ee20000201400 */
[----:B------:R-:W-:Y:S01]  /*1eb00*/  FFMA.FTZ R118, R134, UR4, R118 ;  /* 0x0000000486767c23 */ /* 0x000fe20008010076 */
[----:B------:R-:W-:Y:S01]  /*1eb10*/  FMNMX.FTZ R216, R111, R216, !PT ;  /* 0x000000d86fd87209 */ /* 0x000fe20007810000 */
[C---:B-1----:R-:W-:Y:S01]  /*1eb20*/  FFMA.FTZ R119, R135.reuse, UR4, R119 ;  /* 0x0000000487777c23 */ /* 0x042fe20008010077 */
[----:B------:R-:W-:Y:S01]  /*1eb30*/  FMNMX.FTZ R147, R94, R147, !PT ;  /* 0x000000935e937209 */ /* 0x000fe20007810000 */
[----:B------:R-:W-:Y:S01]  /*1eb40*/  FFMA.FTZ R120, R135, UR4, R120 ;  /* 0x0000000487787c23 */ /* 0x000fe20008010078 */
[----:B------:R-:W-:Y:S02]  /*1eb50*/  FMNMX.FTZ R216, R113, R216, !PT ;  /* 0x000000d871d87209 */ /* 0x000fe40007810000 */
[----:B------:R-:W-:Y:S02]  /*1eb60*/  FMNMX.FTZ R147, R96, R147, !PT ;  /* 0x0000009360937209 */ /* 0x000fe40007810000 */
[----:B------:R-:W1:Y:S01]  /*1eb70*/  I2F R129, R129 ;  /* 0x0000008100817306 */ /* 0x000e620000201400 */
[----:B------:R-:W-:Y:S02]  /*1eb80*/  FMNMX.FTZ R216, R115, R216, !PT ;  /* 0x000000d873d87209 */ /* 0x000fe40007810000 */
[----:B------:R-:W-:Y:S01]  /*1eb90*/  FMNMX.FTZ R147, R98, R147, !PT ;  /* 0x0000009362937209 */ /* 0x000fe20007810000 */
[C---:B--2---:R-:W-:Y:S01]  /*1eba0*/  FFMA.FTZ R121, R136.reuse, UR4, R121 ;  /* 0x0000000488797c23 */ /* 0x044fe20008010079 */
[----:B------:R-:W-:Y:S01]  /*1ebb0*/  FMNMX.FTZ R216, R117, R216, !PT ;  /* 0x000000d875d87209 */ /* 0x000fe20007810000 */
[----:B------:R-:W-:Y:S01]  /*1ebc0*/  FFMA.FTZ R122, R136, UR4, R122 ;  /* 0x00000004887a7c23 */ /* 0x000fe2000801007a */
[----:B------:R-:W-:Y:S02]  /*1ebd0*/  FMNMX.FTZ R147, R100, R147, !PT ;  /* 0x0000009364937209 */ /* 0x000fe40007810000 */
[----:B------:R-:W-:Y:S01]  /*1ebe0*/  FMNMX.FTZ R216, R119, R216, !PT ;  /* 0x000000d877d87209 */ /* 0x000fe20007810000 */
[----:B------:R-:W2:Y:S01]  /*1ebf0*/  I2F R130, R130 ;  /* 0x0000008200827306 */ /* 0x000ea20000201400 */
[----:B------:R-:W-:Y:S02]  /*1ec00*/  FMNMX.FTZ R147, R102, R147, !PT ;  /* 0x0000009366937209 */ /* 0x000fe40007810000 */
[----:B------:R-:W-:Y:S01]  /*1ec10*/  FMNMX.FTZ R216, R121, R216, !PT ;  /* 0x000000d879d87209 */ /* 0x000fe20007810000 */
[C---:B---3--:R-:W-:Y:S01]  /*1ec20*/  FFMA.FTZ R123, R137.reuse, UR4, R123 ;  /* 0x00000004897b7c23 */ /* 0x048fe2000801007b */
[----:B------:R-:W-:Y:S01]  /*1ec30*/  FMNMX.FTZ R147, R104, R147, !PT ;  /* 0x0000009368937209 */ /* 0x000fe20007810000 */
[----:B------:R-:W-:Y:S03]  /*1ec40*/  FFMA.FTZ R124, R137, UR4, R124 ;  /* 0x00000004897c7c23 */ /* 0x000fe6000801007c */
[----:B------:R-:W-:Y:S02]  /*1ec50*/  FMNMX.FTZ R216, R123, R216, !PT ;  /* 0x000000d87bd87209 */ /* 0x000fe40007810000 */
[----:B------:R-:W-:Y:S01]  /*1ec60*/  FMNMX.FTZ R147, R106, R147, !PT ;  /* 0x000000936a937209 */ /* 0x000fe20007810000 */
[C---:B-1----:R-:W-:Y:S03]  /*1ec70*/  FFMA.FTZ R125, R129.reuse, UR4, R125 ;  /* 0x00000004817d7c23 */ /* 0x042fe6000801007d */
[----:B------:R-:W-:Y:S01]  /*1ec80*/  FMNMX.FTZ R147, R108, R147, !PT ;  /* 0x000000936c937209 */ /* 0x000fe20007810000 */
[----:B------:R-:W-:Y:S01]  /*1ec90*/  FFMA.FTZ R126, R129, UR4, R126 ;  /* 0x00000004817e7c23 */ /* 0x000fe2000801007e */
[----:B------:R-:W-:Y:S02]  /*1eca0*/  FMNMX.FTZ R216, R125, R216, !PT ;  /* 0x000000d87dd87209 */ /* 0x000fe40007810000 */
[----:B------:R-:W-:Y:S01]  /*1ecb0*/  FMNMX.FTZ R147, R110, R147, !PT ;  /* 0x000000936e937209 */ /* 0x000fe20007810000 */
[----:B--2---:R-:W-:Y:S03]  /*1ecc0*/  FFMA.FTZ R127, R130, UR4, R127 ;  /* 0x00000004827f7c23 */ /* 0x004fe6000801007f */
        /* <DEDUP_REMOVED lines=8> */
[----:B------:R-:W-:Y:S04]  /*1ed50*/  FMNMX.FTZ R129, R122, R147, !PT ;  /* 0x000000937a817209 */ /* 0x000fe80007810000 */
[----:B------:R-:W-:Y:S04]  /*1ed60*/  FMNMX.FTZ R129, R124, R129, !PT ;  /* 0x000000817c817209 */ /* 0x000fe80007810000 */
[----:B------:R-:W-:Y:S02]  /*1ed70*/  FMNMX.FTZ R129, R126, R129, !PT ;  /* 0x000000817e817209 */ /* 0x000fe40007810000 */
[----:B-1----:R-:W-:Y:S02]  /*1ed80*/  FMNMX.FTZ R138, R134, R131, !PT ;  /* 0x00000083868a7209 */ /* 0x002fe40007810000 */
[----:B------:R-:W-:Y:S03]  /*1ed90*/  FMNMX.FTZ R130, R128, R129, !PT ;  /* 0x0000008180827209 */ /* 0x000fe60007810000 */
[----:B------:R-:W-:Y:S08]  /*1eda0*/  SHFL.BFLY PT, R133, R138, 0x1, 0x1f ;  /* 0x0c201f008a857f89 */ /* 0x000ff000000e0000 */
[----:B------:R-:W1:Y:S02]  /*1edb0*/  SHFL.BFLY PT, R129, R130, 0x2, 0x1f ;  /* 0x0c401f0082817f89 */ /* 0x000e6400000e0000 */
[----:B-1----:R-:W-:Y:S02]  /*1edc0*/  FMNMX.FTZ R132, R130, R129, !PT ;  /* 0x0000008182847209 */ /* 0x002fe40007810000 */
[----:B------:R-:W-:Y:S04]  /*1edd0*/  FMNMX.FTZ R129, R138, R133, !PT ;  /* 0x000000858a817209 */ /* 0x000fe80007810000 */
[----:B------:R-:W1:Y:S01]  /*1ede0*/  SHFL.BFLY PT, R131, R132, 0x1, 0x1f ;  /* 0x0c201f0084837f89 */ /* 0x000e6200000e0000 */
[C---:B------:R-:W-:Y:S01]  /*1edf0*/  FSETP.NEU.FTZ.AND P0, PT, R129.reuse, -INF , PT ;  /* 0xff8000008100780b */ /* 0x040fe20003f1d000 */
[C---:B------:R-:W-:Y:S02]  /*1ee00*/  FADD.FTZ R133, -R129.reuse, R190 ;  /* 0x000000be81857221 */ /* 0x040fe40000010100 */
[----:B------:R-:W-:Y:S02]  /*1ee10*/  FMUL.FTZ R130, R129, c[0x0][0x23c] ;  /* 0x00008f0081827a20 */ /* 0x000fe40000410000 */
[----:B------:R-:W-:Y:S03]  /*1ee20*/  FMUL.FTZ R136, R133, c[0x0][0x23c] ;  /* 0x00008f0085887a20 */ /* 0x000fe60000410000 */
[----:B------:R-:W-:Y:S01]  /*1ee30*/  FSEL R130, R130, RZ, P0 ;  /* 0x000000ff82827208 */ /* 0x000fe20000000000 */
[----:B------:R2:W3:Y:S04]  /*1ee40*/  MUFU.EX2 R133, R136 ;  /* 0x0000008800857308 */ /* 0x0004e80000000800 */
[--C-:B------:R-:W-:Y:S02]  /*1ee50*/  FFMA.FTZ R141, R7, c[0x0][0x23c], -R130.reuse ;  /* 0x00008f00078d7a23 */ /* 0x100fe40000010882 */
[--C-:B------:R-:W-:Y:S02]  /*1ee60*/  FFMA.FTZ R142, R13, c[0x0][0x23c], -R130.reuse ;  /* 0x00008f000d8e7a23 */ /* 0x100fe40000010882 */
[--C-:B------:R-:W-:Y:S02]  /*1ee70*/  FFMA.FTZ R145, R15, c[0x0][0x23c], -R130.reuse ;  /* 0x00008f000f917a23 */ /* 0x100fe40000010882 */
[----:B------:R-:W-:Y:S01]  /*1ee80*/  MUFU.EX2 R141, R141 ;  /* 0x0000008d008d7308 */ /* 0x000fe20000000800 */
[--C-:B------:R-:W-:Y:S02]  /*1ee90*/  FFMA.FTZ R222, R75, c[0x0][0x23c], -R130.reuse ;  /* 0x00008f004bde7a23 */ /* 0x100fe40000010882 */
[--C-:B------:R-:W-:Y:S01]  /*1eea0*/  FFMA.FTZ R218, R71, c[0x0][0x23c], -R130.reuse ;  /* 0x00008f0047da7a23 */ /* 0x100fe20000010882 */
[----:B-1----:R-:W-:Y:S01]  /*1eeb0*/  FMNMX.FTZ R131, R132, R131, !PT ;  /* 0x0000008384837209 */ /* 0x002fe20007810000 */
[--C-:B------:R-:W-:Y:S02]  /*1eec0*/  FFMA.FTZ R132, R5, c[0x0][0x23c], -R130.reuse ;  /* 0x00008f0005847a23 */ /* 0x100fe40000010882 */
[--C-:B------:R-:W-:Y:S01]  /*1eed0*/  FFMA.FTZ R140, R9, c[0x0][0x23c], -R130.reuse ;  /* 0x00008f00098c7a23 */ /* 0x100fe20000010882 */
[----:B------:R-:W-:Y:S01]  /*1eee0*/  FSETP.NEU.FTZ.AND P0, PT, R131, -INF , PT ;  /* 0xff8000008300780b */ /* 0x000fe20003f1d000 */
[----:B------:R-:W-:Y:S01]  /*1eef0*/  FFMA.FTZ R143, R11, c[0x0][0x23c], -R130 ;  /* 0x00008f000b8f7a23 */ /* 0x000fe20000010882 */
[----:B------:R-:W-:Y:S01]  /*1ef00*/  MUFU.EX2 R142, R142 ;  /* 0x0000008e008e7308 */ /* 0x000fe20000000800 */
[----:B------:R-:W-:Y:S02]  /*1ef10*/  FADD.FTZ R135, -R131, R188 ;  /* 0x000000bc83877221 */ /* 0x000fe40000010100 */
[--C-:B------:R-:W-:Y:S01]  /*1ef20*/  FFMA.FTZ R3, R3, c[0x0][0x23c], -R130.reuse ;  /* 0x00008f0003037a23 */ /* 0x100fe20000010882 */
[----:B--2---:R-:W-:Y:S01]  /*1ef30*/  LDSM.16.MT88.4 R136, [R215+0x5000] ;  /* 0x00500000d788783b */ /* 0x004fe20000004200 */
[C---:B---3--:R-:W-:Y:S02]  /*1ef40*/  FMUL.FTZ R204, R133.reuse, R204 ;  /* 0x000000cc85cc7220 */ /* 0x048fe40000410000 */
[C---:B------:R-:W-:Y:S02]  /*1ef50*/  FMUL.FTZ R205, R133.reuse, R205 ;  /* 0x000000cd85cd7220 */ /* 0x040fe40000410000 */
[C---:B------:R-:W-:Y:S01]  /*1ef60*/  FMUL.FTZ R200, R133.reuse, R200 ;  /* 0x000000c885c87220 */ /* 0x040fe20000410000 */
[----:B------:R-:W-:Y:S01]  /*1ef70*/  MUFU.EX2 R132, R132 ;  /* 0x0000008400847308 */ /* 0x000fe20000000800 */
[C---:B------:R-:W-:Y:S02]  /*1ef80*/  FMUL.FTZ R201, R133.reuse, R201 ;  /* 0x000000c985c97220 */ /* 0x040fe40000410000 */
[C---:B------:R-:W-:Y:S02]  /*1ef90*/  FMUL.FTZ R196, R133.reuse, R196 ;  /* 0x000000c485c47220 */ /* 0x040fe40000410000 */
[C---:B------:R-:W-:Y:S02]  /*1efa0*/  FMUL.FTZ R197, R133.reuse, R197 ;  /* 0x000000c585c57220 */ /* 0x040fe40000410000 */
[C---:B------:R-:W-:Y:S02]  /*1efb0*/  FMUL.FTZ R192, R133.reuse, R192 ;  /* 0x000000c085c07220 */ /* 0x040fe40000410000 */
[----:B------:R-:W-:Y:S01]  /*1efc0*/  FMUL.FTZ R193, R133, R193 ;  /* 0x000000c185c17220 */ /* 0x000fe20000410000 */
[----:B------:R-:W-:Y:S01]  /*1efd0*/  MUFU.EX2 R140, R140 ;  /* 0x0000008c008c7308 */ /* 0x000fe20000000800 */
[----:B------:R-:W-:Y:S02]  /*1efe0*/  FMUL.FTZ R134, R135, c[0x0][0x23c] ;  /* 0x00008f0087867a20 */ /* 0x000fe40000410000 */
[--C-:B------:R-:W-:Y:S02]  /*1eff0*/  FFMA.FTZ R180, R47, c[0x0][0x23c], -R130.reuse ;  /* 0x00008f002fb47a23 */ /* 0x100fe40000010882 */
[--C-:B------:R-:W-:Y:S02]  /*1f000*/  FFMA.FTZ R47, R73, c[0x0][0x23c], -R130.reuse ;  /* 0x00008f00492f7a23 */ /* 0x100fe40000010882 */
[--C-:B------:R-:W-:Y:S02]  /*1f010*/  FFMA.FTZ R0, R0, c[0x0][0x23c], -R130.reuse ;  /* 0x00008f0000007a23 */ /* 0x100fe40000010882 */
[--C-:B------:R-:W-:Y:S01]  /*1f020*/  FFMA.FTZ R144, R17, c[0x0][0x23c], -R130.reuse ;  /* 0x00008f0011907a23 */ /* 0x100fe20000010882 */
[----:B------:R1:W-:Y:S01]  /*1f030*/  MUFU.EX2 R135, R3 ;  /* 0x0000000300877308 */ /* 0x0003e20000000800 */
        /* <DEDUP_REMOVED lines=14> */
[----:B-1----:R-:W-:Y:S02]  /*1f120*/  FMUL.FTZ R3, R131, c[0x0][0x23c] ;  /* 0x00008f0083037a20 */ /* 0x002fe40000410000 */
[--C-:B------:R-:W-:Y:S02]  /*1f130*/  FFMA.FTZ R182, R51, c[0x0][0x23c], -R130.reuse ;  /* 0x00008f0033b67a23 */ /* 0x100fe40000010882 */
[--C-:B------:R-:W-:Y:S01]  /*1f140*/  FFMA.FTZ R51, R81, c[0x0][0x23c], -R130.reuse ;  /* 0x00008f0051337a23 */ /* 0x100fe20000010882 */
[----:B------:R-:W1:Y:S01]  /*1f150*/  MUFU.EX2 R143, R143 ;  /* 0x0000008f008f7308 */ /* 0x000e620000000800 */
[----:B------:R-:W-:Y:S01]  /*1f160*/  FSEL R3, R3, RZ, P0 ;  /* 0x000000ff03037208 */ /* 0x000fe20000000000 */
[--C-:B------:R-:W-:Y:S01]  /*1f170*/  FFMA.FTZ R23, R25, c[0x0][0x23c], -R130.reuse ;  /* 0x00008f0019177a23 */ /* 0x100fe20000010882 */
[----:B------:R-:W-:Y:S01]  /*1f180*/  PLOP3.LUT P0, PT, PT, PT, UP0, 0x80, 0x0 ;  /* 0x000000000000781c */ /* 0x000fe20003f0f008 */
[----:B--2---:R-:W-:Y:S02]  /*1f190*/  FMUL.FTZ R206, R134, R206 ;  /* 0x000000ce86ce7220 */ /* 0x004fe40000410000 */
[--C-:B------:R-:W-:Y:S02]  /*1f1a0*/  FFMA.FTZ R75, R4, c[0x0][0x23c], -R3.reuse ;  /* 0x00008f00044b7a23 */ /* 0x100fe40000010803 */
[--C-:B------:R-:W-:Y:S02]  /*1f1b0*/  FFMA.FTZ R73, R6, c[0x0][0x23c], -R3.reuse ;  /* 0x00008f0006497a23 */ /* 0x100fe40000010803 */
[----:B------:R-:W2:Y:S01]  /*1f1c0*/  MUFU.EX2 R145, R145 ;  /* 0x0000009100917308 */ /* 0x000ea20000000800 */
[----:B------:R-:W4:Y:S01]  /*1f1d0*/  LDSM.16.MT88.4 R4, [R214+0x5000] ;  /* 0x00500000d604783b */ /* 0x000f220000004200 */
[--C-:B------:R-:W-:Y:S02]  /*1f1e0*/  FFMA.FTZ R71, R12, c[0x0][0x23c], -R3.reuse ;  /* 0x00008f000c477a23 */ /* 0x100fe40000010803 */
[--C-:B------:R-:W-:Y:S02]  /*1f1f0*/  FFMA.FTZ R77, R14, c[0x0][0x23c], -R3.reuse ;  /* 0x00008f000e4d7a23 */ /* 0x100fe40000010803 */
[--C-:B------:R-:W-:Y:S01]  /*1f200*/  FFMA.FTZ R246, R8, c[0x0][0x23c], -R3.reuse ;  /* 0x00008f0008f67a23 */ /* 0x100fe20000010803 */
[----:B---3--:R-:W-:Y:S01]  /*1f210*/  F2FP.BF16.PACK_AB R8, R135, R0 ;  /* 0x000000008708723e */ /* 0x008fe200000010ff */
[--C-:B------:R-:W-:Y:S01]  /*1f220*/  FFMA.FTZ R248, R10, c[0x0][0x23c], -R3.reuse ;  /* 0x00008f000af87a23 */ /* 0x100fe20000010803 */
[----:B------:R-:W3:Y:S01]  /*1f230*/  LDSM.16.MT88.4 R12, [R214+0x5400] ;  /* 0x00540000d60c783b */ /* 0x000ee20000004200 */
[----:B------:R-:W-:Y:S01]  /*1f240*/  MUFU.EX2 R75, R75 ;  /* 0x0000004b004b7308 */ /* 0x000fe20000000800 */
[----:B------:R-:W-:Y:S01]  /*1f250*/  F2FP.BF16.PACK_AB R10, R141, R132 ;  /* 0x000000848d0a723e */ /* 0x000fe200000010ff */
[C---:B------:R-:W-:Y:S02]  /*1f260*/  FMUL.FTZ R207, R134.reuse, R207 ;  /* 0x000000cf86cf7220 */ /* 0x040fe40000410000 */
[C---:B------:R-:W-:Y:S02]  /*1f270*/  FMUL.FTZ R202, R134.reuse, R202 ;  /* 0x000000ca86ca7220 */ /* 0x040fe40000410000 */
[C---:B------:R-:W-:Y:S02]  /*1f280*/  FMUL.FTZ R203, R134.reuse, R203 ;  /* 0x000000cb86cb7220 */ /* 0x040fe40000410000 */
[C---:B------:R-:W-:Y:S02]  /*1f290*/  FMUL.FTZ R198, R134.reuse, R198 ;  /* 0x000000c686c67220 */ /* 0x040fe40000410000 */
[----:B------:R-:W-:Y:S01]  /*1f2a0*/  MUFU.EX2 R73, R73 ;  /* 0x0000004900497308 */ /* 0x000fe20000000800 */
[C---:B------:R-:W-:Y:S02]  /*1f2b0*/  FMUL.FTZ R199, R134.reuse, R199 ;  /* 0x000000c786c77220 */ /* 0x040fe40000410000 */
[C---:B------:R-:W-:Y:S02]  /*1f2c0*/  FMUL.FTZ R194, R134.reuse, R194 ;  /* 0x000000c286c27220 */ /* 0x040fe40000410000 */
[----:B------:R-:W-:Y:S02]  /*1f2d0*/  FMUL.FTZ R195, R134, R195 ;  /* 0x000000c386c37220 */ /* 0x000fe40000410000 */
[--C-:B------:R-:W-:Y:S02]  /*1f2e0*/  FFMA.FTZ R2, R2, c[0x0][0x23c], -R3.reuse ;  /* 0x00008f0002027a23 */ /* 0x100fe40000010803 */
[--C-:B------:R-:W-:Y:S01]  /*1f2f0*/  FFMA.FTZ R250, R16, c[0x0][0x23c], -R3.reuse ;  /* 0x00008f0010fa7a23 */ /* 0x100fe20000010803 */
[----:B------:R-:W5:Y:S01]  /*1f300*/  MUFU.EX2 R246, R246 ;  /* 0x000000f600f67308 */ /* 0x000f620000000800 */
[----:B-1----:R-:W-:Y:S01]  /*1f310*/  F2FP.BF16.PACK_AB R16, R143, R140 ;  /* 0x0000008c8f10723e */ /* 0x002fe200000010ff */
[--C-:B------:R-:W-:Y:S01]  /*1f320*/  FFMA.FTZ R79, R18, c[0x0][0x23c], -R3.reuse ;  /* 0x00008f00124f7a23 */ /* 0x100fe20000010803 */
[----:B--2---:R-:W-:Y:S01]  /*1f330*/  F2FP.BF16.PACK_AB R18, R145, R142 ;  /* 0x0000008e9112723e */ /* 0x004fe200000010ff */
[--C-:B------:R-:W-:Y:S02]  /*1f340*/  FFMA.FTZ R107, R72, c[0x0][0x23c], -R3.reuse ;  /* 0x00008f00486b7a23 */ /* 0x100fe40000010803 */
        /* <DEDUP_REMOVED lines=11> */
[----:B-----5:R-:W-:Y:S01]  /*1f400*/  F2FP.BF16.PACK_AB R11, R246, R73 ;  /* 0x00000049f60b723e */ /* 0x020fe200000010ff */
        /* <DEDUP_REMOVED lines=11> */
[C---:B----4-:R-:W-:Y:S05]  /*1f4c0*/  HMMA.16816.F32.BF16 R204, R8.reuse, R4, R204 ;  /* 0x0000000408cc723c */ /* 0x050fea00000418cc */
[--C-:B------:R-:W-:Y:S02]  /*1f4d0*/  FFMA.FTZ R30, R34, c[0x0][0x23c], -R3.reuse ;  /* 0x00008f00221e7a23 */ /* 0x100fe40000010803 */
[--C-:B------:R-:W-:Y:S01]  /*1f4e0*/  FFMA.FTZ R87, R36, c[0x0][0x23c], -R3.reuse ;  /* 0x00008f0024577a23 */ /* 0x100fe20000010803 */
[C---:B------:R-:W-:Y:S01]  /*1f4f0*/  HMMA.16816.F32.BF16 R200, R8.reuse, R6, R200 ;  /* 0x0000000608c8723c */ /* 0x040fe200000418c8 */
[----:B------:R-:W1:Y:S01]  /*1f500*/  MUFU.EX2 R250, R250 ;  /* 0x000000fa00fa7308 */ /* 0x000e620000000800 */
[----:B------:R-:W4:Y:S02]  /*1f510*/  LDSM.16.MT88.4 R4, [R215+0x5400] ;  /* 0x00540000d704783b */ /* 0x000f240000004200 */
[--C-:B------:R-:W-:Y:S01]  /*1f520*/  FFMA.FTZ R32, R38, c[0x0][0x23c], -R3.reuse ;  /* 0x00008f0026207a23 */ /* 0x100fe20000010803 */
[----:B--2---:R-:W-:Y:S01]  /*1f530*/  F2FP.BF16.PACK_AB R17, R71, R248 ;  /* 0x000000f84711723e */ /* 0x004fe200000010ff */
[--C-:B------:R-:W-:Y:S02]  /*1f540*/  FFMA.FTZ R91, R40, c[0x0][0x23c], -R3.reuse ;  /* 0x00008f00285b7a23 */ /* 0x100fe40000010803 */
[C---:B------:R-:W-:Y:S03]  /*1f550*/  HMMA.16816.F32.BF16 R196, R8.reuse, R136, R196 ;  /* 0x0000008808c4723c */ /* 0x040fe600000418c4 */
[----:B------:R-:W-:Y:S01]  /*1f560*/  MUFU.EX2 R144, R144 ;  /* 0x0000009000907308 */ /* 0x000fe20000000800 */
[--C-:B------:R-:W-:Y:S02]  /*1f570*/  FFMA.FTZ R31, R41, c[0x0][0x23c], -R130.reuse ;  /* 0x00008f00291f7a23 */ /* 0x100fe40000010882 */
[--C-:B------:R-:W-:Y:S02]  /*1f580*/  FFMA.FTZ R178, R43, c[0x0][0x23c], -R130.reuse ;  /* 0x00008f002bb27a23 */ /* 0x100fe40000010882 */
[----:B------:R-:W-:Y:S01]  /*1f590*/  HMMA.16816.F32.BF16 R192, R8, R138, R192 ;  /* 0x0000008a08c0723c */ /* 0x000fe200000418c0 */
[----:B------:R-:W2:Y:S03]  /*1f5a0*/  LDSM.16.MT88.4 R8, [R214+0x5800] ;  /* 0x00580000d608783b */ /* 0x000ea60000004200 */
[--C-:B------:R-:W-:Y:S01]  /*1f5b0*/  FFMA.FTZ R43, R65, c[0x0][0x23c], -R130.reuse ;  /* 0x00008f00412b7a23 */ /* 0x100fe20000010882 */
[----:B------:R-:W5:Y:S01]  /*1f5c0*/  MUFU.EX2 R147, R147 ;  /* 0x0000009300937308 */ /* 0x000f620000000800 */
[--C-:B------:R-:W-:Y:S02]  /*1f5d0*/  FFMA.FTZ R65, R109, c[0x0][0x23c], -R130.reuse ;  /* 0x00008f006d417a23 */ /* 0x100fe40000010882 */
[--C-:B------:R-:W-:Y:S01]  /*1f5e0*/  FFMA.FTZ R109, R76, c[0x0][0x23c], -R3.reuse ;  /* 0x00008f004c6d7a23 */ /* 0x100fe20000010803 */
[----:B-1----:R-:W-:Y:S03]  /*1f5f0*/  F2FP.BF16.PACK_AB R19, R250, R77 ;  /* 0x0000004dfa13723e */ /* 0x002fe600000010ff */
[--C-:B------:R-:W-:Y:S02]  /*1f600*/  FFMA.FTZ R33, R45, c[0x0][0x23c], -R130.reuse ;  /* 0x00008f002d217a23 */ /* 0x100fe40000010882 */
[--C-:B------:R-:W-:Y:S01]  /*1f610*/  FFMA.FTZ R45, R69, c[0x0][0x23c], -R130.reuse ;  /* 0x00008f00452d7a23 */ /* 0x100fe20000010882 */
[----:B------:R-:W-:Y:S01]  /*1f620*/  MUFU.EX2 R21, R21 ;  /* 0x0000001500157308 */ /* 0x000fe20000000800 */
[C---:B---3--:R-:W-:Y:S05]  /*1f630*/  HMMA.16816.F32.BF16 R204, R16.reuse, R12, R204 ;  /* 0x0000000c10cc723c */ /* 0x048fea00000418cc */
[--C-:B------:R-:W-:Y:S02]  /*1f640*/  FFMA.FTZ R39, R57, c[0x0][0x23c], -R130.reuse ;  /* 0x00008f0039277a23 */ /* 0x100fe40000010882 */
[--C-:B------:R-:W-:Y:S01]  /*1f650*/  FFMA.FTZ R57, R93, c[0x0][0x23c], -R130.reuse ;  /* 0x00008f005d397a23 */ /* 0x100fe20000010882 */
[C---:B------:R-:W-:Y:S01]  /*1f660*/  HMMA.16816.F32.BF16 R200, R16.reuse, R14, R200 ;  /* 0x0000000e10c8723c */ /* 0x040fe200000418c8 */
[----:B------:R-:W1:Y:S01]  /*1f670*/  MUFU.EX2 R146, R146 ;  /* 0x0000009200927308 */ /* 0x000e620000000800 */
[----:B------:R-:W3:Y:S02]  /*1f680*/  LDSM.16.MT88.4 R12, [R215+0x5800] ;  /* 0x00580000d70c783b */ /* 0x000ee40000004200 */
[--C-:B------:R-:W-:Y:S02]  /*1f690*/  FFMA.FTZ R232, R95, c[0x0][0x23c], -R130.reuse ;  /* 0x00008f005fe87a23 */ /* 0x100fe40000010882 */
[--C-:B------:R-:W-:Y:S02]  /*1f6a0*/  FFMA.FTZ R34, R42, c[0x0][0x23c], -R3.reuse ;  /* 0x00008f002a227a23 */ /* 0x100fe40000010803 */
[C---:B----4-:R-:W-:Y:S03]  /*1f6b0*/  HMMA.16816.F32.BF16 R196, R16.reuse, R4, R196 ;  /* 0x0000000410c4723c */ /* 0x050fe600000418c4 */
[----:B------:R-:W-:Y:S01]  /*1f6c0*/  MUFU.EX2 R79, R79 ;  /* 0x0000004f004f7308 */ /* 0x000fe20000000800 */
[--C-:B------:R-:W-:Y:S02]  /*1f6d0*/  FFMA.FTZ R93, R44, c[0x0][0x23c], -R3.reuse ;  /* 0x00008f002c5d7a23 */ /* 0x100fe40000010803 */
[--C-:B------:R-:W-:Y:S02]  /*1f6e0*/  FFMA.FTZ R95, R46, c[0x0][0x23c], -R3.reuse ;  /* 0x00008f002e5f7a23 */ /* 0x100fe40000010803 */
[----:B------:R-:W-:Y:S01]  /*1f6f0*/  HMMA.16816.F32.BF16 R192, R16, R6, R192 ;  /* 0x0000000610c0723c */ /* 0x000fe200000418c0 */
[----:B------:R-:W4:Y:S03]  /*1f700*/  LDSM.16.MT88.4 R4, [R214+0x5c00] ;  /* 0x005c0000d604783b */ /* 0x000f260000004200 */
[--C-:B------:R-:W-:Y:S01]  /*1f710*/  FFMA.FTZ R36, R48, c[0x0][0x23c], -R3.reuse ;  /* 0x00008f0030247a23 */ /* 0x100fe20000010803 */
[----:B------:R-:W2:Y:S01]  /*1f720*/  MUFU.EX2 R20, R20 ;  /* 0x0000001400147308 */ /* 0x000ea20000000800 */
[--C-:B------:R-:W-:Y:S01]  /*1f730*/  FFMA.FTZ R48, R66, c[0x0][0x23c], -R3.reuse ;  /* 0x00008f0042307a23 */ /* 0x100fe20000010803 */
[----:B-----5:R-:W-:Y:S01]  /*1f740*/  F2FP.BF16.PACK_AB R16, R147, R144 ;  /* 0x000000909310723e */ /* 0x020fe200000010ff */
        /* <DEDUP_REMOVED lines=37> */
[----:B------:R-:W5:Y:S02]  /*1f9a0*/  LDSM.16.MT88.4 R8, [R215+0x5c00] ;  /* 0x005c0000d708783b */ /* 0x000f640000004200 */
[--C-:B------:R-:W-:Y:S02]  /*1f9b0*/  FFMA.FTZ R115, R88, c[0x0][0x23c], -R3.reuse ;  /* 0x00008f0058737a23 */ /* 0x100fe40000010803 */
[--C-:B------:R-:W-:Y:S02]  /*1f9c0*/  FFMA.FTZ R55, R89, c[0x0][0x23c], -R130.reuse ;  /* 0x00008f0059377a23 */ /* 0x100fe40000010882 */
[C---:B---3--:R-:W-:Y:S03]  /*1f9d0*/  HMMA.16816.F32.BF16 R196, R16.reuse, R12, R196 ;  /* 0x0000000c10c4723c */ /* 0x048fe600000418c4 */
[----:B------:R-:W-:Y:S01]  /*1f9e0*/  MUFU.EX2 R26, R26 ;  /* 0x0000001a001a7308 */ /* 0x000fe20000000800 */
[--C-:B------:R-:W-:Y:S02]  /*1f9f0*/  FFMA.FTZ R69, R117, c[0x0][0x23c], -R130.reuse ;  /* 0x00008f0075457a23 */ /* 0x100fe40000010882 */
[----:B------:R-:W-:Y:S02]  /*1fa00*/  FFMA.FTZ R244, R119, c[0x0][0x23c], -R130 ;  /* 0x00008f0077f47a23 */ /* 0x000fe40000010882 */
[----:B------:R-:W-:Y:S01]  /*1fa10*/  HMMA.16816.F32.BF16 R192, R16, R14, R192 ;  /* 0x0000000e10c0723c */ /* 0x000fe200000418c0 */
[----:B------:R-:W3:Y:S03]  /*1fa20*/  LDSM.16.MT88.4 R12, [R214+0x6000] ;  /* 0x00600000d60c783b */ /* 0x000ee60000004200 */
[----:B------:R-:W-:Y:S01]  /*1fa30*/  FFMA.FTZ R0, R187, R133, R0 ;  /* 0x00000085bb007223 */ /* 0x000fe20000010000 */
[----:B------:R-:W4:Y:S01]  /*1fa40*/  MUFU.EX2 R83, R83 ;  /* 0x0000005300537308 */ /* 0x000f220000000800 */
[----:B------:R-:W-:Y:S01]  /*1fa50*/  FFMA.FTZ R2, R189, R134, R2 ;  /* 0x00000086bd027223 */ /* 0x000fe20000010002 */
[----:B--2---:R-:W-:Y:S01]  /*1fa60*/  F2FP.BF16.PACK_AB R16, R170, R23 ;  /* 0x00000017aa10723e */ /* 0x004fe200000010ff */
[----:B------:R-:W-:Y:S01]  /*1fa70*/  FADD.FTZ R135, R135, R0 ;  /* 0x0000000087877221 */ /* 0x000fe20000010000 */
[----:B-1----:R-:W-:Y:S03]  /*1fa80*/  F2FP.BF16.PACK_AB R18, R172, R25 ;  /* 0x00000019ac12723e */ /* 0x002fe600000010ff */
        /* <DEDUP_REMOVED lines=8> */
[----:B------:R-:W1:Y:S01]  /*1fb10*/  MUFU.EX2 R28, R28 ;  /* 0x0000001c001c7308 */ /* 0x000e620000000800 */
[----:B------:R-:W-:Y:S02]  /*1fb20*/  FFMA.FTZ R42, R125, c[0x0][0x23c], -R130 ;  /* 0x00008f007d2a7a23 */ /* 0x000fe40000010882 */
[----:B------:R-:W-:Y:S01]  /*1fb30*/  FADD.FTZ R143, R143, R140 ;  /* 0x0000008c8f8f7221 */ /* 0x000fe20000010000 */
[----:B----4-:R-:W-:Y:S01]  /*1fb40*/  F2FP.BF16.PACK_AB R17, R83, R26 ;  /* 0x0000001a5311723e */ /* 0x010fe200000010ff */
[----:B------:R-:W-:Y:S02]  /*1fb50*/  FFMA.FTZ R126, R126, c[0x0][0x23c], -R3 ;  /* 0x00008f007e7e7a23 */ /* 0x000fe40000010803 */
[----:B------:R-:W-:Y:S02]  /*1fb60*/  FADD.FTZ R142, R142, R143 ;  /* 0x0000008f8e8e7221 */ /* 0x000fe40000010000 */
[----:B------:R-:W-:Y:S01]  /*1fb70*/  FFMA.FTZ R130, R127, c[0x0][0x23c], -R130 ;  /* 0x00008f007f827a23 */ /* 0x000fe20000010882 */
[----:B------:R-:W-:Y:S01]  /*1fb80*/  MUFU.EX2 R27, R27 ;  /* 0x0000001b001b7308 */ /* 0x000fe20000000800 */
[----:B------:R-:W-:Y:S04]  /*1fb90*/  FADD.FTZ R145, R145, R142 ;  /* 0x0000008e91917221 */ /* 0x000fe80000010000 */
[----:B------:R-:W-:Y:S04]  /*1fba0*/  FADD.FTZ R60, R144, R145 ;  /* 0x00000091903c7221 */ /* 0x000fe80000010000 */
[----:B------:R-:W-:Y:S01]  /*1fbb0*/  FADD.FTZ R60, R147, R60 ;  /* 0x0000003c933c7221 */ /* 0x000fe20000010000 */
        /* <DEDUP_REMOVED lines=133> */
[----:B------:R-:W-:Y:S02]  /*20410*/  FADD.FTZ R81, R81, R20 ;  /* 0x0000001451517221 */ /* 0x000fe40000010000 */
[----:B------:R-:W-:Y:S02]  /*20420*/  FFMA.FTZ R20, R98, c[0x0][0x23c], -R3 ;  /* 0x00008f0062147a23 */ /* 0x000fe40000010803 */
        /* <DEDUP_REMOVED lines=77> */
[----:B------:R-:W-:Y:S02]  /*20900*/  FADD.FTZ R39, R39, R184 ;  /* 0x000000b827277221 */ /* 0x000fe40000010000 */
        /* <DEDUP_REMOVED lines=9> */
[----:B------:R-:W-:Y:S01]  /*209a0*/  MOV R188, R131 ;  /* 0x0000008300bc7202 */ /* 0x000fe20000000f00 */
[----:B------:R-:W-:Y:S02]  /*209b0*/  FADD.FTZ R46, R46, R101 ;  /* 0x000000652e2e7221 */ /* 0x000fe40000010000 */
[----:B------:R-:W-:Y:S01]  /*209c0*/  MUFU.EX2 R24, R24 ;  /* 0x0000001800187308 */ /* 0x000fe20000000800 */
[----:B------:R-:W-:Y:S02]  /*209d0*/  FADD.FTZ R190, R190, R41 ;  /* 0x00000029bebe7221 */ /* 0x000fe40000010000 */
[----:B------:R-:W-:Y:S02]  /*209e0*/  FADD.FTZ R103, R103, R46 ;  /* 0x0000002e67677221 */ /* 0x000fe40000010000 */
[----:B------:R-:W-:Y:S01]  /*209f0*/  FADD.FTZ R43, R43, R190 ;  /* 0x000000be2b2b7221 */ /* 0x000fe20000010000 */
[----:B------:R-:W-:Y:S01]  /*20a00*/  MOV R190, R129 ;  /* 0x0000008100be7202 */ /* 0x000fe20000000f00 */
        /* <DEDUP_REMOVED lines=45> */
[----:B------:R-:W-:Y:S01]  /*20ce0*/  FADD.FTZ R2, R2, R71 ;  /* 0x0000004702027221 */ /* 0x000fe20000010000 */
[----:B------:R-:W-:Y:S01]  /*20cf0*/  MUFU.EX2 R28, R28 ;  /* 0x0000001c001c7308 */ /* 0x000fe20000000800 */
[--C-:B------:R-:W-:Y:S02]  /*20d00*/  FFMA.FTZ R34, R122, c[0x0][0x23c], -R3.reuse ;  /* 0x00008f007a227a23 */ /* 0x100fe40000010803 */
[--C-:B------:R-:W-:Y:S02]  /*20d10*/  FFMA.FTZ R35, R124, c[0x0][0x23c], -R3.reuse ;  /* 0x00008f007c237a23 */ /* 0x100fe40000010803 */
[----:B------:R-:W-:Y:S02]  /*20d20*/  FFMA.FTZ R3, R128, c[0x0][0x23c], -R3 ;  /* 0x00008f0080037a23 */ /* 0x000fe40000010803 */
        /* <DEDUP_REMOVED lines=23> */
[C---:B-----5:R-:W-:Y:S03]  /*20ea0*/  HMMA.16816.F32.BF16 R204, R4.reuse, R16, R204 ;  /* 0x0000001004cc723c */ /* 0x060fe600000418cc */
[----:B------:R-:W-:Y:S05]  /*20eb0*/  FADD.FTZ R29, R29, R28 ;  /* 0x0000001c1d1d7221 */ /* 0x000fea0000010000 */
        /* <DEDUP_REMOVED lines=52> */
.L_x_2210:
[----:B------:R-:W1:Y:S01]  /*21200*/  SHFL.BFLY PT, R0, R187, 0x2, 0x1f ;  /* 0x0c401f00bb007f89 */ /* 0x000e6200000e0000 */
[----:B------:R-:W-:Y:S01]  /*21210*/  IMAD.MOV.U32 R6, RZ, RZ, 0x3f800000 ;  /* 0x3f800000ff067424 */ /* 0x000fe200078e00ff */
[----:B------:R-:W-:Y:S01]  /*21220*/  ULDC.U8 UR4, c[0x0][0x328] ;  /* 0x0000ca0000047ab9 */ /* 0x000fe20000000000 */
[----:B------:R-:W-:Y:S01]  /*21230*/  IMAD.MOV.U32 R8, RZ, RZ, 0x3f800000 ;  /* 0x3f800000ff087424 */ /* 0x000fe200078e00ff */
[----:B------:R-:W2:Y:S04]  /*21240*/  SHFL.BFLY PT, R2, R189, 0x2, 0x1f ;  /* 0x0c401f00bd027f89 */ /* 0x000ea800000e0000 */
[----:B------:R-:W3:Y:S01]  /*21250*/  S2R R3, SR_TID.X ;  /* 0x0000000000037919 */ /* 0x000ee20000002100 */
[----:B-1----:R-:W-:-:S02]  /*21260*/  FADD.FTZ R0, R0, R187 ;  /* 0x000000bb00007221 */ /* 0x002fc40000010000 */
[----:B--2---:R-:W-:-:S03]  /*21270*/  FADD.FTZ R9, R2, R189 ;  /* 0x000000bd02097221 */ /* 0x004fc60000010000 */
[----:B------:R-:W1:Y:S01]  /*21280*/  SHFL.BFLY PT, R5, R0, 0x1, 0x1f ;  /* 0x0c201f0000057f89 */ /* 0x000e6200000e0000 */
[----:B---3--:R-:W-:-:S03]  /*21290*/  SHF.R.S32.HI R10, RZ, 0x1f, R3 ;  /* 0x0000001fff0a7819 */ /* 0x008fc60000011403 */
[----:B------:R-:W2:Y:S04]  /*212a0*/  S2R R2, SR_TID.X ;  /* 0x0000000000027919 */ /* 0x000ea80000002100 */
[----:B------:R-:W3:Y:S01]  /*212b0*/  SHFL.BFLY PT, R4, R9, 0x1, 0x1f ;  /* 0x0c201f0009047f89 */ /* 0x000ee200000e0000 */
[----:B-1----:R-:W-:Y:S01]  /*212c0*/  FADD.FTZ R5, R0, R5 ;  /* 0x0000000500057221 */ /* 0x002fe20000010000 */
[----:B--2---:R-:W-:-:S04]  /*212d0*/  SHF.R.S32.HI R7, RZ, 0x1f, R2 ;  /* 0x0000001fff077819 */ /* 0x004fc80000011402 */
[----:B------:R-:W-:Y:S02]  /*212e0*/  FSETP.NE.FTZ.AND P1, PT, R5, RZ, PT ;  /* 0x000000ff0500720b */ /* 0x000fe40003f35000 */
[----:B------:R-:W-:Y:S01]  /*212f0*/  LEA.HI R0, R7, R2, RZ, 0x2 ;  /* 0x0000000207007211 */ /* 0x000fe200078f10ff */
[----:B---3--:R-:W-:Y:S01]  /*21300*/  FADD.FTZ R4, R9, R4 ;  /* 0x0000000409047221 */ /* 0x008fe20000010000 */
[----:B------:R-:W-:Y:S02]  /*21310*/  LEA.HI R9, R10, R3, RZ, 0x5 ;  /* 0x000000030a097211 */ /* 0x000fe400078f28ff */
[----:B------:R-:W-:Y:S02]  /*21320*/  SHF.R.S32.HI R0, RZ, 0x2, R0 ;  /* 0x00000002ff007819 */ /* 0x000fe40000011400 */
[----:B------:R-:W-:Y:S02]  /*21330*/  FSETP.NE.FTZ.AND P0, PT, R4, RZ, PT ;  /* 0x000000ff0400720b */ /* 0x000fe40003f15000 */
[----:B------:R-:W-:-:S03]  /*21340*/  SHF.R.S32.HI R7, RZ, 0x1f, R0 ;  /* 0x0000001fff077819 */ /* 0x000fc60000011400 */
[----:B------:R-:W1:Y:S01]  /*21350*/  @P1 MUFU.RCP R6, R5 ;  /* 0x0000000500061308 */ /* 0x000e620000001000 */
[----:B------:R-:W-:-:S04]  /*21360*/  LEA.HI R7, R7, R0, RZ, 0x3 ;  /* 0x0000000007077211 */ /* 0x000fc800078f18ff */
[----:B------:R-:W-:-:S03]  /*21370*/  LOP3.LUT R7, R7, 0xfffffff8, RZ, 0xc0, !PT ;  /* 0xfffffff807077812 */ /* 0x000fc600078ec0ff */
[----:B------:R-:W2:Y:S01]  /*21380*/  @P0 MUFU.RCP R8, R4 ;  /* 0x0000000400080308 */ /* 0x000ea20000001000 */
[----:B-1----:R-:W-:-:S07]  /*21390*/  FMUL.FTZ R204, R6, R204 ;  /* 0x000000cc06cc7220 */ /* 0x002fce0000410000 */
        /* <DEDUP_REMOVED lines=11> */
[----:B------:R-:W-:Y:S01]  /*21450*/  F2FP.BF16.PACK_AB R196, R197, R196 ;  /* 0x000000c4c5c4723e */ /* 0x000fe200000010ff */
[----:B------:R-:W-:Y:S01]  /*21460*/  IMAD.IADD R6, R0, 0x1, -R7 ;  /* 0x0000000100067824 */ /* 0x000fe200078e0a07 */
[----:B------:R-:W-:Y:S01]  /*21470*/  LEA.HI R7, R10, R3, RZ, 0x2 ;  /* 0x000000030a077211 */ /* 0x000fe200078f10ff */
[C---:B--2---:R-:W-:Y:S01]  /*21480*/  FMUL.FTZ R207, R8.reuse, R207 ;  /* 0x000000cf08cf7220 */ /* 0x044fe20000410000 */
[----:B------:R-:W-:Y:S01]  /*21490*/  F2FP.BF16.PACK_AB R192, R193, R192 ;  /* 0x000000c0c1c0723e */ /* 0x000fe200000010ff */
[----:B------:R-:W-:Y:S01]  /*214a0*/  FMUL.FTZ R206, R8, R206 ;  /* 0x000000ce08ce7220 */ /* 0x000fe20000410000 */
[----:B------:R-:W-:Y:S01]  /*214b0*/  LEA.HI R10, R6, R6, RZ, 0x1 ;  /* 0x00000006060a7211 */ /* 0x000fe200078f08ff */
[C---:B------:R-:W-:Y:S01]  /*214c0*/  FMUL.FTZ R203, R8.reuse, R203 ;  /* 0x000000cb08cb7220 */ /* 0x040fe20000410000 */
[----:B------:R-:W-:Y:S01]  /*214d0*/  LOP3.LUT R12, R7, 0xfffffffc, RZ, 0xc0, !PT ;  /* 0xfffffffc070c7812 */ /* 0x000fe200078ec0ff */
[C---:B------:R-:W-:Y:S01]  /*214e0*/  FMUL.FTZ R202, R8.reuse, R202 ;  /* 0x000000ca08ca7220 */ /* 0x040fe20000410000 */
[----:B------:R-:W-:Y:S01]  /*214f0*/  SHF.R.S32.HI R11, RZ, 0x1, R10 ;  /* 0x00000001ff0b7819 */ /* 0x000fe2000001140a */
[C---:B------:R-:W-:Y:S01]  /*21500*/  FMUL.FTZ R199, R8.reuse, R199 ;  /* 0x000000c708c77220 */ /* 0x040fe20000410000 */
[----:B------:R-:W-:Y:S01]  /*21510*/  SHF.R.S32.HI R7, RZ, 0x5, R9 ;  /* 0x00000005ff077819 */ /* 0x000fe20000011409 */
[----:B------:R-:W-:Y:S01]  /*21520*/  FMUL.FTZ R198, R8, R198 ;  /* 0x000000c608c67220 */ /* 0x000fe20000410000 */
[----:B------:R-:W-:Y:S01]  /*21530*/  LOP3.LUT R13, R10, 0x3fffffe, RZ, 0xc0, !PT ;  /* 0x03fffffe0a0d7812 */ /* 0x000fe200078ec0ff */
[C---:B------:R-:W-:Y:S01]  /*21540*/  IMAD.SHL.U32 R10, R11.reuse, 0x40, RZ ;  /* 0x000000400b0a7824 */ /* 0x040fe200078e00ff */
[----:B------:R-:W-:Y:S01]  /*21550*/  IADD3 R12, -R12, R3, RZ ;  /* 0x000000030c0c7210 */ /* 0x000fe20007ffe1ff */
[----:B------:R-:W-:Y:S01]  /*21560*/  FMUL.FTZ R195, R8, R195 ;  /* 0x000000c308c37220 */ /* 0x000fe20000410000 */
[----:B------:R-:W-:Y:S01]  /*21570*/  LOP3.LUT P2, RZ, R11, 0x2, RZ, 0xc0, !PT ;  /* 0x000000020bff7812 */ /* 0x000fe2000784c0ff */
[----:B------:R-:W-:Y:S01]  /*21580*/  IMAD.IADD R13, R6, 0x1, -R13 ;  /* 0x00000001060d7824 */ /* 0x000fe200078e0a0d */
[----:B------:R-:W-:Y:S01]  /*21590*/  LOP3.LUT R10, R10, 0xc0, RZ, 0xc0, !PT ;  /* 0x000000c00a0a7812 */ /* 0x000fe200078ec0ff */
[----:B------:R-:W-:Y:S01]  /*215a0*/  IMAD R12, R7, 0x100, R12 ;  /* 0x00000100070c7824 */ /* 0x000fe200078e020c */
[----:B------:R-:W-:Y:S01]  /*215b0*/  LOP3.LUT R6, R11, 0x1, RZ, 0xc0, !PT ;  /* 0x000000010b067812 */ /* 0x000fe200078ec0ff */
[----:B------:R-:W-:Y:S01]  /*215c0*/  FMUL.FTZ R8, R8, R194 ;  /* 0x000000c208087220 */ /* 0x000fe20000410000 */
[----:B------:R-:W-:Y:S01]  /*215d0*/  F2FP.BF16.PACK_AB R206, R207, R206 ;  /* 0x000000cecfce723e */ /* 0x000fe200000010ff */
[----:B-1----:R-:W-:Y:S01]  /*215e0*/  @P0 FMUL.FTZ R14, R4, 0.69314718246459960938 ;  /* 0x3f317218040e0820 */ /* 0x002fe20000410000 */
[----:B------:R-:W-:-:S02]  /*215f0*/  LEA R12, R13, R12, 0x4 ;  /* 0x0000000c0d0c7211 */ /* 0x000fc400078e20ff */
[----:B------:R-:W-:Y:S01]  /*21600*/  LEA.HI R13, R10, R10, RZ, 0x1d ;  /* 0x0000000a0a0d7211 */ /* 0x000fe200078fe8ff */
[----:B------:R-:W-:Y:S01]  /*21610*/  IMAD.MOV.U32 R10, RZ, RZ, 0x7f800000 ;  /* 0x7f800000ff0a7424 */ /* 0x000fe200078e00ff */
[----:B------:R-:W-:Y:S01]  /*21620*/  ISETP.NE.U32.AND P3, PT, R6, 0x1, PT ;  /* 0x000000010600780c */ /* 0x000fe20003f65070 */
[----:B------:R-:W-:Y:S01]  /*21630*/  IMAD.MOV.U32 R6, RZ, RZ, -0x10 ;  /* 0xfffffff0ff067424 */ /* 0x000fe200078e00ff */
[----:B------:R-:W-:Y:S01]  /*21640*/  F2FP.BF16.PACK_AB R202, R203, R202 ;  /* 0x000000cacbca723e */ /* 0x000fe200000010ff */
[----:B------:R-:W-:Y:S01]  /*21650*/  IMAD.U32 R12, R12, 0x2, R13 ;  /* 0x000000020c0c7824 */ /* 0x000fe200078e000d */
[----:B------:R-:W-:Y:S01]  /*21660*/  F2FP.BF16.PACK_AB R198, R199, R198 ;  /* 0x000000c6c7c6723e */ /* 0x000fe200000010ff */
[----:B------:R-:W-:Y:S01]  /*21670*/  @P0 FFMA.FTZ R10, R131, c[0x0][0x238], R14 ;  /* 0x00008e00830a0a23 */ /* 0x000fe2000001000e */
[----:B------:R-:W-:Y:S02]  /*21680*/  SEL R6, R6, 0x10, !P3 ;  /* 0x0000001006067807 */ /* 0x000fe40005800000 */
[----:B------:R-:W-:Y:S01]  /*21690*/  SHF.L.U32 R11, R12, 0x1, RZ ;  /* 0x000000010c0b7819 */ /* 0x000fe200000006ff */
[----:B------:R-:W-:Y:S01]  /*216a0*/  @P1 FMUL.FTZ R12, R5, 0.69314718246459960938 ;  /* 0x3f317218050c1820 */ /* 0x000fe20000410000 */
[----:B------:R-:W-:-:S02]  /*216b0*/  F2FP.BF16.PACK_AB R8, R195, R8 ;  /* 0x00000008c308723e */ /* 0x000fc400000010ff */
[C---:B------:R-:W-:Y:S01]  /*216c0*/  IADD3 R13, R11.reuse, 0x20, RZ ;  /* 0x000000200b0d7810 */ /* 0x040fe20007ffe0ff */
[C---:B------:R-:W-:Y:S01]  /*216d0*/  IMAD.IADD R15, R11.reuse, 0x1, R6 ;  /* 0x000000010b0f7824 */ /* 0x040fe200078e0206 */
[----:B------:R-:W-:Y:S01]  /*216e0*/  @P2 IADD3 R13, R11, -0x20, RZ ;  /* 0xffffffe00b0d2810 */ /* 0x000fe20007ffe0ff */
[----:B------:R1:W-:Y:S01]  /*216f0*/  STS [R11], R204 ;  /* 0x000000cc0b007388 */ /* 0x0003e20000000800 */
[----:B------:R-:W-:-:S03]  /*21700*/  ISETP.NE.AND P2, PT, RZ, UR4, PT ;  /* 0x00000004ff007c0c */ /* 0x000fc6000bf45270 */
[----:B------:R-:W-:Y:S01]  /*21710*/  IMAD.IADD R17, R6, 0x1, R13 ;  /* 0x0000000106117824 */ /* 0x000fe200078e020d */
[----:B------:R1:W-:Y:S01]  /*21720*/  STS [R11+0x200], R206 ;  /* 0x000200ce0b007388 */ /* 0x0003e20000000800 */
[----:B------:R-:W-:Y:S01]  /*21730*/  MOV R6, 0x7f800000 ;  /* 0x7f80000000067802 */ /* 0x000fe20000000f00 */
[----:B------:R-:W-:Y:S02]  /*21740*/  @P1 FFMA.FTZ R6, R129, c[0x0][0x238], R12 ;  /* 0x00008e0081061a23 */ /* 0x000fe4000001000c */
[----:B------:R1:W-:Y:S04]  /*21750*/  STS [R15], R200 ;  /* 0x000000c80f007388 */ /* 0x0003e80000000800 */
[----:B------:R1:W-:Y:S04]  /*21760*/  STS [R15+0x200], R202 ;  /* 0x000200ca0f007388 */ /* 0x0003e80000000800 */
[----:B------:R1:W-:Y:S04]  /*21770*/  STS [R13], R196 ;  /* 0x000000c40d007388 */ /* 0x0003e80000000800 */
[----:B------:R1:W-:Y:S04]  /*21780*/  STS [R13+0x200], R198 ;  /* 0x000200c60d007388 */ /* 0x0003e80000000800 */
[----:B------:R1:W-:Y:S04]  /*21790*/  STS [R17], R192 ;  /* 0x000000c011007388 */ /* 0x0003e80000000800 */
[----:B------:R1:W-:Y:S01]  /*217a0*/  STS [R17+0x200], R8 ;  /* 0x0002000811007388 */ /* 0x0003e20000000800 */
[----:B------:R-:W-:Y:S05]  /*217b0*/  @!P2 BRA `(.L_x_2215) ;  /* 0x000000900000a947 */ /* 0x000fea0003800000 */
[----:B------:R-:W2:Y:S01]  /*217c0*/  S2UR UR6, SR_CTAID.Y ;  /* 0x00000000000679c3 */ /* 0x000ea20000002600 */
[----:B------:R-:W-:-:S02]  /*217d0*/  ULDC UR4, c[0x0][0x214] ;  /* 0x0000850000047ab9 */ /* 0x000fc40000000800 */
[----:B------:R-:W-:Y:S02]  /*217e0*/  UISETP.NE.AND UP0, UPT, UR9, -0x1, UPT ;  /* 0xffffffff0900788c */ /* 0x000fe4000bf05270 */
[----:B------:R-:W-:-:S03]  /*217f0*/  ULDC UR10, c[0x0][0x234] ;  /* 0x00008d00000a7ab9 */ /* 0x000fc60000000800 */
[----:B------:R-:W3:Y:S01]  /*21800*/  S2UR UR7, SR_CTAID.Z ;  /* 0x00000000000779c3 */ /* 0x000ee20000002700 */
[----:B--2---:R-:W-:-:S04]  /*21810*/  UIMAD UR4, UR6, UR4, URZ ;  /* 0x00000004060472a4 */ /* 0x004fc8000f8e023f */
[----:B------:R-:W-:-:S04]  /*21820*/  USEL UR4, UR4, UR9, !UP0 ;  /* 0x0000000904047287 */ /* 0x000fc8000c000000 */
[----:B---3--:R-:W-:Y:S01]  /*21830*/  UIMAD UR10, UR7, UR10, UR4 ;  /* 0x0000000a070a72a4 */ /* 0x008fe2000f8e0204 */
[----:B------:R-:W-:Y:S05]  /*21840*/  BRA `(.L_x_2216) ;  /* 0x0000006000007947 */ /* 0x000fea0003800000 */
.L_x_2215:
[----:B------:R-:W2:Y:S01]  /*21850*/  S2UR UR7, SR_CTAID.Z ;  /* 0x00000000000779c3 */ /* 0x000ea20000002700 */
[----:B------:R-:W-:Y:S02]  /*21860*/  ULDC UR4, c[0x0][0x1c0] ;  /* 0x0000700000047ab9 */ /* 0x000fe40000000800 */
[----:B------:R-:W-:-:S05]  /*21870*/  ULDC UR10, c[0x0][0x214] ;  /* 0x00008500000a7ab9 */ /* 0x000fca0000000800 */
[----:B------:R-:W2:Y:S02]  /*21880*/  S2UR UR6, SR_CTAID.Y ;  /* 0x00000000000679c3 */ /* 0x000ea40000002600 */
[----:B--2---:R-:W-:-:S04]  /*21890*/  UIMAD UR4, UR6, UR4, UR7 ;  /* 0x00000004060472a4 */ /* 0x004fc8000f8e0207 */
[----:B------:R-:W-:Y:S02]  /*218a0*/  UIMAD UR10, UR4, UR10, URZ ;  /* 0x0000000a040a72a4 */ /* 0x000fe4000f8e023f */
.L_x_2216:
[----:B------:R-:W-:Y:S01]  /*218b0*/  BAR.SYNC.DEFER_BLOCKING 0x0 ;  /* 0x0000000000007b1d */ /* 0x000fe20000010000 */
[----:B------:R-:W-:Y:S01]  /*218c0*/  SHF.R.S32.HI R5, RZ, 0x1f, R2 ;  /* 0x0000001fff057819 */ /* 0x000fe20000011402 */
[----:B------:R-:W-:Y:S01]  /*218d0*/  UISETP.NE.AND UP0, UPT, UR9, -0x1, UPT ;  /* 0xffffffff0900788c */ /* 0x000fe2000bf05270 */
[----:B------:R-:W-:Y:S02]  /*218e0*/  LOP3.LUT R4, R9, 0xffffffe0, RZ, 0xc0, !PT ;  /* 0xffffffe009047812 */ /* 0x000fe400078ec0ff */
[----:B------:R-:W-:Y:S01]  /*218f0*/  LEA.HI R5, R5, R2, RZ, 0x5 ;  /* 0x0000000205057211 */ /* 0x000fe200078f28ff */
[----:B------:R-:W-:Y:S01]  /*21900*/  ULDC.64 UR4, c[0x0][0x1e8] ;  /* 0x00007a0000047ab9 */ /* 0x000fe20000000a00 */
[----:B------:R-:W-:Y:S01]  /*21910*/  BSSY B0, `(.L_x_2217) ;  /* 0x0000027000007945 */ /* 0x000fe20003800000 */
[----:B------:R-:W-:Y:S01]  /*21920*/  IMAD.IADD R4, R3, 0x1, -R4 ;  /* 0x0000000103047824 */ /* 0x000fe200078e0a04 */
[----:B------:R-:W-:Y:S01]  /*21930*/  LOP3.LUT R5, R5, 0xffffffe0, RZ, 0xc0, !PT ;  /* 0xffffffe005057812 */ /* 0x000fe200078ec0ff */
[----:B------:R-:W-:-:S03]  /*21940*/  UIMAD.WIDE.U32 UR12, UR9, UR4, URZ ;  /* 0x00000004090c72a5 */ /* 0x000fc6000f8e003f */
[----:B------:R-:W-:Y:S01]  /*21950*/  LOP3.LUT P0, RZ, R4, 0x3, RZ, 0xc0, !PT ;  /* 0x0000000304ff7812 */ /* 0x000fe2000780c0ff */
[----:B------:R-:W-:Y:S01]  /*21960*/  IMAD.IADD R5, R2, 0x1, -R5 ;  /* 0x0000000102057824 */ /* 0x000fe200078e0a05 */
[----:B------:R-:W-:Y:S01]  /*21970*/  UIMAD UR11, UR9, UR5, UR13 ;  /* 0x00000005090b72a4 */ /* 0x000fe2000f8e020d */
[----:B------:R-:W-:Y:S01]  /*21980*/  SHF.R.S32.HI R4, RZ, 0x1f, R7 ;  /* 0x0000001fff047819 */ /* 0x000fe20000011407 */
[----:B------:R-:W-:Y:S02]  /*21990*/  USHF.R.S32.HI UR9, URZ, 0x1f, UR6 ;  /* 0x0000001f3f097899 */ /* 0x000fe40008011406 */
[----:B------:R-:W-:Y:S01]  /*219a0*/  ULDC.64 UR4, c[0x0][0x1e0] ;  /* 0x0000780000047ab9 */ /* 0x000fe20000000a00 */
[----:B------:R-:W-:Y:S01]  /*219b0*/  LEA.HI R4, R4, R7, RZ, 0x2 ;  /* 0x0000000704047211 */ /* 0x000fe200078f10ff */
[----:B------:R-:W-:Y:S01]  /*219c0*/  UIMAD UR9, UR9, UR4, URZ ;  /* 0x00000004090972a4 */ /* 0x000fe2000f8e023f */
[----:B------:R-:W-:Y:S01]  /*219d0*/  SHF.R.S32.HI R2, RZ, 0x1f, R5 ;  /* 0x0000001fff027819 */ /* 0x000fe20000011405 */
[----:B------:R-:W-:Y:S01]  /*219e0*/  UIMAD.WIDE.U32 UR14, UR6, UR4, URZ ;  /* 0x00000004060e72a5 */ /* 0x000fe2000f8e003f */
[----:B-1----:R1:W2:Y:S01]  /*219f0*/  LDS.128 R12, [R212] ;  /* 0x00000000d40c7984 */ /* 0x0022a20000000c00 */
[----:B------:R-:W-:Y:S01]  /*21a00*/  LOP3.LUT R4, R4, 0xffffffc, RZ, 0xc0, !PT ;  /* 0x0ffffffc04047812 */ /* 0x000fe200078ec0ff */
[----:B------:R-:W-:Y:S01]  /*21a10*/  UIMAD UR5, UR6, UR5, UR9 ;  /* 0x00000005060572a4 */ /* 0x000fe2000f8e0209 */
[----:B------:R-:W-:Y:S01]  /*21a20*/  LEA.HI R2, R2, R5, RZ, 0x2 ;  /* 0x0000000502027211 */ /* 0x000fe200078f10ff */
[----:B------:R1:W3:Y:S01]  /*21a30*/  LDS.128 R16, [R212+0x800] ;  /* 0x00080000d4107984 */ /* 0x0002e20000000c00 */
[----:B------:R-:W-:Y:S01]  /*21a40*/  USEL UR12, UR14, UR12, !UP0 ;  /* 0x0000000c0e0c7287 */ /* 0x000fe2000c000000 */
[----:B------:R-:W-:Y:S01]  /*21a50*/  IMAD.IADD R4, R7, 0x1, -R4 ;  /* 0x0000000107047824 */ /* 0x000fe200078e0a04 */
        /* <DEDUP_REMOVED lines=18> */
.L_x_2218:
[----:B------:R-:W-:Y:S05]  /*21b80*/  BSYNC B0 ;  /* 0x0000000000007941 */ /* 0x000fea0003800000 */
.L_x_2217:
[----:B------:R-:W5:Y:S01]  /*21b90*/  S2R R3, SR_CTAID.X ;  /* 0x0000000000037919 */ /* 0x000f620000002500 */
[----:B------:R-:W-:Y:S01]  /*21ba0*/  SHF.R.S32.HI R149, RZ, 0x1f, R148 ;  /* 0x0000001fff957819 */ /* 0x000fe20000011494 */
[----:B------:R-:W-:Y:S01]  /*21bb0*/  USHF.R.S32.HI UR6, URZ, 0x1f, UR7 ;  /* 0x0000001f3f067899 */ /* 0x000fe20008011407 */
[----:B------:R-:W-:Y:S01]  /*21bc0*/  ISETP.GE.AND P1, PT, R148, c[0x0][0x220], PT ;  /* 0x0000880094007a0c */ /* 0x000fe20003f26270 */
[----:B------:R-:W-:Y:S01]  /*21bd0*/  ULDC.64 UR4, c[0x0][0x1f0] ;  /* 0x00007c0000047ab9 */ /* 0x000fe20000000a00 */
[----:B----4-:R-:W-:Y:S01]  /*21be0*/  IMAD.U32 R6, RZ, RZ, UR7 ;  /* 0x00000007ff067e24 */ /* 0x010fe2000f8e00ff */
[----:B------:R-:W-:Y:S01]  /*21bf0*/  UIMAD UR4, UR6, UR4, URZ ;  /* 0x00000004060472a4 */ /* 0x000fe2000f8e023f */
[----:B------:R-:W-:Y:S03]  /*21c00*/  BSSY B0, `(.L_x_2219) ;  /* 0x0000017000007945 */ /* 0x000fe60003800000 */
[----:B------:R-:W-:Y:S01]  /*21c10*/  UIMAD UR4, UR7, UR5, UR4 ;  /* 0x00000005070472a4 */ /* 0x000fe2000f8e0204 */
[----:B-----5:R-:W-:-:S04]  /*21c20*/  IMAD.SHL.U32 R3, R3, 0x40, RZ ;  /* 0x0000004003037824 */ /* 0x020fc800078e00ff */
[----:B------:R-:W-:Y:S01]  /*21c30*/  IMAD.WIDE.U32 R4, R3, c[0x0][0x1e8], R148 ;  /* 0x00007a0003047a25 */ /* 0x000fe200078e0094 */
[----:B------:R-:W-:-:S04]  /*21c40*/  SHF.R.S32.HI R2, RZ, 0x1f, R3 ;  /* 0x0000001fff027819 */ /* 0x000fc80000011403 */
[----:B------:R-:W-:Y:S01]  /*21c50*/  IADD3 R8, P0, R4, UR12, RZ ;  /* 0x0000000c04087c10 */ /* 0x000fe2000ff1e0ff */
[----:B------:R-:W-:-:S04]  /*21c60*/  IMAD R2, R2, c[0x0][0x1e8], RZ ;  /* 0x00007a0002027a24 */ /* 0x000fc800078e02ff */
[----:B------:R-:W-:-:S05]  /*21c70*/  IMAD R2, R3, c[0x0][0x1ec], R2 ;  /* 0x00007b0003027a24 */ /* 0x000fca00078e0202 */
[----:B------:R-:W-:Y:S02]  /*21c80*/  IADD3.X R9, R5, UR11, R2, P0, !PT ;  /* 0x0000000b05097c10 */ /* 0x000fe400087fe402 */
[----:B------:R-:W-:Y:S02]  /*21c90*/  IADD3 R5, -R3, UR8, RZ ;  /* 0x0000000803057c10 */ /* 0x000fe4000fffe1ff */
[----:B------:R-:W-:Y:S01]  /*21ca0*/  SHF.R.S32.HI R2, RZ, 0x1f, R0 ;  /* 0x0000001fff027819 */ /* 0x000fe20000011400 */
[----:B------:R-:W-:Y:S01]  /*21cb0*/  IMAD.WIDE.U32 R6, R6, c[0x0][0x1f0], R8 ;  /* 0x00007c0006067a25 */ /* 0x000fe200078e0008 */
[----:B------:R-:W-:-:S04]  /*21cc0*/  ISETP.GE.OR P0, PT, R0, R5, P1 ;  /* 0x000000050000720c */ /* 0x000fc80000f06670 */
[----:B------:R-:W-:-:S09]  /*21cd0*/  IADD3 R9, R7, UR4, RZ ;  /* 0x0000000407097c10 */ /* 0x000fd2000fffe0ff */
        /* <DEDUP_REMOVED lines=9> */
.L_x_2220:
[----:B------:R-:W-:Y:S05]  /*21d70*/  BSYNC B0 ;  /* 0x0000000000007941 */ /* 0x000fea0003800000 */
.L_x_2219:
[----:B------:R-:W-:-:S04]  /*21d80*/  IADD3 R4, R0, 0x20, RZ ;  /* 0x0000002000047810 */ /* 0x000fc80007ffe0ff */
        /* <DEDUP_REMOVED lines=14> */
.L_x_2221:
        /* <DEDUP_REMOVED lines=9> */
.L_x_5209:


//--------------------- .text._ZN5flash24flash_fwd_splitkv_kernelI23Flash_fwd_kernel_traitsILi32ELi64ELi256ELi4ELb0ELb0EN7cutlass10bfloat16_tE19Flash_kernel_traitsILi32ELi64ELi256ELi4ES3_EELb1ELb0ELb0ELb0ELb1ELb0ELb1ELb0EEEvNS_16Flash_fwd_paramsE --------------------------
	.section	.text._ZN5flash24flash_fwd_splitkv_kernelI23Flash_fwd_kernel_traitsILi32ELi64ELi256ELi4ELb0ELb0EN7cutlass10bfloat16_tE19Flash_kernel_traitsILi32ELi64ELi256ELi4ES3_EELb1ELb0ELb0ELb0ELb1ELb0ELb1ELb0EEEvNS_16Flash_fwd_paramsE,"ax",@progbits
	.sectioninfo	@"SHI_REGISTERS=255"
	.align	128
        .global         _ZN5flash24flash_fwd_splitkv_kernelI23Flash_fwd_kernel_traitsILi32ELi64ELi256ELi4ELb0ELb0EN7cutlass10bfloat16_tE19Flash_kernel_traitsILi32ELi64ELi256ELi4ES3_EELb1ELb0ELb0ELb0ELb1ELb0ELb1ELb0EEEvNS_16Flash_fwd_paramsE
        .type           _ZN5flash24flash_fwd_splitkv_kernelI23Flash_fwd_kernel_traitsILi32ELi64ELi256ELi4ELb0ELb0EN7cutlass10bfloat16_tE19Flash_kernel_traitsILi32ELi64ELi256ELi4ES3_EELb1ELb0ELb0ELb0ELb1ELb0ELb1ELb0EEEvNS_16Flash_fwd_paramsE,@function
        .size           _ZN5flash24flash_fwd_splitkv_kernelI23Flash_fwd_kernel_traitsILi32ELi64ELi256ELi4ELb0ELb0EN7cutlass10bfloat16_tE19Flash_kernel_traitsILi32ELi64ELi256ELi4ES3_EELb1ELb0ELb0ELb0ELb1ELb0ELb1ELb0EEEvNS_16Flash_fwd_paramsE,(.L_x_5210 - _ZN5flash24flash_fwd_splitkv_kernelI23Flash_fwd_kernel_traitsILi32ELi64ELi256ELi4ELb0ELb0EN7cutlass10bfloat16_tE19Flash_kernel_traitsILi32ELi64ELi256ELi4ES3_EELb1ELb0ELb0ELb0ELb1ELb0ELb1ELb0EEEvNS_16Flash_fwd_paramsE)
        .other          _ZN5flash24flash_fwd_splitkv_kernelI23Flash_fwd_kernel_traitsILi32ELi64ELi256ELi4ELb0ELb0EN7cutlass10bfloat16_tE19Flash_kernel_traitsILi32ELi64ELi256ELi4ES3_EELb1ELb0ELb0ELb0ELb1ELb0ELb1ELb0EEEvNS_16Flash_fwd_paramsE,@"STO_CUDA_ENTRY STV_DEFAULT"
_ZN5flash24flash_fwd_splitkv_kernelI23Flash_fwd_kernel_traitsILi32ELi64ELi256ELi4ELb0ELb0EN7cutlass10bfloat16_tE19Flash_kernel_traitsILi32ELi64ELi256ELi4ES3_EELb1ELb0ELb0ELb0ELb1ELb0ELb1ELb0EEEvNS_16Flash_fwd_paramsE:
.text._ZN5flash24flash_fwd_splitkv_kernelI23Flash_fwd_kernel_traitsILi32ELi64ELi256ELi4ELb0ELb0EN7cutlass10bfloat16_tE19Flash_kernel_traitsILi32ELi64ELi256ELi4ES3_EELb1ELb0ELb0ELb0ELb1ELb0ELb1ELb0EEEvNS_16Flash_fwd_paramsE:
[----:B------:R-:W-:Y:S02]  /*0000*/  MOV R1, c[0x0][0x28] ;  /* 0x00000a0000017a02 */ /* 0x000fe40000000f00 */
[----:B------:R-:W1:Y:S01]  /*0010*/  I2F.U32.RP R4, c[0x0][0x1c0] ;  /* 0x0000700000047b06 */ /* 0x000e620000209000 */
[----:B------:R-:W2:Y:S01]  /*0020*/  S2R R13, SR_CTAID.Z ;  /* 0x00000000000d7919 */ /* 0x000ea20000002700 */
[----:B------:R-:W-:Y:S01]  /*0030*/  IMAD.MOV.U32 R2, RZ, RZ, RZ ;  /* 0x000000ffff027224 */ /* 0x000fe200078e00ff */
[----:B------:R-:W-:Y:S01]  /*0040*/  ISETP.NE.U32.AND P1, PT, RZ, c[0x0][0x1c0], PT ;  /* 0x00007000ff007a0c */ /* 0x000fe20003f25070 */
[----:B------:R-:W-:Y:S01]  /*0050*/  IMAD.MOV.U32 R7, RZ, RZ, 0x4 ;  /* 0x00000004ff077424 */ /* 0x000fe200078e00ff */
        /* <DEDUP_REMOVED lines=8> */
[----:B------:R-:W-:Y:S02]  /*00e0*/  IMAD.MOV.U32 R5, RZ, RZ, -0x1 ;  /* 0xffffffffff057424 */ /* 0x000fe400078e00ff */
        /* <DEDUP_REMOVED lines=39> */
.L_x_2222:
[----:B-1-34-:R-:W-:Y:S02]  /*0360*/  MOV R0, c[0x0][0x218] ;  /* 0x0000860000007a02 */ /* 0x01afe40000000f00 */
.L_x_2223:
        /* <DEDUP_REMOVED lines=8> */
[----:B-1----:R-:W-:Y:S01]  /*03f0*/  @!P2 SEL R9, RZ, c[0x0][0x21c], !P1 ;  /* 0x00008700ff09aa07 */ /* 0x002fe20004800000 */
        /* <DEDUP_REMOVED lines=20> */
[----:B------:R-:W-:-:S06]  /*0540*/  IMAD.HI.U32 R13, R13, R2, R12 ;  /* 0x000000020d0d7227 */ /* 0x000fcc00078e000c */
[----:B------:R-:W-:Y:S01]  /*0550*/  IMAD.HI.U32 R2, R13, R0, RZ ;  /* 0x000000000d027227 */ /* 0x000fe200078e00ff */
[----:B------:R-:W-:-:S03]  /*0560*/  IADD3 R13, R161, 0xff, RZ ;  /* 0x000000ffa10d7810 */ /* 0x000fc60007ffe0ff */
[----:B------:R-:W-:-:S04]  /*0570*/  IMAD.MOV R9, RZ, RZ, -R2 ;  /* 0x000000ffff097224 */ /* 0x000fc800078e0a02 */
[----:B------:R-:W-:Y:S01]  /*0580*/  IMAD R9, R6, R9, R0 ;  /* 0x0000000906097224 */ /* 0x000fe200078e0200 */
[----:B------:R-:W-:-:S04]  /*0590*/  IADD3 R0, -R20, 0x13f, R23 ;  /* 0x0000013f14007810 */ /* 0x000fc80007ffe117 */
[----:B------:R-:W-:-:S13]  /*05a0*/  ISETP.GT.U32.AND P1, PT, R6, R9, PT ;  /* 0x000000090600720c */ /* 0x000fda0003f24070 */
[----:B------:R-:W-:Y:S01]  /*05b0*/  @!P1 IMAD.IADD R9, R9, 0x1, -R6 ;  /* 0x0000000109099824 */ /* 0x000fe200078e0a06 */
[----:B------:R-:W-:Y:S02]  /*05c0*/  @!P1 IADD3 R2, R2, 0x1, RZ ;  /* 0x0000000102029810 */ /* 0x000fe40007ffe0ff */
[----:B------:R-:W-:Y:S02]  /*05d0*/  ISETP.NE.AND P1, PT, RZ, c[0x0][0x10], PT ;  /* 0x00000400ff007a0c */ /* 0x000fe40003f25270 */
[----:B------:R-:W-:Y:S02]  /*05e0*/  ISETP.GE.U32.AND P2, PT, R9, R6, PT ;  /* 0x000000060900720c */ /* 0x000fe40003f46070 */
[----:B------:R-:W-:-:S04]  /*05f0*/  IADD3 R9, R0, c[0x0][0x2e8], R161 ;  /* 0x0000ba0000097a10 */ /* 0x000fc80007ffe0a1 */
[----:B------:R-:W-:-:S04]  /*0600*/  SHF.R.S32.HI R0, RZ, 0x1f, R9 ;  /* 0x0000001fff007819 */ /* 0x000fc80000011409 */
[----:B------:R-:W-:-:S03]  /*0610*/  LEA.HI R0, R0, R9, RZ, 0x8 ;  /* 0x0000000900007211 */ /* 0x000fc600078f40ff */
[----:B------:R-:W-:Y:S02]  /*0620*/  @P2 IADD3 R2, R2, 0x1, RZ ;  /* 0x0000000102022810 */ /* 0x000fe40007ffe0ff */
[----:B------:R-:W-:-:S03]  /*0630*/  SHF.R.S32.HI R0, RZ, 0x8, R0 ;  /* 0x00000008ff007819 */ /* 0x000fc60000011400 */
[----:B------:R-:W-:Y:S01]  /*0640*/  IMAD.MOV.U32 R6, RZ, RZ, R2 ;  /* 0x000000ffff067224 */ /* 0x000fe200078e0002 */
[----:B------:R-:W-:-:S03]  /*0650*/  SHF.R.S32.HI R2, RZ, 0x1f, R13 ;  /* 0x0000001fff027819 */ /* 0x000fc6000001140d */
[----:B------:R-:W-:Y:S01]  /*0660*/  @!P0 IMAD.MOV R6, RZ, RZ, -R6 ;  /* 0x000000ffff068224 */ /* 0x000fe200078e0a06 */
[----:B------:R-:W-:Y:S02]  /*0670*/  @!P1 LOP3.LUT R6, RZ, c[0x0][0x10], RZ, 0x33, !PT ;  /* 0x00000400ff069a12 */ /* 0x000fe400078e33ff */
[----:B------:R-:W-:-:S03]  /*0680*/  LEA.HI R2, R2, R13, RZ, 0x8 ;  /* 0x0000000d02027211 */ /* 0x000fc600078f40ff */
[----:B------:R-:W-:Y:S01]  /*0690*/  IMAD R230, R6, R3, RZ ;  /* 0x0000000306e67224 */ /* 0x000fe200078e02ff */
[----:B------:R-:W-:-:S03]  /*06a0*/  SHF.R.S32.HI R2, RZ, 0x8, R2 ;  /* 0x00000008ff027819 */ /* 0x000fc60000011402 */
[----:B------:R-:W-:-:S05]  /*06b0*/  IMAD.IADD R9, R6, 0x1, R230 ;  /* 0x0000000106097824 */ /* 0x000fca00078e02e6 */
[----:B------:R-:W-:-:S04]  /*06c0*/  IMNMX R9, R2, R9, PT ;  /* 0x0000000902097217 */ /* 0x000fc80003800200 */
[----:B------:R-:W-:-:S04]  /*06d0*/  IMNMX R153, R9, R0, PT ;  /* 0x0000000009997217 */ /* 0x000fc80003800200 */
[----:B------:R-:W-:-:S13]  /*06e0*/  ISETP.GE.AND P0, PT, R230, R153, PT ;  /* 0x00000099e600720c */ /* 0x000fda0003f06270 */
[----:B------:R-:W-:Y:S05]  /*06f0*/  @!P0 BRA `(.L_x_2224) ;  /* 0x0000030000008947 */ /* 0x000fea0003800000 */
[----:B------:R-:W-:Y:S01]  /*0700*/  SHF.R.S32.HI R2, RZ, 0x1f, R21 ;  /* 0x0000001fff027819 */ /* 0x000fe20000011415 */
[----:B------:R-:W-:Y:S01]  /*0710*/  IMAD R3, R3, c[0x0][0x210], R236 ;  /* 0x0000840003037a24 */ /* 0x000fe200078e02ec */
[----:B------:R-:W-:Y:S02]  /*0720*/  LOP3.LUT P6, RZ, R21, 0x7, RZ, 0xc0, !PT ;  /* 0x0000000715ff7812 */ /* 0x000fe400078cc0ff */
[----:B------:R-:W-:Y:S01]  /*0730*/  LEA.HI R2, R2, R21, RZ, 0x3 ;  /* 0x0000001502027211 */ /* 0x000fe200078f18ff */
[----:B------:R-:W-:-:S03]  /*0740*/  IMAD R34, R3, c[0x0][0x1c0], R34 ;  /* 0x0000700003227a24 */ /* 0x000fc600078e0222 */
[----:B------:R-:W-:Y:S01]  /*0750*/  LOP3.LUT R0, R2, 0x3ffffff8, RZ, 0xc0, !PT ;  /* 0x3ffffff802007812 */ /* 0x000fe200078ec0ff */
[--C-:B------:R-:W-:Y:S01]  /*0760*/  IMAD R5, R34, c[0x0][0x214], R23.reuse ;  /* 0x0000850022057a24 */ /* 0x100fe200078e0217 */
[----:B------:R-:W-:Y:S01]  /*0770*/  SHF.R.S32.HI R2, RZ, 0x3, R2 ;  /* 0x00000003ff027819 */ /* 0x000fe20000011402 */
[----:B------:R-:W-:Y:S02]  /*0780*/  IMAD.IADD R23, R20, 0x1, -R23 ;  /* 0x0000000114177824 */ /* 0x000fe400078e0a17 */
[----:B------:R-:W-:Y:S01]  /*0790*/  IMAD.IADD R0, R21, 0x1, -R0 ;  /* 0x0000000115007824 */ /* 0x000fe200078e0a00 */
[C---:B------:R-:W-:Y:S01]  /*07a0*/  IADD3 R4, R2.reuse, 0x10, RZ ;  /* 0x0000001002047810 */ /* 0x040fe20007ffe0ff */
[----:B------:R-:W-:Y:S01]  /*07b0*/  IMAD R3, R5, c[0x0][0x22c], RZ ;  /* 0x00008b0005037a24 */ /* 0x000fe200078e02ff */
[-C--:B------:R-:W-:Y:S01]  /*07c0*/  ISETP.GE.OR P5, PT, R2, R23.reuse, P6 ;  /* 0x000000170200720c */ /* 0x080fe200037a6670 */
[----:B------:R-:W-:Y:S01]  /*07d0*/  IMAD.SHL.U32 R6, R0, 0x4, RZ ;  /* 0x0000000400067824 */ /* 0x000fe200078e00ff */
[----:B------:R-:W-:-:S02]  /*07e0*/  ISETP.GE.AND P1, PT, R4, R23, PT ;  /* 0x000000170400720c */ /* 0x000fc40003f26270 */
[----:B------:R-:W-:Y:S02]  /*07f0*/  ISETP.GE.OR P4, PT, R4, R23, P6 ;  /* 0x000000170400720c */ /* 0x000fe40003786670 */
[----:B------:R-:W-:-:S05]  /*0800*/  SHF.R.S32.HI R7, RZ, 0x1f, R6 ;  /* 0x0000001fff077819 */ /* 0x000fca0000011406 */
[----:B------:R-:W-:-:S04]  /*0810*/  IMAD.WIDE R6, R2, 0x20, R6 ;  /* 0x0000002002067825 */ /* 0x000fc800078e0206 */
[----:B------:R-:W-:Y:S01]  /*0820*/  @!P5 IMAD.MOV.U32 R4, RZ, RZ, -0x800000 ;  /* 0xff800000ff04d424 */ /* 0x000fe200078e00ff */
[C---:B------:R-:W-:Y:S02]  /*0830*/  IADD3 R0, P0, R3.reuse, R6, RZ ;  /* 0x0000000603007210 */ /* 0x040fe40007f1e0ff */
[C---:B------:R-:W-:Y:S02]  /*0840*/  IADD3 R6, R2.reuse, 0x20, RZ ;  /* 0x0000002002067810 */ /* 0x040fe40007ffe0ff */
[----:B------:R-:W-:Y:S02]  /*0850*/  LEA.HI.X.SX32 R3, R3, R7, 0x1, P0 ;  /* 0x0000000703037211 */ /* 0x000fe400000f0eff */
[-C--:B------:R-:W-:Y:S02]  /*0860*/  ISETP.GE.AND P0, PT, R2, R23.reuse, PT ;  /* 0x000000170200720c */ /* 0x080fe40003f06270 */
[----:B------:R-:W-:Y:S02]  /*0870*/  LEA R8, P2, R0, c[0x0][0x1d8], 0x2 ;  /* 0x0000760000087a11 */ /* 0x000fe400078410ff */
[----:B------:R-:W-:-:S02]  /*0880*/  ISETP.GE.OR P3, PT, R6, R23, P6 ;  /* 0x000000170600720c */ /* 0x000fc40003766670 */
[----:B------:R-:W-:Y:S02]  /*0890*/  LEA.HI.X R9, R0, c[0x0][0x1dc], R3, 0x2, P2 ;  /* 0x0000770000097a11 */ /* 0x000fe400010f1403 */
[----:B------:R-:W-:Y:S02]  /*08a0*/  IADD3 R0, R2, 0x30, RZ ;  /* 0x0000003002007810 */ /* 0x000fe40007ffe0ff */
[----:B------:R-:W-:Y:S01]  /*08b0*/  SHF.R.S32.HI R3, RZ, 0x1f, R5 ;  /* 0x0000001fff037819 */ /* 0x000fe20000011405 */
[----:B------:R1:W-:Y:S01]  /*08c0*/  @!P1 STG.E.128 [R8.64+0x800], RZ ;  /* 0x000800ff08009986 */ /* 0x0003e2000c101d0c */
[-C--:B------:R-:W-:Y:S02]  /*08d0*/  ISETP.GE.AND P2, PT, R6, R23.reuse, PT ;  /* 0x000000170600720c */ /* 0x080fe40003f46270 */
[----:B------:R-:W-:Y:S01]  /*08e0*/  ISETP.GE.AND P1, PT, R0, R23, PT ;  /* 0x000000170000720c */ /* 0x000fe20003f26270 */
[----:B------:R1:W-:Y:S01]  /*08f0*/  @!P0 STG.E.128 [R8.64], RZ ;  /* 0x000000ff08008986 */ /* 0x0003e2000c101d0c */
[----:B------:R-:W-:-:S02]  /*0900*/  IADD3 R5, P0, R5, R2, RZ ;  /* 0x0000000205057210 */ /* 0x000fc40007f1e0ff */
[----:B------:R-:W-:Y:S02]  /*0910*/  ISETP.GE.OR P6, PT, R0, R23, P6 ;  /* 0x000000170000720c */ /* 0x000fe400037c6670 */
[----:B------:R-:W-:Y:S01]  /*0920*/  LEA.HI.X.SX32 R2, R2, R3, 0x1, P0 ;  /* 0x0000000302027211 */ /* 0x000fe200000f0eff */
[----:B------:R-:W-:Y:S01]  /*0930*/  @!P4 IMAD.MOV.U32 R3, RZ, RZ, -0x800000 ;  /* 0xff800000ff03c424 */ /* 0x000fe200078e00ff */
[----:B------:R-:W-:-:S03]  /*0940*/  LEA R6, P0, R5, c[0x0][0x208], 0x2 ;  /* 0x0000820005067a11 */ /* 0x000fc600078010ff */
[----:B------:R1:W-:Y:S01]  /*0950*/  @!P2 STG.E.128 [R8.64+0x1000], RZ ;  /* 0x001000ff0800a986 */ /* 0x0003e2000c101d0c */
[----:B------:R-:W-:Y:S01]  /*0960*/  LEA.HI.X R7, R5, c[0x0][0x20c], R2, 0x2, P0 ;  /* 0x0000830005077a11 */ /* 0x000fe200000f1402 */
[----:B------:R-:W-:Y:S02]  /*0970*/  @!P3 IMAD.MOV.U32 R2, RZ, RZ, -0x800000 ;  /* 0xff800000ff02b424 */ /* 0x000fe400078e00ff */
[----:B------:R1:W-:Y:S04]  /*0980*/  @!P1 STG.E.128 [R8.64+0x1800], RZ ;  /* 0x001800ff08009986 */ /* 0x0003e8000c101d0c */
[----:B------:R1:W-:Y:S04]  /*0990*/  @!P4 STG.E [R6.64+0x40], R3 ;  /* 0x000040030600c986 */ /* 0x0003e8000c10190c */
[----:B------:R1:W-:Y:S04]  /*09a0*/  @!P3 STG.E [R6.64+0x80], R2 ;  /* 0x000080020600b986 */ /* 0x0003e8000c10190c */
[----:B------:R1:W-:Y:S01]  /*09b0*/  @!P5 STG.E [R6.64], R4 ;  /* 0x000000040600d986 */ /* 0x0003e2000c10190c */
[----:B------:R-:W-:Y:S05]  /*09c0*/  @P6 EXIT ;  /* 0x000000000000694d */ /* 0x000fea0003800000 */
[----:B-1----:R-:W-:-:S05]  /*09d0*/  MOV R3, 0xff800000 ;  /* 0xff80000000037802 */ /* 0x002fca0000000f00 */
[----:B------:R-:W-:Y:S01]  /*09e0*/  STG.E [R6.64+0xc0], R3 ;  /* 0x0000c00306007986 */ /* 0x000fe2000c10190c */
[----:B------:R-:W-:Y:S05]  /*09f0*/  EXIT ;  /* 0x000000000000794d */ /* 0x000fea0003800000 */
.L_x_2224:
        /* <DEDUP_REMOVED lines=13> */
[----:B------:R-:W-:Y:S02]  /*0ad0*/  @P1 LEA R238, P0, R6, c[0x0][0x2c0], 0x2 ;  /* 0x0000b00006ee1a11 */ /* 0x000fe400078010ff */
[----:B------:R-:W-:Y:S01]  /*0ae0*/  IABS R154, c[0x0][0x2d0] ;  /* 0x0000b400009a7a13 */ /* 0x000fe20000000000 */
        /* <DEDUP_REMOVED lines=63> */
[----:B------:R-:W-:Y:S02]  /*0ee0*/  IMAD.MOV.U32 R28, RZ, RZ, R6 ;  /* 0x000000ffff1c7224 */ /* 0x000fe400078e0006 */
[----:B------:R-:W-:Y:S02]  /*0ef0*/  IMAD R2, R32, c[0x0][0x184], R9 ;  /* 0x0000610020027a24 */ /* 0x000fe400078e0209 */
[----:B------:R-:W-:-:S03]  /*0f00*/  IMAD R3, R3, c[0x0][0x188], RZ ;  /* 0x0000620003037a24 */ /* 0x000fc600078e02ff */
[----:B------:R-:W-:Y:S01]  /*0f10*/  IADD3 R29, R7, R2, RZ ;  /* 0x00000002071d7210 */ /* 0x000fe20007ffe0ff */
[----:B------:R-:W-:Y:S02]  /*0f20*/  IMAD R7, R19, c[0x0][0x19c], R0 ;  /* 0x0000670013077a24 */ /* 0x000fe400078e0200 */
[----:B------:R-:W-:Y:S02]  /*0f30*/  IMAD R0, R13, c[0x0][0x1b0], RZ ;  /* 0x00006c000d007a24 */ /* 0x000fe400078e02ff */
[----:B------:R-:W-:-:S04]  /*0f40*/  IMAD.WIDE.U32 R28, R19, c[0x0][0x198], R28 ;  /* 0x00006600131c7a25 */ /* 0x000fc800078e001c */
[C---:B------:R-:W-:Y:S01]  /*0f50*/  IMAD R2, R32.reuse, c[0x0][0x18c], R3 ;  /* 0x0000630020027a24 */ /* 0x040fe200078e0203 */
[----:B------:R-:W-:Y:S01]  /*0f60*/  IADD3 R29, R29, R7, RZ ;  /* 0x000000071d1d7210 */ /* 0x000fe20007ffe0ff */
[----:B------:R-:W-:Y:S02]  /*0f70*/  IMAD R0, R15, c[0x0][0x1b4], R0 ;  /* 0x00006d000f007a24 */ /* 0x000fe400078e0200 */
[----:B------:R-:W-:-:S04]  /*0f80*/  IMAD.WIDE.U32 R32, R32, c[0x0][0x188], RZ ;  /* 0x0000620020207a25 */ /* 0x000fc800078e00ff */
[----:B------:R-:W-:-:S04]  /*0f90*/  IMAD.WIDE.U32 R28, R15, c[0x0][0x1b0], R28 ;  /* 0x00006c000f1c7a25 */ /* 0x000fc800078e001c */
[----:B------:R-:W-:Y:S01]  /*0fa0*/  IMAD.IADD R2, R33, 0x1, R2 ;  /* 0x0000000121027824 */ /* 0x000fe200078e0202 */
[----:B------:R-:W-:Y:S01]  /*0fb0*/  IADD3 R0, R29, R0, RZ ;  /* 0x000000001d007210 */ /* 0x000fe20007ffe0ff */
[----:B------:R-:W-:Y:S05]  /*0fc0*/  BRA `(.L_x_2226) ;  /* 0x0000040000007947 */ /* 0x000fea0003800000 */
.L_x_2225:
        /* <DEDUP_REMOVED lines=16> */
.L_x_2227:
[----:B------:R-:W-:Y:S02]  /*10d0*/  IABS R8, c[0x0][0x1c8] ;  /* 0x0000720000087a13 */ /* 0x000fe40000000000 */
[----:B------:R-:W-:Y:S02]  /*10e0*/  LEA R19, R153, 0xffffff00, 0x8 ;  /* 0xffffff0099137811 */ /* 0x000fe400078e40ff */
[----:B------:R-:W1:Y:S02]  /*10f0*/  I2F.RP R9, R8 ;  /* 0x0000000800097306 */ /* 0x000e640000209400 */
[----:B------:R-:W-:Y:S01]  /*1100*/  SHF.R.S32.HI R17, RZ, 0x1f, R19 ;  /* 0x0000001fff117819 */ /* 0x000fe20000011413 */
[----:B------:R-:W-:-:S05]  /*1110*/  IMAD.WIDE.U32 R6, R19, c[0x0][0x198], R6 ;  /* 0x0000660013067a25 */ /* 0x000fca00078e0006 */
[----:B-1----:R-:W1:Y:S02]  /*1120*/  MUFU.RCP R12, R9 ;  /* 0x00000009000c7308 */ /* 0x002e640000001000 */
[----:B-1----:R-:W-:-:S06]  /*1130*/  IADD3 R12, R12, 0xffffffe, RZ ;  /* 0x0ffffffe0c0c7810 */ /* 0x002fcc0007ffe0ff */
[----:B------:R-:W1:Y:S02]  /*1140*/  F2I.FTZ.U32.TRUNC.NTZ R13, R12 ;  /* 0x0000000c000d7305 */ /* 0x000e64000021f000 */
[----:B-1----:R-:W-:Y:S02]  /*1150*/  IMAD.MOV R0, RZ, RZ, -R13 ;  /* 0x000000ffff007224 */ /* 0x002fe400078e0a0d */
[----:B------:R-:W-:Y:S02]  /*1160*/  IMAD.MOV.U32 R12, RZ, RZ, RZ ;  /* 0x000000ffff0c7224 */ /* 0x000fe400078e00ff */
[----:B------:R-:W-:Y:S01]  /*1170*/  IMAD R2, R0, R8, RZ ;  /* 0x0000000800027224 */ /* 0x000fe200078e02ff */
[----:B------:R-:W-:-:S03]  /*1180*/  IABS R0, R34 ;  /* 0x0000002200007213 */ /* 0x000fc60000000000 */
[----:B------:R-:W-:-:S04]  /*1190*/  IMAD.HI.U32 R13, R13, R2, R12 ;  /* 0x000000020d0d7227 */ /* 0x000fc800078e000c */
[----:B------:R-:W-:Y:S02]  /*11a0*/  @P3 IMAD.IADD R2, R4, 0x1, R11 ;  /* 0x0000000104023824 */ /* 0x000fe400078e020b */
[----:B------:R-:W-:-:S04]  /*11b0*/  IMAD.HI.U32 R15, R13, R0, RZ ;  /* 0x000000000d0f7227 */ /* 0x000fc800078e00ff */
[----:B------:R-:W-:Y:S01]  /*11c0*/  @P3 IMAD.WIDE.U32 R32, R2, c[0x0][0x1a0], RZ ;  /* 0x0000680002203a25 */ /* 0x000fe200078e00ff */
[----:B------:R-:W-:-:S03]  /*11d0*/  IADD3 R9, -R15, RZ, RZ ;  /* 0x000000ff0f097210 */ /* 0x000fc60007ffe1ff */
[----:B------:R-:W-:Y:S02]  /*11e0*/  @P3 IMAD R2, R2, c[0x0][0x1a4], R33 ;  /* 0x0000690002023a24 */ /* 0x000fe400078e0221 */
[----:B------:R-:W-:Y:S01]  /*11f0*/  IMAD R9, R8, R9, R0 ;  /* 0x0000000908097224 */ /* 0x000fe200078e0200 */
[----:B------:R-:W-:-:S04]  /*1200*/  LOP3.LUT R0, R34, c[0x0][0x1c8], RZ, 0x3c, !PT ;  /* 0x0000720022007a12 */ /* 0x000fc800078e3cff */
[----:B------:R-:W-:Y:S02]  /*1210*/  ISETP.GT.U32.AND P0, PT, R8, R9, PT ;  /* 0x000000090800720c */ /* 0x000fe40003f04070 */
[----:B------:R-:W-:Y:S01]  /*1220*/  ISETP.GE.AND P1, PT, R0, RZ, PT ;  /* 0x000000ff0000720c */ /* 0x000fe20003f26270 */
[----:B------:R-:W-:-:S10]  /*1230*/  IMAD R0, R17, c[0x0][0x198], RZ ;  /* 0x0000660011007a24 */ /* 0x000fd400078e02ff */
[----:B------:R-:W-:Y:S01]  /*1240*/  @!P0 IMAD.IADD R9, R9, 0x1, -R8 ;  /* 0x0000000109098824 */ /* 0x000fe200078e0a08 */
[----:B------:R-:W-:Y:S02]  /*1250*/  @!P0 IADD3 R15, R15, 0x1, RZ ;  /* 0x000000010f0f8810 */ /* 0x000fe40007ffe0ff */
[----:B------:R-:W-:Y:S02]  /*1260*/  ISETP.NE.AND P0, PT, RZ, c[0x0][0x1c8], PT ;  /* 0x00007200ff007a0c */ /* 0x000fe40003f05270 */
[----:B------:R-:W-:Y:S01]  /*1270*/  ISETP.GE.U32.AND P2, PT, R9, R8, PT ;  /* 0x000000080900720c */ /* 0x000fe20003f46070 */
[----:B------:R-:W-:-:S05]  /*1280*/  IMAD R9, R19, c[0x0][0x19c], R0 ;  /* 0x0000670013097a24 */ /* 0x000fca00078e0200 */
[----:B------:R-:W-:-:S07]  /*1290*/  IADD3 R7, R7, R9, RZ ;  /* 0x0000000907077210 */ /* 0x000fce0007ffe0ff */
[----:B------:R-:W-:-:S04]  /*12a0*/  @P2 IADD3 R15, R15, 0x1, RZ ;  /* 0x000000010f0f2810 */ /* 0x000fc80007ffe0ff */
[----:B------:R-:W-:Y:S02]  /*12b0*/  @!P1 IADD3 R15, -R15, RZ, RZ ;  /* 0x000000ff0f0f9210 */ /* 0x000fe40007ffe1ff */
        /* <DEDUP_REMOVED lines=17> */
.L_x_2226:
[----:B------:R-:W-:Y:S01]  /*13d0*/  ISETP.NE.AND P0, PT, R5, -0x1, PT ;  /* 0xffffffff0500780c */ /* 0x000fe20003f05270 */
[----:B------:R-:W-:Y:S01]  /*13e0*/  IMAD.IADD R229, R20, 0x1, -R23 ;  /* 0x0000000114e57824 */ /* 0x000fe200078e0a17 */
[----:B------:R-:W-:Y:S01]  /*13f0*/  SHF.R.S32.HI R6, RZ, 0x1f, R21 ;  /* 0x0000001fff067819 */ /* 0x000fe20000011415 */
[----:B------:R-:W-:Y:S01]  /*1400*/  IMAD.MOV.U32 R152, RZ, RZ, c[0x0][0x1a0] ;  /* 0x00006800ff987624 */ /* 0x000fe200078e00ff */
[----:B------:R-:W-:Y:S01]  /*1410*/  SHF.R.S32.HI R11, RZ, 0x1f, R34 ;  /* 0x0000001fff0b7819 */ /* 0x000fe20000011422 */
[----:B------:R-:W-:Y:S01]  /*1420*/  IMAD.SHL.U32 R157, R21, 0x2, RZ ;  /* 0x00000002159d7824 */ /* 0x000fe200078e00ff */
[----:B------:R-:W-:Y:S02]  /*1430*/  LEA.HI R7, R6, R21, RZ, 0x2 ;  /* 0x0000001506077211 */ /* 0x000fe400078f10ff */
[----:B------:R-:W-:Y:S01]  /*1440*/  IADD3 R235, R153, -0x1, RZ ;  /* 0xffffffff99eb7810 */ /* 0x000fe20007ffe0ff */
[----:B------:R-:W-:Y:S01]  /*1450*/  IMAD R11, R11, c[0x0][0x1a8], RZ ;  /* 0x00006a000b0b7a24 */ /* 0x000fe200078e02ff */
[----:B------:R-:W-:-:S02]  /*1460*/  LOP3.LUT R4, R7, 0xfffffffc, RZ, 0xc0, !PT ;  /* 0xfffffffc07047812 */ /* 0x000fc400078ec0ff */
[----:B------:R-:W-:Y:S01]  /*1470*/  SHF.R.S32.HI R30, RZ, 0x2, R7 ;  /* 0x00000002ff1e7819 */ /* 0x000fe20000011407 */
[----:B------:R-:W-:Y:S01]  /*1480*/  @P0 IMAD.WIDE.U32 R38, R5, c[0x0][0x190], RZ ;  /* 0x0000640005260a25 */ /* 0x000fe200078e00ff */
[----:B-----5:R-:W-:Y:S02]  /*1490*/  @!P0 SHF.R.S32.HI R3, RZ, 0x1f, R236 ;  /* 0x0000001fff038819 */ /* 0x020fe400000114ec */
[----:B------:R-:W-:Y:S01]  /*14a0*/  IADD3 R24, R30, 0x20, RZ ;  /* 0x000000201e187810 */ /* 0x000fe20007ffe0ff */
[----:B------:R-:W-:Y:S01]  /*14b0*/  @!P0 IMAD.WIDE.U32 R8, R236, c[0x0][0x178], RZ ;  /* 0x00005e00ec088a25 */ /* 0x000fe200078e00ff */
[----:B------:R-:W-:Y:S02]  /*14c0*/  SHF.R.S32.HI R31, RZ, 0x1f, R30 ;  /* 0x0000001fff1f7819 */ /* 0x000fe4000001141e */
[-C--:B------:R-:W-:Y:S01]  /*14d0*/  ISETP.GE.AND P5, PT, R24, R229.reuse, PT ;  /* 0x000000e51800720c */ /* 0x080fe20003fa6270 */
[----:B------:R-:W-:Y:S01]  /*14e0*/  @!P0 IMAD R3, R3, c[0x0][0x178], RZ ;  /* 0x00005e0003038a24 */ /* 0x000fe200078e02ff */
[----:B------:R-:W-:Y:S01]  /*14f0*/  ISETP.GE.AND P2, PT, R30, R229, PT ;  /* 0x000000e51e00720c */ /* 0x000fe20003f46270 */
[----:B------:R-:W-:Y:S01]  /*1500*/  @P0 IMAD R10, R5, c[0x0][0x194], R39 ;  /* 0x00006500050a0a24 */ /* 0x000fe200078e0227 */
[----:B------:R-:W-:Y:S01]  /*1510*/  LEA.HI R7, R7, R30, RZ, 0x1 ;  /* 0x0000001e07077211 */ /* 0x000fe200078f08ff */
[----:B------:R-:W-:Y:S01]  /*1520*/  @!P0 IMAD R3, R236, c[0x0][0x17c], R3 ;  /* 0x00005f00ec038a24 */ /* 0x000fe200078e0203 */
[CC--:B------:R-:W-:Y:S01]  /*1530*/  LEA.HI R22, R6.reuse, R21.reuse, RZ, 0x5 ;  /* 0x0000001506167211 */ /* 0x0c0fe200078f28ff */
[----:B------:R-:W-:Y:S01]  /*1540*/  @!P0 IMAD.MOV.U32 R38, RZ, RZ, R8 ;  /* 0x000000ffff268224 */ /* 0x000fe200078e0008 */
[----:B------:R-:W-:Y:S01]  /*1550*/  LOP3.LUT R7, R7, 0x7fffffe, RZ, 0xc0, !PT ;  /* 0x07fffffe07077812 */ /* 0x000fe200078ec0ff */
[----:B------:R-:W-:Y:S01]  /*1560*/  @!P0 IMAD.IADD R10, R9, 0x1, R3 ;  /* 0x00000001090a8824 */ /* 0x000fe200078e0203 */
[----:B------:R-:W-:Y:S01]  /*1570*/  SHF.R.S32.HI R151, RZ, 0x5, R22 ;  /* 0x00000005ff977819 */ /* 0x000fe20000011416 */
[----:B------:R-:W-:Y:S01]  /*1580*/  IMAD.IADD R9, R21, 0x1, -R4 ;  /* 0x0000000115097824 */ /* 0x000fe200078e0a04 */
[----:B------:R-:W-:Y:S01]  /*1590*/  LEA.HI R4, R6, R21, RZ, 0x3 ;  /* 0x0000001506047211 */ /* 0x000fe200078f18ff */
[----:B------:R-:W-:Y:S01]  /*15a0*/  IMAD.WIDE R36, R37, 0x40, R30 ;  /* 0x0000004025247825 */ /* 0x000fe200078e021e */
[----:B------:R-:W-:-:S02]  /*15b0*/  IADD3 R18, R30, 0x40, RZ ;  /* 0x000000401e127810 */ /* 0x000fc40007ffe0ff */
[----:B------:R-:W-:Y:S01]  /*15c0*/  SHF.R.S32.HI R3, RZ, 0x3, R4 ;  /* 0x00000003ff037819 */ /* 0x000fe20000011404 */
[----:B------:R-:W-:Y:S01]  /*15d0*/  IMAD.SHL.U32 R9, R9, 0x8, RZ ;  /* 0x0000000809097824 */ /* 0x000fe200078e00ff */
[----:B------:R-:W-:Y:S01]  /*15e0*/  IADD3 R16, R30, 0x60, RZ ;  /* 0x000000601e107810 */ /* 0x000fe20007ffe0ff */
[----:B------:R-:W-:Y:S01]  /*15f0*/  IMAD R26, R34, c[0x0][0x1ac], R11 ;  /* 0x00006b00221a7a24 */ /* 0x000fe200078e020b */
[----:B------:R-:W-:Y:S01]  /*1600*/  IADD3 R14, R30, 0x80, RZ ;  /* 0x000000801e0e7810 */ /* 0x000fe20007ffe0ff */
[----:B------:R-:W-:Y:S01]  /*1610*/  IMAD.SHL.U32 R8, R3, 0x40, RZ ;  /* 0x0000004003087824 */ /* 0x000fe200078e00ff */
[----:B------:R-:W-:Y:S01]  /*1620*/  IADD3 R38, P0, R9, R38, RZ ;  /* 0x0000002609267210 */ /* 0x000fe20007f1e0ff */
[----:B------:R-:W-:Y:S01]  /*1630*/  @!P2 IMAD R25, R37, c[0x0][0x190], RZ ;  /* 0x000064002519aa24 */ /* 0x000fe200078e02ff */
[----:B------:R-:W-:Y:S01]  /*1640*/  SHF.R.S32.HI R5, RZ, 0x1f, R9 ;  /* 0x0000001fff057819 */ /* 0x000fe20000011409 */
[----:B------:R-:W-:Y:S01]  /*1650*/  IMAD R149, R31, c[0x0][0x198], RZ ;  /* 0x000066001f957a24 */ /* 0x000fe200078e02ff */
[----:B------:R-:W-:Y:S01]  /*1660*/  LOP3.LUT R8, R8, 0xc0, RZ, 0xc0, !PT ;  /* 0x000000c008087812 */ /* 0x000fe200078ec0ff */
[----:B------:R-:W-:Y:S01]  /*1670*/  @!P2 IMAD R25, R36, c[0x0][0x194], R25 ;  /* 0x000065002419aa24 */ /* 0x000fe200078e0219 */
[----:B------:R-:W-:Y:S01]  /*1680*/  IADD3 R28, P1, R9, R28, RZ ;  /* 0x0000001c091c7210 */ /* 0x000fe20007f3e0ff */
[----:B------:R-:W-:Y:S01]  /*1690*/  IMAD.X R39, R5, 0x1, R10, P0 ;  /* 0x0000000105277824 */ /* 0x000fe200000e060a */
[----:B------:R-:W-:Y:S01]  /*16a0*/  IADD3 R32, P0, R9, R32, RZ ;  /* 0x0000002009207210 */ /* 0x000fe20007f1e0ff */
[----:B------:R-:W-:Y:S01]  /*16b0*/  IMAD R149, R30, c[0x0][0x19c], R149 ;  /* 0x000067001e957a24 */ /* 0x000fe200078e0295 */
[----:B------:R-:W-:Y:S01]  /*16c0*/  LOP3.LUT R9, R8, 0x18, R9, 0xf8, !PT ;  /* 0x0000001808097812 */ /* 0x000fe200078ef809 */
[----:B------:R-:W-:Y:S01]  /*16d0*/  IMAD.WIDE.U32 R34, R34, c[0x0][0x1a8], R38 ;  /* 0x00006a0022227a25 */ /* 0x000fe200078e0026 */
[----:B------:R-:W-:-:S02]  /*16e0*/  SHF.R.U32.HI R8, RZ, 0x3, R8 ;  /* 0x00000003ff087819 */ /* 0x000fc40000011608 */
[----:B------:R-:W-:Y:S01]  /*16f0*/  IADD3 R12, R30, 0xa0, RZ ;  /* 0x000000a01e0c7810 */ /* 0x000fe20007ffe0ff */
[----:B------:R-:W-:Y:S01]  /*1700*/  IMAD.X R33, R5, 0x1, R2, P0 ;  /* 0x0000000105217824 */ /* 0x000fe200000e0602 */
[----:B------:R-:W-:Y:S01]  /*1710*/  @!P5 IADD3 R10, P0, R36, 0x20, RZ ;  /* 0x00000020240ad810 */ /* 0x000fe20007f1e0ff */
[----:B------:R-:W-:Y:S01]  /*1720*/  IMAD.IADD R27, R35, 0x1, R26 ;  /* 0x00000001231b7824 */ /* 0x000fe200078e021a */
[----:B------:R-:W-:Y:S01]  /*1730*/  LOP3.LUT R8, R9, R8, RZ, 0x3c, !PT ;  /* 0x0000000809087212 */ /* 0x000fe200078e3cff */
[----:B------:R-:W-:Y:S01]  /*1740*/  IMAD.X R29, R5, 0x1, R0, P1 ;  /* 0x00000001051d7824 */ /* 0x000fe200008e0600 */
[----:B------:R-:W-:Y:S01]  /*1750*/  IADD3 R19, P1, R30, R19, RZ ;  /* 0x000000131e137210 */ /* 0x000fe20007f3e0ff */
[----:B------:R-:W-:Y:S01]  /*1760*/  @!P5 IMAD.X R9, RZ, RZ, R37, P0 ;  /* 0x000000ffff09d224 */ /* 0x000fe200000e0625 */
[----:B------:R-:W-:Y:S01]  /*1770*/  LEA.HI R6, R6, R21, RZ, 0x4 ;  /* 0x0000001506067211 */ /* 0x000fe200078f20ff */
[----:B------:R-:W-:Y:S01]  /*1780*/  IMAD.SHL.U32 R0, R235, 0x100, RZ ;  /* 0x00000100eb007824 */ /* 0x000fe200078e00ff */
[----:B------:R-:W-:Y:S01]  /*1790*/  LOP3.LUT R234, R4, 0xfffffff8, RZ, 0xc0, !PT ;  /* 0xfffffff804ea7812 */ /* 0x000fe200078ec0ff */
[----:B------:R-:W-:Y:S01]  /*17a0*/  @!P5 IMAD R9, R9, c[0x0][0x190], RZ ;  /* 0x000064000909da24 */ /* 0x000fe200078e02ff */
[----:B------:R-:W-:Y:S01]  /*17b0*/  LOP3.LUT R22, R22, 0xffffffe0, RZ, 0xc0, !PT ;  /* 0xffffffe016167812 */ /* 0x000fe200078ec0ff */
[----:B------:R-:W-:Y:S01]  /*17c0*/  @!P2 IMAD.MOV.U32 R26, RZ, RZ, R34 ;  /* 0x000000ffff1aa224 */ /* 0x000fe200078e0022 */
[----:B------:R-:W-:Y:S01]  /*17d0*/  SHF.R.S32.HI R150, RZ, 0x1f, R151 ;  /* 0x0000001fff967819 */ /* 0x000fe20000011497 */
[----:B------:R-:W-:Y:S01]  /*17e0*/  @!P5 IMAD.MOV.U32 R35, RZ, RZ, R27 ;  /* 0x000000ffff23d224 */ /* 0x000fe200078e001b */
[----:B------:R-:W-:Y:S01]  /*17f0*/  LOP3.LUT R157, R157, 0x6, RZ, 0xc0, !PT ;  /* 0x000000069d9d7812 */ /* 0x000fe200078ec0ff */
[----:B------:R-:W-:Y:S01]  /*1800*/  IMAD.IADD R5, R161, 0x1, -R0 ;  /* 0x00000001a1057824 */ /* 0x000fe200078e0a00 */
[----:B------:R-:W-:Y:S01]  /*1810*/  LEA.HI R150, R150, R151, RZ, 0x2 ;  /* 0x0000009796967211 */ /* 0x000fe200078f10ff */
[----:B------:R-:W-:-:S02]  /*1820*/  @!P5 IMAD R9, R10, c[0x0][0x194], R9 ;  /* 0x000065000a09da24 */ /* 0x000fc400078e0209 */
[----:B------:R-:W-:Y:S01]  /*1830*/  IMAD.WIDE.U32 R28, R30, c[0x0][0x198], R28 ;  /* 0x000066001e1c7a25 */ /* 0x000fe200078e001c */
[-C--:B------:R-:W-:Y:S02]  /*1840*/  ISETP.GE.AND P3, PT, R24, R5.reuse, PT ;  /* 0x000000051800720c */ /* 0x080fe40003f66270 */
[----:B------:R-:W-:Y:S01]  /*1850*/  ISETP.GE.AND P4, PT, R30, R5, PT ;  /* 0x000000051e00720c */ /* 0x000fe20003f86270 */
[----:B------:R-:W-:Y:S01]  /*1860*/  @!P2 IMAD.WIDE.U32 R26, R36, c[0x0][0x190], R26 ;  /* 0x00006400241aaa25 */ /* 0x000fe200078e001a */
[----:B------:R-:W-:-:S03]  /*1870*/  LOP3.LUT R150, R150, 0xfffffffc, RZ, 0xc0, !PT ;  /* 0xfffffffc96967812 */ /* 0x000fc600078ec0ff */
[----:B------:R-:W-:-:S04]  /*1880*/  @!P5 IMAD.WIDE.U32 R10, R10, c[0x0][0x190], R34 ;  /* 0x000064000a0ada25 */ /* 0x000fc800078e0022 */
[----:B------:R-:W-:Y:S01]  /*1890*/  IMAD.X R17, R31, 0x1, R17, P1 ;  /* 0x000000011f117824 */ /* 0x000fe200008e0611 */
[----:B------:R-:W-:Y:S01]  /*18a0*/  @!P5 LEA R38, P0, R10, c[0x0][0x160], 0x1 ;  /* 0x000058000a26da11 */ /* 0x000fe200078008ff */
[----:B------:R-:W-:Y:S01]  /*18b0*/  IMAD.MOV.U32 R148, RZ, RZ, R28 ;  /* 0x000000ffff947224 */ /* 0x000fe200078e001c */
[C---:B------:R-:W-:Y:S01]  /*18c0*/  @!P2 LEA R28, P1, R26.reuse, c[0x0][0x160], 0x1 ;  /* 0x000058001a1caa11 */ /* 0x040fe200078208ff */
[----:B------:R-:W-:Y:S02]  /*18d0*/  @!P2 IMAD.IADD R2, R27, 0x1, R25 ;  /* 0x000000011b02a824 */ /* 0x000fe400078e0219 */
[----:B------:R-:W-:Y:S02]  /*18e0*/  @!P5 IMAD.IADD R9, R11, 0x1, R9 ;  /* 0x000000010b09d824 */ /* 0x000fe400078e0209 */
[----:B------:R-:W-:Y:S01]  /*18f0*/  IMAD.IADD R149, R29, 0x1, R149 ;  /* 0x000000011d957824 */ /* 0x000fe200078e0295 */
[----:B------:R-:W-:Y:S01]  /*1900*/  @!P2 LEA.HI.X R29, R26, c[0x0][0x164], R2, 0x1, P1 ;  /* 0x000059001a1daa11 */ /* 0x000fe200008f0c02 */
[----:B------:R-:W-:Y:S01]  /*1910*/  IMAD.MOV.U32 R2, RZ, RZ, c[0x0][0x198] ;  /* 0x00006600ff027624 */ /* 0x000fe200078e00ff */
[----:B------:R-:W-:Y:S01]  /*1920*/  @!P5 LEA.HI.X R39, R10, c[0x0][0x164], R9, 0x1, P0 ;  /* 0x000059000a27da11 */ /* 0x000fe200000f0c09 */
[----:B------:R-:W-:Y:S01]  /*1930*/  IMAD.IADD R10, R30, 0x1, -R7 ;  /* 0x000000011e0a7824 */ /* 0x000fe200078e0a07 */
[----:B------:R-:W-:Y:S01]  /*1940*/  ISETP.GE.AND P0, PT, R18, R5, PT ;  /* 0x000000051200720c */ /* 0x000fe20003f06270 */
[----:B------:R-:W-:Y:S01]  /*1950*/  IMAD.MOV.U32 R7, RZ, RZ, c[0x0][0x19c] ;  /* 0x00006700ff077624 */ /* 0x000fe200078e00ff */
[----:B------:R-:W-:Y:S01]  /*1960*/  @!P3 LEA R9, P1, R2, R148, 0x5 ;  /* 0x000000940209b211 */ /* 0x000fe200078228ff */
[----:B------:R-:W-:-:S02]  /*1970*/  IMAD R237, R151, 0x8, R10 ;  /* 0x0000000897ed7824 */ /* 0x000fc400078e020a */
[----:B------:R-:W-:-:S04]  /*1980*/  IMAD.WIDE.U32 R10, R2, 0x40, RZ ;  /* 0x00000040020a7825 */ /* 0x000fc800078e00ff */
[----:B------:R-:W-:Y:S01]  /*1990*/  IMAD.U32 R237, R237, 0x20, R8 ;  /* 0x00000020eded7824 */ /* 0x000fe200078e0008 */
[----:B------:R-:W-:Y:S01]  /*19a0*/  @!P3 LEA.HI.X R8, R2, R149, R7, 0x5, P1 ;  /* 0x000000950208b211 */ /* 0x000fe200008f2c07 */
[----:B------:R-:W-:Y:S01]  /*19b0*/  IMAD.WIDE.U32 R32, R15, c[0x0][0x1b8], R32 ;  /* 0x00006e000f207a25 */ /* 0x000fe200078e0020 */
[----:B------:R-:W-:-:S03]  /*19c0*/  @!P3 LEA R26, P1, R9, c[0x0][0x168], 0x1 ;  /* 0x00005a00091aba11 */ /* 0x000fc600078208ff */
[----:B------:R-:W-:Y:S01]  /*19d0*/  IMAD.SHL.U32 R237, R237, 0x2, RZ ;  /* 0x00000002eded7824 */ /* 0x000fe200078e00ff */
[----:B------:R-:W-:Y:S01]  /*19e0*/  @!P3 LEA.HI.X R27, R9, c[0x0][0x16c], R8, 0x1, P1 ;  /* 0x00005b00091bba11 */ /* 0x000fe200008f0c08 */
[----:B------:R-:W-:Y:S01]  /*19f0*/  IMAD.SHL.U32 R8, R7, 0x40, RZ ;  /* 0x0000004007087824 */ /* 0x000fe200078e00ff */
[C---:B------:R-:W-:Y:S01]  /*1a00*/  @!P0 IADD3 R9, P1, R148.reuse, R10, RZ ;  /* 0x0000000a94098210 */ /* 0x040fe20007f3e0ff */
[C---:B------:R-:W-:Y:S01]  /*1a10*/  IMAD.IADD R234, R21.reuse, 0x1, -R234 ;  /* 0x0000000115ea7824 */ /* 0x040fe200078e0aea */
[----:B------:R-:W-:Y:S01]  /*1a20*/  @!PT LDS RZ, [RZ] ;  /* 0x00000000fffff984 */ /* 0x000fe20000000800 */
[----:B------:R-:W-:Y:S01]  /*1a30*/  @!PT LDS RZ, [RZ] ;  /* 0x00000000fffff984 */ /* 0x000fe20000000800 */
[----:B------:R-:W-:Y:S01]  /*1a40*/  @!PT LDS RZ, [RZ] ;  /* 0x00000000fffff984 */ /* 0x000fe20000000800 */
[----:B------:R1:W-:Y:S01]  /*1a50*/  @!P2 LDGSTS.E.BYPASS.LTC128B.128 [R237], [R28.64] ;  /* 0x000000001cedafae */ /* 0x0003e2000b901d4c */
[----:B------:R-:W-:Y:S01]  /*1a60*/  @!P4 LEA R34, P2, R148, c[0x0][0x168], 0x1 ;  /* 0x00005a009422ca11 */ /* 0x000fe200078408ff */
[----:B------:R-:W-:Y:S01]  /*1a70*/  IMAD.IADD R22, R21, 0x1, -R22 ;  /* 0x0000000115167824 */ /* 0x000fe200078e0a16 */
[----:B------:R-:W-:Y:S01]  /*1a80*/  @!P0 IADD3.X R8, R149, R11, R8, P1, !PT ;  /* 0x0000000b95088210 */ /* 0x000fe20000ffe408 */
[----:B------:R2:W-:Y:S01]  /*1a90*/  @!P5 LDGSTS.E.BYPASS.LTC128B.128 [R237+0x800], [R38.64] ;  /* 0x0080000026eddfae */ /* 0x0005e2000b901d4c */
[-C--:B------:R-:W-:Y:S01]  /*1aa0*/  ISETP.GE.AND P1, PT, R16, R5.reuse, PT ;  /* 0x000000051000720c */ /* 0x080fe20003f26270 */
[----:B------:R-:W-:Y:S01]  /*1ab0*/  IMAD R158, R151, 0x10, R23 ;  /* 0x00000010979e7824 */ /* 0x000fe200078e0217 */
[----:B------:R-:W-:Y:S01]  /*1ac0*/  @!P4 LEA.HI.X R35, R148, c[0x0][0x16c], R149, 0x1, P2 ;  /* 0x00005b009423ca11 */ /* 0x000fe200010f0c95 */
[----:B------:R-:W-:Y:S01]  /*1ad0*/  IMAD.IADD R157, R0, 0x1, R157 ;  /* 0x00000001009d7824 */ /* 0x000fe200078e029d */
[----:B------:R-:W-:Y:S01]  /*1ae0*/  @!P0 LEA R36, P2, R9, c[0x0][0x168], 0x1 ;  /* 0x00005a0009248a11 */ /* 0x000fe200078408ff */
[----:B------:R-:W-:Y:S01]  /*1af0*/  IMAD.IADD R242, R151, 0x1, -R150 ;  /* 0x0000000197f27824 */ /* 0x000fe200078e0a96 */
[----:B------:R-:W-:Y:S01]  /*1b00*/  ISETP.GE.AND P5, PT, R14, R5, PT ;  /* 0x000000050e00720c */ /* 0x000fe20003fa6270 */
[----:B------:R3:W-:Y:S01]  /*1b10*/  @!P4 LDGSTS.E.BYPASS.LTC128B.128 [R237+0x1000], [R34.64] ;  /* 0x0100000022edcfae */ /* 0x0007e2000b901d4c */
[----:B------:R-:W-:-:S02]  /*1b20*/  @!P0 LEA.HI.X R37, R9, c[0x0][0x16c], R8, 0x1, P2 ;  /* 0x00005b0009258a11 */ /* 0x000fc400010f0c08 */
[C---:B------:R-:W-:Y:S01]  /*1b30*/  IADD3 R10, R30.reuse, 0xc0, RZ ;  /* 0x000000c01e0a7810 */ /* 0x040fe20007ffe0ff */
[----:B------:R4:W-:Y:S01]  /*1b40*/  @!P3 LDGSTS.E.BYPASS.LTC128B.128 [R237+0x1800], [R26.64] ;  /* 0x018000001aedbfae */ /* 0x0009e2000b901d4c */
[----:B------:R-:W-:Y:S01]  /*1b50*/  IADD3 R8, R30, 0xe0, RZ ;  /* 0x000000e01e087810 */ /* 0x000fe20007ffe0ff */
[----:B------:R-:W-:Y:S01]  /*1b60*/  @!P1 IMAD R9, R7, 0x60, RZ ;  /* 0x0000006007099824 */ /* 0x000fe200078e02ff */
[-C--:B------:R-:W-:Y:S01]  /*1b70*/  ISETP.GE.AND P3, PT, R10, R5.reuse, PT ;  /* 0x000000050a00720c */ /* 0x080fe20003f66270 */
[----:B------:R4:W-:Y:S01]  /*1b80*/  @!P0 LDGSTS.E.BYPASS.LTC128B.128 [R237+0x2000], [R36.64] ;  /* 0x0200000024ed8fae */ /* 0x0009e2000b901d4c */
[----:B------:R-:W-:Y:S02]  /*1b90*/  ISETP.GE.AND P4, PT, R12, R5, PT ;  /* 0x000000050c00720c */ /* 0x000fe40003f86270 */
[----:B------:R-:W-:Y:S01]  /*1ba0*/  SHF.R.S32.HI R137, RZ, 0x1f, R22 ;  /* 0x0000001fff897819 */ /* 0x000fe20000011416 */
[----:B-1----:R-:W-:-:S03]  /*1bb0*/  @!P1 IMAD.WIDE.U32 R28, R2, 0x60, R148 ;  /* 0x00000060021c9825 */ /* 0x002fc600078e0094 */
[----:B------:R-:W-:Y:S01]  /*1bc0*/  LEA.HI R137, R137, R22, RZ, 0x2 ;  /* 0x0000001689897211 */ /* 0x000fe200078f10ff */
[----:B------:R-:W-:-:S03]  /*1bd0*/  @!P1 IMAD.IADD R9, R29, 0x1, R9 ;  /* 0x000000011d099824 */ /* 0x000fc600078e0209 */
[----:B------:R-:W-:-:S03]  /*1be0*/  SHF.R.S32.HI R243, RZ, 0x2, R137 ;  /* 0x00000002fff37819 */ /* 0x000fc60000011489 */
[----:B------:R-:W-:Y:S02]  /*1bf0*/  @!P4 IMAD R11, R7, 0xa0, RZ ;  /* 0x000000a0070bc824 */ /* 0x000fe400078e02ff */
[----:B--2---:R-:W-:Y:S01]  /*1c00*/  @!P4 IMAD.WIDE.U32 R38, R2, 0xa0, R148 ;  /* 0x000000a00226c825 */ /* 0x004fe200078e0094 */
[----:B------:R-:W-:Y:S02]  /*1c10*/  IADD3 R158, R158, 0x1, R243 ;  /* 0x000000019e9e7810 */ /* 0x000fe40007ffe0f3 */
[----:B---3--:R-:W-:Y:S01]  /*1c20*/  @!P1 LEA R34, P2, R28, c[0x0][0x168], 0x1 ;  /* 0x00005a001c229a11 */ /* 0x008fe200078408ff */
[----:B------:R-:W-:Y:S01]  /*1c30*/  @!P4 IMAD.IADD R11, R39, 0x1, R11 ;  /* 0x00000001270bc824 */ /* 0x000fe200078e020b */
[----:B------:R-:W-:Y:S02]  /*1c40*/  IADD3 R158, R161, R158, -R20 ;  /* 0x0000009ea19e7210 */ /* 0x000fe40007ffe814 */
[----:B----4-:R-:W-:Y:S02]  /*1c50*/  @!P5 LEA R26, P0, R2, R148, 0x7 ;  /* 0x00000094021ad211 */ /* 0x010fe400078038ff */
[----:B------:R-:W-:-:S02]  /*1c60*/  @!P1 LEA.HI.X R35, R28, c[0x0][0x16c], R9, 0x1, P2 ;  /* 0x00005b001c239a11 */ /* 0x000fc400010f0c09 */
[----:B------:R-:W-:Y:S02]  /*1c70*/  ISETP.GE.AND P2, PT, R8, R5, PT ;  /* 0x000000050800720c */ /* 0x000fe40003f46270 */
[----:B------:R-:W-:Y:S01]  /*1c80*/  @!P5 LEA.HI.X R9, R2, R149, R7, 0x7, P0 ;  /* 0x000000950209d211 */ /* 0x000fe200000f3c07 */
[----:B------:R1:W-:Y:S01]  /*1c90*/  @!P1 LDGSTS.E.BYPASS.LTC128B.128 [R237+0x2800], [R34.64] ;  /* 0x0280000022ed9fae */ /* 0x0003e2000b901d4c */
[----:B------:R-:W-:Y:S02]  /*1ca0*/  @!P5 LEA R28, P0, R26, c[0x0][0x168], 0x1 ;  /* 0x00005a001a1cda11 */ /* 0x000fe400078008ff */
[----:B------:R-:W-:Y:S02]  /*1cb0*/  @!P4 LEA R36, P1, R38, c[0x0][0x168], 0x1 ;  /* 0x00005a002624ca11 */ /* 0x000fe400078208ff */
[----:B------:R-:W-:Y:S01]  /*1cc0*/  @!P5 LEA.HI.X R29, R26, c[0x0][0x16c], R9, 0x1, P0 ;  /* 0x00005b001a1dda11 */ /* 0x000fe200000f0c09 */
[----:B------:R-:W-:Y:S01]  /*1cd0*/  @!P3 IMAD R9, R7, 0xc0, RZ ;  /* 0x000000c00709b824 */ /* 0x000fe200078e02ff */
[----:B------:R-:W-:Y:S01]  /*1ce0*/  @!P4 LEA.HI.X R37, R38, c[0x0][0x16c], R11, 0x1, P1 ;  /* 0x00005b002625ca11 */ /* 0x000fe200008f0c0b */
[----:B------:R-:W-:Y:S01]  /*1cf0*/  @!P3 IMAD.WIDE.U32 R26, R2, 0xc0, R148 ;  /* 0x000000c0021ab825 */ /* 0x000fe200078e0094 */
[-C--:B------:R-:W-:Y:S01]  /*1d00*/  ISETP.GE.AND P1, PT, R24, R5.reuse, PT ;  /* 0x000000051800720c */ /* 0x080fe20003f26270 */
[----:B------:R2:W-:Y:S01]  /*1d10*/  @!P5 LDGSTS.E.BYPASS.LTC128B.128 [R237+0x3000], [R28.64] ;  /* 0x030000001ceddfae */ /* 0x0005e2000b901d4c */
[----:B------:R-:W-:Y:S01]  /*1d20*/  LEA.HI R11, R234, R234, RZ, 0x1 ;  /* 0x000000eaea0b7211 */ /* 0x000fe200078f08ff */
[----:B------:R-:W-:Y:S01]  /*1d30*/  @!P3 IMAD.IADD R9, R27, 0x1, R9 ;  /* 0x000000011b09b824 */ /* 0x000fe200078e0209 */
[C---:B------:R-:W-:Y:S01]  /*1d40*/  @!P3 LEA R40, P0, R26.reuse, c[0x0][0x168], 0x1 ;  /* 0x00005a001a28ba11 */ /* 0x040fe200078008ff */
[----:B------:R-:W-:Y:S01]  /*1d50*/  @!P2 IMAD R7, R7, 0xe0, RZ ;  /* 0x000000e00707a824 */ /* 0x000fe200078e02ff */
[----:B------:R3:W-:Y:S01]  /*1d60*/  @!P4 LDGSTS.E.BYPASS.LTC128B.128 [R237+0x3800], [R36.64] ;  /* 0x0380000024edcfae */ /* 0x0007e2000b901d4c */
[----:B------:R-:W-:Y:S01]  /*1d70*/  IMAD R24, R13, c[0x0][0x1b8], RZ ;  /* 0x00006e000d187a24 */ /* 0x000fe200078e02ff */
[----:B------:R-:W-:Y:S01]  /*1d80*/  @!P3 LEA.HI.X R41, R26, c[0x0][0x16c], R9, 0x1, P0 ;  /* 0x00005b001a29ba11 */ /* 0x000fe200000f0c09 */
[----:B------:R-:W-:Y:S01]  /*1d90*/  IMAD.SHL.U32 R9, R152, 0x20, RZ ;  /* 0x0000002098097824 */ /* 0x000fe200078e00ff */
[-C--:B------:R-:W-:Y:S01]  /*1da0*/  ISETP.GE.AND P5, PT, R16, R5.reuse, PT ;  /* 0x000000051000720c */ /* 0x080fe20003fa6270 */
[----:B------:R-:W-:Y:S01]  /*1db0*/  IMAD R24, R15, c[0x0][0x1bc], R24 ;  /* 0x00006f000f187a24 */ /* 0x000fe200078e0218 */
[-C--:B------:R-:W-:Y:S01]  /*1dc0*/  ISETP.GE.AND P4, PT, R14, R5.reuse, PT ;  /* 0x000000050e00720c */ /* 0x080fe20003f86270 */
[----:B------:R4:W-:Y:S01]  /*1dd0*/  @!P3 LDGSTS.E.BYPASS.LTC128B.128 [R237+0x4000], [R40.64] ;  /* 0x0400000028edbfae */ /* 0x0009e2000b901d4c */
[----:B------:R-:W-:Y:S01]  /*1de0*/  ISETP.GE.AND P3, PT, R30, R5, PT ;  /* 0x000000051e00720c */ /* 0x000fe20003f66270 */
[----:B------:R-:W-:-:S02]  /*1df0*/  IMAD.IADD R33, R33, 0x1, R24 ;  /* 0x0000000121217824 */ /* 0x000fc400078e0218 */
[----:B------:R-:W-:Y:S02]  /*1e00*/  IMAD R24, R17, c[0x0][0x1a0], RZ ;  /* 0x0000680011187a24 */ /* 0x000fe400078e02ff */
[----:B-1----:R-:W-:-:S04]  /*1e10*/  @!P2 IMAD.WIDE.U32 R34, R2, 0xe0, R148 ;  /* 0x000000e00222a825 */ /* 0x002fc800078e0094 */
[----:B------:R-:W-:Y:S01]  /*1e20*/  @!P2 IMAD.IADD R7, R35, 0x1, R7 ;  /* 0x000000012307a824 */ /* 0x000fe200078e0207 */
[C---:B------:R-:W-:Y:S01]  /*1e30*/  @!P2 LEA R26, P0, R34.reuse, c[0x0][0x168], 0x1 ;  /* 0x00005a00221aaa11 */ /* 0x040fe200078008ff */
[C---:B------:R-:W-:Y:S02]  /*1e40*/  IMAD R24, R19.reuse, c[0x0][0x1a4], R24 ;  /* 0x0000690013187a24 */ /* 0x040fe400078e0218 */
[----:B------:R-:W-:Y:S01]  /*1e50*/  IMAD.WIDE.U32 R32, R19, c[0x0][0x1a0], R32 ;  /* 0x0000680013207a25 */ /* 0x000fe200078e0020 */
[----:B------:R-:W-:-:S03]  /*1e60*/  @!P2 LEA.HI.X R27, R34, c[0x0][0x16c], R7, 0x1, P0 ;  /* 0x00005b00221baa11 */ /* 0x000fc600000f0c07 */
[----:B------:R-:W-:Y:S01]  /*1e70*/  IMAD.IADD R231, R33, 0x1, R24 ;  /* 0x0000000121e77824 */ /* 0x000fe200078e0218 */
[C---:B------:R-:W-:Y:S01]  /*1e80*/  LEA R232, P0, R32.reuse, c[0x0][0x170], 0x1 ;  /* 0x00005c0020e87a11 */ /* 0x040fe200078008ff */
[----:B------:R1:W-:Y:S01]  /*1e90*/  @!P2 LDGSTS.E.BYPASS.LTC128B.128 [R237+0x4800], [R26.64] ;  /* 0x048000001aedafae */ /* 0x0003e2000b901d4c */
[----:B------:R-:W-:Y:S02]  /*1ea0*/  IMAD.MOV.U32 R7, RZ, RZ, 0x5 ;  /* 0x00000005ff077424 */ /* 0x000fe400078e00ff */
[----:B------:R-:W-:Y:S01]  /*1eb0*/  LEA.HI.X R231, R32, c[0x0][0x174], R231, 0x1, P0 ;  /* 0x00005d0020e77a11 */ /* 0x000fe200000f0ce7 */
[----:B------:R-:W0:Y:S01]  /*1ec0*/  LDGDEPBAR ;  /* 0x00000000000079af */ /* 0x000e220000000000 */
[----:B------:R-:W-:Y:S02]  /*1ed0*/  ISETP.GE.AND P0, PT, R18, R5, PT ;  /* 0x000000051200720c */ /* 0x000fe40003f06270 */
[----:B------:R-:W-:Y:S01]  /*1ee0*/  SHF.L.U64.HI R24, R152, R7, c[0x0][0x1a4] ;  /* 0x0000690098187619 */ /* 0x000fe20000010207 */
[----:B------:R-:W-:-:S10]  /*1ef0*/  @!P3 IMAD.MOV.U32 R233, RZ, RZ, R231 ;  /* 0x000000ffffe9b224 */ /* 0x000fd400078e00e7 */
[----:B------:R-:W-:Y:S01]  /*1f00*/  @!P0 IMAD.MOV.U32 R7, RZ, RZ, c[0x0][0x1a4] ;  /* 0x00006900ff078624 */ /* 0x000fe200078e00ff */
[----:B-1----:R-:W-:Y:S01]  /*1f10*/  @!P1 LEA R26, P2, R9, R232, 0x1 ;  /* 0x000000e8091a9211 */ /* 0x002fe200078408ff */
[----:B------:R-:W-:-:S04]  /*1f20*/  DEPBAR.LE SB0, 0x0 ;  /* 0x000080000000791a */ /* 0x000fc80000000000 */
[----:B------:R-:W-:Y:S01]  /*1f30*/  BAR.SYNC.DEFER_BLOCKING 0x0 ;  /* 0x0000000000007b1d */ /* 0x000fe20000010000 */
[----:B------:R-:W-:Y:S02]  /*1f40*/  @!P1 LEA.HI.X R27, R9, R231, R24, 0x1, P2 ;  /* 0x000000e7091b9211 */ /* 0x000fe400010f0c18 */
[----:B------:R-:W-:Y:S02]  /*1f50*/  ISETP.GE.AND P2, PT, R10, R5, PT ;  /* 0x000000050a00720c */ /* 0x000fe40003f46270 */
[----:B------:R-:W-:Y:S02]  /*1f60*/  LOP3.LUT R10, R6, 0xfffffff0, RZ, 0xc0, !PT ;  /* 0xfffffff0060a7812 */ /* 0x000fe400078ec0ff */
[----:B------:R-:W-:Y:S02]  /*1f70*/  SHF.R.S32.HI R9, RZ, 0x4, R6 ;  /* 0x00000004ff097819 */ /* 0x000fe40000011406 */
[----:B------:R-:W-:Y:S01]  /*1f80*/  LEA.HI R6, R4, R3, RZ, 0x1 ;  /* 0x0000000304067211 */ /* 0x000fe200078f08ff */
[----:B------:R-:W-:Y:S01]  /*1f90*/  IMAD.IADD R159, R21, 0x1, -R10 ;  /* 0x00000001159f7824 */ /* 0x000fe200078e0a0a */
[----:B------:R-:W-:-:S02]  /*1fa0*/  SHF.R.S32.HI R4, RZ, 0x1, R11 ;  /* 0x00000001ff047819 */ /* 0x000fc4000001140b */
[----:B------:R-:W-:Y:S02]  /*1fb0*/  LOP3.LUT R6, R6, 0xfffffffe, RZ, 0xc0, !PT ;  /* 0xfffffffe06067812 */ /* 0x000fe400078ec0ff */
[----:B------:R-:W-:Y:S02]  /*1fc0*/  LEA.HI R14, R9, R9, RZ, 0x1 ;  /* 0x00000009090e7211 */ /* 0x000fe400078f08ff */
[----:B------:R-:W-:Y:S01]  /*1fd0*/  LOP3.LUT R11, R11, 0xfffffffe, RZ, 0xc0, !PT ;  /* 0xfffffffe0b0b7812 */ /* 0x000fe200078ec0ff */
[----:B------:R-:W-:Y:S01]  /*1fe0*/  IMAD.IADD R6, R3, 0x1, -R6 ;  /* 0x0000000103067824 */ /* 0x000fe200078e0a06 */
[----:B------:R-:W-:Y:S02]  /*1ff0*/  LOP3.LUT R14, R14, 0xfffffffe, RZ, 0xc0, !PT ;  /* 0xfffffffe0e0e7812 */ /* 0x000fe400078ec0ff */
[----:B------:R-:W-:Y:S01]  /*2000*/  SHF.R.S32.HI R156, RZ, 0x1f, R159 ;  /* 0x0000001fff9c7819 */ /* 0x000fe2000001149f */
[----:B------:R-:W-:Y:S01]  /*2010*/  IMAD.SHL.U32 R6, R6, 0x8, RZ ;  /* 0x0000000806067824 */ /* 0x000fe200078e00ff */
[----:B------:R-:W-:Y:S01]  /*2020*/  @P3 STS [R237+0x5000], RZ ;  /* 0x005000ffed003388 */ /* 0x000fe20000000800 */
[----:B------:R-:W-:Y:S01]  /*2030*/  IMAD.IADD R9, R9, 0x1, -R14 ;  /* 0x0000000109097824 */ /* 0x000fe200078e0a0e */
[----:B------:R-:W-:Y:S01]  /*2040*/  LEA.HI R156, R156, R159, RZ, 0x3 ;  /* 0x0000009f9c9c7211 */ /* 0x000fe200078f18ff */
[----:B------:R-:W-:Y:S01]  /*2050*/  IMAD.IADD R234, R234, 0x1, -R11 ;  /* 0x00000001eaea7824 */ /* 0x000fe200078e0a0b */
[----:B------:R-:W-:Y:S03]  /*2060*/  @P3 STS [R237+0x5004], RZ ;  /* 0x005004ffed003388 */ /* 0x000fe60000000800 */
[----:B------:R-:W-:Y:S01]  /*2070*/  IMAD R226, R9, 0x8, R234 ;  /* 0x0000000809e27824 */ /* 0x000fe200078e02ea */
[----:B------:R-:W-:Y:S01]  /*2080*/  @P3 STS.64 [R237+0x5008], RZ ;  /* 0x005008ffed003388 */ /* 0x000fe20000000a00 */
[----:B------:R-:W-:-:S03]  /*2090*/  IMAD.SHL.U32 R156, R156, 0x20, RZ ;  /* 0x000000209c9c7824 */ /* 0x000fc600078e00ff */
[----:B------:R-:W-:Y:S01]  /*20a0*/  @!PT LDS RZ, [RZ] ;  /* 0x00000000fffff984 */ /* 0x000fe20000000800 */
[----:B------:R-:W-:Y:S01]  /*20b0*/  @!PT LDS RZ, [RZ] ;  /* 0x00000000fffff984 */ /* 0x000fe20000000800 */
[----:B------:R-:W-:Y:S01]  /*20c0*/  @!PT LDS RZ, [RZ] ;  /* 0x00000000fffff984 */ /* 0x000fe20000000800 */
[----:B------:R1:W-:Y:S01]  /*20d0*/  @!P3 LDGSTS.E.BYPASS.LTC128B.128 [R237+0x5000], [R232.64] ;  /* 0x05000000e8edbfae */ /* 0x0003e2000b901d4c */
[----:B------:R-:W-:Y:S02]  /*20e0*/  ISETP.GE.AND P3, PT, R12, R5, PT ;  /* 0x000000050c00720c */ /* 0x000fe40003f66270 */
[----:B------:R-:W-:Y:S01]  /*20f0*/  LOP3.LUT R156, R156, 0xffffff00, RZ, 0xc0, !PT ;  /* 0xffffff009c9c7812 */ /* 0x000fe200078ec0ff */
        /* <DEDUP_REMOVED lines=10> */
[----:B------:R-:W-:Y:S01]  /*21a0*/  LEA.HI R8, R159, R159, RZ, 0x1 ;  /* 0x0000009f9f087211 */ /* 0x000fe200078f08ff */
[----:B------:R-:W-:Y:S01]  /*21b0*/  @!PT LDS RZ, [RZ] ;  /* 0x00000000fffff984 */ /* 0x000fe20000000800 */
[----:B------:R-:W-:Y:S01]  /*21c0*/  @!PT LDS RZ, [RZ] ;  /* 0x00000000fffff984 */ /* 0x000fe20000000800 */
[----:B------:R-:W-:Y:S01]  /*21d0*/  @!PT LDS RZ, [RZ] ;  /* 0x00000000fffff984 */ /* 0x000fe20000000800 */
[----:B------:R2:W-:Y:S01]  /*21e0*/  @!P0 LDGSTS.E.BYPASS.LTC128B.128 [R237+0x6000], [R12.64] ;  /* 0x060000000ced8fae */ /* 0x0005e2000b901d4c */
[----:B------:R-:W-:Y:S02]  /*21f0*/  @!P4 LEA R24, P0, R152, R232, 0x8 ;  /* 0x000000e89818c211 */ /* 0x000fe400078040ff */
[--C-:B------:R-:W-:Y:S01]  /*2200*/  SHF.R.S32.HI R7, RZ, 0x1, R8.reuse ;  /* 0x00000001ff077819 */ /* 0x100fe20000011408 */
[----:B------:R-:W-:Y:S01]  /*2210*/  @P5 STS.128 [R237+0x6800], RZ ;  /* 0x006800ffed005388 */ /* 0x000fe20000000c00 */
[----:B------:R-:W-:-:S02]  /*2220*/  SHF.R.S32.HI R10, RZ, 0x1f, R8 ;  /* 0x0000001fff0a7819 */ /* 0x000fc40000011408 */
[----:B------:R-:W-:Y:S02]  /*2230*/  LOP3.LUT R5, R5, 0xc0, RZ, 0xc0, !PT ;  /* 0x000000c005057812 */ /* 0x000fe400078ec0ff */
[----:B------:R-:W-:Y:S01]  /*2240*/  LEA.HI R10, R10, R7, RZ, 0x2 ;  /* 0x000000070a0a7211 */ /* 0x000fe200078f10ff */
[----:B-1----:R-:W-:Y:S01]  /*2250*/  @!P5 IMAD.MOV.U32 R233, RZ, RZ, R231 ;  /* 0x000000ffffe9d224 */ /* 0x002fe200078e00e7 */
[----:B------:R-:W-:Y:S02]  /*2260*/  LOP3.LUT R6, R5, 0x8, R6, 0xf8, !PT ;  /* 0x0000000805067812 */ /* 0x000fe400078ef806 */
[----:B------:R-:W-:Y:S01]  /*2270*/  LOP3.LUT R10, R10, 0xfffffffc, RZ, 0xc0, !PT ;  /* 0xfffffffc0a0a7812 */ /* 0x000fe200078ec0ff */
[----:B------:R-:W-:Y:S01]  /*2280*/  @!P5 IMAD.WIDE.U32 R14, R152, 0xc0, R232 ;  /* 0x000000c0980ed825 */ /* 0x000fe200078e00e8 */
[----:B------:R-:W-:Y:S02]  /*2290*/  SHF.R.U32.HI R5, RZ, 0x3, R5 ;  /* 0x00000003ff057819 */ /* 0x000fe40000011605 */
[----:B------:R-:W-:Y:S01]  /*22a0*/  LOP3.LUT R8, R8, 0x7fffffe, RZ, 0xc0, !PT ;  /* 0x07fffffe08087812 */ /* 0x000fe200078ec0ff */
[----:B------:R-:W-:Y:S01]  /*22b0*/  IMAD.IADD R3, R7, 0x1, -R10 ;  /* 0x0000000107037824 */ /* 0x000fe200078e0a0a */
[----:B------:R-:W-:Y:S01]  /*22c0*/  LOP3.LUT R5, R6, R5, RZ, 0x3c, !PT ;  /* 0x0000000506057212 */ /* 0x000fe200078e3cff */
[----:B------:R-:W-:-:S02]  /*22d0*/  IMAD.SHL.U32 R6, R9, 0x8, RZ ;  /* 0x0000000809067824 */ /* 0x000fc400078e00ff */
[----:B------:R-:W-:Y:S02]  /*22e0*/  IMAD.SHL.U32 R155, R3, 0x40, RZ ;  /* 0x00000040039b7824 */ /* 0x000fe400078e00ff */
[----:B------:R-:W-:Y:S02]  /*22f0*/  IMAD.IADD R159, R159, 0x1, -R8 ;  /* 0x000000019f9f7824 */ /* 0x000fe400078e0a08 */
[----:B------:R-:W-:Y:S01]  /*2300*/  @!P3 IMAD.MOV.U32 R8, RZ, RZ, R232 ;  /* 0x000000ffff08b224 */ /* 0x000fe200078e00e8 */
[----:B------:R-:W-:Y:S01]  /*2310*/  LOP3.LUT R155, R155, 0xc0, RZ, 0xc0, !PT ;  /* 0x000000c09b9b7812 */ /* 0x000fe200078ec0ff */
[--C-:B------:R-:W-:Y:S02]  /*2320*/  @!P3 IMAD.MOV.U32 R9, RZ, RZ, R231.reuse ;  /* 0x000000ffff09b224 */ /* 0x100fe400078e00e7 */
[----:B------:R-:W-:Y:S01]  /*2330*/  @!P2 IMAD.MOV.U32 R233, RZ, RZ, R231 ;  /* 0x000000ffffe9a224 */ /* 0x000fe200078e00e7 */
[----:B------:R-:W-:Y:S01]  /*2340*/  LOP3.LUT R6, R155, 0x8, R6, 0xf8, !PT ;  /* 0x000000089b067812 */ /* 0x000fe200078ef806 */
[----:B------:R-:W-:Y:S01]  /*2350*/  @!P3 IMAD.WIDE.U32 R16, R152, 0x140, R8 ;  /* 0x000001409810b825 */ /* 0x000fe200078e0008 */
[----:B------:R-:W-:-:S03]  /*2360*/  SHF.R.U32.HI R155, RZ, 0x3, R155 ;  /* 0x00000003ff9b7819 */ /* 0x000fc6000001169b */
[----:B------:R-:W-:Y:S01]  /*2370*/  @!P2 IMAD.WIDE.U32 R8, R152, 0x180, R232 ;  /* 0x000001809808a825 */ /* 0x000fe200078e00e8 */
[----:B------:R-:W-:-:S03]  /*2380*/  LOP3.LUT R155, R6, R155, RZ, 0x3c, !PT ;  /* 0x0000009b069b7212 */ /* 0x000fc600078e3cff */
[----:B------:R-:W-:Y:S02]  /*2390*/  @!P1 IMAD.MOV.U32 R6, RZ, RZ, c[0x0][0x1a4] ;  /* 0x00006900ff069624 */ /* 0x000fe400078e00ff */
[----:B------:R-:W-:Y:S02]  /*23a0*/  @!P1 IMAD.MOV.U32 R233, RZ, RZ, R231 ;  /* 0x000000ffffe99224 */ /* 0x000fe400078e00e7 */
[----:B------:R-:W-:Y:S02]  /*23b0*/  @!P5 IMAD.MOV.U32 R7, RZ, RZ, c[0x0][0x1a4] ;  /* 0x00006900ff07d624 */ /* 0x000fe400078e00ff */
[----:B------:R-:W-:Y:S02]  /*23c0*/  @!P1 IMAD R6, R6, 0x1c0, RZ ;  /* 0x000001c006069824 */ /* 0x000fe400078e02ff */
[----:B--2---:R-:W-:-:S04]  /*23d0*/  @!P1 IMAD.WIDE.U32 R12, R152, 0x1c0, R232 ;  /* 0x000001c0980c9825 */ /* 0x004fc800078e00e8 */
[----:B------:R-:W-:Y:S02]  /*23e0*/  @!P5 IMAD R7, R7, 0xc0, RZ ;  /* 0x000000c00707d824 */ /* 0x000fe400078e02ff */
[----:B------:R-:W-:Y:S02]  /*23f0*/  @!P3 IMAD.MOV.U32 R10, RZ, RZ, c[0x0][0x1a4] ;  /* 0x00006900ff0ab624 */ /* 0x000fe400078e00ff */
[----:B------:R-:W-:Y:S02]  /*2400*/  @!P1 IMAD.IADD R27, R13, 0x1, R6 ;  /* 0x000000010d1b9824 */ /* 0x000fe400078e0206 */
[----:B------:R-:W-:Y:S02]  /*2410*/  IMAD.U32 R226, R226, 0x20, R5 ;  /* 0x00000020e2e27824 */ /* 0x000fe400078e0005 */
[----:B------:R-:W-:Y:S02]  /*2420*/  @!P2 IMAD.MOV.U32 R6, RZ, RZ, R8 ;  /* 0x000000ffff06a224 */ /* 0x000fe400078e0008 */
[----:B------:R-:W-:-:S02]  /*2430*/  @!P5 IMAD.IADD R15, R15, 0x1, R7 ;  /* 0x000000010f0fd824 */ /* 0x000fc400078e0207 */
[----:B------:R-:W-:Y:S02]  /*2440*/  @!P4 IMAD.MOV.U32 R5, RZ, RZ, c[0x0][0x1a4] ;  /* 0x00006900ff05c624 */ /* 0x000fe400078e00ff */
[----:B------:R-:W-:Y:S01]  /*2450*/  IMAD R8, R151, 0x200, R156 ;  /* 0x0000020097087824 */ /* 0x000fe200078e029c */
[----:B------:R-:W-:Y:S01]  /*2460*/  @!PT LDS RZ, [RZ] ;  /* 0x00000000fffff984 */ /* 0x000fe20000000800 */
[----:B------:R-:W-:Y:S01]  /*2470*/  @!PT LDS RZ, [RZ] ;  /* 0x00000000fffff984 */ /* 0x000fe20000000800 */
[----:B------:R-:W-:Y:S01]  /*2480*/  @!PT LDS RZ, [RZ] ;  /* 0x00000000fffff984 */ /* 0x000fe20000000800 */
[----:B------:R1:W-:Y:S01]  /*2490*/  @!P5 LDGSTS.E.BYPASS.LTC128B.128 [R237+0x6800], [R14.64] ;  /* 0x068000000eeddfae */ /* 0x0003e2000b901d4c */
[----:B------:R-:W-:Y:S01]  /*24a0*/  @!P2 IMAD.MOV.U32 R7, RZ, RZ, c[0x0][0x1a4] ;  /* 0x00006900ff07a624 */ /* 0x000fe200078e00ff */
[----:B------:R-:W-:Y:S01]  /*24b0*/  @!P4 LEA.HI.X R25, R152, R231, R5, 0x8, P0 ;  /* 0x000000e79819c211 */ /* 0x000fe200000f4405 */
[----:B------:R-:W-:Y:S01]  /*24c0*/  @!P3 IMAD R10, R10, 0x140, RZ ;  /* 0x000001400a0ab824 */ /* 0x000fe200078e02ff */
[----:B------:R-:W-:Y:S01]  /*24d0*/  @P4 STS.128 [R237+0x7000], RZ ;  /* 0x007000ffed004388 */ /* 0x000fe20000000c00 */
[----:B------:R-:W-:Y:S01]  /*24e0*/  IMAD R8, R159, 0x20, R8 ;  /* 0x000000209f087824 */ /* 0x000fe200078e0208 */
[----:B------:R-:W-:Y:S01]  /*24f0*/  LOP3.LUT P0, RZ, R4, 0x2, RZ, 0xc0, !PT ;  /* 0x0000000204ff7812 */ /* 0x000fe2000780c0ff */
[----:B------:R-:W-:Y:S01]  /*2500*/  @!P2 IMAD R7, R7, 0x180, RZ ;  /* 0x000001800707a824 */ /* 0x000fe200078e02ff */
[----:B------:R-:W-:Y:S01]  /*2510*/  @!PT LDS RZ, [RZ] ;  /* 0x00000000fffff984 */ /* 0x000fe20000000800 */
[----:B------:R-:W-:Y:S01]  /*2520*/  @!PT LDS RZ, [RZ] ;  /* 0x00000000fffff984 */ /* 0x000fe20000000800 */
[----:B------:R-:W-:Y:S01]  /*2530*/  @!PT LDS RZ, [RZ] ;  /* 0x00000000fffff984 */ /* 0x000fe20000000800 */
[----:B------:R2:W-:Y:S01]  /*2540*/  @!P4 LDGSTS.E.BYPASS.LTC128B.128 [R237+0x7000], [R24.64] ;  /* 0x0700000018edcfae */ /* 0x0005e2000b901d4c */
[----:B------:R-:W-:-:S02]  /*2550*/  @!P3 IMAD.IADD R11, R17, 0x1, R10 ;  /* 0x00000001110bb824 */ /* 0x000fc400078e020a */
[----:B------:R-:W-:Y:S01]  /*2560*/  @!P3 IMAD.MOV.U32 R10, RZ, RZ, R16 ;  /* 0x000000ffff0ab224 */ /* 0x000fe200078e0010 */
[----:B------:R-:W-:Y:S01]  /*2570*/  @P3 STS.128 [R237+0x7800], RZ ;  /* 0x007800ffed003388 */ /* 0x000fe20000000c00 */
[----:B------:R-:W-:Y:S02]  /*2580*/  IMAD.IADD R228, R155, 0x1, R8 ;  /* 0x000000019be47824 */ /* 0x000fe400078e0208 */
[----:B------:R-:W-:Y:S01]  /*2590*/  @!P2 IMAD.IADD R7, R9, 0x1, R7 ;  /* 0x000000010907a824 */ /* 0x000fe200078e0207 */
[----:B------:R-:W-:Y:S01]  /*25a0*/  @!PT LDS RZ, [RZ] ;  /* 0x00000000fffff984 */ /* 0x000fe20000000800 */
[----:B------:R-:W-:Y:S01]  /*25b0*/  @!PT LDS RZ, [RZ] ;  /* 0x00000000fffff984 */ /* 0x000fe20000000800 */
[----:B------:R-:W-:Y:S01]  /*25c0*/  @!PT LDS RZ, [RZ] ;  /* 0x00000000fffff984 */ /* 0x000fe20000000800 */
[----:B------:R2:W-:Y:S01]  /*25d0*/  @!P3 LDGSTS.E.BYPASS.LTC128B.128 [R237+0x7800], [R10.64] ;  /* 0x078000000aedbfae */ /* 0x0005e2000b901d4c */
[----:B------:R-:W-:Y:S02]  /*25e0*/  @!P1 IMAD.MOV.U32 R26, RZ, RZ, R12 ;  /* 0x000000ffff1a9224 */ /* 0x000fe400078e000c */
[----:B------:R-:W-:Y:S01]  /*25f0*/  IMAD.SHL.U32 R226, R226, 0x2, RZ ;  /* 0x00000002e2e27824 */ /* 0x000fe200078e00ff */
[----:B------:R-:W-:Y:S01]  /*2600*/  @P2 STS.128 [R237+0x8000], RZ ;  /* 0x008000ffed002388 */ /* 0x000fe20000000c00 */
[----:B------:R-:W-:-:S02]  /*2610*/  IMAD.SHL.U32 R228, R228, 0x2, RZ ;  /* 0x00000002e4e47824 */ /* 0x000fc400078e00ff */
[----:B------:R-:W-:Y:S01]  /*2620*/  IMAD R208, R159, 0x20, R156 ;  /* 0x000000209fd07824 */ /* 0x000fe200078e029c */
[----:B------:R-:W-:Y:S01]  /*2630*/  @!PT LDS RZ, [RZ] ;  /* 0x00000000fffff984 */ /* 0x000fe20000000800 */
[----:B------:R-:W-:Y:S01]  /*2640*/  @!PT LDS RZ, [RZ] ;  /* 0x00000000fffff984 */ /* 0x000fe20000000800 */
[----:B------:R-:W-:Y:S01]  /*2650*/  @!PT LDS RZ, [RZ] ;  /* 0x00000000fffff984 */ /* 0x000fe20000000800 */
[----:B------:R2:W-:Y:S01]  /*2660*/  @!P2 LDGSTS.E.BYPASS.LTC128B.128 [R237+0x8000], [R6.64] ;  /* 0x0800000006edafae */ /* 0x0005e2000b901d4c */
[C---:B------:R-:W-:Y:S02]  /*2670*/  IADD3 R4, R226.reuse, 0x1000, RZ ;  /* 0x00001000e2047810 */ /* 0x040fe40007ffe0ff */
[----:B------:R-:W-:Y:S01]  /*2680*/  IADD3 R225, R226, 0x1020, RZ ;  /* 0x00001020e2e17810 */ /* 0x000fe20007ffe0ff */
[----:B------:R-:W-:Y:S01]  /*2690*/  @P1 STS.128 [R237+0x8800], RZ ;  /* 0x008800ffed001388 */ /* 0x000fe20000000c00 */
[----:B------:R-:W-:Y:S02]  /*26a0*/  @P0 IADD3 R225, R4, -0x20, RZ ;  /* 0xffffffe004e10810 */ /* 0x000fe40007ffe0ff */
[----:B------:R-:W-:Y:S01]  /*26b0*/  IADD3 R156, R157, 0x8, RZ ;  /* 0x000000089d9c7810 */ /* 0x000fe20007ffe0ff */
[----:B------:R-:W-:Y:S01]  /*26c0*/  @!PT LDS RZ, [RZ] ;  /* 0x00000000fffff984 */ /* 0x000fe20000000800 */
[----:B------:R-:W-:Y:S01]  /*26d0*/  @!PT LDS RZ, [RZ] ;  /* 0x00000000fffff984 */ /* 0x000fe20000000800 */
[----:B------:R-:W-:Y:S01]  /*26e0*/  @!PT LDS RZ, [RZ] ;  /* 0x00000000fffff984 */ /* 0x000fe20000000800 */
[----:B------:R3:W-:Y:S01]  /*26f0*/  @!P1 LDGSTS.E.BYPASS.LTC128B.128 [R237+0x8800], [R26.64] ;  /* 0x088000001aed9fae */ /* 0x0007e2000b901d4c */
[----:B------:R-:W-:Y:S01]  /*2700*/  LOP3.LUT P1, RZ, R3, 0x2, RZ, 0xc0, !PT ;  /* 0x0000000203ff7812 */ /* 0x000fe2000782c0ff */
[----:B------:R-:W-:Y:S01]  /*2710*/  IMAD.MOV.U32 R3, RZ, RZ, 0x10 ;  /* 0x00000010ff037424 */ /* 0x000fe200078e00ff */
[C---:B------:R-:W-:Y:S01]  /*2720*/  IADD3 R222, R225.reuse, 0x400, RZ ;  /* 0x00000400e1de7810 */ /* 0x040fe20007ffe0ff */
[----:B------:R-:W-:Y:S01]  /*2730*/  LDSM.16.M88.4 R16, [R228] ;  /* 0x00000000e410783b */ /* 0x000fe20000000200 */
[----:B------:R-:W-:-:S02]  /*2740*/  IADD3 R221, R225, 0x800, RZ ;  /* 0x00000800e1dd7810 */ /* 0x000fc40007ffe0ff */
[----:B------:R-:W-:Y:S01]  /*2750*/  SEL R3, R3, 0xfffffff0, !P1 ;  /* 0xfffffff003037807 */ /* 0x000fe20004800000 */
[----:B-1----:R-:W1:Y:S01]  /*2760*/  LDSM.16.M88.4 R12, [R226+0x1000] ;  /* 0x00100000e20c783b */ /* 0x002e620000000200 */
[C---:B------:R-:W-:Y:S02]  /*2770*/  IADD3 R220, R225.reuse, 0xc00, RZ ;  /* 0x00000c00e1dc7810 */ /* 0x040fe40007ffe0ff */
[----:B------:R-:W-:Y:S01]  /*2780*/  IADD3 R219, R225, 0x1000, RZ ;  /* 0x00001000e1db7810 */ /* 0x000fe20007ffe0ff */
[----:B------:R-:W-:Y:S01]  /*2790*/  IMAD R227, R3, 0x2, R228 ;  /* 0x0000000203e37824 */ /* 0x000fe200078e02e4 */
[----:B------:R-:W-:Y:S01]  /*27a0*/  LDSM.16.M88.4 R128, [R226+0x1400] ;  /* 0x00140000e280783b */ /* 0x000fe20000000200 */
[C---:B------:R-:W-:Y:S02]  /*27b0*/  IADD3 R218, R225.reuse, 0x1400, RZ ;  /* 0x00001400e1da7810 */ /* 0x040fe40007ffe0ff */
[C---:B------:R-:W-:Y:S01]  /*27c0*/  IADD3 R217, R225.reuse, 0x1800, RZ ;  /* 0x00001800e1d97810 */ /* 0x040fe20007ffe0ff */
[----:B------:R-:W-:Y:S01]  /*27d0*/  LDSM.16.M88.4 R140, [R227] ;  /* 0x00000000e38c783b */ /* 0x000fe20000000200 */
[----:B------:R-:W-:-:S02]  /*27e0*/  IADD3 R216, R225, 0x1c00, RZ ;  /* 0x00001c00e1d87810 */ /* 0x000fc40007ffe0ff */
[C---:B------:R-:W-:Y:S01]  /*27f0*/  IADD3 R215, R225.reuse, 0x2000, RZ ;  /* 0x00002000e1d77810 */ /* 0x040fe20007ffe0ff */
[----:B--2---:R-:W-:Y:S01]  /*2800*/  LDSM.16.M88.4 R4, [R225] ;  /* 0x00000000e104783b */ /* 0x004fe20000000200 */
[C---:B------:R-:W-:Y:S02]  /*2810*/  IADD3 R214, R225.reuse, 0x2400, RZ ;  /* 0x00002400e1d67810 */ /* 0x040fe40007ffe0ff */
[C---:B------:R-:W-:Y:S01]  /*2820*/  IADD3 R213, R225.reuse, 0x2800, RZ ;  /* 0x00002800e1d57810 */ /* 0x040fe20007ffe0ff */
[----:B------:R-:W2:Y:S01]  /*2830*/  LDSM.16.M88.4 R132, [R226+0x4c00] ;  /* 0x004c0000e284783b */ /* 0x000ea20000000200 */
[C---:B------:R-:W-:Y:S02]  /*2840*/  IADD3 R212, R225.reuse, 0x2c00, RZ ;  /* 0x00002c00e1d47810 */ /* 0x040fe40007ffe0ff */
[C---:B------:R-:W-:Y:S01]  /*2850*/  IADD3 R211, R225.reuse, 0x3000, RZ ;  /* 0x00003000e1d37810 */ /* 0x040fe20007ffe0ff */
[----:B------:R-:W3:Y:S01]  /*2860*/  LDSM.16.M88.4 R120, [R226+0x1800] ;  /* 0x00180000e278783b */ /* 0x000ee20000000200 */
[----:B------:R-:W-:-:S02]  /*2870*/  IADD3 R210, R225, 0x3400, RZ ;  /* 0x00003400e1d27810 */ /* 0x000fc40007ffe0ff */
[----:B------:R-:W-:Y:S01]  /*2880*/  IADD3 R209, R225, 0x3800, RZ ;  /* 0x00003800e1d17810 */ /* 0x000fe20007ffe0ff */
        /* <DEDUP_REMOVED lines=9> */
[----:B------:R-:W1:Y:S04]  /*2920*/  LDSM.16.M88.4 R56, [R226+0x3800] ;  /* 0x00380000e238783b */ /* 0x000e680000000200 */
[----:B------:R-:W1:Y:S01]  /*2930*/  LDSM.16.M88.4 R48, [R226+0x3c00] ;  /* 0x003c0000e230783b */ /* 0x000e620000000200 */
[----:B--2---:R-:W-:Y:S03]  /*2940*/  HMMA.16816.F32.BF16 R20, R16, R132, RZ ;  /* 0x000000841014723c */ /* 0x004fe600000418ff */
[----:B----4-:R-:W2:Y:S04]  /*2950*/  LDSM.16.M88.4 R40, [R226+0x4000] ;  /* 0x00400000e228783b */ /* 0x010ea80000000200 */
[----:B------:R-:W4:Y:S01]  /*2960*/  LDSM.16.M88.4 R32, [R226+0x4400] ;  /* 0x00440000e220783b */ /* 0x000f220000000200 */
[----:B------:R-:W-:Y:S01]  /*2970*/  HMMA.16816.F32.BF16 R8, R140, R4, R8 ;  /* 0x000000048c08723c */ /* 0x000fe20000041808 */
[----:B------:R-:W-:-:S02]  /*2980*/  IADD3 R132, R158, c[0x0][0x2e8], RZ ;  /* 0x0000ba009e847a10 */ /* 0x000fc40007ffe0ff */
[----:B---3--:R-:W3:Y:S01]  /*2990*/  LDSM.16.M88.4 R24, [R226+0x4800] ;  /* 0x00480000e218783b */ /* 0x008ee20000000200 */
[----:B------:R-:W-:Y:S02]  /*29a0*/  IADD3 R133, R157, 0x1, RZ ;  /* 0x000000019d857810 */ /* 0x000fe40007ffe0ff */
[C---:B------:R-:W-:Y:S01]  /*29b0*/  IADD3 R150, R132.reuse, 0x8, RZ ;  /* 0x0000000884967810 */ /* 0x040fe20007ffe0ff */
[----:B------:R-:W1:Y:S01]  /*29c0*/  LDSM.16.M88.4 R144, [R225+0x400] ;  /* 0x00040000e190783b */ /* 0x000e620000000200 */
[----:B------:R-:W-:Y:S01]  /*29d0*/  HMMA.16816.F32.BF16 R12, R140, R6, R12 ;  /* 0x000000068c0c723c */ /* 0x000fe2000004180c */
[-C--:B------:R-:W-:Y:S02]  /*29e0*/  IMNMX R151, R132, R161.reuse, PT ;  /* 0x000000a184977217 */ /* 0x080fe40003800200 */
[----:B------:R-:W1:Y:S01]  /*29f0*/  LDSM.16.M88.4 R136, [R225+0x800] ;  /* 0x00080000e188783b */ /* 0x000e620000000200 */
[----:B------:R-:W-:Y:S02]  /*2a00*/  IMNMX R150, R150, R161, PT ;  /* 0x000000a196967217 */ /* 0x000fe40003800200 */
[C---:B------:R-:W-:Y:S01]  /*2a10*/  ISETP.GE.AND P2, PT, R133.reuse, R151, PT ;  /* 0x000000978500720c */ /* 0x040fe20003f46270 */
[----:B------:R-:W0:Y:S01]  /*2a20*/  LDGDEPBAR ;  /* 0x00000000000079af */ /* 0x000e220000000000 */
[----:B------:R-:W-:Y:S01]  /*2a30*/  HMMA.16816.F32.BF16 R4, R16, R128, RZ ;  /* 0x000000801004723c */ /* 0x000fe200000418ff */
[----:B------:R-:W-:-:S02]  /*2a40*/  ISETP.GE.AND P3, PT, R133, R150, PT ;  /* 0x000000968500720c */ /* 0x000fc40003f66270 */
[-C--:B------:R-:W-:Y:S02]  /*2a50*/  ISETP.GE.AND P1, PT, R157, R150.reuse, PT ;  /* 0x000000969d00720c */ /* 0x080fe40003f26270 */
[C---:B------:R-:W-:Y:S02]  /*2a60*/  ISETP.GE.AND P0, PT, R156.reuse, R151, PT ;  /* 0x000000979c00720c */ /* 0x040fe40003f06270 */
[----:B------:R-:W-:Y:S01]  /*2a70*/  ISETP.GE.AND P5, PT, R156, R150, PT ;  /* 0x000000969c00720c */ /* 0x000fe20003fa6270 */
[----:B------:R-:W-:Y:S01]  /*2a80*/  HMMA.16816.F32.BF16 R128, R16, R130, RZ ;  /* 0x000000821080723c */ /* 0x000fe200000418ff */
[----:B------:R-:W-:Y:S02]  /*2a90*/  FSEL R10, R10, -INF , !P1 ;  /* 0xff8000000a0a7808 */ /* 0x000fe40004800000 */
[----:B------:R-:W-:-:S05]  /*2aa0*/  FSEL R11, R11, -INF , !P3 ;  /* 0xff8000000b0b7808 */ /* 0x000fca0005800000 */
[----:B------:R-:W-:Y:S01]  /*2ab0*/  HMMA.16816.F32.BF16 R124, R16, R120, RZ ;  /* 0x00000078107c723c */ /* 0x000fe200000418ff */
[----:B------:R-:W-:Y:S02]  /*2ac0*/  FSEL R224, R12, -INF , !P0 ;  /* 0xff8000000ce07808 */ /* 0x000fe40004000000 */
[----:B------:R-:W-:-:S05]  /*2ad0*/  FSEL R244, R14, -INF , !P5 ;  /* 0xff8000000ef47808 */ /* 0x000fca0006800000 */
        /* <DEDUP_REMOVED lines=9> */
[C---:B--2---:R-:W-:Y:S08]  /*2b70*/  HMMA.16816.F32.BF16 R44, R16.reuse, R40, RZ ;  /* 0x00000028102c723c */ /* 0x044ff000000418ff */
[C---:B----4-:R-:W-:Y:S08]  /*2b80*/  HMMA.16816.F32.BF16 R36, R16.reuse, R32, RZ ;  /* 0x000000201024723c */ /* 0x050ff000000418ff */
        /* <DEDUP_REMOVED lines=17> */
[----:B------:R-:W-:Y:S01]  /*2ca0*/  IADD3 R144, R157, 0x9, RZ ;  /* 0x000000099d907810 */ /* 0x000fe20007ffe0ff */
[----:B------:R-:W-:Y:S01]  /*2cb0*/  HMMA.16816.F32.BF16 R128, R140, R146, R128 ;  /* 0x000000928c80723c */ /* 0x000fe20000041880 */
[----:B------:R-:W-:-:S02]  /*2cc0*/  FSEL R145, R9, -INF , !P2 ;  /* 0xff80000009917808 */ /* 0x000fc40005000000 */
[CC--:B------:R-:W-:Y:S02]  /*2cd0*/  ISETP.GE.AND P4, PT, R144.reuse, R151.reuse, PT ;  /* 0x000000979000720c */ /* 0x0c0fe40003f86270 */
[----:B------:R-:W-:Y:S02]  /*2ce0*/  ISETP.GE.AND P1, PT, R144, R150, PT ;  /* 0x000000969000720c */ /* 0x000fe40003f26270 */
[C---:B------:R-:W-:Y:S01]  /*2cf0*/  IADD3 R144, R157.reuse, 0x10, RZ ;  /* 0x000000109d907810 */ /* 0x040fe20007ffe0ff */
[----:B------:R-:W-:Y:S01]  /*2d00*/  HMMA.16816.F32.BF16 R124, R140, R136, R124 ;  /* 0x000000888c7c723c */ /* 0x000fe2000004187c */
[C---:B------:R-:W-:Y:S02]  /*2d10*/  IADD3 R146, R157.reuse, 0x11, RZ ;  /* 0x000000119d927810 */ /* 0x040fe40007ffe0ff */
[----:B------:R-:W-:Y:S02]  /*2d20*/  ISETP.GE.AND P2, PT, R144, R151, PT ;  /* 0x000000979000720c */ /* 0x000fe40003f46270 */
[----:B------:R-:W-:-:S02]  /*2d30*/  IADD3 R9, R157, 0x18, RZ ;  /* 0x000000189d097810 */ /* 0x000fc40007ffe0ff */
[----:B------:R-:W-:Y:S01]  /*2d40*/  FSEL R147, R13, -INF , !P4 ;  /* 0xff8000000d937808 */ /* 0x000fe20006000000 */
[C---:B------:R-:W-:Y:S01]  /*2d50*/  HMMA.16816.F32.BF16 R120, R140.reuse, R138, R120 ;  /* 0x0000008a8c78723c */ /* 0x040fe20000041878 */
[----:B------:R-:W-:Y:S02]  /*2d60*/  FSEL R246, R15, -INF , !P1 ;  /* 0xff8000000ff67808 */ /* 0x000fe40004800000 */
[-C--:B------:R-:W-:Y:S01]  /*2d70*/  ISETP.GE.AND P4, PT, R146, R150.reuse, PT ;  /* 0x000000969200720c */ /* 0x080fe20003f86270 */
[----:B------:R-:W2:Y:S01]  /*2d80*/  LDSM.16.M88.4 R12, [R225+0x1000] ;  /* 0x00100000e10c783b */ /* 0x000ea20000000200 */
[-C--:B------:R-:W-:Y:S02]  /*2d90*/  ISETP.GE.AND P1, PT, R9, R151.reuse, PT ;  /* 0x000000970900720c */ /* 0x080fe40003f26270 */
[----:B------:R-:W-:Y:S02]  /*2da0*/  FSEL R137, R4, -INF , !P2 ;  /* 0xff80000004897808 */ /* 0x000fe40005000000 */
[----:B------:R-:W-:Y:S01]  /*2db0*/  ISETP.GE.AND P0, PT, R144, R150, PT ;  /* 0x000000969000720c */ /* 0x000fe20003f06270 */
[----:B-1----:R-:W-:Y:S01]  /*2dc0*/  HMMA.16816.F32.BF16 R116, R140, R132, R116 ;  /* 0x000000848c74723c */ /* 0x002fe20000041874 */
[----:B------:R-:W-:-:S02]  /*2dd0*/  ISETP.GE.AND P5, PT, R146, R151, PT ;  /* 0x000000979200720c */ /* 0x000fc40003fa6270 */
[C---:B------:R-:W-:Y:S02]  /*2de0*/  IADD3 R4, R157.reuse, 0x20, RZ ;  /* 0x000000209d047810 */ /* 0x040fe40007ffe0ff */
[----:B------:R-:W-:Y:S02]  /*2df0*/  IADD3 R136, R157, 0x19, RZ ;  /* 0x000000199d887810 */ /* 0x000fe40007ffe0ff */
[----:B------:R-:W-:Y:S01]  /*2e00*/  ISETP.GE.AND P2, PT, R9, R150, PT ;  /* 0x000000960900720c */ /* 0x000fe20003f46270 */
[----:B------:R-:W-:Y:S01]  /*2e10*/  HMMA.16816.F32.BF16 R112, R140, R134, R112 ;  /* 0x000000868c70723c */ /* 0x000fe20000041870 */
        /* <DEDUP_REMOVED lines=12> */
[----:B------:R-:W-:Y:S01]  /*2ee0*/  FSEL R131, R131, -INF , !P5 ;  /* 0xff80000083837808 */ /* 0x000fe20006800000 */
[----:B--2---:R-:W-:Y:S01]  /*2ef0*/  HMMA.16816.F32.BF16 R108, R140, R12, R108 ;  /* 0x0000000c8c6c723c */ /* 0x004fe2000004186c */
[----:B------:R-:W-:Y:S02]  /*2f00*/  FSEL R124, R124, -INF , !P4 ;  /* 0xff8000007c7c7808 */ /* 0x000fe40006000000 */
[----:B------:R-:W-:-:S02]  /*2f10*/  ISETP.GE.AND P2, PT, R5, R151, PT ;  /* 0x000000970500720c */ /* 0x000fc40003f46270 */
[-C--:B------:R-:W-:Y:S02]  /*2f20*/  ISETP.GE.AND P0, PT, R5, R150.reuse, PT ;  /* 0x000000960500720c */ /* 0x080fe40003f06270 */
[C---:B------:R-:W-:Y:S01]  /*2f30*/  ISETP.GE.AND P5, PT, R4.reuse, R151, PT ;  /* 0x000000970400720c */ /* 0x040fe20003fa6270 */
[----:B------:R-:W-:Y:S01]  /*2f40*/  HMMA.16816.F32.BF16 R104, R140, R14, R104 ;  /* 0x0000000e8c68723c */ /* 0x000fe20000041868 */
[----:B------:R-:W-:Y:S02]  /*2f50*/  ISETP.GE.AND P4, PT, R4, R150, PT ;  /* 0x000000960400720c */ /* 0x000fe40003f86270 */
[----:B------:R-:W1:Y:S01]  /*2f60*/  LDSM.16.M88.4 R4, [R225+0x1400] ;  /* 0x00140000e104783b */ /* 0x000e620000000200 */
[----:B------:R-:W-:Y:S02]  /*2f70*/  FSEL R206, R126, -INF , !P1 ;  /* 0xff8000007ece7808 */ /* 0x000fe40004800000 */
[C---:B------:R-:W-:Y:S02]  /*2f80*/  IADD3 R128, R157.reuse, 0x29, RZ ;  /* 0x000000299d807810 */ /* 0x040fe40007ffe0ff */
[----:B------:R-:W-:-:S02]  /*2f90*/  IADD3 R126, R157, 0x30, RZ ;  /* 0x000000309d7e7810 */ /* 0x000fc40007ffe0ff */
[----:B------:R-:W-:Y:S02]  /*2fa0*/  FSEL R125, R125, -INF , !P2 ;  /* 0xff8000007d7d7808 */ /* 0x000fe40005000000 */
[----:B------:R-:W-:Y:S02]  /*2fb0*/  FSEL R204, R127, -INF , !P0 ;  /* 0xff8000007fcc7808 */ /* 0x000fe40004000000 */
[----:B------:R-:W-:Y:S02]  /*2fc0*/  FSEL R134, R120, -INF , !P5 ;  /* 0xff80000078867808 */ /* 0x000fe40006800000 */
[----:B------:R-:W-:Y:S02]  /*2fd0*/  ISETP.GE.AND P2, PT, R128, R150, PT ;  /* 0x000000968000720c */ /* 0x000fe40003f46270 */
[----:B------:R-:W-:Y:S02]  /*2fe0*/  ISETP.GE.AND P0, PT, R126, R151, PT ;  /* 0x000000977e00720c */ /* 0x000fe40003f06270 */
[----:B------:R-:W-:-:S02]  /*2ff0*/  IADD3 R120, R157, 0x38, RZ ;  /* 0x000000389d787810 */ /* 0x000fc40007ffe0ff */
[-C--:B------:R-:W-:Y:S02]  /*3000*/  ISETP.GE.AND P1, PT, R128, R151.reuse, PT ;  /* 0x000000978000720c */ /* 0x080fe40003f26270 */
[----:B------:R-:W-:Y:S02]  /*3010*/  FSEL R200, R123, -INF , !P2 ;  /* 0xff8000007bc87808 */ /* 0x000fe40005000000 */
[----:B------:R-:W-:Y:S02]  /*3020*/  FSEL R163, R116, -INF , !P0 ;  /* 0xff80000074a37808 */ /* 0x000fe40004000000 */
[----:B------:R-:W-:Y:S02]  /*3030*/  FSEL R202, R122, -INF , !P4 ;  /* 0xff8000007aca7808 */ /* 0x000fe40006000000 */
[----:B------:R-:W-:Y:S02]  /*3040*/  FSEL R127, R121, -INF , !P1 ;  /* 0xff800000797f7808 */ /* 0x000fe40004800000 */
[----:B------:R-:W-:-:S02]  /*3050*/  ISETP.GE.AND P2, PT, R120, R151, PT ;  /* 0x000000977800720c */ /* 0x000fc40003f46270 */
[-C--:B------:R-:W-:Y:S02]  /*3060*/  ISETP.GE.AND P0, PT, R120, R150.reuse, PT ;  /* 0x000000967800720c */ /* 0x080fe40003f06270 */
[----:B------:R-:W2:Y:S01]  /*3070*/  LDSM.16.M88.4 R120, [R225+0x1800] ;  /* 0x00180000e178783b */ /* 0x000ea20000000200 */
[C---:B------:R-:W-:Y:S02]  /*3080*/  IADD3 R128, R157.reuse, 0x31, RZ ;  /* 0x000000319d807810 */ /* 0x040fe40007ffe0ff */
[----:B------:R-:W-:Y:S02]  /*3090*/  ISETP.GE.AND P5, PT, R126, R150, PT ;  /* 0x000000967e00720c */ /* 0x000fe40003fa6270 */
[----:B------:R-:W-:Y:S02]  /*30a0*/  ISETP.GE.AND P4, PT, R128, R151, PT ;  /* 0x000000978000720c */ /* 0x000fe40003f86270 */
[----:B------:R-:W-:Y:S01]  /*30b0*/  IADD3 R12, R157, 0x39, RZ ;  /* 0x000000399d0c7810 */ /* 0x000fe20007ffe0ff */
[----:B-1----:R-:W-:Y:S01]  /*30c0*/  HMMA.16816.F32.BF16 R100, R140, R4, R100 ;  /* 0x000000048c64723c */ /* 0x002fe20000041864 */
[----:B------:R-:W-:-:S02]  /*30d0*/  FSEL R198, R118, -INF , !P5 ;  /* 0xff80000076c67808 */ /* 0x000fc40006800000 */
[----:B------:R-:W-:Y:S02]  /*30e0*/  FSEL R117, R117, -INF , !P4 ;  /* 0xff80000075757808 */ /* 0x000fe40006000000 */
[-C--:B------:R-:W-:Y:S02]  /*30f0*/  ISETP.GE.AND P1, PT, R128, R150.reuse, PT ;  /* 0x000000968000720c */ /* 0x080fe40003f26270 */
[C---:B------:R-:W-:Y:S01]  /*3100*/  ISETP.GE.AND P5, PT, R12.reuse, R151, PT ;  /* 0x000000970c00720c */ /* 0x040fe20003fa6270 */
[----:B------:R-:W-:Y:S01]  /*3110*/  HMMA.16816.F32.BF16 R96, R140, R6, R96 ;  /* 0x000000068c60723c */ /* 0x000fe20000041860 */
[----:B------:R-:W-:Y:S02]  /*3120*/  ISETP.GE.AND P4, PT, R12, R150, PT ;  /* 0x000000960c00720c */ /* 0x000fe40003f86270 */
[C---:B------:R-:W-:Y:S02]  /*3130*/  IADD3 R12, R157.reuse, 0x40, RZ ;  /* 0x000000409d0c7810 */ /* 0x040fe40007ffe0ff */
[----:B------:R-:W-:-:S02]  /*3140*/  IADD3 R13, R157, 0x41, RZ ;  /* 0x000000419d0d7810 */ /* 0x000fc40007ffe0ff */
[----:B------:R-:W-:Y:S02]  /*3150*/  FSEL R194, R119, -INF , !P1 ;  /* 0xff80000077c27808 */ /* 0x000fe40004800000 */
[----:B------:R-:W-:Y:S02]  /*3160*/  FSEL R165, R112, -INF , !P2 ;  /* 0xff80000070a57808 */ /* 0x000fe40005000000 */
[CC--:B------:R-:W-:Y:S02]  /*3170*/  ISETP.GE.AND P1, PT, R12.reuse, R151.reuse, PT ;  /* 0x000000970c00720c */ /* 0x0c0fe40003f26270 */
[----:B------:R-:W-:Y:S02]  /*3180*/  ISETP.GE.AND P2, PT, R12, R150, PT ;  /* 0x000000960c00720c */ /* 0x000fe40003f46270 */
[----:B------:R-:W-:Y:S02]  /*3190*/  FSEL R192, R114, -INF , !P0 ;  /* 0xff80000072c07808 */ /* 0x000fe40004000000 */
[----:B------:R-:W-:-:S02]  /*31a0*/  ISETP.GE.AND P0, PT, R13, R151, PT ;  /* 0x000000970d00720c */ /* 0x000fc40003f06270 */
[C---:B------:R-:W-:Y:S02]  /*31b0*/  IADD3 R12, R157.reuse, 0x48, RZ ;  /* 0x000000489d0c7810 */ /* 0x040fe40007ffe0ff */
[----:B------:R-:W-:Y:S02]  /*31c0*/  IADD3 R4, R157, 0x49, RZ ;  /* 0x000000499d047810 */ /* 0x000fe40007ffe0ff */
[----:B------:R-:W-:Y:S01]  /*31d0*/  FSEL R167, R113, -INF , !P5 ;  /* 0xff80000071a77808 */ /* 0x000fe20006800000 */
[----:B--2---:R-:W-:Y:S01]  /*31e0*/  HMMA.16816.F32.BF16 R92, R140, R120, R92 ;  /* 0x000000788c5c723c */ /* 0x004fe2000004185c */
[----:B------:R-:W-:Y:S02]  /*31f0*/  FSEL R196, R115, -INF , !P4 ;  /* 0xff80000073c47808 */ /* 0x000fe40006000000 */
[----:B------:R-:W-:Y:S02]  /*3200*/  ISETP.GE.AND P5, PT, R13, R150, PT ;  /* 0x000000960d00720c */ /* 0x000fe40003fa6270 */
[----:B------:R-:W-:-:S02]  /*3210*/  FSEL R115, R108, -INF , !P1 ;  /* 0xff8000006c737808 */ /* 0x000fc40004800000 */
[----:B------:R-:W-:Y:S01]  /*3220*/  FSEL R190, R110, -INF , !P2 ;  /* 0xff8000006ebe7808 */ /* 0x000fe20005000000 */
[----:B------:R-:W-:Y:S01]  /*3230*/  HMMA.16816.F32.BF16 R88, R140, R122, R88 ;  /* 0x0000007a8c58723c */ /* 0x000fe20000041858 */
[----:B------:R-:W-:Y:S02]  /*3240*/  FSEL R171, R109, -INF , !P0 ;  /* 0xff8000006dab7808 */ /* 0x000fe40004000000 */
[CC--:B------:R-:W-:Y:S02]  /*3250*/  ISETP.GE.AND P4, PT, R12.reuse, R151.reuse, PT ;  /* 0x000000970c00720c */ /* 0x0c0fe40003f86270 */
[-C--:B------:R-:W-:Y:S02]  /*3260*/  ISETP.GE.AND P1, PT, R12, R150.reuse, PT ;  /* 0x000000960c00720c */ /* 0x080fe40003f26270 */
[C---:B------:R-:W-:Y:S01]  /*3270*/  ISETP.GE.AND P2, PT, R4.reuse, R151, PT ;  /* 0x000000970400720c */ /* 0x040fe20003f46270 */
[----:B------:R-:W1:Y:S01]  /*3280*/  LDSM.16.M88.4 R12, [R225+0x1c00] ;  /* 0x001c0000e10c783b */ /* 0x000e620000000200 */
[----:B------:R-:W-:-:S02]  /*3290*/  ISETP.GE.AND P0, PT, R4, R150, PT ;  /* 0x000000960400720c */ /* 0x000fc40003f06270 */
[----:B------:R-:W-:Y:S02]  /*32a0*/  IADD3 R4, R157, 0x50, RZ ;  /* 0x000000509d047810 */ /* 0x000fe40007ffe0ff */
        /* <DEDUP_REMOVED lines=15> */
[----:B------:R-:W-:Y:S02]  /*33a0*/  FSEL R182, R102, -INF , !P4 ;  /* 0xff80000066b67808 */ /* 0x000fe40006000000 */
[C---:B------:R-:W-:Y:S02]  /*33b0*/  IADD3 R104, R157.reuse, 0x59, RZ ;  /* 0x000000599d687810 */ /* 0x040fe40007ffe0ff */
[----:B------:R-:W-:-:S02]  /*33c0*/  IADD3 R102, R157, 0x60, RZ ;  /* 0x000000609d667810 */ /* 0x000fc40007ffe0ff */
[----:B------:R-:W-:Y:S01]  /*33d0*/  FSEL R101, R101, -INF , !P1 ;  /* 0xff80000065657808 */ /* 0x000fe20004800000 */
[C---:B-1----:R-:W-:Y:S01]  /*33e0*/  HMMA.16816.F32.BF16 R84, R140.reuse, R12, R84 ;  /* 0x0000000c8c54723c */ /* 0x042fe20000041854 */
[----:B------:R-:W-:Y:S02]  /*33f0*/  FSEL R178, R103, -INF , !P2 ;  /* 0xff80000067b27808 */ /* 0x000fe40005000000 */
[----:B------:R-:W-:Y:S02]  /*3400*/  FSEL R107, R96, -INF , !P0 ;  /* 0xff800000606b7808 */ /* 0x000fe40004000000 */
[----:B------:R-:W-:Y:S02]  /*3410*/  ISETP.GE.AND P1, PT, R104, R150, PT ;  /* 0x000000966800720c */ /* 0x000fe40003f26270 */
[----:B------:R-:W-:Y:S01]  /*3420*/  ISETP.GE.AND P2, PT, R102, R151, PT ;  /* 0x000000976600720c */ /* 0x000fe20003f46270 */
[----:B------:R-:W-:Y:S01]  /*3430*/  HMMA.16816.F32.BF16 R80, R140, R14, R80 ;  /* 0x0000000e8c50723c */ /* 0x000fe20000041850 */
        /* <DEDUP_REMOVED lines=8> */
[----:B------:R-:W1:Y:S01]  /*34c0*/  LDSM.16.M88.4 R96, [R225+0x2400] ;  /* 0x00240000e160783b */ /* 0x000e620000000200 */
[----:B------:R-:W-:Y:S02]  /*34d0*/  IADD3 R103, R157, 0x61, RZ ;  /* 0x000000619d677810 */ /* 0x000fe40007ffe0ff */
[----:B------:R-:W-:Y:S02]  /*34e0*/  ISETP.GE.AND P0, PT, R102, R150, PT ;  /* 0x000000966600720c */ /* 0x000fe40003f06270 */
[----:B------:R-:W-:Y:S02]  /*34f0*/  ISETP.GE.AND P5, PT, R103, R151, PT ;  /* 0x000000976700720c */ /* 0x000fe40003fa6270 */
[----:B------:R-:W-:Y:S01]  /*3500*/  IADD3 R12, R157, 0x69, RZ ;  /* 0x000000699d0c7810 */ /* 0x000fe20007ffe0ff */
[----:B--2---:R-:W-:Y:S01]  /*3510*/  HMMA.16816.F32.BF16 R76, R140, R4, R76 ;  /* 0x000000048c4c723c */ /* 0x004fe2000004184c */
        /* <DEDUP_REMOVED lines=21> */
[----:B------:R-:W-:Y:S01]  /*3670*/  FSEL R185, R85, -INF , !P2 ;  /* 0xff80000055b97808 */ /* 0x000fe20005000000 */
[----:B------:R-:W-:Y:S01]  /*3680*/  HMMA.16816.F32.BF16 R64, R140, R98, R64 ;  /* 0x000000628c40723c */ /* 0x000fe20000041840 */
[-C--:B------:R-:W-:Y:S02]  /*3690*/  ISETP.GE.AND P0, PT, R13, R150.reuse, PT ;  /* 0x000000960d00720c */ /* 0x080fe40003f06270 */
        /* <DEDUP_REMOVED lines=23> */
[C---:B------:R-:W-:Y:S01]  /*3810*/  IADD3 R76, R157.reuse, 0x90, RZ ;  /* 0x000000909d4c7810 */ /* 0x040fe20007ffe0ff */
[----:B-1----:R-:W-:Y:S01]  /*3820*/  HMMA.16816.F32.BF16 R120, R140, R12, R60 ;  /* 0x0000000c8c78723c */ /* 0x002fe2000004183c */
[----:B------:R-:W-:Y:S01]  /*3830*/  IADD3 R77, R157, 0x91, RZ ;  /* 0x000000919d4d7810 */ /* 0x000fe20007ffe0ff */
[----:B------:R-:W1:Y:S01]  /*3840*/  LDSM.16.M88.4 R60, [R225+0x3000] ;  /* 0x00300000e13c783b */ /* 0x000e620000000200 */
[----:B------:R-:W-:-:S02]  /*3850*/  FSEL R158, R78, -INF , !P5 ;  /* 0xff8000004e9e7808 */ /* 0x000fc40006800000 */
[----:B------:R-:W-:Y:S02]  /*3860*/  FSEL R195, R72, -INF , !P2 ;  /* 0xff80000048c37808 */ /* 0x000fe40005000000 */
[----:B------:R-:W-:Y:S01]  /*3870*/  FSEL R146, R74, -INF , !P0 ;  /* 0xff8000004a927808 */ /* 0x000fe20004000000 */
[----:B------:R-:W-:Y:S01]  /*3880*/  HMMA.16816.F32.BF16 R56, R140, R14, R56 ;  /* 0x0000000e8c38723c */ /* 0x000fe20000041838 */
[C---:B------:R-:W-:Y:S02]  /*3890*/  ISETP.GE.AND P5, PT, R80.reuse, R151, PT ;  /* 0x000000975000720c */ /* 0x040fe40003fa6270 */
[-C--:B------:R-:W-:Y:S02]  /*38a0*/  ISETP.GE.AND P4, PT, R80, R150.reuse, PT ;  /* 0x000000965000720c */ /* 0x080fe40003f86270 */
[----:B------:R-:W-:Y:S02]  /*38b0*/  FSEL R156, R79, -INF , !P1 ;  /* 0xff8000004f9c7808 */ /* 0x000fe40004800000 */
[----:B------:R-:W-:-:S02]  /*38c0*/  ISETP.GE.AND P2, PT, R76, R150, PT ;  /* 0x000000964c00720c */ /* 0x000fc40003f46270 */
[-C--:B------:R-:W-:Y:S02]  /*38d0*/  ISETP.GE.AND P0, PT, R77, R151.reuse, PT ;  /* 0x000000974d00720c */ /* 0x080fe40003f06270 */
[----:B------:R-:W-:Y:S02]  /*38e0*/  ISETP.GE.AND P1, PT, R76, R151, PT ;  /* 0x000000974c00720c */ /* 0x000fe40003f26270 */
[C---:B------:R-:W-:Y:S02]  /*38f0*/  IADD3 R72, R157.reuse, 0x98, RZ ;  /* 0x000000989d487810 */ /* 0x040fe40007ffe0ff */
[----:B------:R-:W-:Y:S02]  /*3900*/  IADD3 R12, R157, 0x99, RZ ;  /* 0x000000999d0c7810 */ /* 0x000fe40007ffe0ff */
[----:B------:R-:W-:Y:S02]  /*3910*/  FSEL R197, R73, -INF , !P5 ;  /* 0xff80000049c57808 */ /* 0x000fe40006800000 */
[----:B------:R-:W-:-:S02]  /*3920*/  FSEL R144, R75, -INF , !P4 ;  /* 0xff8000004b907808 */ /* 0x000fc40006000000 */
[----:B------:R-:W-:Y:S02]  /*3930*/  FSEL R138, R70, -INF , !P2 ;  /* 0xff800000468a7808 */ /* 0x000fe40005000000 */
[----:B------:R-:W-:Y:S01]  /*3940*/  FSEL R201, R69, -INF , !P0 ;  /* 0xff80000045c97808 */ /* 0x000fe20004000000 */
[C---:B--2---:R-:W-:Y:S01]  /*3950*/  HMMA.16816.F32.BF16 R52, R140.reuse, R4, R52 ;  /* 0x000000048c34723c */ /* 0x044fe20000041834 */
[-C--:B------:R-:W-:Y:S02]  /*3960*/  ISETP.GE.AND P5, PT, R77, R150.reuse, PT ;  /* 0x000000964d00720c */ /* 0x080fe40003fa6270 */
[-C--:B------:R-:W-:Y:S02]  /*3970*/  ISETP.GE.AND P4, PT, R72, R151.reuse, PT ;  /* 0x000000974800720c */ /* 0x080fe40003f86270 */
[----:B------:R-:W-:Y:S02]  /*3980*/  FSEL R199, R68, -INF , !P1 ;  /* 0xff80000044c77808 */ /* 0x000fe40004800000 */
[C---:B------:R-:W-:Y:S01]  /*3990*/  ISETP.GE.AND P2, PT, R12.reuse, R151, PT ;  /* 0x000000970c00720c */ /* 0x040fe20003f46270 */
[----:B------:R-:W-:Y:S01]  /*39a0*/  HMMA.16816.F32.BF16 R48, R140, R6, R48 ;  /* 0x000000068c30723c */ /* 0x000fe20000041830 */
[----:B------:R-:W-:-:S02]  /*39b0*/  ISETP.GE.AND P0, PT, R12, R150, PT ;  /* 0x000000960c00720c */ /* 0x000fc40003f06270 */
[----:B------:R-:W-:Y:S02]  /*39c0*/  ISETP.GE.AND P1, PT, R72, R150, PT ;  /* 0x000000964800720c */ /* 0x000fe40003f26270 */
[C---:B------:R-:W-:Y:S02]  /*39d0*/  IADD3 R12, R157.reuse, 0xa0, RZ ;  /* 0x000000a09d0c7810 */ /* 0x040fe40007ffe0ff */
[----:B------:R-:W-:Y:S01]  /*39e0*/  IADD3 R13, R157, 0xa1, RZ ;  /* 0x000000a19d0d7810 */ /* 0x000fe20007ffe0ff */
[----:B-1----:R-:W-:Y:S01]  /*39f0*/  HMMA.16816.F32.BF16 R44, R140, R60, R44 ;  /* 0x0000003c8c2c723c */ /* 0x002fe2000004182c */
[----:B------:R-:W-:Y:S02]  /*3a00*/  FSEL R136, R71, -INF , !P5 ;  /* 0xff80000047887808 */ /* 0x000fe40006800000 */
[----:B------:R-:W-:Y:S02]  /*3a10*/  FSEL R205, R64, -INF , !P4 ;  /* 0xff80000040cd7808 */ /* 0x000fe40006000000 */
[----:B------:R-:W-:-:S02]  /*3a20*/  ISETP.GE.AND P5, PT, R12, R151, PT ;  /* 0x000000970c00720c */ /* 0x000fc40003fa6270 */
[----:B------:R-:W-:Y:S01]  /*3a30*/  ISETP.GE.AND P4, PT, R12, R150, PT ;  /* 0x000000960c00720c */ /* 0x000fe20003f86270 */
[----:B------:R-:W-:Y:S01]  /*3a40*/  HMMA.16816.F32.BF16 R40, R140, R62, R40 ;  /* 0x0000003e8c28723c */ /* 0x000fe20000041828 */
[----:B------:R-:W-:Y:S02]  /*3a50*/  FSEL R130, R66, -INF , !P1 ;  /* 0xff80000042827808 */ /* 0x000fe40004800000 */
[----:B------:R-:W-:Y:S02]  /*3a60*/  ISETP.GE.AND P1, PT, R13, R151, PT ;  /* 0x000000970d00720c */ /* 0x000fe40003f26270 */
[C---:B------:R-:W-:Y:S02]  /*3a70*/  IADD3 R12, R157.reuse, 0xa8, RZ ;  /* 0x000000a89d0c7810 */ /* 0x040fe40007ffe0ff */
[----:B------:R-:W-:Y:S02]  /*3a80*/  IADD3 R4, R157, 0xa9, RZ ;  /* 0x000000a99d047810 */ /* 0x000fe40007ffe0ff */
        /* <DEDUP_REMOVED lines=8> */
[C---:B------:R-:W-:Y:S01]  /*3b10*/  ISETP.GE.AND P4, PT, R4.reuse, R151, PT ;  /* 0x000000970400720c */ /* 0x040fe20003f86270 */
[----:B------:R-:W1:Y:S01]  /*3b20*/  LDSM.16.M88.4 R12, [R225+0x3400] ;  /* 0x00340000e10c783b */ /* 0x000e620000000200 */
[----:B------:R-:W-:Y:S02]  /*3b30*/  ISETP.GE.AND P1, PT, R4, R150, PT ;  /* 0x000000960400720c */ /* 0x000fe40003f26270 */
        /* <DEDUP_REMOVED lines=15> */
[----:B------:R-:W2:Y:S01]  /*3c30*/  LDSM.16.M88.4 R4, [R225+0x3800] ;  /* 0x00380000e104783b */ /* 0x000ea20000000200 */
[----:B------:R-:W-:Y:S02]  /*3c40*/  IADD3 R57, R157, 0xb9, RZ ;  /* 0x000000b99d397810 */ /* 0x000fe40007ffe0ff */
[----:B------:R-:W-:Y:S02]  /*3c50*/  FSEL R106, R54, -INF , !P0 ;  /* 0xff800000366a7808 */ /* 0x000fe40004000000 */
[----:B------:R-:W-:Y:S02]  /*3c60*/  FSEL R54, R53, -INF , !P5 ;  /* 0xff80000035367808 */ /* 0x000fe40006800000 */
[C---:B------:R-:W-:Y:S01]  /*3c70*/  ISETP.GE.AND P0, PT, R57.reuse, R151, PT ;  /* 0x000000973900720c */ /* 0x040fe20003f06270 */
[----:B-1----:R-:W-:Y:S01]  /*3c80*/  HMMA.16816.F32.BF16 R36, R140, R12, R36 ;  /* 0x0000000c8c24723c */ /* 0x002fe20000041824 */
[----:B------:R-:W-:Y:S02]  /*3c90*/  ISETP.GE.AND P5, PT, R57, R150, PT ;  /* 0x000000963900720c */ /* 0x000fe40003fa6270 */
[----:B------:R-:W-:-:S02]  /*3ca0*/  FSEL R53, R48, -INF , !P1 ;  /* 0xff80000030357808 */ /* 0x000fc40004800000 */
[----:B------:R-:W-:Y:S02]  /*3cb0*/  FSEL R96, R50, -INF , !P2 ;  /* 0xff80000032607808 */ /* 0x000fe40005000000 */
[----:B------:R-:W-:Y:S01]  /*3cc0*/  FSEL R247, R49, -INF , !P0 ;  /* 0xff80000031f77808 */ /* 0x000fe20004000000 */
[----:B------:R-:W-:Y:S01]  /*3cd0*/  HMMA.16816.F32.BF16 R32, R140, R14, R32 ;  /* 0x0000000e8c20723c */ /* 0x000fe20000041820 */
[----:B------:R-:W-:Y:S02]  /*3ce0*/  FSEL R94, R51, -INF , !P5 ;  /* 0xff800000335e7808 */ /* 0x000fe40006800000 */
[----:B------:R-:W1:Y:S01]  /*3cf0*/  LDSM.16.M88.4 R48, [R225+0x3c00] ;  /* 0x003c0000e130783b */ /* 0x000e620000000200 */
[----:B------:R-:W-:Y:S01]  /*3d00*/  FSEL R104, R55, -INF , !P4 ;  /* 0xff80000037687808 */ /* 0x000fe20006000000 */
[----:B------:R-:W-:-:S04]  /*3d10*/  DEPBAR.LE SB0, 0x0 ;  /* 0x000080000000791a */ /* 0x000fc80000000000 */
[C---:B------:R-:W-:Y:S02]  /*3d20*/  IADD3 R57, R157.reuse, 0xc0, RZ ;  /* 0x000000c09d397810 */ /* 0x040fe40007ffe0ff */
[----:B------:R-:W-:Y:S02]  /*3d30*/  IADD3 R55, R157, 0xc1, RZ ;  /* 0x000000c19d377810 */ /* 0x000fe40007ffe0ff */
[-C--:B------:R-:W-:Y:S02]  /*3d40*/  ISETP.GE.AND P1, PT, R57, R150.reuse, PT ;  /* 0x000000963900720c */ /* 0x080fe40003f26270 */
[C---:B------:R-:W-:Y:S02]  /*3d50*/  ISETP.GE.AND P2, PT, R55.reuse, R151, PT ;  /* 0x000000973700720c */ /* 0x040fe40003f46270 */
[----:B------:R-:W-:Y:S02]  /*3d60*/  ISETP.GE.AND P0, PT, R55, R150, PT ;  /* 0x000000963700720c */ /* 0x000fe40003f06270 */
[----:B------:R-:W-:-:S02]  /*3d70*/  IADD3 R12, R157, 0xc9, RZ ;  /* 0x000000c99d0c7810 */ /* 0x000fc40007ffe0ff */
[----:B------:R-:W-:Y:S02]  /*3d80*/  IADD3 R55, R157, 0xc8, RZ ;  /* 0x000000c89d377810 */ /* 0x000fe40007ffe0ff */
[-C--:B------:R-:W-:Y:S01]  /*3d90*/  ISETP.GE.AND P4, PT, R57, R151.reuse, PT ;  /* 0x000000973900720c */ /* 0x080fe20003f86270 */
[C---:B--2---:R-:W-:Y:S01]  /*3da0*/  HMMA.16816.F32.BF16 R28, R140.reuse, R4, R28 ;  /* 0x000000048c1c723c */ /* 0x044fe2000004181c */
[----:B------:R-:W-:Y:S02]  /*3db0*/  FSEL R88, R46, -INF , !P1 ;  /* 0xff8000002e587808 */ /* 0x000fe40004800000 */
[----:B------:R-:W-:Y:S02]  /*3dc0*/  FSEL R187, R45, -INF , !P2 ;  /* 0xff8000002dbb7808 */ /* 0x000fe40005000000 */
[CC--:B------:R-:W-:Y:S02]  /*3dd0*/  ISETP.GE.AND P1, PT, R12.reuse, R151.reuse, PT ;  /* 0x000000970c00720c */ /* 0x0c0fe40003f26270 */
[----:B------:R-:W-:Y:S01]  /*3de0*/  ISETP.GE.AND P2, PT, R12, R150, PT ;  /* 0x000000960c00720c */ /* 0x000fe20003f46270 */
[----:B------:R-:W-:Y:S01]  /*3df0*/  HMMA.16816.F32.BF16 R24, R140, R6, R24 ;  /* 0x000000068c18723c */ /* 0x000fe20000041818 */
[----:B------:R-:W-:-:S02]  /*3e00*/  ISETP.GE.AND P5, PT, R55, R151, PT ;  /* 0x000000973700720c */ /* 0x000fc40003fa6270 */
[----:B------:R-:W-:Y:S02]  /*3e10*/  IADD3 R12, R157, 0xd0, RZ ;  /* 0x000000d09d0c7810 */ /* 0x000fe40007ffe0ff */
[----:B------:R-:W-:Y:S02]  /*3e20*/  FSEL R203, R44, -INF , !P4 ;  /* 0xff8000002ccb7808 */ /* 0x000fe40006000000 */
[----:B------:R-:W-:Y:S02]  /*3e30*/  ISETP.GE.AND P4, PT, R55, R150, PT ;  /* 0x000000963700720c */ /* 0x000fe40003f86270 */
[----:B------:R-:W-:Y:S02]  /*3e40*/  FSEL R82, R47, -INF , !P0 ;  /* 0xff8000002f527808 */ /* 0x000fe40004000000 */
[----:B------:R-:W-:Y:S01]  /*3e50*/  IADD3 R13, R157, 0xd1, RZ ;  /* 0x000000d19d0d7810 */ /* 0x000fe20007ffe0ff */
[----:B-1----:R-:W-:Y:S01]  /*3e60*/  HMMA.16816.F32.BF16 R20, R140, R48, R20 ;  /* 0x000000308c14723c */ /* 0x002fe20000041814 */
[----:B------:R-:W-:-:S02]  /*3e70*/  ISETP.GE.AND P0, PT, R12, R151, PT ;  /* 0x000000970c00720c */ /* 0x000fc40003f06270 */
[----:B------:R-:W-:Y:S02]  /*3e80*/  FSEL R99, R40, -INF , !P5 ;  /* 0xff80000028637808 */ /* 0x000fe40006800000 */
[----:B------:R-:W-:Y:S02]  /*3e90*/  ISETP.GE.AND P5, PT, R12, R150, PT ;  /* 0x000000960c00720c */ /* 0x000fe40003fa6270 */
[C---:B------:R-:W-:Y:S01]  /*3ea0*/  IADD3 R12, R157.reuse, 0xd8, RZ ;  /* 0x000000d89d0c7810 */ /* 0x040fe20007ffe0ff */
[----:B------:R-:W-:Y:S01]  /*3eb0*/  HMMA.16816.F32.BF16 R16, R140, R50, R16 ;  /* 0x000000328c10723c */ /* 0x000fe20000041810 */
[----:B------:R-:W-:Y:S02]  /*3ec0*/  IADD3 R4, R157, 0xd9, RZ ;  /* 0x000000d99d047810 */ /* 0x000fe40007ffe0ff */
[----:B------:R-:W-:Y:S01]  /*3ed0*/  FSEL R80, R42, -INF , !P4 ;  /* 0xff8000002a507808 */ /* 0x000fe20006000000 */
[----:B------:R-:W-:Y:S01]  /*3ee0*/  BAR.SYNC.DEFER_BLOCKING 0x0 ;  /* 0x0000000000007b1d */ /* 0x000fe20000010000 */
[----:B------:R-:W-:-:S02]  /*3ef0*/  ISETP.GE.AND P4, PT, R13, R151, PT ;  /* 0x000000970d00720c */ /* 0x000fc40003f86270 */
[----:B------:R-:W-:Y:S02]  /*3f00*/  FSEL R135, R36, -INF , !P0 ;  /* 0xff80000024877808 */ /* 0x000fe40004000000 */
[----:B------:R-:W-:Y:S02]  /*3f10*/  FSEL R36, R38, -INF , !P5 ;  /* 0xff80000026247808 */ /* 0x000fe40006800000 */
[----:B------:R-:W-:Y:S02]  /*3f20*/  ISETP.GE.AND P0, PT, R12, R150, PT ;  /* 0x000000960c00720c */ /* 0x000fe40003f06270 */
[----:B------:R-:W-:Y:S02]  /*3f30*/  ISETP.GE.AND P5, PT, R4, R151, PT ;  /* 0x000000970400720c */ /* 0x000fe40003fa6270 */
[----:B------:R-:W-:Y:S02]  /*3f40*/  IADD3 R5, R157, 0xe1, RZ ;  /* 0x000000e19d057810 */ /* 0x000fe40007ffe0ff */
[----:B------:R-:W-:-:S02]  /*3f50*/  FSEL R169, R41, -INF , !P1 ;  /* 0xff80000029a97808 */ /* 0x000fc40004800000 */
[----:B------:R-:W-:Y:S02]  /*3f60*/  FSEL R76, R43, -INF , !P2 ;  /* 0xff8000002b4c7808 */ /* 0x000fe40005000000 */
[----:B------:R-:W-:Y:S02]  /*3f70*/  FSEL R139, R37, -INF , !P4 ;  /* 0xff800000258b7808 */ /* 0x000fe40006000000 */
[-C--:B------:R-:W-:Y:S02]  /*3f80*/  ISETP.GE.AND P1, PT, R13, R150.reuse, PT ;  /* 0x000000960d00720c */ /* 0x080fe40003f26270 */
[----:B------:R-:W-:Y:S02]  /*3f90*/  ISETP.GE.AND P2, PT, R12, R151, PT ;  /* 0x000000970c00720c */ /* 0x000fe40003f46270 */
[----:B------:R-:W-:Y:S02]  /*3fa0*/  ISETP.GE.AND P4, PT, R4, R150, PT ;  /* 0x000000960400720c */ /* 0x000fe40003f86270 */
        /* <DEDUP_REMOVED lines=9> */
[-C--:B------:R-:W-:Y:S02]  /*4040*/  ISETP.GE.AND P2, PT, R4, R150.reuse, PT ;  /* 0x000000960400720c */ /* 0x080fe40003f46270 */
[----:B------:R-:W-:Y:S02]  /*4050*/  IADD3 R4, R157, 0xe8, RZ ;  /* 0x000000e89d047810 */ /* 0x000fe40007ffe0ff */
[----:B------:R-:W-:Y:S02]  /*4060*/  FSEL R132, R29, -INF , !P0 ;  /* 0xff8000001d847808 */ /* 0x000fe40004000000 */
[----:B------:R-:W-:-:S02]  /*4070*/  ISETP.GE.AND P0, PT, R5, R150, PT ;  /* 0x000000960500720c */ /* 0x000fc40003f06270 */
[----:B------:R-:W-:Y:S02]  /*4080*/  FSEL R40, R35, -INF , !P4 ;  /* 0xff80000023287808 */ /* 0x000fe40006000000 */
[----:B------:R-:W-:Y:S02]  /*4090*/  FSEL R252, R28, -INF , !P1 ;  /* 0xff8000001cfc7808 */ /* 0x000fe40004800000 */
[C---:B------:R-:W-:Y:S02]  /*40a0*/  ISETP.GE.AND P4, PT, R4.reuse, R151, PT ;  /* 0x000000970400720c */ /* 0x040fe40003f86270 */
[----:B------:R-:W-:Y:S02]  /*40b0*/  ISETP.GE.AND P1, PT, R4, R150, PT ;  /* 0x000000960400720c */ /* 0x000fe40003f26270 */
[----:B------:R-:W-:Y:S02]  /*40c0*/  IADD3 R4, R157, 0xf0, RZ ;  /* 0x000000f09d047810 */ /* 0x000fe40007ffe0ff */
[----:B------:R-:W-:-:S02]  /*40d0*/  FSEL R43, R27, -INF , !P0 ;  /* 0xff8000001b2b7808 */ /* 0x000fc40004000000 */
[----:B------:R-:W-:Y:S02]  /*40e0*/  ISETP.GT.AND P0, PT, R235, R230, PT ;  /* 0x000000e6eb00720c */ /* 0x000fe40003f04270 */
[----:B------:R-:W-:Y:S02]  /*40f0*/  FSEL R39, R30, -INF , !P2 ;  /* 0xff8000001e277808 */ /* 0x000fe40005000000 */
[----:B------:R-:W-:Y:S02]  /*4100*/  FSEL R45, R31, -INF , !P5 ;  /* 0xff8000001f2d7808 */ /* 0x000fe40006800000 */
[----:B------:R-:W-:Y:S02]  /*4110*/  FSEL R112, R24, -INF , !P4 ;  /* 0xff80000018707808 */ /* 0x000fe40006000000 */
[-C--:B------:R-:W-:Y:S02]  /*4120*/  ISETP.GE.AND P2, PT, R5, R151.reuse, PT ;  /* 0x000000970500720c */ /* 0x080fe40003f46270 */
        /* <DEDUP_REMOVED lines=9> */
[----:B------:R-:W-:Y:S02]  /*41c0*/  ISETP.GE.AND P2, PT, R5, R150, PT ;  /* 0x000000960500720c */ /* 0x000fe40003f46270 */
[CC--:B------:R-:W-:Y:S02]  /*41d0*/  ISETP.GE.AND P5, PT, R157.reuse, R151.reuse, PT ;  /* 0x000000979d00720c */ /* 0x0c0fe40003fa6270 */
[----:B------:R-:W-:Y:S02]  /*41e0*/  ISETP.GE.AND P4, PT, R4, R151, PT ;  /* 0x000000970400720c */ /* 0x000fe40003f86270 */
[----:B------:R-:W-:-:S02]  /*41f0*/  IADD3 R157, R157, 0xf9, RZ ;  /* 0x000000f99d9d7810 */ /* 0x000fc40007ffe0ff */
[----:B------:R-:W-:Y:S02]  /*4200*/  FSEL R46, R21, -INF , !P1 ;  /* 0xff800000152e7808 */ /* 0x000fe40004800000 */
[----:B------:R-:W-:Y:S02]  /*4210*/  FSEL R41, R23, -INF , !P2 ;  /* 0xff80000017297808 */ /* 0x000fe40005000000 */
[----:B------:R-:W-:Y:S02]  /*4220*/  FSEL R50, R16, -INF , !P4 ;  /* 0xff80000010327808 */ /* 0x000fe40006000000 */
[-C--:B------:R-:W-:Y:S01]  /*4230*/  ISETP.GE.AND P1, PT, R4, R150.reuse, PT ;  /* 0x000000960400720c */ /* 0x080fe20003f26270 */
[----:B------:R-:W-:Y:S01]  /*4240*/  IMAD.IADD R4, R155, 0x1, R208 ;  /* 0x000000019b047824 */ /* 0x000fe200078e02d0 */
[C---:B------:R-:W-:Y:S02]  /*4250*/  ISETP.GE.AND P3, PT, R157.reuse, R151, PT ;  /* 0x000000979d00720c */ /* 0x040fe40003f66270 */
[----:B------:R-:W-:-:S02]  /*4260*/  ISETP.GE.AND P2, PT, R157, R150, PT ;  /* 0x000000969d00720c */ /* 0x000fc40003f46270 */
[----:B------:R-:W-:Y:S02]  /*4270*/  @!P0 LEA R240, P4, R148, c[0x0][0x168], 0x1 ;  /* 0x00005a0094f08a11 */ /* 0x000fe400078808ff */
[----:B------:R-:W-:Y:S02]  /*4280*/  FSEL R8, R8, -INF , !P5 ;  /* 0xff80000008087808 */ /* 0x000fe40006800000 */
[----:B------:R-:W-:Y:S02]  /*4290*/  FSEL R48, R18, -INF , !P1 ;  /* 0xff80000012307808 */ /* 0x000fe40004800000 */
[----:B------:R-:W-:Y:S02]  /*42a0*/  FSEL R49, R17, -INF , !P3 ;  /* 0xff80000011317808 */ /* 0x000fe40005800000 */
[----:B------:R-:W-:Y:S02]  /*42b0*/  FSEL R47, R19, -INF , !P2 ;  /* 0xff800000132f7808 */ /* 0x000fe40005000000 */
[----:B------:R-:W-:-:S02]  /*42c0*/  @!P0 LEA.HI.X R241, R148, c[0x0][0x16c], R149, 0x1, P4 ;  /* 0x00005b0094f18a11 */ /* 0x000fc400020f0c95 */
[----:B------:R-:W-:Y:S01]  /*42d0*/  IADD3 R208, R225, 0x3c00, RZ ;  /* 0x00003c00e1d07810 */ /* 0x000fe20007ffe0ff */
[----:B------:R-:W-:Y:S05]  /*42e0*/  @!P0 BRA `(.L_x_2228) ;  /* 0x000005c000008947 */ /* 0x000fea0003800000 */
[----:B------:R-:W-:Y:S05]  /*42f0*/  @!P6 BRA `(.L_x_2229) ;  /* 0x000003800000e947 */ /* 0x000fea0003800000 */
[----:B------:R-:W1:Y:S01]  /*4300*/  I2F.RP R5, R154 ;  /* 0x0000009a00057306 */ /* 0x000e620000209400 */
[C---:B------:R-:W-:Y:S02]  /*4310*/  IADD3 R14, R0.reuse, -0x100, RZ ;  /* 0xffffff00000e7810 */ /* 0x040fe40007ffe0ff */
[----:B------:R-:W-:Y:S02]  /*4320*/  IABS R12, R0 ;  /* 0x00000000000c7213 */ /* 0x000fe40000000000 */
[----:B------:R-:W-:Y:S02]  /*4330*/  IABS R6, R14 ;  /* 0x0000000e00067213 */ /* 0x000fe40000000000 */
[----:B------:R-:W-:Y:S02]  /*4340*/  LOP3.LUT R0, R0, c[0x0][0x2d0], RZ, 0x3c, !PT ;  /* 0x0000b40000007a12 */ /* 0x000fe400078e3cff */
[----:B------:R-:W-:-:S02]  /*4350*/  LOP3.LUT R14, R14, c[0x0][0x2d0], RZ, 0x3c, !PT ;  /* 0x0000b4000e0e7a12 */ /* 0x000fc400078e3cff */
[----:B------:R-:W-:Y:S02]  /*4360*/  ISETP.GE.AND P2, PT, R0, RZ, PT ;  /* 0x000000ff0000720c */ /* 0x000fe40003f46270 */
        /* <DEDUP_REMOVED lines=23> */
[----:B------:R-:W-:-:S09]  /*44e0*/  ISETP.NE.AND P1, PT, RZ, c[0x0][0x2d0], PT ;  /* 0x0000b400ff007a0c */ /* 0x000fd20003f25270 */
        /* <DEDUP_REMOVED lines=25> */
.L_x_2229:
[----:B------:R-:W-:-:S04]  /*4680*/  LEA R6, -R2, RZ, 0x8 ;  /* 0x000000ff02067211 */ /* 0x000fc800078e41ff */
[----:B------:R-:W-:Y:S02]  /*4690*/  SHF.R.S32.HI R0, RZ, 0x1f, R6 ;  /* 0x0000001fff007819 */ /* 0x000fe40000011406 */
.L_x_2230:
        /* <DEDUP_REMOVED lines=33> */
.L_x_2228:
[----:B------:R-:W-:Y:S02]  /*48b0*/  FMNMX.FTZ R5, R8, R145, !PT ;  /* 0x0000009108057209 */ /* 0x000fe40007810000 */
[----:B------:R-:W-:-:S02]  /*48c0*/  ISETP.GT.AND P3, PT, R235, R230, PT ;  /* 0x000000e6eb00720c */ /* 0x000fc40003f64270 */
        /* <DEDUP_REMOVED lines=114> */
[----:B-1----:R-:W-:Y:S01]  /*4ff0*/  F2FP.BF16.PACK_AB R20, R119, R121 ;  /* 0x000000797714723e */ /* 0x002fe200000010ff */
        /* <DEDUP_REMOVED lines=162> */
[----:B------:R-:W-:Y:S01]  /*5a20*/  FFMA.FTZ R170, R168, c[0x0][0x23c], -R51 ;  /* 0x00008f00a8aa7a23 */ /* 0x000fe20000010833 */
        /* <DEDUP_REMOVED lines=34> */
[----:B------:R-:W-:Y:S02]  /*5c50*/  FADD.FTZ R244, R244, R115 ;  /* 0x00000073f4f47221 */ /* 0x000fe40000010000 */
[--C-:B------:R-:W-:Y:S01]  /*5c60*/  FFMA.FTZ R94, R94, c[0x0][0x23c], -R51.reuse ;  /* 0x00008f005e5e7a23 */ /* 0x100fe20000010833 */
        /* <DEDUP_REMOVED lines=18> */
[----:B------:R-:W-:Y:S01]  /*5d90*/  FFMA.FTZ R156, R123, c[0x0][0x23c], -R75 ;  /* 0x00008f007b9c7a23 */ /* 0x000fe2000001084b */
        /* <DEDUP_REMOVED lines=12> */
[----:B------:R-:W-:Y:S01]  /*5e60*/  FFMA.FTZ R246, R47, c[0x0][0x23c], -R51 ;  /* 0x00008f002ff67a23 */ /* 0x000fe20000010833 */
        /* <DEDUP_REMOVED lines=111> */
[----:B------:R-:W1:Y:S01]  /*6560*/  MUFU.EX2 R119, R114 ;  /* 0x0000007200777308 */ /* 0x000e620000000800 */
[----:B------:R-:W4:Y:S02]  /*6570*/  LDSM.16.MT88.4 R12, [R223+0x7800] ;  /* 0x00780000df0c783b */ /* 0x000f240000004200 */
[----:B------:R-:W-:Y:S01]  /*6580*/  FADD.FTZ R109, R109, R110 ;  /* 0x0000006e6d6d7221 */ /* 0x000fe20000010000 */
[----:B--2---:R-:W-:Y:S03]  /*6590*/  HMMA.16816.F32.BF16 R24, R32, R28, R24 ;  /* 0x0000001c2018723c */ /* 0x004fe60000041818 */
[----:B------:R-:W-:Y:S01]  /*65a0*/  FADD.FTZ R140, R140, R109 ;  /* 0x0000006d8c8c7221 */ /* 0x000fe20000010000 */
[----:B------:R-:W-:Y:S01]  /*65b0*/  MUFU.EX2 R100, R100 ;  /* 0x0000006400647308 */ /* 0x000fe20000000800 */
[----:B------:R-:W-:-:S03]  /*65c0*/  FFMA.FTZ R109, R104, c[0x0][0x23c], -R51 ;  /* 0x00008f00686d7a23 */ /* 0x000fc60000010833 */
[----:B------:R-:W-:Y:S04]  /*65d0*/  HMMA.16816.F32.BF16 R28, R32, R30, R20 ;  /* 0x0000001e201c723c */ /* 0x000fe80000041814 */
[----:B------:R2:W-:Y:S03]  /*65e0*/  MUFU.EX2 R104, R106 ;  /* 0x0000006a00687308 */ /* 0x0005e60000000800 */
[----:B------:R-:W-:Y:S01]  /*65f0*/  F2FP.BF16.PACK_AB R32, R58, R59 ;  /* 0x0000003b3a20723e */ /* 0x000fe200000010ff */
[----:B------:R-:W-:Y:S01]  /*6600*/  FADD.FTZ R21, R103, R140 ;  /* 0x0000008c67157221 */ /* 0x000fe20000010000 */
[----:B------:R-:W-:Y:S02]  /*6610*/  F2FP.BF16.PACK_AB R33, R118, R163 ;  /* 0x000000a37621723e */ /* 0x000fe400000010ff */
[----:B------:R-:W-:Y:S01]  /*6620*/  F2FP.BF16.PACK_AB R34, R56, R57 ;  /* 0x000000393822723e */ /* 0x000fe200000010ff */
[----:B------:R-:W-:Y:S01]  /*6630*/  FADD.FTZ R126, R126, R21 ;  /* 0x000000157e7e7221 */ /* 0x000fe20000010000 */
[----:B-1----:R-:W-:Y:S01]  /*6640*/  F2FP.BF16.PACK_AB R35, R119, R122 ;  /* 0x0000007a7723723e */ /* 0x002fe200000010ff */
[----:B------:R-:W1:Y:S01]  /*6650*/  LDSM.16.MT88.4 R20, [R224+0x7c00] ;  /* 0x007c0000e014783b */ /* 0x000e620000004200 */
[----:B------:R-:W5:Y:S05]  /*6660*/  MUFU.EX2 R103, R109 ;  /* 0x0000006d00677308 */ /* 0x000f6a0000000800 */
[C---:B---3--:R-:W-:Y:S03]  /*6670*/  HMMA.16816.F32.BF16 R8, R32.reuse, R16, R8 ;  /* 0x000000102008723c */ /* 0x048fe60000041808 */
[----:B------:R-:W-:Y:S04]  /*6680*/  MUFU.EX2 R99, R99 ;  /* 0x0000006300637308 */ /* 0x000fe80000000800 */
[----:B------:R-:W-:Y:S01]  /*6690*/  FADD.FTZ R17, R97, R142 ;  /* 0x0000008e61117221 */ /* 0x000fe20000010000 */
[----:B------:R-:W-:Y:S01]  /*66a0*/  HMMA.16816.F32.BF16 R4, R32, R18, R4 ;  /* 0x000000122004723c */ /* 0x000fe20000041804 */
[----:B------:R-:W-:-:S02]  /*66b0*/  FADD.FTZ R97, R95, R126 ;  /* 0x0000007e5f617221 */ /* 0x000fc40000010000 */
[----:B------:R-:W-:Y:S01]  /*66c0*/  FADD.FTZ R17, R124, R17 ;  /* 0x000000117c117221 */ /* 0x000fe20000010000 */
[----:B------:R-:W3:Y:S01]  /*66d0*/  MUFU.EX2 R95, R96 ;  /* 0x00000060005f7308 */ /* 0x000ee20000000800 */
[----:B------:R-:W-:Y:S02]  /*66e0*/  FADD.FTZ R120, R120, R97 ;  /* 0x0000006178787221 */ /* 0x000fe40000010000 */
[----:B--2---:R-:W-:Y:S01]  /*66f0*/  FADD.FTZ R106, R134, R17 ;  /* 0x00000011866a7221 */ /* 0x004fe20000010000 */
[----:B----4-:R-:W-:Y:S01]  /*6700*/  HMMA.16816.F32.BF16 R24, R32, R12, R24 ;  /* 0x0000000c2018723c */ /* 0x010fe20000041818 */
[----:B------:R-:W-:Y:S01]  /*6710*/  FADD.FTZ R93, R93, R120 ;  /* 0x000000785d5d7221 */ /* 0x000fe20000010000 */
[----:B------:R-:W2:Y:S01]  /*6720*/  LDSM.16.MT88.4 R16, [R223+0x7c00] ;  /* 0x007c0000df10783b */ /* 0x000ea20000004200 */
[----:B------:R-:W-:Y:S01]  /*6730*/  FADD.FTZ R106, R105, R106 ;  /* 0x0000006a696a7221 */ /* 0x000fe20000010000 */
[----:B------:R-:W-:Y:S01]  /*6740*/  MUFU.EX2 R184, R184 ;  /* 0x000000b800b87308 */ /* 0x000fe20000000800 */
[----:B------:R-:W-:-:S02]  /*6750*/  FADD.FTZ R116, R116, R93 ;  /* 0x0000005d74747221 */ /* 0x000fc40000010000 */
[----:B------:R-:W-:Y:S01]  /*6760*/  FADD.FTZ R13, R101, R106 ;  /* 0x0000006a650d7221 */ /* 0x000fe20000010000 */
[----:B------:R-:W-:Y:S01]  /*6770*/  HMMA.16816.F32.BF16 R28, R32, R14, R28 ;  /* 0x0000000e201c723c */ /* 0x000fe2000004181c */
[----:B------:R-:W-:Y:S01]  /*6780*/  FADD.FTZ R91, R91, R116 ;  /* 0x000000745b5b7221 */ /* 0x000fe20000010000 */
[----:B------:R-:W-:Y:S01]  /*6790*/  F2FP.BF16.PACK_AB R12, R54, R55 ;  /* 0x00000037360c723e */ /* 0x000fe200000010ff */
[----:B------:R-:W-:Y:S01]  /*67a0*/  FADD.FTZ R13, R200, R13 ;  /* 0x0000000dc80d7221 */ /* 0x000fe20000010000 */
[----:B------:R-:W-:Y:S01]  /*67b0*/  MUFU.EX2 R88, R88 ;  /* 0x0000005800587308 */ /* 0x000fe20000000800 */
[----:B------:R-:W-:Y:S02]  /*67c0*/  FADD.FTZ R108, R108, R91 ;  /* 0x0000005b6c6c7221 */ /* 0x000fe40000010000 */
[----:B------:R-:W-:Y:S01]  /*67d0*/  FADD.FTZ R32, R198, R13 ;  /* 0x0000000dc6207221 */ /* 0x000fe20000010000 */
[----:B-----5:R-:W-:Y:S01]  /*67e0*/  F2FP.BF16.PACK_AB R13, R103, R104 ;  /* 0x00000068670d723e */ /* 0x020fe200000010ff */
[----:B------:R-:W-:Y:S01]  /*67f0*/  FADD.FTZ R89, R89, R108 ;  /* 0x0000006c59597221 */ /* 0x000fe20000010000 */
[----:B------:R-:W-:Y:S01]  /*6800*/  F2FP.BF16.PACK_AB R14, R52, R53 ;  /* 0x00000035340e723e */ /* 0x000fe200000010ff */
[----:B------:R-:W-:Y:S01]  /*6810*/  FADD.FTZ R32, R125, R32 ;  /* 0x000000207d207221 */ /* 0x000fe20000010000 */
[----:B---3--:R-:W-:Y:S01]  /*6820*/  F2FP.BF16.PACK_AB R15, R94, R95 ;  /* 0x0000005f5e0f723e */ /* 0x008fe200000010ff */
[----:B------:R-:W-:Y:S01]  /*6830*/  FADD.FTZ R102, R102, R89 ;  /* 0x0000005966667221 */ /* 0x000fe20000010000 */
[----:B------:R-:W-:Y:S01]  /*6840*/  MUFU.EX2 R80, R80 ;  /* 0x0000005000507308 */ /* 0x000fe20000000800 */
[----:B------:R-:W-:-:S02]  /*6850*/  FADD.FTZ R127, R127, R32 ;  /* 0x000000207f7f7221 */ /* 0x000fc40000010000 */
[----:B------:R-:W3:Y:S01]  /*6860*/  LDSM.16.MT88.4 R32, [R224+0x8000] ;  /* 0x00800000e020783b */ /* 0x000ee20000004200 */
[----:B------:R-:W-:Y:S01]  /*6870*/  FADD.FTZ R87, R87, R102 ;  /* 0x0000006657577221 */ /* 0x000fe20000010000 */
[C---:B-1----:R-:W-:Y:S01]  /*6880*/  HMMA.16816.F32.BF16 R8, R12.reuse, R20, R8 ;  /* 0x000000140c08723c */ /* 0x042fe20000041808 */
[----:B------:R-:W-:Y:S02]  /*6890*/  FADD.FTZ R127, R192, R127 ;  /* 0x0000007fc07f7221 */ /* 0x000fe40000010000 */
[----:B------:R-:W-:Y:S01]  /*68a0*/  FADD.FTZ R98, R98, R87 ;  /* 0x0000005762627221 */ /* 0x000fe20000010000 */
[----:B------:R1:W4:Y:S01]  /*68b0*/  MUFU.EX2 R89, R82 ;  /* 0x0000005200597308 */ /* 0x0003220000000800 */
[----:B------:R-:W-:Y:S02]  /*68c0*/  FADD.FTZ R190, R190, R127 ;  /* 0x0000007fbebe7221 */ /* 0x000fe40000010000 */
[----:B------:R-:W-:Y:S01]  /*68d0*/  FADD.FTZ R21, R85, R98 ;  /* 0x0000006255157221 */ /* 0x000fe20000010000 */
[----:B------:R-:W-:Y:S01]  /*68e0*/  HMMA.16816.F32.BF16 R4, R12, R22, R4 ;  /* 0x000000160c04723c */ /* 0x000fe20000041804 */
[----:B------:R-:W-:-:S02]  /*68f0*/  FADD.FTZ R190, R129, R190 ;  /* 0x000000be81be7221 */ /* 0x000fc40000010000 */
[----:B------:R-:W-:Y:S01]  /*6900*/  FADD.FTZ R92, R92, R21 ;  /* 0x000000155c5c7221 */ /* 0x000fe20000010000 */
[----:B------:R-:W-:Y:S01]  /*6910*/  MUFU.EX2 R135, R135 ;  /* 0x0000008700877308 */ /* 0x000fe20000000800 */
[----:B------:R-:W-:Y:S01]  /*6920*/  FADD.FTZ R131, R131, R190 ;  /* 0x000000be83837221 */ /* 0x000fe20000010000 */
[----:B------:R-:W5:Y:S01]  /*6930*/  LDSM.16.MT88.4 R20, [R223+0x8000] ;  /* 0x00800000df14783b */ /* 0x000f620000004200 */
[----:B------:R-:W-:Y:S01]  /*6940*/  FADD.FTZ R83, R83, R92 ;  /* 0x0000005c53537221 */ /* 0x000fe20000010000 */
[----:B--2---:R-:W-:Y:S01]  /*6950*/  HMMA.16816.F32.BF16 R24, R12, R16, R24 ;  /* 0x000000100c18723c */ /* 0x004fe20000041818 */
[----:B------:R-:W-:Y:S02]  /*6960*/  FADD.FTZ R131, R186, R131 ;  /* 0x00000083ba837221 */ /* 0x000fe40000010000 */
[----:B------:R-:W-:Y:S01]  /*6970*/  FFMA.FTZ R93, R112, c[0x0][0x23c], -R75 ;  /* 0x00008f00705d7a23 */ /* 0x000fe2000001084b */
[----:B------:R-:W-:Y:S01]  /*6980*/  MUFU.EX2 R168, R168 ;  /* 0x000000a800a87308 */ /* 0x000fe20000000800 */
[----:B-1----:R-:W-:-:S02]  /*6990*/  FFMA.FTZ R82, R76, c[0x0][0x23c], -R51 ;  /* 0x00008f004c527a23 */ /* 0x002fc40000010833 */
[----:B------:R-:W-:Y:S01]  /*69a0*/  FADD.FTZ R16, R86, R83 ;  /* 0x0000005356107221 */ /* 0x000fe20000010000 */
[----:B------:R-:W-:Y:S01]  /*69b0*/  HMMA.16816.F32.BF16 R28, R12, R18, R28 ;  /* 0x000000120c1c723c */ /* 0x000fe2000004181c */
[----:B------:R-:W-:Y:S02]  /*69c0*/  FADD.FTZ R182, R182, R131 ;  /* 0x00000083b6b67221 */ /* 0x000fe40000010000 */
[----:B------:R-:W-:Y:S01]  /*69d0*/  FADD.FTZ R16, R81, R16 ;  /* 0x0000001051107221 */ /* 0x000fe20000010000 */
[----:B------:R-:W1:Y:S01]  /*69e0*/  MUFU.EX2 R85, R82 ;  /* 0x0000005200557308 */ /* 0x000e620000000800 */
[----:B------:R-:W-:Y:S02]  /*69f0*/  FADD.FTZ R182, R137, R182 ;  /* 0x000000b689b67221 */ /* 0x000fe40000010000 */
[----:B------:R-:W-:Y:S01]  /*6a00*/  FADD.FTZ R79, R79, R16 ;  /* 0x000000104f4f7221 */ /* 0x000fe20000010000 */
[----:B------:R-:W-:Y:S01]  /*6a10*/  F2FP.BF16.PACK_AB R12, R100, R3 ;  /* 0x00000003640c723e */ /* 0x000fe200000010ff */
[----:B------:R-:W-:Y:S01]  /*6a20*/  FADD.FTZ R17, R141, R182 ;  /* 0x000000b68d117221 */ /* 0x000fe20000010000 */
[----:B----4-:R-:W-:Y:S01]  /*6a30*/  F2FP.BF16.PACK_AB R13, R89, R88 ;  /* 0x00000058590d723e */ /* 0x010fe200000010ff */
[----:B------:R-:W-:Y:S01]  /*6a40*/  FADD.FTZ R78, R78, R79 ;  /* 0x0000004f4e4e7221 */ /* 0x000fe20000010000 */
[----:B------:R-:W-:Y:S01]  /*6a50*/  F2FP.BF16.PACK_AB R14, R184, R99 ;  /* 0x00000063b80e723e */ /* 0x000fe200000010ff */
[----:B------:R-:W-:Y:S01]  /*6a60*/  FADD.FTZ R17, R176, R17 ;  /* 0x00000011b0117221 */ /* 0x000fe20000010000 */
[----:B------:R-:W-:Y:S01]  /*6a70*/  MUFU.EX2 R133, R133 ;  /* 0x0000008500857308 */ /* 0x000fe20000000800 */
[----:B------:R-:W-:Y:S01]  /*6a80*/  FFMA.FTZ R76, R90, c[0x0][0x23c], -R75 ;  /* 0x00008f005a4c7a23 */ /* 0x000fe2000001084b */
[----:B-1----:R-:W-:-:S06]  /*6a90*/  F2FP.BF16.PACK_AB R15, R85, R80 ;  /* 0x00000050550f723e */ /* 0x002fcc00000010ff */
[----:B------:R-:W-:Y:S01]  /*6aa0*/  MUFU.EX2 R156, R156 ;  /* 0x0000009c009c7308 */ /* 0x000fe20000000800 */
[C---:B---3--:R-:W-:Y:S07]  /*6ab0*/  HMMA.16816.F32.BF16 R8, R12.reuse, R32, R8 ;  /* 0x000000200c08723c */ /* 0x048fee0000041808 */
[----:B------:R-:W-:Y:S01]  /*6ac0*/  MUFU.EX2 R36, R36 ;  /* 0x0000002400247308 */ /* 0x000fe20000000800 */
[----:B------:R-:W-:Y:S01]  /*6ad0*/  FADD.FTZ R33, R77, R78 ;  /* 0x0000004e4d217221 */ /* 0x000fe20000010000 */
[----:B------:R-:W-:Y:S01]  /*6ae0*/  HMMA.16816.F32.BF16 R4, R12, R34, R4 ;  /* 0x000000220c04723c */ /* 0x000fe20000041804 */
[----:B------:R-:W-:-:S02]  /*6af0*/  FADD.FTZ R32, R174, R17 ;  /* 0x00000011ae207221 */ /* 0x000fc40000010000 */
[----:B------:R-:W-:-:S03]  /*6b00*/  FADD.FTZ R74, R74, R33 ;  /* 0x000000214a4a7221 */ /* 0x000fc60000010000 */
[----:B------:R-:W1:Y:S01]  /*6b10*/  MUFU.EX2 R77, R38 ;  /* 0x00000026004d7308 */ /* 0x000e620000000800 */
[----:B------:R-:W-:Y:S01]  /*6b20*/  FADD.FTZ R32, R143, R32 ;  /* 0x000000208f207221 */ /* 0x000fe20000010000 */
[----:B------:R-:W-:Y:S01]  /*6b30*/  LDSM.16.MT88.4 R16, [R224+0x8400] ;  /* 0x00840000e010783b */ /* 0x000fe20000004200 */
[----:B------:R-:W-:Y:S01]  /*6b40*/  FADD.FTZ R73, R73, R74 ;  /* 0x0000004a49497221 */ /* 0x000fe20000010000 */
[C---:B-----5:R-:W-:Y:S01]  /*6b50*/  HMMA.16816.F32.BF16 R24, R12.reuse, R20, R24 ;  /* 0x000000140c18723c */ /* 0x060fe20000041818 */
[----:B------:R-:W-:Y:S01]  /*6b60*/  FADD.FTZ R33, R145, R32 ;  /* 0x0000002091217221 */ /* 0x000fe20000010000 */
[----:B------:R-:W-:Y:S01]  /*6b70*/  LDSM.16.MT88.4 R140, [R224+0x8c00] ;  /* 0x008c0000e08c783b */ /* 0x000fe20000004200 */
[----:B------:R-:W-:Y:S01]  /*6b80*/  FADD.FTZ R72, R72, R73 ;  /* 0x0000004948487221 */ /* 0x000fe20000010000 */
[----:B------:R-:W-:Y:S01]  /*6b90*/  MUFU.EX2 R37, R37 ;  /* 0x0000002500257308 */ /* 0x000fe20000000800 */
[----:B------:R-:W-:Y:S02]  /*6ba0*/  FADD.FTZ R33, R170, R33 ;  /* 0x00000021aa217221 */ /* 0x000fe40000010000 */
[----:B------:R-:W-:Y:S01]  /*6bb0*/  FADD.FTZ R71, R71, R72 ;  /* 0x0000004847477221 */ /* 0x000fe20000010000 */
[----:B------:R-:W-:Y:S01]  /*6bc0*/  HMMA.16816.F32.BF16 R28, R12, R22, R28 ;  /* 0x000000160c1c723c */ /* 0x000fe2000004181c */
[----:B------:R-:W-:-:S02]  /*6bd0*/  FADD.FTZ R166, R166, R33 ;  /* 0x00000021a6a67221 */ /* 0x000fc40000010000 */
[----:B------:R-:W2:Y:S01]  /*6be0*/  LDSM.16.MT88.4 R32, [R223+0x8400] ;  /* 0x00840000df20783b */ /* 0x000ea20000004200 */
[----:B------:R-:W-:Y:S01]  /*6bf0*/  FADD.FTZ R70, R70, R71 ;  /* 0x0000004746467221 */ /* 0x000fe20000010000 */
[----:B------:R-:W-:Y:S01]  /*6c00*/  MUFU.EX2 R123, R123 ;  /* 0x0000007b007b7308 */ /* 0x000fe20000000800 */
[----:B------:R-:W-:Y:S01]  /*6c10*/  FADD.FTZ R166, R139, R166 ;  /* 0x000000a68ba67221 */ /* 0x000fe20000010000 */
[----:B------:R-:W-:Y:S01]  /*6c20*/  F2FP.BF16.PACK_AB R12, R168, R135 ;  /* 0x00000087a80c723e */ /* 0x000fe200000010ff */
[----:B------:R-:W-:Y:S01]  /*6c30*/  FADD.FTZ R69, R69, R70 ;  /* 0x0000004645457221 */ /* 0x000fe20000010000 */
[----:B-1----:R-:W-:Y:S01]  /*6c40*/  F2FP.BF16.PACK_AB R13, R77, R36 ;  /* 0x000000244d0d723e */ /* 0x002fe200000010ff */
[----:B------:R-:W-:Y:S01]  /*6c50*/  FADD.FTZ R147, R147, R166 ;  /* 0x000000a693937221 */ /* 0x000fe20000010000 */
[----:B------:R-:W-:Y:S01]  /*6c60*/  F2FP.BF16.PACK_AB R14, R156, R133 ;  /* 0x000000859c0e723e */ /* 0x000fe200000010ff */
[----:B------:R-:W-:Y:S01]  /*6c70*/  FADD.FTZ R68, R68, R69 ;  /* 0x0000004544447221 */ /* 0x000fe20000010000 */
[----:B------:R-:W-:Y:S01]  /*6c80*/  MUFU.EX2 R110, R132 ;  /* 0x00000084006e7308 */ /* 0x000fe20000000800 */
[----:B------:R-:W-:-:S02]  /*6c90*/  FADD.FTZ R160, R160, R147 ;  /* 0x00000093a0a07221 */ /* 0x000fc40000010000 */
[----:B------:R-:W-:Y:S02]  /*6ca0*/  FFMA.FTZ R38, R40, c[0x0][0x23c], -R51 ;  /* 0x00008f0028267a23 */ /* 0x000fe40000010833 */
[----:B------:R-:W-:Y:S02]  /*6cb0*/  FADD.FTZ R67, R67, R68 ;  /* 0x0000004443437221 */ /* 0x000fe40000010000 */
        /* <DEDUP_REMOVED lines=8> */
[----:B------:R-:W3:Y:S01]  /*6d40*/  LDSM.16.MT88.4 R20, [R224+0x8800] ;  /* 0x00880000e014783b */ /* 0x000ee20000004200 */
        /* <DEDUP_REMOVED lines=10> */
[----:B------:R-:W-:Y:S01]  /*6df0*/  MUFU.EX2 R39, R39 ;  /* 0x0000002700277308 */ /* 0x000fe20000000800 */
[----:B------:R-:W-:Y:S02]  /*6e00*/  FFMA.FTZ R40, R46, c[0x0][0x23c], -R75 ;  /* 0x00008f002e287a23 */ /* 0x000fe4000001084b */
[----:B------:R-:W-:-:S02]  /*6e10*/  FADD.FTZ R59, R59, R60 ;  /* 0x0000003c3b3b7221 */ /* 0x000fc40000010000 */
[C---:B--2---:R-:W-:Y:S01]  /*6e20*/  HMMA.16816.F32.BF16 R24, R12.reuse, R32, R24 ;  /* 0x000000200c18723c */ /* 0x044fe20000041818 */
[----:B------:R-:W-:Y:S02]  /*6e30*/  FFMA.FTZ R46, R45, c[0x0][0x23c], -R51 ;  /* 0x00008f002d2e7a23 */ /* 0x000fe40000010833 */
[----:B------:R-:W-:Y:S01]  /*6e40*/  FADD.FTZ R58, R58, R59 ;  /* 0x0000003b3a3a7221 */ /* 0x000fe20000010000 */
[----:B------:R-:W-:Y:S03]  /*6e50*/  MUFU.EX2 R44, R44 ;  /* 0x0000002c002c7308 */ /* 0x000fe60000000800 */
[----:B------:R-:W-:Y:S01]  /*6e60*/  FFMA.FTZ R32, R50, c[0x0][0x23c], -R75 ;  /* 0x00008f0032207a23 */ /* 0x000fe2000001084b */
[----:B------:R-:W-:Y:S01]  /*6e70*/  HMMA.16816.F32.BF16 R28, R12, R34, R28 ;  /* 0x000000220c1c723c */ /* 0x000fe2000004181c */
[----:B------:R-:W-:Y:S02]  /*6e80*/  FADD.FTZ R50, R161, R130 ;  /* 0x00000082a1327221 */ /* 0x000fe40000010000 */
[----:B------:R-:W-:Y:S01]  /*6e90*/  FADD.FTZ R57, R57, R58 ;  /* 0x0000003a39397221 */ /* 0x000fe20000010000 */
[----:B------:R-:W1:Y:S01]  /*6ea0*/  MUFU.EX2 R46, R46 ;  /* 0x0000002e002e7308 */ /* 0x000e620000000800 */
[----:B------:R-:W-:-:S02]  /*6eb0*/  FADD.FTZ R163, R163, R50 ;  /* 0x00000032a3a37221 */ /* 0x000fc40000010000 */
[----:B------:R-:W-:Y:S01]  /*6ec0*/  FADD.FTZ R56, R56, R57 ;  /* 0x0000003938387221 */ /* 0x000fe20000010000 */
[C---:B------:R-:W-:Y:S01]  /*6ed0*/  HMMA.16816.F32.BF16 R8, R12.reuse, R16, R8 ;  /* 0x000000100c08723c */ /* 0x040fe20000041808 */
[----:B------:R-:W-:Y:S02]  /*6ee0*/  FADD.FTZ R163, R118, R163 ;  /* 0x000000a376a37221 */ /* 0x000fe40000010000 */
[----:B------:R-:W-:Y:S01]  /*6ef0*/  FFMA.FTZ R33, R42, c[0x0][0x23c], -R51 ;  /* 0x00008f002a217a23 */ /* 0x000fe20000010833 */
[----:B------:R-:W2:Y:S01]  /*6f00*/  MUFU.EX2 R43, R43 ;  /* 0x0000002b002b7308 */ /* 0x000ea20000000800 */
        /* <DEDUP_REMOVED lines=8> */
[----:B------:R-:W-:Y:S01]  /*6f90*/  FFMA.FTZ R34, R41, c[0x0][0x23c], -R51 ;  /* 0x00008f0029227a23 */ /* 0x000fe20000010833 */
        /* <DEDUP_REMOVED lines=20> */
[----:B------:R-:W2:Y:S01]  /*70e0*/  LDSM.16.MT88.4 R4, [R223+0x8c00] ;  /* 0x008c0000df04783b */ /* 0x000ea20000004200 */
[----:B------:R-:W-:Y:S01]  /*70f0*/  FADD.FTZ R85, R85, R80 ;  /* 0x0000005055557221 */ /* 0x000fe20000010000 */
[----:B------:R-:W3:Y:S01]  /*7100*/  MUFU.EX2 R34, R34 ;  /* 0x0000002200227308 */ /* 0x000ee20000000800 */
[----:B------:R-:W-:-:S02]  /*7110*/  FADD.FTZ R135, R135, R184 ;  /* 0x000000b887877221 */ /* 0x000fc40000010000 */
[----:B------:R-:W-:Y:S02]  /*7120*/  FADD.FTZ R36, R36, R85 ;  /* 0x0000005524247221 */ /* 0x000fe40000010000 */
[----:B------:R-:W-:Y:S02]  /*7130*/  FADD.FTZ R168, R168, R135 ;  /* 0x00000087a8a87221 */ /* 0x000fe40000010000 */
[----:B------:R-:W-:Y:S01]  /*7140*/  FADD.FTZ R36, R77, R36 ;  /* 0x000000244d247221 */ /* 0x000fe20000010000 */
[----:B------:R-:W-:Y:S01]  /*7150*/  MUFU.EX2 R32, R32 ;  /* 0x0000002000207308 */ /* 0x000fe20000000800 */
[----:B------:R-:W-:Y:S01]  /*7160*/  FADD.FTZ R133, R133, R168 ;  /* 0x000000a885857221 */ /* 0x000fe20000010000 */
[----:B----4-:R-:W-:Y:S01]  /*7170*/  HMMA.16816.F32.BF16 R24, R12, R16, R24 ;  /* 0x000000100c18723c */ /* 0x010fe20000041818 */
[----:B------:R-:W-:Y:S02]  /*7180*/  FADD.FTZ R37, R37, R36 ;  /* 0x0000002425257221 */ /* 0x000fe40000010000 */
[----:B------:R-:W-:-:S02]  /*7190*/  FFMA.FTZ R35, R48, c[0x0][0x23c], -R51 ;  /* 0x00008f0030237a23 */ /* 0x000fc40000010833 */
[----:B------:R-:W-:Y:S01]  /*71a0*/  FADD.FTZ R156, R156, R133 ;  /* 0x000000859c9c7221 */ /* 0x000fe20000010000 */
[----:B------:R-:W4:Y:S01]  /*71b0*/  MUFU.EX2 R247, R247 ;  /* 0x000000f700f77308 */ /* 0x000f220000000800 */
[----:B------:R-:W-:Y:S01]  /*71c0*/  FADD.FTZ R38, R38, R37 ;  /* 0x0000002526267221 */ /* 0x000fe20000010000 */
[----:B------:R-:W-:Y:S01]  /*71d0*/  HMMA.16816.F32.BF16 R28, R12, R18, R28 ;  /* 0x000000120c1c723c */ /* 0x000fe2000004181c */
[----:B------:R-:W-:Y:S02]  /*71e0*/  FADD.FTZ R123, R123, R156 ;  /* 0x0000009c7b7b7221 */ /* 0x000fe40000010000 */
[----:B------:R-:W-:Y:S02]  /*71f0*/  FADD.FTZ R39, R39, R38 ;  /* 0x0000002627277221 */ /* 0x000fe40000010000 */
[----:B------:R-:W-:Y:S01]  /*7200*/  FADD.FTZ R110, R110, R123 ;  /* 0x0000007b6e6e7221 */ /* 0x000fe20000010000 */
[----:B------:R-:W-:Y:S01]  /*7210*/  MUFU.EX2 R35, R35 ;  /* 0x0000002300237308 */ /* 0x000fe20000000800 */
[----:B------:R-:W-:Y:S01]  /*7220*/  FADD.FTZ R39, R46, R39 ;  /* 0x000000272e277221 */ /* 0x000fe20000010000 */
[----:B-1----:R-:W-:Y:S01]  /*7230*/  F2FP.BF16.PACK_AB R12, R40, R81 ;  /* 0x00000051280c723e */ /* 0x002fe200000010ff */
[----:B------:R-:W-:Y:S01]  /*7240*/  FADD.FTZ R93, R93, R110 ;  /* 0x0000006e5d5d7221 */ /* 0x000fe20000010000 */
[----:B---3--:R-:W-:Y:S01]  /*7250*/  F2FP.BF16.PACK_AB R13, R34, R33 ;  /* 0x00000021220d723e */ /* 0x008fe200000010ff */
[----:B------:R-:W-:-:S02]  /*7260*/  FADD.FTZ R44, R44, R39 ;  /* 0x000000272c2c7221 */ /* 0x000fc40000010000 */
[----:B------:R-:W-:Y:S01]  /*7270*/  FADD.FTZ R76, R76, R93 ;  /* 0x0000005d4c4c7221 */ /* 0x000fe20000010000 */
[----:B------:R-:W1:Y:S01]  /*7280*/  MUFU.EX2 R246, R246 ;  /* 0x000000f600f67308 */ /* 0x000e620000000800 */
[----:B------:R-:W-:Y:S01]  /*7290*/  FADD.FTZ R44, R43, R44 ;  /* 0x0000002c2b2c7221 */ /* 0x000fe20000010000 */
[----:B----4-:R-:W-:Y:S01]  /*72a0*/  F2FP.BF16.PACK_AB R14, R247, R32 ;  /* 0x00000020f70e723e */ /* 0x010fe200000010ff */
[----:B------:R-:W-:Y:S02]  /*72b0*/  FADD.FTZ R81, R81, R76 ;  /* 0x0000004c51517221 */ /* 0x000fe40000010000 */
[----:B------:R-:W-:Y:S02]  /*72c0*/  FADD.FTZ R33, R33, R44 ;  /* 0x0000002c21217221 */ /* 0x000fe40000010000 */
[----:B------:R-:W-:Y:S02]  /*72d0*/  FADD.FTZ R81, R40, R81 ;  /* 0x0000005128517221 */ /* 0x000fe40000010000 */
[----:B------:R-:W-:-:S02]  /*72e0*/  FADD.FTZ R34, R34, R33 ;  /* 0x0000002122227221 */ /* 0x000fc40000010000 */
        /* <DEDUP_REMOVED lines=35> */
[C---:B------:R-:W-:Y:S01]  /*7520*/  IMAD R7, R154.reuse, R7, R6 ;  /* 0x000000079a077224 */ /* 0x040fe200078e0206 */
[----:B------:R-:W-:Y:S01]  /*7530*/  LOP3.LUT R6, RZ, c[0x0][0x2d0], RZ, 0x33, !PT ;  /* 0x0000b400ff067a12 */ /* 0x000fe200078e33ff */
        /* <DEDUP_REMOVED lines=20> */
[----:B------:R-:W-:Y:S02]  /*7680*/  IMAD.IADD R3, R3, 0x1, -R6 ;  /* 0x0000000103037824 */ /* 0x000fe400078e0a06 */
[----:B------:R-:W-:-:S04]  /*7690*/  IMAD.MOV.U32 R6, RZ, RZ, c[0x0][0x2d0] ;  /* 0x0000b400ff067624 */ /* 0x000fc800078e00ff */
[----:B------:R-:W-:-:S04]  /*76a0*/  IMAD R6, R3, R6, -0x100 ;  /* 0xffffff0003067424 */ /* 0x000fc800078e0206 */
[----:B------:R-:W-:Y:S01]  /*76b0*/  IMAD.WIDE.U32 R8, R6, c[0x0][0x1a0], RZ ;  /* 0x0000680006087a25 */ /* 0x000fe200078e00ff */
[----:B------:R-:W-:-:S05]  /*76c0*/  SHF.R.S32.HI R3, RZ, 0x1f, R6 ;  /* 0x0000001fff037819 */ /* 0x000fca0000011406 */
[----:B------:R-:W-:-:S04]  /*76d0*/  IMAD R3, R3, c[0x0][0x1a0], RZ ;  /* 0x0000680003037a24 */ /* 0x000fc800078e02ff */
[----:B------:R-:W-:-:S04]  /*76e0*/  IMAD R3, R6, c[0x0][0x1a4], R3 ;  /* 0x0000690006037a24 */ /* 0x000fc800078e0203 */
[----:B------:R-:W-:Y:S01]  /*76f0*/  IMAD.IADD R9, R9, 0x1, R3 ;  /* 0x0000000109097824 */ /* 0x000fe200078e0203 */
[----:B--2---:R-:W-:-:S04]  /*7700*/  IADD3 R5, -R4, R5, RZ ;  /* 0x0000000504057210 */ /* 0x004fc80007ffe1ff */
[----:B------:R-:W-:Y:S01]  /*7710*/  SHF.R.S32.HI R4, RZ, 0x1f, R5 ;  /* 0x0000001fff047819 */ /* 0x000fe20000011405 */
[----:B------:R-:W-:-:S04]  /*7720*/  IMAD.WIDE.U32 R6, R5, c[0x0][0x188], R8 ;  /* 0x0000620005067a25 */ /* 0x000fc800078e0008 */
[----:B------:R-:W-:-:S04]  /*7730*/  IMAD R4, R4, c[0x0][0x188], RZ ;  /* 0x0000620004047a24 */ /* 0x000fc800078e02ff */
[----:B------:R-:W-:-:S05]  /*7740*/  IMAD R4, R5, c[0x0][0x18c], R4 ;  /* 0x0000630005047a24 */ /* 0x000fca00078e0204 */
[----:B------:R-:W-:Y:S01]  /*7750*/  IADD3 R4, R7, R4, RZ ;  /* 0x0000000407047210 */ /* 0x000fe20007ffe0ff */
[----:B------:R-:W-:Y:S05]  /*7760*/  BRA `(.L_x_2233) ;  /* 0x0000002000007947 */ /* 0x000fea0003800000 */
.L_x_2232:
[----:B------:R-:W-:-:S04]  /*7770*/  LEA R6, -R152, RZ, 0x8 ;  /* 0x000000ff98067211 */ /* 0x000fc800078e41ff */
[----:B------:R-:W-:Y:S02]  /*7780*/  SHF.R.S32.HI R4, RZ, 0x1f, R6 ;  /* 0x0000001fff047819 */ /* 0x000fe40000011406 */
.L_x_2233:
[----:B------:R-:W-:Y:S01]  /*7790*/  LEA R232, P0, R6, R232, 0x1 ;  /* 0x000000e806e87211 */ /* 0x000fe200078008ff */
[----:B------:R-:W-:Y:S02]  /*77a0*/  IMAD.SHL.U32 R3, R152, 0x40, RZ ;  /* 0x0000004098037824 */ /* 0x000fe400078e00ff */
[----:B------:R-:W-:Y:S01]  /*77b0*/  IMAD.MOV.U32 R5, RZ, RZ, 0x6 ;  /* 0x00000006ff057424 */ /* 0x000fe200078e00ff */
[----:B------:R-:W-:Y:S01]  /*77c0*/  LEA.HI.X R231, R6, R231, R4, 0x1, P0 ;  /* 0x000000e706e77211 */ /* 0x000fe200000f0c04 */
[----:B------:R-:W-:Y:S01]  /*77d0*/  IMAD.SHL.U32 R92, R235, 0x100, RZ ;  /* 0x00000100eb5c7824 */ /* 0x000fe200078e00ff */
        /* <DEDUP_REMOVED lines=27> */
[----:B------:R-:W-:Y:S04]  /*7990*/  LDSM.16.M88.4 R84, [R228] ;  /* 0x00000000e454783b */ /* 0x000fe80000000200 */
[----:B------:R-:W1:Y:S04]  /*79a0*/  LDSM.16.M88.4 R52, [R226+0x1000] ;  /* 0x00100000e234783b */ /* 0x000e680000000200 */
[----:B------:R-:W-:Y:S04]  /*79b0*/  LDSM.16.M88.4 R76, [R227] ;  /* 0x00000000e34c783b */ /* 0x000fe80000000200 */
[----:B--2---:R-:W-:Y:S04]  /*79c0*/  LDSM.16.M88.4 R4, [R225] ;  /* 0x00000000e104783b */ /* 0x004fe80000000200 */
[----:B------:R-:W2:Y:S04]  /*79d0*/  LDSM.16.M88.4 R44, [R226+0x1400] ;  /* 0x00140000e22c783b */ /* 0x000ea80000000200 */
[----:B------:R-:W2:Y:S04]  /*79e0*/  LDSM.16.M88.4 R36, [R226+0x1800] ;  /* 0x00180000e224783b */ /* 0x000ea80000000200 */
[----:B------:R-:W2:Y:S04]  /*79f0*/  LDSM.16.M88.4 R28, [R226+0x1c00] ;  /* 0x001c0000e21c783b */ /* 0x000ea80000000200 */
[----:B------:R-:W2:Y:S04]  /*7a00*/  LDSM.16.M88.4 R20, [R226+0x2000] ;  /* 0x00200000e214783b */ /* 0x000ea80000000200 */
[----:B------:R-:W2:Y:S04]  /*7a10*/  LDSM.16.M88.4 R64, [R222] ;  /* 0x00000000de40783b */ /* 0x000ea80000000200 */
[----:B------:R-:W2:Y:S04]  /*7a20*/  LDSM.16.M88.4 R60, [R221] ;  /* 0x00000000dd3c783b */ /* 0x000ea80000000200 */
[----:B-----5:R-:W5:Y:S01]  /*7a30*/  LDSM.16.M88.4 R16, [R220] ;  /* 0x00000000dc10783b */ /* 0x020f620000000200 */
[C---:B-1----:R-:W-:Y:S03]  /*7a40*/  HMMA.16816.F32.BF16 R56, R84.reuse, R52, RZ ;  /* 0x000000345438723c */ /* 0x042fe600000418ff */
[----:B---3--:R-:W1:Y:S04]  /*7a50*/  LDSM.16.M88.4 R12, [R226+0x2400] ;  /* 0x00240000e20c783b */ /* 0x008e680000000200 */
[----:B----4-:R-:W3:Y:S01]  /*7a60*/  LDSM.16.M88.4 R8, [R219] ;  /* 0x00000000db08783b */ /* 0x010ee20000000200 */
[C---:B------:R-:W-:Y:S03]  /*7a70*/  HMMA.16816.F32.BF16 R52, R84.reuse, R54, RZ ;  /* 0x000000365434723c */ /* 0x040fe600000418ff */
[----:B------:R-:W-:Y:S04]  /*7a80*/  LDSM.16.M88.4 R68, [R218] ;  /* 0x00000000da44783b */ /* 0x000fe80000000200 */
[----:B------:R-:W4:Y:S01]  /*7a90*/  S2R R3, SR_TID.X ;  /* 0x0000000000037919 */ /* 0x000f220000002100 */
[----:B--2---:R-:W-:Y:S03]  /*7aa0*/  HMMA.16816.F32.BF16 R48, R84, R44, RZ ;  /* 0x0000002c5430723c */ /* 0x004fe600000418ff */
[----:B------:R-:W-:Y:S04]  /*7ab0*/  LDSM.16.M88.4 R80, [R226+0x3000] ;  /* 0x00300000e250783b */ /* 0x000fe80000000200 */
[----:B------:R-:W-:Y:S01]  /*7ac0*/  LDSM.16.M88.4 R72, [R216] ;  /* 0x00000000d848783b */ /* 0x000fe20000000200 */
[C---:B------:R-:W-:Y:S03]  /*7ad0*/  HMMA.16816.F32.BF16 R56, R76.reuse, R4, R56 ;  /* 0x000000044c38723c */ /* 0x040fe60000041838 */
[----:B------:R-:W-:Y:S04]  /*7ae0*/  LDSM.16.M88.4 R88, [R226+0x3400] ;  /* 0x00340000e258783b */ /* 0x000fe80000000200 */
[----:B------:R-:W0:Y:S01]  /*7af0*/  LDGDEPBAR ;  /* 0x00000000000079af */ /* 0x000e220000000000 */
[----:B------:R-:W-:Y:S03]  /*7b00*/  HMMA.16816.F32.BF16 R52, R76, R6, R52 ;  /* 0x000000064c34723c */ /* 0x000fe60000041834 */
[----:B------:R-:W2:Y:S01]  /*7b10*/  LDSM.16.M88.4 R4, [R226+0x2800] ;  /* 0x00280000e204783b */ /* 0x000ea20000000200 */
[----:B----4-:R-:W-:-:S04]  /*7b20*/  IMAD.SHL.U32 R3, R3, 0x2, RZ ;  /* 0x0000000203037824 */ /* 0x010fc800078e00ff */
[----:B------:R-:W-:Y:S01]  /*7b30*/  HMMA.16816.F32.BF16 R44, R84, R46, RZ ;  /* 0x0000002e542c723c */ /* 0x000fe200000418ff */
[----:B------:R-:W-:-:S04]  /*7b40*/  LOP3.LUT R93, R3, 0x6, RZ, 0xc0, !PT ;  /* 0x00000006035d7812 */ /* 0x000fc800078ec0ff */
[----:B------:R-:W-:-:S03]  /*7b50*/  LOP3.LUT R3, R92, 0xf9, R93, 0xfe, !PT ;  /* 0x000000f95c037812 */ /* 0x000fc600078efe5d */
[----:B------:R-:W-:Y:S01]  /*7b60*/  HMMA.16816.F32.BF16 R40, R84, R36, RZ ;  /* 0x000000245428723c */ /* 0x000fe200000418ff */
[C---:B------:R-:W-:Y:S02]  /*7b70*/  ISETP.GE.AND P4, PT, R3.reuse, R151, PT ;  /* 0x000000970300720c */ /* 0x040fe40003f86270 */
[----:B------:R-:W-:Y:S02]  /*7b80*/  ISETP.GE.AND P0, PT, R3, R150, PT ;  /* 0x000000960300720c */ /* 0x000fe40003f06270 */
[----:B------:R-:W-:-:S03]  /*7b90*/  LOP3.LUT R3, R92, 0x8, R93, 0xfe, !PT ;  /* 0x000000085c037812 */ /* 0x000fc600078efe5d */
[C---:B------:R-:W-:Y:S08]  /*7ba0*/  HMMA.16816.F32.BF16 R36, R84.reuse, R38, RZ ;  /* 0x000000265424723c */ /* 0x040ff000000418ff */
[C---:B------:R-:W-:Y:S08]  /*7bb0*/  HMMA.16816.F32.BF16 R32, R84.reuse, R28, RZ ;  /* 0x0000001c5420723c */ /* 0x040ff000000418ff */
[C---:B------:R-:W-:Y:S08]  /*7bc0*/  HMMA.16816.F32.BF16 R28, R84.reuse, R30, RZ ;  /* 0x0000001e541c723c */ /* 0x040ff000000418ff */
[C---:B------:R-:W-:Y:S08]  /*7bd0*/  HMMA.16816.F32.BF16 R24, R84.reuse, R20, RZ ;  /* 0x000000145418723c */ /* 0x040ff000000418ff */
[----:B------:R-:W-:Y:S08]  /*7be0*/  HMMA.16816.F32.BF16 R20, R84, R22, RZ ;  /* 0x000000165414723c */ /* 0x000ff000000418ff */
[C---:B------:R-:W-:Y:S08]  /*7bf0*/  HMMA.16816.F32.BF16 R48, R76.reuse, R64, R48 ;  /* 0x000000404c30723c */ /* 0x040ff00000041830 */
[C---:B------:R-:W-:Y:S01]  /*7c00*/  HMMA.16816.F32.BF16 R44, R76.reuse, R66, R44 ;  /* 0x000000424c2c723c */ /* 0x040fe2000004182c */
[----:B------:R-:W4:Y:S07]  /*7c10*/  LDSM.16.M88.4 R64, [R217] ;  /* 0x00000000d940783b */ /* 0x000f2e0000000200 */
[C---:B------:R-:W-:Y:S08]  /*7c20*/  HMMA.16816.F32.BF16 R40, R76.reuse, R60, R40 ;  /* 0x0000003c4c28723c */ /* 0x040ff00000041828 */
[C---:B------:R-:W-:Y:S01]  /*7c30*/  HMMA.16816.F32.BF16 R36, R76.reuse, R62, R36 ;  /* 0x0000003e4c24723c */ /* 0x040fe20000041824 */
[----:B------:R-:W2:Y:S07]  /*7c40*/  LDSM.16.M88.4 R60, [R226+0x2c00] ;  /* 0x002c0000e23c783b */ /* 0x000eae0000000200 */
[C---:B-----5:R-:W-:Y:S08]  /*7c50*/  HMMA.16816.F32.BF16 R32, R76.reuse, R16, R32 ;  /* 0x000000104c20723c */ /* 0x060ff00000041820 */
[----:B------:R-:W-:Y:S08]  /*7c60*/  HMMA.16816.F32.BF16 R28, R76, R18, R28 ;  /* 0x000000124c1c723c */ /* 0x000ff0000004181c */
[----:B-1----:R-:W-:Y:S08]  /*7c70*/  HMMA.16816.F32.BF16 R16, R84, R12, RZ ;  /* 0x0000000c5410723c */ /* 0x002ff000000418ff */
[C---:B---3--:R-:W-:Y:S08]  /*7c80*/  HMMA.16816.F32.BF16 R24, R76.reuse, R8, R24 ;  /* 0x000000084c18723c */ /* 0x048ff00000041818 */
[----:B------:R-:W-:Y:S08]  /*7c90*/  HMMA.16816.F32.BF16 R20, R76, R10, R20 ;  /* 0x0000000a4c14723c */ /* 0x000ff00000041814 */
[C---:B------:R-:W-:Y:S08]  /*7ca0*/  HMMA.16816.F32.BF16 R12, R84.reuse, R14, RZ ;  /* 0x0000000e540c723c */ /* 0x040ff000000418ff */
[C---:B--2---:R-:W-:Y:S08]  /*7cb0*/  HMMA.16816.F32.BF16 R8, R84.reuse, R4, RZ ;  /* 0x000000045408723c */ /* 0x044ff000000418ff */
[----:B------:R-:W-:Y:S08]  /*7cc0*/  HMMA.16816.F32.BF16 R4, R84, R6, RZ ;  /* 0x000000065404723c */ /* 0x000ff000000418ff */
[C---:B------:R-:W-:Y:S07]  /*7cd0*/  HMMA.16816.F32.BF16 R16, R76.reuse, R68, R16 ;  /* 0x000000444c10723c */ /* 0x040fee0000041810 */
[C---:B------:R-:W-:Y:S01]  /*7ce0*/  LOP3.LUT R69, R92.reuse, R93, RZ, 0xfc, !PT ;  /* 0x0000005d5c457212 */ /* 0x040fe200078efcff */
[----:B------:R-:W-:Y:S01]  /*7cf0*/  HMMA.16816.F32.BF16 R12, R76, R70, R12 ;  /* 0x000000464c0c723c */ /* 0x000fe2000004180c */
[----:B------:R-:W-:-:S02]  /*7d00*/  LOP3.LUT R68, R92, 0x1, R93, 0xfe, !PT ;  /* 0x000000015c447812 */ /* 0x000fc400078efe5d */
[CC--:B------:R-:W-:Y:S02]  /*7d10*/  ISETP.GE.AND P5, PT, R69.reuse, R151.reuse, PT ;  /* 0x000000974500720c */ /* 0x0c0fe40003fa6270 */
[-C--:B------:R-:W-:Y:S02]  /*7d20*/  ISETP.GE.AND P3, PT, R69, R150.reuse, PT ;  /* 0x000000964500720c */ /* 0x080fe40003f66270 */
[C---:B------:R-:W-:Y:S01]  /*7d30*/  ISETP.GE.AND P2, PT, R68.reuse, R151, PT ;  /* 0x000000974400720c */ /* 0x040fe20003f46270 */
[----:B----4-:R-:W-:Y:S01]  /*7d40*/  HMMA.16816.F32.BF16 R8, R76, R64, R8 ;  /* 0x000000404c08723c */ /* 0x010fe20000041808 */
[----:B------:R-:W-:Y:S02]  /*7d50*/  ISETP.GE.AND P1, PT, R68, R150, PT ;  /* 0x000000964400720c */ /* 0x000fe40003f26270 */
[----:B------:R-:W1:Y:S01]  /*7d60*/  LDSM.16.M88.4 R68, [R215] ;  /* 0x00000000d744783b */ /* 0x000e620000000200 */
[----:B------:R-:W-:Y:S02]  /*7d70*/  FSEL R94, R56, -INF , !P5 ;  /* 0xff800000385e7808 */ /* 0x000fe40006800000 */
[----:B------:R-:W-:-:S02]  /*7d80*/  FSEL R179, R58, -INF , !P3 ;  /* 0xff8000003ab37808 */ /* 0x000fc40005800000 */
[----:B------:R-:W-:Y:S01]  /*7d90*/  HMMA.16816.F32.BF16 R4, R76, R66, R4 ;  /* 0x000000424c04723c */ /* 0x000fe20000041804 */
[----:B------:R-:W-:Y:S02]  /*7da0*/  FSEL R96, R57, -INF , !P2 ;  /* 0xff80000039607808 */ /* 0x000fe40005000000 */
[----:B------:R-:W-:Y:S02]  /*7db0*/  FSEL R193, R59, -INF , !P1 ;  /* 0xff8000003bc17808 */ /* 0x000fe40004800000 */
[C---:B------:R-:W-:Y:S02]  /*7dc0*/  ISETP.GE.AND P5, PT, R3.reuse, R151, PT ;  /* 0x000000970300720c */ /* 0x040fe40003fa6270 */
[----:B------:R-:W-:Y:S01]  /*7dd0*/  ISETP.GE.AND P3, PT, R3, R150, PT ;  /* 0x000000960300720c */ /* 0x000fe20003f66270 */
[----:B------:R-:W-:Y:S01]  /*7de0*/  HMMA.16816.F32.BF16 R64, R84, R60, RZ ;  /* 0x0000003c5440723c */ /* 0x000fe200000418ff */
[----:B------:R-:W-:Y:S02]  /*7df0*/  LOP3.LUT R3, R92, 0x9, R93, 0xfe, !PT ;  /* 0x000000095c037812 */ /* 0x000fe400078efe5d */
[----:B------:R-:W-:-:S02]  /*7e00*/  FSEL R98, R52, -INF , !P5 ;  /* 0xff80000034627808 */ /* 0x000fc40006800000 */
[C---:B------:R-:W-:Y:S02]  /*7e10*/  ISETP.GE.AND P2, PT, R3.reuse, R151, PT ;  /* 0x000000970300720c */ /* 0x040fe40003f46270 */
[C-C-:B------:R-:W-:Y:S01]  /*7e20*/  LOP3.LUT R52, R92.reuse, 0x11, R93.reuse, 0xfe, !PT ;  /* 0x000000115c347812 */ /* 0x140fe200078efe5d */
[C---:B------:R-:W-:Y:S01]  /*7e30*/  HMMA.16816.F32.BF16 R60, R84.reuse, R62, RZ ;  /* 0x0000003e543c723c */ /* 0x040fe200000418ff */
[-C--:B------:R-:W-:Y:S02]  /*7e40*/  ISETP.GE.AND P1, PT, R3, R150.reuse, PT ;  /* 0x000000960300720c */ /* 0x080fe40003f26270 */
[----:B------:R-:W-:Y:S02]  /*7e50*/  LOP3.LUT R3, R92, 0x18, R93, 0xfe, !PT ;  /* 0x000000185c037812 */ /* 0x000fe400078efe5d */
[----:B------:R-:W-:Y:S02]  /*7e60*/  FSEL R195, R54, -INF , !P3 ;  /* 0xff80000036c37808 */ /* 0x000fe40005800000 */
[----:B------:R-:W-:Y:S01]  /*7e70*/  FSEL R197, R55, -INF , !P1 ;  /* 0xff80000037c57808 */ /* 0x000fe20004800000 */
[----:B------:R-:W-:Y:S01]  /*7e80*/  HMMA.16816.F32.BF16 R56, R84, R80, RZ ;  /* 0x000000505438723c */ /* 0x000fe200000418ff */
[----:B------:R-:W-:-:S04]  /*7e90*/  ISETP.GE.AND P1, PT, R52, R150, PT ;  /* 0x000000963400720c */ /* 0x000fc80003f26270 */
[----:B------:R-:W-:Y:S02]  /*7ea0*/  FSEL R191, R51, -INF , !P1 ;  /* 0xff80000033bf7808 */ /* 0x000fe40004800000 */
[----:B------:R-:W-:Y:S01]  /*7eb0*/  LOP3.LUT R80, R92, 0x10, R93, 0xfe, !PT ;  /* 0x000000105c507812 */ /* 0x000fe200078efe5d */
[C---:B------:R-:W-:Y:S03]  /*7ec0*/  HMMA.16816.F32.BF16 R64, R76.reuse, R72, R64 ;  /* 0x000000484c40723c */ /* 0x040fe60000041840 */
[CC--:B------:R-:W-:Y:S02]  /*7ed0*/  ISETP.GE.AND P5, PT, R80.reuse, R151.reuse, PT ;  /* 0x000000975000720c */ /* 0x0c0fe40003fa6270 */
[----:B------:R-:W-:Y:S02]  /*7ee0*/  ISETP.GE.AND P3, PT, R80, R150, PT ;  /* 0x000000965000720c */ /* 0x000fe40003f66270 */
[----:B------:R-:W-:Y:S01]  /*7ef0*/  FSEL R72, R53, -INF , !P2 ;  /* 0xff80000035487808 */ /* 0x000fe20005000000 */
[----:B------:R-:W-:Y:S01]  /*7f00*/  HMMA.16816.F32.BF16 R60, R76, R74, R60 ;  /* 0x0000004a4c3c723c */ /* 0x000fe2000004183c */
[----:B------:R-:W-:-:S02]  /*7f10*/  ISETP.GE.AND P2, PT, R52, R151, PT ;  /* 0x000000973400720c */ /* 0x000fc40003f46270 */
[----:B------:R-:W-:Y:S02]  /*7f20*/  FSEL R104, R48, -INF , !P5 ;  /* 0xff80000030687808 */ /* 0x000fe40006800000 */
[----:B------:R-:W-:Y:S02]  /*7f30*/  FSEL R100, R49, -INF , !P2 ;  /* 0xff80000031647808 */ /* 0x000fe40005000000 */
[C---:B------:R-:W-:Y:S01]  /*7f40*/  ISETP.GE.AND P5, PT, R3.reuse, R151, PT ;  /* 0x000000970300720c */ /* 0x040fe20003fa6270 */
[----:B------:R-:W-:Y:S01]  /*7f50*/  HMMA.16816.F32.BF16 R80, R84, R82, RZ ;  /* 0x000000525450723c */ /* 0x000fe200000418ff */
[----:B------:R-:W-:Y:S02]  /*7f60*/  ISETP.GE.AND P2, PT, R3, R150, PT ;  /* 0x000000960300720c */ /* 0x000fe40003f46270 */
[C-C-:B------:R-:W-:Y:S02]  /*7f70*/  LOP3.LUT R48, R92.reuse, 0x19, R93.reuse, 0xfe, !PT ;  /* 0x000000195c307812 */ /* 0x140fe400078efe5d */
[----:B------:R-:W-:-:S02]  /*7f80*/  LOP3.LUT R3, R92, 0x20, R93, 0xfe, !PT ;  /* 0x000000205c037812 */ /* 0x000fc400078efe5d */
[----:B------:R-:W-:Y:S01]  /*7f90*/  FSEL R199, R50, -INF , !P3 ;  /* 0xff80000032c77808 */ /* 0x000fe20005800000 */
[----:B-1----:R-:W-:Y:S01]  /*7fa0*/  HMMA.16816.F32.BF16 R56, R76, R68, R56 ;  /* 0x000000444c38723c */ /* 0x002fe20000041838 */
[-C--:B------:R-:W-:Y:S02]  /*7fb0*/  ISETP.GE.AND P3, PT, R48, R151.reuse, PT ;  /* 0x000000973000720c */ /* 0x080fe40003f66270 */
[----:B------:R-:W-:Y:S02]  /*7fc0*/  FSEL R74, R44, -INF , !P5 ;  /* 0xff8000002c4a7808 */ /* 0x000fe40006800000 */
[----:B------:R-:W-:Y:S02]  /*7fd0*/  ISETP.GE.AND P5, PT, R3, R151, PT ;  /* 0x000000970300720c */ /* 0x000fe40003fa6270 */
[----:B------:R-:W-:Y:S02]  /*7fe0*/  LOP3.LUT R44, R92, 0x21, R93, 0xfe, !PT ;  /* 0x000000215c2c7812 */ /* 0x000fe400078efe5d */
[----:B------:R-:W-:-:S02]  /*7ff0*/  ISETP.GE.AND P1, PT, R48, R150, PT ;  /* 0x000000963000720c */ /* 0x000fc40003f26270 */
[----:B------:R-:W-:Y:S02]  /*8000*/  FSEL R189, R46, -INF , !P2 ;  /* 0xff8000002ebd7808 */ /* 0x000fe40005000000 */
[----:B------:R-:W-:Y:S02]  /*8010*/  FSEL R68, R45, -INF , !P3 ;  /* 0xff8000002d447808 */ /* 0x000fe40005800000 */
[----:B------:R-:W-:Y:S01]  /*8020*/  ISETP.GE.AND P2, PT, R3, R150, PT ;  /* 0x000000960300720c */ /* 0x000fe20003f46270 */
[----:B------:R-:W-:Y:S01]  /*8030*/  HMMA.16816.F32.BF16 R80, R76, R70, R80 ;  /* 0x000000464c50723c */ /* 0x000fe20000041850 */
[----:B------:R-:W-:Y:S02]  /*8040*/  ISETP.GE.AND P3, PT, R44, R151, PT ;  /* 0x000000972c00720c */ /* 0x000fe40003f66270 */
[----:B------:R-:W-:Y:S02]  /*8050*/  FSEL R106, R40, -INF , !P5 ;  /* 0xff800000286a7808 */ /* 0x000fe40006800000 */
[----:B------:R-:W-:-:S02]  /*8060*/  LOP3.LUT R3, R92, 0x28, R93, 0xfe, !PT ;  /* 0x000000285c037812 */ /* 0x000fc400078efe5d */
[----:B------:R-:W-:Y:S02]  /*8070*/  LOP3.LUT R40, R92, 0x29, R93, 0xfe, !PT ;  /* 0x000000295c287812 */ /* 0x000fe400078efe5d */
[----:B------:R-:W-:Y:S02]  /*8080*/  FSEL R187, R47, -INF , !P1 ;  /* 0xff8000002fbb7808 */ /* 0x000fe40004800000 */
[----:B------:R-:W-:Y:S02]  /*8090*/  ISETP.GE.AND P1, PT, R44, R150, PT ;  /* 0x000000962c00720c */ /* 0x000fe40003f26270 */
[----:B------:R-:W-:Y:S01]  /*80a0*/  FSEL R110, R41, -INF , !P3 ;  /* 0xff800000296e7808 */ /* 0x000fe20005800000 */
[----:B------:R-:W1:Y:S01]  /*80b0*/  LDSM.16.M88.4 R44, [R214] ;  /* 0x00000000d62c783b */ /* 0x000e620000000200 */
[----:B------:R-:W-:Y:S02]  /*80c0*/  FSEL R185, R42, -INF , !P2 ;  /* 0xff8000002ab97808 */ /* 0x000fe40005000000 */
[----:B------:R-:W-:-:S02]  /*80d0*/  ISETP.GE.AND P5, PT, R3, R151, PT ;  /* 0x000000970300720c */ /* 0x000fc40003fa6270 */
[-C--:B------:R-:W-:Y:S02]  /*80e0*/  ISETP.GE.AND P3, PT, R3, R150.reuse, PT ;  /* 0x000000960300720c */ /* 0x080fe40003f66270 */
[----:B------:R-:W-:Y:S02]  /*80f0*/  ISETP.GE.AND P2, PT, R40, R151, PT ;  /* 0x000000972800720c */ /* 0x000fe40003f46270 */
[C-C-:B------:R-:W-:Y:S02]  /*8100*/  LOP3.LUT R3, R92.reuse, 0x30, R93.reuse, 0xfe, !PT ;  /* 0x000000305c037812 */ /* 0x140fe400078efe5d */
[----:B------:R-:W-:Y:S02]  /*8110*/  LOP3.LUT R48, R92, 0x31, R93, 0xfe, !PT ;  /* 0x000000315c307812 */ /* 0x000fe400078efe5d */
[----:B------:R-:W-:Y:S02]  /*8120*/  FSEL R175, R43, -INF , !P1 ;  /* 0xff8000002baf7808 */ /* 0x000fe40004800000 */
[----:B------:R-:W-:-:S02]  /*8130*/  ISETP.GE.AND P1, PT, R40, R150, PT ;  /* 0x000000962800720c */ /* 0x000fc40003f26270 */
[----:B------:R-:W-:Y:S01]  /*8140*/  FSEL R114, R36, -INF , !P5 ;  /* 0xff80000024727808 */ /* 0x000fe20006800000 */
[C---:B------:R-:W-:Y:S01]  /*8150*/  HMMA.16816.F32.BF16 R40, R84.reuse, R88, RZ ;  /* 0x000000585428723c */ /* 0x040fe200000418ff */
[----:B------:R-:W-:Y:S02]  /*8160*/  FSEL R173, R38, -INF , !P3 ;  /* 0xff80000026ad7808 */ /* 0x000fe40005800000 */
[----:B------:R-:W-:Y:S02]  /*8170*/  FSEL R122, R37, -INF , !P2 ;  /* 0xff800000257a7808 */ /* 0x000fe40005000000 */
[CC--:B------:R-:W-:Y:S02]  /*8180*/  ISETP.GE.AND P5, PT, R3.reuse, R151.reuse, PT ;  /* 0x000000970300720c */ /* 0x0c0fe40003fa6270 */
[----:B------:R-:W-:Y:S01]  /*8190*/  ISETP.GE.AND P3, PT, R3, R150, PT ;  /* 0x000000960300720c */ /* 0x000fe20003f66270 */
[----:B------:R-:W-:Y:S01]  /*81a0*/  HMMA.16816.F32.BF16 R88, R84, R90, RZ ;  /* 0x0000005a5458723c */ /* 0x000fe200000418ff */
[----:B------:R-:W-:-:S02]  /*81b0*/  ISETP.GE.AND P2, PT, R48, R151, PT ;  /* 0x000000973000720c */ /* 0x000fc40003f46270 */
[----:B------:R-:W-:Y:S02]  /*81c0*/  LOP3.LUT R3, R92, 0x38, R93, 0xfe, !PT ;  /* 0x000000385c037812 */ /* 0x000fe400078efe5d */
[----:B------:R-:W-:Y:S02]  /*81d0*/  FSEL R169, R39, -INF , !P1 ;  /* 0xff80000027a97808 */ /* 0x000fe40004800000 */
[----:B------:R-:W-:Y:S01]  /*81e0*/  ISETP.GE.AND P1, PT, R48, R150, PT ;  /* 0x000000963000720c */ /* 0x000fe20003f26270 */
[----:B------:R-:W2:Y:S01]  /*81f0*/  LDSM.16.M88.4 R36, [R226+0x3800] ;  /* 0x00380000e224783b */ /* 0x000ea20000000200 */
[----:B------:R-:W-:Y:S02]  /*8200*/  FSEL R158, R32, -INF , !P5 ;  /* 0xff800000209e7808 */ /* 0x000fe40006800000 */
[----:B------:R-:W-:Y:S02]  /*8210*/  FSEL R126, R33, -INF , !P2 ;  /* 0xff800000217e7808 */ /* 0x000fe40005000000 */
[----:B------:R-:W-:-:S02]  /*8220*/  ISETP.GE.AND P5, PT, R3, R151, PT ;  /* 0x000000970300720c */ /* 0x000fc40003fa6270 */
[-C--:B------:R-:W-:Y:S01]  /*8230*/  ISETP.GE.AND P2, PT, R3, R150.reuse, PT ;  /* 0x000000960300720c */ /* 0x080fe20003f46270 */
[C---:B-1----:R-:W-:Y:S01]  /*8240*/  HMMA.16816.F32.BF16 R40, R76.reuse, R44, R40 ;  /* 0x0000002c4c28723c */ /* 0x042fe20000041828 */
[C-C-:B------:R-:W-:Y:S02]  /*8250*/  LOP3.LUT R32, R92.reuse, 0x39, R93.reuse, 0xfe, !PT ;  /* 0x000000395c207812 */ /* 0x140fe400078efe5d */
[----:B------:R-:W-:Y:S02]  /*8260*/  LOP3.LUT R3, R92, 0x40, R93, 0xfe, !PT ;  /* 0x000000405c037812 */ /* 0x000fe400078efe5d */
[----:B------:R-:W-:Y:S02]  /*8270*/  FSEL R177, R34, -INF , !P3 ;  /* 0xff80000022b17808 */ /* 0x000fe40005800000 */
[----:B------:R-:W-:Y:S01]  /*8280*/  FSEL R161, R35, -INF , !P1 ;  /* 0xff80000023a17808 */ /* 0x000fe20004800000 */
[----:B------:R-:W-:Y:S01]  /*8290*/  HMMA.16816.F32.BF16 R88, R76, R46, R88 ;  /* 0x0000002e4c58723c */ /* 0x000fe20000041858 */
[C---:B------:R-:W-:Y:S01]  /*82a0*/  ISETP.GE.AND P3, PT, R32.reuse, R151, PT ;  /* 0x000000972000720c */ /* 0x040fe20003f66270 */
[----:B------:R-:W-:Y:S01]  /*82b0*/  LDSM.16.M88.4 R44, [R226+0x4800] ;  /* 0x00480000e22c783b */ /* 0x000fe20000000200 */
[----:B------:R-:W-:-:S02]  /*82c0*/  ISETP.GE.AND P1, PT, R32, R150, PT ;  /* 0x000000962000720c */ /* 0x000fc40003f26270 */
[----:B------:R-:W-:Y:S02]  /*82d0*/  FSEL R70, R28, -INF , !P5 ;  /* 0xff8000001c467808 */ /* 0x000fe40006800000 */
[----:B------:R-:W-:Y:S02]  /*82e0*/  ISETP.GE.AND P5, PT, R3, R151, PT ;  /* 0x000000970300720c */ /* 0x000fe40003fa6270 */
[----:B------:R-:W-:Y:S02]  /*82f0*/  LOP3.LUT R28, R92, 0x41, R93, 0xfe, !PT ;  /* 0x000000415c1c7812 */ /* 0x000fe400078efe5d */
[----:B------:R-:W-:Y:S02]  /*8300*/  FSEL R159, R30, -INF , !P2 ;  /* 0xff8000001e9f7808 */ /* 0x000fe40005000000 */
[----:B------:R-:W-:Y:S02]  /*8310*/  FSEL R166, R29, -INF , !P3 ;  /* 0xff8000001da67808 */ /* 0x000fe40005800000 */
[----:B------:R-:W-:-:S02]  /*8320*/  FSEL R165, R31, -INF , !P1 ;  /* 0xff8000001fa57808 */ /* 0x000fc40004800000 */
[-C--:B------:R-:W-:Y:S02]  /*8330*/  ISETP.GE.AND P2, PT, R3, R150.reuse, PT ;  /* 0x000000960300720c */ /* 0x080fe40003f46270 */
[C---:B------:R-:W-:Y:S02]  /*8340*/  ISETP.GE.AND P3, PT, R28.reuse, R151, PT ;  /* 0x000000971c00720c */ /* 0x040fe40003f66270 */
[----:B------:R-:W-:Y:S02]  /*8350*/  ISETP.GE.AND P1, PT, R28, R150, PT ;  /* 0x000000961c00720c */ /* 0x000fe40003f26270 */
[----:B------:R-:W-:Y:S01]  /*8360*/  FSEL R170, R24, -INF , !P5 ;  /* 0xff80000018aa7808 */ /* 0x000fe20006800000 */
[----:B------:R-:W1:Y:S01]  /*8370*/  LDSM.16.M88.4 R28, [R213] ;  /* 0x00000000d51c783b */ /* 0x000e620000000200 */
[C-C-:B------:R-:W-:Y:S02]  /*8380*/  LOP3.LUT R3, R92.reuse, 0x48, R93.reuse, 0xfe, !PT ;  /* 0x000000485c037812 */ /* 0x140fe400078efe5d */
[----:B------:R-:W-:-:S02]  /*8390*/  LOP3.LUT R24, R92, 0x49, R93, 0xfe, !PT ;  /* 0x000000495c187812 */ /* 0x000fc400078efe5d */
[----:B------:R-:W-:Y:S02]  /*83a0*/  FSEL R168, R25, -INF , !P3 ;  /* 0xff80000019a87808 */ /* 0x000fe40005800000 */
[----:B------:R-:W-:Y:S02]  /*83b0*/  FSEL R167, R26, -INF , !P2 ;  /* 0xff8000001aa77808 */ /* 0x000fe40005000000 */
[----:B------:R-:W-:Y:S02]  /*83c0*/  FSEL R157, R27, -INF , !P1 ;  /* 0xff8000001b9d7808 */ /* 0x000fe40004800000 */
[CC--:B------:R-:W-:Y:S02]  /*83d0*/  ISETP.GE.AND P5, PT, R3.reuse, R151.reuse, PT ;  /* 0x000000970300720c */ /* 0x0c0fe40003fa6270 */
[----:B------:R-:W-:Y:S02]  /*83e0*/  ISETP.GE.AND P3, PT, R3, R150, PT ;  /* 0x000000960300720c */ /* 0x000fe40003f66270 */
[----:B------:R-:W-:-:S02]  /*83f0*/  ISETP.GE.AND P2, PT, R24, R151, PT ;  /* 0x000000971800720c */ /* 0x000fc40003f46270 */
[----:B------:R-:W-:Y:S02]  /*8400*/  ISETP.GE.AND P1, PT, R24, R150, PT ;  /* 0x000000961800720c */ /* 0x000fe40003f26270 */
[----:B------:R-:W-:Y:S01]  /*8410*/  FSEL R172, R20, -INF , !P5 ;  /* 0xff80000014ac7808 */ /* 0x000fe20006800000 */
[C---:B--2---:R-:W-:Y:S01]  /*8420*/  HMMA.16816.F32.BF16 R24, R84.reuse, R36, RZ ;  /* 0x000000245418723c */ /* 0x044fe200000418ff */
[----:B------:R-:W-:Y:S02]  /*8430*/  FSEL R155, R22, -INF , !P3 ;  /* 0xff800000169b7808 */ /* 0x000fe40005800000 */
[----:B------:R-:W-:Y:S02]  /*8440*/  FSEL R174, R21, -INF , !P2 ;  /* 0xff80000015ae7808 */ /* 0x000fe40005000000 */
[----:B------:R-:W-:Y:S02]  /*8450*/  FSEL R131, R23, -INF , !P1 ;  /* 0xff80000017837808 */ /* 0x000fe40004800000 */
[----:B------:R-:W2:Y:S01]  /*8460*/  LDSM.16.M88.4 R20, [R226+0x3c00] ;  /* 0x003c0000e214783b */ /* 0x000ea20000000200 */
[C-C-:B------:R-:W-:Y:S01]  /*8470*/  LOP3.LUT R3, R92.reuse, 0x50, R93.reuse, 0xfe, !PT ;  /* 0x000000505c037812 */ /* 0x140fe200078efe5d */
[----:B------:R-:W-:Y:S01]  /*8480*/  HMMA.16816.F32.BF16 R36, R84, R38, RZ ;  /* 0x000000265424723c */ /* 0x000fe200000418ff */
[----:B------:R-:W-:-:S02]  /*8490*/  LOP3.LUT R32, R92, 0x51, R93, 0xfe, !PT ;  /* 0x000000515c207812 */ /* 0x000fc400078efe5d */
[CC--:B------:R-:W-:Y:S02]  /*84a0*/  ISETP.GE.AND P5, PT, R3.reuse, R151.reuse, PT ;  /* 0x000000970300720c */ /* 0x0c0fe40003fa6270 */
[-C--:B------:R-:W-:Y:S02]  /*84b0*/  ISETP.GE.AND P3, PT, R3, R150.reuse, PT ;  /* 0x000000960300720c */ /* 0x080fe40003f66270 */
[----:B------:R-:W-:Y:S02]  /*84c0*/  LOP3.LUT R3, R92, 0x58, R93, 0xfe, !PT ;  /* 0x000000585c037812 */ /* 0x000fe400078efe5d */
[----:B------:R-:W-:Y:S02]  /*84d0*/  FSEL R178, R16, -INF , !P5 ;  /* 0xff80000010b27808 */ /* 0x000fe40006800000 */
[----:B------:R-:W-:Y:S02]  /*84e0*/  ISETP.GE.AND P1, PT, R32, R150, PT ;  /* 0x000000962000720c */ /* 0x000fe40003f26270 */
[----:B------:R-:W-:-:S02]  /*84f0*/  ISETP.GE.AND P5, PT, R3, R151, PT ;  /* 0x000000970300720c */ /* 0x000fc40003fa6270 */
[----:B------:R-:W-:Y:S01]  /*8500*/  ISETP.GE.AND P2, PT, R32, R151, PT ;  /* 0x000000972000720c */ /* 0x000fe20003f46270 */
[C---:B-1----:R-:W-:Y:S01]  /*8510*/  HMMA.16816.F32.BF16 R24, R76.reuse, R28, R24 ;  /* 0x0000001c4c18723c */ /* 0x042fe20000041818 */
[----:B------:R-:W-:Y:S01]  /*8520*/  LOP3.LUT R16, R92, 0x59, R93, 0xfe, !PT ;  /* 0x000000595c107812 */ /* 0x000fe200078efe5d */
[----:B------:R-:W-:Y:S01]  /*8530*/  LDSM.16.M88.4 R32, [R226+0x4400] ;  /* 0x00440000e220783b */ /* 0x000fe20000000200 */
[----:B------:R-:W-:Y:S02]  /*8540*/  FSEL R153, R18, -INF , !P3 ;  /* 0xff80000012997808 */ /* 0x000fe40005800000 */
[----:B------:R-:W-:Y:S02]  /*8550*/  FSEL R123, R19, -INF , !P1 ;  /* 0xff800000137b7808 */ /* 0x000fe40004800000 */
[----:B------:R-:W-:Y:S01]  /*8560*/  FSEL R180, R12, -INF , !P5 ;  /* 0xff8000000cb47808 */ /* 0x000fe20006800000 */
[----:B------:R-:W-:Y:S01]  /*8570*/  HMMA.16816.F32.BF16 R36, R76, R30, R36 ;  /* 0x0000001e4c24723c */ /* 0x000fe20000041824 */
[----:B------:R-:W-:-:S02]  /*8580*/  FSEL R176, R17, -INF , !P2 ;  /* 0xff80000011b07808 */ /* 0x000fc40005000000 */
[C---:B------:R-:W-:Y:S02]  /*8590*/  ISETP.GE.AND P3, PT, R16.reuse, R151, PT ;  /* 0x000000971000720c */ /* 0x040fe40003f66270 */
[-C--:B------:R-:W-:Y:S02]  /*85a0*/  ISETP.GE.AND P1, PT, R16, R150.reuse, PT ;  /* 0x000000961000720c */ /* 0x080fe40003f26270 */
[----:B------:R-:W-:Y:S01]  /*85b0*/  LOP3.LUT R12, R92, 0x61, R93, 0xfe, !PT ;  /* 0x000000615c0c7812 */ /* 0x000fe200078efe5d */
[----:B------:R-:W-:Y:S01]  /*85c0*/  LDSM.16.M88.4 R16, [R226+0x4000] ;  /* 0x00400000e210783b */ /* 0x000fe20000000200 */
[----:B------:R-:W-:Y:S02]  /*85d0*/  ISETP.GE.AND P2, PT, R3, R150, PT ;  /* 0x000000960300720c */ /* 0x000fe40003f46270 */
[----:B------:R-:W-:Y:S02]  /*85e0*/  FSEL R182, R13, -INF , !P3 ;  /* 0xff8000000db67808 */ /* 0x000fe40005800000 */
[----:B------:R-:W-:-:S02]  /*85f0*/  FSEL R127, R15, -INF , !P1 ;  /* 0xff8000000f7f7808 */ /* 0x000fc40004800000 */
[----:B------:R-:W-:Y:S02]  /*8600*/  FSEL R121, R14, -INF , !P2 ;  /* 0xff8000000e797808 */ /* 0x000fe40005000000 */
[CC--:B------:R-:W-:Y:S02]  /*8610*/  ISETP.GE.AND P3, PT, R12.reuse, R151.reuse, PT ;  /* 0x000000970c00720c */ /* 0x0c0fe40003f66270 */
[----:B------:R-:W-:Y:S02]  /*8620*/  ISETP.GE.AND P1, PT, R12, R150, PT ;  /* 0x000000960c00720c */ /* 0x000fe40003f26270 */
[----:B------:R-:W1:Y:S01]  /*8630*/  LDSM.16.M88.4 R12, [R212] ;  /* 0x00000000d40c783b */ /* 0x000e620000000200 */
[----:B------:R-:W-:Y:S02]  /*8640*/  LOP3.LUT R3, R92, 0x60, R93, 0xfe, !PT ;  /* 0x000000605c037812 */ /* 0x000fe400078efe5d */
[----:B------:R-:W-:Y:S02]  /*8650*/  FSEL R186, R9, -INF , !P3 ;  /* 0xff80000009ba7808 */ /* 0x000fe40005800000 */
[----:B------:R-:W-:-:S02]  /*8660*/  ISETP.GE.AND P5, PT, R3, R151, PT ;  /* 0x000000970300720c */ /* 0x000fc40003fa6270 */
[-C--:B------:R-:W-:Y:S02]  /*8670*/  ISETP.GE.AND P2, PT, R3, R150.reuse, PT ;  /* 0x000000960300720c */ /* 0x080fe40003f46270 */
[--C-:B------:R-:W-:Y:S02]  /*8680*/  LOP3.LUT R3, R92, 0x68, R93.reuse, 0xfe, !PT ;  /* 0x000000685c037812 */ /* 0x100fe400078efe5d */
[----:B------:R-:W-:Y:S02]  /*8690*/  FSEL R188, R8, -INF , !P5 ;  /* 0xff80000008bc7808 */ /* 0x000fe40006800000 */
[C---:B------:R-:W-:Y:S02]  /*86a0*/  ISETP.GE.AND P5, PT, R3.reuse, R151, PT ;  /* 0x000000970300720c */ /* 0x040fe40003fa6270 */
[----:B------:R-:W-:Y:S02]  /*86b0*/  ISETP.GE.AND P3, PT, R3, R150, PT ;  /* 0x000000960300720c */ /* 0x000fe40003f66270 */
[----:B------:R-:W-:-:S02]  /*86c0*/  LOP3.LUT R3, R92, 0x69, R93, 0xfe, !PT ;  /* 0x000000695c037812 */ /* 0x000fc400078efe5d */
[----:B------:R-:W-:Y:S02]  /*86d0*/  FSEL R129, R10, -INF , !P2 ;  /* 0xff8000000a817808 */ /* 0x000fe40005000000 */
[----:B------:R-:W-:Y:S02]  /*86e0*/  FSEL R119, R11, -INF , !P1 ;  /* 0xff8000000b777808 */ /* 0x000fe40004800000 */
[C---:B--2---:R-:W-:Y:S01]  /*86f0*/  HMMA.16816.F32.BF16 R8, R84.reuse, R20, RZ ;  /* 0x000000145408723c */ /* 0x044fe200000418ff */
[C---:B------:R-:W-:Y:S02]  /*8700*/  ISETP.GE.AND P2, PT, R3.reuse, R151, PT ;  /* 0x000000970300720c */ /* 0x040fe40003f46270 */
[----:B------:R-:W-:Y:S02]  /*8710*/  ISETP.GE.AND P1, PT, R3, R150, PT ;  /* 0x000000960300720c */ /* 0x000fe40003f26270 */
[----:B------:R-:W-:Y:S02]  /*8720*/  FSEL R190, R4, -INF , !P5 ;  /* 0xff80000004be7808 */ /* 0x000fe40006800000 */
[----:B------:R-:W-:Y:S01]  /*8730*/  FSEL R117, R6, -INF , !P3 ;  /* 0xff80000006757808 */ /* 0x000fe20005800000 */
[----:B------:R-:W-:Y:S01]  /*8740*/  HMMA.16816.F32.BF16 R20, R84, R22, RZ ;  /* 0x000000165414723c */ /* 0x000fe200000418ff */
[----:B------:R-:W-:-:S02]  /*8750*/  FSEL R192, R5, -INF , !P2 ;  /* 0xff80000005c07808 */ /* 0x000fc40005000000 */
[----:B------:R-:W-:Y:S02]  /*8760*/  FSEL R111, R7, -INF , !P1 ;  /* 0xff800000076f7808 */ /* 0x000fe40004800000 */
[----:B------:R-:W2:Y:S01]  /*8770*/  LDSM.16.M88.4 R4, [R211] ;  /* 0x00000000d304783b */ /* 0x000ea20000000200 */
[C-C-:B------:R-:W-:Y:S02]  /*8780*/  LOP3.LUT R28, R92.reuse, 0x70, R93.reuse, 0xfe, !PT ;  /* 0x000000705c1c7812 */ /* 0x140fe400078efe5d */
[----:B------:R-:W-:Y:S02]  /*8790*/  LOP3.LUT R3, R92, 0x71, R93, 0xfe, !PT ;  /* 0x000000715c037812 */ /* 0x000fe400078efe5d */
[-C--:B------:R-:W-:Y:S02]  /*87a0*/  ISETP.GE.AND P5, PT, R28, R151.reuse, PT ;  /* 0x000000971c00720c */ /* 0x080fe40003fa6270 */
[C---:B------:R-:W-:Y:S02]  /*87b0*/  ISETP.GE.AND P2, PT, R3.reuse, R151, PT ;  /* 0x000000970300720c */ /* 0x040fe40003f46270 */
[----:B------:R-:W-:-:S02]  /*87c0*/  ISETP.GE.AND P1, PT, R3, R150, PT ;  /* 0x000000960300720c */ /* 0x000fc40003f26270 */
[----:B------:R-:W-:Y:S01]  /*87d0*/  LOP3.LUT R3, R92, 0x78, R93, 0xfe, !PT ;  /* 0x000000785c037812 */ /* 0x000fe200078efe5d */
[----:B-1----:R-:W-:Y:S01]  /*87e0*/  HMMA.16816.F32.BF16 R8, R76, R12, R8 ;  /* 0x0000000c4c08723c */ /* 0x002fe20000041808 */
[----:B------:R-:W-:Y:S02]  /*87f0*/  FSEL R196, R64, -INF , !P5 ;  /* 0xff80000040c47808 */ /* 0x000fe40006800000 */
[----:B------:R-:W-:Y:S02]  /*8800*/  FSEL R194, R65, -INF , !P2 ;  /* 0xff80000041c27808 */ /* 0x000fe40005000000 */
[-C--:B------:R-:W-:Y:S02]  /*8810*/  ISETP.GE.AND P3, PT, R28, R150.reuse, PT ;  /* 0x000000961c00720c */ /* 0x080fe40003f66270 */
[C---:B------:R-:W-:Y:S01]  /*8820*/  ISETP.GE.AND P5, PT, R3.reuse, R151, PT ;  /* 0x000000970300720c */ /* 0x040fe20003fa6270 */
[----:B------:R-:W-:Y:S01]  /*8830*/  HMMA.16816.F32.BF16 R28, R84, R16, RZ ;  /* 0x00000010541c723c */ /* 0x000fe200000418ff */
[----:B------:R-:W-:-:S02]  /*8840*/  ISETP.GE.AND P2, PT, R3, R150, PT ;  /* 0x000000960300720c */ /* 0x000fc40003f46270 */
[--C-:B------:R-:W-:Y:S02]  /*8850*/  LOP3.LUT R3, R92, 0x79, R93.reuse, 0xfe, !PT ;  /* 0x000000795c037812 */ /* 0x100fe400078efe5d */
[----:B------:R-:W-:Y:S02]  /*8860*/  FSEL R113, R66, -INF , !P3 ;  /* 0xff80000042717808 */ /* 0x000fe40005800000 */
[----:B------:R-:W-:Y:S01]  /*8870*/  ISETP.GE.AND P3, PT, R3, R151, PT ;  /* 0x000000970300720c */ /* 0x000fe20003f66270 */
[----:B------:R-:W-:Y:S01]  /*8880*/  HMMA.16816.F32.BF16 R20, R76, R14, R20 ;  /* 0x0000000e4c14723c */ /* 0x000fe20000041814 */
[C-C-:B------:R-:W-:Y:S02]  /*8890*/  LOP3.LUT R16, R92.reuse, 0x80, R93.reuse, 0xfe, !PT ;  /* 0x000000805c107812 */ /* 0x140fe400078efe5d */
[----:B------:R-:W-:Y:S02]  /*88a0*/  LOP3.LUT R12, R92, 0x81, R93, 0xfe, !PT ;  /* 0x000000815c0c7812 */ /* 0x000fe400078efe5d */
[----:B------:R-:W-:-:S02]  /*88b0*/  FSEL R105, R67, -INF , !P1 ;  /* 0xff80000043697808 */ /* 0x000fc40004800000 */
[----:B------:R-:W-:Y:S02]  /*88c0*/  ISETP.GE.AND P1, PT, R3, R150, PT ;  /* 0x000000960300720c */ /* 0x000fe40003f26270 */
[----:B------:R-:W-:Y:S02]  /*88d0*/  FSEL R198, R60, -INF , !P5 ;  /* 0xff8000003cc67808 */ /* 0x000fe40006800000 */
[----:B------:R-:W-:Y:S02]  /*88e0*/  FSEL R200, R61, -INF , !P3 ;  /* 0xff8000003dc87808 */ /* 0x000fe40005800000 */
[-C--:B------:R-:W-:Y:S02]  /*88f0*/  ISETP.GE.AND P5, PT, R16, R151.reuse, PT ;  /* 0x000000971000720c */ /* 0x080fe40003fa6270 */
[----:B------:R-:W-:Y:S01]  /*8900*/  ISETP.GE.AND P3, PT, R12, R151, PT ;  /* 0x000000970c00720c */ /* 0x000fe20003f66270 */
[----:B--2---:R-:W-:Y:S01]  /*8910*/  HMMA.16816.F32.BF16 R28, R76, R4, R28 ;  /* 0x000000044c1c723c */ /* 0x004fe2000004181c */
[----:B------:R-:W-:-:S02]  /*8920*/  LOP3.LUT R3, R92, 0x88, R93, 0xfe, !PT ;  /* 0x000000885c037812 */ /* 0x000fc400078efe5d */
[----:B------:R-:W-:Y:S02]  /*8930*/  FSEL R107, R63, -INF , !P1 ;  /* 0xff8000003f6b7808 */ /* 0x000fe40004800000 */
[----:B------:R-:W-:Y:S02]  /*8940*/  FSEL R103, R62, -INF , !P2 ;  /* 0xff8000003e677808 */ /* 0x000fe40005000000 */
[-C--:B------:R-:W-:Y:S02]  /*8950*/  ISETP.GE.AND P1, PT, R12, R150.reuse, PT ;  /* 0x000000960c00720c */ /* 0x080fe40003f26270 */
[----:B------:R-:W-:Y:S02]  /*8960*/  FSEL R204, R56, -INF , !P5 ;  /* 0xff80000038cc7808 */ /* 0x000fe40006800000 */
[----:B------:R-:W-:Y:S02]  /*8970*/  FSEL R202, R57, -INF , !P3 ;  /* 0xff80000039ca7808 */ /* 0x000fe40005800000 */
[----:B------:R-:W-:-:S02]  /*8980*/  ISETP.GE.AND P2, PT, R16, R150, PT ;  /* 0x000000961000720c */ /* 0x000fc40003f46270 */
[C---:B------:R-:W-:Y:S01]  /*8990*/  ISETP.GE.AND P5, PT, R3.reuse, R151, PT ;  /* 0x000000970300720c */ /* 0x040fe20003fa6270 */
[----:B------:R-:W-:Y:S01]  /*89a0*/  HMMA.16816.F32.BF16 R16, R84, R18, RZ ;  /* 0x000000125410723c */ /* 0x000fe200000418ff */
[----:B------:R-:W-:Y:S02]  /*89b0*/  ISETP.GE.AND P3, PT, R3, R150, PT ;  /* 0x000000960300720c */ /* 0x000fe40003f66270 */
[C-C-:B------:R-:W-:Y:S02]  /*89c0*/  LOP3.LUT R13, R92.reuse, 0x89, R93.reuse, 0xfe, !PT ;  /* 0x000000895c0d7812 */ /* 0x140fe400078efe5d */
[----:B------:R-:W-:Y:S02]  /*89d0*/  LOP3.LUT R12, R92, 0x90, R93, 0xfe, !PT ;  /* 0x000000905c0c7812 */ /* 0x000fe400078efe5d */
        /* <DEDUP_REMOVED lines=8> */
[----:B------:R-:W1:Y:S01]  /*8a60*/  LDSM.16.M88.4 R12, [R210] ;  /* 0x00000000d20c783b */ /* 0x000e620000000200 */
        /* <DEDUP_REMOVED lines=8> */
[----:B------:R-:W-:Y:S02]  /*8af0*/  FSEL R50, R42, -INF , !P3 ;  /* 0xff8000002a327808 */ /* 0x000fe40005800000 */
[----:B------:R-:W-:Y:S02]  /*8b00*/  FSEL R51, R43, -INF , !P1 ;  /* 0xff8000002b337808 */ /* 0x000fe40004800000 */
[C-C-:B------:R-:W-:Y:S01]  /*8b10*/  LOP3.LUT R4, R92.reuse, 0x98, R93.reuse, 0xfe, !PT ;  /* 0x000000985c047812 */ /* 0x140fe200078efe5d */
[----:B------:R-:W-:Y:S01]  /*8b20*/  HMMA.16816.F32.BF16 R40, R84, R32, RZ ;  /* 0x000000205428723c */ /* 0x000fe200000418ff */
[----:B------:R-:W-:Y:S02]  /*8b30*/  LOP3.LUT R5, R92, 0x99, R93, 0xfe, !PT ;  /* 0x000000995c057812 */ /* 0x000fe400078efe5d */
[----:B------:R-:W-:-:S02]  /*8b40*/  ISETP.GE.AND P5, PT, R4, R151, PT ;  /* 0x000000970400720c */ /* 0x000fc40003fa6270 */
[-C--:B------:R-:W-:Y:S02]  /*8b50*/  ISETP.GE.AND P2, PT, R4, R150.reuse, PT ;  /* 0x000000960400720c */ /* 0x080fe40003f46270 */
[C---:B------:R-:W-:Y:S01]  /*8b60*/  ISETP.GE.AND P3, PT, R5.reuse, R151, PT ;  /* 0x000000970500720c */ /* 0x040fe20003f66270 */
[----:B------:R-:W-:Y:S01]  /*8b70*/  HMMA.16816.F32.BF16 R32, R84, R34, RZ ;  /* 0x000000225420723c */ /* 0x000fe200000418ff */
[----:B------:R-:W-:Y:S02]  /*8b80*/  ISETP.GE.AND P1, PT, R5, R150, PT ;  /* 0x000000960500720c */ /* 0x000fe40003f26270 */
[C-C-:B------:R-:W-:Y:S02]  /*8b90*/  LOP3.LUT R4, R92.reuse, 0xa0, R93.reuse, 0xfe, !PT ;  /* 0x000000a05c047812 */ /* 0x140fe400078efe5d */
[----:B------:R-:W-:Y:S02]  /*8ba0*/  LOP3.LUT R5, R92, 0xa1, R93, 0xfe, !PT ;  /* 0x000000a15c057812 */ /* 0x000fe400078efe5d */
[----:B------:R-:W-:-:S02]  /*8bb0*/  FSEL R250, R88, -INF , !P5 ;  /* 0xff80000058fa7808 */ /* 0x000fc40006800000 */
[----:B------:R-:W-:Y:S02]  /*8bc0*/  FSEL R52, R90, -INF , !P2 ;  /* 0xff8000005a347808 */ /* 0x000fe40005000000 */
[----:B------:R-:W-:Y:S02]  /*8bd0*/  FSEL R252, R89, -INF , !P3 ;  /* 0xff80000059fc7808 */ /* 0x000fe40005800000 */
[CC--:B------:R-:W-:Y:S02]  /*8be0*/  ISETP.GE.AND P5, PT, R4.reuse, R151.reuse, PT ;  /* 0x000000970400720c */ /* 0x0c0fe40003fa6270 */
[----:B------:R-:W-:Y:S01]  /*8bf0*/  ISETP.GE.AND P2, PT, R4, R150, PT ;  /* 0x000000960400720c */ /* 0x000fe20003f46270 */
[----:B-1----:R-:W-:Y:S01]  /*8c00*/  HMMA.16816.F32.BF16 R40, R76, R12, R40 ;  /* 0x0000000c4c28723c */ /* 0x002fe20000041828 */
[----:B------:R-:W-:Y:S02]  /*8c10*/  ISETP.GE.AND P3, PT, R5, R151, PT ;  /* 0x000000970500720c */ /* 0x000fe40003f66270 */
[----:B------:R-:W-:-:S02]  /*8c20*/  LOP3.LUT R4, R92, 0xa8, R93, 0xfe, !PT ;  /* 0x000000a85c047812 */ /* 0x000fc400078efe5d */
[----:B------:R-:W-:Y:S02]  /*8c30*/  FSEL R69, R24, -INF , !P5 ;  /* 0xff80000018457808 */ /* 0x000fe40006800000 */
[----:B------:R-:W-:Y:S01]  /*8c40*/  FSEL R67, R25, -INF , !P3 ;  /* 0xff80000019437808 */ /* 0x000fe20005800000 */
[----:B------:R-:W-:Y:S01]  /*8c50*/  HMMA.16816.F32.BF16 R32, R76, R14, R32 ;  /* 0x0000000e4c20723c */ /* 0x000fe20000041820 */
[----:B------:R-:W-:Y:S02]  /*8c60*/  FSEL R53, R91, -INF , !P1 ;  /* 0xff8000005b357808 */ /* 0x000fe40004800000 */
[C---:B------:R-:W-:Y:S02]  /*8c70*/  ISETP.GE.AND P5, PT, R4.reuse, R151, PT ;  /* 0x000000970400720c */ /* 0x040fe40003fa6270 */
[-C--:B------:R-:W-:Y:S02]  /*8c80*/  ISETP.GE.AND P3, PT, R4, R150.reuse, PT ;  /* 0x000000960400720c */ /* 0x080fe40003f66270 */
[----:B------:R-:W-:-:S02]  /*8c90*/  ISETP.GE.AND P1, PT, R5, R150, PT ;  /* 0x000000960500720c */ /* 0x000fc40003f26270 */
[--C-:B------:R-:W-:Y:S02]  /*8ca0*/  LOP3.LUT R4, R92, 0xa9, R93.reuse, 0xfe, !PT ;  /* 0x000000a95c047812 */ /* 0x100fe400078efe5d */
[----:B------:R-:W-:Y:S02]  /*8cb0*/  FSEL R54, R26, -INF , !P2 ;  /* 0xff8000001a367808 */ /* 0x000fe40005000000 */
[----:B------:R-:W-:Y:S02]  /*8cc0*/  FSEL R55, R27, -INF , !P1 ;  /* 0xff8000001b377808 */ /* 0x000fe40004800000 */
[C---:B------:R-:W-:Y:S02]  /*8cd0*/  ISETP.GE.AND P2, PT, R4.reuse, R151, PT ;  /* 0x000000970400720c */ /* 0x040fe40003f46270 */
[----:B------:R-:W-:Y:S02]  /*8ce0*/  ISETP.GE.AND P1, PT, R4, R150, PT ;  /* 0x000000960400720c */ /* 0x000fe40003f26270 */
[----:B------:R-:W1:Y:S01]  /*8cf0*/  LDSM.16.M88.4 R4, [R226+0x4c00] ;  /* 0x004c0000e204783b */ /* 0x000e620000000200 */
[----:B------:R-:W-:-:S02]  /*8d00*/  LOP3.LUT R24, R92, 0xb0, R93, 0xfe, !PT ;  /* 0x000000b05c187812 */ /* 0x000fc400078efe5d */
[--C-:B------:R-:W-:Y:S02]  /*8d10*/  LOP3.LUT R13, R92, 0xb1, R93.reuse, 0xfe, !PT ;  /* 0x000000b15c0d7812 */ /* 0x100fe400078efe5d */
[----:B------:R-:W-:Y:S02]  /*8d20*/  FSEL R71, R36, -INF , !P5 ;  /* 0xff80000024477808 */ /* 0x000fe40006800000 */
[----:B------:R-:W-:Y:S02]  /*8d30*/  FSEL R73, R37, -INF , !P2 ;  /* 0xff80000025497808 */ /* 0x000fe40005000000 */
[-C--:B------:R-:W-:Y:S02]  /*8d40*/  ISETP.GE.AND P5, PT, R24, R151.reuse, PT ;  /* 0x000000971800720c */ /* 0x080fe40003fa6270 */
[----:B------:R-:W-:Y:S02]  /*8d50*/  LOP3.LUT R12, R92, 0xb8, R93, 0xfe, !PT ;  /* 0x000000b85c0c7812 */ /* 0x000fe400078efe5d */
[----:B------:R-:W-:-:S02]  /*8d60*/  ISETP.GE.AND P2, PT, R13, R151, PT ;  /* 0x000000970d00720c */ /* 0x000fc40003f46270 */
[----:B------:R-:W-:Y:S02]  /*8d70*/  FSEL R39, R39, -INF , !P1 ;  /* 0xff80000027277808 */ /* 0x000fe40004800000 */
[----:B------:R-:W-:Y:S02]  /*8d80*/  FSEL R201, R8, -INF , !P5 ;  /* 0xff80000008c97808 */ /* 0x000fe40006800000 */
[----:B------:R-:W-:Y:S02]  /*8d90*/  FSEL R183, R9, -INF , !P2 ;  /* 0xff80000009b77808 */ /* 0x000fe40005000000 */
[-C--:B------:R-:W-:Y:S02]  /*8da0*/  ISETP.GE.AND P1, PT, R13, R150.reuse, PT ;  /* 0x000000960d00720c */ /* 0x080fe40003f26270 */
[C---:B------:R-:W-:Y:S02]  /*8db0*/  ISETP.GE.AND P5, PT, R12.reuse, R151, PT ;  /* 0x000000970c00720c */ /* 0x040fe40003fa6270 */
[----:B------:R-:W-:-:S02]  /*8dc0*/  ISETP.GE.AND P2, PT, R12, R150, PT ;  /* 0x000000960c00720c */ /* 0x000fc40003f46270 */
[----:B------:R-:W2:Y:S01]  /*8dd0*/  LDSM.16.M88.4 R12, [R209] ;  /* 0x00000000d10c783b */ /* 0x000ea20000000200 */
[----:B------:R-:W-:Y:S02]  /*8de0*/  FSEL R38, R38, -INF , !P3 ;  /* 0xff80000026267808 */ /* 0x000fe40005800000 */
[----:B------:R-:W-:Y:S02]  /*8df0*/  ISETP.GE.AND P3, PT, R24, R150, PT ;  /* 0x000000961800720c */ /* 0x000fe40003f66270 */
[----:B------:R-:W-:Y:S02]  /*8e00*/  LOP3.LUT R24, R92, 0xc0, R93, 0xfe, !PT ;  /* 0x000000c05c187812 */ /* 0x000fe400078efe5d */
[----:B------:R-:W-:Y:S02]  /*8e10*/  FSEL R203, R20, -INF , !P5 ;  /* 0xff80000014cb7808 */ /* 0x000fe40006800000 */
[----:B------:R-:W-:Y:S02]  /*8e20*/  FSEL R56, R22, -INF , !P2 ;  /* 0xff80000016387808 */ /* 0x000fe40005000000 */
[----:B------:R-:W-:-:S02]  /*8e30*/  ISETP.GE.AND P5, PT, R24, R151, PT ;  /* 0x000000971800720c */ /* 0x000fc40003fa6270 */
[----:B------:R-:W-:Y:S02]  /*8e40*/  ISETP.GE.AND P2, PT, R24, R150, PT ;  /* 0x000000961800720c */ /* 0x000fe40003f46270 */
[----:B------:R-:W3:Y:S01]  /*8e50*/  LDSM.16.M88.4 R24, [R208] ;  /* 0x00000000d018783b */ /* 0x000ee20000000200 */
[----:B------:R-:W-:Y:S01]  /*8e60*/  LOP3.LUT R8, R92, 0xb9, R93, 0xfe, !PT ;  /* 0x000000b95c087812 */ /* 0x000fe200078efe5d */
[----:B------:R-:W-:-:S04]  /*8e70*/  DEPBAR.LE SB0, 0x0 ;  /* 0x000080000000791a */ /* 0x000fc80000000000 */
[----:B------:R-:W-:Y:S02]  /*8e80*/  FSEL R36, R10, -INF , !P3 ;  /* 0xff8000000a247808 */ /* 0x000fe40005800000 */
[----:B------:R-:W-:Y:S01]  /*8e90*/  FSEL R37, R11, -INF , !P1 ;  /* 0xff8000000b257808 */ /* 0x000fe20004800000 */
[----:B------:R-:W-:Y:S01]  /*8ea0*/  BAR.SYNC.DEFER_BLOCKING 0x0 ;  /* 0x0000000000007b1d */ /* 0x000fe20000010000 */
[C---:B------:R-:W-:Y:S02]  /*8eb0*/  ISETP.GE.AND P3, PT, R8.reuse, R151, PT ;  /* 0x000000970800720c */ /* 0x040fe40003f66270 */
[----:B------:R-:W-:Y:S02]  /*8ec0*/  ISETP.GE.AND P1, PT, R8, R150, PT ;  /* 0x000000960800720c */ /* 0x000fe40003f26270 */
[----:B------:R-:W-:Y:S01]  /*8ed0*/  HMMA.16816.F32.BF16 R8, R84, R44, RZ ;  /* 0x0000002c5408723c */ /* 0x000fe200000418ff */
[----:B------:R-:W-:Y:S02]  /*8ee0*/  LOP3.LUT R20, R92, 0xc1, R93, 0xfe, !PT ;  /* 0x000000c15c147812 */ /* 0x000fe400078efe5d */
[----:B------:R-:W-:-:S02]  /*8ef0*/  FSEL R205, R21, -INF , !P3 ;  /* 0xff80000015cd7808 */ /* 0x000fc40005800000 */
[----:B------:R-:W-:Y:S02]  /*8f00*/  ISETP.GE.AND P3, PT, R20, R151, PT ;  /* 0x000000971400720c */ /* 0x000fe40003f66270 */
[----:B------:R-:W-:Y:S01]  /*8f10*/  LOP3.LUT R21, R92, 0xc8, R93, 0xfe, !PT ;  /* 0x000000c85c157812 */ /* 0x000fe200078efe5d */
[----:B------:R-:W-:Y:S01]  /*8f20*/  HMMA.16816.F32.BF16 R44, R84, R46, RZ ;  /* 0x0000002e542c723c */ /* 0x000fe200000418ff */
[----:B------:R-:W-:Y:S02]  /*8f30*/  FSEL R207, R28, -INF , !P5 ;  /* 0xff8000001ccf7808 */ /* 0x000fe40006800000 */
[----:B------:R-:W-:Y:S02]  /*8f40*/  FSEL R57, R23, -INF , !P1 ;  /* 0xff80000017397808 */ /* 0x000fe40004800000 */
[----:B------:R-:W-:Y:S02]  /*8f50*/  FSEL R28, R29, -INF , !P3 ;  /* 0xff8000001d1c7808 */ /* 0x000fe40005800000 */
[----:B------:R-:W-:-:S02]  /*8f60*/  ISETP.GE.AND P1, PT, R20, R150, PT ;  /* 0x000000961400720c */ /* 0x000fc40003f26270 */
[C---:B------:R-:W-:Y:S02]  /*8f70*/  ISETP.GE.AND P5, PT, R21.reuse, R151, PT ;  /* 0x000000971500720c */ /* 0x040fe40003fa6270 */
[----:B------:R-:W-:Y:S02]  /*8f80*/  ISETP.GE.AND P3, PT, R21, R150, PT ;  /* 0x000000961500720c */ /* 0x000fe40003f66270 */
[----:B-1----:R-:W-:Y:S01]  /*8f90*/  HMMA.16816.F32.BF16 R20, R84, R4, RZ ;  /* 0x000000045414723c */ /* 0x002fe200000418ff */
[----:B------:R-:W-:Y:S02]  /*8fa0*/  FSEL R58, R30, -INF , !P2 ;  /* 0xff8000001e3a7808 */ /* 0x000fe40005000000 */
[----:B------:R-:W-:Y:S02]  /*8fb0*/  FSEL R59, R31, -INF , !P1 ;  /* 0xff8000001f3b7808 */ /* 0x000fe40004800000 */
[----:B------:R-:W-:Y:S02]  /*8fc0*/  FSEL R60, R18, -INF , !P3 ;  /* 0xff800000123c7808 */ /* 0x000fe40005800000 */
[C-C-:B------:R-:W-:Y:S01]  /*8fd0*/  LOP3.LUT R4, R92.reuse, 0xc9, R93.reuse, 0xfe, !PT ;  /* 0x000000c95c047812 */ /* 0x140fe200078efe5d */
[----:B--2---:R-:W-:Y:S01]  /*8fe0*/  HMMA.16816.F32.BF16 R8, R76, R12, R8 ;  /* 0x0000000c4c08723c */ /* 0x004fe20000041808 */
[----:B------:R-:W-:-:S02]  /*8ff0*/  LOP3.LUT R29, R92, 0xd0, R93, 0xfe, !PT ;  /* 0x000000d05c1d7812 */ /* 0x000fc400078efe5d */
[C---:B------:R-:W-:Y:S02]  /*9000*/  ISETP.GE.AND P2, PT, R4.reuse, R151, PT ;  /* 0x000000970400720c */ /* 0x040fe40003f46270 */
[----:B------:R-:W-:Y:S02]  /*9010*/  ISETP.GE.AND P1, PT, R4, R150, PT ;  /* 0x000000960400720c */ /* 0x000fe40003f26270 */
[----:B------:R-:W-:Y:S01]  /*9020*/  LOP3.LUT R18, R92, 0xd1, R93, 0xfe, !PT ;  /* 0x000000d15c127812 */ /* 0x000fe200078efe5d */
[----:B------:R-:W-:Y:S01]  /*9030*/  HMMA.16816.F32.BF16 R4, R84, R6, RZ ;  /* 0x000000065404723c */ /* 0x000fe200000418ff */
        /* <DEDUP_REMOVED lines=8> */
[C-C-:B------:R-:W-:Y:S01]  /*90c0*/  LOP3.LUT R16, R92.reuse, 0xd8, R93.reuse, 0xfe, !PT ;  /* 0x000000d85c107812 */ /* 0x140fe200078efe5d */
[----:B---3--:R-:W-:Y:S01]  /*90d0*/  HMMA.16816.F32.BF16 R20, R76, R24, R20 ;  /* 0x000000184c14723c */ /* 0x008fe20000041814 */
[----:B------:R-:W-:-:S02]  /*90e0*/  LOP3.LUT R13, R92, 0xd9, R93, 0xfe, !PT ;  /* 0x000000d95c0d7812 */ /* 0x000fc400078efe5d */
[----:B------:R-:W-:Y:S02]  /*90f0*/  FSEL R164, R40, -INF , !P5 ;  /* 0xff80000028a47808 */ /* 0x000fe40006800000 */
[----:B------:R-:W-:Y:S02]  /*9100*/  FSEL R162, R41, -INF , !P2 ;  /* 0xff80000029a27808 */ /* 0x000fe40005000000 */
[----:B------:R-:W-:Y:S01]  /*9110*/  FSEL R42, R42, -INF , !P3 ;  /* 0xff8000002a2a7808 */ /* 0x000fe20005800000 */
[----:B------:R-:W-:Y:S01]  /*9120*/  HMMA.16816.F32.BF16 R4, R76, R26, R4 ;  /* 0x0000001a4c04723c */ /* 0x000fe20000041804 */
[----:B------:R-:W-:Y:S02]  /*9130*/  FSEL R43, R43, -INF , !P1 ;  /* 0xff8000002b2b7808 */ /* 0x000fe40004800000 */
[C---:B------:R-:W-:Y:S02]  /*9140*/  ISETP.GE.AND P5, PT, R16.reuse, R151, PT ;  /* 0x000000971000720c */ /* 0x040fe40003fa6270 */
[----:B------:R-:W-:-:S02]  /*9150*/  ISETP.GE.AND P2, PT, R16, R150, PT ;  /* 0x000000961000720c */ /* 0x000fc40003f46270 */
[C---:B------:R-:W-:Y:S02]  /*9160*/  ISETP.GE.AND P3, PT, R13.reuse, R151, PT ;  /* 0x000000970d00720c */ /* 0x040fe40003f66270 */
[----:B------:R-:W-:Y:S02]  /*9170*/  ISETP.GE.AND P1, PT, R13, R150, PT ;  /* 0x000000960d00720c */ /* 0x000fe40003f26270 */
[C-C-:B------:R-:W-:Y:S02]  /*9180*/  LOP3.LUT R12, R92.reuse, 0xe0, R93.reuse, 0xfe, !PT ;  /* 0x000000e05c0c7812 */ /* 0x140fe400078efe5d */
[----:B------:R-:W-:Y:S02]  /*9190*/  LOP3.LUT R13, R92, 0xe1, R93, 0xfe, !PT ;  /* 0x000000e15c0d7812 */ /* 0x000fe400078efe5d */
[----:B------:R-:W-:Y:S02]  /*91a0*/  FSEL R156, R32, -INF , !P5 ;  /* 0xff800000209c7808 */ /* 0x000fe40006800000 */
[----:B------:R-:W-:-:S02]  /*91b0*/  FSEL R34, R34, -INF , !P2 ;  /* 0xff80000022227808 */ /* 0x000fc40005000000 */
[----:B------:R-:W-:Y:S02]  /*91c0*/  FSEL R154, R33, -INF , !P3 ;  /* 0xff800000219a7808 */ /* 0x000fe40005800000 */
[CC--:B------:R-:W-:Y:S02]  /*91d0*/  ISETP.GE.AND P5, PT, R12.reuse, R151.reuse, PT ;  /* 0x000000970c00720c */ /* 0x0c0fe40003fa6270 */
[----:B------:R-:W-:Y:S02]  /*91e0*/  ISETP.GE.AND P2, PT, R12, R150, PT ;  /* 0x000000960c00720c */ /* 0x000fe40003f46270 */
[----:B------:R-:W-:Y:S02]  /*91f0*/  ISETP.GE.AND P3, PT, R13, R151, PT ;  /* 0x000000970d00720c */ /* 0x000fe40003f66270 */
[----:B------:R-:W-:Y:S02]  /*9200*/  LOP3.LUT R12, R92, 0xe8, R93, 0xfe, !PT ;  /* 0x000000e85c0c7812 */ /* 0x000fe400078efe5d */
[----:B------:R-:W-:-:S02]  /*9210*/  FSEL R112, R9, -INF , !P3 ;  /* 0xff80000009707808 */ /* 0x000fc40005800000 */
[----:B------:R-:W-:Y:S02]  /*9220*/  FSEL R152, R8, -INF , !P5 ;  /* 0xff80000008987808 */ /* 0x000fe40006800000 */
[-C--:B------:R-:W-:Y:S02]  /*9230*/  ISETP.GE.AND P3, PT, R12, R150.reuse, PT ;  /* 0x000000960c00720c */ /* 0x080fe40003f66270 */
[----:B------:R-:W-:Y:S02]  /*9240*/  LOP3.LUT R8, R92, 0xf0, R93, 0xfe, !PT ;  /* 0x000000f05c087812 */ /* 0x000fe400078efe5d */
[----:B------:R-:W-:Y:S02]  /*9250*/  FSEL R41, R46, -INF , !P3 ;  /* 0xff8000002e297808 */ /* 0x000fe40005800000 */
[----:B------:R-:W-:Y:S02]  /*9260*/  FSEL R35, R35, -INF , !P1 ;  /* 0xff80000023237808 */ /* 0x000fe40004800000 */
[----:B------:R-:W-:-:S02]  /*9270*/  ISETP.GE.AND P3, PT, R8, R150, PT ;  /* 0x000000960800720c */ /* 0x000fc40003f66270 */
[----:B------:R-:W-:Y:S02]  /*9280*/  ISETP.GE.AND P1, PT, R13, R150, PT ;  /* 0x000000960d00720c */ /* 0x000fe40003f26270 */
[----:B------:R-:W-:Y:S02]  /*9290*/  ISETP.GE.AND P5, PT, R12, R151, PT ;  /* 0x000000970c00720c */ /* 0x000fe40003fa6270 */
[----:B------:R-:W-:Y:S02]  /*92a0*/  LOP3.LUT R9, R92, 0xe9, R93, 0xfe, !PT ;  /* 0x000000e95c097812 */ /* 0x000fe400078efe5d */
[----:B------:R-:W-:Y:S02]  /*92b0*/  FSEL R64, R22, -INF , !P3 ;  /* 0xff80000016407808 */ /* 0x000fe40005800000 */
[----:B------:R-:W-:Y:S02]  /*92c0*/  FSEL R32, R11, -INF , !P1 ;  /* 0xff8000000b207808 */ /* 0x000fe40004800000 */
[----:B------:R-:W-:-:S02]  /*92d0*/  FSEL R108, R44, -INF , !P5 ;  /* 0xff8000002c6c7808 */ /* 0x000fc40006800000 */
[----:B------:R-:W-:Y:S02]  /*92e0*/  ISETP.GT.AND P3, PT, R235, R230, PT ;  /* 0x000000e6eb00720c */ /* 0x000fe40003f64270 */
[----:B------:R-:W-:Y:S02]  /*92f0*/  ISETP.GE.AND P1, PT, R9, R150, PT ;  /* 0x000000960900720c */ /* 0x000fe40003f26270 */
[----:B------:R-:W-:Y:S02]  /*9300*/  ISETP.GE.AND P5, PT, R8, R151, PT ;  /* 0x000000970800720c */ /* 0x000fe40003fa6270 */
[----:B------:R-:W-:Y:S02]  /*9310*/  LOP3.LUT R8, R92, 0xf1, R93, 0xfe, !PT ;  /* 0x000000f15c087812 */ /* 0x000fe400078efe5d */
        /* <DEDUP_REMOVED lines=11> */
[----:B------:R-:W-:Y:S02]  /*93d0*/  FSEL R63, R23, -INF , !P2 ;  /* 0xff800000173f7808 */ /* 0x000fe40005000000 */
[----:B------:R-:W-:Y:S02]  /*93e0*/  FSEL R66, R4, -INF , !P5 ;  /* 0xff80000004427808 */ /* 0x000fe40006800000 */
[----:B------:R-:W-:-:S02]  /*93f0*/  FSEL R65, R5, -INF , !P4 ;  /* 0xff80000005417808 */ /* 0x000fc40006000000 */
[----:B------:R-:W-:Y:S02]  /*9400*/  FSEL R62, R6, -INF , !P1 ;  /* 0xff800000063e7808 */ /* 0x000fe40004800000 */
[----:B------:R-:W-:Y:S01]  /*9410*/  FSEL R47, R7, -INF , !P0 ;  /* 0xff800000072f7808 */ /* 0x000fe20004000000 */
[----:B------:R-:W-:Y:S05]  /*9420*/  @!P3 BRA `(.L_x_2234) ;  /* 0x000006100000b947 */ /* 0x000fea0003800000 */
[----:B------:R-:W-:Y:S01]  /*9430*/  ULDC UR6, c[0x0][0x198] ;  /* 0x0000660000067ab9 */ /* 0x000fe20000000800 */
        /* <DEDUP_REMOVED lines=58> */
.L_x_2235:
[----:B------:R-:W-:-:S04]  /*97e0*/  ULEA UR5, -UR6, URZ, 0x8 ;  /* 0x0000003f06057291 */ /* 0x000fc8000f8e413f */
[----:B------:R-:W-:Y:S02]  /*97f0*/  USHF.R.S32.HI UR4, URZ, 0x1f, UR5 ;  /* 0x0000001f3f047899 */ /* 0x000fe40008011405 */
[----:B------:R-:W-:-:S04]  /*9800*/  MOV R6, UR5 ;  /* 0x0000000500067c02 */ /* 0x000fc80008000f00 */
[----:B------:R-:W-:Y:S02]  /*9810*/  MOV R4, UR4 ;  /* 0x0000000400047c02 */ /* 0x000fe40008000f00 */
.L_x_2236:
[----:B------:R-:W-:Y:S01]  /*9820*/  IADD3 R6, P0, R148, R6, RZ ;  /* 0x0000000694067210 */ /* 0x000fe20007f1e0ff */
[----:B------:R-:W-:Y:S02]  /*9830*/  USHF.L.U32 UR7, UR6, 0x6, URZ ;  /* 0x0000000606077899 */ /* 0x000fe4000800063f */
[----:B------:R-:W-:Y:S02]  /*9840*/  ULDC UR4, c[0x0][0x19c] ;  /* 0x0000670000047ab9 */ /* 0x000fe40000000800 */
[----:B------:R-:W-:Y:S01]  /*9850*/  IMAD.X R149, R149, 0x1, R4, P0 ;  /* 0x0000000195957824 */ /* 0x000fe200000e0604 */
[C---:B------:R-:W-:Y:S01]  /*9860*/  LEA R240, P0, R6.reuse, c[0x0][0x168], 0x1 ;  /* 0x00005a0006f07a11 */ /* 0x040fe200078008ff */
[----:B------:R-:W-:Y:S02]  /*9870*/  UMOV UR5, 0x6 ;  /* 0x0000000600057882 */ /* 0x000fe40000000000 */
[----:B------:R-:W-:Y:S01]  /*9880*/  USHF.L.U64.HI UR4, UR6, UR5, UR4 ;  /* 0x0000000506047299 */ /* 0x000fe20008010204 */
[----:B------:R-:W-:-:S02]  /*9890*/  LEA.HI.X R241, R6, c[0x0][0x16c], R149, 0x1, P0 ;  /* 0x00005b0006f17a11 */ /* 0x000fc400000f0c95 */
        /* <DEDUP_REMOVED lines=26> */
.L_x_2234:
        /* <DEDUP_REMOVED lines=247> */
[----:B------:R-:W2:Y:S01]  /*a9b0*/  LDSM.16.MT88.4 R8, [R223+0x5000] ;  /* 0x00500000df08783b */ /* 0x000ea20000004200 */
[--C-:B------:R-:W-:Y:S02]  /*a9c0*/  FFMA.FTZ R122, R199, c[0x0][0x23c], -R68.reuse ;  /* 0x00008f00c77a7a23 */ /* 0x100fe40000010844 */
[--C-:B------:R-:W-:Y:S02]  /*a9d0*/  FFMA.FTZ R189, R189, c[0x0][0x23c], -R68.reuse ;  /* 0x00008f00bdbd7a23 */ /* 0x100fe40000010844 */
[----:B------:R-:W3:Y:S01]  /*a9e0*/  MUFU.EX2 R126, R126 ;  /* 0x0000007e007e7308 */ /* 0x000ee20000000800 */
[----:B------:R-:W-:Y:S01]  /*a9f0*/  FFMA.FTZ R0, R28, c[0x0][0x23c], -R101 ;  /* 0x00008f001c007a23 */ /* 0x000fe20000010865 */
[----:B------:R-:W-:Y:S01]  /*aa00*/  F2FP.BF16.PACK_AB R28, R120, R171 ;  /* 0x000000ab781c723e */ /* 0x000fe200000010ff */
        /* <DEDUP_REMOVED lines=15> */
[----:B------:R-:W-:Y:S02]  /*ab00*/  FFMA.FTZ R111, R156, c[0x0][0x23c], -R101 ;  /* 0x00008f009c6f7a23 */ /* 0x000fe40000010865 */
        /* <DEDUP_REMOVED lines=45> */
[--C-:B------:R-:W-:Y:S02]  /*ade0*/  FFMA.FTZ R143, R160, c[0x0][0x23c], -R101.reuse ;  /* 0x00008f00a08f7a23 */ /* 0x100fe40000010865 */
[--C-:B------:R-:W-:Y:S02]  /*adf0*/  FFMA.FTZ R160, R131, c[0x0][0x23c], -R68.reuse ;  /* 0x00008f0083a07a23 */ /* 0x100fe40000010844 */
[----:B------:R-:W-:Y:S01]  /*ae00*/  FFMA.FTZ R131, R164, c[0x0][0x23c], -R101 ;  /* 0x00008f00a4837a23 */ /* 0x000fe20000010865 */
        /* <DEDUP_REMOVED lines=15> */
[----:B------:R-:W-:Y:S02]  /*af00*/  FFMA.FTZ R183, R246, R148, R183 ;  /* 0x00000094f6b77223 */ /* 0x000fe400000100b7 */
[----:B------:R-:W-:Y:S01]  /*af10*/  FFMA.FTZ R247, R247, R150, R130 ;  /* 0x00000096f7f77223 */ /* 0x000fe20000010082 */
[C---:B------:R-:W-:Y:S01]  /*af20*/  HMMA.16816.F32.BF16 R136, R28.reuse, R24, R136 ;  /* 0x000000181c88723c */ /* 0x040fe20000041888 */
[----:B------:R-:W-:Y:S01]  /*af30*/  FADD.FTZ R126, R126, R183 ;  /* 0x000000b77e7e7221 */ /* 0x000fe20000010000 */
[----:B------:R-:W-:Y:S01]  /*af40*/  MUFU.EX2 R147, R147 ;  /* 0x0000009300937308 */ /* 0x000fe20000000800 */
[----:B------:R-:W-:Y:S02]  /*af50*/  FFMA.FTZ R53, R54, c[0x0][0x23c], -R68 ;  /* 0x00008f0036357a23 */ /* 0x000fe40000010844 */
[----:B------:R-:W-:Y:S02]  /*af60*/  FADD.FTZ R128, R128, R247 ;  /* 0x000000f780807221 */ /* 0x000fe40000010000 */
[----:B------:R-:W-:Y:S01]  /*af70*/  FADD.FTZ R179, R179, R126 ;  /* 0x0000007eb3b37221 */ /* 0x000fe20000010000 */
[----:B------:R-:W-:Y:S01]  /*af80*/  HMMA.16816.F32.BF16 R24, R28, R26, R12 ;  /* 0x0000001a1c18723c */ /* 0x000fe2000004180c */
[----:B------:R-:W5:Y:S01]  /*af90*/  LDSM.16.MT88.4 R12, [R224+0x5c00] ;  /* 0x005c0000e00c783b */ /* 0x000f620000004200 */
[----:B------:R-:W2:Y:S01]  /*afa0*/  MUFU.EX2 R144, R144 ;  /* 0x0000009000907308 */ /* 0x000ea20000000800 */
[----:B------:R-:W-:-:S02]  /*afb0*/  FFMA.FTZ R54, R55, c[0x0][0x23c], -R68 ;  /* 0x00008f0037367a23 */ /* 0x000fc40000010844 */
[--C-:B------:R-:W-:Y:S02]  /*afc0*/  FFMA.FTZ R38, R38, c[0x0][0x23c], -R68.reuse ;  /* 0x00008f0026267a23 */ /* 0x100fe40000010844 */
[----:B------:R-:W-:Y:S01]  /*afd0*/  F2FP.BF16.PACK_AB R28, R116, R151 ;  /* 0x00000097741c723e */ /* 0x000fe200000010ff */
[----:B------:R-:W-:Y:S01]  /*afe0*/  FFMA.FTZ R55, R39, c[0x0][0x23c], -R68 ;  /* 0x00008f0027377a23 */ /* 0x000fe20000010844 */
[----:B-1----:R-:W-:Y:S01]  /*aff0*/  F2FP.BF16.PACK_AB R29, R133, R134 ;  /* 0x00000086851d723e */ /* 0x002fe200000010ff */
[----:B------:R-:W-:Y:S01]  /*b000*/  MUFU.EX2 R146, R146 ;  /* 0x0000009200927308 */ /* 0x000fe20000000800 */
[----:B------:R-:W-:Y:S01]  /*b010*/  F2FP.BF16.PACK_AB R30, R114, R149 ;  /* 0x00000095721e723e */ /* 0x000fe200000010ff */
[----:B------:R-:W-:Y:S01]  /*b020*/  FADD.FTZ R181, R181, R128 ;  /* 0x00000080b5b57221 */ /* 0x000fe20000010000 */
[----:B----4-:R-:W-:Y:S01]  /*b030*/  F2FP.BF16.PACK_AB R31, R135, R142 ;  /* 0x0000008e871f723e */ /* 0x010fe200000010ff */
[----:B------:R-:W-:Y:S02]  /*b040*/  FADD.FTZ R179, R2, R179 ;  /* 0x000000b302b37221 */ /* 0x000fe40000010000 */
[----:B------:R-:W-:-:S02]  /*b050*/  FADD.FTZ R124, R124, R181 ;  /* 0x000000b57c7c7221 */ /* 0x000fc40000010000 */
[----:B------:R-:W1:Y:S01]  /*b060*/  MUFU.EX2 R159, R159 ;  /* 0x0000009f009f7308 */ /* 0x000e620000000800 */
        /* <DEDUP_REMOVED lines=11> */
[----:B------:R-:W4:Y:S01]  /*b120*/  MUFU.EX2 R160, R160 ;  /* 0x000000a000a07308 */ /* 0x000f220000000800 */
[--C-:B------:R-:W-:Y:S01]  /*b130*/  FFMA.FTZ R109, R36, c[0x0][0x23c], -R68.reuse ;  /* 0x00008f00246d7a23 */ /* 0x100fe20000010844 */
[C---:B---3--:R-:W-:Y:S01]  /*b140*/  HMMA.16816.F32.BF16 R136, R28.reuse, R20, R136 ;  /* 0x000000141c88723c */ /* 0x048fe20000041888 */
[--C-:B------:R-:W-:Y:S02]  /*b150*/  FFMA.FTZ R36, R37, c[0x0][0x23c], -R68.reuse ;  /* 0x00008f0025247a23 */ /* 0x100fe40000010844 */
[----:B------:R-:W-:Y:S02]  /*b160*/  FADD.FTZ R118, R118, R163 ;  /* 0x000000a376767221 */ /* 0x000fe40000010000 */
[----:B------:R-:W-:Y:S01]  /*b170*/  FADD.FTZ R134, R134, R141 ;  /* 0x0000008d86867221 */ /* 0x000fe20000010000 */
[----:B------:R-:W-:Y:S01]  /*b180*/  MUFU.EX2 R164, R164 ;  /* 0x000000a400a47308 */ /* 0x000fe20000000800 */
[--C-:B------:R-:W-:Y:S01]  /*b190*/  FFMA.FTZ R37, R56, c[0x0][0x23c], -R68.reuse ;  /* 0x00008f0038257a23 */ /* 0x100fe20000010844 */
        /* <DEDUP_REMOVED lines=16> */
[C---:B-----5:R-:W-:Y:S01]  /*b2a0*/  HMMA.16816.F32.BF16 R16, R28.reuse, R12, R16 ;  /* 0x0000000c1c10723c */ /* 0x060fe20000041810 */
        /* <DEDUP_REMOVED lines=9> */
[----:B------:R-:W-:Y:S02]  /*b340*/  FFMA.FTZ R57, R59, c[0x0][0x23c], -R68 ;  /* 0x00008f003b397a23 */ /* 0x000fe40000010844 */
[----:B------:R-:W-:Y:S01]  /*b350*/  FADD.FTZ R159, R159, R146 ;  /* 0x000000929f9f7221 */ /* 0x000fe20000010000 */
[C---:B--2---:R-:W-:Y:S01]  /*b360*/  HMMA.16816.F32.BF16 R136, R28.reuse, R8, R136 ;  /* 0x000000081c88723c */ /* 0x044fe20000041888 */
[--C-:B------:R-:W-:Y:S01]  /*b370*/  FFMA.FTZ R59, R60, c[0x0][0x23c], -R68.reuse ;  /* 0x00008f003c3b7a23 */ /* 0x100fe20000010844 */
[----:B------:R-:W2:Y:S01]  /*b380*/  MUFU.EX2 R119, R119 ;  /* 0x0000007700777308 */ /* 0x000ea20000000800 */
[----:B------:R-:W-:Y:S02]  /*b390*/  FFMA.FTZ R132, R184, c[0x0][0x23c], -R101 ;  /* 0x00008f00b8847a23 */ /* 0x000fe40000010865 */
[--C-:B------:R-:W-:Y:S02]  /*b3a0*/  FFMA.FTZ R58, R58, c[0x0][0x23c], -R68.reuse ;  /* 0x00008f003a3a7a23 */ /* 0x100fe40000010844 */
[--C-:B------:R-:W-:Y:S01]  /*b3b0*/  FFMA.FTZ R60, R61, c[0x0][0x23c], -R68.reuse ;  /* 0x00008f003d3c7a23 */ /* 0x100fe20000010844 */
[----:B------:R-:W-:Y:S01]  /*b3c0*/  HMMA.16816.F32.BF16 R24, R28, R10, R24 ;  /* 0x0000000a1c18723c */ /* 0x000fe20000041818 */
[----:B------:R-:W1:Y:S01]  /*b3d0*/  LDSM.16.MT88.4 R8, [R224+0x6400] ;  /* 0x00640000e008783b */ /* 0x000e620000004200 */
[----:B------:R-:W-:Y:S01]  /*b3e0*/  MUFU.EX2 R117, R117 ;  /* 0x0000007500757308 */ /* 0x000fe20000000800 */
[----:B------:R-:W-:-:S02]  /*b3f0*/  FFMA.FTZ R42, R42, c[0x0][0x23c], -R68 ;  /* 0x00008f002a2a7a23 */ /* 0x000fc40000010844 */
[--C-:B------:R-:W-:Y:S02]  /*b400*/  FFMA.FTZ R43, R43, c[0x0][0x23c], -R68.reuse ;  /* 0x00008f002b2b7a23 */ /* 0x100fe40000010844 */
[----:B------:R-:W-:Y:S01]  /*b410*/  F2FP.BF16.PACK_AB R28, R99, R104 ;  /* 0x00000068631c723e */ /* 0x000fe200000010ff */
[--C-:B------:R-:W-:Y:S01]  /*b420*/  FFMA.FTZ R34, R34, c[0x0][0x23c], -R68.reuse ;  /* 0x00008f0022227a23 */ /* 0x100fe20000010844 */
[----:B------:R-:W-:Y:S01]  /*b430*/  F2FP.BF16.PACK_AB R29, R157, R158 ;  /* 0x0000009e9d1d723e */ /* 0x000fe200000010ff */
[----:B------:R-:W1:Y:S01]  /*b440*/  MUFU.EX2 R170, R170 ;  /* 0x000000aa00aa7308 */ /* 0x000e620000000800 */
[----:B------:R-:W-:Y:S01]  /*b450*/  F2FP.BF16.PACK_AB R30, R97, R98 ;  /* 0x00000062611e723e */ /* 0x000fe200000010ff */
[----:B------:R-:W-:Y:S01]  /*b460*/  FFMA.FTZ R61, R35, c[0x0][0x23c], -R68 ;  /* 0x00008f00233d7a23 */ /* 0x000fe20000010844 */
[----:B----4-:R-:W-:Y:S01]  /*b470*/  F2FP.BF16.PACK_AB R31, R160, R155 ;  /* 0x0000009ba01f723e */ /* 0x010fe200000010ff */
[--C-:B------:R-:W-:Y:S02]  /*b480*/  FFMA.FTZ R48, R152, c[0x0][0x23c], -R101.reuse ;  /* 0x00008f0098307a23 */ /* 0x100fe40000010865 */
[----:B------:R-:W-:-:S02]  /*b490*/  FFMA.FTZ R39, R112, c[0x0][0x23c], -R101 ;  /* 0x00008f0070277a23 */ /* 0x000fc40000010865 */
[----:B------:R-:W-:Y:S01]  /*b4a0*/  MUFU.EX2 R156, R156 ;  /* 0x0000009c009c7308 */ /* 0x000fe20000000800 */
[--C-:B------:R-:W-:Y:S01]  /*b4b0*/  FFMA.FTZ R2, R108, c[0x0][0x23c], -R101.reuse ;  /* 0x00008f006c027a23 */ /* 0x100fe20000010865 */
[C---:B---3--:R-:W-:Y:S01]  /*b4c0*/  HMMA.16816.F32.BF16 R16, R28.reuse, R20, R16 ;  /* 0x000000141c10723c */ /* 0x048fe20000041810 */
[--C-:B------:R-:W-:Y:S02]  /*b4d0*/  FFMA.FTZ R33, R33, c[0x0][0x23c], -R68.reuse ;  /* 0x00008f0021217a23 */ /* 0x100fe40000010844 */
[--C-:B------:R-:W-:Y:S02]  /*b4e0*/  FFMA.FTZ R32, R32, c[0x0][0x23c], -R68.reuse ;  /* 0x00008f0020207a23 */ /* 0x100fe40000010844 */
[----:B------:R-:W-:Y:S01]  /*b4f0*/  FFMA.FTZ R40, R40, c[0x0][0x23c], -R68 ;  /* 0x00008f0028287a23 */ /* 0x000fe20000010844 */
[----:B------:R-:W3:Y:S01]  /*b500*/  MUFU.EX2 R105, R105 ;  /* 0x0000006900697308 */ /* 0x000ee20000000800 */
[--C-:B------:R-:W-:Y:S01]  /*b510*/  FFMA.FTZ R35, R46, c[0x0][0x23c], -R101.reuse ;  /* 0x00008f002e237a23 */ /* 0x100fe20000010865 */
[----:B------:R-:W-:Y:S01]  /*b520*/  HMMA.16816.F32.BF16 R4, R28, R22, R4 ;  /* 0x000000161c04723c */ /* 0x000fe20000041804 */
[----:B------:R-:W4:Y:S01]  /*b530*/  LDSM.16.MT88.4 R20, [R223+0x6400] ;  /* 0x00640000df14783b */ /* 0x000f220000004200 */
[----:B------:R-:W-:-:S02]  /*b540*/  FFMA.FTZ R46, R65, c[0x0][0x23c], -R101 ;  /* 0x00008f00412e7a23 */ /* 0x000fc40000010865 */
[----:B------:R-:W-:Y:S02]  /*b550*/  FFMA.FTZ R64, R64, c[0x0][0x23c], -R68 ;  /* 0x00008f0040407a23 */ /* 0x000fe40000010844 */
[----:B------:R-:W-:Y:S02]  /*b560*/  MUFU.EX2 R103, R103 ;  /* 0x0000006700677308 */ /* 0x000fe40000000800 */
[C---:B-----5:R-:W-:Y:S06]  /*b570*/  HMMA.16816.F32.BF16 R136, R28.reuse, R12, R136 ;  /* 0x0000000c1c88723c */ /* 0x060fec0000041888 */
[----:B------:R-:W5:Y:S02]  /*b580*/  MUFU.EX2 R172, R172 ;  /* 0x000000ac00ac7308 */ /* 0x000f640000000800 */
[----:B------:R-:W-:Y:S01]  /*b590*/  HMMA.16816.F32.BF16 R24, R28, R14, R24 ;  /* 0x0000000e1c18723c */ /* 0x000fe20000041818 */
[----:B------:R-:W2:Y:S05]  /*b5a0*/  LDSM.16.MT88.4 R12, [R224+0x6800] ;  /* 0x00680000e00c783b */ /* 0x000eaa0000004200 */
[----:B------:R-:W-:Y:S01]  /*b5b0*/  MUFU.EX2 R81, R81 ;  /* 0x0000005100517308 */ /* 0x000fe20000000800 */
[----:B------:R-:W-:-:S02]  /*b5c0*/  F2FP.BF16.PACK_AB R28, R95, R96 ;  /* 0x000000605f1c723e */ /* 0x000fc400000010ff */
[----:B------:R-:W-:Y:S02]  /*b5d0*/  F2FP.BF16.PACK_AB R29, R123, R164 ;  /* 0x000000a47b1d723e */ /* 0x000fe400000010ff */
[----:B------:R-:W-:Y:S02]  /*b5e0*/  F2FP.BF16.PACK_AB R30, R93, R94 ;  /* 0x0000005e5d1e723e */ /* 0x000fe400000010ff */
[----:B-1----:R-:W-:Y:S01]  /*b5f0*/  F2FP.BF16.PACK_AB R31, R166, R121 ;  /* 0x00000079a61f723e */ /* 0x002fe200000010ff */
[----:B------:R-:W-:Y:S06]  /*b600*/  MUFU.EX2 R174, R174 ;  /* 0x000000ae00ae7308 */ /* 0x000fec0000000800 */
[C---:B------:R-:W-:Y:S02]  /*b610*/  HMMA.16816.F32.BF16 R16, R28.reuse, R8, R16 ;  /* 0x000000081c10723c */ /* 0x040fe40000041810 */
[----:B------:R-:W1:Y:S06]  /*b620*/  MUFU.EX2 R3, R3 ;  /* 0x0000000300037308 */ /* 0x000e6c0000000800 */
[C---:B------:R-:W-:Y:S01]  /*b630*/  HMMA.16816.F32.BF16 R4, R28.reuse, R10, R4 ;  /* 0x0000000a1c04723c */ /* 0x040fe20000041804 */
[----:B------:R-:W1:Y:S01]  /*b640*/  LDSM.16.MT88.4 R8, [R223+0x6800] ;  /* 0x00680000df08783b */ /* 0x000e620000004200 */
        /* <DEDUP_REMOVED lines=9> */
[----:B------:R-:W-:Y:S02]  /*b6e0*/  F2FP.BF16.PACK_AB R30, R89, R90 ;  /* 0x0000005a591e723e */ /* 0x000fe400000010ff */
[----:B------:R-:W-:-:S05]  /*b6f0*/  F2FP.BF16.PACK_AB R31, R170, R117 ;  /* 0x00000075aa1f723e */ /* 0x000fca00000010ff */
[----:B------:R-:W-:Y:S02]  /*b700*/  MUFU.EX2 R78, R78 ;  /* 0x0000004e004e7308 */ /* 0x000fe40000000800 */
[C---:B------:R-:W-:Y:S06]  /*b710*/  HMMA.16816.F32.BF16 R16, R28.reuse, R12, R16 ;  /* 0x0000000c1c10723c */ /* 0x040fec0000041810 */
[----:B------:R-:W-:Y:S02]  /*b720*/  MUFU.EX2 R77, R77 ;  /* 0x0000004d004d7308 */ /* 0x000fe40000000800 */
[C---:B------:R-:W-:Y:S01]  /*b730*/  HMMA.16816.F32.BF16 R4, R28.reuse, R14, R4 ;  /* 0x0000000e1c04723c */ /* 0x040fe20000041804 */
[----:B------:R-:W2:Y:S05]  /*b740*/  LDSM.16.MT88.4 R12, [R223+0x6c00] ;  /* 0x006c0000df0c783b */ /* 0x000eaa0000004200 */
[----:B------:R-:W-:Y:S02]  /*b750*/  MUFU.EX2 R50, R50 ;  /* 0x0000003200327308 */ /* 0x000fe40000000800 */
[C---:B-1----:R-:W-:Y:S06]  /*b760*/  HMMA.16816.F32.BF16 R136, R28.reuse, R8, R136 ;  /* 0x000000081c88723c */ /* 0x042fec0000041888 */
[----:B------:R-:W1:Y:S02]  /*b770*/  MUFU.EX2 R49, R49 ;  /* 0x0000003100317308 */ /* 0x000e640000000800 */
[----:B------:R-:W-:Y:S01]  /*b780*/  HMMA.16816.F32.BF16 R24, R28, R10, R24 ;  /* 0x0000000a1c18723c */ /* 0x000fe20000041818 */
[----:B------:R-:W1:Y:S05]  /*b790*/  LDSM.16.MT88.4 R8, [R224+0x7000] ;  /* 0x00700000e008783b */ /* 0x000e6a0000004200 */
[----:B------:R-:W-:Y:S01]  /*b7a0*/  MUFU.EX2 R51, R51 ;  /* 0x0000003300337308 */ /* 0x000fe20000000800 */
[----:B------:R-:W-:-:S02]  /*b7b0*/  F2FP.BF16.PACK_AB R28, R87, R88 ;  /* 0x00000058571c723e */ /* 0x000fc400000010ff */
[----:B---3--:R-:W-:Y:S02]  /*b7c0*/  F2FP.BF16.PACK_AB R29, R105, R156 ;  /* 0x0000009c691d723e */ /* 0x008fe400000010ff */
[----:B------:R-:W-:Y:S02]  /*b7d0*/  F2FP.BF16.PACK_AB R30, R85, R86 ;  /* 0x00000056551e723e */ /* 0x000fe400000010ff */
[----:B-----5:R-:W-:Y:S01]  /*b7e0*/  F2FP.BF16.PACK_AB R31, R172, R103 ;  /* 0x00000067ac1f723e */ /* 0x020fe200000010ff */
[----:B------:R-:W3:Y:S06]  /*b7f0*/  MUFU.EX2 R52, R52 ;  /* 0x0000003400347308 */ /* 0x000eec0000000800 */
[C---:B------:R-:W-:Y:S02]  /*b800*/  HMMA.16816.F32.BF16 R16, R28.reuse, R20, R16 ;  /* 0x000000141c10723c */ /* 0x040fe40000041810 */
[----:B------:R-:W-:Y:S06]  /*b810*/  MUFU.EX2 R76, R76 ;  /* 0x0000004c004c7308 */ /* 0x000fec0000000800 */
[C---:B------:R-:W-:Y:S01]  /*b820*/  HMMA.16816.F32.BF16 R4, R28.reuse, R22, R4 ;  /* 0x000000161c04723c */ /* 0x040fe20000041804 */
[----:B------:R-:W5:Y:S01]  /*b830*/  LDSM.16.MT88.4 R20, [R223+0x7000] ;  /* 0x00700000df14783b */ /* 0x000f620000004200 */
[----:B------:R-:W1:Y:S06]  /*b840*/  MUFU.EX2 R75, R75 ;  /* 0x0000004b004b7308 */ /* 0x000e6c0000000800 */
        /* <DEDUP_REMOVED lines=9> */
[----:B----4-:R-:W-:-:S05]  /*b8e0*/  F2FP.BF16.PACK_AB R31, R176, R107 ;  /* 0x0000006bb01f723e */ /* 0x010fca00000010ff */
[----:B------:R-:W4:Y:S02]  /*b8f0*/  MUFU.EX2 R54, R54 ;  /* 0x0000003600367308 */ /* 0x000f240000000800 */
[C---:B-1----:R-:W-:Y:S06]  /*b900*/  HMMA.16816.F32.BF16 R16, R28.reuse, R8, R16 ;  /* 0x000000081c10723c */ /* 0x042fec0000041810 */
[----:B------:R-:W-:Y:S02]  /*b910*/  MUFU.EX2 R38, R38 ;  /* 0x0000002600267308 */ /* 0x000fe40000000800 */
[C---:B------:R-:W-:Y:S01]  /*b920*/  HMMA.16816.F32.BF16 R4, R28.reuse, R10, R4 ;  /* 0x0000000a1c04723c */ /* 0x040fe20000041804 */
[----:B------:R-:W1:Y:S05]  /*b930*/  LDSM.16.MT88.4 R8, [R223+0x7400] ;  /* 0x00740000df08783b */ /* 0x000e6a0000004200 */
[----:B------:R-:W1:Y:S02]  /*b940*/  MUFU.EX2 R55, R55 ;  /* 0x0000003700377308 */ /* 0x000e640000000800 */
[C---:B-----5:R-:W-:Y:S06]  /*b950*/  HMMA.16816.F32.BF16 R136, R28.reuse, R20, R136 ;  /* 0x000000141c88723c */ /* 0x060fec0000041888 */
[----:B------:R-:W-:Y:S02]  /*b960*/  MUFU.EX2 R72, R72 ;  /* 0x0000004800487308 */ /* 0x000fe40000000800 */
[----:B------:R-:W-:Y:S01]  /*b970*/  HMMA.16816.F32.BF16 R24, R28, R22, R24 ;  /* 0x000000161c18723c */ /* 0x000fe20000041818 */
[----:B------:R-:W5:Y:S05]  /*b980*/  LDSM.16.MT88.4 R20, [R224+0x7800] ;  /* 0x00780000e014783b */ /* 0x000f6a0000004200 */
[----:B------:R-:W1:Y:S01]  /*b990*/  MUFU.EX2 R71, R71 ;  /* 0x0000004700477308 */ /* 0x000e620000000800 */
[----:B------:R-:W-:-:S02]  /*b9a0*/  F2FP.BF16.PACK_AB R28, R79, R80 ;  /* 0x000000504f1c723e */ /* 0x000fc400000010ff */
[----:B------:R-:W-:Y:S02]  /*b9b0*/  F2FP.BF16.PACK_AB R29, R49, R50 ;  /* 0x00000032311d723e */ /* 0x000fe400000010ff */
[----:B------:R-:W-:Y:S02]  /*b9c0*/  F2FP.BF16.PACK_AB R30, R77, R78 ;  /* 0x0000004e4d1e723e */ /* 0x000fe400000010ff */
[----:B---3--:R-:W-:Y:S01]  /*b9d0*/  F2FP.BF16.PACK_AB R31, R52, R51 ;  /* 0x00000033341f723e */ /* 0x008fe200000010ff */
[----:B------:R-:W-:Y:S06]  /*b9e0*/  MUFU.EX2 R70, R70 ;  /* 0x0000004600467308 */ /* 0x000fec0000000800 */
[C---:B--2---:R-:W-:Y:S02]  /*b9f0*/  HMMA.16816.F32.BF16 R16, R28.reuse, R12, R16 ;  /* 0x0000000c1c10723c */ /* 0x044fe40000041810 */
[----:B------:R-:W-:Y:S06]  /*ba00*/  MUFU.EX2 R69, R69 ;  /* 0x0000004500457308 */ /* 0x000fec0000000800 */
[C---:B------:R-:W-:Y:S01]  /*ba10*/  HMMA.16816.F32.BF16 R4, R28.reuse, R14, R4 ;  /* 0x0000000e1c04723c */ /* 0x040fe20000041804 */
[----:B------:R-:W2:Y:S01]  /*ba20*/  LDSM.16.MT88.4 R12, [R223+0x7800] ;  /* 0x00780000df0c783b */ /* 0x000ea20000004200 */
[----:B------:R-:W-:Y:S06]  /*ba30*/  MUFU.EX2 R109, R109 ;  /* 0x0000006d006d7308 */ /* 0x000fec0000000800 */
[C---:B-1----:R-:W-:Y:S02]  /*ba40*/  HMMA.16816.F32.BF16 R136, R28.reuse, R8, R136 ;  /* 0x000000081c88723c */ /* 0x042fe40000041888 */
[----:B------:R-:W1:Y:S05]  /*ba50*/  MUFU.EX2 R36, R36 ;  /* 0x0000002400247308 */ /* 0x000e6a0000000800 */
[----:B------:R-:W-:Y:S01]  /*ba60*/  F2FP.BF16.PACK_AB R8, R75, R76 ;  /* 0x0000004c4b08723e */ /* 0x000fe200000010ff */
[----:B------:R-:W-:Y:S01]  /*ba70*/  HMMA.16816.F32.BF16 R24, R28, R10, R24 ;  /* 0x0000000a1c18723c */ /* 0x000fe20000041818 */
[----:B------:R-:W3:Y:S01]  /*ba80*/  LDSM.16.MT88.4 R28, [R224+0x7c00] ;  /* 0x007c0000e01c783b */ /* 0x000ee20000004200 */
[----:B----4-:R-:W-:Y:S01]  /*ba90*/  F2FP.BF16.PACK_AB R9, R54, R53 ;  /* 0x000000353609723e */ /* 0x010fe200000010ff */
[----:B------:R-:W-:Y:S04]  /*baa0*/  MUFU.EX2 R37, R37 ;  /* 0x0000002500257308 */ /* 0x000fe80000000800 */
[----:B------:R-:W-:-:S02]  /*bab0*/  F2FP.BF16.PACK_AB R10, R73, R74 ;  /* 0x0000004a490a723e */ /* 0x000fc400000010ff */
[----:B------:R-:W-:Y:S02]  /*bac0*/  F2FP.BF16.PACK_AB R11, R55, R38 ;  /* 0x00000026370b723e */ /* 0x000fe400000010ff */
[----:B------:R-:W4:Y:S05]  /*bad0*/  MUFU.EX2 R56, R56 ;  /* 0x0000003800387308 */ /* 0x000f2a0000000800 */
[C---:B-----5:R-:W-:Y:S03]  /*bae0*/  HMMA.16816.F32.BF16 R16, R8.reuse, R20, R16 ;  /* 0x000000140810723c */ /* 0x060fe60000041810 */
[----:B------:R-:W-:Y:S05]  /*baf0*/  MUFU.EX2 R67, R67 ;  /* 0x0000004300437308 */ /* 0x000fea0000000800 */
[C---:B------:R-:W-:Y:S01]  /*bb00*/  HMMA.16816.F32.BF16 R4, R8.reuse, R22, R4 ;  /* 0x000000160804723c */ /* 0x040fe20000041804 */
[----:B------:R-:W5:Y:S02]  /*bb10*/  LDSM.16.MT88.4 R20, [R223+0x7c00] ;  /* 0x007c0000df14783b */ /* 0x000f640000004200 */
[----:B------:R-:W1:Y:S05]  /*bb20*/  MUFU.EX2 R0, R0 ;  /* 0x0000000000007308 */ /* 0x000e6a0000000800 */
[C---:B--2---:R-:W-:Y:S03]  /*bb30*/  HMMA.16816.F32.BF16 R136, R8.reuse, R12, R136 ;  /* 0x0000000c0888723c */ /* 0x044fe60000041888 */
[----:B------:R-:W-:Y:S04]  /*bb40*/  MUFU.EX2 R132, R132 ;  /* 0x0000008400847308 */ /* 0x000fe80000000800 */
[----:B------:R-:W-:Y:S01]  /*bb50*/  FADD.FTZ R13, R115, R110 ;  /* 0x0000006e730d7221 */ /* 0x000fe20000010000 */
[----:B------:R-:W-:Y:S03]  /*bb60*/  HMMA.16816.F32.BF16 R24, R8, R14, R24 ;  /* 0x0000000e0818723c */ /* 0x000fe60000041818 */
[----:B------:R-:W-:Y:S01]  /*bb70*/  FADD.FTZ R13, R106, R13 ;  /* 0x0000000d6a0d7221 */ /* 0x000fe20000010000 */
[----:B------:R-:W-:Y:S03]  /*bb80*/  MUFU.EX2 R143, R143 ;  /* 0x0000008f008f7308 */ /* 0x000fe60000000800 */
[----:B------:R-:W-:Y:S01]  /*bb90*/  F2FP.BF16.PACK_AB R8, R71, R72 ;  /* 0x000000484708723e */ /* 0x000fe200000010ff */
[----:B------:R-:W-:Y:S01]  /*bba0*/  FADD.FTZ R104, R104, R13 ;  /* 0x0000000d68687221 */ /* 0x000fe20000010000 */
[----:B-1----:R-:W-:Y:S01]  /*bbb0*/  F2FP.BF16.PACK_AB R9, R36, R109 ;  /* 0x0000006d2409723e */ /* 0x002fe200000010ff */
[----:B------:R-:W1:Y:S01]  /*bbc0*/  LDSM.16.MT88.4 R12, [R224+0x8000] ;  /* 0x00800000e00c783b */ /* 0x000e620000004200 */
[----:B------:R-:W-:Y:S01]  /*bbd0*/  F2FP.BF16.PACK_AB R10, R69, R70 ;  /* 0x00000046450a723e */ /* 0x000fe200000010ff */
[----:B------:R-:W-:Y:S01]  /*bbe0*/  FADD.FTZ R99, R99, R104 ;  /* 0x0000006863637221 */ /* 0x000fe20000010000 */
[----:B----4-:R-:W-:Y:S01]  /*bbf0*/  F2FP.BF16.PACK_AB R11, R56, R37 ;  /* 0x00000025380b723e */ /* 0x010fe200000010ff */
[----:B------:R-:W-:Y:S02]  /*bc00*/  MUFU.EX2 R58, R58 ;  /* 0x0000003a003a7308 */ /* 0x000fe40000000800 */
[----:B------:R-:W-:-:S04]  /*bc10*/  FADD.FTZ R98, R98, R99 ;  /* 0x0000006362627221 */ /* 0x000fc80000010000 */
[C---:B---3--:R-:W-:Y:S01]  /*bc20*/  HMMA.16816.F32.BF16 R16, R8.reuse, R28, R16 ;  /* 0x0000001c0810723c */ /* 0x048fe20000041810 */
[----:B------:R-:W-:Y:S01]  /*bc30*/  FADD.FTZ R97, R97, R98 ;  /* 0x0000006261617221 */ /* 0x000fe20000010000 */
[----:B------:R-:W2:Y:S03]  /*bc40*/  MUFU.EX2 R57, R57 ;  /* 0x0000003900397308 */ /* 0x000ea60000000800 */
        /* <DEDUP_REMOVED lines=8> */
[C---:B------:R-:W-:Y:S01]  /*bcd0*/  HMMA.16816.F32.BF16 R4, R8.reuse, R30, R4 ;  /* 0x0000001e0804723c */ /* 0x040fe20000041804 */
[----:B------:R-:W-:Y:S01]  /*bce0*/  FADD.FTZ R93, R93, R94 ;  /* 0x0000005e5d5d7221 */ /* 0x000fe20000010000 */
[----:B------:R-:W3:Y:S01]  /*bcf0*/  MUFU.EX2 R60, R60 ;  /* 0x0000003c003c7308 */ /* 0x000ee20000000800 */
[----:B------:R-:W-:Y:S02]  /*bd00*/  FADD.FTZ R29, R160, R29 ;  /* 0x0000001da01d7221 */ /* 0x000fe40000010000 */
[----:B------:R-:W-:Y:S02]  /*bd10*/  FADD.FTZ R92, R92, R93 ;  /* 0x0000005d5c5c7221 */ /* 0x000fe40000010000 */
[----:B------:R-:W-:Y:S01]  /*bd20*/  FADD.FTZ R20, R164, R29 ;  /* 0x0000001da4147221 */ /* 0x000fe20000010000 */
[----:B------:R-:W-:Y:S01]  /*bd30*/  HMMA.16816.F32.BF16 R24, R8, R22, R24 ;  /* 0x000000160818723c */ /* 0x000fe20000041818 */
[----:B------:R-:W4:Y:S01]  /*bd40*/  LDSM.16.MT88.4 R28, [R223+0x8000] ;  /* 0x00800000df1c783b */ /* 0x000f220000004200 */
[----:B------:R-:W-:Y:S01]  /*bd50*/  FADD.FTZ R91, R91, R92 ;  /* 0x0000005c5b5b7221 */ /* 0x000fe20000010000 */
[----:B------:R-:W-:Y:S01]  /*bd60*/  MUFU.EX2 R131, R131 ;  /* 0x0000008300837308 */ /* 0x000fe20000000800 */
[----:B------:R-:W-:-:S02]  /*bd70*/  FADD.FTZ R20, R123, R20 ;  /* 0x000000147b147221 */ /* 0x000fc40000010000 */
[----:B------:R-:W-:Y:S01]  /*bd80*/  FADD.FTZ R90, R90, R91 ;  /* 0x0000005b5a5a7221 */ /* 0x000fe20000010000 */
[----:B------:R-:W-:Y:S01]  /*bd90*/  F2FP.BF16.PACK_AB R8, R0, R67 ;  /* 0x000000430008723e */ /* 0x000fe200000010ff */
[----:B------:R-:W-:Y:S01]  /*bda0*/  FADD.FTZ R121, R121, R20 ;  /* 0x0000001479797221 */ /* 0x000fe20000010000 */
[----:B--2---:R-:W-:Y:S01]  /*bdb0*/  F2FP.BF16.PACK_AB R9, R57, R58 ;  /* 0x0000003a3909723e */ /* 0x004fe200000010ff */
[----:B------:R-:W-:Y:S01]  /*bdc0*/  FADD.FTZ R89, R89, R90 ;  /* 0x0000005a59597221 */ /* 0x000fe20000010000 */
[----:B------:R-:W-:Y:S01]  /*bdd0*/  F2FP.BF16.PACK_AB R10, R143, R132 ;  /* 0x000000848f0a723e */ /* 0x000fe200000010ff */
[----:B------:R-:W-:Y:S01]  /*bde0*/  FADD.FTZ R121, R166, R121 ;  /* 0x00000079a6797221 */ /* 0x000fe20000010000 */
[----:B---3--:R-:W-:Y:S01]  /*bdf0*/  F2FP.BF16.PACK_AB R11, R60, R59 ;  /* 0x0000003b3c0b723e */ /* 0x008fe200000010ff */
[----:B------:R-:W-:Y:S01]  /*be00*/  FADD.FTZ R88, R88, R89 ;  /* 0x0000005958587221 */ /* 0x000fe20000010000 */
[----:B------:R-:W2:Y:S01]  /*be10*/  LDSM.16.MT88.4 R20, [R224+0x8400] ;  /* 0x00840000e014783b */ /* 0x000ea20000004200 */
[----:B------:R-:W-:Y:S01]  /*be20*/  FADD.FTZ R168, R168, R121 ;  /* 0x00000079a8a87221 */ /* 0x000fe20000010000 */
[----:B------:R-:W3:Y:S01]  /*be30*/  MUFU.EX2 R162, R162 ;  /* 0x000000a200a27308 */ /* 0x000ee20000000800 */
[----:B------:R-:W-:-:S02]  /*be40*/  FADD.FTZ R87, R87, R88 ;  /* 0x0000005857577221 */ /* 0x000fc40000010000 */
        /* <DEDUP_REMOVED lines=8> */
[----:B------:R-:W1:Y:S01]  /*bed0*/  LDSM.16.MT88.4 R12, [R223+0x8400] ;  /* 0x00840000df0c783b */ /* 0x000e620000004200 */
[----:B------:R-:W-:-:S02]  /*bee0*/  FADD.FTZ R84, R84, R85 ;  /* 0x0000005554547221 */ /* 0x000fc40000010000 */
[----:B------:R-:W-:Y:S01]  /*bef0*/  FADD.FTZ R156, R156, R117 ;  /* 0x000000759c9c7221 */ /* 0x000fe20000010000 */
[----:B------:R-:W5:Y:S01]  /*bf00*/  MUFU.EX2 R154, R154 ;  /* 0x0000009a009a7308 */ /* 0x000f620000000800 */
[----:B------:R-:W-:Y:S02]  /*bf10*/  FADD.FTZ R83, R83, R84 ;  /* 0x0000005453537221 */ /* 0x000fe40000010000 */
[----:B------:R-:W-:Y:S02]  /*bf20*/  FADD.FTZ R156, R105, R156 ;  /* 0x0000009c699c7221 */ /* 0x000fe40000010000 */
[----:B------:R-:W-:Y:S01]  /*bf30*/  FADD.FTZ R82, R82, R83 ;  /* 0x0000005352527221 */ /* 0x000fe20000010000 */
[----:B----4-:R-:W-:Y:S02]  /*bf40*/  HMMA.16816.F32.BF16 R136, R8, R28, R136 ;  /* 0x0000001c0888723c */ /* 0x010fe40000041888 */
[----:B------:R-:W-:Y:S01]  /*bf50*/  MUFU.EX2 R42, R42 ;  /* 0x0000002a002a7308 */ /* 0x000fe20000000800 */
[----:B------:R-:W-:-:S04]  /*bf60*/  FADD.FTZ R81, R81, R82 ;  /* 0x0000005251517221 */ /* 0x000fc80000010000 */
[----:B------:R-:W-:Y:S02]  /*bf70*/  FADD.FTZ R80, R80, R81 ;  /* 0x0000005150507221 */ /* 0x000fe40000010000 */
[----:B------:R-:W-:Y:S01]  /*bf80*/  FADD.FTZ R29, R103, R156 ;  /* 0x0000009c671d7221 */ /* 0x000fe20000010000 */
[----:B------:R-:W4:Y:S01]  /*bf90*/  MUFU.EX2 R43, R43 ;  /* 0x0000002b002b7308 */ /* 0x000f220000000800 */
[----:B------:R-:W-:Y:S01]  /*bfa0*/  HMMA.16816.F32.BF16 R24, R8, R30, R24 ;  /* 0x0000001e0818723c */ /* 0x000fe20000041818 */
[----:B------:R-:W-:Y:S02]  /*bfb0*/  FADD.FTZ R79, R79, R80 ;  /* 0x000000504f4f7221 */ /* 0x000fe40000010000 */
[----:B------:R-:W-:Y:S02]  /*bfc0*/  FADD.FTZ R29, R172, R29 ;  /* 0x0000001dac1d7221 */ /* 0x000fe40000010000 */
[----:B------:R-:W-:Y:S02]  /*bfd0*/  FADD.FTZ R78, R78, R79 ;  /* 0x0000004f4e4e7221 */ /* 0x000fe40000010000 */
[----:B------:R-:W-:Y:S01]  /*bfe0*/  FADD.FTZ R174, R174, R29 ;  /* 0x0000001daeae7221 */ /* 0x000fe20000010000 */
[----:B------:R-:W-:Y:S01]  /*bff0*/  MUFU.EX2 R34, R34 ;  /* 0x0000002200227308 */ /* 0x000fe20000000800 */
[----:B------:R-:W1:Y:S01]  /*c000*/  LDSM.16.MT88.4 R28, [R224+0x8800] ;  /* 0x00880000e01c783b */ /* 0x000e620000004200 */
[----:B---3--:R-:W-:Y:S01]  /*c010*/  F2FP.BF16.PACK_AB R8, R162, R131 ;  /* 0x00000083a208723e */ /* 0x008fe200000010ff */
[----:B------:R-:W-:Y:S01]  /*c020*/  FADD.FTZ R174, R3, R174 ;  /* 0x000000ae03ae7221 */ /* 0x000fe20000010000 */
[----:B-----5:R-:W-:Y:S01]  /*c030*/  F2FP.BF16.PACK_AB R10, R154, R111 ;  /* 0x0000006f9a0a723e */ /* 0x020fe200000010ff */
[----:B------:R-:W-:-:S02]  /*c040*/  FFMA.FTZ R3, R41, c[0x0][0x23c], -R68 ;  /* 0x00008f0029037a23 */ /* 0x000fc40000010844 */
[----:B------:R-:W-:Y:S01]  /*c050*/  FADD.FTZ R107, R107, R174 ;  /* 0x000000ae6b6b7221 */ /* 0x000fe20000010000 */
[----:B------:R-:W3:Y:S01]  /*c060*/  MUFU.EX2 R61, R61 ;  /* 0x0000003d003d7308 */ /* 0x000ee20000000800 */
[----:B----4-:R-:W-:Y:S01]  /*c070*/  F2FP.BF16.PACK_AB R9, R43, R42 ;  /* 0x0000002a2b09723e */ /* 0x010fe200000010ff */
        /* <DEDUP_REMOVED lines=8> */
[----:B---3--:R-:W-:Y:S01]  /*c100*/  F2FP.BF16.PACK_AB R11, R61, R34 ;  /* 0x000000223d0b723e */ /* 0x008fe200000010ff */
[----:B------:R-:W-:Y:S01]  /*c110*/  FADD.FTZ R51, R51, R50 ;  /* 0x0000003233337221 */ /* 0x000fe20000010000 */
[----:B------:R-:W3:Y:S01]  /*c120*/  MUFU.EX2 R39, R39 ;  /* 0x0000002700277308 */ /* 0x000ee20000000800 */
[----:B------:R-:W-:Y:S02]  /*c130*/  FADD.FTZ R73, R73, R74 ;  /* 0x0000004a49497221 */ /* 0x000fe40000010000 */
[----:B------:R-:W-:Y:S02]  /*c140*/  FADD.FTZ R52, R52, R51 ;  /* 0x0000003334347221 */ /* 0x000fe40000010000 */
[----:B--2---:R-:W-:Y:S01]  /*c150*/  HMMA.16816.F32.BF16 R16, R8, R20, R16 ;  /* 0x000000140810723c */ /* 0x004fe20000041810 */
[----:B------:R-:W-:-:S02]  /*c160*/  FADD.FTZ R72, R72, R73 ;  /* 0x0000004948487221 */ /* 0x000fc40000010000 */
[----:B------:R-:W-:Y:S01]  /*c170*/  MUFU.EX2 R2, R2 ;  /* 0x0000000200027308 */ /* 0x000fe20000000800 */
[----:B------:R-:W-:Y:S02]  /*c180*/  FADD.FTZ R53, R53, R52 ;  /* 0x0000003435357221 */ /* 0x000fe40000010000 */
[----:B------:R-:W-:Y:S02]  /*c190*/  FADD.FTZ R71, R71, R72 ;  /* 0x0000004847477221 */ /* 0x000fe40000010000 */
[----:B------:R-:W-:Y:S01]  /*c1a0*/  HMMA.16816.F32.BF16 R4, R8, R22, R4 ;  /* 0x000000160804723c */ /* 0x000fe20000041804 */
[----:B------:R-:W-:Y:S01]  /*c1b0*/  FADD.FTZ R53, R54, R53 ;  /* 0x0000003536357221 */ /* 0x000fe20000010000 */
[----:B------:R-:W2:Y:S01]  /*c1c0*/  LDSM.16.MT88.4 R20, [R223+0x8800] ;  /* 0x00880000df14783b */ /* 0x000ea20000004200 */
[----:B------:R-:W4:Y:S01]  /*c1d0*/  MUFU.EX2 R45, R45 ;  /* 0x0000002d002d7308 */ /* 0x000f220000000800 */
[----:B------:R-:W-:Y:S02]  /*c1e0*/  FADD.FTZ R50, R70, R71 ;  /* 0x0000004746327221 */ /* 0x000fe40000010000 */
[----:B------:R-:W-:-:S02]  /*c1f0*/  FFMA.FTZ R41, R66, c[0x0][0x23c], -R101 ;  /* 0x00008f0042297a23 */ /* 0x000fc40000010865 */
[C---:B-1----:R-:W-:Y:S01]  /*c200*/  HMMA.16816.F32.BF16 R136, R8.reuse, R12, R136 ;  /* 0x0000000c0888723c */ /* 0x042fe20000041888 */
[----:B------:R-:W-:Y:S02]  /*c210*/  FADD.FTZ R50, R69, R50 ;  /* 0x0000003245327221 */ /* 0x000fe40000010000 */
[----:B------:R-:W-:Y:S01]  /*c220*/  MUFU.EX2 R33, R33 ;  /* 0x0000002100217308 */ /* 0x000fe20000000800 */
[----:B------:R-:W-:Y:S02]  /*c230*/  FFMA.FTZ R49, R63, c[0x0][0x23c], -R68 ;  /* 0x00008f003f317a23 */ /* 0x000fe40000010844 */
[----:B------:R-:W-:Y:S02]  /*c240*/  FADD.FTZ R67, R67, R50 ;  /* 0x0000003243437221 */ /* 0x000fe40000010000 */
[----:B------:R-:W-:Y:S01]  /*c250*/  FADD.FTZ R12, R38, R53 ;  /* 0x00000035260c7221 */ /* 0x000fe20000010000 */
[----:B------:R-:W-:Y:S02]  /*c260*/  HMMA.16816.F32.BF16 R24, R8, R14, R24 ;  /* 0x0000000e0818723c */ /* 0x000fe40000041818 */
[----:B------:R-:W1:Y:S01]  /*c270*/  MUFU.EX2 R32, R32 ;  /* 0x0000002000207308 */ /* 0x000e620000000800 */
[----:B------:R-:W-:-:S04]  /*c280*/  FADD.FTZ R12, R55, R12 ;  /* 0x0000000c370c7221 */ /* 0x000fc80000010000 */
[----:B---3--:R-:W-:Y:S01]  /*c290*/  F2FP.BF16.PACK_AB R8, R39, R48 ;  /* 0x000000302708723e */ /* 0x008fe200000010ff */
[----:B------:R-:W-:Y:S01]  /*c2a0*/  FADD.FTZ R109, R109, R12 ;  /* 0x0000000c6d6d7221 */ /* 0x000fe20000010000 */
[----:B----4-:R-:W-:Y:S01]  /*c2b0*/  F2FP.BF16.PACK_AB R10, R45, R2 ;  /* 0x000000022d0a723e */ /* 0x010fe200000010ff */
[----:B------:R-:W-:Y:S01]  /*c2c0*/  MUFU.EX2 R3, R3 ;  /* 0x0000000300037308 */ /* 0x000fe20000000800 */
[----:B------:R-:W3:Y:S07]  /*c2d0*/  LDSM.16.MT88.4 R12, [R224+0x8c00] ;  /* 0x008c0000e00c783b */ /* 0x000eee0000004200 */
[----:B------:R-:W4:Y:S01]  /*c2e0*/  MUFU.EX2 R40, R40 ;  /* 0x0000002800287308 */ /* 0x000f220000000800 */
[----:B-1----:R-:W-:-:S07]  /*c2f0*/  F2FP.BF16.PACK_AB R9, R32, R33 ;  /* 0x000000212009723e */ /* 0x002fce00000010ff */
[----:B------:R-:W-:Y:S01]  /*c300*/  MUFU.EX2 R44, R44 ;  /* 0x0000002c002c7308 */ /* 0x000fe20000000800 */
[----:B----4-:R-:W-:-:S07]  /*c310*/  F2FP.BF16.PACK_AB R11, R40, R3 ;  /* 0x00000003280b723e */ /* 0x010fce00000010ff */
[----:B------:R-:W-:Y:S01]  /*c320*/  MUFU.EX2 R35, R35 ;  /* 0x0000002300237308 */ /* 0x000fe20000000800 */
[C---:B------:R-:W-:Y:S07]  /*c330*/  HMMA.16816.F32.BF16 R16, R8.reuse, R28, R16 ;  /* 0x0000001c0810723c */ /* 0x040fee0000041810 */
[----:B------:R-:W-:Y:S01]  /*c340*/  MUFU.EX2 R41, R41 ;  /* 0x0000002900297308 */ /* 0x000fe20000000800 */
[----:B------:R-:W-:Y:S01]  /*c350*/  FADD.FTZ R28, R36, R109 ;  /* 0x0000006d241c7221 */ /* 0x000fe20000010000 */
[----:B--2---:R-:W-:Y:S01]  /*c360*/  HMMA.16816.F32.BF16 R136, R8, R20, R136 ;  /* 0x000000140888723c */ /* 0x004fe20000041888 */
[----:B------:R-:W-:-:S05]  /*c370*/  FFMA.FTZ R36, R62, c[0x0][0x23c], -R68 ;  /* 0x00008f003e247a23 */ /* 0x000fca0000010844 */
[----:B------:R-:W1:Y:S01]  /*c380*/  MUFU.EX2 R46, R46 ;  /* 0x0000002e002e7308 */ /* 0x000e620000000800 */
[----:B------:R-:W-:Y:S02]  /*c390*/  FADD.FTZ R37, R37, R28 ;  /* 0x0000001c25257221 */ /* 0x000fe40000010000 */
[C---:B------:R-:W-:Y:S05]  /*c3a0*/  HMMA.16816.F32.BF16 R28, R8.reuse, R30, R4 ;  /* 0x0000001e081c723c */ /* 0x040fea0000041804 */
[----:B------:R-:W-:Y:S02]  /*c3b0*/  MUFU.EX2 R38, R64 ;  /* 0x0000004000267308 */ /* 0x000fe40000000800 */
[----:B------:R-:W-:Y:S01]  /*c3c0*/  FADD.FTZ R5, R56, R37 ;  /* 0x0000002538057221 */ /* 0x000fe20000010000 */
[----:B------:R-:W-:Y:S01]  /*c3d0*/  HMMA.16816.F32.BF16 R24, R8, R22, R24 ;  /* 0x000000160818723c */ /* 0x000fe20000041818 */
[----:B------:R-:W-:-:S04]  /*c3e0*/  FFMA.FTZ R37, R47, c[0x0][0x23c], -R68 ;  /* 0x00008f002f257a23 */ /* 0x000fc80000010844 */
[----:B------:R-:W2:Y:S01]  /*c3f0*/  MUFU.EX2 R49, R49 ;  /* 0x0000003100317308 */ /* 0x000ea20000000800 */
[----:B------:R-:W-:Y:S01]  /*c400*/  FADD.FTZ R58, R58, R5 ;  /* 0x000000053a3a7221 */ /* 0x000fe20000010000 */
[----:B-1----:R-:W-:Y:S01]  /*c410*/  F2FP.BF16.PACK_AB R134, R46, R41 ;  /* 0x000000292e86723e */ /* 0x002fe200000010ff */
[----:B------:R-:W1:Y:S01]  /*c420*/  LDSM.16.MT88.4 R4, [R223+0x8c00] ;  /* 0x008c0000df04783b */ /* 0x000e620000004200 */
[----:B------:R-:W-:Y:S02]  /*c430*/  FADD.FTZ R47, R0, R67 ;  /* 0x00000043002f7221 */ /* 0x000fe40000010000 */
[----:B------:R-:W-:Y:S02]  /*c440*/  FADD.FTZ R58, R57, R58 ;  /* 0x0000003a393a7221 */ /* 0x000fe40000010000 */
[----:B------:R-:W-:Y:S01]  /*c450*/  FADD.FTZ R0, R132, R47 ;  /* 0x0000002f84007221 */ /* 0x000fe20000010000 */
[----:B------:R-:W-:Y:S01]  /*c460*/  MUFU.EX2 R36, R36 ;  /* 0x0000002400247308 */ /* 0x000fe20000000800 */
[----:B------:R-:W-:Y:S01]  /*c470*/  FADD.FTZ R59, R59, R58 ;  /* 0x0000003a3b3b7221 */ /* 0x000fe20000010000 */
[----:B------:R-:W-:Y:S01]  /*c480*/  F2FP.BF16.PACK_AB R132, R35, R44 ;  /* 0x0000002c2384723e */ /* 0x000fe200000010ff */
[----:B------:R-:W-:-:S02]  /*c490*/  FADD.FTZ R0, R143, R0 ;  /* 0x000000008f007221 */ /* 0x000fc40000010000 */
[----:B------:R-:W-:Y:S02]  /*c4a0*/  FADD.FTZ R59, R60, R59 ;  /* 0x0000003b3c3b7221 */ /* 0x000fe40000010000 */
[----:B------:R-:W-:Y:S01]  /*c4b0*/  FADD.FTZ R131, R131, R0 ;  /* 0x0000000083837221 */ /* 0x000fe20000010000 */
[----:B------:R-:W4:Y:S01]  /*c4c0*/  MUFU.EX2 R37, R37 ;  /* 0x0000002500257308 */ /* 0x000f220000000800 */
[----:B------:R-:W-:Y:S01]  /*c4d0*/  FADD.FTZ R42, R42, R59 ;  /* 0x0000003b2a2a7221 */ /* 0x000fe20000010000 */
[----:B--2---:R-:W-:Y:S01]  /*c4e0*/  F2FP.BF16.PACK_AB R133, R49, R38 ;  /* 0x000000263185723e */ /* 0x004fe200000010ff */
[----:B------:R-:W-:Y:S02]  /*c4f0*/  FADD.FTZ R162, R162, R131 ;  /* 0x00000083a2a27221 */ /* 0x000fe40000010000 */
[----:B------:R-:W-:Y:S02]  /*c500*/  FADD.FTZ R43, R43, R42 ;  /* 0x0000002a2b2b7221 */ /* 0x000fe40000010000 */
[----:B------:R-:W-:-:S02]  /*c510*/  FADD.FTZ R9, R111, R162 ;  /* 0x000000a26f097221 */ /* 0x000fc40000010000 */
[----:B------:R-:W-:Y:S02]  /*c520*/  FADD.FTZ R0, R34, R43 ;  /* 0x0000002b22007221 */ /* 0x000fe40000010000 */
[----:B------:R-:W-:Y:S02]  /*c530*/  FADD.FTZ R9, R154, R9 ;  /* 0x000000099a097221 */ /* 0x000fe40000010000 */
[----:B------:R-:W-:Y:S02]  /*c540*/  FADD.FTZ R0, R61, R0 ;  /* 0x000000003d007221 */ /* 0x000fe40000010000 */
[----:B------:R-:W-:Y:S01]  /*c550*/  FADD.FTZ R48, R48, R9 ;  /* 0x0000000930307221 */ /* 0x000fe20000010000 */
[----:B----4-:R-:W-:Y:S01]  /*c560*/  F2FP.BF16.PACK_AB R135, R37, R36 ;  /* 0x000000242587723e */ /* 0x010fe200000010ff */
[----:B------:R-:W-:Y:S01]  /*c570*/  FADD.FTZ R33, R33, R0 ;  /* 0x0000000021217221 */ /* 0x000fe20000010000 */
[----:B------:R-:W-:Y:S01]  /*c580*/  MOV R0, R100 ;  /* 0x0000006400007202 */ /* 0x000fe20000000f00 */
[----:B------:R-:W-:-:S02]  /*c590*/  FADD.FTZ R39, R39, R48 ;  /* 0x0000003027277221 */ /* 0x000fc40000010000 */
[----:B------:R-:W-:Y:S02]  /*c5a0*/  FADD.FTZ R32, R32, R33 ;  /* 0x0000002120207221 */ /* 0x000fe40000010000 */
[----:B------:R-:W-:Y:S01]  /*c5b0*/  FADD.FTZ R2, R2, R39 ;  /* 0x0000002702027221 */ /* 0x000fe20000010000 */
[C---:B---3--:R-:W-:Y:S01]  /*c5c0*/  HMMA.16816.F32.BF16 R144, R132.reuse, R12, R16 ;  /* 0x0000000c8490723c */ /* 0x048fe20000041810 */
[----:B------:R-:W-:Y:S02]  /*c5d0*/  FADD.FTZ R3, R3, R32 ;  /* 0x0000002003037221 */ /* 0x000fe40000010000 */
[----:B------:R-:W-:Y:S01]  /*c5e0*/  FADD.FTZ R45, R45, R2 ;  /* 0x000000022d2d7221 */ /* 0x000fe20000010000 */
[----:B------:R-:W-:Y:S01]  /*c5f0*/  MOV R2, R102 ;  /* 0x0000006600027202 */ /* 0x000fe20000000f00 */
[----:B------:R-:W-:Y:S02]  /*c600*/  FADD.FTZ R3, R40, R3 ;  /* 0x0000000328037221 */ /* 0x000fe40000010000 */
[----:B------:R-:W-:Y:S01]  /*c610*/  FADD.FTZ R44, R44, R45 ;  /* 0x0000002d2c2c7221 */ /* 0x000fe20000010000 */
[----:B------:R-:W-:Y:S01]  /*c620*/  HMMA.16816.F32.BF16 R140, R132, R14, R28 ;  /* 0x0000000e848c723c */ /* 0x000fe2000004181c */
[----:B------:R-:W-:-:S02]  /*c630*/  FADD.FTZ R38, R38, R3 ;  /* 0x0000000326267221 */ /* 0x000fc40000010000 */
[----:B------:R-:W-:Y:S02]  /*c640*/  FADD.FTZ R44, R35, R44 ;  /* 0x0000002c232c7221 */ /* 0x000fe40000010000 */
[----:B------:R-:W-:Y:S02]  /*c650*/  FADD.FTZ R49, R49, R38 ;  /* 0x0000002631317221 */ /* 0x000fe40000010000 */
[----:B------:R-:W-:Y:S01]  /*c660*/  FADD.FTZ R41, R41, R44 ;  /* 0x0000002c29297221 */ /* 0x000fe20000010000 */
[----:B-1----:R-:W-:Y:S01]  /*c670*/  HMMA.16816.F32.BF16 R136, R132, R4, R136 ;  /* 0x000000048488723c */ /* 0x002fe20000041888 */
[----:B------:R-:W-:Y:S02]  /*c680*/  FADD.FTZ R36, R36, R49 ;  /* 0x0000003124247221 */ /* 0x000fe40000010000 */
[----:B------:R-:W-:Y:S02]  /*c690*/  FADD.FTZ R247, R46, R41 ;  /* 0x000000292ef77221 */ /* 0x000fe40000010000 */
[----:B------:R-:W-:-:S03]  /*c6a0*/  FADD.FTZ R246, R37, R36 ;  /* 0x0000002425f67221 */ /* 0x000fc60000010000 */
[----:B------:R-:W-:Y:S11]  /*c6b0*/  HMMA.16816.F32.BF16 R132, R132, R6, R24 ;  /* 0x000000068484723c */ /* 0x000ff60000041818 */
[----:B------:R-:W-:Y:S08]  /*c6c0*/  @!UPT UIADD3 URZ, URZ, URZ, URZ ;  /* 0x0000003f3f3ff290 */ /* 0x000ff0000fffe03f */
.L_x_2231:
        /* <DEDUP_REMOVED lines=13> */
.L_x_2241:
[----:B------:R-:W-:Y:S01]  /*c7a0*/  IADD3 R235, R235, -0x1, RZ ;  /* 0xffffffffebeb7810 */ /* 0x000fe20007ffe0ff */
[----:B------:R-:W-:Y:S04]  /*c7b0*/  DEPBAR.LE SB0, 0x0 ;  /* 0x000080000000791a */ /* 0x000fe80000000000 */
[----:B------:R-:W-:Y:S01]  /*c7c0*/  BAR.SYNC.DEFER_BLOCKING 0x0 ;  /* 0x0000000000007b1d */ /* 0x000fe20000010000 */
[----:B------:R-:W-:Y:S01]  /*c7d0*/  MOV R2, R244 ;  /* 0x000000f400027202 */ /* 0x000fe20000000f00 */
[----:B------:R-:W-:Y:S04]  /*c7e0*/  IMAD.MOV.U32 R8, RZ, RZ, R245 ;  /* 0x000000ffff087224 */ /* 0x000fe800078e00f5 */
        /* <DEDUP_REMOVED lines=60> */
.L_x_2238:
        /* <DEDUP_REMOVED lines=30> */
[----:B------:R-:W3:Y:S05]  /*cd90*/  LDSM.16.M88.4 R156, [R226+0x1000] ;  /* 0x00100000e29c783b */ /* 0x000eea0000000200 */
        /* <DEDUP_REMOVED lines=165> */
.L_x_2240:
        /* <DEDUP_REMOVED lines=30> */
.L_x_2239:
        /* <DEDUP_REMOVED lines=712> */
.L_x_2237:
[----:B------:R-:W1:Y:S01]  /*10650*/  SHFL.BFLY PT, R4, R247, 0x2, 0x1f ;  /* 0x0c401f00f7047f89 */ /* 0x000e6200000e0000 */
[----:B------:R-:W-:Y:S01]  /*10660*/  IMAD.MOV.U32 R10, RZ, RZ, 0x3f800000 ;  /* 0x3f800000ff0a7424 */ /* 0x000fe200078e00ff */
[----:B------:R-:W-:Y:S01]  /*10670*/  IADD3 R31, -R236, RZ, RZ ;  /* 0x000000ffec1f7210 */ /* 0x000fe20007ffe1ff */
[----:B------:R-:W-:Y:S01]  /*10680*/  IMAD.MOV.U32 R9, RZ, RZ, 0x3f800000 ;  /* 0x3f800000ff097424 */ /* 0x000fe200078e00ff */
[----:B------:R-:W2:Y:S01]  /*10690*/  SHFL.BFLY PT, R5, R246, 0x2, 0x1f ;  /* 0x0c401f00f6057f89 */ /* 0x000ea200000e0000 */
[----:B------:R-:W-:Y:S01]  /*106a0*/  BSSY B0, `(.L_x_2242) ;  /* 0x0000081000007945 */ /* 0x000fe20003800000 */
[----:B------:R-:W-:-:S02]  /*106b0*/  LEA R242, R242, R243, 0x4 ;  /* 0x000000f3f2f27211 */ /* 0x000fc400078e20ff */
[----:B------:R-:W3:Y:S04]  /*106c0*/  S2R R6, SR_TID.X ;  /* 0x0000000000067919 */ /* 0x000ee80000002100 */
[----:B------:R-:W-:Y:S06]  /*106d0*/  BAR.SYNC.DEFER_BLOCKING 0x0 ;  /* 0x0000000000007b1d */ /* 0x000fec0000010000 */
[----:B------:R-:W4:Y:S04]  /*106e0*/  S2R R28, SR_CTAID.Z ;  /* 0x00000000001c7919 */ /* 0x000f280000002700 */
[----:B------:R-:W5:Y:S01]  /*106f0*/  S2R R29, SR_CTAID.Y ;  /* 0x00000000001d7919 */ /* 0x000f620000002600 */
[----:B-1----:R-:W-:-:S03]  /*10700*/  FADD.FTZ R3, R4, R247 ;  /* 0x000000f704037221 */ /* 0x002fc60000010000 */
[----:B------:R-:W1:Y:S01]  /*10710*/  S2R R4, SR_TID.X ;  /* 0x0000000000047919 */ /* 0x000e620000002100 */
[----:B--2---:R-:W-:-:S03]  /*10720*/  FADD.FTZ R12, R5, R246 ;  /* 0x000000f6050c7221 */ /* 0x004fc60000010000 */
[----:B------:R-:W2:Y:S01]  /*10730*/  SHFL.BFLY PT, R8, R3, 0x1, 0x1f ;  /* 0x0c201f0003087f89 */ /* 0x000ea200000e0000 */
[----:B---3--:R-:W-:-:S03]  /*10740*/  SHF.R.S32.HI R5, RZ, 0x1f, R6 ;  /* 0x0000001fff057819 */ /* 0x008fc60000011406 */
[----:B------:R-:W3:Y:S01]  /*10750*/  SHFL.BFLY PT, R7, R12, 0x1, 0x1f ;  /* 0x0c201f000c077f89 */ /* 0x000ee200000e0000 */
[----:B------:R-:W-:-:S04]  /*10760*/  LEA.HI R13, R5, R6, RZ, 0x2 ;  /* 0x00000006050d7211 */ /* 0x000fc800078f10ff */
[----:B------:R-:W-:Y:S02]  /*10770*/  LOP3.LUT R15, R13, 0xfffffffc, RZ, 0xc0, !PT ;  /* 0xfffffffc0d0f7812 */ /* 0x000fe400078ec0ff */
[----:B------:R-:W-:Y:S01]  /*10780*/  SHF.R.S32.HI R13, RZ, 0x2, R13 ;  /* 0x00000002ff0d7819 */ /* 0x000fe2000001140d */
[----:B----4-:R-:W-:Y:S02]  /*10790*/  IMAD R28, R31, c[0x0][0x1c0], R28 ;  /* 0x000070001f1c7a24 */ /* 0x010fe400078e021c */
[----:B------:R-:W-:Y:S01]  /*107a0*/  IMAD.IADD R15, R6, 0x1, -R15 ;  /* 0x00000001060f7824 */ /* 0x000fe200078e0a0f */
[----:B------:R-:W-:Y:S01]  /*107b0*/  SHF.R.S32.HI R16, RZ, 0x1f, R13 ;  /* 0x0000001fff107819 */ /* 0x000fe2000001140d */
[----:B-----5:R-:W-:Y:S01]  /*107c0*/  IMAD R29, R29, c[0x0][0x210], R236 ;  /* 0x000084001d1d7a24 */ /* 0x020fe200078e02ec */
[----:B-1----:R-:W-:-:S03]  /*107d0*/  SHF.R.S32.HI R17, RZ, 0x1f, R4 ;  /* 0x0000001fff117819 */ /* 0x002fc60000011404 */
[----:B------:R-:W-:Y:S01]  /*107e0*/  IMAD R28, R29, c[0x0][0x1c0], R28 ;  /* 0x000070001d1c7a24 */ /* 0x000fe200078e021c */
[----:B------:R-:W-:Y:S01]  /*107f0*/  LEA.HI R16, R16, R13, RZ, 0x3 ;  /* 0x0000000d10107211 */ /* 0x000fe200078f18ff */
[----:B--2---:R-:W-:Y:S01]  /*10800*/  FADD.FTZ R8, R3, R8 ;  /* 0x0000000803087221 */ /* 0x004fe20000010000 */
[----:B------:R-:W-:Y:S02]  /*10810*/  LEA.HI R17, R17, R4, RZ, 0x3 ;  /* 0x0000000411117211 */ /* 0x000fe400078f18ff */
[----:B------:R-:W-:Y:S01]  /*10820*/  LEA.HI R3, R5, R6, RZ, 0x5 ;  /* 0x0000000605037211 */ /* 0x000fe200078f28ff */
[----:B---3--:R-:W-:Y:S01]  /*10830*/  FADD.FTZ R7, R12, R7 ;  /* 0x000000070c077221 */ /* 0x008fe20000010000 */
[----:B------:R-:W-:Y:S02]  /*10840*/  LOP3.LUT R11, R17, 0xfffffff8, RZ, 0xc0, !PT ;  /* 0xfffffff8110b7812 */ /* 0x000fe400078ec0ff */
[----:B------:R-:W-:Y:S02]  /*10850*/  SHF.R.S32.HI R12, RZ, 0x5, R3 ;  /* 0x00000005ff0c7819 */ /* 0x000fe40000011403 */
[----:B------:R-:W-:-:S02]  /*10860*/  IADD3 R11, -R11, R4, RZ ;  /* 0x000000040b0b7210 */ /* 0x000fc40007ffe1ff */
[----:B------:R-:W-:Y:S01]  /*10870*/  SHF.R.S32.HI R4, RZ, 0x3, R17 ;  /* 0x00000003ff047819 */ /* 0x000fe20000011411 */
[----:B------:R-:W-:Y:S01]  /*10880*/  IMAD R12, R12, 0x100, R15 ;  /* 0x000001000c0c7824 */ /* 0x000fe200078e020f */
[----:B------:R-:W-:Y:S02]  /*10890*/  LEA.HI R15, R5, R6, RZ, 0x6 ;  /* 0x00000006050f7211 */ /* 0x000fe400078f30ff */
[----:B------:R-:W-:Y:S02]  /*108a0*/  LEA.HI R14, R17, R4, RZ, 0x1 ;  /* 0x00000004110e7211 */ /* 0x000fe400078f08ff */
[----:B------:R-:W-:Y:S01]  /*108b0*/  LOP3.LUT R16, R16, 0xfffffff8, RZ, 0xc0, !PT ;  /* 0xfffffff810107812 */ /* 0x000fe200078ec0ff */
[----:B------:R-:W-:Y:S01]  /*108c0*/  IMAD.SHL.U32 R18, R15, 0x4, RZ ;  /* 0x000000040f127824 */ /* 0x000fe200078e00ff */
[----:B------:R-:W-:Y:S02]  /*108d0*/  LOP3.LUT R17, R14, 0xfffffffe, RZ, 0xc0, !PT ;  /* 0xfffffffe0e117812 */ /* 0x000fe400078ec0ff */
[----:B------:R-:W-:-:S02]  /*108e0*/  IADD3 R15, R13, -R16, RZ ;  /* 0x800000100d0f7210 */ /* 0x000fc40007ffe0ff */
[----:B------:R-:W-:Y:S01]  /*108f0*/  LOP3.LUT R16, R18, 0x3fffff00, RZ, 0xc0, !PT ;  /* 0x3fffff0012107812 */ /* 0x000fe200078ec0ff */
[----:B------:R-:W-:Y:S01]  /*10900*/  IMAD.IADD R13, R4, 0x1, -R17 ;  /* 0x00000001040d7824 */ /* 0x000fe200078e0a11 */
[----:B------:R-:W-:Y:S02]  /*10910*/  LEA.HI R17, R15, R15, RZ, 0x1 ;  /* 0x0000000f0f117211 */ /* 0x000fe400078f08ff */
[----:B------:R-:W-:Y:S01]  /*10920*/  FSETP.NE.FTZ.AND P3, PT, R8, RZ, PT ;  /* 0x000000ff0800720b */ /* 0x000fe20003f75000 */
[----:B------:R-:W-:Y:S01]  /*10930*/  IMAD R13, R13, 0x20, R16 ;  /* 0x000000200d0d7824 */ /* 0x000fe200078e0210 */
[----:B------:R-:W-:Y:S02]  /*10940*/  SHF.R.S32.HI R16, RZ, 0x1, R17 ;  /* 0x00000001ff107819 */ /* 0x000fe40000011411 */
[----:B------:R-:W-:Y:S01]  /*10950*/  FSETP.NE.FTZ.AND P2, PT, R7, RZ, PT ;  /* 0x000000ff0700720b */ /* 0x000fe20003f55000 */
[----:B------:R-:W-:Y:S01]  /*10960*/  IMAD R13, R234, 0x4, R13 ;  /* 0x00000004ea0d7824 */ /* 0x000fe200078e020d */
[----:B------:R-:W-:-:S02]  /*10970*/  LEA.HI R14, R5, R6, RZ, 0x4 ;  /* 0x00000006050e7211 */ /* 0x000fc400078f20ff */
[----:B------:R-:W-:Y:S01]  /*10980*/  LOP3.LUT R18, R17, 0x1fffffe, RZ, 0xc0, !PT ;  /* 0x01fffffe11127812 */ /* 0x000fe200078ec0ff */
[----:B------:R-:W-:Y:S01]  /*10990*/  IMAD.SHL.U32 R17, R16, 0x40, RZ ;  /* 0x0000004010117824 */ /* 0x000fe200078e00ff */
[----:B------:R-:W-:Y:S02]  /*109a0*/  SHF.R.S32.HI R14, RZ, 0x4, R14 ;  /* 0x00000004ff0e7819 */ /* 0x000fe4000001140e */
[----:B------:R-:W-:Y:S01]  /*109b0*/  LEA.HI R11, R11, R11, RZ, 0x1 ;  /* 0x0000000b0b0b7211 */ /* 0x000fe200078f08ff */
[----:B------:R-:W-:Y:S01]  /*109c0*/  IMAD.IADD R15, R15, 0x1, -R18 ;  /* 0x000000010f0f7824 */ /* 0x000fe200078e0a12 */
[----:B------:R-:W-:Y:S01]  /*109d0*/  SHF.L.U32 R14, R14, 0x6, RZ ;  /* 0x000000060e0e7819 */ /* 0x000fe200000006ff */
[----:B------:R-:W1:Y:S01]  /*109e0*/  @P3 MUFU.RCP R10, R8 ;  /* 0x00000008000a3308 */ /* 0x000e620000001000 */
[----:B------:R-:W-:Y:S01]  /*109f0*/  SHF.R.S32.HI R11, RZ, 0x1, R11 ;  /* 0x00000001ff0b7819 */ /* 0x000fe2000001140b */
[----:B------:R-:W-:Y:S01]  /*10a00*/  IMAD R12, R15, 0x10, R12 ;  /* 0x000000100f0c7824 */ /* 0x000fe200078e020c */
[----:B------:R-:W-:-:S02]  /*10a10*/  LOP3.LUT R17, R17, 0xc0, RZ, 0xc0, !PT ;  /* 0x000000c011117812 */ /* 0x000fc400078ec0ff */
[----:B------:R-:W-:Y:S02]  /*10a20*/  LOP3.LUT R14, R14, 0xc0, RZ, 0xc0, !PT ;  /* 0x000000c00e0e7812 */ /* 0x000fe400078ec0ff */
[----:B------:R-:W-:Y:S01]  /*10a30*/  SHF.L.U32 R11, R11, 0x3, RZ ;  /* 0x000000030b0b7819 */ /* 0x000fe200000006ff */
[----:B------:R-:W2:Y:S01]  /*10a40*/  @P2 MUFU.RCP R9, R7 ;  /* 0x0000000700092308 */ /* 0x000ea20000001000 */
[----:B------:R-:W-:Y:S02]  /*10a50*/  LEA.HI R17, R17, R17, RZ, 0x1d ;  /* 0x0000001111117211 */ /* 0x000fe400078fe8ff */
[C---:B------:R-:W-:Y:S02]  /*10a60*/  LOP3.LUT R15, R16.reuse, 0x1, RZ, 0xc0, !PT ;  /* 0x00000001100f7812 */ /* 0x040fe400078ec0ff */
[----:B------:R-:W-:Y:S02]  /*10a70*/  LOP3.LUT P0, RZ, R16, 0x2, RZ, 0xc0, !PT ;  /* 0x0000000210ff7812 */ /* 0x000fe4000780c0ff */
[----:B------:R-:W-:Y:S01]  /*10a80*/  LOP3.LUT R11, R14, 0x18, R11, 0xf8, !PT ;  /* 0x000000180e0b7812 */ /* 0x000fe200078ef80b */
[C---:B-1----:R-:W-:Y:S01]  /*10a90*/  FMUL.FTZ R144, R10.reuse, R144 ;  /* 0x000000900a907220 */ /* 0x042fe20000410000 */
[----:B------:R-:W-:Y:S01]  /*10aa0*/  SHF.R.U32.HI R14, RZ, 0x3, R14 ;  /* 0x00000003ff0e7819 */ /* 0x000fe2000001160e */
[----:B------:R-:W-:Y:S01]  /*10ab0*/  FMUL.FTZ R145, R10, R145 ;  /* 0x000000910a917220 */ /* 0x000fe20000410000 */
[----:B------:R-:W-:Y:S01]  /*10ac0*/  LEA R12, R12, R17, 0x1 ;  /* 0x000000110c0c7211 */ /* 0x000fe200078e08ff */
[----:B------:R-:W-:Y:S01]  /*10ad0*/  FMUL.FTZ R140, R10, R140 ;  /* 0x0000008c0a8c7220 */ /* 0x000fe20000410000 */
[----:B------:R-:W-:Y:S01]  /*10ae0*/  ISETP.NE.U32.AND P1, PT, R15, 0x1, PT ;  /* 0x000000010f00780c */ /* 0x000fe20003f25070 */
[----:B------:R-:W-:Y:S01]  /*10af0*/  IMAD.MOV.U32 R15, RZ, RZ, -0x20 ;  /* 0xffffffe0ff0f7424 */ /* 0x000fe200078e00ff */
[----:B------:R-:W-:Y:S01]  /*10b00*/  LOP3.LUT R14, R11, R14, RZ, 0x3c, !PT ;  /* 0x0000000e0b0e7212 */ /* 0x000fe200078e3cff */
[----:B------:R-:W-:Y:S01]  /*10b10*/  IMAD.SHL.U32 R11, R12, 0x4, RZ ;  /* 0x000000040c0b7824 */ /* 0x000fe200078e00ff */
[----:B------:R-:W-:Y:S01]  /*10b20*/  STS.64 [R12.X4], R144 ;  /* 0x000000900c007388 */ /* 0x000fe20000004a00 */
[C---:B------:R-:W-:Y:S01]  /*10b30*/  FMUL.FTZ R141, R10.reuse, R141 ;  /* 0x0000008d0a8d7220 */ /* 0x040fe20000410000 */
[----:B------:R-:W-:Y:S01]  /*10b40*/  SEL R15, R15, 0x20, !P1 ;  /* 0x000000200f0f7807 */ /* 0x000fe20004800000 */
[C---:B------:R-:W-:Y:S01]  /*10b50*/  FMUL.FTZ R136, R10.reuse, R136 ;  /* 0x000000880a887220 */ /* 0x040fe20000410000 */
[----:B------:R-:W-:Y:S01]  /*10b60*/  LOP3.LUT R3, R3, 0xffffffe0, RZ, 0xc0, !PT ;  /* 0xffffffe003037812 */ /* 0x000fe200078ec0ff */
[C---:B------:R-:W-:Y:S01]  /*10b70*/  FMUL.FTZ R137, R10.reuse, R137 ;  /* 0x000000890a897220 */ /* 0x040fe20000410000 */
[----:B------:R-:W1:Y:S01]  /*10b80*/  @P3 MUFU.LG2 R8, R8 ;  /* 0x0000000800083308 */ /* 0x000e620000000c00 */
[----:B------:R-:W-:-:S02]  /*10b90*/  FMUL.FTZ R132, R10, R132 ;  /* 0x000000840a847220 */ /* 0x000fc40000410000 */
[----:B------:R-:W-:Y:S01]  /*10ba0*/  FMUL.FTZ R133, R10, R133 ;  /* 0x000000850a857220 */ /* 0x000fe20000410000 */
[----:B------:R-:W-:Y:S01]  /*10bb0*/  IADD3 R10, R11, 0x40, RZ ;  /* 0x000000400b0a7810 */ /* 0x000fe20007ffe0ff */
[----:B--2---:R-:W-:Y:S01]  /*10bc0*/  FMUL.FTZ R147, R9, R147 ;  /* 0x0000009309937220 */ /* 0x004fe20000410000 */
[----:B------:R-:W-:Y:S01]  /*10bd0*/  @P0 IADD3 R10, R11, -0x40, RZ ;  /* 0xffffffc00b0a0810 */ /* 0x000fe20007ffe0ff */
[C---:B------:R-:W-:Y:S01]  /*10be0*/  FMUL.FTZ R146, R9.reuse, R146 ;  /* 0x0000009209927220 */ /* 0x040fe20000410000 */
[----:B------:R-:W2:Y:S01]  /*10bf0*/  @P2 MUFU.LG2 R7, R7 ;  /* 0x0000000700072308 */ /* 0x000ea20000000c00 */
[C---:B------:R-:W-:Y:S02]  /*10c00*/  FMUL.FTZ R143, R9.reuse, R143 ;  /* 0x0000008f098f7220 */ /* 0x040fe40000410000 */
[----:B------:R-:W-:Y:S01]  /*10c10*/  FMUL.FTZ R142, R9, R142 ;  /* 0x0000008e098e7220 */ /* 0x000fe20000410000 */
[----:B------:R-:W-:Y:S01]  /*10c20*/  STS.64 [R12.X4+0x400], R146 ;  /* 0x000400920c007388 */ /* 0x000fe20000004a00 */
[----:B------:R-:W-:-:S02]  /*10c30*/  IMAD.IADD R11, R11, 0x1, R15 ;  /* 0x000000010b0b7824 */ /* 0x000fc400078e020f */
[C---:B------:R-:W-:Y:S02]  /*10c40*/  FMUL.FTZ R139, R9.reuse, R139 ;  /* 0x0000008b098b7220 */ /* 0x040fe40000410000 */
[C---:B------:R-:W-:Y:S01]  /*10c50*/  FMUL.FTZ R138, R9.reuse, R138 ;  /* 0x0000008a098a7220 */ /* 0x040fe20000410000 */
[----:B------:R-:W-:Y:S01]  /*10c60*/  STS.64 [R11], R140 ;  /* 0x0000008c0b007388 */ /* 0x000fe20000000a00 */
[C---:B------:R-:W-:Y:S02]  /*10c70*/  FMUL.FTZ R135, R9.reuse, R135 ;  /* 0x0000008709877220 */ /* 0x040fe40000410000 */
[----:B------:R-:W-:Y:S01]  /*10c80*/  FMUL.FTZ R134, R9, R134 ;  /* 0x0000008609867220 */ /* 0x000fe20000410000 */
[----:B------:R3:W-:Y:S01]  /*10c90*/  STS.64 [R11+0x400], R142 ;  /* 0x0004008e0b007388 */ /* 0x0007e20000000a00 */
[----:B------:R-:W-:Y:S01]  /*10ca0*/  IMAD.IADD R30, R15, 0x1, R10 ;  /* 0x000000010f1e7824 */ /* 0x000fe200078e020a */
[----:B------:R-:W-:Y:S01]  /*10cb0*/  IADD3 R9, R13, R14, RZ ;  /* 0x0000000e0d097210 */ /* 0x000fe20007ffe0ff */
[----:B------:R-:W-:Y:S01]  /*10cc0*/  IMAD.IADD R3, R6, 0x1, -R3 ;  /* 0x0000000106037824 */ /* 0x000fe200078e0a03 */
[----:B------:R-:W-:Y:S01]  /*10cd0*/  STS.64 [R10], R136 ;  /* 0x000000880a007388 */ /* 0x000fe20000000a00 */
[----:B-1----:R-:W-:-:S02]  /*10ce0*/  @P3 FMUL.FTZ R29, R8, 0.69314718246459960938 ;  /* 0x3f317218081d3820 */ /* 0x002fc40000410000 */
[----:B--2---:R-:W-:Y:S01]  /*10cf0*/  @P2 FMUL.FTZ R7, R7, 0.69314718246459960938 ;  /* 0x3f31721807072820 */ /* 0x004fe20000410000 */
[----:B------:R-:W-:Y:S01]  /*10d00*/  STS.64 [R10+0x400], R138 ;  /* 0x0004008a0a007388 */ /* 0x000fe20000000a00 */
[----:B------:R-:W-:Y:S01]  /*10d10*/  LOP3.LUT P0, RZ, R3, 0x3, RZ, 0xc0, !PT ;  /* 0x0000000303ff7812 */ /* 0x000fe2000780c0ff */
[----:B------:R-:W-:Y:S02]  /*10d20*/  IMAD.MOV.U32 R3, RZ, RZ, -0x800000 ;  /* 0xff800000ff037424 */ /* 0x000fe400078e00ff */
[----:B------:R-:W-:Y:S01]  /*10d30*/  STS.64 [R30], R132 ;  /* 0x000000841e007388 */ /* 0x000fe20000000a00 */
[----:B------:R-:W-:-:S03]  /*10d40*/  @P3 FFMA.FTZ R3, R2, c[0x0][0x238], R29 ;  /* 0x00008e0002033a23 */ /* 0x000fc6000001001d */
[----:B------:R-:W-:Y:S04]  /*10d50*/  STS.64 [R30+0x400], R134 ;  /* 0x000400861e007388 */ /* 0x000fe80000000a00 */
[----:B------:R-:W-:Y:S06]  /*10d60*/  BAR.SYNC.DEFER_BLOCKING 0x0 ;  /* 0x0000000000007b1d */ /* 0x000fec0000010000 */
[----:B---3--:R-:W1:Y:S04]  /*10d70*/  S2R R11, SR_CTAID.X ;  /* 0x00000000000b7919 */ /* 0x008e680000002500 */
[----:B------:R-:W2:Y:S04]  /*10d80*/  LDS.128 R20, [R9.X4] ;  /* 0x0000000009147984 */ /* 0x000ea80000004c00 */
[----:B------:R-:W3:Y:S01]  /*10d90*/  LDS.128 R16, [R9.X4+0x800] ;  /* 0x0008000009107984 */ /* 0x000ee20000004c00 */
[----:B-1----:R-:W-:-:S03]  /*10da0*/  SHF.L.U32 R11, R11, 0x6, RZ ;  /* 0x000000060b0b7819 */ /* 0x002fc600000006ff */
[----:B------:R-:W1:Y:S04]  /*10db0*/  LDS.128 R12, [R9.X4+0x1000] ;  /* 0x00100000090c7984 */ /* 0x000e680000004c00 */
[----:B------:R4:W1:Y:S01]  /*10dc0*/  LDS.128 R24, [R9.X4+0x1800] ;  /* 0x0018000009187984 */ /* 0x0008620000004c00 */
[----:B------:R-:W-:Y:S02]  /*10dd0*/  IMAD R11, R28, c[0x0][0x214], R11 ;  /* 0x000085001c0b7a24 */ /* 0x000fe400078e020b */
[----:B----4-:R-:W-:Y:S02]  /*10de0*/  IMAD.MOV.U32 R9, RZ, RZ, -0x800000 ;  /* 0xff800000ff097424 */ /* 0x010fe400078e00ff */
[----:B------:R-:W-:Y:S01]  /*10df0*/  @P2 FFMA.FTZ R9, R0, c[0x0][0x238], R7 ;  /* 0x00008e0000092a23 */ /* 0x000fe20000010007 */
[----:B------:R-:W-:Y:S05]  /*10e00*/  @P0 BRA `(.L_x_2243) ;  /* 0x000000a000000947 */ /* 0x000fea0003800000 */
[----:B------:R-:W-:Y:S02]  /*10e10*/  IADD3 R8, R242, 0x8, RZ ;  /* 0x00000008f2087810 */ /* 0x000fe40007ffe0ff */
[----:B------:R-:W-:-:S02]  /*10e20*/  SHF.R.S32.HI R2, RZ, 0x1f, R242 ;  /* 0x0000001fff027819 */ /* 0x000fc400000114f2 */
        /* <DEDUP_REMOVED lines=8> */
.L_x_2243:
[----:B------:R-:W-:Y:S05]  /*10eb0*/  BSYNC B0 ;  /* 0x0000000000007941 */ /* 0x000fea0003800000 */
.L_x_2242:
[----:B----4-:R-:W-:Y:S01]  /*10ec0*/  LEA.HI R3, R5, R6, RZ, 0x3 ;  /* 0x0000000605037211 */ /* 0x010fe200078f18ff */
[----:B------:R-:W-:Y:S01]  /*10ed0*/  IMAD R11, R11, c[0x0][0x22c], RZ ;  /* 0x00008b000b0b7a24 */ /* 0x000fe200078e02ff */
[C---:B------:R-:W-:Y:S02]  /*10ee0*/  IADD3 R0, R4.reuse, 0x20, RZ ;  /* 0x0000002004007810 */ /* 0x040fe40007ffe0ff */
[----:B------:R-:W-:Y:S02]  /*10ef0*/  LOP3.LUT R3, R3, 0xfffffff8, RZ, 0xc0, !PT ;  /* 0xfffffff803037812 */ /* 0x000fe400078ec0ff */
[----:B------:R-:W-:-:S02]  /*10f00*/  IADD3 R2, R4, 0x10, RZ ;  /* 0x0000001004027810 */ /* 0x000fc40007ffe0ff */
[-C--:B------:R-:W-:Y:S01]  /*10f10*/  ISETP.GE.AND P1, PT, R0, R229.reuse, PT ;  /* 0x000000e50000720c */ /* 0x080fe20003f26270 */
[----:B------:R-:W-:Y:S01]  /*10f20*/  IMAD.IADD R3, R6, 0x1, -R3 ;  /* 0x0000000106037824 */ /* 0x000fe200078e0a03 */
[-C--:B------:R-:W-:Y:S02]  /*10f30*/  ISETP.GE.AND P2, PT, R2, R229.reuse, PT ;  /* 0x000000e50200720c */ /* 0x080fe40003f46270 */
[----:B------:R-:W-:Y:S01]  /*10f40*/  ISETP.GE.AND P3, PT, R4, R229, PT ;  /* 0x000000e50400720c */ /* 0x000fe20003f66270 */
[----:B------:R-:W-:-:S05]  /*10f50*/  IMAD.SHL.U32 R6, R3, 0x4, RZ ;  /* 0x0000000403067824 */ /* 0x000fca00078e00ff */
[----:B------:R-:W-:-:S05]  /*10f60*/  SHF.R.S32.HI R7, RZ, 0x1f, R6 ;  /* 0x0000001fff077819 */ /* 0x000fca0000011406 */
[C---:B------:R-:W-:Y:S01]  /*10f70*/  IMAD.WIDE R6, R4.reuse, 0x20, R6 ;  /* 0x0000002004067825 */ /* 0x040fe200078e0206 */
[----:B------:R-:W-:-:S04]  /*10f80*/  IADD3 R4, R4, 0x30, RZ ;  /* 0x0000003004047810 */ /* 0x000fc80007ffe0ff */
[----:B------:R-:W-:-:S04]  /*10f90*/  IADD3 R3, P0, R11, R6, RZ ;  /* 0x000000060b037210 */ /* 0x000fc80007f1e0ff */
[----:B------:R-:W-:Y:S02]  /*10fa0*/  LEA.HI.X.SX32 R0, R11, R7, 0x1, P0 ;  /* 0x000000070b007211 */ /* 0x000fe400000f0eff */
[----:B------:R-:W-:-:S04]  /*10fb0*/  LEA R2, P0, R3, c[0x0][0x1d8], 0x2 ;  /* 0x0000760003027a11 */ /* 0x000fc800078010ff */
[----:B------:R-:W-:Y:S02]  /*10fc0*/  LEA.HI.X R3, R3, c[0x0][0x1dc], R0, 0x2, P0 ;  /* 0x0000770003037a11 */ /* 0x000fe400000f1400 */
[----:B------:R-:W-:-:S03]  /*10fd0*/  ISETP.GE.AND P0, PT, R4, R229, PT ;  /* 0x000000e50400720c */ /* 0x000fc60003f06270 */
[----:B---3--:R3:W-:Y:S04]  /*10fe0*/  @!P2 STG.E.128 [R2.64+0x800], R16 ;  /* 0x000800100200a986 */ /* 0x0087e8000c101d0c */
[----:B-1----:R3:W-:Y:S04]  /*10ff0*/  @!P1 STG.E.128 [R2.64+0x1000], R12 ;  /* 0x0010000c02009986 */ /* 0x0027e8000c101d0c */
[----:B--2---:R3:W-:Y:S04]  /*11000*/  @!P3 STG.E.64 [R2.64], R20 ;  /* 0x000000140200b986 */ /* 0x0047e8000c101b0c */
[----:B------:R3:W-:Y:S01]  /*11010*/  @!P3 STG.E.64 [R2.64+0x8], R22 ;  /* 0x000008160200b986 */ /* 0x0007e2000c101b0c */
[----:B------:R-:W-:Y:S05]  /*11020*/  @P0 EXIT ;  /* 0x000000000000094d */ /* 0x000fea0003800000 */
[----:B------:R-:W-:Y:S01]  /*11030*/  STG.E.128 [R2.64+0x1800], R24 ;  /* 0x0018001802007986 */ /* 0x000fe2000c101d0c */
[----:B------:R-:W-:Y:S05]  /*11040*/  EXIT ;  /* 0x000000000000794d */ /* 0x000fea0003800000 */
.L_x_2244:
        /* <DEDUP_REMOVED lines=11> */
.L_x_5210:


//--------------------- .text._ZN5flash24flash_fwd_splitkv_kernelI23Flash_fwd_kernel_traitsILi32ELi64ELi256ELi4ELb0ELb0EN7cutlass10bfloat16_tE19Flash_kernel_traitsILi32ELi64ELi256ELi4ES3_EELb1ELb0ELb0ELb0ELb1ELb1ELb1ELb0EEEvNS_16Flash_fwd_paramsE --------------------------
	.section	.text._ZN5flash24flash_fwd_splitkv_kernelI23Flash_fwd_kernel_traitsILi32ELi64ELi256ELi4ELb0ELb0EN7cutlass10bfloat16_tE19Flash_kernel_traitsILi32ELi64ELi256ELi4ES3_EELb1ELb0ELb0ELb0ELb1ELb1ELb1ELb0EEEvNS_16Flash_fwd_paramsE,"ax",@progbits
	.sectioninfo	@"SHI_REGISTERS=255"
	.align	128
        .global         _ZN5flash24flash_fwd_splitkv_kernelI23Flash_fwd_kernel_traitsILi32ELi64ELi256ELi4ELb0ELb0EN7cutlass10bfloat16_tE19Flash_kernel_traitsILi32ELi64ELi256ELi4ES3_EELb1ELb0ELb0ELb0ELb1ELb1ELb1ELb0EEEvNS_16Flash_fwd_paramsE
        .type           _ZN5flash24flash_fwd_splitkv_kernelI23Flash_fwd_kernel_traitsILi32ELi64ELi256ELi4ELb0ELb0EN7cutlass10bfloat16_tE19Flash_kernel_traitsILi32ELi64ELi256ELi4ES3_EELb1ELb0ELb0ELb0ELb1ELb1ELb1ELb0EEEvNS_16Flash_fwd_paramsE,@function
        .size           _ZN5flash24flash_fwd_splitkv_kernelI23Flash_fwd_kernel_traitsILi32ELi64ELi256ELi4ELb0ELb0EN7cutlass10bfloat16_tE19Flash_kernel_traitsILi32ELi64ELi256ELi4ES3_EELb1ELb0ELb0ELb0ELb1ELb1ELb1ELb0EEEvNS_16Flash_fwd_paramsE,(.L_x_5211 - _ZN5flash24flash_fwd_splitkv_kernelI23Flash_fwd_kernel_traitsILi32ELi64ELi256ELi4ELb0ELb0EN7cutlass10bfloat16_tE19Flash_kernel_traitsILi32ELi64ELi256ELi4ES3_EELb1ELb0ELb0ELb0ELb1ELb1ELb1ELb0EEEvNS_16Flash_fwd_paramsE)
        .other          _ZN5flash24flash_fwd_splitkv_kernelI23Flash_fwd_kernel_traitsILi32ELi64ELi256ELi4ELb0ELb0EN7cutlass10bfloat16_tE19Flash_kernel_traitsILi32ELi64ELi256ELi4ES3_EELb1ELb0ELb0ELb0ELb1ELb1ELb1ELb0EEEvNS_16Flash_fwd_paramsE,@"STO_CUDA_ENTRY STV_DEFAULT"
_ZN5flash24flash_fwd_splitkv_kernelI23Flash_fwd_kernel_traitsILi32ELi64ELi256ELi4ELb0ELb0EN7cutlass10bfloat16_tE19Flash_kernel_traitsILi32ELi64ELi256ELi4ES3_EELb1ELb0ELb0ELb0ELb1ELb1ELb1ELb0EEEvNS_16Flash_fwd_paramsE:
.text._ZN5flash24flash_fwd_splitkv_kernelI23Flash_fwd_kernel_traitsILi32ELi64ELi256ELi4ELb0ELb0EN7cutlass10bfloat16_tE19Flash_kernel_traitsILi32ELi64ELi256ELi4ES3_EELb1ELb0ELb0ELb0ELb1ELb1ELb1ELb0EEEvNS_16Flash_fwd_paramsE:
        /* <DEDUP_REMOVED lines=55> */
.L_x_2245:
[----:B---34-:R-:W-:Y:S02]  /*0370*/  MOV R4, c[0x0][0x218] ;  /* 0x0000860000047a02 */ /* 0x018fe40000000f00 */
.L_x_2246:
        /* <DEDUP_REMOVED lines=58> */
[----:B------:R-:W-:Y:S01]  /*0720*/  IMAD R0, R9, c[0x0][0x210], R245 ;  /* 0x0000840009007a24 */ /* 0x000fe200078e02f5 */
[----:B------:R-:W-:Y:S01]  /*0730*/  LOP3.LUT P6, RZ, R58, 0x7, RZ, 0xc0, !PT ;  /* 0x000000073aff7812 */ /* 0x000fe200078cc0ff */
        /* <DEDUP_REMOVED lines=11> */
[CC--:B------:R-:W-:Y:S02]  /*07f0*/  ISETP.GE.AND P1, PT, R5.reuse, R8.reuse, PT ;  /* 0x000000080500720c */ /* 0x0c0fe40003f26270 */
[-C--:B------:R-:W-:Y:S02]  /*0800*/  ISETP.GE.OR P4, PT, R5, R8.reuse, P6 ;  /* 0x000000080500720c */ /* 0x080fe40003786670 */
[----:B------:R-:W-:Y:S02]  /*0810*/  SHF.R.S32.HI R3, RZ, 0x1f, R2 ;  /* 0x0000001fff037819 */ /* 0x000fe40000011402 */
[----:B------:R-:W-:-:S02]  /*0820*/  ISETP.GE.OR P3, PT, R7, R8, P6 ;  /* 0x000000080700720c */ /* 0x000fc40003766670 */
[C---:B------:R-:W-:Y:S01]  /*0830*/  ISETP.GE.OR P5, PT, R0.reuse, R8, P6 ;  /* 0x000000080000720c */ /* 0x040fe200037a6670 */
[C---:B------:R-:W-:Y:S01]  /*0840*/  IMAD.WIDE R2, R0.reuse, 0x20, R2 ;  /* 0x0000002000027825 */ /* 0x040fe200078e0202 */
[----:B------:R-:W-:-:S04]  /*0850*/  IADD3 R9, R0, 0x30, RZ ;  /* 0x0000003000097810 */ /* 0x000fc80007ffe0ff */
[C---:B------:R-:W-:Y:S02]  /*0860*/  IADD3 R2, P0, R4.reuse, R2, RZ ;  /* 0x0000000204027210 */ /* 0x040fe40007f1e0ff */
[-C--:B------:R-:W-:Y:S02]  /*0870*/  ISETP.GE.OR P6, PT, R9, R8.reuse, P6 ;  /* 0x000000080900720c */ /* 0x080fe400037c6670 */
[----:B------:R-:W-:Y:S02]  /*0880*/  LEA.HI.X.SX32 R3, R4, R3, 0x1, P0 ;  /* 0x0000000304037211 */ /* 0x000fe400000f0eff */
[----:B------:R-:W-:Y:S02]  /*0890*/  ISETP.GE.AND P0, PT, R0, R8, PT ;  /* 0x000000080000720c */ /* 0x000fe40003f06270 */
[----:B------:R-:W-:-:S04]  /*08a0*/  LEA R4, P2, R2, c[0x0][0x1d8], 0x2 ;  /* 0x0000760002047a11 */ /* 0x000fc800078410ff */
[----:B------:R-:W-:Y:S02]  /*08b0*/  LEA.HI.X R5, R2, c[0x0][0x1dc], R3, 0x2, P2 ;  /* 0x0000770002057a11 */ /* 0x000fe400010f1403 */
[----:B------:R-:W-:Y:S02]  /*08c0*/  SHF.R.S32.HI R2, RZ, 0x1f, R6 ;  /* 0x0000001fff027819 */ /* 0x000fe40000011406 */
[-C--:B------:R-:W-:Y:S01]  /*08d0*/  ISETP.GE.AND P2, PT, R7, R8.reuse, PT ;  /* 0x000000080700720c */ /* 0x080fe20003f46270 */
[----:B------:R1:W-:Y:S01]  /*08e0*/  @!P1 STG.E.128 [R4.64+0x800], RZ ;  /* 0x000800ff04009986 */ /* 0x0003e2000c101d0c */
[----:B------:R-:W-:Y:S01]  /*08f0*/  ISETP.GE.AND P1, PT, R9, R8, PT ;  /* 0x000000080900720c */ /* 0x000fe20003f26270 */
[----:B------:R-:W-:Y:S02]  /*0900*/  @!P5 IMAD.MOV.U32 R7, RZ, RZ, -0x800000 ;  /* 0xff800000ff07d424 */ /* 0x000fe400078e00ff */
[----:B------:R1:W-:Y:S01]  /*0910*/  @!P0 STG.E.128 [R4.64], RZ ;  /* 0x000000ff04008986 */ /* 0x0003e2000c101d0c */
[----:B------:R-:W-:Y:S01]  /*0920*/  IADD3 R3, P0, R6, R0, RZ ;  /* 0x0000000006037210 */ /* 0x000fe20007f1e0ff */
[----:B------:R-:W-:-:S03]  /*0930*/  @!P4 IMAD.MOV.U32 R6, RZ, RZ, -0x800000 ;  /* 0xff800000ff06c424 */ /* 0x000fc600078e00ff */
[----:B------:R-:W-:Y:S02]  /*0940*/  LEA.HI.X.SX32 R0, R0, R2, 0x1, P0 ;  /* 0x0000000200007211 */ /* 0x000fe400000f0eff */
[C---:B------:R-:W-:Y:S01]  /*0950*/  LEA R2, P0, R3.reuse, c[0x0][0x208], 0x2 ;  /* 0x0000820003027a11 */ /* 0x040fe200078010ff */
[----:B------:R1:W-:Y:S03]  /*0960*/  @!P2 STG.E.128 [R4.64+0x1000], RZ ;  /* 0x001000ff0400a986 */ /* 0x0003e6000c101d0c */
[----:B------:R-:W-:Y:S01]  /*0970*/  LEA.HI.X R3, R3, c[0x0][0x20c], R0, 0x2, P0 ;  /* 0x0000830003037a11 */ /* 0x000fe200000f1400 */
[----:B------:R-:W-:Y:S01]  /*0980*/  @!P3 IMAD.MOV.U32 R0, RZ, RZ, -0x800000 ;  /* 0xff800000ff00b424 */ /* 0x000fe200078e00ff */
        /* <DEDUP_REMOVED lines=8> */
.L_x_2247:
        /* <DEDUP_REMOVED lines=84> */
[----:B-----5:R-:W-:-:S04]  /*0f50*/  IMAD.WIDE.U32 R8, R6, c[0x0][0x180], RZ ;  /* 0x0000600006087a25 */ /* 0x020fc800078e00ff */
        /* <DEDUP_REMOVED lines=17> */
.L_x_2248:
        /* <DEDUP_REMOVED lines=17> */
.L_x_2250:
        /* <DEDUP_REMOVED lines=55> */
.L_x_2249:
[----:B------:R-:W-:Y:S01]  /*14f0*/  ISETP.NE.AND P0, PT, R12, -0x1, PT ;  /* 0xffffffff0c00780c */ /* 0x000fe20003f05270 */
[----:B------:R-:W-:Y:S01]  /*1500*/  IMAD.IADD R246, R50, 0x1, -R59 ;  /* 0x0000000132f67824 */ /* 0x000fe200078e0a3b */
[----:B------:R-:W-:Y:S01]  /*1510*/  SHF.R.S32.HI R33, RZ, 0x1f, R58 ;  /* 0x0000001fff217819 */ /* 0x000fe2000001143a */
[----:B------:R-:W-:Y:S01]  /*1520*/  IMAD.MOV.U32 R203, RZ, RZ, c[0x0][0x198] ;  /* 0x00006600ffcb7624 */ /* 0x000fe200078e00ff */
[----:B------:R-:W-:Y:S01]  /*1530*/  IADD3 R235, R202, -0x1, RZ ;  /* 0xffffffffcaeb7810 */ /* 0x000fe20007ffe0ff */
[----:B------:R-:W-:Y:S01]  /*1540*/  IMAD.MOV.U32 R34, RZ, RZ, c[0x0][0x1a0] ;  /* 0x00006800ff227624 */ /* 0x000fe200078e00ff */
[CC--:B------:R-:W-:Y:S02]  /*1550*/  LEA.HI R20, R33.reuse, R58.reuse, RZ, 0x2 ;  /* 0x0000003a21147211 */ /* 0x0c0fe400078f10ff */
[----:B------:R-:W-:Y:S01]  /*1560*/  LEA.HI R32, R33, R58, RZ, 0x3 ;  /* 0x0000003a21207211 */ /* 0x000fe200078f18ff */
[----:B------:R-:W-:Y:S01]  /*1570*/  IMAD.SHL.U32 R164, R235, 0x100, RZ ;  /* 0x00000100eba47824 */ /* 0x000fe200078e00ff */
[----:B------:R-:W-:-:S02]  /*1580*/  LOP3.LUT R8, R20, 0xfffffffc, RZ, 0xc0, !PT ;  /* 0xfffffffc14087812 */ /* 0x000fc400078ec0ff */
[----:B------:R-:W-:Y:S01]  /*1590*/  SHF.R.S32.HI R30, RZ, 0x3, R32 ;  /* 0x00000003ff1e7819 */ /* 0x000fe20000011420 */
[----:B------:R-:W-:Y:S01]  /*15a0*/  @P0 IMAD.WIDE.U32 R2, R12, c[0x0][0x190], RZ ;  /* 0x000064000c020a25 */ /* 0x000fe200078e00ff */
[----:B------:R-:W-:Y:S02]  /*15b0*/  @!P0 SHF.R.S32.HI R0, RZ, 0x1f, R245 ;  /* 0x0000001fff008819 */ /* 0x000fe400000114f5 */
[----:B------:R-:W-:Y:S01]  /*15c0*/  LEA.HI R57, R33, R58, RZ, 0x5 ;  /* 0x0000003a21397211 */ /* 0x000fe200078f28ff */
[----:B------:R-:W-:-:S03]  /*15d0*/  @!P0 IMAD.WIDE.U32 R4, R245, c[0x0][0x178], RZ ;  /* 0x00005e00f5048a25 */ /* 0x000fc600078e00ff */
[----:B------:R-:W-:Y:S01]  /*15e0*/  SHF.R.S32.HI R49, RZ, 0x5, R57 ;  /* 0x00000005ff317819 */ /* 0x000fe20000011439 */
[----:B------:R-:W-:Y:S02]  /*15f0*/  @!P0 IMAD R0, R0, c[0x0][0x178], RZ ;  /* 0x00005e0000008a24 */ /* 0x000fe400078e02ff */
[----:B------:R-:W-:Y:S02]  /*1600*/  @P0 IMAD R7, R12, c[0x0][0x194], R3 ;  /* 0x000065000c070a24 */ /* 0x000fe400078e0203 */
[----:B------:R-:W-:Y:S02]  /*1610*/  @!P0 IMAD R0, R245, c[0x0][0x17c], R0 ;  /* 0x00005f00f5008a24 */ /* 0x000fe400078e0200 */
[----:B------:R-:W-:Y:S01]  /*1620*/  @P0 IMAD.MOV.U32 R6, RZ, RZ, R2 ;  /* 0x000000ffff060224 */ /* 0x000fe200078e0002 */
[----:B------:R-:W-:Y:S01]  /*1630*/  SHF.R.S32.HI R2, RZ, 0x2, R20 ;  /* 0x00000002ff027819 */ /* 0x000fe20000011414 */
[----:B------:R-:W-:Y:S01]  /*1640*/  @!P0 IMAD.IADD R7, R5, 0x1, R0 ;  /* 0x0000000105078824 */ /* 0x000fe200078e0200 */
[----:B------:R-:W-:Y:S01]  /*1650*/  SHF.R.S32.HI R5, RZ, 0x1f, R19 ;  /* 0x0000001fff057819 */ /* 0x000fe20000011413 */
[----:B------:R-:W-:Y:S01]  /*1660*/  IMAD.IADD R0, R58, 0x1, -R8 ;  /* 0x000000013a007824 */ /* 0x000fe200078e0a08 */
[----:B------:R-:W-:Y:S01]  /*1670*/  IADD3 R29, R2, 0x20, RZ ;  /* 0x00000020021d7810 */ /* 0x000fe20007ffe0ff */
[----:B------:R-:W-:Y:S01]  /*1680*/  @!P0 IMAD.MOV.U32 R6, RZ, RZ, R4 ;  /* 0x000000ffff068224 */ /* 0x000fe200078e0004 */
[--C-:B------:R-:W-:Y:S01]  /*1690*/  SHF.R.S32.HI R3, RZ, 0x1f, R2.reuse ;  /* 0x0000001fff037819 */ /* 0x100fe20000011402 */
[----:B------:R-:W-:Y:S01]  /*16a0*/  IMAD.SHL.U32 R0, R0, 0x8, RZ ;  /* 0x0000000800007824 */ /* 0x000fe200078e00ff */
[-C--:B------:R-:W-:Y:S01]  /*16b0*/  ISETP.GE.AND P5, PT, R29, R246.reuse, PT ;  /* 0x000000f61d00720c */ /* 0x080fe20003fa6270 */
[----:B-----5:R-:W-:Y:S01]  /*16c0*/  IMAD.SHL.U32 R9, R30, 0x40, RZ ;  /* 0x000000401e097824 */ /* 0x020fe200078e00ff */
[----:B------:R-:W-:Y:S01]  /*16d0*/  ISETP.GE.AND P2, PT, R2, R246, PT ;  /* 0x000000f60200720c */ /* 0x000fe20003f46270 */
[----:B------:R-:W-:Y:S01]  /*16e0*/  IMAD.WIDE R12, R13, 0x40, R2 ;  /* 0x000000400d0c7825 */ /* 0x000fe200078e0202 */
[----:B------:R-:W-:-:S02]  /*16f0*/  IADD3 R4, P0, R0, R6, RZ ;  /* 0x0000000600047210 */ /* 0x000fc40007f1e0ff */
[----:B------:R-:W-:Y:S01]  /*1700*/  SHF.R.S32.HI R8, RZ, 0x1f, R0 ;  /* 0x0000001fff087819 */ /* 0x000fe20000011400 */
[----:B------:R-:W-:Y:S01]  /*1710*/  IMAD R6, R5, c[0x0][0x1a8], RZ ;  /* 0x00006a0005067a24 */ /* 0x000fe200078e02ff */
[C---:B------:R-:W-:Y:S02]  /*1720*/  IADD3 R23, R2.reuse, 0x40, RZ ;  /* 0x0000004002177810 */ /* 0x040fe40007ffe0ff */
[----:B------:R-:W-:Y:S01]  /*1730*/  IADD3 R22, R2, 0x60, RZ ;  /* 0x0000006002167810 */ /* 0x000fe20007ffe0ff */
[----:B------:R-:W-:Y:S01]  /*1740*/  IMAD.X R5, R8, 0x1, R7, P0 ;  /* 0x0000000108057824 */ /* 0x000fe200000e0607 */
[----:B------:R-:W-:Y:S01]  /*1750*/  LOP3.LUT R7, R9, 0xc0, RZ, 0xc0, !PT ;  /* 0x000000c009077812 */ /* 0x000fe200078ec0ff */
[C---:B------:R-:W-:Y:S01]  /*1760*/  IMAD R10, R19.reuse, c[0x0][0x1ac], R6 ;  /* 0x00006b00130a7a24 */ /* 0x040fe200078e0206 */
[C---:B------:R-:W-:Y:S01]  /*1770*/  IADD3 R6, P1, R0.reuse, R16, RZ ;  /* 0x0000001000067210 */ /* 0x040fe20007f3e0ff */
[----:B------:R-:W-:Y:S01]  /*1780*/  IMAD.WIDE.U32 R4, R19, c[0x0][0x1a8], R4 ;  /* 0x00006a0013047a25 */ /* 0x000fe200078e0004 */
[----:B------:R-:W-:-:S02]  /*1790*/  IADD3 R24, P0, R0, R11, RZ ;  /* 0x0000000b00187210 */ /* 0x000fc40007f1e0ff */
[----:B------:R-:W-:Y:S01]  /*17a0*/  LOP3.LUT R9, R7, 0x18, R0, 0xf8, !PT ;  /* 0x0000001807097812 */ /* 0x000fe200078ef800 */
[----:B------:R-:W-:Y:S01]  /*17b0*/  IMAD.IADD R5, R5, 0x1, R10 ;  /* 0x0000000105057824 */ /* 0x000fe200078e020a */
[----:B------:R-:W-:Y:S01]  /*17c0*/  SHF.R.U32.HI R0, RZ, 0x3, R7 ;  /* 0x00000003ff007819 */ /* 0x000fe20000011607 */
[----:B------:R-:W-:Y:S01]  /*17d0*/  IMAD.X R7, R8, 0x1, R17, P1 ;  /* 0x0000000108077824 */ /* 0x000fe200008e0611 */
[----:B------:R-:W-:Y:S01]  /*17e0*/  IADD3 R27, P1, R2, R14, RZ ;  /* 0x0000000e021b7210 */ /* 0x000fe20007f3e0ff */
[----:B------:R-:W-:Y:S01]  /*17f0*/  IMAD.X R25, R8, 0x1, R15, P0 ;  /* 0x0000000108197824 */ /* 0x000fe200000e060f */
[----:B------:R-:W-:Y:S01]  /*1800*/  LOP3.LUT R15, R9, R0, RZ, 0x3c, !PT ;  /* 0x00000000090f7212 */ /* 0x000fe200078e3cff */
[----:B------:R-:W-:Y:S01]  /*1810*/  @!P2 IMAD R9, R13, c[0x0][0x190], RZ ;  /* 0x000064000d09aa24 */ /* 0x000fe200078e02ff */
[----:B------:R-:W-:Y:S01]  /*1820*/  @!P5 IADD3 R0, P0, R12, 0x20, RZ ;  /* 0x000000200c00d810 */ /* 0x000fe20007f1e0ff */
[C---:B------:R-:W-:Y:S01]  /*1830*/  IMAD.X R31, R3.reuse, 0x1, R18, P1 ;  /* 0x00000001031f7824 */ /* 0x040fe200008e0612 */
[C---:B------:R-:W-:Y:S01]  /*1840*/  IADD3 R21, R2.reuse, 0x80, RZ ;  /* 0x0000008002157810 */ /* 0x040fe20007ffe0ff */
[----:B------:R-:W-:Y:S01]  /*1850*/  IMAD R3, R3, c[0x0][0x198], RZ ;  /* 0x0000660003037a24 */ /* 0x000fe200078e02ff */
[C---:B------:R-:W-:Y:S01]  /*1860*/  IADD3 R18, R2.reuse, 0xa0, RZ ;  /* 0x000000a002127810 */ /* 0x040fe20007ffe0ff */
[----:B------:R-:W-:Y:S01]  /*1870*/  @!P5 IMAD.X R8, RZ, RZ, R13, P0 ;  /* 0x000000ffff08d224 */ /* 0x000fe200000e060d */
[C---:B------:R-:W-:Y:S01]  /*1880*/  IADD3 R19, R2.reuse, 0xc0, RZ ;  /* 0x000000c002137810 */ /* 0x040fe20007ffe0ff */
[----:B------:R-:W-:-:S02]  /*1890*/  IMAD R14, R2, c[0x0][0x19c], R3 ;  /* 0x00006700020e7a24 */ /* 0x000fc400078e0203 */
[----:B------:R-:W-:Y:S02]  /*18a0*/  @!P5 IMAD R3, R8, c[0x0][0x190], RZ ;  /* 0x000064000803da24 */ /* 0x000fe400078e02ff */
[----:B------:R-:W-:Y:S02]  /*18b0*/  @!P2 IMAD R13, R12, c[0x0][0x194], R9 ;  /* 0x000065000c0daa24 */ /* 0x000fe400078e0209 */
[----:B------:R-:W-:Y:S02]  /*18c0*/  @!P5 IMAD.MOV.U32 R10, RZ, RZ, R4 ;  /* 0x000000ffff0ad224 */ /* 0x000fe400078e0004 */
[----:B------:R-:W-:Y:S02]  /*18d0*/  @!P5 IMAD.MOV.U32 R11, RZ, RZ, R5 ;  /* 0x000000ffff0bd224 */ /* 0x000fe400078e0005 */
[----:B------:R-:W-:-:S04]  /*18e0*/  IMAD.WIDE.U32 R8, R2, c[0x0][0x198], R6 ;  /* 0x0000660002087a25 */ /* 0x000fc800078e0006 */
[----:B------:R-:W-:Y:S02]  /*18f0*/  IMAD.IADD R16, R48, 0x1, -R164 ;  /* 0x0000000130107824 */ /* 0x000fe400078e0aa4 */
[----:B------:R-:W-:-:S03]  /*1900*/  @!P2 IMAD.WIDE.U32 R6, R12, c[0x0][0x190], R4 ;  /* 0x000064000c06aa25 */ /* 0x000fc600078e0004 */
[-C--:B------:R-:W-:Y:S01]  /*1910*/  ISETP.GE.AND P3, PT, R29, R16.reuse, PT ;  /* 0x000000101d00720c */ /* 0x080fe20003f66270 */
[----:B------:R-:W-:Y:S01]  /*1920*/  @!P5 IMAD R3, R0, c[0x0][0x194], R3 ;  /* 0x000065000003da24 */ /* 0x000fe200078e0203 */
[----:B------:R-:W-:Y:S01]  /*1930*/  ISETP.GE.AND P4, PT, R2, R16, PT ;  /* 0x000000100200720c */ /* 0x000fe20003f86270 */
[----:B------:R-:W-:-:S04]  /*1940*/  @!P5 IMAD.WIDE.U32 R4, R0, c[0x0][0x190], R10 ;  /* 0x000064000004da25 */ /* 0x000fc800078e000a */
[----:B------:R-:W-:Y:S01]  /*1950*/  IMAD.IADD R107, R9, 0x1, R14 ;  /* 0x00000001096b7824 */ /* 0x000fe200078e020e */
[----:B------:R-:W-:Y:S01]  /*1960*/  LEA.HI R9, R20, R2, RZ, 0x1 ;  /* 0x0000000214097211 */ /* 0x000fe200078f08ff */
[----:B------:R-:W-:Y:S01]  /*1970*/  @!P5 IMAD.IADD R0, R5, 0x1, R3 ;  /* 0x000000010500d824 */ /* 0x000fe200078e0203 */
[C---:B------:R-:W-:Y:S01]  /*1980*/  @!P5 LEA R10, P0, R4.reuse, c[0x0][0x160], 0x1 ;  /* 0x00005800040ada11 */ /* 0x040fe200078008ff */
[----:B------:R-:W-:Y:S01]  /*1990*/  IMAD.MOV.U32 R70, RZ, RZ, R8 ;  /* 0x000000ffff467224 */ /* 0x000fe200078e0008 */
[----:B------:R-:W-:Y:S01]  /*19a0*/  LOP3.LUT R3, R9, 0x7fffffe, RZ, 0xc0, !PT ;  /* 0x07fffffe09037812 */ /* 0x000fe200078ec0ff */
[----:B------:R-:W-:Y:S01]  /*19b0*/  @!P2 IMAD.IADD R7, R7, 0x1, R13 ;  /* 0x000000010707a824 */ /* 0x000fe200078e020d */
[----:B------:R-:W-:Y:S01]  /*19c0*/  @!P5 LEA.HI.X R11, R4, c[0x0][0x164], R0, 0x1, P0 ;  /* 0x00005900040bda11 */ /* 0x000fe200000f0c00 */
[----:B------:R-:W-:Y:S01]  /*19d0*/  IMAD.MOV.U32 R17, RZ, RZ, c[0x0][0x19c] ;  /* 0x00006700ff117624 */ /* 0x000fe200078e00ff */
[----:B------:R-:W-:Y:S01]  /*19e0*/  @!P2 LEA R8, P1, R6, c[0x0][0x160], 0x1 ;  /* 0x000058000608aa11 */ /* 0x000fe200078208ff */
[----:B------:R-:W-:Y:S01]  /*19f0*/  IMAD.IADD R0, R2, 0x1, -R3 ;  /* 0x0000000102007824 */ /* 0x000fe200078e0a03 */
[----:B------:R-:W-:-:S02]  /*1a00*/  ISETP.GE.AND P0, PT, R23, R16, PT ;  /* 0x000000101700720c */ /* 0x000fc40003f06270 */
[----:B------:R-:W-:Y:S01]  /*1a10*/  @!P2 LEA.HI.X R9, R6, c[0x0][0x164], R7, 0x1, P1 ;  /* 0x000059000609aa11 */ /* 0x000fe200008f0c07 */
[----:B------:R-:W-:Y:S01]  /*1a20*/  IMAD R3, R49, 0x8, R0 ;  /* 0x0000000831037824 */ /* 0x000fe200078e0200 */
[C---:B------:R-:W-:Y:S01]  /*1a30*/  @!P3 LEA R0, P1, R203.reuse, R70, 0x5 ;  /* 0x00000046cb00b211 */ /* 0x040fe200078228ff */
[C---:B------:R-:W-:Y:S01]  /*1a40*/  IMAD.WIDE.U32 R6, R203.reuse, 0x40, RZ ;  /* 0x00000040cb067825 */ /* 0x040fe200078e00ff */
[----:B------:R-:W-:Y:S02]  /*1a50*/  IADD3 R20, R2, 0xe0, RZ ;  /* 0x000000e002147810 */ /* 0x000fe40007ffe0ff */
[----:B------:R-:W-:Y:S01]  /*1a60*/  @!P3 LEA.HI.X R5, R203, R107, R17, 0x5, P1 ;  /* 0x0000006bcb05b211 */ /* 0x000fe200008f2c11 */
[----:B------:R-:W-:Y:S01]  /*1a70*/  IMAD.U32 R3, R3, 0x20, R15 ;  /* 0x0000002003037824 */ /* 0x000fe200078e000f */
[----:B------:R-:W-:-:S03]  /*1a80*/  @!P3 LEA R4, P1, R0, c[0x0][0x168], 0x1 ;  /* 0x00005a000004ba11 */ /* 0x000fc600078208ff */
[----:B------:R-:W-:Y:S01]  /*1a90*/  IMAD.SHL.U32 R183, R3, 0x2, RZ ;  /* 0x0000000203b77824 */ /* 0x000fe200078e00ff */
[----:B------:R-:W-:Y:S01]  /*1aa0*/  @!P3 LEA.HI.X R5, R0, c[0x0][0x16c], R5, 0x1, P1 ;  /* 0x00005b000005ba11 */ /* 0x000fe200008f0c05 */
[----:B------:R-:W-:Y:S01]  /*1ab0*/  IMAD.SHL.U32 R3, R17, 0x40, RZ ;  /* 0x0000004011037824 */ /* 0x000fe200078e00ff */
[C---:B------:R-:W-:Y:S02]  /*1ac0*/  @!P0 IADD3 R0, P1, R70.reuse, R6, RZ ;  /* 0x0000000646008210 */ /* 0x040fe40007f3e0ff */
[----:B------:R-:W-:Y:S01]  /*1ad0*/  @!PT LDS RZ, [RZ] ;  /* 0x00000000fffff984 */ /* 0x000fe20000000800 */
[----:B------:R-:W-:Y:S01]  /*1ae0*/  @!PT LDS RZ, [RZ] ;  /* 0x00000000fffff984 */ /* 0x000fe20000000800 */
[----:B------:R-:W-:Y:S01]  /*1af0*/  @!PT LDS RZ, [RZ] ;  /* 0x00000000fffff984 */ /* 0x000fe20000000800 */
[----:B------:R1:W-:Y:S01]  /*1b00*/  @!P2 LDGSTS.E.BYPASS.LTC128B.128 [R183], [R8.64] ;  /* 0x0000000008b7afae */ /* 0x0003e2000b901d4c */
[----:B------:R-:W-:Y:S02]  /*1b10*/  @!P4 LEA R6, P2, R70, c[0x0][0x168], 0x1 ;  /* 0x00005a004606ca11 */ /* 0x000fe400078408ff */
[----:B------:R-:W-:Y:S01]  /*1b20*/  @!P0 IADD3.X R3, R107, R7, R3, P1, !PT ;  /* 0x000000076b038210 */ /* 0x000fe20000ffe403 */
[----:B------:R2:W-:Y:S01]  /*1b30*/  @!P5 LDGSTS.E.BYPASS.LTC128B.128 [R183+0x800], [R10.64] ;  /* 0x008000000ab7dfae */ /* 0x0005e2000b901d4c */
[----:B------:R-:W-:-:S02]  /*1b40*/  ISETP.GE.AND P1, PT, R22, R16, PT ;  /* 0x000000101600720c */ /* 0x000fc40003f26270 */
[----:B------:R-:W-:Y:S02]  /*1b50*/  @!P4 LEA.HI.X R7, R70, c[0x0][0x16c], R107, 0x1, P2 ;  /* 0x00005b004607ca11 */ /* 0x000fe400010f0c6b */
[----:B------:R-:W-:-:S03]  /*1b60*/  ISETP.GE.AND P5, PT, R21, R16, PT ;  /* 0x000000101500720c */ /* 0x000fc60003fa6270 */
[----:B------:R3:W-:Y:S01]  /*1b70*/  @!P4 LDGSTS.E.BYPASS.LTC128B.128 [R183+0x1000], [R6.64] ;  /* 0x0100000006b7cfae */ /* 0x0007e2000b901d4c */
[----:B------:R-:W-:-:S03]  /*1b80*/  ISETP.GE.AND P4, PT, R18, R16, PT ;  /* 0x000000101200720c */ /* 0x000fc60003f86270 */
[----:B------:R4:W-:Y:S01]  /*1b90*/  @!P3 LDGSTS.E.BYPASS.LTC128B.128 [R183+0x1800], [R4.64] ;  /* 0x0180000004b7bfae */ /* 0x0009e2000b901d4c */
[----:B------:R-:W-:Y:S02]  /*1ba0*/  ISETP.GE.AND P3, PT, R19, R16, PT ;  /* 0x000000101300720c */ /* 0x000fe40003f66270 */
[----:B-1----:R-:W-:-:S04]  /*1bb0*/  @!P0 LEA R8, P2, R0, c[0x0][0x168], 0x1 ;  /* 0x00005a0000088a11 */ /* 0x002fc800078408ff */
[----:B------:R-:W-:Y:S01]  /*1bc0*/  @!P0 LEA.HI.X R9, R0, c[0x0][0x16c], R3, 0x1, P2 ;  /* 0x00005b0000098a11 */ /* 0x000fe200010f0c03 */
[----:B------:R-:W-:-:S04]  /*1bd0*/  @!P1 IMAD R3, R17, 0x60, RZ ;  /* 0x0000006011039824 */ /* 0x000fc800078e02ff */
[----:B------:R1:W-:Y:S01]  /*1be0*/  @!P0 LDGSTS.E.BYPASS.LTC128B.128 [R183+0x2000], [R8.64] ;  /* 0x0200000008b78fae */ /* 0x0003e2000b901d4c */
[----:B------:R-:W-:Y:S01]  /*1bf0*/  @!P5 LEA R0, P0, R203, R70, 0x7 ;  /* 0x00000046cb00d211 */ /* 0x000fe200078038ff */
[----:B----4-:R-:W-:Y:S02]  /*1c00*/  @!P1 IMAD.MOV.U32 R4, RZ, RZ, R70 ;  /* 0x000000ffff049224 */ /* 0x010fe400078e0046 */
[----:B------:R-:W-:-:S04]  /*1c10*/  @!P1 IMAD.MOV.U32 R5, RZ, RZ, R107 ;  /* 0x000000ffff059224 */ /* 0x000fc800078e006b */
[----:B------:R-:W-:-:S04]  /*1c20*/  @!P1 IMAD.WIDE.U32 R4, R203, 0x60, R4 ;  /* 0x00000060cb049825 */ /* 0x000fc800078e0004 */
[----:B------:R-:W-:Y:S01]  /*1c30*/  @!P1 IMAD.IADD R3, R5, 0x1, R3 ;  /* 0x0000000105039824 */ /* 0x000fe200078e0203 */
[----:B---3--:R-:W-:Y:S01]  /*1c40*/  @!P1 LEA R6, P2, R4, c[0x0][0x168], 0x1 ;  /* 0x00005a0004069a11 */ /* 0x008fe200078408ff */
[----:B------:R-:W-:-:S03]  /*1c50*/  @!P4 IMAD.MOV.U32 R5, RZ, RZ, R107 ;  /* 0x000000ffff05c224 */ /* 0x000fc600078e006b */
[----:B------:R-:W-:Y:S01]  /*1c60*/  @!P1 LEA.HI.X R7, R4, c[0x0][0x16c], R3, 0x1, P2 ;  /* 0x00005b0004079a11 */ /* 0x000fe200010f0c03 */
[----:B------:R-:W-:Y:S01]  /*1c70*/  @!P4 IMAD.MOV.U32 R4, RZ, RZ, R70 ;  /* 0x000000ffff04c224 */ /* 0x000fe200078e0046 */
[----:B------:R-:W-:Y:S02]  /*1c80*/  ISETP.GE.AND P2, PT, R20, R16, PT ;  /* 0x000000101400720c */ /* 0x000fe40003f46270 */
[----:B------:R-:W-:Y:S01]  /*1c90*/  @!P5 LEA.HI.X R3, R203, R107, R17, 0x7, P0 ;  /* 0x0000006bcb03d211 */ /* 0x000fe200000f3c11 */
[----:B------:R3:W-:Y:S01]  /*1ca0*/  @!P1 LDGSTS.E.BYPASS.LTC128B.128 [R183+0x2800], [R6.64] ;  /* 0x0280000006b79fae */ /* 0x0007e2000b901d4c */
[----:B------:R-:W-:-:S04]  /*1cb0*/  @!P5 LEA R14, P0, R0, c[0x0][0x168], 0x1 ;  /* 0x00005a00000eda11 */ /* 0x000fc800078008ff */
[----:B------:R-:W-:Y:S01]  /*1cc0*/  @!P5 LEA.HI.X R15, R0, c[0x0][0x16c], R3, 0x1, P0 ;  /* 0x00005b00000fda11 */ /* 0x000fe200000f0c03 */
[C---:B------:R-:W-:Y:S02]  /*1cd0*/  @!P3 IMAD R3, R17.reuse, 0xc0, RZ ;  /* 0x000000c01103b824 */ /* 0x040fe400078e02ff */
[C---:B------:R-:W-:Y:S02]  /*1ce0*/  @!P4 IMAD R0, R17.reuse, 0xa0, RZ ;  /* 0x000000a01100c824 */ /* 0x040fe400078e02ff */
[----:B-1----:R-:W-:Y:S01]  /*1cf0*/  @!P2 IMAD.MOV.U32 R8, RZ, RZ, R70 ;  /* 0x000000ffff08a224 */ /* 0x002fe200078e0046 */
[----:B------:R1:W-:Y:S01]  /*1d00*/  @!P5 LDGSTS.E.BYPASS.LTC128B.128 [R183+0x3000], [R14.64] ;  /* 0x030000000eb7dfae */ /* 0x0003e2000b901d4c */
[----:B------:R-:W-:Y:S01]  /*1d10*/  @!P2 IMAD.MOV.U32 R9, RZ, RZ, R107 ;  /* 0x000000ffff09a224 */ /* 0x000fe200078e006b */
[----:B------:R-:W-:Y:S01]  /*1d20*/  ISETP.GE.AND P5, PT, R22, R16, PT ;  /* 0x000000101600720c */ /* 0x000fe20003fa6270 */
[----:B------:R-:W-:Y:S02]  /*1d30*/  @!P2 IMAD R17, R17, 0xe0, RZ ;  /* 0x000000e01111a824 */ /* 0x000fe400078e02ff */
[----:B------:R-:W-:-:S04]  /*1d40*/  @!P2 IMAD.WIDE.U32 R8, R203, 0xe0, R8 ;  /* 0x000000e0cb08a825 */ /* 0x000fc800078e0008 */
[----:B---3--:R-:W-:-:S04]  /*1d50*/  @!P4 IMAD.WIDE.U32 R6, R203, 0xa0, R4 ;  /* 0x000000a0cb06c825 */ /* 0x008fc800078e0004 */
[----:B------:R-:W-:Y:S01]  /*1d60*/  @!P3 IMAD.MOV.U32 R4, RZ, RZ, R70 ;  /* 0x000000ffff04b224 */ /* 0x000fe200078e0046 */
[----:B------:R-:W-:Y:S01]  /*1d70*/  @!P4 LEA R12, P1, R6, c[0x0][0x168], 0x1 ;  /* 0x00005a00060cca11 */ /* 0x000fe200078208ff */
[----:B------:R-:W-:Y:S02]  /*1d80*/  @!P3 IMAD.MOV.U32 R5, RZ, RZ, R107 ;  /* 0x000000ffff05b224 */ /* 0x000fe400078e006b */
[----:B------:R-:W-:Y:S02]  /*1d90*/  @!P4 IMAD.IADD R0, R7, 0x1, R0 ;  /* 0x000000010700c824 */ /* 0x000fe400078e0200 */
[----:B------:R-:W-:-:S03]  /*1da0*/  @!P3 IMAD.WIDE.U32 R4, R203, 0xc0, R4 ;  /* 0x000000c0cb04b825 */ /* 0x000fc600078e0004 */
[----:B------:R-:W-:Y:S01]  /*1db0*/  @!P4 LEA.HI.X R13, R6, c[0x0][0x16c], R0, 0x1, P1 ;  /* 0x00005b00060dca11 */ /* 0x000fe200008f0c00 */
[----:B------:R-:W-:Y:S01]  /*1dc0*/  @!P3 IMAD.IADD R3, R5, 0x1, R3 ;  /* 0x000000010503b824 */ /* 0x000fe200078e0203 */
[----:B--2---:R-:W-:Y:S01]  /*1dd0*/  @!P3 LEA R10, P0, R4, c[0x0][0x168], 0x1 ;  /* 0x00005a00040aba11 */ /* 0x004fe200078008ff */
[----:B------:R-:W-:Y:S01]  /*1de0*/  IMAD R0, R26, c[0x0][0x1b8], RZ ;  /* 0x00006e001a007a24 */ /* 0x000fe200078e02ff */
[-C--:B------:R-:W-:Y:S01]  /*1df0*/  ISETP.GE.AND P1, PT, R29, R16.reuse, PT ;  /* 0x000000101d00720c */ /* 0x080fe20003f26270 */
[----:B------:R2:W-:Y:S01]  /*1e00*/  @!P4 LDGSTS.E.BYPASS.LTC128B.128 [R183+0x3800], [R12.64] ;  /* 0x038000000cb7cfae */ /* 0x0005e2000b901d4c */
[----:B------:R-:W-:Y:S01]  /*1e10*/  @!P3 LEA.HI.X R11, R4, c[0x0][0x16c], R3, 0x1, P0 ;  /* 0x00005b00040bba11 */ /* 0x000fe200000f0c03 */
[----:B------:R-:W-:Y:S01]  /*1e20*/  @!P2 IMAD.IADD R3, R9, 0x1, R17 ;  /* 0x000000010903a824 */ /* 0x000fe200078e0211 */
[----:B------:R-:W-:Y:S01]  /*1e30*/  @!P2 LEA R6, P0, R8, c[0x0][0x168], 0x1 ;  /* 0x00005a000806aa11 */ /* 0x000fe200078008ff */
[----:B------:R-:W-:Y:S01]  /*1e40*/  IMAD R0, R28, c[0x0][0x1bc], R0 ;  /* 0x00006f001c007a24 */ /* 0x000fe200078e0200 */
[-C--:B------:R-:W-:Y:S01]  /*1e50*/  ISETP.GE.AND P4, PT, R21, R16.reuse, PT ;  /* 0x000000101500720c */ /* 0x080fe20003f86270 */
[----:B------:R3:W-:Y:S01]  /*1e60*/  @!P3 LDGSTS.E.BYPASS.LTC128B.128 [R183+0x4000], [R10.64] ;  /* 0x040000000ab7bfae */ /* 0x0007e2000b901d4c */
[----:B------:R-:W-:Y:S01]  /*1e70*/  @!P2 LEA.HI.X R7, R8, c[0x0][0x16c], R3, 0x1, P0 ;  /* 0x00005b000807aa11 */ /* 0x000fe200000f0c03 */
[----:B------:R-:W-:Y:S01]  /*1e80*/  IMAD.WIDE.U32 R4, R28, c[0x0][0x1b8], R24 ;  /* 0x00006e001c047a25 */ /* 0x000fe200078e0018 */
[----:B------:R-:W-:-:S03]  /*1e90*/  ISETP.GE.AND P3, PT, R2, R16, PT ;  /* 0x000000100200720c */ /* 0x000fc60003f66270 */
[----:B------:R4:W-:Y:S01]  /*1ea0*/  @!P2 LDGSTS.E.BYPASS.LTC128B.128 [R183+0x4800], [R6.64] ;  /* 0x0480000006b7afae */ /* 0x0009e2000b901d4c */
[----:B------:R-:W-:Y:S02]  /*1eb0*/  IMAD.IADD R5, R5, 0x1, R0 ;  /* 0x0000000105057824 */ /* 0x000fe400078e0200 */
[----:B------:R-:W-:Y:S01]  /*1ec0*/  IMAD R0, R31, c[0x0][0x1a0], RZ ;  /* 0x000068001f007a24 */ /* 0x000fe200078e02ff */
[----:B------:R-:W0:Y:S01]  /*1ed0*/  LDGDEPBAR ;  /* 0x00000000000079af */ /* 0x000e220000000000 */
[----:B------:R-:W-:-:S04]  /*1ee0*/  IMAD.WIDE.U32 R4, R27, c[0x0][0x1a0], R4 ;  /* 0x000068001b047a25 */ /* 0x000fc800078e0004 */
[----:B------:R-:W-:Y:S01]  /*1ef0*/  IMAD R0, R27, c[0x0][0x1a4], R0 ;  /* 0x000069001b007a24 */ /* 0x000fe200078e0200 */
[----:B------:R-:W-:Y:S01]  /*1f00*/  LEA R239, P0, R4, c[0x0][0x170], 0x1 ;  /* 0x00005c0004ef7a11 */ /* 0x000fe200078008ff */
[----:B------:R-:W-:Y:S02]  /*1f10*/  IMAD.MOV.U32 R2, RZ, RZ, 0x5 ;  /* 0x00000005ff027424 */ /* 0x000fe400078e00ff */
[----:B------:R-:W-:Y:S02]  /*1f20*/  IMAD.IADD R0, R5, 0x1, R0 ;  /* 0x0000000105007824 */ /* 0x000fe400078e0200 */
[----:B------:R-:W-:Y:S02]  /*1f30*/  IMAD.SHL.U32 R3, R34, 0x20, RZ ;  /* 0x0000002022037824 */ /* 0x000fe400078e00ff */
[----:B-1----:R-:W-:Y:S01]  /*1f40*/  @!P4 IMAD.MOV.U32 R15, RZ, RZ, c[0x0][0x1a4] ;  /* 0x00006900ff0fc624 */ /* 0x002fe200078e00ff */
[----:B------:R-:W-:Y:S01]  /*1f50*/  LEA.HI.X R238, R4, c[0x0][0x174], R0, 0x1, P0 ;  /* 0x00005d0004ee7a11 */ /* 0x000fe200000f0c00 */
[----:B------:R-:W-:Y:S01]  /*1f60*/  @!P3 IMAD.MOV.U32 R4, RZ, RZ, R239 ;  /* 0x000000ffff04b224 */ /* 0x000fe200078e00ef */
[----:B------:R-:W-:-:S02]  /*1f70*/  SHF.L.U64.HI R0, R34, R2, c[0x0][0x1a4] ;  /* 0x0000690022007619 */ /* 0x000fc40000010202 */
[----:B------:R-:W-:Y:S01]  /*1f80*/  @!P1 LEA R2, P2, R3, R239, 0x1 ;  /* 0x000000ef03029211 */ /* 0x000fe200078408ff */
[----:B------:R-:W-:Y:S01]  /*1f90*/  @!P3 IMAD.MOV.U32 R5, RZ, RZ, R238 ;  /* 0x000000ffff05b224 */ /* 0x000fe200078e00ee */
[----:B------:R-:W-:Y:S02]  /*1fa0*/  ISETP.GE.AND P0, PT, R23, R16, PT ;  /* 0x000000101700720c */ /* 0x000fe40003f06270 */
[----:B------:R-:W-:Y:S01]  /*1fb0*/  @!P1 LEA.HI.X R3, R3, R238, R0, 0x1, P2 ;  /* 0x000000ee03039211 */ /* 0x000fe200010f0c00 */
[----:B------:R-:W-:-:S04]  /*1fc0*/  DEPBAR.LE SB0, 0x0 ;  /* 0x000080000000791a */ /* 0x000fc80000000000 */
[----:B------:R-:W-:Y:S01]  /*1fd0*/  BAR.SYNC.DEFER_BLOCKING 0x0 ;  /* 0x0000000000007b1d */ /* 0x000fe20000010000 */
[----:B------:R-:W-:-:S05]  /*1fe0*/  ISETP.GE.AND P2, PT, R19, R16, PT ;  /* 0x000000101300720c */ /* 0x000fca0003f46270 */
[----:B------:R-:W-:Y:S01]  /*1ff0*/  @!P0 IMAD.MOV.U32 R0, RZ, RZ, c[0x0][0x1a4] ;  /* 0x00006900ff008624 */ /* 0x000fe200078e00ff */
[----:B------:R-:W-:Y:S04]  /*2000*/  @P3 STS [R183+0x5000], RZ ;  /* 0x005000ffb7003388 */ /* 0x000fe80000000800 */
[----:B------:R-:W-:Y:S04]  /*2010*/  @P3 STS [R183+0x5004], RZ ;  /* 0x005004ffb7003388 */ /* 0x000fe80000000800 */
[----:B------:R-:W-:Y:S04]  /*2020*/  @P3 STS.64 [R183+0x5008], RZ ;  /* 0x005008ffb7003388 */ /* 0x000fe80000000a00 */
        /* <DEDUP_REMOVED lines=13> */
[----:B------:R-:W-:Y:S02]  /*2100*/  LEA.HI R0, R32, R30, RZ, 0x1 ;  /* 0x0000001e20007211 */ /* 0x000fe400078f08ff */
[----:B------:R-:W-:Y:S01]  /*2110*/  ISETP.GE.AND P1, PT, R20, R16, PT ;  /* 0x000000101400720c */ /* 0x000fe20003f26270 */
[----:B------:R-:W-:Y:S01]  /*2120*/  @!PT LDS RZ, [RZ] ;  /* 0x00000000fffff984 */ /* 0x000fe20000000800 */
[----:B------:R-:W-:Y:S01]  /*2130*/  @!PT LDS RZ, [RZ] ;  /* 0x00000000fffff984 */ /* 0x000fe20000000800 */
[----:B------:R-:W-:Y:S01]  /*2140*/  @!PT LDS RZ, [RZ] ;  /* 0x00000000fffff984 */ /* 0x000fe20000000800 */
[----:B------:R2:W-:Y:S01]  /*2150*/  @!P0 LDGSTS.E.BYPASS.LTC128B.128 [R183+0x6000], [R18.64] ;  /* 0x0600000012b78fae */ /* 0x0005e2000b901d4c */
[----:B------:R-:W-:-:S03]  /*2160*/  LOP3.LUT R0, R0, 0xfffffffe, RZ, 0xc0, !PT ;  /* 0xfffffffe00007812 */ /* 0x000fc600078ec0ff */
[----:B------:R-:W-:Y:S01]  /*2170*/  @P5 STS.128 [R183+0x6800], RZ ;  /* 0x006800ffb7005388 */ /* 0x000fe20000000c00 */
[----:B-1----:R-:W-:Y:S02]  /*2180*/  LEA.HI R2, R33, R58, RZ, 0x4 ;  /* 0x0000003a21027211 */ /* 0x002fe400078f20ff */
[----:B------:R-:W-:Y:S02]  /*2190*/  LOP3.LUT R3, R32, 0xfffffff8, RZ, 0xc0, !PT ;  /* 0xfffffff820037812 */ /* 0x000fe400078ec0ff */
[----:B------:R-:W-:-:S03]  /*21a0*/  LOP3.LUT R4, R2, 0xfffffff0, RZ, 0xc0, !PT ;  /* 0xfffffff002047812 */ /* 0x000fc600078ec0ff */
[C---:B---3--:R-:W-:Y:S01]  /*21b0*/  IMAD.IADD R11, R58.reuse, 0x1, -R3 ;  /* 0x000000013a0b7824 */ /* 0x048fe200078e0a03 */
[----:B------:R-:W-:Y:S01]  /*21c0*/  SHF.R.S32.HI R3, RZ, 0x4, R2 ;  /* 0x00000004ff037819 */ /* 0x000fe20000011402 */
[----:B------:R-:W-:Y:S02]  /*21d0*/  IMAD.IADD R9, R58, 0x1, -R4 ;  /* 0x000000013a097824 */ /* 0x000fe400078e0a04 */
[----:B------:R-:W-:Y:S01]  /*21e0*/  IMAD.IADD R2, R30, 0x1, -R0 ;  /* 0x000000011e027824 */ /* 0x000fe200078e0a00 */
[----:B------:R-:W-:Y:S02]  /*21f0*/  LEA.HI R5, R11, R11, RZ, 0x1 ;  /* 0x0000000b0b057211 */ /* 0x000fe400078f08ff */
[----:B------:R-:W-:Y:S01]  /*2200*/  LEA.HI R10, R9, R9, RZ, 0x1 ;  /* 0x00000009090a7211 */ /* 0x000fe200078f08ff */
[----:B----4-:R-:W-:Y:S01]  /*2210*/  IMAD.SHL.U32 R6, R2, 0x8, RZ ;  /* 0x0000000802067824 */ /* 0x010fe200078e00ff */
[----:B------:R-:W-:Y:S02]  /*2220*/  SHF.R.S32.HI R21, RZ, 0x1, R5 ;  /* 0x00000001ff157819 */ /* 0x000fe40000011405 */
[----:B------:R-:W-:-:S02]  /*2230*/  SHF.R.S32.HI R8, RZ, 0x1, R10 ;  /* 0x00000001ff087819 */ /* 0x000fc4000001140a */
[----:B------:R-:W-:Y:S01]  /*2240*/  SHF.R.S32.HI R4, RZ, 0x1f, R10 ;  /* 0x0000001fff047819 */ /* 0x000fe2000001140a */
[----:B------:R-:W-:Y:S01]  /*2250*/  IMAD.SHL.U32 R0, R21, 0x40, RZ ;  /* 0x0000004015007824 */ /* 0x000fe200078e00ff */
[----:B------:R-:W-:Y:S02]  /*2260*/  LEA.HI R7, R3, R3, RZ, 0x1 ;  /* 0x0000000303077211 */ /* 0x000fe400078f08ff */
[----:B------:R-:W-:Y:S02]  /*2270*/  LEA.HI R4, R4, R8, RZ, 0x2 ;  /* 0x0000000804047211 */ /* 0x000fe400078f10ff */
[----:B------:R-:W-:Y:S02]  /*2280*/  LOP3.LUT R7, R7, 0xfffffffe, RZ, 0xc0, !PT ;  /* 0xfffffffe07077812 */ /* 0x000fe400078ec0ff */
[----:B------:R-:W-:Y:S02]  /*2290*/  LOP3.LUT R0, R0, 0xc0, RZ, 0xc0, !PT ;  /* 0x000000c000007812 */ /* 0x000fe400078ec0ff */
[----:B------:R-:W-:Y:S01]  /*22a0*/  LOP3.LUT R2, R4, 0xfffffffc, RZ, 0xc0, !PT ;  /* 0xfffffffc04027812 */ /* 0x000fe200078ec0ff */
[----:B------:R-:W-:Y:S01]  /*22b0*/  IMAD.IADD R7, R3, 0x1, -R7 ;  /* 0x0000000103077824 */ /* 0x000fe200078e0a07 */
[----:B------:R-:W-:-:S02]  /*22c0*/  LOP3.LUT R3, R0, 0x8, R6, 0xf8, !PT ;  /* 0x0000000800037812 */ /* 0x000fc400078ef806 */
[----:B------:R-:W-:Y:S01]  /*22d0*/  SHF.R.U32.HI R0, RZ, 0x3, R0 ;  /* 0x00000003ff007819 */ /* 0x000fe20000011600 */
[----:B------:R-:W-:Y:S01]  /*22e0*/  IMAD.IADD R20, R8, 0x1, -R2 ;  /* 0x0000000108147824 */ /* 0x000fe200078e0a02 */
[----:B------:R-:W-:Y:S01]  /*22f0*/  LOP3.LUT R4, R5, 0xfffffffe, RZ, 0xc0, !PT ;  /* 0xfffffffe05047812 */ /* 0x000fe200078ec0ff */
[----:B------:R-:W-:Y:S01]  /*2300*/  @!P5 IMAD.MOV.U32 R2, RZ, RZ, c[0x0][0x1a4] ;  /* 0x00006900ff02d624 */ /* 0x000fe200078e00ff */
[----:B------:R-:W-:Y:S01]  /*2310*/  LOP3.LUT R8, R3, R0, RZ, 0x3c, !PT ;  /* 0x0000000003087212 */ /* 0x000fe200078e3cff */
[----:B------:R-:W-:Y:S01]  /*2320*/  IMAD.SHL.U32 R0, R20, 0x40, RZ ;  /* 0x0000004014007824 */ /* 0x000fe200078e00ff */
[----:B------:R-:W-:Y:S01]  /*2330*/  SHF.R.S32.HI R14, RZ, 0x1f, R9 ;  /* 0x0000001fff0e7819 */ /* 0x000fe20000011409 */
[----:B--2---:R-:W-:Y:S01]  /*2340*/  @!P5 IMAD R12, R2, 0xc0, RZ ;  /* 0x000000c0020cd824 */ /* 0x004fe200078e02ff */
[----:B------:R-:W-:Y:S01]  /*2350*/  LOP3.LUT R6, R10, 0x7fffffe, RZ, 0xc0, !PT ;  /* 0x07fffffe0a067812 */ /* 0x000fe200078ec0ff */
[----:B------:R-:W-:Y:S01]  /*2360*/  @!P5 IMAD.MOV.U32 R2, RZ, RZ, R239 ;  /* 0x000000ffff02d224 */ /* 0x000fe200078e00ef */
[----:B------:R-:W-:Y:S01]  /*2370*/  LEA.HI R14, R14, R9, RZ, 0x3 ;  /* 0x000000090e0e7211 */ /* 0x000fe200078f18ff */
[----:B------:R-:W-:-:S02]  /*2380*/  @!P5 IMAD.MOV.U32 R3, RZ, RZ, R238 ;  /* 0x000000ffff03d224 */ /* 0x000fc400078e00ee */
[----:B------:R-:W-:Y:S01]  /*2390*/  IMAD.IADD R35, R11, 0x1, -R4 ;  /* 0x000000010b237824 */ /* 0x000fe200078e0a04 */
[----:B------:R-:W-:Y:S01]  /*23a0*/  LOP3.LUT R4, R0, 0xc0, RZ, 0xc0, !PT ;  /* 0x000000c000047812 */ /* 0x000fe200078ec0ff */
[----:B------:R-:W-:Y:S02]  /*23b0*/  IMAD.SHL.U32 R5, R7, 0x8, RZ ;  /* 0x0000000807057824 */ /* 0x000fe400078e00ff */
[----:B------:R-:W-:Y:S01]  /*23c0*/  @!P5 IMAD.WIDE.U32 R2, R34, 0xc0, R2 ;  /* 0x000000c02202d825 */ /* 0x000fe200078e0002 */
[----:B------:R-:W-:Y:S02]  /*23d0*/  STL [R1+0x4], R35 ;  /* 0x0000042301007387 */ /* 0x000fe40000100800 */
[----:B------:R-:W-:Y:S01]  /*23e0*/  LOP3.LUT R5, R4, 0x8, R5, 0xf8, !PT ;  /* 0x0000000804057812 */ /* 0x000fe200078ef805 */
[----:B------:R-:W-:Y:S01]  /*23f0*/  @!P5 IMAD.IADD R13, R3, 0x1, R12 ;  /* 0x00000001030dd824 */ /* 0x000fe200078e020c */
[----:B------:R-:W-:Y:S01]  /*2400*/  SHF.R.U32.HI R4, RZ, 0x3, R4 ;  /* 0x00000003ff047819 */ /* 0x000fe20000011604 */
[----:B------:R-:W-:-:S02]  /*2410*/  @!P5 IMAD.MOV.U32 R12, RZ, RZ, R2 ;  /* 0x000000ffff0cd224 */ /* 0x000fc400078e0002 */
[----:B------:R-:W-:Y:S01]  /*2420*/  @!P2 IMAD.MOV.U32 R3, RZ, RZ, c[0x0][0x1a4] ;  /* 0x00006900ff03a624 */ /* 0x000fe200078e00ff */
[----:B------:R-:W-:Y:S01]  /*2430*/  LOP3.LUT R135, R5, R4, RZ, 0x3c, !PT ;  /* 0x0000000405877212 */ /* 0x000fe200078e3cff */
[----:B------:R-:W-:Y:S01]  /*2440*/  @!P1 IMAD.MOV.U32 R2, RZ, RZ, c[0x0][0x1a4] ;  /* 0x00006900ff029624 */ /* 0x000fe200078e00ff */
[----:B------:R-:W-:Y:S01]  /*2450*/  @!PT LDS RZ, [RZ] ;  /* 0x00000000fffff984 */ /* 0x000fe20000000800 */
[----:B------:R-:W-:Y:S01]  /*2460*/  @!PT LDS RZ, [RZ] ;  /* 0x00000000fffff984 */ /* 0x000fe20000000800 */
[----:B------:R-:W-:Y:S01]  /*2470*/  @!PT LDS RZ, [RZ] ;  /* 0x00000000fffff984 */ /* 0x000fe20000000800 */
[----:B------:R1:W-:Y:S01]  /*2480*/  @!P5 LDGSTS.E.BYPASS.LTC128B.128 [R183+0x6800], [R12.64] ;  /* 0x068000000cb7dfae */ /* 0x0003e2000b901d4c */
[----:B------:R-:W-:Y:S02]  /*2490*/  @!P3 IMAD.MOV.U32 R4, RZ, RZ, c[0x0][0x1a4] ;  /* 0x00006900ff04b624 */ /* 0x000fe400078e00ff */
[----:B------:R-:W-:Y:S01]  /*24a0*/  IMAD R0, R7, 0x8, R35 ;  /* 0x0000000807007824 */ /* 0x000fe200078e0223 */
[----:B------:R-:W-:Y:S01]  /*24b0*/  @P4 STS.128 [R183+0x7000], RZ ;  /* 0x007000ffb7004388 */ /* 0x000fe20000000c00 */
[----:B------:R-:W-:Y:S02]  /*24c0*/  @!P2 IMAD R10, R3, 0x180, RZ ;  /* 0x00000180030aa824 */ /* 0x000fe400078e02ff */
[----:B------:R-:W-:-:S02]  /*24d0*/  @!P1 IMAD R11, R2, 0x1c0, RZ ;  /* 0x000001c0020b9824 */ /* 0x000fc400078e02ff */
[--C-:B------:R-:W-:Y:S02]  /*24e0*/  @!P2 IMAD.MOV.U32 R2, RZ, RZ, R239.reuse ;  /* 0x000000ffff02a224 */ /* 0x100fe400078e00ef */
[----:B------:R-:W-:Y:S02]  /*24f0*/  @!P2 IMAD.MOV.U32 R3, RZ, RZ, R238 ;  /* 0x000000ffff03a224 */ /* 0x000fe400078e00ee */
[----:B------:R-:W-:Y:S02]  /*2500*/  IMAD.IADD R56, R9, 0x1, -R6 ;  /* 0x0000000109387824 */ /* 0x000fe400078e0a06 */
[----:B------:R-:W-:Y:S02]  /*2510*/  @!P3 IMAD R9, R4, 0x140, RZ ;  /* 0x000001400409b824 */ /* 0x000fe400078e02ff */
[----:B------:R-:W-:Y:S02]  /*2520*/  IMAD.U32 R0, R0, 0x20, R8 ;  /* 0x0000002000007824 */ /* 0x000fe400078e0008 */
[----:B------:R-:W-:-:S02]  /*2530*/  @!P3 IMAD.MOV.U32 R4, RZ, RZ, R239 ;  /* 0x000000ffff04b224 */ /* 0x000fc400078e00ef */
[----:B------:R-:W-:Y:S02]  /*2540*/  @!P3 IMAD.MOV.U32 R5, RZ, RZ, R238 ;  /* 0x000000ffff05b224 */ /* 0x000fe400078e00ee */
[----:B------:R-:W-:-:S04]  /*2550*/  @!P2 IMAD.WIDE.U32 R6, R34, 0x180, R2 ;  /* 0x000001802206a825 */ /* 0x000fc800078e0002 */
[----:B------:R-:W-:Y:S02]  /*2560*/  IMAD.SHL.U32 R8, R14, 0x20, RZ ;  /* 0x000000200e087824 */ /* 0x000fe400078e00ff */
[----:B------:R-:W-:Y:S02]  /*2570*/  @!P1 IMAD.MOV.U32 R2, RZ, RZ, R239 ;  /* 0x000000ffff029224 */ /* 0x000fe400078e00ef */
[----:B------:R-:W-:Y:S01]  /*2580*/  @!P1 IMAD.MOV.U32 R3, RZ, RZ, R238 ;  /* 0x000000ffff039224 */ /* 0x000fe200078e00ee */
[----:B------:R-:W-:Y:S01]  /*2590*/  LOP3.LUT R51, R8, 0xffffff00, RZ, 0xc0, !PT ;  /* 0xffffff0008337812 */ /* 0x000fe200078ec0ff */
[----:B------:R-:W-:-:S04]  /*25a0*/  @!P3 IMAD.WIDE.U32 R4, R34, 0x140, R4 ;  /* 0x000001402204b825 */ /* 0x000fc800078e0004 */
[----:B------:R-:W-:-:S04]  /*25b0*/  @!P1 IMAD.WIDE.U32 R2, R34, 0x1c0, R2 ;  /* 0x000001c022029825 */ /* 0x000fc800078e0002 */
[----:B------:R-:W-:Y:S02]  /*25c0*/  @!P3 IMAD.IADD R5, R5, 0x1, R9 ;  /* 0x000000010505b824 */ /* 0x000fe400078e0209 */
[----:B------:R-:W-:Y:S01]  /*25d0*/  @!P2 IMAD.IADD R9, R7, 0x1, R10 ;  /* 0x000000010709a824 */ /* 0x000fe200078e020a */
[C---:B------:R-:W-:Y:S01]  /*25e0*/  @!P4 LEA R10, P0, R34.reuse, R239, 0x8 ;  /* 0x000000ef220ac211 */ /* 0x040fe200078040ff */
[----:B------:R-:W-:Y:S02]  /*25f0*/  @!P1 IMAD.IADD R7, R3, 0x1, R11 ;  /* 0x0000000103079824 */ /* 0x000fe400078e020b */
[----:B------:R-:W-:Y:S01]  /*2600*/  IMAD R3, R49, 0x200, R51 ;  /* 0x0000020031037824 */ /* 0x000fe200078e0233 */
[----:B------:R-:W-:Y:S01]  /*2610*/  @!P4 LEA.HI.X R11, R34, R238, R15, 0x8, P0 ;  /* 0x000000ee220bc211 */ /* 0x000fe200000f440f */
[----:B------:R-:W-:Y:S01]  /*2620*/  @!P2 IMAD.MOV.U32 R8, RZ, RZ, R6 ;  /* 0x000000ffff08a224 */ /* 0x000fe200078e0006 */
[----:B------:R-:W-:Y:S01]  /*2630*/  LOP3.LUT P0, RZ, R21, 0x2, RZ, 0xc0, !PT ;  /* 0x0000000215ff7812 */ /* 0x000fe2000780c0ff */
[----:B------:R-:W-:-:S02]  /*2640*/  @!P1 IMAD.MOV.U32 R6, RZ, RZ, R2 ;  /* 0x000000ffff069224 */ /* 0x000fc400078e0002 */
[----:B------:R-:W-:Y:S01]  /*2650*/  IMAD R2, R56, 0x20, R3 ;  /* 0x0000002038027824 */ /* 0x000fe200078e0203 */
[----:B------:R-:W-:Y:S01]  /*2660*/  @!PT LDS RZ, [RZ] ;  /* 0x00000000fffff984 */ /* 0x000fe20000000800 */
[----:B------:R-:W-:Y:S01]  /*2670*/  @!PT LDS RZ, [RZ] ;  /* 0x00000000fffff984 */ /* 0x000fe20000000800 */
[----:B------:R-:W-:Y:S01]  /*2680*/  @!PT LDS RZ, [RZ] ;  /* 0x00000000fffff984 */ /* 0x000fe20000000800 */
[----:B------:R2:W-:Y:S01]  /*2690*/  @!P4 LDGSTS.E.BYPASS.LTC128B.128 [R183+0x7000], [R10.64] ;  /* 0x070000000ab7cfae */ /* 0x0005e2000b901d4c */
[----:B------:R-:W-:Y:S02]  /*26a0*/  IMAD.SHL.U32 R134, R0, 0x2, RZ ;  /* 0x0000000200867824 */ /* 0x000fe400078e00ff */
[----:B------:R-:W-:Y:S01]  /*26b0*/  IMAD.IADD R2, R135, 0x1, R2 ;  /* 0x0000000187027824 */ /* 0x000fe200078e0202 */
[----:B------:R-:W-:Y:S01]  /*26c0*/  @P3 STS.128 [R183+0x7800], RZ ;  /* 0x007800ffb7003388 */ /* 0x000fe20000000c00 */
[----:B------:R-:W-:Y:S01]  /*26d0*/  IMAD.MOV.U32 R0, RZ, RZ, 0x10 ;  /* 0x00000010ff007424 */ /* 0x000fe200078e00ff */
[----:B------:R-:W-:Y:S01]  /*26e0*/  IADD3 R165, R134, 0x1020, RZ ;  /* 0x0000102086a57810 */ /* 0x000fe20007ffe0ff */
[----:B------:R-:W-:Y:S01]  /*26f0*/  IMAD.SHL.U32 R166, R2, 0x2, RZ ;  /* 0x0000000202a67824 */ /* 0x000fe200078e00ff */
[----:B------:R-:W-:Y:S01]  /*2700*/  @!PT LDS RZ, [RZ] ;  /* 0x00000000fffff984 */ /* 0x000fe20000000800 */
[----:B------:R-:W-:Y:S01]  /*2710*/  @!PT LDS RZ, [RZ] ;  /* 0x00000000fffff984 */ /* 0x000fe20000000800 */
[----:B------:R-:W-:Y:S01]  /*2720*/  @!PT LDS RZ, [RZ] ;  /* 0x00000000fffff984 */ /* 0x000fe20000000800 */
[----:B------:R3:W-:Y:S01]  /*2730*/  @!P3 LDGSTS.E.BYPASS.LTC128B.128 [R183+0x7800], [R4.64] ;  /* 0x0780000004b7bfae */ /* 0x0007e2000b901d4c */
[----:B------:R-:W-:Y:S01]  /*2740*/  IADD3 R2, R134, 0x1000, RZ ;  /* 0x0000100086027810 */ /* 0x000fe20007ffe0ff */
[----:B------:R-:W-:-:S02]  /*2750*/  IMAD R113, R56, 0x20, R51 ;  /* 0x0000002038717824 */ /* 0x000fc400078e0233 */
[----:B------:R-:W-:Y:S01]  /*2760*/  @P2 STS.128 [R183+0x8000], RZ ;  /* 0x008000ffb7002388 */ /* 0x000fe20000000c00 */
[----:B------:R-:W-:-:S03]  /*2770*/  @P0 IADD3 R165, R2, -0x20, RZ ;  /* 0xffffffe002a50810 */ /* 0x000fc60007ffe0ff */
[----:B------:R-:W-:Y:S01]  /*2780*/  @!PT LDS RZ, [RZ] ;  /* 0x00000000fffff984 */ /* 0x000fe20000000800 */
[----:B------:R-:W-:Y:S01]  /*2790*/  @!PT LDS RZ, [RZ] ;  /* 0x00000000fffff984 */ /* 0x000fe20000000800 */
[----:B------:R-:W-:Y:S01]  /*27a0*/  @!PT LDS RZ, [RZ] ;  /* 0x00000000fffff984 */ /* 0x000fe20000000800 */
[----:B------:R2:W-:Y:S01]  /*27b0*/  @!P2 LDGSTS.E.BYPASS.LTC128B.128 [R183+0x8000], [R8.64] ;  /* 0x0800000008b7afae */ /* 0x0005e2000b901d4c */
[C---:B------:R-:W-:Y:S02]  /*27c0*/  IADD3 R182, R165.reuse, 0x400, RZ ;  /* 0x00000400a5b67810 */ /* 0x040fe40007ffe0ff */
[C---:B------:R-:W-:Y:S01]  /*27d0*/  IADD3 R181, R165.reuse, 0x800, RZ ;  /* 0x00000800a5b57810 */ /* 0x040fe20007ffe0ff */
[----:B------:R-:W-:Y:S01]  /*27e0*/  @P1 STS.128 [R183+0x8800], RZ ;  /* 0x008800ffb7001388 */ /* 0x000fe20000000c00 */
[C---:B------:R-:W-:Y:S02]  /*27f0*/  IADD3 R180, R165.reuse, 0xc00, RZ ;  /* 0x00000c00a5b47810 */ /* 0x040fe40007ffe0ff */
[C---:B------:R-:W-:Y:S01]  /*2800*/  IADD3 R179, R165.reuse, 0x1000, RZ ;  /* 0x00001000a5b37810 */ /* 0x040fe20007ffe0ff */
[----:B------:R-:W-:Y:S01]  /*2810*/  @!PT LDS RZ, [RZ] ;  /* 0x00000000fffff984 */ /* 0x000fe20000000800 */
[----:B------:R-:W-:Y:S01]  /*2820*/  @!PT LDS RZ, [RZ] ;  /* 0x00000000fffff984 */ /* 0x000fe20000000800 */
[----:B------:R-:W-:Y:S01]  /*2830*/  @!PT LDS RZ, [RZ] ;  /* 0x00000000fffff984 */ /* 0x000fe20000000800 */
[----:B------:R3:W-:Y:S01]  /*2840*/  @!P1 LDGSTS.E.BYPASS.LTC128B.128 [R183+0x8800], [R6.64] ;  /* 0x0880000006b79fae */ /* 0x0007e2000b901d4c */
[----:B------:R-:W-:Y:S02]  /*2850*/  LOP3.LUT P1, RZ, R20, 0x2, RZ, 0xc0, !PT ;  /* 0x0000000214ff7812 */ /* 0x000fe4000782c0ff */
[----:B------:R-:W-:Y:S01]  /*2860*/  IADD3 R178, R165, 0x1400, RZ ;  /* 0x00001400a5b27810 */ /* 0x000fe20007ffe0ff */
[----:B-1----:R-:W-:Y:S01]  /*2870*/  LDSM.16.M88.4 R12, [R166] ;  /* 0x00000000a60c783b */ /* 0x002fe20000000200 */
[----:B------:R-:W-:-:S02]  /*2880*/  SEL R0, R0, 0xfffffff0, !P1 ;  /* 0xfffffff000007807 */ /* 0x000fc40004800000 */
[C---:B------:R-:W-:Y:S01]  /*2890*/  IADD3 R177, R165.reuse, 0x1800, RZ ;  /* 0x00001800a5b17810 */ /* 0x040fe20007ffe0ff */
[----:B------:R-:W2:Y:S01]  /*28a0*/  LDSM.16.M88.4 R16, [R134+0x1000] ;  /* 0x001000008610783b */ /* 0x000ea20000000200 */
[C---:B------:R-:W-:Y:S01]  /*28b0*/  IADD3 R176, R165.reuse, 0x1c00, RZ ;  /* 0x00001c00a5b07810 */ /* 0x040fe20007ffe0ff */
[----:B------:R-:W-:Y:S01]  /*28c0*/  IMAD R167, R0, 0x2, R166 ;  /* 0x0000000200a77824 */ /* 0x000fe200078e02a6 */
[C---:B------:R-:W-:Y:S01]  /*28d0*/  IADD3 R175, R165.reuse, 0x2000, RZ ;  /* 0x00002000a5af7810 */ /* 0x040fe20007ffe0ff */
[----:B------:R-:W-:Y:S01]  /*28e0*/  LDSM.16.M88.4 R20, [R165] ;  /* 0x00000000a514783b */ /* 0x000fe20000000200 */
[C---:B------:R-:W-:Y:S02]  /*28f0*/  IADD3 R174, R165.reuse, 0x2400, RZ ;  /* 0x00002400a5ae7810 */ /* 0x040fe40007ffe0ff */
[C---:B------:R-:W-:Y:S01]  /*2900*/  IADD3 R173, R165.reuse, 0x2800, RZ ;  /* 0x00002800a5ad7810 */ /* 0x040fe20007ffe0ff */
[----:B------:R-:W-:Y:S01]  /*2910*/  LDSM.16.M88.4 R28, [R134+0x1400] ;  /* 0x00140000861c783b */ /* 0x000fe20000000200 */
[----:B------:R-:W-:-:S02]  /*2920*/  IADD3 R172, R165, 0x2c00, RZ ;  /* 0x00002c00a5ac7810 */ /* 0x000fc40007ffe0ff */
[C---:B------:R-:W-:Y:S01]  /*2930*/  IADD3 R171, R165.reuse, 0x3000, RZ ;  /* 0x00003000a5ab7810 */ /* 0x040fe20007ffe0ff */
[----:B------:R-:W-:Y:S01]  /*2940*/  LDSM.16.M88.4 R32, [R165+0x400] ;  /* 0x00040000a520783b */ /* 0x000fe20000000200 */
[C---:B------:R-:W-:Y:S02]  /*2950*/  IADD3 R170, R165.reuse, 0x3400, RZ ;  /* 0x00003400a5aa7810 */ /* 0x040fe40007ffe0ff */
[C---:B------:R-:W-:Y:S01]  /*2960*/  IADD3 R169, R165.reuse, 0x3800, RZ ;  /* 0x00003800a5a97810 */ /* 0x040fe20007ffe0ff */
[----:B------:R-:W-:Y:S01]  /*2970*/  LDSM.16.M88.4 R40, [R134+0x1800] ;  /* 0x001800008628783b */ /* 0x000fe20000000200 */
[----:B------:R-:W-:-:S03]  /*2980*/  IADD3 R168, R165, 0x3c00, RZ ;  /* 0x00003c00a5a87810 */ /* 0x000fc60007ffe0ff */
[----:B---3--:R-:W1:Y:S04]  /*2990*/  LDSM.16.M88.4 R4, [R167] ;  /* 0x00000000a704783b */ /* 0x008e680000000200 */
[----:B------:R-:W3:Y:S04]  /*29a0*/  LDSM.16.M88.4 R36, [R165+0x800] ;  /* 0x00080000a524783b */ /* 0x000ee80000000200 */
[----:B------:R-:W4:Y:S04]  /*29b0*/  LDSM.16.M88.4 R44, [R134+0x1c00] ;  /* 0x001c0000862c783b */ /* 0x000f280000000200 */
[----:B------:R-:W0:Y:S01]  /*29c0*/  LDGDEPBAR ;  /* 0x00000000000079af */ /* 0x000e220000000000 */
[C---:B--2---:R-:W-:Y:S08]  /*29d0*/  HMMA.16816.F32.BF16 R8, R12.reuse, R16, RZ ;  /* 0x000000100c08723c */ /* 0x044ff000000418ff */
[----:B------:R-:W-:Y:S11]  /*29e0*/  HMMA.16816.F32.BF16 R16, R12, R18, RZ ;  /* 0x000000120c10723c */ /* 0x000ff600000418ff */
[----:B------:R-:W-:Y:S05]  /*29f0*/  @!UPT UIADD3 URZ, URZ, URZ, URZ ;  /* 0x0000003f3f3ff290 */ /* 0x000fea000fffe03f */
[----:B-1----:R-:W-:Y:S08]  /*2a00*/  HMMA.16816.F32.BF16 R52, R4, R20, R8 ;  /* 0x000000140434723c */ /* 0x002ff00000041808 */
[----:B------:R-:W-:Y:S08]  /*2a10*/  HMMA.16816.F32.BF16 R8, R12, R28, RZ ;  /* 0x0000001c0c08723c */ /* 0x000ff000000418ff */
[----:B------:R-:W-:Y:S08]  /*2a20*/  HMMA.16816.F32.BF16 R16, R4, R22, R16 ;  /* 0x000000160410723c */ /* 0x000ff00000041810 */
[----:B------:R-:W-:Y:S01]  /*2a30*/  FMUL.FTZ R2, R54, c[0x0][0x2ec] ;  /* 0x0000bb0036027a20 */ /* 0x000fe20000410000 */
[----:B------:R-:W-:Y:S03]  /*2a40*/  HMMA.16816.F32.BF16 R20, R12, R40, RZ ;  /* 0x000000280c14723c */ /* 0x000fe600000418ff */
[----:B------:R1:W2:Y:S05]  /*2a50*/  MUFU.TANH R117, R2 ;  /* 0x0000000200757308 */ /* 0x0002aa0000002400 */
[----:B------:R-:W-:Y:S08]  /*2a60*/  HMMA.16816.F32.BF16 R24, R4, R32, R8 ;  /* 0x000000200418723c */ /* 0x000ff00000041808 */
[----:B------:R-:W-:Y:S01]  /*2a70*/  HMMA.16816.F32.BF16 R8, R12, R30, RZ ;  /* 0x0000001e0c08723c */ /* 0x000fe200000418ff */
[----:B-1----:R-:W-:-:S04]  /*2a80*/  FMUL.FTZ R2, R53, c[0x0][0x2ec] ;  /* 0x0000bb0035027a20 */ /* 0x002fc80000410000 */
[----:B------:R1:W1:Y:S03]  /*2a90*/  MUFU.TANH R98, R2 ;  /* 0x0000000200627308 */ /* 0x0002660000002400 */
[----:B---3--:R-:W-:Y:S08]  /*2aa0*/  HMMA.16816.F32.BF16 R28, R4, R36, R20 ;  /* 0x00000024041c723c */ /* 0x008ff00000041814 */
[----:B----4-:R-:W-:Y:S01]  /*2ab0*/  HMMA.16816.F32.BF16 R20, R12, R44, RZ ;  /* 0x0000002c0c14723c */ /* 0x010fe200000418ff */
[----:B-1----:R-:W-:-:S07]  /*2ac0*/  FMUL.FTZ R2, R55, c[0x0][0x2ec] ;  /* 0x0000bb0037027a20 */ /* 0x002fce0000410000 */
[----:B------:R-:W-:Y:S01]  /*2ad0*/  HMMA.16816.F32.BF16 R8, R4, R34, R8 ;  /* 0x000000220408723c */ /* 0x000fe20000041808 */
[----:B------:R-:W1:Y:S01]  /*2ae0*/  LDSM.16.M88.4 R32, [R165+0xc00] ;  /* 0x000c0000a520783b */ /* 0x000e620000000200 */
[----:B------:R3:W4:Y:S02]  /*2af0*/  MUFU.TANH R116, R2 ;  /* 0x0000000200747308 */ /* 0x0007240000002400 */
[----:B---3--:R-:W-:-:S06]  /*2b00*/  FMUL.FTZ R2, R16, c[0x0][0x2ec] ;  /* 0x0000bb0010027a20 */ /* 0x008fcc0000410000 */
[----:B------:R3:W-:Y:S02]  /*2b10*/  MUFU.TANH R105, R2 ;  /* 0x0000000200697308 */ /* 0x0007e40000002400 */
[----:B---3--:R-:W-:-:S06]  /*2b20*/  FMUL.FTZ R2, R17, c[0x0][0x2ec] ;  /* 0x0000bb0011027a20 */ /* 0x008fcc0000410000 */
[----:B------:R3:W1:Y:S02]  /*2b30*/  MUFU.TANH R104, R2 ;  /* 0x0000000200687308 */ /* 0x0006640000002400 */
        /* <DEDUP_REMOVED lines=15> */
[----:B---3--:R-:W-:Y:S01]  /*2c30*/  HMMA.16816.F32.BF16 R20, R12, R40, RZ ;  /* 0x000000280c14723c */ /* 0x008fe200000418ff */
[----:B-1----:R-:W-:-:S04]  /*2c40*/  FMUL.FTZ R2, R8, c[0x0][0x2ec] ;  /* 0x0000bb0008027a20 */ /* 0x002fc80000410000 */
[----:B------:R1:W3:Y:S02]  /*2c50*/  MUFU.TANH R100, R2 ;  /* 0x0000000200647308 */ /* 0x0002e40000002400 */
        /* <DEDUP_REMOVED lines=29> */
[----:B------:R-:W3:Y:S01]  /*2e30*/  LDSM.16.M88.4 R40, [R165+0x1400] ;  /* 0x00140000a528783b */ /* 0x000ee20000000200 */
[----:B--2---:R-:W-:-:S04]  /*2e40*/  FMUL.FTZ R2, R24, c[0x0][0x2ec] ;  /* 0x0000bb0018027a20 */ /* 0x004fc80000410000 */
[----:B------:R2:W1:Y:S02]  /*2e50*/  MUFU.TANH R93, R2 ;  /* 0x00000002005d7308 */ /* 0x0004640000002400 */
[----:B--2---:R-:W-:Y:S01]  /*2e60*/  FMUL.FTZ R2, R25, c[0x0][0x2ec] ;  /* 0x0000bb0019027a20 */ /* 0x004fe20000410000 */
[----:B-1----:R-:W-:Y:S05]  /*2e70*/  HMMA.16816.F32.BF16 R20, R12, R32, RZ ;  /* 0x000000200c14723c */ /* 0x002fea00000418ff */
[----:B------:R1:W-:Y:S02]  /*2e80*/  MUFU.TANH R95, R2 ;  /* 0x00000002005f7308 */ /* 0x0003e40000002400 */
[----:B-1----:R-:W-:-:S06]  /*2e90*/  FMUL.FTZ R2, R26, c[0x0][0x2ec] ;  /* 0x0000bb001a027a20 */ /* 0x002fcc0000410000 */
[----:B------:R1:W2:Y:S02]  /*2ea0*/  MUFU.TANH R128, R2 ;  /* 0x0000000200807308 */ /* 0x0002a40000002400 */
[----:B-1----:R-:W-:-:S09]  /*2eb0*/  FMUL.FTZ R2, R27, c[0x0][0x2ec] ;  /* 0x0000bb001b027a20 */ /* 0x002fd20000410000 */
[----:B---3--:R-:W-:Y:S01]  /*2ec0*/  HMMA.16816.F32.BF16 R24, R4, R40, R20 ;  /* 0x000000280418723c */ /* 0x008fe20000041814 */
[----:B------:R1:W-:Y:S02]  /*2ed0*/  MUFU.TANH R132, R2 ;  /* 0x0000000200847308 */ /* 0x0003e40000002400 */
[----:B-1----:R-:W-:-:S06]  /*2ee0*/  FMUL.FTZ R2, R8, c[0x0][0x2ec] ;  /* 0x0000bb0008027a20 */ /* 0x002fcc0000410000 */
        /* <DEDUP_REMOVED lines=35> */
[----:B------:R1:W-:Y:S11]  /*3120*/  MUFU.TANH R85, R2 ;  /* 0x0000000200557308 */ /* 0x0003f60000002400 */
[----:B------:R-:W-:Y:S01]  /*3130*/  @!UPT UIADD3 URZ, URZ, URZ, URZ ;  /* 0x0000003f3f3ff290 */ /* 0x000fe2000fffe03f */
[----:B------:R-:W-:Y:S01]  /*3140*/  HMMA.16816.F32.BF16 R8, R4, R28, R8 ;  /* 0x0000001c0408723c */ /* 0x000fe20000041808 */
[----:B-1----:R-:W-:-:S04]  /*3150*/  FMUL.FTZ R2, R25, c[0x0][0x2ec] ;  /* 0x0000bb0019027a20 */ /* 0x002fc80000410000 */
        /* <DEDUP_REMOVED lines=8> */
[----:B--2---:R-:W-:-:S04]  /*31e0*/  FMUL.FTZ R2, R16, c[0x0][0x2ec] ;  /* 0x0000bb0010027a20 */ /* 0x004fc80000410000 */
[----:B------:R2:W-:Y:S11]  /*31f0*/  MUFU.TANH R86, R2 ;  /* 0x0000000200567308 */ /* 0x0005f60000002400 */
[----:B------:R-:W-:Y:S08]  /*3200*/  @!UPT UIADD3 URZ, URZ, URZ, URZ ;  /* 0x0000003f3f3ff290 */ /* 0x000ff0000fffe03f */
[----:B------:R-:W-:Y:S01]  /*3210*/  HMMA.16816.F32.BF16 R20, R4, R42, R20 ;  /* 0x0000002a0414723c */ /* 0x000fe20000041814 */
[----:B--2---:R-:W-:-:S04]  /*3220*/  FMUL.FTZ R2, R17, c[0x0][0x2ec] ;  /* 0x0000bb0011027a20 */ /* 0x004fc80000410000 */
        /* <DEDUP_REMOVED lines=15> */
[----:B------:R-:W-:Y:S03]  /*3320*/  LDSM.16.M88.4 R40, [R165+0x2c00] ;  /* 0x002c0000a528783b */ /* 0x000fe60000000200 */
[----:B------:R1:W1:Y:S04]  /*3330*/  MUFU.TANH R144, R2 ;  /* 0x0000000200907308 */ /* 0x0002680000002400 */
[----:B------:R-:W-:Y:S01]  /*3340*/  HMMA.16816.F32.BF16 R16, R12, R36, RZ ;  /* 0x000000240c10723c */ /* 0x000fe200000418ff */
[----:B-1----:R-:W-:-:S04]  /*3350*/  FMUL.FTZ R2, R24, c[0x0][0x2ec] ;  /* 0x0000bb0018027a20 */ /* 0x002fc80000410000 */
[----:B------:R1:W1:Y:S11]  /*3360*/  MUFU.TANH R80, R2 ;  /* 0x0000000200507308 */ /* 0x0002760000002400 */
[----:B------:R-:W-:Y:S08]  /*3370*/  @!UPT UIADD3 URZ, URZ, URZ, URZ ;  /* 0x0000003f3f3ff290 */ /* 0x000ff0000fffe03f */
[----:B------:R-:W-:Y:S01]  /*3380*/  HMMA.16816.F32.BF16 R16, R4, R28, R16 ;  /* 0x0000001c0410723c */ /* 0x000fe20000041810 */
[----:B-1----:R-:W-:-:S04]  /*3390*/  FMUL.FTZ R2, R25, c[0x0][0x2ec] ;  /* 0x0000bb0019027a20 */ /* 0x002fc80000410000 */
[----:B------:R1:W-:Y:S11]  /*33a0*/  MUFU.TANH R78, R2 ;  /* 0x00000002004e7308 */ /* 0x0003f60000002400 */
[----:B------:R-:W-:Y:S08]  /*33b0*/  @!UPT UIADD3 URZ, URZ, URZ, URZ ;  /* 0x0000003f3f3ff290 */ /* 0x000ff0000fffe03f */
[----:B------:R-:W-:Y:S02]  /*33c0*/  FMUL.FTZ R3, R18, c[0x0][0x2ec] ;  /* 0x0000bb0012037a20 */ /* 0x000fe40000410000 */
[----:B-1----:R-:W-:Y:S02]  /*33d0*/  FMUL.FTZ R2, R26, c[0x0][0x2ec] ;  /* 0x0000bb001a027a20 */ /* 0x002fe40000410000 */
[----:B------:R1:W-:Y:S08]  /*33e0*/  MUFU.TANH R150, R3 ;  /* 0x0000000300967308 */ /* 0x0003f00000002400 */
[----:B------:R2:W2:Y:S01]  /*33f0*/  MUFU.TANH R145, R2 ;  /* 0x0000000200917308 */ /* 0x0004a20000002400 */
[----:B-1----:R-:W-:-:S07]  /*3400*/  FMUL.FTZ R3, R19, c[0x0][0x2ec] ;  /* 0x0000bb0013037a20 */ /* 0x002fce0000410000 */
[----:B------:R-:W-:Y:S01]  /*3410*/  MUFU.TANH R154, R3 ;  /* 0x00000003009a7308 */ /* 0x000fe20000002400 */
[----:B--2---:R-:W-:Y:S02]  /*3420*/  FMUL.FTZ R2, R27, c[0x0][0x2ec] ;  /* 0x0000bb001b027a20 */ /* 0x004fe40000410000 */
[----:B------:R-:W1:Y:S05]  /*3430*/  LDSM.16.M88.4 R24, [R165+0x2400] ;  /* 0x00240000a518783b */ /* 0x000e6a0000000200 */
        /* <DEDUP_REMOVED lines=15> */
[----:B------:R-:W-:Y:S01]  /*3530*/  LDSM.16.M88.4 R28, [R134+0x3c00] ;  /* 0x003c0000861c783b */ /* 0x000fe20000000200 */
[----:B-1----:R-:W-:-:S04]  /*3540*/  FMUL.FTZ R2, R21, c[0x0][0x2ec] ;  /* 0x0000bb0015027a20 */ /* 0x002fc80000410000 */
[----:B------:R1:W-:Y:S11]  /*3550*/  MUFU.TANH R77, R2 ;  /* 0x00000002004d7308 */ /* 0x0003f60000002400 */
[----:B------:R-:W-:Y:S07]  /*3560*/  @!UPT UIADD3 URZ, URZ, URZ, URZ ;  /* 0x0000003f3f3ff290 */ /* 0x000fee000fffe03f */
[----:B------:R-:W-:Y:S02]  /*3570*/  FMUL.FTZ R9, R9, c[0x0][0x2ec] ;  /* 0x0000bb0009097a20 */ /* 0x000fe40000410000 */
[----:B------:R-:W-:Y:S02]  /*3580*/  FMUL.FTZ R10, R10, c[0x0][0x2ec] ;  /* 0x0000bb000a0a7a20 */ /* 0x000fe40000410000 */
[----:B------:R-:W-:Y:S01]  /*3590*/  FMUL.FTZ R11, R11, c[0x0][0x2ec] ;  /* 0x0000bb000b0b7a20 */ /* 0x000fe20000410000 */
[----:B------:R-:W-:Y:S01]  /*35a0*/  MUFU.TANH R71, R9 ;  /* 0x0000000900477308 */ /* 0x000fe20000002400 */
[----:B-1----:R-:W-:-:S07]  /*35b0*/  FMUL.FTZ R2, R22, c[0x0][0x2ec] ;  /* 0x0000bb0016027a20 */ /* 0x002fce0000410000 */
[----:B------:R-:W-:Y:S08]  /*35c0*/  MUFU.TANH R46, R10 ;  /* 0x0000000a002e7308 */ /* 0x000ff00000002400 */
[----:B------:R1:W1:Y:S08]  /*35d0*/  MUFU.TANH R149, R2 ;  /* 0x0000000200957308 */ /* 0x0002700000002400 */
[----:B------:R-:W-:Y:S01]  /*35e0*/  MUFU.TANH R47, R11 ;  /* 0x0000000b002f7308 */ /* 0x000fe20000002400 */
[----:B-1----:R-:W-:-:S02]  /*35f0*/  FMUL.FTZ R2, R23, c[0x0][0x2ec] ;  /* 0x0000bb0017027a20 */ /* 0x002fc40000410000 */
[----:B------:R-:W-:Y:S05]  /*3600*/  HMMA.16816.F32.BF16 R20, R12, R32, RZ ;  /* 0x000000200c14723c */ /* 0x000fea00000418ff */
[----:B------:R1:W-:Y:S02]  /*3610*/  MUFU.TANH R151, R2 ;  /* 0x0000000200977308 */ /* 0x0003e40000002400 */
[----:B-1----:R-:W-:-:S06]  /*3620*/  FMUL.FTZ R2, R16, c[0x0][0x2ec] ;  /* 0x0000bb0010027a20 */ /* 0x002fcc0000410000 */
[----:B------:R1:W1:Y:S11]  /*3630*/  MUFU.TANH R73, R2 ;  /* 0x0000000200497308 */ /* 0x0002760000002400 */
[----:B------:R-:W-:Y:S01]  /*3640*/  HMMA.16816.F32.BF16 R20, R4, R24, R20 ;  /* 0x000000180414723c */ /* 0x000fe20000041814 */
[----:B-1----:R-:W-:-:S02]  /*3650*/  FMUL.FTZ R2, R17, c[0x0][0x2ec] ;  /* 0x0000bb0011027a20 */ /* 0x002fc40000410000 */
[----:B------:R-:W-:Y:S02]  /*3660*/  IMAD R17, R49, 0x10, R59 ;  /* 0x0000001031117824 */ /* 0x000fe400078e023b */
[----:B------:R1:W1:Y:S11]  /*3670*/  MUFU.TANH R72, R2 ;  /* 0x0000000200487308 */ /* 0x0002760000002400 */
[----:B------:R-:W-:Y:S08]  /*3680*/  @!UPT UIADD3 URZ, URZ, URZ, URZ ;  /* 0x0000003f3f3ff290 */ /* 0x000ff0000fffe03f */
[----:B------:R-:W-:-:S04]  /*3690*/  FMUL.FTZ R11, R21, c[0x0][0x2ec] ;  /* 0x0000bb00150b7a20 */ /* 0x000fc80000410000 */
[----:B------:R2:W-:Y:S01]  /*36a0*/  MUFU.TANH R66, R11 ;  /* 0x0000000b00427308 */ /* 0x0005e20000002400 */
[----:B-1----:R-:W-:-:S05]  /*36b0*/  LOP3.LUT R2, R57, 0xffffffe0, RZ, 0xc0, !PT ;  /* 0xffffffe039027812 */ /* 0x002fca00078ec0ff */
[----:B------:R-:W-:-:S05]  /*36c0*/  IMAD.IADD R2, R58, 0x1, -R2 ;  /* 0x000000013a027824 */ /* 0x000fca00078e0a02 */
[----:B------:R-:W-:Y:S01]  /*36d0*/  SHF.R.S32.HI R16, RZ, 0x1f, R2 ;  /* 0x0000001fff107819 */ /* 0x000fe20000011402 */
[----:B--2---:R-:W-:-:S03]  /*36e0*/  FMUL.FTZ R11, R22, c[0x0][0x2ec] ;  /* 0x0000bb00160b7a20 */ /* 0x004fc60000410000 */
[----:B------:R-:W-:Y:S01]  /*36f0*/  LEA.HI R2, R16, R2, RZ, 0x2 ;  /* 0x0000000210027211 */ /* 0x000fe200078f10ff */
[----:B------:R1:W-:Y:S01]  /*3700*/  MUFU.TANH R44, R11 ;  /* 0x0000000b002c7308 */ /* 0x0003e20000002400 */
[----:B------:R-:W-:Y:S02]  /*3710*/  SHF.R.S32.HI R16, RZ, 0x1f, R49 ;  /* 0x0000001fff107819 */ /* 0x000fe40000011431 */
[----:B------:R-:W-:Y:S01]  /*3720*/  SHF.R.S32.HI R60, RZ, 0x2, R2 ;  /* 0x00000002ff3c7819 */ /* 0x000fe20000011402 */
[----:B------:R-:W-:Y:S02]  /*3730*/  FMUL.FTZ R2, R8, c[0x0][0x2ec] ;  /* 0x0000bb0008027a20 */ /* 0x000fe40000410000 */
[----:B------:R-:W-:Y:S01]  /*3740*/  IMAD.SHL.U32 R8, R58, 0x2, RZ ;  /* 0x000000023a087824 */ /* 0x000fe200078e00ff */
[----:B------:R-:W-:Y:S01]  /*3750*/  IADD3 R3, R17, 0x1, R60 ;  /* 0x0000000111037810 */ /* 0x000fe20007ffe03c */
[----:B------:R2:W2:Y:S01]  /*3760*/  MUFU.TANH R69, R2 ;  /* 0x0000000200457308 */ /* 0x0004a20000002400 */
[----:B------:R-:W-:Y:S02]  /*3770*/  STL [R1], R60 ;  /* 0x0000003c01007387 */ /* 0x000fe40000100800 */
[----:B------:R-:W-:-:S02]  /*3780*/  IADD3 R3, R48, R3, -R50 ;  /* 0x0000000330037210 */ /* 0x000fc40007ffe832 */
[----:B------:R-:W-:Y:S02]  /*3790*/  LOP3.LUT R8, R8, 0x6, RZ, 0xc0, !PT ;  /* 0x0000000608087812 */ /* 0x000fe400078ec0ff */
[----:B------:R-:W-:Y:S01]  /*37a0*/  IADD3 R3, R3, c[0x0][0x2e8], RZ ;  /* 0x0000ba0003037a10 */ /* 0x000fe20007ffe0ff */
[----:B-1----:R-:W-:-:S03]  /*37b0*/  FMUL.FTZ R11, R23, c[0x0][0x2ec] ;  /* 0x0000bb00170b7a20 */ /* 0x002fc60000410000 */
[----:B------:R-:W-:Y:S01]  /*37c0*/  IMNMX R9, R3, R48, PT ;  /* 0x0000003003097217 */ /* 0x000fe20003800200 */
[----:B------:R1:W-:Y:S01]  /*37d0*/  MUFU.TANH R130, R11 ;  /* 0x0000000b00827308 */ /* 0x0003e20000002400 */
[----:B--2---:R-:W-:Y:S02]  /*37e0*/  LEA.HI R2, R16, R49, RZ, 0x2 ;  /* 0x0000003110027211 */ /* 0x004fe400078f10ff */
[----:B------:R-:W-:Y:S01]  /*37f0*/  HMMA.16816.F32.BF16 R16, R12, R34, RZ ;  /* 0x000000220c10723c */ /* 0x000fe200000418ff */
[----:B------:R-:W2:Y:S01]  /*3800*/  LDSM.16.M88.4 R32, [R165+0x2800] ;  /* 0x00280000a520783b */ /* 0x000ea20000000200 */
[----:B------:R-:W-:-:S05]  /*3810*/  LOP3.LUT R2, R2, 0xfffffffc, RZ, 0xc0, !PT ;  /* 0xfffffffc02027812 */ /* 0x000fca00078ec0ff */
[----:B------:R-:W-:-:S05]  /*3820*/  IMAD.IADD R2, R49, 0x1, -R2 ;  /* 0x0000000131027824 */ /* 0x000fca00078e0a02 */
[----:B------:R1:W-:Y:S11]  /*3830*/  STL [R1+0x8], R2 ;  /* 0x0000080201007387 */ /* 0x0003f60000100800 */
[----:B------:R-:W-:Y:S01]  /*3840*/  @!UPT UIADD3 URZ, URZ, URZ, URZ ;  /* 0x0000003f3f3ff290 */ /* 0x000fe2000fffe03f */
[----:B------:R-:W-:Y:S08]  /*3850*/  HMMA.16816.F32.BF16 R24, R4, R26, R16 ;  /* 0x0000001a0418723c */ /* 0x000ff00000041810 */
[----:B------:R-:W-:Y:S01]  /*3860*/  HMMA.16816.F32.BF16 R16, R12, R36, RZ ;  /* 0x000000240c10723c */ /* 0x000fe200000418ff */
[----:B-1----:R-:W-:Y:S01]  /*3870*/  IMAD.IADD R2, R164, 0x1, R8 ;  /* 0x00000001a4027824 */ /* 0x002fe200078e0208 */
[----:B------:R-:W-:-:S04]  /*3880*/  IADD3 R8, R3, 0x8, RZ ;  /* 0x0000000803087810 */ /* 0x000fc80007ffe0ff */
[----:B------:R-:W-:Y:S02]  /*3890*/  IADD3 R10, R2, 0x1, RZ ;  /* 0x00000001020a7810 */ /* 0x000fe40007ffe0ff */
[----:B------:R-:W-:Y:S02]  /*38a0*/  IMNMX R8, R8, R48, PT ;  /* 0x0000003008087217 */ /* 0x000fe40003800200 */
[CC--:B------:R-:W-:Y:S02]  /*38b0*/  ISETP.GE.AND P4, PT, R10.reuse, R9.reuse, PT ;  /* 0x000000090a00720c */ /* 0x0c0fe40003f86270 */
[-C--:B------:R-:W-:Y:S01]  /*38c0*/  ISETP.GE.AND P2, PT, R10, R8.reuse, PT ;  /* 0x000000080a00720c */ /* 0x080fe20003f46270 */
[----:B------:R-:W-:Y:S01]  /*38d0*/  FMUL.FTZ R10, R20, c[0x0][0x2ec] ;  /* 0x0000bb00140a7a20 */ /* 0x000fe20000410000 */
[C---:B------:R-:W-:Y:S02]  /*38e0*/  IADD3 R3, R2.reuse, 0x8, RZ ;  /* 0x0000000802037810 */ /* 0x040fe40007ffe0ff */
[----:B------:R-:W-:Y:S01]  /*38f0*/  FMUL.FTZ R11, R25, c[0x0][0x2ec] ;  /* 0x0000bb00190b7a20 */ /* 0x000fe20000410000 */
[----:B------:R-:W-:Y:S01]  /*3900*/  ISETP.GE.AND P3, PT, R2, R8, PT ;  /* 0x000000080200720c */ /* 0x000fe20003f66270 */
[----:B------:R1:W1:Y:S01]  /*3910*/  MUFU.TANH R67, R10 ;  /* 0x0000000a00437308 */ /* 0x0002620000002400 */
[----:B------:R-:W-:-:S02]  /*3920*/  ISETP.GE.AND P1, PT, R3, R9, PT ;  /* 0x000000090300720c */ /* 0x000fc40003f26270 */
[----:B------:R-:W-:-:S03]  /*3930*/  ISETP.GE.AND P5, PT, R3, R8, PT ;  /* 0x000000080300720c */ /* 0x000fc60003fa6270 */
[----:B--2---:R-:W-:Y:S01]  /*3940*/  HMMA.16816.F32.BF16 R20, R4, R32, R16 ;  /* 0x000000200414723c */ /* 0x004fe20000041810 */
[----:B------:R-:W-:Y:S02]  /*3950*/  IADD3 R3, R2, 0x9, RZ ;  /* 0x0000000902037810 */ /* 0x000fe40007ffe0ff */
[----:B------:R-:W-:Y:S01]  /*3960*/  FSEL R117, R117, -INF , !P3 ;  /* 0xff80000075757808 */ /* 0x000fe20005800000 */
[----:B------:R2:W2:Y:S01]  /*3970*/  MUFU.TANH R64, R11 ;  /* 0x0000000b00407308 */ /* 0x0004a20000002400 */
[----:B------:R-:W-:Y:S02]  /*3980*/  FSEL R98, R98, -INF , !P4 ;  /* 0xff80000062627808 */ /* 0x000fe40006000000 */
[----:B----4-:R-:W-:Y:S01]  /*3990*/  FSEL R116, R116, -INF , !P2 ;  /* 0xff80000074747808 */ /* 0x010fe20005000000 */
[----:B------:R-:W-:Y:S01]  /*39a0*/  HMMA.16816.F32.BF16 R16, R12, R38, RZ ;  /* 0x000000260c10723c */ /* 0x000fe200000418ff */
[C---:B------:R-:W-:Y:S01]  /*39b0*/  ISETP.GE.AND P0, PT, R3.reuse, R9, PT ;  /* 0x000000090300720c */ /* 0x040fe20003f06270 */
[----:B------:R-:W4:Y:S01]  /*39c0*/  LDSM.16.M88.4 R36, [R134+0x4000] ;  /* 0x004000008624783b */ /* 0x000f220000000200 */
[----:B------:R-:W-:-:S02]  /*39d0*/  ISETP.GE.AND P3, PT, R3, R8, PT ;  /* 0x000000080300720c */ /* 0x000fc40003f66270 */
[----:B-1----:R-:W-:Y:S02]  /*39e0*/  IADD3 R10, R2, 0x10, RZ ;  /* 0x00000010020a7810 */ /* 0x002fe40007ffe0ff */
[----:B------:R-:W-:Y:S02]  /*39f0*/  FSEL R104, R104, -INF , !P0 ;  /* 0xff80000068687808 */ /* 0x000fe40004000000 */
[CC--:B------:R-:W-:Y:S02]  /*3a00*/  ISETP.GE.AND P4, PT, R10.reuse, R9.reuse, PT ;  /* 0x000000090a00720c */ /* 0x0c0fe40003f86270 */
[----:B------:R-:W-:Y:S02]  /*3a10*/  ISETP.GE.AND P2, PT, R10, R8, PT ;  /* 0x000000080a00720c */ /* 0x000fe40003f46270 */
[----:B------:R-:W-:Y:S02]  /*3a20*/  IADD3 R10, R2, 0x18, RZ ;  /* 0x00000018020a7810 */ /* 0x000fe40007ffe0ff */
[----:B------:R-:W-:Y:S01]  /*3a30*/  FSEL R123, R123, -INF , !P3 ;  /* 0xff8000007b7b7808 */ /* 0x000fe20005800000 */
[----:B--2---:R-:W-:Y:S01]  /*3a40*/  FMUL.FTZ R11, R21, c[0x0][0x2ec] ;  /* 0x0000bb00150b7a20 */ /* 0x004fe20000410000 */
[----:B------:R-:W-:-:S02]  /*3a50*/  ISETP.GE.AND P0, PT, R10, R9, PT ;  /* 0x000000090a00720c */ /* 0x000fc40003f06270 */
[-C--:B------:R-:W-:Y:S01]  /*3a60*/  ISETP.GE.AND P3, PT, R10, R8.reuse, PT ;  /* 0x000000080a00720c */ /* 0x080fe20003f66270 */
[----:B------:R-:W-:Y:S01]  /*3a70*/  FMUL.FTZ R10, R24, c[0x0][0x2ec] ;  /* 0x0000bb00180a7a20 */ /* 0x000fe20000410000 */
[----:B------:R-:W-:Y:S01]  /*3a80*/  IADD3 R3, R2, 0x11, RZ ;  /* 0x0000001102037810 */ /* 0x000fe20007ffe0ff */
[----:B------:R1:W-:Y:S01]  /*3a90*/  MUFU.TANH R62, R11 ;  /* 0x0000000b003e7308 */ /* 0x0003e20000002400 */
[----:B------:R-:W-:Y:S02]  /*3aa0*/  FSEL R105, R105, -INF , !P1 ;  /* 0xff80000069697808 */ /* 0x000fe40004800000 */
[----:B------:R-:W-:Y:S02]  /*3ab0*/  FSEL R121, R121, -INF , !P5 ;  /* 0xff80000079797808 */ /* 0x000fe40006800000 */
[C---:B------:R-:W-:Y:S02]  /*3ac0*/  ISETP.GE.AND P1, PT, R3.reuse, R9, PT ;  /* 0x000000090300720c */ /* 0x040fe40003f26270 */
[----:B------:R-:W-:Y:S01]  /*3ad0*/  ISETP.GE.AND P5, PT, R3, R8, PT ;  /* 0x000000080300720c */ /* 0x000fe20003fa6270 */
[----:B------:R2:W-:Y:S01]  /*3ae0*/  MUFU.TANH R65, R10 ;  /* 0x0000000a00417308 */ /* 0x0005e20000002400 */
[----:B------:R-:W-:-:S02]  /*3af0*/  FSEL R101, R101, -INF , !P1 ;  /* 0xff80000065657808 */ /* 0x000fc40004800000 */
[----:B------:R-:W-:Y:S02]  /*3b00*/  FSEL R118, R118, -INF , !P5 ;  /* 0xff80000076767808 */ /* 0x000fe40006800000 */
        /* <DEDUP_REMOVED lines=14> */
[CC--:B------:R-:W-:Y:S01]  /*3bf0*/  ISETP.GE.AND P0, PT, R3.reuse, R9.reuse, PT ;  /* 0x000000090300720c */ /* 0x0c0fe20003f06270 */
[----:B------:R2:W-:Y:S01]  /*3c00*/  MUFU.TANH R45, R10 ;  /* 0x0000000a002d7308 */ /* 0x0005e20000002400 */
[----:B------:R-:W-:Y:S01]  /*3c10*/  ISETP.GE.AND P3, PT, R3, R8, PT ;  /* 0x000000080300720c */ /* 0x000fe20003f66270 */
[----:B-1----:R-:W-:Y:S01]  /*3c20*/  FMUL.FTZ R11, R23, c[0x0][0x2ec] ;  /* 0x0000bb00170b7a20 */ /* 0x002fe20000410000 */
[----:B------:R-:W-:Y:S02]  /*3c30*/  IADD3 R3, R2, 0x28, RZ ;  /* 0x0000002802037810 */ /* 0x000fe40007ffe0ff */
[----:B------:R-:W-:Y:S02]  /*3c40*/  FSEL R97, R97, -INF , !P4 ;  /* 0xff80000061617808 */ /* 0x000fe40006000000 */
[----:B------:R-:W-:Y:S01]  /*3c50*/  FSEL R120, R120, -INF , !P2 ;  /* 0xff80000078787808 */ /* 0x000fe20005000000 */
[----:B------:R-:W-:Y:S01]  /*3c60*/  MUFU.TANH R114, R11 ;  /* 0x0000000b00727308 */ /* 0x000fe20000002400 */
[----:B------:R-:W-:-:S02]  /*3c70*/  ISETP.GE.AND P4, PT, R3, R9, PT ;  /* 0x000000090300720c */ /* 0x000fc40003f86270 */
[-C--:B------:R-:W-:Y:S02]  /*3c80*/  ISETP.GE.AND P2, PT, R3, R8.reuse, PT ;  /* 0x000000080300720c */ /* 0x080fe40003f46270 */
[----:B------:R-:W-:Y:S02]  /*3c90*/  IADD3 R3, R2, 0x29, RZ ;  /* 0x0000002902037810 */ /* 0x000fe40007ffe0ff */
[----:B------:R-:W-:Y:S01]  /*3ca0*/  FSEL R99, R99, -INF , !P1 ;  /* 0xff80000063637808 */ /* 0x000fe20004800000 */
[----:B--2---:R-:W-:Y:S01]  /*3cb0*/  FMUL.FTZ R10, R27, c[0x0][0x2ec] ;  /* 0x0000bb001b0a7a20 */ /* 0x004fe20000410000 */
[----:B------:R-:W-:Y:S01]  /*3cc0*/  FSEL R124, R124, -INF , !P5 ;  /* 0xff8000007c7c7808 */ /* 0x000fe20006800000 */
[----:B------:R-:W-:Y:S01]  /*3cd0*/  HMMA.16816.F32.BF16 R24, R4, R34, R16 ;  /* 0x000000220418723c */ /* 0x000fe20000041810 */
[C---:B------:R-:W-:Y:S01]  /*3ce0*/  ISETP.GE.AND P1, PT, R3.reuse, R9, PT ;  /* 0x000000090300720c */ /* 0x040fe20003f26270 */
[----:B------:R1:W2:Y:S01]  /*3cf0*/  MUFU.TANH R115, R10 ;  /* 0x0000000a00737308 */ /* 0x0002a20000002400 */
[----:B------:R-:W-:Y:S01]  /*3d00*/  ISETP.GE.AND P5, PT, R3, R8, PT ;  /* 0x000000080300720c */ /* 0x000fe20003fa6270 */
[----:B------:R-:W2:Y:S01]  /*3d10*/  LDSM.16.M88.4 R32, [R165+0x3000] ;  /* 0x00300000a520783b */ /* 0x000ea20000000200 */
[----:B------:R-:W-:-:S02]  /*3d20*/  IADD3 R3, R2, 0x30, RZ ;  /* 0x0000003002037810 */ /* 0x000fc40007ffe0ff */
[----:B------:R-:W-:Y:S01]  /*3d30*/  FSEL R96, R96, -INF , !P0 ;  /* 0xff80000060607808 */ /* 0x000fe20004000000 */
[----:B------:R-:W-:Y:S01]  /*3d40*/  HMMA.16816.F32.BF16 R16, R12, R28, RZ ;  /* 0x0000001c0c10723c */ /* 0x000fe200000418ff */
[----:B------:R-:W-:Y:S02]  /*3d50*/  FSEL R126, R126, -INF , !P3 ;  /* 0xff8000007e7e7808 */ /* 0x000fe40005800000 */
[----:B------:R-:W-:Y:S02]  /*3d60*/  FSEL R92, R92, -INF , !P4 ;  /* 0xff8000005c5c7808 */ /* 0x000fe40006000000 */
[----:B------:R-:W-:Y:S02]  /*3d70*/  FSEL R125, R125, -INF , !P2 ;  /* 0xff8000007d7d7808 */ /* 0x000fe40005000000 */
[C---:B------:R-:W-:Y:S02]  /*3d80*/  ISETP.GE.AND P0, PT, R3.reuse, R9, PT ;  /* 0x000000090300720c */ /* 0x040fe40003f06270 */
[----:B------:R-:W-:Y:S01]  /*3d90*/  ISETP.GE.AND P3, PT, R3, R8, PT ;  /* 0x000000080300720c */ /* 0x000fe20003f66270 */
[----:B-1----:R-:W-:Y:S01]  /*3da0*/  FMUL.FTZ R10, R20, c[0x0][0x2ec] ;  /* 0x0000bb00140a7a20 */ /* 0x002fe20000410000 */
[----:B------:R-:W-:-:S02]  /*3db0*/  FSEL R93, R93, -INF , !P0 ;  /* 0xff8000005d5d7808 */ /* 0x000fc40004000000 */
[----:B------:R-:W-:Y:S01]  /*3dc0*/  FSEL R128, R128, -INF , !P3 ;  /* 0xff80000080807808 */ /* 0x000fe20005800000 */
[----:B------:R1:W1:Y:S01]  /*3dd0*/  MUFU.TANH R63, R10 ;  /* 0x0000000a003f7308 */ /* 0x0002620000002400 */
[----:B------:R-:W-:Y:S01]  /*3de0*/  IADD3 R3, R2, 0x38, RZ ;  /* 0x0000003802037810 */ /* 0x000fe20007ffe0ff */
[----:B------:R-:W-:Y:S01]  /*3df0*/  FMUL.FTZ R11, R25, c[0x0][0x2ec] ;  /* 0x0000bb00190b7a20 */ /* 0x000fe20000410000 */
[----:B------:R-:W-:Y:S02]  /*3e00*/  FSEL R94, R94, -INF , !P1 ;  /* 0xff8000005e5e7808 */ /* 0x000fe40004800000 */
[----:B------:R-:W-:Y:S02]  /*3e10*/  FSEL R127, R127, -INF , !P5 ;  /* 0xff8000007f7f7808 */ /* 0x000fe40006800000 */
[C---:B------:R-:W-:Y:S01]  /*3e20*/  ISETP.GE.AND P1, PT, R3.reuse, R9, PT ;  /* 0x000000090300720c */ /* 0x040fe20003f26270 */
[----:B------:R2:W-:Y:S01]  /*3e30*/  MUFU.TANH R112, R11 ;  /* 0x0000000b00707308 */ /* 0x0005e20000002400 */
[----:B------:R-:W-:Y:S01]  /*3e40*/  ISETP.GE.AND P5, PT, R3, R8, PT ;  /* 0x000000080300720c */ /* 0x000fe20003fa6270 */
[----:B------:R-:W-:Y:S01]  /*3e50*/  HMMA.16816.F32.BF16 R20, R4, R40, R16 ;  /* 0x000000280414723c */ /* 0x000fe20000041810 */
[----:B---3--:R-:W-:-:S02]  /*3e60*/  FSEL R91, R91, -INF , !P1 ;  /* 0xff8000005b5b7808 */ /* 0x008fc40004800000 */
[----:B------:R-:W-:Y:S02]  /*3e70*/  FSEL R129, R129, -INF , !P5 ;  /* 0xff80000081817808 */ /* 0x000fe40006800000 */
[C---:B------:R-:W-:Y:S02]  /*3e80*/  IADD3 R3, R2.reuse, 0x40, RZ ;  /* 0x0000004002037810 */ /* 0x040fe40007ffe0ff */
[----:B-1----:R-:W-:Y:S01]  /*3e90*/  IADD3 R10, R2, 0x31, RZ ;  /* 0x00000031020a7810 */ /* 0x002fe20007ffe0ff */
[----:B------:R-:W-:Y:S01]  /*3ea0*/  HMMA.16816.F32.BF16 R16, R12, R30, RZ ;  /* 0x0000001e0c10723c */ /* 0x000fe200000418ff */
[----:B------:R-:W1:Y:S02]  /*3eb0*/  LDSM.16.M88.4 R28, [R134+0x4400] ;  /* 0x00440000861c783b */ /* 0x000e640000000200 */
[C---:B------:R-:W-:Y:S02]  /*3ec0*/  ISETP.GE.AND P4, PT, R10.reuse, R9, PT ;  /* 0x000000090a00720c */ /* 0x040fe40003f86270 */
[----:B------:R-:W-:-:S02]  /*3ed0*/  ISETP.GE.AND P2, PT, R10, R8, PT ;  /* 0x000000080a00720c */ /* 0x000fc40003f46270 */
[----:B------:R-:W-:Y:S02]  /*3ee0*/  IADD3 R10, R2, 0x39, RZ ;  /* 0x00000039020a7810 */ /* 0x000fe40007ffe0ff */
[----:B------:R-:W-:Y:S02]  /*3ef0*/  FSEL R95, R95, -INF , !P4 ;  /* 0xff8000005f5f7808 */ /* 0x000fe40006000000 */
[CC--:B------:R-:W-:Y:S02]  /*3f00*/  ISETP.GE.AND P0, PT, R10.reuse, R9.reuse, PT ;  /* 0x000000090a00720c */ /* 0x0c0fe40003f06270 */
[-C--:B------:R-:W-:Y:S01]  /*3f10*/  ISETP.GE.AND P3, PT, R10, R8.reuse, PT ;  /* 0x000000080a00720c */ /* 0x080fe20003f66270 */
[----:B------:R-:W-:Y:S01]  /*3f20*/  FMUL.FTZ R10, R24, c[0x0][0x2ec] ;  /* 0x0000bb00180a7a20 */ /* 0x000fe20000410000 */
[----:B------:R-:W-:Y:S01]  /*3f30*/  FSEL R132, R132, -INF , !P2 ;  /* 0xff80000084847808 */ /* 0x000fe20005000000 */
[----:B--2---:R-:W-:Y:S01]  /*3f40*/  FMUL.FTZ R11, R21, c[0x0][0x2ec] ;  /* 0x0000bb00150b7a20 */ /* 0x004fe20000410000 */
[C---:B------:R-:W-:Y:S01]  /*3f50*/  ISETP.GE.AND P4, PT, R3.reuse, R9, PT ;  /* 0x000000090300720c */ /* 0x040fe20003f86270 */
[----:B------:R2:W3:Y:S01]  /*3f60*/  MUFU.TANH R111, R10 ;  /* 0x0000000a006f7308 */ /* 0x0004e20000002400 */
[----:B------:R-:W-:-:S02]  /*3f70*/  ISETP.GE.AND P2, PT, R3, R8, PT ;  /* 0x000000080300720c */ /* 0x000fc40003f46270 */
[----:B------:R-:W-:Y:S02]  /*3f80*/  IADD3 R3, R2, 0x48, RZ ;  /* 0x0000004802037810 */ /* 0x000fe40007ffe0ff */
[----:B------:R-:W-:Y:S02]  /*3f90*/  FSEL R90, R90, -INF , !P0 ;  /* 0xff8000005a5a7808 */ /* 0x000fe40004000000 */
[----:B------:R-:W-:Y:S01]  /*3fa0*/  FSEL R131, R131, -INF , !P3 ;  /* 0xff80000083837808 */ /* 0x000fe20005800000 */
[----:B------:R1:W-:Y:S01]  /*3fb0*/  MUFU.TANH R109, R11 ;  /* 0x0000000b006d7308 */ /* 0x0003e20000002400 */
[C---:B------:R-:W-:Y:S02]  /*3fc0*/  ISETP.GE.AND P0, PT, R3.reuse, R9, PT ;  /* 0x000000090300720c */ /* 0x040fe40003f06270 */
[----:B------:R-:W-:Y:S02]  /*3fd0*/  ISETP.GE.AND P3, PT, R3, R8, PT ;  /* 0x000000080300720c */ /* 0x000fe40003f66270 */
[----:B------:R-:W-:-:S02]  /*3fe0*/  IADD3 R3, R2, 0x49, RZ ;  /* 0x0000004902037810 */ /* 0x000fc40007ffe0ff */
[----:B------:R-:W-:Y:S02]  /*3ff0*/  FSEL R88, R88, -INF , !P4 ;  /* 0xff80000058587808 */ /* 0x000fe40006000000 */
[----:B--2---:R-:W-:Y:S02]  /*4000*/  IADD3 R10, R2, 0x41, RZ ;  /* 0x00000041020a7810 */ /* 0x004fe40007ffe0ff */
[----:B------:R-:W-:Y:S02]  /*4010*/  FSEL R133, R133, -INF , !P2 ;  /* 0xff80000085857808 */ /* 0x000fe40005000000 */
[CC--:B------:R-:W-:Y:S02]  /*4020*/  ISETP.GE.AND P1, PT, R10.reuse, R9.reuse, PT ;  /* 0x000000090a00720c */ /* 0x0c0fe40003f26270 */
[-C--:B------:R-:W-:Y:S01]  /*4030*/  ISETP.GE.AND P5, PT, R10, R8.reuse, PT ;  /* 0x000000080a00720c */ /* 0x080fe20003fa6270 */
[----:B------:R-:W-:Y:S01]  /*4040*/  FMUL.FTZ R10, R26, c[0x0][0x2ec] ;  /* 0x0000bb001a0a7a20 */ /* 0x000fe20000410000 */
[C---:B------:R-:W-:Y:S01]  /*4050*/  ISETP.GE.AND P4, PT, R3.reuse, R9, PT ;  /* 0x000000090300720c */ /* 0x040fe20003f86270 */
[----:B-1----:R-:W-:Y:S01]  /*4060*/  FMUL.FTZ R11, R22, c[0x0][0x2ec] ;  /* 0x0000bb00160b7a20 */ /* 0x002fe20000410000 */
[----:B------:R-:W-:Y:S01]  /*4070*/  ISETP.GE.AND P2, PT, R3, R8, PT ;  /* 0x000000080300720c */ /* 0x000fe20003f46270 */
[----:B------:R1:W2:Y:S01]  /*4080*/  MUFU.TANH R60, R10 ;  /* 0x0000000a003c7308 */ /* 0x0002a20000002400 */
        /* <DEDUP_REMOVED lines=12> */
[----:B------:R-:W-:Y:S01]  /*4150*/  FSEL R137, R137, -INF , !P2 ;  /* 0xff80000089897808 */ /* 0x000fe20005000000 */
[----:B------:R1:W1:Y:S01]  /*4160*/  MUFU.TANH R110, R10 ;  /* 0x0000000a006e7308 */ /* 0x0002620000002400 */
[C---:B------:R-:W-:Y:S01]  /*4170*/  ISETP.GE.AND P0, PT, R3.reuse, R9, PT ;  /* 0x000000090300720c */ /* 0x040fe20003f06270 */
[----:B------:R-:W3:Y:S01]  /*4180*/  LDSM.16.M88.4 R40, [R165+0x3400] ;  /* 0x00340000a528783b */ /* 0x000ee20000000200 */
[----:B------:R-:W-:Y:S01]  /*4190*/  ISETP.GE.AND P3, PT, R3, R8, PT ;  /* 0x000000080300720c */ /* 0x000fe20003f66270 */
[----:B--2---:R-:W-:Y:S01]  /*41a0*/  FMUL.FTZ R11, R23, c[0x0][0x2ec] ;  /* 0x0000bb00170b7a20 */ /* 0x004fe20000410000 */
[----:B------:R-:W-:Y:S01]  /*41b0*/  FSEL R84, R84, -INF , !P0 ;  /* 0xff80000054547808 */ /* 0x000fe20004000000 */
[----:B----4-:R-:W-:Y:S01]  /*41c0*/  HMMA.16816.F32.BF16 R16, R12, R36, RZ ;  /* 0x000000240c10723c */ /* 0x010fe200000418ff */
[----:B------:R-:W-:Y:S01]  /*41d0*/  FSEL R141, R141, -INF , !P3 ;  /* 0xff8000008d8d7808 */ /* 0x000fe20005800000 */
[----:B------:R2:W4:Y:S01]  /*41e0*/  MUFU.TANH R108, R11 ;  /* 0x0000000b006c7308 */ /* 0x0005220000002400 */
[----:B------:R-:W-:-:S02]  /*41f0*/  IADD3 R3, R2, 0x59, RZ ;  /* 0x0000005902037810 */ /* 0x000fc40007ffe0ff */
[----:B------:R-:W-:Y:S02]  /*4200*/  FSEL R85, R85, -INF , !P1 ;  /* 0xff80000055557808 */ /* 0x000fe40004800000 */
[----:B------:R-:W-:Y:S02]  /*4210*/  FSEL R139, R139, -INF , !P5 ;  /* 0xff8000008b8b7808 */ /* 0x000fe40006800000 */
[C---:B------:R-:W-:Y:S01]  /*4220*/  ISETP.GE.AND P1, PT, R3.reuse, R9, PT ;  /* 0x000000090300720c */ /* 0x040fe20003f26270 */
[----:B-1----:R-:W-:Y:S01]  /*4230*/  FMUL.FTZ R10, R20, c[0x0][0x2ec] ;  /* 0x0000bb00140a7a20 */ /* 0x002fe20000410000 */
[----:B------:R-:W-:Y:S02]  /*4240*/  ISETP.GE.AND P5, PT, R3, R8, PT ;  /* 0x000000080300720c */ /* 0x000fe40003fa6270 */
[----:B------:R-:W-:Y:S01]  /*4250*/  FSEL R82, R82, -INF , !P1 ;  /* 0xff80000052527808 */ /* 0x000fe20004800000 */
[----:B------:R1:W1:Y:S01]  /*4260*/  MUFU.TANH R59, R10 ;  /* 0x0000000a003b7308 */ /* 0x0002620000002400 */
[----:B------:R-:W-:-:S02]  /*4270*/  FSEL R140, R140, -INF , !P5 ;  /* 0xff8000008c8c7808 */ /* 0x000fc40006800000 */
[----:B------:R-:W-:Y:S01]  /*4280*/  IADD3 R3, R2, 0x61, RZ ;  /* 0x0000006102037810 */ /* 0x000fe20007ffe0ff */
[----:B--2---:R-:W-:-:S04]  /*4290*/  FMUL.FTZ R11, R25, c[0x0][0x2ec] ;  /* 0x0000bb00190b7a20 */ /* 0x004fc80000410000 */
[----:B------:R2:W2:Y:S02]  /*42a0*/  MUFU.TANH R106, R11 ;  /* 0x0000000b006a7308 */ /* 0x0004a40000002400 */
        /* <DEDUP_REMOVED lines=15> */
[----:B--2---:R-:W-:Y:S01]  /*43a0*/  FMUL.FTZ R11, R21, c[0x0][0x2ec] ;  /* 0x0000bb00150b7a20 */ /* 0x004fe20000410000 */
[----:B------:R-:W-:Y:S02]  /*43b0*/  IADD3 R3, R2, 0x69, RZ ;  /* 0x0000006902037810 */ /* 0x000fe40007ffe0ff */
[----:B------:R-:W-:-:S02]  /*43c0*/  FSEL R81, R81, -INF , !P0 ;  /* 0xff80000051517808 */ /* 0x000fc40004000000 */
[----:B------:R-:W-:Y:S01]  /*43d0*/  FSEL R143, R143, -INF , !P3 ;  /* 0xff8000008f8f7808 */ /* 0x000fe20005800000 */
[----:B------:R2:W-:Y:S01]  /*43e0*/  MUFU.TANH R55, R11 ;  /* 0x0000000b00377308 */ /* 0x0005e20000002400 */
[C---:B------:R-:W-:Y:S02]  /*43f0*/  ISETP.GE.AND P0, PT, R3.reuse, R9, PT ;  /* 0x000000090300720c */ /* 0x040fe40003f06270 */
[----:B------:R-:W-:Y:S02]  /*4400*/  ISETP.GE.AND P3, PT, R3, R8, PT ;  /* 0x000000080300720c */ /* 0x000fe40003f66270 */
[C---:B------:R-:W-:Y:S02]  /*4410*/  IADD3 R3, R2.reuse, 0x70, RZ ;  /* 0x0000007002037810 */ /* 0x040fe40007ffe0ff */
[----:B------:R-:W-:Y:S02]  /*4420*/  FSEL R79, R79, -INF , !P4 ;  /* 0xff8000004f4f7808 */ /* 0x000fe40006000000 */
[----:B---3--:R-:W-:-:S02]  /*4430*/  IADD3 R10, R2, 0x68, RZ ;  /* 0x00000068020a7810 */ /* 0x008fc40007ffe0ff */
[----:B------:R-:W-:Y:S02]  /*4440*/  FSEL R144, R144, -INF , !P2 ;  /* 0xff80000090907808 */ /* 0x000fe40005000000 */
[CC--:B------:R-:W-:Y:S02]  /*4450*/  ISETP.GE.AND P1, PT, R10.reuse, R9.reuse, PT ;  /* 0x000000090a00720c */ /* 0x0c0fe40003f26270 */
[-C--:B------:R-:W-:Y:S01]  /*4460*/  ISETP.GE.AND P5, PT, R10, R8.reuse, PT ;  /* 0x000000080a00720c */ /* 0x080fe20003fa6270 */
[----:B------:R-:W-:Y:S01]  /*4470*/  FMUL.FTZ R10, R26, c[0x0][0x2ec] ;  /* 0x0000bb001a0a7a20 */ /* 0x000fe20000410000 */
[C---:B------:R-:W-:Y:S01]  /*4480*/  ISETP.GE.AND P4, PT, R3.reuse, R9, PT ;  /* 0x000000090300720c */ /* 0x040fe20003f86270 */
[----:B--2---:R-:W-:Y:S01]  /*4490*/  FMUL.FTZ R11, R22, c[0x0][0x2ec] ;  /* 0x0000bb00160b7a20 */ /* 0x004fe20000410000 */
[----:B------:R-:W-:Y:S01]  /*44a0*/  ISETP.GE.AND P2, PT, R3, R8, PT ;  /* 0x000000080300720c */ /* 0x000fe20003f46270 */
[----:B------:R2:W-:Y:S01]  /*44b0*/  MUFU.TANH R102, R10 ;  /* 0x0000000a00667308 */ /* 0x0005e20000002400 */
        /* <DEDUP_REMOVED lines=9> */
[----:B--2---:R-:W-:Y:S01]  /*4550*/  FMUL.FTZ R10, R27, c[0x0][0x2ec] ;  /* 0x0000bb001b0a7a20 */ /* 0x004fe20000410000 */
[----:B------:R-:W-:Y:S01]  /*4560*/  FSEL R74, R74, -INF , !P4 ;  /* 0xff8000004a4a7808 */ /* 0x000fe20006000000 */
[----:B------:R-:W-:Y:S01]  /*4570*/  HMMA.16816.F32.BF16 R24, R4, R34, R16 ;  /* 0x000000220418723c */ /* 0x000fe20000041810 */
[----:B------:R-:W-:Y:S01]  /*4580*/  FSEL R146, R146, -INF , !P2 ;  /* 0xff80000092927808 */ /* 0x000fe20005000000 */
[----:B------:R2:W1:Y:S01]  /*4590*/  MUFU.TANH R68, R10 ;  /* 0x0000000a00447308 */ /* 0x0004620000002400 */
[C---:B------:R-:W-:Y:S01]  /*45a0*/  ISETP.GE.AND P0, PT, R3.reuse, R9, PT ;  /* 0x000000090300720c */ /* 0x040fe20003f06270 */
[----:B------:R-:W-:Y:S01]  /*45b0*/  LDSM.16.M88.4 R32, [R134+0x4c00] ;  /* 0x004c00008620783b */ /* 0x000fe20000000200 */
[----:B------:R-:W-:Y:S01]  /*45c0*/  ISETP.GE.AND P3, PT, R3, R8, PT ;  /* 0x000000080300720c */ /* 0x000fe20003f66270 */
[----:B---3--:R-:W-:Y:S01]  /*45d0*/  FMUL.FTZ R11, R23, c[0x0][0x2ec] ;  /* 0x0000bb00170b7a20 */ /* 0x008fe20000410000 */
[----:B------:R-:W-:Y:S01]  /*45e0*/  FSEL R75, R75, -INF , !P0 ;  /* 0xff8000004b4b7808 */ /* 0x000fe20004000000 */
[----:B------:R-:W-:Y:S01]  /*45f0*/  HMMA.16816.F32.BF16 R16, R12, R28, RZ ;  /* 0x0000001c0c10723c */ /* 0x000fe200000418ff */
[----:B------:R-:W-:Y:S01]  /*4600*/  FSEL R149, R149, -INF , !P3 ;  /* 0xff80000095957808 */ /* 0x000fe20005800000 */
[----:B------:R3:W-:Y:S01]  /*4610*/  MUFU.TANH R53, R11 ;  /* 0x0000000b00357308 */ /* 0x0007e20000002400 */
[----:B------:R-:W-:-:S02]  /*4620*/  IADD3 R3, R2, 0x80, RZ ;  /* 0x0000008002037810 */ /* 0x000fc40007ffe0ff */
[----:B------:R-:W-:Y:S02]  /*4630*/  FSEL R76, R76, -INF , !P1 ;  /* 0xff8000004c4c7808 */ /* 0x000fe40004800000 */
[----:B------:R-:W-:Y:S02]  /*4640*/  FSEL R148, R148, -INF , !P5 ;  /* 0xff80000094947808 */ /* 0x000fe40006800000 */
[C---:B------:R-:W-:Y:S01]  /*4650*/  ISETP.GE.AND P1, PT, R3.reuse, R9, PT ;  /* 0x000000090300720c */ /* 0x040fe20003f26270 */
[----:B--2---:R-:W-:Y:S01]  /*4660*/  FMUL.FTZ R10, R20, c[0x0][0x2ec] ;  /* 0x0000bb00140a7a20 */ /* 0x004fe20000410000 */
[----:B------:R-:W-:Y:S02]  /*4670*/  ISETP.GE.AND P5, PT, R3, R8, PT ;  /* 0x000000080300720c */ /* 0x000fe40003fa6270 */
[----:B------:R-:W-:Y:S01]  /*4680*/  FSEL R73, R73, -INF , !P1 ;  /* 0xff80000049497808 */ /* 0x000fe20004800000 */
[----:B------:R2:W1:Y:S01]  /*4690*/  MUFU.TANH R56, R10 ;  /* 0x0000000a00387308 */ /* 0x0004620000002400 */
[----:B------:R-:W-:-:S02]  /*46a0*/  FSEL R150, R150, -INF , !P5 ;  /* 0xff80000096967808 */ /* 0x000fc40006800000 */
[----:B------:R-:W-:Y:S01]  /*46b0*/  IADD3 R3, R2, 0x88, RZ ;  /* 0x0000008802037810 */ /* 0x000fe20007ffe0ff */
[----:B---3--:R-:W-:-:S04]  /*46c0*/  FMUL.FTZ R11, R25, c[0x0][0x2ec] ;  /* 0x0000bb00190b7a20 */ /* 0x008fc80000410000 */
[----:B------:R3:W-:Y:S02]  /*46d0*/  MUFU.TANH R51, R11 ;  /* 0x0000000b00337308 */ /* 0x0007e40000002400 */
        /* <DEDUP_REMOVED lines=15> */
[----:B---3--:R-:W-:Y:S01]  /*47d0*/  FMUL.FTZ R11, R21, c[0x0][0x2ec] ;  /* 0x0000bb00150b7a20 */ /* 0x008fe20000410000 */
[----:B------:R-:W-:Y:S02]  /*47e0*/  IADD3 R3, R2, 0x90, RZ ;  /* 0x0000009002037810 */ /* 0x000fe40007ffe0ff */
[----:B------:R-:W-:-:S02]  /*47f0*/  FSEL R72, R72, -INF , !P0 ;  /* 0xff80000048487808 */ /* 0x000fc40004000000 */
[----:B------:R-:W-:Y:S02]  /*4800*/  FSEL R154, R154, -INF , !P3 ;  /* 0xff8000009a9a7808 */ /* 0x000fe40005800000 */
[----:B------:R-:W-:Y:S02]  /*4810*/  FSEL R153, R46, -INF , !P2 ;  /* 0xff8000002e997808 */ /* 0x000fe40005000000 */
[C---:B------:R-:W-:Y:S01]  /*4820*/  ISETP.GE.AND P0, PT, R3.reuse, R9, PT ;  /* 0x000000090300720c */ /* 0x040fe20003f06270 */
[----:B------:R3:W-:Y:S01]  /*4830*/  MUFU.TANH R46, R11 ;  /* 0x0000000b002e7308 */ /* 0x0007e20000002400 */
[----:B------:R-:W-:Y:S02]  /*4840*/  ISETP.GE.AND P3, PT, R3, R8, PT ;  /* 0x000000080300720c */ /* 0x000fe40003f66270 */
[C---:B------:R-:W-:Y:S02]  /*4850*/  IADD3 R3, R2.reuse, 0x91, RZ ;  /* 0x0000009102037810 */ /* 0x040fe40007ffe0ff */
[----:B-1----:R-:W-:-:S02]  /*4860*/  IADD3 R10, R2, 0x89, RZ ;  /* 0x00000089020a7810 */ /* 0x002fc40007ffe0ff */
[----:B------:R-:W-:Y:S02]  /*4870*/  FSEL R69, R69, -INF , !P4 ;  /* 0xff80000045457808 */ /* 0x000fe40006000000 */
[CC--:B------:R-:W-:Y:S02]  /*4880*/  ISETP.GE.AND P1, PT, R10.reuse, R9.reuse, PT ;  /* 0x000000090a00720c */ /* 0x0c0fe40003f26270 */
[-C--:B------:R-:W-:Y:S01]  /*4890*/  ISETP.GE.AND P5, PT, R10, R8.reuse, PT ;  /* 0x000000080a00720c */ /* 0x080fe20003fa6270 */
[----:B------:R-:W-:Y:S01]  /*48a0*/  FMUL.FTZ R10, R26, c[0x0][0x2ec] ;  /* 0x0000bb001a0a7a20 */ /* 0x000fe20000410000 */
[----:B------:R-:W-:Y:S02]  /*48b0*/  FSEL R152, R44, -INF , !P3 ;  /* 0xff8000002c987808 */ /* 0x000fe40005800000 */
[C---:B------:R-:W-:Y:S01]  /*48c0*/  ISETP.GE.AND P4, PT, R3.reuse, R9, PT ;  /* 0x000000090300720c */ /* 0x040fe20003f86270 */
[----:B------:R1:W1:Y:S01]  /*48d0*/  MUFU.TANH R48, R10 ;  /* 0x0000000a00307308 */ /* 0x0002620000002400 */
[----:B---3--:R-:W-:Y:S01]  /*48e0*/  FMUL.FTZ R11, R22, c[0x0][0x2ec] ;  /* 0x0000bb00160b7a20 */ /* 0x008fe20000410000 */
[----:B------:R-:W-:-:S02]  /*48f0*/  ISETP.GE.AND P2, PT, R3, R8, PT ;  /* 0x000000080300720c */ /* 0x000fc40003f46270 */
[C---:B------:R-:W-:Y:S02]  /*4900*/  IADD3 R3, R2.reuse, 0x98, RZ ;  /* 0x0000009802037810 */ /* 0x040fe40007ffe0ff */
[----:B------:R-:W-:Y:S02]  /*4910*/  FSEL R71, R71, -INF , !P1 ;  /* 0xff80000047477808 */ /* 0x000fe40004800000 */
[----:B------:R3:W-:Y:S01]  /*4920*/  MUFU.TANH R44, R11 ;  /* 0x0000000b002c7308 */ /* 0x0007e20000002400 */
[----:B------:R-:W-:Y:S02]  /*4930*/  FSEL R155, R47, -INF , !P5 ;  /* 0xff8000002f9b7808 */ /* 0x000fe40006800000 */
[C---:B------:R-:W-:Y:S02]  /*4940*/  ISETP.GE.AND P1, PT, R3.reuse, R9, PT ;  /* 0x000000090300720c */ /* 0x040fe40003f26270 */
[----:B------:R-:W-:Y:S02]  /*4950*/  ISETP.GE.AND P5, PT, R3, R8, PT ;  /* 0x000000080300720c */ /* 0x000fe40003fa6270 */
[----:B------:R-:W-:Y:S01]  /*4960*/  IADD3 R3, R2, 0x99, RZ ;  /* 0x0000009902037810 */ /* 0x000fe20007ffe0ff */
[----:B-1----:R-:W-:Y:S01]  /*4970*/  FMUL.FTZ R10, R27, c[0x0][0x2ec] ;  /* 0x0000bb001b0a7a20 */ /* 0x002fe20000410000 */
[----:B------:R-:W-:Y:S01]  /*4980*/  FSEL R67, R67, -INF , !P0 ;  /* 0xff80000043437808 */ /* 0x000fe20004000000 */
[----:B------:R-:W-:Y:S01]  /*4990*/  HMMA.16816.F32.BF16 R24, R4, R42, R16 ;  /* 0x0000002a0418723c */ /* 0x000fe20000041810 */
[----:B------:R-:W-:Y:S01]  /*49a0*/  FSEL R66, R66, -INF , !P4 ;  /* 0xff80000042427808 */ /* 0x000fe20006000000 */
[----:B------:R1:W1:Y:S01]  /*49b0*/  MUFU.TANH R49, R10 ;  /* 0x0000000a00317308 */ /* 0x0002620000002400 */
[----:B------:R-:W-:-:S02]  /*49c0*/  FSEL R130, R130, -INF , !P2 ;  /* 0xff80000082827808 */ /* 0x000fc40005000000 */
[----:B------:R-:W-:Y:S01]  /*49d0*/  ISETP.GE.AND P0, PT, R3, R9, PT ;  /* 0x000000090300720c */ /* 0x000fe20003f06270 */
[----:B---3--:R-:W-:Y:S01]  /*49e0*/  FMUL.FTZ R11, R23, c[0x0][0x2ec] ;  /* 0x0000bb00170b7a20 */ /* 0x008fe20000410000 */
[----:B------:R-:W-:Y:S01]  /*49f0*/  ISETP.GE.AND P3, PT, R3, R8, PT ;  /* 0x000000080300720c */ /* 0x000fe20003f66270 */
[----:B------:R-:W-:Y:S01]  /*4a00*/  HMMA.16816.F32.BF16 R16, R12, R36, RZ ;  /* 0x000000240c10723c */ /* 0x000fe200000418ff */
[----:B------:R-:W-:Y:S02]  /*4a10*/  FSEL R64, R64, -INF , !P0 ;  /* 0xff80000040407808 */ /* 0x000fe40004000000 */
[----:B------:R-:W-:Y:S02]  /*4a20*/  FSEL R115, R115, -INF , !P3 ;  /* 0xff80000073737808 */ /* 0x000fe40005800000 */
[----:B------:R-:W-:Y:S02]  /*4a30*/  IADD3 R3, R2, 0xa1, RZ ;  /* 0x000000a102037810 */ /* 0x000fe40007ffe0ff */
[----:B------:R-:W-:-:S02]  /*4a40*/  FSEL R65, R65, -INF , !P1 ;  /* 0xff80000041417808 */ /* 0x000fc40004800000 */
[----:B------:R-:W-:Y:S01]  /*4a50*/  FSEL R156, R45, -INF , !P5 ;  /* 0xff8000002d9c7808 */ /* 0x000fe20006800000 */
[----:B-1----:R-:W-:Y:S01]  /*4a60*/  FMUL.FTZ R10, R20, c[0x0][0x2ec] ;  /* 0x0000bb00140a7a20 */ /* 0x002fe20000410000 */
[C---:B------:R-:W-:Y:S01]  /*4a70*/  ISETP.GE.AND P1, PT, R3.reuse, R9, PT ;  /* 0x000000090300720c */ /* 0x040fe20003f26270 */
[----:B------:R1:W-:Y:S01]  /*4a80*/  MUFU.TANH R45, R11 ;  /* 0x0000000b002d7308 */ /* 0x0003e20000002400 */
[----:B------:R-:W-:Y:S02]  /*4a90*/  ISETP.GE.AND P5, PT, R3, R8, PT ;  /* 0x000000080300720c */ /* 0x000fe40003fa6270 */
[----:B------:R-:W-:Y:S02]  /*4aa0*/  FSEL R62, R62, -INF , !P1 ;  /* 0xff8000003e3e7808 */ /* 0x000fe40004800000 */
[----:B------:R-:W-:Y:S02]  /*4ab0*/  FSEL R114, R114, -INF , !P5 ;  /* 0xff80000072727808 */ /* 0x000fe40006800000 */
[----:B------:R-:W-:Y:S01]  /*4ac0*/  IADD3 R3, R2, 0xa9, RZ ;  /* 0x000000a902037810 */ /* 0x000fe20007ffe0ff */
[----:B------:R3:W3:Y:S04]  /*4ad0*/  MUFU.TANH R47, R10 ;  /* 0x0000000a002f7308 */ /* 0x0006e80000002400 */
[----:B--2---:R-:W-:Y:S01]  /*4ae0*/  HMMA.16816.F32.BF16 R20, R4, R28, R16 ;  /* 0x0000001c0414723c */ /* 0x004fe20000041810 */
[----:B-1----:R-:W-:-:S07]  /*4af0*/  FMUL.FTZ R11, R25, c[0x0][0x2ec] ;  /* 0x0000bb00190b7a20 */ /* 0x002fce0000410000 */
[----:B------:R-:W-:Y:S01]  /*4b00*/  HMMA.16816.F32.BF16 R16, R12, R38, RZ ;  /* 0x000000260c10723c */ /* 0x000fe200000418ff */
[----:B------:R-:W1:Y:S01]  /*4b10*/  LDSM.16.M88.4 R36, [R165+0x3c00] ;  /* 0x003c0000a524783b */ /* 0x000e620000000200 */
[----:B------:R2:W1:Y:S01]  /*4b20*/  MUFU.TANH R43, R11 ;  /* 0x0000000b002b7308 */ /* 0x0004620000002400 */
[----:B------:R-:W-:-:S04]  /*4b30*/  DEPBAR.LE SB0, 0x0 ;  /* 0x000080000000791a */ /* 0x000fc80000000000 */
[----:B---3--:R-:W-:Y:S01]  /*4b40*/  IADD3 R10, R2, 0xa0, RZ ;  /* 0x000000a0020a7810 */ /* 0x008fe20007ffe0ff */
[----:B------:R-:W-:Y:S03]  /*4b50*/  BAR.SYNC.DEFER_BLOCKING 0x0 ;  /* 0x0000000000007b1d */ /* 0x000fe60000010000 */
        /* <DEDUP_REMOVED lines=8> */
[----:B------:R-:W-:Y:S01]  /*4be0*/  FSEL R157, R61, -INF , !P2 ;  /* 0xff8000003d9d7808 */ /* 0x000fe20005000000 */
[----:B------:R2:W3:Y:S01]  /*4bf0*/  MUFU.TANH R41, R11 ;  /* 0x0000000b00297308 */ /* 0x0004e20000002400 */
[C---:B------:R-:W-:Y:S02]  /*4c00*/  ISETP.GE.AND P4, PT, R3.reuse, R9, PT ;  /* 0x000000090300720c */ /* 0x040fe40003f86270 */
[----:B------:R-:W-:Y:S02]  /*4c10*/  ISETP.GE.AND P2, PT, R3, R8, PT ;  /* 0x000000080300720c */ /* 0x000fe40003f46270 */
[----:B------:R-:W-:Y:S02]  /*4c20*/  IADD3 R3, R2, 0xb1, RZ ;  /* 0x000000b102037810 */ /* 0x000fe40007ffe0ff */
[----:B------:R-:W-:Y:S01]  /*4c30*/  FSEL R61, R111, -INF , !P0 ;  /* 0xff8000006f3d7808 */ /* 0x000fe20004000000 */
[----:B------:R1:W1:Y:S01]  /*4c40*/  MUFU.TANH R42, R10 ;  /* 0x0000000a002a7308 */ /* 0x0002620000002400 */
[----:B------:R-:W-:-:S02]  /*4c50*/  FSEL R158, R60, -INF , !P3 ;  /* 0xff8000003c9e7808 */ /* 0x000fc40005800000 */
[C---:B------:R-:W-:Y:S02]  /*4c60*/  ISETP.GE.AND P0, PT, R3.reuse, R9, PT ;  /* 0x000000090300720c */ /* 0x040fe40003f06270 */
[----:B------:R-:W-:Y:S02]  /*4c70*/  ISETP.GE.AND P3, PT, R3, R8, PT ;  /* 0x000000080300720c */ /* 0x000fe40003f66270 */
[----:B------:R-:W-:Y:S01]  /*4c80*/  IADD3 R3, R2, 0xb9, RZ ;  /* 0x000000b902037810 */ /* 0x000fe20007ffe0ff */
[----:B--2---:R-:W-:Y:S01]  /*4c90*/  FMUL.FTZ R11, R21, c[0x0][0x2ec] ;  /* 0x0000bb00150b7a20 */ /* 0x004fe20000410000 */
[----:B------:R-:W-:Y:S02]  /*4ca0*/  FSEL R60, R112, -INF , !P4 ;  /* 0xff800000703c7808 */ /* 0x000fe40006000000 */
[----:B------:R-:W-:Y:S02]  /*4cb0*/  FSEL R111, R110, -INF , !P2 ;  /* 0xff8000006e6f7808 */ /* 0x000fe40005000000 */
[----:B----4-:R-:W-:-:S02]  /*4cc0*/  FSEL R112, R108, -INF , !P3 ;  /* 0xff8000006c707808 */ /* 0x010fc40005800000 */
[----:B-1----:R-:W-:-:S04]  /*4cd0*/  IADD3 R10, R2, 0xb0, RZ ;  /* 0x000000b0020a7810 */ /* 0x002fc80007ffe0ff */
[CC--:B------:R-:W-:Y:S02]  /*4ce0*/  ISETP.GE.AND P1, PT, R10.reuse, R9.reuse, PT ;  /* 0x000000090a00720c */ /* 0x0c0fe40003f26270 */
[-C--:B------:R-:W-:Y:S01]  /*4cf0*/  ISETP.GE.AND P5, PT, R10, R8.reuse, PT ;  /* 0x000000080a00720c */ /* 0x080fe20003fa6270 */
[----:B------:R-:W-:Y:S01]  /*4d00*/  FMUL.FTZ R10, R26, c[0x0][0x2ec] ;  /* 0x0000bb001a0a7a20 */ /* 0x000fe20000410000 */
[----:B------:R-:W-:Y:S01]  /*4d10*/  FSEL R59, R59, -INF , !P1 ;  /* 0xff8000003b3b7808 */ /* 0x000fe20004800000 */
[----:B------:R-:W-:Y:S01]  /*4d20*/  HMMA.16816.F32.BF16 R24, R4, R30, R16 ;  /* 0x0000001e0418723c */ /* 0x000fe20000041810 */
[----:B------:R-:W-:Y:S01]  /*4d30*/  FSEL R159, R58, -INF , !P5 ;  /* 0xff8000003a9f7808 */ /* 0x000fe20006800000 */
[----:B------:R1:W2:Y:S01]  /*4d40*/  MUFU.TANH R40, R10 ;  /* 0x0000000a00287308 */ /* 0x0002a20000002400 */
[C---:B------:R-:W-:Y:S02]  /*4d50*/  ISETP.GE.AND P1, PT, R3.reuse, R9, PT ;  /* 0x000000090300720c */ /* 0x040fe40003f26270 */
[----:B------:R-:W-:-:S02]  /*4d60*/  ISETP.GE.AND P5, PT, R3, R8, PT ;  /* 0x000000080300720c */ /* 0x000fc40003fa6270 */
[C---:B------:R-:W-:Y:S01]  /*4d70*/  IADD3 R3, R2.reuse, 0xc0, RZ ;  /* 0x000000c002037810 */ /* 0x040fe20007ffe0ff */
[C---:B------:R-:W-:Y:S01]  /*4d80*/  HMMA.16816.F32.BF16 R16, R12.reuse, R32, RZ ;  /* 0x000000200c10723c */ /* 0x040fe200000418ff */
[----:B------:R-:W-:Y:S01]  /*4d90*/  FSEL R58, R109, -INF , !P0 ;  /* 0xff8000006d3a7808 */ /* 0x000fe20004000000 */
[----:B------:R4:W2:Y:S01]  /*4da0*/  MUFU.TANH R31, R11 ;  /* 0x0000000b001f7308 */ /* 0x0008a20000002400 */
[C---:B------:R-:W-:Y:S02]  /*4db0*/  ISETP.GE.AND P0, PT, R3.reuse, R9, PT ;  /* 0x000000090300720c */ /* 0x040fe40003f06270 */
[----:B------:R-:W-:Y:S02]  /*4dc0*/  ISETP.GE.AND P3, PT, R3, R8, PT ;  /* 0x000000080300720c */ /* 0x000fe40003f66270 */
[----:B------:R-:W-:Y:S01]  /*4dd0*/  IADD3 R3, R2, 0xc8, RZ ;  /* 0x000000c802037810 */ /* 0x000fe20007ffe0ff */
[----:B------:R-:W-:Y:S01]  /*4de0*/  HMMA.16816.F32.BF16 R12, R12, R34, RZ ;  /* 0x000000220c0c723c */ /* 0x000fe200000418ff */
[----:B------:R-:W-:-:S02]  /*4df0*/  FSEL R32, R106, -INF , !P1 ;  /* 0xff8000006a207808 */ /* 0x000fc40004800000 */
[----:B-1----:R-:W-:Y:S02]  /*4e00*/  IADD3 R10, R2, 0xb8, RZ ;  /* 0x000000b8020a7810 */ /* 0x002fe40007ffe0ff */
[----:B------:R-:W-:Y:S02]  /*4e10*/  FSEL R161, R68, -INF , !P5 ;  /* 0xff80000044a17808 */ /* 0x000fe40006800000 */
[CC--:B------:R-:W-:Y:S02]  /*4e20*/  ISETP.GE.AND P4, PT, R10.reuse, R9.reuse, PT ;  /* 0x000000090a00720c */ /* 0x0c0fe40003f86270 */
[-C--:B------:R-:W-:Y:S01]  /*4e30*/  ISETP.GE.AND P2, PT, R10, R8.reuse, PT ;  /* 0x000000080a00720c */ /* 0x080fe20003f46270 */
[----:B------:R-:W-:Y:S01]  /*4e40*/  FMUL.FTZ R10, R20, c[0x0][0x2ec] ;  /* 0x0000bb00140a7a20 */ /* 0x000fe20000410000 */
[----:B------:R-:W-:Y:S01]  /*4e50*/  FSEL R57, R57, -INF , !P4 ;  /* 0xff80000039397808 */ /* 0x000fe20006000000 */
[----:B----4-:R-:W-:Y:S01]  /*4e60*/  FMUL.FTZ R11, R22, c[0x0][0x2ec] ;  /* 0x0000bb00160b7a20 */ /* 0x010fe20000410000 */
[----:B------:R-:W-:Y:S01]  /*4e70*/  FSEL R160, R102, -INF , !P2 ;  /* 0xff80000066a07808 */ /* 0x000fe20005000000 */
[----:B------:R1:W-:Y:S01]  /*4e80*/  MUFU.TANH R30, R10 ;  /* 0x0000000a001e7308 */ /* 0x0003e20000002400 */
[C---:B------:R-:W-:Y:S01]  /*4e90*/  ISETP.GE.AND P1, PT, R3.reuse, R9, PT ;  /* 0x000000090300720c */ /* 0x040fe20003f26270 */
[----:B------:R-:W-:Y:S01]  /*4ea0*/  HMMA.16816.F32.BF16 R16, R4, R36, R16 ;  /* 0x000000240410723c */ /* 0x000fe20000041810 */
[----:B------:R-:W-:-:S02]  /*4eb0*/  ISETP.GE.AND P5, PT, R3, R8, PT ;  /* 0x000000080300720c */ /* 0x000fc40003fa6270 */
[----:B------:R-:W-:Y:S02]  /*4ec0*/  IADD3 R3, R2, 0xd0, RZ ;  /* 0x000000d002037810 */ /* 0x000fe40007ffe0ff */
[----:B------:R-:W-:Y:S01]  /*4ed0*/  FSEL R56, R56, -INF , !P0 ;  /* 0xff80000038387808 */ /* 0x000fe20004000000 */
[----:B------:R4:W-:Y:S01]  /*4ee0*/  MUFU.TANH R28, R11 ;  /* 0x0000000b001c7308 */ /* 0x0009e20000002400 */
[----:B------:R-:W-:Y:S01]  /*4ef0*/  FSEL R162, R54, -INF , !P3 ;  /* 0xff80000036a27808 */ /* 0x000fe20005800000 */
[----:B------:R-:W-:Y:S01]  /*4f00*/  HMMA.16816.F32.BF16 R12, R4, R38, R12 ;  /* 0x00000026040c723c */ /* 0x000fe2000004180c */
[----:B------:R-:W-:Y:S02]  /*4f10*/  FSEL R163, R48, -INF , !P5 ;  /* 0xff80000030a37808 */ /* 0x000fe40006800000 */
[----:B-1----:R-:W-:-:S04]  /*4f20*/  IADD3 R10, R2, 0xc1, RZ ;  /* 0x000000c1020a7810 */ /* 0x002fc80007ffe0ff */
[----:B------:R-:W-:Y:S02]  /*4f30*/  IADD3 R4, R2, 0xe8, RZ ;  /* 0x000000e802047810 */ /* 0x000fe40007ffe0ff */
[CC--:B------:R-:W-:Y:S02]  /*4f40*/  ISETP.GE.AND P4, PT, R10.reuse, R9.reuse, PT ;  /* 0x000000090a00720c */ /* 0x0c0fe40003f86270 */
[----:B------:R-:W-:Y:S02]  /*4f50*/  ISETP.GE.AND P2, PT, R10, R8, PT ;  /* 0x000000080a00720c */ /* 0x000fe40003f46270 */
[----:B------:R-:W-:Y:S01]  /*4f60*/  IADD3 R10, R2, 0xc9, RZ ;  /* 0x000000c9020a7810 */ /* 0x000fe20007ffe0ff */
[----:B----4-:R-:W-:Y:S01]  /*4f70*/  FMUL.FTZ R11, R23, c[0x0][0x2ec] ;  /* 0x0000bb00170b7a20 */ /* 0x010fe20000410000 */
[----:B------:R-:W-:Y:S01]  /*4f80*/  FSEL R55, R55, -INF , !P4 ;  /* 0xff80000037377808 */ /* 0x000fe20006000000 */
[----:B------:R-:W-:Y:S01]  /*4f90*/  FMUL.FTZ R5, R17, c[0x0][0x2ec] ;  /* 0x0000bb0011057a20 */ /* 0x000fe20000410000 */
[----:B------:R-:W-:Y:S01]  /*4fa0*/  FSEL R184, R53, -INF , !P2 ;  /* 0xff80000035b87808 */ /* 0x000fe20005000000 */
[----:B------:R1:W4:Y:S01]  /*4fb0*/  MUFU.TANH R29, R11 ;  /* 0x0000000b001d7308 */ /* 0x0003220000002400 */
[----:B------:R-:W-:-:S02]  /*4fc0*/  ISETP.GE.AND P4, PT, R3, R9, PT ;  /* 0x000000090300720c */ /* 0x000fc40003f86270 */
[-C--:B------:R-:W-:Y:S02]  /*4fd0*/  ISETP.GE.AND P2, PT, R3, R8.reuse, PT ;  /* 0x000000080300720c */ /* 0x080fe40003f46270 */
[----:B------:R-:W-:Y:S02]  /*4fe0*/  IADD3 R3, R2, 0xd1, RZ ;  /* 0x000000d102037810 */ /* 0x000fe40007ffe0ff */
[CC--:B------:R-:W-:Y:S02]  /*4ff0*/  ISETP.GE.AND P0, PT, R10.reuse, R9.reuse, PT ;  /* 0x000000090a00720c */ /* 0x0c0fe40003f06270 */
[-C--:B------:R-:W-:Y:S01]  /*5000*/  ISETP.GE.AND P3, PT, R10, R8.reuse, PT ;  /* 0x000000080a00720c */ /* 0x080fe20003f66270 */
[----:B------:R-:W-:Y:S01]  /*5010*/  FMUL.FTZ R10, R24, c[0x0][0x2ec] ;  /* 0x0000bb00180a7a20 */ /* 0x000fe20000410000 */
[----:B------:R-:W-:Y:S02]  /*5020*/  FSEL R53, R50, -INF , !P1 ;  /* 0xff80000032357808 */ /* 0x000fe40004800000 */
[C---:B------:R-:W-:Y:S01]  /*5030*/  ISETP.GE.AND P1, PT, R3.reuse, R9, PT ;  /* 0x000000090300720c */ /* 0x040fe20003f26270 */
[----:B------:R2:W2:Y:S01]  /*5040*/  MUFU.TANH R23, R10 ;  /* 0x0000000a00177308 */ /* 0x0004a20000002400 */
[----:B------:R-:W-:Y:S01]  /*5050*/  ISETP.GE.AND P5, PT, R3, R8, PT ;  /* 0x000000080300720c */ /* 0x000fe20003fa6270 */
[----:B-1----:R-:W-:Y:S01]  /*5060*/  FMUL.FTZ R11, R27, c[0x0][0x2ec] ;  /* 0x0000bb001b0b7a20 */ /* 0x002fe20000410000 */
[----:B------:R-:W-:-:S02]  /*5070*/  IADD3 R3, R2, 0xd8, RZ ;  /* 0x000000d802037810 */ /* 0x000fc40007ffe0ff */
[----:B------:R-:W-:Y:S02]  /*5080*/  FSEL R54, R51, -INF , !P0 ;  /* 0xff80000033367808 */ /* 0x000fe40004000000 */
[----:B------:R-:W-:Y:S01]  /*5090*/  FSEL R185, R49, -INF , !P3 ;  /* 0xff80000031b97808 */ /* 0x000fe20005800000 */
[----:B------:R1:W-:Y:S01]  /*50a0*/  MUFU.TANH R20, R11 ;  /* 0x0000000b00147308 */ /* 0x0003e20000002400 */
[C---:B------:R-:W-:Y:S02]  /*50b0*/  ISETP.GE.AND P0, PT, R3.reuse, R9, PT ;  /* 0x000000090300720c */ /* 0x040fe40003f06270 */
[----:B------:R-:W-:Y:S02]  /*50c0*/  ISETP.GE.AND P3, PT, R3, R8, PT ;  /* 0x000000080300720c */ /* 0x000fe40003f66270 */
[----:B------:R-:W-:Y:S02]  /*50d0*/  IADD3 R3, R2, 0xd9, RZ ;  /* 0x000000d902037810 */ /* 0x000fe40007ffe0ff */
[----:B------:R-:W-:Y:S01]  /*50e0*/  FSEL R68, R47, -INF , !P4 ;  /* 0xff8000002f447808 */ /* 0x000fe20006000000 */
[----:B--2---:R-:W-:Y:S01]  /*50f0*/  FMUL.FTZ R10, R25, c[0x0][0x2ec] ;  /* 0x0000bb00190a7a20 */ /* 0x004fe20000410000 */
[----:B------:R-:W-:-:S02]  /*5100*/  FSEL R187, R44, -INF , !P2 ;  /* 0xff8000002cbb7808 */ /* 0x000fc40005000000 */
[CC--:B------:R-:W-:Y:S01]  /*5110*/  ISETP.GE.AND P4, PT, R3.reuse, R9.reuse, PT ;  /* 0x000000090300720c */ /* 0x0c0fe20003f86270 */
[----:B------:R2:W-:Y:S01]  /*5120*/  MUFU.TANH R22, R10 ;  /* 0x0000000a00167308 */ /* 0x0005e20000002400 */
[-C--:B------:R-:W-:Y:S02]  /*5130*/  ISETP.GE.AND P2, PT, R3, R8.reuse, PT ;  /* 0x000000080300720c */ /* 0x080fe40003f46270 */
[----:B------:R-:W-:Y:S01]  /*5140*/  FSEL R108, R43, -INF , !P4 ;  /* 0xff8000002b6c7808 */ /* 0x000fe20006000000 */
[----:B-1----:R-:W-:Y:S01]  /*5150*/  FMUL.FTZ R11, R16, c[0x0][0x2ec] ;  /* 0x0000bb00100b7a20 */ /* 0x002fe20000410000 */
[----:B---3--:R-:W-:Y:S02]  /*5160*/  FSEL R189, R41, -INF , !P2 ;  /* 0xff80000029bd7808 */ /* 0x008fe40005000000 */
[C---:B------:R-:W-:Y:S02]  /*5170*/  ISETP.GE.AND P4, PT, R4.reuse, R9, PT ;  /* 0x000000090400720c */ /* 0x040fe40003f86270 */
[----:B------:R-:W-:Y:S01]  /*5180*/  ISETP.GE.AND P2, PT, R4, R8, PT ;  /* 0x000000080400720c */ /* 0x000fe20003f46270 */
[----:B------:R-:W-:Y:S01]  /*5190*/  FMUL.FTZ R4, R18, c[0x0][0x2ec] ;  /* 0x0000bb0012047a20 */ /* 0x000fe20000410000 */
[----:B------:R-:W-:Y:S01]  /*51a0*/  IADD3 R3, R2, 0xe1, RZ ;  /* 0x000000e102037810 */ /* 0x000fe20007ffe0ff */
[----:B------:R-:W-:Y:S01]  /*51b0*/  MUFU.TANH R11, R11 ;  /* 0x0000000b000b7308 */ /* 0x000fe20000002400 */
[----:B------:R-:W-:-:S02]  /*51c0*/  FSEL R102, R46, -INF , !P1 ;  /* 0xff8000002e667808 */ /* 0x000fc40004800000 */
[----:B------:R-:W-:Y:S01]  /*51d0*/  FSEL R188, R45, -INF , !P5 ;  /* 0xff8000002dbc7808 */ /* 0x000fe20006800000 */
[----:B--2---:R-:W-:Y:S01]  /*51e0*/  FMUL.FTZ R10, R26, c[0x0][0x2ec] ;  /* 0x0000bb001a0a7a20 */ /* 0x004fe20000410000 */
[----:B------:R-:W-:Y:S02]  /*51f0*/  FSEL R106, R42, -INF , !P0 ;  /* 0xff8000002a6a7808 */ /* 0x000fe40004000000 */
[----:B------:R-:W-:Y:S01]  /*5200*/  FSEL R190, R40, -INF , !P3 ;  /* 0xff80000028be7808 */ /* 0x000fe20005800000 */
[----:B------:R1:W2:Y:S01]  /*5210*/  MUFU.TANH R21, R10 ;  /* 0x0000000a00157308 */ /* 0x0002a20000002400 */
[C---:B------:R-:W-:Y:S02]  /*5220*/  ISETP.GE.AND P0, PT, R3.reuse, R9, PT ;  /* 0x000000090300720c */ /* 0x040fe40003f06270 */
[----:B------:R-:W-:Y:S02]  /*5230*/  ISETP.GE.AND P3, PT, R3, R8, PT ;  /* 0x000000080300720c */ /* 0x000fe40003f66270 */
[----:B------:R-:W-:-:S02]  /*5240*/  IADD3 R3, R2, 0xe9, RZ ;  /* 0x000000e902037810 */ /* 0x000fc40007ffe0ff */
[----:B------:R-:W-:Y:S01]  /*5250*/  FSEL R110, R31, -INF , !P0 ;  /* 0xff8000001f6e7808 */ /* 0x000fe20004000000 */
[----:B------:R3:W3:Y:S01]  /*5260*/  MUFU.TANH R7, R4 ;  /* 0x0000000400077308 */ /* 0x0006e20000002400 */
[----:B----4-:R-:W-:Y:S02]  /*5270*/  FSEL R194, R29, -INF , !P3 ;  /* 0xff8000001dc27808 */ /* 0x010fe40005800000 */
[----:B------:R-:W-:Y:S02]  /*5280*/  FSEL R23, R23, -INF , !P4 ;  /* 0xff80000017177808 */ /* 0x000fe40006000000 */
[----:B-1----:R-:W-:Y:S02]  /*5290*/  IADD3 R10, R2, 0xe0, RZ ;  /* 0x000000e0020a7810 */ /* 0x002fe40007ffe0ff */
[----:B--2---:R-:W-:Y:S02]  /*52a0*/  FSEL R195, R21, -INF , !P2 ;  /* 0xff80000015c37808 */ /* 0x004fe40005000000 */
[----:B------:R-:W-:-:S02]  /*52b0*/  ISETP.GE.AND P1, PT, R10, R9, PT ;  /* 0x000000090a00720c */ /* 0x000fc40003f26270 */
[-C--:B------:R-:W-:Y:S02]  /*52c0*/  ISETP.GE.AND P5, PT, R10, R8.reuse, PT ;  /* 0x000000080a00720c */ /* 0x080fe40003fa6270 */
[----:B------:R1:W-:Y:S01]  /*52d0*/  MUFU.TANH R10, R5 ;  /* 0x00000005000a7308 */ /* 0x0003e20000002400 */
[----:B------:R-:W-:Y:S02]  /*52e0*/  FSEL R109, R30, -INF , !P1 ;  /* 0xff8000001e6d7808 */ /* 0x000fe40004800000 */
[----:B------:R-:W-:Y:S02]  /*52f0*/  FSEL R191, R28, -INF , !P5 ;  /* 0xff8000001cbf7808 */ /* 0x000fe40006800000 */
[C---:B------:R-:W-:Y:S02]  /*5300*/  ISETP.GE.AND P1, PT, R3.reuse, R9, PT ;  /* 0x000000090300720c */ /* 0x040fe40003f26270 */
[----:B------:R-:W-:Y:S02]  /*5310*/  ISETP.GE.AND P5, PT, R3, R8, PT ;  /* 0x000000080300720c */ /* 0x000fe40003fa6270 */
[----:B---3--:R-:W-:-:S02]  /*5320*/  IADD3 R4, R2, 0xf0, RZ ;  /* 0x000000f002047810 */ /* 0x008fc40007ffe0ff */
[----:B------:R-:W-:Y:S02]  /*5330*/  IADD3 R3, R2, 0xf1, RZ ;  /* 0x000000f102037810 */ /* 0x000fe40007ffe0ff */
[CC--:B------:R-:W-:Y:S02]  /*5340*/  ISETP.GE.AND P0, PT, R4.reuse, R9.reuse, PT ;  /* 0x000000090400720c */ /* 0x0c0fe40003f06270 */
[-C--:B------:R-:W-:Y:S01]  /*5350*/  ISETP.GE.AND P3, PT, R4, R8.reuse, PT ;  /* 0x000000080400720c */ /* 0x080fe20003f66270 */
[----:B-1----:R-:W-:Y:S01]  /*5360*/  FMUL.FTZ R5, R19, c[0x0][0x2ec] ;  /* 0x0000bb0013057a20 */ /* 0x002fe20000410000 */
[C---:B------:R-:W-:Y:S01]  /*5370*/  ISETP.GE.AND P4, PT, R3.reuse, R9, PT ;  /* 0x000000090300720c */ /* 0x040fe20003f86270 */
[----:B------:R-:W-:Y:S01]  /*5380*/  FMUL.FTZ R4, R12, c[0x0][0x2ec] ;  /* 0x0000bb000c047a20 */ /* 0x000fe20000410000 */
[----:B------:R-:W-:Y:S01]  /*5390*/  ISETP.GE.AND P2, PT, R3, R8, PT ;  /* 0x000000080300720c */ /* 0x000fe20003f46270 */
[----:B------:R-:W1:Y:S01]  /*53a0*/  MUFU.TANH R6, R5 ;  /* 0x0000000500067308 */ /* 0x000e620000002400 */
[----:B------:R-:W-:-:S02]  /*53b0*/  IADD3 R3, R2, 0xf8, RZ ;  /* 0x000000f802037810 */ /* 0x000fc40007ffe0ff */
[----:B------:R-:W-:Y:S02]  /*53c0*/  FSEL R21, R11, -INF , !P0 ;  /* 0xff8000000b157808 */ /* 0x000fe40004000000 */
[----:B------:R-:W-:Y:S02]  /*53d0*/  FSEL R198, R7, -INF , !P3 ;  /* 0xff80000007c67808 */ /* 0x000fe40005800000 */
[C---:B------:R-:W-:Y:S01]  /*53e0*/  ISETP.GE.AND P0, PT, R3.reuse, R9, PT ;  /* 0x000000090300720c */ /* 0x040fe20003f06270 */
[----:B------:R2:W3:Y:S01]  /*53f0*/  MUFU.TANH R5, R4 ;  /* 0x0000000400057308 */ /* 0x0004e20000002400 */
[----:B------:R-:W-:Y:S01]  /*5400*/  ISETP.GE.AND P3, PT, R3, R8, PT ;  /* 0x000000080300720c */ /* 0x000fe20003f66270 */
[----:B------:R-:W-:Y:S01]  /*5410*/  FMUL.FTZ R3, R14, c[0x0][0x2ec] ;  /* 0x0000bb000e037a20 */ /* 0x000fe20000410000 */
[----:B------:R-:W-:Y:S02]  /*5420*/  FSEL R22, R22, -INF , !P1 ;  /* 0xff80000016167808 */ /* 0x000fe40004800000 */
[----:B------:R-:W-:-:S02]  /*5430*/  ISETP.GT.AND P1, PT, R235, R244, PT ;  /* 0x000000f4eb00720c */ /* 0x000fc40003f24270 */
[----:B------:R-:W-:Y:S02]  /*5440*/  FSEL R197, R20, -INF , !P5 ;  /* 0xff80000014c57808 */ /* 0x000fe40006800000 */
[----:B-1----:R-:W-:Y:S02]  /*5450*/  FSEL R200, R6, -INF , !P2 ;  /* 0xff80000006c87808 */ /* 0x002fe40005000000 */
[----:B------:R1:W4:Y:S01]  /*5460*/  MUFU.TANH R6, R3 ;  /* 0x0000000300067308 */ /* 0x0003220000002400 */
[CC--:B------:R-:W-:Y:S02]  /*5470*/  ISETP.GE.AND P5, PT, R2.reuse, R9.reuse, PT ;  /* 0x000000090200720c */ /* 0x0c0fe40003fa6270 */
[----:B------:R-:W-:Y:S01]  /*5480*/  IADD3 R2, R2, 0xf9, RZ ;  /* 0x000000f902027810 */ /* 0x000fe20007ffe0ff */
[----:B--2---:R-:W-:Y:S01]  /*5490*/  FMUL.FTZ R4, R13, c[0x0][0x2ec] ;  /* 0x0000bb000d047a20 */ /* 0x004fe20000410000 */
[----:B------:R-:W-:Y:S02]  /*54a0*/  FSEL R186, R10, -INF , !P4 ;  /* 0xff8000000aba7808 */ /* 0x000fe40006000000 */
[----:B---3--:R-:W-:Y:S01]  /*54b0*/  FSEL R196, R5, -INF , !P0 ;  /* 0xff80000005c47808 */ /* 0x008fe20004000000 */
[----:B------:R2:W3:Y:S01]  /*54c0*/  MUFU.TANH R11, R4 ;  /* 0x00000004000b7308 */ /* 0x0004e20000002400 */
[----:B------:R-:W-:-:S02]  /*54d0*/  ISETP.GE.AND P4, PT, R2, R9, PT ;  /* 0x000000090200720c */ /* 0x000fc40003f86270 */
[----:B------:R-:W-:Y:S01]  /*54e0*/  ISETP.GE.AND P2, PT, R2, R8, PT ;  /* 0x000000080200720c */ /* 0x000fe20003f46270 */
[----:B------:R-:W-:Y:S01]  /*54f0*/  IMAD.IADD R2, R135, 0x1, R113 ;  /* 0x0000000187027824 */ /* 0x000fe200078e0271 */
[----:B------:R-:W-:Y:S01]  /*5500*/  @!P1 LEA R237, P0, R70, c[0x0][0x168], 0x1 ;  /* 0x00005a0046ed9a11 */ /* 0x000fe200078008ff */
[----:B-1----:R-:W-:Y:S01]  /*5510*/  FMUL.FTZ R3, R15, c[0x0][0x2ec] ;  /* 0x0000bb000f037a20 */ /* 0x002fe20000410000 */
[----:B----4-:R-:W-:Y:S02]  /*5520*/  FSEL R199, R6, -INF , !P3 ;  /* 0xff80000006c77808 */ /* 0x010fe40005800000 */
[----:B------:R-:W-:-:S03]  /*5530*/  @!P1 LEA.HI.X R236, R70, c[0x0][0x16c], R107, 0x1, P0 ;  /* 0x00005b0046ec9a11 */ /* 0x000fc600000f0c6b */
[----:B------:R-:W1:Y:S01]  /*5540*/  MUFU.TANH R3, R3 ;  /* 0x0000000300037308 */ /* 0x000e620000002400 */
[----:B--2---:R-:W-:Y:S01]  /*5550*/  FMUL.FTZ R4, R52, c[0x0][0x2ec] ;  /* 0x0000bb0034047a20 */ /* 0x004fe20000410000 */
[----:B---3--:R-:W-:-:S06]  /*5560*/  FSEL R113, R11, -INF , !P4 ;  /* 0xff8000000b717808 */ /* 0x008fcc0006000000 */
[----:B------:R-:W2:Y:S01]  /*5570*/  MUFU.TANH R4, R4 ;  /* 0x0000000400047308 */ /* 0x000ea20000002400 */
[----:B-1----:R-:W-:Y:S02]  /*5580*/  FSEL R201, R3, -INF , !P2 ;  /* 0xff80000003c97808 */ /* 0x002fe40005000000 */
[----:B--2---:R-:W-:Y:S01]  /*5590*/  FSEL R16, R4, -INF , !P5 ;  /* 0xff80000004107808 */ /* 0x004fe20006800000 */
[----:B------:R-:W-:Y:S05]  /*55a0*/  @!P1 BRA `(.L_x_2251) ;  /* 0x000005f000009947 */ /* 0x000fea0003800000 */
[----:B------:R-:W-:Y:S05]  /*55b0*/  @!P6 BRA `(.L_x_2252) ;  /* 0x000003900000e947 */ /* 0x000fea0003800000 */
[----:B------:R-:W1:Y:S01]  /*55c0*/  I2F.RP R4, R204 ;  /* 0x000000cc00047306 */ /* 0x000e620000209400 */
[----:B------:R-:W-:Y:S02]  /*55d0*/  IADD3 R11, R164, -0x100, RZ ;  /* 0xffffff00a40b7810 */ /* 0x000fe40007ffe0ff */
[----:B------:R-:W-:Y:S02]  /*55e0*/  IABS R10, R164 ;  /* 0x000000a4000a7213 */ /* 0x000fe40000000000 */
[----:B------:R-:W-:-:S03]  /*55f0*/  IABS R7, R11 ;  /* 0x0000000b00077213 */ /* 0x000fc60000000000 */
        /* <DEDUP_REMOVED lines=53> */
.L_x_2252:
[----:B------:R-:W-:-:S04]  /*5950*/  LEA R3, -R203, RZ, 0x8 ;  /* 0x000000ffcb037211 */ /* 0x000fc800078e41ff */
[----:B------:R-:W-:Y:S02]  /*5960*/  SHF.R.S32.HI R5, RZ, 0x1f, R3 ;  /* 0x0000001fff057819 */ /* 0x000fe40000011403 */
.L_x_2253:
[----:B------:R-:W-:Y:S01]  /*5970*/  IADD3 R70, P0, R3, R70, RZ ;  /* 0x0000004603467210 */ /* 0x000fe20007f1e0ff */
[----:B------:R-:W-:Y:S02]  /*5980*/  IMAD.MOV.U32 R3, RZ, RZ, 0x6 ;  /* 0x00000006ff037424 */ /* 0x000fe400078e00ff */
[----:B------:R-:W-:Y:S01]  /*5990*/  IMAD.SHL.U32 R17, R203, 0x40, RZ ;  /* 0x00000040cb117824 */ /* 0x000fe200078e00ff */
[C---:B------:R-:W-:Y:S01]  /*59a0*/  LEA R237, P1, R70.reuse, c[0x0][0x168], 0x1 ;  /* 0x00005a0046ed7a11 */ /* 0x040fe200078208ff */
[----:B------:R-:W-:Y:S01]  /*59b0*/  IMAD.X R107, R5, 0x1, R107, P0 ;  /* 0x00000001056b7824 */ /* 0x000fe200000e066b */
[----:B------:R-:W-:Y:S02]  /*59c0*/  SHF.L.U64.HI R3, R203, R3, c[0x0][0x19c] ;  /* 0x00006700cb037619 */ /* 0x000fe40000010203 */
[----:B------:R-:W-:Y:S01]  /*59d0*/  IADD3 R4, P0, R17, R237, RZ ;  /* 0x000000ed11047210 */ /* 0x000fe20007f1e0ff */
[----:B------:R-:W-:Y:S01]  /*59e0*/  IMAD.MOV.U32 R6, RZ, RZ, R237 ;  /* 0x000000ffff067224 */ /* 0x000fe200078e00ed */
[----:B------:R-:W-:-:S02]  /*59f0*/  LEA.HI.X R236, R70, c[0x0][0x16c], R107, 0x1, P1 ;  /* 0x00005b0046ec7a11 */ /* 0x000fc400008f0c6b */
[-C--:B------:R-:W-:Y:S02]  /*5a00*/  IADD3 R14, P1, R4, R17.reuse, RZ ;  /* 0x00000011040e7210 */ /* 0x080fe40007f3e0ff */
        /* <DEDUP_REMOVED lines=25> */
.L_x_2251:
[----:B------:R-:W-:Y:S02]  /*5ba0*/  FMNMX.FTZ R20, R16, R98, !PT ;  /* 0x0000006210147209 */ /* 0x000fe40007810000 */
[----:B------:R-:W-:-:S02]  /*5bb0*/  SHF.L.U32 R135, R2, 0x1, RZ ;  /* 0x0000000102877819 */ /* 0x000fc400000006ff */
[----:B------:R-:W-:Y:S02]  /*5bc0*/  FMNMX.FTZ R20, R105, R20, !PT ;  /* 0x0000001469147209 */ /* 0x000fe40007810000 */
[----:B------:R-:W-:Y:S01]  /*5bd0*/  LEA R164, R0, R135, 0x1 ;  /* 0x0000008700a47211 */ /* 0x000fe200078e08ff */
[----:B------:R-:W-:Y:S01]  /*5be0*/  LDSM.16.MT88.4 R24, [R135+0x5000] ;  /* 0x005000008718783b */ /* 0x000fe20000004200 */
[----:B------:R-:W-:Y:S02]  /*5bf0*/  FMNMX.FTZ R20, R104, R20, !PT ;  /* 0x0000001468147209 */ /* 0x000fe40007810000 */
[----:B------:R-:W-:Y:S01]  /*5c00*/  ISETP.GT.AND P3, PT, R235, R244, PT ;  /* 0x000000f4eb00720c */ /* 0x000fe20003f64270 */
        /* <DEDUP_REMOVED lines=69> */
[----:B----4-:R-:W-:-:S05]  /*6060*/  FMUL.FTZ R5, R20, c[0x0][0x23c] ;  /* 0x00008f0014057a20 */ /* 0x010fca0000410000 */
        /* <DEDUP_REMOVED lines=10> */
[----:B------:R1:W-:Y:S08]  /*6110*/  MUFU.EX2 R203, R3 ;  /* 0x0000000300cb7308 */ /* 0x0003f00000000800 */
[----:B------:R2:W-:Y:S01]  /*6120*/  MUFU.EX2 R206, R4 ;  /* 0x0000000400ce7308 */ /* 0x0005e20000000800 */
[----:B-1----:R-:W-:-:S07]  /*6130*/  FFMA.FTZ R3, R105, c[0x0][0x23c], -R5 ;  /* 0x00008f0069037a23 */ /* 0x002fce0000010805 */
[----:B------:R1:W-:Y:S01]  /*6140*/  MUFU.EX2 R105, R3 ;  /* 0x0000000300697308 */ /* 0x0003e20000000800 */
[----:B--2---:R-:W-:-:S07]  /*6150*/  FFMA.FTZ R4, R100, c[0x0][0x23c], -R5 ;  /* 0x00008f0064047a23 */ /* 0x004fce0000010805 */
        /* <DEDUP_REMOVED lines=109> */
[----:B------:R-:W1:Y:S01]  /*6830*/  MUFU.EX2 R10, R6 ;  /* 0x00000006000a7308 */ /* 0x000e620000000800 */
        /* <DEDUP_REMOVED lines=44> */
[--C-:B------:R-:W-:Y:S01]  /*6b00*/  FFMA.FTZ R0, R121, c[0x0][0x23c], -R4.reuse ;  /* 0x00008f0079007a23 */ /* 0x100fe20000010804 */
[----:B-1----:R-:W-:Y:S01]  /*6b10*/  MOV R121, R10 ;  /* 0x0000000a00797202 */ /* 0x002fe20000000f00 */
[--C-:B------:R-:W-:Y:S02]  /*6b20*/  FFMA.FTZ R2, R117, c[0x0][0x23c], -R4.reuse ;  /* 0x00008f0075027a23 */ /* 0x100fe40000010804 */
[----:B------:R1:W-:Y:S08]  /*6b30*/  MUFU.EX2 R10, R0 ;  /* 0x00000000000a7308 */ /* 0x0003f00000000800 */
[----:B------:R2:W-:Y:S01]  /*6b40*/  MUFU.EX2 R6, R2 ;  /* 0x0000000200067308 */ /* 0x0005e20000000800 */
[----:B-1----:R-:W-:Y:S01]  /*6b50*/  FFMA.FTZ R0, R123, c[0x0][0x23c], -R4 ;  /* 0x00008f007b007a23 */ /* 0x002fe20000010804 */
[----:B------:R-:W-:-:S02]  /*6b60*/  MOV R123, R12 ;  /* 0x0000000c007b7202 */ /* 0x000fc40000000f00 */
[----:B------:R-:W-:-:S04]  /*6b70*/  F2FP.BF16.PACK_AB R12, R203, R204 ;  /* 0x000000cccb0c723e */ /* 0x000fc800000010ff */
[----:B------:R1:W3:Y:S01]  /*6b80*/  MUFU.EX2 R57, R0 ;  /* 0x0000000000397308 */ /* 0x0002e20000000800 */
[----:B--2---:R-:W-:-:S07]  /*6b90*/  FFMA.FTZ R2, R116, c[0x0][0x23c], -R4 ;  /* 0x00008f0074027a23 */ /* 0x004fce0000010804 */
[----:B------:R-:W2:Y:S01]  /*6ba0*/  MUFU.EX2 R7, R2 ;  /* 0x0000000200077308 */ /* 0x000ea20000000800 */
[----:B-1----:R-:W-:Y:S01]  /*6bb0*/  FFMA.FTZ R0, R122, c[0x0][0x23c], -R4 ;  /* 0x00008f007a007a23 */ /* 0x002fe20000010804 */
[----:B---3--:R-:W-:Y:S02]  /*6bc0*/  F2FP.BF16.PACK_AB R15, R57, R10 ;  /* 0x0000000a390f723e */ /* 0x008fe400000010ff */
[----:B------:R-:W-:-:S04]  /*6bd0*/  MOV R122, R11 ;  /* 0x0000000b007a7202 */ /* 0x000fc80000000f00 */
[----:B------:R1:W3:Y:S01]  /*6be0*/  MUFU.EX2 R58, R0 ;  /* 0x00000000003a7308 */ /* 0x0002e20000000800 */
[----:B--2---:R-:W-:Y:S01]  /*6bf0*/  F2FP.BF16.PACK_AB R13, R7, R6 ;  /* 0x00000006070d723e */ /* 0x004fe200000010ff */
[----:B------:R-:W-:Y:S02]  /*6c00*/  FADD.FTZ R2, R204, R203 ;  /* 0x000000cbcc027221 */ /* 0x000fe40000010000 */
[----:B------:R-:W-:Y:S02]  /*6c10*/  FADD.FTZ R7, R6, R7 ;  /* 0x0000000706077221 */ /* 0x000fe40000010000 */
[----:B------:R-:W-:Y:S02]  /*6c20*/  FADD.FTZ R2, R105, R2 ;  /* 0x0000000269027221 */ /* 0x000fe40000010000 */
[----:B------:R-:W-:Y:S01]  /*6c30*/  HMMA.16816.F32.BF16 R32, R12, R24, RZ ;  /* 0x000000180c20723c */ /* 0x000fe200000418ff */
[----:B------:R-:W-:Y:S02]  /*6c40*/  FADD.FTZ R7, R10, R7 ;  /* 0x000000070a077221 */ /* 0x000fe40000010000 */
[----:B------:R-:W-:-:S02]  /*6c50*/  FADD.FTZ R6, R104, R2 ;  /* 0x0000000268067221 */ /* 0x000fc40000010000 */
[----:B-1----:R-:W-:Y:S02]  /*6c60*/  FFMA.FTZ R0, R118, c[0x0][0x23c], -R4 ;  /* 0x00008f0076007a23 */ /* 0x002fe40000010804 */
[----:B------:R-:W-:Y:S01]  /*6c70*/  FADD.FTZ R2, R57, R7 ;  /* 0x0000000739027221 */ /* 0x000fe20000010000 */
[C---:B------:R-:W-:Y:S01]  /*6c80*/  HMMA.16816.F32.BF16 R28, R12.reuse, R26, RZ ;  /* 0x0000001a0c1c723c */ /* 0x040fe200000418ff */
[----:B------:R1:W2:Y:S01]  /*6c90*/  MUFU.EX2 R60, R0 ;  /* 0x00000000003c7308 */ /* 0x0002a20000000800 */
[----:B------:R-:W-:Y:S02]  /*6ca0*/  FADD.FTZ R10, R103, R6 ;  /* 0x00000006670a7221 */ /* 0x000fe40000010000 */
[----:B---3--:R-:W-:Y:S02]  /*6cb0*/  FADD.FTZ R7, R58, R2 ;  /* 0x000000023a077221 */ /* 0x008fe40000010000 */
[----:B------:R-:W-:Y:S02]  /*6cc0*/  FADD.FTZ R2, R206, R10 ;  /* 0x0000000ace027221 */ /* 0x000fe40000010000 */
[----:B------:R-:W-:Y:S01]  /*6cd0*/  HMMA.16816.F32.BF16 R24, R12, R16, RZ ;  /* 0x000000100c18723c */ /* 0x000fe200000418ff */
[----:B------:R-:W-:-:S02]  /*6ce0*/  FFMA.FTZ R6, R112, c[0x0][0x23c], -R4 ;  /* 0x00008f0070067a23 */ /* 0x000fc40000010804 */
[----:B------:R-:W-:Y:S02]  /*6cf0*/  FADD.FTZ R2, R205, R2 ;  /* 0x00000002cd027221 */ /* 0x000fe40000010000 */
[----:B------:R3:W-:Y:S02]  /*6d00*/  MUFU.EX2 R62, R6 ;  /* 0x00000006003e7308 */ /* 0x0007e40000000800 */
[----:B------:R-:W-:Y:S01]  /*6d10*/  FADD.FTZ R2, R208, R2 ;  /* 0x00000002d0027221 */ /* 0x000fe20000010000 */
[----:B------:R-:W-:Y:S01]  /*6d20*/  HMMA.16816.F32.BF16 R16, R12, R18, RZ ;  /* 0x000000120c10723c */ /* 0x000fe200000418ff */
[----:B-1----:R-:W-:Y:S02]  /*6d30*/  FFMA.FTZ R0, R119, c[0x0][0x23c], -R4 ;  /* 0x00008f0077007a23 */ /* 0x002fe40000010804 */
[----:B------:R-:W-:Y:S02]  /*6d40*/  FADD.FTZ R2, R207, R2 ;  /* 0x00000002cf027221 */ /* 0x000fe40000010000 */
[----:B------:R1:W-:Y:S02]  /*6d50*/  MUFU.EX2 R61, R0 ;  /* 0x00000000003d7308 */ /* 0x0003e40000000800 */
[----:B------:R-:W-:Y:S01]  /*6d60*/  F2FP.BF16.PACK_AB R12, R206, R103 ;  /* 0x00000067ce0c723e */ /* 0x000fe200000010ff */
[----:B------:R-:W-:Y:S01]  /*6d70*/  FADD.FTZ R2, R210, R2 ;  /* 0x00000002d2027221 */ /* 0x000fe20000010000 */
[----:B--2---:R-:W-:-:S02]  /*6d80*/  F2FP.BF16.PACK_AB R13, R60, R58 ;  /* 0x0000003a3c0d723e */ /* 0x004fc400000010ff */
[----:B------:R-:W-:Y:S01]  /*6d90*/  F2FP.BF16.PACK_AB R14, R208, R205 ;  /* 0x000000cdd00e723e */ /* 0x000fe200000010ff */
[----:B------:R-:W-:Y:S02]  /*6da0*/  FADD.FTZ R2, R209, R2 ;  /* 0x00000002d1027221 */ /* 0x000fe40000010000 */
[----:B---3--:R-:W-:Y:S02]  /*6db0*/  FFMA.FTZ R6, R160, c[0x0][0x23c], -R4 ;  /* 0x00008f00a0067a23 */ /* 0x008fe40000010804 */
        /* <DEDUP_REMOVED lines=17> */
[----:B------:R-:W-:Y:S01]  /*6ed0*/  HMMA.16816.F32.BF16 R28, R12, R38, R28 ;  /* 0x000000260c1c723c */ /* 0x000fe2000004181c */
[----:B------:R-:W2:Y:S01]  /*6ee0*/  LDSM.16.MT88.4 R36, [R135+0x5c00] ;  /* 0x005c00008724783b */ /* 0x000ea20000004200 */
[----:B-1----:R-:W-:-:S04]  /*6ef0*/  FFMA.FTZ R0, R124, c[0x0][0x23c], -R4 ;  /* 0x00008f007c007a23 */ /* 0x002fc80000010804 */
[----:B------:R1:W-:Y:S02]  /*6f00*/  MUFU.EX2 R72, R0 ;  /* 0x0000000000487308 */ /* 0x0003e40000000800 */
[C---:B------:R-:W-:Y:S08]  /*6f10*/  HMMA.16816.F32.BF16 R24, R12.reuse, R40, R24 ;  /* 0x000000280c18723c */ /* 0x040ff00000041818 */
        /* <DEDUP_REMOVED lines=77> */
[----:B-1----:R-:W-:-:S03]  /*73f0*/  FFMA.FTZ R0, R143, c[0x0][0x23c], -R4 ;  /* 0x00008f008f007a23 */ /* 0x002fc60000010804 */
[----:B------:R-:W-:Y:S01]  /*7400*/  LDSM.16.MT88.4 R140, [R135+0x8800] ;  /* 0x00880000878c783b */ /* 0x000fe20000004200 */
        /* <DEDUP_REMOVED lines=100> */
[----:B------:R1:W5:Y:S02]  /*7a50*/  MUFU.EX2 R63, R0 ;  /* 0x00000000003f7308 */ /* 0x0003640000000800 */
[C---:B--2---:R-:W-:Y:S08]  /*7a60*/  HMMA.16816.F32.BF16 R24, R12.reuse, R36, R24 ;  /* 0x000000240c18723c */ /* 0x044ff00000041818 */
[----:B------:R-:W-:Y:S01]  /*7a70*/  HMMA.16816.F32.BF16 R16, R12, R38, R16 ;  /* 0x000000260c10723c */ /* 0x000fe20000041810 */
[----:B-1----:R-:W-:-:S06]  /*7a80*/  FADD.FTZ R0, R60, R7 ;  /* 0x000000073c007221 */ /* 0x002fcc0000010000 */
[----:B------:R-:W-:Y:S02]  /*7a90*/  F2FP.BF16.PACK_AB R12, R122, R252 ;  /* 0x000000fc7a0c723e */ /* 0x000fe400000010ff */
[----:B-----5:R-:W-:Y:S01]  /*7aa0*/  F2FP.BF16.PACK_AB R13, R62, R63 ;  /* 0x0000003f3e0d723e */ /* 0x020fe200000010ff */
        /* <DEDUP_REMOVED lines=24> */
[----:B------:R-:W5:Y:S01]  /*7c30*/  LDSM.16.MT88.4 R48, [R135+0x8400] ;  /* 0x008400008730783b */ /* 0x000f620000004200 */
[----:B------:R-:W-:Y:S02]  /*7c40*/  FADD.FTZ R0, R53, R0 ;  /* 0x0000000035007221 */ /* 0x000fe40000010000 */
[----:B-1----:R-:W-:Y:S02]  /*7c50*/  FFMA.FTZ R6, R162, c[0x0][0x23c], -R4 ;  /* 0x00008f00a2067a23 */ /* 0x002fe40000010804 */
        /* <DEDUP_REMOVED lines=37> */
[----:B----4-:R-:W-:Y:S02]  /*7eb0*/  HMMA.16816.F32.BF16 R36, R12, R44, R36 ;  /* 0x0000002c0c24723c */ /* 0x010fe40000041824 */
        /* <DEDUP_REMOVED lines=20> */
[----:B-1----:R-:W-:-:S02]  /*8000*/  FADD.FTZ R2, R223, R6 ;  /* 0x00000006df027221 */ /* 0x002fc40000010000 */
        /* <DEDUP_REMOVED lines=28> */
[----:B------:R-:W1:Y:S01]  /*81d0*/  MUFU.EX2 R46, R6 ;  /* 0x00000006002e7308 */ /* 0x000e620000000800 */
[----:B------:R-:W-:Y:S01]  /*81e0*/  FADD.FTZ R0, R44, R0 ;  /* 0x000000002c007221 */ /* 0x000fe20000010000 */
[----:B-----5:R-:W-:Y:S01]  /*81f0*/  HMMA.16816.F32.BF16 R136, R12, R48, R36 ;  /* 0x000000300c88723c */ /* 0x020fe20000041824 */
        /* <DEDUP_REMOVED lines=74> */
[----:B------:R-:W-:Y:S07]  /*86a0*/  @!UPT UIADD3 URZ, URZ, URZ, URZ ;  /* 0x0000003f3f3ff290 */ /* 0x000fee000fffe03f */
[----:B------:R-:W-:Y:S11]  /*86b0*/  @!P3 BRA `(.L_x_2254) ;  /* 0x000064600000b947 */ /* 0x000ff60003800000 */
[----:B------:R-:W-:-:S04]  /*86c0*/  DEPBAR.LE SB0, 0x0 ;  /* 0x000080000000791a */ /* 0x000fc80000000000 */
[----:B------:R-:W-:Y:S02]  /*86d0*/  MOV R121, c[0x0][0x1a0] ;  /* 0x0000680000797a02 */ /* 0x000fe40000000f00 */
        /* <DEDUP_REMOVED lines=64> */
.L_x_2255:
[----:B------:R-:W-:-:S04]  /*8ae0*/  LEA R0, -R121, RZ, 0x8 ;  /* 0x000000ff79007211 */ /* 0x000fc800078e41ff */
[----:B------:R-:W-:Y:S02]  /*8af0*/  SHF.R.S32.HI R2, RZ, 0x1f, R0 ;  /* 0x0000001fff027819 */ /* 0x000fe40000011400 */
.L_x_2256:
        /* <DEDUP_REMOVED lines=32> */
[----:B------:R-:W-:Y:S04]  /*8d00*/  LDSM.16.M88.4 R24, [R134+0x1000] ;  /* 0x001000008618783b */ /* 0x000fe80000000200 */
[----:B------:R-:W-:Y:S04]  /*8d10*/  LDSM.16.M88.4 R32, [R165] ;  /* 0x00000000a520783b */ /* 0x000fe80000000200 */
[----:B------:R-:W-:Y:S04]  /*8d20*/  LDSM.16.M88.4 R40, [R134+0x1400] ;  /* 0x001400008628783b */ /* 0x000fe80000000200 */
[----:B------:R-:W-:Y:S04]  /*8d30*/  LDSM.16.M88.4 R48, [R182] ;  /* 0x00000000b630783b */ /* 0x000fe80000000200 */
[----:B------:R-:W-:Y:S04]  /*8d40*/  LDSM.16.M88.4 R56, [R134+0x1800] ;  /* 0x001800008638783b */ /* 0x000fe80000000200 */
[----:B-1----:R-:W-:Y:S04]  /*8d50*/  LDSM.16.M88.4 R4, [R167] ;  /* 0x00000000a704783b */ /* 0x002fe80000000200 */
[----:B----4-:R-:W1:Y:S04]  /*8d60*/  LDSM.16.M88.4 R12, [R166] ;  /* 0x00000000a60c783b */ /* 0x010e680000000200 */
[----:B------:R-:W2:Y:S04]  /*8d70*/  LDSM.16.M88.4 R44, [R181] ;  /* 0x00000000b52c783b */ /* 0x000ea80000000200 */
[----:B------:R-:W3:Y:S04]  /*8d80*/  LDSM.16.M88.4 R52, [R134+0x1c00] ;  /* 0x001c00008634783b */ /* 0x000ee80000000200 */
[----:B-----5:R-:W4:Y:S04]  /*8d90*/  S2R R11, SR_TID.X ;  /* 0x00000000000b7919 */ /* 0x020f280000002100 */
[----:B------:R-:W0:Y:S01]  /*8da0*/  LDGDEPBAR ;  /* 0x00000000000079af */ /* 0x000e220000000000 */
[----:B----4-:R-:W-:Y:S01]  /*8db0*/  IMAD.SHL.U32 R11, R11, 0x2, RZ ;  /* 0x000000020b0b7824 */ /* 0x010fe200078e00ff */
[----:B-1----:R-:W-:Y:S04]  /*8dc0*/  HMMA.16816.F32.BF16 R16, R12, R24, RZ ;  /* 0x000000180c10723c */ /* 0x002fe800000418ff */
[----:B------:R-:W-:-:S04]  /*8dd0*/  LOP3.LUT R11, R11, 0x6, RZ, 0xc0, !PT ;  /* 0x000000060b0b7812 */ /* 0x000fc800078ec0ff */
[C---:B------:R-:W-:Y:S08]  /*8de0*/  HMMA.16816.F32.BF16 R28, R12.reuse, R26, RZ ;  /* 0x0000001a0c1c723c */ /* 0x040ff000000418ff */
[----:B------:R-:W-:Y:S08]  /*8df0*/  HMMA.16816.F32.BF16 R24, R12, R40, RZ ;  /* 0x000000280c18723c */ /* 0x000ff000000418ff */
[C---:B------:R-:W-:Y:S08]  /*8e00*/  HMMA.16816.F32.BF16 R16, R4.reuse, R32, R16 ;  /* 0x000000200410723c */ /* 0x040ff00000041810 */
[C---:B------:R-:W-:Y:S08]  /*8e10*/  HMMA.16816.F32.BF16 R28, R4.reuse, R34, R28 ;  /* 0x00000022041c723c */ /* 0x040ff0000004181c */
[----:B------:R-:W-:Y:S08]  /*8e20*/  HMMA.16816.F32.BF16 R36, R4, R48, R24 ;  /* 0x000000300424723c */ /* 0x000ff00000041818 */
        /* <DEDUP_REMOVED lines=14> */
[----:B------:R-:W4:Y:S01]  /*8f10*/  MUFU.TANH R101, R18 ;  /* 0x0000001200657308 */ /* 0x000f220000002400 */
[----:B------:R-:W-:-:S03]  /*8f20*/  FMUL.FTZ R39, R39, c[0x0][0x2ec] ;  /* 0x0000bb0027277a20 */ /* 0x000fc60000410000 */
[----:B--2---:R-:W-:Y:S04]  /*8f30*/  HMMA.16816.F32.BF16 R32, R4, R44, R24 ;  /* 0x0000002c0420723c */ /* 0x004fe80000041818 */
[----:B------:R2:W5:Y:S04]  /*8f40*/  MUFU.TANH R105, R19 ;  /* 0x0000001300697308 */ /* 0x0005680000002400 */
[C---:B------:R-:W-:Y:S01]  /*8f50*/  HMMA.16816.F32.BF16 R24, R12.reuse, R58, RZ ;  /* 0x0000003a0c18723c */ /* 0x040fe200000418ff */
[----:B------:R-:W-:Y:S03]  /*8f60*/  LDSM.16.M88.4 R56, [R134+0x2000] ;  /* 0x002000008638783b */ /* 0x000fe60000000200 */
[----:B------:R-:W1:Y:S04]  /*8f70*/  MUFU.TANH R87, R28 ;  /* 0x0000001c00577308 */ /* 0x000e680000002400 */
[----:B--2---:R-:W-:Y:S01]  /*8f80*/  HMMA.16816.F32.BF16 R16, R12, R42, RZ ;  /* 0x0000002a0c10723c */ /* 0x004fe200000418ff */
[----:B------:R-:W2:Y:S03]  /*8f90*/  LDSM.16.M88.4 R40, [R180] ;  /* 0x00000000b428783b */ /* 0x000ea60000000200 */
[----:B------:R-:W1:Y:S04]  /*8fa0*/  MUFU.TANH R84, R29 ;  /* 0x0000001d00547308 */ /* 0x000e680000002400 */
[----:B------:R-:W-:-:S02]  /*8fb0*/  FMUL.FTZ R32, R32, c[0x0][0x2ec] ;  /* 0x0000bb0020207a20 */ /* 0x000fc40000410000 */
[----:B------:R-:W-:Y:S02]  /*8fc0*/  FMUL.FTZ R33, R33, c[0x0][0x2ec] ;  /* 0x0000bb0021217a20 */ /* 0x000fe40000410000 */
[----:B------:R-:W-:Y:S01]  /*8fd0*/  FMUL.FTZ R34, R34, c[0x0][0x2ec] ;  /* 0x0000bb0022227a20 */ /* 0x000fe20000410000 */
[----:B------:R-:W-:Y:S01]  /*8fe0*/  MUFU.TANH R102, R30 ;  /* 0x0000001e00667308 */ /* 0x000fe20000002400 */
[----:B------:R-:W-:-:S07]  /*8ff0*/  FMUL.FTZ R35, R35, c[0x0][0x2ec] ;  /* 0x0000bb0023237a20 */ /* 0x000fce0000410000 */
[----:B------:R3:W1:Y:S03]  /*9000*/  MUFU.TANH R103, R31 ;  /* 0x0000001f00677308 */ /* 0x0006660000002400 */
[----:B------:R-:W-:Y:S01]  /*9010*/  HMMA.16816.F32.BF16 R16, R4, R50, R16 ;  /* 0x000000320410723c */ /* 0x000fe20000041810 */
[----:B------:R-:W-:Y:S04]  /*9020*/  LDSM.16.M88.4 R48, [R134+0x2400] ;  /* 0x002400008630783b */ /* 0x000fe80000000200 */
[----:B------:R-:W1:Y:S03]  /*9030*/  MUFU.TANH R83, R36 ;  /* 0x0000002400537308 */ /* 0x000e660000002400 */
[----:B---3--:R-:W-:Y:S05]  /*9040*/  HMMA.16816.F32.BF16 R28, R12, R52, RZ ;  /* 0x000000340c1c723c */ /* 0x008fea00000418ff */
[----:B------:R-:W3:Y:S08]  /*9050*/  MUFU.TANH R86, R37 ;  /* 0x0000002500567308 */ /* 0x000ef00000002400 */
        /* <DEDUP_REMOVED lines=8> */
[----:B--2---:R-:W-:Y:S07]  /*90e0*/  HMMA.16816.F32.BF16 R36, R4, R40, R28 ;  /* 0x000000280424723c */ /* 0x004fee000004181c */
[----:B------:R-:W2:Y:S01]  /*90f0*/  MUFU.TANH R110, R18 ;  /* 0x00000012006e7308 */ /* 0x000ea20000002400 */
        /* <DEDUP_REMOVED lines=9> */
[----:B------:R-:W1:Y:S06]  /*9190*/  MUFU.TANH R82, R33 ;  /* 0x0000002100527308 */ /* 0x000e6c0000002400 */
        /* <DEDUP_REMOVED lines=103> */
[C---:B------:R-:W-:Y:S01]  /*9810*/  LOP3.LUT R2, R0.reuse, 0xf9, R11, 0xfe, !PT ;  /* 0x000000f900027812 */ /* 0x040fe200078efe0b */
[----:B--2---:R-:W-:Y:S01]  /*9820*/  HMMA.16816.F32.BF16 R32, R4, R44, R28 ;  /* 0x0000002c0420723c */ /* 0x004fe2000004181c */
[----:B------:R-:W-:Y:S02]  /*9830*/  LOP3.LUT R10, R0, R11, RZ, 0xfc, !PT ;  /* 0x0000000b000a7212 */ /* 0x000fe400078efcff */
[----:B------:R-:W-:-:S03]  /*9840*/  ISETP.GE.AND P5, PT, R2, R9, PT ;  /* 0x000000090200720c */ /* 0x000fc60003fa6270 */
[----:B------:R-:W2:Y:S01]  /*9850*/  MUFU.TANH R155, R18 ;  /* 0x00000012009b7308 */ /* 0x000ea20000002400 */
[-C--:B------:R-:W-:Y:S02]  /*9860*/  ISETP.GE.AND P0, PT, R2, R8.reuse, PT ;  /* 0x000000080200720c */ /* 0x080fe40003f06270 */
[----:B------:R-:W-:Y:S01]  /*9870*/  LOP3.LUT R2, R0, 0x1, R11, 0xfe, !PT ;  /* 0x0000000100027812 */ /* 0x000fe200078efe0b */
[----:B-1----:R-:W-:Y:S01]  /*9880*/  HMMA.16816.F32.BF16 R28, R12, R48, RZ ;  /* 0x000000300c1c723c */ /* 0x002fe200000418ff */
[CC--:B------:R-:W-:Y:S02]  /*9890*/  ISETP.GE.AND P2, PT, R10.reuse, R9.reuse, PT ;  /* 0x000000090a00720c */ /* 0x0c0fe40003f46270 */
[-C--:B------:R-:W-:Y:S01]  /*98a0*/  ISETP.GE.AND P4, PT, R10, R8.reuse, PT ;  /* 0x000000080a00720c */ /* 0x080fe20003f86270 */
[----:B------:R1:W4:Y:S01]  /*98b0*/  MUFU.TANH R158, R19 ;  /* 0x00000013009e7308 */ /* 0x0003220000002400 */
[C---:B------:R-:W-:Y:S02]  /*98c0*/  ISETP.GE.AND P1, PT, R2.reuse, R9, PT ;  /* 0x000000090200720c */ /* 0x040fe40003f26270 */
[----:B------:R-:W-:-:S02]  /*98d0*/  ISETP.GE.AND P3, PT, R2, R8, PT ;  /* 0x000000080200720c */ /* 0x000fc40003f66270 */
[C-C-:B------:R-:W-:Y:S02]  /*98e0*/  LOP3.LUT R10, R0.reuse, 0x8, R11.reuse, 0xfe, !PT ;  /* 0x00000008000a7812 */ /* 0x140fe400078efe0b */
[----:B------:R-:W-:Y:S02]  /*98f0*/  LOP3.LUT R2, R0, 0x9, R11, 0xfe, !PT ;  /* 0x0000000900027812 */ /* 0x000fe400078efe0b */
[----:B------:R-:W-:Y:S02]  /*9900*/  FSEL R85, R85, -INF , !P2 ;  /* 0xff80000055557808 */ /* 0x000fe40005000000 */
[----:B------:R-:W-:Y:S01]  /*9910*/  FSEL R101, R101, -INF , !P4 ;  /* 0xff80000065657808 */ /* 0x000fe20006000000 */
[----:B------:R-:W-:Y:S01]  /*9920*/  FMUL.FTZ R32, R32, c[0x0][0x2ec] ;  /* 0x0000bb0020207a20 */ /* 0x000fe20000410000 */
[----:B------:R-:W-:Y:S01]  /*9930*/  FSEL R88, R88, -INF , !P1 ;  /* 0xff80000058587808 */ /* 0x000fe20004800000 */
[----:B------:R-:W-:Y:S01]  /*9940*/  FMUL.FTZ R33, R33, c[0x0][0x2ec] ;  /* 0x0000bb0021217a20 */ /* 0x000fe20000410000 */
[----:B-----5:R-:W-:Y:S01]  /*9950*/  FSEL R105, R105, -INF , !P3 ;  /* 0xff80000069697808 */ /* 0x020fe20005800000 */
[----:B-1----:R-:W-:Y:S01]  /*9960*/  HMMA.16816.F32.BF16 R16, R4, R42, R24 ;  /* 0x0000002a0410723c */ /* 0x002fe20000041818 */
[----:B------:R-:W1:Y:S01]  /*9970*/  LDSM.16.M88.4 R40, [R134+0x3800] ;  /* 0x003800008628783b */ /* 0x000e620000000200 */
[----:B------:R-:W-:Y:S01]  /*9980*/  FMUL.FTZ R34, R34, c[0x0][0x2ec] ;  /* 0x0000bb0022227a20 */ /* 0x000fe20000410000 */
[----:B------:R-:W-:Y:S01]  /*9990*/  MUFU.TANH R57, R33 ;  /* 0x0000002100397308 */ /* 0x000fe20000002400 */
[----:B------:R-:W-:Y:S01]  /*99a0*/  FMUL.FTZ R35, R35, c[0x0][0x2ec] ;  /* 0x0000bb0023237a20 */ /* 0x000fe20000410000 */
[----:B------:R-:W-:-:S02]  /*99b0*/  ISETP.GE.AND P2, PT, R10, R9, PT ;  /* 0x000000090a00720c */ /* 0x000fc40003f46270 */
[-C--:B------:R-:W-:Y:S01]  /*99c0*/  ISETP.GE.AND P4, PT, R10, R8.reuse, PT ;  /* 0x000000080a00720c */ /* 0x080fe20003f86270 */
[----:B------:R-:W-:Y:S01]  /*99d0*/  HMMA.16816.F32.BF16 R24, R12, R54, RZ ;  /* 0x000000360c18723c */ /* 0x000fe200000418ff */
[C---:B------:R-:W-:Y:S02]  /*99e0*/  ISETP.GE.AND P1, PT, R2.reuse, R9, PT ;  /* 0x000000090200720c */ /* 0x040fe40003f26270 */
[----:B------:R-:W-:Y:S01]  /*99f0*/  MUFU.TANH R55, R32 ;  /* 0x0000002000377308 */ /* 0x000fe20000002400 */
[----:B------:R-:W-:Y:S02]  /*9a00*/  ISETP.GE.AND P3, PT, R2, R8, PT ;  /* 0x000000080200720c */ /* 0x000fe40003f66270 */
[C-C-:B------:R-:W-:Y:S02]  /*9a10*/  LOP3.LUT R10, R0.reuse, 0x10, R11.reuse, 0xfe, !PT ;  /* 0x00000010000a7812 */ /* 0x140fe400078efe0b */
[----:B---3--:R-:W-:Y:S01]  /*9a20*/  HMMA.16816.F32.BF16 R28, R4, R36, R28 ;  /* 0x00000024041c723c */ /* 0x008fe2000004181c */
[----:B------:R-:W-:-:S02]  /*9a30*/  LOP3.LUT R2, R0, 0x11, R11, 0xfe, !PT ;  /* 0x0000001100027812 */ /* 0x000fc400078efe0b */
[----:B------:R-:W-:Y:S01]  /*9a40*/  MUFU.TANH R162, R34 ;  /* 0x0000002200a27308 */ /* 0x000fe20000002400 */
[----:B------:R-:W-:Y:S02]  /*9a50*/  FSEL R87, R87, -INF , !P2 ;  /* 0xff80000057577808 */ /* 0x000fe40005000000 */
[----:B------:R-:W-:Y:S02]  /*9a60*/  FSEL R84, R84, -INF , !P1 ;  /* 0xff80000054547808 */ /* 0x000fe40004800000 */
[----:B------:R-:W-:Y:S01]  /*9a70*/  FMUL.FTZ R16, R16, c[0x0][0x2ec] ;  /* 0x0000bb0010107a20 */ /* 0x000fe20000410000 */
[----:B------:R-:W-:Y:S01]  /*9a80*/  FSEL R103, R103, -INF , !P3 ;  /* 0xff80000067677808 */ /* 0x000fe20005800000 */
[----:B------:R-:W-:Y:S01]  /*9a90*/  FMUL.FTZ R17, R17, c[0x0][0x2ec] ;  /* 0x0000bb0011117a20 */ /* 0x000fe20000410000 */
[----:B------:R-:W-:Y:S01]  /*9aa0*/  MUFU.TANH R186, R35 ;  /* 0x0000002300ba7308 */ /* 0x000fe20000002400 */
[----:B------:R-:W-:Y:S01]  /*9ab0*/  FMUL.FTZ R18, R18, c[0x0][0x2ec] ;  /* 0x0000bb0012127a20 */ /* 0x000fe20000410000 */
[-C--:B------:R-:W-:Y:S01]  /*9ac0*/  ISETP.GE.AND P2, PT, R10, R9.reuse, PT ;  /* 0x000000090a00720c */ /* 0x080fe20003f46270 */
[----:B------:R-:W-:Y:S01]  /*9ad0*/  FMUL.FTZ R19, R19, c[0x0][0x2ec] ;  /* 0x0000bb0013137a20 */ /* 0x000fe20000410000 */
[----:B------:R-:W-:-:S02]  /*9ae0*/  ISETP.GE.AND P1, PT, R2, R9, PT ;  /* 0x000000090200720c */ /* 0x000fc40003f26270 */
[-C--:B------:R-:W-:Y:S02]  /*9af0*/  ISETP.GE.AND P3, PT, R2, R8.reuse, PT ;  /* 0x000000080200720c */ /* 0x080fe40003f66270 */
[----:B------:R-:W3:Y:S01]  /*9b00*/  MUFU.TANH R56, R16 ;  /* 0x0000001000387308 */ /* 0x000ee20000002400 */
        /* <DEDUP_REMOVED lines=10> */
[CC--:B------:R-:W-:Y:S02]  /*9bb0*/  ISETP.GE.AND P2, PT, R2.reuse, R9.reuse, PT ;  /* 0x000000090200720c */ /* 0x0c0fe40003f46270 */
[----:B------:R-:W5:Y:S01]  /*9bc0*/  MUFU.TANH R161, R18 ;  /* 0x0000001200a17308 */ /* 0x000f620000002400 */
[----:B------:R-:W-:Y:S02]  /*9bd0*/  ISETP.GE.AND P1, PT, R2, R8, PT ;  /* 0x000000080200720c */ /* 0x000fe40003f26270 */
[----:B------:R-:W-:Y:S02]  /*9be0*/  LOP3.LUT R2, R0, 0x19, R11, 0xfe, !PT ;  /* 0x0000001900027812 */ /* 0x000fe400078efe0b */
[----:B------:R-:W-:Y:S02]  /*9bf0*/  FSEL R104, R104, -INF , !P4 ;  /* 0xff80000068687808 */ /* 0x000fe40006000000 */
[----:B------:R-:W-:Y:S01]  /*9c00*/  FSEL R109, R109, -INF , !P3 ;  /* 0xff8000006d6d7808 */ /* 0x000fe20005800000 */
[----:B------:R1:W1:Y:S01]  /*9c10*/  MUFU.TANH R163, R19 ;  /* 0x0000001300a37308 */ /* 0x0002620000002400 */
[----:B------:R-:W-:-:S02]  /*9c20*/  ISETP.GE.AND P4, PT, R2, R9, PT ;  /* 0x000000090200720c */ /* 0x000fc40003f86270 */
[----:B------:R-:W-:Y:S02]  /*9c30*/  ISETP.GE.AND P3, PT, R2, R8, PT ;  /* 0x000000080200720c */ /* 0x000fe40003f66270 */
[C-C-:B------:R-:W-:Y:S02]  /*9c40*/  LOP3.LUT R2, R0.reuse, 0x20, R11.reuse, 0xfe, !PT ;  /* 0x0000002000027812 */ /* 0x140fe400078efe0b */
[----:B------:R-:W-:Y:S01]  /*9c50*/  LOP3.LUT R10, R0, 0x21, R11, 0xfe, !PT ;  /* 0x00000021000a7812 */ /* 0x000fe200078efe0b */
[----:B------:R-:W-:Y:S01]  /*9c60*/  MUFU.TANH R190, R30 ;  /* 0x0000001e00be7308 */ /* 0x000fe20000002400 */
[----:B------:R-:W-:Y:S02]  /*9c70*/  FSEL R81, R81, -INF , !P2 ;  /* 0xff80000051517808 */ /* 0x000fe40005000000 */
[----:B------:R-:W-:Y:S02]  /*9c80*/  FSEL R110, R110, -INF , !P1 ;  /* 0xff8000006e6e7808 */ /* 0x000fe40004800000 */
[----:B------:R-:W-:-:S02]  /*9c90*/  FSEL R78, R78, -INF , !P4 ;  /* 0xff8000004e4e7808 */ /* 0x000fc40006000000 */
[----:B------:R-:W-:Y:S01]  /*9ca0*/  FSEL R111, R111, -INF , !P3 ;  /* 0xff8000006f6f7808 */ /* 0x000fe20005800000 */
[----:B-1----:R-:W-:Y:S01]  /*9cb0*/  HMMA.16816.F32.BF16 R16, R4, R46, R24 ;  /* 0x0000002e0410723c */ /* 0x002fe20000041818 */
[----:B------:R-:W1:Y:S01]  /*9cc0*/  LDSM.16.M88.4 R44, [R173] ;  /* 0x00000000ad2c783b */ /* 0x000e620000000200 */
[----:B------:R-:W-:Y:S01]  /*9cd0*/  MUFU.TANH R22, R31 ;  /* 0x0000001f00167308 */ /* 0x000fe20000002400 */
[CC--:B------:R-:W-:Y:S02]  /*9ce0*/  ISETP.GE.AND P2, PT, R2.reuse, R9.reuse, PT ;  /* 0x000000090200720c */ /* 0x0c0fe40003f46270 */
[-C--:B------:R-:W-:Y:S02]  /*9cf0*/  ISETP.GE.AND P1, PT, R2, R8.reuse, PT ;  /* 0x000000080200720c */ /* 0x080fe40003f26270 */
[C---:B------:R-:W-:Y:S01]  /*9d00*/  ISETP.GE.AND P4, PT, R10.reuse, R9, PT ;  /* 0x000000090a00720c */ /* 0x040fe20003f86270 */
[----:B------:R-:W-:Y:S01]  /*9d10*/  HMMA.16816.F32.BF16 R24, R12, R50, RZ ;  /* 0x000000320c18723c */ /* 0x000fe200000418ff */
[----:B------:R-:W-:Y:S01]  /*9d20*/  ISETP.GE.AND P3, PT, R10, R8, PT ;  /* 0x000000080a00720c */ /* 0x000fe20003f66270 */
[----:B------:R-:W-:Y:S01]  /*9d30*/  MUFU.TANH R51, R28 ;  /* 0x0000001c00337308 */ /* 0x000fe20000002400 */
[----:B------:R-:W-:-:S02]  /*9d40*/  LOP3.LUT R2, R0, 0x28, R11, 0xfe, !PT ;  /* 0x0000002800027812 */ /* 0x000fc400078efe0b */
[--C-:B------:R-:W-:Y:S02]  /*9d50*/  LOP3.LUT R10, R0, 0x29, R11.reuse, 0xfe, !PT ;  /* 0x00000029000a7812 */ /* 0x100fe400078efe0b */
[----:B------:R-:W-:Y:S02]  /*9d60*/  FSEL R79, R79, -INF , !P2 ;  /* 0xff8000004f4f7808 */ /* 0x000fe40005000000 */
[----:B------:R-:W-:Y:S01]  /*9d70*/  FSEL R82, R82, -INF , !P4 ;  /* 0xff80000052527808 */ /* 0x000fe20006000000 */
[----:B------:R-:W-:Y:S01]  /*9d80*/  MUFU.TANH R50, R29 ;  /* 0x0000001d00327308 */ /* 0x000fe20000002400 */
[----:B------:R-:W-:Y:S02]  /*9d90*/  FSEL R113, R113, -INF , !P1 ;  /* 0xff80000071717808 */ /* 0x000fe40004800000 */
[----:B------:R-:W-:Y:S02]  /*9da0*/  FSEL R116, R116, -INF , !P3 ;  /* 0xff80000074747808 */ /* 0x000fe40005800000 */
[-C--:B------:R-:W-:Y:S01]  /*9db0*/  ISETP.GE.AND P2, PT, R2, R9.reuse, PT ;  /* 0x000000090200720c */ /* 0x080fe20003f46270 */
[----:B------:R-:W-:Y:S01]  /*9dc0*/  FMUL.FTZ R16, R16, c[0x0][0x2ec] ;  /* 0x0000bb0010107a20 */ /* 0x000fe20000410000 */
[-C--:B------:R-:W-:Y:S01]  /*9dd0*/  ISETP.GE.AND P4, PT, R2, R8.reuse, PT ;  /* 0x000000080200720c */ /* 0x080fe20003f86270 */
[----:B------:R-:W-:Y:S01]  /*9de0*/  FMUL.FTZ R17, R17, c[0x0][0x2ec] ;  /* 0x0000bb0011117a20 */ /* 0x000fe20000410000 */
[----:B------:R-:W-:Y:S01]  /*9df0*/  ISETP.GE.AND P1, PT, R10, R9, PT ;  /* 0x000000090a00720c */ /* 0x000fe20003f26270 */
[----:B------:R-:W-:Y:S01]  /*9e00*/  FMUL.FTZ R18, R18, c[0x0][0x2ec] ;  /* 0x0000bb0012127a20 */ /* 0x000fe20000410000 */
[----:B------:R-:W-:Y:S01]  /*9e10*/  MUFU.TANH R52, R16 ;  /* 0x0000001000347308 */ /* 0x000fe20000002400 */
[----:B------:R-:W-:Y:S01]  /*9e20*/  FMUL.FTZ R19, R19, c[0x0][0x2ec] ;  /* 0x0000bb0013137a20 */ /* 0x000fe20000410000 */
[----:B------:R-:W-:Y:S01]  /*9e30*/  ISETP.GE.AND P3, PT, R10, R8, PT ;  /* 0x000000080a00720c */ /* 0x000fe20003f66270 */
[----:B------:R-:W-:Y:S01]  /*9e40*/  HMMA.16816.F32.BF16 R32, R4, R38, R24 ;  /* 0x000000260420723c */ /* 0x000fe20000041818 */
[----:B------:R-:W1:Y:S01]  /*9e50*/  LDSM.16.M88.4 R36, [R134+0x3c00] ;  /* 0x003c00008624783b */ /* 0x000e620000000200 */
[----:B------:R-:W-:-:S02]  /*9e60*/  LOP3.LUT R2, R0, 0x30, R11, 0xfe, !PT ;  /* 0x0000003000027812 */ /* 0x000fc400078efe0b */
[----:B------:R-:W-:Y:S01]  /*9e70*/  LOP3.LUT R10, R0, 0x31, R11, 0xfe, !PT ;  /* 0x00000031000a7812 */ /* 0x000fe200078efe0b */
[----:B------:R-:W-:Y:S01]  /*9e80*/  MUFU.TANH R53, R17 ;  /* 0x0000001100357308 */ /* 0x000fe20000002400 */
[----:B------:R-:W-:Y:S02]  /*9e90*/  FSEL R80, R80, -INF , !P2 ;  /* 0xff80000050507808 */ /* 0x000fe40005000000 */
[----:B------:R-:W-:Y:S02]  /*9ea0*/  FSEL R118, R118, -INF , !P4 ;  /* 0xff80000076767808 */ /* 0x000fe40006000000 */
[----:B------:R-:W-:Y:S02]  /*9eb0*/  FSEL R76, R76, -INF , !P1 ;  /* 0xff8000004c4c7808 */ /* 0x000fe40004800000 */
[C---:B------:R-:W-:Y:S01]  /*9ec0*/  ISETP.GE.AND P2, PT, R2.reuse, R9, PT ;  /* 0x000000090200720c */ /* 0x040fe20003f46270 */
[----:B------:R-:W1:Y:S01]  /*9ed0*/  MUFU.TANH R185, R18 ;  /* 0x0000001200b97308 */ /* 0x000e620000002400 */
[----:B------:R-:W-:-:S02]  /*9ee0*/  ISETP.GE.AND P4, PT, R2, R8, PT ;  /* 0x000000080200720c */ /* 0x000fc40003f86270 */
[-C--:B------:R-:W-:Y:S02]  /*9ef0*/  ISETP.GE.AND P1, PT, R10, R9.reuse, PT ;  /* 0x000000090a00720c */ /* 0x080fe40003f26270 */
[----:B------:R-:W-:Y:S02]  /*9f00*/  LOP3.LUT R2, R0, 0x38, R11, 0xfe, !PT ;  /* 0x0000003800027812 */ /* 0x000fe400078efe0b */
[----:B------:R-:W-:Y:S01]  /*9f10*/  FSEL R115, R115, -INF , !P3 ;  /* 0xff80000073737808 */ /* 0x000fe20005800000 */
[----:B------:R2:W1:Y:S01]  /*9f20*/  MUFU.TANH R188, R19 ;  /* 0x0000001300bc7308 */ /* 0x0004620000002400 */
[----:B------:R-:W-:Y:S02]  /*9f30*/  FSEL R75, R75, -INF , !P2 ;  /* 0xff8000004b4b7808 */ /* 0x000fe40005000000 */
[----:B------:R-:W-:Y:S01]  /*9f40*/  FMUL.FTZ R32, R32, c[0x0][0x2ec] ;  /* 0x0000bb0020207a20 */ /* 0x000fe20000410000 */
[----:B------:R-:W-:Y:S01]  /*9f50*/  FSEL R77, R77, -INF , !P1 ;  /* 0xff8000004d4d7808 */ /* 0x000fe20004800000 */
[----:B------:R-:W-:Y:S01]  /*9f60*/  FMUL.FTZ R33, R33, c[0x0][0x2ec] ;  /* 0x0000bb0021217a20 */ /* 0x000fe20000410000 */
[----:B------:R-:W-:Y:S01]  /*9f70*/  ISETP.GE.AND P3, PT, R10, R8, PT ;  /* 0x000000080a00720c */ /* 0x000fe20003f66270 */
[----:B------:R-:W-:Y:S01]  /*9f80*/  FMUL.FTZ R34, R34, c[0x0][0x2ec] ;  /* 0x0000bb0022227a20 */ /* 0x000fe20000410000 */
[----:B------:R-:W-:Y:S01]  /*9f90*/  MUFU.TANH R49, R32 ;  /* 0x0000002000317308 */ /* 0x000fe20000002400 */
[----:B------:R-:W-:Y:S01]  /*9fa0*/  FMUL.FTZ R35, R35, c[0x0][0x2ec] ;  /* 0x0000bb0023237a20 */ /* 0x000fe20000410000 */
[----:B------:R-:W-:-:S02]  /*9fb0*/  ISETP.GE.AND P2, PT, R2, R9, PT ;  /* 0x000000090200720c */ /* 0x000fc40003f46270 */
[-C--:B------:R-:W-:Y:S02]  /*9fc0*/  ISETP.GE.AND P1, PT, R2, R8.reuse, PT ;  /* 0x000000080200720c */ /* 0x080fe40003f26270 */
[--C-:B------:R-:W-:Y:S01]  /*9fd0*/  LOP3.LUT R2, R0, 0x39, R11.reuse, 0xfe, !PT ;  /* 0x0000003900027812 */ /* 0x100fe200078efe0b */
[----:B--2---:R-:W-:Y:S01]  /*9fe0*/  HMMA.16816.F32.BF16 R16, R12, R40, RZ ;  /* 0x000000280c10723c */ /* 0x004fe200000418ff */
[----:B------:R-:W2:Y:S01]  /*9ff0*/  MUFU.TANH R48, R33 ;  /* 0x0000002100307308 */ /* 0x000ea20000002400 */
[----:B------:R-:W-:Y:S02]  /*a000*/  FSEL R117, R117, -INF , !P4 ;  /* 0xff80000075757808 */ /* 0x000fe40006000000 */
[----:B------:R-:W-:Y:S02]  /*a010*/  FSEL R122, R122, -INF , !P3 ;  /* 0xff8000007a7a7808 */ /* 0x000fe40005800000 */
[C---:B------:R-:W-:Y:S02]  /*a020*/  ISETP.GE.AND P4, PT, R2.reuse, R9, PT ;  /* 0x000000090200720c */ /* 0x040fe40003f86270 */
[----:B------:R-:W-:Y:S01]  /*a030*/  ISETP.GE.AND P3, PT, R2, R8, PT ;  /* 0x000000080200720c */ /* 0x000fe20003f66270 */
[----:B------:R-:W-:Y:S01]  /*a040*/  MUFU.TANH R191, R34 ;  /* 0x0000002200bf7308 */ /* 0x000fe20000002400 */
[----:B------:R-:W-:-:S02]  /*a050*/  LOP3.LUT R2, R0, 0x40, R11, 0xfe, !PT ;  /* 0x0000004000027812 */ /* 0x000fc400078efe0b */
[----:B------:R-:W-:Y:S02]  /*a060*/  FSEL R74, R74, -INF , !P2 ;  /* 0xff8000004a4a7808 */ /* 0x000fe40005000000 */
[----:B------:R-:W-:Y:S02]  /*a070*/  FSEL R124, R124, -INF , !P1 ;  /* 0xff8000007c7c7808 */ /* 0x000fe40004800000 */
[C---:B------:R-:W-:Y:S01]  /*a080*/  ISETP.GE.AND P2, PT, R2.reuse, R9, PT ;  /* 0x000000090200720c */ /* 0x040fe20003f46270 */
[----:B------:R2:W-:Y:S01]  /*a090*/  MUFU.TANH R194, R35 ;  /* 0x0000002300c27308 */ /* 0x0005e20000002400 */
[----:B------:R-:W-:Y:S02]  /*a0a0*/  ISETP.GE.AND P1, PT, R2, R8, PT ;  /* 0x000000080200720c */ /* 0x000fe40003f26270 */
[----:B------:R-:W-:Y:S02]  /*a0b0*/  LOP3.LUT R2, R0, 0x41, R11, 0xfe, !PT ;  /* 0x0000004100027812 */ /* 0x000fe400078efe0b */
[----:B------:R-:W-:-:S02]  /*a0c0*/  FSEL R73, R73, -INF , !P4 ;  /* 0xff80000049497808 */ /* 0x000fc40006000000 */
[----:B-1----:R-:W-:Y:S01]  /*a0d0*/  HMMA.16816.F32.BF16 R24, R4, R44, R16 ;  /* 0x0000002c0418723c */ /* 0x002fe20000041810 */
[----:B------:R-:W-:Y:S02]  /*a0e0*/  FSEL R121, R121, -INF , !P3 ;  /* 0xff80000079797808 */ /* 0x000fe40005800000 */
[C---:B------:R-:W-:Y:S02]  /*a0f0*/  ISETP.GE.AND P4, PT, R2.reuse, R9, PT ;  /* 0x000000090200720c */ /* 0x040fe40003f86270 */
[----:B------:R-:W-:Y:S02]  /*a100*/  ISETP.GE.AND P3, PT, R2, R8, PT ;  /* 0x000000080200720c */ /* 0x000fe40003f66270 */
[C-C-:B------:R-:W-:Y:S01]  /*a110*/  LOP3.LUT R10, R0.reuse, 0x48, R11.reuse, 0xfe, !PT ;  /* 0x00000048000a7812 */ /* 0x140fe200078efe0b */
[----:B------:R-:W-:Y:S01]  /*a120*/  HMMA.16816.F32.BF16 R16, R12, R42, RZ ;  /* 0x0000002a0c10723c */ /* 0x000fe200000418ff */
[----:B------:R-:W1:Y:S01]  /*a130*/  LDSM.16.M88.4 R40, [R172] ;  /* 0x00000000ac28783b */ /* 0x000e620000000200 */
[----:B------:R-:W-:-:S02]  /*a140*/  LOP3.LUT R2, R0, 0x49, R11, 0xfe, !PT ;  /* 0x0000004900027812 */ /* 0x000fc400078efe0b */
[----:B------:R-:W-:Y:S01]  /*a150*/  FSEL R68, R68, -INF , !P2 ;  /* 0xff80000044447808 */ /* 0x000fe20005000000 */
[----:B--2---:R-:W-:Y:S01]  /*a160*/  LDSM.16.M88.4 R32, [R171] ;  /* 0x00000000ab20783b */ /* 0x004fe20000000200 */
[----:B------:R-:W-:Y:S02]  /*a170*/  FSEL R72, R72, -INF , !P4 ;  /* 0xff80000048487808 */ /* 0x000fe40006000000 */
[----:B------:R-:W-:Y:S02]  /*a180*/  FSEL R123, R123, -INF , !P1 ;  /* 0xff8000007b7b7808 */ /* 0x000fe40004800000 */
[----:B------:R-:W-:Y:S02]  /*a190*/  FSEL R127, R127, -INF , !P3 ;  /* 0xff8000007f7f7808 */ /* 0x000fe40005800000 */
[C---:B------:R-:W-:Y:S02]  /*a1a0*/  ISETP.GE.AND P2, PT, R10.reuse, R9, PT ;  /* 0x000000090a00720c */ /* 0x040fe40003f46270 */
[----:B------:R-:W-:-:S02]  /*a1b0*/  ISETP.GE.AND P4, PT, R10, R8, PT ;  /* 0x000000080a00720c */ /* 0x000fc40003f86270 */
[----:B------:R-:W-:Y:S01]  /*a1c0*/  FMUL.FTZ R24, R24, c[0x0][0x2ec] ;  /* 0x0000bb0018187a20 */ /* 0x000fe20000410000 */
[C---:B------:R-:W-:Y:S01]  /*a1d0*/  ISETP.GE.AND P1, PT, R2.reuse, R9, PT ;  /* 0x000000090200720c */ /* 0x040fe20003f26270 */
[----:B------:R-:W-:Y:S01]  /*a1e0*/  FMUL.FTZ R25, R25, c[0x0][0x2ec] ;  /* 0x0000bb0019197a20 */ /* 0x000fe20000410000 */
[----:B------:R-:W-:Y:S01]  /*a1f0*/  ISETP.GE.AND P3, PT, R2, R8, PT ;  /* 0x000000080200720c */ /* 0x000fe20003f66270 */
[----:B------:R-:W-:Y:S01]  /*a200*/  FMUL.FTZ R26, R26, c[0x0][0x2ec] ;  /* 0x0000bb001a1a7a20 */ /* 0x000fe20000410000 */
[----:B------:R-:W-:Y:S01]  /*a210*/  MUFU.TANH R189, R24 ;  /* 0x0000001800bd7308 */ /* 0x000fe20000002400 */
[----:B------:R-:W-:Y:S01]  /*a220*/  FMUL.FTZ R27, R27, c[0x0][0x2ec] ;  /* 0x0000bb001b1b7a20 */ /* 0x000fe20000410000 */
[C-C-:B------:R-:W-:Y:S01]  /*a230*/  LOP3.LUT R10, R0.reuse, 0x50, R11.reuse, 0xfe, !PT ;  /* 0x00000050000a7812 */ /* 0x140fe200078efe0b */
[----:B------:R-:W-:Y:S01]  /*a240*/  HMMA.16816.F32.BF16 R28, R4, R46, R16 ;  /* 0x0000002e041c723c */ /* 0x000fe20000041810 */
[----:B------:R-:W2:Y:S01]  /*a250*/  LDSM.16.M88.4 R44, [R134+0x4000] ;  /* 0x00400000862c783b */ /* 0x000ea20000000200 */
[----:B------:R-:W-:-:S02]  /*a260*/  LOP3.LUT R2, R0, 0x51, R11, 0xfe, !PT ;  /* 0x0000005100027812 */ /* 0x000fc400078efe0b */
[----:B------:R-:W-:Y:S01]  /*a270*/  FSEL R69, R69, -INF , !P2 ;  /* 0xff80000045457808 */ /* 0x000fe20005000000 */
[----:B------:R-:W1:Y:S01]  /*a280*/  MUFU.TANH R21, R25 ;  /* 0x0000001900157308 */ /* 0x000e620000002400 */
[----:B------:R-:W-:Y:S02]  /*a290*/  FSEL R129, R129, -INF , !P4 ;  /* 0xff80000081817808 */ /* 0x000fe40006000000 */
[----:B------:R-:W-:Y:S01]  /*a2a0*/  HMMA.16816.F32.BF16 R16, R12, R36, RZ ;  /* 0x000000240c10723c */ /* 0x000fe200000418ff */
[----:B------:R-:W-:Y:S02]  /*a2b0*/  FSEL R71, R71, -INF , !P1 ;  /* 0xff80000047477808 */ /* 0x000fe40004800000 */
[----:B------:R-:W-:Y:S02]  /*a2c0*/  FSEL R130, R130, -INF , !P3 ;  /* 0xff80000082827808 */ /* 0x000fe40005800000 */
[----:B------:R-:W1:Y:S01]  /*a2d0*/  MUFU.TANH R159, R26 ;  /* 0x0000001a009f7308 */ /* 0x000e620000002400 */
[----:B------:R-:W-:-:S02]  /*a2e0*/  ISETP.GE.AND P2, PT, R10, R9, PT ;  /* 0x000000090a00720c */ /* 0x000fc40003f46270 */
[-C--:B------:R-:W-:Y:S02]  /*a2f0*/  ISETP.GE.AND P4, PT, R10, R8.reuse, PT ;  /* 0x000000080a00720c */ /* 0x080fe40003f86270 */
[C---:B------:R-:W-:Y:S02]  /*a300*/  ISETP.GE.AND P1, PT, R2.reuse, R9, PT ;  /* 0x000000090200720c */ /* 0x040fe40003f26270 */
[----:B------:R-:W-:Y:S01]  /*a310*/  ISETP.GE.AND P3, PT, R2, R8, PT ;  /* 0x000000080200720c */ /* 0x000fe20003f66270 */
[----:B------:R1:W1:Y:S01]  /*a320*/  MUFU.TANH R184, R27 ;  /* 0x0000001b00b87308 */ /* 0x0002620000002400 */
[--C-:B------:R-:W-:Y:S02]  /*a330*/  LOP3.LUT R10, R0, 0x58, R11.reuse, 0xfe, !PT ;  /* 0x00000058000a7812 */ /* 0x100fe400078efe0b */
[----:B------:R-:W-:Y:S01]  /*a340*/  FMUL.FTZ R28, R28, c[0x0][0x2ec] ;  /* 0x0000bb001c1c7a20 */ /* 0x000fe20000410000 */
[----:B------:R-:W-:Y:S01]  /*a350*/  LOP3.LUT R2, R0, 0x59, R11, 0xfe, !PT ;  /* 0x0000005900027812 */ /* 0x000fe200078efe0b */
[----:B------:R-:W-:Y:S01]  /*a360*/  FMUL.FTZ R29, R29, c[0x0][0x2ec] ;  /* 0x0000bb001d1d7a20 */ /* 0x000fe20000410000 */
[----:B------:R-:W-:Y:S01]  /*a370*/  FSEL R67, R67, -INF , !P2 ;  /* 0xff80000043437808 */ /* 0x000fe20005000000 */
[----:B------:R-:W-:Y:S01]  /*a380*/  FMUL.FTZ R30, R30, c[0x0][0x2ec] ;  /* 0x0000bb001e1e7a20 */ /* 0x000fe20000410000 */
[----:B------:R-:W2:Y:S01]  /*a390*/  MUFU.TANH R157, R28 ;  /* 0x0000001c009d7308 */ /* 0x000ea20000002400 */
[----:B------:R-:W-:Y:S01]  /*a3a0*/  FMUL.FTZ R31, R31, c[0x0][0x2ec] ;  /* 0x0000bb001f1f7a20 */ /* 0x000fe20000410000 */
[----:B------:R-:W-:-:S02]  /*a3b0*/  FSEL R66, R66, -INF , !P1 ;  /* 0xff80000042427808 */ /* 0x000fc40004800000 */
[----:B------:R-:W-:Y:S02]  /*a3c0*/  FSEL R128, R128, -INF , !P4 ;  /* 0xff80000080807808 */ /* 0x000fe40006000000 */
[----:B------:R-:W-:Y:S01]  /*a3d0*/  FSEL R131, R131, -INF , !P3 ;  /* 0xff80000083837808 */ /* 0x000fe20005800000 */
[----:B-1----:R-:W-:Y:S01]  /*a3e0*/  HMMA.16816.F32.BF16 R24, R4, R40, R16 ;  /* 0x000000280418723c */ /* 0x002fe20000041810 */
[----:B------:R-:W-:Y:S01]  /*a3f0*/  MUFU.TANH R187, R29 ;  /* 0x0000001d00bb7308 */ /* 0x000fe20000002400 */
[CC--:B------:R-:W-:Y:S02]  /*a400*/  ISETP.GE.AND P2, PT, R10.reuse, R9.reuse, PT ;  /* 0x000000090a00720c */ /* 0x0c0fe40003f46270 */
[-C--:B------:R-:W-:Y:S02]  /*a410*/  ISETP.GE.AND P1, PT, R10, R8.reuse, PT ;  /* 0x000000080a00720c */ /* 0x080fe40003f26270 */
[C---:B------:R-:W-:Y:S02]  /*a420*/  ISETP.GE.AND P4, PT, R2.reuse, R9, PT ;  /* 0x000000090200720c */ /* 0x040fe40003f86270 */
[----:B------:R-:W-:Y:S01]  /*a430*/  HMMA.16816.F32.BF16 R16, R12, R38, RZ ;  /* 0x000000260c10723c */ /* 0x000fe200000418ff */
[----:B------:R-:W1:Y:S01]  /*a440*/  MUFU.TANH R126, R30 ;  /* 0x0000001e007e7308 */ /* 0x000e620000002400 */
[----:B------:R-:W-:Y:S01]  /*a450*/  LDSM.16.M88.4 R36, [R134+0x4800] ;  /* 0x004800008624783b */ /* 0x000fe20000000200 */
[----:B------:R-:W-:-:S02]  /*a460*/  ISETP.GE.AND P3, PT, R2, R8, PT ;  /* 0x000000080200720c */ /* 0x000fc40003f66270 */
[--C-:B------:R-:W-:Y:S02]  /*a470*/  LOP3.LUT R2, R0, 0x60, R11.reuse, 0xfe, !PT ;  /* 0x0000006000027812 */ /* 0x100fe400078efe0b */
[----:B------:R-:W-:Y:S02]  /*a480*/  FSEL R64, R64, -INF , !P2 ;  /* 0xff80000040407808 */ /* 0x000fe40005000000 */
[----:B------:R1:W1:Y:S01]  /*a490*/  MUFU.TANH R153, R31 ;  /* 0x0000001f00997308 */ /* 0x0002620000002400 */
[----:B------:R-:W-:Y:S02]  /*a4a0*/  FSEL R133, R133, -INF , !P1 ;  /* 0xff80000085857808 */ /* 0x000fe40004800000 */
[CC--:B------:R-:W-:Y:S02]  /*a4b0*/  ISETP.GE.AND P2, PT, R2.reuse, R9.reuse, PT ;  /* 0x000000090200720c */ /* 0x0c0fe40003f46270 */
[----:B------:R-:W-:Y:S02]  /*a4c0*/  ISETP.GE.AND P1, PT, R2, R8, PT ;  /* 0x000000080200720c */ /* 0x000fe40003f26270 */
[----:B------:R-:W-:Y:S01]  /*a4d0*/  FMUL.FTZ R24, R24, c[0x0][0x2ec] ;  /* 0x0000bb0018187a20 */ /* 0x000fe20000410000 */
[----:B------:R-:W-:Y:S01]  /*a4e0*/  LOP3.LUT R2, R0, 0x61, R11, 0xfe, !PT ;  /* 0x0000006100027812 */ /* 0x000fe200078efe0b */
[----:B------:R-:W-:Y:S01]  /*a4f0*/  FMUL.FTZ R25, R25, c[0x0][0x2ec] ;  /* 0x0000bb0019197a20 */ /* 0x000fe20000410000 */
[----:B------:R-:W-:Y:S01]  /*a500*/  FSEL R65, R65, -INF , !P4 ;  /* 0xff80000041417808 */ /* 0x000fe20006000000 */
[----:B------:R-:W-:Y:S01]  /*a510*/  FMUL.FTZ R26, R26, c[0x0][0x2ec] ;  /* 0x0000bb001a1a7a20 */ /* 0x000fe20000410000 */
[----:B------:R-:W3:Y:S01]  /*a520*/  MUFU.TANH R120, R24 ;  /* 0x0000001800787308 */ /* 0x000ee20000002400 */
[----:B------:R-:W-:Y:S01]  /*a530*/  FMUL.FTZ R27, R27, c[0x0][0x2ec] ;  /* 0x0000bb001b1b7a20 */ /* 0x000fe20000410000 */
[----:B------:R-:W-:Y:S01]  /*a540*/  FSEL R152, R152, -INF , !P3 ;  /* 0xff80000098987808 */ /* 0x000fe20005800000 */
[----:B-1----:R-:W-:Y:S01]  /*a550*/  HMMA.16816.F32.BF16 R28, R4, R42, R16 ;  /* 0x0000002a041c723c */ /* 0x002fe20000041810 */
[----:B------:R-:W1:Y:S01]  /*a560*/  LDSM.16.M88.4 R40, [R134+0x4400] ;  /* 0x004400008628783b */ /* 0x000e620000000200 */
[----:B------:R-:W-:-:S03]  /*a570*/  ISETP.GE.AND P4, PT, R2, R9, PT ;  /* 0x000000090200720c */ /* 0x000fc60003f86270 */
[----:B------:R-:W1:Y:S01]  /*a580*/  MUFU.TANH R114, R25 ;  /* 0x0000001900727308 */ /* 0x000e620000002400 */
[----:B------:R-:W-:Y:S02]  /*a590*/  ISETP.GE.AND P3, PT, R2, R8, PT ;  /* 0x000000080200720c */ /* 0x000fe40003f66270 */
[C-C-:B------:R-:W-:Y:S01]  /*a5a0*/  LOP3.LUT R2, R0.reuse, 0x68, R11.reuse, 0xfe, !PT ;  /* 0x0000006800027812 */ /* 0x140fe200078efe0b */
[----:B--2---:R-:W-:Y:S01]  /*a5b0*/  HMMA.16816.F32.BF16 R16, R12, R44, RZ ;  /* 0x0000002c0c10723c */ /* 0x004fe200000418ff */
[----:B------:R-:W-:Y:S02]  /*a5c0*/  LOP3.LUT R10, R0, 0x69, R11, 0xfe, !PT ;  /* 0x00000069000a7812 */ /* 0x000fe400078efe0b */
[----:B------:R-:W-:Y:S01]  /*a5d0*/  FSEL R61, R61, -INF , !P2 ;  /* 0xff8000003d3d7808 */ /* 0x000fe20005000000 */
[----:B------:R-:W2:Y:S01]  /*a5e0*/  MUFU.TANH R125, R26 ;  /* 0x0000001a007d7308 */ /* 0x000ea20000002400 */
[----:B------:R-:W-:Y:S02]  /*a5f0*/  FSEL R63, R63, -INF , !P4 ;  /* 0xff8000003f3f7808 */ /* 0x000fe40006000000 */
[----:B------:R-:W-:-:S02]  /*a600*/  FSEL R132, R132, -INF , !P1 ;  /* 0xff80000084847808 */ /* 0x000fc40004800000 */
[----:B------:R-:W-:Y:S02]  /*a610*/  FSEL R154, R154, -INF , !P3 ;  /* 0xff8000009a9a7808 */ /* 0x000fe40005800000 */
[CC--:B------:R-:W-:Y:S01]  /*a620*/  ISETP.GE.AND P2, PT, R2.reuse, R9.reuse, PT ;  /* 0x000000090200720c */ /* 0x0c0fe20003f46270 */
[----:B------:R2:W1:Y:S01]  /*a630*/  MUFU.TANH R119, R27 ;  /* 0x0000001b00777308 */ /* 0x0004620000002400 */
[-C--:B------:R-:W-:Y:S02]  /*a640*/  ISETP.GE.AND P4, PT, R2, R8.reuse, PT ;  /* 0x000000080200720c */ /* 0x080fe40003f86270 */
[----:B------:R-:W-:Y:S01]  /*a650*/  ISETP.GE.AND P1, PT, R10, R9, PT ;  /* 0x000000090a00720c */ /* 0x000fe20003f26270 */
[----:B------:R-:W-:Y:S01]  /*a660*/  FMUL.FTZ R28, R28, c[0x0][0x2ec] ;  /* 0x0000bb001c1c7a20 */ /* 0x000fe20000410000 */
[----:B------:R-:W-:Y:S01]  /*a670*/  ISETP.GE.AND P3, PT, R10, R8, PT ;  /* 0x000000080a00720c */ /* 0x000fe20003f66270 */
[----:B------:R-:W-:Y:S01]  /*a680*/  FMUL.FTZ R29, R29, c[0x0][0x2ec] ;  /* 0x0000bb001d1d7a20 */ /* 0x000fe20000410000 */
[--C-:B------:R-:W-:Y:S01]  /*a690*/  LOP3.LUT R2, R0, 0x70, R11.reuse, 0xfe, !PT ;  /* 0x0000007000027812 */ /* 0x100fe200078efe0b */
[----:B------:R-:W-:Y:S01]  /*a6a0*/  FMUL.FTZ R30, R30, c[0x0][0x2ec] ;  /* 0x0000bb001e1e7a20 */ /* 0x000fe20000410000 */
[----:B------:R-:W1:Y:S01]  /*a6b0*/  MUFU.TANH R108, R28 ;  /* 0x0000001c006c7308 */ /* 0x000e620000002400 */
[----:B------:R-:W-:Y:S01]  /*a6c0*/  FMUL.FTZ R31, R31, c[0x0][0x2ec] ;  /* 0x0000bb001f1f7a20 */ /* 0x000fe20000410000 */
[----:B------:R-:W-:-:S02]  /*a6d0*/  LOP3.LUT R10, R0, 0x71, R11, 0xfe, !PT ;  /* 0x00000071000a7812 */ /* 0x000fc400078efe0b */
[----:B------:R-:W-:Y:S02]  /*a6e0*/  FSEL R59, R59, -INF , !P2 ;  /* 0xff8000003b3b7808 */ /* 0x000fe40005000000 */
[----:B------:R-:W-:Y:S01]  /*a6f0*/  FSEL R155, R155, -INF , !P4 ;  /* 0xff8000009b9b7808 */ /* 0x000fe20006000000 */
[----:B--2---:R-:W-:Y:S01]  /*a700*/  HMMA.16816.F32.BF16 R24, R4, R32, R16 ;  /* 0x000000200418723c */ /* 0x004fe20000041810 */
[----:B------:R-:W-:Y:S01]  /*a710*/  MUFU.TANH R112, R29 ;  /* 0x0000001d00707308 */ /* 0x000fe20000002400 */
[----:B------:R-:W-:Y:S02]  /*a720*/  FSEL R58, R58, -INF , !P1 ;  /* 0xff8000003a3a7808 */ /* 0x000fe40004800000 */
[CC--:B------:R-:W-:Y:S02]  /*a730*/  ISETP.GE.AND P2, PT, R2.reuse, R9.reuse, PT ;  /* 0x000000090200720c */ /* 0x0c0fe40003f46270 */
[----:B------:R-:W-:Y:S02]  /*a740*/  ISETP.GE.AND P4, PT, R2, R8, PT ;  /* 0x000000080200720c */ /* 0x000fe40003f86270 */
[----:B------:R-:W-:Y:S01]  /*a750*/  HMMA.16816.F32.BF16 R16, R12, R46, RZ ;  /* 0x0000002e0c10723c */ /* 0x000fe200000418ff */
[----:B------:R-:W2:Y:S01]  /*a760*/  LDSM.16.M88.4 R44, [R170] ;  /* 0x00000000aa2c783b */ /* 0x000ea20000000200 */
[----:B------:R-:W1:Y:S01]  /*a770*/  MUFU.TANH R99, R30 ;  /* 0x0000001e00637308 */ /* 0x000e620000002400 */
[----:B------:R-:W-:-:S02]  /*a780*/  ISETP.GE.AND P1, PT, R10, R9, PT ;  /* 0x000000090a00720c */ /* 0x000fc40003f26270 */
[--C-:B------:R-:W-:Y:S02]  /*a790*/  LOP3.LUT R2, R0, 0x78, R11.reuse, 0xfe, !PT ;  /* 0x0000007800027812 */ /* 0x100fe400078efe0b */
[----:B----4-:R-:W-:Y:S02]  /*a7a0*/  FSEL R158, R158, -INF , !P3 ;  /* 0xff8000009e9e7808 */ /* 0x010fe40005800000 */
[----:B------:R-:W-:Y:S01]  /*a7b0*/  FSEL R60, R60, -INF , !P2 ;  /* 0xff8000003c3c7808 */ /* 0x000fe20005000000 */
[----:B------:R4:W1:Y:S01]  /*a7c0*/  MUFU.TANH R106, R31 ;  /* 0x0000001f006a7308 */ /* 0x0008620000002400 */
[----:B------:R-:W-:Y:S02]  /*a7d0*/  FSEL R62, R62, -INF , !P1 ;  /* 0xff8000003e3e7808 */ /* 0x000fe40004800000 */
[-C--:B------:R-:W-:Y:S02]  /*a7e0*/  ISETP.GE.AND P3, PT, R10, R8.reuse, PT ;  /* 0x000000080a00720c */ /* 0x080fe40003f66270 */
[----:B------:R-:W-:Y:S01]  /*a7f0*/  ISETP.GE.AND P2, PT, R2, R9, PT ;  /* 0x000000090200720c */ /* 0x000fe20003f46270 */
[----:B------:R-:W-:Y:S01]  /*a800*/  FMUL.FTZ R24, R24, c[0x0][0x2ec] ;  /* 0x0000bb0018187a20 */ /* 0x000fe20000410000 */
[----:B------:R-:W-:Y:S01]  /*a810*/  ISETP.GE.AND P1, PT, R2, R8, PT ;  /* 0x000000080200720c */ /* 0x000fe20003f26270 */
[----:B------:R-:W-:Y:S01]  /*a820*/  FMUL.FTZ R25, R25, c[0x0][0x2ec] ;  /* 0x0000bb0019197a20 */ /* 0x000fe20000410000 */
[--C-:B------:R-:W-:Y:S01]  /*a830*/  LOP3.LUT R10, R0, 0x79, R11.reuse, 0xfe, !PT ;  /* 0x00000079000a7812 */ /* 0x100fe200078efe0b */
[----:B------:R-:W-:Y:S01]  /*a840*/  FMUL.FTZ R26, R26, c[0x0][0x2ec] ;  /* 0x0000bb001a1a7a20 */ /* 0x000fe20000410000 */
[----:B------:R-:W-:Y:S01]  /*a850*/  MUFU.TANH R23, R24 ;  /* 0x0000001800177308 */ /* 0x000fe20000002400 */
[----:B------:R-:W-:Y:S01]  /*a860*/  FMUL.FTZ R27, R27, c[0x0][0x2ec] ;  /* 0x0000bb001b1b7a20 */ /* 0x000fe20000410000 */
[----:B------:R-:W-:-:S02]  /*a870*/  LOP3.LUT R2, R0, 0x80, R11, 0xfe, !PT ;  /* 0x0000008000027812 */ /* 0x000fc400078efe0b */
[----:B------:R-:W-:Y:S01]  /*a880*/  FSEL R156, R156, -INF , !P4 ;  /* 0xff8000009c9c7808 */ /* 0x000fe20006000000 */
[----:B----4-:R-:W-:Y:S01]  /*a890*/  HMMA.16816.F32.BF16 R28, R4, R34, R16 ;  /* 0x00000022041c723c */ /* 0x010fe20000041810 */
[----:B------:R-:W-:Y:S02]  /*a8a0*/  FSEL R160, R160, -INF , !P3 ;  /* 0xff800000a0a07808 */ /* 0x000fe40005800000 */
[----:B------:R-:W4:Y:S01]  /*a8b0*/  MUFU.TANH R97, R25 ;  /* 0x0000001900617308 */ /* 0x000f220000002400 */
[----:B---3--:R-:W-:Y:S02]  /*a8c0*/  FSEL R56, R56, -INF , !P2 ;  /* 0xff80000038387808 */ /* 0x008fe40005000000 */
[----:B-----5:R-:W-:Y:S02]  /*a8d0*/  FSEL R161, R161, -INF , !P1 ;  /* 0xff800000a1a17808 */ /* 0x020fe40004800000 */
[----:B-1----:R-:W-:Y:S01]  /*a8e0*/  HMMA.16816.F32.BF16 R16, R12, R40, RZ ;  /* 0x000000280c10723c */ /* 0x002fe200000418ff */
[----:B------:R-:W-:-:S02]  /*a8f0*/  ISETP.GE.AND P4, PT, R10, R9, PT ;  /* 0x000000090a00720c */ /* 0x000fc40003f86270 */
[----:B------:R-:W1:Y:S01]  /*a900*/  MUFU.TANH R100, R26 ;  /* 0x0000001a00647308 */ /* 0x000e620000002400 */
[-C--:B------:R-:W-:Y:S02]  /*a910*/  ISETP.GE.AND P3, PT, R10, R8.reuse, PT ;  /* 0x000000080a00720c */ /* 0x080fe40003f66270 */
[C---:B------:R-:W-:Y:S02]  /*a920*/  ISETP.GE.AND P2, PT, R2.reuse, R9, PT ;  /* 0x000000090200720c */ /* 0x040fe40003f46270 */
[----:B------:R-:W-:Y:S02]  /*a930*/  ISETP.GE.AND P1, PT, R2, R8, PT ;  /* 0x000000080200720c */ /* 0x000fe40003f26270 */
[----:B------:R-:W-:Y:S01]  /*a940*/  LOP3.LUT R2, R0, 0x81, R11, 0xfe, !PT ;  /* 0x0000008100027812 */ /* 0x000fe200078efe0b */
[----:B------:R2:W3:Y:S01]  /*a950*/  MUFU.TANH R98, R27 ;  /* 0x0000001b00627308 */ /* 0x0004e20000002400 */
[----:B------:R-:W-:Y:S02]  /*a960*/  FSEL R54, R54, -INF , !P4 ;  /* 0xff80000036367808 */ /* 0x000fe40006000000 */
[----:B------:R-:W-:-:S02]  /*a970*/  FSEL R163, R163, -INF , !P3 ;  /* 0xff800000a3a37808 */ /* 0x000fc40005800000 */
[-C--:B------:R-:W-:Y:S01]  /*a980*/  ISETP.GE.AND P4, PT, R2, R9.reuse, PT ;  /* 0x000000090200720c */ /* 0x080fe20003f86270 */
[----:B------:R-:W-:Y:S01]  /*a990*/  FMUL.FTZ R28, R28, c[0x0][0x2ec] ;  /* 0x0000bb001c1c7a20 */ /* 0x000fe20000410000 */
[-C--:B------:R-:W-:Y:S01]  /*a9a0*/  ISETP.GE.AND P3, PT, R2, R8.reuse, PT ;  /* 0x000000080200720c */ /* 0x080fe20003f66270 */
[----:B------:R-:W-:Y:S01]  /*a9b0*/  FMUL.FTZ R29, R29, c[0x0][0x2ec] ;  /* 0x0000bb001d1d7a20 */ /* 0x000fe20000410000 */
[----:B------:R-:W-:Y:S01]  /*a9c0*/  LOP3.LUT R2, R0, 0x88, R11, 0xfe, !PT ;  /* 0x0000008800027812 */ /* 0x000fe200078efe0b */
[----:B------:R-:W-:Y:S01]  /*a9d0*/  FMUL.FTZ R30, R30, c[0x0][0x2ec] ;  /* 0x0000bb001e1e7a20 */ /* 0x000fe20000410000 */
[----:B------:R-:W-:Y:S01]  /*a9e0*/  FSEL R55, R55, -INF , !P2 ;  /* 0xff80000037377808 */ /* 0x000fe20005000000 */
[----:B------:R-:W-:Y:S01]  /*a9f0*/  FMUL.FTZ R31, R31, c[0x0][0x2ec] ;  /* 0x0000bb001f1f7a20 */ /* 0x000fe20000410000 */
[----:B------:R-:W-:Y:S01]  /*aa00*/  FSEL R57, R57, -INF , !P4 ;  /* 0xff80000039397808 */ /* 0x000fe20006000000 */
[----:B------:R-:W-:Y:S01]  /*aa10*/  MUFU.TANH R95, R28 ;  /* 0x0000001c005f7308 */ /* 0x000fe20000002400 */
[C---:B------:R-:W-:Y:S01]  /*aa20*/  ISETP.GE.AND P2, PT, R2.reuse, R9, PT ;  /* 0x000000090200720c */ /* 0x040fe20003f46270 */
[----:B--2---:R-:W-:Y:S01]  /*aa30*/  HMMA.16816.F32.BF16 R24, R4, R44, R16 ;  /* 0x0000002c0418723c */ /* 0x004fe20000041810 */
[----:B------:R-:W-:-:S02]  /*aa40*/  ISETP.GE.AND P4, PT, R2, R8, PT ;  /* 0x000000080200720c */ /* 0x000fc40003f86270 */
[--C-:B------:R-:W-:Y:S02]  /*aa50*/  LOP3.LUT R2, R0, 0x89, R11.reuse, 0xfe, !PT ;  /* 0x0000008900027812 */ /* 0x100fe400078efe0b */
[----:B------:R-:W-:Y:S01]  /*aa60*/  FSEL R162, R162, -INF , !P1 ;  /* 0xff800000a2a27808 */ /* 0x000fe20004800000 */
[----:B------:R-:W-:Y:S01]  /*aa70*/  MUFU.TANH R96, R29 ;  /* 0x0000001d00607308 */ /* 0x000fe20000002400 */
[----:B------:R-:W-:Y:S01]  /*aa80*/  FSEL R186, R186, -INF , !P3 ;  /* 0xff800000baba7808 */ /* 0x000fe20005800000 */
[----:B------:R-:W-:Y:S01]  /*aa90*/  HMMA.16816.F32.BF16 R16, R12, R42, RZ ;  /* 0x0000002a0c10723c */ /* 0x000fe200000418ff */
[----:B------:R-:W2:Y:S01]  /*aaa0*/  LDSM.16.M88.4 R40, [R169] ;  /* 0x00000000a928783b */ /* 0x000ea20000000200 */
[C---:B------:R-:W-:Y:S02]  /*aab0*/  ISETP.GE.AND P1, PT, R2.reuse, R9, PT ;  /* 0x000000090200720c */ /* 0x040fe40003f26270 */
[----:B------:R-:W-:Y:S02]  /*aac0*/  ISETP.GE.AND P3, PT, R2, R8, PT ;  /* 0x000000080200720c */ /* 0x000fe40003f66270 */
[----:B------:R-:W5:Y:S01]  /*aad0*/  MUFU.TANH R90, R30 ;  /* 0x0000001e005a7308 */ /* 0x000f620000002400 */
[----:B------:R-:W-:-:S02]  /*aae0*/  LOP3.LUT R10, R0, 0x90, R11, 0xfe, !PT ;  /* 0x00000090000a7812 */ /* 0x000fc400078efe0b */
[--C-:B------:R-:W-:Y:S02]  /*aaf0*/  LOP3.LUT R2, R0, 0x91, R11.reuse, 0xfe, !PT ;  /* 0x0000009100027812 */ /* 0x100fe400078efe0b */
[----:B------:R-:W-:Y:S02]  /*ab00*/  FSEL R185, R185, -INF , !P4 ;  /* 0xff800000b9b97808 */ /* 0x000fe40006000000 */
[----:B------:R-:W-:Y:S01]  /*ab10*/  FSEL R53, R53, -INF , !P1 ;  /* 0xff80000035357808 */ /* 0x000fe20004800000 */
[----:B------:R2:W1:Y:S01]  /*ab20*/  MUFU.TANH R94, R31 ;  /* 0x0000001f005e7308 */ /* 0x0004620000002400 */
[----:B------:R-:W-:Y:S01]  /*ab30*/  FSEL R188, R188, -INF , !P3 ;  /* 0xff800000bcbc7808 */ /* 0x000fe20005800000 */
[----:B------:R-:W-:Y:S01]  /*ab40*/  FMUL.FTZ R24, R24, c[0x0][0x2ec] ;  /* 0x0000bb0018187a20 */ /* 0x000fe20000410000 */
[-C--:B------:R-:W-:Y:S01]  /*ab50*/  ISETP.GE.AND P4, PT, R10, R8.reuse, PT ;  /* 0x000000080a00720c */ /* 0x080fe20003f86270 */
[----:B------:R-:W-:Y:S01]  /*ab60*/  FMUL.FTZ R25, R25, c[0x0][0x2ec] ;  /* 0x0000bb0019197a20 */ /* 0x000fe20000410000 */
[----:B------:R-:W-:Y:S01]  /*ab70*/  ISETP.GE.AND P1, PT, R2, R9, PT ;  /* 0x000000090200720c */ /* 0x000fe20003f26270 */
[----:B------:R-:W-:Y:S01]  /*ab80*/  FMUL.FTZ R26, R26, c[0x0][0x2ec] ;  /* 0x0000bb001a1a7a20 */ /* 0x000fe20000410000 */
[----:B------:R-:W-:Y:S01]  /*ab90*/  ISETP.GE.AND P3, PT, R2, R8, PT ;  /* 0x000000080200720c */ /* 0x000fe20003f66270 */
[----:B------:R-:W-:Y:S01]  /*aba0*/  FMUL.FTZ R27, R27, c[0x0][0x2ec] ;  /* 0x0000bb001b1b7a20 */ /* 0x000fe20000410000 */
[----:B------:R-:W1:Y:S01]  /*abb0*/  MUFU.TANH R93, R24 ;  /* 0x00000018005d7308 */ /* 0x000e620000002400 */
[----:B------:R-:W-:Y:S01]  /*abc0*/  HMMA.16816.F32.BF16 R32, R4, R46, R16 ;  /* 0x0000002e0420723c */ /* 0x000fe20000041810 */
[----:B------:R-:W-:-:S02]  /*abd0*/  LOP3.LUT R2, R0, 0x99, R11, 0xfe, !PT ;  /* 0x0000009900027812 */ /* 0x000fc400078efe0b */
[----:B------:R-:W-:Y:S02]  /*abe0*/  FSEL R190, R190, -INF , !P4 ;  /* 0xff800000bebe7808 */ /* 0x000fe40006000000 */
[----:B------:R-:W-:Y:S02]  /*abf0*/  FSEL R195, R22, -INF , !P3 ;  /* 0xff80000016c37808 */ /* 0x000fe40005800000 */
[----:B------:R-:W1:Y:S01]  /*ac00*/  MUFU.TANH R91, R25 ;  /* 0x00000019005b7308 */ /* 0x000e620000002400 */
[----:B------:R-:W-:Y:S01]  /*ac10*/  HMMA.16816.F32.BF16 R16, R12, R36, RZ ;  /* 0x000000240c10723c */ /* 0x000fe200000418ff */
[C---:B------:R-:W-:Y:S02]  /*ac20*/  ISETP.GE.AND P4, PT, R2.reuse, R9, PT ;  /* 0x000000090200720c */ /* 0x040fe40003f86270 */
[----:B------:R-:W-:Y:S02]  /*ac30*/  ISETP.GE.AND P3, PT, R2, R8, PT ;  /* 0x000000080200720c */ /* 0x000fe40003f66270 */
[----:B------:R-:W-:-:S02]  /*ac40*/  LOP3.LUT R2, R0, 0xa1, R11, 0xfe, !PT ;  /* 0x000000a100027812 */ /* 0x000fc400078efe0b */
[----:B------:R-:W1:Y:S01]  /*ac50*/  MUFU.TANH R92, R26 ;  /* 0x0000001a005c7308 */ /* 0x000e620000002400 */
[----:B------:R-:W-:Y:S02]  /*ac60*/  FSEL R48, R48, -INF , !P4 ;  /* 0xff80000030307808 */ /* 0x000fe40006000000 */
[-C--:B------:R-:W-:Y:S02]  /*ac70*/  ISETP.GE.AND P4, PT, R2, R9.reuse, PT ;  /* 0x000000090200720c */ /* 0x080fe40003f86270 */
[----:B------:R-:W-:Y:S02]  /*ac80*/  FSEL R52, R52, -INF , !P2 ;  /* 0xff80000034347808 */ /* 0x000fe40005000000 */
[----:B------:R-:W-:Y:S01]  /*ac90*/  FSEL R47, R21, -INF , !P4 ;  /* 0xff800000152f7808 */ /* 0x000fe20006000000 */
[----:B------:R1:W1:Y:S01]  /*aca0*/  MUFU.TANH R89, R27 ;  /* 0x0000001b00597308 */ /* 0x0002620000002400 */
        /* <DEDUP_REMOVED lines=8> */
[----:B--2---:R-:W-:Y:S01]  /*ad30*/  HMMA.16816.F32.BF16 R28, R4, R40, R16 ;  /* 0x00000028041c723c */ /* 0x004fe20000041810 */
[----:B------:R-:W2:Y:S01]  /*ad40*/  MUFU.TANH R41, R32 ;  /* 0x0000002000297308 */ /* 0x000ea20000002400 */
[----:B------:R-:W-:-:S02]  /*ad50*/  ISETP.GE.AND P2, PT, R10, R9, PT ;  /* 0x000000090a00720c */ /* 0x000fc40003f46270 */
[----:B------:R-:W-:Y:S02]  /*ad60*/  ISETP.GE.AND P1, PT, R10, R8, PT ;  /* 0x000000080a00720c */ /* 0x000fe40003f26270 */
[----:B------:R-:W-:Y:S01]  /*ad70*/  LOP3.LUT R10, R0, 0xa0, R11, 0xfe, !PT ;  /* 0x000000a0000a7812 */ /* 0x000fe200078efe0b */
[----:B-1----:R-:W1:Y:S01]  /*ad80*/  LDSM.16.M88.4 R24, [R134+0x4c00] ;  /* 0x004c00008618783b */ /* 0x002e620000000200 */
[----:B------:R-:W-:Y:S01]  /*ad90*/  HMMA.16816.F32.BF16 R16, R12, R38, RZ ;  /* 0x000000260c10723c */ /* 0x000fe200000418ff */
[----:B------:R-:W-:Y:S01]  /*ada0*/  MUFU.TANH R40, R33 ;  /* 0x0000002100287308 */ /* 0x000fe20000002400 */
[----:B------:R-:W-:Y:S01]  /*adb0*/  FSEL R49, R49, -INF , !P2 ;  /* 0xff80000031317808 */ /* 0x000fe20005000000 */
[----:B------:R-:W2:Y:S01]  /*adc0*/  LDSM.16.M88.4 R36, [R168] ;  /* 0x00000000a824783b */ /* 0x000ea20000000200 */
[----:B------:R-:W-:Y:S01]  /*add0*/  FSEL R191, R191, -INF , !P1 ;  /* 0xff800000bfbf7808 */ /* 0x000fe20004800000 */
[----:B------:R-:W-:-:S04]  /*ade0*/  DEPBAR.LE SB0, 0x0 ;  /* 0x000080000000791a */ /* 0x000fc80000000000 */
[----:B------:R-:W1:Y:S01]  /*adf0*/  MUFU.TANH R22, R34 ;  /* 0x0000002200167308 */ /* 0x000e620000002400 */
[----:B------:R-:W-:Y:S02]  /*ae00*/  FSEL R194, R194, -INF , !P3 ;  /* 0xff800000c2c27808 */ /* 0x000fe40005800000 */
[CC--:B------:R-:W-:Y:S02]  /*ae10*/  ISETP.GE.AND P2, PT, R10.reuse, R9.reuse, PT ;  /* 0x000000090a00720c */ /* 0x0c0fe40003f46270 */
[-C--:B------:R-:W-:Y:S02]  /*ae20*/  ISETP.GE.AND P1, PT, R10, R8.reuse, PT ;  /* 0x000000080a00720c */ /* 0x080fe40003f26270 */
[----:B------:R-:W-:Y:S01]  /*ae30*/  ISETP.GE.AND P3, PT, R2, R8, PT ;  /* 0x000000080200720c */ /* 0x000fe20003f66270 */
[----:B------:R3:W-:Y:S01]  /*ae40*/  MUFU.TANH R21, R35 ;  /* 0x0000002300157308 */ /* 0x0007e20000002400 */
[--C-:B------:R-:W-:Y:S01]  /*ae50*/  LOP3.LUT R10, R0, 0xa8, R11.reuse, 0xfe, !PT ;  /* 0x000000a8000a7812 */ /* 0x100fe200078efe0b */
[----:B------:R-:W-:Y:S01]  /*ae60*/  FMUL.FTZ R28, R28, c[0x0][0x2ec] ;  /* 0x0000bb001c1c7a20 */ /* 0x000fe20000410000 */
[----:B------:R-:W-:Y:S01]  /*ae70*/  LOP3.LUT R2, R0, 0xa9, R11, 0xfe, !PT ;  /* 0x000000a900027812 */ /* 0x000fe200078efe0b */
[----:B------:R-:W-:Y:S01]  /*ae80*/  FMUL.FTZ R29, R29, c[0x0][0x2ec] ;  /* 0x0000bb001d1d7a20 */ /* 0x000fe20000410000 */
[----:B------:R-:W-:Y:S01]  /*ae90*/  FSEL R46, R189, -INF , !P2 ;  /* 0xff800000bd2e7808 */ /* 0x000fe20005000000 */
[----:B------:R-:W-:Y:S01]  /*aea0*/  FMUL.FTZ R31, R31, c[0x0][0x2ec] ;  /* 0x0000bb001f1f7a20 */ /* 0x000fe20000410000 */
[----:B------:R-:W-:Y:S01]  /*aeb0*/  FSEL R159, R159, -INF , !P1 ;  /* 0xff8000009f9f7808 */ /* 0x000fe20004800000 */
[----:B------:R-:W1:Y:S01]  /*aec0*/  MUFU.TANH R28, R28 ;  /* 0x0000001c001c7308 */ /* 0x000e620000002400 */
[----:B------:R-:W-:Y:S01]  /*aed0*/  FSEL R184, R184, -INF , !P3 ;  /* 0xff800000b8b87808 */ /* 0x000fe20005800000 */
[----:B------:R-:W-:Y:S01]  /*aee0*/  FMUL.FTZ R30, R30, c[0x0][0x2ec] ;  /* 0x0000bb001e1e7a20 */ /* 0x000fe20000410000 */
[----:B------:R-:W-:-:S02]  /*aef0*/  ISETP.GE.AND P2, PT, R10, R9, PT ;  /* 0x000000090a00720c */ /* 0x000fc40003f46270 */
[-C--:B------:R-:W-:Y:S02]  /*af00*/  ISETP.GE.AND P4, PT, R10, R8.reuse, PT ;  /* 0x000000080a00720c */ /* 0x080fe40003f86270 */
[C---:B------:R-:W-:Y:S01]  /*af10*/  ISETP.GE.AND P1, PT, R2.reuse, R9, PT ;  /* 0x000000090200720c */ /* 0x040fe20003f26270 */
[----:B---3--:R-:W-:Y:S01]  /*af20*/  HMMA.16816.F32.BF16 R32, R4, R42, R16 ;  /* 0x0000002a0420723c */ /* 0x008fe20000041810 */
[----:B------:R-:W-:Y:S01]  /*af30*/  ISETP.GE.AND P3, PT, R2, R8, PT ;  /* 0x000000080200720c */ /* 0x000fe20003f66270 */
[----:B------:R-:W3:Y:S01]  /*af40*/  MUFU.TANH R29, R29 ;  /* 0x0000001d001d7308 */ /* 0x000ee20000002400 */
[C-C-:B------:R-:W-:Y:S02]  /*af50*/  LOP3.LUT R2, R0.reuse, 0xb0, R11.reuse, 0xfe, !PT ;  /* 0x000000b000027812 */ /* 0x140fe400078efe0b */
[----:B------:R-:W-:Y:S02]  /*af60*/  LOP3.LUT R10, R0, 0xb1, R11, 0xfe, !PT ;  /* 0x000000b1000a7812 */ /* 0x000fe400078efe0b */
[----:B------:R-:W-:Y:S01]  /*af70*/  FSEL R45, R157, -INF , !P2 ;  /* 0xff8000009d2d7808 */ /* 0x000fe20005000000 */
[----:B-1----:R-:W-:Y:S01]  /*af80*/  HMMA.16816.F32.BF16 R16, R12, R24, RZ ;  /* 0x000000180c10723c */ /* 0x002fe200000418ff */
[----:B------:R-:W-:Y:S01]  /*af90*/  FSEL R126, R126, -INF , !P4 ;  /* 0xff8000007e7e7808 */ /* 0x000fe20006000000 */
[----:B------:R-:W-:Y:S01]  /*afa0*/  MUFU.TANH R31, R31 ;  /* 0x0000001f001f7308 */ /* 0x000fe20000002400 */
[----:B------:R-:W-:-:S02]  /*afb0*/  FSEL R44, R187, -INF , !P1 ;  /* 0xff800000bb2c7808 */ /* 0x000fc40004800000 */
[----:B------:R-:W-:Y:S02]  /*afc0*/  FSEL R153, R153, -INF , !P3 ;  /* 0xff80000099997808 */ /* 0x000fe40005800000 */
[CC--:B------:R-:W-:Y:S01]  /*afd0*/  ISETP.GE.AND P2, PT, R2.reuse, R9.reuse, PT ;  /* 0x000000090200720c */ /* 0x0c0fe20003f46270 */
[----:B------:R-:W-:Y:S01]  /*afe0*/  HMMA.16816.F32.BF16 R12, R12, R26, RZ ;  /* 0x0000001a0c0c723c */ /* 0x000fe200000418ff */
[-C--:B------:R-:W-:Y:S01]  /*aff0*/  ISETP.GE.AND P4, PT, R2, R8.reuse, PT ;  /* 0x000000080200720c */ /* 0x080fe20003f86270 */
[----:B------:R-:W-:Y:S01]  /*b000*/  MUFU.TANH R30, R30 ;  /* 0x0000001e001e7308 */ /* 0x000fe20000002400 */
[CC--:B------:R-:W-:Y:S02]  /*b010*/  ISETP.GE.AND P1, PT, R10.reuse, R9.reuse, PT ;  /* 0x000000090a00720c */ /* 0x0c0fe40003f26270 */
[----:B------:R-:W-:Y:S02]  /*b020*/  ISETP.GE.AND P3, PT, R10, R8, PT ;  /* 0x000000080a00720c */ /* 0x000fe40003f66270 */
        /* <DEDUP_REMOVED lines=9> */
[----:B--2---:R-:W-:Y:S01]  /*b0c0*/  HMMA.16816.F32.BF16 R16, R4, R36, R16 ;  /* 0x000000240410723c */ /* 0x004fe20000041810 */
[----:B------:R-:W-:Y:S01]  /*b0d0*/  FSEL R119, R119, -INF , !P3 ;  /* 0xff80000077777808 */ /* 0x000fe20005800000 */
[----:B------:R-:W-:Y:S01]  /*b0e0*/  FMUL.FTZ R33, R33, c[0x0][0x2ec] ;  /* 0x0000bb0021217a20 */ /* 0x000fe20000410000 */
[----:B------:R-:W-:-:S02]  /*b0f0*/  ISETP.GE.AND P2, PT, R2, R9, PT ;  /* 0x000000090200720c */ /* 0x000fc40003f46270 */
[-C--:B------:R-:W-:Y:S01]  /*b100*/  ISETP.GE.AND P1, PT, R2, R8.reuse, PT ;  /* 0x000000080200720c */ /* 0x080fe20003f26270 */
[----:B------:R-:W2:Y:S01]  /*b110*/  MUFU.TANH R34, R34 ;  /* 0x0000002200227308 */ /* 0x000ea20000002400 */
[C---:B------:R-:W-:Y:S01]  /*b120*/  ISETP.GE.AND P4, PT, R10.reuse, R9, PT ;  /* 0x000000090a00720c */ /* 0x040fe20003f86270 */
[----:B------:R-:W-:Y:S01]  /*b130*/  HMMA.16816.F32.BF16 R12, R4, R38, R12 ;  /* 0x00000026040c723c */ /* 0x000fe2000004180c */
[----:B------:R-:W-:Y:S02]  /*b140*/  ISETP.GE.AND P3, PT, R10, R8, PT ;  /* 0x000000080a00720c */ /* 0x000fe40003f66270 */
[C-C-:B------:R-:W-:Y:S02]  /*b150*/  LOP3.LUT R2, R0.reuse, 0xc0, R11.reuse, 0xfe, !PT ;  /* 0x000000c000027812 */ /* 0x140fe400078efe0b */
[----:B------:R-:W-:Y:S01]  /*b160*/  LOP3.LUT R10, R0, 0xc1, R11, 0xfe, !PT ;  /* 0x000000c1000a7812 */ /* 0x000fe200078efe0b */
[----:B------:R-:W1:Y:S01]  /*b170*/  MUFU.TANH R35, R35 ;  /* 0x0000002300237308 */ /* 0x000e620000002400 */
[----:B------:R-:W-:-:S02]  /*b180*/  FSEL R25, R108, -INF , !P2 ;  /* 0xff8000006c197808 */ /* 0x000fc40005000000 */
[----:B------:R-:W-:Y:S02]  /*b190*/  FSEL R99, R99, -INF , !P1 ;  /* 0xff80000063637808 */ /* 0x000fe40004800000 */
[----:B------:R-:W-:Y:S02]  /*b1a0*/  FSEL R24, R112, -INF , !P4 ;  /* 0xff80000070187808 */ /* 0x000fe40006000000 */
[CC--:B------:R-:W-:Y:S01]  /*b1b0*/  ISETP.GE.AND P2, PT, R2.reuse, R9.reuse, PT ;  /* 0x000000090200720c */ /* 0x0c0fe20003f46270 */
[----:B------:R-:W1:Y:S01]  /*b1c0*/  MUFU.TANH R33, R33 ;  /* 0x0000002100217308 */ /* 0x000e620000002400 */
[-C--:B------:R-:W-:Y:S01]  /*b1d0*/  ISETP.GE.AND P1, PT, R2, R8.reuse, PT ;  /* 0x000000080200720c */ /* 0x080fe20003f26270 */
[----:B------:R-:W-:Y:S01]  /*b1e0*/  FMUL.FTZ R16, R16, c[0x0][0x2ec] ;  /* 0x0000bb0010107a20 */ /* 0x000fe20000410000 */
[----:B------:R-:W-:Y:S01]  /*b1f0*/  ISETP.GE.AND P4, PT, R10, R9, PT ;  /* 0x000000090a00720c */ /* 0x000fe20003f86270 */
[----:B------:R-:W-:Y:S01]  /*b200*/  FMUL.FTZ R17, R17, c[0x0][0x2ec] ;  /* 0x0000bb0011117a20 */ /* 0x000fe20000410000 */
[----:B------:R-:W-:Y:S01]  /*b210*/  FSEL R106, R106, -INF , !P3 ;  /* 0xff8000006a6a7808 */ /* 0x000fe20005800000 */
[----:B------:R-:W-:Y:S01]  /*b220*/  FMUL.FTZ R18, R18, c[0x0][0x2ec] ;  /* 0x0000bb0012127a20 */ /* 0x000fe20000410000 */
[--C-:B------:R-:W-:Y:S01]  /*b230*/  LOP3.LUT R2, R0, 0xc8, R11.reuse, 0xfe, !PT ;  /* 0x000000c800027812 */ /* 0x100fe200078efe0b */
[----:B------:R-:W-:Y:S01]  /*b240*/  FMUL.FTZ R19, R19, c[0x0][0x2ec] ;  /* 0x0000bb0013137a20 */ /* 0x000fe20000410000 */
[-C--:B------:R-:W-:Y:S01]  /*b250*/  ISETP.GE.AND P3, PT, R10, R8.reuse, PT ;  /* 0x000000080a00720c */ /* 0x080fe20003f66270 */
[----:B------:R-:W-:Y:S01]  /*b260*/  FMUL.FTZ R12, R12, c[0x0][0x2ec] ;  /* 0x0000bb000c0c7a20 */ /* 0x000fe20000410000 */
[----:B------:R-:W-:Y:S01]  /*b270*/  LOP3.LUT R4, R0, 0xc9, R11, 0xfe, !PT ;  /* 0x000000c900047812 */ /* 0x000fe200078efe0b */
[----:B------:R-:W-:Y:S01]  /*b280*/  FMUL.FTZ R13, R13, c[0x0][0x2ec] ;  /* 0x0000bb000d0d7a20 */ /* 0x000fe20000410000 */
[----:B----4-:R-:W-:Y:S01]  /*b290*/  FSEL R26, R97, -INF , !P4 ;  /* 0xff800000611a7808 */ /* 0x010fe20006000000 */
[----:B------:R-:W-:Y:S01]  /*b2a0*/  FMUL.FTZ R5, R14, c[0x0][0x2ec] ;  /* 0x0000bb000e057a20 */ /* 0x000fe20000410000 */
[----:B------:R-:W-:Y:S01]  /*b2b0*/  FSEL R23, R23, -INF , !P2 ;  /* 0xff80000017177808 */ /* 0x000fe20005000000 */
[----:B------:R-:W4:Y:S01]  /*b2c0*/  MUFU.TANH R12, R12 ;  /* 0x0000000c000c7308 */ /* 0x000f220000002400 */
[----:B------:R-:W-:-:S02]  /*b2d0*/  ISETP.GE.AND P4, PT, R2, R8, PT ;  /* 0x000000080200720c */ /* 0x000fc40003f86270 */
[----:B------:R-:W-:Y:S02]  /*b2e0*/  FSEL R100, R100, -INF , !P1 ;  /* 0xff80000064647808 */ /* 0x000fe40004800000 */
[----:B------:R-:W-:Y:S02]  /*b2f0*/  FSEL R98, R98, -INF , !P3 ;  /* 0xff80000062627808 */ /* 0x000fe40005800000 */
[-C--:B------:R-:W-:Y:S01]  /*b300*/  ISETP.GE.AND P2, PT, R2, R9.reuse, PT ;  /* 0x000000090200720c */ /* 0x080fe20003f46270 */
[----:B------:R-:W1:Y:S01]  /*b310*/  MUFU.TANH R16, R16 ;  /* 0x0000001000107308 */ /* 0x000e620000002400 */
[C---:B------:R-:W-:Y:S02]  /*b320*/  ISETP.GE.AND P1, PT, R4.reuse, R9, PT ;  /* 0x000000090400720c */ /* 0x040fe40003f26270 */
[----:B------:R-:W-:Y:S02]  /*b330*/  ISETP.GE.AND P3, PT, R4, R8, PT ;  /* 0x000000080400720c */ /* 0x000fe40003f66270 */
[----:B------:R-:W-:-:S02]  /*b340*/  LOP3.LUT R2, R0, 0xd0, R11, 0xfe, !PT ;  /* 0x000000d000027812 */ /* 0x000fc400078efe0b */
[----:B------:R-:W-:Y:S01]  /*b350*/  LOP3.LUT R4, R0, 0xd1, R11, 0xfe, !PT ;  /* 0x000000d100047812 */ /* 0x000fe200078efe0b */
[----:B------:R-:W1:Y:S01]  /*b360*/  MUFU.TANH R17, R17 ;  /* 0x0000001100117308 */ /* 0x000e620000002400 */
[----:B-----5:R-:W-:Y:S02]  /*b370*/  FSEL R97, R90, -INF , !P4 ;  /* 0xff8000005a617808 */ /* 0x020fe40006000000 */
[----:B------:R-:W-:Y:S02]  /*b380*/  FSEL R36, R95, -INF , !P2 ;  /* 0xff8000005f247808 */ /* 0x000fe40005000000 */
[----:B------:R-:W-:Y:S02]  /*b390*/  FSEL R90, R96, -INF , !P1 ;  /* 0xff800000605a7808 */ /* 0x000fe40004800000 */
[----:B------:R-:W-:Y:S01]  /*b3a0*/  FSEL R108, R94, -INF , !P3 ;  /* 0xff8000005e6c7808 */ /* 0x000fe20005800000 */
[----:B------:R-:W5:Y:S01]  /*b3b0*/  MUFU.TANH R13, R13 ;  /* 0x0000000d000d7308 */ /* 0x000f620000002400 */
[----:B------:R-:W-:-:S02]  /*b3c0*/  ISETP.GE.AND P2, PT, R2, R9, PT ;  /* 0x000000090200720c */ /* 0x000fc40003f46270 */
[-C--:B------:R-:W-:Y:S02]  /*b3d0*/  ISETP.GE.AND P4, PT, R2, R8.reuse, PT ;  /* 0x000000080200720c */ /* 0x080fe40003f86270 */
[C---:B------:R-:W-:Y:S02]  /*b3e0*/  ISETP.GE.AND P1, PT, R4.reuse, R9, PT ;  /* 0x000000090400720c */ /* 0x040fe40003f26270 */
[----:B------:R-:W-:Y:S01]  /*b3f0*/  ISETP.GE.AND P3, PT, R4, R8, PT ;  /* 0x000000080400720c */ /* 0x000fe20003f66270 */
[----:B------:R-:W1:Y:S01]  /*b400*/  MUFU.TANH R18, R18 ;  /* 0x0000001200127308 */ /* 0x000e620000002400 */
[C-C-:B------:R-:W-:Y:S02]  /*b410*/  LOP3.LUT R2, R0.reuse, 0xd8, R11.reuse, 0xfe, !PT ;  /* 0x000000d800027812 */ /* 0x140fe400078efe0b */
[----:B------:R-:W-:Y:S02]  /*b420*/  LOP3.LUT R4, R0, 0xd9, R11, 0xfe, !PT ;  /* 0x000000d900047812 */ /* 0x000fe400078efe0b */
[----:B------:R-:W-:-:S02]  /*b430*/  FSEL R93, R93, -INF , !P2 ;  /* 0xff8000005d5d7808 */ /* 0x000fc40005000000 */
[----:B------:R-:W-:Y:S01]  /*b440*/  FSEL R91, R91, -INF , !P1 ;  /* 0xff8000005b5b7808 */ /* 0x000fe20004800000 */
[----:B------:R-:W1:Y:S01]  /*b450*/  MUFU.TANH R19, R19 ;  /* 0x0000001300137308 */ /* 0x000e620000002400 */
[----:B------:R-:W-:Y:S02]  /*b460*/  FSEL R112, R92, -INF , !P4 ;  /* 0xff8000005c707808 */ /* 0x000fe40006000000 */
[----:B------:R-:W-:Y:S01]  /*b470*/  FSEL R114, R89, -INF , !P3 ;  /* 0xff80000059727808 */ /* 0x000fe20005800000 */
[----:B------:R-:W-:Y:S01]  /*b480*/  BAR.SYNC.DEFER_BLOCKING 0x0 ;  /* 0x0000000000007b1d */ /* 0x000fe20000010000 */
[CC--:B------:R-:W-:Y:S02]  /*b490*/  ISETP.GE.AND P2, PT, R2.reuse, R9.reuse, PT ;  /* 0x000000090200720c */ /* 0x0c0fe40003f46270 */
[-C--:B------:R-:W-:Y:S02]  /*b4a0*/  ISETP.GE.AND P1, PT, R2, R8.reuse, PT ;  /* 0x000000080200720c */ /* 0x080fe40003f26270 */
[C---:B------:R-:W-:Y:S01]  /*b4b0*/  ISETP.GE.AND P4, PT, R4.reuse, R9, PT ;  /* 0x000000090400720c */ /* 0x040fe20003f86270 */
[----:B------:R-:W1:Y:S01]  /*b4c0*/  MUFU.TANH R5, R5 ;  /* 0x0000000500057308 */ /* 0x000e620000002400 */
[----:B------:R-:W-:-:S02]  /*b4d0*/  ISETP.GE.AND P3, PT, R4, R8, PT ;  /* 0x000000080400720c */ /* 0x000fc40003f66270 */
[C-C-:B------:R-:W-:Y:S02]  /*b4e0*/  LOP3.LUT R2, R0.reuse, 0xe0, R11.reuse, 0xfe, !PT ;  /* 0x000000e000027812 */ /* 0x140fe400078efe0b */
[----:B------:R-:W-:Y:S02]  /*b4f0*/  LOP3.LUT R4, R0, 0xe1, R11, 0xfe, !PT ;  /* 0x000000e100047812 */ /* 0x000fe400078efe0b */
[----:B------:R-:W-:Y:S02]  /*b500*/  FSEL R41, R41, -INF , !P2 ;  /* 0xff80000029297808 */ /* 0x000fe40005000000 */
[----:B------:R-:W-:Y:S02]  /*b510*/  FSEL R157, R22, -INF , !P1 ;  /* 0xff800000169d7808 */ /* 0x000fe40004800000 */
[----:B------:R-:W-:Y:S02]  /*b520*/  FSEL R40, R40, -INF , !P4 ;  /* 0xff80000028287808 */ /* 0x000fe40006000000 */
[----:B------:R-:W-:-:S02]  /*b530*/  ISETP.GE.AND P2, PT, R2, R9, PT ;  /* 0x000000090200720c */ /* 0x000fc40003f46270 */
[----:B------:R-:W-:Y:S02]  /*b540*/  ISETP.GE.AND P1, PT, R2, R8, PT ;  /* 0x000000080200720c */ /* 0x000fe40003f26270 */
[----:B------:R-:W-:Y:S02]  /*b550*/  ISETP.GE.AND P4, PT, R4, R9, PT ;  /* 0x000000090400720c */ /* 0x000fe40003f86270 */
[----:B------:R-:W-:Y:S02]  /*b560*/  LOP3.LUT R2, R0, 0xe8, R11, 0xfe, !PT ;  /* 0x000000e800027812 */ /* 0x000fe400078efe0b */
[----:B------:R-:W-:Y:S02]  /*b570*/  FSEL R89, R28, -INF , !P2 ;  /* 0xff8000001c597808 */ /* 0x000fe40005000000 */
[----:B---3--:R-:W-:Y:S02]  /*b580*/  FSEL R92, R29, -INF , !P4 ;  /* 0xff8000001d5c7808 */ /* 0x008fe40006000000 */
[----:B------:R-:W-:-:S02]  /*b590*/  FSEL R187, R21, -INF , !P3 ;  /* 0xff80000015bb7808 */ /* 0x000fc40005800000 */
[C---:B------:R-:W-:Y:S02]  /*b5a0*/  ISETP.GE.AND P2, PT, R2.reuse, R9, PT ;  /* 0x000000090200720c */ /* 0x040fe40003f46270 */
[-C--:B------:R-:W-:Y:S02]  /*b5b0*/  ISETP.GE.AND P4, PT, R2, R8.reuse, PT ;  /* 0x000000080200720c */ /* 0x080fe40003f86270 */
[----:B------:R-:W-:Y:S02]  /*b5c0*/  ISETP.GE.AND P3, PT, R4, R8, PT ;  /* 0x000000080400720c */ /* 0x000fe40003f66270 */
[C-C-:B------:R-:W-:Y:S02]  /*b5d0*/  LOP3.LUT R2, R0.reuse, 0xf0, R11.reuse, 0xfe, !PT ;  /* 0x000000f000027812 */ /* 0x140fe400078efe0b */
[----:B------:R-:W-:Y:S02]  /*b5e0*/  LOP3.LUT R4, R0, 0xe9, R11, 0xfe, !PT ;  /* 0x000000e900047812 */ /* 0x000fe400078efe0b */
[----:B-1----:R-:W-:-:S02]  /*b5f0*/  FSEL R94, R32, -INF , !P2 ;  /* 0xff800000205e7808 */ /* 0x002fc40005000000 */
[----:B--2---:R-:W-:Y:S02]  /*b600*/  FSEL R197, R34, -INF , !P4 ;  /* 0xff80000022c57808 */ /* 0x004fe40006000000 */
[----:B------:R-:W-:Y:S02]  /*b610*/  FSEL R196, R31, -INF , !P3 ;  /* 0xff8000001fc47808 */ /* 0x000fe40005800000 */
[C---:B------:R-:W-:Y:S02]  /*b620*/  ISETP.GE.AND P2, PT, R2.reuse, R9, PT ;  /* 0x000000090200720c */ /* 0x040fe40003f46270 */
[-C--:B------:R-:W-:Y:S02]  /*b630*/  ISETP.GE.AND P4, PT, R2, R8.reuse, PT ;  /* 0x000000080200720c */ /* 0x080fe40003f86270 */
[----:B------:R-:W-:Y:S02]  /*b640*/  ISETP.GE.AND P3, PT, R4, R8, PT ;  /* 0x000000080400720c */ /* 0x000fe40003f66270 */
[----:B------:R-:W-:-:S02]  /*b650*/  LOP3.LUT R2, R0, 0xf1, R11, 0xfe, !PT ;  /* 0x000000f100027812 */ /* 0x000fc400078efe0b */
[----:B------:R-:W-:Y:S02]  /*b660*/  FSEL R189, R30, -INF , !P1 ;  /* 0xff8000001ebd7808 */ /* 0x000fe40004800000 */
[----:B------:R-:W-:Y:S02]  /*b670*/  LOP3.LUT R11, R0, 0xf8, R11, 0xfe, !PT ;  /* 0x000000f8000b7812 */ /* 0x000fe400078efe0b */
[-C--:B------:R-:W-:Y:S01]  /*b680*/  ISETP.GE.AND P1, PT, R4, R9.reuse, PT ;  /* 0x000000090400720c */ /* 0x080fe20003f26270 */
[----:B------:R-:W-:Y:S01]  /*b690*/  FMUL.FTZ R4, R15, c[0x0][0x2ec] ;  /* 0x0000bb000f047a20 */ /* 0x000fe20000410000 */
[----:B------:R-:W-:Y:S02]  /*b6a0*/  FSEL R198, R35, -INF , !P3 ;  /* 0xff80000023c67808 */ /* 0x000fe40005800000 */
[----:B------:R-:W-:Y:S02]  /*b6b0*/  ISETP.GE.AND P3, PT, R11, R9, PT ;  /* 0x000000090b00720c */ /* 0x000fe40003f66270 */
[----:B------:R-:W-:Y:S01]  /*b6c0*/  FSEL R95, R33, -INF , !P1 ;  /* 0xff800000215f7808 */ /* 0x000fe20004800000 */
[----:B------:R-:W1:Y:S01]  /*b6d0*/  MUFU.TANH R4, R4 ;  /* 0x0000000400047308 */ /* 0x000e620000002400 */
[----:B----4-:R-:W-:-:S02]  /*b6e0*/  FSEL R199, R12, -INF , !P3 ;  /* 0xff8000000cc77808 */ /* 0x010fc40005800000 */
[----:B------:R-:W-:Y:S02]  /*b6f0*/  ISETP.GT.AND P3, PT, R235, R244, PT ;  /* 0x000000f4eb00720c */ /* 0x000fe40003f64270 */
[----:B------:R-:W-:Y:S02]  /*b700*/  ISETP.GE.AND P1, PT, R2, R9, PT ;  /* 0x000000090200720c */ /* 0x000fe40003f26270 */
[----:B------:R-:W-:Y:S02]  /*b710*/  FSEL R96, R16, -INF , !P2 ;  /* 0xff80000010607808 */ /* 0x000fe40005000000 */
[----:B------:R-:W-:Y:S02]  /*b720*/  FSEL R120, R17, -INF , !P1 ;  /* 0xff80000011787808 */ /* 0x000fe40004800000 */
[-C--:B------:R-:W-:Y:S02]  /*b730*/  ISETP.GE.AND P2, PT, R2, R8.reuse, PT ;  /* 0x000000080200720c */ /* 0x080fe40003f46270 */
[----:B------:R-:W-:-:S02]  /*b740*/  ISETP.GE.AND P1, PT, R11, R8, PT ;  /* 0x000000080b00720c */ /* 0x000fc40003f26270 */
[----:B-----5:R-:W-:Y:S02]  /*b750*/  FSEL R200, R13, -INF , !P5 ;  /* 0xff8000000dc87808 */ /* 0x020fe40006800000 */
[----:B------:R-:W-:Y:S02]  /*b760*/  FSEL R201, R18, -INF , !P4 ;  /* 0xff80000012c97808 */ /* 0x000fe40006000000 */
[----:B------:R-:W-:Y:S02]  /*b770*/  FSEL R202, R19, -INF , !P2 ;  /* 0xff80000013ca7808 */ /* 0x000fe40005000000 */
[----:B------:R-:W-:Y:S02]  /*b780*/  FSEL R203, R5, -INF , !P1 ;  /* 0xff80000005cb7808 */ /* 0x000fe40004800000 */
[----:B-1----:R-:W-:Y:S01]  /*b790*/  FSEL R204, R4, -INF , !P0 ;  /* 0xff80000004cc7808 */ /* 0x002fe20004000000 */
[----:B------:R-:W-:Y:S05]  /*b7a0*/  @!P3 BRA `(.L_x_2257) ;  /* 0x000006300000b947 */ /* 0x000fea0003800000 */
[----:B------:R-:W-:Y:S01]  /*b7b0*/  ULDC UR6, c[0x0][0x198] ;  /* 0x0000660000067ab9 */ /* 0x000fe20000000800 */
[----:B------:R-:W-:Y:S05]  /*b7c0*/  @!P6 BRA `(.L_x_2258) ;  /* 0x000003900000e947 */ /* 0x000fea0003800000 */
[----:B------:R-:W-:Y:S02]  /*b7d0*/  IABS R10, c[0x0][0x2d0] ;  /* 0x0000b400000a7a13 */ /* 0x000fe40000000000 */
[----:B------:R-:W-:-:S02]  /*b7e0*/  IADD3 R9, R0, -0x100, RZ ;  /* 0xffffff0000097810 */ /* 0x000fc40007ffe0ff */
        /* <DEDUP_REMOVED lines=32> */
[----:B------:R-:W-:Y:S02]  /*b9f0*/  @!P2 IADD3 R4, -R4, RZ, RZ ;  /* 0x000000ff0404a210 */ /* 0x000fe40007ffe1ff */
[----:B------:R-:W-:Y:S02]  /*ba00*/  @!P0 IMAD.MOV R2, RZ, RZ, -R2 ;  /* 0x000000ffff028224 */ /* 0x000fe400078e0a02 */
[----:B------:R-:W-:-:S03]  /*ba10*/  SEL R4, R0, R4, !P1 ;  /* 0x0000000400047207 */ /* 0x000fc60004800000 */
[----:B------:R-:W-:Y:S02]  /*ba20*/  SEL R2, R0, R2, !P1 ;  /* 0x0000000200027207 */ /* 0x000fe40004800000 */
[----:B------:R-:W-:-:S04]  /*ba30*/  IMAD.WIDE R6, R4, 0x4, R192 ;  /* 0x0000000404067825 */ /* 0x000fc800078e02c0 */
[----:B------:R-:W-:Y:S02]  /*ba40*/  IMAD.WIDE R8, R2, 0x4, R192 ;  /* 0x0000000402087825 */ /* 0x000fe400078e02c0 */
[----:B------:R-:W2:Y:S04]  /*ba50*/  LDG.E R6, [R6.64] ;  /* 0x0000000c06067981 */ /* 0x000ea8000c1e1900 */
[----:B------:R-:W2:Y:S01]  /*ba60*/  LDG.E R8, [R8.64] ;  /* 0x0000000c08087981 */ /* 0x000ea2000c1e1900 */
[----:B------:R-:W-:Y:S01]  /*ba70*/  MOV R5, c[0x0][0x2d0] ;  /* 0x0000b40000057a02 */ /* 0x000fe20000000f00 */
[----:B------:R-:W-:-:S04]  /*ba80*/  IMAD.IADD R0, R4, 0x1, -R2 ;  /* 0x0000000104007824 */ /* 0x000fc800078e0a02 */
        /* <DEDUP_REMOVED lines=12> */
[----:B------:R-:W-:Y:S05]  /*bb50*/  BRA `(.L_x_2259) ;  /* 0x0000004000007947 */ /* 0x000fea0003800000 */
.L_x_2258:
[----:B------:R-:W-:-:S04]  /*bb60*/  ULEA UR5, -UR6, URZ, 0x8 ;  /* 0x0000003f06057291 */ /* 0x000fc8000f8e413f */
[----:B------:R-:W-:Y:S02]  /*bb70*/  USHF.R.S32.HI UR4, URZ, 0x1f, UR5 ;  /* 0x0000001f3f047899 */ /* 0x000fe40008011405 */
[----:B------:R-:W-:-:S04]  /*bb80*/  MOV R4, UR5 ;  /* 0x0000000500047c02 */ /* 0x000fc80008000f00 */
[----:B------:R-:W-:Y:S02]  /*bb90*/  MOV R0, UR4 ;  /* 0x0000000400007c02 */ /* 0x000fe40008000f00 */
.L_x_2259:
[----:B------:R-:W-:Y:S01]  /*bba0*/  IADD3 R4, P0, R70, R4, RZ ;  /* 0x0000000446047210 */ /* 0x000fe20007f1e0ff */
[----:B------:R-:W-:Y:S02]  /*bbb0*/  USHF.L.U32 UR7, UR6, 0x6, URZ ;  /* 0x0000000606077899 */ /* 0x000fe4000800063f */
[----:B------:R-:W-:Y:S02]  /*bbc0*/  ULDC UR4, c[0x0][0x19c] ;  /* 0x0000670000047ab9 */ /* 0x000fe40000000800 */
[----:B------:R-:W-:Y:S01]  /*bbd0*/  IMAD.X R0, R107, 0x1, R0, P0 ;  /* 0x000000016b007824 */ /* 0x000fe200000e0600 */
[C---:B------:R-:W-:Y:S01]  /*bbe0*/  LEA R237, P0, R4.reuse, c[0x0][0x168], 0x1 ;  /* 0x00005a0004ed7a11 */ /* 0x040fe200078008ff */
[----:B------:R-:W-:Y:S02]  /*bbf0*/  UMOV UR5, 0x6 ;  /* 0x0000000600057882 */ /* 0x000fe40000000000 */
[----:B------:R-:W-:Y:S01]  /*bc00*/  USHF.L.U64.HI UR4, UR6, UR5, UR4 ;  /* 0x0000000506047299 */ /* 0x000fe20008010204 */
[----:B------:R-:W-:Y:S01]  /*bc10*/  LEA.HI.X R236, R4, c[0x0][0x16c], R0, 0x1, P0 ;  /* 0x00005b0004ec7a11 */ /* 0x000fe200000f0c00 */
        /* <DEDUP_REMOVED lines=28> */
.L_x_2257:
        /* <DEDUP_REMOVED lines=224> */
[--C-:B---3--:R-:W-:Y:S01]  /*cbe0*/  FFMA.FTZ R4, R48, c[0x0][0x23c], -R2.reuse ;  /* 0x00008f0030047a23 */ /* 0x108fe20000010802 */
        /* <DEDUP_REMOVED lines=8> */
[----:B-1----:R-:W-:-:S04]  /*cc70*/  FFMA.FTZ R4, R47, c[0x0][0x23c], -R2 ;  /* 0x00008f002f047a23 */ /* 0x002fc80000010802 */
[----:B------:R1:W-:Y:S01]  /*cc80*/  MUFU.EX2 R29, R4 ;  /* 0x00000004001d7308 */ /* 0x0003e20000000800 */
[----:B---3--:R-:W-:-:S05]  /*cc90*/  FMUL.FTZ R0, R48, c[0x0][0x23c] ;  /* 0x00008f0030007a20 */ /* 0x008fca0000410000 */
[----:B------:R-:W-:Y:S01]  /*cca0*/  FSEL R0, R0, RZ, P0 ;  /* 0x000000ff00007208 */ /* 0x000fe20000000000 */
[----:B-1----:R-:W-:Y:S02]  /*ccb0*/  FFMA.FTZ R4, R45, c[0x0][0x23c], -R2 ;  /* 0x00008f002d047a23 */ /* 0x002fe40000010802 */
[----:B------:R2:W1:Y:S08]  /*ccc0*/  MUFU.EX2 R45, R6 ;  /* 0x00000006002d7308 */ /* 0x0004700000000800 */
[----:B------:R3:W-:Y:S01]  /*ccd0*/  MUFU.EX2 R16, R4 ;  /* 0x0000000400107308 */ /* 0x0007e20000000800 */
[----:B--2---:R-:W-:Y:S01]  /*cce0*/  F2FP.BF16.PACK_AB R6, R207, R206 ;  /* 0x000000cecf06723e */ /* 0x004fe200000010ff */
[----:B-1----:R-:W-:-:S02]  /*ccf0*/  FMUL.FTZ R136, R136, R45 ;  /* 0x0000002d88887220 */ /* 0x002fc40000410000 */
[-C--:B------:R-:W-:Y:S02]  /*cd00*/  FMUL.FTZ R137, R137, R45.reuse ;  /* 0x0000002d89897220 */ /* 0x080fe40000410000 */
[-C--:B------:R-:W-:Y:S02]  /*cd10*/  FMUL.FTZ R140, R140, R45.reuse ;  /* 0x0000002d8c8c7220 */ /* 0x080fe40000410000 */
[-C--:B------:R-:W-:Y:S02]  /*cd20*/  FMUL.FTZ R141, R141, R45.reuse ;  /* 0x0000002d8d8d7220 */ /* 0x080fe40000410000 */
[----:B---3--:R-:W-:Y:S02]  /*cd30*/  FFMA.FTZ R4, R44, c[0x0][0x23c], -R2 ;  /* 0x00008f002c047a23 */ /* 0x008fe40000010802 */
[----:B------:R1:W2:Y:S01]  /*cd40*/  MUFU.EX2 R44, R3 ;  /* 0x00000003002c7308 */ /* 0x0002a20000000800 */
[-C--:B------:R-:W-:Y:S02]  /*cd50*/  FMUL.FTZ R148, R148, R45.reuse ;  /* 0x0000002d94947220 */ /* 0x080fe40000410000 */
[----:B------:R-:W-:-:S02]  /*cd60*/  FMUL.FTZ R149, R149, R45 ;  /* 0x0000002d95957220 */ /* 0x000fc40000410000 */
[-C--:B------:R-:W-:Y:S02]  /*cd70*/  FMUL.FTZ R144, R144, R45.reuse ;  /* 0x0000002d90907220 */ /* 0x080fe40000410000 */
[----:B------:R-:W-:Y:S01]  /*cd80*/  FMUL.FTZ R145, R145, R45 ;  /* 0x0000002d91917220 */ /* 0x000fe20000410000 */
[----:B------:R3:W-:Y:S01]  /*cd90*/  MUFU.EX2 R17, R4 ;  /* 0x0000000400117308 */ /* 0x0007e20000000800 */
[----:B-1----:R-:W-:Y:S02]  /*cda0*/  FFMA.FTZ R3, R26, c[0x0][0x23c], -R2 ;  /* 0x00008f001a037a23 */ /* 0x002fe40000010802 */
[----:B--2---:R-:W-:-:S05]  /*cdb0*/  FMUL.FTZ R138, R138, R44 ;  /* 0x0000002c8a8a7220 */ /* 0x004fca0000410000 */
[----:B------:R1:W2:Y:S01]  /*cdc0*/  MUFU.EX2 R22, R3 ;  /* 0x0000000300167308 */ /* 0x0002a20000000800 */
        /* <DEDUP_REMOVED lines=10> */
[----:B---3--:R-:W-:-:S04]  /*ce70*/  FFMA.FTZ R4, R42, c[0x0][0x23c], -R2 ;  /* 0x00008f002a047a23 */ /* 0x008fc80000010802 */
[----:B------:R1:W-:Y:S02]  /*ce80*/  MUFU.EX2 R19, R4 ;  /* 0x0000000400137308 */ /* 0x0003e40000000800 */
[--C-:B-1----:R-:W-:Y:S02]  /*ce90*/  FFMA.FTZ R4, R24, c[0x0][0x23c], -R2.reuse ;  /* 0x00008f0018047a23 */ /* 0x102fe40000010802 */
[----:B------:R-:W1:Y:S04]  /*cea0*/  LDSM.16.MT88.4 R24, [R135+0x5400] ;  /* 0x005400008718783b */ /* 0x000e680000004200 */
[----:B------:R3:W-:Y:S02]  /*ceb0*/  MUFU.EX2 R31, R4 ;  /* 0x00000004001f7308 */ /* 0x0007e40000000800 */
[----:B---3--:R-:W-:-:S06]  /*cec0*/  FFMA.FTZ R4, R23, c[0x0][0x23c], -R2 ;  /* 0x00008f0017047a23 */ /* 0x008fcc0000010802 */
[----:B------:R3:W4:Y:S02]  /*ced0*/  MUFU.EX2 R21, R4 ;  /* 0x0000000400157308 */ /* 0x0007240000000800 */
[----:B---3--:R-:W-:-:S06]  /*cee0*/  FFMA.FTZ R4, R101, c[0x0][0x23c], -R0 ;  /* 0x00008f0065047a23 */ /* 0x008fcc0000010800 */
[----:B------:R3:W-:Y:S08]  /*cef0*/  MUFU.EX2 R101, R3 ;  /* 0x0000000300657308 */ /* 0x0007f00000000800 */
[----:B------:R5:W-:Y:S01]  /*cf00*/  MUFU.EX2 R46, R4 ;  /* 0x00000004002e7308 */ /* 0x000be20000000800 */
[----:B---3--:R-:W-:Y:S01]  /*cf10*/  FFMA.FTZ R3, R109, c[0x0][0x23c], -R0 ;  /* 0x00008f006d037a23 */ /* 0x008fe20000010800 */
[----:B--2---:R-:W-:-:S06]  /*cf20*/  MOV R109, R22 ;  /* 0x00000016006d7202 */ /* 0x004fcc0000000f00 */
[----:B------:R2:W-:Y:S01]  /*cf30*/  MUFU.EX2 R88, R3 ;  /* 0x0000000300587308 */ /* 0x0005e20000000800 */
[----:B-----5:R-:W-:-:S07]  /*cf40*/  FFMA.FTZ R4, R105, c[0x0][0x23c], -R0 ;  /* 0x00008f0069047a23 */ /* 0x020fce0000010800 */
[----:B------:R3:W5:Y:S01]  /*cf50*/  MUFU.EX2 R47, R4 ;  /* 0x00000004002f7308 */ /* 0x0007620000000800 */
[----:B--2---:R-:W-:Y:S01]  /*cf60*/  FFMA.FTZ R3, R110, c[0x0][0x23c], -R0 ;  /* 0x00008f006e037a23 */ /* 0x004fe20000010800 */
[----:B----4-:R-:W-:-:S06]  /*cf70*/  MOV R110, R21 ;  /* 0x00000015006e7202 */ /* 0x010fcc0000000f00 */
[----:B------:R2:W-:Y:S01]  /*cf80*/  MUFU.EX2 R53, R3 ;  /* 0x0000000300357308 */ /* 0x0005e20000000800 */
[----:B---3--:R-:W-:Y:S01]  /*cf90*/  FFMA.FTZ R4, R102, c[0x0][0x23c], -R0 ;  /* 0x00008f0066047a23 */ /* 0x008fe20000010800 */
[----:B-----5:R-:W-:-:S06]  /*cfa0*/  F2FP.BF16.PACK_AB R5, R47, R46 ;  /* 0x0000002e2f05723e */ /* 0x020fcc00000010ff */
[----:B------:R3:W-:Y:S01]  /*cfb0*/  MUFU.EX2 R71, R4 ;  /* 0x0000000400477308 */ /* 0x0007e20000000800 */
[----:B--2---:R-:W-:Y:S01]  /*cfc0*/  FFMA.FTZ R3, R111, c[0x0][0x23c], -R0 ;  /* 0x00008f006f037a23 */ /* 0x004fe20000010800 */
[----:B------:R-:W-:-:S06]  /*cfd0*/  MOV R111, R31 ;  /* 0x0000001f006f7202 */ /* 0x000fcc0000000f00 */
[----:B------:R2:W-:Y:S01]  /*cfe0*/  MUFU.EX2 R52, R3 ;  /* 0x0000000300347308 */ /* 0x0005e20000000800 */
[----:B---3--:R-:W-:-:S07]  /*cff0*/  FFMA.FTZ R4, R103, c[0x0][0x23c], -R0 ;  /* 0x00008f0067047a23 */ /* 0x008fce0000010800 */
[----:B------:R3:W4:Y:S01]  /*d000*/  MUFU.EX2 R102, R4 ;  /* 0x0000000400667308 */ /* 0x0007220000000800 */
[----:B--2---:R-:W-:Y:S01]  /*d010*/  FFMA.FTZ R3, R113, c[0x0][0x23c], -R0 ;  /* 0x00008f0071037a23 */ /* 0x004fe20000010800 */
[----:B------:R-:W-:-:S06]  /*d020*/  MOV R113, R30 ;  /* 0x0000001e00717202 */ /* 0x000fcc0000000f00 */
[----:B------:R2:W-:Y:S01]  /*d030*/  MUFU.EX2 R51, R3 ;  /* 0x0000000300337308 */ /* 0x0005e20000000800 */
[----:B---3--:R-:W-:Y:S02]  /*d040*/  F2FP.BF16.PACK_AB R4, R205, R107 ;  /* 0x0000006bcd04723e */ /* 0x008fe400000010ff */
[----:B----4-:R-:W-:-:S07]  /*d050*/  F2FP.BF16.PACK_AB R7, R102, R71 ;  /* 0x000000476607723e */ /* 0x010fce00000010ff */
[----:B------:R-:W-:Y:S01]  /*d060*/  HMMA.16816.F32.BF16 R136, R4, R8, R136 ;  /* 0x000000080488723c */ /* 0x000fe20000041888 */
[----:B--2---:R-:W-:Y:S01]  /*d070*/  FFMA.FTZ R3, R116, c[0x0][0x23c], -R0 ;  /* 0x00008f0074037a23 */ /* 0x004fe20000010800 */
[----:B------:R-:W-:-:S03]  /*d080*/  MOV R116, R29 ;  /* 0x0000001d00747202 */ /* 0x000fc60000000f00 */
[----:B------:R2:W3:Y:S03]  /*d090*/  MUFU.EX2 R87, R3 ;  /* 0x0000000300577308 */ /* 0x0004e60000000800 */
[C---:B------:R-:W-:Y:S01]  /*d0a0*/  HMMA.16816.F32.BF16 R20, R4.reuse, R10, R140 ;  /* 0x0000000a0414723c */ /* 0x040fe2000004188c */
[----:B------:R-:W-:Y:S07]  /*d0b0*/  LDSM.16.MT88.4 R140, [R135+0x8800] ;  /* 0x00880000878c783b */ /* 0x000fee0000004200 */
[----:B------:R-:W-:Y:S01]  /*d0c0*/  HMMA.16816.F32.BF16 R8, R4, R14, R148 ;  /* 0x0000000e0408723c */ /* 0x000fe20000041894 */
[----:B--2---:R-:W-:-:S07]  /*d0d0*/  FFMA.FTZ R3, R118, c[0x0][0x23c], -R0 ;  /* 0x00008f0076037a23 */ /* 0x004fce0000010800 */
[----:B------:R-:W-:Y:S01]  /*d0e0*/  HMMA.16816.F32.BF16 R144, R4, R12, R144 ;  /* 0x0000000c0490723c */ /* 0x000fe20000041890 */
[----:B------:R-:W-:Y:S01]  /*d0f0*/  MOV R151, R19 ;  /* 0x0000001300977202 */ /* 0x000fe20000000f00 */
[----:B------:R2:W-:Y:S01]  /*d100*/  MUFU.EX2 R60, R3 ;  /* 0x00000003003c7308 */ /* 0x0005e20000000800 */
[----:B------:R-:W-:Y:S02]  /*d110*/  MOV R150, R18 ;  /* 0x0000001200967202 */ /* 0x000fe40000000f00 */
[----:B------:R-:W-:Y:S02]  /*d120*/  MOV R149, R17 ;  /* 0x0000001100957202 */ /* 0x000fe40000000f00 */
[----:B------:R-:W-:Y:S02]  /*d130*/  MOV R148, R16 ;  /* 0x0000001000947202 */ /* 0x000fe40000000f00 */
[----:B------:R-:W4:Y:S01]  /*d140*/  LDSM.16.MT88.4 R16, [R135+0x5800] ;  /* 0x005800008710783b */ /* 0x000f220000004200 */
[----:B------:R-:W-:-:S02]  /*d150*/  MOV R118, R28 ;  /* 0x0000001c00767202 */ /* 0x000fc40000000f00 */
[----:B------:R-:W-:Y:S01]  /*d160*/  F2FP.BF16.PACK_AB R4, R208, R209 ;  /* 0x000000d1d004723e */ /* 0x000fe200000010ff */
[----:B------:R-:W5:Y:S01]  /*d170*/  LDSM.16.MT88.4 R28, [R164+0x5800] ;  /* 0x00580000a41c783b */ /* 0x000f620000004200 */
[----:B------:R-:W-:Y:S02]  /*d180*/  F2FP.BF16.PACK_AB R5, R88, R101 ;  /* 0x000000655805723e */ /* 0x000fe400000010ff */
[----:B------:R-:W-:Y:S01]  /*d190*/  F2FP.BF16.PACK_AB R6, R212, R210 ;  /* 0x000000d2d406723e */ /* 0x000fe200000010ff */
[----:B--2---:R-:W-:Y:S01]  /*d1a0*/  FFMA.FTZ R3, R115, c[0x0][0x23c], -R0 ;  /* 0x00008f0073037a23 */ /* 0x004fe20000010800 */
[----:B------:R-:W-:Y:S02]  /*d1b0*/  F2FP.BF16.PACK_AB R7, R52, R53 ;  /* 0x000000353407723e */ /* 0x000fe400000010ff */
[----:B------:R-:W-:Y:S01]  /*d1c0*/  MOV R115, R37 ;  /* 0x0000002500737202 */ /* 0x000fe20000000f00 */
[----:B------:R2:W2:Y:S04]  /*d1d0*/  MUFU.EX2 R86, R3 ;  /* 0x0000000300567308 */ /* 0x0004a80000000800 */
[C---:B-1----:R-:W-:Y:S08]  /*d1e0*/  HMMA.16816.F32.BF16 R12, R4.reuse, R24, R136 ;  /* 0x00000018040c723c */ /* 0x042ff00000041888 */
[----:B------:R-:W-:Y:S01]  /*d1f0*/  HMMA.16816.F32.BF16 R20, R4, R26, R20 ;  /* 0x0000001a0414723c */ /* 0x000fe20000041814 */
[----:B--2---:R-:W-:-:S02]  /*d200*/  FFMA.FTZ R3, R36, c[0x0][0x23c], -R2 ;  /* 0x00008f0024037a23 */ /* 0x004fc40000010802 */
[----:B------:R-:W-:Y:S02]  /*d210*/  LDSM.16.MT88.4 R36, [R164+0x5c00] ;  /* 0x005c0000a424783b */ /* 0x000fe40000004200 */
[----:B------:R1:W-:Y:S03]  /*d220*/  MUFU.EX2 R105, R3 ;  /* 0x0000000300697308 */ /* 0x0003e60000000800 */
[C---:B------:R-:W-:Y:S08]  /*d230*/  HMMA.16816.F32.BF16 R8, R4.reuse, R34, R8 ;  /* 0x000000220408723c */ /* 0x040ff00000041808 */
[----:B------:R-:W-:Y:S01]  /*d240*/  HMMA.16816.F32.BF16 R24, R4, R32, R144 ;  /* 0x000000200418723c */ /* 0x000fe20000041890 */
[----:B------:R-:W2:Y:S01]  /*d250*/  LDSM.16.MT88.4 R32, [R135+0x5c00] ;  /* 0x005c00008720783b */ /* 0x000ea20000004200 */
[----:B-1----:R-:W-:-:S05]  /*d260*/  FFMA.FTZ R3, R117, c[0x0][0x23c], -R0 ;  /* 0x00008f0075037a23 */ /* 0x002fca0000010800 */
[----:B------:R-:W-:Y:S02]  /*d270*/  F2FP.BF16.PACK_AB R4, R214, R211 ;  /* 0x000000d3d604723e */ /* 0x000fe400000010ff */
[----:B---3--:R-:W-:Y:S01]  /*d280*/  F2FP.BF16.PACK_AB R5, R87, R51 ;  /* 0x000000335705723e */ /* 0x008fe200000010ff */
[----:B------:R1:W-:Y:S01]  /*d290*/  MUFU.EX2 R49, R3 ;  /* 0x0000000300317308 */ /* 0x0003e20000000800 */
[----:B------:R-:W-:Y:S02]  /*d2a0*/  F2FP.BF16.PACK_AB R6, R215, R213 ;  /* 0x000000d5d706723e */ /* 0x000fe400000010ff */
[----:B------:R-:W-:-:S07]  /*d2b0*/  F2FP.BF16.PACK_AB R7, R86, R60 ;  /* 0x0000003c5607723e */ /* 0x000fce00000010ff */
[----:B----4-:R-:W-:Y:S01]  /*d2c0*/  HMMA.16816.F32.BF16 R12, R4, R16, R12 ;  /* 0x00000010040c723c */ /* 0x010fe2000004180c */
[----:B-1----:R-:W-:-:S07]  /*d2d0*/  FFMA.FTZ R3, R122, c[0x0][0x23c], -R0 ;  /* 0x00008f007a037a23 */ /* 0x002fce0000010800 */
[C---:B------:R-:W-:Y:S01]  /*d2e0*/  HMMA.16816.F32.BF16 R20, R4.reuse, R18, R20 ;  /* 0x000000120414723c */ /* 0x040fe20000041814 */
[----:B------:R-:W1:Y:S01]  /*d2f0*/  LDSM.16.MT88.4 R16, [R135+0x6000] ;  /* 0x006000008710783b */ /* 0x000e620000004200 */
[----:B------:R3:W4:Y:S06]  /*d300*/  MUFU.EX2 R85, R3 ;  /* 0x0000000300557308 */ /* 0x00072c0000000800 */
[C---:B-----5:R-:W-:Y:S08]  /*d310*/  HMMA.16816.F32.BF16 R8, R4.reuse, R30, R8 ;  /* 0x0000001e0408723c */ /* 0x060ff00000041808 */
[----:B------:R-:W-:Y:S01]  /*d320*/  HMMA.16816.F32.BF16 R24, R4, R28, R24 ;  /* 0x0000001c0418723c */ /* 0x000fe20000041818 */
[----:B------:R-:W5:Y:S01]  /*d330*/  LDSM.16.MT88.4 R28, [R164+0x6000] ;  /* 0x00600000a41c783b */ /* 0x000f620000004200 */
[----:B---3--:R-:W-:-:S04]  /*d340*/  FFMA.FTZ R3, R124, c[0x0][0x23c], -R0 ;  /* 0x00008f007c037a23 */ /* 0x008fc80000010800 */
[----:B------:R3:W-:Y:S01]  /*d350*/  MUFU.EX2 R84, R3 ;  /* 0x0000000300547308 */ /* 0x0007e20000000800 */
        /* <DEDUP_REMOVED lines=8> */
[C---:B--2---:R-:W-:Y:S08]  /*d3e0*/  HMMA.16816.F32.BF16 R12, R4.reuse, R32, R12 ;  /* 0x00000020040c723c */ /* 0x044ff0000004180c */
[----:B------:R-:W-:Y:S01]  /*d3f0*/  HMMA.16816.F32.BF16 R20, R4, R34, R20 ;  /* 0x000000220414723c */ /* 0x000fe20000041814 */
[----:B------:R-:W2:Y:S01]  /*d400*/  LDSM.16.MT88.4 R32, [R135+0x6400] ;  /* 0x006400008720783b */ /* 0x000ea20000004200 */
[----:B---3--:R-:W-:-:S04]  /*d410*/  FFMA.FTZ R3, R123, c[0x0][0x23c], -R0 ;  /* 0x00008f007b037a23 */ /* 0x008fc80000010800 */
[----:B------:R3:W-:Y:S02]  /*d420*/  MUFU.EX2 R81, R3 ;  /* 0x0000000300517308 */ /* 0x0007e40000000800 */
[C---:B------:R-:W-:Y:S08]  /*d430*/  HMMA.16816.F32.BF16 R8, R4.reuse, R38, R8 ;  /* 0x000000260408723c */ /* 0x040ff00000041808 */
[----:B------:R-:W-:Y:S01]  /*d440*/  HMMA.16816.F32.BF16 R24, R4, R36, R24 ;  /* 0x000000240418723c */ /* 0x000fe20000041818 */
[----:B------:R-:W4:Y:S01]  /*d450*/  LDSM.16.MT88.4 R36, [R164+0x6400] ;  /* 0x00640000a424783b */ /* 0x000f220000004200 */
        /* <DEDUP_REMOVED lines=75> */
[----:B------:R-:W-:Y:S01]  /*d910*/  LDSM.16.MT88.4 R32, [R135+0x7400] ;  /* 0x007400008720783b */ /* 0x000fe20000004200 */
[----:B-1----:R-:W-:-:S04]  /*d920*/  FFMA.FTZ R3, R162, c[0x0][0x23c], -R0 ;  /* 0x00008f00a2037a23 */ /* 0x002fc80000010800 */
[----:B------:R1:W-:Y:S02]  /*d930*/  MUFU.EX2 R64, R3 ;  /* 0x0000000300407308 */ /* 0x0003e40000000800 */
[C---:B----4-:R-:W-:Y:S08]  /*d940*/  HMMA.16816.F32.BF16 R8, R4.reuse, R38, R8 ;  /* 0x000000260408723c */ /* 0x050ff00000041808 */
        /* <DEDUP_REMOVED lines=18> */
[C---:B-----5:R-:W-:Y:S07]  /*da70*/  HMMA.16816.F32.BF16 R16, R4.reuse, R30, R8 ;  /* 0x0000001e0410723c */ /* 0x060fee0000041808 */
[----:B------:R-:W-:Y:S01]  /*da80*/  FFMA.FTZ R8, R240, R45, R107 ;  /* 0x0000002df0087223 */ /* 0x000fe2000001006b */
[----:B------:R-:W-:Y:S01]  /*da90*/  HMMA.16816.F32.BF16 R24, R4, R28, R24 ;  /* 0x0000001c0418723c */ /* 0x000fe20000041818 */
[----:B------:R-:W-:Y:S01]  /*daa0*/  FFMA.FTZ R9, R153, c[0x0][0x23c], -R0 ;  /* 0x00008f0099097a23 */ /* 0x000fe20000010800 */
[----:B------:R-:W-:Y:S01]  /*dab0*/  LDSM.16.MT88.4 R28, [R135+0x7c00] ;  /* 0x007c0000871c783b */ /* 0x000fe20000004200 */
[----:B------:R-:W-:-:S02]  /*dac0*/  FADD.FTZ R8, R205, R8 ;  /* 0x00000008cd087221 */ /* 0x000fc40000010000 */
        /* <DEDUP_REMOVED lines=101> */
[----:B------:R-:W-:Y:S01]  /*e120*/  HMMA.16816.F32.BF16 R12, R4, R34, R16 ;  /* 0x00000022040c723c */ /* 0x000fe20000041810 */
[----:B------:R-:W-:Y:S01]  /*e130*/  FADD.FTZ R3, R73, R3 ;  /* 0x0000000349037221 */ /* 0x000fe20000010000 */
[----:B------:R-:W3:Y:S03]  /*e140*/  LDSM.16.MT88.4 R16, [R135+0x8400] ;  /* 0x008400008710783b */ /* 0x000ee60000004200 */
        /* <DEDUP_REMOVED lines=68> */
[----:B------:R-:W-:Y:S01]  /*e590*/  LDSM.16.MT88.4 R16, [R135+0x8c00] ;  /* 0x008c00008710783b */ /* 0x000fe20000004200 */
[----:B-1----:R-:W-:-:S04]  /*e5a0*/  FFMA.FTZ R9, R189, c[0x0][0x23c], -R0 ;  /* 0x00008f00bd097a23 */ /* 0x002fc80000010800 */
[----:B------:R1:W-:Y:S02]  /*e5b0*/  MUFU.EX2 R38, R9 ;  /* 0x0000000900267308 */ /* 0x0003e40000000800 */
        /* <DEDUP_REMOVED lines=86> */
.L_x_2254:
        /* <DEDUP_REMOVED lines=13> */
.L_x_2264:
[----:B------:R-:W-:Y:S01]  /*ebf0*/  IADD3 R235, R235, -0x1, RZ ;  /* 0xffffffffebeb7810 */ /* 0x000fe20007ffe0ff */
[----:B------:R-:W-:Y:S04]  /*ec00*/  DEPBAR.LE SB0, 0x0 ;  /* 0x000080000000791a */ /* 0x000fe80000000000 */
[----:B------:R-:W-:Y:S01]  /*ec10*/  BAR.SYNC.DEFER_BLOCKING 0x0 ;  /* 0x0000000000007b1d */ /* 0x000fe20000010000 */
[----:B------:R-:W-:Y:S01]  /*ec20*/  MOV R0, R242 ;  /* 0x000000f200007202 */ /* 0x000fe20000000f00 */
[----:B------:R-:W-:Y:S04]  /*ec30*/  IMAD.MOV.U32 R2, RZ, RZ, R243 ;  /* 0x000000ffff027224 */ /* 0x000fe800078e00f3 */
        /* <DEDUP_REMOVED lines=60> */
.L_x_2261:
        /* <DEDUP_REMOVED lines=454> */
.L_x_2263:
        /* <DEDUP_REMOVED lines=32> */
.L_x_2262:
        /* <DEDUP_REMOVED lines=178> */
[----:B------:R-:W-:Y:S02]  /*11980*/  FMUL.FTZ R18, R0, R150 ;  /* 0x0000009600127220 */ /* 0x000fe40000410000 */
[--C-:B--2---:R-:W-:Y:S03]  /*11990*/  FFMA.FTZ R4, R187, c[0x0][0x23c], -R23.reuse ;  /* 0x00008f00bb047a23 */ /* 0x104fe60000010817 */
[----:B------:R1:W-:Y:S01]  /*119a0*/  MUFU.EX2 R187, R5 ;  /* 0x0000000500bb7308 */ /* 0x0003e20000000800 */
[--C-:B----4-:R-:W-:Y:S09]  /*119b0*/  FFMA.FTZ R8, R73, c[0x0][0x23c], -R23.reuse ;  /* 0x00008f0049087a23 */ /* 0x110ff20000010817 */
[----:B------:R2:W4:Y:S10]  /*119c0*/  MUFU.EX2 R163, R4 ;  /* 0x0000000400a37308 */ /* 0x0005340000000800 */
[----:B------:R5:W-:Y:S01]  /*119d0*/  MUFU.EX2 R229, R8 ;  /* 0x0000000800e57308 */ /* 0x000be20000000800 */
[--C-:B-1----:R-:W-:Y:S09]  /*119e0*/  FFMA.FTZ R5, R32, c[0x0][0x23c], -R23.reuse ;  /* 0x00008f0020057a23 */ /* 0x102ff20000010817 */
[----:B------:R1:W-:Y:S01]  /*119f0*/  MUFU.EX2 R197, R5 ;  /* 0x0000000500c57308 */ /* 0x0003e20000000800 */
[--C-:B--2---:R-:W-:Y:S09]  /*11a00*/  FFMA.FTZ R4, R186, c[0x0][0x23c], -R44.reuse ;  /* 0x00008f00ba047a23 */ /* 0x104ff2000001082c */
[----:B------:R2:W-:Y:S01]  /*11a10*/  MUFU.EX2 R156, R4 ;  /* 0x00000004009c7308 */ /* 0x0005e20000000800 */
[----:B-----5:R-:W-:Y:S09]  /*11a20*/  FMUL.FTZ R8, R2, R140 ;  /* 0x0000008c02087220 */ /* 0x020ff20000410000 */
[----:B------:R5:W-:Y:S01]  /*11a30*/  MUFU.EX2 R186, R6 ;  /* 0x0000000600ba7308 */ /* 0x000be20000000800 */
[--C-:B-1----:R-:W-:Y:S02]  /*11a40*/  FFMA.FTZ R5, R40, c[0x0][0x23c], -R23.reuse ;  /* 0x00008f0028057a23 */ /* 0x102fe40000010817 */
[--C-:B------:R-:W-:Y:S07]  /*11a50*/  FFMA.FTZ R40, R77, c[0x0][0x23c], -R23.reuse ;  /* 0x00008f004d287a23 */ /* 0x100fee0000010817 */
[----:B------:R1:W-:Y:S01]  /*11a60*/  MUFU.EX2 R207, R5 ;  /* 0x0000000500cf7308 */ /* 0x0003e20000000800 */
[--C-:B--2---:R-:W-:Y:S09]  /*11a70*/  FFMA.FTZ R4, R185, c[0x0][0x23c], -R44.reuse ;  /* 0x00008f00b9047a23 */ /* 0x104ff2000001082c */
[----:B------:R2:W2:Y:S01]  /*11a80*/  MUFU.EX2 R158, R4 ;  /* 0x00000004009e7308 */ /* 0x0004a20000000800 */
[--C-:B-----5:R-:W-:Y:S09]  /*11a90*/  FFMA.FTZ R6, R29, c[0x0][0x23c], -R23.reuse ;  /* 0x00008f001d067a23 */ /* 0x120ff20000010817 */
[----:B------:R5:W-:Y:S01]  /*11aa0*/  MUFU.EX2 R196, R6 ;  /* 0x0000000600c47308 */ /* 0x000be20000000800 */
[--C-:B-1----:R-:W-:Y:S09]  /*11ab0*/  FFMA.FTZ R5, R48, c[0x0][0x23c], -R23.reuse ;  /* 0x00008f0030057a23 */ /* 0x102ff20000010817 */
[----:B------:R1:W-:Y:S01]  /*11ac0*/  MUFU.EX2 R185, R7 ;  /* 0x0000000700b97308 */ /* 0x0003e20000000800 */
[--C-:B--2---:R-:W-:Y:S09]  /*11ad0*/  FFMA.FTZ R4, R160, c[0x0][0x23c], -R44.reuse ;  /* 0x00008f00a0047a23 */ /* 0x104ff2000001082c */
[----:B------:R2:W-:Y:S01]  /*11ae0*/  MUFU.EX2 R159, R4 ;  /* 0x00000004009f7308 */ /* 0x0005e20000000800 */
[--C-:B-----5:R-:W-:Y:S09]  /*11af0*/  FFMA.FTZ R6, R37, c[0x0][0x23c], -R23.reuse ;  /* 0x00008f0025067a23 */ /* 0x120ff20000010817 */
[----:B------:R5:W-:Y:S01]  /*11b00*/  MUFU.EX2 R204, R6 ;  /* 0x0000000600cc7308 */ /* 0x000be20000000800 */
[--C-:B-1----:R-:W-:Y:S09]  /*11b10*/  FFMA.FTZ R7, R28, c[0x0][0x23c], -R23.reuse ;  /* 0x00008f001c077a23 */ /* 0x102ff20000010817 */
        /* <DEDUP_REMOVED lines=19> */
[--C-:B--2---:R-:W-:Y:S02]  /*11c50*/  FFMA.FTZ R4, R19, c[0x0][0x23c], -R44.reuse ;  /* 0x00008f0013047a23 */ /* 0x104fe4000001082c */
[--C-:B------:R-:W-:Y:S07]  /*11c60*/  FFMA.FTZ R19, R76, c[0x0][0x23c], -R23.reuse ;  /* 0x00008f004c137a23 */ /* 0x100fee0000010817 */
[----:B------:R2:W2:Y:S01]  /*11c70*/  MUFU.EX2 R184, R4 ;  /* 0x0000000400b87308 */ /* 0x0004a20000000800 */
[--C-:B-----5:R-:W-:Y:S09]  /*11c80*/  FFMA.FTZ R6, R68, c[0x0][0x23c], -R23.reuse ;  /* 0x00008f0044067a23 */ /* 0x120ff20000010817 */
[----:B------:R5:W-:Y:S01]  /*11c90*/  MUFU.EX2 R230, R6 ;  /* 0x0000000600e67308 */ /* 0x000be20000000800 */
[--C-:B-1----:R-:W-:Y:S09]  /*11ca0*/  FFMA.FTZ R40, R78, c[0x0][0x23c], -R44.reuse ;  /* 0x00008f004e287a23 */ /* 0x102ff2000001082c */
[----:B------:R-:W-:Y:S01]  /*11cb0*/  MUFU.EX2 R142, R40 ;  /* 0x00000028008e7308 */ /* 0x000fe20000000800 */
[--C-:B--2---:R-:W-:Y:S02]  /*11cc0*/  FFMA.FTZ R4, R16, c[0x0][0x23c], -R44.reuse ;  /* 0x00008f0010047a23 */ /* 0x104fe4000001082c */
[--C-:B------:R-:W-:Y:S07]  /*11cd0*/  FFMA.FTZ R16, R75, c[0x0][0x23c], -R44.reuse ;  /* 0x00008f004b107a23 */ /* 0x100fee000001082c */
[----:B------:R1:W-:Y:S01]  /*11ce0*/  MUFU.EX2 R153, R4 ;  /* 0x0000000400997308 */ /* 0x0003e20000000800 */
[----:B-----5:R-:W-:Y:S02]  /*11cf0*/  FMUL.FTZ R6, R0, R138 ;  /* 0x0000008a00067220 */ /* 0x020fe40000410000 */
[--C-:B-1----:R-:W-:Y:S02]  /*11d00*/  FFMA.FTZ R4, R15, c[0x0][0x23c], -R44.reuse ;  /* 0x00008f000f047a23 */ /* 0x102fe4000001082c */
[----:B------:R-:W1:Y:S05]  /*11d10*/  LDSM.16.MT88.4 R12, [R135+0x5000] ;  /* 0x00500000870c783b */ /* 0x000e6a0000004200 */
[----:B------:R2:W5:Y:S02]  /*11d20*/  MUFU.EX2 R188, R4 ;  /* 0x0000000400bc7308 */ /* 0x0005640000000800 */
[--C-:B--2---:R-:W-:Y:S01]  /*11d30*/  FFMA.FTZ R4, R25, c[0x0][0x23c], -R23.reuse ;  /* 0x00008f0019047a23 */ /* 0x104fe20000010817 */
[----:B---3--:R-:W-:Y:S07]  /*11d40*/  F2FP.BF16.PACK_AB R25, R131, R130 ;  /* 0x000000828319723e */ /* 0x008fee00000010ff */
[----:B------:R2:W3:Y:S02]  /*11d50*/  MUFU.EX2 R191, R4 ;  /* 0x0000000400bf7308 */ /* 0x0004e40000000800 */
[--C-:B--2---:R-:W-:Y:S01]  /*11d60*/  FFMA.FTZ R4, R26, c[0x0][0x23c], -R44.reuse ;  /* 0x00008f001a047a23 */ /* 0x104fe2000001082c */
[----:B----4-:R-:W-:Y:S07]  /*11d70*/  F2FP.BF16.PACK_AB R26, R163, R157 ;  /* 0x0000009da31a723e */ /* 0x010fee00000010ff */
[----:B------:R2:W-:Y:S02]  /*11d80*/  MUFU.EX2 R189, R4 ;  /* 0x0000000400bd7308 */ /* 0x0005e40000000800 */
[--C-:B--2---:R-:W-:Y:S01]  /*11d90*/  FFMA.FTZ R4, R27, c[0x0][0x23c], -R44.reuse ;  /* 0x00008f001b047a23 */ /* 0x104fe2000001082c */
[----:B------:R-:W-:Y:S07]  /*11da0*/  F2FP.BF16.PACK_AB R27, R158, R156 ;  /* 0x0000009c9e1b723e */ /* 0x000fee00000010ff */
[----:B------:R2:W4:Y:S02]  /*11db0*/  MUFU.EX2 R195, R4 ;  /* 0x0000000400c37308 */ /* 0x0005240000000800 */
[--C-:B--2---:R-:W-:Y:S08]  /*11dc0*/  FFMA.FTZ R4, R30, c[0x0][0x23c], -R44.reuse ;  /* 0x00008f001e047a23 */ /* 0x104ff0000001082c */
[----:B------:R2:W-:Y:S02]  /*11dd0*/  MUFU.EX2 R190, R4 ;  /* 0x0000000400be7308 */ /* 0x0005e40000000800 */
[--C-:B--2---:R-:W-:Y:S02]  /*11de0*/  FFMA.FTZ R4, R31, c[0x0][0x23c], -R44.reuse ;  /* 0x00008f001f047a23 */ /* 0x104fe4000001082c */
[----:B------:R-:W2:Y:S06]  /*11df0*/  LDSM.16.MT88.4 R28, [R164+0x5000] ;  /* 0x00500000a41c783b */ /* 0x000eac0000004200 */
[----:B------:R1:W1:Y:S02]  /*11e00*/  MUFU.EX2 R198, R4 ;  /* 0x0000000400c67308 */ /* 0x0002640000000800 */
[--C-:B-1----:R-:W-:Y:S08]  /*11e10*/  FFMA.FTZ R4, R33, c[0x0][0x23c], -R23.reuse ;  /* 0x00008f0021047a23 */ /* 0x102ff00000010817 */
[----:B------:R1:W1:Y:S02]  /*11e20*/  MUFU.EX2 R201, R4 ;  /* 0x0000000400c97308 */ /* 0x0002640000000800 */
[--C-:B-1----:R-:W-:Y:S08]  /*11e30*/  FFMA.FTZ R4, R34, c[0x0][0x23c], -R44.reuse ;  /* 0x00008f0022047a23 */ /* 0x102ff0000001082c */
[----:B------:R1:W-:Y:S02]  /*11e40*/  MUFU.EX2 R199, R4 ;  /* 0x0000000400c77308 */ /* 0x0003e40000000800 */
[--C-:B-1----:R-:W-:Y:S02]  /*11e50*/  FFMA.FTZ R4, R35, c[0x0][0x23c], -R44.reuse ;  /* 0x00008f0023047a23 */ /* 0x102fe4000001082c */
[----:B------:R-:W1:Y:S06]  /*11e60*/  LDSM.16.MT88.4 R32, [R135+0x5400] ;  /* 0x005400008720783b */ /* 0x000e6c0000004200 */
[----:B------:R2:W1:Y:S02]  /*11e70*/  MUFU.EX2 R202, R4 ;  /* 0x0000000400ca7308 */ /* 0x0004640000000800 */
        /* <DEDUP_REMOVED lines=13> */
[----:B------:R1:W-:Y:S10]  /*11f50*/  MUFU.EX2 R46, R5 ;  /* 0x00000005002e7308 */ /* 0x0003f40000000800 */
[----:B------:R2:W-:Y:S01]  /*11f60*/  MUFU.EX2 R45, R4 ;  /* 0x00000004002d7308 */ /* 0x0005e20000000800 */
[--C-:B-1----:R-:W-:Y:S09]  /*11f70*/  FFMA.FTZ R5, R56, c[0x0][0x23c], -R23.reuse ;  /* 0x00008f0038057a23 */ /* 0x102ff20000010817 */
[----:B------:R1:W-:Y:S01]  /*11f80*/  MUFU.EX2 R215, R5 ;  /* 0x0000000500d77308 */ /* 0x0003e20000000800 */
[--C-:B--2---:R-:W-:Y:S09]  /*11f90*/  FFMA.FTZ R4, R47, c[0x0][0x23c], -R44.reuse ;  /* 0x00008f002f047a23 */ /* 0x104ff2000001082c */
[----:B------:R2:W2:Y:S01]  /*11fa0*/  MUFU.EX2 R47, R4 ;  /* 0x00000004002f7308 */ /* 0x0004a20000000800 */
[--C-:B-1----:R-:W-:Y:S09]  /*11fb0*/  FFMA.FTZ R5, R64, c[0x0][0x23c], -R23.reuse ;  /* 0x00008f0040057a23 */ /* 0x102ff20000010817 */
[----:B------:R1:W-:Y:S01]  /*11fc0*/  MUFU.EX2 R227, R5 ;  /* 0x0000000500e37308 */ /* 0x0003e20000000800 */
[--C-:B--2---:R-:W-:Y:S09]  /*11fd0*/  FFMA.FTZ R4, R49, c[0x0][0x23c], -R23.reuse ;  /* 0x00008f0031047a23 */ /* 0x104ff20000010817 */
[----:B------:R2:W2:Y:S10]  /*11fe0*/  MUFU.EX2 R212, R4 ;  /* 0x0000000400d47308 */ /* 0x0004b40000000800 */
[----:B------:R3:W-:Y:S01]  /*11ff0*/  MUFU.EX2 R49, R7 ;  /* 0x0000000700317308 */ /* 0x0007e20000000800 */
[----:B-1----:R-:W-:Y:S02]  /*12000*/  FMUL.FTZ R5, R2, R137 ;  /* 0x0000008902057220 */ /* 0x002fe40000410000 */
[--C-:B--2---:R-:W-:Y:S07]  /*12010*/  FFMA.FTZ R4, R50, c[0x0][0x23c], -R44.reuse ;  /* 0x00008f0032047a23 */ /* 0x104fee000001082c */
[----:B------:R1:W-:Y:S01]  /*12020*/  MUFU.EX2 R48, R4 ;  /* 0x0000000400307308 */ /* 0x0003e20000000800 */
[--C-:B---3--:R-:W-:Y:S09]  /*12030*/  FFMA.FTZ R7, R60, c[0x0][0x23c], -R23.reuse ;  /* 0x00008f003c077a23 */ /* 0x108ff20000010817 */
[----:B------:R2:W-:Y:S01]  /*12040*/  MUFU.EX2 R221, R7 ;  /* 0x0000000700dd7308 */ /* 0x0005e20000000800 */
[--C-:B-1----:R-:W-:Y:S09]  /*12050*/  FFMA.FTZ R4, R51, c[0x0][0x23c], -R44.reuse ;  /* 0x00008f0033047a23 */ /* 0x102ff2000001082c */
[----:B------:R1:W3:Y:S01]  /*12060*/  MUFU.EX2 R50, R4 ;  /* 0x0000000400327308 */ /* 0x0002e20000000800 */
[----:B--2---:R-:W-:Y:S02]  /*12070*/  FMUL.FTZ R7, R0, R139 ;  /* 0x0000008b00077220 */ /* 0x004fe40000410000 */
[--C-:B-1----:R-:W-:Y:S07]  /*12080*/  FFMA.FTZ R4, R54, c[0x0][0x23c], -R44.reuse ;  /* 0x00008f0036047a23 */ /* 0x102fee000001082c */
[----:B------:R1:W-:Y:S02]  /*12090*/  MUFU.EX2 R213, R4 ;  /* 0x0000000400d57308 */ /* 0x0003e40000000800 */
[--C-:B-1----:R-:W-:Y:S08]  /*120a0*/  FFMA.FTZ R4, R55, c[0x0][0x23c], -R44.reuse ;  /* 0x00008f0037047a23 */ /* 0x102ff0000001082c */
        /* <DEDUP_REMOVED lines=33> */
[C---:B--2---:R-:W-:Y:S02]  /*122c0*/  FMUL.FTZ R16, R2.reuse, R148 ;  /* 0x0000009402107220 */ /* 0x044fe40000410000 */
[----:B------:R-:W-:Y:S01]  /*122d0*/  FFMA.FTZ R2, R2, R240, R132 ;  /* 0x000000f002027223 */ /* 0x000fe20000010084 */
[----:B------:R-:W-:Y:S01]  /*122e0*/  MOV R132, R20 ;  /* 0x0000001400847202 */ /* 0x000fe20000000f00 */
[C---:B-1----:R-:W-:Y:S02]  /*122f0*/  FMUL.FTZ R19, R0.reuse, R151 ;  /* 0x0000009700137220 */ /* 0x042fe40000410000 */
[----:B------:R-:W-:Y:S05]  /*12300*/  FFMA.FTZ R0, R0, R241, R130 ;  /* 0x000000f100007223 */ /* 0x000fea0000010082 */
[----:B------:R-:W-:Y:S01]  /*12310*/  HMMA.16816.F32.BF16 R16, R24, R30, R16 ;  /* 0x0000001e1810723c */ /* 0x000fe20000041810 */
[----:B------:R-:W1:Y:S06]  /*12320*/  LDSM.16.MT88.4 R28, [R135+0x5800] ;  /* 0x00580000871c783b */ /* 0x000e6c0000004200 */
[----:B------:R-:W-:Y:S02]  /*12330*/  F2FP.BF16.PACK_AB R24, R161, R162 ;  /* 0x000000a2a118723e */ /* 0x000fe400000010ff */
[----:B------:R-:W-:Y:S03]  /*12340*/  F2FP.BF16.PACK_AB R25, R155, R159 ;  /* 0x0000009f9b19723e */ /* 0x000fe600000010ff */
[----:B------:R-:W-:Y:S02]  /*12350*/  F2FP.BF16.PACK_AB R26, R160, R154 ;  /* 0x0000009aa01a723e */ /* 0x000fe400000010ff */
[----:B------:R-:W-:Y:S07]  /*12360*/  F2FP.BF16.PACK_AB R27, R184, R152 ;  /* 0x00000098b81b723e */ /* 0x000fee00000010ff */
[C---:B------:R-:W-:Y:S07]  /*12370*/  HMMA.16816.F32.BF16 R4, R24.reuse, R32, R4 ;  /* 0x000000201804723c */ /* 0x040fee0000041804 */
        /* <DEDUP_REMOVED lines=11> */
[----:B----4-:R-:W-:Y:S01]  /*12430*/  F2FP.BF16.PACK_AB R27, R195, R189 ;  /* 0x000000bdc31b723e */ /* 0x010fe200000010ff */
[----:B------:R2:W-:Y:S06]  /*12440*/  MUFU.EX2 R140, R32 ;  /* 0x00000020008c7308 */ /* 0x0005ec0000000800 */
[C---:B-1----:R-:W-:Y:S03]  /*12450*/  HMMA.16816.F32.BF16 R4, R24.reuse, R28, R4 ;  /* 0x0000001c1804723c */ /* 0x042fe60000041804 */
[--C-:B---3--:R-:W-:Y:S04]  /*12460*/  FFMA.FTZ R36, R84, c[0x0][0x23c], -R23.reuse ;  /* 0x00008f0054247a23 */ /* 0x108fe80000010817 */
        /* <DEDUP_REMOVED lines=145> */
[----:B------:R-:W-:Y:S03]  /*12d80*/  F2FP.BF16.PACK_AB R25, R141, R142 ;  /* 0x0000008e8d19723e */ /* 0x000fe600000010ff */
        /* <DEDUP_REMOVED lines=9> */
[----:B--2---:R-:W-:Y:S04]  /*12e20*/  FADD.FTZ R0, R189, R2 ;  /* 0x00000002bd007221 */ /* 0x004fe80000010000 */
[C---:B------:R-:W-:Y:S04]  /*12e30*/  HMMA.16816.F32.BF16 R12, R24.reuse, R28, R12 ;  /* 0x0000001c180c723c */ /* 0x040fe8000004180c */
[----:B------:R-:W-:Y:S02]  /*12e40*/  FADD.FTZ R2, R191, R40 ;  /* 0x00000028bf027221 */ /* 0x000fe40000010000 */
[--C-:B------:R-:W-:Y:S02]  /*12e50*/  FFMA.FTZ R40, R114, c[0x0][0x23c], -R44.reuse ;  /* 0x00008f0072287a23 */ /* 0x100fe4000001082c */
[----:B------:R-:W-:Y:S01]  /*12e60*/  FFMA.FTZ R28, R115, c[0x0][0x23c], -R44 ;  /* 0x00008f00731c7a23 */ /* 0x000fe2000001082c */
[----:B------:R-:W-:Y:S01]  /*12e70*/  HMMA.16816.F32.BF16 R16, R24, R30, R16 ;  /* 0x0000001e1810723c */ /* 0x000fe20000041810 */
[----:B------:R2:W-:Y:S02]  /*12e80*/  MUFU.EX2 R56, R40 ;  /* 0x0000002800387308 */ /* 0x0005e40000000800 */
[----:B------:R-:W-:Y:S02]  /*12e90*/  FADD.FTZ R2, R194, R2 ;  /* 0x00000002c2027221 */ /* 0x000fe40000010000 */
[----:B------:R-:W-:Y:S02]  /*12ea0*/  FADD.FTZ R0, R195, R0 ;  /* 0x00000000c3007221 */ /* 0x000fe40000010000 */
[----:B-----5:R-:W-:Y:S01]  /*12eb0*/  F2FP.BF16.PACK_AB R24, R85, R137 ;  /* 0x000000895518723e */ /* 0x020fe200000010ff */
        /* <DEDUP_REMOVED lines=49> */
[----:B------:R-:W-:Y:S01]  /*131d0*/  FADD.FTZ R0, R216, R0 ;  /* 0x00000000d8007221 */ /* 0x000fe20000010000 */
[----:B------:R2:W-:Y:S03]  /*131e0*/  MUFU.EX2 R50, R40 ;  /* 0x0000002800327308 */ /* 0x0005e60000000800 */
[----:B------:R-:W-:Y:S01]  /*131f0*/  FFMA.FTZ R28, R121, c[0x0][0x23c], -R23 ;  /* 0x00008f00791c7a23 */ /* 0x000fe20000010817 */
[C---:B------:R-:W-:Y:S04]  /*13200*/  HMMA.16816.F32.BF16 R8, R24.reuse, R30, R8 ;  /* 0x0000001e1808723c */ /* 0x040fe80000041808 */
[----:B------:R-:W-:Y:S04]  /*13210*/  FADD.FTZ R0, R218, R0 ;  /* 0x00000000da007221 */ /* 0x000fe80000010000 */
[----:B------:R-:W-:Y:S04]  /*13220*/  FADD.FTZ R0, R217, R0 ;  /* 0x00000000d9007221 */ /* 0x000fe80000010000 */
[----:B-----5:R-:W-:Y:S01]  /*13230*/  FADD.FTZ R2, R212, R41 ;  /* 0x00000029d4027221 */ /* 0x020fe20000010000 */
[C---:B---3--:R-:W-:Y:S03]  /*13240*/  HMMA.16816.F32.BF16 R12, R24.reuse, R32, R12 ;  /* 0x00000020180c723c */ /* 0x048fe6000004180c */
[----:B------:R-:W-:Y:S02]  /*13250*/  FADD.FTZ R2, R49, R2 ;  /* 0x0000000231027221 */ /* 0x000fe40000010000 */
[----:B------:R-:W-:Y:S01]  /*13260*/  FADD.FTZ R0, R219, R0 ;  /* 0x00000000db007221 */ /* 0x000fe20000010000 */
[----:B------:R3:W-:Y:S01]  /*13270*/  MUFU.EX2 R49, R28 ;  /* 0x0000001c00317308 */ /* 0x0007e20000000800 */
[----:B------:R-:W-:Y:S01]  /*13280*/  FADD.FTZ R2, R214, R2 ;  /* 0x00000002d6027221 */ /* 0x000fe20000010000 */
[----:B------:R-:W-:Y:S04]  /*13290*/  HMMA.16816.F32.BF16 R16, R24, R34, R16 ;  /* 0x000000221810723c */ /* 0x000fe80000041810 */
[----:B------:R-:W-:Y:S02]  /*132a0*/  FADD.FTZ R2, R215, R2 ;  /* 0x00000002d7027221 */ /* 0x000fe40000010000 */
[----:B------:R-:W-:Y:S01]  /*132b0*/  FFMA.FTZ R32, R122, c[0x0][0x23c], -R44 ;  /* 0x00008f007a207a23 */ /* 0x000fe2000001082c */
[----:B------:R-:W-:Y:S01]  /*132c0*/  F2FP.BF16.PACK_AB R24, R69, R71 ;  /* 0x000000474518723e */ /* 0x000fe200000010ff */
[----:B------:R-:W-:Y:S01]  /*132d0*/  FADD.FTZ R2, R220, R2 ;  /* 0x00000002dc027221 */ /* 0x000fe20000010000 */
[----:B------:R-:W-:Y:S01]  /*132e0*/  F2FP.BF16.PACK_AB R25, R67, R68 ;  /* 0x000000444319723e */ /* 0x000fe200000010ff */
[----:B------:R5:W-:Y:S02]  /*132f0*/  MUFU.EX2 R48, R32 ;  /* 0x0000002000307308 */ /* 0x000be40000000800 */
[----:B------:R-:W-:Y:S01]  /*13300*/  FADD.FTZ R2, R221, R2 ;  /* 0x00000002dd027221 */ /* 0x000fe20000010000 */
[----:B------:R-:W-:Y:S01]  /*13310*/  F2FP.BF16.PACK_AB R26, R65, R66 ;  /* 0x00000042411a723e */ /* 0x000fe200000010ff */
[----:B------:R-:W-:Y:S01]  /*13320*/  FADD.FTZ R0, R223, R0 ;  /* 0x00000000df007221 */ /* 0x000fe20000010000 */
[----:B------:R-:W-:Y:S01]  /*13330*/  F2FP.BF16.PACK_AB R27, R63, R64 ;  /* 0x000000403f1b723e */ /* 0x000fe200000010ff */
[----:B------:R-:W-:Y:S02]  /*13340*/  FADD.FTZ R2, R226, R2 ;  /* 0x00000002e2027221 */ /* 0x000fe40000010000 */
[----:B------:R-:W-:Y:S02]  /*13350*/  FADD.FTZ R0, R224, R0 ;  /* 0x00000000e0007221 */ /* 0x000fe40000010000 */
[----:B------:R-:W-:Y:S02]  /*13360*/  FADD.FTZ R2, R227, R2 ;  /* 0x00000002e3027221 */ /* 0x000fe40000010000 */
[----:B--2---:R-:W-:Y:S01]  /*13370*/  FADD.FTZ R40, R225, R0 ;  /* 0x00000000e1287221 */ /* 0x004fe20000010000 */
[C---:B-1----:R-:W-:Y:S01]  /*13380*/  HMMA.16816.F32.BF16 R4, R24.reuse, R36, R4 ;  /* 0x000000241804723c */ /* 0x042fe20000041804 */
[----:B---3--:R-:W1:Y:S02]  /*13390*/  LDSM.16.MT88.4 R28, [R164+0x8000] ;  /* 0x00800000a41c783b */ /* 0x008e640000004200 */
[----:B------:R-:W-:Y:S02]  /*133a0*/  FADD.FTZ R2, R228, R2 ;  /* 0x00000002e4027221 */ /* 0x000fe40000010000 */
[----:B------:R-:W-:Y:S02]  /*133b0*/  FFMA.FTZ R0, R123, c[0x0][0x23c], -R44 ;  /* 0x00008f007b007a23 */ /* 0x000fe4000001082c */
[--C-:B------:R-:W-:Y:S01]  /*133c0*/  FFMA.FTZ R36, R124, c[0x0][0x23c], -R23.reuse ;  /* 0x00008f007c247a23 */ /* 0x100fe20000010817 */
[C---:B------:R-:W-:Y:S01]  /*133d0*/  HMMA.16816.F32.BF16 R8, R24.reuse, R38, R8 ;  /* 0x000000261808723c */ /* 0x040fe20000041808 */
[----:B------:R2:W-:Y:S01]  /*133e0*/  MUFU.EX2 R47, R0 ;  /* 0x00000000002f7308 */ /* 0x0005e20000000800 */
[----:B-----5:R-:W3:Y:S02]  /*133f0*/  LDSM.16.MT88.4 R32, [R135+0x8400] ;  /* 0x008400008720783b */ /* 0x020ee40000004200 */
[----:B------:R-:W-:Y:S04]  /*13400*/  FADD.FTZ R2, R230, R2 ;  /* 0x00000002e6027221 */ /* 0x000fe80000010000 */
[----:B------:R-:W-:Y:S03]  /*13410*/  FADD.FTZ R2, R233, R2 ;  /* 0x00000002e9027221 */ /* 0x000fe60000010000 */
[----:B------:R5:W-:Y:S01]  /*13420*/  MUFU.EX2 R46, R36 ;  /* 0x00000024002e7308 */ /* 0x000be20000000800 */
[----:B------:R-:W-:Y:S02]  /*13430*/  FADD.FTZ R2, R232, R2 ;  /* 0x00000002e8027221 */ /* 0x000fe40000010000 */
[----:B--2---:R-:W-:Y:S04]  /*13440*/  FADD.FTZ R0, R231, R40 ;  /* 0x00000028e7007221 */ /* 0x004fe80000010000 */
[----:B------:R-:W-:Y:S04]  /*13450*/  FADD.FTZ R0, R234, R0 ;  /* 0x00000000ea007221 */ /* 0x000fe80000010000 */
[----:B------:R-:W-:Y:S01]  /*13460*/  FADD.FTZ R0, R222, R0 ;  /* 0x00000000de007221 */ /* 0x000fe20000010000 */
[C---:B-1----:R-:W-:Y:S03]  /*13470*/  HMMA.16816.F32.BF16 R12, R24.reuse, R28, R12 ;  /* 0x0000001c180c723c */ /* 0x042fe6000004180c */
[----:B-----5:R-:W-:Y:S02]  /*13480*/  FADD.FTZ R36, R229, R2 ;  /* 0x00000002e5247221 */ /* 0x020fe40000010000 */
[----:B------:R-:W-:Y:S02]  /*13490*/  FFMA.FTZ R2, R125, c[0x0][0x23c], -R23 ;  /* 0x00008f007d027a23 */ /* 0x000fe40000010817 */
[----:B------:R-:W-:Y:S01]  /*134a0*/  FADD.FTZ R40, R144, R36 ;  /* 0x0000002490287221 */ /* 0x000fe20000010000 */
[----:B------:R-:W-:Y:S01]  /*134b0*/  HMMA.16816.F32.BF16 R16, R24, R30, R16 ;  /* 0x0000001e1810723c */ /* 0x000fe20000041810 */
[----:B------:R1:W2:Y:S01]  /*134c0*/  MUFU.EX2 R45, R2 ;  /* 0x00000002002d7308 */ /* 0x0002a20000000800 */
[----:B------:R-:W5:Y:S02]  /*134d0*/  LDSM.16.MT88.4 R36, [R164+0x8400] ;  /* 0x00840000a424783b */ /* 0x000f640000004200 */
[----:B------:R-:W-:Y:S02]  /*134e0*/  FADD.FTZ R0, R145, R0 ;  /* 0x0000000091007221 */ /* 0x000fe40000010000 */
[----:B------:R-:W-:Y:S01]  /*134f0*/  FFMA.FTZ R28, R126, c[0x0][0x23c], -R44 ;  /* 0x00008f007e1c7a23 */ /* 0x000fe2000001082c */
[----:B----4-:R-:W-:Y:S01]  /*13500*/  F2FP.BF16.PACK_AB R24, R61, R62 ;  /* 0x0000003e3d18723e */ /* 0x010fe200000010ff */
[----:B------:R-:W-:Y:S01]  /*13510*/  FADD.FTZ R0, R142, R0 ;  /* 0x000000008e007221 */ /* 0x000fe20000010000 */
[----:B------:R-:W-:Y:S02]  /*13520*/  F2FP.BF16.PACK_AB R25, R59, R60 ;  /* 0x0000003c3b19723e */ /* 0x000fe400000010ff */
[----:B------:R4:W-:Y:S01]  /*13530*/  MUFU.EX2 R43, R28 ;  /* 0x0000001c002b7308 */ /* 0x0009e20000000800 */
[----:B------:R-:W-:Y:S01]  /*13540*/  FADD.FTZ R0, R141, R0 ;  /* 0x000000008d007221 */ /* 0x000fe20000010000 */
[----:B------:R-:W-:Y:S02]  /*13550*/  F2FP.BF16.PACK_AB R26, R57, R58 ;  /* 0x0000003a391a723e */ /* 0x000fe400000010ff */
[----:B------:R-:W-:Y:S07]  /*13560*/  F2FP.BF16.PACK_AB R27, R55, R56 ;  /* 0x00000038371b723e */ /* 0x000fee00000010ff */
[C---:B---3--:R-:W-:Y:S03]  /*13570*/  HMMA.16816.F32.BF16 R4, R24.reuse, R32, R4 ;  /* 0x000000201804723c */ /* 0x048fe60000041804 */
[----:B-1----:R-:W-:Y:S01]  /*13580*/  FADD.FTZ R2, R143, R40 ;  /* 0x000000288f027221 */ /* 0x002fe20000010000 */
[----:B--2---:R-:W-:Y:S01]  /*13590*/  F2FP.BF16.PACK_AB R148, R45, R46 ;  /* 0x0000002e2d94723e */ /* 0x004fe200000010ff */
[----:B------:R-:W-:Y:S02]  /*135a0*/  FADD.FTZ R40, R136, R0 ;  /* 0x0000000088287221 */ /* 0x000fe40000010000 */
[----:B------:R-:W-:Y:S01]  /*135b0*/  FADD.FTZ R29, R140, R2 ;  /* 0x000000028c1d7221 */ /* 0x000fe20000010000 */
[C---:B------:R-:W-:Y:S01]  /*135c0*/  HMMA.16816.F32.BF16 R8, R24.reuse, R34, R8 ;  /* 0x000000221808723c */ /* 0x040fe20000041808 */
[----:B------:R-:W-:Y:S03]  /*135d0*/  LDSM.16.MT88.4 R140, [R135+0x8c00] ;  /* 0x008c0000878c783b */ /* 0x000fe60000004200 */
[----:B------:R-:W-:Y:S02]  /*135e0*/  FFMA.FTZ R2, R127, c[0x0][0x23c], -R44 ;  /* 0x00008f007f027a23 */ /* 0x000fe4000001082c */
[----:B------:R-:W-:Y:S02]  /*135f0*/  FADD.FTZ R0, R139, R29 ;  /* 0x0000001d8b007221 */ /* 0x000fe40000010000 */
[----:B------:R-:W-:Y:S01]  /*13600*/  FADD.FTZ R40, R138, R40 ;  /* 0x000000288a287221 */ /* 0x000fe20000010000 */
[----:B------:R1:W2:Y:S01]  /*13610*/  MUFU.EX2 R42, R2 ;  /* 0x00000002002a7308 */ /* 0x0002a20000000800 */
[----:B----4-:R-:W3:Y:S02]  /*13620*/  LDSM.16.MT88.4 R28, [R135+0x8800] ;  /* 0x00880000871c783b */ /* 0x010ee40000004200 */
[----:B------:R-:W-:Y:S01]  /*13630*/  FADD.FTZ R41, R137, R0 ;  /* 0x0000000089297221 */ /* 0x000fe20000010000 */
[C---:B-----5:R-:W-:Y:S03]  /*13640*/  HMMA.16816.F32.BF16 R12, R24.reuse, R36, R12 ;  /* 0x00000024180c723c */ /* 0x060fe6000004180c */
[----:B------:R-:W-:Y:S02]  /*13650*/  FADD.FTZ R32, R85, R41 ;  /* 0x0000002955207221 */ /* 0x000fe40000010000 */
[----:B------:R-:W-:Y:S02]  /*13660*/  FADD.FTZ R0, R83, R40 ;  /* 0x0000002853007221 */ /* 0x000fe40000010000 */
[----:B------:R-:W-:Y:S01]  /*13670*/  FFMA.FTZ R44, R22, c[0x0][0x23c], -R44 ;  /* 0x00008f00162c7a23 */ /* 0x000fe2000001082c */
[----:B------:R-:W-:Y:S04]  /*13680*/  HMMA.16816.F32.BF16 R16, R24, R38, R16 ;  /* 0x000000261810723c */ /* 0x000fe80000041810 */
[----:B------:R-:W-:Y:S01]  /*13690*/  FADD.FTZ R0, R84, R0 ;  /* 0x0000000054007221 */ /* 0x000fe20000010000 */
[----:B------:R-:W-:Y:S02]  /*136a0*/  MUFU.EX2 R44, R44 ;  /* 0x0000002c002c7308 */ /* 0x000fe40000000800 */
[----:B------:R-:W-:Y:S01]  /*136b0*/  F2FP.BF16.PACK_AB R24, R53, R54 ;  /* 0x000000363518723e */ /* 0x000fe200000010ff */
[----:B------:R-:W-:Y:S01]  /*136c0*/  FADD.FTZ R0, R80, R0 ;  /* 0x0000000050007221 */ /* 0x000fe20000010000 */
[----:B------:R-:W-:Y:S03]  /*136d0*/  F2FP.BF16.PACK_AB R25, R51, R52 ;  /* 0x000000343319723e */ /* 0x000fe600000010ff */
[--C-:B-1----:R-:W-:Y:S01]  /*136e0*/  FFMA.FTZ R2, R128, c[0x0][0x23c], -R23.reuse ;  /* 0x00008f0080027a23 */ /* 0x102fe20000010817 */
[----:B------:R-:W-:Y:S01]  /*136f0*/  F2FP.BF16.PACK_AB R26, R49, R50 ;  /* 0x00000032311a723e */ /* 0x000fe200000010ff */
[----:B------:R-:W-:Y:S01]  /*13700*/  FFMA.FTZ R23, R129, c[0x0][0x23c], -R23 ;  /* 0x00008f0081177a23 */ /* 0x000fe20000010817 */
[----:B------:R-:W-:Y:S01]  /*13710*/  F2FP.BF16.PACK_AB R27, R47, R48 ;  /* 0x000000302f1b723e */ /* 0x000fe200000010ff */
[----:B------:R-:W-:Y:S01]  /*13720*/  FADD.FTZ R0, R79, R0 ;  /* 0x000000004f007221 */ /* 0x000fe20000010000 */
[----:B------:R1:W-:Y:S01]  /*13730*/  MUFU.EX2 R41, R2 ;  /* 0x0000000200297308 */ /* 0x0003e20000000800 */
[----:B--2---:R-:W-:Y:S02]  /*13740*/  F2FP.BF16.PACK_AB R149, R42, R43 ;  /* 0x0000002b2a95723e */ /* 0x004fe400000010ff */
[----:B------:R-:W-:Y:S04]  /*13750*/  FADD.FTZ R0, R75, R0 ;  /* 0x000000004b007221 */ /* 0x000fe80000010000 */
[----:B------:R-:W-:Y:S03]  /*13760*/  FADD.FTZ R0, R73, R0 ;  /* 0x0000000049007221 */ /* 0x000fe60000010000 */
[----:B------:R-:W2:Y:S01]  /*13770*/  MUFU.EX2 R40, R23 ;  /* 0x0000001700287308 */ /* 0x000ea20000000800 */
[----:B------:R-:W-:Y:S01]  /*13780*/  FADD.FTZ R0, R72, R0 ;  /* 0x0000000048007221 */ /* 0x000fe20000010000 */
[C---:B---3--:R-:W-:Y:S03]  /*13790*/  HMMA.16816.F32.BF16 R4, R24.reuse, R28, R4 ;  /* 0x0000001c1804723c */ /* 0x048fe60000041804 */
        /* <DEDUP_REMOVED lines=8> */
[----:B--2---:R-:W-:Y:S03]  /*13820*/  F2FP.BF16.PACK_AB R150, R40, R41 ;  /* 0x000000292896723e */ /* 0x004fe600000010ff */
[----:B------:R-:W-:Y:S04]  /*13830*/  FADD.FTZ R2, R77, R2 ;  /* 0x000000024d027221 */ /* 0x000fe80000010000 */
[----:B------:R-:W-:Y:S04]  /*13840*/  FADD.FTZ R2, R76, R2 ;  /* 0x000000024c027221 */ /* 0x000fe80000010000 */
[----:B------:R-:W-:Y:S02]  /*13850*/  FADD.FTZ R2, R74, R2 ;  /* 0x000000024a027221 */ /* 0x000fe40000010000 */
[----:B---3--:R-:W-:Y:S01]  /*13860*/  FADD.FTZ R21, R68, R0 ;  /* 0x0000000044157221 */ /* 0x008fe20000010000 */
        /* <DEDUP_REMOVED lines=39> */
.L_x_2260:
[----:B------:R-:W2:Y:S04]  /*13ae0*/  LDL.LU R13, [R1+0x4] ;  /* 0x00000400010d7983 */ /* 0x000ea80000300800 */
[----:B------:R-:W3:Y:S04]  /*13af0*/  LDL.LU R35, [R1] ;  /* 0x0000000001237983 */ /* 0x000ee80000300800 */
[----:B------:R-:W3:Y:S04]  /*13b00*/  LDL.LU R34, [R1+0x8] ;  /* 0x0000080001227983 */ /* 0x000ee80000300800 */
[----:B------:R-:W1:Y:S04]  /*13b10*/  SHFL.BFLY PT, R0, R241, 0x2, 0x1f ;  /* 0x0c401f00f1007f89 */ /* 0x000e6800000e0000 */
[----:B------:R-:W4:Y:S04]  /*13b20*/  SHFL.BFLY PT, R2, R240, 0x2, 0x1f ;  /* 0x0c401f00f0027f89 */ /* 0x000f2800000e0000 */
[----:B------:R-:W5:Y:S04]  /*13b30*/  S2R R32, SR_TID.X ;  /* 0x0000000000207919 */ /* 0x000f680000002100 */
[----:B------:R-:W5:Y:S01]  /*13b40*/  S2R R8, SR_TID.X ;  /* 0x0000000000087919 */ /* 0x000f620000002100 */
[----:B-1----:R-:W-:-:S02]  /*13b50*/  FADD.FTZ R0, R0, R241 ;  /* 0x000000f100007221 */ /* 0x002fc40000010000 */
[----:B----4-:R-:W-:-:S03]  /*13b60*/  FADD.FTZ R2, R2, R240 ;  /* 0x000000f002027221 */ /* 0x010fc60000010000 */
[----:B------:R-:W1:Y:S01]  /*13b70*/  SHFL.BFLY PT, R4, R0, 0x1, 0x1f ;  /* 0x0c201f0000047f89 */ /* 0x000e6200000e0000 */
[----:B-----5:R-:W-:-:S03]  /*13b80*/  SHF.R.S32.HI R33, RZ, 0x1f, R32 ;  /* 0x0000001fff217819 */ /* 0x020fc60000011420 */
[----:B------:R-:W4:Y:S01]  /*13b90*/  SHFL.BFLY PT, R5, R2, 0x1, 0x1f ;  /* 0x0c201f0002057f89 */ /* 0x000f2200000e0000 */
[----:B------:R-:W-:-:S04]  /*13ba0*/  LEA.HI R23, R33, R32, RZ, 0x5 ;  /* 0x0000002021177211 */ /* 0x000fc800078f28ff */
[----:B------:R-:W-:Y:S01]  /*13bb0*/  SHF.R.S32.HI R12, RZ, 0x5, R23 ;  /* 0x00000005ff0c7819 */ /* 0x000fe20000011417 */
[----:B-1----:R-:W-:Y:S01]  /*13bc0*/  FADD.FTZ R21, R0, R4 ;  /* 0x0000000400157221 */ /* 0x002fe20000010000 */
[----:B------:R-:W-:Y:S01]  /*13bd0*/  LEA.HI R0, R33, R32, RZ, 0x2 ;  /* 0x0000002021007211 */ /* 0x000fe200078f10ff */
[----:B------:R-:W-:Y:S02]  /*13be0*/  IMAD.MOV.U32 R4, RZ, RZ, 0x3f800000 ;  /* 0x3f800000ff047424 */ /* 0x000fe400078e00ff */
[----:B----4-:R-:W-:Y:S01]  /*13bf0*/  FADD.FTZ R22, R2, R5 ;  /* 0x0000000502167221 */ /* 0x010fe20000010000 */
[----:B------:R-:W-:Y:S01]  /*13c00*/  SHF.R.S32.HI R5, RZ, 0x1f, R8 ;  /* 0x0000001fff057819 */ /* 0x000fe20000011408 */
[----:B------:R-:W-:Y:S01]  /*13c10*/  IMAD.MOV.U32 R2, RZ, RZ, 0x3f800000 ;  /* 0x3f800000ff027424 */ /* 0x000fe200078e00ff */
[----:B------:R-:W-:Y:S02]  /*13c20*/  LOP3.LUT R6, R0, 0xfffffffc, RZ, 0xc0, !PT ;  /* 0xfffffffc00067812 */ /* 0x000fe400078ec0ff */
[----:B------:R-:W-:-:S02]  /*13c30*/  SHF.R.S32.HI R0, RZ, 0x2, R0 ;  /* 0x00000002ff007819 */ /* 0x000fc40000011400 */
[----:B------:R-:W-:Y:S01]  /*13c40*/  LEA.HI R5, R5, R8, RZ, 0x3 ;  /* 0x0000000805057211 */ /* 0x000fe200078f18ff */
[----:B------:R-:W-:Y:S01]  /*13c50*/  IMAD.IADD R6, R32, 0x1, -R6 ;  /* 0x0000000120067824 */ /* 0x000fe200078e0a06 */
[----:B------:R-:W-:Y:S02]  /*13c60*/  SHF.R.S32.HI R9, RZ, 0x1f, R0 ;  /* 0x0000001fff097819 */ /* 0x000fe40000011400 */
[----:B------:R-:W-:Y:S01]  /*13c70*/  SHF.R.S32.HI R10, RZ, 0x3, R5 ;  /* 0x00000003ff0a7819 */ /* 0x000fe20000011405 */
[----:B------:R-:W-:Y:S01]  /*13c80*/  IMAD R12, R12, 0x100, R6 ;  /* 0x000001000c0c7824 */ /* 0x000fe200078e0206 */
[----:B------:R-:W-:Y:S02]  /*13c90*/  LEA.HI R6, R33, R32, RZ, 0x6 ;  /* 0x0000002021067211 */ /* 0x000fe400078f30ff */
[----:B------:R-:W-:Y:S02]  /*13ca0*/  LOP3.LUT R7, R5, 0xfffffff8, RZ, 0xc0, !PT ;  /* 0xfffffff805077812 */ /* 0x000fe400078ec0ff */
[----:B------:R-:W-:Y:S01]  /*13cb0*/  LEA.HI R9, R9, R0, RZ, 0x3 ;  /* 0x0000000009097211 */ /* 0x000fe200078f18ff */
[----:B------:R-:W-:Y:S01]  /*13cc0*/  IMAD.SHL.U32 R6, R6, 0x4, RZ ;  /* 0x0000000406067824 */ /* 0x000fe200078e00ff */
[----:B------:R-:W-:-:S02]  /*13cd0*/  LEA.HI R5, R5, R10, RZ, 0x1 ;  /* 0x0000000a05057211 */ /* 0x000fc400078f08ff */
[----:B------:R-:W-:Y:S02]  /*13ce0*/  LOP3.LUT R9, R9, 0xfffffff8, RZ, 0xc0, !PT ;  /* 0xfffffff809097812 */ /* 0x000fe400078ec0ff */
[----:B------:R-:W-:Y:S02]  /*13cf0*/  LOP3.LUT R5, R5, 0xfffffffe, RZ, 0xc0, !PT ;  /* 0xfffffffe05057812 */ /* 0x000fe400078ec0ff */
[----:B------:R-:W-:Y:S02]  /*13d00*/  IADD3 R9, R0, -R9, RZ ;  /* 0x8000000900097210 */ /* 0x000fe40007ffe0ff */
[----:B------:R-:W-:Y:S01]  /*13d10*/  LOP3.LUT R6, R6, 0x3fffff00, RZ, 0xc0, !PT ;  /* 0x3fffff0006067812 */ /* 0x000fe200078ec0ff */
[----:B------:R-:W-:Y:S01]  /*13d20*/  IMAD.IADD R0, R10, 0x1, -R5 ;  /* 0x000000010a007824 */ /* 0x000fe200078e0a05 */
[----:B------:R-:W-:Y:S02]  /*13d30*/  IADD3 R7, -R7, R8, RZ ;  /* 0x0000000807077210 */ /* 0x000fe40007ffe1ff */
[----:B------:R-:W-:Y:S01]  /*13d40*/  LEA.HI R8, R33, R32, RZ, 0x4 ;  /* 0x0000002021087211 */ /* 0x000fe200078f20ff */
[----:B------:R-:W-:Y:S01]  /*13d50*/  IMAD R11, R0, 0x20, R6 ;  /* 0x00000020000b7824 */ /* 0x000fe200078e0206 */
[----:B------:R-:W-:Y:S01]  /*13d60*/  LEA.HI R5, R9, R9, RZ, 0x1 ;  /* 0x0000000909057211 */ /* 0x000fe200078f08ff */
[----:B------:R-:W-:Y:S01]  /*13d70*/  BAR.SYNC.DEFER_BLOCKING 0x0 ;  /* 0x0000000000007b1d */ /* 0x000fe20000010000 */
[----:B------:R-:W-:-:S02]  /*13d80*/  FSETP.NE.FTZ.AND P3, PT, R22, RZ, PT ;  /* 0x000000ff1600720b */ /* 0x000fc40003f75000 */
[----:B------:R-:W-:Y:S02]  /*13d90*/  SHF.R.S32.HI R6, RZ, 0x4, R8 ;  /* 0x00000004ff067819 */ /* 0x000fe40000011408 */
[----:B------:R-:W-:Y:S02]  /*13da0*/  LEA.HI R7, R7, R7, RZ, 0x1 ;  /* 0x0000000707077211 */ /* 0x000fe400078f08ff */
[----:B------:R-:W-:Y:S02]  /*13db0*/  SHF.R.S32.HI R0, RZ, 0x1, R5 ;  /* 0x00000001ff007819 */ /* 0x000fe40000011405 */
[----:B------:R-:W-:Y:S02]  /*13dc0*/  FSETP.NE.FTZ.AND P2, PT, R21, RZ, PT ;  /* 0x000000ff1500720b */ /* 0x000fe40003f55000 */
[----:B------:R-:W-:Y:S02]  /*13dd0*/  LOP3.LUT R8, R5, 0x1fffffe, RZ, 0xc0, !PT ;  /* 0x01fffffe05087812 */ /* 0x000fe400078ec0ff */
[----:B------:R-:W-:Y:S01]  /*13de0*/  SHF.L.U32 R5, R6, 0x6, RZ ;  /* 0x0000000606057819 */ /* 0x000fe200000006ff */
[----:B------:R-:W1:Y:S01]  /*13df0*/  @P3 MUFU.RCP R2, R22 ;  /* 0x0000001600023308 */ /* 0x000e620000001000 */
[----:B------:R-:W-:Y:S01]  /*13e00*/  SHF.R.S32.HI R6, RZ, 0x1, R7 ;  /* 0x00000001ff067819 */ /* 0x000fe20000011407 */
[----:B------:R-:W-:Y:S01]  /*13e10*/  IMAD.SHL.U32 R7, R0, 0x40, RZ ;  /* 0x0000004000077824 */ /* 0x000fe200078e00ff */
[----:B------:R-:W-:Y:S01]  /*13e20*/  LOP3.LUT R5, R5, 0xc0, RZ, 0xc0, !PT ;  /* 0x000000c005057812 */ /* 0x000fe200078ec0ff */
[----:B------:R-:W-:Y:S01]  /*13e30*/  IMAD.IADD R8, R9, 0x1, -R8 ;  /* 0x0000000109087824 */ /* 0x000fe200078e0a08 */
[----:B------:R-:W-:-:S02]  /*13e40*/  SHF.L.U32 R6, R6, 0x3, RZ ;  /* 0x0000000306067819 */ /* 0x000fc400000006ff */
[----:B------:R-:W-:Y:S01]  /*13e50*/  LOP3.LUT R7, R7, 0xc0, RZ, 0xc0, !PT ;  /* 0x000000c007077812 */ /* 0x000fe200078ec0ff */
[----:B------:R-:W-:Y:S01]  /*13e60*/  IMAD R8, R8, 0x10, R12 ;  /* 0x0000001008087824 */ /* 0x000fe200078e020c */
[----:B------:R-:W4:Y:S02]  /*13e70*/  @P2 MUFU.RCP R4, R21 ;  /* 0x0000001500042308 */ /* 0x000f240000001000 */
[----:B------:R-:W-:Y:S02]  /*13e80*/  LEA.HI R7, R7, R7, RZ, 0x1d ;  /* 0x0000000707077211 */ /* 0x000fe400078fe8ff */
[----:B------:R-:W-:Y:S02]  /*13e90*/  LOP3.LUT R9, R5, 0x18, R6, 0xf8, !PT ;  /* 0x0000001805097812 */ /* 0x000fe400078ef806 */
[----:B------:R-:W-:Y:S01]  /*13ea0*/  LOP3.LUT P0, RZ, R0, 0x2, RZ, 0xc0, !PT ;  /* 0x0000000200ff7812 */ /* 0x000fe2000780c0ff */
[----:B-1----:R-:W-:Y:S01]  /*13eb0*/  FMUL.FTZ R136, R2, R136 ;  /* 0x0000008802887220 */ /* 0x002fe20000410000 */
[----:B------:R-:W-:Y:S01]  /*13ec0*/  LOP3.LUT R6, R0, 0x1, RZ, 0xc0, !PT ;  /* 0x0000000100067812 */ /* 0x000fe200078ec0ff */
[C---:B------:R-:W-:Y:S01]  /*13ed0*/  FMUL.FTZ R137, R2.reuse, R137 ;  /* 0x0000008902897220 */ /* 0x040fe20000410000 */
[----:B------:R-:W-:Y:S01]  /*13ee0*/  SHF.R.U32.HI R5, RZ, 0x3, R5 ;  /* 0x00000003ff057819 */ /* 0x000fe20000011605 */
[----:B------:R-:W-:Y:S01]  /*13ef0*/  FMUL.FTZ R140, R2, R140 ;  /* 0x0000008c028c7220 */ /* 0x000fe20000410000 */
[----:B------:R-:W-:Y:S01]  /*13f00*/  LEA R7, R8, R7, 0x1 ;  /* 0x0000000708077211 */ /* 0x000fe200078e08ff */
[----:B------:R-:W-:Y:S01]  /*13f10*/  FMUL.FTZ R141, R2, R141 ;  /* 0x0000008d028d7220 */ /* 0x000fe20000410000 */
[----:B------:R-:W-:Y:S01]  /*13f20*/  ISETP.NE.U32.AND P1, PT, R6, 0x1, PT ;  /* 0x000000010600780c */ /* 0x000fe20003f25070 */
[----:B------:R-:W-:Y:S01]  /*13f30*/  IMAD.MOV.U32 R6, RZ, RZ, -0x20 ;  /* 0xffffffe0ff067424 */ /* 0x000fe200078e00ff */
[----:B------:R-:W-:Y:S01]  /*13f40*/  LOP3.LUT R0, R9, R5, RZ, 0x3c, !PT ;  /* 0x0000000509007212 */ /* 0x000fe200078e3cff */
[----:B------:R-:W-:-:S02]  /*13f50*/  IMAD.SHL.U32 R5, R7, 0x4, RZ ;  /* 0x0000000407057824 */ /* 0x000fc400078e00ff */
[----:B------:R-:W-:Y:S01]  /*13f60*/  FMUL.FTZ R144, R2, R144 ;  /* 0x0000009002907220 */ /* 0x000fe20000410000 */
[----:B------:R-:W-:Y:S01]  /*13f70*/  SEL R6, R6, 0x20, !P1 ;  /* 0x0000002006067807 */ /* 0x000fe20004800000 */
[C---:B------:R-:W-:Y:S02]  /*13f80*/  FMUL.FTZ R145, R2.reuse, R145 ;  /* 0x0000009102917220 */ /* 0x040fe40000410000 */
[C---:B------:R-:W-:Y:S02]  /*13f90*/  FMUL.FTZ R148, R2.reuse, R148 ;  /* 0x0000009402947220 */ /* 0x040fe40000410000 */
[----:B------:R-:W-:Y:S01]  /*13fa0*/  FMUL.FTZ R149, R2, R149 ;  /* 0x0000009502957220 */ /* 0x000fe20000410000 */
[C---:B------:R-:W-:Y:S01]  /*13fb0*/  IADD3 R2, R5.reuse, 0x40, RZ ;  /* 0x0000004005027810 */ /* 0x040fe20007ffe0ff */
[C---:B----4-:R-:W-:Y:S01]  /*13fc0*/  FMUL.FTZ R139, R4.reuse, R139 ;  /* 0x0000008b048b7220 */ /* 0x050fe20000410000 */
[----:B------:R-:W-:Y:S01]  /*13fd0*/  @P0 IADD3 R2, R5, -0x40, RZ ;  /* 0xffffffc005020810 */ /* 0x000fe20007ffe0ff */
[----:B------:R-:W-:-:S02]  /*13fe0*/  FMUL.FTZ R138, R4, R138 ;  /* 0x0000008a048a7220 */ /* 0x000fc40000410000 */
[C---:B------:R-:W-:Y:S02]  /*13ff0*/  FMUL.FTZ R143, R4.reuse, R143 ;  /* 0x0000008f048f7220 */ /* 0x040fe40000410000 */
[C---:B------:R-:W-:Y:S02]  /*14000*/  FMUL.FTZ R142, R4.reuse, R142 ;  /* 0x0000008e048e7220 */ /* 0x040fe40000410000 */
[----:B------:R-:W-:Y:S02]  /*14010*/  IMAD.IADD R5, R5, 0x1, R6 ;  /* 0x0000000105057824 */ /* 0x000fe400078e0206 */
[C---:B------:R-:W-:Y:S02]  /*14020*/  FMUL.FTZ R147, R4.reuse, R147 ;  /* 0x0000009304937220 */ /* 0x040fe40000410000 */
[C---:B------:R-:W-:Y:S02]  /*14030*/  FMUL.FTZ R146, R4.reuse, R146 ;  /* 0x0000009204927220 */ /* 0x040fe40000410000 */
[----:B------:R-:W-:-:S02]  /*14040*/  FMUL.FTZ R151, R4, R151 ;  /* 0x0000009704977220 */ /* 0x000fc40000410000 */
[----:B------:R-:W-:Y:S02]  /*14050*/  FMUL.FTZ R150, R4, R150 ;  /* 0x0000009604967220 */ /* 0x000fe40000410000 */
[----:B------:R-:W-:Y:S01]  /*14060*/  IMAD.IADD R4, R6, 0x1, R2 ;  /* 0x0000000106047824 */ /* 0x000fe200078e0202 */
[----:B------:R-:W-:Y:S04]  /*14070*/  STS.64 [R7.X4], R136 ;  /* 0x0000008807007388 */ /* 0x000fe80000004a00 */
[----:B------:R-:W-:Y:S04]  /*14080*/  STS.64 [R7.X4+0x400], R138 ;  /* 0x0004008a07007388 */ /* 0x000fe80000004a00 */
[----:B------:R-:W-:Y:S04]  /*14090*/  STS.64 [R5], R140 ;  /* 0x0000008c05007388 */ /* 0x000fe80000000a00 */
[----:B------:R1:W-:Y:S04]  /*140a0*/  STS.64 [R5+0x400], R142 ;  /* 0x0004008e05007388 */ /* 0x0003e80000000a00 */
[----:B------:R-:W-:Y:S04]  /*140b0*/  STS.64 [R2], R144 ;  /* 0x0000009002007388 */ /* 0x000fe80000000a00 */
[----:B------:R4:W-:Y:S04]  /*140c0*/  STS.64 [R2+0x400], R146 ;  /* 0x0004009202007388 */ /* 0x0009e80000000a00 */
[----:B------:R-:W-:Y:S04]  /*140d0*/  STS.64 [R4], R148 ;  /* 0x0000009404007388 */ /* 0x000fe80000000a00 */
[----:B------:R5:W-:Y:S04]  /*140e0*/  STS.64 [R4+0x400], R150 ;  /* 0x0004009604007388 */ /* 0x000be80000000a00 */
[----:B-1----:R-:W1:Y:S04]  /*140f0*/  S2R R5, SR_CTAID.Y ;  /* 0x0000000000057919 */ /* 0x002e680000002600 */
[----:B----4-:R-:W4:Y:S01]  /*14100*/  S2R R2, SR_CTAID.Z ;  /* 0x0000000000027919 */ /* 0x010f220000002700 */
[----:B------:R-:W1:Y:S01]  /*14110*/  @P3 MUFU.LG2 R6, R22 ;  /* 0x0000001600063308 */ /* 0x000e620000000c00 */
[----:B-----5:R-:W-:-:S07]  /*14120*/  LOP3.LUT R4, R23, 0xffffffe0, RZ, 0xc0, !PT ;  /* 0xffffffe017047812 */ /* 0x020fce00078ec0ff */
[----:B------:R-:W5:Y:S01]  /*14130*/  @P2 MUFU.LG2 R9, R21 ;  /* 0x0000001500092308 */ /* 0x000f620000000c00 */
[----:B------:R-:W-:Y:S01]  /*14140*/  IMAD.IADD R4, R32, 0x1, -R4 ;  /* 0x0000000120047824 */ /* 0x000fe200078e0a04 */
[----:B------:R-:W-:Y:S04]  /*14150*/  BAR.SYNC.DEFER_BLOCKING 0x0 ;  /* 0x0000000000007b1d */ /* 0x000fe80000010000 */
[----:B------:R-:W-:Y:S01]  /*14160*/  LOP3.LUT P0, RZ, R4, 0x3, RZ, 0xc0, !PT ;  /* 0x0000000304ff7812 */ /* 0x000fe2000780c0ff */
[----:B-1----:R-:W-:Y:S01]  /*14170*/  @P3 FMUL.FTZ R4, R6, 0.69314718246459960938 ;  /* 0x3f31721806043820 */ /* 0x002fe20000410000 */
[----:B------:R-:W-:Y:S01]  /*14180*/  BSSY B0, `(.L_x_2265) ;  /* 0x000001f000007945 */ /* 0x000fe20003800000 */
[----:B------:R-:W-:Y:S02]  /*14190*/  IMAD.MOV.U32 R7, RZ, RZ, -0x800000 ;  /* 0xff800000ff077424 */ /* 0x000fe400078e00ff */
[----:B------:R-:W-:-:S02]  /*141a0*/  IMAD.MOV.U32 R8, RZ, RZ, -0x800000 ;  /* 0xff800000ff087424 */ /* 0x000fc400078e00ff */
[----:B------:R-:W-:Y:S02]  /*141b0*/  @P3 FFMA.FTZ R7, R20, c[0x0][0x238], R4 ;  /* 0x00008e0014073a23 */ /* 0x000fe40000010004 */
[----:B--2---:R-:W-:-:S05]  /*141c0*/  IMAD R11, R13, 0x4, R11 ;  /* 0x000000040d0b7824 */ /* 0x004fca00078e020b */
[----:B------:R-:W-:Y:S02]  /*141d0*/  IADD3 R0, R11, R0, RZ ;  /* 0x000000000b007210 */ /* 0x000fe40007ffe0ff */
[----:B------:R-:W1:Y:S04]  /*141e0*/  S2R R11, SR_CTAID.X ;  /* 0x00000000000b7919 */ /* 0x000e680000002500 */
[----:B------:R-:W2:Y:S04]  /*141f0*/  LDS.128 R28, [R0.X4] ;  /* 0x00000000001c7984 */ /* 0x000ea80000004c00 */
[----:B------:R-:W2:Y:S04]  /*14200*/  LDS.128 R24, [R0.X4+0x800] ;  /* 0x0008000000187984 */ /* 0x000ea80000004c00 */
[----:B------:R-:W2:Y:S04]  /*14210*/  LDS.128 R16, [R0.X4+0x1000] ;  /* 0x0010000000107984 */ /* 0x000ea80000004c00 */
[----:B------:R3:W2:Y:S01]  /*14220*/  LDS.128 R12, [R0.X4+0x1800] ;  /* 0x00180000000c7984 */ /* 0x0006a20000004c00 */
[----:B-1----:R-:W-:-:S02]  /*14230*/  SHF.L.U32 R11, R11, 0x6, RZ ;  /* 0x000000060b0b7819 */ /* 0x002fc400000006ff */
[----:B---3--:R-:W-:-:S05]  /*14240*/  IADD3 R0, -R245, RZ, RZ ;  /* 0x000000fff5007210 */ /* 0x008fca0007ffe1ff */
[----:B----4-:R-:W-:Y:S02]  /*14250*/  IMAD R2, R0, c[0x0][0x1c0], R2 ;  /* 0x0000700000027a24 */ /* 0x010fe400078e0202 */
[----:B------:R-:W-:-:S04]  /*14260*/  IMAD R0, R5, c[0x0][0x210], R245 ;  /* 0x0000840005007a24 */ /* 0x000fc800078e02f5 */
[----:B------:R-:W-:Y:S02]  /*14270*/  IMAD R5, R0, c[0x0][0x1c0], R2 ;  /* 0x0000700000057a24 */ /* 0x000fe400078e0202 */
[----:B-----5:R-:W-:Y:S01]  /*14280*/  @P2 FMUL.FTZ R2, R9, 0.69314718246459960938 ;  /* 0x3f31721809022820 */ /* 0x020fe20000410000 */
[----:B------:R-:W-:Y:S01]  /*14290*/  LEA R0, R34, R35, 0x4 ;  /* 0x0000002322007211 */ /* 0x000fe200078e20ff */
[----:B------:R-:W-:Y:S02]  /*142a0*/  IMAD R5, R5, c[0x0][0x214], R11 ;  /* 0x0000850005057a24 */ /* 0x000fe400078e020b */
[----:B------:R-:W-:Y:S01]  /*142b0*/  @P2 FFMA.FTZ R8, R3, c[0x0][0x238], R2 ;  /* 0x00008e0003082a23 */ /* 0x000fe20000010002 */
[----:B------:R-:W-:Y:S05]  /*142c0*/  @P0 BRA `(.L_x_2266) ;  /* 0x000000a000000947 */ /* 0x000fea0003800000 */
[----:B--2---:R-:W-:Y:S02]  /*142d0*/  IADD3 R3, R0, 0x8, RZ ;  /* 0x0000000800037810 */ /* 0x004fe40007ffe0ff */
[----:B------:R-:W-:Y:S02]  /*142e0*/  SHF.R.S32.HI R2, RZ, 0x1f, R0 ;  /* 0x0000001fff027819 */ /* 0x000fe40000011400 */
[----:B------:R-:W-:-:S02]  /*142f0*/  IADD3 R4, P0, R5, R0, RZ ;  /* 0x0000000005047210 */ /* 0x000fc40007f1e0ff */
[-C--:B------:R-:W-:Y:S02]  /*14300*/  ISETP.GE.AND P2, PT, R0, R246.reuse, PT ;  /* 0x000000f60000720c */ /* 0x080fe40003f46270 */
[----:B------:R-:W-:Y:S02]  /*14310*/  ISETP.GE.AND P1, PT, R3, R246, PT ;  /* 0x000000f60300720c */ /* 0x000fe40003f26270 */
[----:B------:R-:W-:Y:S02]  /*14320*/  LEA.HI.X.SX32 R0, R5, R2, 0x1, P0 ;  /* 0x0000000205007211 */ /* 0x000fe400000f0eff */
[----:B------:R-:W-:-:S04]  /*14330*/  LEA R2, P0, R4, c[0x0][0x208], 0x2 ;  /* 0x0000820004027a11 */ /* 0x000fc800078010ff */
[----:B------:R-:W-:-:S05]  /*14340*/  LEA.HI.X R3, R4, c[0x0][0x20c], R0, 0x2, P0 ;  /* 0x0000830004037a11 */ /* 0x000fca00000f1400 */
[----:B------:R1:W-:Y:S04]  /*14350*/  @!P2 STG.E [R2.64], R7 ;  /* 0x000000070200a986 */ /* 0x0003e8000c10190c */
[----:B------:R1:W-:Y:S02]  /*14360*/  @!P1 STG.E [R2.64+0x20], R8 ;  /* 0x0000200802009986 */ /* 0x0003e4000c10190c */
.L_x_2266:
[----:B--2---:R-:W-:Y:S05]  /*14370*/  BSYNC B0 ;  /* 0x0000000000007941 */ /* 0x004fea0003800000 */
.L_x_2265:
[----:B-1----:R-:W-:Y:S01]  /*14380*/  LEA.HI R2, R33, R32, RZ, 0x3 ;  /* 0x0000002021027211 */ /* 0x002fe200078f18ff */
[----:B------:R-:W-:Y:S01]  /*14390*/  IMAD R0, R5, c[0x0][0x22c], RZ ;  /* 0x00008b0005007a24 */ /* 0x000fe200078e02ff */
[----:B------:R-:W-:Y:S02]  /*143a0*/  IADD3 R6, R10, 0x10, RZ ;  /* 0x000000100a067810 */ /* 0x000fe40007ffe0ff */
        /* <DEDUP_REMOVED lines=8> */
[----:B------:R-:W-:-:S05]  /*14430*/  IMAD.WIDE R2, R10, 0x20, R2 ;  /* 0x000000200a027825 */ /* 0x000fca00078e0202 */
[----:B------:R-:W-:-:S04]  /*14440*/  IADD3 R4, P0, R0, R2, RZ ;  /* 0x0000000200047210 */ /* 0x000fc80007f1e0ff */
[----:B------:R-:W-:Y:S02]  /*14450*/  LEA.HI.X.SX32 R3, R0, R3, 0x1, P0 ;  /* 0x0000000300037211 */ /* 0x000fe400000f0eff */
[----:B------:R-:W-:Y:S02]  /*14460*/  LEA R2, P0, R4, c[0x0][0x1d8], 0x2 ;  /* 0x0000760004027a11 */ /* 0x000fe400078010ff */
[----:B------:R-:W-:Y:S02]  /*14470*/  IADD3 R0, R10, 0x30, RZ ;  /* 0x000000300a007810 */ /* 0x000fe40007ffe0ff */
[----:B------:R-:W-:Y:S02]  /*14480*/  LEA.HI.X R3, R4, c[0x0][0x1dc], R3, 0x2, P0 ;  /* 0x0000770004037a11 */ /* 0x000fe400000f1403 */
[----:B------:R-:W-:-:S03]  /*14490*/  ISETP.GE.AND P0, PT, R0, R246, PT ;  /* 0x000000f60000720c */ /* 0x000fc60003f06270 */
[----:B------:R1:W-:Y:S04]  /*144a0*/  @!P2 STG.E.128 [R2.64+0x800], R24 ;  /* 0x000800180200a986 */ /* 0x0003e8000c101d0c */
[----:B------:R1:W-:Y:S04]  /*144b0*/  @!P1 STG.E.128 [R2.64+0x1000], R16 ;  /* 0x0010001002009986 */ /* 0x0003e8000c101d0c */
[----:B------:R1:W-:Y:S04]  /*144c0*/  @!P3 STG.E.64 [R2.64], R28 ;  /* 0x0000001c0200b986 */ /* 0x0003e8000c101b0c */
[----:B------:R1:W-:Y:S01]  /*144d0*/  @!P3 STG.E.64 [R2.64+0x8], R30 ;  /* 0x0000081e0200b986 */ /* 0x0003e2000c101b0c */
[----:B------:R-:W-:Y:S05]  /*144e0*/  @P0 EXIT ;  /* 0x000000000000094d */ /* 0x000fea0003800000 */
[----:B------:R-:W-:Y:S01]  /*144f0*/  STG.E.128 [R2.64+0x1800], R12 ;  /* 0x0018000c02007986 */ /* 0x000fe2000c101d0c */
[----:B------:R-:W-:Y:S05]  /*14500*/  EXIT ;  /* 0x000000000000794d */ /* 0x000fea0003800000 */
.L_x_2267:
        /* <DEDUP_REMOVED lines=15> */
.L_x_5211:


//--------------------- .text._ZN5flash24flash_fwd_splitkv_kernelI23Flash_fwd_kernel_traitsILi32ELi64ELi256ELi4ELb0ELb0EN7cutlass10bfloat16_tE19Flash_kernel_traitsILi32ELi64ELi256ELi4ES3_EELb1ELb0ELb1ELb0ELb0ELb0ELb1ELb0EEEvNS_16Flash_fwd_paramsE --------------------------
	.section	.text._ZN5flash24flash_fwd_splitkv_kernelI23Flash_fwd_kernel_traitsILi32ELi64ELi256ELi4ELb0ELb0EN7cutlass10bfloat16_tE19Flash_kernel_traitsILi32ELi64ELi256ELi4ES3_EELb1ELb0ELb1ELb0ELb0ELb0ELb1ELb0EEEvNS_16Flash_fwd_paramsE,"ax",@progbits
	.sectioninfo	@"SHI_REGISTERS=255"
	.align	128
        .global         _ZN5flash24flash_fwd_splitkv_kernelI23Flash_fwd_kernel_traitsILi32ELi64ELi256ELi4ELb0ELb0EN7cutlass10bfloat16_tE19Flash_kernel_traitsILi32ELi64ELi256ELi4ES3_EELb1ELb0ELb1ELb0ELb0ELb0ELb1ELb0EEEvNS_16Flash_fwd_paramsE
        .type           _ZN5flash24flash_fwd_splitkv_kernelI23Flash_fwd_kernel_traitsILi32ELi64ELi256ELi4ELb0ELb0EN7cutlass10bfloat16_tE19Flash_kernel_traitsILi32ELi64ELi256ELi4ES3_EELb1ELb0ELb1ELb0ELb0ELb0ELb1ELb0EEEvNS_16Flash_fwd_paramsE,@function
        .size           _ZN5flash24flash_fwd_splitkv_kernelI23Flash_fwd_kernel_traitsILi32ELi64ELi256ELi4ELb0ELb0EN7cutlass10bfloat16_tE19Flash_kernel_traitsILi32ELi64ELi256ELi4ES3_EELb1ELb0ELb1ELb0ELb0ELb0ELb1ELb0EEEvNS_16Flash_fwd_paramsE,(.L_x_5212 - _ZN5flash24flash_fwd_splitkv_kernelI23Flash_fwd_kernel_traitsILi32ELi64ELi256ELi4ELb0ELb0EN7cutlass10bfloat16_tE19Flash_kernel_traitsILi32ELi64ELi256ELi4ES3_EELb1ELb0ELb1ELb0ELb0ELb0ELb1ELb0EEEvNS_16Flash_fwd_paramsE)
        .other          _ZN5flash24flash_fwd_splitkv_kernelI23Flash_fwd_kernel_traitsILi32ELi64ELi256ELi4ELb0ELb0EN7cutlass10bfloat16_tE19Flash_kernel_traitsILi32ELi64ELi256ELi4ES3_EELb1ELb0ELb1ELb0ELb0ELb0ELb1ELb0EEEvNS_16Flash_fwd_paramsE,@"STO_CUDA_ENTRY STV_DEFAULT"
_ZN5flash24flash_fwd_splitkv_kernelI23Flash_fwd_kernel_traitsILi32ELi64ELi256ELi4ELb0ELb0EN7cutlass10bfloat16_tE19Flash_kernel_traitsILi32ELi64ELi256ELi4ES3_EELb1ELb0ELb1ELb0ELb0ELb0ELb1ELb0EEEvNS_16Flash_fwd_paramsE:
.text._ZN5flash24flash_fwd_splitkv_kernelI23Flash_fwd_kernel_traitsILi32ELi64ELi256ELi4ELb0ELb0EN7cutlass10bfloat16_tE19Flash_kernel_traitsILi32ELi64ELi256ELi4ES3_EELb1ELb0ELb1ELb0ELb0ELb0ELb1ELb0EEEvNS_16Flash_fwd_paramsE:
        /* <DEDUP_REMOVED lines=13> */
[----:B------:R-:W-:-:S06]  /*00d0*/  IMAD.HI.U32 R2, R3, R5, R2 ;  /* 0x0000000503027227 */ /* 0x000fcc00078e0002 */
[----:B--2---:R-:W-:-:S04]  /*00e0*/  IMAD.HI.U32 R233, R2, R25, RZ ;  /* 0x0000001902e97227 */ /* 0x004fc800078e00ff */
[----:B------:R-:W-:-:S04]  /*00f0*/  IMAD.MOV R2, RZ, RZ, -R233 ;  /* 0x000000ffff027224 */ /* 0x000fc800078e0ae9 */
[----:B------:R-:W-:-:S05]  /*0100*/  IMAD R2, R2, c[0x0][0x1c0], R25 ;  /* 0x0000700002027a24 */ /* 0x000fca00078e0219 */
[----:B------:R-:W-:Y:S02]  /*0110*/  ISETP.GE.U32.AND P2, PT, R2, c[0x0][0x1c0], PT ;  /* 0x0000700002007a0c */ /* 0x000fe40003f46070 */
[----:B-1----:R-:W-:-:S11]  /*0120*/  ISETP.NE.AND P3, PT, R0, RZ, PT ;  /* 0x000000ff0000720c */ /* 0x002fd60003f65270 */
        /* <DEDUP_REMOVED lines=35> */
.L_x_2268:
[----:B-1-34-:R-:W-:Y:S02]  /*0360*/  MOV R5, c[0x0][0x218] ;  /* 0x0000860000057a02 */ /* 0x01afe40000000f00 */
.L_x_2269:
        /* <DEDUP_REMOVED lines=30> */
[----:B------:R-:W-:-:S04]  /*0550*/  IMAD.HI.U32 R10, R6, R5, RZ ;  /* 0x00000005060a7227 */ /* 0x000fc800078e00ff */
        /* <DEDUP_REMOVED lines=14> */
[----:B------:R-:W-:-:S03]  /*0640*/  IADD3 R10, R36, 0xff, RZ ;  /* 0x000000ff240a7810 */ /* 0x000fc60007ffe0ff */
        /* <DEDUP_REMOVED lines=16> */
[--C-:B------:R-:W-:Y:S02]  /*0750*/  IMAD R0, R233, c[0x0][0x214], R34.reuse ;  /* 0x00008500e9007a24 */ /* 0x100fe400078e0222 */
[----:B------:R-:W-:Y:S02]  /*0760*/  IMAD.IADD R34, R33, 0x1, -R34 ;  /* 0x0000000121227824 */ /* 0x000fe400078e0a22 */
[----:B------:R-:W-:Y:S01]  /*0770*/  IMAD.IADD R208, R208, 0x1, -R3 ;  /* 0x00000001d0d07824 */ /* 0x000fe200078e0a03 */
[----:B------:R-:W-:Y:S01]  /*0780*/  SHF.R.S32.HI R3, RZ, 0x3, R2 ;  /* 0x00000003ff037819 */ /* 0x000fe20000011402 */
[----:B------:R-:W-:Y:S02]  /*0790*/  IMAD R2, R0, c[0x0][0x22c], RZ ;  /* 0x00008b0000027a24 */ /* 0x000fe400078e02ff */
[----:B------:R-:W-:Y:S01]  /*07a0*/  IMAD.SHL.U32 R4, R208, 0x4, RZ ;  /* 0x00000004d0047824 */ /* 0x000fe200078e00ff */
[----:B------:R-:W-:-:S02]  /*07b0*/  IADD3 R7, R3, 0x10, RZ ;  /* 0x0000001003077810 */ /* 0x000fc40007ffe0ff */
[----:B------:R-:W-:Y:S02]  /*07c0*/  ISETP.NE.AND P3, PT, R208, RZ, PT ;  /* 0x000000ffd000720c */ /* 0x000fe40003f65270 */
[--C-:B------:R-:W-:Y:S02]  /*07d0*/  SHF.R.S32.HI R5, RZ, 0x1f, R4.reuse ;  /* 0x0000001fff057819 */ /* 0x100fe40000011404 */
[----:B------:R-:W-:Y:S02]  /*07e0*/  ISETP.GE.AND P6, PT, R4, c[0x0][0x220], PT ;  /* 0x0000880004007a0c */ /* 0x000fe40003fc6270 */
[-C--:B------:R-:W-:Y:S01]  /*07f0*/  ISETP.GE.AND P1, PT, R7, R34.reuse, PT ;  /* 0x000000220700720c */ /* 0x080fe20003f26270 */
[C---:B------:R-:W-:Y:S01]  /*0800*/  IMAD.WIDE R8, R3.reuse, 0x20, R4 ;  /* 0x0000002003087825 */ /* 0x040fe200078e0204 */
[-C--:B------:R-:W-:Y:S02]  /*0810*/  ISETP.GE.OR P5, PT, R3, R34.reuse, P6 ;  /* 0x000000220300720c */ /* 0x080fe400037a6670 */
[----:B------:R-:W-:-:S02]  /*0820*/  ISETP.GE.OR P4, PT, R7, R34, P6 ;  /* 0x000000220700720c */ /* 0x000fc40003786670 */
[C---:B------:R-:W-:Y:S02]  /*0830*/  IADD3 R5, P0, R2.reuse, R8, RZ ;  /* 0x0000000802057210 */ /* 0x040fe40007f1e0ff */
[----:B------:R-:W-:Y:S02]  /*0840*/  IADD3 R7, R3, 0x20, RZ ;  /* 0x0000002003077810 */ /* 0x000fe40007ffe0ff */
[----:B------:R-:W-:Y:S02]  /*0850*/  LEA.HI.X.SX32 R2, R2, R9, 0x1, P0 ;  /* 0x0000000902027211 */ /* 0x000fe400000f0eff */
[----:B------:R-:W-:Y:S02]  /*0860*/  LEA R4, P0, R5, c[0x0][0x1d8], 0x2 ;  /* 0x0000760005047a11 */ /* 0x000fe400078010ff */
[----:B------:R-:W-:Y:S02]  /*0870*/  IADD3 R9, R3, 0x30, RZ ;  /* 0x0000003003097810 */ /* 0x000fe40007ffe0ff */
[----:B------:R-:W-:-:S02]  /*0880*/  LEA.HI.X R5, R5, c[0x0][0x1dc], R2, 0x2, P0 ;  /* 0x0000770005057a11 */ /* 0x000fc400000f1402 */
[CC--:B------:R-:W-:Y:S02]  /*0890*/  ISETP.GE.AND P0, PT, R7.reuse, R34.reuse, PT ;  /* 0x000000220700720c */ /* 0x0c0fe40003f06270 */
[----:B------:R-:W-:Y:S01]  /*08a0*/  SHF.R.S32.HI R2, RZ, 0x1f, R0 ;  /* 0x0000001fff027819 */ /* 0x000fe20000011400 */
[----:B------:R1:W-:Y:S01]  /*08b0*/  @!P5 STG.E.128 [R4.64], RZ ;  /* 0x000000ff0400d986 */ /* 0x0003e2000c101d06 */
[----:B------:R-:W-:Y:S02]  /*08c0*/  ISETP.NE.OR P0, PT, R208, RZ, P0 ;  /* 0x000000ffd000720c */ /* 0x000fe40000705670 */
[----:B------:R-:W-:Y:S01]  /*08d0*/  IADD3 R0, P2, R0, R3, RZ ;  /* 0x0000000300007210 */ /* 0x000fe20007f5e0ff */
[----:B------:R1:W-:Y:S01]  /*08e0*/  @!P4 STG.E.128 [R4.64+0x800], RZ ;  /* 0x000800ff0400c986 */ /* 0x0003e2000c101d06 */
[-C--:B------:R-:W-:Y:S02]  /*08f0*/  ISETP.GE.OR P5, PT, R7, R34.reuse, P6 ;  /* 0x000000220700720c */ /* 0x080fe400037a6670 */
[----:B------:R-:W-:-:S02]  /*0900*/  ISETP.GE.OR P6, PT, R9, R34, P6 ;  /* 0x000000220900720c */ /* 0x000fc400037c6670 */
[C---:B------:R-:W-:Y:S02]  /*0910*/  ISETP.GE.OR P3, PT, R3.reuse, R34, P3 ;  /* 0x000000220300720c */ /* 0x040fe40001f66670 */
[----:B------:R-:W-:Y:S02]  /*0920*/  LEA.HI.X.SX32 R3, R3, R2, 0x1, P2 ;  /* 0x0000000203037211 */ /* 0x000fe400010f0eff */
[----:B------:R-:W-:Y:S02]  /*0930*/  LEA R6, P2, R0, c[0x0][0x208], 0x2 ;  /* 0x0000820000067a11 */ /* 0x000fe400078410ff */
[----:B------:R-:W-:Y:S02]  /*0940*/  ISETP.NE.OR P1, PT, R208, RZ, P1 ;  /* 0x000000ffd000720c */ /* 0x000fe40000f25670 */
[----:B------:R-:W-:Y:S01]  /*0950*/  LEA.HI.X R7, R0, c[0x0][0x20c], R3, 0x2, P2 ;  /* 0x0000830000077a11 */ /* 0x000fe200010f1403 */
[----:B------:R-:W-:Y:S01]  /*0960*/  @!P0 IMAD.MOV.U32 R0, RZ, RZ, -0x800000 ;  /* 0xff800000ff008424 */ /* 0x000fe200078e00ff */
[----:B------:R1:W-:Y:S03]  /*0970*/  @!P5 STG.E.128 [R4.64+0x1000], RZ ;  /* 0x001000ff0400d986 */ /* 0x0003e6000c101d06 */
[----:B------:R-:W-:Y:S01]  /*0980*/  @!P3 IMAD.MOV.U32 R3, RZ, RZ, -0x800000 ;  /* 0xff800000ff03b424 */ /* 0x000fe200078e00ff */
        /* <DEDUP_REMOVED lines=11> */
.L_x_2270:
        /* <DEDUP_REMOVED lines=45> */
[----:B------:R-:W-:-:S05]  /*0d10*/  IMAD.WIDE R10, R3, 0x4, R234 ;  /* 0x00000004030a7825 */ /* 0x000fca00078e02ea */
        /* <DEDUP_REMOVED lines=36> */
[----:B------:R-:W-:-:S04]  /*0f60*/  IADD3 R11, R11, R3, RZ ;  /* 0x000000030b0b7210 */ /* 0x000fc80007ffe0ff */
[----:B------:R-:W-:Y:S01]  /*0f70*/  IADD3 R4, R15, R4, RZ ;  /* 0x000000040f047210 */ /* 0x000fe20007ffe0ff */
[----:B------:R-:W-:Y:S01]  /*0f80*/  IMAD.WIDE.U32 R12, R21, c[0x0][0x198], R10 ;  /* 0x00006600150c7a25 */ /* 0x000fe200078e000a */
[----:B------:R-:W-:-:S03]  /*0f90*/  SHF.R.S32.HI R11, RZ, 0x1f, R6 ;  /* 0x0000001fff0b7819 */ /* 0x000fc60000011406 */
[----:B------:R-:W-:Y:S02]  /*0fa0*/  IMAD.IADD R13, R13, 0x1, R2 ;  /* 0x000000010d0d7824 */ /* 0x000fe400078e0202 */
[----:B------:R-:W-:Y:S02]  /*0fb0*/  IMAD R3, R11, c[0x0][0x1b0], RZ ;  /* 0x00006c000b037a24 */ /* 0x000fe400078e02ff */
[----:B------:R-:W-:-:S04]  /*0fc0*/  IMAD.WIDE.U32 R18, R6, c[0x0][0x1b0], R12 ;  /* 0x00006c0006127a25 */ /* 0x000fc800078e000c */
[----:B------:R-:W-:-:S04]  /*0fd0*/  IMAD R3, R6, c[0x0][0x1b4], R3 ;  /* 0x00006d0006037a24 */ /* 0x000fc800078e0203 */
[----:B------:R-:W-:Y:S01]  /*0fe0*/  IMAD.IADD R2, R19, 0x1, R3 ;  /* 0x0000000113027824 */ /* 0x000fe200078e0203 */
[----:B------:R-:W-:Y:S05]  /*0ff0*/  BRA `(.L_x_2272) ;  /* 0x0000041000007947 */ /* 0x000fea0003800000 */
.L_x_2271:
        /* <DEDUP_REMOVED lines=15> */
.L_x_2273:
[----:B------:R-:W-:Y:S01]  /*10f0*/  IABS R7, c[0x0][0x1c8] ;  /* 0x0000720000077a13 */ /* 0x000fe20000000000 */
[----:B------:R-:W-:Y:S01]  /*1100*/  @P4 IMAD.IADD R4, R3, 0x1, R4 ;  /* 0x0000000103044824 */ /* 0x000fe200078e0204 */
[----:B------:R-:W-:Y:S02]  /*1110*/  LEA R21, R37, 0xffffff00, 0x8 ;  /* 0xffffff0025157811 */ /* 0x000fe400078e40ff */
        /* <DEDUP_REMOVED lines=12> */
[----:B------:R-:W-:-:S03]  /*11e0*/  MOV R9, R2 ;  /* 0x0000000200097202 */ /* 0x000fc60000000f00 */
[----:B------:R-:W-:-:S04]  /*11f0*/  IMAD.WIDE.U32 R12, R21, c[0x0][0x198], R10 ;  /* 0x00006600150c7a25 */ /* 0x000fc800078e000a */
        /* <DEDUP_REMOVED lines=33> */
.L_x_2272:
[----:B------:R-:W-:Y:S01]  /*1410*/  ISETP.NE.AND P0, PT, R8, -0x1, PT ;  /* 0xffffffff0800780c */ /* 0x000fe20003f05270 */
[----:B------:R-:W-:Y:S01]  /*1420*/  IMAD R11, R11, c[0x0][0x1b8], RZ ;  /* 0x00006e000b0b7a24 */ /* 0x000fe200078e02ff */
[----:B------:R-:W-:Y:S01]  /*1430*/  SHF.R.S32.HI R3, RZ, 0x1f, R208 ;  /* 0x0000001fff037819 */ /* 0x000fe200000114d0 */
[----:B------:R-:W-:Y:S01]  /*1440*/  IMAD.IADD R212, R33, 0x1, -R34 ;  /* 0x0000000121d47824 */ /* 0x000fe200078e0a22 */
[----:B------:R-:W-:Y:S02]  /*1450*/  BSSY B0, `(.L_x_2274) ;  /* 0x0000061000007945 */ /* 0x000fe40003800000 */
[CC--:B------:R-:W-:Y:S02]  /*1460*/  LEA.HI R5, R3.reuse, R208.reuse, RZ, 0x3 ;  /* 0x000000d003057211 */ /* 0x0c0fe400078f18ff */
[----:B------:R-:W-:Y:S02]  /*1470*/  LEA.HI R25, R3, R208, RZ, 0x2 ;  /* 0x000000d003197211 */ /* 0x000fe400078f10ff */
[----:B-----5:R-:W-:-:S02]  /*1480*/  SHF.R.S32.HI R0, RZ, 0x3, R5 ;  /* 0x00000003ff007819 */ /* 0x020fc40000011405 */
[----:B------:R-:W-:Y:S01]  /*1490*/  LOP3.LUT R15, R25, 0xfffffffc, RZ, 0xc0, !PT ;  /* 0xfffffffc190f7812 */ /* 0x000fe200078ec0ff */
[C---:B------:R-:W-:Y:S01]  /*14a0*/  @P0 IMAD.WIDE.U32 R12, R8.reuse, c[0x0][0x190], RZ ;  /* 0x00006400080c0a25 */ /* 0x040fe200078e00ff */
[----:B------:R-:W-:Y:S02]  /*14b0*/  @!P0 SHF.R.S32.HI R10, RZ, 0x1f, R233 ;  /* 0x0000001fff0a8819 */ /* 0x000fe400000114e9 */
[----:B------:R-:W-:Y:S01]  /*14c0*/  SHF.R.S32.HI R22, RZ, 0x2, R25 ;  /* 0x00000002ff167819 */ /* 0x000fe20000011419 */
[----:B------:R-:W-:Y:S01]  /*14d0*/  @P0 IMAD R8, R8, c[0x0][0x194], R13 ;  /* 0x0000650008080a24 */ /* 0x000fe200078e020d */
[C---:B------:R-:W-:Y:S01]  /*14e0*/  LEA.HI R13, R5.reuse, R0, RZ, 0x1 ;  /* 0x00000000050d7211 */ /* 0x040fe200078f08ff */
[----:B------:R-:W-:Y:S01]  /*14f0*/  @!P0 IMAD R10, R10, c[0x0][0x178], RZ ;  /* 0x00005e000a0a8a24 */ /* 0x000fe200078e02ff */
[----:B------:R-:W-:Y:S01]  /*1500*/  LOP3.LUT R5, R5, 0xfffffff8, RZ, 0xc0, !PT ;  /* 0xfffffff805057812 */ /* 0x000fe200078ec0ff */
[----:B------:R-:W-:Y:S01]  /*1510*/  IMAD.IADD R232, R208, 0x1, -R15 ;  /* 0x00000001d0e87824 */ /* 0x000fe200078e0a0f */
[----:B------:R-:W-:Y:S01]  /*1520*/  LOP3.LUT R13, R13, 0xfffffffe, RZ, 0xc0, !PT ;  /* 0xfffffffe0d0d7812 */ /* 0x000fe200078ec0ff */
[----:B------:R-:W-:Y:S01]  /*1530*/  @!P0 IMAD R9, R233, c[0x0][0x17c], R10 ;  /* 0x00005f00e9098a24 */ /* 0x000fe200078e020a */
[----:B------:R-:W-:Y:S01]  /*1540*/  LEA.HI R10, R3, R208, RZ, 0x4 ;  /* 0x000000d0030a7211 */ /* 0x000fe200078f20ff */
[----:B------:R-:W-:Y:S01]  /*1550*/  @!P0 IMAD.WIDE.U32 R26, R233, c[0x0][0x178], RZ ;  /* 0x00005e00e91a8a25 */ /* 0x000fe200078e00ff */
[----:B------:R-:W-:-:S02]  /*1560*/  LEA.HI R215, R25, R22, RZ, 0x1 ;  /* 0x0000001619d77211 */ /* 0x000fc400078f08ff */
[----:B------:R-:W-:Y:S01]  /*1570*/  LOP3.LUT R69, R10, 0xfffffff0, RZ, 0xc0, !PT ;  /* 0xfffffff00a457812 */ /* 0x000fe200078ec0ff */
[----:B------:R-:W-:Y:S01]  /*1580*/  IMAD.SHL.U32 R15, R0, 0x40, RZ ;  /* 0x00000040000f7824 */ /* 0x000fe200078e00ff */
[----:B------:R-:W-:Y:S01]  /*1590*/  LEA.HI R3, R3, R208, RZ, 0x5 ;  /* 0x000000d003037211 */ /* 0x000fe200078f28ff */
[----:B------:R-:W-:Y:S01]  /*15a0*/  IMAD.SHL.U32 R232, R232, 0x8, RZ ;  /* 0x00000008e8e87824 */ /* 0x000fe200078e00ff */
[----:B------:R-:W-:Y:S01]  /*15b0*/  LOP3.LUT R215, R215, 0x7fffffe, RZ, 0xc0, !PT ;  /* 0x07fffffed7d77812 */ /* 0x000fe200078ec0ff */
[----:B------:R-:W-:Y:S01]  /*15c0*/  @!P0 IMAD.IADD R8, R27, 0x1, R9 ;  /* 0x000000011b088824 */ /* 0x000fe200078e0209 */
[----:B------:R-:W-:Y:S01]  /*15d0*/  LOP3.LUT R15, R15, 0xc0, RZ, 0xc0, !PT ;  /* 0x000000c00f0f7812 */ /* 0x000fe200078ec0ff */
[----:B------:R-:W-:Y:S01]  /*15e0*/  IMAD.IADD R9, R0, 0x1, -R13 ;  /* 0x0000000100097824 */ /* 0x000fe200078e0a0d */
[----:B------:R-:W-:Y:S01]  /*15f0*/  IADD3 R14, P2, R232, R14, RZ ;  /* 0x0000000ee80e7210 */ /* 0x000fe20007f5e0ff */
[----:B------:R-:W-:Y:S01]  /*1600*/  @!P0 IMAD.MOV.U32 R12, RZ, RZ, R26 ;  /* 0x000000ffff0c8224 */ /* 0x000fe200078e001a */
[--C-:B------:R-:W-:Y:S01]  /*1610*/  SHF.R.S32.HI R13, RZ, 0x1f, R232.reuse ;  /* 0x0000001fff0d7819 */ /* 0x100fe200000114e8 */
[----:B------:R-:W-:Y:S01]  /*1620*/  IMAD.IADD R5, R208, 0x1, -R5 ;  /* 0x00000001d0057824 */ /* 0x000fe200078e0a05 */
[----:B------:R-:W-:Y:S01]  /*1630*/  IADD3 R18, P3, R232, R18, RZ ;  /* 0x00000012e8127210 */ /* 0x000fe20007f7e0ff */
[----:B------:R-:W-:Y:S01]  /*1640*/  IMAD.IADD R69, R208, 0x1, -R69 ;  /* 0x00000001d0457824 */ /* 0x000fe200078e0a45 */
[----:B------:R-:W-:Y:S01]  /*1650*/  LOP3.LUT R27, R15, 0x18, R232, 0xf8, !PT ;  /* 0x000000180f1b7812 */ /* 0x000fe200078ef8e8 */
[----:B------:R-:W-:Y:S01]  /*1660*/  IMAD.IADD R215, R22, 0x1, -R215 ;  /* 0x0000000116d77824 */ /* 0x000fe200078e0ad7 */
[----:B------:R-:W-:Y:S01]  /*1670*/  SHF.R.U32.HI R0, RZ, 0x3, R15 ;  /* 0x00000003ff007819 */ /* 0x000fe2000001160f */
[C---:B------:R-:W-:Y:S01]  /*1680*/  IMAD.X R15, R13.reuse, 0x1, R4, P2 ;  /* 0x000000010d0f7824 */ /* 0x040fe200010e0604 */
[----:B------:R-:W-:Y:S01]  /*1690*/  IADD3 R12, P0, R232, R12, RZ ;  /* 0x0000000ce80c7210 */ /* 0x000fe20007f1e0ff */
[----:B------:R-:W-:Y:S01]  /*16a0*/  IMAD.X R19, R13, 0x1, R2, P3 ;  /* 0x000000010d137824 */ /* 0x000fe200018e0602 */
[----:B------:R-:W-:Y:S01]  /*16b0*/  LEA.HI R4, R5, R5, RZ, 0x1 ;  /* 0x0000000505047211 */ /* 0x000fe200078f08ff */
[----:B------:R-:W-:Y:S01]  /*16c0*/  IMAD.WIDE.U32 R14, R6, c[0x0][0x1b8], R14 ;  /* 0x00006e00060e7a25 */ /* 0x000fe200078e000e */
[----:B------:R-:W-:-:S02]  /*16d0*/  SHF.R.S32.HI R32, RZ, 0x5, R3 ;  /* 0x00000005ff207819 */ /* 0x000fc40000011403 */
[----:B------:R-:W-:Y:S01]  /*16e0*/  LEA.HI R86, R69, R69, RZ, 0x1 ;  /* 0x0000004545567211 */ /* 0x000fe200078f08ff */
[----:B------:R-:W-:Y:S01]  /*16f0*/  IMAD.WIDE.U32 R172, R22, c[0x0][0x198], R18 ;  /* 0x0000660016ac7a25 */ /* 0x000fe200078e0012 */
[----:B------:R-:W-:Y:S02]  /*1700*/  IADD3.X R13, R13, R8, RZ, P0, !PT ;  /* 0x000000080d0d7210 */ /* 0x000fe400007fe4ff */
[----:B------:R-:W-:Y:S01]  /*1710*/  LOP3.LUT R2, R4, 0xfffffffe, RZ, 0xc0, !PT ;  /* 0xfffffffe04027812 */ /* 0x000fe200078ec0ff */
[----:B------:R-:W-:Y:S01]  /*1720*/  IMAD R215, R32, 0x8, R215 ;  /* 0x0000000820d77824 */ /* 0x000fe200078e02d7 */
[----:B------:R-:W-:Y:S01]  /*1730*/  SHF.R.S32.HI R23, RZ, 0x1f, R22 ;  /* 0x0000001fff177819 */ /* 0x000fe20000011416 */
[----:B------:R-:W-:Y:S01]  /*1740*/  IMAD.WIDE.U32 R12, R24, c[0x0][0x1a8], R12 ;  /* 0x00006a00180c7a25 */ /* 0x000fe200078e000c */
[----:B------:R-:W-:Y:S02]  /*1750*/  IADD3 R38, P0, R22, R21, RZ ;  /* 0x0000001516267210 */ /* 0x000fe40007f1e0ff */
[----:B------:R-:W-:Y:S01]  /*1760*/  LOP3.LUT R0, R27, R0, RZ, 0x3c, !PT ;  /* 0x000000001b007212 */ /* 0x000fe200078e3cff */
[----:B------:R-:W-:Y:S01]  /*1770*/  IMAD.IADD R5, R5, 0x1, -R2 ;  /* 0x0000000105057824 */ /* 0x000fe200078e0a02 */
[--C-:B------:R-:W-:Y:S01]  /*1780*/  SHF.R.S32.HI R113, RZ, 0x1, R86.reuse ;  /* 0x00000001ff717819 */ /* 0x100fe20000011456 */
[C---:B------:R-:W-:Y:S01]  /*1790*/  IMAD.X R2, R23.reuse, 0x1, R7, P0 ;  /* 0x0000000117027824 */ /* 0x040fe200000e0607 */
[----:B------:R-:W-:Y:S01]  /*17a0*/  SHF.R.S32.HI R8, RZ, 0x1f, R86 ;  /* 0x0000001fff087819 */ /* 0x000fe20000011456 */
[----:B------:R-:W-:Y:S01]  /*17b0*/  IMAD R7, R23, c[0x0][0x198], RZ ;  /* 0x0000660017077a24 */ /* 0x000fe200078e02ff */
[----:B------:R-:W-:Y:S01]  /*17c0*/  LEA R215, R215, R0, 0x5 ;  /* 0x00000000d7d77211 */ /* 0x000fe200078e28ff */
[----:B------:R-:W-:Y:S01]  /*17d0*/  IMAD R0, R6, c[0x0][0x1bc], R11 ;  /* 0x00006f0006007a24 */ /* 0x000fe200078e020b */
[----:B------:R-:W-:Y:S01]  /*17e0*/  LEA.HI R8, R8, R113, RZ, 0x2 ;  /* 0x0000007108087211 */ /* 0x000fe200078f10ff */
[----:B------:R-:W-:Y:S01]  /*17f0*/  IMAD R41, R2, c[0x0][0x1a0], RZ ;  /* 0x0000680002297a24 */ /* 0x000fe200078e02ff */
[----:B------:R-:W-:Y:S01]  /*1800*/  ISETP.GE.AND P0, PT, R22, R212, PT ;  /* 0x000000d41600720c */ /* 0x000fe20003f06270 */
[----:B------:R-:W-:Y:S01]  /*1810*/  IMAD.IADD R15, R15, 0x1, R0 ;  /* 0x000000010f0f7824 */ /* 0x000fe200078e0200 */
[----:B------:R-:W-:Y:S01]  /*1820*/  LOP3.LUT R8, R8, 0xfffffffc, RZ, 0xc0, !PT ;  /* 0xfffffffc08087812 */ /* 0x000fe200078ec0ff */
[C---:B------:R-:W-:Y:S01]  /*1830*/  IMAD R41, R38.reuse, c[0x0][0x1a4], R41 ;  /* 0x0000690026297a24 */ /* 0x040fe200078e0229 */
[----:B------:R-:W-:Y:S01]  /*1840*/  SHF.R.S32.HI R25, RZ, 0x1f, R24 ;  /* 0x0000001fff197819 */ /* 0x000fe20000011418 */
[----:B------:R-:W-:Y:S01]  /*1850*/  IMAD.WIDE.U32 R38, R38, c[0x0][0x1a0], R14 ;  /* 0x0000680026267a25 */ /* 0x000fe200078e000e */
[----:B------:R-:W-:-:S02]  /*1860*/  LOP3.LUT R3, R3, 0xffffffe0, RZ, 0xc0, !PT ;  /* 0xffffffe003037812 */ /* 0x000fc400078ec0ff */
[----:B------:R-:W-:Y:S01]  /*1870*/  MOV R0, 0x10 ;  /* 0x0000001000007802 */ /* 0x000fe20000000f00 */
[----:B------:R-:W-:Y:S01]  /*1880*/  IMAD.IADD R113, R113, 0x1, -R8 ;  /* 0x0000000171717824 */ /* 0x000fe200078e0a08 */
[----:B------:R-:W-:Y:S01]  /*1890*/  SHF.R.S32.HI R4, RZ, 0x1, R4 ;  /* 0x00000001ff047819 */ /* 0x000fe20000011404 */
[----:B------:R-:W-:Y:S02]  /*18a0*/  IMAD R15, R25, c[0x0][0x1a8], RZ ;  /* 0x00006a00190f7a24 */ /* 0x000fe400078e02ff */
[----:B------:R-:W-:Y:S01]  /*18b0*/  IMAD R7, R22, c[0x0][0x19c], R7 ;  /* 0x0000670016077a24 */ /* 0x000fe200078e0207 */
[----:B------:R-:W-:Y:S01]  /*18c0*/  LOP3.LUT P2, RZ, R113, 0x2, RZ, 0xc0, !PT ;  /* 0x0000000271ff7812 */ /* 0x000fe2000784c0ff */
[----:B------:R-:W-:Y:S02]  /*18d0*/  IMAD R15, R24, c[0x0][0x1ac], R15 ;  /* 0x00006b00180f7a24 */ /* 0x000fe400078e020f */
[----:B------:R-:W-:Y:S01]  /*18e0*/  IMAD.WIDE R16, R17, 0x40, R22 ;  /* 0x0000004011107825 */ /* 0x000fe200078e0216 */
[----:B------:R-:W-:-:S03]  /*18f0*/  SEL R0, R0, 0xfffffff0, !P2 ;  /* 0xfffffff000007807 */ /* 0x000fc60005000000 */
[----:B------:R-:W-:Y:S02]  /*1900*/  IMAD.IADD R135, R173, 0x1, R7 ;  /* 0x00000001ad877824 */ /* 0x000fe400078e0207 */
[----:B------:R-:W-:Y:S02]  /*1910*/  IMAD.IADD R6, R208, 0x1, -R3 ;  /* 0x00000001d0067824 */ /* 0x000fe400078e0a03 */
[----:B------:R-:W-:Y:S02]  /*1920*/  IMAD.SHL.U32 R215, R215, 0x2, RZ ;  /* 0x00000002d7d77824 */ /* 0x000fe400078e00ff */
        /* <DEDUP_REMOVED lines=19> */
.L_x_2275:
[----:B------:R-:W-:Y:S05]  /*1a60*/  BSYNC B0 ;  /* 0x0000000000007941 */ /* 0x000fea0003800000 */
.L_x_2274:
[----:B--2---:R-:W-:Y:S01]  /*1a70*/  IADD3 R21, R22, 0x20, RZ ;  /* 0x0000002016157810 */ /* 0x004fe20007ffe0ff */
        /* <DEDUP_REMOVED lines=19> */
.L_x_2277:
[----:B------:R-:W-:Y:S05]  /*1bb0*/  BSYNC B0 ;  /* 0x0000000000007941 */ /* 0x000fea0003800000 */
.L_x_2276:
        /* <DEDUP_REMOVED lines=17> */
.L_x_2279:
[----:B------:R-:W-:Y:S05]  /*1cd0*/  BSYNC B0 ;  /* 0x0000000000007941 */ /* 0x000fea0003800000 */
.L_x_2278:
[----:B------:R-:W-:Y:S01]  /*1ce0*/  ISETP.GE.AND P0, PT, R21, R2, PT ;  /* 0x000000021500720c */ /* 0x000fe20003f06270 */
[----:B------:R-:W-:-:S12]  /*1cf0*/  BSSY B0, `(.L_x_2280) ;  /* 0x000000f000007945 */ /* 0x000fd80003800000 */
        /* <DEDUP_REMOVED lines=14> */
.L_x_2281:
[----:B------:R-:W-:Y:S05]  /*1de0*/  BSYNC B0 ;  /* 0x0000000000007941 */ /* 0x000fea0003800000 */
.L_x_2280:
        /* <DEDUP_REMOVED lines=17> */
.L_x_2283:
[----:B------:R-:W-:Y:S05]  /*1f00*/  BSYNC B0 ;  /* 0x0000000000007941 */ /* 0x000fea0003800000 */
.L_x_2282:
        /* <DEDUP_REMOVED lines=11> */
[----:B---3--:R-:W-:-:S05]  /*1fc0*/  IMAD.WIDE.U32 R14, R3, 0x60, R134 ;  /* 0x00000060030e7825 */ /* 0x008fca00078e0086 */
[----:B------:R-:W-:Y:S02]  /*1fd0*/  IADD3 R3, R15, UR4, RZ ;  /* 0x000000040f037c10 */ /* 0x000fe4000fffe0ff */
[----:B-1----:R-:W-:-:S04]  /*1fe0*/  LEA R12, P0, R14, c[0x0][0x168], 0x1 ;  /* 0x00005a000e0c7a11 */ /* 0x002fc800078008ff */
[----:B------:R-:W-:-:S05]  /*1ff0*/  LEA.HI.X R13, R14, c[0x0][0x16c], R3, 0x1, P0 ;  /* 0x00005b000e0d7a11 */ /* 0x000fca00000f0c03 */
[----:B------:R-:W-:Y:S01]  /*2000*/  @!PT LDS RZ, [RZ] ;  /* 0x00000000fffff984 */ /* 0x000fe20000000800 */
[----:B------:R-:W-:Y:S01]  /*2010*/  @!PT LDS RZ, [RZ] ;  /* 0x00000000fffff984 */ /* 0x000fe20000000800 */
[----:B------:R-:W-:Y:S01]  /*2020*/  @!PT LDS RZ, [RZ] ;  /* 0x00000000fffff984 */ /* 0x000fe20000000800 */
[----:B------:R1:W-:Y:S04]  /*2030*/  LDGSTS.E.BYPASS.LTC128B.128 [R215+0x2800], [R12.64] ;  /* 0x028000000cd77fae */ /* 0x0003e8000b901d46 */
.L_x_2285:
[----:B------:R-:W-:Y:S05]  /*2040*/  BSYNC B0 ;  /* 0x0000000000007941 */ /* 0x000fea0003800000 */
.L_x_2284:
[----:B---3--:R-:W-:Y:S01]  /*2050*/  IADD3 R15, R22, 0x80, RZ ;  /* 0x00000080160f7810 */ /* 0x008fe20007ffe0ff */
        /* <DEDUP_REMOVED lines=16> */
.L_x_2287:
[----:B------:R-:W-:Y:S05]  /*2160*/  BSYNC B0 ;  /* 0x0000000000007941 */ /* 0x000fea0003800000 */
.L_x_2286:
[----:B-1----:R-:W-:Y:S01]  /*2170*/  IADD3 R13, R22, 0xa0, RZ ;  /* 0x000000a0160d7810 */ /* 0x002fe20007ffe0ff */
        /* <DEDUP_REMOVED lines=18> */
.L_x_2289:
[----:B------:R-:W-:Y:S05]  /*22a0*/  BSYNC B0 ;  /* 0x0000000000007941 */ /* 0x000fea0003800000 */
.L_x_2288:
        /* <DEDUP_REMOVED lines=19> */
.L_x_2291:
[----:B------:R-:W-:Y:S05]  /*23e0*/  BSYNC B0 ;  /* 0x0000000000007941 */ /* 0x000fea0003800000 */
.L_x_2290:
        /* <DEDUP_REMOVED lines=19> */
.L_x_2293:
[----:B------:R-:W-:Y:S05]  /*2520*/  BSYNC B0 ;  /* 0x0000000000007941 */ /* 0x000fea0003800000 */
.L_x_2292:
        /* <DEDUP_REMOVED lines=9> */
[----:B------:R-:W-:Y:S01]  /*25c0*/  ISETP.GE.AND P2, PT, R22, R2, PT ;  /* 0x000000021600720c */ /* 0x000fe20003f46270 */
[----:B------:R-:W5:Y:S01]  /*25d0*/  MUFU.RCP R206, c[0x0][0x238] ;  /* 0x00008e0000ce7b08 */ /* 0x000f620000001000 */
[----:B------:R-:W-:-:S04]  /*25e0*/  DEPBAR.LE SB0, 0x0 ;  /* 0x000080000000791a */ /* 0x000fc80000000000 */
[----:B------:R-:W-:Y:S01]  /*25f0*/  BAR.SYNC.DEFER_BLOCKING 0x0 ;  /* 0x0000000000007b1d */ /* 0x000fe20000010000 */
[----:B------:R-:W-:-:S04]  /*2600*/  LEA R242, P0, R38, c[0x0][0x170], 0x1 ;  /* 0x00005c0026f27a11 */ /* 0x000fc800078008ff */
[----:B------:R-:W-:Y:S01]  /*2610*/  LEA.HI.X R243, R38, c[0x0][0x174], R41, 0x1, P0 ;  /* 0x00005d0026f37a11 */ /* 0x000fe200000f0c29 */
[----:B------:R-:W-:Y:S01]  /*2620*/  BSSY B0, `(.L_x_2294) ;  /* 0x000000f000007945 */ /* 0x000fe20003800000 */
[----:B------:R1:W-:Y:S04]  /*2630*/  @P2 STS [R215+0x5000], RZ ;  /* 0x005000ffd7002388 */ /* 0x0003e80000000800 */
[----:B------:R1:W-:Y:S04]  /*2640*/  @P2 STS [R215+0x5004], RZ ;  /* 0x005004ffd7002388 */ /* 0x0003e80000000800 */
[----:B------:R1:W-:Y:S01]  /*2650*/  @P2 STS.64 [R215+0x5008], RZ ;  /* 0x005008ffd7002388 */ /* 0x0003e20000000a00 */
[----:B-----5:R-:W-:Y:S01]  /*2660*/  FMUL.FTZ R206, R3, R206 ;  /* 0x000000ce03ce7220 */ /* 0x020fe20000410000 */
[----:B------:R-:W-:Y:S05]  /*2670*/  @P2 BRA `(.L_x_2295) ;  /* 0x0000009000002947 */ /* 0x000fea0003800000 */
[----:B-1----:R-:W-:-:S13]  /*2680*/  ISETP.GE.AND P0, PT, R232, c[0x0][0x220], PT ;  /* 0x00008800e8007a0c */ /* 0x002fda0003f06270 */
        /* <DEDUP_REMOVED lines=8> */
.L_x_2295:
[----:B-1----:R-:W-:Y:S05]  /*2710*/  BSYNC B0 ;  /* 0x0000000000007941 */ /* 0x002fea0003800000 */
.L_x_2294:
        /* <DEDUP_REMOVED lines=15> */
.L_x_2297:
[----:B------:R-:W-:Y:S05]  /*2810*/  BSYNC B0 ;  /* 0x0000000000007941 */ /* 0x000fea0003800000 */
.L_x_2296:
        /* <DEDUP_REMOVED lines=15> */
.L_x_2299:
[----:B------:R-:W-:Y:S05]  /*2910*/  BSYNC B0 ;  /* 0x0000000000007941 */ /* 0x000fea0003800000 */
.L_x_2298:
        /* <DEDUP_REMOVED lines=16> */
.L_x_2301:
[----:B------:R-:W-:Y:S05]  /*2a20*/  BSYNC B0 ;  /* 0x0000000000007941 */ /* 0x000fea0003800000 */
.L_x_2300:
        /* <DEDUP_REMOVED lines=15> */
.L_x_2303:
[----:B------:R-:W-:Y:S05]  /*2b20*/  BSYNC B0 ;  /* 0x0000000000007941 */ /* 0x000fea0003800000 */
.L_x_2302:
        /* <DEDUP_REMOVED lines=16> */
.L_x_2305:
[----:B------:R-:W-:Y:S05]  /*2c30*/  BSYNC B0 ;  /* 0x0000000000007941 */ /* 0x000fea0003800000 */
.L_x_2304:
        /* <DEDUP_REMOVED lines=16> */
.L_x_2307:
[----:B------:R-:W-:Y:S05]  /*2d40*/  BSYNC B0 ;  /* 0x0000000000007941 */ /* 0x000fea0003800000 */
.L_x_2306:
        /* <DEDUP_REMOVED lines=20> */
.L_x_2309:
[----:B------:R-:W-:Y:S05]  /*2e90*/  BSYNC B0 ;  /* 0x0000000000007941 */ /* 0x000fea0003800000 */
.L_x_2308:
[----:B------:R-:W-:Y:S01]  /*2ea0*/  LOP3.LUT R86, R86, 0x7fffffe, RZ, 0xc0, !PT ;  /* 0x07fffffe56567812 */ /* 0x000fe200078ec0ff */
[----:B------:R-:W-:Y:S01]  /*2eb0*/  IMAD.SHL.U32 R113, R113, 0x40, RZ ;  /* 0x0000004071717824 */ /* 0x000fe200078e00ff */
[----:B------:R-:W-:Y:S01]  /*2ec0*/  LEA.HI R7, R10, R10, RZ, 0x1 ;  /* 0x0000000a0a077211 */ /* 0x000fe200078f08ff */
[----:B------:R-:W-:Y:S01]  /*2ed0*/  IMAD.SHL.U32 R9, R9, 0x8, RZ ;  /* 0x0000000809097824 */ /* 0x000fe200078e00ff */
[----:B------:R-:W-:Y:S01]  /*2ee0*/  SHF.R.S32.HI R6, RZ, 0x1f, R69 ;  /* 0x0000001fff067819 */ /* 0x000fe20000011445 */
[----:B------:R-:W-:Y:S01]  /*2ef0*/  IMAD.IADD R86, R69, 0x1, -R86 ;  /* 0x0000000145567824 */ /* 0x000fe200078e0a56 */
[----:B------:R-:W-:Y:S01]  /*2f00*/  LOP3.LUT R7, R7, 0xfffffffe, RZ, 0xc0, !PT ;  /* 0xfffffffe07077812 */ /* 0x000fe200078ec0ff */
[----:B------:R-:W-:Y:S01]  /*2f10*/  IMAD.SHL.U32 R208, R208, 0x2, RZ ;  /* 0x00000002d0d07824 */ /* 0x000fe200078e00ff */
[----:B------:R-:W-:Y:S01]  /*2f20*/  LEA.HI R69, R6, R69, RZ, 0x3 ;  /* 0x0000004506457211 */ /* 0x000fe200078f18ff */
[----:B------:R-:W-:Y:S01]  /*2f30*/  IMAD.SHL.U32 R6, R4, 0x40, RZ ;  /* 0x0000004004067824 */ /* 0x000fe200078e00ff */
[----:B------:R-:W-:Y:S01]  /*2f40*/  LOP3.LUT R113, R113, 0xc0, RZ, 0xc0, !PT ;  /* 0x000000c071717812 */ /* 0x000fe200078ec0ff */
[----:B------:R-:W-:Y:S01]  /*2f50*/  IMAD.IADD R10, R10, 0x1, -R7 ;  /* 0x000000010a0a7824 */ /* 0x000fe200078e0a07 */
[----:B------:R-:W-:Y:S01]  /*2f60*/  LOP3.LUT P0, RZ, R4, 0x2, RZ, 0xc0, !PT ;  /* 0x0000000204ff7812 */ /* 0x000fe2000780c0ff */
[----:B------:R-:W-:Y:S01]  /*2f70*/  IMAD.SHL.U32 R69, R69, 0x20, RZ ;  /* 0x0000002045457824 */ /* 0x000fe200078e00ff */
[----:B------:R-:W-:Y:S01]  /*2f80*/  LOP3.LUT R6, R6, 0xc0, RZ, 0xc0, !PT ;  /* 0x000000c006067812 */ /* 0x000fe200078ec0ff */
[----:B------:R-:W-:Y:S01]  /*2f90*/  IMAD.SHL.U32 R8, R10, 0x8, RZ ;  /* 0x000000080a087824 */ /* 0x000fe200078e00ff */
[----:B------:R-:W-:Y:S01]  /*2fa0*/  LOP3.LUT R208, R208, 0x6, RZ, 0xc0, !PT ;  /* 0x00000006d0d07812 */ /* 0x000fe200078ec0ff */
[----:B------:R-:W-:Y:S01]  /*2fb0*/  IMAD R5, R10, 0x8, R5 ;  /* 0x000000080a057824 */ /* 0x000fe200078e0205 */
[----:B------:R-:W-:Y:S01]  /*2fc0*/  LOP3.LUT R69, R69, 0xffffff00, RZ, 0xc0, !PT ;  /* 0xffffff0045457812 */ /* 0x000fe200078ec0ff */
[----:B------:R-:W5:Y:S01]  /*2fd0*/  S2R R108, SR_TID.X ;  /* 0x00000000006c7919 */ /* 0x000f620000002100 */
[----:B------:R-:W-:Y:S01]  /*2fe0*/  LOP3.LUT R8, R113, 0x8, R8, 0xf8, !PT ;  /* 0x0000000871087812 */ /* 0x000fe200078ef808 */
[C-C-:B------:R-:W-:Y:S01]  /*2ff0*/  IMAD.IADD R75, R61.reuse, 0x1, R208.reuse ;  /* 0x000000013d4b7824 */ /* 0x140fe200078e02d0 */
[----:B------:R-:W-:Y:S01]  /*3000*/  LOP3.LUT R9, R6, 0x8, R9, 0xf8, !PT ;  /* 0x0000000806097812 */ /* 0x000fe200078ef809 */
[----:B------:R-:W-:Y:S01]  /*3010*/  IMAD R7, R32, 0x200, R69 ;  /* 0x0000020020077824 */ /* 0x000fe200078e0245 */
[----:B------:R-:W-:Y:S01]  /*3020*/  SHF.R.U32.HI R113, RZ, 0x3, R113 ;  /* 0x00000003ff717819 */ /* 0x000fe20000011671 */
[----:B-1----:R-:W-:Y:S01]  /*3030*/  IMAD.IADD R2, R61, 0x1, R208 ;  /* 0x000000013d027824 */ /* 0x002fe200078e02d0 */
[----:B------:R-:W-:Y:S01]  /*3040*/  SHF.R.U32.HI R6, RZ, 0x3, R6 ;  /* 0x00000003ff067819 */ /* 0x000fe20000011606 */
[----:B------:R-:W-:Y:S01]  /*3050*/  I2F R43, R75 ;  /* 0x0000004b002b7306 */ /* 0x000fe20000201400 */
[----:B------:R-:W-:Y:S01]  /*3060*/  LOP3.LUT R113, R8, R113, RZ, 0x3c, !PT ;  /* 0x0000007108717212 */ /* 0x000fe200078e3cff */
[----:B------:R-:W-:Y:S01]  /*3070*/  IMAD R8, R86, 0x20, R7 ;  /* 0x0000002056087824 */ /* 0x000fe200078e0207 */
[----:B------:R-:W-:Y:S01]  /*3080*/  LOP3.LUT R6, R9, R6, RZ, 0x3c, !PT ;  /* 0x0000000609067212 */ /* 0x000fe200078e3cff */
[----:B------:R-:W0:Y:S01]  /*3090*/  LDGDEPBAR ;  /* 0x00000000000079af */ /* 0x000e220000000000 */
[----:B------:R-:W-:Y:S01]  /*30a0*/  IADD3 R106, R75, 0x8, RZ ;  /* 0x000000084b6a7810 */ /* 0x000fe20007ffe0ff */
[----:B------:R-:W-:Y:S01]  /*30b0*/  IMAD.IADD R205, R113, 0x1, R8 ;  /* 0x0000000171cd7824 */ /* 0x000fe200078e0208 */
[----:B------:R-:W-:Y:S01]  /*30c0*/  IADD3 R94, R75, 0x11, RZ ;  /* 0x000000114b5e7810 */ /* 0x000fe20007ffe0ff */
[----:B------:R-:W-:Y:S01]  /*30d0*/  IMAD.U32 R203, R5, 0x20, R6 ;  /* 0x0000002005cb7824 */ /* 0x000fe200078e0006 */
[----:B------:R-:W-:Y:S01]  /*30e0*/  I2F R109, R106 ;  /* 0x0000006a006d7306 */ /* 0x000fe20000201400 */
[----:B------:R-:W-:Y:S01]  /*30f0*/  IMAD.SHL.U32 R205, R205, 0x2, RZ ;  /* 0x00000002cdcd7824 */ /* 0x000fe200078e00ff */
[----:B------:R-:W-:Y:S01]  /*3100*/  IADD3 R73, R75, 0x1, RZ ;  /* 0x000000014b497810 */ /* 0x000fe20007ffe0ff */
[----:B------:R-:W-:Y:S01]  /*3110*/  IMAD.SHL.U32 R203, R203, 0x2, RZ ;  /* 0x00000002cbcb7824 */ /* 0x000fe200078e00ff */
[C---:B------:R-:W-:Y:S01]  /*3120*/  IADD3 R91, R75.reuse, 0x18, RZ ;  /* 0x000000184b5b7810 */ /* 0x040fe20007ffe0ff */
[----:B------:R-:W-:Y:S01]  /*3130*/  IMAD R204, R0, 0x2, R205 ;  /* 0x0000000200cc7824 */ /* 0x000fe200078e02cd */
[----:B------:R-:W-:Y:S01]  /*3140*/  LDSM.16.M88.4 R8, [R205] ;  /* 0x00000000cd08783b */ /* 0x000fe20000000200 */
[----:B------:R-:W-:Y:S01]  /*3150*/  IADD3 R76, R75, 0x19, RZ ;  /* 0x000000194b4c7810 */ /* 0x000fe20007ffe0ff */
[----:B------:R-:W-:Y:S01]  /*3160*/  I2F R107, R106 ;  /* 0x0000006a006b7306 */ /* 0x000fe20000201400 */
[C---:B------:R-:W-:Y:S01]  /*3170*/  IADD3 R4, R203.reuse, 0x1000, RZ ;  /* 0x00001000cb047810 */ /* 0x040fe20007ffe0ff */
[----:B------:R-:W1:Y:S01]  /*3180*/  LDSM.16.M88.4 R24, [R203+0x1000] ;  /* 0x00100000cb18783b */ /* 0x000e620000000200 */
[----:B------:R-:W-:-:S02]  /*3190*/  IADD3 R202, R203, 0x1020, RZ ;  /* 0x00001020cbca7810 */ /* 0x000fc40007ffe0ff */
[----:B------:R-:W-:Y:S01]  /*31a0*/  @P0 IADD3 R202, R4, -0x20, RZ ;  /* 0xffffffe004ca0810 */ /* 0x000fe20007ffe0ff */
[----:B------:R-:W-:Y:S01]  /*31b0*/  LDSM.16.M88.4 R12, [R204] ;  /* 0x00000000cc0c783b */ /* 0x000fe20000000200 */
[C---:B------:R-:W-:Y:S01]  /*31c0*/  IADD3 R80, R75.reuse, 0x9, RZ ;  /* 0x000000094b507810 */ /* 0x040fe20007ffe0ff */
[----:B------:R-:W-:Y:S01]  /*31d0*/  I2F R90, R94 ;  /* 0x0000005e005a7306 */ /* 0x000fe20000201400 */
[C---:B------:R-:W-:Y:S01]  /*31e0*/  IADD3 R96, R75.reuse, 0x10, RZ ;  /* 0x000000104b607810 */ /* 0x040fe20007ffe0ff */
[----:B------:R-:W-:Y:S01]  /*31f0*/  LDSM.16.M88.4 R4, [R202] ;  /* 0x00000000ca04783b */ /* 0x000fe20000000200 */
[C---:B------:R-:W-:Y:S02]  /*3200*/  IADD3 R54, R75.reuse, 0x20, RZ ;  /* 0x000000204b367810 */ /* 0x040fe40007ffe0ff */
[C---:B------:R-:W-:Y:S01]  /*3210*/  IADD3 R83, R75.reuse, 0x21, RZ ;  /* 0x000000214b537810 */ /* 0x040fe20007ffe0ff */
[----:B------:R-:W2:Y:S01]  /*3220*/  LDSM.16.M88.4 R20, [R203+0x1400] ;  /* 0x00140000cb14783b */ /* 0x000ea20000000200 */
[C---:B------:R-:W-:Y:S01]  /*3230*/  IADD3 R48, R75.reuse, 0x28, RZ ;  /* 0x000000284b307810 */ /* 0x040fe20007ffe0ff */
[----:B------:R-:W-:Y:S01]  /*3240*/  I2F R88, R94 ;  /* 0x0000005e00587306 */ /* 0x000fe20000201400 */
[C---:B------:R-:W-:Y:S01]  /*3250*/  IADD3 R93, R75.reuse, 0x29, RZ ;  /* 0x000000294b5d7810 */ /* 0x040fe20007ffe0ff */
[----:B------:R-:W3:Y:S01]  /*3260*/  LDSM.16.M88.4 R64, [R203+0x1800] ;  /* 0x00180000cb40783b */ /* 0x000ee20000000200 */
[----:B------:R-:W-:-:S02]  /*3270*/  IADD3 R78, R75, 0x30, RZ ;  /* 0x000000304b4e7810 */ /* 0x000fc40007ffe0ff */
[C---:B------:R-:W-:Y:S01]  /*3280*/  IADD3 R110, R75.reuse, 0x31, RZ ;  /* 0x000000314b6e7810 */ /* 0x040fe20007ffe0ff */
[----:B------:R-:W4:Y:S01]  /*3290*/  LDSM.16.M88.4 R44, [R202+0x400] ;  /* 0x00040000ca2c783b */ /* 0x000f220000000200 */
[C---:B------:R-:W-:Y:S01]  /*32a0*/  IADD3 R72, R75.reuse, 0x38, RZ ;  /* 0x000000384b487810 */ /* 0x040fe20007ffe0ff */
[----:B------:R-:W1:Y:S01]  /*32b0*/  I2F R102, R73 ;  /* 0x0000004900667306 */ /* 0x000e620000201400 */
[C---:B------:R-:W-:Y:S01]  /*32c0*/  IADD3 R68, R75.reuse, 0x40, RZ ;  /* 0x000000404b447810 */ /* 0x040fe20007ffe0ff */
[----:B------:R-:W3:Y:S01]  /*32d0*/  LDSM.16.M88.4 R28, [R202+0x800] ;  /* 0x00080000ca1c783b */ /* 0x000ee20000000200 */
[C---:B------:R-:W-:Y:S02]  /*32e0*/  IADD3 R117, R75.reuse, 0x39, RZ ;  /* 0x000000394b757810 */ /* 0x040fe40007ffe0ff */
[C---:B------:R-:W-:Y:S02]  /*32f0*/  IADD3 R95, R75.reuse, 0x41, RZ ;  /* 0x000000414b5f7810 */ /* 0x040fe40007ffe0ff */
[C---:B------:R-:W-:Y:S01]  /*3300*/  IADD3 R104, R75.reuse, 0x48, RZ ;  /* 0x000000484b687810 */ /* 0x040fe20007ffe0ff */
[----:B------:R-:W-:Y:S01]  /*3310*/  I2F R55, R91 ;  /* 0x0000005b00377306 */ /* 0x000fe20000201400 */
[----:B------:R-:W-:-:S02]  /*3320*/  IADD3 R99, R75, 0x49, RZ ;  /* 0x000000494b637810 */ /* 0x000fc40007ffe0ff */
[----:B------:R-:W-:Y:S02]  /*3330*/  IADD3 R114, R75, 0x61, RZ ;  /* 0x000000614b727810 */ /* 0x000fe40007ffe0ff */
[C---:B------:R-:W-:Y:S02]  /*3340*/  IADD3 R201, R202.reuse, 0x400, RZ ;  /* 0x00000400cac97810 */ /* 0x040fe40007ffe0ff */
[C---:B------:R-:W-:Y:S01]  /*3350*/  IADD3 R200, R202.reuse, 0x800, RZ ;  /* 0x00000800cac87810 */ /* 0x040fe20007ffe0ff */
[----:B------:R-:W-:Y:S01]  /*3360*/  I2F R53, R91 ;  /* 0x0000005b00357306 */ /* 0x000fe20000201400 */
[C---:B------:R-:W-:Y:S01]  /*3370*/  IADD3 R199, R202.reuse, 0xc00, RZ ;  /* 0x00000c00cac77810 */ /* 0x040fe20007ffe0ff */
[----:B-1----:R-:W-:Y:S01]  /*3380*/  HMMA.16816.F32.BF16 R56, R8, R24, RZ ;  /* 0x000000180838723c */ /* 0x002fe200000418ff */
[C---:B------:R-:W-:Y:S02]  /*3390*/  IADD3 R198, R202.reuse, 0x1000, RZ ;  /* 0x00001000cac67810 */ /* 0x040fe40007ffe0ff */
[----:B------:R-:W-:-:S02]  /*33a0*/  IADD3 R197, R202, 0x1400, RZ ;  /* 0x00001400cac57810 */ /* 0x000fc40007ffe0ff */
[C---:B------:R-:W-:Y:S01]  /*33b0*/  IADD3 R196, R202.reuse, 0x1800, RZ ;  /* 0x00001800cac47810 */ /* 0x040fe20007ffe0ff */
[----:B------:R-:W-:Y:S01]  /*33c0*/  I2F R52, R76 ;  /* 0x0000004c00347306 */ /* 0x000fe20000201400 */
[C---:B------:R-:W-:Y:S01]  /*33d0*/  IADD3 R195, R202.reuse, 0x1c00, RZ ;  /* 0x00001c00cac37810 */ /* 0x040fe20007ffe0ff */
[C---:B------:R-:W-:Y:S01]  /*33e0*/  HMMA.16816.F32.BF16 R24, R8.reuse, R26, RZ ;  /* 0x0000001a0818723c */ /* 0x040fe200000418ff */
[C---:B------:R-:W-:Y:S02]  /*33f0*/  IADD3 R194, R202.reuse, 0x2000, RZ ;  /* 0x00002000cac27810 */ /* 0x040fe40007ffe0ff */
[C---:B------:R-:W-:Y:S02]  /*3400*/  IADD3 R193, R202.reuse, 0x2400, RZ ;  /* 0x00002400cac17810 */ /* 0x040fe40007ffe0ff */
[C---:B------:R-:W-:Y:S01]  /*3410*/  IADD3 R192, R202.reuse, 0x2800, RZ ;  /* 0x00002800cac07810 */ /* 0x040fe20007ffe0ff */
[----:B------:R-:W1:Y:S01]  /*3420*/  I2F R100, R73 ;  /* 0x0000004900647306 */ /* 0x000e620000201400 */
[C---:B------:R-:W-:Y:S01]  /*3430*/  IADD3 R191, R202.reuse, 0x2c00, RZ ;  /* 0x00002c00cabf7810 */ /* 0x040fe20007ffe0ff */
[----:B--2---:R-:W-:Y:S01]  /*3440*/  HMMA.16816.F32.BF16 R16, R8, R20, RZ ;  /* 0x000000140810723c */ /* 0x004fe200000418ff */
[----:B------:R-:W-:-:S02]  /*3450*/  IADD3 R190, R202, 0x3000, RZ ;  /* 0x00003000cabe7810 */ /* 0x000fc40007ffe0ff */
[C---:B------:R-:W-:Y:S02]  /*3460*/  IADD3 R189, R202.reuse, 0x3400, RZ ;  /* 0x00003400cabd7810 */ /* 0x040fe40007ffe0ff */
[----:B------:R-:W-:Y:S01]  /*3470*/  IADD3 R188, R202, 0x3800, RZ ;  /* 0x00003800cabc7810 */ /* 0x000fe20007ffe0ff */
[----:B------:R-:W2:Y:S02]  /*3480*/  I2F R82, R80 ;  /* 0x0000005000527306 */ /* 0x000ea40000201400 */
[C---:B------:R-:W-:Y:S06]  /*3490*/  HMMA.16816.F32.BF16 R56, R12.reuse, R4, R56 ;  /* 0x000000040c38723c */ /* 0x040fec0000041838 */
[----:B------:R-:W1:Y:S01]  /*34a0*/  I2F R87, R80 ;  /* 0x0000005000577306 */ /* 0x000e620000201400 */
[----:B------:R-:W-:Y:S01]  /*34b0*/  IMAD R5, R32, 0x10, R34 ;  /* 0x0000001020057824 */ /* 0x000fe200078e0222 */
[----:B------:R-:W-:Y:S04]  /*34c0*/  HMMA.16816.F32.BF16 R24, R12, R6, R24 ;  /* 0x000000060c18723c */ /* 0x000fe80000041818 */
[----:B------:R-:W-:-:S02]  /*34d0*/  IADD3 R5, R5, 0x1, R236 ;  /* 0x0000000105057810 */ /* 0x000fc40007ffe0ec */
[----:B------:R-:W2:Y:S02]  /*34e0*/  I2F R103, R96 ;  /* 0x0000006000677306 */ /* 0x000ea40000201400 */
[----:B------:R-:W-:Y:S01]  /*34f0*/  IADD3 R125, R36, R5, -R33 ;  /* 0x00000005247d7210 */ /* 0x000fe20007ffe821 */
[C---:B------:R-:W-:Y:S01]  /*3500*/  HMMA.16816.F32.BF16 R20, R8.reuse, R22, RZ ;  /* 0x000000160814723c */ /* 0x040fe200000418ff */
[----:B------:R-:W5:Y:S02]  /*3510*/  LDSM.16.M88.4 R32, [R203+0x1c00] ;  /* 0x001c0000cb20783b */ /* 0x000f640000000200 */
[----:B------:R-:W-:Y:S02]  /*3520*/  IADD3 R125, R125, c[0x0][0x2e8], RZ ;  /* 0x0000ba007d7d7a10 */ /* 0x000fe40007ffe0ff */
[----:B------:R-:W4:Y:S02]  /*3530*/  I2F R89, R96 ;  /* 0x0000006000597306 */ /* 0x000f240000201400 */
[C---:B------:R-:W-:Y:S01]  /*3540*/  IADD3 R173, R125.reuse, 0x8, RZ ;  /* 0x000000087dad7810 */ /* 0x040fe20007ffe0ff */
[C---:B---3--:R-:W-:Y:S01]  /*3550*/  HMMA.16816.F32.BF16 R4, R8.reuse, R64, RZ ;  /* 0x000000400804723c */ /* 0x048fe200000418ff */
[----:B------:R-:W-:Y:S01]  /*3560*/  IMNMX R174, R125, R36, PT ;  /* 0x000000247dae7217 */ /* 0x000fe20003800200 */
[C---:B------:R-:W-:Y:S01]  /*3570*/  FFMA.FTZ R57, R206.reuse, R102, R57 ;  /* 0x00000066ce397223 */ /* 0x040fe20000010039 */
[----:B------:R-:W-:Y:S01]  /*3580*/  IMNMX R173, R173, R36, PT ;  /* 0x00000024adad7217 */ /* 0x000fe20003800200 */
[----:B-1----:R-:W-:Y:S01]  /*3590*/  FFMA.FTZ R100, R206, R100, R59 ;  /* 0x00000064ce647223 */ /* 0x002fe2000001003b */
[----:B------:R-:W-:Y:S01]  /*35a0*/  ISETP.GE.AND P0, PT, R106, R174, PT ;  /* 0x000000ae6a00720c */ /* 0x000fe20003f06270 */
[----:B------:R-:W1:Y:S01]  /*35b0*/  I2F R50, R76 ;  /* 0x0000004c00327306 */ /* 0x000e620000201400 */
[C---:B------:R-:W-:Y:S01]  /*35c0*/  FFMA.FTZ R24, R206.reuse, R109, R24 ;  /* 0x0000006dce187223 */ /* 0x040fe20000010018 */
[----:B------:R-:W-:Y:S01]  /*35d0*/  HMMA.16816.F32.BF16 R64, R8, R66, RZ ;  /* 0x000000420840723c */ /* 0x000fe200000418ff */
[----:B------:R-:W-:Y:S01]  /*35e0*/  FFMA.FTZ R26, R206, R107, R26 ;  /* 0x0000006bce1a7223 */ /* 0x000fe2000001001a */
[----:B------:R-:W-:Y:S01]  /*35f0*/  ISETP.GE.AND P6, PT, R106, R173, PT ;  /* 0x000000ad6a00720c */ /* 0x000fe20003fc6270 */
[----:B--2---:R-:W-:Y:S01]  /*3600*/  FFMA.FTZ R112, R206, R82, R25 ;  /* 0x00000052ce707223 */ /* 0x004fe20000010019 */
[----:B------:R-:W-:Y:S01]  /*3610*/  FSEL R116, R24, -INF , !P0 ;  /* 0xff80000018747808 */ /* 0x000fe20004000000 */
[----:B------:R-:W-:Y:S01]  /*3620*/  FFMA.FTZ R109, R206, R87, R27 ;  /* 0x00000057ce6d7223 */ /* 0x000fe2000001001b */
[----:B------:R-:W-:Y:S01]  /*3630*/  FSEL R144, R26, -INF , !P6 ;  /* 0xff8000001a907808 */ /* 0x000fe20007000000 */
[----:B------:R-:W2:Y:S01]  /*3640*/  I2F R51, R54 ;  /* 0x0000003600337306 */ /* 0x000ea20000201400 */
[----:B----4-:R-:W-:Y:S01]  /*3650*/  HMMA.16816.F32.BF16 R16, R12, R44, R16 ;  /* 0x0000002c0c10723c */ /* 0x010fe20000041810 */
[----:B------:R-:W-:Y:S01]  /*3660*/  ISETP.GE.AND P0, PT, R94, R174, PT ;  /* 0x000000ae5e00720c */ /* 0x000fe20003f06270 */
[----:B------:R-:W-:Y:S01]  /*3670*/  FFMA.FTZ R43, R206, R43, R56 ;  /* 0x0000002bce2b7223 */ /* 0x000fe20000010038 */
[----:B------:R-:W-:-:S02]  /*3680*/  ISETP.GE.AND P6, PT, R94, R173, PT ;  /* 0x000000ad5e00720c */ /* 0x000fc40003fc6270 */
[----:B------:R-:W-:Y:S02]  /*3690*/  ISETP.GE.AND P2, PT, R73, R174, PT ;  /* 0x000000ae4900720c */ /* 0x000fe40003f46270 */
[----:B------:R-:W-:Y:S01]  /*36a0*/  IMAD R44, R86, 0x20, R69 ;  /* 0x00000020562c7824 */ /* 0x000fe200078e0245 */
[C---:B------:R-:W-:Y:S01]  /*36b0*/  HMMA.16816.F32.BF16 R20, R12.reuse, R46, R20 ;  /* 0x0000002e0c14723c */ /* 0x040fe20000041814 */
[----:B-----5:R-:W-:Y:S01]  /*36c0*/  SHF.R.S32.HI R45, RZ, 0x1f, R108 ;  /* 0x0000001fff2d7819 */ /* 0x020fe2000001146c */
[----:B------:R3:W4:Y:S01]  /*36d0*/  I2F R49, R54 ;  /* 0x0000003600317306 */ /* 0x0007220000201400 */
[----:B------:R-:W-:Y:S01]  /*36e0*/  IMAD.IADD R113, R113, 0x1, R44 ;  /* 0x0000000171717824 */ /* 0x000fe200078e022c */
[----:B------:R-:W-:Y:S02]  /*36f0*/  ISETP.GE.AND P5, PT, R73, R173, PT ;  /* 0x000000ad4900720c */ /* 0x000fe40003fa6270 */
[----:B------:R-:W-:Y:S02]  /*3700*/  LEA.HI R36, R45, R108, RZ, 0x5 ;  /* 0x0000006c2d247211 */ /* 0x000fe400078f28ff */
[----:B------:R-:W-:Y:S01]  /*3710*/  HMMA.16816.F32.BF16 R4, R12, R28, R4 ;  /* 0x0000001c0c04723c */ /* 0x000fe20000041804 */
[----:B------:R-:W5:Y:S01]  /*3720*/  LDSM.16.M88.4 R44, [R202+0xc00] ;  /* 0x000c0000ca2c783b */ /* 0x000f620000000200 */
[----:B------:R-:W-:Y:S01]  /*3730*/  FSEL R118, R57, -INF , !P2 ;  /* 0xff80000039767808 */ /* 0x000fe20005000000 */
[----:B------:R-:W1:Y:S01]  /*3740*/  I2F R98, R83 ;  /* 0x0000005300627306 */ /* 0x000e620000201400 */
[----:B------:R-:W-:-:S02]  /*3750*/  FSEL R240, R100, -INF , !P5 ;  /* 0xff80000064f07808 */ /* 0x000fc40006800000 */
[----:B------:R-:W-:Y:S02]  /*3760*/  ISETP.GE.AND P3, PT, R80, R174, PT ;  /* 0x000000ae5000720c */ /* 0x000fe40003f66270 */
[----:B------:R-:W-:Y:S01]  /*3770*/  HMMA.16816.F32.BF16 R64, R12, R30, R64 ;  /* 0x0000001e0c40723c */ /* 0x000fe20000041840 */
[----:B------:R-:W5:Y:S01]  /*3780*/  LDSM.16.M88.4 R28, [R203+0x2000] ;  /* 0x00200000cb1c783b */ /* 0x000f620000000200 */
[C---:B------:R-:W-:Y:S01]  /*3790*/  FFMA.FTZ R90, R206.reuse, R90, R17 ;  /* 0x0000005ace5a7223 */ /* 0x040fe20000010011 */
[----:B------:R-:W1:Y:S01]  /*37a0*/  I2F R84, R83 ;  /* 0x0000005300547306 */ /* 0x000e620000201400 */
[----:B------:R-:W-:Y:S01]  /*37b0*/  FFMA.FTZ R88, R206, R88, R19 ;  /* 0x00000058ce587223 */ /* 0x000fe20000010013 */
[----:B------:R-:W-:Y:S01]  /*37c0*/  ISETP.GE.AND P4, PT, R80, R173, PT ;  /* 0x000000ad5000720c */ /* 0x000fe20003f86270 */
[----:B------:R-:W-:Y:S01]  /*37d0*/  FFMA.FTZ R103, R206, R103, R16 ;  /* 0x00000067ce677223 */ /* 0x000fe20000010010 */
[----:B------:R-:W-:Y:S01]  /*37e0*/  FSEL R102, R90, -INF , !P0 ;  /* 0xff8000005a667808 */ /* 0x000fe20004000000 */
[----:B------:R-:W-:Y:S01]  /*37f0*/  FFMA.FTZ R20, R206, R55, R20 ;  /* 0x00000037ce147223 */ /* 0x000fe20000010014 */
[----:B------:R-:W-:Y:S01]  /*3800*/  FSEL R107, R88, -INF , !P6 ;  /* 0xff800000586b7808 */ /* 0x000fe20007000000 */
[----:B------:R-:W-:Y:S01]  /*3810*/  FFMA.FTZ R22, R206, R53, R22 ;  /* 0x00000035ce167223 */ /* 0x000fe20000010016 */
[----:B------:R-:W-:Y:S01]  /*3820*/  ISETP.GE.AND P0, PT, R54, R174, PT ;  /* 0x000000ae3600720c */ /* 0x000fe20003f06270 */
[----:B------:R-:W-:Y:S01]  /*3830*/  FFMA.FTZ R21, R206, R52, R21 ;  /* 0x00000034ce157223 */ /* 0x000fe20000010015 */
[----:B------:R-:W-:Y:S01]  /*3840*/  ISETP.GE.AND P6, PT, R54, R173, PT ;  /* 0x000000ad3600720c */ /* 0x000fe20003fc6270 */
[----:B------:R-:W-:Y:S01]  /*3850*/  FFMA.FTZ R136, R206, R89, R18 ;  /* 0x00000059ce887223 */ /* 0x000fe20000010012 */
[----:B---3--:R-:W3:Y:S01]  /*3860*/  LDSM.16.M88.4 R52, [R202+0x1000] ;  /* 0x00100000ca34783b */ /* 0x008ee20000000200 */
[C---:B------:R-:W-:Y:S01]  /*3870*/  ISETP.GE.AND P2, PT, R96.reuse, R174, PT ;  /* 0x000000ae6000720c */ /* 0x040fe20003f46270 */
[C---:B------:R-:W-:Y:S01]  /*3880*/  HMMA.16816.F32.BF16 R24, R8.reuse, R32, RZ ;  /* 0x000000200818723c */ /* 0x040fe200000418ff */
[----:B------:R-:W-:Y:S01]  /*3890*/  ISETP.GE.AND P5, PT, R96, R173, PT ;  /* 0x000000ad6000720c */ /* 0x000fe20003fa6270 */
[----:B------:R-:W4:Y:S01]  /*38a0*/  I2F R105, R48 ;  /* 0x0000003000697306 */ /* 0x000f220000201400 */
[----:B------:R-:W-:Y:S01]  /*38b0*/  FSEL R112, R112, -INF , !P3 ;  /* 0xff80000070707808 */ /* 0x000fe20005800000 */
[C---:B-1----:R-:W-:Y:S01]  /*38c0*/  FFMA.FTZ R23, R206.reuse, R50, R23 ;  /* 0x00000032ce177223 */ /* 0x042fe20000010017 */
[----:B------:R-:W-:Y:S01]  /*38d0*/  FSEL R109, R109, -INF , !P4 ;  /* 0xff8000006d6d7808 */ /* 0x000fe20006000000 */
[----:B--2---:R-:W-:Y:S01]  /*38e0*/  FFMA.FTZ R4, R206, R51, R4 ;  /* 0x00000033ce047223 */ /* 0x004fe20000010004 */
[----:B------:R-:W-:Y:S01]  /*38f0*/  FSEL R106, R103, -INF , !P2 ;  /* 0xff800000676a7808 */ /* 0x000fe20005000000 */
[----:B------:R-:W-:Y:S01]  /*3900*/  HMMA.16816.F32.BF16 R16, R8, R34, RZ ;  /* 0x000000220810723c */ /* 0x000fe200000418ff */
[----:B------:R-:W-:Y:S01]  /*3910*/  FSEL R136, R136, -INF , !P5 ;  /* 0xff80000088887808 */ /* 0x000fe20006800000 */
[----:B------:R-:W1:Y:S01]  /*3920*/  LDSM.16.M88.4 R32, [R203+0x2400] ;  /* 0x00240000cb20783b */ /* 0x000e620000000200 */
[C---:B------:R-:W-:Y:S01]  /*3930*/  ISETP.GE.AND P3, PT, R91.reuse, R174, PT ;  /* 0x000000ae5b00720c */ /* 0x040fe20003f66270 */
[C---:B----4-:R-:W-:Y:S01]  /*3940*/  FFMA.FTZ R6, R206.reuse, R49, R6 ;  /* 0x00000031ce067223 */ /* 0x050fe20000010006 */
[-C--:B------:R-:W-:Y:S01]  /*3950*/  ISETP.GE.AND P4, PT, R91, R173.reuse, PT ;  /* 0x000000ad5b00720c */ /* 0x080fe20003f86270 */
[----:B------:R-:W-:Y:S01]  /*3960*/  FFMA.FTZ R5, R206, R98, R5 ;  /* 0x00000062ce057223 */ /* 0x000fe20000010005 */
[----:B------:R-:W-:Y:S01]  /*3970*/  ISETP.GE.AND P2, PT, R76, R174, PT ;  /* 0x000000ae4c00720c */ /* 0x000fe20003f46270 */
[----:B------:R-:W-:Y:S01]  /*3980*/  FFMA.FTZ R7, R206, R84, R7 ;  /* 0x00000054ce077223 */ /* 0x000fe20000010007 */
[----:B------:R-:W-:Y:S01]  /*3990*/  ISETP.GE.AND P5, PT, R76, R173, PT ;  /* 0x000000ad4c00720c */ /* 0x000fe20003fa6270 */
[----:B------:R-:W-:Y:S01]  /*39a0*/  FFMA.FTZ R64, R206, R105, R64 ;  /* 0x00000069ce407223 */ /* 0x000fe20000010040 */
[----:B------:R-:W-:Y:S01]  /*39b0*/  FSEL R96, R20, -INF , !P3 ;  /* 0xff80000014607808 */ /* 0x000fe20005800000 */
[----:B------:R-:W2:Y:S01]  /*39c0*/  I2F R123, R48 ;  /* 0x00000030007b7306 */ /* 0x000ea20000201400 */
[----:B------:R-:W-:-:S02]  /*39d0*/  FSEL R120, R22, -INF , !P4 ;  /* 0xff80000016787808 */ /* 0x000fc40006000000 */
[----:B------:R-:W-:Y:S01]  /*39e0*/  FSEL R94, R21, -INF , !P2 ;  /* 0xff800000155e7808 */ /* 0x000fe20005000000 */
[----:B-----5:R-:W-:Y:S01]  /*39f0*/  HMMA.16816.F32.BF16 R24, R12, R44, R24 ;  /* 0x0000002c0c18723c */ /* 0x020fe20000041818 */
[----:B------:R-:W-:Y:S02]  /*3a00*/  FSEL R103, R23, -INF , !P5 ;  /* 0xff80000017677808 */ /* 0x000fe40006800000 */
[C---:B------:R-:W-:Y:S01]  /*3a10*/  ISETP.GE.AND P3, PT, R83.reuse, R174, PT ;  /* 0x000000ae5300720c */ /* 0x040fe20003f66270 */
[----:B------:R-:W4:Y:S01]  /*3a20*/  I2F R115, R93 ;  /* 0x0000005d00737306 */ /* 0x000f220000201400 */
[----:B------:R-:W-:Y:S02]  /*3a30*/  ISETP.GE.AND P4, PT, R83, R173, PT ;  /* 0x000000ad5300720c */ /* 0x000fe40003f86270 */
[----:B------:R-:W-:Y:S01]  /*3a40*/  FSEL R88, R4, -INF , !P0 ;  /* 0xff80000004587808 */ /* 0x000fe20004000000 */
[----:B------:R-:W-:Y:S01]  /*3a50*/  HMMA.16816.F32.BF16 R20, R8, R28, RZ ;  /* 0x0000001c0814723c */ /* 0x000fe200000418ff */
[----:B------:R-:W-:-:S02]  /*3a60*/  FSEL R126, R6, -INF , !P6 ;  /* 0xff800000067e7808 */ /* 0x000fc40007000000 */
[----:B------:R-:W-:Y:S01]  /*3a70*/  FSEL R84, R5, -INF , !P3 ;  /* 0xff80000005547808 */ /* 0x000fe20005800000 */
[----:B------:R-:W5:Y:S01]  /*3a80*/  I2F R74, R93 ;  /* 0x0000005d004a7306 */ /* 0x000f620000201400 */
[----:B------:R-:W-:Y:S01]  /*3a90*/  FSEL R105, R7, -INF , !P4 ;  /* 0xff80000007697808 */ /* 0x000fe20006000000 */
[----:B--2---:R-:W-:Y:S01]  /*3aa0*/  FFMA.FTZ R66, R206, R123, R66 ;  /* 0x0000007bce427223 */ /* 0x004fe20000010042 */
[----:B------:R-:W-:Y:S01]  /*3ab0*/  LDSM.16.M88.4 R4, [R203+0x2800] ;  /* 0x00280000cb04783b */ /* 0x000fe20000000200 */
[----:B------:R-:W-:Y:S01]  /*3ac0*/  HMMA.16816.F32.BF16 R28, R8, R30, RZ ;  /* 0x0000001e081c723c */ /* 0x000fe200000418ff */
[CC--:B------:R-:W-:Y:S02]  /*3ad0*/  ISETP.GE.AND P2, PT, R48.reuse, R174.reuse, PT ;  /* 0x000000ae3000720c */ /* 0x0c0fe40003f46270 */
[----:B------:R-:W-:Y:S01]  /*3ae0*/  ISETP.GE.AND P5, PT, R48, R173, PT ;  /* 0x000000ad3000720c */ /* 0x000fe20003fa6270 */
[----:B------:R-:W2:Y:S01]  /*3af0*/  I2F R85, R78 ;  /* 0x0000004e00557306 */ /* 0x000ea20000201400 */
[----:B------:R-:W1:Y:S01]  /*3b00*/  LDSM.16.M88.4 R48, [R202+0x1400] ;  /* 0x00140000ca30783b */ /* 0x000e620000000200 */
[----:B----4-:R-:W-:Y:S01]  /*3b10*/  FFMA.FTZ R65, R206, R115, R65 ;  /* 0x00000073ce417223 */ /* 0x010fe20000010041 */
[C---:B------:R-:W-:Y:S01]  /*3b20*/  ISETP.GE.AND P0, PT, R93.reuse, R174, PT ;  /* 0x000000ae5d00720c */ /* 0x040fe20003f06270 */
[----:B------:R-:W-:Y:S01]  /*3b30*/  HMMA.16816.F32.BF16 R16, R12, R46, R16 ;  /* 0x0000002e0c10723c */ /* 0x000fe20000041810 */
[----:B------:R-:W-:-:S02]  /*3b40*/  ISETP.GE.AND P6, PT, R93, R173, PT ;  /* 0x000000ad5d00720c */ /* 0x000fc40003fc6270 */
[----:B------:R-:W-:Y:S01]  /*3b50*/  ISETP.GE.AND P3, PT, R78, R174, PT ;  /* 0x000000ae4e00720c */ /* 0x000fe20003f66270 */
[----:B------:R-:W4:Y:S01]  /*3b60*/  I2F R121, R78 ;  /* 0x0000004e00797306 */ /* 0x000f220000201400 */
[----:B-----5:R-:W-:Y:S01]  /*3b70*/  FFMA.FTZ R67, R206, R74, R67 ;  /* 0x0000004ace437223 */ /* 0x020fe20000010043 */
[-C--:B------:R-:W-:Y:S02]  /*3b80*/  ISETP.GE.AND P4, PT, R78, R173.reuse, PT ;  /* 0x000000ad4e00720c */ /* 0x080fe40003f86270 */
[----:B---3--:R-:W-:Y:S01]  /*3b90*/  HMMA.16816.F32.BF16 R20, R12, R52, R20 ;  /* 0x000000340c14723c */ /* 0x008fe20000041814 */
[----:B------:R-:W-:Y:S02]  /*3ba0*/  FSEL R128, R66, -INF , !P5 ;  /* 0xff80000042807808 */ /* 0x000fe40006800000 */
[----:B------:R-:W-:Y:S01]  /*3bb0*/  ISETP.GE.AND P5, PT, R110, R173, PT ;  /* 0x000000ad6e00720c */ /* 0x000fe20003fa6270 */
[----:B------:R-:W3:Y:S01]  /*3bc0*/  I2F R119, R110 ;  /* 0x0000006e00777306 */ /* 0x000ee20000201400 */
[----:B--2---:R-:W-:Y:S01]  /*3bd0*/  FFMA.FTZ R24, R206, R85, R24 ;  /* 0x00000055ce187223 */ /* 0x004fe20000010018 */
[----:B------:R-:W-:-:S02]  /*3be0*/  FSEL R74, R65, -INF , !P0 ;  /* 0xff800000414a7808 */ /* 0x000fc40004000000 */
[----:B------:R-:W-:Y:S01]  /*3bf0*/  HMMA.16816.F32.BF16 R28, R12, R54, R28 ;  /* 0x000000360c1c723c */ /* 0x000fe2000004181c */
[----:B------:R-:W2:Y:S01]  /*3c00*/  LDSM.16.M88.4 R52, [R202+0x1800] ;  /* 0x00180000ca34783b */ /* 0x000ea20000000200 */
[----:B------:R-:W-:Y:S02]  /*3c10*/  FSEL R85, R67, -INF , !P6 ;  /* 0xff80000043557808 */ /* 0x000fe40007000000 */
[----:B------:R-:W5:Y:S01]  /*3c20*/  I2F R70, R110 ;  /* 0x0000006e00467306 */ /* 0x000f620000201400 */
[----:B----4-:R-:W-:Y:S01]  /*3c30*/  FFMA.FTZ R26, R206, R121, R26 ;  /* 0x00000079ce1a7223 */ /* 0x010fe2000001001a */
[----:B------:R-:W-:Y:S02]  /*3c40*/  FSEL R78, R64, -INF , !P2 ;  /* 0xff800000404e7808 */ /* 0x000fe40005000000 */
[----:B-1----:R-:W-:Y:S01]  /*3c50*/  HMMA.16816.F32.BF16 R44, R8, R32, RZ ;  /* 0x00000020082c723c */ /* 0x002fe200000418ff */
[-C--:B------:R-:W-:Y:S02]  /*3c60*/  ISETP.GE.AND P2, PT, R110, R174.reuse, PT ;  /* 0x000000ae6e00720c */ /* 0x080fe40003f46270 */
[----:B------:R-:W-:Y:S01]  /*3c70*/  ISETP.GE.AND P0, PT, R72, R174, PT ;  /* 0x000000ae4800720c */ /* 0x000fe20003f06270 */
[----:B------:R-:W1:Y:S01]  /*3c80*/  I2F R111, R72 ;  /* 0x00000048006f7306 */ /* 0x000e620000201400 */
[----:B---3--:R-:W-:Y:S01]  /*3c90*/  FFMA.FTZ R25, R206, R119, R25 ;  /* 0x00000077ce197223 */ /* 0x008fe20000010019 */
[----:B------:R-:W-:-:S02]  /*3ca0*/  ISETP.GE.AND P6, PT, R72, R173, PT ;  /* 0x000000ad4800720c */ /* 0x000fc40003fc6270 */
[----:B------:R-:W-:Y:S01]  /*3cb0*/  HMMA.16816.F32.BF16 R32, R8, R34, RZ ;  /* 0x000000220820723c */ /* 0x000fe200000418ff */
[----:B------:R-:W-:Y:S02]  /*3cc0*/  FSEL R142, R26, -INF , !P4 ;  /* 0xff8000001a8e7808 */ /* 0x000fe40006000000 */
[----:B------:R-:W-:Y:S01]  /*3cd0*/  ISETP.GE.AND P4, PT, R117, R173, PT ;  /* 0x000000ad7500720c */ /* 0x000fe20003f86270 */
[----:B------:R-:W3:Y:S01]  /*3ce0*/  I2F R79, R68 ;  /* 0x00000044004f7306 */ /* 0x000ee20000201400 */
[----:B-----5:R-:W-:Y:S01]  /*3cf0*/  FFMA.FTZ R27, R206, R70, R27 ;  /* 0x00000046ce1b7223 */ /* 0x020fe2000001001b */
[----:B------:R-:W-:Y:S02]  /*3d00*/  FSEL R70, R25, -INF , !P2 ;  /* 0xff80000019467808 */ /* 0x000fe40005000000 */
[----:B------:R-:W-:Y:S02]  /*3d10*/  ISETP.GE.AND P2, PT, R68, R174, PT ;  /* 0x000000ae4400720c */ /* 0x000fe40003f46270 */
[----:B------:R-:W-:-:S02]  /*3d20*/  IADD3 R86, R75, 0x50, RZ ;  /* 0x000000504b567810 */ /* 0x000fc40007ffe0ff */
[----:B------:R-:W4:Y:S01]  /*3d30*/  I2F R81, R68 ;  /* 0x0000004400517306 */ /* 0x000f220000201400 */
[C---:B-1----:R-:W-:Y:S01]  /*3d40*/  FFMA.FTZ R16, R206.reuse, R111, R16 ;  /* 0x0000006fce107223 */ /* 0x042fe20000010010 */
[C---:B------:R-:W-:Y:S02]  /*3d50*/  IADD3 R80, R75.reuse, 0x51, RZ ;  /* 0x000000514b507810 */ /* 0x040fe40007ffe0ff */
[----:B------:R-:W-:Y:S01]  /*3d60*/  HMMA.16816.F32.BF16 R44, R12, R48, R44 ;  /* 0x000000300c2c723c */ /* 0x000fe2000004182c */
[C---:B------:R-:W-:Y:S02]  /*3d70*/  IADD3 R57, R75.reuse, 0x58, RZ ;  /* 0x000000584b397810 */ /* 0x040fe40007ffe0ff */
[C---:B------:R-:W-:Y:S01]  /*3d80*/  IADD3 R100, R75.reuse, 0x59, RZ ;  /* 0x000000594b647810 */ /* 0x040fe20007ffe0ff */
[----:B------:R1:W5:Y:S01]  /*3d90*/  I2F R97, R72 ;  /* 0x0000004800617306 */ /* 0x0003620000201400 */
[----:B---3--:R-:W-:Y:S01]  /*3da0*/  FFMA.FTZ R20, R206, R79, R20 ;  /* 0x0000004fce147223 */ /* 0x008fe20000010014 */
[----:B------:R-:W-:-:S02]  /*3db0*/  IADD3 R108, R75, 0x60, RZ ;  /* 0x000000604b6c7810 */ /* 0x000fc40007ffe0ff */
[----:B------:R-:W-:Y:S01]  /*3dc0*/  HMMA.16816.F32.BF16 R32, R12, R50, R32 ;  /* 0x000000320c20723c */ /* 0x000fe20000041820 */
[----:B------:R-:W-:Y:S01]  /*3dd0*/  LDSM.16.M88.4 R48, [R202+0x1c00] ;  /* 0x001c0000ca30783b */ /* 0x000fe20000000200 */
[----:B------:R-:W-:Y:S02]  /*3de0*/  FSEL R64, R20, -INF , !P2 ;  /* 0xff80000014407808 */ /* 0x000fe40005000000 */
[----:B------:R-:W3:Y:S01]  /*3df0*/  I2F R101, R117 ;  /* 0x0000007500657306 */ /* 0x000ee20000201400 */
[----:B----4-:R-:W-:Y:S01]  /*3e00*/  FFMA.FTZ R22, R206, R81, R22 ;  /* 0x00000051ce167223 */ /* 0x010fe20000010016 */
[----:B------:R-:W-:Y:S02]  /*3e10*/  ISETP.GE.AND P2, PT, R99, R174, PT ;  /* 0x000000ae6300720c */ /* 0x000fe40003f46270 */
[C---:B------:R-:W-:Y:S02]  /*3e20*/  IADD3 R110, R75.reuse, 0x68, RZ ;  /* 0x000000684b6e7810 */ /* 0x040fe40007ffe0ff */
[----:B------:R-:W-:-:S02]  /*3e30*/  IADD3 R123, R75, 0x69, RZ ;  /* 0x000000694b7b7810 */ /* 0x000fc40007ffe0ff */
[----:B------:R4:W2:Y:S01]  /*3e40*/  I2F R92, R117 ;  /* 0x00000075005c7306 */ /* 0x0008a20000201400 */
[----:B-1----:R-:W-:Y:S01]  /*3e50*/  FSEL R72, R24, -INF , !P3 ;  /* 0xff80000018487808 */ /* 0x002fe20005800000 */
[C---:B-----5:R-:W-:Y:S01]  /*3e60*/  FFMA.FTZ R97, R206.reuse, R97, R18 ;  /* 0x00000061ce617223 */ /* 0x060fe20000010012 */
[----:B------:R-:W-:Y:S02]  /*3e70*/  ISETP.GE.AND P3, PT, R117, R174, PT ;  /* 0x000000ae7500720c */ /* 0x000fe40003f66270 */
[----:B------:R-:W-:Y:S02]  /*3e80*/  IADD3 R111, R75, 0x70, RZ ;  /* 0x000000704b6f7810 */ /* 0x000fe40007ffe0ff */
[----:B------:R-:W-:Y:S01]  /*3e90*/  FSEL R97, R97, -INF , !P6 ;  /* 0xff80000061617808 */ /* 0x000fe20007000000 */
[----:B------:R-:W1:Y:S01]  /*3ea0*/  I2F R62, R95 ;  /* 0x0000005f003e7306 */ /* 0x000e620000201400 */
[----:B---3--:R-:W-:Y:S01]  /*3eb0*/  FFMA.FTZ R66, R206, R101, R17 ;  /* 0x00000065ce427223 */ /* 0x008fe20000010011 */
[----:B------:R-:W-:-:S02]  /*3ec0*/  ISETP.GE.AND P6, PT, R95, R173, PT ;  /* 0x000000ad5f00720c */ /* 0x000fc40003fc6270 */
[----:B------:R-:W-:Y:S02]  /*3ed0*/  SHF.R.S32.HI R36, RZ, 0x5, R36 ;  /* 0x00000005ff247819 */ /* 0x000fe40000011424 */
[----:B------:R-:W-:Y:S02]  /*3ee0*/  FSEL R66, R66, -INF , !P3 ;  /* 0xff80000042427808 */ /* 0x000fe40005800000 */
[----:B------:R-:W3:Y:S01]  /*3ef0*/  I2F R60, R95 ;  /* 0x0000005f003c7306 */ /* 0x000ee20000201400 */
[----:B----4-:R-:W-:Y:S01]  /*3f00*/  FSEL R117, R27, -INF , !P5 ;  /* 0xff8000001b757808 */ /* 0x010fe20006800000 */
[----:B--2---:R-:W-:Y:S01]  /*3f10*/  FFMA.FTZ R92, R206, R92, R19 ;  /* 0x0000005cce5c7223 */ /* 0x004fe20000010013 */
[----:B------:R-:W-:Y:S01]  /*3f20*/  ISETP.GE.AND P5, PT, R68, R173, PT ;  /* 0x000000ad4400720c */ /* 0x000fe20003fa6270 */
[----:B------:R-:W2:Y:S01]  /*3f30*/  LDSM.16.M88.4 R24, [R203+0x2c00] ;  /* 0x002c0000cb18783b */ /* 0x000ea20000000200 */
[----:B------:R-:W-:Y:S02]  /*3f40*/  FSEL R68, R16, -INF , !P0 ;  /* 0xff80000010447808 */ /* 0x000fe40004000000 */
[----:B------:R-:W-:Y:S01]  /*3f50*/  HMMA.16816.F32.BF16 R16, R8, R4, RZ ;  /* 0x000000040810723c */ /* 0x000fe200000418ff */
[----:B-1----:R-:W-:Y:S01]  /*3f60*/  FFMA.FTZ R62, R206, R62, R21 ;  /* 0x0000003ece3e7223 */ /* 0x002fe20000010015 */
[----:B------:R-:W-:Y:S01]  /*3f70*/  FSEL R158, R22, -INF , !P5 ;  /* 0xff800000169e7808 */ /* 0x000fe20006800000 */
[----:B------:R-:W1:Y:S01]  /*3f80*/  I2F R63, R104 ;  /* 0x00000068003f7306 */ /* 0x000e620000201400 */
[----:B------:R-:W-:-:S02]  /*3f90*/  FSEL R154, R92, -INF , !P4 ;  /* 0xff8000005c9a7808 */ /* 0x000fc40006000000 */
[----:B------:R-:W-:Y:S02]  /*3fa0*/  ISETP.GE.AND P0, PT, R95, R174, PT ;  /* 0x000000ae5f00720c */ /* 0x000fe40003f06270 */
[----:B------:R-:W-:Y:S01]  /*3fb0*/  HMMA.16816.F32.BF16 R4, R8, R6, RZ ;  /* 0x000000060804723c */ /* 0x000fe200000418ff */
[----:B---3--:R-:W-:Y:S01]  /*3fc0*/  FFMA.FTZ R60, R206, R60, R23 ;  /* 0x0000003cce3c7223 */ /* 0x008fe20000010017 */
[C---:B------:R-:W-:Y:S01]  /*3fd0*/  ISETP.GE.AND P3, PT, R104.reuse, R174, PT ;  /* 0x000000ae6800720c */ /* 0x040fe20003f66270 */
[----:B------:R-:W3:Y:S01]  /*3fe0*/  LDSM.16.M88.4 R20, [R203+0x3000] ;  /* 0x00300000cb14783b */ /* 0x000ee20000000200 */
[----:B------:R-:W4:Y:S01]  /*3ff0*/  I2F R77, R104 ;  /* 0x00000068004d7306 */ /* 0x000f220000201400 */
[-C--:B------:R-:W-:Y:S02]  /*4000*/  ISETP.GE.AND P4, PT, R104, R173.reuse, PT ;  /* 0x000000ad6800720c */ /* 0x080fe40003f86270 */
[----:B------:R-:W-:Y:S02]  /*4010*/  ISETP.GE.AND P5, PT, R99, R173, PT ;  /* 0x000000ad6300720c */ /* 0x000fe40003fa6270 */
[----:B------:R-:W-:Y:S01]  /*4020*/  FSEL R125, R60, -INF , !P6 ;  /* 0xff8000003c7d7808 */ /* 0x000fe20007000000 */
[----:B-1----:R-:W-:-:S02]  /*4030*/  FFMA.FTZ R28, R206, R63, R28 ;  /* 0x0000003fce1c7223 */ /* 0x002fc4000001001c */
[----:B------:R-:W1:Y:S01]  /*4040*/  I2F R42, R99 ;  /* 0x00000063002a7306 */ /* 0x000e620000201400 */
[----:B------:R-:W-:Y:S02]  /*4050*/  FSEL R62, R62, -INF , !P0 ;  /* 0xff8000003e3e7808 */ /* 0x000fe40004000000 */
[-C--:B------:R-:W-:Y:S01]  /*4060*/  ISETP.GE.AND P0, PT, R86, R174.reuse, PT ;  /* 0x000000ae5600720c */ /* 0x080fe20003f06270 */
[----:B------:R-:W-:Y:S01]  /*4070*/  HMMA.16816.F32.BF16 R16, R12, R52, R16 ;  /* 0x000000340c10723c */ /* 0x000fe20000041810 */
[----:B------:R-:W-:Y:S02]  /*4080*/  FSEL R60, R28, -INF , !P3 ;  /* 0xff8000001c3c7808 */ /* 0x000fe40005800000 */
[----:B------:R-:W-:Y:S01]  /*4090*/  ISETP.GE.AND P6, PT, R86, R173, PT ;  /* 0x000000ad5600720c */ /* 0x000fe20003fc6270 */
[----:B------:R-:W5:Y:S01]  /*40a0*/  I2F R71, R99 ;  /* 0x0000006300477306 */ /* 0x000f620000201400 */
[----:B----4-:R-:W-:Y:S01]  /*40b0*/  FFMA.FTZ R30, R206, R77, R30 ;  /* 0x0000004dce1e7223 */ /* 0x010fe2000001001e */
[----:B------:R-:W-:-:S02]  /*40c0*/  ISETP.GE.AND P3, PT, R80, R174, PT ;  /* 0x000000ae5000720c */ /* 0x000fc40003f66270 */
[----:B------:R-:W-:Y:S01]  /*40d0*/  HMMA.16816.F32.BF16 R4, R12, R54, R4 ;  /* 0x000000360c04723c */ /* 0x000fe20000041804 */
[----:B------:R-:W4:Y:S01]  /*40e0*/  LDSM.16.M88.4 R52, [R202+0x2000] ;  /* 0x00200000ca34783b */ /* 0x000f220000000200 */
[----:B------:R-:W-:Y:S02]  /*40f0*/  FSEL R164, R30, -INF , !P4 ;  /* 0xff8000001ea47808 */ /* 0x000fe40006000000 */
[----:B------:R-:W2:Y:S01]  /*4100*/  I2F R69, R86 ;  /* 0x0000005600457306 */ /* 0x000ea20000201400 */
[----:B-1----:R-:W-:Y:S01]  /*4110*/  FFMA.FTZ R29, R206, R42, R29 ;  /* 0x0000002ace1d7223 */ /* 0x002fe2000001001d */
[----:B------:R-:W-:Y:S02]  /*4120*/  ISETP.GE.AND P4, PT, R80, R173, PT ;  /* 0x000000ad5000720c */ /* 0x000fe40003f86270 */
[----:B------:R-:W-:Y:S02]  /*4130*/  IADD3 R92, R75, 0x71, RZ ;  /* 0x000000714b5c7810 */ /* 0x000fe40007ffe0ff */
[----:B------:R-:W-:-:S02]  /*4140*/  FSEL R150, R29, -INF , !P2 ;  /* 0xff8000001d967808 */ /* 0x000fc40005000000 */
[----:B------:R-:W1:Y:S01]  /*4150*/  I2F R73, R86 ;  /* 0x0000005600497306 */ /* 0x000e620000201400 */
[----:B-----5:R-:W-:Y:S01]  /*4160*/  FFMA.FTZ R31, R206, R71, R31 ;  /* 0x00000047ce1f7223 */ /* 0x020fe2000001001f */
[----:B------:R-:W-:-:S04]  /*4170*/  ISETP.GE.AND P2, PT, R57, R174, PT ;  /* 0x000000ae3900720c */ /* 0x000fc80003f46270 */
[----:B------:R-:W-:Y:S02]  /*4180*/  FSEL R122, R31, -INF , !P5 ;  /* 0xff8000001f7a7808 */ /* 0x000fe40006800000 */
[----:B------:R-:W5:Y:S01]  /*4190*/  I2F R82, R80 ;  /* 0x0000005000527306 */ /* 0x000f620000201400 */
[C---:B--2---:R-:W-:Y:S01]  /*41a0*/  FFMA.FTZ R44, R206.reuse, R69, R44 ;  /* 0x00000045ce2c7223 */ /* 0x044fe2000001002c */
[----:B------:R-:W-:Y:S01]  /*41b0*/  ISETP.GE.AND P5, PT, R57, R173, PT ;  /* 0x000000ad3900720c */ /* 0x000fe20003fa6270 */
[C---:B------:R-:W-:Y:S05]  /*41c0*/  HMMA.16816.F32.BF16 R28, R8.reuse, R24, RZ ;  /* 0x00000018081c723c */ /* 0x040fea00000418ff */
[----:B------:R-:W2:Y:S01]  /*41d0*/  I2F R87, R57 ;  /* 0x0000003900577306 */ /* 0x000ea20000201400 */
[----:B-1----:R-:W-:Y:S01]  /*41e0*/  FFMA.FTZ R46, R206, R73, R46 ;  /* 0x00000049ce2e7223 */ /* 0x002fe2000001002e */
[----:B------:R-:W-:Y:S01]  /*41f0*/  IADD3 R86, R75, 0x78, RZ ;  /* 0x000000784b567810 */ /* 0x000fe20007ffe0ff */
[----:B------:R-:W-:Y:S03]  /*4200*/  HMMA.16816.F32.BF16 R24, R8, R26, RZ ;  /* 0x0000001a0818723c */ /* 0x000fe600000418ff */
[----:B------:R-:W-:-:S02]  /*4210*/  FSEL R176, R46, -INF , !P6 ;  /* 0xff8000002eb07808 */ /* 0x000fc40007000000 */
[----:B------:R-:W1:Y:S01]  /*4220*/  I2F R89, R57 ;  /* 0x0000003900597306 */ /* 0x000e620000201400 */
[----:B-----5:R-:W-:Y:S01]  /*4230*/  FFMA.FTZ R47, R206, R82, R47 ;  /* 0x00000052ce2f7223 */ /* 0x020fe2000001002f */
[----:B------:R-:W-:-:S04]  /*4240*/  ISETP.GE.AND P6, PT, R100, R173, PT ;  /* 0x000000ad6400720c */ /* 0x000fc80003fc6270 */
[----:B------:R-:W-:Y:S02]  /*4250*/  FSEL R252, R47, -INF , !P4 ;  /* 0xff8000002ffc7808 */ /* 0x000fe40006000000 */
[----:B------:R-:W5:Y:S01]  /*4260*/  I2F R59, R80 ;  /* 0x00000050003b7306 */ /* 0x000f620000201400 */
[----:B--2---:R-:W-:Y:S01]  /*4270*/  FFMA.FTZ R32, R206, R87, R32 ;  /* 0x00000057ce207223 */ /* 0x004fe20000010020 */
[----:B------:R-:W-:Y:S01]  /*4280*/  ISETP.GE.AND P4, PT, R108, R173, PT ;  /* 0x000000ad6c00720c */ /* 0x000fe20003f86270 */
[C---:B------:R-:W-:Y:S03]  /*4290*/  HMMA.16816.F32.BF16 R28, R12.reuse, R48, R28 ;  /* 0x000000300c1c723c */ /* 0x040fe6000004181c */
[----:B------:R-:W-:Y:S02]  /*42a0*/  FSEL R63, R32, -INF , !P2 ;  /* 0xff800000203f7808 */ /* 0x000fe40005000000 */
[----:B------:R-:W2:Y:S01]  /*42b0*/  I2F R76, R100 ;  /* 0x00000064004c7306 */ /* 0x000ea20000201400 */
[----:B-1----:R-:W-:Y:S01]  /*42c0*/  FFMA.FTZ R34, R206, R89, R34 ;  /* 0x00000059ce227223 */ /* 0x002fe20000010022 */
[----:B------:R-:W-:Y:S01]  /*42d0*/  FSEL R57, R44, -INF , !P0 ;  /* 0xff8000002c397808 */ /* 0x000fe20004000000 */
[----:B------:R-:W-:Y:S01]  /*42e0*/  HMMA.16816.F32.BF16 R24, R12, R50, R24 ;  /* 0x000000320c18723c */ /* 0x000fe20000041818 */
[----:B------:R-:W-:Y:S01]  /*42f0*/  ISETP.GE.AND P0, PT, R100, R174, PT ;  /* 0x000000ae6400720c */ /* 0x000fe20003f06270 */
[----:B------:R-:W-:Y:S01]  /*4300*/  LDSM.16.M88.4 R48, [R202+0x2400] ;  /* 0x00240000ca30783b */ /* 0x000fe20000000200 */
[----:B------:R-:W-:-:S02]  /*4310*/  FSEL R250, R34, -INF , !P5 ;  /* 0xff80000022fa7808 */ /* 0x000fc40006800000 */
[----:B------:R-:W1:Y:S01]  /*4320*/  I2F R90, R100 ;  /* 0x00000064005a7306 */ /* 0x000e620000201400 */
[----:B-----5:R-:W-:Y:S01]  /*4330*/  FFMA.FTZ R59, R206, R59, R45 ;  /* 0x0000003bce3b7223 */ /* 0x020fe2000001002d */
[----:B------:R-:W-:Y:S01]  /*4340*/  IADD3 R89, R75, 0x80, RZ ;  /* 0x000000804b597810 */ /* 0x000fe20007ffe0ff */
[C---:B---3--:R-:W-:Y:S01]  /*4350*/  HMMA.16816.F32.BF16 R44, R8.reuse, R20, RZ ;  /* 0x00000014082c723c */ /* 0x048fe200000418ff */
[----:B------:R-:W-:Y:S02]  /*4360*/  ISETP.GE.AND P2, PT, R114, R174, PT ;  /* 0x000000ae7200720c */ /* 0x000fe40003f46270 */
[----:B------:R-:W-:Y:S01]  /*4370*/  FSEL R59, R59, -INF , !P3 ;  /* 0xff8000003b3b7808 */ /* 0x000fe20005800000 */
[----:B--2---:R-:W-:Y:S01]  /*4380*/  FFMA.FTZ R65, R206, R76, R33 ;  /* 0x0000004cce417223 */ /* 0x004fe20000010021 */
[----:B------:R-:W2:Y:S01]  /*4390*/  I2F R83, R108 ;  /* 0x0000006c00537306 */ /* 0x000ea20000201400 */
[----:B------:R-:W-:Y:S02]  /*43a0*/  ISETP.GE.AND P3, PT, R108, R174, PT ;  /* 0x000000ae6c00720c */ /* 0x000fe40003f66270 */
[----:B------:R-:W-:Y:S01]  /*43b0*/  HMMA.16816.F32.BF16 R20, R8, R22, RZ ;  /* 0x000000160814723c */ /* 0x000fe200000418ff */
[----:B------:R-:W-:-:S02]  /*43c0*/  IADD3 R76, R75, 0x81, RZ ;  /* 0x000000814b4c7810 */ /* 0x000fc40007ffe0ff */
[----:B------:R-:W-:Y:S01]  /*43d0*/  FSEL R65, R65, -INF , !P0 ;  /* 0xff80000041417808 */ /* 0x000fe20004000000 */
[----:B-1----:R-:W-:Y:S01]  /*43e0*/  FFMA.FTZ R90, R206, R90, R35 ;  /* 0x0000005ace5a7223 */ /* 0x002fe20000010023 */
[----:B------:R-:W1:Y:S01]  /*43f0*/  I2F R91, R108 ;  /* 0x0000006c005b7306 */ /* 0x000e620000201400 */
[----:B------:R-:W3:Y:S01]  /*4400*/  LDSM.16.M88.4 R32, [R203+0x3400] ;  /* 0x00340000cb20783b */ /* 0x000ee20000000200 */
[----:B------:R-:W-:Y:S02]  /*4410*/  ISETP.GE.AND P0, PT, R110, R174, PT ;  /* 0x000000ae6e00720c */ /* 0x000fe40003f06270 */
[----:B------:R-:W-:Y:S02]  /*4420*/  FSEL R180, R90, -INF , !P6 ;  /* 0xff8000005ab47808 */ /* 0x000fe40007000000 */
[----:B------:R-:W-:Y:S02]  /*4430*/  ISETP.GE.AND P6, PT, R110, R173, PT ;  /* 0x000000ad6e00720c */ /* 0x000fe40003fc6270 */
[----:B------:R-:W5:Y:S01]  /*4440*/  I2F R115, R110 ;  /* 0x0000006e00737306 */ /* 0x000f620000201400 */
[----:B--2---:R-:W-:-:S02]  /*4450*/  FFMA.FTZ R16, R206, R83, R16 ;  /* 0x00000053ce107223 */ /* 0x004fc40000010010 */
[C---:B----4-:R-:W-:Y:S01]  /*4460*/  HMMA.16816.F32.BF16 R44, R12.reuse, R52, R44 ;  /* 0x000000340c2c723c */ /* 0x050fe2000004182c */
[----:B------:R-:W-:Y:S02]  /*4470*/  ISETP.GE.AND P5, PT, R114, R173, PT ;  /* 0x000000ad7200720c */ /* 0x000fe40003fa6270 */
[----:B------:R-:W-:Y:S02]  /*4480*/  IADD3 R80, R75, 0x79, RZ ;  /* 0x000000794b507810 */ /* 0x000fe40007ffe0ff */
[----:B------:R-:W-:Y:S01]  /*4490*/  FSEL R67, R16, -INF , !P3 ;  /* 0xff80000010437808 */ /* 0x000fe20005800000 */
[----:B------:R-:W2:Y:S01]  /*44a0*/  I2F R121, R110 ;  /* 0x0000006e00797306 */ /* 0x000ea20000201400 */
[----:B-1----:R-:W-:Y:S01]  /*44b0*/  FFMA.FTZ R18, R206, R91, R18 ;  /* 0x0000005bce127223 */ /* 0x002fe20000010012 */
[----:B------:R-:W-:Y:S01]  /*44c0*/  ISETP.GE.AND P3, PT, R123, R174, PT ;  /* 0x000000ae7b00720c */ /* 0x000fe20003f66270 */
[----:B------:R-:W-:Y:S01]  /*44d0*/  HMMA.16816.F32.BF16 R20, R12, R54, R20 ;  /* 0x000000360c14723c */ /* 0x000fe20000041814 */
[----:B------:R-:W-:-:S02]  /*44e0*/  IADD3 R90, R75, 0x88, RZ ;  /* 0x000000884b5a7810 */ /* 0x000fc40007ffe0ff */
[----:B------:R-:W-:Y:S02]  /*44f0*/  FSEL R186, R18, -INF , !P4 ;  /* 0xff80000012ba7808 */ /* 0x000fe40006000000 */
[----:B------:R-:W1:Y:S01]  /*4500*/  I2F R119, R123 ;  /* 0x0000007b00777306 */ /* 0x000e620000201400 */
[----:B-----5:R-:W-:Y:S01]  /*4510*/  FFMA.FTZ R4, R206, R115, R4 ;  /* 0x00000073ce047223 */ /* 0x020fe20000010004 */
[----:B------:R-:W-:-:S04]  /*4520*/  ISETP.GE.AND P4, PT, R123, R173, PT ;  /* 0x000000ad7b00720c */ /* 0x000fc80003f86270 */
[----:B------:R-:W-:Y:S02]  /*4530*/  FSEL R73, R4, -INF , !P0 ;  /* 0xff80000004497808 */ /* 0x000fe40004000000 */
[----:B------:R-:W4:Y:S01]  /*4540*/  I2F R101, R123 ;  /* 0x0000007b00657306 */ /* 0x000f220000201400 */
[----:B--2---:R-:W-:Y:S01]  /*4550*/  FFMA.FTZ R6, R206, R121, R6 ;  /* 0x00000079ce067223 */ /* 0x004fe20000010006 */
[----:B------:R-:W-:-:S04]  /*4560*/  ISETP.GE.AND P0, PT, R92, R174, PT ;  /* 0x000000ae5c00720c */ /* 0x000fc80003f06270 */
[----:B------:R-:W-:Y:S02]  /*4570*/  FSEL R244, R6, -INF , !P6 ;  /* 0xff80000006f47808 */ /* 0x000fe40007000000 */
[----:B------:R-:W2:Y:S01]  /*4580*/  I2F R93, R114 ;  /* 0x00000072005d7306 */ /* 0x000ea20000201400 */
[----:B-1----:R-:W-:Y:S01]  /*4590*/  FFMA.FTZ R5, R206, R119, R5 ;  /* 0x00000077ce057223 */ /* 0x002fe20000010005 */
[----:B------:R-:W-:-:S04]  /*45a0*/  ISETP.GE.AND P6, PT, R92, R173, PT ;  /* 0x000000ad5c00720c */ /* 0x000fc80003fc6270 */
[----:B------:R-:W-:Y:S02]  /*45b0*/  FSEL R71, R5, -INF , !P3 ;  /* 0xff80000005477808 */ /* 0x000fe40005800000 */
[----:B------:R-:W1:Y:S01]  /*45c0*/  I2F R98, R114 ;  /* 0x0000007200627306 */ /* 0x000e620000201400 */
[----:B----4-:R-:W-:Y:S01]  /*45d0*/  FFMA.FTZ R7, R206, R101, R7 ;  /* 0x00000065ce077223 */ /* 0x010fe20000010007 */
[----:B------:R-:W-:-:S04]  /*45e0*/  ISETP.GE.AND P3, PT, R86, R174, PT ;  /* 0x000000ae5600720c */ /* 0x000fc80003f66270 */
[----:B------:R-:W-:Y:S02]  /*45f0*/  FSEL R216, R7, -INF , !P4 ;  /* 0xff80000007d87808 */ /* 0x000fe40006000000 */
[----:B------:R-:W4:Y:S01]  /*4600*/  I2F R79, R92 ;  /* 0x0000005c004f7306 */ /* 0x000f220000201400 */
[----:B------:R-:W5:Y:S01]  /*4610*/  LDSM.16.M88.4 R4, [R203+0x3800] ;  /* 0x00380000cb04783b */ /* 0x000f620000000200 */
[----:B--2---:R-:W-:Y:S01]  /*4620*/  FFMA.FTZ R17, R206, R93, R17 ;  /* 0x0000005dce117223 */ /* 0x004fe20000010011 */
[----:B------:R-:W-:-:S04]  /*4630*/  ISETP.GE.AND P4, PT, R86, R173, PT ;  /* 0x000000ad5600720c */ /* 0x000fc80003f86270 */
[----:B------:R-:W-:Y:S01]  /*4640*/  FSEL R69, R17, -INF , !P2 ;  /* 0xff80000011457808 */ /* 0x000fe20005000000 */
[----:B------:R-:W2:Y:S01]  /*4650*/  I2F R77, R92 ;  /* 0x0000005c004d7306 */ /* 0x000ea20000201400 */
[----:B-1----:R-:W-:Y:S01]  /*4660*/  FFMA.FTZ R19, R206, R98, R19 ;  /* 0x00000062ce137223 */ /* 0x002fe20000010013 */
[----:B------:R-:W-:-:S04]  /*4670*/  ISETP.GE.AND P2, PT, R111, R174, PT ;  /* 0x000000ae6f00720c */ /* 0x000fc80003f46270 */
[----:B------:R-:W-:Y:S02]  /*4680*/  FSEL R246, R19, -INF , !P5 ;  /* 0xff80000013f67808 */ /* 0x000fe40006800000 */
[----:B------:R-:W1:Y:S01]  /*4690*/  I2F R87, R89 ;  /* 0x0000005900577306 */ /* 0x000e620000201400 */
[----:B---3--:R-:W-:Y:S01]  /*46a0*/  HMMA.16816.F32.BF16 R16, R8, R32, RZ ;  /* 0x000000200810723c */ /* 0x008fe200000418ff */
[C---:B----4-:R-:W-:Y:S01]  /*46b0*/  FFMA.FTZ R29, R206.reuse, R79, R29 ;  /* 0x0000004fce1d7223 */ /* 0x050fe2000001001d */
[----:B------:R-:W-:Y:S02]  /*46c0*/  ISETP.GE.AND P5, PT, R111, R173, PT ;  /* 0x000000ad6f00720c */ /* 0x000fe40003fa6270 */
[----:B------:R-:W-:Y:S02]  /*46d0*/  IADD3 R79, R75, 0x98, RZ ;  /* 0x000000984b4f7810 */ /* 0x000fe40007ffe0ff */
[----:B------:R-:W-:Y:S01]  /*46e0*/  FSEL R129, R29, -INF , !P0 ;  /* 0xff8000001d817808 */ /* 0x000fe20004000000 */
[----:B------:R-:W3:Y:S01]  /*46f0*/  I2F R83, R89 ;  /* 0x0000005900537306 */ /* 0x000ee20000201400 */
[----:B--2---:R-:W-:Y:S01]  /*4700*/  FFMA.FTZ R31, R206, R77, R31 ;  /* 0x0000004dce1f7223 */ /* 0x004fe2000001001f */
[----:B------:R-:W-:-:S02]  /*4710*/  ISETP.GE.AND P0, PT, R89, R174, PT ;  /* 0x000000ae5900720c */ /* 0x000fc40003f06270 */
[----:B------:R-:W-:Y:S02]  /*4720*/  IADD3 R32, R75, 0x89, RZ ;  /* 0x000000894b207810 */ /* 0x000fe40007ffe0ff */
[----:B------:R-:W-:Y:S02]  /*4730*/  FSEL R230, R31, -INF , !P6 ;  /* 0xff8000001fe67808 */ /* 0x000fe40007000000 */
[----:B------:R-:W2:Y:S01]  /*4740*/  I2F R95, R111 ;  /* 0x0000006f005f7306 */ /* 0x000ea20000201400 */
[----:B-1----:R-:W-:Y:S01]  /*4750*/  FFMA.FTZ R44, R206, R87, R44 ;  /* 0x00000057ce2c7223 */ /* 0x002fe2000001002c */
[----:B------:R-:W-:-:S04]  /*4760*/  ISETP.GE.AND P6, PT, R89, R173, PT ;  /* 0x000000ad5900720c */ /* 0x000fc80003fc6270 */
[----:B------:R-:W-:Y:S02]  /*4770*/  FSEL R137, R44, -INF , !P0 ;  /* 0xff8000002c897808 */ /* 0x000fe40004000000 */
[----:B------:R-:W1:Y:S01]  /*4780*/  I2F R81, R111 ;  /* 0x0000006f00517306 */ /* 0x000e620000201400 */
[----:B---3--:R-:W-:Y:S01]  /*4790*/  FFMA.FTZ R46, R206, R83, R46 ;  /* 0x00000053ce2e7223 */ /* 0x008fe2000001002e */
[----:B------:R-:W-:Y:S01]  /*47a0*/  HMMA.16816.F32.BF16 R16, R12, R48, R16 ;  /* 0x000000300c10723c */ /* 0x000fe20000041810 */
[----:B------:R-:W-:-:S03]  /*47b0*/  ISETP.GE.AND P0, PT, R32, R174, PT ;  /* 0x000000ae2000720c */ /* 0x000fc60003f06270 */
[----:B------:R-:W-:Y:S02]  /*47c0*/  FSEL R222, R46, -INF , !P6 ;  /* 0xff8000002ede7808 */ /* 0x000fe40007000000 */
[----:B------:R-:W3:Y:S01]  /*47d0*/  I2F R52, R76 ;  /* 0x0000004c00347306 */ /* 0x000ee20000201400 */
[----:B--2---:R-:W-:Y:S01]  /*47e0*/  FFMA.FTZ R28, R206, R95, R28 ;  /* 0x0000005fce1c7223 */ /* 0x004fe2000001001c */
[----:B------:R-:W-:Y:S02]  /*47f0*/  IADD3 R48, R75, 0x90, RZ ;  /* 0x000000904b307810 */ /* 0x000fe40007ffe0ff */
[----:B------:R-:W-:Y:S02]  /*4800*/  ISETP.GE.AND P6, PT, R32, R173, PT ;  /* 0x000000ad2000720c */ /* 0x000fe40003fc6270 */
[----:B------:R-:W-:Y:S02]  /*4810*/  FSEL R119, R28, -INF , !P2 ;  /* 0xff8000001c777808 */ /* 0x000fe40005000000 */
[----:B------:R-:W2:Y:S01]  /*4820*/  I2F R53, R76 ;  /* 0x0000004c00357306 */ /* 0x000ea20000201400 */
[----:B-1----:R-:W-:Y:S01]  /*4830*/  FFMA.FTZ R30, R206, R81, R30 ;  /* 0x00000051ce1e7223 */ /* 0x002fe2000001001e */
[----:B------:R-:W-:-:S04]  /*4840*/  ISETP.GE.AND P2, PT, R80, R174, PT ;  /* 0x000000ae5000720c */ /* 0x000fc80003f46270 */
[----:B------:R-:W-:Y:S02]  /*4850*/  FSEL R238, R30, -INF , !P5 ;  /* 0xff8000001eee7808 */ /* 0x000fe40006800000 */
[----:B------:R-:W1:Y:S01]  /*4860*/  I2F R99, R86 ;  /* 0x0000005600637306 */ /* 0x000e620000201400 */
[----:B---3--:R-:W-:Y:S01]  /*4870*/  FFMA.FTZ R52, R206, R52, R45 ;  /* 0x00000034ce347223 */ /* 0x008fe2000001002d */
[----:B------:R-:W3:Y:S01]  /*4880*/  LDSM.16.M88.4 R28, [R202+0x2800] ;  /* 0x00280000ca1c783b */ /* 0x000ee20000000200 */
[----:B------:R-:W-:-:S05]  /*4890*/  ISETP.GE.AND P5, PT, R80, R173, PT ;  /* 0x000000ad5000720c */ /* 0x000fca0003fa6270 */
[----:B------:R-:W4:Y:S01]  /*48a0*/  I2F R127, R86 ;  /* 0x00000056007f7306 */ /* 0x000f220000201400 */
[C---:B--2---:R-:W-:Y:S02]  /*48b0*/  FFMA.FTZ R53, R206.reuse, R53, R47 ;  /* 0x00000035ce357223 */ /* 0x044fe4000001002f */
[----:B------:R-:W2:Y:S05]  /*48c0*/  LDSM.16.M88.4 R44, [R203+0x3c00] ;  /* 0x003c0000cb2c783b */ /* 0x000eaa0000000200 */
[----:B------:R-:W5:Y:S01]  /*48d0*/  I2F R42, R80 ;  /* 0x00000050002a7306 */ /* 0x000f620000201400 */
[----:B-1----:R-:W-:-:S05]  /*48e0*/  FFMA.FTZ R24, R206, R99, R24 ;  /* 0x00000063ce187223 */ /* 0x002fca0000010018 */
[----:B------:R-:W-:Y:S02]  /*48f0*/  FSEL R121, R24, -INF , !P3 ;  /* 0xff80000018797808 */ /* 0x000fe40005800000 */
[----:B------:R-:W1:Y:S01]  /*4900*/  I2F R82, R80 ;  /* 0x0000005000527306 */ /* 0x000e620000201400 */
[----:B----4-:R-:W-:Y:S01]  /*4910*/  FFMA.FTZ R26, R206, R127, R26 ;  /* 0x0000007fce1a7223 */ /* 0x010fe2000001001a */
[----:B------:R-:W-:-:S04]  /*4920*/  ISETP.GE.AND P3, PT, R76, R174, PT ;  /* 0x000000ae4c00720c */ /* 0x000fc80003f66270 */
[----:B------:R-:W-:Y:S02]  /*4930*/  FSEL R228, R26, -INF , !P4 ;  /* 0xff8000001ae47808 */ /* 0x000fe40006000000 */
[----:B------:R-:W4:Y:S01]  /*4940*/  I2F R54, R32 ;  /* 0x0000002000367306 */ /* 0x000f220000201400 */
[----:B-----5:R-:W-:Y:S01]  /*4950*/  FFMA.FTZ R25, R206, R42, R25 ;  /* 0x0000002ace197223 */ /* 0x020fe20000010019 */
[----:B------:R-:W-:Y:S02]  /*4960*/  ISETP.GE.AND P4, PT, R76, R173, PT ;  /* 0x000000ad4c00720c */ /* 0x000fe40003f86270 */
[----:B------:R-:W-:Y:S02]  /*4970*/  IADD3 R76, R75, 0x91, RZ ;  /* 0x000000914b4c7810 */ /* 0x000fe40007ffe0ff */
[----:B------:R-:W-:Y:S02]  /*4980*/  FSEL R133, R25, -INF , !P2 ;  /* 0xff80000019857808 */ /* 0x000fe40005000000 */
[----:B------:R5:W2:Y:S01]  /*4990*/  I2F R55, R32 ;  /* 0x0000002000377306 */ /* 0x000aa20000201400 */
[----:B-1----:R-:W-:Y:S01]  /*49a0*/  FFMA.FTZ R82, R206, R82, R27 ;  /* 0x00000052ce527223 */ /* 0x002fe2000001001b */
[----:B------:R-:W-:Y:S01]  /*49b0*/  FSEL R139, R52, -INF , !P3 ;  /* 0xff800000348b7808 */ /* 0x000fe20005800000 */
[----:B------:R-:W-:Y:S01]  /*49c0*/  HMMA.16816.F32.BF16 R24, R8, R34, RZ ;  /* 0x000000220818723c */ /* 0x000fe200000418ff */
[----:B------:R-:W-:-:S02]  /*49d0*/  FSEL R220, R53, -INF , !P4 ;  /* 0xff80000035dc7808 */ /* 0x000fc40006000000 */
[----:B------:R-:W-:Y:S02]  /*49e0*/  ISETP.GE.AND P3, PT, R48, R174, PT ;  /* 0x000000ae3000720c */ /* 0x000fe40003f66270 */
[----:B------:R-:W1:Y:S01]  /*49f0*/  I2F R81, R90 ;  /* 0x0000005a00517306 */ /* 0x000e620000201400 */
[----:B----4-:R-:W-:Y:S01]  /*4a00*/  FFMA.FTZ R54, R206, R54, R21 ;  /* 0x00000036ce367223 */ /* 0x010fe20000010015 */
[----:B------:R-:W-:Y:S02]  /*4a10*/  ISETP.GE.AND P4, PT, R48, R173, PT ;  /* 0x000000ad3000720c */ /* 0x000fe40003f86270 */
[----:B------:R-:W-:Y:S02]  /*4a20*/  FSEL R226, R82, -INF , !P5 ;  /* 0xff80000052e27808 */ /* 0x000fe40006800000 */
[----:B------:R-:W-:Y:S01]  /*4a30*/  FSEL R143, R54, -INF , !P0 ;  /* 0xff800000368f7808 */ /* 0x000fe20004000000 */
[----:B-----5:R-:W-:Y:S01]  /*4a40*/  HMMA.16816.F32.BF16 R32, R8, R4, RZ ;  /* 0x000000040820723c */ /* 0x020fe200000418ff */
[----:B------:R-:W4:Y:S01]  /*4a50*/  I2F R77, R48 ;  /* 0x00000030004d7306 */ /* 0x000f220000201400 */
[----:B--2---:R-:W-:Y:S01]  /*4a60*/  FFMA.FTZ R55, R206, R55, R23 ;  /* 0x00000037ce377223 */ /* 0x004fe20000010017 */
[----:B------:R-:W-:-:S02]  /*4a70*/  ISETP.GE.AND P5, PT, R90, R173, PT ;  /* 0x000000ad5a00720c */ /* 0x000fc40003fa6270 */
[-C--:B------:R-:W-:Y:S02]  /*4a80*/  ISETP.GE.AND P2, PT, R90, R174.reuse, PT ;  /* 0x000000ae5a00720c */ /* 0x080fe40003f46270 */
[----:B------:R-:W-:Y:S01]  /*4a90*/  FSEL R210, R55, -INF , !P6 ;  /* 0xff80000037d27808 */ /* 0x000fe20007000000 */
[----:B------:R-:W-:Y:S01]  /*4aa0*/  HMMA.16816.F32.BF16 R4, R8, R6, RZ ;  /* 0x000000060804723c */ /* 0x000fe200000418ff */
[----:B------:R-:W2:Y:S01]  /*4ab0*/  I2F R49, R48 ;  /* 0x0000003000317306 */ /* 0x000ea20000201400 */
[----:B------:R-:W5:Y:S01]  /*4ac0*/  LDSM.16.M88.4 R52, [R202+0x2c00] ;  /* 0x002c0000ca34783b */ /* 0x000f620000000200 */
[----:B-1----:R-:W-:Y:S01]  /*4ad0*/  FFMA.FTZ R22, R206, R81, R22 ;  /* 0x00000051ce167223 */ /* 0x002fe20000010016 */
[----:B------:R-:W-:Y:S02]  /*4ae0*/  ISETP.GE.AND P0, PT, R76, R173, PT ;  /* 0x000000ad4c00720c */ /* 0x000fe40003f06270 */
[-C--:B------:R-:W-:Y:S02]  /*4af0*/  ISETP.GE.AND P6, PT, R79, R174.reuse, PT ;  /* 0x000000ae4f00720c */ /* 0x080fe40003fc6270 */
[----:B------:R-:W-:Y:S01]  /*4b00*/  FSEL R218, R22, -INF , !P5 ;  /* 0xff80000016da7808 */ /* 0x000fe20006800000 */
[----:B------:R-:W1:Y:S01]  /*4b10*/  I2F R42, R76 ;  /* 0x0000004c002a7306 */ /* 0x000e620000201400 */
[----:B----4-:R-:W-:Y:S01]  /*4b20*/  FFMA.FTZ R16, R206, R77, R16 ;  /* 0x0000004dce107223 */ /* 0x010fe20000010010 */
[----:B------:R-:W-:Y:S01]  /*4b30*/  HMMA.16816.F32.BF16 R24, R12, R50, R24 ;  /* 0x000000320c18723c */ /* 0x000fe20000041818 */
[----:B------:R-:W-:-:S03]  /*4b40*/  ISETP.GE.AND P5, PT, R76, R174, PT ;  /* 0x000000ae4c00720c */ /* 0x000fc60003fa6270 */
[----:B------:R-:W-:Y:S02]  /*4b50*/  FSEL R147, R16, -INF , !P3 ;  /* 0xff80000010937808 */ /* 0x000fe40005800000 */
[----:B------:R-:W4:Y:S01]  /*4b60*/  I2F R91, R90 ;  /* 0x0000005a005b7306 */ /* 0x000f220000201400 */
[----:B--2---:R-:W-:Y:S01]  /*4b70*/  FFMA.FTZ R18, R206, R49, R18 ;  /* 0x00000031ce127223 */ /* 0x004fe20000010012 */
[----:B---3--:R-:W-:Y:S01]  /*4b80*/  HMMA.16816.F32.BF16 R32, R12, R28, R32 ;  /* 0x0000001c0c20723c */ /* 0x008fe20000041820 */
[----:B------:R-:W-:-:S03]  /*4b90*/  ISETP.GE.AND P3, PT, R79, R173, PT ;  /* 0x000000ad4f00720c */ /* 0x000fc60003f66270 */
[----:B------:R-:W-:Y:S02]  /*4ba0*/  FSEL R182, R18, -INF , !P4 ;  /* 0xff80000012b67808 */ /* 0x000fe40006000000 */
[----:B------:R-:W2:Y:S01]  /*4bb0*/  I2F R48, R76 ;  /* 0x0000004c00307306 */ /* 0x000ea20000201400 */
[----:B-1----:R-:W-:Y:S01]  /*4bc0*/  FFMA.FTZ R17, R206, R42, R17 ;  /* 0x0000002ace117223 */ /* 0x002fe20000010011 */
[C---:B------:R-:W-:Y:S01]  /*4bd0*/  IADD3 R28, R2.reuse, 0x99, RZ ;  /* 0x00000099021c7810 */ /* 0x040fe20007ffe0ff */
[----:B------:R-:W-:Y:S01]  /*4be0*/  HMMA.16816.F32.BF16 R4, R12, R30, R4 ;  /* 0x0000001e0c04723c */ /* 0x000fe20000041804 */
[----:B------:R-:W-:Y:S02]  /*4bf0*/  IADD3 R42, R2, 0xa0, RZ ;  /* 0x000000a0022a7810 */ /* 0x000fe40007ffe0ff */
[----:B------:R-:W-:Y:S01]  /*4c00*/  FSEL R149, R17, -INF , !P5 ;  /* 0xff80000011957808 */ /* 0x000fe20006800000 */
[----:B----4-:R-:W-:Y:S01]  /*4c10*/  FFMA.FTZ R20, R206, R91, R20 ;  /* 0x0000005bce147223 */ /* 0x010fe20000010014 */
[----:B------:R-:W1:Y:S01]  /*4c20*/  I2F R29, R79 ;  /* 0x0000004f001d7306 */ /* 0x000e620000201400 */
[----:B------:R-:W-:-:S02]  /*4c30*/  ISETP.GE.AND P4, PT, R28, R174, PT ;  /* 0x000000ae1c00720c */ /* 0x000fc40003f86270 */
[----:B------:R-:W-:Y:S02]  /*4c40*/  ISETP.GE.AND P5, PT, R28, R173, PT ;  /* 0x000000ad1c00720c */ /* 0x000fe40003fa6270 */
[----:B------:R-:W-:Y:S01]  /*4c50*/  FSEL R141, R20, -INF , !P2 ;  /* 0xff800000148d7808 */ /* 0x000fe20005000000 */
[----:B--2---:R-:W-:Y:S01]  /*4c60*/  FFMA.FTZ R48, R206, R48, R19 ;  /* 0x00000030ce307223 */ /* 0x004fe20000010013 */
[-C--:B------:R-:W-:Y:S01]  /*4c70*/  ISETP.GE.AND P2, PT, R75, R174.reuse, PT ;  /* 0x000000ae4b00720c */ /* 0x080fe20003f46270 */
[C---:B------:R-:W-:Y:S01]  /*4c80*/  HMMA.16816.F32.BF16 R16, R8.reuse, R44, RZ ;  /* 0x0000002c0810723c */ /* 0x040fe200000418ff */
[----:B------:R-:W2:Y:S01]  /*4c90*/  LDSM.16.M88.4 R20, [R203+0x4000] ;  /* 0x00400000cb14783b */ /* 0x000ea20000000200 */
[----:B------:R-:W3:Y:S01]  /*4ca0*/  I2F R75, R79 ;  /* 0x0000004f004b7306 */ /* 0x000ee20000201400 */
[----:B------:R-:W-:Y:S02]  /*4cb0*/  FSEL R178, R48, -INF , !P0 ;  /* 0xff80000030b27808 */ /* 0x000fe40004000000 */
[----:B------:R-:W-:Y:S01]  /*4cc0*/  FSEL R77, R43, -INF , !P2 ;  /* 0xff8000002b4d7808 */ /* 0x000fe20005000000 */
[----:B------:R-:W4:Y:S01]  /*4cd0*/  LDSM.16.M88.4 R48, [R202+0x3000] ;  /* 0x00300000ca30783b */ /* 0x000f220000000200 */
[----:B-1----:R-:W-:Y:S01]  /*4ce0*/  FFMA.FTZ R29, R206, R29, R26 ;  /* 0x0000001dce1d7223 */ /* 0x002fe2000001001a */
[----:B------:R-:W-:Y:S01]  /*4cf0*/  HMMA.16816.F32.BF16 R44, R8, R46, RZ ;  /* 0x0000002e082c723c */ /* 0x000fe200000418ff */
[C---:B------:R-:W-:Y:S01]  /*4d00*/  ISETP.GE.AND P0, PT, R42.reuse, R174, PT ;  /* 0x000000ae2a00720c */ /* 0x040fe20003f06270 */
[----:B------:R1:W1:Y:S01]  /*4d10*/  I2F R30, R28 ;  /* 0x0000001c001e7306 */ /* 0x0002620000201400 */
[----:B------:R-:W-:-:S02]  /*4d20*/  ISETP.GE.AND P2, PT, R42, R173, PT ;  /* 0x000000ad2a00720c */ /* 0x000fc40003f46270 */
[----:B------:R-:W-:Y:S02]  /*4d30*/  FSEL R170, R29, -INF , !P3 ;  /* 0xff8000001daa7808 */ /* 0x000fe40005800000 */
[----:B------:R-:W-:-:S03]  /*4d40*/  IADD3 R43, R2, 0xa9, RZ ;  /* 0x000000a9022b7810 */ /* 0x000fc60007ffe0ff */
[----:B------:R-:W2:Y:S01]  /*4d50*/  I2F R31, R42 ;  /* 0x0000002a001f7306 */ /* 0x000ea20000201400 */
[----:B---3--:R-:W-:Y:S01]  /*4d60*/  FFMA.FTZ R24, R206, R75, R24 ;  /* 0x0000004bce187223 */ /* 0x008fe20000010018 */
[----:B------:R-:W-:-:S04]  /*4d70*/  IADD3 R75, R2, 0xa8, RZ ;  /* 0x000000a8024b7810 */ /* 0x000fc80007ffe0ff */
[----:B------:R-:W-:Y:S01]  /*4d80*/  FSEL R56, R24, -INF , !P6 ;  /* 0xff80000018387808 */ /* 0x000fe20007000000 */
[C---:B-----5:R-:W-:Y:S01]  /*4d90*/  HMMA.16816.F32.BF16 R16, R12.reuse, R52, R16 ;  /* 0x000000340c10723c */ /* 0x060fe20000041810 */
[----:B-1----:R-:W-:Y:S01]  /*4da0*/  IADD3 R28, R2, 0xa1, RZ ;  /* 0x000000a1021c7810 */ /* 0x002fe20007ffe0ff */
[CC--:B------:R-:W-:Y:S01]  /*4db0*/  FFMA.FTZ R151, R206.reuse, R30.reuse, R25 ;  /* 0x0000001ece977223 */ /* 0x0c0fe20000010019 */
[----:B------:R-:W-:Y:S01]  /*4dc0*/  I2F R3, R2 ;  /* 0x0000000200037306 */ /* 0x000fe20000201400 */
[----:B------:R-:W-:Y:S01]  /*4dd0*/  FFMA.FTZ R166, R206, R30, R27 ;  /* 0x0000001ecea67223 */ /* 0x000fe2000001001b */
[C---:B------:R-:W-:Y:S02]  /*4de0*/  ISETP.GE.AND P6, PT, R28.reuse, R174, PT ;  /* 0x000000ae1c00720c */ /* 0x040fe40003fc6270 */
[----:B------:R-:W-:Y:S01]  /*4df0*/  ISETP.GE.AND P3, PT, R28, R173, PT ;  /* 0x000000ad1c00720c */ /* 0x000fe20003f66270 */
[----:B------:R-:W-:Y:S01]  /*4e00*/  HMMA.16816.F32.BF16 R44, R12, R54, R44 ;  /* 0x000000360c2c723c */ /* 0x000fe2000004182c */
[-C--:B--2---:R-:W-:Y:S01]  /*4e10*/  FFMA.FTZ R53, R206, R31.reuse, R32 ;  /* 0x0000001fce357223 */ /* 0x084fe20000010020 */
[----:B------:R-:W-:Y:S01]  /*4e20*/  IADD3 R32, R2, 0xb0, RZ ;  /* 0x000000b002207810 */ /* 0x000fe20007ffe0ff */
[----:B------:R1:W2:Y:S01]  /*4e30*/  I2F R42, R28 ;  /* 0x0000001c002a7306 */ /* 0x0002a20000201400 */
[----:B------:R-:W-:Y:S01]  /*4e40*/  FFMA.FTZ R34, R206, R31, R34 ;  /* 0x0000001fce227223 */ /* 0x000fe20000010022 */
[----:B------:R-:W-:-:S02]  /*4e50*/  FSEL R151, R151, -INF , !P4 ;  /* 0xff80000097977808 */ /* 0x000fc40006000000 */
[----:B------:R-:W-:Y:S01]  /*4e60*/  FSEL R166, R166, -INF , !P5 ;  /* 0xff800000a6a67808 */ /* 0x000fe20006800000 */
[----:B------:R-:W-:Y:S01]  /*4e70*/  HMMA.16816.F32.BF16 R24, R8, R20, RZ ;  /* 0x000000140818723c */ /* 0x000fe200000418ff */
[CC--:B------:R-:W-:Y:S02]  /*4e80*/  ISETP.GE.AND P4, PT, R75.reuse, R174.reuse, PT ;  /* 0x000000ae4b00720c */ /* 0x0c0fe40003f86270 */
[----:B------:R-:W3:Y:S01]  /*4e90*/  I2F R20, R43 ;  /* 0x0000002b00147306 */ /* 0x000ee20000201400 */
[----:B------:R-:W-:Y:S02]  /*4ea0*/  ISETP.GE.AND P5, PT, R75, R173, PT ;  /* 0x000000ad4b00720c */ /* 0x000fe40003fa6270 */
[----:B------:R-:W-:Y:S02]  /*4eb0*/  FSEL R160, R34, -INF , !P2 ;  /* 0xff80000022a07808 */ /* 0x000fe40005000000 */
[----:B------:R-:W-:Y:S02]  /*4ec0*/  FSEL R53, R53, -INF , !P0 ;  /* 0xff80000035357808 */ /* 0x000fe40004000000 */
[----:B------:R-:W-:Y:S01]  /*4ed0*/  ISETP.GE.AND P0, PT, R43, R174, PT ;  /* 0x000000ae2b00720c */ /* 0x000fe20003f06270 */
[----:B-1----:R-:W1:Y:S01]  /*4ee0*/  LDSM.16.M88.4 R28, [R203+0x4400] ;  /* 0x00440000cb1c783b */ /* 0x002e620000000200 */
[CC--:B--2---:R-:W-:Y:S01]  /*4ef0*/  FFMA.FTZ R33, R206.reuse, R42.reuse, R33 ;  /* 0x0000002ace217223 */ /* 0x0c4fe20000010021 */
[----:B------:R-:W2:Y:S01]  /*4f00*/  I2F R21, R75 ;  /* 0x0000004b00157306 */ /* 0x000ea20000201400 */
[----:B------:R-:W-:Y:S01]  /*4f10*/  FFMA.FTZ R35, R206, R42, R35 ;  /* 0x0000002ace237223 */ /* 0x000fe20000010023 */
[----:B------:R-:W-:-:S02]  /*4f20*/  IADD3 R42, R2, 0xb1, RZ ;  /* 0x000000b1022a7810 */ /* 0x000fc40007ffe0ff */
[----:B------:R-:W-:Y:S02]  /*4f30*/  FSEL R54, R33, -INF , !P6 ;  /* 0xff80000021367808 */ /* 0x000fe40007000000 */
[----:B------:R-:W-:Y:S01]  /*4f40*/  FSEL R156, R35, -INF , !P3 ;  /* 0xff800000239c7808 */ /* 0x000fe20005800000 */
[----:B---3--:R-:W-:Y:S01]  /*4f50*/  FFMA.FTZ R5, R206, R20, R5 ;  /* 0x00000014ce057223 */ /* 0x008fe20000010005 */
[----:B------:R3:W5:Y:S01]  /*4f60*/  I2F R75, R32 ;  /* 0x00000020004b7306 */ /* 0x0007620000201400 */
[----:B------:R-:W-:Y:S01]  /*4f70*/  ISETP.GE.AND P6, PT, R32, R174, PT ;  /* 0x000000ae2000720c */ /* 0x000fe20003fc6270 */
[----:B------:R-:W-:Y:S01]  /*4f80*/  FFMA.FTZ R7, R206, R20, R7 ;  /* 0x00000014ce077223 */ /* 0x000fe20000010007 */
[-C--:B------:R-:W-:Y:S01]  /*4f90*/  ISETP.GE.AND P3, PT, R32, R173.reuse, PT ;  /* 0x000000ad2000720c */ /* 0x080fe20003f66270 */
[----:B----4-:R-:W-:Y:S01]  /*4fa0*/  HMMA.16816.F32.BF16 R24, R12, R48, R24 ;  /* 0x000000300c18723c */ /* 0x010fe20000041818 */
[----:B------:R-:W-:Y:S02]  /*4fb0*/  ISETP.GE.AND P2, PT, R43, R173, PT ;  /* 0x000000ad2b00720c */ /* 0x000fe40003f46270 */
[----:B------:R-:W-:Y:S01]  /*4fc0*/  FSEL R155, R5, -INF , !P0 ;  /* 0xff800000059b7808 */ /* 0x000fe20004000000 */
[----:B------:R-:W4:Y:S01]  /*4fd0*/  I2F R124, R42 ;  /* 0x0000002a007c7306 */ /* 0x000f220000201400 */
[-C--:B--2---:R-:W-:Y:S01]  /*4fe0*/  FFMA.FTZ R55, R206, R21.reuse, R4 ;  /* 0x00000015ce377223 */ /* 0x084fe20000010004 */
[----:B------:R-:W-:Y:S01]  /*4ff0*/  IADD3 R4, R2, 0xb8, RZ ;  /* 0x000000b802047810 */ /* 0x000fe20007ffe0ff */
[----:B------:R-:W-:Y:S01]  /*5000*/  FFMA.FTZ R6, R206, R21, R6 ;  /* 0x00000015ce067223 */ /* 0x000fe20000010006 */
[----:B------:R-:W-:Y:S01]  /*5010*/  FSEL R146, R7, -INF , !P2 ;  /* 0xff80000007927808 */ /* 0x000fe20005000000 */
[----:B------:R-:W-:Y:S01]  /*5020*/  HMMA.16816.F32.BF16 R20, R8, R22, RZ ;  /* 0x000000160814723c */ /* 0x000fe200000418ff */
[----:B------:R-:W-:Y:S01]  /*5030*/  ISETP.GE.AND P0, PT, R4, R174, PT ;  /* 0x000000ae0400720c */ /* 0x000fe20003f06270 */
[----:B---3--:R-:W2:Y:S01]  /*5040*/  LDSM.16.M88.4 R32, [R202+0x3400] ;  /* 0x00340000ca20783b */ /* 0x008ea20000000200 */
[----:B------:R-:W-:Y:S01]  /*5050*/  FSEL R148, R6, -INF , !P5 ;  /* 0xff80000006947808 */ /* 0x000fe20006800000 */
[----:B------:R1:W3:Y:S01]  /*5060*/  I2F R43, R4 ;  /* 0x00000004002b7306 */ /* 0x0002e20000201400 */
[----:B-----5:R-:W-:Y:S01]  /*5070*/  FFMA.FTZ R16, R206, R75, R16 ;  /* 0x0000004bce107223 */ /* 0x020fe20000010010 */
[----:B------:R-:W-:Y:S01]  /*5080*/  ISETP.GE.AND P2, PT, R4, R173, PT ;  /* 0x000000ad0400720c */ /* 0x000fe20003f46270 */
[----:B------:R-:W-:Y:S01]  /*5090*/  FFMA.FTZ R18, R206, R75, R18 ;  /* 0x0000004bce127223 */ /* 0x000fe20000010012 */
[----:B------:R-:W-:Y:S01]  /*50a0*/  IADD3 R48, R2, 0xb9, RZ ;  /* 0x000000b902307810 */ /* 0x000fe20007ffe0ff */
[-C--:B----4-:R-:W-:Y:S01]  /*50b0*/  FFMA.FTZ R159, R206, R124.reuse, R17 ;  /* 0x0000007cce9f7223 */ /* 0x090fe20000010011 */
[----:B------:R-:W-:Y:S01]  /*50c0*/  FSEL R157, R16, -INF , !P6 ;  /* 0xff800000109d7808 */ /* 0x000fe20007000000 */
[----:B------:R-:W-:Y:S01]  /*50d0*/  FFMA.FTZ R124, R206, R124, R19 ;  /* 0x0000007cce7c7223 */ /* 0x000fe20000010013 */
[----:B------:R-:W-:-:S02]  /*50e0*/  FSEL R130, R18, -INF , !P3 ;  /* 0xff80000012827808 */ /* 0x000fc40005800000 */
[----:B------:R-:W-:Y:S01]  /*50f0*/  IADD3 R75, R2, 0xc0, RZ ;  /* 0x000000c0024b7810 */ /* 0x000fe20007ffe0ff */
[----:B------:R-:W4:Y:S01]  /*5100*/  LDSM.16.M88.4 R16, [R203+0x4800] ;  /* 0x00480000cb10783b */ /* 0x000f220000000200 */
[----:B------:R-:W-:Y:S02]  /*5110*/  FSEL R55, R55, -INF , !P4 ;  /* 0xff80000037377808 */ /* 0x000fe40006000000 */
[CC--:B------:R-:W-:Y:S01]  /*5120*/  ISETP.GE.AND P4, PT, R42.reuse, R174.reuse, PT ;  /* 0x000000ae2a00720c */ /* 0x0c0fe20003f86270 */
[----:B-1----:R-:W-:Y:S01]  /*5130*/  HMMA.16816.F32.BF16 R4, R8, R28, RZ ;  /* 0x0000001c0804723c */ /* 0x002fe200000418ff */
[----:B------:R-:W-:Y:S01]  /*5140*/  ISETP.GE.AND P5, PT, R42, R173, PT ;  /* 0x000000ad2a00720c */ /* 0x000fe20003fa6270 */
[----:B------:R-:W1:Y:S01]  /*5150*/  I2F R49, R75 ;  /* 0x0000004b00317306 */ /* 0x000e620000201400 */
[-C--:B---3--:R-:W-:Y:S01]  /*5160*/  FFMA.FTZ R44, R206, R43.reuse, R44 ;  /* 0x0000002bce2c7223 */ /* 0x088fe2000001002c */
[----:B------:R-:W-:Y:S01]  /*5170*/  ISETP.GE.AND P6, PT, R48, R174, PT ;  /* 0x000000ae3000720c */ /* 0x000fe20003fc6270 */
[----:B------:R-:W-:Y:S01]  /*5180*/  FFMA.FTZ R46, R206, R43, R46 ;  /* 0x0000002bce2e7223 */ /* 0x000fe2000001002e */
[----:B------:R-:W-:-:S02]  /*5190*/  IADD3 R52, R2, 0xc1, RZ ;  /* 0x000000c102347810 */ /* 0x000fc40007ffe0ff */
[----:B------:R-:W-:Y:S01]  /*51a0*/  HMMA.16816.F32.BF16 R28, R8, R30, RZ ;  /* 0x0000001e081c723c */ /* 0x000fe200000418ff */
[----:B------:R-:W-:Y:S01]  /*51b0*/  FSEL R159, R159, -INF , !P4 ;  /* 0xff8000009f9f7808 */ /* 0x000fe20006000000 */
[----:B------:R-:W3:Y:S01]  /*51c0*/  I2F R42, R48 ;  /* 0x00000030002a7306 */ /* 0x000ee20000201400 */
[----:B------:R-:W-:Y:S02]  /*51d0*/  FSEL R124, R124, -INF , !P5 ;  /* 0xff8000007c7c7808 */ /* 0x000fe40006800000 */
[C---:B------:R-:W-:Y:S02]  /*51e0*/  ISETP.GE.AND P4, PT, R75.reuse, R174, PT ;  /* 0x000000ae4b00720c */ /* 0x040fe40003f86270 */
[-C--:B------:R-:W-:Y:S01]  /*51f0*/  ISETP.GE.AND P5, PT, R75, R173.reuse, PT ;  /* 0x000000ad4b00720c */ /* 0x080fe20003fa6270 */
[----:B------:R-:W-:Y:S01]  /*5200*/  HMMA.16816.F32.BF16 R20, R12, R50, R20 ;  /* 0x000000320c14723c */ /* 0x000fe20000041814 */
[----:B------:R-:W-:Y:S01]  /*5210*/  ISETP.GE.AND P3, PT, R48, R173, PT ;  /* 0x000000ad3000720c */ /* 0x000fe20003f66270 */
[CC--:B-1----:R-:W-:Y:S01]  /*5220*/  FFMA.FTZ R24, R206.reuse, R49.reuse, R24 ;  /* 0x00000031ce187223 */ /* 0x0c2fe20000010018 */
[----:B------:R-:W1:Y:S01]  /*5230*/  I2F R48, R52 ;  /* 0x0000003400307306 */ /* 0x000e620000201400 */
[----:B------:R-:W-:Y:S01]  /*5240*/  FFMA.FTZ R26, R206, R49, R26 ;  /* 0x00000031ce1a7223 */ /* 0x000fe2000001001a */
[----:B------:R-:W-:-:S02]  /*5250*/  FSEL R161, R44, -INF , !P0 ;  /* 0xff8000002ca17808 */ /* 0x000fc40004000000 */
[----:B------:R-:W-:Y:S01]  /*5260*/  FSEL R114, R46, -INF , !P2 ;  /* 0xff8000002e727808 */ /* 0x000fe20005000000 */
[C---:B--2---:R-:W-:Y:S01]  /*5270*/  HMMA.16816.F32.BF16 R4, R12.reuse, R32, R4 ;  /* 0x000000200c04723c */ /* 0x044fe20000041804 */
[----:B------:R-:W-:Y:S01]  /*5280*/  IADD3 R50, R2, 0xc8, RZ ;  /* 0x000000c802327810 */ /* 0x000fe20007ffe0ff */
[-C--:B---3--:R-:W-:Y:S01]  /*5290*/  FFMA.FTZ R45, R206, R42.reuse, R45 ;  /* 0x0000002ace2d7223 */ /* 0x088fe2000001002d */
[----:B------:R-:W-:Y:S01]  /*52a0*/  FSEL R153, R24, -INF , !P4 ;  /* 0xff80000018997808 */ /* 0x000fe20006000000 */
[----:B------:R-:W-:Y:S01]  /*52b0*/  FFMA.FTZ R110, R206, R42, R47 ;  /* 0x0000002ace6e7223 */ /* 0x000fe2000001002f */
[----:B------:R-:W-:Y:S01]  /*52c0*/  FSEL R104, R26, -INF , !P5 ;  /* 0xff8000001a687808 */ /* 0x000fe20006800000 */
[----:B------:R-:W2:Y:S01]  /*52d0*/  I2F R43, R50 ;  /* 0x00000032002b7306 */ /* 0x000ea20000201400 */
[----:B------:R-:W-:Y:S01]  /*52e0*/  IADD3 R32, R2, 0xc9, RZ ;  /* 0x000000c902207810 */ /* 0x000fe20007ffe0ff */
[----:B------:R-:W-:Y:S01]  /*52f0*/  HMMA.16816.F32.BF16 R28, R12, R34, R28 ;  /* 0x000000220c1c723c */ /* 0x000fe2000004181c */
[----:B------:R-:W-:-:S02]  /*5300*/  FSEL R163, R45, -INF , !P6 ;  /* 0xff8000002da37808 */ /* 0x000fc40007000000 */
[----:B------:R-:W3:Y:S01]  /*5310*/  LDSM.16.M88.4 R44, [R202+0x3800] ;  /* 0x00380000ca2c783b */ /* 0x000ee20000000200 */
[----:B------:R-:W-:Y:S01]  /*5320*/  ISETP.GE.AND P4, PT, R32, R174, PT ;  /* 0x000000ae2000720c */ /* 0x000fe20003f86270 */
[-C--:B-1----:R-:W-:Y:S01]  /*5330*/  FFMA.FTZ R145, R206, R48.reuse, R25 ;  /* 0x00000030ce917223 */ /* 0x082fe20000010019 */
[----:B------:R1:W5:Y:S01]  /*5340*/  I2F R42, R32 ;  /* 0x00000020002a7306 */ /* 0x0003620000201400 */
[----:B------:R-:W-:Y:S01]  /*5350*/  ISETP.GE.AND P5, PT, R32, R173, PT ;  /* 0x000000ad2000720c */ /* 0x000fe20003fa6270 */
[----:B------:R-:W-:Y:S01]  /*5360*/  FFMA.FTZ R100, R206, R48, R27 ;  /* 0x00000030ce647223 */ /* 0x000fe2000001001b */
[C---:B------:R-:W-:Y:S01]  /*5370*/  IADD3 R49, R2.reuse, 0xd0, RZ ;  /* 0x000000d002317810 */ /* 0x040fe20007ffe0ff */
[C---:B----4-:R-:W-:Y:S01]  /*5380*/  HMMA.16816.F32.BF16 R24, R8.reuse, R16, RZ ;  /* 0x000000100818723c */ /* 0x050fe200000418ff */
[----:B------:R-:W-:Y:S02]  /*5390*/  IADD3 R48, R2, 0xd1, RZ ;  /* 0x000000d102307810 */ /* 0x000fe40007ffe0ff */
[----:B------:R-:W-:Y:S01]  /*53a0*/  FSEL R110, R110, -INF , !P3 ;  /* 0xff8000006e6e7808 */ /* 0x000fe20005800000 */
[CC--:B--2---:R-:W-:Y:S01]  /*53b0*/  FFMA.FTZ R20, R206.reuse, R43.reuse, R20 ;  /* 0x0000002bce147223 */ /* 0x0c4fe20000010014 */
[----:B------:R-:W2:Y:S01]  /*53c0*/  I2F R51, R49 ;  /* 0x0000003100337306 */ /* 0x000ea20000201400 */
[----:B------:R-:W-:Y:S01]  /*53d0*/  FFMA.FTZ R22, R206, R43, R22 ;  /* 0x0000002bce167223 */ /* 0x000fe20000010016 */
[C---:B------:R-:W-:Y:S01]  /*53e0*/  ISETP.GE.AND P6, PT, R50.reuse, R174, PT ;  /* 0x000000ae3200720c */ /* 0x040fe20003fc6270 */
[----:B------:R-:W-:Y:S01]  /*53f0*/  HMMA.16816.F32.BF16 R16, R8, R18, RZ ;  /* 0x000000120810723c */ /* 0x000fe200000418ff */
[----:B------:R-:W-:-:S02]  /*5400*/  ISETP.GE.AND P3, PT, R50, R173, PT ;  /* 0x000000ad3200720c */ /* 0x000fc40003f66270 */
[----:B------:R-:W-:Y:S01]  /*5410*/  FSEL R127, R20, -INF , !P6 ;  /* 0xff800000147f7808 */ /* 0x000fe20007000000 */
[----:B-1----:R-:W1:Y:S01]  /*5420*/  LDSM.16.M88.4 R32, [R203+0x4c00] ;  /* 0x004c0000cb20783b */ /* 0x002e620000000200 */
[----:B------:R-:W4:Y:S01]  /*5430*/  I2F R43, R48 ;  /* 0x00000030002b7306 */ /* 0x000f220000201400 */
[-C--:B-----5:R-:W-:Y:S01]  /*5440*/  FFMA.FTZ R21, R206, R42.reuse, R21 ;  /* 0x0000002ace157223 */ /* 0x0a0fe20000010015 */
[----:B------:R-:W-:Y:S01]  /*5450*/  FSEL R98, R22, -INF , !P3 ;  /* 0xff80000016627808 */ /* 0x000fe20005800000 */
[----:B------:R-:W-:Y:S01]  /*5460*/  FFMA.FTZ R23, R206, R42, R23 ;  /* 0x0000002ace177223 */ /* 0x000fe20000010017 */
[----:B------:R-:W-:Y:S02]  /*5470*/  ISETP.GE.AND P0, PT, R52, R174, PT ;  /* 0x000000ae3400720c */ /* 0x000fe40003f06270 */
[----:B------:R-:W-:Y:S02]  /*5480*/  FSEL R131, R21, -INF , !P4 ;  /* 0xff80000015837808 */ /* 0x000fe40006000000 */
[----:B------:R-:W-:Y:S01]  /*5490*/  FSEL R90, R23, -INF , !P5 ;  /* 0xff800000175a7808 */ /* 0x000fe20006800000 */
[----:B--2---:R-:W-:Y:S01]  /*54a0*/  FFMA.FTZ R4, R206, R51, R4 ;  /* 0x00000033ce047223 */ /* 0x004fe20000010004 */
[----:B------:R-:W-:Y:S01]  /*54b0*/  ISETP.GE.AND P2, PT, R52, R173, PT ;  /* 0x000000ad3400720c */ /* 0x000fe20003f46270 */
[----:B------:R-:W2:Y:S01]  /*54c0*/  LDSM.16.M88.4 R20, [R202+0x3c00] ;  /* 0x003c0000ca14783b */ /* 0x000ea20000000200 */
[----:B------:R-:W-:Y:S01]  /*54d0*/  IADD3 R50, R2, 0xd8, RZ ;  /* 0x000000d802327810 */ /* 0x000fe20007ffe0ff */
[----:B------:R-:W-:Y:S01]  /*54e0*/  FFMA.FTZ R6, R206, R51, R6 ;  /* 0x00000033ce067223 */ /* 0x000fe20000010006 */
[----:B------:R-:W-:Y:S01]  /*54f0*/  FSEL R145, R145, -INF , !P0 ;  /* 0xff80000091917808 */ /* 0x000fe20004000000 */
[----:B------:R-:W-:-:S04]  /*5500*/  DEPBAR.LE SB0, 0x0 ;  /* 0x000080000000791a */ /* 0x000fc80000000000 */
[----:B------:R-:W-:Y:S01]  /*5510*/  FSEL R100, R100, -INF , !P2 ;  /* 0xff80000064647808 */ /* 0x000fe20005000000 */
[C---:B----4-:R-:W-:Y:S01]  /*5520*/  FFMA.FTZ R5, R206.reuse, R43, R5 ;  /* 0x0000002bce057223 */ /* 0x050fe20000010005 */
[CC--:B------:R-:W-:Y:S01]  /*5530*/  ISETP.GE.AND P0, PT, R49.reuse, R174.reuse, PT ;  /* 0x000000ae3100720c */ /* 0x0c0fe20003f06270 */
[C---:B---3--:R-:W-:Y:S01]  /*5540*/  HMMA.16816.F32.BF16 R24, R12.reuse, R44, R24 ;  /* 0x0000002c0c18723c */ /* 0x048fe20000041818 */
[----:B------:R-:W-:Y:S01]  /*5550*/  ISETP.GE.AND P2, PT, R49, R173, PT ;  /* 0x000000ad3100720c */ /* 0x000fe20003f46270 */
[----:B------:R-:W-:Y:S01]  /*5560*/  FFMA.FTZ R80, R206, R43, R7 ;  /* 0x0000002bce507223 */ /* 0x000fe20000010007 */
[----:B------:R-:W3:Y:S01]  /*5570*/  I2F R49, R50 ;  /* 0x0000003200317306 */ /* 0x000ee20000201400 */
[C---:B------:R-:W-:Y:S02]  /*5580*/  ISETP.GE.AND P6, PT, R48.reuse, R174, PT ;  /* 0x000000ae3000720c */ /* 0x040fe40003fc6270 */
[----:B------:R-:W-:Y:S02]  /*5590*/  ISETP.GE.AND P3, PT, R48, R173, PT ;  /* 0x000000ad3000720c */ /* 0x000fe40003f66270 */
[----:B------:R-:W-:Y:S01]  /*55a0*/  IADD3 R48, R2, 0xd9, RZ ;  /* 0x000000d902307810 */ /* 0x000fe20007ffe0ff */
[----:B------:R-:W-:Y:S01]  /*55b0*/  HMMA.16816.F32.BF16 R16, R12, R46, R16 ;  /* 0x0000002e0c10723c */ /* 0x000fe20000041810 */
[----:B------:R-:W-:-:S02]  /*55c0*/  FSEL R248, R4, -INF , !P0 ;  /* 0xff80000004f87808 */ /* 0x000fc40004000000 */
[----:B------:R-:W4:Y:S01]  /*55d0*/  I2F R42, R48 ;  /* 0x00000030002a7306 */ /* 0x000f220000201400 */
[----:B------:R-:W-:Y:S02]  /*55e0*/  FSEL R82, R6, -INF , !P2 ;  /* 0xff80000006527808 */ /* 0x000fe40005000000 */
[----:B------:R-:W-:Y:S02]  /*55f0*/  FSEL R168, R5, -INF , !P6 ;  /* 0xff80000005a87808 */ /* 0x000fe40007000000 */
[----:B-1----:R-:W-:Y:S01]  /*5600*/  HMMA.16816.F32.BF16 R4, R8, R32, RZ ;  /* 0x000000200804723c */ /* 0x002fe200000418ff */
[----:B------:R-:W-:Y:S01]  /*5610*/  IADD3 R44, R2, 0xe0, RZ ;  /* 0x000000e0022c7810 */ /* 0x000fe20007ffe0ff */
[----:B---3--:R-:W-:Y:S01]  /*5620*/  FFMA.FTZ R30, R206, R49, R30 ;  /* 0x00000031ce1e7223 */ /* 0x008fe2000001001e */
[----:B------:R-:W-:Y:S01]  /*5630*/  ISETP.GE.AND P5, PT, R50, R173, PT ;  /* 0x000000ad3200720c */ /* 0x000fe20003fa6270 */
[----:B------:R-:W-:Y:S01]  /*5640*/  FFMA.FTZ R224, R206, R49, R28 ;  /* 0x00000031cee07223 */ /* 0x000fe2000001001c */
[----:B------:R-:W1:Y:S01]  /*5650*/  I2F R43, R44 ;  /* 0x0000002c002b7306 */ /* 0x000e620000201400 */
[----:B------:R-:W-:-:S02]  /*5660*/  FSEL R80, R80, -INF , !P3 ;  /* 0xff80000050507808 */ /* 0x000fc40005800000 */
[----:B------:R-:W-:Y:S01]  /*5670*/  FSEL R76, R30, -INF , !P5 ;  /* 0xff8000001e4c7808 */ /* 0x000fe20006800000 */
[----:B------:R-:W-:Y:S01]  /*5680*/  HMMA.16816.F32.BF16 R8, R8, R34, RZ ;  /* 0x000000220808723c */ /* 0x000fe200000418ff */
[----:B------:R-:W-:Y:S01]  /*5690*/  IADD3 R30, R2, 0xe8, RZ ;  /* 0x000000e8021e7810 */ /* 0x000fe20007ffe0ff */
[-C--:B----4-:R-:W-:Y:S01]  /*56a0*/  FFMA.FTZ R184, R206, R42.reuse, R29 ;  /* 0x0000002aceb87223 */ /* 0x090fe2000001001d */
[-C--:B------:R-:W-:Y:S01]  /*56b0*/  ISETP.GE.AND P3, PT, R44, R173.reuse, PT ;  /* 0x000000ad2c00720c */ /* 0x080fe20003f66270 */
[----:B------:R-:W-:Y:S01]  /*56c0*/  FFMA.FTZ R49, R206, R42, R31 ;  /* 0x0000002ace317223 */ /* 0x000fe2000001001f */
[----:B------:R-:W3:Y:S01]  /*56d0*/  I2F R29, R30 ;  /* 0x0000001e001d7306 */ /* 0x000ee20000201400 */
[C---:B------:R-:W-:Y:S02]  /*56e0*/  ISETP.GE.AND P0, PT, R48.reuse, R174, PT ;  /* 0x000000ae3000720c */ /* 0x040fe40003f06270 */
[----:B------:R-:W-:Y:S02]  /*56f0*/  ISETP.GE.AND P2, PT, R48, R173, PT ;  /* 0x000000ad3000720c */ /* 0x000fe40003f46270 */
[----:B------:R-:W-:Y:S01]  /*5700*/  IADD3 R45, R2, 0xe1, RZ ;  /* 0x000000e1022d7810 */ /* 0x000fe20007ffe0ff */
[----:B-1----:R-:W-:Y:S01]  /*5710*/  FFMA.FTZ R26, R206, R43, R26 ;  /* 0x0000002bce1a7223 */ /* 0x002fe2000001001a */
[----:B------:R-:W-:-:S02]  /*5720*/  FSEL R49, R49, -INF , !P2 ;  /* 0xff80000031317808 */ /* 0x000fc40005000000 */
[----:B------:R-:W1:Y:S01]  /*5730*/  I2F R28, R45 ;  /* 0x0000002d001c7306 */ /* 0x000e620000201400 */
[C---:B--2---:R-:W-:Y:S01]  /*5740*/  HMMA.16816.F32.BF16 R4, R12.reuse, R20, R4 ;  /* 0x000000140c04723c */ /* 0x044fe20000041804 */
[----:B------:R-:W-:Y:S01]  /*5750*/  IADD3 R31, R2, 0xe9, RZ ;  /* 0x000000e9021f7810 */ /* 0x000fe20007ffe0ff */
[----:B------:R-:W-:Y:S01]  /*5760*/  FFMA.FTZ R162, R206, R43, R24 ;  /* 0x0000002bcea27223 */ /* 0x000fe20000010018 */
[----:B------:R-:W-:Y:S02]  /*5770*/  FSEL R48, R26, -INF , !P3 ;  /* 0xff8000001a307808 */ /* 0x000fe40005800000 */
[----:B------:R-:W-:Y:S01]  /*5780*/  IADD3 R26, R2, 0xf0, RZ ;  /* 0x000000f0021a7810 */ /* 0x000fe20007ffe0ff */
[-C--:B---3--:R-:W-:Y:S01]  /*5790*/  FFMA.FTZ R108, R206, R29.reuse, R16 ;  /* 0x0000001dce6c7223 */ /* 0x088fe20000010010 */
[----:B------:R-:W-:Y:S01]  /*57a0*/  IADD3 R20, R2, 0xf1, RZ ;  /* 0x000000f102147810 */ /* 0x000fe20007ffe0ff */
[----:B------:R-:W-:Y:S01]  /*57b0*/  FFMA.FTZ R18, R206, R29, R18 ;  /* 0x0000001dce127223 */ /* 0x000fe20000010012 */
[----:B------:R-:W2:Y:S01]  /*57c0*/  I2F R21, R26 ;  /* 0x0000001a00157306 */ /* 0x000ea20000201400 */
[----:B------:R-:W-:Y:S01]  /*57d0*/  ISETP.GE.AND P2, PT, R30, R173, PT ;  /* 0x000000ad1e00720c */ /* 0x000fe20003f46270 */
[----:B------:R-:W-:Y:S01]  /*57e0*/  HMMA.16816.F32.BF16 R8, R12, R22, R8 ;  /* 0x000000160c08723c */ /* 0x000fe20000041808 */
[----:B------:R-:W-:-:S02]  /*57f0*/  ISETP.GE.AND P6, PT, R44, R174, PT ;  /* 0x000000ae2c00720c */ /* 0x000fc40003fc6270 */
[----:B------:R-:W-:Y:S01]  /*5800*/  FSEL R46, R18, -INF , !P2 ;  /* 0xff800000122e7808 */ /* 0x000fe20005000000 */
[-C--:B-1----:R-:W-:Y:S01]  /*5810*/  FFMA.FTZ R25, R206, R28.reuse, R25 ;  /* 0x0000001cce197223 */ /* 0x082fe20000010019 */
[C---:B------:R-:W-:Y:S01]  /*5820*/  IADD3 R18, R2.reuse, 0xf8, RZ ;  /* 0x000000f802127810 */ /* 0x040fe20007ffe0ff */
[----:B------:R-:W1:Y:S01]  /*5830*/  I2F R16, R20 ;  /* 0x0000001400107306 */ /* 0x000e620000201400 */
[----:B------:R-:W-:Y:S01]  /*5840*/  IADD3 R12, R2, 0xf9, RZ ;  /* 0x000000f9020c7810 */ /* 0x000fe20007ffe0ff */
[----:B------:R-:W-:Y:S01]  /*5850*/  FFMA.FTZ R27, R206, R28, R27 ;  /* 0x0000001cce1b7223 */ /* 0x000fe2000001001b */
[-C--:B------:R-:W-:Y:S02]  /*5860*/  ISETP.GE.AND P4, PT, R50, R174.reuse, PT ;  /* 0x000000ae3200720c */ /* 0x080fe40003f86270 */
[----:B------:R-:W-:Y:S02]  /*5870*/  ISETP.GE.AND P2, PT, R20, R173, PT ;  /* 0x000000ad1400720c */ /* 0x000fe40003f46270 */
[----:B------:R-:W-:Y:S01]  /*5880*/  FSEL R224, R224, -INF , !P4 ;  /* 0xff800000e0e07808 */ /* 0x000fe20006000000 */
[----:B------:R-:W3:Y:S01]  /*5890*/  I2F R24, R31 ;  /* 0x0000001f00187306 */ /* 0x000ee20000201400 */
[CC--:B--2---:R-:W-:Y:S01]  /*58a0*/  FFMA.FTZ R44, R206.reuse, R21.reuse, R6 ;  /* 0x00000015ce2c7223 */ /* 0x0c4fe20000010006 */
[----:B------:R-:W-:Y:S01]  /*58b0*/  ISETP.GE.AND P4, PT, R45, R174, PT ;  /* 0x000000ae2d00720c */ /* 0x000fe20003f86270 */
[----:B------:R-:W-:Y:S01]  /*58c0*/  FFMA.FTZ R4, R206, R21, R4 ;  /* 0x00000015ce047223 */ /* 0x000fe20000010004 */
[----:B------:R-:W-:-:S02]  /*58d0*/  FSEL R184, R184, -INF , !P0 ;  /* 0xff800000b8b87808 */ /* 0x000fc40004000000 */
[----:B------:R-:W-:Y:S02]  /*58e0*/  ISETP.GE.AND P5, PT, R45, R173, PT ;  /* 0x000000ad2d00720c */ /* 0x000fe40003fa6270 */
[----:B------:R-:W2:Y:S01]  /*58f0*/  I2F R13, R18 ;  /* 0x00000012000d7306 */ /* 0x000ea20000201400 */
[----:B-1----:R-:W-:Y:S01]  /*5900*/  FFMA.FTZ R7, R206, R16, R7 ;  /* 0x00000010ce077223 */ /* 0x002fe20000010007 */
[----:B------:R-:W-:Y:S01]  /*5910*/  ISETP.GE.AND P0, PT, R30, R174, PT ;  /* 0x000000ae1e00720c */ /* 0x000fe20003f06270 */
[C---:B------:R-:W-:Y:S01]  /*5920*/  FFMA.FTZ R5, R206.reuse, R16, R5 ;  /* 0x00000010ce057223 */ /* 0x040fe20000010005 */
[----:B------:R-:W-:Y:S02]  /*5930*/  SHF.R.S32.HI R15, RZ, 0x1f, R36 ;  /* 0x0000001fff0f7819 */ /* 0x000fe40000011424 */
[----:B------:R-:W-:Y:S02]  /*5940*/  FSEL R43, R7, -INF , !P2 ;  /* 0xff800000072b7808 */ /* 0x000fe40005000000 */
[----:B------:R-:W1:Y:S01]  /*5950*/  I2F R6, R12 ;  /* 0x0000000c00067306 */ /* 0x000e620000201400 */
[----:B------:R-:W-:Y:S01]  /*5960*/  ISETP.GT.AND P2, PT, R211, R214, PT ;  /* 0x000000d6d300720c */ /* 0x000fe20003f44270 */
[CC--:B---3--:R-:W-:Y:S01]  /*5970*/  FFMA.FTZ R17, R206.reuse, R24.reuse, R17 ;  /* 0x00000018ce117223 */ /* 0x0c8fe20000010011 */
[----:B------:R-:W-:Y:S01]  /*5980*/  FSEL R138, R25, -INF , !P4 ;  /* 0xff800000198a7808 */ /* 0x000fe20006000000 */
[----:B------:R-:W-:Y:S01]  /*5990*/  FFMA.FTZ R19, R206, R24, R19 ;  /* 0x00000018ce137223 */ /* 0x000fe20000010013 */
[----:B------:R-:W-:-:S02]  /*59a0*/  FSEL R162, R162, -INF , !P6 ;  /* 0xff800000a2a27808 */ /* 0x000fc40007000000 */
[----:B------:R-:W-:Y:S01]  /*59b0*/  ISETP.GE.AND P4, PT, R26, R174, PT ;  /* 0x000000ae1a00720c */ /* 0x000fe20003f86270 */
[CC--:B--2---:R-:W-:Y:S01]  /*59c0*/  FFMA.FTZ R8, R206.reuse, R13.reuse, R8 ;  /* 0x0000000dce087223 */ /* 0x0c4fe20000010008 */
[----:B------:R-:W-:Y:S01]  /*59d0*/  FSEL R47, R27, -INF , !P5 ;  /* 0xff8000001b2f7808 */ /* 0x000fe20006800000 */
[----:B------:R-:W-:Y:S01]  /*59e0*/  FFMA.FTZ R10, R206, R13, R10 ;  /* 0x0000000dce0a7223 */ /* 0x000fe2000001000a */
[----:B------:R-:W-:Y:S02]  /*59f0*/  FSEL R108, R108, -INF , !P0 ;  /* 0xff8000006c6c7808 */ /* 0x000fe40004000000 */
[----:B------:R-:W-:Y:S02]  /*5a00*/  LEA.HI R15, R15, R36, RZ, 0x2 ;  /* 0x000000240f0f7211 */ /* 0x000fe400078f10ff */
[C---:B------:R-:W-:Y:S01]  /*5a10*/  ISETP.GE.AND P6, PT, R31.reuse, R174, PT ;  /* 0x000000ae1f00720c */ /* 0x040fe20003fc6270 */
[CC--:B-1----:R-:W-:Y:S01]  /*5a20*/  FFMA.FTZ R9, R206.reuse, R6.reuse, R9 ;  /* 0x00000006ce097223 */ /* 0x0c2fe20000010009 */
[----:B------:R-:W-:Y:S01]  /*5a30*/  BAR.SYNC.DEFER_BLOCKING 0x0 ;  /* 0x0000000000007b1d */ /* 0x000fe20000010000 */
[-C--:B------:R-:W-:Y:S01]  /*5a40*/  ISETP.GE.AND P3, PT, R31, R173.reuse, PT ;  /* 0x000000ad1f00720c */ /* 0x080fe20003f66270 */
[----:B------:R-:W-:Y:S01]  /*5a50*/  FFMA.FTZ R11, R206, R6, R11 ;  /* 0x00000006ce0b7223 */ /* 0x000fe2000001000b */
[----:B------:R-:W-:-:S02]  /*5a60*/  ISETP.GE.AND P5, PT, R26, R173, PT ;  /* 0x000000ad1a00720c */ /* 0x000fc40003fa6270 */
[----:B------:R-:W-:Y:S02]  /*5a70*/  ISETP.GE.AND P0, PT, R20, R174, PT ;  /* 0x000000ae1400720c */ /* 0x000fe40003f06270 */
[----:B------:R-:W-:Y:S01]  /*5a80*/  FSEL R86, R4, -INF , !P4 ;  /* 0xff80000004567808 */ /* 0x000fe20006000000 */
[----:B------:R-:W-:Y:S01]  /*5a90*/  FFMA.FTZ R4, R206, R3, R58 ;  /* 0x00000003ce047223 */ /* 0x000fe2000001003a */
[----:B------:R-:W-:Y:S02]  /*5aa0*/  LOP3.LUT R15, R15, 0xfffffffc, RZ, 0xc0, !PT ;  /* 0xfffffffc0f0f7812 */ /* 0x000fe400078ec0ff */
[----:B------:R-:W-:Y:S02]  /*5ab0*/  FSEL R92, R17, -INF , !P6 ;  /* 0xff800000115c7808 */ /* 0x000fe40007000000 */
[----:B------:R-:W-:Y:S01]  /*5ac0*/  FSEL R45, R19, -INF , !P3 ;  /* 0xff800000132d7808 */ /* 0x000fe20005800000 */
[----:B------:R-:W-:Y:S01]  /*5ad0*/  IMAD.IADD R239, R36, 0x1, -R15 ;  /* 0x0000000124ef7824 */ /* 0x000fe200078e0a0f */
[----:B------:R-:W-:-:S02]  /*5ae0*/  FSEL R44, R44, -INF , !P5 ;  /* 0xff8000002c2c7808 */ /* 0x000fc40006800000 */
[----:B------:R-:W-:Y:S02]  /*5af0*/  FSEL R52, R5, -INF , !P0 ;  /* 0xff80000005347808 */ /* 0x000fe40004000000 */
[CC--:B------:R-:W-:Y:S02]  /*5b00*/  ISETP.GE.AND P6, PT, R18.reuse, R174.reuse, PT ;  /* 0x000000ae1200720c */ /* 0x0c0fe40003fc6270 */
[-C--:B------:R-:W-:Y:S02]  /*5b10*/  ISETP.GE.AND P3, PT, R18, R173.reuse, PT ;  /* 0x000000ad1200720c */ /* 0x080fe40003f66270 */
[-C--:B------:R-:W-:Y:S02]  /*5b20*/  ISETP.GE.AND P4, PT, R2, R173.reuse, PT ;  /* 0x000000ad0200720c */ /* 0x080fe40003f86270 */
[C---:B------:R-:W-:Y:S02]  /*5b30*/  ISETP.GE.AND P5, PT, R12.reuse, R174, PT ;  /* 0x000000ae0c00720c */ /* 0x040fe40003fa6270 */
[----:B------:R-:W-:-:S02]  /*5b40*/  ISETP.GE.AND P0, PT, R12, R173, PT ;  /* 0x000000ad0c00720c */ /* 0x000fc40003f06270 */
[----:B------:R-:W-:Y:S02]  /*5b50*/  IABS R2, c[0x0][0x2d0] ;  /* 0x0000b40000027a13 */ /* 0x000fe40000000000 */
[----:B------:R-:W-:Y:S02]  /*5b60*/  IADD3 R3, R202, 0x3c00, RZ ;  /* 0x00003c00ca037810 */ /* 0x000fe40007ffe0ff */
[----:B------:R-:W-:Y:S02]  /*5b70*/  FSEL R51, R8, -INF , !P6 ;  /* 0xff80000008337808 */ /* 0x000fe40007000000 */
[----:B------:R-:W-:Y:S02]  /*5b80*/  FSEL R42, R10, -INF , !P3 ;  /* 0xff8000000a2a7808 */ /* 0x000fe40005800000 */
[----:B------:R-:W-:Y:S02]  /*5b90*/  FSEL R4, R4, -INF , !P4 ;  /* 0xff80000004047808 */ /* 0x000fe40006000000 */
[----:B------:R-:W-:-:S02]  /*5ba0*/  FSEL R50, R9, -INF , !P5 ;  /* 0xff80000009327808 */ /* 0x000fc40006800000 */
[----:B------:R-:W-:Y:S01]  /*5bb0*/  FSEL R36, R11, -INF , !P0 ;  /* 0xff8000000b247808 */ /* 0x000fe20004000000 */
        /* <DEDUP_REMOVED lines=59> */
.L_x_2311:
[----:B------:R-:W-:-:S05]  /*5f70*/  IMAD.MOV.U32 R15, RZ, RZ, c[0x0][0x198] ;  /* 0x00006600ff0f7624 */ /* 0x000fca00078e00ff */
[----:B------:R-:W-:-:S04]  /*5f80*/  LEA R15, -R15, RZ, 0x8 ;  /* 0x000000ff0f0f7211 */ /* 0x000fc800078e41ff */
[----:B------:R-:W-:Y:S02]  /*5f90*/  SHF.R.S32.HI R14, RZ, 0x1f, R15 ;  /* 0x0000001fff0e7819 */ /* 0x000fe4000001140f */
.L_x_2312:
        /* <DEDUP_REMOVED lines=8> */
[-C--:B------:R-:W-:Y:S01]  /*6020*/  @!P0 LEA R13, P3, R7, R172.reuse, 0x5 ;  /* 0x000000ac070d8211 */ /* 0x080fe200078628ff */
[----:B------:R-:W-:Y:S01]  /*6030*/  @!P0 IMAD.MOV.U32 R26, RZ, RZ, c[0x0][0x198] ;  /* 0x00006600ff1a8624 */ /* 0x000fe200078e00ff */
[----:B------:R1:W-:Y:S01]  /*6040*/  @P0 STS [R215+0x1004], RZ ;  /* 0x001004ffd7000388 */ /* 0x0003e20000000800 */
[----:B------:R-:W-:Y:S01]  /*6050*/  @!P0 IMAD.MOV.U32 R134, RZ, RZ, R172 ;  /* 0x000000ffff868224 */ /* 0x000fe200078e00ac */
[----:B------:R-:W-:Y:S01]  /*6060*/  @!P0 LEA.HI.X R25, R9, c[0x0][0x16c], R6, 0x1, P4 ;  /* 0x00005b0009198a11 */ /* 0x000fe200020f0c06 */
[----:B------:R-:W-:Y:S01]  /*6070*/  @!P0 IMAD.MOV.U32 R5, RZ, RZ, c[0x0][0x198] ;  /* 0x00006600ff058624 */ /* 0x000fe200078e00ff */
[----:B------:R-:W-:Y:S01]  /*6080*/  @!P0 LEA.HI.X R12, R7, R135, R12, 0x5, P3 ;  /* 0x00000087070c8211 */ /* 0x000fe200018f2c0c */
[----:B------:R-:W-:Y:S01]  /*6090*/  @!P0 IMAD.MOV.U32 R22, RZ, RZ, c[0x0][0x198] ;  /* 0x00006600ff168624 */ /* 0x000fe200078e00ff */
[----:B------:R1:W-:Y:S01]  /*60a0*/  @P0 STS.64 [R215+0x1008], RZ ;  /* 0x001008ffd7000388 */ /* 0x0003e20000000a00 */
[----:B------:R-:W-:Y:S01]  /*60b0*/  @!P0 IMAD.WIDE.U32 R26, R26, 0x60, R134 ;  /* 0x000000601a1a8825 */ /* 0x000fe200078e0086 */
[----:B------:R-:W-:-:S02]  /*60c0*/  @!P0 LEA R11, P3, R5, R172, 0x6 ;  /* 0x000000ac050b8211 */ /* 0x000fc400078630ff */
[----:B------:R-:W-:Y:S01]  /*60d0*/  @!PT LDS RZ, [RZ] ;  /* 0x00000000fffff984 */ /* 0x000fe20000000800 */
[----:B------:R-:W-:Y:S01]  /*60e0*/  @!PT LDS RZ, [RZ] ;  /* 0x00000000fffff984 */ /* 0x000fe20000000800 */
[----:B------:R-:W-:Y:S01]  /*60f0*/  @!PT LDS RZ, [RZ] ;  /* 0x00000000fffff984 */ /* 0x000fe20000000800 */
[----:B------:R1:W-:Y:S01]  /*6100*/  @!P0 LDGSTS.E.BYPASS.LTC128B.128 [R215+0x1000], [R24.64] ;  /* 0x0100000018d78fae */ /* 0x0003e2000b901d46 */
[----:B------:R-:W-:Y:S01]  /*6110*/  @!P0 IMAD.MOV.U32 R10, RZ, RZ, c[0x0][0x19c] ;  /* 0x00006700ff0a8624 */ /* 0x000fe200078e00ff */
[----:B------:R-:W-:Y:S01]  /*6120*/  @!P0 IADD3 R16, P5, R15, R26, RZ ;  /* 0x0000001a0f108210 */ /* 0x000fe20007fbe0ff */
[----:B------:R-:W-:Y:S01]  /*6130*/  @!P0 IMAD.MOV.U32 R9, RZ, RZ, c[0x0][0x19c] ;  /* 0x00006700ff098624 */ /* 0x000fe200078e00ff */
[----:B------:R1:W-:Y:S01]  /*6140*/  @P0 STS.128 [R215+0x1800], RZ ;  /* 0x001800ffd7000388 */ /* 0x0003e20000000c00 */
[----:B------:R-:W-:Y:S01]  /*6150*/  @!P0 IMAD.WIDE.U32 R22, R22, 0xa0, R134 ;  /* 0x000000a016168825 */ /* 0x000fe200078e0086 */
[----:B------:R-:W-:Y:S02]  /*6160*/  @!P0 LEA.HI.X R10, R5, R135, R10, 0x6, P3 ;  /* 0x00000087050a8211 */ /* 0x000fe400018f340a */
[----:B------:R-:W-:Y:S01]  /*6170*/  @!P0 LEA R8, P3, R7, R172, 0x7 ;  /* 0x000000ac07088211 */ /* 0x000fe200078638ff */
[----:B------:R-:W-:Y:S01]  /*6180*/  @!P0 IMAD.MOV.U32 R6, RZ, RZ, c[0x0][0x19c] ;  /* 0x00006700ff068624 */ /* 0x000fe200078e00ff */
[----:B------:R-:W-:Y:S01]  /*6190*/  @!P0 IADD3 R17, P4, R15, R22, RZ ;  /* 0x000000160f118210 */ /* 0x000fe20007f9e0ff */
[----:B------:R-:W-:-:S02]  /*61a0*/  @!P0 IMAD.MOV.U32 R20, RZ, RZ, c[0x0][0x198] ;  /* 0x00006600ff148624 */ /* 0x000fc400078e00ff */
[----:B------:R-:W-:Y:S02]  /*61b0*/  @!P0 IMAD R9, R9, 0x60, RZ ;  /* 0x0000006009098824 */ /* 0x000fe400078e02ff */
[----:B------:R-:W-:Y:S02]  /*61c0*/  @!P0 IMAD.MOV.U32 R18, RZ, RZ, c[0x0][0x19c] ;  /* 0x00006700ff128624 */ /* 0x000fe400078e00ff */
[----:B------:R-:W-:Y:S01]  /*61d0*/  @!P0 IMAD R6, R6, 0xa0, RZ ;  /* 0x000000a006068824 */ /* 0x000fe200078e02ff */
[----:B------:R-:W-:Y:S01]  /*61e0*/  @!P0 IADD3.X R9, R14, R27, R9, P5, !PT ;  /* 0x0000001b0e098210 */ /* 0x000fe20002ffe409 */
[----:B------:R-:W-:Y:S01]  /*61f0*/  @!P0 IMAD.WIDE.U32 R20, R20, 0xc0, R134 ;  /* 0x000000c014148825 */ /* 0x000fe200078e0086 */
[----:B------:R-:W-:Y:S02]  /*6200*/  @!P0 LEA.HI.X R7, R7, R135, R18, 0x7, P3 ;  /* 0x0000008707078211 */ /* 0x000fe400018f3c12 */
[----:B------:R-:W-:Y:S01]  /*6210*/  @!P0 IADD3.X R6, R14, R23, R6, P4, !PT ;  /* 0x000000170e068210 */ /* 0x000fe200027fe406 */
[----:B------:R-:W-:Y:S01]  /*6220*/  @!P0 IMAD.MOV.U32 R5, RZ, RZ, c[0x0][0x19c] ;  /* 0x00006700ff058624 */ /* 0x000fe200078e00ff */
[----:B------:R-:W-:-:S02]  /*6230*/  @!P0 IADD3 R13, P5, R15, R13, RZ ;  /* 0x0000000d0f0d8210 */ /* 0x000fc40007fbe0ff */
[----:B------:R-:W-:Y:S01]  /*6240*/  @!P0 IADD3 R11, P4, R15, R11, RZ ;  /* 0x0000000b0f0b8210 */ /* 0x000fe20007f9e0ff */
[----:B------:R-:W-:Y:S01]  /*6250*/  @!P0 IMAD R5, R5, 0xc0, RZ ;  /* 0x000000c005058824 */ /* 0x000fe200078e02ff */
[----:B------:R-:W-:Y:S01]  /*6260*/  @!P0 IADD3 R18, P3, R15, R20, RZ ;  /* 0x000000140f128210 */ /* 0x000fe20007f7e0ff */
[C---:B------:R-:W-:Y:S01]  /*6270*/  @!P0 IMAD.X R12, R14.reuse, 0x1, R12, P5 ;  /* 0x000000010e0c8824 */ /* 0x040fe200028e060c */
[----:B------:R-:W-:Y:S01]  /*6280*/  @!P0 LEA R26, P6, R13, c[0x0][0x168], 0x1 ;  /* 0x00005a000d1a8a11 */ /* 0x000fe200078c08ff */
[C---:B------:R-:W-:Y:S01]  /*6290*/  @!P0 IMAD.X R10, R14.reuse, 0x1, R10, P4 ;  /* 0x000000010e0a8824 */ /* 0x040fe200020e060a */
[----:B------:R-:W-:Y:S02]  /*62a0*/  @!P0 IADD3.X R5, R14, R21, R5, P3, !PT ;  /* 0x000000150e058210 */ /* 0x000fe40001ffe405 */
[----:B------:R-:W-:Y:S02]  /*62b0*/  @!P0 IADD3 R8, P3, R15, R8, RZ ;  /* 0x000000080f088210 */ /* 0x000fe40007f7e0ff */
[----:B------:R-:W-:-:S02]  /*62c0*/  @!P0 LEA R22, P5, R11, c[0x0][0x168], 0x1 ;  /* 0x00005a000b168a11 */ /* 0x000fc400078a08ff */
[----:B------:R-:W-:Y:S01]  /*62d0*/  @!P0 LEA R20, P4, R16, c[0x0][0x168], 0x1 ;  /* 0x00005a0010148a11 */ /* 0x000fe200078808ff */
[----:B------:R-:W-:Y:S01]  /*62e0*/  @!P0 IMAD.X R7, R14, 0x1, R7, P3 ;  /* 0x000000010e078824 */ /* 0x000fe200018e0607 */
[----:B------:R-:W-:Y:S02]  /*62f0*/  @!P0 LEA.HI.X R27, R13, c[0x0][0x16c], R12, 0x1, P6 ;  /* 0x00005b000d1b8a11 */ /* 0x000fe400030f0c0c */
        /* <DEDUP_REMOVED lines=9> */
[----:B------:R-:W-:-:S02]  /*6390*/  @!P0 LEA R10, P3, R18, c[0x0][0x168], 0x1 ;  /* 0x00005a00120a8a11 */ /* 0x000fc400078608ff */
        /* <DEDUP_REMOVED lines=42> */
.L_x_2314:
[----:B------:R-:W-:Y:S05]  /*6640*/  BSYNC B0 ;  /* 0x0000000000007941 */ /* 0x000fea0003800000 */
.L_x_2313:
[----:B------:R-:W0:Y:S01]  /*6650*/  LDGDEPBAR ;  /* 0x00000000000079af */ /* 0x000e220000000000 */
[----:B------:R-:W-:-:S04]  /*6660*/  IADD3 R172, P0, R15, R172, RZ ;  /* 0x000000ac0fac7210 */ /* 0x000fc80007f1e0ff */
[----:B------:R-:W-:Y:S02]  /*6670*/  IADD3.X R135, R14, R135, RZ, P0, !PT ;  /* 0x000000870e877210 */ /* 0x000fe400007fe4ff */
.L_x_2310:
[----:B------:R-:W-:Y:S02]  /*6680*/  FMNMX.FTZ R5, R77, R118, !PT ;  /* 0x000000764d057209 */ /* 0x000fe40007810000 */
[----:B------:R-:W-:Y:S02]  /*6690*/  SHF.L.U32 R237, R113, 0x1, RZ ;  /* 0x0000000171ed7819 */ /* 0x000fe400000006ff */
[----:B------:R-:W-:-:S03]  /*66a0*/  FMNMX.FTZ R5, R116, R5, !PT ;  /* 0x0000000574057209 */ /* 0x000fc60007810000 */
[----:B------:R-:W-:Y:S01]  /*66b0*/  LDSM.16.MT88.4 R32, [R237+0x5400] ;  /* 0x00540000ed20783b */ /* 0x000fe20000004200 */
[----:B------:R-:W-:-:S03]  /*66c0*/  FMNMX.FTZ R5, R112, R5, !PT ;  /* 0x0000000570057209 */ /* 0x000fc60007810000 */
[----:B-1----:R-:W-:Y:S01]  /*66d0*/  LDSM.16.MT88.4 R28, [R237+0x5800] ;  /* 0x00580000ed1c783b */ /* 0x002fe20000004200 */
        /* <DEDUP_REMOVED lines=240> */
[--C-:B------:R-:W-:Y:S01]  /*75e0*/  FFMA.FTZ R121, R240, c[0x0][0x23c], -R53.reuse ;  /* 0x00008f00f0797a23 */ /* 0x100fe20000010835 */
[----:B------:R-:W-:Y:S01]  /*75f0*/  LEA R240, R0, R237, 0x1 ;  /* 0x000000ed00f07211 */ /* 0x000fe200078e08ff */
[--C-:B------:R-:W-:Y:S02]  /*7600*/  FFMA.FTZ R144, R144, c[0x0][0x23c], -R53.reuse ;  /* 0x00008f0090907a23 */ /* 0x100fe40000010835 */
[--C-:B------:R-:W-:Y:S01]  /*7610*/  FFMA.FTZ R113, R109, c[0x0][0x23c], -R53.reuse ;  /* 0x00008f006d717a23 */ /* 0x100fe20000010835 */
[----:B------:R-:W-:Y:S01]  /*7620*/  MUFU.EX2 R150, R150 ;  /* 0x0000009600967308 */ /* 0x000fe20000000800 */
[----:B------:R-:W3:Y:S01]  /*7630*/  LDSM.16.MT88.4 R12, [R240+0x5000] ;  /* 0x00500000f00c783b */ /* 0x000ee20000004200 */
[----:B------:R-:W-:-:S02]  /*7640*/  FFMA.FTZ R136, R136, c[0x0][0x23c], -R53 ;  /* 0x00008f0088887a23 */ /* 0x000fc40000010835 */
[--C-:B------:R-:W-:Y:S01]  /*7650*/  FFMA.FTZ R107, R107, c[0x0][0x23c], -R53.reuse ;  /* 0x00008f006b6b7a23 */ /* 0x100fe20000010835 */
[----:B------:R-:W4:Y:S01]  /*7660*/  LDSM.16.MT88.4 R16, [R240+0x5400] ;  /* 0x00540000f010783b */ /* 0x000f220000004200 */
[--C-:B------:R-:W-:Y:S02]  /*7670*/  FFMA.FTZ R120, R120, c[0x0][0x23c], -R53.reuse ;  /* 0x00008f0078787a23 */ /* 0x100fe40000010835 */
[----:B------:R-:W5:Y:S01]  /*7680*/  MUFU.EX2 R121, R121 ;  /* 0x0000007900797308 */ /* 0x000f620000000800 */
        /* <DEDUP_REMOVED lines=10> */
[----:B-----5:R-:W-:Y:S01]  /*7730*/  F2FP.BF16.PACK_AB R21, R121, R150 ;  /* 0x000000967915723e */ /* 0x020fe200000010ff */
[----:B------:R-:W-:Y:S02]  /*7740*/  FFMA.FTZ R154, R154, c[0x0][0x23c], -R53 ;  /* 0x00008f009a9a7a23 */ /* 0x000fe40000010835 */
[----:B------:R-:W-:Y:S02]  /*7750*/  FFMA.FTZ R97, R127, c[0x0][0x23c], -R75 ;  /* 0x00008f007f617a23 */ /* 0x000fe4000001084b */
[----:B------:R-:W-:-:S02]  /*7760*/  FFMA.FTZ R129, R164, c[0x0][0x23c], -R53 ;  /* 0x00008f00a4817a23 */ /* 0x000fc40000010835 */
[----:B------:R-:W-:Y:S01]  /*7770*/  MUFU.EX2 R136, R136 ;  /* 0x0000008800887308 */ /* 0x000fe20000000800 */
[--C-:B------:R-:W-:Y:S02]  /*7780*/  FFMA.FTZ R158, R158, c[0x0][0x23c], -R53.reuse ;  /* 0x00008f009e9e7a23 */ /* 0x100fe40000010835 */
[--C-:B------:R-:W-:Y:S02]  /*7790*/  FFMA.FTZ R127, R125, c[0x0][0x23c], -R53.reuse ;  /* 0x00008f007d7f7a23 */ /* 0x100fe40000010835 */
[----:B------:R-:W-:Y:S02]  /*77a0*/  FFMA.FTZ R164, R122, c[0x0][0x23c], -R53 ;  /* 0x00008f007aa47a23 */ /* 0x000fe40000010835 */
[----:B------:R-:W-:Y:S01]  /*77b0*/  FFMA.FTZ R122, R131, c[0x0][0x23c], -R75 ;  /* 0x00008f00837a7a23 */ /* 0x000fe2000001084b */
[----:B--2---:R-:W-:Y:S01]  /*77c0*/  F2FP.BF16.PACK_AB R23, R113, R144 ;  /* 0x000000907117723e */ /* 0x004fe200000010ff */
        /* <DEDUP_REMOVED lines=16> */
[C---:B---3--:R-:W-:Y:S01]  /*78d0*/  HMMA.16816.F32.BF16 R24, R20.reuse, R12, RZ ;  /* 0x0000000c1418723c */ /* 0x048fe200000418ff */
[--C-:B------:R-:W-:Y:S01]  /*78e0*/  FFMA.FTZ R147, R228, c[0x0][0x23c], -R53.reuse ;  /* 0x00008f00e4937a23 */ /* 0x100fe20000010835 */
[----:B------:R-:W-:Y:S01]  /*78f0*/  MUFU.EX2 R126, R126 ;  /* 0x0000007e007e7308 */ /* 0x000fe20000000800 */
[----:B------:R-:W-:Y:S02]  /*7900*/  FFMA.FTZ R226, R226, c[0x0][0x23c], -R53 ;  /* 0x00008f00e2e27a23 */ /* 0x000fe40000010835 */
[----:B------:R-:W-:Y:S02]  /*7910*/  FFMA.FTZ R0, R153, c[0x0][0x23c], -R75 ;  /* 0x00008f0099007a23 */ /* 0x000fe4000001084b */
        /* <DEDUP_REMOVED lines=20> */
[----:B------:R-:W3:Y:S01]  /*7a60*/  LDSM.16.MT88.4 R32, [R240+0x5800] ;  /* 0x00580000f020783b */ /* 0x000ee20000004200 */
[----:B------:R-:W-:Y:S01]  /*7a70*/  MUFU.EX2 R142, R142 ;  /* 0x0000008e008e7308 */ /* 0x000fe20000000800 */
[--C-:B------:R-:W-:Y:S02]  /*7a80*/  FFMA.FTZ R148, R148, c[0x0][0x23c], -R53.reuse ;  /* 0x00008f0094947a23 */ /* 0x100fe40000010835 */
[----:B------:R-:W-:Y:S02]  /*7a90*/  FFMA.FTZ R146, R146, c[0x0][0x23c], -R53 ;  /* 0x00008f0092927a23 */ /* 0x000fe40000010835 */
[----:B------:R-:W-:Y:S01]  /*7aa0*/  FADD.FTZ R132, R132, R115 ;  /* 0x0000007384847221 */ /* 0x000fe20000010000 */
[----:B----4-:R-:W-:Y:S01]  /*7ab0*/  HMMA.16816.F32.BF16 R24, R12, R16, R24 ;  /* 0x000000100c18723c */ /* 0x010fe20000041818 */
        /* <DEDUP_REMOVED lines=33> */
[----:B---3--:R-:W-:Y:S01]  /*7cd0*/  HMMA.16816.F32.BF16 R24, R12, R32, R24 ;  /* 0x000000200c18723c */ /* 0x008fe20000041818 */
[----:B------:R-:W-:-:S05]  /*7ce0*/  FFMA.FTZ R36, R36, c[0x0][0x23c], -R53 ;  /* 0x00008f0024247a23 */ /* 0x000fca0000010835 */
[----:B------:R-:W3:Y:S02]  /*7cf0*/  MUFU.EX2 R164, R164 ;  /* 0x000000a400a47308 */ /* 0x000ee40000000800 */
[----:B------:R-:W-:Y:S01]  /*7d00*/  HMMA.16816.F32.BF16 R20, R12, R34, R20 ;  /* 0x000000220c14723c */ /* 0x000fe20000041814 */
[----:B------:R-:W3:Y:S05]  /*7d10*/  LDSM.16.MT88.4 R32, [R237+0x6000] ;  /* 0x00600000ed20783b */ /* 0x000eea0000004200 */
[----:B------:R-:W-:Y:S01]  /*7d20*/  MUFU.EX2 R176, R176 ;  /* 0x000000b000b07308 */ /* 0x000fe20000000800 */
[----:B------:R-:W-:Y:S02]  /*7d30*/  F2FP.BF16.PACK_AB R12, R93, R106 ;  /* 0x0000006a5d0c723e */ /* 0x000fe400000010ff */
[----:B----4-:R-:W-:-:S02]  /*7d40*/  F2FP.BF16.PACK_AB R13, R117, R142 ;  /* 0x0000008e750d723e */ /* 0x010fc400000010ff */
        /* <DEDUP_REMOVED lines=108> */
[----:B------:R-:W-:Y:S03]  /*8410*/  MUFU.EX2 R124, R130 ;  /* 0x00000082007c7308 */ /* 0x000fe60000000800 */
[----:B------:R-:W-:Y:S01]  /*8420*/  F2FP.BF16.PACK_AB R32, R60, R61 ;  /* 0x0000003d3c20723e */ /* 0x000fe200000010ff */
[----:B------:R-:W-:Y:S01]  /*8430*/  FADD.FTZ R21, R107, R136 ;  /* 0x000000886b157221 */ /* 0x000fe20000010000 */
[----:B------:R-:W-:Y:S02]  /*8440*/  F2FP.BF16.PACK_AB R33, R156, R159 ;  /* 0x0000009f9c21723e */ /* 0x000fe400000010ff */
[----:B------:R-:W-:Y:S01]  /*8450*/  F2FP.BF16.PACK_AB R34, R58, R59 ;  /* 0x0000003b3a22723e */ /* 0x000fe200000010ff */
[----:B------:R-:W-:Y:S01]  /*8460*/  FADD.FTZ R120, R120, R21 ;  /* 0x0000001578787221 */ /* 0x000fe20000010000 */
[----:B-1----:R-:W-:Y:S01]  /*8470*/  F2FP.BF16.PACK_AB R35, R121, R148 ;  /* 0x000000947923723e */ /* 0x002fe200000010ff */
[----:B------:R-:W1:Y:S01]  /*8480*/  MUFU.EX2 R107, R113 ;  /* 0x00000071006b7308 */ /* 0x000e620000000800 */
[----:B------:R-:W2:Y:S01]  /*8490*/  LDSM.16.MT88.4 R20, [R237+0x7c00] ;  /* 0x007c0000ed14783b */ /* 0x000ea20000004200 */
        /* <DEDUP_REMOVED lines=10> */
[----:B------:R-:W5:Y:S01]  /*8540*/  LDSM.16.MT88.4 R16, [R240+0x7c00] ;  /* 0x007c0000f010783b */ /* 0x000f620000004200 */
[----:B------:R-:W-:Y:S02]  /*8550*/  FADD.FTZ R109, R109, R128 ;  /* 0x000000806d6d7221 */ /* 0x000fe40000010000 */
        /* <DEDUP_REMOVED lines=9> */
[----:B------:R-:W-:Y:S01]  /*85f0*/  F2FP.BF16.PACK_AB R12, R56, R57 ;  /* 0x00000039380c723e */ /* 0x000fe200000010ff */
[----:B------:R-:W-:Y:S01]  /*8600*/  FADD.FTZ R106, R106, R13 ;  /* 0x0000000d6a6a7221 */ /* 0x000fe20000010000 */
[----:B-1----:R-:W-:Y:S01]  /*8610*/  F2FP.BF16.PACK_AB R13, R107, R124 ;  /* 0x0000007c6b0d723e */ /* 0x002fe200000010ff */
[----:B------:R-:W-:Y:S01]  /*8620*/  FADD.FTZ R119, R154, R119 ;  /* 0x000000779a777221 */ /* 0x000fe20000010000 */
[----:B------:R-:W1:Y:S01]  /*8630*/  LDSM.16.MT88.4 R32, [R237+0x8000] ;  /* 0x00800000ed20783b */ /* 0x000e620000004200 */
[----:B------:R-:W-:Y:S01]  /*8640*/  FADD.FTZ R93, R93, R106 ;  /* 0x0000006a5d5d7221 */ /* 0x000fe20000010000 */
[----:B------:R-:W-:Y:S01]  /*8650*/  F2FP.BF16.PACK_AB R14, R54, R55 ;  /* 0x00000037360e723e */ /* 0x000fe200000010ff */
[----:B------:R-:W-:Y:S01]  /*8660*/  FADD.FTZ R158, R158, R119 ;  /* 0x000000779e9e7221 */ /* 0x000fe20000010000 */
[----:B---3--:R-:W-:Y:S01]  /*8670*/  F2FP.BF16.PACK_AB R15, R110, R101 ;  /* 0x000000656e0f723e */ /* 0x008fe200000010ff */
[----:B------:R-:W-:Y:S01]  /*8680*/  FADD.FTZ R102, R102, R93 ;  /* 0x0000005d66667221 */ /* 0x000fe20000010000 */
[----:B------:R-:W-:Y:S01]  /*8690*/  MUFU.EX2 R104, R104 ;  /* 0x0000006800687308 */ /* 0x000fe20000000800 */
[----:B------:R-:W-:-:S02]  /*86a0*/  FADD.FTZ R158, R127, R158 ;  /* 0x0000009e7f9e7221 */ /* 0x000fc40000010000 */
[----:B------:R-:W-:Y:S02]  /*86b0*/  FADD.FTZ R91, R91, R102 ;  /* 0x000000665b5b7221 */ /* 0x000fe40000010000 */
[----:B------:R-:W-:Y:S01]  /*86c0*/  FADD.FTZ R129, R129, R158 ;  /* 0x0000009e81817221 */ /* 0x000fe20000010000 */
[C---:B--2---:R-:W-:Y:S01]  /*86d0*/  HMMA.16816.F32.BF16 R8, R12.reuse, R20, R8 ;  /* 0x000000140c08723c */ /* 0x044fe20000041808 */
        /* <DEDUP_REMOVED lines=8> */
[----:B------:R-:W-:Y:S02]  /*8760*/  MUFU.EX2 R91, R98 ;  /* 0x00000062005b7308 */ /* 0x000fe40000000800 */
[----:B------:R-:W-:-:S03]  /*8770*/  FADD.FTZ R87, R87, R94 ;  /* 0x0000005e57577221 */ /* 0x000fc60000010000 */
[C---:B-----5:R-:W-:Y:S03]  /*8780*/  HMMA.16816.F32.BF16 R24, R12.reuse, R16, R24 ;  /* 0x000000100c18723c */ /* 0x060fe60000041818 */
[----:B------:R-:W4:Y:S04]  /*8790*/  MUFU.EX2 R90, R90 ;  /* 0x0000005a005a7308 */ /* 0x000f280000000800 */
[----:B------:R-:W-:Y:S01]  /*87a0*/  FADD.FTZ R16, R88, R87 ;  /* 0x0000005758107221 */ /* 0x000fe20000010000 */
[----:B------:R-:W-:Y:S03]  /*87b0*/  HMMA.16816.F32.BF16 R28, R12, R18, R28 ;  /* 0x000000120c1c723c */ /* 0x000fe6000004181c */
        /* <DEDUP_REMOVED lines=10> */
[----:B----4-:R-:W-:Y:S01]  /*8860*/  F2FP.BF16.PACK_AB R15, R90, R91 ;  /* 0x0000005b5a0f723e */ /* 0x010fe200000010ff */
[----:B------:R-:W-:Y:S01]  /*8870*/  FADD.FTZ R19, R79, R84 ;  /* 0x000000544f137221 */ /* 0x000fe20000010000 */
[----:B------:R-:W2:Y:S01]  /*8880*/  MUFU.EX2 R168, R168 ;  /* 0x000000a800a87308 */ /* 0x000ea20000000800 */
[----:B------:R-:W-:-:S02]  /*8890*/  FADD.FTZ R186, R186, R17 ;  /* 0x00000011baba7221 */ /* 0x000fc40000010000 */
[----:B------:R-:W-:Y:S02]  /*88a0*/  FADD.FTZ R78, R78, R19 ;  /* 0x000000134e4e7221 */ /* 0x000fe40000010000 */
[----:B------:R-:W-:Y:S01]  /*88b0*/  FADD.FTZ R186, R139, R186 ;  /* 0x000000ba8bba7221 */ /* 0x000fe20000010000 */
[----:B------:R-:W4:Y:S01]  /*88c0*/  LDSM.16.MT88.4 R16, [R237+0x8400] ;  /* 0x00840000ed10783b */ /* 0x000f220000004200 */
[----:B------:R-:W-:Y:S01]  /*88d0*/  FADD.FTZ R77, R77, R78 ;  /* 0x0000004e4d4d7221 */ /* 0x000fe20000010000 */
[----:B-1----:R-:W-:Y:S01]  /*88e0*/  HMMA.16816.F32.BF16 R8, R12, R32, R8 ;  /* 0x000000200c08723c */ /* 0x002fe20000041808 */
[----:B------:R-:W-:Y:S01]  /*88f0*/  FADD.FTZ R141, R141, R186 ;  /* 0x000000ba8d8d7221 */ /* 0x000fe20000010000 */
[----:B------:R-:W-:Y:S01]  /*8900*/  MUFU.EX2 R143, R143 ;  /* 0x0000008f008f7308 */ /* 0x000fe20000000800 */
[----:B------:R-:W-:Y:S02]  /*8910*/  FADD.FTZ R74, R74, R77 ;  /* 0x0000004d4a4a7221 */ /* 0x000fe40000010000 */
[----:B------:R-:W-:-:S02]  /*8920*/  FADD.FTZ R141, R216, R141 ;  /* 0x0000008dd88d7221 */ /* 0x000fc40000010000 */
[----:B------:R-:W-:Y:S01]  /*8930*/  FADD.FTZ R73, R73, R74 ;  /* 0x0000004a49497221 */ /* 0x000fe20000010000 */
[C---:B------:R-:W-:Y:S01]  /*8940*/  HMMA.16816.F32.BF16 R4, R12.reuse, R34, R4 ;  /* 0x000000220c04723c */ /* 0x040fe20000041804 */
[----:B------:R-:W-:Y:S01]  /*8950*/  FADD.FTZ R238, R238, R141 ;  /* 0x0000008deeee7221 */ /* 0x000fe20000010000 */
[----:B------:R-:W1:Y:S01]  /*8960*/  LDSM.16.MT88.4 R32, [R240+0x8400] ;  /* 0x00840000f020783b */ /* 0x000e620000004200 */
[----:B------:R-:W-:Y:S01]  /*8970*/  FADD.FTZ R72, R72, R73 ;  /* 0x0000004948487221 */ /* 0x000fe20000010000 */
[----:B------:R-:W5:Y:S01]  /*8980*/  MUFU.EX2 R184, R184 ;  /* 0x000000b800b87308 */ /* 0x000f620000000800 */
[----:B------:R-:W-:Y:S01]  /*8990*/  FADD.FTZ R238, R145, R238 ;  /* 0x000000ee91ee7221 */ /* 0x000fe20000010000 */
[----:B------:R-:W-:Y:S01]  /*89a0*/  LDSM.16.MT88.4 R216, [R240+0x8c00] ;  /* 0x008c0000f0d8783b */ /* 0x000fe20000004200 */
[----:B------:R-:W-:Y:S01]  /*89b0*/  FADD.FTZ R71, R71, R72 ;  /* 0x0000004847477221 */ /* 0x000fe20000010000 */
[C---:B---3--:R-:W-:Y:S01]  /*89c0*/  HMMA.16816.F32.BF16 R24, R12.reuse, R20, R24 ;  /* 0x000000140c18723c */ /* 0x048fe20000041818 */
[----:B------:R-:W-:Y:S01]  /*89d0*/  FADD.FTZ R147, R147, R238 ;  /* 0x000000ee93937221 */ /* 0x000fe20000010000 */
[----:B------:R-:W-:Y:S01]  /*89e0*/  LEA R238, P0, R172, c[0x0][0x168], 0x1 ;  /* 0x00005a00acee7a11 */ /* 0x000fe200078008ff */
[----:B------:R-:W-:Y:S01]  /*89f0*/  FADD.FTZ R70, R70, R71 ;  /* 0x0000004746467221 */ /* 0x000fe20000010000 */
[----:B------:R-:W-:Y:S01]  /*8a00*/  MUFU.EX2 R82, R82 ;  /* 0x0000005200527308 */ /* 0x000fe20000000800 */
[----:B------:R-:W-:Y:S01]  /*8a10*/  FADD.FTZ R226, R226, R147 ;  /* 0x00000093e2e27221 */ /* 0x000fe20000010000 */
[----:B------:R-:W-:Y:S01]  /*8a20*/  LEA.HI.X R241, R172, c[0x0][0x16c], R135, 0x1, P0 ;  /* 0x00005b00acf17a11 */ /* 0x000fe200000f0c87 */
[----:B------:R-:W-:Y:S01]  /*8a30*/  FADD.FTZ R69, R69, R70 ;  /* 0x0000004645457221 */ /* 0x000fe20000010000 */
[----:B------:R-:W-:Y:S01]  /*8a40*/  HMMA.16816.F32.BF16 R28, R12, R22, R28 ;  /* 0x000000160c1c723c */ /* 0x000fe2000004181c */
[----:B------:R-:W-:Y:S01]  /*8a50*/  FADD.FTZ R149, R149, R226 ;  /* 0x000000e295957221 */ /* 0x000fe20000010000 */
[----:B------:R-:W3:Y:S01]  /*8a60*/  LDSM.16.MT88.4 R20, [R237+0x8800] ;  /* 0x00880000ed14783b */ /* 0x000ee20000004200 */
[----:B------:R-:W-:Y:S01]  /*8a70*/  FADD.FTZ R68, R68, R69 ;  /* 0x0000004544447221 */ /* 0x000fe20000010000 */
[----:B------:R-:W4:Y:S01]  /*8a80*/  MUFU.EX2 R79, R80 ;  /* 0x00000050004f7308 */ /* 0x000f220000000800 */
[----:B------:R-:W-:Y:S01]  /*8a90*/  FADD.FTZ R220, R220, R149 ;  /* 0x00000095dcdc7221 */ /* 0x000fe20000010000 */
[----:B------:R-:W-:Y:S01]  /*8aa0*/  LDSM.16.MT88.4 R224, [R237+0x8c00] ;  /* 0x008c0000ede0783b */ /* 0x000fe20000004200 */
[----:B------:R-:W-:Y:S01]  /*8ab0*/  FADD.FTZ R67, R67, R68 ;  /* 0x0000004443437221 */ /* 0x000fe20000010000 */
[----:B--2---:R-:W-:Y:S01]  /*8ac0*/  F2FP.BF16.PACK_AB R12, R168, R125 ;  /* 0x0000007da80c723e */ /* 0x004fe200000010ff */
[----:B------:R-:W-:Y:S01]  /*8ad0*/  FADD.FTZ R153, R153, R220 ;  /* 0x000000dc99997221 */ /* 0x000fe20000010000 */
[----:B-----5:R-:W-:Y:S01]  /*8ae0*/  F2FP.BF16.PACK_AB R14, R184, R143 ;  /* 0x0000008fb80e723e */ /* 0x020fe200000010ff */
[----:B------:R-:W-:Y:S01]  /*8af0*/  FADD.FTZ R66, R66, R67 ;  /* 0x0000004342427221 */ /* 0x000fe20000010000 */
[----:B------:R-:W-:Y:S01]  /*8b00*/  MUFU.EX2 R76, R76 ;  /* 0x0000004c004c7308 */ /* 0x000fe20000000800 */
[----:B------:R-:W-:-:S02]  /*8b10*/  FADD.FTZ R153, R210, R153 ;  /* 0x00000099d2997221 */ /* 0x000fc40000010000 */
[----:B------:R-:W-:Y:S02]  /*8b20*/  FADD.FTZ R65, R65, R66 ;  /* 0x0000004241417221 */ /* 0x000fe40000010000 */
[----:B------:R-:W-:Y:S02]  /*8b30*/  FADD.FTZ R182, R182, R153 ;  /* 0x00000099b6b67221 */ /* 0x000fe40000010000 */
[----:B------:R-:W-:Y:S01]  /*8b40*/  FADD.FTZ R64, R64, R65 ;  /* 0x0000004140407221 */ /* 0x000fe20000010000 */
[----:B------:R-:W2:Y:S01]  /*8b50*/  MUFU.EX2 R49, R49 ;  /* 0x0000003100317308 */ /* 0x000ea20000000800 */
[----:B------:R-:W-:Y:S01]  /*8b60*/  FADD.FTZ R182, R155, R182 ;  /* 0x000000b69bb67221 */ /* 0x000fe20000010000 */
[----:B----4-:R-:W-:Y:S01]  /*8b70*/  F2FP.BF16.PACK_AB R13, R79, R82 ;  /* 0x000000524f0d723e */ /* 0x010fe200000010ff */
        /* <DEDUP_REMOVED lines=8> */
[----:B--2---:R-:W-:Y:S01]  /*8c00*/  F2FP.BF16.PACK_AB R15, R49, R76 ;  /* 0x0000004c310f723e */ /* 0x004fe200000010ff */
[----:B------:R-:W-:Y:S01]  /*8c10*/  FADD.FTZ R159, R156, R159 ;  /* 0x0000009f9c9f7221 */ /* 0x000fe20000010000 */
[----:B------:R-:W2:Y:S01]  /*8c20*/  MUFU.EX2 R138, R138 ;  /* 0x0000008a008a7308 */ /* 0x000ea20000000800 */
[----:B------:R-:W-:-:S02]  /*8c30*/  FADD.FTZ R59, R59, R60 ;  /* 0x0000003c3b3b7221 */ /* 0x000fc40000010000 */
[----:B------:R-:W-:Y:S02]  /*8c40*/  FADD.FTZ R148, R148, R159 ;  /* 0x0000009f94947221 */ /* 0x000fe40000010000 */
[C---:B------:R-:W-:Y:S01]  /*8c50*/  HMMA.16816.F32.BF16 R4, R12.reuse, R18, R4 ;  /* 0x000000120c04723c */ /* 0x040fe20000041804 */
[----:B------:R-:W-:Y:S02]  /*8c60*/  FADD.FTZ R58, R58, R59 ;  /* 0x0000003b3a3a7221 */ /* 0x000fe40000010000 */
        /* <DEDUP_REMOVED lines=8> */
[----:B------:R-:W5:Y:S01]  /*8cf0*/  LDSM.16.MT88.4 R16, [R240+0x8800] ;  /* 0x00880000f010783b */ /* 0x000f620000004200 */
[----:B------:R-:W-:-:S02]  /*8d00*/  FADD.FTZ R55, R55, R56 ;  /* 0x0000003837377221 */ /* 0x000fc40000010000 */
[----:B------:R-:W-:Y:S01]  /*8d10*/  FADD.FTZ R101, R101, R124 ;  /* 0x0000007c65657221 */ /* 0x000fe20000010000 */
[----:B-1----:R-:W-:Y:S01]  /*8d20*/  HMMA.16816.F32.BF16 R24, R12, R32, R24 ;  /* 0x000000200c18723c */ /* 0x002fe20000041818 */
[----:B------:R-:W-:Y:S01]  /*8d30*/  FADD.FTZ R55, R54, R55 ;  /* 0x0000003736377221 */ /* 0x000fe20000010000 */
[----:B------:R-:W-:Y:S01]  /*8d40*/  MUFU.EX2 R48, R48 ;  /* 0x0000003000307308 */ /* 0x000fe20000000800 */
[----:B------:R-:W-:-:S04]  /*8d50*/  FADD.FTZ R101, R110, R101 ;  /* 0x000000656e657221 */ /* 0x000fc80000010000 */
[----:B------:R-:W-:Y:S01]  /*8d60*/  FADD.FTZ R104, R104, R101 ;  /* 0x0000006568687221 */ /* 0x000fe20000010000 */
[----:B------:R-:W-:Y:S01]  /*8d70*/  HMMA.16816.F32.BF16 R28, R12, R34, R28 ;  /* 0x000000220c1c723c */ /* 0x000fe2000004181c */
[----:B------:R-:W-:Y:S01]  /*8d80*/  FFMA.FTZ R33, R44, c[0x0][0x23c], -R53 ;  /* 0x00008f002c217a23 */ /* 0x000fe20000010835 */
[----:B------:R-:W1:Y:S01]  /*8d90*/  MUFU.EX2 R47, R47 ;  /* 0x0000002f002f7308 */ /* 0x000e620000000800 */
[----:B------:R-:W-:Y:S02]  /*8da0*/  FADD.FTZ R104, R93, R104 ;  /* 0x000000685d687221 */ /* 0x000fe40000010000 */
[----:B------:R-:W-:Y:S02]  /*8db0*/  FFMA.FTZ R32, R51, c[0x0][0x23c], -R75 ;  /* 0x00008f0033207a23 */ /* 0x000fe4000001084b */
[----:B--2---:R-:W-:Y:S01]  /*8dc0*/  F2FP.BF16.PACK_AB R12, R138, R151 ;  /* 0x000000978a0c723e */ /* 0x004fe200000010ff */
[----:B------:R-:W-:Y:S01]  /*8dd0*/  FADD.FTZ R91, R91, R104 ;  /* 0x000000685b5b7221 */ /* 0x000fe20000010000 */
[----:B----4-:R-:W-:Y:S01]  /*8de0*/  F2FP.BF16.PACK_AB R14, R88, R95 ;  /* 0x0000005f580e723e */ /* 0x010fe200000010ff */
[----:B------:R-:W-:Y:S02]  /*8df0*/  MUFU.EX2 R46, R46 ;  /* 0x0000002e002e7308 */ /* 0x000fe40000000800 */
[----:B------:R-:W-:-:S04]  /*8e00*/  FADD.FTZ R91, R90, R91 ;  /* 0x0000005b5a5b7221 */ /* 0x000fc80000010000 */
[----:B------:R-:W-:Y:S02]  /*8e10*/  FADD.FTZ R82, R82, R91 ;  /* 0x0000005b52527221 */ /* 0x000fe40000010000 */
[----:B------:R-:W2:Y:S01]  /*8e20*/  MUFU.EX2 R45, R45 ;  /* 0x0000002d002d7308 */ /* 0x000ea20000000800 */
[----:B-1----:R-:W-:Y:S01]  /*8e30*/  F2FP.BF16.PACK_AB R13, R47, R48 ;  /* 0x000000302f0d723e */ /* 0x002fe200000010ff */
[----:B------:R-:W-:-:S04]  /*8e40*/  FADD.FTZ R79, R79, R82 ;  /* 0x000000524f4f7221 */ /* 0x000fc80000010000 */
[----:B------:R-:W-:Y:S02]  /*8e50*/  FADD.FTZ R76, R76, R79 ;  /* 0x0000004f4c4c7221 */ /* 0x000fe40000010000 */
[----:B------:R-:W-:Y:S02]  /*8e60*/  MUFU.EX2 R83, R86 ;  /* 0x0000005600537308 */ /* 0x000fe40000000800 */
[----:B------:R-:W-:-:S04]  /*8e70*/  FADD.FTZ R49, R49, R76 ;  /* 0x0000004c31317221 */ /* 0x000fc80000010000 */
[----:B------:R-:W-:Y:S01]  /*8e80*/  FADD.FTZ R48, R48, R49 ;  /* 0x0000003130307221 */ /* 0x000fe20000010000 */
[----:B--2---:R-:W-:Y:S01]  /*8e90*/  F2FP.BF16.PACK_AB R15, R45, R46 ;  /* 0x0000002e2d0f723e */ /* 0x004fe200000010ff */
[----:B------:R-:W1:Y:S02]  /*8ea0*/  MUFU.EX2 R52, R52 ;  /* 0x0000003400347308 */ /* 0x000e640000000800 */
[----:B------:R-:W-:-:S04]  /*8eb0*/  FADD.FTZ R47, R47, R48 ;  /* 0x000000302f2f7221 */ /* 0x000fc80000010000 */
[----:B------:R-:W-:Y:S01]  /*8ec0*/  FADD.FTZ R46, R46, R47 ;  /* 0x0000002f2e2e7221 */ /* 0x000fe20000010000 */
[----:B---3--:R-:W-:Y:S01]  /*8ed0*/  HMMA.16816.F32.BF16 R4, R12, R22, R4 ;  /* 0x000000160c04723c */ /* 0x008fe20000041804 */
[----:B------:R-:W-:Y:S02]  /*8ee0*/  MUFU.EX2 R33, R33 ;  /* 0x0000002100217308 */ /* 0x000fe40000000800 */
[----:B------:R-:W-:-:S04]  /*8ef0*/  FADD.FTZ R46, R45, R46 ;  /* 0x0000002e2d2e7221 */ /* 0x000fc80000010000 */
[----:B------:R-:W-:Y:S01]  /*8f00*/  FADD.FTZ R22, R0, R55 ;  /* 0x0000003700167221 */ /* 0x000fe20000010000 */
[----:B------:R-:W-:Y:S01]  /*8f10*/  HMMA.16816.F32.BF16 R8, R12, R20, R8 ;  /* 0x000000140c08723c */ /* 0x000fe20000041808 */
[----:B------:R-:W-:Y:S02]  /*8f20*/  MUFU.EX2 R32, R32 ;  /* 0x0000002000207308 */ /* 0x000fe40000000800 */
[----:B------:R-:W-:-:S04]  /*8f30*/  FADD.FTZ R22, R85, R22 ;  /* 0x0000001655167221 */ /* 0x000fc80000010000 */
[----:B------:R-:W-:Y:S01]  /*8f40*/  FADD.FTZ R97, R97, R22 ;  /* 0x0000001661617221 */ /* 0x000fe20000010000 */
[C---:B-----5:R-:W-:Y:S01]  /*8f50*/  HMMA.16816.F32.BF16 R24, R12.reuse, R16, R24 ;  /* 0x000000100c18723c */ /* 0x060fe20000041818 */
[----:B------:R-:W-:Y:S01]  /*8f60*/  FFMA.FTZ R20, R43, c[0x0][0x23c], -R53 ;  /* 0x00008f002b147a23 */ /* 0x000fe20000010835 */
[----:B------:R-:W2:Y:S01]  /*8f70*/  MUFU.EX2 R207, R207 ;  /* 0x000000cf00cf7308 */ /* 0x000ea20000000800 */
[----:B------:R-:W-:Y:S02]  /*8f80*/  FADD.FTZ R122, R122, R97 ;  /* 0x000000617a7a7221 */ /* 0x000fe40000010000 */
[----:B------:R-:W-:Y:S02]  /*8f90*/  FFMA.FTZ R21, R42, c[0x0][0x23c], -R53 ;  /* 0x00008f002a157a23 */ /* 0x000fe40000010835 */
[----:B------:R-:W-:Y:S01]  /*8fa0*/  FADD.FTZ R125, R125, R122 ;  /* 0x0000007a7d7d7221 */ /* 0x000fe20000010000 */
[----:B------:R-:W-:Y:S02]  /*8fb0*/  HMMA.16816.F32.BF16 R28, R12, R18, R28 ;  /* 0x000000120c1c723c */ /* 0x000fe4000004181c */
        /* <DEDUP_REMOVED lines=9> */
[----:B------:R-:W-:Y:S01]  /*9050*/  FADD.FTZ R138, R138, R151 ;  /* 0x000000978a8a7221 */ /* 0x000fe20000010000 */
[C---:B---3--:R-:W-:Y:S01]  /*9060*/  F2FP.BF16.PACK_AB R13, R20.reuse, R33 ;  /* 0x00000021140d723e */ /* 0x048fe200000010ff */
[----:B------:R-:W-:Y:S02]  /*9070*/  FADD.FTZ R33, R33, R46 ;  /* 0x0000002e21217221 */ /* 0x000fe40000010000 */
[----:B------:R-:W-:Y:S02]  /*9080*/  FADD.FTZ R95, R95, R138 ;  /* 0x0000008a5f5f7221 */ /* 0x000fe40000010000 */
[----:B------:R-:W-:Y:S02]  /*9090*/  FADD.FTZ R20, R20, R33 ;  /* 0x0000002114147221 */ /* 0x000fe40000010000 */
[----:B------:R-:W-:-:S04]  /*90a0*/  FADD.FTZ R88, R88, R95 ;  /* 0x0000005f58587221 */ /* 0x000fc80000010000 */
[----:B------:R-:W-:Y:S01]  /*90b0*/  FADD.FTZ R83, R83, R88 ;  /* 0x0000005853537221 */ /* 0x000fe20000010000 */
[----:B-1----:R-:W-:-:S03]  /*90c0*/  F2FP.BF16.PACK_AB R15, R0, R21 ;  /* 0x00000015000f723e */ /* 0x002fc600000010ff */
[----:B------:R-:W-:Y:S02]  /*90d0*/  FADD.FTZ R83, R52, R83 ;  /* 0x0000005334537221 */ /* 0x000fe40000010000 */
[----:B------:R-:W-:Y:S02]  /*90e0*/  FADD.FTZ R21, R21, R20 ;  /* 0x0000001415157221 */ /* 0x000fe40000010000 */
[----:B------:R-:W-:Y:S01]  /*90f0*/  FADD.FTZ R32, R32, R83 ;  /* 0x0000005320207221 */ /* 0x000fe20000010000 */
[----:B------:R-:W-:Y:S01]  /*9100*/  HMMA.16816.F32.BF16 R228, R12, R224, R8 ;  /* 0x000000e00ce4723c */ /* 0x000fe20000041808 */
[----:B------:R-:W-:Y:S02]  /*9110*/  FADD.FTZ R209, R0, R21 ;  /* 0x0000001500d17221 */ /* 0x000fe40000010000 */
[----:B------:R-:W-:-:S05]  /*9120*/  FADD.FTZ R207, R207, R32 ;  /* 0x00000020cfcf7221 */ /* 0x000fca0000010000 */
        /* <DEDUP_REMOVED lines=67> */
.L_x_2316:
[----:B------:R-:W-:-:S05]  /*9560*/  IMAD.MOV.U32 R2, RZ, RZ, c[0x0][0x1a0] ;  /* 0x00006800ff027624 */ /* 0x000fca00078e00ff */
[----:B------:R-:W-:-:S04]  /*9570*/  LEA R2, -R2, RZ, 0x8 ;  /* 0x000000ff02027211 */ /* 0x000fc800078e41ff */
[----:B------:R-:W-:Y:S02]  /*9580*/  SHF.R.S32.HI R0, RZ, 0x1f, R2 ;  /* 0x0000001fff007819 */ /* 0x000fe40000011402 */
.L_x_2317:
[----:B------:R-:W-:Y:S02]  /*9590*/  ISETP.GE.AND P0, PT, R232, c[0x0][0x220], PT ;  /* 0x00008800e8007a0c */ /* 0x000fe40003f06270 */
[----:B------:R-:W-:-:S04]  /*95a0*/  LEA R242, P5, R2, R242, 0x1 ;  /* 0x000000f202f27211 */ /* 0x000fc800078a08ff */
[----:B------:R-:W-:-:S07]  /*95b0*/  LEA.HI.X R243, R2, R243, R0, 0x1, P5 ;  /* 0x000000f302f37211 */ /* 0x000fce00028f0c00 */
[----:B------:R-:W-:Y:S01]  /*95c0*/  @!P0 IMAD.MOV.U32 R25, RZ, RZ, c[0x0][0x1a0] ;  /* 0x00006800ff198624 */ /* 0x000fe200078e00ff */
[----:B------:R-:W-:Y:S01]  /*95d0*/  @P0 STS [R215+0x5000], RZ ;  /* 0x005000ffd7000388 */ /* 0x000fe20000000800 */
[----:B------:R-:W-:Y:S02]  /*95e0*/  @!P0 IMAD.MOV.U32 R22, RZ, RZ, c[0x0][0x1a0] ;  /* 0x00006800ff168624 */ /* 0x000fe400078e00ff */
[----:B------:R-:W-:Y:S01]  /*95f0*/  @!P0 IMAD.MOV.U32 R20, RZ, RZ, c[0x0][0x1a0] ;  /* 0x00006800ff148624 */ /* 0x000fe200078e00ff */
[----:B------:R-:W-:Y:S01]  /*9600*/  @P0 STS [R215+0x5004], RZ ;  /* 0x005004ffd7000388 */ /* 0x000fe20000000800 */
[--C-:B------:R-:W-:Y:S02]  /*9610*/  @!P0 IMAD.MOV.U32 R40, RZ, RZ, R38.reuse ;  /* 0x000000ffff288224 */ /* 0x100fe400078e0026 */
[----:B------:R-:W-:Y:S01]  /*9620*/  @!P0 IMAD.MOV.U32 R4, RZ, RZ, R38 ;  /* 0x000000ffff048224 */ /* 0x000fe200078e0026 */
[----:B------:R-:W-:Y:S01]  /*9630*/  @P0 STS.64 [R215+0x5008], RZ ;  /* 0x005008ffd7000388 */ /* 0x000fe20000000a00 */
[----:B------:R-:W-:-:S02]  /*9640*/  @!P0 IMAD.MOV.U32 R5, RZ, RZ, R41 ;  /* 0x000000ffff058224 */ /* 0x000fc400078e0029 */
[----:B------:R-:W-:Y:S01]  /*9650*/  @!P0 IMAD.MOV.U32 R17, RZ, RZ, c[0x0][0x1a0] ;  /* 0x00006800ff118624 */ /* 0x000fe200078e00ff */
[----:B------:R-:W-:Y:S01]  /*9660*/  @!PT LDS RZ, [RZ] ;  /* 0x00000000fffff984 */ /* 0x000fe20000000800 */
[----:B------:R-:W-:Y:S01]  /*9670*/  @!PT LDS RZ, [RZ] ;  /* 0x00000000fffff984 */ /* 0x000fe20000000800 */
[----:B------:R-:W-:Y:S01]  /*9680*/  @!PT LDS RZ, [RZ] ;  /* 0x00000000fffff984 */ /* 0x000fe20000000800 */
[----:B------:R1:W-:Y:S01]  /*9690*/  @!P0 LDGSTS.E.BYPASS.LTC128B.128 [R215+0x5000], [R242.64] ;  /* 0x05000000f2d78fae */ /* 0x0003e2000b901d46 */
[----:B------:R-:W-:Y:S02]  /*96a0*/  @!P0 IMAD.MOV.U32 R19, RZ, RZ, c[0x0][0x1a0] ;  /* 0x00006800ff138624 */ /* 0x000fe400078e00ff */
[----:B------:R-:W-:Y:S01]  /*96b0*/  @!P0 IMAD.WIDE.U32 R24, R25, 0x60, R40 ;  /* 0x0000006019188825 */ /* 0x000fe200078e0028 */
[-C--:B------:R-:W-:Y:S01]  /*96c0*/  @!P0 LEA R7, P4, R17, R38.reuse, 0x5 ;  /* 0x0000002611078211 */ /* 0x080fe200078828ff */
[----:B------:R-:W-:Y:S01]  /*96d0*/  @P0 STS.128 [R215+0x5800], RZ ;  /* 0x005800ffd7000388 */ /* 0x000fe20000000c00 */
[----:B------:R-:W-:Y:S01]  /*96e0*/  @!P0 LEA R9, P3, R19, R38, 0x6 ;  /* 0x0000002613098211 */ /* 0x000fe200078630ff */
[--C-:B------:R-:W-:Y:S01]  /*96f0*/  @!P0 IMAD.WIDE.U32 R22, R22, 0xa0, R4.reuse ;  /* 0x000000a016168825 */ /* 0x100fe200078e0004 */
[C---:B------:R-:W-:Y:S02]  /*9700*/  @!P0 IADD3 R7, P6, R2.reuse, R7, RZ ;  /* 0x0000000702078210 */ /* 0x040fe40007fde0ff */
[----:B------:R-:W-:Y:S01]  /*9710*/  @!P0 IADD3 R9, P5, R2, R9, RZ ;  /* 0x0000000902098210 */ /* 0x000fe20007fbe0ff */
[----:B------:R-:W-:-:S04]  /*9720*/  @!P0 IMAD.WIDE.U32 R20, R20, 0xc0, R4 ;  /* 0x000000c014148825 */ /* 0x000fc800078e0004 */
[----:B------:R-:W-:Y:S02]  /*9730*/  @!P0 IMAD.MOV.U32 R4, RZ, RZ, c[0x0][0x1a4] ;  /* 0x00006900ff048624 */ /* 0x000fe400078e00ff */
[----:B------:R-:W-:Y:S02]  /*9740*/  @!P0 IMAD.MOV.U32 R40, RZ, RZ, c[0x0][0x1a4] ;  /* 0x00006900ff288624 */ /* 0x000fe400078e00ff */
[----:B------:R-:W-:Y:S01]  /*9750*/  @!P0 IMAD.MOV.U32 R15, RZ, RZ, c[0x0][0x1a4] ;  /* 0x00006900ff0f8624 */ /* 0x000fe200078e00ff */
[-C--:B------:R-:W-:Y:S01]  /*9760*/  @!P0 LEA.HI.X R17, R17, R41.reuse, R4, 0x5, P4 ;  /* 0x0000002911118211 */ /* 0x080fe200020f2c04 */
[----:B------:R-:W-:Y:S01]  /*9770*/  @!P0 IMAD.MOV.U32 R13, RZ, RZ, c[0x0][0x1a4] ;  /* 0x00006900ff0d8624 */ /* 0x000fe200078e00ff */
[----:B------:R-:W-:Y:S01]  /*9780*/  @!P0 LEA.HI.X R19, R19, R41, R40, 0x6, P3 ;  /* 0x0000002913138211 */ /* 0x000fe200018f3428 */
[----:B------:R-:W-:Y:S01]  /*9790*/  @!P0 IMAD.MOV.U32 R5, RZ, RZ, c[0x0][0x1a0] ;  /* 0x00006800ff058624 */ /* 0x000fe200078e00ff */
[C---:B------:R-:W-:Y:S01]  /*97a0*/  @!P0 IADD3 R8, P4, R2.reuse, R24, RZ ;  /* 0x0000001802088210 */ /* 0x040fe20007f9e0ff */
[----:B------:R-:W-:Y:S01]  /*97b0*/  @!P0 IMAD.MOV.U32 R26, RZ, RZ, c[0x0][0x1a0] ;  /* 0x00006800ff1a8624 */ /* 0x000fe200078e00ff */
[----:B------:R-:W-:Y:S01]  /*97c0*/  @!P0 IADD3 R10, P3, R2, R22, RZ ;  /* 0x00000016020a8210 */ /* 0x000fe20007f7e0ff */
[----:B------:R-:W-:Y:S01]  /*97d0*/  @!P0 IMAD.MOV.U32 R39, RZ, RZ, R41 ;  /* 0x000000ffff278224 */ /* 0x000fe200078e0029 */
[----:B------:R-:W-:Y:S01]  /*97e0*/  @!P0 LEA R11, P2, R5, R38, 0x7 ;  /* 0x00000026050b8211 */ /* 0x000fe200078438ff */
[----:B------:R-:W-:-:S02]  /*97f0*/  @!P0 IMAD R15, R15, 0x60, RZ ;  /* 0x000000600f0f8824 */ /* 0x000fc400078e02ff */
[----:B------:R-:W-:Y:S01]  /*9800*/  @!P0 IMAD R13, R13, 0xa0, RZ ;  /* 0x000000a00d0d8824 */ /* 0x000fe200078e02ff */
[----:B------:R-:W-:Y:S01]  /*9810*/  @!P0 LEA.HI.X R5, R5, R41, R40, 0x7, P2 ;  /* 0x0000002905058211 */ /* 0x000fe200010f3c28 */
[----:B------:R-:W-:Y:S01]  /*9820*/  @!P0 IMAD.MOV.U32 R6, RZ, RZ, c[0x0][0x1a4] ;  /* 0x00006900ff068624 */ /* 0x000fe200078e00ff */
[----:B------:R-:W-:Y:S01]  /*9830*/  @!P0 IADD3.X R15, R0, R25, R15, P4, !PT ;  /* 0x00000019000f8210 */ /* 0x000fe200027fe40f */
[----:B------:R-:W-:Y:S01]  /*9840*/  @!P0 IMAD.WIDE.U32 R26, R26, 0xe0, R38 ;  /* 0x000000e01a1a8825 */ /* 0x000fe200078e0026 */
[----:B------:R-:W-:Y:S02]  /*9850*/  @!P0 IADD3.X R13, R0, R23, R13, P3, !PT ;  /* 0x00000017000d8210 */ /* 0x000fe40001ffe40d */
[----:B------:R-:W-:Y:S01]  /*9860*/  @!P0 IADD3 R11, P4, R2, R11, RZ ;  /* 0x0000000b020b8210 */ /* 0x000fe20007f9e0ff */
[----:B------:R-:W-:Y:S01]  /*9870*/  @!P0 IMAD R23, R6, 0xc0, RZ ;  /* 0x000000c006178824 */ /* 0x000fe200078e02ff */
[----:B------:R-:W-:Y:S01]  /*9880*/  @!P0 IADD3 R6, P2, R2, R26, RZ ;  /* 0x0000001a02068210 */ /* 0x000fe20007f5e0ff */
[----:B------:R-:W-:Y:S01]  /*9890*/  @!P0 IMAD R25, R4, 0xe0, RZ ;  /* 0x000000e004198824 */ /* 0x000fe200078e02ff */
[----:B------:R-:W-:Y:S01]  /*98a0*/  @!P0 IADD3 R4, P3, R2, R20, RZ ;  /* 0x0000001402048210 */ /* 0x000fe20007f7e0ff */
[----:B------:R-:W-:-:S02]  /*98b0*/  @!P0 IMAD.X R2, R0, 0x1, R17, P6 ;  /* 0x0000000100028824 */ /* 0x000fc400030e0611 */
[C---:B------:R-:W-:Y:S01]  /*98c0*/  @!P0 IMAD.X R12, R0.reuse, 0x1, R19, P5 ;  /* 0x00000001000c8824 */ /* 0x040fe200028e0613 */
[----:B------:R-:W-:Y:S02]  /*98d0*/  @!P0 LEA R18, P5, R7, c[0x0][0x170], 0x1 ;  /* 0x00005c0007128a11 */ /* 0x000fe400078a08ff */
[C---:B------:R-:W-:Y:S02]  /*98e0*/  @!P0 IADD3.X R23, R0.reuse, R23, R21, P3, !PT ;  /* 0x0000001700178210 */ /* 0x040fe40001ffe415 */
[----:B------:R-:W-:Y:S02]  /*98f0*/  @!P0 LEA R16, P3, R9, c[0x0][0x170], 0x1 ;  /* 0x00005c0009108a11 */ /* 0x000fe400078608ff */
[C---:B------:R-:W-:Y:S01]  /*9900*/  @!P0 IADD3.X R25, R0.reuse, R27, R25, P2, !PT ;  /* 0x0000001b00198210 */ /* 0x040fe200017fe419 */
[----:B------:R-:W-:Y:S01]  /*9910*/  @!P0 IMAD.X R0, R0, 0x1, R5, P4 ;  /* 0x0000000100008824 */ /* 0x000fe200020e0605 */
[----:B------:R-:W-:Y:S02]  /*9920*/  @!P0 LEA R14, P2, R8, c[0x0][0x170], 0x1 ;  /* 0x00005c00080e8a11 */ /* 0x000fe400078408ff */
[----:B------:R-:W-:-:S02]  /*9930*/  @!P0 LEA.HI.X R19, R7, c[0x0][0x174], R2, 0x1, P5 ;  /* 0x00005d0007138a11 */ /* 0x000fc400028f0c02 */
[----:B------:R-:W-:Y:S02]  /*9940*/  @!P0 LEA.HI.X R17, R9, c[0x0][0x174], R12, 0x1, P3 ;  /* 0x00005d0009118a11 */ /* 0x000fe400018f0c0c */
[C---:B------:R-:W-:Y:S01]  /*9950*/  @!P0 LEA R26, P5, R11.reuse, c[0x0][0x170], 0x1 ;  /* 0x00005c000b1a8a11 */ /* 0x040fe200078a08ff */
        /* <DEDUP_REMOVED lines=46> */
[----:B------:R-:W3:Y:S04]  /*9c40*/  LDSM.16.M88.4 R100, [R203+0x1c00] ;  /* 0x001c0000cb64783b */ /* 0x000ee80000000200 */
[----:B------:R-:W3:Y:S04]  /*9c50*/  LDSM.16.M88.4 R92, [R203+0x2000] ;  /* 0x00200000cb5c783b */ /* 0x000ee80000000200 */
[----:B------:R-:W4:Y:S04]  /*9c60*/  LDSM.16.M88.4 R84, [R203+0x2400] ;  /* 0x00240000cb54783b */ /* 0x000f280000000200 */
[----:B------:R-:W4:Y:S04]  /*9c70*/  LDSM.16.M88.4 R76, [R203+0x2800] ;  /* 0x00280000cb4c783b */ /* 0x000f280000000200 */
[----:B------:R-:W4:Y:S04]  /*9c80*/  LDSM.16.M88.4 R68, [R203+0x2c00] ;  /* 0x002c0000cb44783b */ /* 0x000f280000000200 */
[----:B------:R-:W4:Y:S04]  /*9c90*/  LDSM.16.M88.4 R60, [R203+0x3000] ;  /* 0x00300000cb3c783b */ /* 0x000f280000000200 */
[----:B------:R-:W4:Y:S04]  /*9ca0*/  LDSM.16.M88.4 R52, [R203+0x3400] ;  /* 0x00340000cb34783b */ /* 0x000f280000000200 */
[----:B------:R-:W4:Y:S01]  /*9cb0*/  LDSM.16.M88.4 R44, [R203+0x3800] ;  /* 0x00380000cb2c783b */ /* 0x000f220000000200 */
[C---:B-1----:R-:W-:Y:S03]  /*9cc0*/  HMMA.16816.F32.BF16 R128, R4.reuse, R124, RZ ;  /* 0x0000007c0480723c */ /* 0x042fe600000418ff */
[----:B------:R-:W1:Y:S04]  /*9cd0*/  LDSM.16.M88.4 R36, [R203+0x3c00] ;  /* 0x003c0000cb24783b */ /* 0x000e680000000200 */
[----:B------:R-:W1:Y:S01]  /*9ce0*/  LDSM.16.M88.4 R28, [R203+0x4000] ;  /* 0x00400000cb1c783b */ /* 0x000e620000000200 */
[C---:B--2---:R-:W-:Y:S03]  /*9cf0*/  HMMA.16816.F32.BF16 R120, R4.reuse, R116, RZ ;  /* 0x000000740478723c */ /* 0x044fe600000418ff */
[----:B-----5:R-:W2:Y:S04]  /*9d00*/  LDSM.16.M88.4 R20, [R203+0x4400] ;  /* 0x00440000cb14783b */ /* 0x020ea80000000200 */
[----:B---3--:R-:W3:Y:S01]  /*9d10*/  LDSM.16.M88.4 R12, [R203+0x4800] ;  /* 0x00480000cb0c783b */ /* 0x008ee20000000200 */
[C---:B------:R-:W-:Y:S03]  /*9d20*/  HMMA.16816.F32.BF16 R112, R4.reuse, R108, RZ ;  /* 0x0000006c0470723c */ /* 0x040fe600000418ff */
[----:B------:R-:W5:Y:S04]  /*9d30*/  LDSM.16.M88.4 R136, [R203+0x4c00] ;  /* 0x004c0000cb88783b */ /* 0x000f680000000200 */
[----:B------:R-:W-:Y:S01]  /*9d40*/  LDSM.16.M88.4 R168, [R204] ;  /* 0x00000000cca8783b */ /* 0x000fe20000000200 */
[C---:B------:R-:W-:Y:S03]  /*9d50*/  HMMA.16816.F32.BF16 R104, R4.reuse, R100, RZ ;  /* 0x000000640468723c */ /* 0x040fe600000418ff */
[----:B------:R-:W1:Y:S04]  /*9d60*/  LDSM.16.M88.4 R144, [R197] ;  /* 0x00000000c590783b */ /* 0x000e680000000200 */
[----:B------:R-:W1:Y:S01]  /*9d70*/  LDSM.16.M88.4 R140, [R196] ;  /* 0x00000000c48c783b */ /* 0x000e620000000200 */
[C---:B------:R-:W-:Y:S03]  /*9d80*/  HMMA.16816.F32.BF16 R96, R4.reuse, R92, RZ ;  /* 0x0000005c0460723c */ /* 0x040fe600000418ff */
[----:B------:R-:W1:Y:S04]  /*9d90*/  LDSM.16.M88.4 R152, [R199] ;  /* 0x00000000c798783b */ /* 0x000e680000000200 */
[----:B------:R-:W-:Y:S01]  /*9da0*/  LDSM.16.M88.4 R148, [R198] ;  /* 0x00000000c694783b */ /* 0x000fe20000000200 */
[C---:B----4-:R-:W-:Y:S03]  /*9db0*/  HMMA.16816.F32.BF16 R88, R4.reuse, R84, RZ ;  /* 0x000000540458723c */ /* 0x050fe600000418ff */
[----:B------:R-:W-:Y:S04]  /*9dc0*/  LDSM.16.M88.4 R156, [R200] ;  /* 0x00000000c89c783b */ /* 0x000fe80000000200 */
[----:B------:R-:W-:Y:S01]  /*9dd0*/  LDSM.16.M88.4 R160, [R201] ;  /* 0x00000000c9a0783b */ /* 0x000fe20000000200 */
[C---:B------:R-:W-:Y:S03]  /*9de0*/  HMMA.16816.F32.BF16 R80, R4.reuse, R76, RZ ;  /* 0x0000004c0450723c */ /* 0x040fe600000418ff */
[----:B------:R-:W-:Y:S04]  /*9df0*/  LDSM.16.M88.4 R164, [R202] ;  /* 0x00000000caa4783b */ /* 0x000fe80000000200 */
[----:B------:R-:W0:Y:S01]  /*9e00*/  LDGDEPBAR ;  /* 0x00000000000079af */ /* 0x000e220000000000 */
[C---:B------:R-:W-:Y:S08]  /*9e10*/  HMMA.16816.F32.BF16 R72, R4.reuse, R68, RZ ;  /* 0x000000440448723c */ /* 0x040ff000000418ff */
[C---:B------:R-:W-:Y:S08]  /*9e20*/  HMMA.16816.F32.BF16 R64, R4.reuse, R60, RZ ;  /* 0x0000003c0440723c */ /* 0x040ff000000418ff */
[C---:B------:R-:W-:Y:S08]  /*9e30*/  HMMA.16816.F32.BF16 R56, R4.reuse, R52, RZ ;  /* 0x000000340438723c */ /* 0x040ff000000418ff */
[C---:B------:R-:W-:Y:S08]  /*9e40*/  HMMA.16816.F32.BF16 R48, R4.reuse, R44, RZ ;  /* 0x0000002c0430723c */ /* 0x040ff000000418ff */
[C---:B-1----:R-:W-:Y:S08]  /*9e50*/  HMMA.16816.F32.BF16 R40, R4.reuse, R36, RZ ;  /* 0x000000240428723c */ /* 0x042ff000000418ff */
        /* <DEDUP_REMOVED lines=19> */
[----:B------:R-:W-:Y:S01]  /*9f90*/  HMMA.16816.F32.BF16 R4, R4, R138, RZ ;  /* 0x0000008a0404723c */ /* 0x000fe200000418ff */
[----:B------:R-:W1:Y:S07]  /*9fa0*/  LDSM.16.M88.4 R136, [R195] ;  /* 0x00000000c388783b */ /* 0x000e6e0000000200 */
[C---:B------:R-:W-:Y:S08]  /*9fb0*/  HMMA.16816.F32.BF16 R88, R168.reuse, R144, R88 ;  /* 0x00000090a858723c */ /* 0x040ff00000041858 */
[C---:B------:R-:W-:Y:S01]  /*9fc0*/  HMMA.16816.F32.BF16 R84, R168.reuse, R146, R84 ;  /* 0x00000092a854723c */ /* 0x040fe20000041854 */
[----:B------:R-:W2:Y:S07]  /*9fd0*/  LDSM.16.M88.4 R144, [R193] ;  /* 0x00000000c190783b */ /* 0x000eae0000000200 */
[C---:B------:R-:W-:Y:S08]  /*9fe0*/  HMMA.16816.F32.BF16 R80, R168.reuse, R140, R80 ;  /* 0x0000008ca850723c */ /* 0x040ff00000041850 */
[C---:B------:R-:W-:Y:S01]  /*9ff0*/  HMMA.16816.F32.BF16 R76, R168.reuse, R142, R76 ;  /* 0x0000008ea84c723c */ /* 0x040fe2000004184c */
[----:B------:R-:W-:Y:S07]  /*a000*/  LDSM.16.M88.4 R140, [R192] ;  /* 0x00000000c08c783b */ /* 0x000fee0000000200 */
[C---:B------:R-:W-:Y:S08]  /*a010*/  HMMA.16816.F32.BF16 R104, R168.reuse, R152, R104 ;  /* 0x00000098a868723c */ /* 0x040ff00000041868 */
[C---:B-1----:R-:W-:Y:S08]  /*a020*/  HMMA.16816.F32.BF16 R72, R168.reuse, R136, R72 ;  /* 0x00000088a848723c */ /* 0x042ff00000041848 */
[C---:B------:R-:W-:Y:S01]  /*a030*/  HMMA.16816.F32.BF16 R68, R168.reuse, R138, R68 ;  /* 0x0000008aa844723c */ /* 0x040fe20000041844 */
[----:B------:R-:W1:Y:S07]  /*a040*/  LDSM.16.M88.4 R136, [R191] ;  /* 0x00000000bf88783b */ /* 0x000e6e0000000200 */
[C---:B------:R-:W-:Y:S01]  /*a050*/  HMMA.16816.F32.BF16 R100, R168.reuse, R154, R100 ;  /* 0x0000009aa864723c */ /* 0x040fe20000041864 */
[----:B------:R-:W-:Y:S07]  /*a060*/  LDSM.16.M88.4 R152, [R194] ;  /* 0x00000000c298783b */ /* 0x000fee0000000200 */
[C---:B------:R-:W-:Y:S08]  /*a070*/  HMMA.16816.F32.BF16 R96, R168.reuse, R148, R96 ;  /* 0x00000094a860723c */ /* 0x040ff00000041860 */
[C---:B------:R-:W-:Y:S01]  /*a080*/  HMMA.16816.F32.BF16 R92, R168.reuse, R150, R92 ;  /* 0x00000096a85c723c */ /* 0x040fe2000004185c */
[----:B------:R-:W-:Y:S07]  /*a090*/  LDSM.16.M88.4 R148, [R190] ;  /* 0x00000000be94783b */ /* 0x000fee0000000200 */
[C---:B--2---:R-:W-:Y:S08]  /*a0a0*/  HMMA.16816.F32.BF16 R56, R168.reuse, R144, R56 ;  /* 0x00000090a838723c */ /* 0x044ff00000041838 */
[C---:B------:R-:W-:Y:S01]  /*a0b0*/  HMMA.16816.F32.BF16 R52, R168.reuse, R146, R52 ;  /* 0x00000092a834723c */ /* 0x040fe20000041834 */
[----:B------:R-:W-:Y:S07]  /*a0c0*/  LDSM.16.M88.4 R144, [R189] ;  /* 0x00000000bd90783b */ /* 0x000fee0000000200 */
[C---:B-1----:R-:W-:Y:S08]  /*a0d0*/  HMMA.16816.F32.BF16 R40, R168.reuse, R136, R40 ;  /* 0x00000088a828723c */ /* 0x042ff00000041828 */
[C---:B------:R-:W-:Y:S01]  /*a0e0*/  HMMA.16816.F32.BF16 R36, R168.reuse, R138, R36 ;  /* 0x0000008aa824723c */ /* 0x040fe20000041824 */
[----:B------:R-:W1:Y:S07]  /*a0f0*/  LDSM.16.M88.4 R136, [R3] ;  /* 0x000000000388783b */ /* 0x000e6e0000000200 */
[C---:B------:R-:W-:Y:S08]  /*a100*/  HMMA.16816.F32.BF16 R48, R168.reuse, R140, R48 ;  /* 0x0000008ca830723c */ /* 0x040ff00000041830 */
[----:B------:R-:W-:Y:S01]  /*a110*/  HMMA.16816.F32.BF16 R44, R168, R142, R44 ;  /* 0x0000008ea82c723c */ /* 0x000fe2000004182c */
[----:B------:R-:W2:Y:S01]  /*a120*/  LDSM.16.M88.4 R140, [R188] ;  /* 0x00000000bc8c783b */ /* 0x000ea20000000200 */
[----:B------:R-:W-:-:S06]  /*a130*/  DEPBAR.LE SB0, 0x0 ;  /* 0x000080000000791a */ /* 0x000fcc0000000000 */
[C---:B------:R-:W-:Y:S07]  /*a140*/  HMMA.16816.F32.BF16 R112, R168.reuse, R156, R112 ;  /* 0x0000009ca870723c */ /* 0x040fee0000041870 */
[----:B------:R-:W-:Y:S01]  /*a150*/  IMAD.SHL.U32 R157, R211, 0x100, RZ ;  /* 0x00000100d39d7824 */ /* 0x000fe200078e00ff */
[----:B------:R-:W-:Y:S04]  /*a160*/  HMMA.16816.F32.BF16 R108, R168, R158, R108 ;  /* 0x0000009ea86c723c */ /* 0x000fe8000004186c */
[----:B------:R-:W-:-:S02]  /*a170*/  LOP3.LUT R0, R157, 0xf9, R208, 0xfe, !PT ;  /* 0x000000f99d007812 */ /* 0x000fc400078efed0 */
[C-C-:B------:R-:W-:Y:S02]  /*a180*/  LOP3.LUT R156, R157.reuse, 0x71, R208.reuse, 0xfe, !PT ;  /* 0x000000719d9c7812 */ /* 0x140fe400078efed0 */
[----:B------:R-:W-:Y:S01]  /*a190*/  I2F R132, R0 ;  /* 0x0000000000847306 */ /* 0x000fe20000201400 */
[C---:B-1----:R-:W-:Y:S01]  /*a1a0*/  HMMA.16816.F32.BF16 R4, R168.reuse, R138, R4 ;  /* 0x0000008aa804723c */ /* 0x042fe20000041804 */
[C-C-:B------:R-:W-:Y:S02]  /*a1b0*/  LOP3.LUT R158, R157.reuse, 0x78, R208.reuse, 0xfe, !PT ;  /* 0x000000789d9e7812 */ /* 0x140fe400078efed0 */
[C---:B------:R-:W-:Y:S02]  /*a1c0*/  ISETP.GE.AND P5, PT, R0.reuse, R174, PT ;  /* 0x000000ae0000720c */ /* 0x040fe40003fa6270 */
[----:B------:R-:W-:Y:S02]  /*a1d0*/  ISETP.GE.AND P4, PT, R0, R173, PT ;  /* 0x000000ad0000720c */ /* 0x000fe40003f86270 */
[----:B------:R-:W1:Y:S01]  /*a1e0*/  I2F R2, R156 ;  /* 0x0000009c00027306 */ /* 0x000e620000201400 */
[----:B------:R-:W-:Y:S01]  /*a1f0*/  HMMA.16816.F32.BF16 R64, R168, R152, R64 ;  /* 0x00000098a840723c */ /* 0x000fe20000041840 */
[----:B------:R-:W-:-:S02]  /*a200*/  LOP3.LUT R176, R157, 0x91, R208, 0xfe, !PT ;  /* 0x000000919db07812 */ /* 0x000fc400078efed0 */
[C-C-:B------:R-:W-:Y:S02]  /*a210*/  LOP3.LUT R178, R157.reuse, 0x98, R208.reuse, 0xfe, !PT ;  /* 0x000000989db27812 */ /* 0x140fe400078efed0 */
[CC--:B------:R-:W-:Y:S02]  /*a220*/  ISETP.GE.AND P3, PT, R156.reuse, R174.reuse, PT ;  /* 0x000000ae9c00720c */ /* 0x0c0fe40003f66270 */
[C-C-:B------:R-:W-:Y:S01]  /*a230*/  LOP3.LUT R153, R157.reuse, 0x79, R208.reuse, 0xfe, !PT ;  /* 0x000000799d997812 */ /* 0x140fe200078efed0 */
[----:B------:R-:W3:Y:S01]  /*a240*/  I2F R159, R158 ;  /* 0x0000009e009f7306 */ /* 0x000ee20000201400 */
[C---:B------:R-:W-:Y:S01]  /*a250*/  HMMA.16816.F32.BF16 R60, R168.reuse, R154, R60 ;  /* 0x0000009aa83c723c */ /* 0x040fe2000004183c */
[C-C-:B------:R-:W-:Y:S02]  /*a260*/  LOP3.LUT R179, R157.reuse, 0xa0, R208.reuse, 0xfe, !PT ;  /* 0x000000a09db37812 */ /* 0x140fe400078efed0 */
[----:B------:R-:W-:Y:S02]  /*a270*/  ISETP.GE.AND P2, PT, R156, R173, PT ;  /* 0x000000ad9c00720c */ /* 0x000fe40003f46270 */
[----:B------:R-:W-:Y:S01]  /*a280*/  ISETP.GE.AND P6, PT, R158, R174, PT ;  /* 0x000000ae9e00720c */ /* 0x000fe20003fc6270 */
[C---:B-1----:R-:W-:Y:S01]  /*a290*/  FFMA.FTZ R73, R206.reuse, R2, R73 ;  /* 0x00000002ce497223 */ /* 0x042fe20000010049 */
[----:B------:R-:W1:Y:S01]  /*a2a0*/  I2F R152, R153 ;  /* 0x0000009900987306 */ /* 0x000e620000201400 */
[C---:B------:R-:W-:Y:S01]  /*a2b0*/  HMMA.16816.F32.BF16 R120, R168.reuse, R160, R120 ;  /* 0x000000a0a878723c */ /* 0x040fe20000041878 */
[C-C-:B------:R-:W-:Y:S01]  /*a2c0*/  LOP3.LUT R154, R157.reuse, 0x80, R208.reuse, 0xfe, !PT ;  /* 0x000000809d9a7812 */ /* 0x140fe200078efed0 */
[CC--:B------:R-:W-:Y:S01]  /*a2d0*/  FFMA.FTZ R0, R206.reuse, R132.reuse, R5 ;  /* 0x00000084ce007223 */ /* 0x0c0fe20000010005 */
[C-C-:B------:R-:W-:Y:S01]  /*a2e0*/  LOP3.LUT R180, R157.reuse, 0xa1, R208.reuse, 0xfe, !PT ;  /* 0x000000a19db47812 */ /* 0x140fe200078efed0 */
[C---:B------:R-:W-:Y:S01]  /*a2f0*/  FFMA.FTZ R7, R206.reuse, R132, R7 ;  /* 0x00000084ce077223 */ /* 0x040fe20000010007 */
[C-C-:B------:R-:W-:Y:S01]  /*a300*/  LOP3.LUT R184, R157.reuse, 0xa9, R208.reuse, 0xfe, !PT ;  /* 0x000000a99db87812 */ /* 0x140fe200078efed0 */
[----:B------:R-:W-:Y:S01]  /*a310*/  FFMA.FTZ R75, R206, R2, R75 ;  /* 0x00000002ce4b7223 */ /* 0x000fe2000001004b */
[----:B------:R-:W-:Y:S01]  /*a320*/  LOP3.LUT R161, R157, 0x81, R208, 0xfe, !PT ;  /* 0x000000819da17812 */ /* 0x000fe200078efed0 */
[C---:B------:R-:W-:Y:S01]  /*a330*/  HMMA.16816.F32.BF16 R116, R168.reuse, R162, R116 ;  /* 0x000000a2a874723c */ /* 0x040fe20000041874 */
[----:B------:R-:W4:Y:S01]  /*a340*/  I2F R155, R154 ;  /* 0x0000009a009b7306 */ /* 0x000f220000201400 */
[----:B------:R-:W-:Y:S01]  /*a350*/  FSEL R0, R0, -INF , !P5 ;  /* 0xff80000000007808 */ /* 0x000fe20006800000 */
[----:B---3--:R-:W-:Y:S01]  /*a360*/  FFMA.FTZ R70, R206, R159, R70 ;  /* 0x0000009fce467223 */ /* 0x008fe20000010046 */
[----:B------:R-:W-:Y:S01]  /*a370*/  ISETP.GE.AND P5, PT, R158, R173, PT ;  /* 0x000000ad9e00720c */ /* 0x000fe20003fa6270 */
[C---:B------:R-:W-:Y:S01]  /*a380*/  FFMA.FTZ R68, R206.reuse, R159, R68 ;  /* 0x0000009fce447223 */ /* 0x040fe20000010044 */
[----:B------:R-:W-:Y:S01]  /*a390*/  FSEL R2, R7, -INF , !P4 ;  /* 0xff80000007027808 */ /* 0x000fe20006000000 */
[C---:B-1----:R-:W-:Y:S01]  /*a3a0*/  FFMA.FTZ R69, R206.reuse, R152, R69 ;  /* 0x00000098ce457223 */ /* 0x042fe20000010045 */
[----:B------:R-:W-:Y:S01]  /*a3b0*/  LOP3.LUT R162, R157, 0x88, R208, 0xfe, !PT ;  /* 0x000000889da27812 */ /* 0x000fe200078efed0 */
[----:B------:R-:W-:Y:S01]  /*a3c0*/  HMMA.16816.F32.BF16 R128, R168, R164, R128 ;  /* 0x000000a4a880723c */ /* 0x000fe20000041880 */
[----:B------:R-:W1:Y:S01]  /*a3d0*/  I2F R160, R161 ;  /* 0x000000a100a07306 */ /* 0x000e620000201400 */
[----:B------:R-:W-:Y:S01]  /*a3e0*/  ISETP.GE.AND P4, PT, R153, R174, PT ;  /* 0x000000ae9900720c */ /* 0x000fe20003f86270 */
[----:B------:R-:W-:Y:S01]  /*a3f0*/  FFMA.FTZ R71, R206, R152, R71 ;  /* 0x00000098ce477223 */ /* 0x000fe20000010047 */
[----:B------:R-:W-:-:S02]  /*a400*/  FSEL R68, R68, -INF , !P6 ;  /* 0xff80000044447808 */ /* 0x000fc40007000000 */
[----:B------:R-:W-:Y:S02]  /*a410*/  ISETP.GE.AND P6, PT, R154, R173, PT ;  /* 0x000000ad9a00720c */ /* 0x000fe40003fc6270 */
[C---:B------:R-:W-:Y:S01]  /*a420*/  HMMA.16816.F32.BF16 R124, R168.reuse, R166, R124 ;  /* 0x000000a6a87c723c */ /* 0x040fe2000004187c */
[C---:B------:R-:W-:Y:S01]  /*a430*/  LOP3.LUT R165, R157.reuse, 0x89, R208, 0xfe, !PT ;  /* 0x000000899da57812 */ /* 0x040fe200078efed0 */
[----:B------:R-:W3:Y:S01]  /*a440*/  I2F R163, R162 ;  /* 0x000000a200a37306 */ /* 0x000ee20000201400 */
[CC--:B----4-:R-:W-:Y:S01]  /*a450*/  FFMA.FTZ R64, R206.reuse, R155.reuse, R64 ;  /* 0x0000009bce407223 */ /* 0x0d0fe20000010040 */
[C---:B------:R-:W-:Y:S01]  /*a460*/  LOP3.LUT R181, R157.reuse, 0xb0, R208, 0xfe, !PT ;  /* 0x000000b09db57812 */ /* 0x040fe200078efed0 */
[C---:B------:R-:W-:Y:S01]  /*a470*/  FFMA.FTZ R138, R206.reuse, R155, R66 ;  /* 0x0000009bce8a7223 */ /* 0x040fe20000010042 */
[C-C-:B------:R-:W-:Y:S02]  /*a480*/  LOP3.LUT R185, R157.reuse, 0xb1, R208.reuse, 0xfe, !PT ;  /* 0x000000b19db97812 */ /* 0x140fe400078efed0 */
[----:B------:R-:W-:Y:S01]  /*a490*/  LOP3.LUT R166, R157, 0x90, R208, 0xfe, !PT ;  /* 0x000000909da67812 */ /* 0x000fe200078efed0 */
[----:B------:R-:W-:Y:S01]  /*a4a0*/  HMMA.16816.F32.BF16 R32, R168, R148, R32 ;  /* 0x00000094a820723c */ /* 0x000fe20000041820 */
[----:B------:R-:W4:Y:S01]  /*a4b0*/  I2F R164, R165 ;  /* 0x000000a500a47306 */ /* 0x000f220000201400 */
[-C--:B-1----:R-:W-:Y:S01]  /*a4c0*/  FFMA.FTZ R67, R206, R160.reuse, R67 ;  /* 0x000000a0ce437223 */ /* 0x082fe20000010043 */
[----:B------:R-:W-:Y:S01]  /*a4d0*/  FSEL R138, R138, -INF , !P6 ;  /* 0xff8000008a8a7808 */ /* 0x000fe20007000000 */
[----:B------:R-:W-:Y:S01]  /*a4e0*/  FFMA.FTZ R65, R206, R160, R65 ;  /* 0x000000a0ce417223 */ /* 0x000fe20000010041 */
[----:B------:R-:W-:-:S02]  /*a4f0*/  ISETP.GE.AND P6, PT, R165, R174, PT ;  /* 0x000000aea500720c */ /* 0x000fc40003fc6270 */
[C---:B------:R-:W-:Y:S01]  /*a500*/  LOP3.LUT R149, R157.reuse, 0x99, R208, 0xfe, !PT ;  /* 0x000000999d957812 */ /* 0x040fe200078efed0 */
[C---:B------:R-:W-:Y:S01]  /*a510*/  HMMA.16816.F32.BF16 R28, R168.reuse, R150, R28 ;  /* 0x00000096a81c723c */ /* 0x040fe2000004181c */
[----:B------:R-:W-:Y:S01]  /*a520*/  I2F R167, R166 ;  /* 0x000000a600a77306 */ /* 0x000fe20000201400 */
[CC--:B---3--:R-:W-:Y:S01]  /*a530*/  FFMA.FTZ R5, R206.reuse, R163.reuse, R60 ;  /* 0x000000a3ce057223 */ /* 0x0c8fe2000001003c */
[C---:B------:R-:W-:Y:S01]  /*a540*/  LOP3.LUT R186, R157.reuse, 0xb8, R208, 0xfe, !PT ;  /* 0x000000b89dba7812 */ /* 0x040fe200078efed0 */
[C---:B------:R-:W-:Y:S01]  /*a550*/  FFMA.FTZ R132, R206.reuse, R163, R62 ;  /* 0x000000a3ce847223 */ /* 0x040fe2000001003e */
[--C-:B------:R-:W-:Y:S02]  /*a560*/  LOP3.LUT R246, R157, 0xb9, R208.reuse, 0xfe, !PT ;  /* 0x000000b99df67812 */ /* 0x100fe400078efed0 */
[----:B------:R-:W-:Y:S01]  /*a570*/  FSEL R150, R73, -INF , !P3 ;  /* 0xff80000049967808 */ /* 0x000fe20005800000 */
[----:B------:R-:W-:Y:S01]  /*a580*/  HMMA.16816.F32.BF16 R24, R168, R144, R24 ;  /* 0x00000090a818723c */ /* 0x000fe20000041818 */
[----:B------:R-:W1:Y:S01]  /*a590*/  I2F R175, R176 ;  /* 0x000000b000af7306 */ /* 0x000e620000201400 */
[----:B------:R-:W-:Y:S01]  /*a5a0*/  ISETP.GE.AND P3, PT, R153, R173, PT ;  /* 0x000000ad9900720c */ /* 0x000fe20003f66270 */
[CC--:B----4-:R-:W-:Y:S01]  /*a5b0*/  FFMA.FTZ R7, R206.reuse, R164.reuse, R61 ;  /* 0x000000a4ce077223 */ /* 0x0d0fe2000001003d */
[C-C-:B------:R-:W-:Y:S01]  /*a5c0*/  LOP3.LUT R244, R157.reuse, 0xc0, R208.reuse, 0xfe, !PT ;  /* 0x000000c09df47812 */ /* 0x140fe200078efed0 */
[----:B------:R-:W-:Y:S01]  /*a5d0*/  FFMA.FTZ R164, R206, R164, R63 ;  /* 0x000000a4cea47223 */ /* 0x000fe2000001003f */
[----:B------:R-:W-:-:S02]  /*a5e0*/  LOP3.LUT R158, R157, 0xd0, R208, 0xfe, !PT ;  /* 0x000000d09d9e7812 */ /* 0x000fc400078efed0 */
[C---:B------:R-:W-:Y:S01]  /*a5f0*/  HMMA.16816.F32.BF16 R20, R168.reuse, R146, R20 ;  /* 0x00000092a814723c */ /* 0x040fe20000041814 */
[----:B------:R-:W3:Y:S01]  /*a600*/  I2F R177, R178 ;  /* 0x000000b200b17306 */ /* 0x000ee20000201400 */
[----:B------:R-:W-:Y:S02]  /*a610*/  FSEL R144, R75, -INF , !P2 ;  /* 0xff8000004b907808 */ /* 0x000fe40005000000 */
[----:B------:R-:W-:Y:S02]  /*a620*/  ISETP.GE.AND P2, PT, R154, R174, PT ;  /* 0x000000ae9a00720c */ /* 0x000fe40003f46270 */
[----:B------:R-:W-:Y:S02]  /*a630*/  FSEL R7, R7, -INF , !P6 ;  /* 0xff80000007077808 */ /* 0x000fe40007000000 */
[----:B--2---:R-:W-:Y:S01]  /*a640*/  HMMA.16816.F32.BF16 R12, R168, R142, R12 ;  /* 0x0000008ea80c723c */ /* 0x004fe2000004180c */
[----:B------:R-:W2:Y:S01]  /*a650*/  I2F R148, R149 ;  /* 0x0000009500947306 */ /* 0x000ea20000201400 */
[----:B------:R-:W-:-:S02]  /*a660*/  LOP3.LUT R146, R157, 0xa8, R208, 0xfe, !PT ;  /* 0x000000a89d927812 */ /* 0x000fc400078efed0 */
[----:B------:R-:W-:Y:S02]  /*a670*/  FSEL R66, R64, -INF , !P2 ;  /* 0xff80000040427808 */ /* 0x000fe40005000000 */
[-C--:B------:R-:W-:Y:S02]  /*a680*/  ISETP.GE.AND P2, PT, R162, R173.reuse, PT ;  /* 0x000000ada200720c */ /* 0x080fe40003f46270 */
[----:B------:R-:W-:Y:S01]  /*a690*/  FSEL R142, R70, -INF , !P5 ;  /* 0xff800000468e7808 */ /* 0x000fe20006800000 */
[----:B------:R-:W4:Y:S01]  /*a6a0*/  I2F R151, R179 ;  /* 0x000000b300977306 */ /* 0x000f220000201400 */
[----:B------:R-:W-:Y:S01]  /*a6b0*/  FSEL R70, R69, -INF , !P4 ;  /* 0xff80000045467808 */ /* 0x000fe20006000000 */
[C---:B------:R-:W-:Y:S01]  /*a6c0*/  HMMA.16816.F32.BF16 R16, R168.reuse, R140, R16 ;  /* 0x0000008ca810723c */ /* 0x040fe20000041810 */
[C---:B------:R-:W-:Y:S01]  /*a6d0*/  ISETP.GE.AND P4, PT, R161.reuse, R173, PT ;  /* 0x000000ada100720c */ /* 0x040fe20003f86270 */
[CC--:B-1----:R-:W-:Y:S01]  /*a6e0*/  FFMA.FTZ R69, R206.reuse, R175.reuse, R57 ;  /* 0x000000afce457223 */ /* 0x0c2fe20000010039 */
[-C--:B------:R-:W-:Y:S01]  /*a6f0*/  ISETP.GE.AND P5, PT, R161, R174.reuse, PT ;  /* 0x000000aea100720c */ /* 0x080fe20003fa6270 */
[----:B------:R-:W-:Y:S01]  /*a700*/  FFMA.FTZ R175, R206, R175, R59 ;  /* 0x000000afceaf7223 */ /* 0x000fe2000001003b */
[----:B------:R-:W-:Y:S01]  /*a710*/  FSEL R132, R132, -INF , !P2 ;  /* 0xff80000084847808 */ /* 0x000fe20005000000 */
[----:B------:R-:W1:Y:S01]  /*a720*/  I2F R145, R180 ;  /* 0x000000b400917306 */ /* 0x000e620000201400 */
[----:B------:R-:W-:Y:S01]  /*a730*/  FSEL R140, R71, -INF , !P3 ;  /* 0xff800000478c7808 */ /* 0x000fe20005800000 */
[----:B------:R-:W-:Y:S01]  /*a740*/  HMMA.16816.F32.BF16 R8, R168, R136, R8 ;  /* 0x00000088a808723c */ /* 0x000fe20000041808 */
[----:B------:R-:W-:Y:S01]  /*a750*/  ISETP.GE.AND P3, PT, R162, R174, PT ;  /* 0x000000aea200720c */ /* 0x000fe20003f66270 */
[C---:B---3--:R-:W-:Y:S01]  /*a760*/  FFMA.FTZ R71, R206.reuse, R177, R52 ;  /* 0x000000b1ce477223 */ /* 0x048fe20000010034 */
[----:B------:R-:W-:Y:S01]  /*a770*/  FSEL R252, R65, -INF , !P5 ;  /* 0xff80000041fc7808 */ /* 0x000fe20006800000 */
[CC--:B--2---:R-:W-:Y:S01]  /*a780*/  FFMA.FTZ R73, R206.reuse, R148.reuse, R53 ;  /* 0x00000094ce497223 */ /* 0x0c4fe20000010035 */
[----:B------:R-:W-:Y:S01]  /*a790*/  FSEL R5, R5, -INF , !P3 ;  /* 0xff80000005057808 */ /* 0x000fe20005800000 */
[----:B------:R-:W2:Y:S01]  /*a7a0*/  I2F R147, R146 ;  /* 0x0000009200937306 */ /* 0x000ea20000201400 */
[----:B------:R-:W-:Y:S01]  /*a7b0*/  FSEL R136, R67, -INF , !P4 ;  /* 0xff80000043887808 */ /* 0x000fe20006000000 */
[C---:B------:R-:W-:Y:S01]  /*a7c0*/  FFMA.FTZ R67, R206.reuse, R167, R56 ;  /* 0x000000a7ce437223 */ /* 0x040fe20000010038 */
[----:B------:R-:W-:Y:S01]  /*a7d0*/  ISETP.GE.AND P5, PT, R165, R173, PT ;  /* 0x000000ada500720c */ /* 0x000fe20003fa6270 */
[----:B------:R-:W-:Y:S01]  /*a7e0*/  FFMA.FTZ R167, R206, R167, R58 ;  /* 0x000000a7cea77223 */ /* 0x000fe2000001003a */
[-C--:B------:R-:W-:Y:S01]  /*a7f0*/  ISETP.GE.AND P3, PT, R166, R173.reuse, PT ;  /* 0x000000ada600720c */ /* 0x080fe20003f66270 */
[----:B------:R-:W-:Y:S01]  /*a800*/  FFMA.FTZ R55, R206, R148, R55 ;  /* 0x00000094ce377223 */ /* 0x000fe20000010037 */
[CC--:B------:R-:W-:Y:S01]  /*a810*/  ISETP.GE.AND P2, PT, R176.reuse, R174.reuse, PT ;  /* 0x000000aeb000720c */ /* 0x0c0fe20003f46270 */
[----:B------:R-:W3:Y:S01]  /*a820*/  I2F R182, R184 ;  /* 0x000000b800b67306 */ /* 0x000ee20000201400 */
[----:B------:R-:W-:Y:S01]  /*a830*/  ISETP.GE.AND P6, PT, R176, R173, PT ;  /* 0x000000adb000720c */ /* 0x000fe20003fc6270 */
[-C--:B----4-:R-:W-:Y:S01]  /*a840*/  FFMA.FTZ R75, R206, R151.reuse, R48 ;  /* 0x00000097ce4b7223 */ /* 0x090fe20000010030 */
[----:B------:R-:W-:Y:S01]  /*a850*/  FSEL R56, R164, -INF , !P5 ;  /* 0xff800000a4387808 */ /* 0x000fe20006800000 */
[C---:B------:R-:W-:Y:S01]  /*a860*/  FFMA.FTZ R50, R206.reuse, R151, R50 ;  /* 0x00000097ce327223 */ /* 0x040fe20000010032 */
[----:B------:R-:W-:Y:S01]  /*a870*/  FSEL R57, R167, -INF , !P3 ;  /* 0xff800000a7397808 */ /* 0x000fe20005800000 */
[----:B-1----:R-:W-:Y:S01]  /*a880*/  FFMA.FTZ R51, R206, R145, R51 ;  /* 0x00000091ce337223 */ /* 0x002fe20000010033 */
[-C--:B------:R-:W-:Y:S01]  /*a890*/  ISETP.GE.AND P5, PT, R178, R174.reuse, PT ;  /* 0x000000aeb200720c */ /* 0x080fe20003fa6270 */
[----:B------:R-:W1:Y:S01]  /*a8a0*/  I2F R187, R181 ;  /* 0x000000b500bb7306 */ /* 0x000e620000201400 */
[----:B------:R-:W-:Y:S01]  /*a8b0*/  ISETP.GE.AND P3, PT, R149, R174, PT ;  /* 0x000000ae9500720c */ /* 0x000fe20003f66270 */
[CC--:B--2---:R-:W-:Y:S01]  /*a8c0*/  FFMA.FTZ R143, R206.reuse, R147.reuse, R44 ;  /* 0x00000093ce8f7223 */ /* 0x0c4fe2000001002c */
[----:B------:R-:W-:Y:S01]  /*a8d0*/  LOP3.LUT R170, R157, 0xc1, R208, 0xfe, !PT ;  /* 0x000000c19daa7812 */ /* 0x000fe200078efed0 */
[C---:B------:R-:W-:Y:S01]  /*a8e0*/  FFMA.FTZ R46, R206.reuse, R147, R46 ;  /* 0x00000093ce2e7223 */ /* 0x040fe2000001002e */
[----:B------:R-:W-:Y:S01]  /*a8f0*/  FSEL R69, R69, -INF , !P2 ;  /* 0xff80000045457808 */ /* 0x000fe20005000000 */
[C---:B------:R-:W-:Y:S01]  /*a900*/  FFMA.FTZ R141, R206.reuse, R145, R49 ;  /* 0x00000091ce8d7223 */ /* 0x040fe20000010031 */
[----:B------:R-:W-:Y:S01]  /*a910*/  LOP3.LUT R168, R157, 0xc8, R208, 0xfe, !PT ;  /* 0x000000c89da87812 */ /* 0x000fe200078efed0 */
[----:B------:R-:W2:Y:S01]  /*a920*/  I2F R183, R185 ;  /* 0x000000b900b77306 */ /* 0x000ea20000201400 */
[----:B------:R-:W-:Y:S01]  /*a930*/  ISETP.GE.AND P2, PT, R149, R173, PT ;  /* 0x000000ad9500720c */ /* 0x000fe20003f46270 */
[C---:B------:R-:W-:Y:S01]  /*a940*/  FFMA.FTZ R54, R206.reuse, R177, R54 ;  /* 0x000000b1ce367223 */ /* 0x040fe20000010036 */
[----:B------:R-:W-:Y:S01]  /*a950*/  FSEL R52, R175, -INF , !P6 ;  /* 0xff800000af347808 */ /* 0x000fe20007000000 */
[C---:B---3--:R-:W-:Y:S01]  /*a960*/  FFMA.FTZ R145, R206.reuse, R182, R45 ;  /* 0x000000b6ce917223 */ /* 0x048fe2000001002d */
[----:B------:R-:W-:Y:S01]  /*a970*/  ISETP.GE.AND P6, PT, R179, R174, PT ;  /* 0x000000aeb300720c */ /* 0x000fe20003fc6270 */
[C---:B------:R-:W-:Y:S01]  /*a980*/  FFMA.FTZ R47, R206.reuse, R182, R47 ;  /* 0x000000b6ce2f7223 */ /* 0x040fe2000001002f */
[----:B------:R-:W-:Y:S01]  /*a990*/  FSEL R71, R71, -INF , !P5 ;  /* 0xff80000047477808 */ /* 0x000fe20006800000 */
[----:B------:R-:W3:Y:S01]  /*a9a0*/  I2F R139, R186 ;  /* 0x000000ba008b7306 */ /* 0x000ee20000201400 */
[----:B------:R-:W-:Y:S01]  /*a9b0*/  FSEL R73, R73, -INF , !P3 ;  /* 0xff80000049497808 */ /* 0x000fe20005800000 */
[-C--:B-1----:R-:W-:Y:S01]  /*a9c0*/  FFMA.FTZ R147, R206, R187.reuse, R40 ;  /* 0x000000bbce937223 */ /* 0x082fe20000010028 */
[----:B------:R-:W-:Y:S01]  /*a9d0*/  ISETP.GE.AND P4, PT, R166, R174, PT ;  /* 0x000000aea600720c */ /* 0x000fe20003f86270 */
[----:B------:R-:W-:Y:S01]  /*a9e0*/  FFMA.FTZ R42, R206, R187, R42 ;  /* 0x000000bbce2a7223 */ /* 0x000fe2000001002a */
[----:B------:R-:W-:-:S02]  /*a9f0*/  ISETP.GE.AND P5, PT, R179, R173, PT ;  /* 0x000000adb300720c */ /* 0x000fc40003fa6270 */
[----:B------:R-:W-:Y:S01]  /*aa00*/  ISETP.GE.AND P3, PT, R180, R173, PT ;  /* 0x000000adb400720c */ /* 0x000fe20003f66270 */
[----:B------:R-:W1:Y:S01]  /*aa10*/  I2F R245, R246 ;  /* 0x000000f600f57306 */ /* 0x000e620000201400 */
[----:B------:R-:W-:Y:S01]  /*aa20*/  FSEL R48, R55, -INF , !P2 ;  /* 0xff80000037307808 */ /* 0x000fe20005000000 */
[-C--:B--2---:R-:W-:Y:S01]  /*aa30*/  FFMA.FTZ R151, R206, R183.reuse, R41 ;  /* 0x000000b7ce977223 */ /* 0x084fe20000010029 */
[----:B------:R-:W-:Y:S01]  /*aa40*/  ISETP.GE.AND P2, PT, R146, R174, PT ;  /* 0x000000ae9200720c */ /* 0x000fe20003f46270 */
[----:B------:R-:W-:Y:S01]  /*aa50*/  FFMA.FTZ R43, R206, R183, R43 ;  /* 0x000000b7ce2b7223 */ /* 0x000fe2000001002b */
[----:B------:R-:W-:Y:S02]  /*aa60*/  FSEL R75, R75, -INF , !P6 ;  /* 0xff8000004b4b7808 */ /* 0x000fe40007000000 */
[----:B------:R-:W-:Y:S01]  /*aa70*/  ISETP.GE.AND P6, PT, R146, R173, PT ;  /* 0x000000ad9200720c */ /* 0x000fe20003fc6270 */
[----:B------:R-:W2:Y:S01]  /*aa80*/  I2F R171, R244 ;  /* 0x000000f400ab7306 */ /* 0x000ea20000201400 */
[----:B------:R-:W-:Y:S01]  /*aa90*/  LOP3.LUT R247, R157, 0xd1, R208, 0xfe, !PT ;  /* 0x000000d19df77812 */ /* 0x000fe200078efed0 */
[CC--:B---3--:R-:W-:Y:S01]  /*aaa0*/  FFMA.FTZ R38, R206.reuse, R139.reuse, R38 ;  /* 0x0000008bce267223 */ /* 0x0c8fe20000010026 */
[----:B------:R-:W-:Y:S01]  /*aab0*/  FSEL R67, R67, -INF , !P4 ;  /* 0xff80000043437808 */ /* 0x000fe20006000000 */
[----:B------:R-:W-:Y:S01]  /*aac0*/  FFMA.FTZ R149, R206, R139, R36 ;  /* 0x0000008bce957223 */ /* 0x000fe20000010024 */
[----:B------:R-:W-:-:S02]  /*aad0*/  FSEL R49, R50, -INF , !P5 ;  /* 0xff80000032317808 */ /* 0x000fc40006800000 */
[----:B------:R-:W-:Y:S01]  /*aae0*/  FSEL R44, R51, -INF , !P3 ;  /* 0xff800000332c7808 */ /* 0x000fe20005800000 */
[----:B------:R-:W-:Y:S01]  /*aaf0*/  I2F R137, R170 ;  /* 0x000000aa00897306 */ /* 0x000fe20000201400 */
[--C-:B------:R-:W-:Y:S01]  /*ab00*/  LOP3.LUT R210, R157, 0xc9, R208.reuse, 0xfe, !PT ;  /* 0x000000c99dd27812 */ /* 0x100fe200078efed0 */
[----:B-1----:R-:W-:Y:S01]  /*ab10*/  FFMA.FTZ R155, R206, R245, R37 ;  /* 0x000000f5ce9b7223 */ /* 0x002fe20000010025 */
[----:B------:R-:W-:Y:S01]  /*ab20*/  ISETP.GE.AND P4, PT, R178, R173, PT ;  /* 0x000000adb200720c */ /* 0x000fe20003f86270 */
[----:B------:R-:W-:Y:S01]  /*ab30*/  FFMA.FTZ R39, R206, R245, R39 ;  /* 0x000000f5ce277223 */ /* 0x000fe20000010027 */
[-C--:B------:R-:W-:Y:S02]  /*ab40*/  ISETP.GE.AND P5, PT, R184, R174.reuse, PT ;  /* 0x000000aeb800720c */ /* 0x080fe40003fa6270 */
[----:B------:R-:W-:Y:S01]  /*ab50*/  ISETP.GE.AND P3, PT, R181, R174, PT ;  /* 0x000000aeb500720c */ /* 0x000fe20003f66270 */
[----:B------:R-:W1:Y:S01]  /*ab60*/  I2F R169, R168 ;  /* 0x000000a800a97306 */ /* 0x000e620000201400 */
[----:B------:R-:W-:Y:S01]  /*ab70*/  LOP3.LUT R152, R157, 0xd8, R208, 0xfe, !PT ;  /* 0x000000d89d987812 */ /* 0x000fe200078efed0 */
[----:B--2---:R-:W-:Y:S01]  /*ab80*/  FFMA.FTZ R153, R206, R171, R32 ;  /* 0x000000abce997223 */ /* 0x004fe20000010020 */
[----:B------:R-:W-:-:S02]  /*ab90*/  FSEL R143, R143, -INF , !P2 ;  /* 0xff8000008f8f7808 */ /* 0x000fc40005000000 */
[----:B------:R-:W-:Y:S02]  /*aba0*/  LOP3.LUT R248, R157, 0xd9, R208, 0xfe, !PT ;  /* 0x000000d99df87812 */ /* 0x000fe400078efed0 */
[----:B------:R-:W-:Y:S01]  /*abb0*/  ISETP.GE.AND P2, PT, R181, R173, PT ;  /* 0x000000adb500720c */ /* 0x000fe20003f46270 */
[----:B------:R-:W2:Y:S01]  /*abc0*/  I2F R213, R158 ;  /* 0x0000009e00d57306 */ /* 0x000ea20000201400 */
[----:B------:R-:W-:Y:S02]  /*abd0*/  FSEL R45, R46, -INF , !P6 ;  /* 0xff8000002e2d7808 */ /* 0x000fe40007000000 */
[-C--:B------:R-:W-:Y:S02]  /*abe0*/  ISETP.GE.AND P6, PT, R185, R174.reuse, PT ;  /* 0x000000aeb900720c */ /* 0x080fe40003fc6270 */
[----:B------:R-:W-:Y:S02]  /*abf0*/  FSEL R53, R54, -INF , !P4 ;  /* 0xff80000036357808 */ /* 0x000fe40006000000 */
        /* <DEDUP_REMOVED lines=9> */
[----:B------:R-:W-:Y:S01]  /*ac90*/  LOP3.LUT R62, R157, 0xe1, R208, 0xfe, !PT ;  /* 0x000000e19d3e7812 */ /* 0x000fe200078efed0 */
[-C--:B--2---:R-:W-:Y:S01]  /*aca0*/  FFMA.FTZ R24, R206, R213.reuse, R24 ;  /* 0x000000d5ce187223 */ /* 0x084fe20000010018 */
[----:B------:R-:W-:Y:S01]  /*acb0*/  FSEL R41, R42, -INF , !P2 ;  /* 0xff8000002a297808 */ /* 0x000fe20005000000 */
[----:B------:R-:W-:Y:S01]  /*acc0*/  FFMA.FTZ R26, R206, R213, R26 ;  /* 0x000000d5ce1a7223 */ /* 0x000fe2000001001a */
[C---:B------:R-:W-:Y:S02]  /*acd0*/  ISETP.GE.AND P2, PT, R246.reuse, R174, PT ;  /* 0x000000aef600720c */ /* 0x040fe40003f46270 */
[----:B------:R-:W-:Y:S01]  /*ace0*/  FSEL R151, R151, -INF , !P6 ;  /* 0xff80000097977808 */ /* 0x000fe20007000000 */
[----:B------:R-:W2:Y:S01]  /*acf0*/  I2F R161, R152 ;  /* 0x0000009800a17306 */ /* 0x000ea20000201400 */
[----:B------:R-:W-:Y:S01]  /*ad00*/  ISETP.GE.AND P6, PT, R246, R173, PT ;  /* 0x000000adf600720c */ /* 0x000fe20003fc6270 */
[CC--:B---3--:R-:W-:Y:S01]  /*ad10*/  FFMA.FTZ R160, R206.reuse, R159.reuse, R25 ;  /* 0x0000009fcea07223 */ /* 0x0c8fe20000010019 */
[----:B------:R-:W-:Y:S01]  /*ad20*/  LOP3.LUT R63, R157, 0xe8, R208, 0xfe, !PT ;  /* 0x000000e89d3f7812 */ /* 0x000fe200078efed0 */
[----:B------:R-:W-:Y:S01]  /*ad30*/  FFMA.FTZ R27, R206, R159, R27 ;  /* 0x0000009fce1b7223 */ /* 0x000fe2000001001b */
[----:B------:R-:W-:-:S02]  /*ad40*/  FSEL R141, R141, -INF , !P4 ;  /* 0xff8000008d8d7808 */ /* 0x000fc40006000000 */
[----:B------:R-:W-:Y:S01]  /*ad50*/  FSEL R36, R43, -INF , !P5 ;  /* 0xff8000002b247808 */ /* 0x000fe20006800000 */
[----:B------:R-:W3:Y:S01]  /*ad60*/  I2F R64, R248 ;  /* 0x000000f800407306 */ /* 0x000ee20000201400 */
[----:B------:R-:W-:Y:S01]  /*ad70*/  FSEL R37, R38, -INF , !P3 ;  /* 0xff80000026257808 */ /* 0x000fe20005800000 */
[C---:B------:R-:W-:Y:S01]  /*ad80*/  FFMA.FTZ R38, R206.reuse, R171, R34 ;  /* 0x000000abce267223 */ /* 0x040fe20000010022 */
[C-C-:B------:R-:W-:Y:S01]  /*ad90*/  LOP3.LUT R162, R157.reuse, 0xe0, R208.reuse, 0xfe, !PT ;  /* 0x000000e09da27812 */ /* 0x140fe200078efed0 */
[----:B------:R-:W-:Y:S01]  /*ada0*/  FFMA.FTZ R34, R206, R137, R35 ;  /* 0x00000089ce227223 */ /* 0x000fe20000010023 */
[----:B------:R-:W-:Y:S01]  /*adb0*/  ISETP.GE.AND P4, PT, R184, R173, PT ;  /* 0x000000adb800720c */ /* 0x000fe20003f86270 */
[----:B-1----:R-:W-:Y:S01]  /*adc0*/  FFMA.FTZ R31, R206, R156, R31 ;  /* 0x0000009cce1f7223 */ /* 0x002fe2000001001f */
[----:B------:R-:W-:Y:S01]  /*add0*/  ISETP.GE.AND P5, PT, R244, R174, PT ;  /* 0x000000aef400720c */ /* 0x000fe20003fa6270 */
[----:B------:R-:W1:Y:S01]  /*ade0*/  I2F R60, R62 ;  /* 0x0000003e003c7306 */ /* 0x000e620000201400 */
[----:B------:R-:W-:Y:S01]  /*adf0*/  LOP3.LUT R163, R157, 0xe9, R208, 0xfe, !PT ;  /* 0x000000e99da37812 */ /* 0x000fe200078efed0 */
[CC--:B--2---:R-:W-:Y:S01]  /*ae00*/  FFMA.FTZ R22, R206.reuse, R161.reuse, R22 ;  /* 0x000000a1ce167223 */ /* 0x0c4fe20000010016 */
[----:B------:R-:W-:Y:S01]  /*ae10*/  FSEL R155, R155, -INF , !P2 ;  /* 0xff8000009b9b7808 */ /* 0x000fe20005000000 */
[----:B------:R-:W-:Y:S01]  /*ae20*/  FFMA.FTZ R20, R206, R161, R20 ;  /* 0x000000a1ce147223 */ /* 0x000fe20000010014 */
[----:B------:R-:W-:-:S02]  /*ae30*/  LOP3.LUT R166, R157, 0xf0, R208, 0xfe, !PT ;  /* 0x000000f09da67812 */ /* 0x000fc400078efed0 */
[----:B------:R-:W-:Y:S01]  /*ae40*/  ISETP.GE.AND P2, PT, R170, R173, PT ;  /* 0x000000adaa00720c */ /* 0x000fe20003f46270 */
[----:B------:R-:W2:Y:S01]  /*ae50*/  I2F R61, R63 ;  /* 0x0000003f003d7306 */ /* 0x000ea20000201400 */
[----:B------:R-:W-:Y:S01]  /*ae60*/  FSEL R32, R39, -INF , !P6 ;  /* 0xff80000027207808 */ /* 0x000fe20007000000 */
[----:B------:R-:W-:Y:S01]  /*ae70*/  FFMA.FTZ R39, R206, R137, R33 ;  /* 0x00000089ce277223 */ /* 0x000fe20000010021 */
[----:B------:R-:W-:Y:S01]  /*ae80*/  ISETP.GE.AND P6, PT, R168, R174, PT ;  /* 0x000000aea800720c */ /* 0x000fe20003fc6270 */
[CC--:B---3--:R-:W-:Y:S01]  /*ae90*/  FFMA.FTZ R148, R206.reuse, R64.reuse, R21 ;  /* 0x00000040ce947223 */ /* 0x0c8fe20000010015 */
[----:B------:R-:W-:Y:S01]  /*aea0*/  FSEL R40, R47, -INF , !P4 ;  /* 0xff8000002f287808 */ /* 0x000fe20006000000 */
[----:B------:R-:W-:Y:S01]  /*aeb0*/  FFMA.FTZ R23, R206, R64, R23 ;  /* 0x00000040ce177223 */ /* 0x000fe20000010017 */
[----:B------:R-:W-:Y:S01]  /*aec0*/  FSEL R153, R153, -INF , !P5 ;  /* 0xff80000099997808 */ /* 0x000fe20006800000 */
[----:B------:R-:W3:Y:S01]  /*aed0*/  I2F R65, R162 ;  /* 0x000000a200417306 */ /* 0x000ee20000201400 */
[----:B------:R-:W-:Y:S01]  /*aee0*/  ISETP.GE.AND P4, PT, R186, R174, PT ;  /* 0x000000aeba00720c */ /* 0x000fe20003f86270 */
[-C--:B-1----:R-:W-:Y:S01]  /*aef0*/  FFMA.FTZ R50, R206, R60.reuse, R17 ;  /* 0x0000003cce327223 */ /* 0x082fe20000010011 */
[----:B------:R-:W-:Y:S01]  /*af00*/  ISETP.GE.AND P5, PT, R168, R173, PT ;  /* 0x000000ada800720c */ /* 0x000fe20003fa6270 */
[----:B------:R-:W-:Y:S01]  /*af10*/  FFMA.FTZ R19, R206, R60, R19 ;  /* 0x0000003cce137223 */ /* 0x000fe20000010013 */
[----:B------:R-:W-:-:S02]  /*af20*/  LOP3.LUT R176, R157, 0xf8, R208, 0xfe, !PT ;  /* 0x000000f89db07812 */ /* 0x000fc400078efed0 */
[-C--:B------:R-:W-:Y:S01]  /*af30*/  ISETP.GE.AND P3, PT, R170, R174.reuse, PT ;  /* 0x000000aeaa00720c */ /* 0x080fe20003f66270 */
        /* <DEDUP_REMOVED lines=8> */
[----:B------:R-:W-:Y:S01]  /*afc0*/  FSEL R149, R149, -INF , !P4 ;  /* 0xff80000095957808 */ /* 0x000fe20006000000 */
[-C--:B---3--:R-:W-:Y:S01]  /*afd0*/  FFMA.FTZ R18, R206, R65.reuse, R18 ;  /* 0x00000041ce127223 */ /* 0x088fe20000010012 */
[----:B------:R-:W-:Y:S01]  /*afe0*/  FSEL R35, R30, -INF , !P5 ;  /* 0xff8000001e237808 */ /* 0x000fe20006800000 */
[C---:B------:R-:W-:Y:S01]  /*aff0*/  FFMA.FTZ R158, R206.reuse, R156, R29 ;  /* 0x0000009cce9e7223 */ /* 0x040fe2000001001d */
[----:B------:R-:W-:Y:S01]  /*b000*/  LOP3.LUT R175, R157, 0xf1, R208, 0xfe, !PT ;  /* 0x000000f19daf7812 */ /* 0x000fe200078efed0 */
[----:B------:R-:W-:Y:S01]  /*b010*/  FFMA.FTZ R16, R206, R65, R16 ;  /* 0x00000041ce107223 */ /* 0x000fe20000010010 */
[----:B------:R-:W-:Y:S01]  /*b020*/  ISETP.GE.AND P4, PT, R244, R173, PT ;  /* 0x000000adf400720c */ /* 0x000fe20003f86270 */
[----:B------:R-:W3:Y:S01]  /*b030*/  I2F R167, R176 ;  /* 0x000000b000a77306 */ /* 0x000ee20000201400 */
[----:B------:R-:W-:Y:S01]  /*b040*/  FSEL R137, R39, -INF , !P3 ;  /* 0xff80000027897808 */ /* 0x000fe20005800000 */
[----:B-1----:R-:W-:Y:S01]  /*b050*/  FFMA.FTZ R15, R206, R58, R15 ;  /* 0x0000003ace0f7223 */ /* 0x002fe2000001000f */
[----:B------:R-:W-:-:S02]  /*b060*/  ISETP.GE.AND P5, PT, R247, R174, PT ;  /* 0x000000aef700720c */ /* 0x000fc40003fa6270 */
[C---:B------:R-:W-:Y:S02]  /*b070*/  LOP3.LUT R182, R157.reuse, 0x9, R208, 0xfe, !PT ;  /* 0x000000099db67812 */ /* 0x040fe400078efed0 */
[----:B------:R-:W-:Y:S01]  /*b080*/  ISETP.GE.AND P3, PT, R210, R173, PT ;  /* 0x000000add200720c */ /* 0x000fe20003f66270 */
[----:B------:R-:W1:Y:S01]  /*b090*/  I2F R165, R175 ;  /* 0x000000af00a57306 */ /* 0x000e620000201400 */
[----:B------:R-:W-:Y:S01]  /*b0a0*/  FSEL R164, R24, -INF , !P2 ;  /* 0xff80000018a47808 */ /* 0x000fe20005000000 */
[----:B--2---:R-:W-:Y:S01]  /*b0b0*/  FFMA.FTZ R8, R206, R59, R8 ;  /* 0x0000003bce087223 */ /* 0x004fe20000010008 */
[----:B------:R-:W-:Y:S01]  /*b0c0*/  ISETP.GE.AND P2, PT, R152, R173, PT ;  /* 0x000000ad9800720c */ /* 0x000fe20003f46270 */
[----:B------:R-:W-:Y:S01]  /*b0d0*/  FFMA.FTZ R59, R206, R59, R10 ;  /* 0x0000003bce3b7223 */ /* 0x000fe2000001000a */
[----:B------:R-:W-:Y:S02]  /*b0e0*/  FSEL R39, R26, -INF , !P6 ;  /* 0xff8000001a277808 */ /* 0x000fe40007000000 */
[----:B------:R-:W-:Y:S01]  /*b0f0*/  LOP3.LUT R179, R157, R208, RZ, 0xfc, !PT ;  /* 0x000000d09db37212 */ /* 0x000fe200078efcff */
[----:B------:R-:W2:Y:S01]  /*b100*/  I2F R180, R182 ;  /* 0x000000b600b47306 */ /* 0x000ea20000201400 */
[----:B------:R-:W-:Y:S01]  /*b110*/  ISETP.GE.AND P6, PT, R248, R174, PT ;  /* 0x000000aef800720c */ /* 0x000fe20003fc6270 */
[-C--:B---3--:R-:W-:Y:S01]  /*b120*/  FFMA.FTZ R4, R206, R167.reuse, R4 ;  /* 0x000000a7ce047223 */ /* 0x088fe20000010004 */
[----:B------:R-:W-:Y:S01]  /*b130*/  FSEL R33, R38, -INF , !P4 ;  /* 0xff80000026217808 */ /* 0x000fe20006000000 */
[----:B------:R-:W-:Y:S01]  /*b140*/  FFMA.FTZ R6, R206, R167, R6 ;  /* 0x000000a7ce067223 */ /* 0x000fe20000010006 */
[----:B------:R-:W-:-:S02]  /*b150*/  FSEL R160, R160, -INF , !P5 ;  /* 0xff800000a0a07808 */ /* 0x000fc40006800000 */
[----:B------:R-:W-:Y:S01]  /*b160*/  FSEL R38, R31, -INF , !P3 ;  /* 0xff8000001f267808 */ /* 0x000fe20005800000 */
[----:B------:R-:W-:Y:S01]  /*b170*/  I2F R177, R179 ;  /* 0x000000b300b17306 */ /* 0x000fe20000201400 */
[----:B------:R-:W-:Y:S01]  /*b180*/  ISETP.GE.AND P5, PT, R248, R173, PT ;  /* 0x000000adf800720c */ /* 0x000fe20003fa6270 */
[CC--:B-1----:R-:W-:Y:S01]  /*b190*/  FFMA.FTZ R11, R206.reuse, R165.reuse, R11 ;  /* 0x000000a5ce0b7223 */ /* 0x0c2fe2000001000b */
[----:B------:R-:W-:Y:S01]  /*b1a0*/  LOP3.LUT R171, R157, 0x20, R208, 0xfe, !PT ;  /* 0x000000209dab7812 */ /* 0x000fe200078efed0 */
[----:B------:R-:W-:Y:S01]  /*b1b0*/  FFMA.FTZ R9, R206, R165, R9 ;  /* 0x000000a5ce097223 */ /* 0x000fe20000010009 */
[-C--:B------:R-:W-:Y:S02]  /*b1c0*/  ISETP.GE.AND P3, PT, R152, R174.reuse, PT ;  /* 0x000000ae9800720c */ /* 0x080fe40003f66270 */
[----:B------:R-:W-:Y:S01]  /*b1d0*/  FSEL R43, R22, -INF , !P2 ;  /* 0xff800000162b7808 */ /* 0x000fe20005000000 */
[----:B------:R-:W-:Y:S01]  /*b1e0*/  I2F R168, R171 ;  /* 0x000000ab00a87306 */ /* 0x000fe20000201400 */
[----:B------:R-:W-:Y:S01]  /*b1f0*/  ISETP.GE.AND P2, PT, R62, R174, PT ;  /* 0x000000ae3e00720c */ /* 0x000fe20003f46270 */
[----:B--2---:R-:W-:Y:S01]  /*b200*/  FFMA.FTZ R10, R206, R180, R125 ;  /* 0x000000b4ce0a7223 */ /* 0x004fe2000001007d */
[----:B------:R-:W-:-:S02]  /*b210*/  FSEL R148, R148, -INF , !P6 ;  /* 0xff80000094947808 */ /* 0x000fc40007000000 */
[--C-:B------:R-:W-:Y:S02]  /*b220*/  LOP3.LUT R183, R157, 0x11, R208.reuse, 0xfe, !PT ;  /* 0x000000119db77812 */ /* 0x100fe400078efed0 */
[----:B------:R-:W-:Y:S02]  /*b230*/  ISETP.GE.AND P6, PT, R62, R173, PT ;  /* 0x000000ad3e00720c */ /* 0x000fe40003fc6270 */
[----:B------:R-:W-:Y:S01]  /*b240*/  FSEL R46, R23, -INF , !P5 ;  /* 0xff800000172e7808 */ /* 0x000fe20006800000 */
[----:B------:R-:W1:Y:S01]  /*b250*/  I2F R184, R183 ;  /* 0x000000b700b87306 */ /* 0x000e620000201400 */
[----:B------:R-:W-:Y:S02]  /*b260*/  LOP3.LUT R251, R157, 0x8, R208, 0xfe, !PT ;  /* 0x000000089dfb7812 */ /* 0x000fe400078efed0 */
[----:B------:R-:W-:Y:S02]  /*b270*/  FSEL R152, R20, -INF , !P3 ;  /* 0xff80000014987808 */ /* 0x000fe40005800000 */
[----:B------:R-:W-:-:S02]  /*b280*/  ISETP.GE.AND P5, PT, R63, R174, PT ;  /* 0x000000ae3f00720c */ /* 0x000fc40003fa6270 */
[-C--:B------:R-:W-:Y:S01]  /*b290*/  ISETP.GE.AND P3, PT, R162, R173.reuse, PT ;  /* 0x000000ada200720c */ /* 0x080fe20003f66270 */
[----:B------:R-:W-:Y:S01]  /*b2a0*/  I2F R181, R251 ;  /* 0x000000fb00b57306 */ /* 0x000fe20000201400 */
[----:B------:R-:W-:Y:S02]  /*b2b0*/  FSEL R50, R50, -INF , !P2 ;  /* 0xff80000032327808 */ /* 0x000fe40005000000 */
[----:B------:R-:W-:Y:S02]  /*b2c0*/  ISETP.GE.AND P2, PT, R163, R173, PT ;  /* 0x000000ada300720c */ /* 0x000fe40003f46270 */
[----:B------:R-:W-:Y:S02]  /*b2d0*/  FSEL R51, R19, -INF , !P6 ;  /* 0xff80000013337808 */ /* 0x000fe40007000000 */
[----:B------:R-:W-:Y:S02]  /*b2e0*/  LOP3.LUT R169, R157, 0x28, R208, 0xfe, !PT ;  /* 0x000000289da97812 */ /* 0x000fe400078efed0 */
[----:B------:R-:W-:-:S02]  /*b2f0*/  ISETP.GE.AND P6, PT, R166, R174, PT ;  /* 0x000000aea600720c */ /* 0x000fc40003fc6270 */
[----:B------:R-:W-:Y:S01]  /*b300*/  FSEL R54, R12, -INF , !P5 ;  /* 0xff8000000c367808 */ /* 0x000fe20006800000 */
[----:B------:R-:W-:Y:S01]  /*b310*/  FFMA.FTZ R12, R206, R58, R13 ;  /* 0x0000003ace0c7223 */ /* 0x000fe2000001000d */
[--C-:B------:R-:W-:Y:S01]  /*b320*/  LOP3.LUT R245, R157, 0x19, R208.reuse, 0xfe, !PT ;  /* 0x000000199df57812 */ /* 0x100fe200078efed0 */
[----:B------:R-:W-:Y:S01]  /*b330*/  I2F R28, R169 ;  /* 0x000000a9001c7306 */ /* 0x000fe20000201400 */
[----:B------:R-:W-:Y:S02]  /*b340*/  ISETP.GE.AND P4, PT, R210, R174, PT ;  /* 0x000000aed200720c */ /* 0x000fe40003f86270 */
[----:B------:R-:W-:Y:S01]  /*b350*/  FSEL R47, R18, -INF , !P3 ;  /* 0xff800000122f7808 */ /* 0x000fe20005800000 */
[----:B-1----:R-:W-:Y:S01]  /*b360*/  FFMA.FTZ R18, R206, R184, R121 ;  /* 0x000000b8ce127223 */ /* 0x002fe20000010079 */
[----:B------:R-:W-:Y:S02]  /*b370*/  ISETP.GE.AND P3, PT, R163, R174, PT ;  /* 0x000000aea300720c */ /* 0x000fe40003f66270 */
[----:B------:R-:W-:Y:S01]  /*b380*/  FSEL R60, R15, -INF , !P2 ;  /* 0xff8000000f3c7808 */ /* 0x000fe20005000000 */
[----:B------:R-:W1:Y:S01]  /*b390*/  I2F R170, R245 ;  /* 0x000000f500aa7306 */ /* 0x000e620000201400 */
[----:B------:R-:W-:-:S02]  /*b3a0*/  LOP3.LUT R185, R157, 0x10, R208, 0xfe, !PT ;  /* 0x000000109db97812 */ /* 0x000fc400078efed0 */
[----:B------:R-:W-:Y:S02]  /*b3b0*/  ISETP.GE.AND P2, PT, R176, R174, PT ;  /* 0x000000aeb000720c */ /* 0x000fe40003f46270 */
[----:B------:R-:W-:Y:S02]  /*b3c0*/  FSEL R61, R8, -INF , !P6 ;  /* 0xff800000083d7808 */ /* 0x000fe40007000000 */
[-C--:B------:R-:W-:Y:S01]  /*b3d0*/  ISETP.GE.AND P6, PT, R176, R173.reuse, PT ;  /* 0x000000adb000720c */ /* 0x080fe20003fc6270 */
[----:B------:R-:W2:Y:S01]  /*b3e0*/  I2F R187, R185 ;  /* 0x000000b900bb7306 */ /* 0x000ea20000201400 */
[----:B------:R-:W-:Y:S02]  /*b3f0*/  LOP3.LUT R249, R157, 0x1, R208, 0xfe, !PT ;  /* 0x000000019df97812 */ /* 0x000fe400078efed0 */
[----:B------:R-:W-:Y:S02]  /*b400*/  FSEL R158, R158, -INF , !P4 ;  /* 0xff8000009e9e7808 */ /* 0x000fe40006000000 */
[----:B------:R-:W-:-:S02]  /*b410*/  ISETP.GE.AND P5, PT, R166, R173, PT ;  /* 0x000000ada600720c */ /* 0x000fc40003fa6270 */
[----:B------:R-:W-:Y:S01]  /*b420*/  ISETP.GE.AND P4, PT, R247, R173, PT ;  /* 0x000000adf700720c */ /* 0x000fe20003f86270 */
[----:B------:R-:W3:Y:S01]  /*b430*/  I2F R178, R249 ;  /* 0x000000f900b27306 */ /* 0x000ee20000201400 */
[----:B------:R-:W-:Y:S01]  /*b440*/  LOP3.LUT R31, R157, 0x30, R208, 0xfe, !PT ;  /* 0x000000309d1f7812 */ /* 0x000fe200078efed0 */
[----:B-1----:R-:W-:Y:S01]  /*b450*/  FFMA.FTZ R117, R206, R170, R117 ;  /* 0x000000aace757223 */ /* 0x002fe20000010075 */
[----:B------:R-:W-:Y:S01]  /*b460*/  FSEL R58, R12, -INF , !P3 ;  /* 0xff8000000c3a7808 */ /* 0x000fe20005800000 */
[----:B------:R-:W-:Y:S01]  /*b470*/  FFMA.FTZ R12, R206, R181, R124 ;  /* 0x000000b5ce0c7223 */ /* 0x000fe2000001007c */
[----:B------:R-:W-:Y:S02]  /*b480*/  ISETP.GE.AND P3, PT, R175, R173, PT ;  /* 0x000000adaf00720c */ /* 0x000fe40003f66270 */
[----:B------:R-:W-:Y:S01]  /*b490*/  FSEL R65, R4, -INF , !P2 ;  /* 0xff80000004417808 */ /* 0x000fe20005000000 */
[----:B------:R-:W-:Y:S01]  /*b4a0*/  I2F R213, R31 ;  /* 0x0000001f00d57306 */ /* 0x000fe20000201400 */
[----:B------:R-:W-:Y:S01]  /*b4b0*/  LOP3.LUT R244, R157, 0x21, R208, 0xfe, !PT ;  /* 0x000000219df47812 */ /* 0x000fe200078efed0 */
[----:B--2---:R-:W-:Y:S01]  /*b4c0*/  FFMA.FTZ R22, R206, R187, R120 ;  /* 0x000000bbce167223 */ /* 0x004fe20000010078 */
[----:B------:R-:W-:-:S02]  /*b4d0*/  ISETP.GE.AND P2, PT, R182, R174, PT ;  /* 0x000000aeb600720c */ /* 0x000fc40003f46270 */
[----:B------:R-:W-:Y:S01]  /*b4e0*/  FSEL R64, R6, -INF , !P6 ;  /* 0xff80000006407808 */ /* 0x000fe20007000000 */
[C---:B------:R-:W-:Y:S01]  /*b4f0*/  FFMA.FTZ R6, R206.reuse, R177, R128 ;  /* 0x000000b1ce067223 */ /* 0x040fe20000010080 */
[----:B------:R-:W-:Y:S01]  /*b500*/  FSEL R59, R59, -INF , !P5 ;  /* 0xff8000003b3b7808 */ /* 0x000fe20006800000 */
[----:B------:R-:W-:Y:S01]  /*b510*/  I2F R210, R244 ;  /* 0x000000f400d27306 */ /* 0x000fe20000201400 */
[----:B------:R-:W-:Y:S01]  /*b520*/  LOP3.LUT R139, R157, 0x18, R208, 0xfe, !PT ;  /* 0x000000189d8b7812 */ /* 0x000fe200078efed0 */
[----:B---3--:R-:W-:Y:S01]  /*b530*/  FFMA.FTZ R4, R206, R178, R129 ;  /* 0x000000b2ce047223 */ /* 0x008fe20000010081 */
[----:B------:R-:W-:Y:S02]  /*b540*/  FSEL R42, R27, -INF , !P4 ;  /* 0xff8000001b2a7808 */ /* 0x000fe40006000000 */
[-C--:B------:R-:W-:Y:S02]  /*b550*/  ISETP.GE.AND P5, PT, R179, R174.reuse, PT ;  /* 0x000000aeb300720c */ /* 0x080fe40003fa6270 */
[----:B------:R-:W-:Y:S01]  /*b560*/  ISETP.GE.AND P4, PT, R162, R174, PT ;  /* 0x000000aea200720c */ /* 0x000fe20003f86270 */
[----:B------:R-:W1:Y:S01]  /*b570*/  I2F R186, R139 ;  /* 0x0000008b00ba7306 */ /* 0x000e620000201400 */
[----:B------:R-:W-:Y:S01]  /*b580*/  FSEL R62, R11, -INF , !P3 ;  /* 0xff8000000b3e7808 */ /* 0x000fe20005800000 */
[----:B------:R-:W-:Y:S01]  /*b590*/  FFMA.FTZ R11, R206, R168, R112 ;  /* 0x000000a8ce0b7223 */ /* 0x000fe20000010070 */
[----:B------:R-:W-:-:S02]  /*b5a0*/  FSEL R10, R10, -INF , !P2 ;  /* 0xff8000000a0a7808 */ /* 0x000fc40005000000 */
[--C-:B------:R-:W-:Y:S02]  /*b5b0*/  LOP3.LUT R27, R157, 0x38, R208.reuse, 0xfe, !PT ;  /* 0x000000389d1b7812 */ /* 0x100fe400078efed0 */
[----:B------:R-:W-:Y:S02]  /*b5c0*/  ISETP.GE.AND P2, PT, R171, R174, PT ;  /* 0x000000aeab00720c */ /* 0x000fe40003f46270 */
[C-C-:B------:R-:W-:Y:S01]  /*b5d0*/  LOP3.LUT R25, R157.reuse, 0x31, R208.reuse, 0xfe, !PT ;  /* 0x000000319d197812 */ /* 0x140fe200078efed0 */
[----:B------:R-:W-:Y:S01]  /*b5e0*/  I2F R159, R27 ;  /* 0x0000001b009f7306 */ /* 0x000fe20000201400 */
[----:B------:R-:W-:Y:S02]  /*b5f0*/  FSEL R6, R6, -INF , !P5 ;  /* 0xff80000006067808 */ /* 0x000fe40006800000 */
[----:B------:R-:W-:Y:S02]  /*b600*/  LOP3.LUT R29, R157, 0x29, R208, 0xfe, !PT ;  /* 0x000000299d1d7812 */ /* 0x000fe400078efed0 */
[----:B------:R-:W-:Y:S01]  /*b610*/  FSEL R146, R16, -INF , !P4 ;  /* 0xff80000010927808 */ /* 0x000fe20006000000 */
[----:B-1----:R-:W-:Y:S01]  /*b620*/  FFMA.FTZ R128, R206, R186, R116 ;  /* 0x000000bace807223 */ /* 0x002fe20000010074 */
[----:B------:R-:W-:Y:S01]  /*b630*/  ISETP.GE.AND P5, PT, R183, R174, PT ;  /* 0x000000aeb700720c */ /* 0x000fe20003fa6270 */
[----:B------:R1:W-:Y:S01]  /*b640*/  I2F R24, R25 ;  /* 0x0000001900187306 */ /* 0x0003e20000201400 */
[----:B------:R-:W-:-:S02]  /*b650*/  ISETP.GE.AND P4, PT, R63, R173, PT ;  /* 0x000000ad3f00720c */ /* 0x000fc40003f86270 */
[-C--:B------:R-:W-:Y:S02]  /*b660*/  ISETP.GE.AND P3, PT, R251, R174.reuse, PT ;  /* 0x000000aefb00720c */ /* 0x080fe40003f66270 */
[----:B------:R-:W-:Y:S02]  /*b670*/  FSEL R11, R11, -INF , !P2 ;  /* 0xff8000000b0b7808 */ /* 0x000fe40005000000 */
[--C-:B------:R-:W-:Y:S01]  /*b680*/  LOP3.LUT R21, R157, 0x39, R208.reuse, 0xfe, !PT ;  /* 0x000000399d157812 */ /* 0x100fe200078efed0 */
[----:B------:R-:W2:Y:S01]  /*b690*/  I2F R30, R29 ;  /* 0x0000001d001e7306 */ /* 0x000ea20000201400 */
[----:B------:R-:W-:Y:S02]  /*b6a0*/  ISETP.GE.AND P2, PT, R25, R174, PT ;  /* 0x000000ae1900720c */ /* 0x000fe40003f46270 */
[----:B------:R-:W-:Y:S02]  /*b6b0*/  FSEL R18, R18, -INF , !P5 ;  /* 0xff80000012127808 */ /* 0x000fe40006800000 */
[----:B------:R-:W-:-:S02]  /*b6c0*/  LOP3.LUT R23, R157, 0x40, R208, 0xfe, !PT ;  /* 0x000000409d177812 */ /* 0x000fc400078efed0 */
[----:B------:R-:W-:Y:S01]  /*b6d0*/  FSEL R55, R14, -INF , !P4 ;  /* 0xff8000000e377808 */ /* 0x000fe20006000000 */
[----:B-1----:R-:W-:Y:S01]  /*b6e0*/  FFMA.FTZ R25, R206, R28, R108 ;  /* 0x0000001cce197223 */ /* 0x002fe2000001006c */
[-C--:B------:R-:W-:Y:S01]  /*b6f0*/  ISETP.GE.AND P5, PT, R169, R174.reuse, PT ;  /* 0x000000aea900720c */ /* 0x080fe20003fa6270 */
[----:B------:R1:W3:Y:S01]  /*b700*/  I2F R20, R21 ;  /* 0x0000001500147306 */ /* 0x0002e20000201400 */
[----:B------:R-:W-:Y:S02]  /*b710*/  LOP3.LUT R17, R157, 0x41, R208, 0xfe, !PT ;  /* 0x000000419d117812 */ /* 0x000fe400078efed0 */
[----:B------:R-:W-:Y:S02]  /*b720*/  ISETP.GE.AND P4, PT, R175, R174, PT ;  /* 0x000000aeaf00720c */ /* 0x000fe40003f86270 */
[----:B------:R-:W-:Y:S01]  /*b730*/  FSEL R12, R12, -INF , !P3 ;  /* 0xff8000000c0c7808 */ /* 0x000fe20005800000 */
[----:B--2---:R-:W-:Y:S01]  /*b740*/  FFMA.FTZ R30, R206, R30, R109 ;  /* 0x0000001ece1e7223 */ /* 0x004fe2000001006d */
[-C--:B------:R-:W-:Y:S01]  /*b750*/  ISETP.GE.AND P3, PT, R245, R174.reuse, PT ;  /* 0x000000aef500720c */ /* 0x080fe20003f66270 */
[----:B------:R-:W-:Y:S01]  /*b760*/  I2F R161, R23 ;  /* 0x0000001700a17306 */ /* 0x000fe20000201400 */
[----:B------:R-:W-:-:S02]  /*b770*/  ISETP.GE.AND P6, PT, R185, R174, PT ;  /* 0x000000aeb900720c */ /* 0x000fc40003fc6270 */
[----:B------:R-:W-:Y:S02]  /*b780*/  FSEL R25, R25, -INF , !P5 ;  /* 0xff80000019197808 */ /* 0x000fe40006800000 */
[C-C-:B------:R-:W-:Y:S02]  /*b790*/  LOP3.LUT R19, R157.reuse, 0x48, R208.reuse, 0xfe, !PT ;  /* 0x000000489d137812 */ /* 0x140fe400078efed0 */
[----:B------:R-:W-:Y:S01]  /*b7a0*/  LOP3.LUT R179, R157, 0x51, R208, 0xfe, !PT ;  /* 0x000000519db37812 */ /* 0x000fe200078efed0 */
[----:B------:R-:W2:Y:S01]  /*b7b0*/  I2F R16, R17 ;  /* 0x0000001100107306 */ /* 0x000ea20000201400 */
[----:B------:R-:W-:Y:S01]  /*b7c0*/  FSEL R63, R9, -INF , !P4 ;  /* 0xff800000093f7808 */ /* 0x000fe20006000000 */
[C---:B------:R-:W-:Y:S01]  /*b7d0*/  FFMA.FTZ R9, R206.reuse, R210, R113 ;  /* 0x000000d2ce097223 */ /* 0x040fe20000010071 */
[-C--:B------:R-:W-:Y:S01]  /*b7e0*/  ISETP.GE.AND P5, PT, R21, R174.reuse, PT ;  /* 0x000000ae1500720c */ /* 0x080fe20003fa6270 */
[C---:B-1----:R-:W-:Y:S01]  /*b7f0*/  FFMA.FTZ R21, R206.reuse, R213, R104 ;  /* 0x000000d5ce157223 */ /* 0x042fe20000010068 */
[----:B------:R-:W-:Y:S01]  /*b800*/  ISETP.GE.AND P4, PT, R249, R174, PT ;  /* 0x000000aef900720c */ /* 0x000fe20003f86270 */
[C---:B---3--:R-:W-:Y:S01]  /*b810*/  FFMA.FTZ R20, R206.reuse, R20, R101 ;  /* 0x00000014ce147223 */ /* 0x048fe20000010065 */
[--C-:B------:R-:W-:Y:S01]  /*b820*/  LOP3.LUT R165, R157, 0x58, R208.reuse, 0xfe, !PT ;  /* 0x000000589da57812 */ /* 0x100fe200078efed0 */
[----:B------:R-:W-:Y:S01]  /*b830*/  I2F R163, R19 ;  /* 0x0000001300a37306 */ /* 0x000fe20000201400 */
[----:B------:R-:W-:Y:S01]  /*b840*/  FSEL R124, R117, -INF , !P3 ;  /* 0xff800000757c7808 */ /* 0x000fe20005800000 */
[----:B------:R-:W-:Y:S01]  /*b850*/  FFMA.FTZ R104, R206, R24, R105 ;  /* 0x00000018ce687223 */ /* 0x000fe20000010069 */
[----:B------:R-:W-:-:S02]  /*b860*/  LOP3.LUT R13, R157, 0x49, R208, 0xfe, !PT ;  /* 0x000000499d0d7812 */ /* 0x000fc400078efed0 */
[----:B------:R-:W-:Y:S02]  /*b870*/  ISETP.GE.AND P3, PT, R31, R174, PT ;  /* 0x000000ae1f00720c */ /* 0x000fe40003f66270 */
[----:B------:R-:W-:Y:S01]  /*b880*/  FSEL R22, R22, -INF , !P6 ;  /* 0xff80000016167808 */ /* 0x000fe20007000000 */
[----:B------:R-:W1:Y:S01]  /*b890*/  I2F R8, R179 ;  /* 0x000000b300087306 */ /* 0x000e620000201400 */
[--C-:B------:R-:W-:Y:S01]  /*b8a0*/  LOP3.LUT R15, R157, 0x50, R208.reuse, 0xfe, !PT ;  /* 0x000000509d0f7812 */ /* 0x100fe200078efed0 */
[----:B--2---:R-:W-:Y:S01]  /*b8b0*/  FFMA.FTZ R16, R206, R16, R97 ;  /* 0x00000010ce107223 */ /* 0x004fe20000010061 */
[-C--:B------:R-:W-:Y:S02]  /*b8c0*/  ISETP.GE.AND P6, PT, R244, R174.reuse, PT ;  /* 0x000000aef400720c */ /* 0x080fe40003fc6270 */
[----:B------:R-:W-:Y:S02]  /*b8d0*/  FSEL R4, R4, -INF , !P4 ;  /* 0xff80000004047808 */ /* 0x000fe40006000000 */
[----:B------:R-:W-:Y:S01]  /*b8e0*/  ISETP.GE.AND P4, PT, R139, R174, PT ;  /* 0x000000ae8b00720c */ /* 0x000fe20003f86270 */
[----:B------:R-:W-:Y:S01]  /*b8f0*/  I2F R247, R165 ;  /* 0x000000a500f77306 */ /* 0x000fe20000201400 */
[----:B------:R-:W-:-:S02]  /*b900*/  LOP3.LUT R125, R157, 0x69, R208, 0xfe, !PT ;  /* 0x000000699d7d7812 */ /* 0x000fc400078efed0 */
[----:B------:R-:W-:Y:S02]  /*b910*/  FSEL R21, R21, -INF , !P3 ;  /* 0xff80000015157808 */ /* 0x000fe40005800000 */
[----:B------:R-:W-:Y:S02]  /*b920*/  LOP3.LUT R185, R157, 0x60, R208, 0xfe, !PT ;  /* 0x000000609db97812 */ /* 0x000fe400078efed0 */
[----:B------:R-:W-:Y:S01]  /*b930*/  ISETP.GE.AND P3, PT, R17, R174, PT ;  /* 0x000000ae1100720c */ /* 0x000fe20003f66270 */
[----:B------:R-:W2:Y:S01]  /*b940*/  I2F R14, R13 ;  /* 0x0000000d000e7306 */ /* 0x000ea20000201400 */
[----:B------:R-:W-:Y:S01]  /*b950*/  FSEL R9, R9, -INF , !P6 ;  /* 0xff80000009097808 */ /* 0x000fe20007000000 */
[C---:B------:R-:W-:Y:S01]  /*b960*/  FFMA.FTZ R17, R206.reuse, R159, R100 ;  /* 0x0000009fce117223 */ /* 0x040fe20000010064 */
[C-C-:B------:R-:W-:Y:S01]  /*b970*/  LOP3.LUT R167, R157.reuse, 0x59, R208.reuse, 0xfe, !PT ;  /* 0x000000599da77812 */ /* 0x140fe200078efed0 */
[----:B-1----:R-:W-:Y:S01]  /*b980*/  FFMA.FTZ R8, R206, R8, R89 ;  /* 0x00000008ce087223 */ /* 0x002fe20000010059 */
[----:B------:R-:W-:-:S02]  /*b990*/  LOP3.LUT R129, R157, 0x61, R208, 0xfe, !PT ;  /* 0x000000619d817812 */ /* 0x000fc400078efed0 */
[-C--:B------:R-:W-:Y:S01]  /*b9a0*/  ISETP.GE.AND P6, PT, R27, R174.reuse, PT ;  /* 0x000000ae1b00720c */ /* 0x080fe20003fc6270 */
[----:B------:R1:W-:Y:S01]  /*b9b0*/  I2F R175, R15 ;  /* 0x0000000f00af7306 */ /* 0x0003e20000201400 */
[--C-:B------:R-:W-:Y:S02]  /*b9c0*/  LOP3.LUT R171, R157, 0x70, R208.reuse, 0xfe, !PT ;  /* 0x000000709dab7812 */ /* 0x100fe400078efed0 */
[----:B------:R-:W-:Y:S02]  /*b9d0*/  FSEL R128, R128, -INF , !P4 ;  /* 0xff80000080807808 */ /* 0x000fe40006000000 */
[----:B------:R-:W-:Y:S02]  /*b9e0*/  ISETP.GE.AND P4, PT, R29, R174, PT ;  /* 0x000000ae1d00720c */ /* 0x000fe40003f86270 */
[C---:B------:R-:W-:Y:S01]  /*b9f0*/  LOP3.LUT R120, R157.reuse, R208, RZ, 0xfc, !PT ;  /* 0x000000d09d787212 */ /* 0x040fe200078efcff */
[----:B------:R-:W-:Y:S01]  /*ba00*/  I2F R162, R125 ;  /* 0x0000007d00a27306 */ /* 0x000fe20000201400 */
[----:B------:R-:W-:Y:S01]  /*ba10*/  LOP3.LUT R139, R157, 0x68, R208, 0xfe, !PT ;  /* 0x000000689d8b7812 */ /* 0x000fe200078efed0 */
[----:B--2---:R-:W-:Y:S01]  /*ba20*/  FFMA.FTZ R14, R206, R14, R93 ;  /* 0x0000000ece0e7223 */ /* 0x004fe2000001005d */
[----:B------:R-:W-:-:S02]  /*ba30*/  FSEL R17, R17, -INF , !P6 ;  /* 0xff80000011117808 */ /* 0x000fc40007000000 */
[-C--:B------:R-:W-:Y:S01]  /*ba40*/  ISETP.GE.AND P6, PT, R13, R174.reuse, PT ;  /* 0x000000ae0d00720c */ /* 0x080fe20003fc6270 */
[----:B------:R-:W-:Y:S01]  /*ba50*/  FFMA.FTZ R13, R206, R161, R96 ;  /* 0x000000a1ce0d7223 */ /* 0x000fe20000010060 */
[----:B------:R-:W-:Y:S01]  /*ba60*/  FSEL R108, R30, -INF , !P4 ;  /* 0xff8000001e6c7808 */ /* 0x000fe20006000000 */
[----:B------:R-:W2:Y:S01]  /*ba70*/  I2F R177, R185 ;  /* 0x000000b900b17306 */ /* 0x000ea20000201400 */
[----:B------:R-:W-:Y:S02]  /*ba80*/  LOP3.LUT R166, R157, 0x1, R208, 0xfe, !PT ;  /* 0x000000019da67812 */ /* 0x000fe400078efed0 */
[----:B------:R-:W-:Y:S01]  /*ba90*/  ISETP.GE.AND P4, PT, R23, R174, PT ;  /* 0x000000ae1700720c */ /* 0x000fe20003f86270 */
[----:B------:R-:W-:Y:S01]  /*baa0*/  FFMA.FTZ R23, R206, R247, R84 ;  /* 0x000000f7ce177223 */ /* 0x000fe20000010054 */
[C-C-:B------:R-:W-:Y:S02]  /*bab0*/  LOP3.LUT R168, R157.reuse, 0x11, R208.reuse, 0xfe, !PT ;  /* 0x000000119da87812 */ /* 0x140fe400078efed0 */
[----:B------:R-:W-:Y:S01]  /*bac0*/  FSEL R96, R20, -INF , !P5 ;  /* 0xff80000014607808 */ /* 0x000fe20006800000 */
[----:B------:R-:W3:Y:S01]  /*bad0*/  I2F R26, R167 ;  /* 0x000000a7001a7306 */ /* 0x000ee20000201400 */
[----:B------:R-:W-:-:S02]  /*bae0*/  LOP3.LUT R178, R157, 0x18, R208, 0xfe, !PT ;  /* 0x000000189db27812 */ /* 0x000fc400078efed0 */
[-C--:B------:R-:W-:Y:S01]  /*baf0*/  ISETP.GE.AND P5, PT, R15, R174.reuse, PT ;  /* 0x000000ae0f00720c */ /* 0x080fe20003fa6270 */
[C---:B-1----:R-:W-:Y:S01]  /*bb00*/  FFMA.FTZ R15, R206.reuse, R163, R92 ;  /* 0x000000a3ce0f7223 */ /* 0x042fe2000001005c */
[----:B------:R-:W-:Y:S02]  /*bb10*/  LOP3.LUT R170, R157, 0x8, R208, 0xfe, !PT ;  /* 0x000000089daa7812 */ /* 0x000fe400078efed0 */
[----:B------:R-:W-:Y:S01]  /*bb20*/  FSEL R13, R13, -INF , !P4 ;  /* 0xff8000000d0d7808 */ /* 0x000fe20006000000 */
[----:B------:R-:W1:Y:S01]  /*bb30*/  I2F R156, R129 ;  /* 0x00000081009c7306 */ /* 0x000e620000201400 */
[----:B------:R-:W-:Y:S01]  /*bb40*/  ISETP.GE.AND P4, PT, R179, R174, PT ;  /* 0x000000aeb300720c */ /* 0x000fe20003f86270 */
[----:B--2---:R-:W-:Y:S01]  /*bb50*/  FFMA.FTZ R27, R206, R177, R80 ;  /* 0x000000b1ce1b7223 */ /* 0x004fe20000010050 */
[----:B------:R-:W-:Y:S02]  /*bb60*/  FSEL R92, R16, -INF , !P3 ;  /* 0xff800000105c7808 */ /* 0x000fe40005800000 */
[----:B------:R-:W-:-:S02]  /*bb70*/  FSEL R104, R104, -INF , !P2 ;  /* 0xff80000068687808 */ /* 0x000fc40005000000 */
[----:B------:R-:W-:Y:S01]  /*bb80*/  LOP3.LUT R184, R157, 0x28, R208, 0xfe, !PT ;  /* 0x000000289db87812 */ /* 0x000fe200078efed0 */
[----:B------:R-:W2:Y:S01]  /*bb90*/  I2F R183, R171 ;  /* 0x000000ab00b77306 */ /* 0x000ea20000201400 */
[----:B------:R-:W-:Y:S01]  /*bba0*/  ISETP.GE.AND P3, PT, R165, R174, PT ;  /* 0x000000aea500720c */ /* 0x000fe20003f66270 */
[C---:B---3--:R-:W-:Y:S01]  /*bbb0*/  FFMA.FTZ R26, R206.reuse, R26, R85 ;  /* 0x0000001ace1a7223 */ /* 0x048fe20000010055 */
[----:B------:R-:W-:Y:S01]  /*bbc0*/  ISETP.GE.AND P2, PT, R19, R174, PT ;  /* 0x000000ae1300720c */ /* 0x000fe20003f46270 */
[C---:B------:R-:W-:Y:S01]  /*bbd0*/  FFMA.FTZ R19, R206.reuse, R175, R88 ;  /* 0x000000afce137223 */ /* 0x040fe20000010058 */
[C-C-:B------:R-:W-:Y:S02]  /*bbe0*/  LOP3.LUT R176, R157.reuse, 0x9, R208.reuse, 0xfe, !PT ;  /* 0x000000099db07812 */ /* 0x140fe400078efed0 */
[C-C-:B------:R-:W-:Y:S01]  /*bbf0*/  LOP3.LUT R112, R157.reuse, 0x10, R208.reuse, 0xfe, !PT ;  /* 0x000000109d707812 */ /* 0x140fe200078efed0 */
[----:B------:R-:W-:Y:S01]  /*bc00*/  I2F R121, R120 ;  /* 0x0000007800797306 */ /* 0x000fe20000201400 */
[----:B------:R-:W-:Y:S01]  /*bc10*/  LOP3.LUT R210, R157, 0x30, R208, 0xfe, !PT ;  /* 0x000000309dd27812 */ /* 0x000fe200078efed0 */
[----:B-1----:R-:W-:Y:S01]  /*bc20*/  FFMA.FTZ R156, R206, R156, R81 ;  /* 0x0000009cce9c7223 */ /* 0x002fe20000010051 */
[----:B------:R-:W-:Y:S01]  /*bc30*/  FSEL R84, R8, -INF , !P4 ;  /* 0xff80000008547808 */ /* 0x000fe20006000000 */
[----:B------:R-:W-:Y:S01]  /*bc40*/  FFMA.FTZ R8, R206, R162, R77 ;  /* 0x000000a2ce087223 */ /* 0x000fe2000001004d */
[----:B------:R-:W-:-:S02]  /*bc50*/  FSEL R23, R23, -INF , !P3 ;  /* 0xff80000017177808 */ /* 0x000fc40005800000 */
[----:B------:R-:W-:Y:S01]  /*bc60*/  FSEL R88, R14, -INF , !P6 ;  /* 0xff8000000e587808 */ /* 0x000fe20007000000 */
[----:B------:R-:W1:Y:S01]  /*bc70*/  I2F R181, R139 ;  /* 0x0000008b00b57306 */ /* 0x000e620000201400 */
[-C--:B------:R-:W-:Y:S01]  /*bc80*/  ISETP.GE.AND P3, PT, R125, R174.reuse, PT ;  /* 0x000000ae7d00720c */ /* 0x080fe20003f66270 */
[----:B--2---:R-:W-:Y:S01]  /*bc90*/  FFMA.FTZ R183, R206, R183, R72 ;  /* 0x000000b7ceb77223 */ /* 0x004fe20000010048 */
[----:B------:R-:W-:Y:S02]  /*bca0*/  ISETP.GE.AND P6, PT, R185, R174, PT ;  /* 0x000000aeb900720c */ /* 0x000fe40003fc6270 */
[----:B------:R-:W-:Y:S02]  /*bcb0*/  LOP3.LUT R182, R157, 0x21, R208, 0xfe, !PT ;  /* 0x000000219db67812 */ /* 0x000fe400078efed0 */
[----:B------:R-:W-:Y:S01]  /*bcc0*/  FSEL R15, R15, -INF , !P2 ;  /* 0xff8000000f0f7808 */ /* 0x000fe20005000000 */
[----:B------:R-:W2:Y:S01]  /*bcd0*/  I2F R116, R166 ;  /* 0x000000a600747306 */ /* 0x000ea20000201400 */
[----:B------:R-:W-:-:S02]  /*bce0*/  FSEL R19, R19, -INF , !P5 ;  /* 0xff80000013137808 */ /* 0x000fc40006800000 */
[--C-:B------:R-:W-:Y:S02]  /*bcf0*/  LOP3.LUT R246, R157, 0x38, R208.reuse, 0xfe, !PT ;  /* 0x000000389df67812 */ /* 0x100fe400078efed0 */
[-C--:B------:R-:W-:Y:S02]  /*bd00*/  ISETP.GE.AND P2, PT, R167, R174.reuse, PT ;  /* 0x000000aea700720c */ /* 0x080fe40003f46270 */
[----:B------:R-:W-:Y:S01]  /*bd10*/  ISETP.GE.AND P5, PT, R129, R174, PT ;  /* 0x000000ae8100720c */ /* 0x000fe20003fa6270 */
[----:B------:R-:W3:Y:S01]  /*bd20*/  I2F R28, R168 ;  /* 0x000000a8001c7306 */ /* 0x000ee20000201400 */
[----:B------:R-:W-:Y:S01]  /*bd30*/  LOP3.LUT R248, R157, 0x39, R208, 0xfe, !PT ;  /* 0x000000399df87812 */ /* 0x000fe200078efed0 */
[----:B-1----:R-:W-:Y:S01]  /*bd40*/  FFMA.FTZ R181, R206, R181, R76 ;  /* 0x000000b5ceb57223 */ /* 0x002fe2000001004c */
[----:B------:R-:W-:Y:S01]  /*bd50*/  FSEL R72, R8, -INF , !P3 ;  /* 0xff80000008487808 */ /* 0x000fe20005800000 */
[----:B------:R-:W-:Y:S01]  /*bd60*/  FFMA.FTZ R8, R206, R121, R130 ;  /* 0x00000079ce087223 */ /* 0x000fe20000010082 */
[----:B------:R-:W-:-:S02]  /*bd70*/  FSEL R27, R27, -INF , !P6 ;  /* 0xff8000001b1b7808 */ /* 0x000fc40007000000 */
[-C--:B------:R-:W-:Y:S01]  /*bd80*/  ISETP.GE.AND P6, PT, R120, R173.reuse, PT ;  /* 0x000000ad7800720c */ /* 0x080fe20003fc6270 */
[----:B------:R-:W1:Y:S01]  /*bd90*/  I2F R109, R178 ;  /* 0x000000b2006d7306 */ /* 0x000e620000201400 */
[--C-:B------:R-:W-:Y:S01]  /*bda0*/  LOP3.LUT R180, R157, 0x19, R208.reuse, 0xfe, !PT ;  /* 0x000000199db47812 */ /* 0x100fe200078efed0 */
[----:B--2---:R-:W-:Y:S01]  /*bdb0*/  FFMA.FTZ R30, R206, R116, R131 ;  /* 0x00000074ce1e7223 */ /* 0x004fe20000010083 */
[----:B------:R-:W-:Y:S02]  /*bdc0*/  FSEL R80, R26, -INF , !P2 ;  /* 0xff8000001a507808 */ /* 0x000fe40005000000 */
[----:B------:R-:W-:Y:S02]  /*bdd0*/  FSEL R76, R156, -INF , !P5 ;  /* 0xff8000009c4c7808 */ /* 0x000fe40006800000 */
[----:B------:R-:W-:Y:S01]  /*bde0*/  ISETP.GE.AND P2, PT, R171, R174, PT ;  /* 0x000000aeab00720c */ /* 0x000fe20003f46270 */
[----:B------:R-:W2:Y:S01]  /*bdf0*/  I2F R29, R170 ;  /* 0x000000aa001d7306 */ /* 0x000ea20000201400 */
[----:B------:R-:W-:Y:S01]  /*be00*/  ISETP.GE.AND P5, PT, R166, R173, PT ;  /* 0x000000ada600720c */ /* 0x000fe20003fa6270 */
[----:B---3--:R-:W-:Y:S01]  /*be10*/  FFMA.FTZ R20, R206, R28, R123 ;  /* 0x0000001cce147223 */ /* 0x008fe2000001007b */
[----:B------:R-:W-:-:S02]  /*be20*/  LOP3.LUT R166, R157, 0x50, R208, 0xfe, !PT ;  /* 0x000000509da67812 */ /* 0x000fc400078efed0 */
[----:B------:R-:W-:Y:S02]  /*be30*/  FSEL R116, R8, -INF , !P6 ;  /* 0xff80000008747808 */ /* 0x000fe40007000000 */
[----:B------:R-:W-:Y:S01]  /*be40*/  ISETP.GE.AND P6, PT, R168, R173, PT ;  /* 0x000000ada800720c */ /* 0x000fe20003fc6270 */
[----:B------:R-:W3:Y:S01]  /*be50*/  I2F R101, R184 ;  /* 0x000000b800657306 */ /* 0x000ee20000201400 */
[----:B------:R-:W-:Y:S01]  /*be60*/  FSEL R130, R183, -INF , !P2 ;  /* 0xff800000b7827808 */ /* 0x000fe20005000000 */
[----:B-1----:R-:W-:Y:S01]  /*be70*/  FFMA.FTZ R26, R206, R109, R118 ;  /* 0x0000006dce1a7223 */ /* 0x002fe20000010076 */
[----:B------:R-:W-:Y:S02]  /*be80*/  LOP3.LUT R24, R157, 0x20, R208, 0xfe, !PT ;  /* 0x000000209d187812 */ /* 0x000fe400078efed0 */
[----:B------:R-:W-:Y:S02]  /*be90*/  ISETP.GE.AND P2, PT, R112, R173, PT ;  /* 0x000000ad7000720c */ /* 0x000fe40003f46270 */
[----:B------:R-:W-:Y:S01]  /*bea0*/  ISETP.GE.AND P4, PT, R139, R174, PT ;  /* 0x000000ae8b00720c */ /* 0x000fe20003f86270 */
[----:B------:R-:W1:Y:S01]  /*beb0*/  I2F R31, R176 ;  /* 0x000000b0001f7306 */ /* 0x000e620000201400 */
[----:B--2---:R-:W-:Y:S01]  /*bec0*/  FFMA.FTZ R16, R206, R29, R126 ;  /* 0x0000001dce107223 */ /* 0x004fe2000001007e */
[----:B------:R-:W-:-:S02]  /*bed0*/  LOP3.LUT R120, R157, 0x40, R208, 0xfe, !PT ;  /* 0x000000409d787812 */ /* 0x000fc400078efed0 */
[C---:B------:R-:W-:Y:S02]  /*bee0*/  LOP3.LUT R126, R157.reuse, 0x49, R208, 0xfe, !PT ;  /* 0x000000499d7e7812 */ /* 0x040fe400078efed0 */
[----:B------:R-:W-:Y:S02]  /*bef0*/  FSEL R20, R20, -INF , !P6 ;  /* 0xff80000014147808 */ /* 0x000fe40007000000 */
[----:B------:R2:W4:Y:S01]  /*bf00*/  I2F R113, R112 ;  /* 0x0000007000717306 */ /* 0x0005220000201400 */
[----:B---3--:R-:W-:Y:S01]  /*bf10*/  FFMA.FTZ R139, R206, R101, R110 ;  /* 0x00000065ce8b7223 */ /* 0x008fe2000001006e */
[----:B------:R-:W-:Y:S02]  /*bf20*/  ISETP.GE.AND P6, PT, R184, R173, PT ;  /* 0x000000adb800720c */ /* 0x000fe40003fc6270 */
[C-C-:B------:R-:W-:Y:S02]  /*bf30*/  LOP3.LUT R110, R157.reuse, 0x59, R208.reuse, 0xfe, !PT ;  /* 0x000000599d6e7812 */ /* 0x140fe400078efed0 */
[----:B------:R-:W-:-:S02]  /*bf40*/  LOP3.LUT R186, R157, 0x29, R208, 0xfe, !PT ;  /* 0x000000299dba7812 */ /* 0x000fc400078efed0 */
[----:B------:R-:W3:Y:S01]  /*bf50*/  I2F R93, R210 ;  /* 0x000000d2005d7306 */ /* 0x000ee20000201400 */
[----:B-1----:R-:W-:Y:S01]  /*bf60*/  FFMA.FTZ R14, R206, R31, R127 ;  /* 0x0000001fce0e7223 */ /* 0x002fe2000001007f */
[--C-:B------:R-:W-:Y:S02]  /*bf70*/  LOP3.LUT R244, R157, 0x31, R208.reuse, 0xfe, !PT ;  /* 0x000000319df47812 */ /* 0x100fe400078efed0 */
[----:B------:R-:W-:Y:S02]  /*bf80*/  FSEL R139, R139, -INF , !P6 ;  /* 0xff8000008b8b7808 */ /* 0x000fe40007000000 */
[----:B------:R-:W-:Y:S02]  /*bf90*/  ISETP.GE.AND P3, PT, R176, R173, PT ;  /* 0x000000adb000720c */ /* 0x000fe40003f66270 */
[----:B------:R-:W1:Y:S01]  /*bfa0*/  I2F R100, R182 ;  /* 0x000000b600647306 */ /* 0x000e620000201400 */
[----:B--2---:R-:W-:Y:S01]  /*bfb0*/  LOP3.LUT R112, R157, 0x48, R208, 0xfe, !PT ;  /* 0x000000489d707812 */ /* 0x004fe200078efed0 */
[----:B----4-:R-:W-:Y:S01]  /*bfc0*/  FFMA.FTZ R8, R206, R113, R122 ;  /* 0x00000071ce087223 */ /* 0x010fe2000001007a */
[----:B------:R-:W-:-:S02]  /*bfd0*/  ISETP.GE.AND P6, PT, R248, R173, PT ;  /* 0x000000adf800720c */ /* 0x000fc40003fc6270 */
[----:B------:R-:W-:Y:S02]  /*bfe0*/  FSEL R77, R181, -INF , !P4 ;  /* 0xff800000b54d7808 */ /* 0x000fe40006000000 */
[----:B------:R-:W-:Y:S01]  /*bff0*/  FSEL R8, R8, -INF , !P2 ;  /* 0xff80000008087808 */ /* 0x000fe20005000000 */
[----:B------:R-:W2:Y:S01]  /*c000*/  I2F R85, R246 ;  /* 0x000000f600557306 */ /* 0x000ea20000201400 */
[----:B---3--:R-:W-:Y:S01]  /*c010*/  FFMA.FTZ R156, R206, R93, R106 ;  /* 0x0000005dce9c7223 */ /* 0x008fe2000001006a */
[C-C-:B------:R-:W-:Y:S02]  /*c020*/  LOP3.LUT R106, R157.reuse, 0x60, R208.reuse, 0xfe, !PT ;  /* 0x000000609d6a7812 */ /* 0x140fe400078efed0 */
[-C--:B------:R-:W-:Y:S02]  /*c030*/  ISETP.GE.AND P4, PT, R170, R173.reuse, PT ;  /* 0x000000adaa00720c */ /* 0x080fe40003f86270 */
[----:B------:R-:W-:Y:S02]  /*c040*/  ISETP.GE.AND P2, PT, R182, R173, PT ;  /* 0x000000adb600720c */ /* 0x000fe40003f46270 */
[----:B------:R2:W3:Y:S01]  /*c050*/  I2F R81, R248 ;  /* 0x000000f800517306 */ /* 0x0004e20000201400 */
[----:B-1----:R-:W-:Y:S01]  /*c060*/  FFMA.FTZ R115, R206, R100, R115 ;  /* 0x00000064ce737223 */ /* 0x002fe20000010073 */
[----:B------:R-:W-:-:S02]  /*c070*/  LOP3.LUT R162, R157, 0x41, R208, 0xfe, !PT ;  /* 0x000000419da27812 */ /* 0x000fc400078efed0 */
[----:B------:R-:W-:Y:S02]  /*c080*/  FSEL R14, R14, -INF , !P3 ;  /* 0xff8000000e0e7808 */ /* 0x000fe40005800000 */
[-C--:B------:R-:W-:Y:S02]  /*c090*/  ISETP.GE.AND P3, PT, R24, R173.reuse, PT ;  /* 0x000000ad1800720c */ /* 0x080fe40003f66270 */
[----:B------:R-:W-:Y:S01]  /*c0a0*/  I2F R117, R180 ;  /* 0x000000b400757306 */ /* 0x000fe20000201400 */
[----:B------:R-:W-:Y:S02]  /*c0b0*/  FSEL R30, R30, -INF , !P5 ;  /* 0xff8000001e1e7808 */ /* 0x000fe40006800000 */
[----:B------:R-:W-:Y:S02]  /*c0c0*/  FSEL R16, R16, -INF , !P4 ;  /* 0xff80000010107808 */ /* 0x000fe40006000000 */
[----:B------:R-:W-:Y:S02]  /*c0d0*/  FSEL R131, R115, -INF , !P2 ;  /* 0xff80000073837808 */ /* 0x000fe40005000000 */
[----:B------:R-:W-:Y:S01]  /*c0e0*/  ISETP.GE.AND P5, PT, R178, R173, PT ;  /* 0x000000adb200720c */ /* 0x000fe20003fa6270 */
[----:B------:R-:W1:Y:S01]  /*c0f0*/  I2F R109, R166 ;  /* 0x000000a6006d7306 */ /* 0x000e620000201400 */
[----:B--2---:R-:W-:Y:S01]  /*c100*/  FFMA.FTZ R248, R206, R85, R102 ;  /* 0x00000055cef87223 */ /* 0x004fe20000010066 */
[----:B------:R-:W-:Y:S01]  /*c110*/  ISETP.GE.AND P4, PT, R180, R173, PT ;  /* 0x000000adb400720c */ /* 0x000fe20003f86270 */
[----:B---3--:R-:W-:Y:S01]  /*c120*/  FFMA.FTZ R103, R206, R81, R103 ;  /* 0x00000051ce677223 */ /* 0x008fe20000010067 */
[----:B------:R-:W-:-:S02]  /*c130*/  ISETP.GE.AND P2, PT, R246, R173, PT ;  /* 0x000000adf600720c */ /* 0x000fc40003f46270 */
[--C-:B------:R-:W-:Y:S02]  /*c140*/  LOP3.LUT R118, R157, 0x51, R208.reuse, 0xfe, !PT ;  /* 0x000000519d767812 */ /* 0x100fe400078efed0 */
[----:B------:R2:W3:Y:S01]  /*c150*/  I2F R105, R24 ;  /* 0x0000001800697306 */ /* 0x0004e20000201400 */
[----:B------:R-:W-:Y:S02]  /*c160*/  FSEL R246, R103, -INF , !P6 ;  /* 0xff80000067f67808 */ /* 0x000fe40007000000 */
[----:B------:R-:W-:Y:S02]  /*c170*/  LOP3.LUT R100, R157, 0x58, R208, 0xfe, !PT ;  /* 0x000000589d647812 */ /* 0x000fe400078efed0 */
[----:B------:R-:W-:Y:S02]  /*c180*/  ISETP.GE.AND P6, PT, R166, R173, PT ;  /* 0x000000ada600720c */ /* 0x000fe40003fc6270 */
[----:B------:R-:W-:Y:S01]  /*c190*/  FSEL R26, R26, -INF , !P5 ;  /* 0xff8000001a1a7808 */ /* 0x000fe20006800000 */
[----:B------:R-:W4:Y:S01]  /*c1a0*/  I2F R125, R120 ;  /* 0x00000078007d7306 */ /* 0x000f220000201400 */
[----:B-1----:R-:W-:Y:S01]  /*c1b0*/  FFMA.FTZ R90, R206, R109, R90 ;  /* 0x0000006dce5a7223 */ /* 0x002fe2000001005a */
[----:B------:R-:W-:-:S02]  /*c1c0*/  ISETP.GE.AND P5, PT, R186, R173, PT ;  /* 0x000000adba00720c */ /* 0x000fc40003fa6270 */
[----:B------:R-:W-:Y:S02]  /*c1d0*/  FSEL R248, R248, -INF , !P2 ;  /* 0xff800000f8f87808 */ /* 0x000fe40005000000 */
[----:B------:R-:W-:Y:S02]  /*c1e0*/  FSEL R166, R90, -INF , !P6 ;  /* 0xff8000005aa67808 */ /* 0x000fe40007000000 */
[----:B------:R-:W-:Y:S01]  /*c1f0*/  I2F R29, R112 ;  /* 0x00000070001d7306 */ /* 0x000fe20000201400 */
[C---:B--2---:R-:W-:Y:S01]  /*c200*/  FFMA.FTZ R24, R206.reuse, R117, R119 ;  /* 0x00000075ce187223 */ /* 0x044fe20000010077 */
[----:B------:R-:W-:Y:S01]  /*c210*/  LOP3.LUT R102, R157, 0x61, R208, 0xfe, !PT ;  /* 0x000000619d667812 */ /* 0x000fe200078efed0 */
[----:B---3--:R-:W-:Y:S01]  /*c220*/  FFMA.FTZ R28, R206, R105, R114 ;  /* 0x00000069ce1c7223 */ /* 0x008fe20000010072 */
[----:B------:R-:W-:Y:S02]  /*c230*/  ISETP.GE.AND P2, PT, R126, R173, PT ;  /* 0x000000ad7e00720c */ /* 0x000fe40003f46270 */
[----:B------:R-:W-:-:S02]  /*c240*/  FSEL R24, R24, -INF , !P4 ;  /* 0xff80000018187808 */ /* 0x000fc40006000000 */
[----:B------:R-:W1:Y:S01]  /*c250*/  I2F R31, R126 ;  /* 0x0000007e001f7306 */ /* 0x000e620000201400 */
[----:B------:R-:W-:Y:S01]  /*c260*/  ISETP.GE.AND P4, PT, R210, R173, PT ;  /* 0x000000add200720c */ /* 0x000fe20003f86270 */
[----:B----4-:R-:W-:Y:S01]  /*c270*/  FFMA.FTZ R125, R206, R125, R98 ;  /* 0x0000007dce7d7223 */ /* 0x010fe20000010062 */
[C-C-:B------:R-:W-:Y:S02]  /*c280*/  LOP3.LUT R98, R157.reuse, 0x68, R208.reuse, 0xfe, !PT ;  /* 0x000000689d627812 */ /* 0x140fe400078efed0 */
[----:B------:R-:W-:Y:S02]  /*c290*/  LOP3.LUT R90, R157, 0x70, R208, 0xfe, !PT ;  /* 0x000000709d5a7812 */ /* 0x000fe400078efed0 */
[----:B------:R-:W-:Y:S01]  /*c2a0*/  FSEL R156, R156, -INF , !P4 ;  /* 0xff8000009c9c7808 */ /* 0x000fe20006000000 */
[----:B------:R-:W2:Y:S01]  /*c2b0*/  I2F R93, R110 ;  /* 0x0000006e005d7306 */ /* 0x000ea20000201400 */
[----:B------:R-:W-:Y:S02]  /*c2c0*/  ISETP.GE.AND P4, PT, R162, R173, PT ;  /* 0x000000ada200720c */ /* 0x000fe40003f86270 */
[----:B------:R-:W-:-:S02]  /*c2d0*/  FSEL R28, R28, -INF , !P3 ;  /* 0xff8000001c1c7808 */ /* 0x000fc40005800000 */
[-C--:B------:R-:W-:Y:S02]  /*c2e0*/  ISETP.GE.AND P3, PT, R244, R173.reuse, PT ;  /* 0x000000adf400720c */ /* 0x080fe40003f66270 */
[----:B------:R-:W-:Y:S01]  /*c2f0*/  ISETP.GE.AND P6, PT, R102, R173, PT ;  /* 0x000000ad6600720c */ /* 0x000fe20003fc6270 */
[----:B------:R-:W3:Y:S01]  /*c300*/  I2F R85, R106 ;  /* 0x0000006a00557306 */ /* 0x000ee20000201400 */
[----:B-1----:R-:W-:-:S07]  /*c310*/  FFMA.FTZ R95, R206, R31, R95 ;  /* 0x0000001fce5f7223 */ /* 0x002fce000001005f */
[----:B------:R1:W4:Y:S01]  /*c320*/  I2F R97, R186 ;  /* 0x000000ba00617306 */ /* 0x0003220000201400 */
[----:B--2---:R-:W-:-:S07]  /*c330*/  FFMA.FTZ R93, R206, R93, R87 ;  /* 0x0000005dce5d7223 */ /* 0x004fce0000010057 */
[----:B------:R-:W2:Y:S01]  /*c340*/  I2F R89, R244 ;  /* 0x000000f400597306 */ /* 0x000ea20000201400 */
[----:B---3--:R-:W-:-:S07]  /*c350*/  FFMA.FTZ R82, R206, R85, R82 ;  /* 0x00000055ce527223 */ /* 0x008fce0000010052 */
[----:B------:R3:W5:Y:S01]  /*c360*/  I2F R121, R162 ;  /* 0x000000a200797306 */ /* 0x0007620000201400 */
[C---:B-1----:R-:W-:Y:S01]  /*c370*/  FFMA.FTZ R186, R206.reuse, R29, R94 ;  /* 0x0000001dceba7223 */ /* 0x042fe2000001005e */
[----:B------:R-:W-:Y:S01]  /*c380*/  LOP3.LUT R94, R157, 0x69, R208, 0xfe, !PT ;  /* 0x000000699d5e7812 */ /* 0x000fe200078efed0 */
[----:B----4-:R-:W-:-:S05]  /*c390*/  FFMA.FTZ R97, R206, R97, R111 ;  /* 0x00000061ce617223 */ /* 0x010fca000001006f */
[----:B------:R-:W1:Y:S01]  /*c3a0*/  I2F R105, R118 ;  /* 0x0000007600697306 */ /* 0x000e620000201400 */
[----:B--2---:R-:W-:Y:S01]  /*c3b0*/  FFMA.FTZ R89, R206, R89, R107 ;  /* 0x00000059ce597223 */ /* 0x004fe2000001006b */
[----:B------:R-:W-:Y:S02]  /*c3c0*/  FSEL R122, R97, -INF , !P5 ;  /* 0xff800000617a7808 */ /* 0x000fe40006800000 */
[----:B------:R-:W-:Y:S02]  /*c3d0*/  ISETP.GE.AND P5, PT, R120, R173, PT ;  /* 0x000000ad7800720c */ /* 0x000fe40003fa6270 */
[----:B------:R-:W-:Y:S02]  /*c3e0*/  FSEL R250, R89, -INF , !P3 ;  /* 0xff80000059fa7808 */ /* 0x000fe40005800000 */
[----:B------:R-:W2:Y:S01]  /*c3f0*/  I2F R101, R100 ;  /* 0x0000006400657306 */ /* 0x000ea20000201400 */
[----:B---3--:R-:W-:Y:S01]  /*c400*/  FSEL R162, R95, -INF , !P2 ;  /* 0xff8000005fa27808 */ /* 0x008fe20005000000 */
[----:B-----5:R-:W-:Y:S01]  /*c410*/  FFMA.FTZ R99, R206, R121, R99 ;  /* 0x00000079ce637223 */ /* 0x020fe20000010063 */
[----:B------:R-:W-:-:S02]  /*c420*/  ISETP.GE.AND P2, PT, R106, R173, PT ;  /* 0x000000ad6a00720c */ /* 0x000fc40003f46270 */
[----:B------:R-:W-:Y:S02]  /*c430*/  ISETP.GE.AND P3, PT, R112, R173, PT ;  /* 0x000000ad7000720c */ /* 0x000fe40003f66270 */
[----:B------:R-:W-:Y:S01]  /*c440*/  FSEL R170, R82, -INF , !P2 ;  /* 0xff80000052aa7808 */ /* 0x000fe20005000000 */
[----:B------:R-:W3:Y:S01]  /*c450*/  I2F R81, R102 ;  /* 0x0000006600517306 */ /* 0x000ee20000201400 */
[----:B------:R-:W-:Y:S01]  /*c460*/  ISETP.GT.AND P2, PT, R211, R214, PT ;  /* 0x000000d6d300720c */ /* 0x000fe20003f44270 */
[----:B-1----:R-:W-:Y:S01]  /*c470*/  FFMA.FTZ R91, R206, R105, R91 ;  /* 0x00000069ce5b7223 */ /* 0x002fe2000001005b */
[----:B------:R-:W-:Y:S02]  /*c480*/  FSEL R244, R125, -INF , !P5 ;  /* 0xff8000007df47808 */ /* 0x000fe40006800000 */
[----:B------:R-:W-:Y:S02]  /*c490*/  FSEL R210, R99, -INF , !P4 ;  /* 0xff80000063d27808 */ /* 0x000fe40006000000 */
[----:B------:R-:W-:Y:S01]  /*c4a0*/  FSEL R186, R186, -INF , !P3 ;  /* 0xff800000baba7808 */ /* 0x000fe20005800000 */
[----:B------:R-:W1:Y:S01]  /*c4b0*/  I2F R29, R98 ;  /* 0x00000062001d7306 */ /* 0x000e620000201400 */
[----:B--2---:R-:W-:Y:S01]  /*c4c0*/  FFMA.FTZ R86, R206, R101, R86 ;  /* 0x00000065ce567223 */ /* 0x004fe20000010056 */
[----:B------:R-:W-:Y:S01]  /*c4d0*/  BAR.SYNC.DEFER_BLOCKING 0x0 ;  /* 0x0000000000007b1d */ /* 0x000fe20000010000 */
[----:B------:R-:W-:-:S02]  /*c4e0*/  ISETP.GE.AND P5, PT, R118, R173, PT ;  /* 0x000000ad7600720c */ /* 0x000fc40003fa6270 */
[-C--:B------:R-:W-:Y:S02]  /*c4f0*/  ISETP.GE.AND P4, PT, R100, R173.reuse, PT ;  /* 0x000000ad6400720c */ /* 0x080fe40003f86270 */
[----:B------:R-:W-:Y:S01]  /*c500*/  ISETP.GE.AND P3, PT, R110, R173, PT ;  /* 0x000000ad6e00720c */ /* 0x000fe20003f66270 */
[----:B------:R-:W2:Y:S01]  /*c510*/  I2F R31, R94 ;  /* 0x0000005e001f7306 */ /* 0x000ea20000201400 */
[----:B------:R-:W-:Y:S01]  /*c520*/  FSEL R184, R91, -INF , !P5 ;  /* 0xff8000005bb87808 */ /* 0x000fe20006800000 */
[----:B---3--:R-:W-:Y:S01]  /*c530*/  FFMA.FTZ R81, R206, R81, R83 ;  /* 0x00000051ce517223 */ /* 0x008fe20000010053 */
[----:B------:R-:W-:Y:S02]  /*c540*/  FSEL R182, R86, -INF , !P4 ;  /* 0xff80000056b67808 */ /* 0x000fe40006000000 */
[----:B------:R-:W-:Y:S02]  /*c550*/  FSEL R180, R93, -INF , !P3 ;  /* 0xff8000005db47808 */ /* 0x000fe40005800000 */
[----:B------:R-:W-:Y:S01]  /*c560*/  ISETP.GE.AND P5, PT, R98, R173, PT ;  /* 0x000000ad6200720c */ /* 0x000fe20003fa6270 */
[----:B------:R-:W3:Y:S01]  /*c570*/  I2F R87, R90 ;  /* 0x0000005a00577306 */ /* 0x000ee20000201400 */
[----:B-1----:R-:W-:Y:S01]  /*c580*/  FFMA.FTZ R29, R206, R29, R78 ;  /* 0x0000001dce1d7223 */ /* 0x002fe2000001004e */
[----:B------:R-:W-:-:S02]  /*c590*/  ISETP.GE.AND P4, PT, R94, R173, PT ;  /* 0x000000ad5e00720c */ /* 0x000fc40003f86270 */
[----:B------:R-:W-:Y:S02]  /*c5a0*/  ISETP.GE.AND P3, PT, R90, R173, PT ;  /* 0x000000ad5a00720c */ /* 0x000fe40003f66270 */
[----:B------:R-:W-:Y:S01]  /*c5b0*/  FSEL R178, R81, -INF , !P6 ;  /* 0xff80000051b27808 */ /* 0x000fe20007000000 */
[----:B--2---:R-:W-:Y:S01]  /*c5c0*/  FFMA.FTZ R31, R206, R31, R79 ;  /* 0x0000001fce1f7223 */ /* 0x004fe2000001004f */
[----:B------:R-:W-:-:S04]  /*c5d0*/  FSEL R176, R29, -INF , !P5 ;  /* 0xff8000001db07808 */ /* 0x000fc80006800000 */
[----:B------:R-:W-:Y:S01]  /*c5e0*/  FSEL R168, R31, -INF , !P4 ;  /* 0xff8000001fa87808 */ /* 0x000fe20006000000 */
[----:B---3--:R-:W-:-:S05]  /*c5f0*/  FFMA.FTZ R74, R206, R87, R74 ;  /* 0x00000057ce4a7223 */ /* 0x008fca000001004a */
[----:B------:R-:W-:Y:S01]  /*c600*/  FSEL R174, R74, -INF , !P3 ;  /* 0xff8000004aae7808 */ /* 0x000fe20005800000 */
[----:B------:R-:W-:Y:S05]  /*c610*/  @!P2 BRA `(.L_x_2318) ;  /* 0x00000a900000a947 */ /* 0x000fea0003800000 */
[----:B------:R-:W-:Y:S05]  /*c620*/  @!P1 BRA `(.L_x_2319) ;  /* 0x000003a000009947 */ /* 0x000fea0003800000 */
[----:B------:R-:W-:Y:S02]  /*c630*/  IABS R29, c[0x0][0x2d0] ;  /* 0x0000b400001d7a13 */ /* 0x000fe40000000000 */
[----:B------:R-:W-:Y:S02]  /*c640*/  IABS R82, R157 ;  /* 0x0000009d00527213 */ /* 0x000fe40000000000 */
[----:B------:R-:W1:Y:S01]  /*c650*/  I2F.RP R74, R29 ;  /* 0x0000001d004a7306 */ /* 0x000e620000209400 */
[C---:B------:R-:W-:Y:S02]  /*c660*/  IADD3 R79, R157.reuse, -0x100, RZ ;  /* 0xffffff009d4f7810 */ /* 0x040fe40007ffe0ff */
        /* <DEDUP_REMOVED lines=54> */
.L_x_2319:
[----:B------:R-:W-:-:S05]  /*c9d0*/  IMAD.MOV.U32 R79, RZ, RZ, c[0x0][0x198] ;  /* 0x00006600ff4f7624 */ /* 0x000fca00078e00ff */
[----:B------:R-:W-:-:S04]  /*c9e0*/  LEA R79, -R79, RZ, 0x8 ;  /* 0x000000ff4f4f7211 */ /* 0x000fc800078e41ff */
[----:B------:R-:W-:Y:S02]  /*c9f0*/  SHF.R.S32.HI R78, RZ, 0x1f, R79 ;  /* 0x0000001fff4e7819 */ /* 0x000fe4000001144f */
.L_x_2320:
[----:B------:R-:W-:Y:S01]  /*ca00*/  @!P0 IMAD.MOV.U32 R81, RZ, RZ, c[0x0][0x198] ;  /* 0x00006600ff518624 */ /* 0x000fe200078e00ff */
[----:B------:R1:W-:Y:S01]  /*ca10*/  @P0 STS [R215+0x1004], RZ ;  /* 0x001004ffd7000388 */ /* 0x0003e20000000800 */
[----:B------:R-:W-:Y:S01]  /*ca20*/  @!P0 IMAD.MOV.U32 R74, RZ, RZ, c[0x0][0x19c] ;  /* 0x00006700ff4a8624 */ /* 0x000fe200078e00ff */
[----:B------:R-:W-:Y:S01]  /*ca30*/  BSSY B0, `(.L_x_2321) ;  /* 0x0000064000007945 */ /* 0x000fe20003800000 */
[----:B------:R-:W-:Y:S01]  /*ca40*/  @!P0 IMAD.MOV.U32 R83, RZ, RZ, c[0x0][0x198] ;  /* 0x00006600ff538624 */ /* 0x000fe200078e00ff */
[CC--:B------:R-:W-:Y:S01]  /*ca50*/  @!P0 LEA R82, P3, R81.reuse, R172.reuse, 0x5 ;  /* 0x000000ac51528211 */ /* 0x0c0fe200078628ff */
[----:B------:R-:W-:Y:S01]  /*ca60*/  @!P0 IMAD.MOV.U32 R87, RZ, RZ, c[0x0][0x198] ;  /* 0x00006600ff578624 */ /* 0x000fe200078e00ff */
[----:B------:R1:W-:Y:S01]  /*ca70*/  @P0 STS.64 [R215+0x1008], RZ ;  /* 0x001008ffd7000388 */ /* 0x0003e20000000a00 */
[----:B------:R-:W-:Y:S01]  /*ca80*/  @!P0 IMAD.MOV.U32 R100, RZ, RZ, c[0x0][0x198] ;  /* 0x00006600ff648624 */ /* 0x000fe200078e00ff */
[-C--:B------:R-:W-:Y:S01]  /*ca90*/  @!P0 LEA.HI.X R81, R81, R135.reuse, R74, 0x5, P3 ;  /* 0x0000008751518211 */ /* 0x080fe200018f2c4a */
[----:B------:R-:W-:Y:S01]  /*caa0*/  @!P0 IMAD.MOV.U32 R98, RZ, RZ, c[0x0][0x198] ;  /* 0x00006600ff628624 */ /* 0x000fe200078e00ff */
[-C--:B------:R-:W-:Y:S01]  /*cab0*/  @!P0 LEA R86, P4, R83, R172.reuse, 0x6 ;  /* 0x000000ac53568211 */ /* 0x080fe200078830ff */
[----:B------:R-:W-:Y:S01]  /*cac0*/  @!P0 IMAD.MOV.U32 R173, RZ, RZ, R135 ;  /* 0x000000ffffad8224 */ /* 0x000fe200078e0087 */
[----:B------:R-:W-:Y:S01]  /*cad0*/  @!P0 LEA R90, P3, R87, R172, 0x7 ;  /* 0x000000ac575a8211 */ /* 0x000fe200078638ff */
[----:B------:R-:W-:Y:S01]  /*cae0*/  @!P0 IMAD.MOV.U32 R106, RZ, RZ, c[0x0][0x19c] ;  /* 0x00006700ff6a8624 */ /* 0x000fe200078e00ff */
[----:B------:R-:W-:Y:S01]  /*caf0*/  @!P0 IADD3 R82, P5, R79, R82, RZ ;  /* 0x000000524f528210 */ /* 0x000fe20007fbe0ff */
[----:B------:R-:W-:Y:S01]  /*cb00*/  @!P0 IMAD.MOV.U32 R102, RZ, RZ, c[0x0][0x19c] ;  /* 0x00006700ff668624 */ /* 0x000fe200078e00ff */
[----:B------:R1:W-:Y:S01]  /*cb10*/  @P0 STS [R215+0x1000], RZ ;  /* 0x001000ffd7000388 */ /* 0x0003e20000000800 */
[----:B------:R-:W-:Y:S01]  /*cb20*/  @!P0 IMAD.WIDE.U32 R100, R100, 0x60, R172 ;  /* 0x0000006064648825 */ /* 0x000fe200078e00ac */
[----:B------:R-:W-:-:S02]  /*cb30*/  @!P0 LEA.HI.X R83, R83, R135, R106, 0x6, P4 ;  /* 0x0000008753538211 */ /* 0x000fc400020f346a */
[----:B------:R-:W-:Y:S01]  /*cb40*/  @!P0 LEA.HI.X R87, R87, R135, R102, 0x7, P3 ;  /* 0x0000008757578211 */ /* 0x000fe200018f3c66 */
[----:B------:R-:W-:Y:S01]  /*cb50*/  @!P0 IMAD.WIDE.U32 R98, R98, 0xa0, R172 ;  /* 0x000000a062628825 */ /* 0x000fe200078e00ac */
[C---:B------:R-:W-:Y:S02]  /*cb60*/  @!P0 IADD3 R85, P4, R79.reuse, R100, RZ ;  /* 0x000000644f558210 */ /* 0x040fe40007f9e0ff */
[C---:B------:R-:W-:Y:S01]  /*cb70*/  @!P0 LEA R106, P6, R79.reuse, R238, 0x1 ;  /* 0x000000ee4f6a8211 */ /* 0x040fe200078c08ff */
[----:B------:R-:W-:Y:S01]  /*cb80*/  @!P0 IMAD.MOV.U32 R31, RZ, RZ, c[0x0][0x19c] ;  /* 0x00006700ff1f8624 */ /* 0x000fe200078e00ff */
[C---:B------:R-:W-:Y:S01]  /*cb90*/  @!P0 IADD3 R89, P3, R79.reuse, R98, RZ ;  /* 0x000000624f598210 */ /* 0x040fe20007f7e0ff */
[----:B------:R-:W-:Y:S01]  /*cba0*/  @!P0 IMAD.MOV.U32 R94, RZ, RZ, c[0x0][0x198] ;  /* 0x00006600ff5e8624 */ /* 0x000fe200078e00ff */
[----:B------:R-:W-:Y:S01]  /*cbb0*/  @!P0 LEA.HI.X R107, R79, R241, R78, 0x1, P6 ;  /* 0x000000f14f6b8211 */ /* 0x000fe200030f0c4e */
[----:B------:R-:W-:Y:S02]  /*cbc0*/  @!P0 IMAD R74, R74, 0x60, RZ ;  /* 0x000000604a4a8824 */ /* 0x000fe400078e02ff */
[----:B------:R-:W-:-:S02]  /*cbd0*/  @!P0 IMAD R31, R31, 0xa0, RZ ;  /* 0x000000a01f1f8824 */ /* 0x000fc400078e02ff */
[----:B------:R-:W-:Y:S01]  /*cbe0*/  @!P0 IMAD.WIDE.U32 R94, R94, 0xc0, R172 ;  /* 0x000000c05e5e8825 */ /* 0x000fe200078e00ac */
[C---:B------:R-:W-:Y:S01]  /*cbf0*/  @!P0 IADD3.X R74, R78.reuse, R74, R101, P4, !PT ;  /* 0x0000004a4e4a8210 */ /* 0x040fe200027fe465 */
[----:B------:R-:W-:Y:S01]  /*cc00*/  @!PT LDS RZ, [RZ] ;  /* 0x00000000fffff984 */ /* 0x000fe20000000800 */
[----:B------:R-:W-:Y:S01]  /*cc10*/  @!PT LDS RZ, [RZ] ;  /* 0x00000000fffff984 */ /* 0x000fe20000000800 */
[----:B------:R-:W-:Y:S01]  /*cc20*/  @!PT LDS RZ, [RZ] ;  /* 0x00000000fffff984 */ /* 0x000fe20000000800 */
[----:B------:R1:W-:Y:S01]  /*cc30*/  @!P0 LDGSTS.E.BYPASS.LTC128B.128 [R215+0x1000], [R106.64] ;  /* 0x010000006ad78fae */ /* 0x0003e2000b901d46 */
[C---:B------:R-:W-:Y:S01]  /*cc40*/  @!P0 IADD3.X R98, R78.reuse, R31, R99, P3, !PT ;  /* 0x0000001f4e628210 */ /* 0x040fe20001ffe463 */
[----:B------:R-:W-:Y:S01]  /*cc50*/  @!P0 IMAD.MOV.U32 R29, RZ, RZ, c[0x0][0x19c] ;  /* 0x00006700ff1d8624 */ /* 0x000fe200078e00ff */
[C---:B------:R-:W-:Y:S01]  /*cc60*/  @!P0 IADD3 R86, P4, R79.reuse, R86, RZ ;  /* 0x000000564f568210 */ /* 0x040fe20007f9e0ff */
[----:B------:R-:W-:Y:S01]  /*cc70*/  @!P0 IMAD.X R81, R78, 0x1, R81, P5 ;  /* 0x000000014e518824 */ /* 0x000fe200028e0651 */
[----:B------:R-:W-:Y:S01]  /*cc80*/  @!P0 IADD3 R31, P3, R79, R94, RZ ;  /* 0x0000005e4f1f8210 */ /* 0x000fe20007f7e0ff */
[----:B------:R-:W-:Y:S01]  /*cc90*/  @!P0 IMAD R29, R29, 0xc0, RZ ;  /* 0x000000c01d1d8824 */ /* 0x000fe200078e02ff */
[----:B------:R-:W-:Y:S01]  /*cca0*/  @!P0 LEA R100, P5, R82, c[0x0][0x168], 0x1 ;  /* 0x00005a0052648a11 */ /* 0x000fe200078a08ff */
[C---:B------:R-:W-:Y:S01]  /*ccb0*/  @!P0 IMAD.X R83, R78.reuse, 0x1, R83, P4 ;  /* 0x000000014e538824 */ /* 0x040fe200020e0653 */
[----:B------:R1:W-:Y:S02]  /*ccc0*/  @P0 STS.128 [R215+0x1800], RZ ;  /* 0x001800ffd7000388 */ /* 0x0003e40000000c00 */
[----:B------:R-:W-:-:S02]  /*ccd0*/  @!P0 IADD3.X R94, R78, R29, R95, P3, !PT ;  /* 0x0000001d4e5e8210 */ /* 0x000fc40001ffe45f */
[----:B------:R-:W-:Y:S02]  /*cce0*/  @!P0 LEA.HI.X R101, R82, c[0x0][0x16c], R81, 0x1, P5 ;  /* 0x00005b0052658a11 */ /* 0x000fe400028f0c51 */
[----:B------:R-:W-:Y:S02]  /*ccf0*/  @!P0 IADD3 R90, P3, R79, R90, RZ ;  /* 0x0000005a4f5a8210 */ /* 0x000fe40007f7e0ff */
[----:B------:R-:W-:Y:S01]  /*cd00*/  @!P0 LEA R102, P5, R86, c[0x0][0x168], 0x1 ;  /* 0x00005a0056668a11 */ /* 0x000fe200078a08ff */
[----:B------:R-:W-:Y:S01]  /*cd10*/  @!PT LDS RZ, [RZ] ;  /* 0x00000000fffff984 */ /* 0x000fe20000000800 */
[----:B------:R-:W-:Y:S01]  /*cd20*/  @!PT LDS RZ, [RZ] ;  /* 0x00000000fffff984 */ /* 0x000fe20000000800 */
[----:B------:R-:W-:Y:S01]  /*cd30*/  @!PT LDS RZ, [RZ] ;  /* 0x00000000fffff984 */ /* 0x000fe20000000800 */
[----:B------:R1:W-:Y:S01]  /*cd40*/  @!P0 LDGSTS.E.BYPASS.LTC128B.128 [R215+0x1800], [R100.64] ;  /* 0x0180000064d78fae */ /* 0x0003e2000b901d46 */
[----:B------:R-:W-:Y:S01]  /*cd50*/  @!P0 LEA R82, P4, R85, c[0x0][0x168], 0x1 ;  /* 0x00005a0055528a11 */ /* 0x000fe200078808ff */
[----:B------:R-:W-:Y:S01]  /*cd60*/  @!P0 IMAD.X R87, R78, 0x1, R87, P3 ;  /* 0x000000014e578824 */ /* 0x000fe200018e0657 */
        /* <DEDUP_REMOVED lines=11> */
[----:B------:R-:W-:Y:S02]  /*ce20*/  @!P0 LEA.HI.X R113, R90, c[0x0][0x16c], R87, 0x1, P5 ;  /* 0x00005b005a718a11 */ /* 0x000fe400028f0c57 */
        /* <DEDUP_REMOVED lines=36> */
.L_x_2322:
[----:B------:R-:W-:Y:S05]  /*d070*/  BSYNC B0 ;  /* 0x0000000000007941 */ /* 0x000fea0003800000 */
.L_x_2321:
[----:B------:R-:W0:Y:S01]  /*d080*/  LDGDEPBAR ;  /* 0x00000000000079af */ /* 0x000e220000000000 */
[----:B------:R-:W-:-:S04]  /*d090*/  LEA R238, P0, R79, R238, 0x1 ;  /* 0x000000ee4fee7211 */ /* 0x000fc800078008ff */
[----:B------:R-:W-:Y:S02]  /*d0a0*/  LEA.HI.X R241, R79, R241, R78, 0x1, P0 ;  /* 0x000000f14ff17211 */ /* 0x000fe400000f0c4e */
.L_x_2318:
        /* <DEDUP_REMOVED lines=169> */
[----:B------:R-:W-:Y:S02]  /*db40*/  MUFU.EX2 R107, R107 ;  /* 0x0000006b006b7308 */ /* 0x000fe40000000800 */
[----:B------:R-:W-:-:S04]  /*db50*/  FMNMX.FTZ R9, R140, R9, !PT ;  /* 0x000000098c097209 */ /* 0x000fc80007810000 */
[----:B------:R-:W-:Y:S02]  /*db60*/  FMNMX.FTZ R9, R138, R9, !PT ;  /* 0x000000098a097209 */ /* 0x000fe40007810000 */
        /* <DEDUP_REMOVED lines=45> */
[----:B------:R-:W-:Y:S01]  /*de40*/  FSEL R9, R100, RZ, P3 ;  /* 0x000000ff64097208 */ /* 0x000fe20001800000 */
[----:B------:R-:W-:Y:S01]  /*de50*/  MUFU.EX2 R87, R87 ;  /* 0x0000005700577308 */ /* 0x000fe20000000800 */
[----:B------:R-:W-:-:S03]  /*de60*/  FMNMX.FTZ R5, R2, R5, !PT ;  /* 0x0000000502057209 */ /* 0x000fc60007810000 */
[----:B------:R-:W-:Y:S02]  /*de70*/  FADD.FTZ R9, R134, -R9 ;  /* 0x8000000986097221 */ /* 0x000fe40000010000 */
[----:B------:R-:W1:Y:S02]  /*de80*/  SHFL.BFLY PT, R4, R5, 0x2, 0x1f ;  /* 0x0c401f0005047f89 */ /* 0x000e6400000e0000 */
[----:B------:R-:W-:Y:S01]  /*de90*/  FMUL.FTZ R129, R9, c[0x0][0x23c] ;  /* 0x00008f0009817a20 */ /* 0x000fe20000410000 */
[----:B------:R-:W-:Y:S08]  /*dea0*/  MUFU.EX2 R86, R86 ;  /* 0x0000005600567308 */ /* 0x000ff00000000800 */
[----:B------:R-:W2:Y:S08]  /*deb0*/  MUFU.EX2 R129, R129 ;  /* 0x0000008100817308 */ /* 0x000eb00000000800 */
[----:B------:R-:W-:Y:S01]  /*dec0*/  MUFU.EX2 R85, R85 ;  /* 0x0000005500557308 */ /* 0x000fe20000000800 */
[----:B-1----:R-:W-:Y:S01]  /*ded0*/  FMNMX.FTZ R4, R5, R4, !PT ;  /* 0x0000000405047209 */ /* 0x002fe20007810000 */
[----:B--2---:R-:W-:-:S06]  /*dee0*/  FMUL.FTZ R17, R229, R129 ;  /* 0x00000081e5117220 */ /* 0x004fcc0000410000 */
[----:B------:R-:W-:Y:S01]  /*def0*/  MUFU.EX2 R84, R84 ;  /* 0x0000005400547308 */ /* 0x000fe20000000800 */
[----:B------:R-:W1:Y:S01]  /*df00*/  SHFL.BFLY PT, R5, R4, 0x1, 0x1f ;  /* 0x0c201f0004057f89 */ /* 0x000e6200000e0000 */
[-C--:B------:R-:W-:Y:S02]  /*df10*/  FMUL.FTZ R224, R224, R129.reuse ;  /* 0x00000081e0e07220 */ /* 0x080fe40000410000 */
[-C--:B------:R-:W-:Y:S02]  /*df20*/  FMUL.FTZ R225, R225, R129.reuse ;  /* 0x00000081e1e17220 */ /* 0x080fe40000410000 */
[-C--:B------:R-:W-:Y:S02]  /*df30*/  FMUL.FTZ R220, R220, R129.reuse ;  /* 0x00000081dcdc7220 */ /* 0x080fe40000410000 */
[-C--:B------:R-:W-:Y:S01]  /*df40*/  FMUL.FTZ R221, R221, R129.reuse ;  /* 0x00000081dddd7220 */ /* 0x080fe20000410000 */
[----:B------:R-:W-:Y:S01]  /*df50*/  MUFU.EX2 R83, R83 ;  /* 0x0000005300537308 */ /* 0x000fe20000000800 */
[----:B------:R-:W-:-:S02]  /*df60*/  FMUL.FTZ R216, R216, R129 ;  /* 0x00000081d8d87220 */ /* 0x000fc40000410000 */
[----:B------:R-:W-:-:S05]  /*df70*/  FMUL.FTZ R217, R217, R129 ;  /* 0x00000081d9d97220 */ /* 0x000fca0000410000 */
        /* <DEDUP_REMOVED lines=10> */
[--C-:B------:R-:W-:Y:S02]  /*e020*/  FFMA.FTZ R117, R8, c[0x0][0x23c], -R67.reuse ;  /* 0x00008f0008757a23 */ /* 0x100fe40000010843 */
[----:B------:R-:W-:Y:S01]  /*e030*/  FMUL.FTZ R128, R10, c[0x0][0x23c] ;  /* 0x00008f000a807a20 */ /* 0x000fe20000410000 */
[----:B------:R-:W-:Y:S01]  /*e040*/  MUFU.EX2 R79, R79 ;  /* 0x0000004f004f7308 */ /* 0x000fe20000000800 */
[----:B------:R-:W2:Y:S01]  /*e050*/  LDSM.16.MT88.4 R8, [R240+0x5000] ;  /* 0x00500000f008783b */ /* 0x000ea20000004200 */
[--C-:B------:R-:W-:Y:S02]  /*e060*/  FFMA.FTZ R124, R116, c[0x0][0x23c], -R67.reuse ;  /* 0x00008f00747c7a23 */ /* 0x100fe40000010843 */
[--C-:B------:R-:W-:Y:S01]  /*e070*/  FFMA.FTZ R121, R30, c[0x0][0x23c], -R67.reuse ;  /* 0x00008f001e797a23 */ /* 0x100fe20000010843 */
[----:B------:R-:W-:Y:S01]  /*e080*/  F2FP.BF16.PACK_AB R30, R112, R113 ;  /* 0x00000071701e723e */ /* 0x000fe200000010ff */
[--C-:B------:R-:W-:Y:S02]  /*e090*/  FFMA.FTZ R119, R16, c[0x0][0x23c], -R67.reuse ;  /* 0x00008f0010777a23 */ /* 0x100fe40000010843 */
[--C-:B------:R-:W-:Y:S01]  /*e0a0*/  FFMA.FTZ R116, R14, c[0x0][0x23c], -R67.reuse ;  /* 0x00008f000e747a23 */ /* 0x100fe20000010843 */
[----:B------:R-:W-:Y:S01]  /*e0b0*/  MUFU.EX2 R124, R124 ;  /* 0x0000007c007c7308 */ /* 0x000fe20000000800 */
[--C-:B------:R-:W-:Y:S01]  /*e0c0*/  FFMA.FTZ R118, R20, c[0x0][0x23c], -R67.reuse ;  /* 0x00008f0014767a23 */ /* 0x100fe20000010843 */
[----:B------:R-:W-:Y:S01]  /*e0d0*/  F2FP.BF16.PACK_AB R14, R120, R123 ;  /* 0x0000007b780e723e */ /* 0x000fe200000010ff */
[----:B------:R-:W3:Y:S01]  /*e0e0*/  LDSM.16.MT88.4 R20, [R237+0x5400] ;  /* 0x00540000ed14783b */ /* 0x000ee20000004200 */
[----:B------:R-:W-:-:S02]  /*e0f0*/  FFMA.FTZ R127, R26, c[0x0][0x23c], -R67 ;  /* 0x00008f001a7f7a23 */ /* 0x000fc40000010843 */
[--C-:B------:R-:W-:Y:S02]  /*e100*/  FFMA.FTZ R130, R24, c[0x0][0x23c], -R67.reuse ;  /* 0x00008f0018827a23 */ /* 0x100fe40000010843 */
[----:B------:R-:W4:Y:S01]  /*e110*/  MUFU.EX2 R121, R121 ;  /* 0x0000007900797308 */ /* 0x000f220000000800 */
[----:B------:R-:W5:Y:S01]  /*e120*/  LDSM.16.MT88.4 R24, [R240+0x5400] ;  /* 0x00540000f018783b */ /* 0x000f620000004200 */
[----:B------:R-:W-:Y:S02]  /*e130*/  FMUL.FTZ R16, R228, R129 ;  /* 0x00000081e4107220 */ /* 0x000fe40000410000 */
[--C-:B------:R-:W-:Y:S01]  /*e140*/  FFMA.FTZ R150, R28, c[0x0][0x23c], -R67.reuse ;  /* 0x00008f001c967a23 */ /* 0x100fe20000010843 */
[----:B------:R-:W-:Y:S01]  /*e150*/  F2FP.BF16.PACK_AB R28, R114, R115 ;  /* 0x00000073721c723e */ /* 0x000fe200000010ff */
[--C-:B------:R-:W-:Y:S02]  /*e160*/  FFMA.FTZ R131, R131, c[0x0][0x23c], -R67.reuse ;  /* 0x00008f0083837a23 */ /* 0x100fe40000010843 */
[----:B------:R-:W-:Y:S01]  /*e170*/  MUFU.EX2 R119, R119 ;  /* 0x0000007700777308 */ /* 0x000fe20000000800 */
[----:B------:R-:W-:-:S02]  /*e180*/  FFMA.FTZ R135, R139, c[0x0][0x23c], -R67 ;  /* 0x00008f008b877a23 */ /* 0x000fc40000010843 */
[----:B------:R-:W-:Y:S02]  /*e190*/  FFMA.FTZ R134, R122, c[0x0][0x23c], -R67 ;  /* 0x00008f007a867a23 */ /* 0x000fe40000010843 */
[----:B------:R-:W-:Y:S02]  /*e1a0*/  FFMA.FTZ R122, R154, c[0x0][0x23c], -R99 ;  /* 0x00008f009a7a7a23 */ /* 0x000fe40000010863 */
[--C-:B------:R-:W-:Y:S01]  /*e1b0*/  FFMA.FTZ R156, R156, c[0x0][0x23c], -R67.reuse ;  /* 0x00008f009c9c7a23 */ /* 0x100fe20000010843 */
[----:B------:R-:W1:Y:S01]  /*e1c0*/  MUFU.EX2 R116, R116 ;  /* 0x0000007400747308 */ /* 0x000e620000000800 */
[----:B----4-:R-:W-:Y:S01]  /*e1d0*/  F2FP.BF16.PACK_AB R13, R121, R124 ;  /* 0x0000007c790d723e */ /* 0x010fe200000010ff */
[--C-:B------:R-:W-:Y:S02]  /*e1e0*/  FFMA.FTZ R137, R250, c[0x0][0x23c], -R67.reuse ;  /* 0x00008f00fa897a23 */ /* 0x100fe40000010843 */
[--C-:B------:R-:W-:Y:S02]  /*e1f0*/  FFMA.FTZ R139, R248, c[0x0][0x23c], -R67.reuse ;  /* 0x00008f00f88b7a23 */ /* 0x100fe40000010843 */
[----:B------:R-:W-:-:S02]  /*e200*/  FFMA.FTZ R154, R246, c[0x0][0x23c], -R67 ;  /* 0x00008f00f69a7a23 */ /* 0x000fc40000010843 */
[----:B------:R-:W4:Y:S01]  /*e210*/  MUFU.EX2 R128, R128 ;  /* 0x0000008000807308 */ /* 0x000f220000000800 */
[----:B------:R-:W-:Y:S02]  /*e220*/  FFMA.FTZ R133, R158, c[0x0][0x23c], -R99 ;  /* 0x00008f009e857a23 */ /* 0x000fe40000010863 */
        /* <DEDUP_REMOVED lines=8> */
[-C--:B----4-:R-:W-:Y:S01]  /*e2b0*/  FMUL.FTZ R18, R230, R128.reuse ;  /* 0x00000080e6127220 */ /* 0x090fe20000410000 */
        /* <DEDUP_REMOVED lines=14> */
[--C-:B------:R-:W-:Y:S01]  /*e3a0*/  FFMA.FTZ R164, R180, c[0x0][0x23c], -R67.reuse ;  /* 0x00008f00b4a47a23 */ /* 0x100fe20000010843 */
[----:B------:R-:W-:Y:S01]  /*e3b0*/  LDSM.16.MT88.4 R224, [R237+0x8c00] ;  /* 0x008c0000ede0783b */ /* 0x000fe20000004200 */
[----:B------:R-:W-:-:S02]  /*e3c0*/  FFMA.FTZ R170, R170, c[0x0][0x23c], -R67 ;  /* 0x00008f00aaaa7a23 */ /* 0x000fc40000010843 */
[--C-:B------:R-:W-:Y:S01]  /*e3d0*/  FFMA.FTZ R153, R178, c[0x0][0x23c], -R67.reuse ;  /* 0x00008f00b2997a23 */ /* 0x100fe20000010843 */
[C---:B--2---:R-:W-:Y:S01]  /*e3e0*/  HMMA.16816.F32.BF16 R220, R12.reuse, R8, R220 ;  /* 0x000000080cdc723c */ /* 0x044fe200000418dc */
        /* <DEDUP_REMOVED lines=9> */
[--C-:B------:R-:W-:Y:S01]  /*e480*/  FFMA.FTZ R142, R142, c[0x0][0x23c], -R67.reuse ;  /* 0x00008f008e8e7a23 */ /* 0x100fe20000010843 */
[----:B------:R-:W-:Y:S01]  /*e490*/  LDSM.16.MT88.4 R216, [R240+0x8c00] ;  /* 0x008c0000f0d8783b */ /* 0x000fe20000004200 */
[----:B------:R-:W-:-:S02]  /*e4a0*/  FFMA.FTZ R159, R140, c[0x0][0x23c], -R67 ;  /* 0x00008f008c9f7a23 */ /* 0x000fc40000010843 */
        /* <DEDUP_REMOVED lines=13> */
[C---:B-----5:R-:W-:Y:S01]  /*e580*/  HMMA.16816.F32.BF16 R220, R28.reuse, R24, R220 ;  /* 0x000000181cdc723c */ /* 0x060fe200000418dc */
[----:B------:R-:W-:Y:S01]  /*e590*/  FFMA.FTZ R124, R209, R128, R124 ;  /* 0x00000080d17c7223 */ /* 0x000fe2000001007c */
[----:B------:R-:W-:Y:S01]  /*e5a0*/  MUFU.EX2 R156, R156 ;  /* 0x0000009c009c7308 */ /* 0x000fe20000000800 */
[--C-:B------:R-:W-:Y:S02]  /*e5b0*/  FFMA.FTZ R49, R49, c[0x0][0x23c], -R67.reuse ;  /* 0x00008f0031317a23 */ /* 0x100fe40000010843 */
[----:B------:R-:W-:Y:S02]  /*e5c0*/  FADD.FTZ R124, R121, R124 ;  /* 0x0000007c797c7221 */ /* 0x000fe40000010000 */
[----:B------:R-:W-:Y:S01]  /*e5d0*/  FFMA.FTZ R44, R44, c[0x0][0x23c], -R67 ;  /* 0x00008f002c2c7a23 */ /* 0x000fe20000010843 */
[----:B------:R-:W-:Y:S01]  /*e5e0*/  HMMA.16816.F32.BF16 R24, R28, R26, R12 ;  /* 0x0000001a1c18723c */ /* 0x000fe2000004180c */
[----:B------:R-:W5:Y:S01]  /*e5f0*/  LDSM.16.MT88.4 R12, [R237+0x5c00] ;  /* 0x005c0000ed0c783b */ /* 0x000f620000004200 */
[----:B------:R-:W2:Y:S01]  /*e600*/  MUFU.EX2 R137, R137 ;  /* 0x0000008900897308 */ /* 0x000ea20000000800 */
[----:B------:R-:W-:-:S02]  /*e610*/  FADD.FTZ R119, R119, R124 ;  /* 0x0000007c77777221 */ /* 0x000fc40000010000 */
        /* <DEDUP_REMOVED lines=21> */
[----:B------:R-:W-:Y:S02]  /*e770*/  FFMA.FTZ R50, R33, c[0x0][0x23c], -R67 ;  /* 0x00008f0021327a23 */ /* 0x000fe40000010843 */
[----:B------:R-:W4:Y:S01]  /*e780*/  MUFU.EX2 R143, R143 ;  /* 0x0000008f008f7308 */ /* 0x000f220000000800 */
[----:B------:R-:W-:Y:S01]  /*e790*/  FADD.FTZ R150, R150, R127 ;  /* 0x0000007f96967221 */ /* 0x000fe20000010000 */
[C---:B---3--:R-:W-:Y:S01]  /*e7a0*/  HMMA.16816.F32.BF16 R220, R28.reuse, R20, R220 ;  /* 0x000000141cdc723c */ /* 0x048fe200000418dc */
[--C-:B------:R-:W-:Y:S02]  /*e7b0*/  FFMA.FTZ R33, R34, c[0x0][0x23c], -R67.reuse ;  /* 0x00008f0022217a23 */ /* 0x100fe40000010843 */
[----:B------:R-:W-:Y:S02]  /*e7c0*/  FADD.FTZ R150, R131, R150 ;  /* 0x0000009683967221 */ /* 0x000fe40000010000 */
[--C-:B------:R-:W-:Y:S01]  /*e7d0*/  FFMA.FTZ R34, R35, c[0x0][0x23c], -R67.reuse ;  /* 0x00008f0023227a23 */ /* 0x100fe20000010843 */
[----:B------:R-:W-:Y:S01]  /*e7e0*/  MUFU.EX2 R145, R145 ;  /* 0x0000009100917308 */ /* 0x000fe20000000800 */
[----:B------:R-:W-:Y:S01]  /*e7f0*/  FADD.FTZ R135, R135, R150 ;  /* 0x0000009687877221 */ /* 0x000fe20000010000 */
[----:B------:R-:W-:Y:S01]  /*e800*/  HMMA.16816.F32.BF16 R24, R28, R22, R24 ;  /* 0x000000161c18723c */ /* 0x000fe20000041818 */
[----:B------:R-:W3:Y:S01]  /*e810*/  LDSM.16.MT88.4 R20, [R237+0x6000] ;  /* 0x00600000ed14783b */ /* 0x000ee20000004200 */
[----:B------:R-:W-:-:S02]  /*e820*/  FFMA.FTZ R38, R38, c[0x0][0x23c], -R67 ;  /* 0x00008f0026267a23 */ /* 0x000fc40000010843 */
[----:B------:R-:W-:Y:S01]  /*e830*/  FADD.FTZ R135, R134, R135 ;  /* 0x0000008786877221 */ /* 0x000fe20000010000 */
[----:B------:R-:W-:Y:S01]  /*e840*/  MOV R134, R100 ;  /* 0x0000006400867202 */ /* 0x000fe20000000f00 */
[----:B------:R-:W2:Y:S01]  /*e850*/  MUFU.EX2 R162, R162 ;  /* 0x000000a200a27308 */ /* 0x000ea20000000800 */
[----:B------:R-:W-:Y:S01]  /*e860*/  F2FP.BF16.PACK_AB R28, R106, R107 ;  /* 0x0000006b6a1c723e */ /* 0x000fe200000010ff */
[----:B------:R-:W-:Y:S01]  /*e870*/  FFMA.FTZ R140, R148, c[0x0][0x23c], -R99 ;  /* 0x00008f00948c7a23 */ /* 0x000fe20000010863 */
[----:B------:R-:W-:Y:S01]  /*e880*/  F2FP.BF16.PACK_AB R29, R137, R156 ;  /* 0x0000009c891d723e */ /* 0x000fe200000010ff */
[----:B------:R-:W-:Y:S01]  /*e890*/  FADD.FTZ R156, R156, R135 ;  /* 0x000000879c9c7221 */ /* 0x000fe20000010000 */
[----:B------:R-:W-:Y:S01]  /*e8a0*/  F2FP.BF16.PACK_AB R30, R104, R105 ;  /* 0x00000069681e723e */ /* 0x000fe200000010ff */
[----:B------:R-:W-:Y:S01]  /*e8b0*/  FFMA.FTZ R39, R39, c[0x0][0x23c], -R67 ;  /* 0x00008f0027277a23 */ /* 0x000fe20000010843 */
[----:B-1----:R-:W-:Y:S01]  /*e8c0*/  F2FP.BF16.PACK_AB R31, R154, R139 ;  /* 0x0000008b9a1f723e */ /* 0x002fe200000010ff */
[----:B------:R-:W-:Y:S01]  /*e8d0*/  MUFU.EX2 R166, R166 ;  /* 0x000000a600a67308 */ /* 0x000fe20000000800 */
[----:B------:R-:W-:-:S02]  /*e8e0*/  FADD.FTZ R156, R137, R156 ;  /* 0x0000009c899c7221 */ /* 0x000fc40000010000 */
[--C-:B------:R-:W-:Y:S02]  /*e8f0*/  FFMA.FTZ R42, R42, c[0x0][0x23c], -R67.reuse ;  /* 0x00008f002a2a7a23 */ /* 0x100fe40000010843 */
[----:B------:R-:W-:Y:S01]  /*e900*/  FADD.FTZ R139, R139, R156 ;  /* 0x0000009c8b8b7221 */ /* 0x000fe20000010000 */
[C---:B-----5:R-:W-:Y:S01]  /*e910*/  HMMA.16816.F32.BF16 R16, R28.reuse, R12, R16 ;  /* 0x0000000c1c10723c */ /* 0x060fe20000041810 */
[----:B------:R-:W-:Y:S01]  /*e920*/  FFMA.FTZ R43, R43, c[0x0][0x23c], -R67 ;  /* 0x00008f002b2b7a23 */ /* 0x000fe20000010843 */
[----:B------:R-:W1:Y:S01]  /*e930*/  MUFU.EX2 R147, R147 ;  /* 0x0000009300937308 */ /* 0x000e620000000800 */
[----:B------:R-:W-:Y:S02]  /*e940*/  FADD.FTZ R139, R154, R139 ;  /* 0x0000008b9a8b7221 */ /* 0x000fe40000010000 */
[----:B------:R-:W-:Y:S02]  /*e950*/  FFMA.FTZ R46, R46, c[0x0][0x23c], -R67 ;  /* 0x00008f002e2e7a23 */ /* 0x000fe40000010843 */
[--C-:B------:R-:W-:Y:S01]  /*e960*/  FFMA.FTZ R56, R146, c[0x0][0x23c], -R99.reuse ;  /* 0x00008f0092387a23 */ /* 0x100fe20000010863 */
[----:B------:R-:W-:Y:S01]  /*e970*/  HMMA.16816.F32.BF16 R4, R28, R14, R4 ;  /* 0x0000000e1c04723c */ /* 0x000fe20000041804 */
[----:B------:R-:W5:Y:S01]  /*e980*/  LDSM.16.MT88.4 R12, [R240+0x6000] ;  /* 0x00600000f00c783b */ /* 0x000f620000004200 */
[----:B------:R-:W-:Y:S01]  /*e990*/  MUFU.EX2 R149, R149 ;  /* 0x0000009500957308 */ /* 0x000fe20000000800 */
[----:B------:R-:W-:-:S02]  /*e9a0*/  FFMA.FTZ R35, R58, c[0x0][0x23c], -R99 ;  /* 0x00008f003a237a23 */ /* 0x000fc40000010863 */
[--C-:B------:R-:W-:Y:S02]  /*e9b0*/  FFMA.FTZ R47, R47, c[0x0][0x23c], -R67.reuse ;  /* 0x00008f002f2f7a23 */ /* 0x100fe40000010843 */
[--C-:B------:R-:W-:Y:S01]  /*e9c0*/  FFMA.FTZ R60, R60, c[0x0][0x23c], -R67.reuse ;  /* 0x00008f003c3c7a23 */ /* 0x100fe20000010843 */
[C---:B--2---:R-:W-:Y:S01]  /*e9d0*/  HMMA.16816.F32.BF16 R220, R28.reuse, R8, R220 ;  /* 0x000000081cdc723c */ /* 0x044fe200000418dc */
[----:B------:R-:W-:Y:S01]  /*e9e0*/  FFMA.FTZ R209, R2, c[0x0][0x23c], -R67 ;  /* 0x00008f0002d17a23 */ /* 0x000fe20000010843 */
[----:B------:R-:W2:Y:S06]  /*e9f0*/  MUFU.EX2 R164, R164 ;  /* 0x000000a400a47308 */ /* 0x000eac0000000800 */
[----:B------:R-:W-:Y:S01]  /*ea00*/  HMMA.16816.F32.BF16 R24, R28, R10, R24 ;  /* 0x0000000a1c18723c */ /* 0x000fe20000041818 */
[----:B------:R-:W1:Y:S01]  /*ea10*/  LDSM.16.MT88.4 R8, [R237+0x6400] ;  /* 0x00640000ed08783b */ /* 0x000e620000004200 */
[----:B------:R-:W-:Y:S05]  /*ea20*/  MUFU.EX2 R170, R170 ;  /* 0x000000aa00aa7308 */ /* 0x000fea0000000800 */
[----:B------:R-:W-:-:S02]  /*ea30*/  F2FP.BF16.PACK_AB R28, R102, R103 ;  /* 0x00000067661c723e */ /* 0x000fc400000010ff */
        /* <DEDUP_REMOVED lines=32> */
[----:B------:R-:W4:Y:S01]  /*ec40*/  MUFU.EX2 R78, R78 ;  /* 0x0000004e004e7308 */ /* 0x000f220000000800 */
[----:B------:R-:W-:Y:S02]  /*ec50*/  F2FP.BF16.PACK_AB R30, R88, R89 ;  /* 0x00000059581e723e */ /* 0x000fe400000010ff */
[----:B------:R-:W-:-:S05]  /*ec60*/  F2FP.BF16.PACK_AB R31, R168, R155 ;  /* 0x0000009ba81f723e */ /* 0x000fca00000010ff */
[----:B------:R-:W-:Y:S02]  /*ec70*/  MUFU.EX2 R77, R77 ;  /* 0x0000004d004d7308 */ /* 0x000fe40000000800 */
[C---:B------:R-:W-:Y:S06]  /*ec80*/  HMMA.16816.F32.BF16 R16, R28.reuse, R12, R16 ;  /* 0x0000000c1c10723c */ /* 0x040fec0000041810 */
        /* <DEDUP_REMOVED lines=9> */
[----:B------:R-:W-:-:S02]  /*ed20*/  F2FP.BF16.PACK_AB R28, R86, R87 ;  /* 0x00000057561c723e */ /* 0x000fc400000010ff */
[----:B-----5:R-:W-:Y:S02]  /*ed30*/  F2FP.BF16.PACK_AB R29, R144, R157 ;  /* 0x0000009d901d723e */ /* 0x020fe400000010ff */
[----:B------:R-:W-:Y:S02]  /*ed40*/  F2FP.BF16.PACK_AB R30, R84, R85 ;  /* 0x00000055541e723e */ /* 0x000fe400000010ff */
[----:B-1----:R-:W-:Y:S01]  /*ed50*/  F2FP.BF16.PACK_AB R31, R159, R142 ;  /* 0x0000008e9f1f723e */ /* 0x002fe200000010ff */
[----:B------:R-:W1:Y:S06]  /*ed60*/  MUFU.EX2 R48, R48 ;  /* 0x0000003000307308 */ /* 0x000e6c0000000800 */
[C---:B---3--:R-:W-:Y:S02]  /*ed70*/  HMMA.16816.F32.BF16 R16, R28.reuse, R20, R16 ;  /* 0x000000141c10723c */ /* 0x048fe40000041810 */
[----:B------:R-:W-:Y:S06]  /*ed80*/  MUFU.EX2 R75, R75 ;  /* 0x0000004b004b7308 */ /* 0x000fec0000000800 */
[C---:B------:R-:W-:Y:S01]  /*ed90*/  HMMA.16816.F32.BF16 R4, R28.reuse, R22, R4 ;  /* 0x000000161c04723c */ /* 0x040fe20000041804 */
[----:B------:R-:W3:Y:S01]  /*eda0*/  LDSM.16.MT88.4 R20, [R240+0x7000] ;  /* 0x00700000f014783b */ /* 0x000ee20000004200 */
[----:B------:R-:W5:Y:S06]  /*edb0*/  MUFU.EX2 R74, R74 ;  /* 0x0000004a004a7308 */ /* 0x000f6c0000000800 */
        /* <DEDUP_REMOVED lines=8> */
[----:B------:R-:W-:Y:S02]  /*ee40*/  F2FP.BF16.PACK_AB R30, R80, R81 ;  /* 0x00000051501e723e */ /* 0x000fe400000010ff */
[----:B------:R-:W-:-:S05]  /*ee50*/  F2FP.BF16.PACK_AB R31, R163, R132 ;  /* 0x00000084a31f723e */ /* 0x000fca00000010ff */
[----:B------:R-:W1:Y:S02]  /*ee60*/  MUFU.EX2 R44, R44 ;  /* 0x0000002c002c7308 */ /* 0x000e640000000800 */
        /* <DEDUP_REMOVED lines=13> */
[----:B-1----:R-:W-:Y:S01]  /*ef40*/  F2FP.BF16.PACK_AB R31, R48, R53 ;  /* 0x00000035301f723e */ /* 0x002fe200000010ff */
[----:B------:R-:W-:Y:S06]  /*ef50*/  MUFU.EX2 R68, R68 ;  /* 0x0000004400447308 */ /* 0x000fec0000000800 */
[C---:B----4-:R-:W-:Y:S02]  /*ef60*/  HMMA.16816.F32.BF16 R16, R28.reuse, R12, R16 ;  /* 0x0000000c1c10723c */ /* 0x050fe40000041810 */
[----:B------:R-:W-:Y:S05]  /*ef70*/  MUFU.EX2 R41, R41 ;  /* 0x0000002900297308 */ /* 0x000fea0000000800 */
[----:B------:R-:W-:Y:S01]  /*ef80*/  FFMA.FTZ R12, R207, R129, R126 ;  /* 0x00000081cf0c7223 */ /* 0x000fe2000001007e */
[----:B------:R-:W-:Y:S01]  /*ef90*/  HMMA.16816.F32.BF16 R4, R28, R14, R4 ;  /* 0x0000000e1c04723c */ /* 0x000fe20000041804 */
[----:B------:R-:W-:Y:S01]  /*efa0*/  FFMA.FTZ R207, R0, c[0x0][0x23c], -R99 ;  /* 0x00008f0000cf7a23 */ /* 0x000fe20000010863 */
[----:B------:R-:W-:Y:S01]  /*efb0*/  MUFU.EX2 R36, R36 ;  /* 0x0000002400247308 */ /* 0x000fe20000000800 */
[----:B------:R-:W-:-:S02]  /*efc0*/  FADD.FTZ R12, R125, R12 ;  /* 0x0000000c7d0c7221 */ /* 0x000fc40000010000 */
[----:B------:R-:W-:Y:S02]  /*efd0*/  FFMA.FTZ R0, R59, c[0x0][0x23c], -R67 ;  /* 0x00008f003b007a23 */ /* 0x000fe40000010843 */
[----:B------:R-:W-:Y:S01]  /*efe0*/  FADD.FTZ R123, R123, R12 ;  /* 0x0000000c7b7b7221 */ /* 0x000fe20000010000 */
[----:B--2---:R-:W-:Y:S01]  /*eff0*/  HMMA.16816.F32.BF16 R220, R28, R8, R220 ;  /* 0x000000081cdc723c */ /* 0x004fe200000418dc */
[----:B------:R-:W1:Y:S01]  /*f000*/  LDSM.16.MT88.4 R12, [R240+0x7800] ;  /* 0x00780000f00c783b */ /* 0x000e620000004200 */
[----:B------:R-:W2:Y:S01]  /*f010*/  MUFU.EX2 R125, R40 ;  /* 0x00000028007d7308 */ /* 0x000ea20000000800 */
[----:B------:R-:W-:-:S04]  /*f020*/  FADD.FTZ R120, R120, R123 ;  /* 0x0000007b78787221 */ /* 0x000fc80000010000 */
[----:B------:R-:W-:Y:S01]  /*f030*/  FADD.FTZ R115, R115, R120 ;  /* 0x0000007873737221 */ /* 0x000fe20000010000 */
[----:B------:R-:W-:Y:S01]  /*f040*/  HMMA.16816.F32.BF16 R24, R28, R10, R24 ;  /* 0x0000000a1c18723c */ /* 0x000fe20000041818 */
[----:B------:R-:W4:Y:S01]  /*f050*/  LDSM.16.MT88.4 R28, [R237+0x7c00] ;  /* 0x007c0000ed1c783b */ /* 0x000f220000004200 */
[----:B-----5:R-:W-:Y:S01]  /*f060*/  F2FP.BF16.PACK_AB R8, R74, R75 ;  /* 0x0000004b4a08723e */ /* 0x020fe200000010ff */
[----:B------:R-:W-:Y:S01]  /*f070*/  FADD.FTZ R114, R114, R115 ;  /* 0x0000007372727221 */ /* 0x000fe20000010000 */
[----:B------:R-:W-:Y:S01]  /*f080*/  F2FP.BF16.PACK_AB R9, R44, R49 ;  /* 0x000000312c09723e */ /* 0x000fe200000010ff */
[----:B------:R-:W-:Y:S02]  /*f090*/  MUFU.EX2 R37, R37 ;  /* 0x0000002500257308 */ /* 0x000fe40000000800 */
[----:B------:R-:W-:Y:S01]  /*f0a0*/  FADD.FTZ R113, R113, R114 ;  /* 0x0000007271717221 */ /* 0x000fe20000010000 */
[----:B------:R-:W-:Y:S02]  /*f0b0*/  F2FP.BF16.PACK_AB R10, R72, R73 ;  /* 0x00000049480a723e */ /* 0x000fe400000010ff */
[----:B--2---:R-:W-:Y:S01]  /*f0c0*/  F2FP.BF16.PACK_AB R11, R125, R138 ;  /* 0x0000008a7d0b723e */ /* 0x004fe200000010ff */
[----:B------:R-:W-:-:S02]  /*f0d0*/  FADD.FTZ R112, R112, R113 ;  /* 0x0000007170707221 */ /* 0x000fc40000010000 */
[----:B------:R-:W-:Y:S01]  /*f0e0*/  FFMA.FTZ R40, R32, c[0x0][0x23c], -R67 ;  /* 0x00008f0020287a23 */ /* 0x000fe20000010843 */
[----:B------:R-:W-:Y:S01]  /*f0f0*/  MUFU.EX2 R66, R66 ;  /* 0x0000004200427308 */ /* 0x000fe20000000800 */
[----:B------:R-:W-:Y:S02]  /*f100*/  FADD.FTZ R111, R111, R112 ;  /* 0x000000706f6f7221 */ /* 0x000fe40000010000 */
[----:B---3--:R-:W-:Y:S01]  /*f110*/  HMMA.16816.F32.BF16 R16, R8, R20, R16 ;  /* 0x000000140810723c */ /* 0x008fe20000041810 */
[----:B------:R-:W-:Y:S02]  /*f120*/  FFMA.FTZ R32, R54, c[0x0][0x23c], -R99 ;  /* 0x00008f0036207a23 */ /* 0x000fe40000010863 */
[----:B------:R-:W-:Y:S02]  /*f130*/  FADD.FTZ R110, R110, R111 ;  /* 0x0000006f6e6e7221 */ /* 0x000fe40000010000 */
[----:B------:R-:W2:Y:S01]  /*f140*/  MUFU.EX2 R40, R40 ;  /* 0x0000002800287308 */ /* 0x000ea20000000800 */
[----:B------:R-:W-:-:S02]  /*f150*/  FFMA.FTZ R54, R51, c[0x0][0x23c], -R67 ;  /* 0x00008f0033367a23 */ /* 0x000fc40000010843 */
[C---:B------:R-:W-:Y:S01]  /*f160*/  HMMA.16816.F32.BF16 R4, R8.reuse, R22, R4 ;  /* 0x000000160804723c */ /* 0x040fe20000041804 */
[----:B------:R-:W-:Y:S01]  /*f170*/  FADD.FTZ R109, R109, R110 ;  /* 0x0000006e6d6d7221 */ /* 0x000fe20000010000 */
[----:B------:R-:W3:Y:S01]  /*f180*/  LDSM.16.MT88.4 R20, [R240+0x7c00] ;  /* 0x007c0000f014783b */ /* 0x000ee20000004200 */
[----:B------:R-:W-:Y:S02]  /*f190*/  FFMA.FTZ R51, R55, c[0x0][0x23c], -R67 ;  /* 0x00008f0037337a23 */ /* 0x000fe40000010843 */
[----:B------:R-:W-:Y:S01]  /*f1a0*/  FADD.FTZ R108, R108, R109 ;  /* 0x0000006d6c6c7221 */ /* 0x000fe20000010000 */
[----:B------:R-:W5:Y:S02]  /*f1b0*/  MUFU.EX2 R101, R101 ;  /* 0x0000006500657308 */ /* 0x000f640000000800 */
[----:B-1----:R-:W-:Y:S01]  /*f1c0*/  HMMA.16816.F32.BF16 R220, R8, R12, R220 ;  /* 0x0000000c08dc723c */ /* 0x002fe200000418dc */
[----:B------:R-:W-:-:S04]  /*f1d0*/  FADD.FTZ R107, R107, R108 ;  /* 0x0000006c6b6b7221 */ /* 0x000fc80000010000 */
[----:B------:R-:W-:Y:S01]  /*f1e0*/  FADD.FTZ R106, R106, R107 ;  /* 0x0000006b6a6a7221 */ /* 0x000fe20000010000 */
[----:B------:R-:W-:Y:S02]  /*f1f0*/  MUFU.EX2 R122, R122 ;  /* 0x0000007a007a7308 */ /* 0x000fe40000000800 */
[----:B------:R-:W-:Y:S01]  /*f200*/  HMMA.16816.F32.BF16 R24, R8, R14, R24 ;  /* 0x0000000e0818723c */ /* 0x000fe20000041818 */
[----:B------:R-:W-:Y:S01]  /*f210*/  FADD.FTZ R105, R105, R106 ;  /* 0x0000006a69697221 */ /* 0x000fe20000010000 */
[----:B------:R-:W1:Y:S03]  /*f220*/  LDSM.16.MT88.4 R12, [R237+0x8000] ;  /* 0x00800000ed0c783b */ /* 0x000e660000004200 */
[----:B------:R-:W-:Y:S01]  /*f230*/  FADD.FTZ R104, R104, R105 ;  /* 0x0000006968687221 */ /* 0x000fe20000010000 */
[----:B------:R-:W-:Y:S01]  /*f240*/  MUFU.EX2 R133, R133 ;  /* 0x0000008500857308 */ /* 0x000fe20000000800 */
[----:B------:R-:W-:-:S02]  /*f250*/  F2FP.BF16.PACK_AB R8, R70, R71 ;  /* 0x000000474608723e */ /* 0x000fc400000010ff */
[----:B------:R-:W-:Y:S01]  /*f260*/  F2FP.BF16.PACK_AB R9, R36, R41 ;  /* 0x000000292409723e */ /* 0x000fe200000010ff */
[----:B------:R-:W-:Y:S01]  /*f270*/  FADD.FTZ R103, R103, R104 ;  /* 0x0000006867677221 */ /* 0x000fe20000010000 */
[----:B------:R-:W-:Y:S02]  /*f280*/  F2FP.BF16.PACK_AB R10, R68, R69 ;  /* 0x00000045440a723e */ /* 0x000fe400000010ff */
[----:B--2---:R-:W-:Y:S01]  /*f290*/  F2FP.BF16.PACK_AB R11, R40, R37 ;  /* 0x00000025280b723e */ /* 0x004fe200000010ff */
[----:B------:R-:W-:Y:S01]  /*f2a0*/  FADD.FTZ R102, R102, R103 ;  /* 0x0000006766667221 */ /* 0x000fe20000010000 */
[----:B------:R-:W-:Y:S05]  /*f2b0*/  MUFU.EX2 R50, R50 ;  /* 0x0000003200327308 */ /* 0x000fea0000000800 */
[C---:B----4-:R-:W-:Y:S03]  /*f2c0*/  HMMA.16816.F32.BF16 R16, R8.reuse, R28, R16 ;  /* 0x0000001c0810723c */ /* 0x050fe60000041810 */
[----:B------:R-:W2:Y:S04]  /*f2d0*/  MUFU.EX2 R33, R33 ;  /* 0x0000002100217308 */ /* 0x000ea80000000800 */
[----:B------:R-:W-:Y:S01]  /*f2e0*/  FADD.FTZ R28, R158, R139 ;  /* 0x0000008b9e1c7221 */ /* 0x000fe20000010000 */
[----:B---3--:R-:W-:Y:S01]  /*f2f0*/  HMMA.16816.F32.BF16 R220, R8, R20, R220 ;  /* 0x0000001408dc723c */ /* 0x008fe200000418dc */
[----:B------:R-:W-:-:S02]  /*f300*/  FADD.FTZ R29, R97, R102 ;  /* 0x00000066611d7221 */ /* 0x000fc40000010000 */
[----:B------:R-:W-:Y:S01]  /*f310*/  FADD.FTZ R28, R143, R28 ;  /* 0x0000001c8f1c7221 */ /* 0x000fe20000010000 */
[----:B------:R-:W-:Y:S01]  /*f320*/  MUFU.EX2 R34, R34 ;  /* 0x0000002200227308 */ /* 0x000fe20000000800 */
        /* <DEDUP_REMOVED lines=8> */
[----:B------:R-:W-:Y:S01]  /*f3b0*/  HMMA.16816.F32.BF16 R24, R8, R22, R24 ;  /* 0x000000160818723c */ /* 0x000fe20000041818 */
[----:B------:R-:W4:Y:S01]  /*f3c0*/  LDSM.16.MT88.4 R28, [R240+0x8000] ;  /* 0x00800000f01c783b */ /* 0x000f220000004200 */
[----:B------:R-:W-:Y:S02]  /*f3d0*/  FADD.FTZ R93, R93, R94 ;  /* 0x0000005e5d5d7221 */ /* 0x000fe40000010000 */
[----:B------:R-:W-:Y:S01]  /*f3e0*/  FADD.FTZ R20, R147, R20 ;  /* 0x0000001493147221 */ /* 0x000fe20000010000 */
[----:B------:R-:W-:Y:S01]  /*f3f0*/  MUFU.EX2 R141, R141 ;  /* 0x0000008d008d7308 */ /* 0x000fe20000000800 */
[----:B------:R-:W-:Y:S01]  /*f400*/  FADD.FTZ R92, R92, R93 ;  /* 0x0000005d5c5c7221 */ /* 0x000fe20000010000 */
[----:B-----5:R-:W-:Y:S01]  /*f410*/  F2FP.BF16.PACK_AB R8, R101, R66 ;  /* 0x000000426508723e */ /* 0x020fe200000010ff */
[----:B------:R-:W-:Y:S01]  /*f420*/  FADD.FTZ R149, R149, R20 ;  /* 0x0000001495957221 */ /* 0x000fe20000010000 */
[----:B--2---:R-:W-:Y:S01]  /*f430*/  F2FP.BF16.PACK_AB R9, R33, R50 ;  /* 0x000000322109723e */ /* 0x004fe200000010ff */
[----:B------:R-:W-:Y:S01]  /*f440*/  FADD.FTZ R91, R91, R92 ;  /* 0x0000005c5b5b7221 */ /* 0x000fe20000010000 */
[----:B------:R-:W-:Y:S01]  /*f450*/  F2FP.BF16.PACK_AB R10, R133, R122 ;  /* 0x0000007a850a723e */ /* 0x000fe200000010ff */
[----:B------:R-:W-:Y:S01]  /*f460*/  FADD.FTZ R149, R164, R149 ;  /* 0x00000095a4957221 */ /* 0x000fe20000010000 */
[----:B---3--:R-:W-:Y:S01]  /*f470*/  F2FP.BF16.PACK_AB R11, R97, R34 ;  /* 0x00000022610b723e */ /* 0x008fe200000010ff */
[----:B------:R-:W-:Y:S01]  /*f480*/  FADD.FTZ R90, R90, R91 ;  /* 0x0000005b5a5a7221 */ /* 0x000fe20000010000 */
[----:B------:R-:W-:Y:S01]  /*f490*/  LDSM.16.MT88.4 R20, [R237+0x8400] ;  /* 0x00840000ed14783b */ /* 0x000fe20000004200 */
[----:B------:R-:W-:Y:S01]  /*f4a0*/  FADD.FTZ R170, R170, R149 ;  /* 0x00000095aaaa7221 */ /* 0x000fe20000010000 */
[----:B------:R-:W2:Y:S01]  /*f4b0*/  MUFU.EX2 R160, R160 ;  /* 0x000000a000a07308 */ /* 0x000ea20000000800 */
        /* <DEDUP_REMOVED lines=9> */
[----:B------:R-:W-:Y:S01]  /*f550*/  FADD.FTZ R86, R86, R87 ;  /* 0x0000005756567221 */ /* 0x000fe20000010000 */
[----:B------:R-:W1:Y:S01]  /*f560*/  LDSM.16.MT88.4 R12, [R240+0x8400] ;  /* 0x00840000f00c783b */ /* 0x000e620000004200 */
[----:B------:R-:W-:Y:S01]  /*f570*/  FADD.FTZ R157, R157, R168 ;  /* 0x000000a89d9d7221 */ /* 0x000fe20000010000 */
[----:B------:R-:W3:Y:S01]  /*f580*/  MUFU.EX2 R140, R140 ;  /* 0x0000008c008c7308 */ /* 0x000ee20000000800 */
[----:B------:R-:W-:-:S02]  /*f590*/  FADD.FTZ R85, R85, R86 ;  /* 0x0000005655557221 */ /* 0x000fc40000010000 */
[----:B------:R-:W-:Y:S02]  /*f5a0*/  FADD.FTZ R157, R144, R157 ;  /* 0x0000009d909d7221 */ /* 0x000fe40000010000 */
[----:B------:R-:W-:Y:S01]  /*f5b0*/  FADD.FTZ R84, R84, R85 ;  /* 0x0000005554547221 */ /* 0x000fe20000010000 */
[----:B----4-:R-:W-:Y:S03]  /*f5c0*/  HMMA.16816.F32.BF16 R220, R8, R28, R220 ;  /* 0x0000001c08dc723c */ /* 0x010fe600000418dc */
[----:B------:R-:W-:Y:S01]  /*f5d0*/  FADD.FTZ R83, R83, R84 ;  /* 0x0000005453537221 */ /* 0x000fe20000010000 */
[----:B------:R-:W-:Y:S03]  /*f5e0*/  MUFU.EX2 R39, R39 ;  /* 0x0000002700277308 */ /* 0x000fe60000000800 */
[----:B------:R-:W-:-:S02]  /*f5f0*/  FADD.FTZ R82, R82, R83 ;  /* 0x0000005352527221 */ /* 0x000fc40000010000 */
[----:B------:R-:W-:Y:S01]  /*f600*/  FADD.FTZ R28, R142, R157 ;  /* 0x0000009d8e1c7221 */ /* 0x000fe20000010000 */
[----:B------:R-:W-:Y:S01]  /*f610*/  HMMA.16816.F32.BF16 R24, R8, R30, R24 ;  /* 0x0000001e0818723c */ /* 0x000fe20000041818 */
[----:B------:R-:W-:Y:S01]  /*f620*/  FADD.FTZ R81, R81, R82 ;  /* 0x0000005251517221 */ /* 0x000fe20000010000 */
[----:B------:R-:W4:Y:S01]  /*f630*/  MUFU.EX2 R42, R42 ;  /* 0x0000002a002a7308 */ /* 0x000f220000000800 */
[----:B------:R-:W-:Y:S02]  /*f640*/  FADD.FTZ R28, R159, R28 ;  /* 0x0000001c9f1c7221 */ /* 0x000fe40000010000 */
[----:B------:R-:W-:Y:S02]  /*f650*/  FADD.FTZ R80, R80, R81 ;  /* 0x0000005150507221 */ /* 0x000fe40000010000 */
[----:B------:R-:W-:Y:S01]  /*f660*/  FADD.FTZ R161, R161, R28 ;  /* 0x0000001ca1a17221 */ /* 0x000fe20000010000 */
[----:B--2---:R-:W-:Y:S01]  /*f670*/  F2FP.BF16.PACK_AB R8, R160, R141 ;  /* 0x0000008da008723e */ /* 0x004fe200000010ff */
[----:B------:R-:W-:Y:S01]  /*f680*/  FADD.FTZ R79, R79, R80 ;  /* 0x000000504f4f7221 */ /* 0x000fe20000010000 */
[----:B------:R-:W-:Y:S01]  /*f690*/  MUFU.EX2 R43, R43 ;  /* 0x0000002b002b7308 */ /* 0x000fe20000000800 */
[----:B------:R-:W-:Y:S01]  /*f6a0*/  FADD.FTZ R161, R136, R161 ;  /* 0x000000a188a17221 */ /* 0x000fe20000010000 */
[----:B---3--:R-:W-:Y:S01]  /*f6b0*/  F2FP.BF16.PACK_AB R10, R140, R151 ;  /* 0x000000978c0a723e */ /* 0x008fe200000010ff */
[----:B------:R-:W-:Y:S01]  /*f6c0*/  FADD.FTZ R78, R78, R79 ;  /* 0x0000004f4e4e7221 */ /* 0x000fe20000010000 */
[----:B------:R-:W2:Y:S01]  /*f6d0*/  LDSM.16.MT88.4 R28, [R237+0x8800] ;  /* 0x00880000ed1c783b */ /* 0x000ea20000004200 */
[----:B------:R-:W-:-:S02]  /*f6e0*/  FADD.FTZ R132, R132, R161 ;  /* 0x000000a184847221 */ /* 0x000fc40000010000 */
[----:B------:R-:W-:Y:S01]  /*f6f0*/  FADD.FTZ R77, R77, R78 ;  /* 0x0000004e4d4d7221 */ /* 0x000fe20000010000 */
[----:B------:R-:W3:Y:S01]  /*f700*/  MUFU.EX2 R46, R46 ;  /* 0x0000002e002e7308 */ /* 0x000ee20000000800 */
        /* <DEDUP_REMOVED lines=10> */
[----:B---3--:R-:W-:Y:S01]  /*f7b0*/  F2FP.BF16.PACK_AB R11, R46, R43 ;  /* 0x0000002b2e0b723e */ /* 0x008fe200000010ff */
[----:B------:R-:W-:Y:S01]  /*f7c0*/  FADD.FTZ R48, R48, R53 ;  /* 0x0000003530307221 */ /* 0x000fe20000010000 */
[----:B------:R-:W3:Y:S01]  /*f7d0*/  MUFU.EX2 R45, R45 ;  /* 0x0000002d002d7308 */ /* 0x000ee20000000800 */
[----:B------:R-:W-:Y:S02]  /*f7e0*/  FADD.FTZ R72, R72, R73 ;  /* 0x0000004948487221 */ /* 0x000fe40000010000 */
[----:B------:R-:W-:-:S02]  /*f7f0*/  FADD.FTZ R49, R49, R48 ;  /* 0x0000003031317221 */ /* 0x000fc40000010000 */
[C---:B-1----:R-:W-:Y:S01]  /*f800*/  HMMA.16816.F32.BF16 R24, R8.reuse, R14, R24 ;  /* 0x0000000e0818723c */ /* 0x042fe20000041818 */
[----:B------:R-:W-:Y:S02]  /*f810*/  FADD.FTZ R71, R71, R72 ;  /* 0x0000004847477221 */ /* 0x000fe40000010000 */
[----:B------:R-:W-:Y:S01]  /*f820*/  FADD.FTZ R49, R44, R49 ;  /* 0x000000312c317221 */ /* 0x000fe20000010000 */
[----:B------:R-:W-:Y:S01]  /*f830*/  MUFU.EX2 R32, R32 ;  /* 0x0000002000207308 */ /* 0x000fe20000000800 */
[----:B------:R-:W-:Y:S02]  /*f840*/  FADD.FTZ R70, R70, R71 ;  /* 0x0000004746467221 */ /* 0x000fe40000010000 */
[----:B------:R-:W-:Y:S01]  /*f850*/  FADD.FTZ R14, R138, R49 ;  /* 0x000000318a0e7221 */ /* 0x000fe20000010000 */
[----:B------:R-:W-:Y:S01]  /*f860*/  HMMA.16816.F32.BF16 R16, R8, R20, R16 ;  /* 0x000000140810723c */ /* 0x000fe20000041810 */
[----:B------:R-:W-:Y:S02]  /*f870*/  FADD.FTZ R15, R69, R70 ;  /* 0x00000046450f7221 */ /* 0x000fe40000010000 */
[----:B------:R-:W-:Y:S01]  /*f880*/  FADD.FTZ R14, R125, R14 ;  /* 0x0000000e7d0e7221 */ /* 0x000fe20000010000 */
[----:B------:R-:W1:Y:S01]  /*f890*/  MUFU.EX2 R35, R35 ;  /* 0x0000002300237308 */ /* 0x000e620000000800 */
        /* <DEDUP_REMOVED lines=13> */
[----:B------:R-:W-:Y:S02]  /*f970*/  FFMA.FTZ R14, R64, c[0x0][0x23c], -R67 ;  /* 0x00008f00400e7a23 */ /* 0x000fe40000010843 */
[----:B------:R-:W-:Y:S01]  /*f980*/  FADD.FTZ R50, R50, R37 ;  /* 0x0000002532327221 */ /* 0x000fe20000010000 */
[----:B---3--:R-:W-:Y:S01]  /*f990*/  F2FP.BF16.PACK_AB R8, R45, R56 ;  /* 0x000000382d08723e */ /* 0x008fe200000010ff */
[----:B------:R-:W-:Y:S01]  /*f9a0*/  FFMA.FTZ R12, R65, c[0x0][0x23c], -R99 ;  /* 0x00008f00410c7a23 */ /* 0x000fe20000010863 */
[----:B-1----:R-:W-:Y:S01]  /*f9b0*/  F2FP.BF16.PACK_AB R10, R35, R32 ;  /* 0x00000020230a723e */ /* 0x002fe200000010ff */
[----:B------:R-:W-:Y:S01]  /*f9c0*/  FADD.FTZ R33, R33, R50 ;  /* 0x0000003221217221 */ /* 0x000fe20000010000 */
[----:B------:R-:W-:Y:S01]  /*f9d0*/  MUFU.EX2 R51, R51 ;  /* 0x0000003300337308 */ /* 0x000fe20000000800 */
[----:B------:R-:W-:-:S02]  /*f9e0*/  FFMA.FTZ R13, R62, c[0x0][0x23c], -R67 ;  /* 0x00008f003e0d7a23 */ /* 0x000fc40000010843 */
[----:B------:R-:W-:Y:S02]  /*f9f0*/  FADD.FTZ R34, R34, R33 ;  /* 0x0000002122227221 */ /* 0x000fe40000010000 */
[----:B------:R-:W-:Y:S01]  /*fa00*/  FADD.FTZ R2, R133, R2 ;  /* 0x0000000285027221 */ /* 0x000fe20000010000 */
[----:B------:R-:W-:Y:S01]  /*fa10*/  MOV R133, R98 ;  /* 0x0000006200857202 */ /* 0x000fe20000000f00 */
[----:B------:R-:W-:Y:S01]  /*fa20*/  FADD.FTZ R34, R97, R34 ;  /* 0x0000002261227221 */ /* 0x000fe20000010000 */
[----:B------:R-:W1:Y:S01]  /*fa30*/  MUFU.EX2 R52, R60 ;  /* 0x0000003c00347308 */ /* 0x000e620000000800 */
[----:B-----5:R-:W-:Y:S01]  /*fa40*/  F2FP.BF16.PACK_AB R9, R54, R47 ;  /* 0x0000002f3609723e */ /* 0x020fe200000010ff */
[----:B------:R-:W-:Y:S02]  /*fa50*/  FADD.FTZ R141, R141, R2 ;  /* 0x000000028d8d7221 */ /* 0x000fe40000010000 */
[----:B------:R-:W-:Y:S02]  /*fa60*/  FADD.FTZ R39, R39, R34 ;  /* 0x0000002227277221 */ /* 0x000fe40000010000 */
[----:B------:R-:W-:-:S02]  /*fa70*/  FADD.FTZ R160, R160, R141 ;  /* 0x0000008da0a07221 */ /* 0x000fc40000010000 */
[----:B------:R3:W-:Y:S01]  /*fa80*/  MUFU.EX2 R38, R61 ;  /* 0x0000003d00267308 */ /* 0x0007e20000000800 */
[----:B------:R-:W-:Y:S02]  /*fa90*/  FADD.FTZ R42, R42, R39 ;  /* 0x000000272a2a7221 */ /* 0x000fe40000010000 */
[----:B------:R-:W-:Y:S02]  /*faa0*/  FADD.FTZ R15, R151, R160 ;  /* 0x000000a0970f7221 */ /* 0x000fe40000010000 */
[----:B------:R-:W-:Y:S02]  /*fab0*/  FADD.FTZ R43, R43, R42 ;  /* 0x0000002a2b2b7221 */ /* 0x000fe40000010000 */
[----:B------:R-:W-:Y:S01]  /*fac0*/  FADD.FTZ R15, R140, R15 ;  /* 0x0000000f8c0f7221 */ /* 0x000fe20000010000 */
[----:B-1----:R-:W-:Y:S01]  /*fad0*/  F2FP.BF16.PACK_AB R11, R52, R51 ;  /* 0x00000033340b723e */ /* 0x002fe200000010ff */
[----:B------:R-:W-:Y:S01]  /*fae0*/  MUFU.EX2 R12, R12 ;  /* 0x0000000c000c7308 */ /* 0x000fe20000000800 */
[----:B------:R-:W-:-:S02]  /*faf0*/  FADD.FTZ R46, R46, R43 ;  /* 0x0000002b2e2e7221 */ /* 0x000fc40000010000 */
[----:B------:R-:W-:Y:S02]  /*fb00*/  FADD.FTZ R56, R56, R15 ;  /* 0x0000000f38387221 */ /* 0x000fe40000010000 */
[----:B------:R-:W-:Y:S01]  /*fb10*/  FADD.FTZ R47, R47, R46 ;  /* 0x0000002e2f2f7221 */ /* 0x000fe20000010000 */
[C---:B--2---:R-:W-:Y:S01]  /*fb20*/  HMMA.16816.F32.BF16 R16, R8.reuse, R28, R16 ;  /* 0x0000001c0810723c */ /* 0x044fe20000041810 */
[----:B---3--:R-:W-:Y:S01]  /*fb30*/  FFMA.FTZ R61, R63, c[0x0][0x23c], -R99 ;  /* 0x00008f003f3d7a23 */ /* 0x008fe20000010863 */
[----:B------:R-:W-:Y:S01]  /*fb40*/  MUFU.EX2 R207, R207 ;  /* 0x000000cf00cf7308 */ /* 0x000fe20000000800 */
[----:B------:R-:W-:Y:S02]  /*fb50*/  FADD.FTZ R45, R45, R56 ;  /* 0x000000382d2d7221 */ /* 0x000fe40000010000 */
[----:B------:R-:W-:Y:S02]  /*fb60*/  FADD.FTZ R54, R54, R47 ;  /* 0x0000002f36367221 */ /* 0x000fe40000010000 */
[----:B------:R-:W-:Y:S01]  /*fb70*/  FADD.FTZ R32, R32, R45 ;  /* 0x0000002d20207221 */ /* 0x000fe20000010000 */
[----:B------:R-:W-:Y:S02]  /*fb80*/  HMMA.16816.F32.BF16 R4, R8, R30, R4 ;  /* 0x0000001e0804723c */ /* 0x000fe40000041804 */
[----:B------:R-:W1:Y:S01]  /*fb90*/  MUFU.EX2 R61, R61 ;  /* 0x0000003d003d7308 */ /* 0x000e620000000800 */
[----:B------:R-:W-:-:S05]  /*fba0*/  FADD.FTZ R35, R35, R32 ;  /* 0x0000002023237221 */ /* 0x000fca0000010000 */
[C---:B----4-:R-:W-:Y:S02]  /*fbb0*/  HMMA.16816.F32.BF16 R220, R8.reuse, R20, R220 ;  /* 0x0000001408dc723c */ /* 0x050fe400000418dc */
[----:B------:R-:W-:Y:S06]  /*fbc0*/  MUFU.EX2 R0, R0 ;  /* 0x0000000000007308 */ /* 0x000fec0000000800 */
[----:B------:R-:W-:Y:S02]  /*fbd0*/  HMMA.16816.F32.BF16 R24, R8, R22, R24 ;  /* 0x000000160818723c */ /* 0x000fe40000041818 */
[----:B------:R-:W2:Y:S05]  /*fbe0*/  MUFU.EX2 R13, R13 ;  /* 0x0000000d000d7308 */ /* 0x000eaa0000000800 */
[----:B-1----:R-:W-:Y:S01]  /*fbf0*/  F2FP.BF16.PACK_AB R8, R61, R38 ;  /* 0x000000263d08723e */ /* 0x002fe200000010ff */
[----:B------:R-:W-:Y:S01]  /*fc00*/  FADD.FTZ R38, R38, R35 ;  /* 0x0000002326267221 */ /* 0x000fe20000010000 */
[----:B------:R-:W-:Y:S01]  /*fc10*/  F2FP.BF16.PACK_AB R10, R207, R12 ;  /* 0x0000000ccf0a723e */ /* 0x000fe200000010ff */
[----:B------:R-:W-:Y:S02]  /*fc20*/  MUFU.EX2 R14, R14 ;  /* 0x0000000e000e7308 */ /* 0x000fe40000000800 */
[----:B------:R-:W-:-:S04]  /*fc30*/  FADD.FTZ R61, R61, R38 ;  /* 0x000000263d3d7221 */ /* 0x000fc80000010000 */
[----:B------:R-:W-:Y:S02]  /*fc40*/  FADD.FTZ R12, R12, R61 ;  /* 0x0000003d0c0c7221 */ /* 0x000fe40000010000 */
[----:B------:R-:W1:Y:S01]  /*fc50*/  MUFU.EX2 R209, R209 ;  /* 0x000000d100d17308 */ /* 0x000e620000000800 */
[----:B--2---:R-:W-:Y:S01]  /*fc60*/  F2FP.BF16.PACK_AB R9, R13, R0 ;  /* 0x000000000d09723e */ /* 0x004fe200000010ff */
[----:B------:R-:W-:Y:S01]  /*fc70*/  FADD.FTZ R207, R207, R12 ;  /* 0x0000000ccfcf7221 */ /* 0x000fe20000010000 */
[----:B-1----:R-:W-:-:S07]  /*fc80*/  F2FP.BF16.PACK_AB R11, R209, R14 ;  /* 0x0000000ed10b723e */ /* 0x002fce00000010ff */
[C---:B------:R-:W-:Y:S08]  /*fc90*/  HMMA.16816.F32.BF16 R228, R8.reuse, R224, R16 ;  /* 0x000000e008e4723c */ /* 0x040ff00000041810 */
[C---:B------:R-:W-:Y:S07]  /*fca0*/  HMMA.16816.F32.BF16 R224, R8.reuse, R226, R4 ;  /* 0x000000e208e0723c */ /* 0x040fee0000041804 */
[----:B------:R-:W-:Y:S01]  /*fcb0*/  FADD.FTZ R5, R51, R54 ;  /* 0x0000003633057221 */ /* 0x000fe20000010000 */
[----:B------:R-:W-:Y:S03]  /*fcc0*/  HMMA.16816.F32.BF16 R220, R8, R216, R220 ;  /* 0x000000d808dc723c */ /* 0x000fe600000418dc */
[----:B------:R-:W-:-:S04]  /*fcd0*/  FADD.FTZ R5, R52, R5 ;  /* 0x0000000534057221 */ /* 0x000fc80000010000 */
[----:B------:R-:W-:Y:S01]  /*fce0*/  FADD.FTZ R0, R0, R5 ;  /* 0x0000000500007221 */ /* 0x000fe20000010000 */
[----:B------:R-:W-:Y:S03]  /*fcf0*/  HMMA.16816.F32.BF16 R216, R8, R218, R24 ;  /* 0x000000da08d8723c */ /* 0x000fe60000041818 */
[----:B------:R-:W-:-:S04]  /*fd00*/  FADD.FTZ R13, R13, R0 ;  /* 0x000000000d0d7221 */ /* 0x000fc80000010000 */
[----:B------:R-:W-:-:S04]  /*fd10*/  FADD.FTZ R14, R14, R13 ;  /* 0x0000000d0e0e7221 */ /* 0x000fc80000010000 */
[----:B------:R-:W-:-:S08]  /*fd20*/  FADD.FTZ R209, R209, R14 ;  /* 0x0000000ed1d17221 */ /* 0x000fd00000010000 */
.L_x_2315:
[----:B------:R-:W-:Y:S05]  /*fd30*/  @!P2 BRA `(.L_x_2323) ;  /* 0x000056a00000a947 */ /* 0x000fea0003800000 */
[----:B------:R-:W-:Y:S02]  /*fd40*/  MOV R210, R133 ;  /* 0x0000008500d27202 */ /* 0x000fe40000000f00 */
[----:B------:R-:W-:Y:S02]  /*fd50*/  MOV R213, R134 ;  /* 0x0000008600d57202 */ /* 0x000fe40000000f00 */
[----:B------:R-:W-:Y:S02]  /*fd60*/  MOV R244, c[0x0][0x1a0] ;  /* 0x0000680000f47a02 */ /* 0x000fe40000000f00 */
.L_x_2327:
[----:B------:R-:W-:Y:S01]  /*fd70*/  IADD3 R211, R211, -0x1, RZ ;  /* 0xffffffffd3d37810 */ /* 0x000fe20007ffe0ff */
[----:B------:R-:W-:Y:S04]  /*fd80*/  DEPBAR.LE SB0, 0x0 ;  /* 0x000080000000791a */ /* 0x000fe80000000000 */
[----:B------:R-:W-:Y:S01]  /*fd90*/  BAR.SYNC.DEFER_BLOCKING 0x0 ;  /* 0x0000000000007b1d */ /* 0x000fe20000010000 */
[----:B------:R-:W-:Y:S05]  /*fda0*/  IMAD.U32 R154, R244, -0x100, RZ ;  /* 0xffffff00f49a7824 */ /* 0x000fea00078e00ff */
[----:B------:R-:W-:Y:S01]  /*fdb0*/  SHF.R.S32.HI R155, RZ, 0x1f, R154 ;  /* 0x0000001fff9b7819 */ /* 0x000fe2000001149a */
[----:B------:R-:W-:-:S05]  /*fdc0*/  @!P1 BRA `(.L_x_2324) ;  /* 0x000003b000009947 */ /* 0x000fca0003800000 */
[----:B------:R-:W-:Y:S02]  /*fdd0*/  IABS R6, c[0x0][0x2d0] ;  /* 0x0000b40000067a13 */ /* 0x000fe40000000000 */
[----:B------:R-:W-:Y:S02]  /*fde0*/  LOP3.LUT R2, RZ, c[0x0][0x2d0], RZ, 0x33, !PT ;  /* 0x0000b400ff027a12 */ /* 0x000fe400078e33ff */
[----:B------:R-:W1:Y:S10]  /*fdf0*/  I2F.RP R13, R6 ;  /* 0x00000006000d7306 */ /* 0x000e740000209400 */
[----:B-1----:R-:W1:Y:S02]  /*fe00*/  MUFU.RCP R8, R13 ;  /* 0x0000000d00087308 */ /* 0x002e640000001000 */
[----:B-1----:R-:W-:Y:S01]  /*fe10*/  IADD3 R16, R8, 0xffffffe, RZ ;  /* 0x0ffffffe08107810 */ /* 0x002fe20007ffe0ff */
[----:B------:R-:W-:Y:S07]  /*fe20*/  IMAD.SHL.U32 R8, R211, 0x100, RZ ;  /* 0x00000100d3087824 */ /* 0x000fee00078e00ff */
[----:B------:R-:W1:Y:S01]  /*fe30*/  F2I.FTZ.U32.TRUNC.NTZ R17, R16 ;  /* 0x0000001000117305 */ /* 0x000e62000021f000 */
[----:B------:R-:W-:Y:S02]  /*fe40*/  IABS R10, R8 ;  /* 0x00000008000a7213 */ /* 0x000fe40000000000 */
[C---:B------:R-:W-:Y:S02]  /*fe50*/  IADD3 R14, R8.reuse, 0x100, RZ ;  /* 0x00000100080e7810 */ /* 0x040fe40007ffe0ff */
        /* <DEDUP_REMOVED lines=50> */
.L_x_2324:
[----:B------:R-:W-:Y:S02]  /*10180*/  ISETP.GE.AND P2, PT, R232, c[0x0][0x220], PT ;  /* 0x00008800e8007a0c */ /* 0x000fe40003f46270 */
[C---:B------:R-:W-:Y:S04]  /*10190*/  LEA R246, P4, R154.reuse, R242, 0x1 ;  /* 0x000000f29af67211 */ /* 0x040fe800078808ff */
[--C-:B------:R-:W-:Y:S07]  /*101a0*/  LEA.HI.X R247, R154, R243, R155.reuse, 0x1, P4 ;  /* 0x000000f39af77211 */ /* 0x100fee00020f0c9b */
[----:B------:R-:W-:Y:S01]  /*101b0*/  @P2 STS [R215+0x5000], RZ ;  /* 0x005000ffd7002388 */ /* 0x000fe20000000800 */
[-C--:B------:R-:W-:Y:S01]  /*101c0*/  @!P2 MOV R159, R155.reuse ;  /* 0x0000009b009fa202 */ /* 0x080fe20000000f00 */
[--C-:B------:R-:W-:Y:S01]  /*101d0*/  @!P2 IMAD.MOV.U32 R166, RZ, RZ, R154.reuse ;  /* 0x000000ffffa6a224 */ /* 0x100fe200078e009a */
[CC--:B------:R-:W-:Y:S01]  /*101e0*/  @!P2 LEA R245, P3, R244.reuse, R154.reuse, 0x5 ;  /* 0x0000009af4f5a211 */ /* 0x0c0fe200078628ff */
[----:B------:R-:W-:Y:S01]  /*101f0*/  @P2 STS [R215+0x5004], RZ ;  /* 0x005004ffd7002388 */ /* 0x000fe20000000800 */
[C---:B------:R-:W-:Y:S01]  /*10200*/  @!P2 LEA R249, P0, R244.reuse, R154, 0x6 ;  /* 0x0000009af4f9a211 */ /* 0x040fe200078030ff */
[----:B------:R-:W-:Y:S02]  /*10210*/  @!P2 IMAD.MOV.U32 R167, RZ, RZ, R155 ;  /* 0x000000ffffa7a224 */ /* 0x000fe400078e009b */
[----:B------:R-:W-:Y:S01]  /*10220*/  @P2 STS.64 [R215+0x5008], RZ ;  /* 0x005008ffd7002388 */ /* 0x000fe20000000a00 */
[----:B------:R-:W-:Y:S02]  /*10230*/  @!P2 IMAD.MOV.U32 R158, RZ, RZ, R154 ;  /* 0x000000ffff9ea224 */ /* 0x000fe400078e009a */
[C---:B------:R-:W-:Y:S01]  /*10240*/  @!P2 IMAD.WIDE.U32 R166, R244.reuse, 0x60, R166 ;  /* 0x00000060f4a6a825 */ /* 0x040fe200078e00a6 */
[----:B------:R-:W-:Y:S01]  /*10250*/  @!PT LDS RZ, [RZ] ;  /* 0x00000000fffff984 */ /* 0x000fe20000000800 */
[----:B------:R-:W-:Y:S01]  /*10260*/  @!PT LDS RZ, [RZ] ;  /* 0x00000000fffff984 */ /* 0x000fe20000000800 */
[----:B------:R-:W-:Y:S01]  /*10270*/  @!PT LDS RZ, [RZ] ;  /* 0x00000000fffff984 */ /* 0x000fe20000000800 */
[----:B------:R1:W-:Y:S03]  /*10280*/  @!P2 LDGSTS.E.BYPASS.LTC128B.128 [R215+0x5000], [R246.64] ;  /* 0x05000000f6d7afae */ /* 0x0003e6000b901d46 */
[----:B------:R-:W-:Y:S01]  /*10290*/  @!P2 IMAD.WIDE.U32 R158, R244, 0xa0, R158 ;  /* 0x000000a0f49ea825 */ /* 0x000fe200078e009e */
[----:B------:R-:W-:Y:S01]  /*102a0*/  @P2 STS.128 [R215+0x5800], RZ ;  /* 0x005800ffd7002388 */ /* 0x000fe20000000c00 */
[-C--:B------:R-:W-:Y:S02]  /*102b0*/  @!P2 LEA R186, P5, R166, R242.reuse, 0x1 ;  /* 0x000000f2a6baa211 */ /* 0x080fe400078a08ff */
[----:B------:R-:W-:Y:S01]  /*102c0*/  @!P2 IMAD.MOV.U32 R178, RZ, RZ, R154 ;  /* 0x000000ffffb2a224 */ /* 0x000fe200078e009a */
[-C--:B------:R-:W-:Y:S01]  /*102d0*/  @!P2 LEA R182, P4, R158, R242.reuse, 0x1 ;  /* 0x000000f29eb6a211 */ /* 0x080fe200078808ff */
[----:B------:R-:W-:Y:S02]  /*102e0*/  @!P2 IMAD.MOV.U32 R179, RZ, RZ, R155 ;  /* 0x000000ffffb3a224 */ /* 0x000fe400078e009b */
[----:B------:R-:W-:Y:S02]  /*102f0*/  @!P2 IMAD.MOV.U32 R0, RZ, RZ, c[0x0][0x1a4] ;  /* 0x00006900ff00a624 */ /* 0x000fe400078e00ff */
[C---:B------:R-:W-:Y:S03]  /*10300*/  @!P2 IMAD.WIDE.U32 R178, R244.reuse, 0xe0, R178 ;  /* 0x000000e0f4b2a825 */ /* 0x040fe600078e00b2 */
[----:B------:R-:W-:Y:S01]  /*10310*/  @!P2 LEA.HI.X R0, R244, R155, R0, 0x5, P3 ;  /* 0x0000009bf400a211 */ /* 0x000fe200018f2c00 */
[----:B------:R-:W-:Y:S01]  /*10320*/  @!P2 IMAD.MOV.U32 R2, RZ, RZ, c[0x0][0x1a4] ;  /* 0x00006900ff02a624 */ /* 0x000fe200078e00ff */
[CC--:B------:R-:W-:Y:S01]  /*10330*/  @!P2 LEA R174, P3, R245.reuse, R242.reuse, 0x1 ;  /* 0x000000f2f5aea211 */ /* 0x0c0fe200078608ff */
[----:B------:R-:W-:Y:S02]  /*10340*/  @!P2 IMAD.MOV.U32 R248, RZ, RZ, c[0x0][0x1a4] ;  /* 0x00006900fff8a624 */ /* 0x000fe400078e00ff */
[----:B------:R-:W-:Y:S01]  /*10350*/  @!P2 IMAD.MOV.U32 R250, RZ, RZ, c[0x0][0x1a4] ;  /* 0x00006900fffaa624 */ /* 0x000fe200078e00ff */
[----:B------:R-:W-:Y:S01]  /*10360*/  @!P2 LEA.HI.X R175, R245, R243, R0, 0x1, P3 ;  /* 0x000000f3f5afa211 */ /* 0x000fe200018f0c00 */
[----:B------:R-:W-:Y:S01]  /*10370*/  @!P2 IMAD R248, R248, 0x60, RZ ;  /* 0x00000060f8f8a824 */ /* 0x000fe200078e02ff */
[----:B------:R-:W-:Y:S01]  /*10380*/  @!P2 LEA.HI.X R2, R244, R155, R2, 0x6, P0 ;  /* 0x0000009bf402a211 */ /* 0x000fe200000f3402 */
[----:B------:R-:W-:Y:S01]  /*10390*/  @!P2 IMAD.MOV.U32 R245, RZ, RZ, c[0x0][0x1a4] ;  /* 0x00006900fff5a624 */ /* 0x000fe200078e00ff */
[C---:B------:R-:W-:Y:S01]  /*103a0*/  @!P2 LEA R170, P0, R249.reuse, R242, 0x1 ;  /* 0x000000f2f9aaa211 */ /* 0x040fe200078008ff */
[----:B------:R-:W-:Y:S01]  /*103b0*/  @!PT LDS RZ, [RZ] ;  /* 0x00000000fffff984 */ /* 0x000fe20000000800 */
[----:B------:R-:W-:Y:S01]  /*103c0*/  @!PT LDS RZ, [RZ] ;  /* 0x00000000fffff984 */ /* 0x000fe20000000800 */
[----:B------:R-:W-:Y:S01]  /*103d0*/  @!PT LDS RZ, [RZ] ;  /* 0x00000000fffff984 */ /* 0x000fe20000000800 */
[----:B------:R2:W-:Y:S01]  /*103e0*/  @!P2 LDGSTS.E.BYPASS.LTC128B.128 [R215+0x5800], [R174.64] ;  /* 0x05800000aed7afae */ /* 0x0005e2000b901d46 */
[----:B------:R-:W-:Y:S02]  /*103f0*/  @!P2 IMAD.IADD R248, R248, 0x1, R167 ;  /* 0x00000001f8f8a824 */ /* 0x000fe400078e02a7 */
[-C--:B------:R-:W-:Y:S01]  /*10400*/  @!P2 LEA.HI.X R171, R249, R243.reuse, R2, 0x1, P0 ;  /* 0x000000f3f9aba211 */ /* 0x080fe200000f0c02 */
[----:B------:R-:W-:Y:S01]  /*10410*/  @P2 STS.128 [R215+0x6000], RZ ;  /* 0x006000ffd7002388 */ /* 0x000fe20000000c00 */
[----:B------:R-:W-:Y:S01]  /*10420*/  @!P2 LEA R249, P0, R244, R154, 0x7 ;  /* 0x0000009af4f9a211 */ /* 0x000fe200078038ff */
[----:B------:R-:W-:Y:S01]  /*10430*/  @!P2 IMAD R245, R245, 0xa0, RZ ;  /* 0x000000a0f5f5a824 */ /* 0x000fe200078e02ff */
[----:B------:R-:W-:Y:S01]  /*10440*/  @!P2 LEA.HI.X R187, R166, R243, R248, 0x1, P5 ;  /* 0x000000f3a6bba211 */ /* 0x000fe200028f0cf8 */
[----:B------:R-:W-:Y:S01]  /*10450*/  @!PT LDS RZ, [RZ] ;  /* 0x00000000fffff984 */ /* 0x000fe20000000800 */
[----:B------:R-:W-:Y:S01]  /*10460*/  @!PT LDS RZ, [RZ] ;  /* 0x00000000fffff984 */ /* 0x000fe20000000800 */
[----:B------:R-:W-:Y:S01]  /*10470*/  @!PT LDS RZ, [RZ] ;  /* 0x00000000fffff984 */ /* 0x000fe20000000800 */
[----:B------:R3:W-:Y:S01]  /*10480*/  @!P2 LDGSTS.E.BYPASS.LTC128B.128 [R215+0x6000], [R170.64] ;  /* 0x06000000aad7afae */ /* 0x0007e2000b901d46 */
[C---:B------:R-:W-:Y:S01]  /*10490*/  @!P2 LEA.HI.X R250, R244.reuse, R155, R250, 0x7, P0 ;  /* 0x0000009bf4faa211 */ /* 0x040fe200000f3cfa */
[----:B------:R-:W-:Y:S01]  /*104a0*/  @!P2 IMAD.IADD R245, R245, 0x1, R159 ;  /* 0x00000001f5f5a824 */ /* 0x000fe200078e029f */
[CC--:B------:R-:W-:Y:S01]  /*104b0*/  @!P2 LEA R162, P0, R249.reuse, R242.reuse, 0x1 ;  /* 0x000000f2f9a2a211 */ /* 0x0c0fe200078008ff */
[----:B------:R-:W-:Y:S01]  /*104c0*/  @P2 STS.128 [R215+0x6800], RZ ;  /* 0x006800ffd7002388 */ /* 0x000fe20000000c00 */
[----:B------:R-:W-:Y:S01]  /*104d0*/  @!P2 IMAD.WIDE.U32 R154, R244, 0xc0, R154 ;  /* 0x000000c0f49aa825 */ /* 0x000fe200078e009a */
[----:B------:R-:W-:Y:S02]  /*104e0*/  @!P2 MOV R2, c[0x0][0x1a4] ;  /* 0x000069000002aa02 */ /* 0x000fe40000000f00 */
        /* <DEDUP_REMOVED lines=8> */
[-C--:B------:R-:W-:Y:S01]  /*10570*/  @!P2 LEA R250, P3, R154, R242.reuse, 0x1 ;  /* 0x000000f29afaa211 */ /* 0x080fe200078608ff */
[----:B------:R-:W-:Y:S01]  /*10580*/  @!P2 IMAD R2, R2, 0xc0, RZ ;  /* 0x000000c00202a824 */ /* 0x000fe200078e02ff */
[----:B------:R-:W-:Y:S01]  /*10590*/  @!P2 LEA R242, P0, R178, R242, 0x1 ;  /* 0x000000f2b2f2a211 */ /* 0x000fe200078008ff */
[----:B------:R-:W-:Y:S01]  /*105a0*/  @!PT LDS RZ, [RZ] ;  /* 0x00000000fffff984 */ /* 0x000fe20000000800 */
[----:B------:R-:W-:Y:S01]  /*105b0*/  @!PT LDS RZ, [RZ] ;  /* 0x00000000fffff984 */ /* 0x000fe20000000800 */
[----:B------:R-:W-:Y:S01]  /*105c0*/  @!PT LDS RZ, [RZ] ;  /* 0x00000000fffff984 */ /* 0x000fe20000000800 */
[----:B------:R5:W-:Y:S01]  /*105d0*/  @!P2 LDGSTS.E.BYPASS.LTC128B.128 [R215+0x7000], [R162.64] ;  /* 0x07000000a2d7afae */ /* 0x000be2000b901d46 */
[----:B------:R-:W-:Y:S02]  /*105e0*/  @!P2 IMAD R0, R0, 0xe0, RZ ;  /* 0x000000e00000a824 */ /* 0x000fe400078e02ff */
[----:B------:R-:W-:Y:S01]  /*105f0*/  @!P2 IMAD.IADD R2, R2, 0x1, R155 ;  /* 0x000000010202a824 */ /* 0x000fe200078e029b */
[----:B------:R-:W-:Y:S02]  /*10600*/  @P2 STS.128 [R215+0x7800], RZ ;  /* 0x007800ffd7002388 */ /* 0x000fe40000000c00 */
[----:B------:R-:W-:Y:S02]  /*10610*/  @!P2 IADD3 R0, R0, R179, RZ ;  /* 0x000000b30000a210 */ /* 0x000fe40007ffe0ff */
[----:B------:R-:W-:Y:S01]  /*10620*/  @!PT LDS RZ, [RZ] ;  /* 0x00000000fffff984 */ /* 0x000fe20000000800 */
[----:B------:R-:W-:Y:S01]  /*10630*/  @!PT LDS RZ, [RZ] ;  /* 0x00000000fffff984 */ /* 0x000fe20000000800 */
[----:B------:R-:W-:Y:S01]  /*10640*/  @!PT LDS RZ, [RZ] ;  /* 0x00000000fffff984 */ /* 0x000fe20000000800 */
[----:B------:R1:W-:Y:S01]  /*10650*/  @!P2 LDGSTS.E.BYPASS.LTC128B.128 [R215+0x7800], [R182.64] ;  /* 0x07800000b6d7afae */ /* 0x0003e2000b901d46 */
[-C--:B------:R-:W-:Y:S02]  /*10660*/  @!P2 LEA.HI.X R251, R154, R243.reuse, R2, 0x1, P3 ;  /* 0x000000f39afba211 */ /* 0x080fe400018f0c02 */
[----:B------:R-:W-:Y:S01]  /*10670*/  @!P2 LEA.HI.X R243, R178, R243, R0, 0x1, P0 ;  /* 0x000000f3b2f3a211 */ /* 0x000fe200000f0c00 */
[----:B------:R-:W-:Y:S01]  /*10680*/  @P2 STS.128 [R215+0x8000], RZ ;  /* 0x008000ffd7002388 */ /* 0x000fe20000000c00 */
[----:B------:R-:W-:Y:S03]  /*10690*/  ISETP.GT.AND P0, PT, R211, R214, PT ;  /* 0x000000d6d300720c */ /* 0x000fe60003f04270 */
        /* <DEDUP_REMOVED lines=11> */
[----:B------:R-:W2:Y:S04]  /*10750*/  LDSM.16.M88.4 R8, [R203+0x1000] ;  /* 0x00100000cb08783b */ /* 0x000ea80000000200 */
[----:B------:R-:W3:Y:S04]  /*10760*/  LDSM.16.M88.4 R16, [R203+0x1400] ;  /* 0x00140000cb10783b */ /* 0x000ee80000000200 */
[----:B------:R-:W3:Y:S04]  /*10770*/  LDSM.16.M88.4 R24, [R203+0x1800] ;  /* 0x00180000cb18783b */ /* 0x000ee80000000200 */
[----:B------:R-:W3:Y:S01]  /*10780*/  LDSM.16.M88.4 R32, [R203+0x1c00] ;  /* 0x001c0000cb20783b */ /* 0x000ee20000000200 */
[----:B-1----:R-:W-:Y:S03]  /*10790*/  IMAD.MOV.U32 R242, RZ, RZ, R246 ;  /* 0x000000fffff27224 */ /* 0x002fe600078e00f6 */
[----:B------:R-:W1:Y:S01]  /*107a0*/  LDSM.16.M88.4 R40, [R203+0x2000] ;  /* 0x00200000cb28783b */ /* 0x000e620000000200 */
[----:B------:R-:W-:Y:S03]  /*107b0*/  IMAD.MOV.U32 R243, RZ, RZ, R247 ;  /* 0x000000fffff37224 */ /* 0x000fe600078e00f7 */
[----:B------:R-:W1:Y:S04]  /*107c0*/  LDSM.16.M88.4 R48, [R203+0x2400] ;  /* 0x00240000cb30783b */ /* 0x000e680000000200 */
[----:B------:R-:W1:Y:S04]  /*107d0*/  LDSM.16.M88.4 R56, [R203+0x2800] ;  /* 0x00280000cb38783b */ /* 0x000e680000000200 */
[----:B------:R-:W1:Y:S04]  /*107e0*/  LDSM.16.M88.4 R64, [R203+0x2c00] ;  /* 0x002c0000cb40783b */ /* 0x000e680000000200 */
        /* <DEDUP_REMOVED lines=8> */
[C---:B---3--:R-:W-:Y:S03]  /*10870*/  HMMA.16816.F32.BF16 R12, R128.reuse, R16, RZ ;  /* 0x00000010800c723c */ /* 0x048fe600000418ff */
[----:B------:R-:W3:Y:S04]  /*10880*/  LDSM.16.M88.4 R120, [R203+0x4800] ;  /* 0x00480000cb78783b */ /* 0x000ee80000000200 */
[----:B------:R-:W1:Y:S01]  /*10890*/  LDSM.16.M88.4 R148, [R203+0x4c00] ;  /* 0x004c0000cb94783b */ /* 0x000e620000000200 */
[C---:B------:R-:W-:Y:S03]  /*108a0*/  HMMA.16816.F32.BF16 R16, R128.reuse, R18, RZ ;  /* 0x000000128010723c */ /* 0x040fe600000418ff */
[----:B------:R-:W-:Y:S04]  /*108b0*/  LDSM.16.M88.4 R132, [R204] ;  /* 0x00000000cc84783b */ /* 0x000fe80000000200 */
[----:B------:R-:W2:Y:S01]  /*108c0*/  LDSM.16.M88.4 R144, [R202] ;  /* 0x00000000ca90783b */ /* 0x000ea20000000200 */
[C---:B------:R-:W-:Y:S03]  /*108d0*/  HMMA.16816.F32.BF16 R20, R128.reuse, R24, RZ ;  /* 0x000000188014723c */ /* 0x040fe600000418ff */
[----:B------:R-:W2:Y:S04]  /*108e0*/  LDSM.16.M88.4 R140, [R201] ;  /* 0x00000000c98c783b */ /* 0x000ea80000000200 */
[----:B------:R-:W2:Y:S01]  /*108f0*/  LDSM.16.M88.4 R136, [R200] ;  /* 0x00000000c888783b */ /* 0x000ea20000000200 */
[C---:B------:R-:W-:Y:S03]  /*10900*/  HMMA.16816.F32.BF16 R24, R128.reuse, R26, RZ ;  /* 0x0000001a8018723c */ /* 0x040fe600000418ff */
[----:B----4-:R-:W4:Y:S04]  /*10910*/  LDSM.16.M88.4 R184, [R199] ;  /* 0x00000000c7b8783b */ /* 0x010f280000000200 */
[----:B------:R-:W2:Y:S01]  /*10920*/  LDSM.16.M88.4 R180, [R198] ;  /* 0x00000000c6b4783b */ /* 0x000ea20000000200 */
[C---:B------:R-:W-:Y:S03]  /*10930*/  HMMA.16816.F32.BF16 R28, R128.reuse, R32, RZ ;  /* 0x00000020801c723c */ /* 0x040fe600000418ff */
[----:B------:R-:W2:Y:S04]  /*10940*/  LDSM.16.M88.4 R176, [R197] ;  /* 0x00000000c5b0783b */ /* 0x000ea80000000200 */
[----:B------:R-:W2:Y:S01]  /*10950*/  LDSM.16.M88.4 R172, [R196] ;  /* 0x00000000c4ac783b */ /* 0x000ea20000000200 */
[C---:B------:R-:W-:Y:S03]  /*10960*/  HMMA.16816.F32.BF16 R32, R128.reuse, R34, RZ ;  /* 0x000000228020723c */ /* 0x040fe600000418ff */
[----:B------:R-:W2:Y:S04]  /*10970*/  LDSM.16.M88.4 R168, [R195] ;  /* 0x00000000c3a8783b */ /* 0x000ea80000000200 */
[----:B------:R-:W2:Y:S01]  /*10980*/  LDSM.16.M88.4 R164, [R194] ;  /* 0x00000000c2a4783b */ /* 0x000ea20000000200 */
[C---:B-1----:R-:W-:Y:S03]  /*10990*/  HMMA.16816.F32.BF16 R36, R128.reuse, R40, RZ ;  /* 0x000000288024723c */ /* 0x042fe600000418ff */
[----:B-----5:R-:W1:Y:S04]  /*109a0*/  LDSM.16.M88.4 R160, [R193] ;  /* 0x00000000c1a0783b */ /* 0x020e680000000200 */
[----:B------:R-:W5:Y:S01]  /*109b0*/  LDSM.16.M88.4 R156, [R192] ;  /* 0x00000000c09c783b */ /* 0x000f620000000200 */
[C---:B------:R-:W-:Y:S03]  /*109c0*/  HMMA.16816.F32.BF16 R40, R128.reuse, R42, RZ ;  /* 0x0000002a8028723c */ /* 0x040fe600000418ff */
[----:B------:R-:W1:Y:S05]  /*109d0*/  LDSM.16.M88.4 R152, [R191] ;  /* 0x00000000bf98783b */ /* 0x000e6a0000000200 */
        /* <DEDUP_REMOVED lines=21> */
[----:B------:R-:W-:Y:S01]  /*10b30*/  HMMA.16816.F32.BF16 R128, R128, R150, RZ ;  /* 0x000000968080723c */ /* 0x000fe200000418ff */
[----:B------:R-:W2:Y:S07]  /*10b40*/  LDSM.16.M88.4 R148, [R190] ;  /* 0x00000000be94783b */ /* 0x000eae0000000200 */
[C---:B------:R-:W-:Y:S08]  /*10b50*/  HMMA.16816.F32.BF16 R4, R132.reuse, R144, R4 ;  /* 0x000000908404723c */ /* 0x040ff00000041804 */
[C---:B------:R-:W-:Y:S01]  /*10b60*/  HMMA.16816.F32.BF16 R8, R132.reuse, R146, R8 ;  /* 0x000000928408723c */ /* 0x040fe20000041808 */
[----:B------:R-:W3:Y:S07]  /*10b70*/  LDSM.16.M88.4 R144, [R189] ;  /* 0x00000000bd90783b */ /* 0x000eee0000000200 */
[C---:B------:R-:W-:Y:S08]  /*10b80*/  HMMA.16816.F32.BF16 R12, R132.reuse, R140, R12 ;  /* 0x0000008c840c723c */ /* 0x040ff0000004180c */
[C---:B------:R-:W-:Y:S01]  /*10b90*/  HMMA.16816.F32.BF16 R16, R132.reuse, R142, R16 ;  /* 0x0000008e8410723c */ /* 0x040fe20000041810 */
[----:B------:R-:W1:Y:S07]  /*10ba0*/  LDSM.16.M88.4 R140, [R188] ;  /* 0x00000000bc8c783b */ /* 0x000e6e0000000200 */
[C---:B------:R-:W-:Y:S08]  /*10bb0*/  HMMA.16816.F32.BF16 R20, R132.reuse, R136, R20 ;  /* 0x000000888414723c */ /* 0x040ff00000041814 */
[C---:B------:R-:W-:Y:S01]  /*10bc0*/  HMMA.16816.F32.BF16 R24, R132.reuse, R138, R24 ;  /* 0x0000008a8418723c */ /* 0x040fe20000041818 */
[----:B------:R-:W1:Y:S01]  /*10bd0*/  LDSM.16.M88.4 R136, [R3] ;  /* 0x000000000388783b */ /* 0x000e620000000200 */
[----:B------:R-:W-:Y:S04]  /*10be0*/  DEPBAR.LE SB0, 0x0 ;  /* 0x000080000000791a */ /* 0x000fe80000000000 */
[----:B------:R-:W-:Y:S02]  /*10bf0*/  BAR.SYNC.DEFER_BLOCKING 0x0 ;  /* 0x0000000000007b1d */ /* 0x000fe40000010000 */
        /* <DEDUP_REMOVED lines=14> */
[C---:B-----5:R-:W-:Y:S08]  /*10ce0*/  HMMA.16816.F32.BF16 R84, R132.reuse, R156, R84 ;  /* 0x0000009c8454723c */ /* 0x060ff00000041854 */
        /* <DEDUP_REMOVED lines=24> */
[C---:B------:R-:W-:Y:S02]  /*10e70*/  IADD3 R143, R138.reuse, -0x100, RZ ;  /* 0xffffff008a8f7810 */ /* 0x040fe40007ffe0ff */
        /* <DEDUP_REMOVED lines=50> */
.L_x_2326:
[----:B------:R1:W-:Y:S01]  /*111a0*/  @P2 STS [R215+0x1004], RZ ;  /* 0x001004ffd7002388 */ /* 0x0003e20000000800 */
[----:B------:R-:W-:Y:S01]  /*111b0*/  LEA R148, P5, R138, R238, 0x1 ;  /* 0x000000ee8a947211 */ /* 0x000fe200078a08ff */
[----:B------:R-:W-:Y:S01]  /*111c0*/  @!P2 IMAD.MOV.U32 R0, RZ, RZ, c[0x0][0x19c] ;  /* 0x00006700ff00a624 */ /* 0x000fe200078e00ff */
[-C--:B------:R-:W-:Y:S01]  /*111d0*/  @!P2 LEA R133, P4, R134, R138.reuse, 0x5 ;  /* 0x0000008a8685a211 */ /* 0x080fe200078828ff */
[----:B------:R1:W-:Y:S01]  /*111e0*/  @P2 STS.64 [R215+0x1008], RZ ;  /* 0x001008ffd7002388 */ /* 0x0003e20000000a00 */
[----:B------:R-:W-:Y:S01]  /*111f0*/  @!P2 IMAD.MOV.U32 R2, RZ, RZ, c[0x0][0x19c] ;  /* 0x00006700ff02a624 */ /* 0x000fe200078e00ff */
[--C-:B------:R-:W-:Y:S01]  /*11200*/  LEA.HI.X R149, R138, R241, R139.reuse, 0x1, P5 ;  /* 0x000000f18a957211 */ /* 0x100fe200028f0c8b */
[C---:B------:R-:W-:Y:S01]  /*11210*/  @!P2 IMAD.WIDE.U32 R144, R134.reuse, 0x60, R138 ;  /* 0x000000608690a825 */ /* 0x040fe200078e008a */
[----:B------:R1:W-:Y:S01]  /*11220*/  @P2 STS [R215+0x1000], RZ ;  /* 0x001000ffd7002388 */ /* 0x0003e20000000800 */
[C---:B------:R-:W-:Y:S02]  /*11230*/  @!P2 LEA R135, P3, R134.reuse, R138, 0x6 ;  /* 0x0000008a8687a211 */ /* 0x040fe400078630ff */
[CC--:B------:R-:W-:Y:S01]  /*11240*/  @!P2 LEA.HI.X R0, R134.reuse, R139.reuse, R0, 0x5, P4 ;  /* 0x0000008b8600a211 */ /* 0x0c0fe200020f2c00 */
[----:B------:R-:W-:Y:S01]  /*11250*/  @!PT LDS RZ, [RZ] ;  /* 0x00000000fffff984 */ /* 0x000fe20000000800 */
[----:B------:R-:W-:Y:S01]  /*11260*/  @!PT LDS RZ, [RZ] ;  /* 0x00000000fffff984 */ /* 0x000fe20000000800 */
[----:B------:R-:W-:Y:S01]  /*11270*/  @!PT LDS RZ, [RZ] ;  /* 0x00000000fffff984 */ /* 0x000fe20000000800 */
[----:B------:R1:W-:Y:S01]  /*11280*/  @!P2 LDGSTS.E.BYPASS.LTC128B.128 [R215+0x1000], [R148.64] ;  /* 0x0100000094d7afae */ /* 0x0003e2000b901d46 */
[C---:B------:R-:W-:Y:S01]  /*11290*/  @!P2 LEA.HI.X R2, R134.reuse, R139, R2, 0x6, P3 ;  /* 0x0000008b8602a211 */ /* 0x040fe200018f3402 */
[----:B------:R-:W-:Y:S01]  /*112a0*/  @!P2 IMAD.MOV.U32 R132, RZ, RZ, c[0x0][0x19c] ;  /* 0x00006700ff84a624 */ /* 0x000fe200078e00ff */
[C---:B------:R-:W-:Y:S01]  /*112b0*/  @!P2 LEA R146, P3, R133.reuse, R238, 0x1 ;  /* 0x000000ee8592a211 */ /* 0x040fe200078608ff */
[----:B------:R1:W-:Y:S01]  /*112c0*/  @P2 STS.128 [R215+0x1800], RZ ;  /* 0x001800ffd7002388 */ /* 0x0003e20000000c00 */
[C---:B------:R-:W-:Y:S01]  /*112d0*/  @!P2 LEA R137, P0, R134.reuse, R138, 0x7 ;  /* 0x0000008a8689a211 */ /* 0x040fe200078038ff */
[----:B------:R-:W-:Y:S01]  /*112e0*/  @!P2 IMAD.MOV.U32 R142, RZ, RZ, R138 ;  /* 0x000000ffff8ea224 */ /* 0x000fe200078e008a */
[----:B------:R-:W-:Y:S01]  /*112f0*/  @!P2 LEA.HI.X R147, R133, R241, R0, 0x1, P3 ;  /* 0x000000f18593a211 */ /* 0x000fe200018f0c00 */
[----:B------:R-:W-:Y:S01]  /*11300*/  @!P2 IMAD.MOV.U32 R0, RZ, RZ, c[0x0][0x19c] ;  /* 0x00006700ff00a624 */ /* 0x000fe200078e00ff */
[----:B------:R-:W-:Y:S01]  /*11310*/  @!P2 LEA.HI.X R132, R134, R139, R132, 0x7, P0 ;  /* 0x0000008b8684a211 */ /* 0x000fe200000f3c84 */
[--C-:B------:R-:W-:Y:S01]  /*11320*/  @!P2 IMAD.MOV.U32 R140, RZ, RZ, R138.reuse ;  /* 0x000000ffff8ca224 */ /* 0x100fe200078e008a */
[CC--:B------:R-:W-:Y:S01]  /*11330*/  @!P2 LEA R152, P0, R135.reuse, R238.reuse, 0x1 ;  /* 0x000000ee8798a211 */ /* 0x0c0fe200078008ff */
[----:B------:R-:W-:Y:S01]  /*11340*/  @!PT LDS RZ, [RZ] ;  /* 0x00000000fffff984 */ /* 0x000fe20000000800 */
[----:B------:R-:W-:Y:S01]  /*11350*/  @!PT LDS RZ, [RZ] ;  /* 0x00000000fffff984 */ /* 0x000fe20000000800 */
[----:B------:R-:W-:Y:S01]  /*11360*/  @!PT LDS RZ, [RZ] ;  /* 0x00000000fffff984 */ /* 0x000fe20000000800 */
[----:B------:R1:W-:Y:S01]  /*11370*/  @!P2 LDGSTS.E.BYPASS.LTC128B.128 [R215+0x1800], [R146.64] ;  /* 0x0180000092d7afae */ /* 0x0003e2000b901d46 */
[-C--:B------:R-:W-:Y:S01]  /*11380*/  @!P2 LEA R156, P5, R144, R238.reuse, 0x1 ;  /* 0x000000ee909ca211 */ /* 0x080fe200078a08ff */
[----:B------:R-:W-:Y:S01]  /*11390*/  @!P2 IMAD.MOV.U32 R150, RZ, RZ, R138 ;  /* 0x000000ffff96a224 */ /* 0x000fe200078e008a */
[----:B------:R-:W-:Y:S01]  /*113a0*/  @!P2 LEA.HI.X R153, R135, R241, R2, 0x1, P0 ;  /* 0x000000f18799a211 */ /* 0x000fe200000f0c02 */
[----:B------:R1:W-:Y:S01]  /*113b0*/  @P2 STS.128 [R215+0x2000], RZ ;  /* 0x002000ffd7002388 */ /* 0x0003e20000000c00 */
[----:B------:R-:W-:Y:S01]  /*113c0*/  @!P2 IMAD R135, R0, 0x60, RZ ;  /* 0x000000600087a824 */ /* 0x000fe200078e02ff */
[-C--:B------:R-:W-:Y:S01]  /*113d0*/  @!P2 LEA R136, P0, R137, R238.reuse, 0x1 ;  /* 0x000000ee8988a211 */ /* 0x080fe200078008ff */
[----:B------:R-:W-:Y:S01]  /*113e0*/  @!P2 IMAD.MOV.U32 R141, RZ, RZ, R139 ;  /* 0x000000ffff8da224 */ /* 0x000fe200078e008b */
[----:B------:R-:W-:Y:S01]  /*113f0*/  @!PT LDS RZ, [RZ] ;  /* 0x00000000fffff984 */ /* 0x000fe20000000800 */
[----:B------:R-:W-:Y:S01]  /*11400*/  @!PT LDS RZ, [RZ] ;  /* 0x00000000fffff984 */ /* 0x000fe20000000800 */
[----:B------:R-:W-:Y:S01]  /*11410*/  @!PT LDS RZ, [RZ] ;  /* 0x00000000fffff984 */ /* 0x000fe20000000800 */
[----:B------:R1:W-:Y:S01]  /*11420*/  @!P2 LDGSTS.E.BYPASS.LTC128B.128 [R215+0x2000], [R152.64] ;  /* 0x0200000098d7afae */ /* 0x0003e2000b901d46 */
[----:B------:R-:W-:Y:S01]  /*11430*/  @!P2 IMAD.IADD R135, R135, 0x1, R145 ;  /* 0x000000018787a824 */ /* 0x000fe200078e0291 */
[-C--:B------:R-:W-:Y:S01]  /*11440*/  @!P2 MOV R143, R139.reuse ;  /* 0x0000008b008fa202 */ /* 0x080fe20000000f00 */
[----:B------:R-:W-:Y:S01]  /*11450*/  @!P2 IMAD.WIDE.U32 R140, R134, 0xc0, R140 ;  /* 0x000000c0868ca825 */ /* 0x000fe200078e008c */
[----:B------:R1:W-:Y:S01]  /*11460*/  @P2 STS.128 [R215+0x2800], RZ ;  /* 0x002800ffd7002388 */ /* 0x0003e20000000c00 */
[----:B------:R-:W-:Y:S02]  /*11470*/  @!P2 MOV R151, R139 ;  /* 0x0000008b0097a202 */ /* 0x000fe40000000f00 */
[-C--:B------:R-:W-:Y:S01]  /*11480*/  @!P2 LEA.HI.X R157, R144, R241.reuse, R135, 0x1, P5 ;  /* 0x000000f1909da211 */ /* 0x080fe200028f0c87 */
[----:B------:R-:W-:Y:S01]  /*11490*/  @!P2 IMAD.WIDE.U32 R142, R134, 0xa0, R142 ;  /* 0x000000a0868ea825 */ /* 0x000fe200078e008e */
[-C--:B------:R-:W-:Y:S02]  /*114a0*/  @!P2 LEA.HI.X R137, R137, R241.reuse, R132, 0x1, P0 ;  /* 0x000000f18989a211 */ /* 0x080fe400000f0c84 */
[-C--:B------:R-:W-:Y:S01]  /*114b0*/  @!P2 LEA R132, P3, R140, R238.reuse, 0x1 ;  /* 0x000000ee8c84a211 */ /* 0x080fe200078608ff */
[----:B------:R-:W-:Y:S01]  /*114c0*/  @!PT LDS RZ, [RZ] ;  /* 0x00000000fffff984 */ /* 0x000fe20000000800 */
[----:B------:R-:W-:Y:S01]  /*114d0*/  @!PT LDS RZ, [RZ] ;  /* 0x00000000fffff984 */ /* 0x000fe20000000800 */
[----:B------:R-:W-:Y:S01]  /*114e0*/  @!PT LDS RZ, [RZ] ;  /* 0x00000000fffff984 */ /* 0x000fe20000000800 */
[----:B------:R1:W-:Y:S01]  /*114f0*/  @!P2 LDGSTS.E.BYPASS.LTC128B.128 [R215+0x2800], [R156.64] ;  /* 0x028000009cd7afae */ /* 0x0003e2000b901d46 */
[----:B------:R-:W-:Y:S01]  /*11500*/  @!P2 IMAD.WIDE.U32 R150, R134, 0xe0, R150 ;  /* 0x000000e08696a825 */ /* 0x000fe200078e0096 */
[----:B------:R-:W-:Y:S02]  /*11510*/  @!P2 MOV R2, c[0x0][0x19c] ;  /* 0x000067000002aa02 */ /* 0x000fe40000000f00 */
        /* <DEDUP_REMOVED lines=36> */
.L_x_2325:
        /* <DEDUP_REMOVED lines=50> */
[----:B-1----:R-:W-:Y:S09]  /*11a80*/  IADD3 R146, R164, 0x49, RZ ;  /* 0x00000049a4927810 */ /* 0x002ff20007ffe0ff */
        /* <DEDUP_REMOVED lines=21> */
[CC--:B------:R-:W-:Y:S02]  /*11be0*/  FFMA.FTZ R4, R206.reuse, R139.reuse, R4 ;  /* 0x0000008bce047223 */ /* 0x0c0fe40000010004 */
[----:B------:R-:W-:Y:S01]  /*11bf0*/  FFMA.FTZ R6, R206, R139, R6 ;  /* 0x0000008bce067223 */ /* 0x000fe20000010006 */
[----:B------:R-:W-:Y:S01]  /*11c00*/  IADD3 R139, R164, 0x90, RZ ;  /* 0x00000090a48b7810 */ /* 0x000fe20007ffe0ff */
[-C--:B--2---:R-:W-:Y:S01]  /*11c10*/  FFMA.FTZ R5, R206, R136.reuse, R5 ;  /* 0x00000088ce057223 */ /* 0x084fe20000010005 */
[----:B------:R-:W-:Y:S01]  /*11c20*/  FMNMX.FTZ R166, R4, R213, !PT ;  /* 0x000000d504a67209 */ /* 0x000fe20007810000 */
[----:B------:R-:W-:Y:S01]  /*11c30*/  FFMA.FTZ R7, R206, R136, R7 ;  /* 0x00000088ce077223 */ /* 0x000fe20000010007 */
[----:B------:R-:W-:Y:S01]  /*11c40*/  FMNMX.FTZ R168, R6, R210, !PT ;  /* 0x000000d206a87209 */ /* 0x000fe20007810000 */
[CC--:B------:R-:W-:Y:S01]  /*11c50*/  FFMA.FTZ R8, R206.reuse, R141.reuse, R8 ;  /* 0x0000008dce087223 */ /* 0x0c0fe20000010008 */
[----:B------:R-:W2:Y:S01]  /*11c60*/  I2F R139, R139 ;  /* 0x0000008b008b7306 */ /* 0x000ea20000201400 */
[C---:B------:R-:W-:Y:S01]  /*11c70*/  FFMA.FTZ R10, R206.reuse, R141, R10 ;  /* 0x0000008dce0a7223 */ /* 0x040fe2000001000a */
[----:B------:R-:W-:Y:S01]  /*11c80*/  FMNMX.FTZ R169, R5, R166, !PT ;  /* 0x000000a605a97209 */ /* 0x000fe20007810000 */
[C---:B------:R-:W-:Y:S01]  /*11c90*/  FFMA.FTZ R9, R206.reuse, R138, R9 ;  /* 0x0000008ace097223 */ /* 0x040fe20000010009 */
[----:B------:R-:W-:Y:S01]  /*11ca0*/  FMNMX.FTZ R171, R7, R168, !PT ;  /* 0x000000a807ab7209 */ /* 0x000fe20007810000 */
[----:B------:R-:W-:Y:S01]  /*11cb0*/  FFMA.FTZ R11, R206, R138, R11 ;  /* 0x0000008ace0b7223 */ /* 0x000fe2000001000b */
[----:B------:R-:W-:Y:S01]  /*11cc0*/  FMNMX.FTZ R166, R8, R169, !PT ;  /* 0x000000a908a67209 */ /* 0x000fe20007810000 */
[----:B---3--:R-:W-:Y:S01]  /*11cd0*/  FFMA.FTZ R12, R206, R143, R12 ;  /* 0x0000008fce0c7223 */ /* 0x008fe2000001000c */
[----:B------:R-:W-:Y:S01]  /*11ce0*/  FMNMX.FTZ R168, R10, R171, !PT ;  /* 0x000000ab0aa87209 */ /* 0x000fe20007810000 */
[C---:B------:R-:W-:Y:S01]  /*11cf0*/  FFMA.FTZ R14, R206.reuse, R143, R14 ;  /* 0x0000008fce0e7223 */ /* 0x040fe2000001000e */
[----:B------:R-:W-:Y:S01]  /*11d00*/  FMNMX.FTZ R169, R9, R166, !PT ;  /* 0x000000a609a97209 */ /* 0x000fe20007810000 */
[C---:B----4-:R-:W-:Y:S01]  /*11d10*/  FFMA.FTZ R13, R206.reuse, R140, R13 ;  /* 0x0000008cce0d7223 */ /* 0x050fe2000001000d */
[----:B------:R-:W-:Y:S01]  /*11d20*/  FMNMX.FTZ R171, R11, R168, !PT ;  /* 0x000000a80bab7209 */ /* 0x000fe20007810000 */
[----:B------:R-:W-:Y:S01]  /*11d30*/  FFMA.FTZ R15, R206, R140, R15 ;  /* 0x0000008cce0f7223 */ /* 0x000fe2000001000f */
[----:B------:R-:W-:Y:S01]  /*11d40*/  FMNMX.FTZ R166, R12, R169, !PT ;  /* 0x000000a90ca67209 */ /* 0x000fe20007810000 */
[----:B-----5:R-:W-:Y:S01]  /*11d50*/  FFMA.FTZ R16, R206, R145, R16 ;  /* 0x00000091ce107223 */ /* 0x020fe20000010010 */
[----:B------:R-:W-:Y:S01]  /*11d60*/  FMNMX.FTZ R168, R14, R171, !PT ;  /* 0x000000ab0ea87209 */ /* 0x000fe20007810000 */
[C---:B------:R-:W-:Y:S01]  /*11d70*/  FFMA.FTZ R18, R206.reuse, R145, R18 ;  /* 0x00000091ce127223 */ /* 0x040fe20000010012 */
[----:B------:R-:W-:Y:S01]  /*11d80*/  FMNMX.FTZ R169, R13, R166, !PT ;  /* 0x000000a60da97209 */ /* 0x000fe20007810000 */
[C---:B------:R-:W-:Y:S01]  /*11d90*/  FFMA.FTZ R17, R206.reuse, R142, R17 ;  /* 0x0000008ece117223 */ /* 0x040fe20000010011 */
[----:B------:R-:W-:Y:S01]  /*11da0*/  FMNMX.FTZ R171, R15, R168, !PT ;  /* 0x000000a80fab7209 */ /* 0x000fe20007810000 */
[----:B------:R-:W-:Y:S01]  /*11db0*/  FFMA.FTZ R19, R206, R142, R19 ;  /* 0x0000008ece137223 */ /* 0x000fe20000010013 */
[----:B------:R-:W-:Y:S01]  /*11dc0*/  FMNMX.FTZ R166, R16, R169, !PT ;  /* 0x000000a910a67209 */ /* 0x000fe20007810000 */
[----:B------:R-:W-:Y:S01]  /*11dd0*/  FFMA.FTZ R20, R206, R147, R20 ;  /* 0x00000093ce147223 */ /* 0x000fe20000010014 */
        /* <DEDUP_REMOVED lines=14> */
[----:B------:R-:W-:Y:S01]  /*11ec0*/  IADD3 R144, R164, 0xd0, RZ ;  /* 0x000000d0a4907810 */ /* 0x000fe20007ffe0ff */
[----:B------:R-:W-:Y:S01]  /*11ed0*/  FFMA.FTZ R28, R206, R133, R28 ;  /* 0x00000085ce1c7223 */ /* 0x000fe2000001001c */
[----:B------:R-:W-:Y:S01]  /*11ee0*/  FMNMX.FTZ R166, R24, R169, !PT ;  /* 0x000000a918a67209 */ /* 0x000fe20007810000 */
[C---:B------:R-:W-:Y:S01]  /*11ef0*/  FFMA.FTZ R30, R206.reuse, R133, R30 ;  /* 0x00000085ce1e7223 */ /* 0x040fe2000001001e */
[----:B------:R-:W-:Y:S01]  /*11f00*/  I2F R149, R144 ;  /* 0x0000009000957306 */ /* 0x000fe20000201400 */
[C---:B------:R-:W-:Y:S01]  /*11f10*/  FFMA.FTZ R29, R206.reuse, R2, R29 ;  /* 0x00000002ce1d7223 */ /* 0x040fe2000001001d */
[----:B------:R-:W-:Y:S01]  /*11f20*/  FMNMX.FTZ R169, R25, R166, !PT ;  /* 0x000000a619a97209 */ /* 0x000fe20007810000 */
[----:B------:R-:W-:Y:S01]  /*11f30*/  FFMA.FTZ R31, R206, R2, R31 ;  /* 0x00000002ce1f7223 */ /* 0x000fe2000001001f */
[----:B------:R-:W-:Y:S01]  /*11f40*/  IADD3 R142, R164, 0xc0, RZ ;  /* 0x000000c0a48e7810 */ /* 0x000fe20007ffe0ff */
[----:B-1----:R-:W-:Y:S01]  /*11f50*/  FFMA.FTZ R32, R206, R135, R32 ;  /* 0x00000087ce207223 */ /* 0x002fe20000010020 */
[----:B------:R-:W-:Y:S01]  /*11f60*/  FMNMX.FTZ R2, R28, R169, !PT ;  /* 0x000000a91c027209 */ /* 0x000fe20007810000 */
[----:B------:R-:W-:Y:S01]  /*11f70*/  FFMA.FTZ R34, R206, R135, R34 ;  /* 0x00000087ce227223 */ /* 0x000fe20000010022 */
[----:B------:R-:W-:Y:S01]  /*11f80*/  IADD3 R140, R164, 0xc1, RZ ;  /* 0x000000c1a48c7810 */ /* 0x000fe20007ffe0ff */
[CC--:B------:R-:W-:Y:S01]  /*11f90*/  FFMA.FTZ R33, R206.reuse, R132.reuse, R33 ;  /* 0x00000084ce217223 */ /* 0x0c0fe20000010021 */
[----:B------:R1:W-:Y:S01]  /*11fa0*/  I2F R145, R142 ;  /* 0x0000008e00917306 */ /* 0x0003e20000201400 */
[C---:B------:R-:W-:Y:S01]  /*11fb0*/  FFMA.FTZ R35, R206.reuse, R132, R35 ;  /* 0x00000084ce237223 */ /* 0x040fe20000010023 */
[----:B------:R-:W-:Y:S01]  /*11fc0*/  FMNMX.FTZ R135, R29, R2, !PT ;  /* 0x000000021d877209 */ /* 0x000fe20007810000 */
[-C--:B------:R-:W-:Y:S01]  /*11fd0*/  FFMA.FTZ R36, R206, R137.reuse, R36 ;  /* 0x00000089ce247223 */ /* 0x080fe20000010024 */
[----:B------:R-:W-:Y:S01]  /*11fe0*/  IADD3 R147, R164, 0xc8, RZ ;  /* 0x000000c8a4937810 */ /* 0x000fe20007ffe0ff */
[----:B------:R-:W-:Y:S01]  /*11ff0*/  FFMA.FTZ R38, R206, R137, R38 ;  /* 0x00000089ce267223 */ /* 0x000fe20000010026 */
[----:B------:R-:W-:Y:S01]  /*12000*/  FMNMX.FTZ R132, R32, R135, !PT ;  /* 0x0000008720847209 */ /* 0x000fe20007810000 */
[-C--:B------:R-:W-:Y:S01]  /*12010*/  FFMA.FTZ R37, R206, R134.reuse, R37 ;  /* 0x00000086ce257223 */ /* 0x080fe20000010025 */
[----:B------:R-:W-:Y:S01]  /*12020*/  FMNMX.FTZ R168, R26, R171, !PT ;  /* 0x000000ab1aa87209 */ /* 0x000fe20007810000 */
[C---:B------:R-:W-:Y:S01]  /*12030*/  FFMA.FTZ R39, R206.reuse, R134, R39 ;  /* 0x00000086ce277223 */ /* 0x040fe20000010027 */
[----:B------:R-:W-:Y:S01]  /*12040*/  I2F R140, R140 ;  /* 0x0000008c008c7306 */ /* 0x000fe20000201400 */
[CC--:B------:R-:W-:Y:S01]  /*12050*/  FFMA.FTZ R40, R206.reuse, R151.reuse, R40 ;  /* 0x00000097ce287223 */ /* 0x0c0fe20000010028 */
[----:B------:R-:W-:Y:S01]  /*12060*/  FMNMX.FTZ R171, R27, R168, !PT ;  /* 0x000000a81bab7209 */ /* 0x000fe20007810000 */
[C---:B------:R-:W-:Y:S01]  /*12070*/  FFMA.FTZ R42, R206.reuse, R151, R42 ;  /* 0x00000097ce2a7223 */ /* 0x040fe2000001002a */
[----:B------:R-:W-:Y:S01]  /*12080*/  FMNMX.FTZ R137, R33, R132, !PT ;  /* 0x0000008421897209 */ /* 0x000fe20007810000 */
[-C--:B------:R-:W-:Y:S01]  /*12090*/  FFMA.FTZ R41, R206, R146.reuse, R41 ;  /* 0x00000092ce297223 */ /* 0x080fe20000010029 */
[----:B------:R-:W-:Y:S01]  /*120a0*/  FMNMX.FTZ R166, R30, R171, !PT ;  /* 0x000000ab1ea67209 */ /* 0x000fe20007810000 */
[----:B------:R-:W-:Y:S01]  /*120b0*/  FFMA.FTZ R43, R206, R146, R43 ;  /* 0x00000092ce2b7223 */ /* 0x000fe2000001002b */
[----:B------:R-:W-:Y:S01]  /*120c0*/  FMNMX.FTZ R132, R36, R137, !PT ;  /* 0x0000008924847209 */ /* 0x000fe20007810000 */
[CC--:B------:R-:W-:Y:S01]  /*120d0*/  FFMA.FTZ R44, R206.reuse, R153.reuse, R44 ;  /* 0x00000099ce2c7223 */ /* 0x0c0fe2000001002c */
[----:B------:R-:W-:Y:S01]  /*120e0*/  I2F R147, R147 ;  /* 0x0000009300937306 */ /* 0x000fe20000201400 */
[C---:B------:R-:W-:Y:S01]  /*120f0*/  FFMA.FTZ R46, R206.reuse, R153, R46 ;  /* 0x00000099ce2e7223 */ /* 0x040fe2000001002e */
[----:B------:R-:W-:Y:S01]  /*12100*/  FMNMX.FTZ R169, R31, R166, !PT ;  /* 0x000000a61fa97209 */ /* 0x000fe20007810000 */
[-C--:B------:R-:W-:Y:S01]  /*12110*/  FFMA.FTZ R45, R206, R148.reuse, R45 ;  /* 0x00000094ce2d7223 */ /* 0x080fe2000001002d */
[----:B-1----:R-:W-:Y:S01]  /*12120*/  IADD3 R142, R164, 0xc9, RZ ;  /* 0x000000c9a48e7810 */ /* 0x002fe20007ffe0ff */
[----:B------:R-:W-:Y:S01]  /*12130*/  FFMA.FTZ R47, R206, R148, R47 ;  /* 0x00000094ce2f7223 */ /* 0x000fe2000001002f */
[----:B------:R-:W-:Y:S01]  /*12140*/  FMNMX.FTZ R166, R34, R169, !PT ;  /* 0x000000a922a67209 */ /* 0x000fe20007810000 */
[CC--:B------:R-:W-:Y:S01]  /*12150*/  FFMA.FTZ R48, R206.reuse, R155.reuse, R48 ;  /* 0x0000009bce307223 */ /* 0x0c0fe20000010030 */
[----:B------:R-:W-:Y:S01]  /*12160*/  FMNMX.FTZ R137, R37, R132, !PT ;  /* 0x0000008425897209 */ /* 0x000fe20007810000 */
[C---:B------:R-:W-:Y:S01]  /*12170*/  FFMA.FTZ R50, R206.reuse, R155, R50 ;  /* 0x0000009bce327223 */ /* 0x040fe20000010032 */
[----:B------:R-:W-:Y:S01]  /*12180*/  I2F R142, R142 ;  /* 0x0000008e008e7306 */ /* 0x000fe20000201400 */
[----:B------:R-:W-:Y:S01]  /*12190*/  FMNMX.FTZ R169, R35, R166, !PT ;  /* 0x000000a623a97209 */ /* 0x000fe20007810000 */
[-C--:B------:R-:W-:Y:S01]  /*121a0*/  FFMA.FTZ R49, R206, R150.reuse, R49 ;  /* 0x00000096ce317223 */ /* 0x080fe20000010031 */
[----:B------:R-:W-:Y:S01]  /*121b0*/  IADD3 R132, R164, 0xb1, RZ ;  /* 0x000000b1a4847810 */ /* 0x000fe20007ffe0ff */
[----:B------:R-:W-:Y:S01]  /*121c0*/  FFMA.FTZ R51, R206, R150, R51 ;  /* 0x00000096ce337223 */ /* 0x000fe20000010033 */
[----:B------:R-:W-:Y:S01]  /*121d0*/  FMNMX.FTZ R134, R38, R169, !PT ;  /* 0x000000a926867209 */ /* 0x000fe20007810000 */
[-C--:B------:R-:W-:Y:S01]  /*121e0*/  FFMA.FTZ R52, R206, R157.reuse, R52 ;  /* 0x0000009dce347223 */ /* 0x080fe20000010034 */
[----:B------:R-:W-:Y:S01]  /*121f0*/  IADD3 R136, R164, 0x91, RZ ;  /* 0x00000091a4887810 */ /* 0x000fe20007ffe0ff */
[C---:B------:R-:W-:Y:S01]  /*12200*/  FFMA.FTZ R54, R206.reuse, R157, R54 ;  /* 0x0000009dce367223 */ /* 0x040fe20000010036 */
[----:B------:R-:W-:Y:S01]  /*12210*/  FMNMX.FTZ R151, R39, R134, !PT ;  /* 0x0000008627977209 */ /* 0x000fe20007810000 */
[----:B------:R-:W-:Y:S01]  /*12220*/  I2F R132, R132 ;  /* 0x0000008400847306 */ /* 0x000fe20000201400 */
[-C--:B------:R-:W-:Y:S01]  /*12230*/  FFMA.FTZ R53, R206, R152.reuse, R53 ;  /* 0x00000098ce357223 */ /* 0x080fe20000010035 */
[----:B------:R-:W-:Y:S01]  /*12240*/  FMNMX.FTZ R134, R40, R137, !PT ;  /* 0x0000008928867209 */ /* 0x000fe20007810000 */
[----:B------:R-:W-:Y:S01]  /*12250*/  FFMA.FTZ R55, R206, R152, R55 ;  /* 0x00000098ce377223 */ /* 0x000fe20000010037 */
[----:B------:R-:W-:Y:S01]  /*12260*/  FMNMX.FTZ R166, R42, R151, !PT ;  /* 0x000000972aa67209 */ /* 0x000fe20007810000 */
[CC--:B------:R-:W-:Y:S01]  /*12270*/  FFMA.FTZ R56, R206.reuse, R159.reuse, R56 ;  /* 0x0000009fce387223 */ /* 0x0c0fe20000010038 */
[----:B------:R-:W-:Y:S01]  /*12280*/  FMNMX.FTZ R151, R41, R134, !PT ;  /* 0x0000008629977209 */ /* 0x000fe20007810000 */
[C---:B------:R-:W-:Y:S01]  /*12290*/  FFMA.FTZ R58, R206.reuse, R159, R58 ;  /* 0x0000009fce3a7223 */ /* 0x040fe2000001003a */
[----:B------:R-:W-:Y:S01]  /*122a0*/  FMNMX.FTZ R153, R43, R166, !PT ;  /* 0x000000a62b997209 */ /* 0x000fe20007810000 */
[CC--:B------:R-:W-:Y:S01]  /*122b0*/  FFMA.FTZ R57, R206.reuse, R154.reuse, R57 ;  /* 0x0000009ace397223 */ /* 0x0c0fe20000010039 */
[----:B------:R-:W1:Y:S01]  /*122c0*/  I2F R136, R136 ;  /* 0x0000008800887306 */ /* 0x000e620000201400 */
        /* <DEDUP_REMOVED lines=34> */
[----:B--2---:R-:W-:Y:S01]  /*124f0*/  FFMA.FTZ R76, R206, R139, R76 ;  /* 0x0000008bce4c7223 */ /* 0x004fe2000001004c */
[----:B------:R-:W-:Y:S01]  /*12500*/  FMNMX.FTZ R150, R62, R153, !PT ;  /* 0x000000993e967209 */ /* 0x000fe20007810000 */
[C---:B------:R-:W-:Y:S01]  /*12510*/  FFMA.FTZ R78, R206.reuse, R139, R78 ;  /* 0x0000008bce4e7223 */ /* 0x040fe2000001004e */
[----:B------:R-:W-:Y:S01]  /*12520*/  FMNMX.FTZ R151, R61, R148, !PT ;  /* 0x000000943d977209 */ /* 0x000fe20007810000 */
[C---:B-1----:R-:W-:Y:S01]  /*12530*/  FFMA.FTZ R77, R206.reuse, R136, R77 ;  /* 0x00000088ce4d7223 */ /* 0x042fe2000001004d */
[----:B------:R-:W-:Y:S01]  /*12540*/  FMNMX.FTZ R153, R63, R150, !PT ;  /* 0x000000963f997209 */ /* 0x000fe20007810000 */
[----:B------:R-:W-:Y:S01]  /*12550*/  FFMA.FTZ R79, R206, R136, R79 ;  /* 0x00000088ce4f7223 */ /* 0x000fe2000001004f */
        /* <DEDUP_REMOVED lines=16> */
[C---:B------:R-:W-:Y:S02]  /*12660*/  IADD3 R141, R164.reuse, 0x98, RZ ;  /* 0x00000098a48d7810 */ /* 0x040fe40007ffe0ff */
[C---:B------:R-:W-:Y:S02]  /*12670*/  IADD3 R138, R164.reuse, 0x99, RZ ;  /* 0x00000099a48a7810 */ /* 0x040fe40007ffe0ff */
[C---:B------:R-:W-:Y:S02]  /*12680*/  IADD3 R133, R164.reuse, 0xa8, RZ ;  /* 0x000000a8a4857810 */ /* 0x040fe40007ffe0ff */
[----:B------:R-:W1:Y:S01]  /*12690*/  I2F R141, R141 ;  /* 0x0000008d008d7306 */ /* 0x000e620000201400 */
        /* <DEDUP_REMOVED lines=9> */
[----:B------:R-:W-:Y:S03]  /*12730*/  IADD3 R134, R164, 0xb9, RZ ;  /* 0x000000b9a4867810 */ /* 0x000fe60007ffe0ff */
[----:B------:R-:W3:Y:S01]  /*12740*/  I2F R143, R143 ;  /* 0x0000008f008f7306 */ /* 0x000ee20000201400 */
[CC--:B-1----:R-:W-:Y:S02]  /*12750*/  FFMA.FTZ R80, R206.reuse, R141.reuse, R80 ;  /* 0x0000008dce507223 */ /* 0x0c2fe40000010050 */
[----:B------:R-:W-:Y:S03]  /*12760*/  FFMA.FTZ R82, R206, R141, R82 ;  /* 0x0000008dce527223 */ /* 0x000fe60000010052 */
[----:B------:R-:W-:Y:S04]  /*12770*/  FMNMX.FTZ R148, R80, R151, !PT ;  /* 0x0000009750947209 */ /* 0x000fe80007810000 */
[----:B------:R-:W1:Y:S01]  /*12780*/  I2F R0, R0 ;  /* 0x0000000000007306 */ /* 0x000e620000201400 */
[----:B------:R-:W-:Y:S01]  /*12790*/  FMNMX.FTZ R150, R82, R153, !PT ;  /* 0x0000009952967209 */ /* 0x000fe20007810000 */
[CC--:B--2---:R-:W-:Y:S02]  /*127a0*/  FFMA.FTZ R81, R206.reuse, R138.reuse, R81 ;  /* 0x0000008ace517223 */ /* 0x0c4fe40000010051 */
[----:B------:R-:W-:Y:S01]  /*127b0*/  FFMA.FTZ R83, R206, R138, R83 ;  /* 0x0000008ace537223 */ /* 0x000fe20000010053 */
[----:B------:R-:W-:Y:S02]  /*127c0*/  IADD3 R138, R164, 0xe0, RZ ;  /* 0x000000e0a48a7810 */ /* 0x000fe40007ffe0ff */
[----:B------:R-:W-:Y:S03]  /*127d0*/  FMNMX.FTZ R151, R81, R148, !PT ;  /* 0x0000009451977209 */ /* 0x000fe60007810000 */
[----:B------:R-:W2:Y:S01]  /*127e0*/  I2F R133, R133 ;  /* 0x0000008500857306 */ /* 0x000ea20000201400 */
[----:B------:R-:W-:Y:S01]  /*127f0*/  FMNMX.FTZ R153, R83, R150, !PT ;  /* 0x0000009653997209 */ /* 0x000fe20007810000 */
[CC--:B---3--:R-:W-:Y:S02]  /*12800*/  FFMA.FTZ R84, R206.reuse, R143.reuse, R84 ;  /* 0x0000008fce547223 */ /* 0x0c8fe40000010054 */
[----:B------:R-:W-:Y:S06]  /*12810*/  FFMA.FTZ R86, R206, R143, R86 ;  /* 0x0000008fce567223 */ /* 0x000fec0000010056 */
[----:B------:R-:W3:Y:S01]  /*12820*/  I2F R2, R2 ;  /* 0x0000000200027306 */ /* 0x000ee20000201400 */
[----:B------:R-:W-:Y:S01]  /*12830*/  FMNMX.FTZ R148, R86, R153, !PT ;  /* 0x0000009956947209 */ /* 0x000fe20007810000 */
[CC--:B-1----:R-:W-:Y:S02]  /*12840*/  FFMA.FTZ R85, R206.reuse, R0.reuse, R85 ;  /* 0x00000000ce557223 */ /* 0x0c2fe40000010055 */
[----:B------:R-:W-:Y:S01]  /*12850*/  FFMA.FTZ R87, R206, R0, R87 ;  /* 0x00000000ce577223 */ /* 0x000fe20000010057 */
[----:B------:R-:W-:Y:S05]  /*12860*/  FMNMX.FTZ R0, R84, R151, !PT ;  /* 0x0000009754007209 */ /* 0x000fea0007810000 */
[----:B------:R-:W1:Y:S01]  /*12870*/  I2F R135, R135 ;  /* 0x0000008700877306 */ /* 0x000e620000201400 */
[----:B------:R-:W-:Y:S02]  /*12880*/  FMNMX.FTZ R153, R87, R148, !PT ;  /* 0x0000009457997209 */ /* 0x000fe40007810000 */
[----:B------:R-:W-:Y:S01]  /*12890*/  FMNMX.FTZ R151, R85, R0, !PT ;  /* 0x0000000055977209 */ /* 0x000fe20007810000 */
[-C--:B--2---:R-:W-:Y:S01]  /*128a0*/  FFMA.FTZ R88, R206, R133.reuse, R88 ;  /* 0x00000085ce587223 */ /* 0x084fe20000010058 */
[----:B------:R-:W-:Y:S01]  /*128b0*/  IADD3 R0, R164, 0xe1, RZ ;  /* 0x000000e1a4007810 */ /* 0x000fe20007ffe0ff */
[----:B------:R-:W-:Y:S04]  /*128c0*/  FFMA.FTZ R90, R206, R133, R90 ;  /* 0x00000085ce5a7223 */ /* 0x000fe8000001005a */
[----:B------:R-:W2:Y:S01]  /*128d0*/  I2F R137, R137 ;  /* 0x0000008900897306 */ /* 0x000ea20000201400 */
[----:B------:R-:W-:Y:S01]  /*128e0*/  FMNMX.FTZ R148, R90, R153, !PT ;  /* 0x000000995a947209 */ /* 0x000fe20007810000 */
[CC--:B---3--:R-:W-:Y:S02]  /*128f0*/  FFMA.FTZ R89, R206.reuse, R2.reuse, R89 ;  /* 0x00000002ce597223 */ /* 0x0c8fe40000010059 */
[----:B------:R-:W-:Y:S01]  /*12900*/  FFMA.FTZ R91, R206, R2, R91 ;  /* 0x00000002ce5b7223 */ /* 0x000fe2000001005b */
[----:B------:R-:W-:Y:S05]  /*12910*/  FMNMX.FTZ R2, R88, R151, !PT ;  /* 0x0000009758027209 */ /* 0x000fea0007810000 */
[----:B------:R-:W3:Y:S01]  /*12920*/  I2F R134, R134 ;  /* 0x0000008600867306 */ /* 0x000ee20000201400 */
[----:B------:R-:W-:Y:S02]  /*12930*/  FMNMX.FTZ R153, R91, R148, !PT ;  /* 0x000000945b997209 */ /* 0x000fe40007810000 */
[----:B------:R-:W-:Y:S01]  /*12940*/  FMNMX.FTZ R151, R89, R2, !PT ;  /* 0x0000000259977209 */ /* 0x000fe20007810000 */
[CC--:B-1----:R-:W-:Y:S02]  /*12950*/  FFMA.FTZ R92, R206.reuse, R135.reuse, R92 ;  /* 0x00000087ce5c7223 */ /* 0x0c2fe4000001005c */
[----:B------:R-:W-:Y:S01]  /*12960*/  FFMA.FTZ R94, R206, R135, R94 ;  /* 0x00000087ce5e7223 */ /* 0x000fe2000001005e */
[----:B------:R-:W-:Y:S01]  /*12970*/  IADD3 R135, R164, 0xe8, RZ ;  /* 0x000000e8a4877810 */ /* 0x000fe20007ffe0ff */
[-C--:B------:R-:W-:Y:S01]  /*12980*/  FFMA.FTZ R93, R206, R132.reuse, R93 ;  /* 0x00000084ce5d7223 */ /* 0x080fe2000001005d */
[----:B------:R-:W-:Y:S01]  /*12990*/  FMNMX.FTZ R2, R92, R151, !PT ;  /* 0x000000975c027209 */ /* 0x000fe20007810000 */
[----:B------:R-:W1:Y:S01]  /*129a0*/  I2F R139, R146 ;  /* 0x00000092008b7306 */ /* 0x000e620000201400 */
[----:B------:R-:W-:Y:S01]  /*129b0*/  FFMA.FTZ R95, R206, R132, R95 ;  /* 0x00000084ce5f7223 */ /* 0x000fe2000001005f */
[----:B------:R-:W-:Y:S01]  /*129c0*/  FMNMX.FTZ R132, R94, R153, !PT ;  /* 0x000000995e847209 */ /* 0x000fe20007810000 */
[CC--:B--2---:R-:W-:Y:S02]  /*129d0*/  FFMA.FTZ R96, R206.reuse, R137.reuse, R96 ;  /* 0x00000089ce607223 */ /* 0x0c4fe40000010060 */
[----:B------:R-:W-:Y:S01]  /*129e0*/  FFMA.FTZ R98, R206, R137, R98 ;  /* 0x00000089ce627223 */ /* 0x000fe20000010062 */
[----:B------:R-:W-:Y:S02]  /*129f0*/  FMNMX.FTZ R137, R93, R2, !PT ;  /* 0x000000025d897209 */ /* 0x000fe40007810000 */
[----:B------:R-:W-:Y:S02]  /*12a00*/  IADD3 R2, R164, 0xe9, RZ ;  /* 0x000000e9a4027810 */ /* 0x000fe40007ffe0ff */
[----:B------:R-:W2:Y:S01]  /*12a10*/  I2F R141, R144 ;  /* 0x00000090008d7306 */ /* 0x000ea20000201400 */
[----:B------:R-:W-:Y:S02]  /*12a20*/  FMNMX.FTZ R151, R95, R132, !PT ;  /* 0x000000845f977209 */ /* 0x000fe40007810000 */
[----:B------:R-:W-:Y:S01]  /*12a30*/  FMNMX.FTZ R132, R96, R137, !PT ;  /* 0x0000008960847209 */ /* 0x000fe20007810000 */
[-C--:B---3--:R-:W-:Y:S01]  /*12a40*/  FFMA.FTZ R97, R206, R134.reuse, R97 ;  /* 0x00000086ce617223 */ /* 0x088fe20000010061 */
[----:B------:R-:W-:Y:S01]  /*12a50*/  FMNMX.FTZ R148, R98, R151, !PT ;  /* 0x0000009762947209 */ /* 0x000fe20007810000 */
[----:B------:R-:W-:Y:S01]  /*12a60*/  FFMA.FTZ R99, R206, R134, R99 ;  /* 0x00000086ce637223 */ /* 0x000fe20000010063 */
[----:B------:R-:W-:Y:S01]  /*12a70*/  IADD3 R134, R164, 0xf0, RZ ;  /* 0x000000f0a4867810 */ /* 0x000fe20007ffe0ff */
[CC--:B------:R-:W-:Y:S01]  /*12a80*/  FFMA.FTZ R100, R206.reuse, R145.reuse, R100 ;  /* 0x00000091ce647223 */ /* 0x0c0fe20000010064 */
[----:B------:R-:W-:Y:S01]  /*12a90*/  FMNMX.FTZ R137, R97, R132, !PT ;  /* 0x0000008461897209 */ /* 0x000fe20007810000 */
[----:B------:R-:W3:Y:S01]  /*12aa0*/  I2F R136, R136 ;  /* 0x0000008800887306 */ /* 0x000ee20000201400 */
[C---:B------:R-:W-:Y:S01]  /*12ab0*/  FFMA.FTZ R102, R206.reuse, R145, R102 ;  /* 0x00000091ce667223 */ /* 0x040fe20000010066 */
[----:B------:R-:W-:Y:S01]  /*12ac0*/  FMNMX.FTZ R151, R99, R148, !PT ;  /* 0x0000009463977209 */ /* 0x000fe20007810000 */
[-C--:B------:R-:W-:Y:S01]  /*12ad0*/  FFMA.FTZ R101, R206, R140.reuse, R101 ;  /* 0x0000008cce657223 */ /* 0x080fe20000010065 */
[----:B------:R-:W-:Y:S01]  /*12ae0*/  FMNMX.FTZ R132, R100, R137, !PT ;  /* 0x0000008964847209 */ /* 0x000fe20007810000 */
[----:B------:R-:W-:Y:S01]  /*12af0*/  FFMA.FTZ R103, R206, R140, R103 ;  /* 0x0000008cce677223 */ /* 0x000fe20000010067 */
[----:B------:R-:W-:Y:S01]  /*12b00*/  FMNMX.FTZ R148, R102, R151, !PT ;  /* 0x0000009766947209 */ /* 0x000fe20007810000 */
[CC--:B------:R-:W-:Y:S01]  /*12b10*/  FFMA.FTZ R104, R206.reuse, R147.reuse, R104 ;  /* 0x00000093ce687223 */ /* 0x0c0fe20000010068 */
[----:B------:R-:W-:Y:S01]  /*12b20*/  FMNMX.FTZ R151, R101, R132, !PT ;  /* 0x0000008465977209 */ /* 0x000fe20007810000 */
[C---:B------:R-:W-:Y:S01]  /*12b30*/  FFMA.FTZ R106, R206.reuse, R147, R106 ;  /* 0x00000093ce6a7223 */ /* 0x040fe2000001006a */
[----:B------:R4:W-:Y:S01]  /*12b40*/  I2F R137, R134 ;  /* 0x0000008600897306 */ /* 0x0009e20000201400 */
        /* <DEDUP_REMOVED lines=9> */
[----:B------:R-:W5:Y:S01]  /*12be0*/  I2F R133, R138 ;  /* 0x0000008a00857306 */ /* 0x000f620000201400 */
[----:B-1----:R-:W-:Y:S01]  /*12bf0*/  FFMA.FTZ R109, R206, R139, R109 ;  /* 0x0000008bce6d7223 */ /* 0x002fe2000001006d */
[----:B------:R-:W-:Y:S01]  /*12c00*/  FMNMX.FTZ R148, R108, R151, !PT ;  /* 0x000000976c947209 */ /* 0x000fe20007810000 */
[----:B------:R-:W-:Y:S01]  /*12c10*/  FFMA.FTZ R111, R206, R139, R111 ;  /* 0x0000008bce6f7223 */ /* 0x000fe2000001006f */
[----:B------:R-:W-:Y:S01]  /*12c20*/  FMNMX.FTZ R150, R110, R153, !PT ;  /* 0x000000996e967209 */ /* 0x000fe20007810000 */
[CC--:B--2---:R-:W-:Y:S01]  /*12c30*/  FFMA.FTZ R112, R206.reuse, R141.reuse, R112 ;  /* 0x0000008dce707223 */ /* 0x0c4fe20000010070 */
[----:B------:R-:W-:Y:S01]  /*12c40*/  LDSM.16.MT88.4 R152, [R237+0x5000] ;  /* 0x00500000ed98783b */ /* 0x000fe20000004200 */
[C---:B------:R-:W-:Y:S01]  /*12c50*/  FFMA.FTZ R114, R206.reuse, R141, R114 ;  /* 0x0000008dce727223 */ /* 0x040fe20000010072 */
[----:B------:R-:W-:Y:S01]  /*12c60*/  FMNMX.FTZ R151, R109, R148, !PT ;  /* 0x000000946d977209 */ /* 0x000fe20007810000 */
[CC--:B---3--:R-:W-:Y:S01]  /*12c70*/  FFMA.FTZ R113, R206.reuse, R136.reuse, R113 ;  /* 0x00000088ce717223 */ /* 0x0c8fe20000010071 */
[----:B------:R-:W1:Y:S01]  /*12c80*/  I2F R0, R0 ;  /* 0x0000000000007306 */ /* 0x000e620000201400 */
[----:B------:R-:W-:Y:S01]  /*12c90*/  FFMA.FTZ R115, R206, R136, R115 ;  /* 0x00000088ce737223 */ /* 0x000fe20000010073 */
[----:B------:R-:W-:Y:S02]  /*12ca0*/  FMNMX.FTZ R148, R112, R151, !PT ;  /* 0x0000009770947209 */ /* 0x000fe40007810000 */
[----:B------:R-:W-:Y:S02]  /*12cb0*/  FMNMX.FTZ R151, R111, R150, !PT ;  /* 0x000000966f977209 */ /* 0x000fe40007810000 */
[C---:B----4-:R-:W-:Y:S02]  /*12cc0*/  IADD3 R134, R164.reuse, 0xf8, RZ ;  /* 0x000000f8a4867810 */ /* 0x050fe40007ffe0ff */
[C---:B------:R-:W-:Y:S02]  /*12cd0*/  IADD3 R136, R164.reuse, 0xf9, RZ ;  /* 0x000000f9a4887810 */ /* 0x040fe40007ffe0ff */
[----:B------:R-:W2:Y:S01]  /*12ce0*/  I2F R135, R135 ;  /* 0x0000008700877306 */ /* 0x000ea20000201400 */
[----:B------:R-:W-:Y:S01]  /*12cf0*/  IADD3 R132, R164, 0xf1, RZ ;  /* 0x000000f1a4847810 */ /* 0x000fe20007ffe0ff */
[CC--:B-----5:R-:W-:Y:S02]  /*12d00*/  FFMA.FTZ R116, R206.reuse, R133.reuse, R116 ;  /* 0x00000085ce747223 */ /* 0x0e0fe40000010074 */
[----:B------:R-:W-:Y:S01]  /*12d10*/  FFMA.FTZ R118, R206, R133, R118 ;  /* 0x00000085ce767223 */ /* 0x000fe20000010076 */
[----:B------:R-:W-:Y:S02]  /*12d20*/  FMNMX.FTZ R133, R113, R148, !PT ;  /* 0x0000009471857209 */ /* 0x000fe40007810000 */
[----:B------:R-:W-:Y:S03]  /*12d30*/  FMNMX.FTZ R148, R114, R151, !PT ;  /* 0x0000009772947209 */ /* 0x000fe60007810000 */
[----:B------:R-:W3:Y:S01]  /*12d40*/  I2F R2, R2 ;  /* 0x0000000200027306 */ /* 0x000ee20000201400 */
[----:B------:R-:W-:Y:S02]  /*12d50*/  FMNMX.FTZ R150, R116, R133, !PT ;  /* 0x0000008574967209 */ /* 0x000fe40007810000 */
[----:B------:R-:W-:Y:S01]  /*12d60*/  FMNMX.FTZ R133, R115, R148, !PT ;  /* 0x0000009473857209 */ /* 0x000fe20007810000 */
[CC--:B-1----:R-:W-:Y:S02]  /*12d70*/  FFMA.FTZ R117, R206.reuse, R0.reuse, R117 ;  /* 0x00000000ce757223 */ /* 0x0c2fe40000010075 */
[----:B------:R-:W-:Y:S01]  /*12d80*/  FFMA.FTZ R119, R206, R0, R119 ;  /* 0x00000000ce777223 */ /* 0x000fe20000010077 */
[----:B------:R-:W-:Y:S02]  /*12d90*/  FMNMX.FTZ R0, R118, R133, !PT ;  /* 0x0000008576007209 */ /* 0x000fe40007810000 */
[----:B------:R-:W-:Y:S01]  /*12da0*/  FMNMX.FTZ R151, R117, R150, !PT ;  /* 0x0000009675977209 */ /* 0x000fe20007810000 */
[----:B------:R-:W1:Y:S01]  /*12db0*/  I2F R132, R132 ;  /* 0x0000008400847306 */ /* 0x000e620000201400 */
[----:B------:R-:W-:Y:S01]  /*12dc0*/  FMNMX.FTZ R133, R119, R0, !PT ;  /* 0x0000000077857209 */ /* 0x000fe20007810000 */
[CC--:B--2---:R-:W-:Y:S02]  /*12dd0*/  FFMA.FTZ R120, R206.reuse, R135.reuse, R120 ;  /* 0x00000087ce787223 */ /* 0x0c4fe40000010078 */
[----:B------:R-:W-:Y:S03]  /*12de0*/  FFMA.FTZ R122, R206, R135, R122 ;  /* 0x00000087ce7a7223 */ /* 0x000fe6000001007a */
[----:B------:R-:W-:Y:S03]  /*12df0*/  FMNMX.FTZ R148, R120, R151, !PT ;  /* 0x0000009778947209 */ /* 0x000fe60007810000 */
[----:B------:R-:W2:Y:S01]  /*12e00*/  I2F R139, R134 ;  /* 0x00000086008b7306 */ /* 0x000ea20000201400 */
[----:B------:R-:W-:Y:S01]  /*12e10*/  FMNMX.FTZ R0, R122, R133, !PT ;  /* 0x000000857a007209 */ /* 0x000fe20007810000 */
[CC--:B---3--:R-:W-:Y:S02]  /*12e20*/  FFMA.FTZ R121, R206.reuse, R2.reuse, R121 ;  /* 0x00000002ce797223 */ /* 0x0c8fe40000010079 */
[C---:B------:R-:W-:Y:S02]  /*12e30*/  FFMA.FTZ R123, R206.reuse, R2, R123 ;  /* 0x00000002ce7b7223 */ /* 0x040fe4000001007b */
[CC--:B------:R-:W-:Y:S01]  /*12e40*/  FFMA.FTZ R124, R206.reuse, R137.reuse, R124 ;  /* 0x00000089ce7c7223 */ /* 0x0c0fe2000001007c */
[----:B------:R-:W-:Y:S03]  /*12e50*/  FMNMX.FTZ R135, R121, R148, !PT ;  /* 0x0000009479877209 */ /* 0x000fe60007810000 */
[----:B------:R-:W3:Y:S01]  /*12e60*/  I2F R134, R136 ;  /* 0x0000008800867306 */ /* 0x000ee20000201400 */
[C---:B------:R-:W-:Y:S01]  /*12e70*/  FFMA.FTZ R126, R206.reuse, R137, R126 ;  /* 0x00000089ce7e7223 */ /* 0x040fe2000001007e */
[----:B------:R-:W-:Y:S01]  /*12e80*/  FMNMX.FTZ R133, R123, R0, !PT ;  /* 0x000000007b857209 */ /* 0x000fe20007810000 */
[-C--:B-1----:R-:W-:Y:S01]  /*12e90*/  FFMA.FTZ R125, R206, R132.reuse, R125 ;  /* 0x00000084ce7d7223 */ /* 0x082fe2000001007d */
[----:B------:R-:W-:Y:S01]  /*12ea0*/  FMNMX.FTZ R2, R124, R135, !PT ;  /* 0x000000877c027209 */ /* 0x000fe20007810000 */
[----:B------:R-:W-:Y:S01]  /*12eb0*/  FFMA.FTZ R127, R206, R132, R127 ;  /* 0x00000084ce7f7223 */ /* 0x000fe2000001007f */
[----:B------:R-:W-:Y:S02]  /*12ec0*/  FMNMX.FTZ R0, R126, R133, !PT ;  /* 0x000000857e007209 */ /* 0x000fe40007810000 */
[----:B------:R-:W-:Y:S02]  /*12ed0*/  FMNMX.FTZ R135, R125, R2, !PT ;  /* 0x000000027d877209 */ /* 0x000fe40007810000 */
[----:B------:R-:W-:Y:S01]  /*12ee0*/  FMNMX.FTZ R133, R127, R0, !PT ;  /* 0x000000007f857209 */ /* 0x000fe20007810000 */
[CC--:B--2---:R-:W-:Y:S02]  /*12ef0*/  FFMA.FTZ R128, R206.reuse, R139.reuse, R128 ;  /* 0x0000008bce807223 */ /* 0x0c4fe40000010080 */
[----:B------:R-:W-:Y:S03]  /*12f00*/  FFMA.FTZ R130, R206, R139, R130 ;  /* 0x0000008bce827223 */ /* 0x000fe60000010082 */
[----:B------:R-:W-:Y:S02]  /*12f10*/  FMNMX.FTZ R2, R128, R135, !PT ;  /* 0x0000008780027209 */ /* 0x000fe40007810000 */
[----:B------:R-:W-:Y:S01]  /*12f20*/  FMNMX.FTZ R0, R130, R133, !PT ;  /* 0x0000008582007209 */ /* 0x000fe20007810000 */
[CC--:B---3--:R-:W-:Y:S02]  /*12f30*/  FFMA.FTZ R129, R206.reuse, R134.reuse, R129 ;  /* 0x00000086ce817223 */ /* 0x0c8fe40000010081 */
[----:B------:R-:W-:Y:S03]  /*12f40*/  FFMA.FTZ R131, R206, R134, R131 ;  /* 0x00000086ce837223 */ /* 0x000fe60000010083 */
        /* <DEDUP_REMOVED lines=76> */
[----:B------:R-:W-:Y:S01]  /*13410*/  ISETP.GT.AND P0, PT, R211, R214, PT ;  /* 0x000000d6d300720c */ /* 0x000fe20003f04270 */
[----:B------:R-:W-:Y:S02]  /*13420*/  FFMA.FTZ R32, R32, c[0x0][0x23c], -R132 ;  /* 0x00008f0020207a23 */ /* 0x000fe40000010884 */
        /* <DEDUP_REMOVED lines=28> */
[----:B------:R-:W-:Y:S02]  /*135f0*/  FFMA.FTZ R31, R31, c[0x0][0x23c], -R4 ;  /* 0x00008f001f1f7a23 */ /* 0x000fe40000010804 */
[--C-:B------:R-:W-:Y:S02]  /*13600*/  FFMA.FTZ R36, R36, c[0x0][0x23c], -R132.reuse ;  /* 0x00008f0024247a23 */ /* 0x100fe40000010884 */
[--C-:B------:R-:W-:Y:S02]  /*13610*/  FFMA.FTZ R37, R37, c[0x0][0x23c], -R132.reuse ;  /* 0x00008f0025257a23 */ /* 0x100fe40000010884 */
[--C-:B------:R-:W-:Y:S02]  /*13620*/  FFMA.FTZ R40, R40, c[0x0][0x23c], -R132.reuse ;  /* 0x00008f0028287a23 */ /* 0x100fe40000010884 */
[----:B------:R-:W-:Y:S01]  /*13630*/  FFMA.FTZ R41, R41, c[0x0][0x23c], -R132 ;  /* 0x00008f0029297a23 */ /* 0x000fe20000010884 */
[----:B------:R-:W2:Y:S01]  /*13640*/  MUFU.EX2 R166, R166 ;  /* 0x000000a600a67308 */ /* 0x000ea20000000800 */
[----:B------:R-:W-:Y:S02]  /*13650*/  FFMA.FTZ R43, R43, c[0x0][0x23c], -R4 ;  /* 0x00008f002b2b7a23 */ /* 0x000fe40000010804 */
[--C-:B------:R-:W-:Y:S01]  /*13660*/  FFMA.FTZ R44, R44, c[0x0][0x23c], -R132.reuse ;  /* 0x00008f002c2c7a23 */ /* 0x100fe20000010884 */
[----:B----4-:R-:W-:Y:S01]  /*13670*/  F2FP.BF16.PACK_AB R157, R167, R2 ;  /* 0x00000002a79d723e */ /* 0x010fe200000010ff */
[--C-:B------:R-:W-:Y:S02]  /*13680*/  FFMA.FTZ R45, R45, c[0x0][0x23c], -R132.reuse ;  /* 0x00008f002d2d7a23 */ /* 0x100fe40000010884 */
[--C-:B------:R-:W-:Y:S02]  /*13690*/  FFMA.FTZ R48, R48, c[0x0][0x23c], -R132.reuse ;  /* 0x00008f0030307a23 */ /* 0x100fe40000010884 */
[----:B------:R-:W-:Y:S01]  /*136a0*/  FFMA.FTZ R49, R49, c[0x0][0x23c], -R132 ;  /* 0x00008f0031317a23 */ /* 0x000fe20000010884 */
[----:B------:R-:W-:Y:S01]  /*136b0*/  MUFU.EX2 R121, R121 ;  /* 0x0000007900797308 */ /* 0x000fe20000000800 */
[--C-:B------:R-:W-:Y:S02]  /*136c0*/  FFMA.FTZ R46, R46, c[0x0][0x23c], -R4.reuse ;  /* 0x00008f002e2e7a23 */ /* 0x100fe40000010804 */
[----:B------:R-:W-:Y:S02]  /*136d0*/  FFMA.FTZ R47, R47, c[0x0][0x23c], -R4 ;  /* 0x00008f002f2f7a23 */ /* 0x000fe40000010804 */
[--C-:B------:R-:W-:Y:S02]  /*136e0*/  FFMA.FTZ R52, R52, c[0x0][0x23c], -R132.reuse ;  /* 0x00008f0034347a23 */ /* 0x100fe40000010884 */
[--C-:B------:R-:W-:Y:S02]  /*136f0*/  FFMA.FTZ R53, R53, c[0x0][0x23c], -R132.reuse ;  /* 0x00008f0035357a23 */ /* 0x100fe40000010884 */
[--C-:B------:R-:W-:Y:S01]  /*13700*/  FFMA.FTZ R56, R56, c[0x0][0x23c], -R132.reuse ;  /* 0x00008f0038387a23 */ /* 0x100fe20000010884 */
[----:B------:R-:W4:Y:S01]  /*13710*/  MUFU.EX2 R120, R120 ;  /* 0x0000007800787308 */ /* 0x000f220000000800 */
[----:B------:R-:W-:Y:S02]  /*13720*/  FFMA.FTZ R57, R57, c[0x0][0x23c], -R132 ;  /* 0x00008f0039397a23 */ /* 0x000fe40000010884 */
[--C-:B------:R-:W-:Y:S01]  /*13730*/  FFMA.FTZ R58, R58, c[0x0][0x23c], -R4.reuse ;  /* 0x00008f003a3a7a23 */ /* 0x100fe20000010804 */
[----:B--2---:R-:W-:Y:S01]  /*13740*/  F2FP.BF16.PACK_AB R159, R166, R165 ;  /* 0x000000a5a69f723e */ /* 0x004fe200000010ff */
[----:B------:R-:W-:Y:S02]  /*13750*/  FFMA.FTZ R59, R59, c[0x0][0x23c], -R4 ;  /* 0x00008f003b3b7a23 */ /* 0x000fe40000010804 */
[--C-:B------:R-:W-:Y:S02]  /*13760*/  FFMA.FTZ R60, R60, c[0x0][0x23c], -R132.reuse ;  /* 0x00008f003c3c7a23 */ /* 0x100fe40000010884 */
[--C-:B------:R-:W-:Y:S01]  /*13770*/  FFMA.FTZ R61, R61, c[0x0][0x23c], -R132.reuse ;  /* 0x00008f003d3d7a23 */ /* 0x100fe20000010884 */
[----:B------:R-:W-:Y:S01]  /*13780*/  MUFU.EX2 R24, R24 ;  /* 0x0000001800187308 */ /* 0x000fe20000000800 */
[C---:B-1----:R-:W-:Y:S05]  /*13790*/  HMMA.16816.F32.BF16 R220, R156.reuse, R8, R220 ;  /* 0x000000089cdc723c */ /* 0x042fea00000418dc */
[--C-:B------:R-:W-:Y:S02]  /*137a0*/  FFMA.FTZ R64, R64, c[0x0][0x23c], -R132.reuse ;  /* 0x00008f0040407a23 */ /* 0x100fe40000010884 */
[----:B------:R-:W-:Y:S01]  /*137b0*/  FFMA.FTZ R65, R65, c[0x0][0x23c], -R132 ;  /* 0x00008f0041417a23 */ /* 0x000fe20000010884 */
        /* <DEDUP_REMOVED lines=8> */
[--C-:B------:R-:W-:Y:S02]  /*13840*/  FFMA.FTZ R66, R66, c[0x0][0x23c], -R4.reuse ;  /* 0x00008f0042427a23 */ /* 0x100fe40000010804 */
[--C-:B------:R-:W-:Y:S02]  /*13850*/  FFMA.FTZ R67, R67, c[0x0][0x23c], -R4.reuse ;  /* 0x00008f0043437a23 */ /* 0x100fe40000010804 */
[--C-:B------:R-:W-:Y:S01]  /*13860*/  FFMA.FTZ R152, R18, c[0x0][0x23c], -R4.reuse ;  /* 0x00008f0012987a23 */ /* 0x100fe20000010804 */
[----:B------:R-:W-:Y:S03]  /*13870*/  HMMA.16816.F32.BF16 R224, R156, R154, R224 ;  /* 0x0000009a9ce0723c */ /* 0x000fe600000418e0 */
[----:B------:R-:W-:Y:S01]  /*13880*/  FFMA.FTZ R153, R19, c[0x0][0x23c], -R4 ;  /* 0x00008f0013997a23 */ /* 0x000fe20000010804 */
[----:B------:R-:W-:Y:S01]  /*13890*/  MUFU.EX2 R28, R28 ;  /* 0x0000001c001c7308 */ /* 0x000fe20000000800 */
[----:B------:R-:W1:Y:S01]  /*138a0*/  LDSM.16.MT88.4 R16, [R240+0x5400] ;  /* 0x00540000f010783b */ /* 0x000e620000004200 */
[----:B------:R-:W-:Y:S02]  /*138b0*/  FFMA.FTZ R84, R84, c[0x0][0x23c], -R132 ;  /* 0x00008f0054547a23 */ /* 0x000fe40000010884 */
        /* <DEDUP_REMOVED lines=13> */
[----:B------:R-:W-:Y:S02]  /*13990*/  FFMA.FTZ R54, R55, c[0x0][0x23c], -R4 ;  /* 0x00008f0037367a23 */ /* 0x000fe40000010804 */
[--C-:B------:R-:W-:Y:S01]  /*139a0*/  FFMA.FTZ R85, R85, c[0x0][0x23c], -R132.reuse ;  /* 0x00008f0055557a23 */ /* 0x100fe20000010884 */
        /* <DEDUP_REMOVED lines=10> */
[--C-:B------:R-:W-:Y:S02]  /*13a50*/  FFMA.FTZ R93, R93, c[0x0][0x23c], -R132.reuse ;  /* 0x00008f005d5d7a23 */ /* 0x100fe40000010884 */
[--C-:B------:R-:W-:Y:S02]  /*13a60*/  FFMA.FTZ R96, R96, c[0x0][0x23c], -R132.reuse ;  /* 0x00008f0060607a23 */ /* 0x100fe40000010884 */
[----:B------:R-:W-:Y:S01]  /*13a70*/  FFMA.FTZ R97, R97, c[0x0][0x23c], -R132 ;  /* 0x00008f0061617a23 */ /* 0x000fe20000010884 */
[----:B------:R-:W2:Y:S01]  /*13a80*/  MUFU.EX2 R156, R156 ;  /* 0x0000009c009c7308 */ /* 0x000ea20000000800 */
[C---:B---3--:R-:W-:Y:S05]  /*13a90*/  HMMA.16816.F32.BF16 R228, R20.reuse, R12, R228 ;  /* 0x0000000c14e4723c */ /* 0x048fea00000418e4 */
[----:B------:R-:W-:Y:S02]  /*13aa0*/  FFMA.FTZ R99, R99, c[0x0][0x23c], -R4 ;  /* 0x00008f0063637a23 */ /* 0x000fe40000010804 */
[--C-:B------:R-:W-:Y:S01]  /*13ab0*/  FFMA.FTZ R100, R100, c[0x0][0x23c], -R132.reuse ;  /* 0x00008f0064647a23 */ /* 0x100fe20000010884 */
[C---:B------:R-:W-:Y:S01]  /*13ac0*/  HMMA.16816.F32.BF16 R224, R20.reuse, R14, R224 ;  /* 0x0000000e14e0723c */ /* 0x040fe200000418e0 */
[----:B------:R-:W3:Y:S01]  /*13ad0*/  MUFU.EX2 R29, R29 ;  /* 0x0000001d001d7308 */ /* 0x000ee20000000800 */
[----:B------:R-:W5:Y:S02]  /*13ae0*/  LDSM.16.MT88.4 R12, [R240+0x5800] ;  /* 0x00580000f00c783b */ /* 0x000f640000004200 */
        /* <DEDUP_REMOVED lines=8> */
[----:B------:R-:W-:Y:S01]  /*13b70*/  FFMA.FTZ R117, R117, c[0x0][0x23c], -R132 ;  /* 0x00008f0075757a23 */ /* 0x000fe20000010884 */
[----:B------:R-:W1:Y:S01]  /*13b80*/  MUFU.EX2 R33, R33 ;  /* 0x0000002100217308 */ /* 0x000e620000000800 */
[----:B------:R-:W-:Y:S01]  /*13b90*/  FFMA.FTZ R0, R207, R136, R0 ;  /* 0x00000088cf007223 */ /* 0x000fe20000010000 */
[----:B------:R-:W-:Y:S01]  /*13ba0*/  F2FP.BF16.PACK_AB R20, R163, R162 ;  /* 0x000000a2a314723e */ /* 0x000fe200000010ff */
[----:B------:R-:W-:Y:S01]  /*13bb0*/  FFMA.FTZ R2, R209, R137, R2 ;  /* 0x00000089d1027223 */ /* 0x000fe20000010002 */
[----:B------:R-:W-:Y:S03]  /*13bc0*/  F2FP.BF16.PACK_AB R22, R25, R24 ;  /* 0x000000181916723e */ /* 0x000fe600000010ff */
[----:B----4-:R-:W-:Y:S01]  /*13bd0*/  F2FP.BF16.PACK_AB R21, R154, R155 ;  /* 0x0000009b9a15723e */ /* 0x010fe200000010ff */
[----:B------:R-:W-:Y:S01]  /*13be0*/  FADD.FTZ R0, R5, R0 ;  /* 0x0000000005007221 */ /* 0x000fe20000010000 */
[----:B--2---:R-:W-:Y:S01]  /*13bf0*/  F2FP.BF16.PACK_AB R23, R27, R156 ;  /* 0x0000009c1b17723e */ /* 0x004fe200000010ff */
[----:B------:R-:W-:Y:S01]  /*13c00*/  MUFU.EX2 R30, R30 ;  /* 0x0000001e001e7308 */ /* 0x000fe20000000800 */
[----:B------:R-:W-:Y:S02]  /*13c10*/  FADD.FTZ R2, R167, R2 ;  /* 0x00000002a7027221 */ /* 0x000fe40000010000 */
[----:B------:R-:W-:Y:S02]  /*13c20*/  FADD.FTZ R5, R135, R0 ;  /* 0x0000000087057221 */ /* 0x000fe40000010000 */
[----:B------:R-:W-:Y:S01]  /*13c30*/  FFMA.FTZ R0, R94, c[0x0][0x23c], -R4 ;  /* 0x00008f005e007a23 */ /* 0x000fe20000010804 */
[C---:B------:R-:W-:Y:S03]  /*13c40*/  HMMA.16816.F32.BF16 R228, R20.reuse, R8, R228 ;  /* 0x0000000814e4723c */ /* 0x040fe600000418e4 */
[----:B------:R-:W-:Y:S01]  /*13c50*/  FADD.FTZ R165, R165, R2 ;  /* 0x00000002a5a57221 */ /* 0x000fe20000010000 */
[----:B------:R-:W2:Y:S01]  /*13c60*/  MUFU.EX2 R31, R31 ;  /* 0x0000001f001f7308 */ /* 0x000ea20000000800 */
[--C-:B------:R-:W-:Y:S02]  /*13c70*/  FFMA.FTZ R2, R98, c[0x0][0x23c], -R4.reuse ;  /* 0x00008f0062027a23 */ /* 0x100fe40000010804 */
[----:B------:R-:W-:Y:S01]  /*13c80*/  FADD.FTZ R5, R148, R5 ;  /* 0x0000000594057221 */ /* 0x000fe20000010000 */
[C---:B------:R-:W-:Y:S01]  /*13c90*/  HMMA.16816.F32.BF16 R224, R20.reuse, R10, R224 ;  /* 0x0000000a14e0723c */ /* 0x040fe200000418e0 */
[----:B------:R-:W4:Y:S03]  /*13ca0*/  LDSM.16.MT88.4 R8, [R240+0x5c00] ;  /* 0x005c0000f008783b */ /* 0x000f260000004200 */
[----:B------:R-:W-:Y:S02]  /*13cb0*/  FADD.FTZ R150, R150, R5 ;  /* 0x0000000596967221 */ /* 0x000fe40000010000 */
[----:B------:R-:W-:Y:S01]  /*13cc0*/  MUFU.EX2 R157, R157 ;  /* 0x0000009d009d7308 */ /* 0x000fe20000000800 */
[----:B------:R-:W-:Y:S01]  /*13cd0*/  FFMA.FTZ R5, R95, c[0x0][0x23c], -R4 ;  /* 0x00008f005f057a23 */ /* 0x000fe20000010804 */
[C---:B-----5:R-:W-:Y:S04]  /*13ce0*/  HMMA.16816.F32.BF16 R220, R20.reuse, R12, R220 ;  /* 0x0000000c14dc723c */ /* 0x060fe800000418dc */
[----:B------:R-:W-:Y:S02]  /*13cf0*/  FADD.FTZ R151, R151, R150 ;  /* 0x0000009697977221 */ /* 0x000fe40000010000 */
[----:B------:R-:W-:Y:S02]  /*13d00*/  FADD.FTZ R166, R166, R165 ;  /* 0x000000a5a6a67221 */ /* 0x000fe40000010000 */
[----:B------:R-:W5:Y:S01]  /*13d10*/  MUFU.EX2 R34, R34 ;  /* 0x0000002200227308 */ /* 0x000f620000000800 */
[----:B------:R-:W-:Y:S01]  /*13d20*/  HMMA.16816.F32.BF16 R216, R20, R14, R216 ;  /* 0x0000000e14d8723c */ /* 0x000fe200000418d8 */
[----:B------:R-:W4:Y:S02]  /*13d30*/  LDSM.16.MT88.4 R12, [R237+0x6000] ;  /* 0x00600000ed0c783b */ /* 0x000f240000004200 */
[----:B------:R-:W-:Y:S02]  /*13d40*/  FADD.FTZ R160, R160, R151 ;  /* 0x00000097a0a07221 */ /* 0x000fe40000010000 */
[----:B------:R-:W-:Y:S02]  /*13d50*/  FADD.FTZ R121, R121, R166 ;  /* 0x000000a679797221 */ /* 0x000fe40000010000 */
[----:B---3--:R-:W-:Y:S01]  /*13d60*/  F2FP.BF16.PACK_AB R20, R29, R28 ;  /* 0x0000001c1d14723e */ /* 0x008fe200000010ff */
[----:B------:R-:W-:Y:S01]  /*13d70*/  FADD.FTZ R161, R161, R160 ;  /* 0x000000a0a1a17221 */ /* 0x000fe20000010000 */
[----:B------:R-:W-:Y:S03]  /*13d80*/  MUFU.EX2 R36, R36 ;  /* 0x0000002400247308 */ /* 0x000fe60000000800 */
[----:B-1----:R-:W-:Y:S01]  /*13d90*/  F2FP.BF16.PACK_AB R22, R33, R32 ;  /* 0x000000202116723e */ /* 0x002fe200000010ff */
[----:B------:R-:W-:Y:S01]  /*13da0*/  FADD.FTZ R162, R162, R161 ;  /* 0x000000a1a2a27221 */ /* 0x000fe20000010000 */
[----:B--2---:R-:W-:Y:S01]  /*13db0*/  F2FP.BF16.PACK_AB R21, R31, R30 ;  /* 0x0000001e1f15723e */ /* 0x004fe200000010ff */
[----:B------:R-:W-:Y:S02]  /*13dc0*/  FADD.FTZ R121, R120, R121 ;  /* 0x0000007978797221 */ /* 0x000fe40000010000 */
[----:B------:R-:W-:Y:S02]  /*13dd0*/  FADD.FTZ R163, R163, R162 ;  /* 0x000000a2a3a37221 */ /* 0x000fe40000010000 */
[----:B------:R-:W1:Y:S01]  /*13de0*/  MUFU.EX2 R37, R37 ;  /* 0x0000002500257308 */ /* 0x000e620000000800 */
[----:B------:R-:W-:Y:S02]  /*13df0*/  FADD.FTZ R152, R152, R121 ;  /* 0x0000007998987221 */ /* 0x000fe40000010000 */
[----:B------:R-:W-:Y:S01]  /*13e00*/  FADD.FTZ R24, R24, R163 ;  /* 0x000000a318187221 */ /* 0x000fe20000010000 */
[----:B-----5:R-:W-:Y:S01]  /*13e10*/  F2FP.BF16.PACK_AB R23, R34, R157 ;  /* 0x0000009d2217723e */ /* 0x020fe200000010ff */
[----:B------:R-:W-:Y:S02]  /*13e20*/  FADD.FTZ R152, R153, R152 ;  /* 0x0000009899987221 */ /* 0x000fe40000010000 */
[----:B------:R-:W-:Y:S02]  /*13e30*/  FFMA.FTZ R26, R124, c[0x0][0x23c], -R132 ;  /* 0x00008f007c1a7a23 */ /* 0x000fe40000010884 */
[----:B------:R-:W-:Y:S01]  /*13e40*/  FADD.FTZ R155, R155, R152 ;  /* 0x000000989b9b7221 */ /* 0x000fe20000010000 */
[----:B------:R-:W-:Y:S01]  /*13e50*/  MUFU.EX2 R40, R40 ;  /* 0x0000002800287308 */ /* 0x000fe20000000800 */
[C---:B------:R-:W-:Y:S03]  /*13e60*/  HMMA.16816.F32.BF16 R228, R20.reuse, R16, R228 ;  /* 0x0000001014e4723c */ /* 0x040fe600000418e4 */
[----:B------:R-:W-:Y:S02]  /*13e70*/  FADD.FTZ R155, R154, R155 ;  /* 0x0000009b9a9b7221 */ /* 0x000fe40000010000 */
[----:B------:R-:W-:Y:S02]  /*13e80*/  FFMA.FTZ R39, R125, c[0x0][0x23c], -R132 ;  /* 0x00008f007d277a23 */ /* 0x000fe40000010884 */
[----:B------:R-:W-:Y:S01]  /*13e90*/  FADD.FTZ R156, R156, R155 ;  /* 0x0000009b9c9c7221 */ /* 0x000fe20000010000 */
[C---:B------:R-:W-:Y:S01]  /*13ea0*/  HMMA.16816.F32.BF16 R224, R20.reuse, R18, R224 ;  /* 0x0000001214e0723c */ /* 0x040fe200000418e0 */
[----:B------:R-:W2:Y:S01]  /*13eb0*/  MUFU.EX2 R41, R41 ;  /* 0x0000002900297308 */ /* 0x000ea20000000800 */
[----:B------:R-:W3:Y:S02]  /*13ec0*/  LDSM.16.MT88.4 R16, [R240+0x6000] ;  /* 0x00600000f010783b */ /* 0x000ee40000004200 */
[----:B------:R-:W-:Y:S02]  /*13ed0*/  FADD.FTZ R27, R27, R156 ;  /* 0x0000009c1b1b7221 */ /* 0x000fe40000010000 */
[----:B------:R-:W-:Y:S02]  /*13ee0*/  FFMA.FTZ R55, R128, c[0x0][0x23c], -R132 ;  /* 0x00008f0080377a23 */ /* 0x000fe40000010884 */
[C---:B----4-:R-:W-:Y:S03]  /*13ef0*/  HMMA.16816.F32.BF16 R220, R20.reuse, R8, R220 ;  /* 0x0000000814dc723c */ /* 0x050fe600000418dc */
[----:B------:R-:W-:Y:S01]  /*13f00*/  MUFU.EX2 R35, R35 ;  /* 0x0000002300237308 */ /* 0x000fe20000000800 */
[----:B------:R-:W-:Y:S02]  /*13f10*/  FADD.FTZ R30, R30, R27 ;  /* 0x0000001b1e1e7221 */ /* 0x000fe40000010000 */
[----:B------:R-:W-:Y:S02]  /*13f20*/  FFMA.FTZ R27, R103, c[0x0][0x23c], -R4 ;  /* 0x00008f00671b7a23 */ /* 0x000fe40000010804 */
[----:B------:R-:W-:Y:S01]  /*13f30*/  HMMA.16816.F32.BF16 R216, R20, R10, R216 ;  /* 0x0000000a14d8723c */ /* 0x000fe200000418d8 */
[----:B------:R-:W4:Y:S03]  /*13f40*/  LDSM.16.MT88.4 R8, [R237+0x6400] ;  /* 0x00640000ed08783b */ /* 0x000f260000004200 */
[----:B------:R-:W-:Y:S01]  /*13f50*/  FADD.FTZ R30, R31, R30 ;  /* 0x0000001e1f1e7221 */ /* 0x000fe20000010000 */
[----:B------:R-:W5:Y:S01]  /*13f60*/  MUFU.EX2 R38, R38 ;  /* 0x0000002600267308 */ /* 0x000f620000000800 */
[----:B------:R-:W-:Y:S01]  /*13f70*/  FFMA.FTZ R31, R111, c[0x0][0x23c], -R4 ;  /* 0x00008f006f1f7a23 */ /* 0x000fe20000010804 */
[----:B-1----:R-:W-:Y:S01]  /*13f80*/  F2FP.BF16.PACK_AB R20, R37, R36 ;  /* 0x000000242514723e */ /* 0x002fe200000010ff */
[----:B------:R-:W-:Y:S01]  /*13f90*/  FADD.FTZ R157, R157, R30 ;  /* 0x0000001e9d9d7221 */ /* 0x000fe20000010000 */
[----:B--2---:R-:W-:Y:S03]  /*13fa0*/  F2FP.BF16.PACK_AB R22, R41, R40 ;  /* 0x000000282916723e */ /* 0x004fe600000010ff */
[----:B------:R-:W-:Y:S02]  /*13fb0*/  FADD.FTZ R34, R34, R157 ;  /* 0x0000009d22227221 */ /* 0x000fe40000010000 */
[----:B------:R-:W-:Y:S01]  /*13fc0*/  FFMA.FTZ R30, R110, c[0x0][0x23c], -R4 ;  /* 0x00008f006e1e7a23 */ /* 0x000fe20000010804 */
[----:B------:R-:W-:Y:S01]  /*13fd0*/  MUFU.EX2 R42, R42 ;  /* 0x0000002a002a7308 */ /* 0x000fe20000000800 */
[----:B------:R-:W-:Y:S02]  /*13fe0*/  FFMA.FTZ R132, R129, c[0x0][0x23c], -R132 ;  /* 0x00008f0081847a23 */ /* 0x000fe40000010884 */
[----:B------:R-:W-:Y:S07]  /*13ff0*/  FFMA.FTZ R130, R130, c[0x0][0x23c], -R4 ;  /* 0x00008f0082827a23 */ /* 0x000fee0000010804 */
        /* <DEDUP_REMOVED lines=96> */
[C---:B-----5:R-:W-:Y:S08]  /*14600*/  HMMA.16816.F32.BF16 R228, R12.reuse, R16, R228 ;  /* 0x000000100ce4723c */ /* 0x060ff000000418e4 */
[C---:B------:R-:W-:Y:S01]  /*14610*/  HMMA.16816.F32.BF16 R224, R12.reuse, R18, R224 ;  /* 0x000000120ce0723c */ /* 0x040fe200000418e0 */
[----:B------:R-:W1:Y:S01]  /*14620*/  MUFU.EX2 R89, R89 ;  /* 0x0000005900597308 */ /* 0x000e620000000800 */
[----:B------:R-:W5:Y:S06]  /*14630*/  LDSM.16.MT88.4 R16, [R240+0x7800] ;  /* 0x00780000f010783b */ /* 0x000f6c0000004200 */
[C---:B---3--:R-:W-:Y:S03]  /*14640*/  HMMA.16816.F32.BF16 R220, R12.reuse, R8, R220 ;  /* 0x000000080cdc723c */ /* 0x048fe600000418dc */
[----:B------:R-:W-:Y:S04]  /*14650*/  MUFU.EX2 R86, R86 ;  /* 0x0000005600567308 */ /* 0x000fe80000000800 */
[----:B----4-:R-:W-:Y:S01]  /*14660*/  F2FP.BF16.PACK_AB R8, R85, R84 ;  /* 0x000000545508723e */ /* 0x010fe200000010ff */
[----:B------:R-:W-:Y:S01]  /*14670*/  HMMA.16816.F32.BF16 R216, R12, R10, R216 ;  /* 0x0000000a0cd8723c */ /* 0x000fe200000418d8 */
[----:B------:R-:W3:Y:S04]  /*14680*/  LDSM.16.MT88.4 R12, [R237+0x7c00] ;  /* 0x007c0000ed0c783b */ /* 0x000ee80000004200 */
        /* <DEDUP_REMOVED lines=9> */
[C---:B--2---:R-:W-:Y:S07]  /*14720*/  HMMA.16816.F32.BF16 R228, R8.reuse, R20, R228 ;  /* 0x0000001408e4723c */ /* 0x044fee00000418e4 */
[----:B------:R-:W-:Y:S01]  /*14730*/  FADD.FTZ R21, R25, R24 ;  /* 0x0000001819157221 */ /* 0x000fe20000010000 */
[C---:B-----5:R-:W-:Y:S01]  /*14740*/  HMMA.16816.F32.BF16 R220, R8.reuse, R16, R220 ;  /* 0x0000001008dc723c */ /* 0x060fe200000418dc */
[----:B------:R-:W1:Y:S03]  /*14750*/  MUFU.EX2 R97, R97 ;  /* 0x0000006100617308 */ /* 0x000e660000000800 */
[----:B------:R-:W-:Y:S02]  /*14760*/  FADD.FTZ R28, R28, R21 ;  /* 0x000000151c1c7221 */ /* 0x000fe40000010000 */
[----:B------:R-:W-:Y:S02]  /*14770*/  FFMA.FTZ R24, R102, c[0x0][0x23c], -R4 ;  /* 0x00008f0066187a23 */ /* 0x000fe40000010804 */
[C---:B------:R-:W-:Y:S01]  /*14780*/  HMMA.16816.F32.BF16 R224, R8.reuse, R22, R224 ;  /* 0x0000001608e0723c */ /* 0x040fe200000418e0 */
[----:B------:R-:W2:Y:S02]  /*14790*/  LDSM.16.MT88.4 R20, [R240+0x7c00] ;  /* 0x007c0000f014783b */ /* 0x000ea40000004200 */
[----:B------:R-:W-:Y:S01]  /*147a0*/  MUFU.EX2 R0, R0 ;  /* 0x0000000000007308 */ /* 0x000fe20000000800 */
[----:B------:R-:W-:Y:S02]  /*147b0*/  FADD.FTZ R17, R35, R34 ;  /* 0x0000002223117221 */ /* 0x000fe40000010000 */
[--C-:B------:R-:W-:Y:S02]  /*147c0*/  FFMA.FTZ R34, R118, c[0x0][0x23c], -R4.reuse ;  /* 0x00008f0076227a23 */ /* 0x100fe40000010804 */
[----:B------:R-:W-:Y:S01]  /*147d0*/  FADD.FTZ R17, R38, R17 ;  /* 0x0000001126117221 */ /* 0x000fe20000010000 */
[----:B------:R-:W-:Y:S03]  /*147e0*/  HMMA.16816.F32.BF16 R216, R8, R18, R216 ;  /* 0x0000001208d8723c */ /* 0x000fe600000418d8 */
[----:B------:R-:W-:Y:S01]  /*147f0*/  FADD.FTZ R42, R42, R17 ;  /* 0x000000112a2a7221 */ /* 0x000fe20000010000 */
[----:B------:R-:W5:Y:S01]  /*14800*/  MUFU.EX2 R5, R5 ;  /* 0x0000000500057308 */ /* 0x000f620000000800 */
[----:B------:R-:W2:Y:S01]  /*14810*/  LDSM.16.MT88.4 R16, [R237+0x8000] ;  /* 0x00800000ed10783b */ /* 0x000ea20000004200 */
[----:B------:R-:W-:Y:S01]  /*14820*/  FFMA.FTZ R35, R119, c[0x0][0x23c], -R4 ;  /* 0x00008f0077237a23 */ /* 0x000fe20000010804 */
[----:B----4-:R-:W-:Y:S01]  /*14830*/  F2FP.BF16.PACK_AB R8, R93, R92 ;  /* 0x0000005c5d08723e */ /* 0x010fe200000010ff */
[----:B------:R-:W-:Y:S01]  /*14840*/  FADD.FTZ R29, R29, R28 ;  /* 0x0000001c1d1d7221 */ /* 0x000fe20000010000 */
[----:B-1----:R-:W-:Y:S03]  /*14850*/  F2FP.BF16.PACK_AB R10, R97, R96 ;  /* 0x00000060610a723e */ /* 0x002fe600000010ff */
[----:B------:R-:W-:Y:S02]  /*14860*/  FADD.FTZ R32, R32, R29 ;  /* 0x0000001d20207221 */ /* 0x000fe40000010000 */
[----:B------:R-:W-:Y:S01]  /*14870*/  MUFU.EX2 R2, R2 ;  /* 0x0000000200027308 */ /* 0x000fe20000000800 */
[----:B------:R-:W-:Y:S02]  /*14880*/  FFMA.FTZ R28, R106, c[0x0][0x23c], -R4 ;  /* 0x00008f006a1c7a23 */ /* 0x000fe40000010804 */
[----:B------:R-:W-:Y:S02]  /*14890*/  FADD.FTZ R33, R33, R32 ;  /* 0x0000002021217221 */ /* 0x000fe40000010000 */
[--C-:B------:R-:W-:Y:S02]  /*148a0*/  FFMA.FTZ R32, R114, c[0x0][0x23c], -R4.reuse ;  /* 0x00008f0072207a23 */ /* 0x100fe40000010804 */
[----:B------:R-:W-:Y:S02]  /*148b0*/  FADD.FTZ R36, R36, R33 ;  /* 0x0000002124247221 */ /* 0x000fe40000010000 */
[--C-:B------:R-:W-:Y:S01]  /*148c0*/  FFMA.FTZ R33, R115, c[0x0][0x23c], -R4.reuse ;  /* 0x00008f0073217a23 */ /* 0x100fe20000010804 */
[----:B------:R-:W1:Y:S01]  /*148d0*/  MUFU.EX2 R25, R99 ;  /* 0x0000006300197308 */ /* 0x000e620000000800 */
[----:B------:R-:W-:Y:S02]  /*148e0*/  FFMA.FTZ R29, R107, c[0x0][0x23c], -R4 ;  /* 0x00008f006b1d7a23 */ /* 0x000fe40000010804 */
[----:B------:R-:W-:Y:S01]  /*148f0*/  FADD.FTZ R37, R37, R36 ;  /* 0x0000002425257221 */ /* 0x000fe20000010000 */
[----:B-----5:R-:W-:Y:S01]  /*14900*/  F2FP.BF16.PACK_AB R9, R5, R0 ;  /* 0x000000000509723e */ /* 0x020fe200000010ff */
[--C-:B------:R-:W-:Y:S02]  /*14910*/  FFMA.FTZ R36, R122, c[0x0][0x23c], -R4.reuse ;  /* 0x00008f007a247a23 */ /* 0x100fe40000010804 */
[----:B------:R-:W-:Y:S02]  /*14920*/  FADD.FTZ R40, R40, R37 ;  /* 0x0000002528287221 */ /* 0x000fe40000010000 */
[----:B------:R-:W-:Y:S01]  /*14930*/  FFMA.FTZ R37, R123, c[0x0][0x23c], -R4 ;  /* 0x00008f007b257a23 */ /* 0x000fe20000010804 */
        /* <DEDUP_REMOVED lines=23> */
[C---:B--2---:R-:W-:Y:S03]  /*14ab0*/  HMMA.16816.F32.BF16 R220, R8.reuse, R20, R220 ;  /* 0x0000001408dc723c */ /* 0x044fe600000418dc */
[----:B------:R-:W-:Y:S01]  /*14ac0*/  MUFU.EX2 R24, R24 ;  /* 0x0000001800187308 */ /* 0x000fe20000000800 */
[----:B------:R-:W-:Y:S02]  /*14ad0*/  FADD.FTZ R58, R58, R51 ;  /* 0x000000333a3a7221 */ /* 0x000fe40000010000 */
[----:B------:R-:W-:Y:S02]  /*14ae0*/  FADD.FTZ R57, R57, R56 ;  /* 0x0000003839397221 */ /* 0x000fe40000010000 */
[----:B------:R-:W-:Y:S01]  /*14af0*/  HMMA.16816.F32.BF16 R216, R8, R22, R216 ;  /* 0x0000001608d8723c */ /* 0x000fe200000418d8 */
[----:B------:R-:W2:Y:S03]  /*14b00*/  LDSM.16.MT88.4 R20, [R237+0x8400] ;  /* 0x00840000ed14783b */ /* 0x000ea60000004200 */
[----:B------:R-:W-:Y:S01]  /*14b10*/  FADD.FTZ R59, R59, R58 ;  /* 0x0000003a3b3b7221 */ /* 0x000fe20000010000 */
[----:B------:R-:W5:Y:S01]  /*14b20*/  MUFU.EX2 R27, R27 ;  /* 0x0000001b001b7308 */ /* 0x000f620000000800 */
        /* <DEDUP_REMOVED lines=67> */
[--C-:B------:R-:W-:Y:S02]  /*14f60*/  FFMA.FTZ R38, R126, c[0x0][0x23c], -R4.reuse ;  /* 0x00008f007e267a23 */ /* 0x100fe40000010804 */
        /* <DEDUP_REMOVED lines=21> */
[----:B------:R-:W4:Y:S06]  /*150c0*/  LDSM.16.MT88.4 R20, [R240+0x8800] ;  /* 0x00880000f014783b */ /* 0x000f2c0000004200 */
[C---:B-----5:R-:W-:Y:S03]  /*150d0*/  HMMA.16816.F32.BF16 R220, R8.reuse, R16, R220 ;  /* 0x0000001008dc723c */ /* 0x060fe600000418dc */
[----:B------:R-:W-:Y:S04]  /*150e0*/  MUFU.EX2 R34, R34 ;  /* 0x0000002200227308 */ /* 0x000fe80000000800 */
[C---:B--2---:R-:W-:Y:S01]  /*150f0*/  F2FP.BF16.PACK_AB R16, R117.reuse, R116 ;  /* 0x000000747510723e */ /* 0x044fe200000010ff */
[----:B------:R-:W-:Y:S01]  /*15100*/  HMMA.16816.F32.BF16 R216, R8, R18, R216 ;  /* 0x0000001208d8723c */ /* 0x000fe200000418d8 */
[----:B------:R-:W2:Y:S03]  /*15110*/  LDSM.16.MT88.4 R8, [R237+0x8c00] ;  /* 0x008c0000ed08783b */ /* 0x000ea60000004200 */
        /* <DEDUP_REMOVED lines=21> */
[C---:B----4-:R-:W-:Y:S03]  /*15270*/  HMMA.16816.F32.BF16 R220, R16.reuse, R20, R220 ;  /* 0x0000001410dc723c */ /* 0x050fe600000418dc */
[----:B------:R-:W-:Y:S05]  /*15280*/  MUFU.EX2 R38, R38 ;  /* 0x0000002600267308 */ /* 0x000fea0000000800 */
[----:B------:R-:W-:Y:S05]  /*15290*/  HMMA.16816.F32.BF16 R216, R16, R22, R216 ;  /* 0x0000001610d8723c */ /* 0x000fea00000418d8 */
[----:B------:R-:W4:Y:S02]  /*152a0*/  MUFU.EX2 R41, R41 ;  /* 0x0000002900297308 */ /* 0x000f240000000800 */
[C---:B-----5:R-:W-:Y:S01]  /*152b0*/  F2FP.BF16.PACK_AB R16, R39.reuse, R26 ;  /* 0x0000001a2710723e */ /* 0x060fe200000010ff */
[----:B------:R-:W-:Y:S01]  /*152c0*/  FADD.FTZ R26, R26, R7 ;  /* 0x000000071a1a7221 */ /* 0x000fe20000010000 */
[C---:B-1----:R-:W-:Y:S03]  /*152d0*/  F2FP.BF16.PACK_AB R18, R132.reuse, R55 ;  /* 0x000000378412723e */ /* 0x042fe600000010ff */
        /* <DEDUP_REMOVED lines=11> */
[C---:B--2---:R-:W-:Y:S08]  /*15390*/  HMMA.16816.F32.BF16 R228, R16.reuse, R8, R228 ;  /* 0x0000000810e4723c */ /* 0x044ff000000418e4 */
[C---:B------:R-:W-:Y:S08]  /*153a0*/  HMMA.16816.F32.BF16 R224, R16.reuse, R10, R224 ;  /* 0x0000000a10e0723c */ /* 0x040ff000000418e0 */
[C---:B---3--:R-:W-:Y:S08]  /*153b0*/  HMMA.16816.F32.BF16 R220, R16.reuse, R12, R220 ;  /* 0x0000000c10dc723c */ /* 0x048ff000000418dc */
[----:B------:R-:W-:Y:S01]  /*153c0*/  HMMA.16816.F32.BF16 R216, R16, R14, R216 ;  /* 0x0000000e10d8723c */ /* 0x000fe200000418d8 */
[----:B------:R-:W-:-:S07]  /*153d0*/  @P0 BRA `(.L_x_2327) ;  /* 0xffffa99000000947 */ /* 0x000fce000383ffff */
.L_x_2323:
[----:B------:R-:W1:Y:S01]  /*153e0*/  SHFL.BFLY PT, R2, R207, 0x2, 0x1f ;  /* 0x0c401f00cf027f89 */ /* 0x000e6200000e0000 */
[----:B------:R-:W-:Y:S01]  /*153f0*/  IMAD.MOV.U32 R6, RZ, RZ, 0x3f800000 ;  /* 0x3f800000ff067424 */ /* 0x000fe200078e00ff */
[----:B------:R-:W-:Y:S01]  /*15400*/  BSSY B0, `(.L_x_2328) ;  /* 0x0000085000007945 */ /* 0x000fe20003800000 */
[----:B------:R-:W-:Y:S01]  /*15410*/  IMAD.MOV R29, RZ, RZ, -R233 ;  /* 0x000000ffff1d7224 */ /* 0x000fe200078e0ae9 */
[----:B------:R-:W2:Y:S01]  /*15420*/  SHFL.BFLY PT, R0, R209, 0x2, 0x1f ;  /* 0x0c401f00d1007f89 */ /* 0x000ea200000e0000 */
[----:B------:R-:W-:-:S03]  /*15430*/  IMAD R239, R239, 0x10, R236 ;  /* 0x00000010efef7824 */ /* 0x000fc600078e02ec */
        /* <DEDUP_REMOVED lines=9> */
[-C--:B------:R-:W-:Y:S01]  /*154d0*/  LEA.HI R8, R11, R2.reuse, RZ, 0x3 ;  /* 0x000000020b087211 */ /* 0x080fe200078f18ff */
[----:B------:R-:W-:Y:S01]  /*154e0*/  IMAD.MOV.U32 R5, RZ, RZ, 0x3f800000 ;  /* 0x3f800000ff057424 */ /* 0x000fe200078e00ff */
[----:B------:R-:W-:Y:S01]  /*154f0*/  LOP3.LUT R9, R7, 0xfffffffc, RZ, 0xc0, !PT ;  /* 0xfffffffc07097812 */ /* 0x000fe200078ec0ff */
[----:B---3--:R-:W-:Y:S01]  /*15500*/  FADD.FTZ R3, R0, R3 ;  /* 0x0000000300037221 */ /* 0x008fe20000010000 */
[----:B------:R-:W-:Y:S02]  /*15510*/  SHF.R.S32.HI R7, RZ, 0x2, R7 ;  /* 0x00000002ff077819 */ /* 0x000fe40000011407 */
[----:B------:R-:W-:Y:S02]  /*15520*/  LEA.HI R0, R11, R2, RZ, 0x5 ;  /* 0x000000020b007211 */ /* 0x000fe400078f28ff */
[----:B------:R-:W-:-:S02]  /*15530*/  SHF.R.S32.HI R14, RZ, 0x1f, R7 ;  /* 0x0000001fff0e7819 */ /* 0x000fc40000011407 */
[----:B------:R-:W-:Y:S02]  /*15540*/  SHF.R.S32.HI R10, RZ, 0x5, R0 ;  /* 0x00000005ff0a7819 */ /* 0x000fe40000011400 */
[-C--:B------:R-:W-:Y:S02]  /*15550*/  IADD3 R9, -R9, R2.reuse, RZ ;  /* 0x0000000209097210 */ /* 0x080fe40007ffe1ff */
[----:B------:R-:W-:Y:S02]  /*15560*/  LEA.HI R14, R14, R7, RZ, 0x3 ;  /* 0x000000070e0e7211 */ /* 0x000fe400078f18ff */
[----:B------:R-:W-:Y:S01]  /*15570*/  LEA.HI R13, R11, R2, RZ, 0x6 ;  /* 0x000000020b0d7211 */ /* 0x000fe200078f30ff */
[----:B------:R-:W-:Y:S01]  /*15580*/  IMAD R10, R10, 0x100, R9 ;  /* 0x000001000a0a7824 */ /* 0x000fe200078e0209 */
[----:B------:R-:W-:Y:S02]  /*15590*/  SHF.R.S32.HI R9, RZ, 0x3, R8 ;  /* 0x00000003ff097819 */ /* 0x000fe40000011408 */
[----:B------:R-:W-:Y:S01]  /*155a0*/  LOP3.LUT R14, R14, 0xfffffff8, RZ, 0xc0, !PT ;  /* 0xfffffff80e0e7812 */ /* 0x000fe200078ec0ff */
[----:B------:R-:W-:Y:S01]  /*155b0*/  IMAD.SHL.U32 R13, R13, 0x4, RZ ;  /* 0x000000040d0d7824 */ /* 0x000fe200078e00ff */
[----:B------:R-:W-:-:S02]  /*155c0*/  LEA.HI R12, R8, R9, RZ, 0x1 ;  /* 0x00000009080c7211 */ /* 0x000fc400078f08ff */
[----:B------:R-:W-:Y:S02]  /*155d0*/  IADD3 R14, R7, -R14, RZ ;  /* 0x8000000e070e7210 */ /* 0x000fe40007ffe0ff */
[----:B------:R-:W-:Y:S02]  /*155e0*/  LOP3.LUT R7, R8, 0xfffffff8, RZ, 0xc0, !PT ;  /* 0xfffffff808077812 */ /* 0x000fe400078ec0ff */
[----:B------:R-:W-:Y:S02]  /*155f0*/  LOP3.LUT R12, R12, 0xfffffffe, RZ, 0xc0, !PT ;  /* 0xfffffffe0c0c7812 */ /* 0x000fe400078ec0ff */
[----:B------:R-:W-:Y:S01]  /*15600*/  LEA.HI R15, R14, R14, RZ, 0x1 ;  /* 0x0000000e0e0f7211 */ /* 0x000fe200078f08ff */
[----:B------:R-:W-:Y:S01]  /*15610*/  IMAD.IADD R7, R2, 0x1, -R7 ;  /* 0x0000000102077824 */ /* 0x000fe200078e0a07 */
[----:B------:R-:W-:Y:S01]  /*15620*/  FSETP.NE.FTZ.AND P3, PT, R4, RZ, PT ;  /* 0x000000ff0400720b */ /* 0x000fe20003f75000 */
[----:B------:R-:W-:Y:S01]  /*15630*/  IMAD.IADD R17, R9, 0x1, -R12 ;  /* 0x0000000109117824 */ /* 0x000fe200078e0a0c */
[----:B------:R-:W-:-:S02]  /*15640*/  LOP3.LUT R8, R13, 0x3fffff00, RZ, 0xc0, !PT ;  /* 0x3fffff000d087812 */ /* 0x000fc400078ec0ff */
[----:B------:R-:W-:Y:S02]  /*15650*/  LEA.HI R12, R7, R7, RZ, 0x1 ;  /* 0x00000007070c7211 */ /* 0x000fe400078f08ff */
[----:B------:R-:W-:Y:S02]  /*15660*/  LEA.HI R11, R11, R2, RZ, 0x4 ;  /* 0x000000020b0b7211 */ /* 0x000fe400078f20ff */
[----:B------:R-:W-:Y:S02]  /*15670*/  LOP3.LUT R13, R15, 0x1fffffe, RZ, 0xc0, !PT ;  /* 0x01fffffe0f0d7812 */ /* 0x000fe400078ec0ff */
[----:B------:R-:W-:Y:S02]  /*15680*/  FSETP.NE.FTZ.AND P2, PT, R3, RZ, PT ;  /* 0x000000ff0300720b */ /* 0x000fe40003f55000 */
[----:B------:R-:W-:Y:S01]  /*15690*/  LEA R17, R17, R8, 0x5 ;  /* 0x0000000811117211 */ /* 0x000fe200078e28ff */
[----:B------:R-:W-:Y:S01]  /*156a0*/  IMAD.IADD R13, R14, 0x1, -R13 ;  /* 0x000000010e0d7824 */ /* 0x000fe200078e0a0d */
[----:B------:R-:W-:Y:S01]  /*156b0*/  SHF.R.S32.HI R15, RZ, 0x1, R15 ;  /* 0x00000001ff0f7819 */ /* 0x000fe2000001140f */
[----:B------:R-:W1:Y:S01]  /*156c0*/  @P3 MUFU.RCP R6, R4 ;  /* 0x0000000400063308 */ /* 0x000e620000001000 */
[----:B------:R-:W-:Y:S01]  /*156d0*/  LOP3.LUT R8, R12, 0xfffffffe, RZ, 0xc0, !PT ;  /* 0xfffffffe0c087812 */ /* 0x000fe200078ec0ff */
[----:B------:R-:W-:Y:S01]  /*156e0*/  IMAD R10, R13, 0x10, R10 ;  /* 0x000000100d0a7824 */ /* 0x000fe200078e020a */
[----:B------:R-:W-:-:S02]  /*156f0*/  SHF.R.S32.HI R11, RZ, 0x4, R11 ;  /* 0x00000004ff0b7819 */ /* 0x000fc4000001140b */
[----:B------:R-:W-:Y:S01]  /*15700*/  SHF.L.U32 R14, R15, 0x6, RZ ;  /* 0x000000060f0e7819 */ /* 0x000fe200000006ff */
[----:B------:R-:W-:Y:S01]  /*15710*/  IMAD.IADD R8, R7, 0x1, -R8 ;  /* 0x0000000107087824 */ /* 0x000fe200078e0a08 */
[----:B------:R-:W-:Y:S01]  /*15720*/  SHF.R.S32.HI R12, RZ, 0x1, R12 ;  /* 0x00000001ff0c7819 */ /* 0x000fe2000001140c */
[----:B------:R-:W-:Y:S01]  /*15730*/  IMAD.SHL.U32 R11, R11, 0x40, RZ ;  /* 0x000000400b0b7824 */ /* 0x000fe200078e00ff */
[----:B------:R-:W-:Y:S01]  /*15740*/  LOP3.LUT R14, R14, 0xc0, RZ, 0xc0, !PT ;  /* 0x000000c00e0e7812 */ /* 0x000fe200078ec0ff */
[----:B------:R-:W2:Y:S01]  /*15750*/  @P2 MUFU.RCP R5, R3 ;  /* 0x0000000300052308 */ /* 0x000ea20000001000 */
[----:B------:R-:W-:Y:S01]  /*15760*/  LEA R8, R8, R17, 0x2 ;  /* 0x0000001108087211 */ /* 0x000fe200078e10ff */
[----:B------:R-:W-:Y:S01]  /*15770*/  IMAD.SHL.U32 R12, R12, 0x8, RZ ;  /* 0x000000080c0c7824 */ /* 0x000fe200078e00ff */
[----:B------:R-:W-:Y:S02]  /*15780*/  LOP3.LUT R11, R11, 0xc0, RZ, 0xc0, !PT ;  /* 0x000000c00b0b7812 */ /* 0x000fe400078ec0ff */
[----:B------:R-:W-:Y:S01]  /*15790*/  LEA.HI R17, R14, R14, RZ, 0x1d ;  /* 0x0000000e0e117211 */ /* 0x000fe200078fe8ff */
[C---:B-1----:R-:W-:Y:S01]  /*157a0*/  FMUL.FTZ R228, R6.reuse, R228 ;  /* 0x000000e406e47220 */ /* 0x042fe20000410000 */
[----:B------:R-:W-:Y:S01]  /*157b0*/  LOP3.LUT P0, RZ, R15, 0x2, RZ, 0xc0, !PT ;  /* 0x000000020fff7812 */ /* 0x000fe2000780c0ff */
[C---:B------:R-:W-:Y:S01]  /*157c0*/  FMUL.FTZ R229, R6.reuse, R229 ;  /* 0x000000e506e57220 */ /* 0x040fe20000410000 */
[----:B------:R-:W-:Y:S01]  /*157d0*/  LOP3.LUT R12, R11, 0x18, R12, 0xf8, !PT ;  /* 0x000000180b0c7812 */ /* 0x000fe200078ef80c */
[----:B------:R-:W-:Y:S01]  /*157e0*/  FMUL.FTZ R224, R6, R224 ;  /* 0x000000e006e07220 */ /* 0x000fe20000410000 */
[----:B------:R-:W-:Y:S01]  /*157f0*/  SHF.R.U32.HI R13, RZ, 0x3, R11 ;  /* 0x00000003ff0d7819 */ /* 0x000fe2000001160b */
[----:B------:R-:W-:Y:S01]  /*15800*/  IMAD.U32 R11, R10, 0x2, R17 ;  /* 0x000000020a0b7824 */ /* 0x000fe200078e0011 */
[----:B------:R-:W-:Y:S01]  /*15810*/  LOP3.LUT R14, R15, 0x1, RZ, 0xc0, !PT ;  /* 0x000000010f0e7812 */ /* 0x000fe200078ec0ff */
[----:B------:R-:W-:Y:S01]  /*15820*/  FMUL.FTZ R225, R6, R225 ;  /* 0x000000e106e17220 */ /* 0x000fe20000410000 */
[----:B------:R-:W-:Y:S01]  /*15830*/  LOP3.LUT R13, R12, R13, RZ, 0x3c, !PT ;  /* 0x0000000d0c0d7212 */ /* 0x000fe200078e3cff */
[----:B------:R-:W-:Y:S01]  /*15840*/  IMAD.SHL.U32 R10, R11, 0x4, RZ ;  /* 0x000000040b0a7824 */ /* 0x000fe200078e00ff */
[----:B------:R-:W-:Y:S01]  /*15850*/  ISETP.NE.U32.AND P1, PT, R14, 0x1, PT ;  /* 0x000000010e00780c */ /* 0x000fe20003f25070 */
[C---:B------:R-:W-:Y:S01]  /*15860*/  FMUL.FTZ R220, R6.reuse, R220 ;  /* 0x000000dc06dc7220 */ /* 0x040fe20000410000 */
[----:B------:R-:W-:Y:S01]  /*15870*/  MOV R12, 0xffffffe0 ;  /* 0xffffffe0000c7802 */ /* 0x000fe20000000f00 */
[C---:B------:R-:W-:Y:S01]  /*15880*/  FMUL.FTZ R221, R6.reuse, R221 ;  /* 0x000000dd06dd7220 */ /* 0x040fe20000410000 */
[----:B------:R-:W-:Y:S01]  /*15890*/  STS.64 [R11.X4], R228 ;  /* 0x000000e40b007388 */ /* 0x000fe20000004a00 */
[----:B------:R-:W-:Y:S01]  /*158a0*/  FMUL.FTZ R216, R6, R216 ;  /* 0x000000d806d87220 */ /* 0x000fe20000410000 */
[----:B------:R-:W-:Y:S01]  /*158b0*/  SEL R15, R12, 0x20, !P1 ;  /* 0x000000200c0f7807 */ /* 0x000fe20004800000 */
[----:B------:R-:W-:Y:S01]  /*158c0*/  FMUL.FTZ R217, R6, R217 ;  /* 0x000000d906d97220 */ /* 0x000fe20000410000 */
[C---:B------:R-:W-:Y:S01]  /*158d0*/  IADD3 R6, R10.reuse, 0x40, RZ ;  /* 0x000000400a067810 */ /* 0x040fe20007ffe0ff */
[C---:B--2---:R-:W-:Y:S01]  /*158e0*/  FMUL.FTZ R231, R5.reuse, R231 ;  /* 0x000000e705e77220 */ /* 0x044fe20000410000 */
[C---:B------:R-:W-:Y:S01]  /*158f0*/  @P0 IADD3 R6, R10.reuse, -0x40, RZ ;  /* 0xffffffc00a060810 */ /* 0x040fe20007ffe0ff */
[C---:B------:R-:W-:Y:S01]  /*15900*/  FMUL.FTZ R230, R5.reuse, R230 ;  /* 0x000000e605e67220 */ /* 0x040fe20000410000 */
[----:B------:R-:W-:Y:S01]  /*15910*/  IADD3 R24, R10, R15, RZ ;  /* 0x0000000f0a187210 */ /* 0x000fe20007ffe0ff */
[C---:B------:R-:W-:Y:S01]  /*15920*/  FMUL.FTZ R227, R5.reuse, R227 ;  /* 0x000000e305e37220 */ /* 0x040fe20000410000 */
[----:B------:R-:W1:Y:S01]  /*15930*/  S2R R10, SR_CTAID.Z ;  /* 0x00000000000a7919 */ /* 0x000e620000002700 */
[C---:B------:R-:W-:Y:S01]  /*15940*/  FMUL.FTZ R226, R5.reuse, R226 ;  /* 0x000000e205e27220 */ /* 0x040fe20000410000 */
[----:B------:R-:W-:Y:S01]  /*15950*/  LOP3.LUT R31, R0, 0xffffffe0, RZ, 0xc0, !PT ;  /* 0xffffffe0001f7812 */ /* 0x000fe200078ec0ff */
[C---:B------:R-:W-:Y:S01]  /*15960*/  FMUL.FTZ R223, R5.reuse, R223 ;  /* 0x000000df05df7220 */ /* 0x040fe20000410000 */
[----:B------:R2:W-:Y:S01]  /*15970*/  STS.64 [R11.X4+0x400], R230 ;  /* 0x000400e60b007388 */ /* 0x0005e20000004a00 */
[C---:B------:R-:W-:Y:S01]  /*15980*/  FMUL.FTZ R222, R5.reuse, R222 ;  /* 0x000000de05de7220 */ /* 0x040fe20000410000 */
[----:B------:R-:W3:Y:S01]  /*15990*/  @P3 MUFU.LG2 R4, R4 ;  /* 0x0000000400043308 */ /* 0x000ee20000000c00 */
[C---:B------:R-:W-:Y:S01]  /*159a0*/  FMUL.FTZ R219, R5.reuse, R219 ;  /* 0x000000db05db7220 */ /* 0x040fe20000410000 */
[----:B------:R-:W-:Y:S01]  /*159b0*/  STS.64 [R24], R224 ;  /* 0x000000e018007388 */ /* 0x000fe20000000a00 */
[----:B------:R-:W-:Y:S01]  /*159c0*/  FMUL.FTZ R218, R5, R218 ;  /* 0x000000da05da7220 */ /* 0x000fe20000410000 */
[----:B------:R-:W-:Y:S01]  /*159d0*/  IADD3 R31, -R31, R2, RZ ;  /* 0x000000021f1f7210 */ /* 0x000fe20007ffe1ff */
[----:B------:R-:W-:Y:S01]  /*159e0*/  IMAD.IADD R28, R15, 0x1, R6 ;  /* 0x000000010f1c7824 */ /* 0x000fe200078e0206 */
[----:B------:R-:W-:Y:S01]  /*159f0*/  STS.64 [R24+0x400], R226 ;  /* 0x000400e218007388 */ /* 0x000fe20000000a00 */
[----:B------:R-:W-:Y:S01]  /*15a00*/  IMAD.IADD R5, R8, 0x1, R13 ;  /* 0x0000000108057824 */ /* 0x000fe200078e020d */
[----:B------:R-:W4:Y:S01]  /*15a10*/  @P2 MUFU.LG2 R3, R3 ;  /* 0x0000000300032308 */ /* 0x000f220000000c00 */
[----:B------:R-:W-:Y:S01]  /*15a20*/  LOP3.LUT P0, RZ, R31, 0x3, RZ, 0xc0, !PT ;  /* 0x000000031fff7812 */ /* 0x000fe2000780c0ff */
[----:B------:R-:W-:Y:S01]  /*15a30*/  STS.64 [R6], R220 ;  /* 0x000000dc06007388 */ /* 0x000fe20000000a00 */
[----:B------:R-:W-:Y:S01]  /*15a40*/  IMAD.MOV.U32 R0, RZ, RZ, -0x800000 ;  /* 0xff800000ff007424 */ /* 0x000fe200078e00ff */
[----:B------:R-:W-:-:S02]  /*15a50*/  MOV R2, 0xff800000 ;  /* 0xff80000000027802 */ /* 0x000fc40000000f00 */
[----:B------:R-:W-:Y:S04]  /*15a60*/  STS.64 [R6+0x400], R222 ;  /* 0x000400de06007388 */ /* 0x000fe80000000a00 */
[----:B------:R-:W5:Y:S01]  /*15a70*/  S2R R8, SR_CTAID.Y ;  /* 0x0000000000087919 */ /* 0x000f620000002600 */
[----:B-1----:R-:W-:-:S03]  /*15a80*/  IMAD R10, R29, c[0x0][0x1c0], R10 ;  /* 0x000070001d0a7a24 */ /* 0x002fc600078e020a */
[----:B------:R-:W-:Y:S04]  /*15a90*/  STS.64 [R28], R216 ;  /* 0x000000d81c007388 */ /* 0x000fe80000000a00 */
[----:B------:R1:W-:Y:S04]  /*15aa0*/  STS.64 [R28+0x400], R218 ;  /* 0x000400da1c007388 */ /* 0x0003e80000000a00 */
[----:B------:R-:W-:Y:S06]  /*15ab0*/  BAR.SYNC.DEFER_BLOCKING 0x0 ;  /* 0x0000000000007b1d */ /* 0x000fec0000010000 */
[----:B--2---:R-:W2:Y:S01]  /*15ac0*/  S2R R11, SR_CTAID.X ;  /* 0x00000000000b7919 */ /* 0x004ea20000002500 */
[----:B-----5:R-:W-:-:S04]  /*15ad0*/  IMAD R233, R8, c[0x0][0x210], R233 ;  /* 0x0000840008e97a24 */ /* 0x020fc800078e02e9 */
[----:B------:R-:W-:Y:S01]  /*15ae0*/  IMAD R10, R233, c[0x0][0x1c0], R10 ;  /* 0x00007000e90a7a24 */ /* 0x000fe200078e020a */
[----:B-1----:R-:W-:Y:S01]  /*15af0*/  SHF.L.U32 R28, R7, 0x2, RZ ;  /* 0x00000002071c7819 */ /* 0x002fe200000006ff */
[----:B------:R-:W1:Y:S04]  /*15b00*/  LDS.128 R20, [R5.X4] ;  /* 0x0000000005147984 */ /* 0x000e680000004c00 */
[----:B------:R-:W1:Y:S01]  /*15b10*/  LDS.128 R16, [R5.X4+0x800] ;  /* 0x0008000005107984 */ /* 0x000e620000004c00 */
[----:B--2---:R-:W-:-:S03]  /*15b20*/  IMAD.SHL.U32 R11, R11, 0x40, RZ ;  /* 0x000000400b0b7824 */ /* 0x004fc600078e00ff */
[----:B------:R-:W2:Y:S01]  /*15b30*/  LDS.128 R12, [R5.X4+0x1000] ;  /* 0x00100000050c7984 */ /* 0x000ea20000004c00 */
[----:B------:R-:W-:-:S03]  /*15b40*/  IMAD R10, R10, c[0x0][0x214], R11 ;  /* 0x000085000a0a7a24 */ /* 0x000fc600078e020b */
[----:B------:R3:W1:Y:S02]  /*15b50*/  LDS.128 R24, [R5.X4+0x1800] ;  /* 0x0018000005187984 */ /* 0x0006640000004c00 */
[----:B---3--:R-:W-:Y:S02]  /*15b60*/  @P3 FMUL.FTZ R5, R4, 0.69314718246459960938 ;  /* 0x3f31721804053820 */ /* 0x008fe40000410000 */
[----:B----4-:R-:W-:Y:S02]  /*15b70*/  @P2 FMUL.FTZ R4, R3, 0.69314718246459960938 ;  /* 0x3f31721803042820 */ /* 0x010fe40000410000 */
[----:B------:R-:W-:Y:S02]  /*15b80*/  @P3 FFMA.FTZ R0, R134, c[0x0][0x238], R5 ;  /* 0x00008e0086003a23 */ /* 0x000fe40000010005 */
        /* <DEDUP_REMOVED lines=12> */
.L_x_2329:
[----:B------:R-:W-:Y:S05]  /*15c50*/  BSYNC B0 ;  /* 0x0000000000007941 */ /* 0x000fea0003800000 */
.L_x_2328:
[--C-:B------:R-:W-:Y:S01]  /*15c60*/  SHF.R.S32.HI R29, RZ, 0x1f, R28.reuse ;  /* 0x0000001fff1d7819 */ /* 0x100fe2000001141c */
[----:B------:R-:W-:Y:S01]  /*15c70*/  IMAD R10, R10, c[0x0][0x22c], RZ ;  /* 0x00008b000a0a7a24 */ /* 0x000fe200078e02ff */
[----:B------:R-:W-:Y:S02]  /*15c80*/  ISETP.GE.AND P1, PT, R28, c[0x0][0x220], PT ;  /* 0x000088001c007a0c */ /* 0x000fe40003f26270 */
[C---:B------:R-:W-:Y:S01]  /*15c90*/  IADD3 R5, R9.reuse, 0x10, RZ ;  /* 0x0000001009057810 */ /* 0x040fe20007ffe0ff */
[C---:B---3--:R-:W-:Y:S01]  /*15ca0*/  IMAD.WIDE R6, R9.reuse, 0x20, R28 ;  /* 0x0000002009067825 */ /* 0x048fe200078e021c */
[----:B------:R-:W-:-:S02]  /*15cb0*/  IADD3 R3, R9, 0x20, RZ ;  /* 0x0000002009037810 */ /* 0x000fc40007ffe0ff */
[C---:B------:R-:W-:Y:S02]  /*15cc0*/  ISETP.GE.OR P4, PT, R9.reuse, R212, P1 ;  /* 0x000000d40900720c */ /* 0x040fe40000f86670 */
        /* <DEDUP_REMOVED lines=8> */
[----:B-1----:R1:W-:Y:S04]  /*15d50*/  @!P3 STG.E.128 [R2.64+0x800], R16 ;  /* 0x000800100200b986 */ /* 0x0023e8000c101d06 */
[----:B--2---:R1:W-:Y:S04]  /*15d60*/  @!P2 STG.E.128 [R2.64+0x1000], R12 ;  /* 0x0010000c0200a986 */ /* 0x0043e8000c101d06 */
[----:B------:R1:W-:Y:S04]  /*15d70*/  @!P4 STG.E.64 [R2.64], R20 ;  /* 0x000000140200c986 */ /* 0x0003e8000c101b06 */
[----:B------:R1:W-:Y:S01]  /*15d80*/  @!P4 STG.E.64 [R2.64+0x8], R22 ;  /* 0x000008160200c986 */ /* 0x0003e2000c101b06 */
[----:B------:R-:W-:Y:S05]  /*15d90*/  @P1 EXIT ;  /* 0x000000000000194d */ /* 0x000fea0003800000 */
[----:B------:R-:W-:Y:S01]  /*15da0*/  STG.E.128 [R2.64+0x1800], R24 ;  /* 0x0018001802007986 */ /* 0x000fe2000c101d06 */
[----:B------:R-:W-:Y:S05]  /*15db0*/  EXIT ;  /* 0x000000000000794d */ /* 0x000fea0003800000 */
.L_x_2330:
        /* <DEDUP_REMOVED lines=12> */
.L_x_5212:


//--------------------- .text._ZN5flash24flash_fwd_splitkv_kernelI23Flash_fwd_kernel_traitsILi32ELi64ELi256ELi4ELb0ELb0EN7cutlass10bfloat16_tE19Flash_kernel_traitsILi32ELi64ELi256ELi4ES3_EELb1ELb0ELb1ELb0ELb0ELb1ELb1ELb0EEEvNS_16Flash_fwd_paramsE --------------------------
	.section	.text._ZN5flash24flash_fwd_splitkv_kernelI23Flash_fwd_kernel_traitsILi32ELi64ELi256ELi4ELb0ELb0EN7cutlass10bfloat16_tE19Flash_kernel_traitsILi32ELi64ELi256ELi4ES3_EELb1ELb0ELb1ELb0ELb0ELb1ELb1ELb0EEEvNS_16Flash_fwd_paramsE,"ax",@progbits
	.sectioninfo	@"SHI_REGISTERS=255"
	.align	128
        .global         _ZN5flash24flash_fwd_splitkv_kernelI23Flash_fwd_kernel_traitsILi32ELi64ELi256ELi4ELb0ELb0EN7cutlass10bfloat16_tE19Flash_kernel_traitsILi32ELi64ELi256ELi4ES3_EELb1ELb0ELb1ELb0ELb0ELb1ELb1ELb0EEEvNS_16Flash_fwd_paramsE
        .type           _ZN5flash24flash_fwd_splitkv_kernelI23Flash_fwd_kernel_traitsILi32ELi64ELi256ELi4ELb0ELb0EN7cutlass10bfloat16_tE19Flash_kernel_traitsILi32ELi64ELi256ELi4ES3_EELb1ELb0ELb1ELb0ELb0ELb1ELb1ELb0EEEvNS_16Flash_fwd_paramsE,@function
        .size           _ZN5flash24flash_fwd_splitkv_kernelI23Flash_fwd_kernel_traitsILi32ELi64ELi256ELi4ELb0ELb0EN7cutlass10bfloat16_tE19Flash_kernel_traitsILi32ELi64ELi256ELi4ES3_EELb1ELb0ELb1ELb0ELb0ELb1ELb1ELb0EEEvNS_16Flash_fwd_paramsE,(.L_x_5213 - _ZN5flash24flash_fwd_splitkv_kernelI23Flash_fwd_kernel_traitsILi32ELi64ELi256ELi4ELb0ELb0EN7cutlass10bfloat16_tE19Flash_kernel_traitsILi32ELi64ELi256ELi4ES3_EELb1ELb0ELb1ELb0ELb0ELb1ELb1ELb0EEEvNS_16Flash_fwd_paramsE)
        .other          _ZN5flash24flash_fwd_splitkv_kernelI23Flash_fwd_kernel_traitsILi32ELi64ELi256ELi4ELb0ELb0EN7cutlass10bfloat16_tE19Flash_kernel_traitsILi32ELi64ELi256ELi4ES3_EELb1ELb0ELb1ELb0ELb0ELb1ELb1ELb0EEEvNS_16Flash_fwd_paramsE,@"STO_CUDA_ENTRY STV_DEFAULT"
_ZN5flash24flash_fwd_splitkv_kernelI23Flash_fwd_kernel_traitsILi32ELi64ELi256ELi4ELb0ELb0EN7cutlass10bfloat16_tE19Flash_kernel_traitsILi32ELi64ELi256ELi4ES3_EELb1ELb0ELb1ELb0ELb0ELb1ELb1ELb0EEEvNS_16Flash_fwd_paramsE:
.text._ZN5flash24flash_fwd_splitkv_kernelI23Flash_fwd_kernel_traitsILi32ELi64ELi256ELi4ELb0ELb0EN7cutlass10bfloat16_tE19Flash_kernel_traitsILi32ELi64ELi256ELi4ES3_EELb1ELb0ELb1ELb0ELb0ELb1ELb1ELb0EEEvNS_16Flash_fwd_paramsE:
[----:B------:R-:W-:Y:S02]  /*0000*/  MOV R1, c[0x0][0x28] ;  /* 0x00000a0000017a02 */ /* 0x000fe40000000f00 */
[----:B------:R-:W1:Y:S01]  /*0010*/  I2F.U32.RP R2, c[0x0][0x1c0] ;  /* 0x0000700000027b06 */ /* 0x000e620000209000 */
[----:B------:R-:W2:Y:S01]  /*0020*/  S2R R21, SR_CTAID.Z ;  /* 0x0000000000157919 */ /* 0x000ea20000002700 */
[----:B------:R-:W-:Y:S01]  /*0030*/  ISETP.NE.U32.AND P1, PT, RZ, c[0x0][0x1c0], PT ;  /* 0x00007000ff007a0c */ /* 0x000fe20003f25070 */
[----:B------:R-:W-:Y:S01]  /*0040*/  IMAD.MOV.U32 R15, RZ, RZ, -0x1 ;  /* 0xffffffffff0f7424 */ /* 0x000fe200078e00ff */
[----:B------:R-:W-:-:S04]  /*0050*/  ULDC.64 UR6, c[0x0][0x118] ;  /* 0x0000460000067ab9 */ /* 0x000fc80000000a00 */
[----:B-1----:R-:W1:Y:S02]  /*0060*/  MUFU.RCP R2, R2 ;  /* 0x0000000200027308 */ /* 0x002e640000001000 */
[----:B-1----:R-:W-:-:S06]  /*0070*/  IADD3 R2, R2, 0xffffffe, RZ ;  /* 0x0ffffffe02027810 */ /* 0x002fcc0007ffe0ff */
[----:B------:R-:W1:Y:S02]  /*0080*/  F2I.FTZ.U32.TRUNC.NTZ R3, R2 ;  /* 0x0000000200037305 */ /* 0x000e64000021f000 */
[----:B-1----:R-:W-:Y:S02]  /*0090*/  IMAD.MOV R0, RZ, RZ, -R3 ;  /* 0x000000ffff007224 */ /* 0x002fe400078e0a03 */
[----:B------:R-:W-:Y:S02]  /*00a0*/  IMAD.MOV.U32 R2, RZ, RZ, RZ ;  /* 0x000000ffff027224 */ /* 0x000fe400078e00ff */
[----:B------:R-:W-:-:S04]  /*00b0*/  IMAD R0, R0, c[0x0][0x1c0], RZ ;  /* 0x0000700000007a24 */ /* 0x000fc800078e02ff */
[----:B------:R-:W-:Y:S02]  /*00c0*/  IMAD.HI.U32 R0, R3, R0, R2 ;  /* 0x0000000003007227 */ /* 0x000fe400078e0002 */
[----:B------:R-:W1:Y:S04]  /*00d0*/  LDC.U8 R2, c[0x0][0x312] ;  /* 0x0000c480ff027b82 */ /* 0x000e680000000000 */
        /* <DEDUP_REMOVED lines=22> */
[----:B------:R-:W-:-:S04]  /*0240*/  MOV R5, RZ ;  /* 0x000000ff00057202 */ /* 0x000fc80000000f00 */
[----:B------:R3:W5:Y:S04]  /*0250*/  @!P1 LDG.E R14, [R6.64] ;  /* 0x00000006060e9981 */ /* 0x000768000c1e1900 */
[----:B------:R-:W4:Y:S04]  /*0260*/  S2R R12, SR_CTAID.X ;  /* 0x00000000000c7919 */ /* 0x000f280000002500 */
[----:B------:R-:W2:Y:S01]  /*0270*/  S2R R187, SR_TID.X ;  /* 0x0000000000bb7919 */ /* 0x000ea20000002100 */
[----:B-1----:R-:W-:-:S05]  /*0280*/  @P0 IMAD.WIDE R2, R212, R0, c[0x0][0x250] ;  /* 0x00009400d4020625 */ /* 0x002fca00078e0200 */
[----:B------:R1:W5:Y:S01]  /*0290*/  @P0 LDG.E R5, [R2.64] ;  /* 0x0000000602050981 */ /* 0x000362000c1e1900 */
[----:B------:R-:W-:-:S04]  /*02a0*/  ISETP.NE.U32.AND P0, PT, RZ, c[0x0][0x248], PT ;  /* 0x00009200ff007a0c */ /* 0x000fc80003f05070 */
[----:B------:R-:W-:Y:S01]  /*02b0*/  ISETP.NE.AND.EX P0, PT, RZ, c[0x0][0x24c], PT, P0 ;  /* 0x00009300ff007a0c */ /* 0x000fe20003f05300 */
[----:B------:R-:W-:Y:S01]  /*02c0*/  IMAD.MOV R20, RZ, RZ, -R212 ;  /* 0x000000ffff147224 */ /* 0x000fe200078e0ad4 */
[----:B-1----:R-:W1:Y:S03]  /*02d0*/  S2R R2, SR_CTAID.Y ;  /* 0x0000000000027919 */ /* 0x002e660000002600 */
        /* <DEDUP_REMOVED lines=8> */
.L_x_2331:
[----:B-1-34-:R-:W-:Y:S02]  /*0360*/  MOV R4, c[0x0][0x218] ;  /* 0x0000860000047a02 */ /* 0x01afe40000000f00 */
.L_x_2332:
        /* <DEDUP_REMOVED lines=69> */
[C---:B------:R-:W-:Y:S01]  /*07c0*/  IMAD.SHL.U32 R4, R187.reuse, 0x4, RZ ;  /* 0x00000004bb047824 */ /* 0x040fe200078e00ff */
[----:B------:R-:W-:Y:S02]  /*07d0*/  ISETP.GE.AND P1, PT, R6, R127, PT ;  /* 0x0000007f0600720c */ /* 0x000fe40003f26270 */
[----:B------:R-:W-:Y:S02]  /*07e0*/  ISETP.NE.AND P3, PT, R187, RZ, PT ;  /* 0x000000ffbb00720c */ /* 0x000fe40003f65270 */
[----:B------:R-:W-:Y:S02]  /*07f0*/  SHF.R.S32.HI R5, RZ, 0x1f, R4 ;  /* 0x0000001fff057819 */ /* 0x000fe40000011404 */
[----:B------:R-:W-:-:S02]  /*0800*/  ISETP.GE.AND P6, PT, R4, c[0x0][0x220], PT ;  /* 0x0000880004007a0c */ /* 0x000fc40003fc6270 */
[CC--:B------:R-:W-:Y:S01]  /*0810*/  ISETP.GE.OR P3, PT, R0.reuse, R127.reuse, P3 ;  /* 0x0000007f0000720c */ /* 0x0c0fe20001f66670 */
[C---:B------:R-:W-:Y:S01]  /*0820*/  IMAD.WIDE R8, R0.reuse, 0x20, R4 ;  /* 0x0000002000087825 */ /* 0x040fe200078e0204 */
[CC--:B------:R-:W-:Y:S02]  /*0830*/  ISETP.GE.OR P5, PT, R0.reuse, R127.reuse, P6 ;  /* 0x0000007f0000720c */ /* 0x0c0fe400037a6670 */
[----:B------:R-:W-:Y:S02]  /*0840*/  IADD3 R4, R0, 0x20, RZ ;  /* 0x0000002000047810 */ /* 0x000fe40007ffe0ff */
[C---:B------:R-:W-:Y:S02]  /*0850*/  IADD3 R5, P0, R3.reuse, R8, RZ ;  /* 0x0000000803057210 */ /* 0x040fe40007f1e0ff */
[----:B------:R-:W-:Y:S02]  /*0860*/  ISETP.GE.OR P4, PT, R6, R127, P6 ;  /* 0x0000007f0600720c */ /* 0x000fe40003786670 */
[----:B------:R-:W-:-:S02]  /*0870*/  LEA.HI.X.SX32 R3, R3, R9, 0x1, P0 ;  /* 0x0000000903037211 */ /* 0x000fc400000f0eff */
[----:B------:R-:W-:Y:S02]  /*0880*/  LEA R8, P0, R5, c[0x0][0x1d8], 0x2 ;  /* 0x0000760005087a11 */ /* 0x000fe400078010ff */
[----:B------:R-:W-:Y:S02]  /*0890*/  ISETP.NE.OR P1, PT, R187, RZ, P1 ;  /* 0x000000ffbb00720c */ /* 0x000fe40000f25670 */
[----:B------:R-:W-:Y:S02]  /*08a0*/  LEA.HI.X R9, R5, c[0x0][0x1dc], R3, 0x2, P0 ;  /* 0x0000770005097a11 */ /* 0x000fe400000f1403 */
[----:B------:R-:W-:Y:S02]  /*08b0*/  ISETP.GE.AND P0, PT, R4, R127, PT ;  /* 0x0000007f0400720c */ /* 0x000fe40003f06270 */
[----:B------:R-:W-:Y:S01]  /*08c0*/  IADD3 R5, R0, 0x30, RZ ;  /* 0x0000003000057810 */ /* 0x000fe20007ffe0ff */
[----:B------:R1:W-:Y:S01]  /*08d0*/  @!P5 STG.E.128 [R8.64], RZ ;  /* 0x000000ff0800d986 */ /* 0x0003e2000c101d06 */
[----:B------:R-:W-:-:S02]  /*08e0*/  ISETP.NE.OR P0, PT, R187, RZ, P0 ;  /* 0x000000ffbb00720c */ /* 0x000fc40000705670 */
[----:B------:R-:W-:Y:S01]  /*08f0*/  SHF.R.S32.HI R3, RZ, 0x1f, R2 ;  /* 0x0000001fff037819 */ /* 0x000fe20000011402 */
[----:B------:R1:W-:Y:S01]  /*0900*/  @!P4 STG.E.128 [R8.64+0x800], RZ ;  /* 0x000800ff0800c986 */ /* 0x0003e2000c101d06 */
[-C--:B------:R-:W-:Y:S02]  /*0910*/  ISETP.GE.OR P5, PT, R4, R127.reuse, P6 ;  /* 0x0000007f0400720c */ /* 0x080fe400037a6670 */
[----:B------:R-:W-:Y:S02]  /*0920*/  IADD3 R2, P2, R2, R0, RZ ;  /* 0x0000000002027210 */ /* 0x000fe40007f5e0ff */
[----:B------:R-:W-:Y:S02]  /*0930*/  ISETP.GE.OR P6, PT, R5, R127, P6 ;  /* 0x0000007f0500720c */ /* 0x000fe400037c6670 */
[----:B------:R-:W-:Y:S02]  /*0940*/  LEA.HI.X.SX32 R3, R0, R3, 0x1, P2 ;  /* 0x0000000300037211 */ /* 0x000fe400010f0eff */
[----:B------:R-:W-:Y:S01]  /*0950*/  LEA R6, P2, R2, c[0x0][0x208], 0x2 ;  /* 0x0000820002067a11 */ /* 0x000fe200078410ff */
[----:B------:R-:W-:-:S03]  /*0960*/  @!P0 IMAD.MOV.U32 R0, RZ, RZ, -0x800000 ;  /* 0xff800000ff008424 */ /* 0x000fc600078e00ff */
[----:B------:R-:W-:Y:S01]  /*0970*/  LEA.HI.X R7, R2, c[0x0][0x20c], R3, 0x2, P2 ;  /* 0x0000830002077a11 */ /* 0x000fe200010f1403 */
[----:B------:R1:W-:Y:S01]  /*0980*/  @!P5 STG.E.128 [R8.64+0x1000], RZ ;  /* 0x001000ff0800d986 */ /* 0x0003e2000c101d06 */
[----:B------:R-:W-:Y:S02]  /*0990*/  @!P1 IMAD.MOV.U32 R2, RZ, RZ, -0x800000 ;  /* 0xff800000ff029424 */ /* 0x000fe400078e00ff */
[----:B------:R-:W-:Y:S01]  /*09a0*/  @!P3 IMAD.MOV.U32 R3, RZ, RZ, -0x800000 ;  /* 0xff800000ff03b424 */ /* 0x000fe200078e00ff */
        /* <DEDUP_REMOVED lines=10> */
.L_x_2333:
[----:B------:R-:W-:Y:S01]  /*0a50*/  ISETP.NE.U32.AND P0, PT, RZ, c[0x0][0x2b8], PT ;  /* 0x0000ae00ff007a0c */ /* 0x000fe20003f05070 */
        /* <DEDUP_REMOVED lines=9> */
[----:B------:R-:W-:-:S03]  /*0af0*/  PLOP3.LUT P1, PT, PT, PT, PT, 0x8, 0x0 ;  /* 0x000000000000781c */ /* 0x000fc60003f2e170 */
[C---:B------:R-:W-:Y:S02]  /*0b00*/  @P2 IMAD R0, R212.reuse, c[0x0][0x2cc], R0 ;  /* 0x0000b300d4002a24 */ /* 0x040fe400078e0200 */
[----:B-1----:R-:W-:-:S04]  /*0b10*/  @P2 IMAD.WIDE.U32 R6, R212, c[0x0][0x2c8], RZ ;  /* 0x0000b200d4062a25 */ /* 0x002fc800078e00ff */
[----:B------:R-:W-:Y:S01]  /*0b20*/  @P2 IMAD.IADD R0, R7, 0x1, R0 ;  /* 0x0000000107002824 */ /* 0x000fe200078e0200 */
[----:B------:R-:W-:-:S04]  /*0b30*/  @P2 LEA R215, P0, R6, c[0x0][0x2c0], 0x2 ;  /* 0x0000b00006d72a11 */ /* 0x000fc800078010ff */
[----:B------:R-:W-:-:S04]  /*0b40*/  @P2 SHF.L.U64.HI R0, R6, 0x2, R0 ;  /* 0x0000000206002819 */ /* 0x000fc80000010200 */
[----:B------:R-:W-:Y:S02]  /*0b50*/  @P2 IADD3.X R214, R0, c[0x0][0x2c4], RZ, P0, !PT ;  /* 0x0000b10000d62a10 */ /* 0x000fe400007fe4ff */
[C---:B------:R-:W-:Y:S02]  /*0b60*/  @P2 ISETP.NE.U32.AND P0, PT, R215.reuse, RZ, PT ;  /* 0x000000ffd700220c */ /* 0x040fe40003f05070 */
[-C--:B------:R-:W-:Y:S02]  /*0b70*/  LOP3.LUT R215, R215, R214.reuse, RZ, 0x3c, !PT ;  /* 0x000000d6d7d77212 */ /* 0x080fe400078e3cff */
[----:B------:R-:W-:Y:S02]  /*0b80*/  @P2 ISETP.NE.AND.EX P1, PT, R214, RZ, PT, P0 ;  /* 0x000000ffd600220c */ /* 0x000fe40003f25300 */
[----:B------:R-:W-:Y:S02]  /*0b90*/  LOP3.LUT R214, R215, R214, RZ, 0x3c, !PT ;  /* 0x000000d6d7d67212 */ /* 0x000fe400078e3cff */
[----:B------:R-:W-:-:S02]  /*0ba0*/  IABS R0, c[0x0][0x2d0] ;  /* 0x0000b40000007a13 */ /* 0x000fc40000000000 */
[----:B------:R-:W-:-:S07]  /*0bb0*/  LOP3.LUT R215, R215, R214, RZ, 0x3c, !PT ;  /* 0x000000d6d7d77212 */ /* 0x000fce00078e3cff */
        /* <DEDUP_REMOVED lines=25> */
[----:B------:R-:W-:-:S06]  /*0d50*/  IMAD.WIDE R4, R2, 0x4, R214 ;  /* 0x0000000402047825 */ /* 0x000fcc00078e02d6 */
[----:B------:R1:W2:Y:S01]  /*0d60*/  LDG.E R4, [R4.64] ;  /* 0x0000000604047981 */ /* 0x0002a2000c1e1900 */
[----:B------:R-:W-:Y:S01]  /*0d70*/  IABS R0, c[0x0][0x1c8] ;  /* 0x0000720000007a13 */ /* 0x000fe20000000000 */
[----:B------:R-:W-:-:S03]  /*0d80*/  IMAD.MOV R2, RZ, RZ, -R2 ;  /* 0x000000ffff027224 */ /* 0x000fc600078e0a02 */
[----:B------:R-:W3:Y:S01]  /*0d90*/  I2F.RP R8, R0 ;  /* 0x0000000000087306 */ /* 0x000ee20000209400 */
[----:B------:R-:W-:-:S05]  /*0da0*/  IMAD R36, R2, c[0x0][0x2d0], R36 ;  /* 0x0000b40002247a24 */ /* 0x000fca00078e0224 */
[----:B------:R-:W-:Y:S02]  /*0db0*/  SHF.R.S32.HI R2, RZ, 0x1f, R36 ;  /* 0x0000001fff027819 */ /* 0x000fe40000011424 */
[----:B---3--:R-:W3:Y:S02]  /*0dc0*/  MUFU.RCP R8, R8 ;  /* 0x0000000800087308 */ /* 0x008ee40000001000 */
[----:B---3--:R-:W-:-:S06]  /*0dd0*/  IADD3 R8, R8, 0xffffffe, RZ ;  /* 0x0ffffffe08087810 */ /* 0x008fcc0007ffe0ff */
        /* <DEDUP_REMOVED lines=13> */
[----:B------:R-:W-:Y:S01]  /*0eb0*/  ISETP.GE.U32.AND P2, PT, R5, R0, PT ;  /* 0x000000000500720c */ /* 0x000fe20003f46070 */
[----:B------:R-:W-:Y:S01]  /*0ec0*/  IMAD R5, R2, c[0x0][0x198], RZ ;  /* 0x0000660002057a24 */ /* 0x000fe200078e02ff */
[----:B------:R-:W-:-:S03]  /*0ed0*/  LOP3.LUT R0, R20, c[0x0][0x1c8], RZ, 0x3c, !PT ;  /* 0x0000720014007a12 */ /* 0x000fc600078e3cff */
[----:B------:R-:W-:Y:S01]  /*0ee0*/  IMAD R5, R36, c[0x0][0x19c], R5 ;  /* 0x0000670024057a24 */ /* 0x000fe200078e0205 */
        /* <DEDUP_REMOVED lines=15> */
[----:B------:R-:W-:-:S03]  /*0fe0*/  IADD3 R14, R11, R14, RZ ;  /* 0x0000000e0b0e7210 */ /* 0x000fc60007ffe0ff */
[----:B------:R-:W-:Y:S01]  /*0ff0*/  IMAD.MOV.U32 R22, RZ, RZ, R10 ;  /* 0x000000ffff167224 */ /* 0x000fe200078e000a */
[----:B------:R-:W-:Y:S01]  /*1000*/  IADD3 R9, R9, R5, RZ ;  /* 0x0000000509097210 */ /* 0x000fe20007ffe0ff */
[----:B------:R-:W-:-:S04]  /*1010*/  IMAD R5, R0, c[0x0][0x1b0], RZ ;  /* 0x00006c0000057a24 */ /* 0x000fc800078e02ff */
[----:B------:R-:W-:-:S04]  /*1020*/  IMAD.WIDE.U32 R8, R7, c[0x0][0x1b0], R8 ;  /* 0x00006c0007087a25 */ /* 0x000fc800078e0008 */
[----:B------:R-:W-:Y:S01]  /*1030*/  IMAD R5, R7, c[0x0][0x1b4], R5 ;  /* 0x00006d0007057a24 */ /* 0x000fe200078e0205 */
[----:B------:R-:W-:-:S03]  /*1040*/  MOV R24, R8 ;  /* 0x0000000800187202 */ /* 0x000fc60000000f00 */
[----:B------:R-:W-:Y:S01]  /*1050*/  IMAD.IADD R11, R9, 0x1, R5 ;  /* 0x00000001090b7824 */ /* 0x000fe200078e0205 */
[----:B------:R-:W-:Y:S05]  /*1060*/  BRA `(.L_x_2335) ;  /* 0x0000046000007947 */ /* 0x000fea0003800000 */
.L_x_2334:
        /* <DEDUP_REMOVED lines=16> */
.L_x_2336:
        /* <DEDUP_REMOVED lines=17> */
[----:B------:R-:W-:Y:S02]  /*1280*/  IMAD R2, R7, R2, R9 ;  /* 0x0000000207027224 */ /* 0x000fe400078e0209 */
[----:B------:R-:W-:-:S03]  /*1290*/  IMAD.MOV.U32 R9, RZ, RZ, R0 ;  /* 0x000000ffff097224 */ /* 0x000fc600078e0000 */
[----:B------:R-:W-:Y:S01]  /*12a0*/  ISETP.GT.U32.AND P0, PT, R7, R2, PT ;  /* 0x000000020700720c */ /* 0x000fe20003f04070 */
[----:B------:R-:W-:-:S12]  /*12b0*/  IMAD.WIDE.U32 R8, R36, c[0x0][0x198], R8 ;  /* 0x0000660024087a25 */ /* 0x000fd800078e0008 */
[-C--:B------:R-:W-:Y:S02]  /*12c0*/  @!P0 IADD3 R2, R2, -R7.reuse, RZ ;  /* 0x8000000702028210 */ /* 0x080fe40007ffe0ff */
[----:B------:R-:W-:Y:S02]  /*12d0*/  @!P0 IADD3 R6, R6, 0x1, RZ ;  /* 0x0000000106068810 */ /* 0x000fe40007ffe0ff */
[----:B------:R-:W-:Y:S02]  /*12e0*/  ISETP.GE.U32.AND P3, PT, R2, R7, PT ;  /* 0x000000070200720c */ /* 0x000fe40003f66070 */
[----:B------:R-:W-:Y:S02]  /*12f0*/  LOP3.LUT R2, R20, c[0x0][0x1c8], RZ, 0x3c, !PT ;  /* 0x0000720014027a12 */ /* 0x000fe400078e3cff */
[----:B------:R-:W-:Y:S02]  /*1300*/  ISETP.NE.AND P0, PT, RZ, c[0x0][0x1c8], PT ;  /* 0x00007200ff007a0c */ /* 0x000fe40003f05270 */
[----:B------:R-:W-:-:S02]  /*1310*/  ISETP.GE.AND P2, PT, R2, RZ, PT ;  /* 0x000000ff0200720c */ /* 0x000fc40003f46270 */
[----:B------:R-:W-:-:S05]  /*1320*/  SHF.R.S32.HI R2, RZ, 0x1f, R36 ;  /* 0x0000001fff027819 */ /* 0x000fca0000011424 */
[----:B------:R-:W-:-:S05]  /*1330*/  @P3 IADD3 R6, R6, 0x1, RZ ;  /* 0x0000000106063810 */ /* 0x000fca0007ffe0ff */
[----:B------:R-:W-:Y:S02]  /*1340*/  IMAD.MOV.U32 R7, RZ, RZ, R6 ;  /* 0x000000ffff077224 */ /* 0x000fe400078e0006 */
[----:B------:R-:W-:-:S03]  /*1350*/  IMAD R6, R2, c[0x0][0x198], RZ ;  /* 0x0000660002067a24 */ /* 0x000fc600078e02ff */
[----:B------:R-:W-:Y:S01]  /*1360*/  @!P2 IADD3 R7, -R7, RZ, RZ ;  /* 0x000000ff0707a210 */ /* 0x000fe20007ffe1ff */
[----:B------:R-:W-:Y:S01]  /*1370*/  IMAD R6, R36, c[0x0][0x19c], R6 ;  /* 0x0000670024067a24 */ /* 0x000fe200078e0206 */
[----:B------:R-:W-:-:S03]  /*1380*/  @!P0 LOP3.LUT R7, RZ, c[0x0][0x1c8], RZ, 0x33, !PT ;  /* 0x00007200ff078a12 */ /* 0x000fc600078e33ff */
[----:B------:R-:W-:Y:S01]  /*1390*/  IMAD.IADD R9, R9, 0x1, R6 ;  /* 0x0000000109097824 */ /* 0x000fe200078e0206 */
[----:B------:R-:W-:-:S03]  /*13a0*/  SHF.R.S32.HI R0, RZ, 0x1f, R7 ;  /* 0x0000001fff007819 */ /* 0x000fc60000011407 */
        /* <DEDUP_REMOVED lines=18> */
.L_x_2335:
[----:B------:R-:W-:Y:S01]  /*14d0*/  ISETP.NE.AND P0, PT, R15, -0x1, PT ;  /* 0xffffffff0f00780c */ /* 0x000fe20003f05270 */
[----:B------:R-:W-:Y:S01]  /*14e0*/  IMAD.IADD R208, R127, 0x1, -R140 ;  /* 0x000000017fd07824 */ /* 0x000fe200078e0a8c */
[----:B------:R-:W-:Y:S01]  /*14f0*/  SHF.R.S32.HI R16, RZ, 0x1f, R187 ;  /* 0x0000001fff107819 */ /* 0x000fe200000114bb */
[----:B------:R-:W-:Y:S01]  /*1500*/  IMAD R0, R0, c[0x0][0x1b8], RZ ;  /* 0x00006e0000007a24 */ /* 0x000fe200078e02ff */
[----:B------:R-:W-:Y:S01]  /*1510*/  SHF.R.S32.HI R21, RZ, 0x1f, R20 ;  /* 0x0000001fff157819 */ /* 0x000fe20000011414 */
[----:B------:R-:W-:Y:S01]  /*1520*/  BSSY B0, `(.L_x_2337) ;  /* 0x0000062000007945 */ /* 0x000fe20003800000 */
[CC--:B-----5:R-:W-:Y:S01]  /*1530*/  LEA.HI R4, R16.reuse, R187.reuse, RZ, 0x2 ;  /* 0x000000bb10047211 */ /* 0x0e0fe200078f10ff */
[----:B------:R-:W-:Y:S01]  /*1540*/  IMAD R0, R7, c[0x0][0x1bc], R0 ;  /* 0x00006f0007007a24 */ /* 0x000fe200078e0200 */
[----:B------:R-:W-:-:S02]  /*1550*/  LEA.HI R5, R16, R187, RZ, 0x3 ;  /* 0x000000bb10057211 */ /* 0x000fc400078f18ff */
[----:B------:R-:W-:Y:S02]  /*1560*/  LOP3.LUT R211, R4, 0xfffffffc, RZ, 0xc0, !PT ;  /* 0xfffffffc04d37812 */ /* 0x000fe400078ec0ff */
[----:B------:R-:W-:Y:S01]  /*1570*/  SHF.R.S32.HI R6, RZ, 0x3, R5 ;  /* 0x00000003ff067819 */ /* 0x000fe20000011405 */
[----:B------:R-:W-:Y:S01]  /*1580*/  @P0 IMAD.WIDE.U32 R18, R15, c[0x0][0x190], RZ ;  /* 0x000064000f120a25 */ /* 0x000fe200078e00ff */
[----:B------:R-:W-:Y:S02]  /*1590*/  @!P0 SHF.R.S32.HI R8, RZ, 0x1f, R212 ;  /* 0x0000001fff088819 */ /* 0x000fe400000114d4 */
[----:B------:R-:W-:Y:S01]  /*15a0*/  LEA.HI R9, R5, R6, RZ, 0x1 ;  /* 0x0000000605097211 */ /* 0x000fe200078f08ff */
[----:B------:R-:W-:Y:S01]  /*15b0*/  IMAD.IADD R211, R187, 0x1, -R211 ;  /* 0x00000001bbd37824 */ /* 0x000fe200078e0ad3 */
[----:B------:R-:W-:Y:S01]  /*15c0*/  LOP3.LUT R5, R5, 0xfffffff8, RZ, 0xc0, !PT ;  /* 0xfffffff805057812 */ /* 0x000fe200078ec0ff */
[----:B------:R-:W-:Y:S01]  /*15d0*/  @!P0 IMAD.WIDE.U32 R26, R212, c[0x0][0x178], RZ ;  /* 0x00005e00d41a8a25 */ /* 0x000fe200078e00ff */
[----:B------:R-:W-:-:S02]  /*15e0*/  LOP3.LUT R9, R9, 0xfffffffe, RZ, 0xc0, !PT ;  /* 0xfffffffe09097812 */ /* 0x000fc400078ec0ff */
[----:B------:R-:W-:Y:S01]  /*15f0*/  SHF.L.U32 R211, R211, 0x3, RZ ;  /* 0x00000003d3d37819 */ /* 0x000fe200000006ff */
[----:B------:R-:W-:Y:S02]  /*1600*/  @!P0 IMAD R8, R8, c[0x0][0x178], RZ ;  /* 0x00005e0008088a24 */ /* 0x000fe400078e02ff */
[----:B------:R-:W-:Y:S01]  /*1610*/  @P0 IMAD.MOV.U32 R10, RZ, RZ, R18 ;  /* 0x000000ffff0a0224 */ /* 0x000fe200078e0012 */
[----:B------:R-:W-:Y:S01]  /*1620*/  IADD3 R24, P3, R211, R24, RZ ;  /* 0x00000018d3187210 */ /* 0x000fe20007f7e0ff */
[----:B------:R-:W-:Y:S01]  /*1630*/  @!P0 IMAD R8, R212, c[0x0][0x17c], R8 ;  /* 0x00005f00d4088a24 */ /* 0x000fe200078e0208 */
[----:B------:R-:W-:Y:S01]  /*1640*/  SHF.R.S32.HI R17, RZ, 0x1f, R211 ;  /* 0x0000001fff117819 */ /* 0x000fe200000114d3 */
[----:B------:R-:W-:Y:S01]  /*1650*/  @!P0 IMAD.MOV.U32 R10, RZ, RZ, R26 ;  /* 0x000000ffff0a8224 */ /* 0x000fe200078e001a */
[----:B------:R-:W-:Y:S01]  /*1660*/  SHF.R.S32.HI R18, RZ, 0x2, R4 ;  /* 0x00000002ff127819 */ /* 0x000fe20000011404 */
[----:B------:R-:W-:Y:S01]  /*1670*/  @P0 IMAD R15, R15, c[0x0][0x194], R19 ;  /* 0x000065000f0f0a24 */ /* 0x000fe200078e0213 */
[----:B------:R-:W-:Y:S01]  /*1680*/  IADD3 R22, P2, R211, R22, RZ ;  /* 0x00000016d3167210 */ /* 0x000fe20007f5e0ff */
[----:B------:R-:W-:Y:S01]  /*1690*/  @!P0 IMAD.IADD R15, R27, 0x1, R8 ;  /* 0x000000011b0f8824 */ /* 0x000fe200078e0208 */
[----:B------:R-:W-:Y:S01]  /*16a0*/  IADD3 R10, P0, R211, R10, RZ ;  /* 0x0000000ad30a7210 */ /* 0x000fe20007f1e0ff */
[----:B------:R-:W-:Y:S01]  /*16b0*/  IMAD.IADD R8, R6, 0x1, -R9 ;  /* 0x0000000106087824 */ /* 0x000fe200078e0a09 */
[----:B------:R-:W-:Y:S01]  /*16c0*/  LEA.HI R210, R4, R18, RZ, 0x1 ;  /* 0x0000001204d27211 */ /* 0x000fe200078f08ff */
[----:B------:R-:W-:Y:S01]  /*16d0*/  IMAD.SHL.U32 R6, R6, 0x40, RZ ;  /* 0x0000004006067824 */ /* 0x000fe200078e00ff */
[----:B------:R-:W-:Y:S01]  /*16e0*/  SHF.R.S32.HI R19, RZ, 0x1f, R18 ;  /* 0x0000001fff137819 */ /* 0x000fe20000011412 */
[C---:B------:R-:W-:Y:S01]  /*16f0*/  IMAD.X R25, R17.reuse, 0x1, R11, P3 ;  /* 0x0000000111197824 */ /* 0x040fe200018e060b */
[----:B------:R-:W-:Y:S01]  /*1700*/  LOP3.LUT R210, R210, 0x7fffffe, RZ, 0xc0, !PT ;  /* 0x07fffffed2d27812 */ /* 0x000fe200078ec0ff */
[----:B------:R-:W-:Y:S01]  /*1710*/  IMAD.X R11, R17, 0x1, R15, P0 ;  /* 0x00000001110b7824 */ /* 0x000fe200000e060f */
[----:B------:R-:W-:Y:S01]  /*1720*/  LEA.HI R15, R16, R187, RZ, 0x4 ;  /* 0x000000bb100f7211 */ /* 0x000fe200078f20ff */
[----:B------:R-:W-:Y:S01]  /*1730*/  IMAD.IADD R5, R187, 0x1, -R5 ;  /* 0x00000001bb057824 */ /* 0x000fe200078e0a05 */
[----:B------:R-:W-:Y:S01]  /*1740*/  LOP3.LUT R6, R6, 0xc0, RZ, 0xc0, !PT ;  /* 0x000000c006067812 */ /* 0x000fe200078ec0ff */
[----:B------:R-:W-:Y:S01]  /*1750*/  IMAD.X R23, R17, 0x1, R14, P2 ;  /* 0x0000000111177824 */ /* 0x000fe200010e060e */
[----:B------:R-:W-:Y:S01]  /*1760*/  LOP3.LUT R125, R15, 0xfffffff0, RZ, 0xc0, !PT ;  /* 0xfffffff00f7d7812 */ /* 0x000fe200078ec0ff */
[----:B------:R-:W-:Y:S01]  /*1770*/  IMAD.WIDE.U32 R24, R18, c[0x0][0x198], R24 ;  /* 0x0000660012187a25 */ /* 0x000fe200078e0018 */
[----:B------:R-:W-:-:S02]  /*1780*/  LOP3.LUT R9, R6, 0x18, R211, 0xf8, !PT ;  /* 0x0000001806097812 */ /* 0x000fc400078ef8d3 */
[----:B------:R-:W-:Y:S01]  /*1790*/  SHF.R.U32.HI R6, RZ, 0x3, R6 ;  /* 0x00000003ff067819 */ /* 0x000fe20000011606 */
[----:B------:R-:W-:Y:S01]  /*17a0*/  IMAD.IADD R125, R187, 0x1, -R125 ;  /* 0x00000001bb7d7824 */ /* 0x000fe200078e0a7d */
[----:B------:R-:W-:Y:S01]  /*17b0*/  LEA.HI R4, R5, R5, RZ, 0x1 ;  /* 0x0000000505047211 */ /* 0x000fe200078f08ff */
[----:B------:R-:W-:Y:S01]  /*17c0*/  IMAD.WIDE.U32 R22, R7, c[0x0][0x1b8], R22 ;  /* 0x00006e0007167a25 */ /* 0x000fe200078e0016 */
[----:B------:R-:W-:Y:S02]  /*17d0*/  LEA.HI R16, R16, R187, RZ, 0x5 ;  /* 0x000000bb10107211 */ /* 0x000fe400078f28ff */
[----:B------:R-:W-:Y:S01]  /*17e0*/  LOP3.LUT R6, R9, R6, RZ, 0x3c, !PT ;  /* 0x0000000609067212 */ /* 0x000fe200078e3cff */
[----:B------:R-:W-:Y:S01]  /*17f0*/  IMAD.WIDE.U32 R10, R20, c[0x0][0x1a8], R10 ;  /* 0x00006a00140a7a25 */ /* 0x000fe200078e000a */
[----:B------:R-:W-:Y:S02]  /*1800*/  LOP3.LUT R9, R4, 0xfffffffe, RZ, 0xc0, !PT ;  /* 0xfffffffe04097812 */ /* 0x000fe400078ec0ff */
[----:B------:R-:W-:Y:S01]  /*1810*/  SHF.R.S32.HI R139, RZ, 0x5, R16 ;  /* 0x00000005ff8b7819 */ /* 0x000fe20000011410 */
[----:B------:R-:W-:Y:S01]  /*1820*/  IMAD.WIDE R12, R12, 0x40, R18 ;  /* 0x000000400c0c7825 */ /* 0x000fe200078e0212 */
[----:B------:R-:W-:-:S02]  /*1830*/  IADD3 R210, R18, -R210, RZ ;  /* 0x800000d212d27210 */ /* 0x000fc40007ffe0ff */
[----:B------:R-:W-:Y:S01]  /*1840*/  LEA.HI R126, R125, R125, RZ, 0x1 ;  /* 0x0000007d7d7e7211 */ /* 0x000fe200078f08ff */
[----:B------:R-:W-:Y:S01]  /*1850*/  IMAD.IADD R5, R5, 0x1, -R9 ;  /* 0x0000000105057824 */ /* 0x000fe200078e0a09 */
[----:B------:R-:W-:Y:S01]  /*1860*/  IADD3 R36, P0, R18, R36, RZ ;  /* 0x0000002412247210 */ /* 0x000fe20007f1e0ff */
[----:B------:R-:W-:Y:S01]  /*1870*/  IMAD R210, R139, 0x8, R210 ;  /* 0x000000088bd27824 */ /* 0x000fe200078e02d2 */
[----:B------:R-:W-:Y:S01]  /*1880*/  SHF.R.S32.HI R114, RZ, 0x1, R126 ;  /* 0x00000001ff727819 */ /* 0x000fe2000001147e */
[----:B------:R-:W-:Y:S01]  /*1890*/  IMAD.MOV.U32 R130, RZ, RZ, R24 ;  /* 0x000000ffff827224 */ /* 0x000fe200078e0018 */
[----:B------:R-:W-:Y:S01]  /*18a0*/  SHF.R.S32.HI R9, RZ, 0x1f, R126 ;  /* 0x0000001fff097819 */ /* 0x000fe2000001147e */
[----:B------:R-:W-:Y:S01]  /*18b0*/  IMAD.U32 R210, R210, 0x20, R6 ;  /* 0x00000020d2d27824 */ /* 0x000fe200078e0006 */
[----:B------:R-:W-:Y:S01]  /*18c0*/  IADD3 R23, R23, R0, RZ ;  /* 0x0000000017177210 */ /* 0x000fe20007ffe0ff */
[----:B------:R-:W-:Y:S01]  /*18d0*/  IMAD R6, R19, c[0x0][0x198], RZ ;  /* 0x0000660013067a24 */ /* 0x000fe200078e02ff */
[----:B------:R-:W-:Y:S01]  /*18e0*/  LEA.HI R9, R9, R114, RZ, 0x2 ;  /* 0x0000007209097211 */ /* 0x000fe200078f10ff */
[----:B------:R-:W-:Y:S01]  /*18f0*/  IMAD.X R2, R19, 0x1, R2, P0 ;  /* 0x0000000113027824 */ /* 0x000fe200000e0602 */
[C---:B------:R-:W-:Y:S01]  /*1900*/  ISETP.GE.AND P0, PT, R18.reuse, R208, PT ;  /* 0x000000d01200720c */ /* 0x040fe20003f06270 */
[----:B------:R-:W-:Y:S01]  /*1910*/  IMAD R6, R18, c[0x0][0x19c], R6 ;  /* 0x0000670012067a24 */ /* 0x000fe200078e0206 */
[----:B------:R-:W-:Y:S01]  /*1920*/  LOP3.LUT R9, R9, 0xfffffffc, RZ, 0xc0, !PT ;  /* 0xfffffffc09097812 */ /* 0x000fe200078ec0ff */
[----:B------:R-:W-:Y:S01]  /*1930*/  IMAD R2, R2, c[0x0][0x1a0], RZ ;  /* 0x0000680002027a24 */ /* 0x000fe200078e02ff */
[----:B------:R-:W-:Y:S01]  /*1940*/  LOP3.LUT R16, R16, 0xffffffe0, RZ, 0xc0, !PT ;  /* 0xffffffe010107812 */ /* 0x000fe200078ec0ff */
[----:B------:R-:W-:Y:S01]  /*1950*/  IMAD.IADD R128, R25, 0x1, R6 ;  /* 0x0000000119807824 */ /* 0x000fe200078e0206 */
[----:B------:R-:W-:Y:S01]  /*1960*/  SHF.R.S32.HI R4, RZ, 0x1, R4 ;  /* 0x00000001ff047819 */ /* 0x000fe20000011404 */
[----:B------:R-:W-:Y:S01]  /*1970*/  IMAD.IADD R114, R114, 0x1, -R9 ;  /* 0x0000000172727824 */ /* 0x000fe200078e0a09 */
[----:B------:R-:W-:Y:S01]  /*1980*/  IADD3 R16, -R16, R187, RZ ;  /* 0x000000bb10107210 */ /* 0x000fe20007ffe1ff */
[----:B------:R-:W-:-:S02]  /*1990*/  IMAD R6, R21, c[0x0][0x1a8], RZ ;  /* 0x00006a0015067a24 */ /* 0x000fc400078e02ff */
[----:B------:R-:W-:Y:S01]  /*19a0*/  IMAD R39, R36, c[0x0][0x1a4], R2 ;  /* 0x0000690024277a24 */ /* 0x000fe200078e0202 */
[----:B------:R-:W-:Y:S01]  /*19b0*/  LOP3.LUT P2, RZ, R114, 0x2, RZ, 0xc0, !PT ;  /* 0x0000000272ff7812 */ /* 0x000fe2000784c0ff */
[----:B------:R-:W-:Y:S02]  /*19c0*/  IMAD.MOV.U32 R0, RZ, RZ, 0x10 ;  /* 0x00000010ff007424 */ /* 0x000fe400078e00ff */
[----:B------:R-:W-:-:S03]  /*19d0*/  IMAD.WIDE.U32 R36, R36, c[0x0][0x1a0], R22 ;  /* 0x0000680024247a25 */ /* 0x000fc600078e0016 */
[----:B------:R-:W-:Y:S01]  /*19e0*/  SEL R0, R0, 0xfffffff0, !P2 ;  /* 0xfffffff000007807 */ /* 0x000fe20005000000 */
[----:B------:R-:W-:Y:S02]  /*19f0*/  IMAD R6, R20, c[0x0][0x1ac], R6 ;  /* 0x00006b0014067a24 */ /* 0x000fe400078e0206 */
        /* <DEDUP_REMOVED lines=20> */
.L_x_2338:
[----:B------:R-:W-:Y:S05]  /*1b40*/  BSYNC B0 ;  /* 0x0000000000007941 */ /* 0x000fea0003800000 */
.L_x_2337:
        /* <DEDUP_REMOVED lines=20> */
.L_x_2340:
[----:B------:R-:W-:Y:S05]  /*1c90*/  BSYNC B0 ;  /* 0x0000000000007941 */ /* 0x000fea0003800000 */
.L_x_2339:
[----:B------:R-:W-:Y:S01]  /*1ca0*/  IADD3 R188, R3, -0x1, RZ ;  /* 0xffffffff03bc7810 */ /* 0x000fe20007ffe0ff */
[----:B------:R-:W-:Y:S04]  /*1cb0*/  BSSY B0, `(.L_x_2341) ;  /* 0x0000010000007945 */ /* 0x000fe80003800000 */
[----:B------:R-:W-:-:S04]  /*1cc0*/  IMAD.SHL.U32 R113, R188, 0x100, RZ ;  /* 0x00000100bc717824 */ /* 0x000fc800078e00ff */
[----:B----4-:R-:W-:-:S05]  /*1cd0*/  IMAD.IADD R6, R38, 0x1, -R113 ;  /* 0x0000000126067824 */ /* 0x010fca00078e0a71 */
        /* <DEDUP_REMOVED lines=13> */
.L_x_2342:
[----:B------:R-:W-:Y:S05]  /*1db0*/  BSYNC B0 ;  /* 0x0000000000007941 */ /* 0x000fea0003800000 */
.L_x_2341:
        /* <DEDUP_REMOVED lines=16> */
.L_x_2344:
[----:B------:R-:W-:Y:S05]  /*1ec0*/  BSYNC B0 ;  /* 0x0000000000007941 */ /* 0x000fea0003800000 */
.L_x_2343:
        /* <DEDUP_REMOVED lines=17> */
.L_x_2346:
[----:B------:R-:W-:Y:S05]  /*1fe0*/  BSYNC B0 ;  /* 0x0000000000007941 */ /* 0x000fea0003800000 */
.L_x_2345:
        /* <DEDUP_REMOVED lines=20> */
.L_x_2348:
[----:B------:R-:W-:Y:S05]  /*2130*/  BSYNC B0 ;  /* 0x0000000000007941 */ /* 0x000fea0003800000 */
.L_x_2347:
        /* <DEDUP_REMOVED lines=17> */
.L_x_2350:
[----:B------:R-:W-:Y:S05]  /*2250*/  BSYNC B0 ;  /* 0x0000000000007941 */ /* 0x000fea0003800000 */
.L_x_2349:
        /* <DEDUP_REMOVED lines=20> */
.L_x_2352:
[----:B------:R-:W-:Y:S05]  /*23a0*/  BSYNC B0 ;  /* 0x0000000000007941 */ /* 0x000fea0003800000 */
.L_x_2351:
        /* <DEDUP_REMOVED lines=20> */
.L_x_2354:
[----:B------:R-:W-:Y:S05]  /*24f0*/  BSYNC B0 ;  /* 0x0000000000007941 */ /* 0x000fea0003800000 */
.L_x_2353:
        /* <DEDUP_REMOVED lines=20> */
.L_x_2356:
[----:B------:R-:W-:Y:S05]  /*2640*/  BSYNC B0 ;  /* 0x0000000000007941 */ /* 0x000fea0003800000 */
.L_x_2355:
        /* <DEDUP_REMOVED lines=32> */
.L_x_2358:
[----:B-1----:R-:W-:Y:S05]  /*2850*/  BSYNC B0 ;  /* 0x0000000000007941 */ /* 0x002fea0003800000 */
.L_x_2357:
        /* <DEDUP_REMOVED lines=15> */
.L_x_2360:
[----:B------:R-:W-:Y:S05]  /*2950*/  BSYNC B0 ;  /* 0x0000000000007941 */ /* 0x000fea0003800000 */
.L_x_2359:
        /* <DEDUP_REMOVED lines=15> */
.L_x_2362:
[----:B------:R-:W-:Y:S05]  /*2a50*/  BSYNC B0 ;  /* 0x0000000000007941 */ /* 0x000fea0003800000 */
.L_x_2361:
        /* <DEDUP_REMOVED lines=18> */
.L_x_2364:
[----:B------:R-:W-:Y:S05]  /*2b80*/  BSYNC B0 ;  /* 0x0000000000007941 */ /* 0x000fea0003800000 */
.L_x_2363:
        /* <DEDUP_REMOVED lines=15> */
.L_x_2366:
[----:B------:R-:W-:Y:S05]  /*2c80*/  BSYNC B0 ;  /* 0x0000000000007941 */ /* 0x000fea0003800000 */
.L_x_2365:
        /* <DEDUP_REMOVED lines=18> */
.L_x_2368:
[----:B------:R-:W-:Y:S05]  /*2db0*/  BSYNC B0 ;  /* 0x0000000000007941 */ /* 0x000fea0003800000 */
.L_x_2367:
        /* <DEDUP_REMOVED lines=18> */
.L_x_2370:
[----:B------:R-:W-:Y:S05]  /*2ee0*/  BSYNC B0 ;  /* 0x0000000000007941 */ /* 0x000fea0003800000 */
.L_x_2369:
[----:B------:R-:W-:Y:S01]  /*2ef0*/  ISETP.GE.AND P0, PT, R7, R6, PT ;  /* 0x000000060700720c */ /* 0x000fe20003f06270 */
[----:B------:R-:W-:Y:S01]  /*2f00*/  BSSY B0, `(.L_x_2371) ;  /* 0x0000015000007945 */ /* 0x000fe20003800000 */
[----:B------:R-:W-:Y:S02]  /*2f10*/  SHF.R.S32.HI R213, RZ, 0x1f, R16 ;  /* 0x0000001fffd57819 */ /* 0x000fe40000011410 */
[----:B-1----:R-:W-:Y:S02]  /*2f20*/  SHF.R.S32.HI R10, RZ, 0x4, R15 ;  /* 0x00000004ff0a7819 */ /* 0x002fe4000001140f */
        /* <DEDUP_REMOVED lines=18> */
.L_x_2372:
[----:B------:R-:W-:Y:S05]  /*3050*/  BSYNC B0 ;  /* 0x0000000000007941 */ /* 0x000fea0003800000 */
.L_x_2371:
[----:B------:R-:W-:Y:S01]  /*3060*/  LOP3.LUT R126, R126, 0x7fffffe, RZ, 0xc0, !PT ;  /* 0x07fffffe7e7e7812 */ /* 0x000fe200078ec0ff */
[----:B------:R-:W-:Y:S01]  /*3070*/  IMAD.SHL.U32 R114, R114, 0x40, RZ ;  /* 0x0000004072727824 */ /* 0x000fe200078e00ff */
[----:B-1----:R-:W-:Y:S01]  /*3080*/  LEA.HI R6, R10, R10, RZ, 0x1 ;  /* 0x0000000a0a067211 */ /* 0x002fe200078f08ff */
        /* <DEDUP_REMOVED lines=13> */
[----:B------:R-:W-:Y:S01]  /*3160*/  LOP3.LUT R187, R187, 0x6, RZ, 0xc0, !PT ;  /* 0x00000006bbbb7812 */ /* 0x000fe200078ec0ff */
[----:B------:R-:W-:Y:S01]  /*3170*/  IMAD R5, R10, 0x8, R5 ;  /* 0x000000080a057824 */ /* 0x000fe200078e0205 */
[----:B------:R-:W-:Y:S01]  /*3180*/  LOP3.LUT R125, R125, 0xffffff00, RZ, 0xc0, !PT ;  /* 0xffffff007d7d7812 */ /* 0x000fe200078ec0ff */
[----:B------:R-:W0:Y:S01]  /*3190*/  LDGDEPBAR ;  /* 0x00000000000079af */ /* 0x000e220000000000 */
[----:B------:R-:W-:Y:S01]  /*31a0*/  LOP3.LUT R9, R114, 0x8, R9, 0xf8, !PT ;  /* 0x0000000872097812 */ /* 0x000fe200078ef809 */
[----:B------:R-:W-:Y:S01]  /*31b0*/  IMAD.IADD R113, R113, 0x1, R187 ;  /* 0x0000000171717824 */ /* 0x000fe200078e02bb */
[----:B------:R-:W-:Y:S01]  /*31c0*/  LOP3.LUT R8, R7, 0x8, R8, 0xf8, !PT ;  /* 0x0000000807087812 */ /* 0x000fe200078ef808 */
[----:B------:R-:W-:Y:S01]  /*31d0*/  IMAD R6, R139, 0x200, R125 ;  /* 0x000002008b067824 */ /* 0x000fe200078e027d */
[----:B------:R-:W-:Y:S01]  /*31e0*/  SHF.R.U32.HI R114, RZ, 0x3, R114 ;  /* 0x00000003ff727819 */ /* 0x000fe20000011672 */
[----:B------:R-:W-:Y:S01]  /*31f0*/  I2F R69, R113 ;  /* 0x0000007100457306 */ /* 0x000fe20000201400 */
[----:B------:R-:W-:Y:S01]  /*3200*/  SHF.R.U32.HI R7, RZ, 0x3, R7 ;  /* 0x00000003ff077819 */ /* 0x000fe20000011607 */
[C---:B------:R-:W-:Y:S01]  /*3210*/  IMAD R6, R126.reuse, 0x20, R6 ;  /* 0x000000207e067824 */ /* 0x040fe200078e0206 */
[----:B------:R-:W-:Y:S01]  /*3220*/  LOP3.LUT R114, R9, R114, RZ, 0x3c, !PT ;  /* 0x0000007209727212 */ /* 0x000fe200078e3cff */
[----:B------:R-:W-:Y:S01]  /*3230*/  IMAD R204, R126, 0x20, R125 ;  /* 0x000000207ecc7824 */ /* 0x000fe200078e027d */
[----:B------:R-:W-:Y:S01]  /*3240*/  LOP3.LUT R7, R8, R7, RZ, 0x3c, !PT ;  /* 0x0000000708077212 */ /* 0x000fe200078e3cff */
[----:B------:R-:W-:Y:S01]  /*3250*/  ULDC.64 UR6, c[0x0][0x118] ;  /* 0x0000460000067ab9 */ /* 0x000fe20000000a00 */
[C---:B------:R-:W-:Y:S01]  /*3260*/  IADD3 R112, R113.reuse, 0x1, RZ ;  /* 0x0000000171707810 */ /* 0x040fe20007ffe0ff */
[----:B------:R-:W-:Y:S01]  /*3270*/  IMAD.IADD R166, R114, 0x1, R6 ;  /* 0x0000000172a67824 */ /* 0x000fe200078e0206 */
[----:B------:R-:W-:Y:S01]  /*3280*/  IADD3 R110, R113, 0x8, RZ ;  /* 0x00000008716e7810 */ /* 0x000fe20007ffe0ff */
[----:B------:R-:W-:Y:S01]  /*3290*/  IMAD.U32 R164, R5, 0x20, R7 ;  /* 0x0000002005a47824 */ /* 0x000fe200078e0007 */
[----:B------:R-:W-:Y:S01]  /*32a0*/  I2F R111, R112 ;  /* 0x00000070006f7306 */ /* 0x000fe20000201400 */
[----:B------:R-:W-:Y:S01]  /*32b0*/  IMAD.SHL.U32 R166, R166, 0x2, RZ ;  /* 0x00000002a6a67824 */ /* 0x000fe200078e00ff */
[C---:B------:R-:W-:Y:S01]  /*32c0*/  IADD3 R108, R113.reuse, 0x9, RZ ;  /* 0x00000009716c7810 */ /* 0x040fe20007ffe0ff */
[----:B------:R-:W-:Y:S01]  /*32d0*/  IMAD.SHL.U32 R164, R164, 0x2, RZ ;  /* 0x00000002a4a47824 */ /* 0x000fe200078e00ff */
[C---:B------:R-:W-:Y:S01]  /*32e0*/  IADD3 R104, R113.reuse, 0x11, RZ ;  /* 0x0000001171687810 */ /* 0x040fe20007ffe0ff */
[----:B------:R-:W-:Y:S01]  /*32f0*/  IMAD R165, R0, 0x2, R166 ;  /* 0x0000000200a57824 */ /* 0x000fe200078e02a6 */
[----:B------:R-:W-:Y:S01]  /*3300*/  LDSM.16.M88.4 R8, [R166] ;  /* 0x00000000a608783b */ /* 0x000fe20000000200 */
[C---:B------:R-:W-:Y:S01]  /*3310*/  IADD3 R98, R113.reuse, 0x20, RZ ;  /* 0x0000002071627810 */ /* 0x040fe20007ffe0ff */
[----:B------:R-:W-:Y:S01]  /*3320*/  I2F R48, R112 ;  /* 0x0000007000307306 */ /* 0x000fe20000201400 */
[C---:B------:R-:W-:Y:S01]  /*3330*/  IADD3 R4, R164.reuse, 0x1000, RZ ;  /* 0x00001000a4047810 */ /* 0x040fe20007ffe0ff */
[----:B------:R-:W1:Y:S01]  /*3340*/  LDSM.16.M88.4 R16, [R164+0x1000] ;  /* 0x00100000a410783b */ /* 0x000e620000000200 */
[----:B------:R-:W-:Y:S01]  /*3350*/  IADD3 R163, R164, 0x1020, RZ ;  /* 0x00001020a4a37810 */ /* 0x000fe20007ffe0ff */
[----:B------:R-:W-:Y:S01]  /*3360*/  IMAD.IADD R204, R114, 0x1, R204 ;  /* 0x0000000172cc7824 */ /* 0x000fe200078e02cc */
[----:B------:R-:W-:Y:S01]  /*3370*/  @P0 IADD3 R163, R4, -0x20, RZ ;  /* 0xffffffe004a30810 */ /* 0x000fe20007ffe0ff */
[----:B------:R-:W5:Y:S01]  /*3380*/  LDSM.16.M88.4 R28, [R164+0x1400] ;  /* 0x00140000a41c783b */ /* 0x000f620000000200 */
[C---:B------:R-:W-:Y:S01]  /*3390*/  IADD3 R106, R113.reuse, 0x10, RZ ;  /* 0x00000010716a7810 */ /* 0x040fe20007ffe0ff */
[----:B------:R-:W-:Y:S01]  /*33a0*/  I2F R109, R110 ;  /* 0x0000006e006d7306 */ /* 0x000fe20000201400 */
[C---:B------:R-:W-:Y:S01]  /*33b0*/  IADD3 R102, R113.reuse, 0x18, RZ ;  /* 0x0000001871667810 */ /* 0x040fe20007ffe0ff */
[----:B------:R-:W-:Y:S01]  /*33c0*/  LDSM.16.M88.4 R32, [R163] ;  /* 0x00000000a320783b */ /* 0x000fe20000000200 */
[----:B------:R-:W-:-:S02]  /*33d0*/  IADD3 R92, R113, 0x29, RZ ;  /* 0x00000029715c7810 */ /* 0x000fc40007ffe0ff */
[C---:B------:R-:W-:Y:S01]  /*33e0*/  IADD3 R86, R113.reuse, 0x38, RZ ;  /* 0x0000003871567810 */ /* 0x040fe20007ffe0ff */
[----:B------:R-:W2:Y:S01]  /*33f0*/  LDSM.16.M88.4 R4, [R165] ;  /* 0x00000000a504783b */ /* 0x000ea20000000200 */
[C---:B------:R-:W-:Y:S01]  /*3400*/  IADD3 R96, R113.reuse, 0x21, RZ ;  /* 0x0000002171607810 */ /* 0x040fe20007ffe0ff */
[----:B------:R-:W-:Y:S01]  /*3410*/  I2F R68, R110 ;  /* 0x0000006e00447306 */ /* 0x000fe20000201400 */
[C---:B------:R-:W-:Y:S01]  /*3420*/  IADD3 R100, R113.reuse, 0x19, RZ ;  /* 0x0000001971647810 */ /* 0x040fe20007ffe0ff */
[----:B------:R-:W3:Y:S01]  /*3430*/  LDSM.16.M88.4 R40, [R163+0x400] ;  /* 0x00040000a328783b */ /* 0x000ee20000000200 */
[C---:B------:R-:W-:Y:S02]  /*3440*/  IADD3 R80, R113.reuse, 0x41, RZ ;  /* 0x0000004171507810 */ /* 0x040fe40007ffe0ff */
[C---:B------:R-:W-:Y:S01]  /*3450*/  IADD3 R90, R113.reuse, 0x30, RZ ;  /* 0x00000030715a7810 */ /* 0x040fe20007ffe0ff */
[----:B------:R-:W4:Y:S01]  /*3460*/  LDSM.16.M88.4 R20, [R164+0x1800] ;  /* 0x00180000a414783b */ /* 0x000f220000000200 */
[C---:B------:R-:W-:Y:S01]  /*3470*/  IADD3 R94, R113.reuse, 0x28, RZ ;  /* 0x00000028715e7810 */ /* 0x040fe20007ffe0ff */
[----:B------:R-:W-:Y:S01]  /*3480*/  I2F R107, R108 ;  /* 0x0000006c006b7306 */ /* 0x000fe20000201400 */
[----:B------:R-:W-:-:S02]  /*3490*/  IADD3 R78, R113, 0x48, RZ ;  /* 0x00000048714e7810 */ /* 0x000fc40007ffe0ff */
[C---:B------:R-:W-:Y:S02]  /*34a0*/  IADD3 R88, R113.reuse, 0x31, RZ ;  /* 0x0000003171587810 */ /* 0x040fe40007ffe0ff */
[C---:B------:R-:W-:Y:S02]  /*34b0*/  IADD3 R84, R113.reuse, 0x39, RZ ;  /* 0x0000003971547810 */ /* 0x040fe40007ffe0ff */
[C---:B------:R-:W-:Y:S01]  /*34c0*/  IADD3 R82, R113.reuse, 0x40, RZ ;  /* 0x0000004071527810 */ /* 0x040fe20007ffe0ff */
[----:B------:R-:W-:Y:S01]  /*34d0*/  I2F R67, R108 ;  /* 0x0000006c00437306 */ /* 0x000fe20000201400 */
[C---:B------:R-:W-:Y:S02]  /*34e0*/  IADD3 R76, R113.reuse, 0x49, RZ ;  /* 0x00000049714c7810 */ /* 0x040fe40007ffe0ff */
[C---:B------:R-:W-:Y:S02]  /*34f0*/  IADD3 R74, R113.reuse, 0x50, RZ ;  /* 0x00000050714a7810 */ /* 0x040fe40007ffe0ff */
[----:B------:R-:W-:-:S02]  /*3500*/  IADD3 R72, R113, 0x51, RZ ;  /* 0x0000005171487810 */ /* 0x000fc40007ffe0ff */
[C---:B------:R-:W-:Y:S01]  /*3510*/  IADD3 R70, R113.reuse, 0x58, RZ ;  /* 0x0000005871467810 */ /* 0x040fe20007ffe0ff */
[----:B------:R-:W-:Y:S01]  /*3520*/  I2F R65, R104 ;  /* 0x0000006800417306 */ /* 0x000fe20000201400 */
[C---:B------:R-:W-:Y:S01]  /*3530*/  IADD3 R123, R113.reuse, 0x59, RZ ;  /* 0x00000059717b7810 */ /* 0x040fe20007ffe0ff */
[C---:B-1----:R-:W-:Y:S01]  /*3540*/  HMMA.16816.F32.BF16 R12, R8.reuse, R16, RZ ;  /* 0x00000010080c723c */ /* 0x042fe200000418ff */
[C---:B------:R-:W-:Y:S02]  /*3550*/  IADD3 R121, R113.reuse, 0x60, RZ ;  /* 0x0000006071797810 */ /* 0x040fe40007ffe0ff */
[C---:B------:R-:W-:Y:S02]  /*3560*/  IADD3 R119, R113.reuse, 0x61, RZ ;  /* 0x0000006171777810 */ /* 0x040fe40007ffe0ff */
[C---:B------:R-:W-:Y:S01]  /*3570*/  IADD3 R136, R113.reuse, 0x68, RZ ;  /* 0x0000006871887810 */ /* 0x040fe20007ffe0ff */
[----:B------:R-:W-:Y:S01]  /*3580*/  I2F R103, R104 ;  /* 0x0000006800677306 */ /* 0x000fe20000201400 */
[C---:B------:R-:W-:Y:S01]  /*3590*/  IADD3 R134, R113.reuse, 0x69, RZ ;  /* 0x0000006971867810 */ /* 0x040fe20007ffe0ff */
[----:B------:R-:W-:Y:S01]  /*35a0*/  HMMA.16816.F32.BF16 R16, R8, R18, RZ ;  /* 0x000000120810723c */ /* 0x000fe200000418ff */
[----:B------:R-:W-:-:S02]  /*35b0*/  IADD3 R138, R113, 0x70, RZ ;  /* 0x00000070718a7810 */ /* 0x000fc40007ffe0ff */
[C---:B------:R-:W-:Y:S02]  /*35c0*/  IADD3 R146, R113.reuse, 0x78, RZ ;  /* 0x0000007871927810 */ /* 0x040fe40007ffe0ff */
[C---:B------:R-:W-:Y:S01]  /*35d0*/  IADD3 R252, R113.reuse, 0x79, RZ ;  /* 0x0000007971fc7810 */ /* 0x040fe20007ffe0ff */
[----:B------:R-:W-:Y:S01]  /*35e0*/  I2F R62, R98 ;  /* 0x00000062003e7306 */ /* 0x000fe20000201400 */
[----:B------:R-:W-:Y:S01]  /*35f0*/  IADD3 R143, R113, 0x71, RZ ;  /* 0x00000071718f7810 */ /* 0x000fe20007ffe0ff */
[C---:B--2--5:R-:W-:Y:S06]  /*3600*/  HMMA.16816.F32.BF16 R24, R8.reuse, R28, RZ ;  /* 0x0000001c0818723c */ /* 0x064fec00000418ff */
[----:B------:R-:W-:Y:S02]  /*3610*/  I2F R105, R106 ;  /* 0x0000006a00697306 */ /* 0x000fe40000201400 */
[----:B------:R-:W-:Y:S06]  /*3620*/  HMMA.16816.F32.BF16 R28, R8, R30, RZ ;  /* 0x0000001e081c723c */ /* 0x000fec00000418ff */
[----:B------:R-:W-:Y:S02]  /*3630*/  I2F R101, R102 ;  /* 0x0000006600657306 */ /* 0x000fe40000201400 */
[C---:B------:R-:W-:Y:S06]  /*3640*/  HMMA.16816.F32.BF16 R16, R4.reuse, R34, R16 ;  /* 0x000000220410723c */ /* 0x040fec0000041810 */
[----:B------:R-:W-:Y:S02]  /*3650*/  I2F R97, R98 ;  /* 0x0000006200617306 */ /* 0x000fe40000201400 */
[C---:B---3--:R-:W-:Y:S06]  /*3660*/  HMMA.16816.F32.BF16 R24, R4.reuse, R40, R24 ;  /* 0x000000280418723c */ /* 0x048fec0000041818 */
[----:B------:R-:W-:Y:S02]  /*3670*/  I2F R59, R92 ;  /* 0x0000005c003b7306 */ /* 0x000fe40000201400 */
[C---:B------:R-:W-:Y:S01]  /*3680*/  HMMA.16816.F32.BF16 R12, R4.reuse, R32, R12 ;  /* 0x00000020040c723c */ /* 0x040fe2000004180c */
[----:B------:R-:W1:Y:S05]  /*3690*/  LDSM.16.M88.4 R32, [R163+0x800] ;  /* 0x00080000a320783b */ /* 0x000e6a0000000200 */
[----:B------:R-:W-:Y:S02]  /*36a0*/  I2F R66, R106 ;  /* 0x0000006a00427306 */ /* 0x000fe40000201400 */
[----:B------:R-:W-:Y:S01]  /*36b0*/  FMUL.FTZ R16, R16, c[0x0][0x2ec] ;  /* 0x0000bb0010107a20 */ /* 0x000fe20000410000 */
[----:B------:R-:W-:Y:S01]  /*36c0*/  HMMA.16816.F32.BF16 R28, R4, R42, R28 ;  /* 0x0000002a041c723c */ /* 0x000fe2000004181c */
[----:B------:R-:W-:-:S02]  /*36d0*/  FMUL.FTZ R17, R17, c[0x0][0x2ec] ;  /* 0x0000bb0011117a20 */ /* 0x000fc40000410000 */
[----:B------:R-:W-:Y:S02]  /*36e0*/  FMUL.FTZ R18, R18, c[0x0][0x2ec] ;  /* 0x0000bb0012127a20 */ /* 0x000fe40000410000 */
[----:B------:R-:W-:Y:S01]  /*36f0*/  FMUL.FTZ R19, R19, c[0x0][0x2ec] ;  /* 0x0000bb0013137a20 */ /* 0x000fe20000410000 */
[----:B------:R-:W2:Y:S01]  /*3700*/  MUFU.TANH R147, R16 ;  /* 0x0000001000937308 */ /* 0x000ea20000002400 */
[----:B------:R-:W-:Y:S01]  /*3710*/  FMUL.FTZ R24, R24, c[0x0][0x2ec] ;  /* 0x0000bb0018187a20 */ /* 0x000fe20000410000 */
[C---:B----4-:R-:W-:Y:S01]  /*3720*/  HMMA.16816.F32.BF16 R44, R8.reuse, R20, RZ ;  /* 0x00000014082c723c */ /* 0x050fe200000418ff */
[----:B------:R-:W-:Y:S02]  /*3730*/  FMUL.FTZ R25, R25, c[0x0][0x2ec] ;  /* 0x0000bb0019197a20 */ /* 0x000fe40000410000 */
[----:B------:R-:W-:Y:S02]  /*3740*/  FMUL.FTZ R26, R26, c[0x0][0x2ec] ;  /* 0x0000bb001a1a7a20 */ /* 0x000fe40000410000 */
[----:B------:R-:W-:Y:S01]  /*3750*/  FMUL.FTZ R27, R27, c[0x0][0x2ec] ;  /* 0x0000bb001b1b7a20 */ /* 0x000fe20000410000 */
[----:B------:R-:W3:Y:S01]  /*3760*/  MUFU.TANH R148, R17 ;  /* 0x0000001100947308 */ /* 0x000ee20000002400 */
[----:B------:R-:W-:Y:S01]  /*3770*/  FMUL.FTZ R13, R13, c[0x0][0x2ec] ;  /* 0x0000bb000d0d7a20 */ /* 0x000fe20000410000 */
[----:B------:R-:W-:Y:S01]  /*3780*/  HMMA.16816.F32.BF16 R20, R8, R22, RZ ;  /* 0x000000160814723c */ /* 0x000fe200000418ff */
[----:B------:R-:W-:-:S02]  /*3790*/  FMUL.FTZ R15, R15, c[0x0][0x2ec] ;  /* 0x0000bb000f0f7a20 */ /* 0x000fc40000410000 */
[----:B------:R-:W-:-:S03]  /*37a0*/  FMUL.FTZ R14, R14, c[0x0][0x2ec] ;  /* 0x0000bb000e0e7a20 */ /* 0x000fc60000410000 */
[----:B------:R-:W-:Y:S01]  /*37b0*/  MUFU.TANH R149, R18 ;  /* 0x0000001200957308 */ /* 0x000fe20000002400 */
[----:B--2---:R-:W-:Y:S02]  /*37c0*/  FFMA.FTZ R109, R167, R109, R147 ;  /* 0x0000006da76d7223 */ /* 0x004fe40000010093 */
[----:B------:R-:W-:Y:S02]  /*37d0*/  FMUL.FTZ R28, R28, c[0x0][0x2ec] ;  /* 0x0000bb001c1c7a20 */ /* 0x000fe40000410000 */
[----:B------:R-:W-:Y:S02]  /*37e0*/  FMUL.FTZ R29, R29, c[0x0][0x2ec] ;  /* 0x0000bb001d1d7a20 */ /* 0x000fe40000410000 */
[----:B------:R-:W-:Y:S01]  /*37f0*/  FMUL.FTZ R30, R30, c[0x0][0x2ec] ;  /* 0x0000bb001e1e7a20 */ /* 0x000fe20000410000 */
[----:B------:R2:W-:Y:S01]  /*3800*/  MUFU.TANH R150, R19 ;  /* 0x0000001300967308 */ /* 0x0005e20000002400 */
[----:B------:R-:W-:Y:S01]  /*3810*/  FMUL.FTZ R31, R31, c[0x0][0x2ec] ;  /* 0x0000bb001f1f7a20 */ /* 0x000fe20000410000 */
[----:B-1----:R-:W-:Y:S01]  /*3820*/  HMMA.16816.F32.BF16 R44, R4, R32, R44 ;  /* 0x00000020042c723c */ /* 0x002fe2000004182c */
[----:B---3--:R-:W-:Y:S01]  /*3830*/  FFMA.FTZ R107, R167, R107, R148 ;  /* 0x0000006ba76b7223 */ /* 0x008fe20000010094 */
[----:B------:R-:W-:-:S04]  /*3840*/  IADD3 R148, R113, 0xb0, RZ ;  /* 0x000000b071947810 */ /* 0x000fc80007ffe0ff */
[----:B------:R-:W-:Y:S02]  /*3850*/  MUFU.TANH R151, R24 ;  /* 0x0000001800977308 */ /* 0x000fe40000002400 */
[----:B------:R-:W-:Y:S01]  /*3860*/  HMMA.16816.F32.BF16 R20, R4, R34, R20 ;  /* 0x000000220414723c */ /* 0x000fe20000041814 */
[----:B------:R-:W-:Y:S04]  /*3870*/  LDSM.16.M88.4 R32, [R163+0x1000] ;  /* 0x00100000a320783b */ /* 0x000fe80000000200 */
[----:B--2---:R-:W1:Y:S01]  /*3880*/  LDSM.16.M88.4 R16, [R164+0x1c00] ;  /* 0x001c0000a410783b */ /* 0x004e620000000200 */
[----:B------:R-:W2:Y:S08]  /*3890*/  MUFU.TANH R152, R25 ;  /* 0x0000001900987308 */ /* 0x000eb00000002400 */
[----:B------:R-:W-:Y:S02]  /*38a0*/  MUFU.TANH R153, R26 ;  /* 0x0000001a00997308 */ /* 0x000fe40000002400 */
[----:B------:R-:W-:-:S02]  /*38b0*/  FMUL.FTZ R44, R44, c[0x0][0x2ec] ;  /* 0x0000bb002c2c7a20 */ /* 0x000fc40000410000 */
[----:B------:R-:W-:Y:S02]  /*38c0*/  FMUL.FTZ R45, R45, c[0x0][0x2ec] ;  /* 0x0000bb002d2d7a20 */ /* 0x000fe40000410000 */
[----:B------:R-:W-:Y:S02]  /*38d0*/  FMUL.FTZ R46, R46, c[0x0][0x2ec] ;  /* 0x0000bb002e2e7a20 */ /* 0x000fe40000410000 */
[----:B------:R-:W-:Y:S01]  /*38e0*/  FMUL.FTZ R47, R47, c[0x0][0x2ec] ;  /* 0x0000bb002f2f7a20 */ /* 0x000fe20000410000 */
[----:B------:R3:W4:Y:S01]  /*38f0*/  MUFU.TANH R154, R27 ;  /* 0x0000001b009a7308 */ /* 0x0007220000002400 */
[----:B------:R-:W-:Y:S02]  /*3900*/  FMUL.FTZ R20, R20, c[0x0][0x2ec] ;  /* 0x0000bb0014147a20 */ /* 0x000fe40000410000 */
[----:B------:R-:W-:Y:S02]  /*3910*/  FMUL.FTZ R21, R21, c[0x0][0x2ec] ;  /* 0x0000bb0015157a20 */ /* 0x000fe40000410000 */
[----:B------:R-:W-:-:S02]  /*3920*/  FMUL.FTZ R22, R22, c[0x0][0x2ec] ;  /* 0x0000bb0016167a20 */ /* 0x000fc40000410000 */
[----:B------:R-:W-:Y:S01]  /*3930*/  FMUL.FTZ R23, R23, c[0x0][0x2ec] ;  /* 0x0000bb0017177a20 */ /* 0x000fe20000410000 */
[----:B------:R-:W5:Y:S01]  /*3940*/  MUFU.TANH R156, R28 ;  /* 0x0000001c009c7308 */ /* 0x000f620000002400 */
[C---:B--2---:R-:W-:Y:S01]  /*3950*/  FFMA.FTZ R152, R167.reuse, R103, R152 ;  /* 0x00000067a7987223 */ /* 0x044fe20000010098 */
[----:B---3--:R-:W2:Y:S06]  /*3960*/  LDSM.16.M88.4 R24, [R163+0xc00] ;  /* 0x000c0000a318783b */ /* 0x008eac0000000200 */
[----:B------:R-:W-:Y:S01]  /*3970*/  MUFU.TANH R155, R29 ;  /* 0x0000001d009b7308 */ /* 0x000fe20000002400 */
[----:B----4-:R-:W-:Y:S01]  /*3980*/  FFMA.FTZ R207, R167, R65, R154 ;  /* 0x00000041a7cf7223 */ /* 0x010fe2000001009a */
[----:B------:R-:W-:Y:S01]  /*3990*/  IADD3 R154, R113, 0xa1, RZ ;  /* 0x000000a1719a7810 */ /* 0x000fe20007ffe0ff */
[----:B-1----:R-:W-:Y:S01]  /*39a0*/  HMMA.16816.F32.BF16 R40, R8, R16, RZ ;  /* 0x000000100828723c */ /* 0x002fe200000418ff */
[----:B-----5:R-:W-:-:S04]  /*39b0*/  FFMA.FTZ R101, R167, R101, R156 ;  /* 0x00000065a7657223 */ /* 0x020fc8000001009c */
[----:B------:R-:W-:Y:S01]  /*39c0*/  MUFU.TANH R157, R30 ;  /* 0x0000001e009d7308 */ /* 0x000fe20000002400 */
[----:B------:R-:W-:Y:S02]  /*39d0*/  IADD3 R156, R113, 0xe0, RZ ;  /* 0x000000e0719c7810 */ /* 0x000fe40007ffe0ff */
[----:B------:R-:W-:Y:S05]  /*39e0*/  HMMA.16816.F32.BF16 R16, R8, R18, RZ ;  /* 0x000000120810723c */ /* 0x000fea00000418ff */
[----:B------:R1:W-:Y:S08]  /*39f0*/  MUFU.TANH R158, R31 ;  /* 0x0000001f009e7308 */ /* 0x0003f00000002400 */
[----:B------:R-:W3:Y:S01]  /*3a00*/  MUFU.TANH R160, R44 ;  /* 0x0000002c00a07308 */ /* 0x000ee20000002400 */
[----:B-1----:R-:W1:Y:S07]  /*3a10*/  LDSM.16.M88.4 R28, [R164+0x2000] ;  /* 0x00200000a41c783b */ /* 0x002e6e0000000200 */
[----:B------:R-:W-:Y:S03]  /*3a20*/  MUFU.TANH R159, R45 ;  /* 0x0000002d009f7308 */ /* 0x000fe60000002400 */
[----:B--2---:R-:W-:Y:S01]  /*3a30*/  HMMA.16816.F32.BF16 R16, R4, R26, R16 ;  /* 0x0000001a0410723c */ /* 0x004fe20000041810 */
[----:B---3--:R-:W-:-:S04]  /*3a40*/  FFMA.FTZ R97, R167, R97, R160 ;  /* 0x00000061a7617223 */ /* 0x008fc800000100a0 */
[----:B------:R-:W2:Y:S03]  /*3a50*/  MUFU.TANH R161, R46 ;  /* 0x0000002e00a17308 */ /* 0x000ea60000002400 */
[----:B------:R-:W-:Y:S01]  /*3a60*/  HMMA.16816.F32.BF16 R40, R4, R24, R40 ;  /* 0x000000180428723c */ /* 0x000fe20000041828 */
[----:B------:R-:W-:Y:S04]  /*3a70*/  LDSM.16.M88.4 R24, [R163+0x1400] ;  /* 0x00140000a318783b */ /* 0x000fe80000000200 */
[----:B------:R1:W-:Y:S08]  /*3a80*/  MUFU.TANH R162, R47 ;  /* 0x0000002f00a27308 */ /* 0x0003f00000002400 */
[----:B------:R-:W-:Y:S01]  /*3a90*/  MUFU.TANH R169, R20 ;  /* 0x0000001400a97308 */ /* 0x000fe20000002400 */
[----:B--2---:R-:W-:-:S02]  /*3aa0*/  FFMA.FTZ R161, R167, R62, R161 ;  /* 0x0000003ea7a17223 */ /* 0x004fc400000100a1 */
[----:B------:R-:W-:-:S05]  /*3ab0*/  FMUL.FTZ R16, R16, c[0x0][0x2ec] ;  /* 0x0000bb0010107a20 */ /* 0x000fca0000410000 */
[----:B------:R-:W-:Y:S01]  /*3ac0*/  MUFU.TANH R168, R21 ;  /* 0x0000001500a87308 */ /* 0x000fe20000002400 */
[----:B------:R-:W-:Y:S02]  /*3ad0*/  FMUL.FTZ R17, R17, c[0x0][0x2ec] ;  /* 0x0000bb0011117a20 */ /* 0x000fe40000410000 */
[----:B------:R-:W-:Y:S02]  /*3ae0*/  FMUL.FTZ R18, R18, c[0x0][0x2ec] ;  /* 0x0000bb0012127a20 */ /* 0x000fe40000410000 */
[----:B------:R-:W-:Y:S01]  /*3af0*/  FMUL.FTZ R19, R19, c[0x0][0x2ec] ;  /* 0x0000bb0013137a20 */ /* 0x000fe20000410000 */
[----:B-1----:R-:W-:Y:S02]  /*3b00*/  HMMA.16816.F32.BF16 R44, R8, R28, RZ ;  /* 0x0000001c082c723c */ /* 0x002fe400000418ff */
[----:B------:R-:W-:Y:S01]  /*3b10*/  MUFU.TANH R170, R22 ;  /* 0x0000001600aa7308 */ /* 0x000fe20000002400 */
[----:B------:R-:W-:Y:S02]  /*3b20*/  FMUL.FTZ R40, R40, c[0x0][0x2ec] ;  /* 0x0000bb0028287a20 */ /* 0x000fe40000410000 */
[----:B------:R-:W-:-:S02]  /*3b30*/  FMUL.FTZ R41, R41, c[0x0][0x2ec] ;  /* 0x0000bb0029297a20 */ /* 0x000fc40000410000 */
[----:B------:R-:W-:Y:S01]  /*3b40*/  FMUL.FTZ R42, R42, c[0x0][0x2ec] ;  /* 0x0000bb002a2a7a20 */ /* 0x000fe20000410000 */
[----:B------:R-:W-:Y:S02]  /*3b50*/  HMMA.16816.F32.BF16 R28, R8, R30, RZ ;  /* 0x0000001e081c723c */ /* 0x000fe400000418ff */
[----:B------:R1:W2:Y:S01]  /*3b60*/  MUFU.TANH R171, R23 ;  /* 0x0000001700ab7308 */ /* 0x0002a20000002400 */
[----:B------:R-:W-:-:S07]  /*3b70*/  FMUL.FTZ R43, R43, c[0x0][0x2ec] ;  /* 0x0000bb002b2b7a20 */ /* 0x000fce0000410000 */
[----:B------:R-:W-:Y:S06]  /*3b80*/  MUFU.TANH R177, R16 ;  /* 0x0000001000b17308 */ /* 0x000fec0000002400 */
[----:B------:R-:W-:Y:S01]  /*3b90*/  HMMA.16816.F32.BF16 R44, R4, R32, R44 ;  /* 0x00000020042c723c */ /* 0x000fe2000004182c */
[----:B-1----:R-:W1:Y:S01]  /*3ba0*/  LDSM.16.M88.4 R20, [R164+0x2400] ;  /* 0x00240000a414783b */ /* 0x002e620000000200 */
[----:B------:R-:W-:Y:S01]  /*3bb0*/  MUFU.TANH R176, R17 ;  /* 0x0000001100b07308 */ /* 0x000fe20000002400 */
[----:B--2---:R-:W-:-:S05]  /*3bc0*/  FFMA.FTZ R171, R167, R59, R171 ;  /* 0x0000003ba7ab7223 */ /* 0x004fca00000100ab */
[----:B------:R-:W-:Y:S01]  /*3bd0*/  HMMA.16816.F32.BF16 R28, R4, R34, R28 ;  /* 0x00000022041c723c */ /* 0x000fe2000004181c */
[----:B------:R-:W-:Y:S01]  /*3be0*/  LDSM.16.M88.4 R32, [R163+0x1800] ;  /* 0x00180000a320783b */ /* 0x000fe20000000200 */
[----:B------:R-:W-:Y:S08]  /*3bf0*/  MUFU.TANH R178, R18 ;  /* 0x0000001200b27308 */ /* 0x000ff00000002400 */
[----:B------:R2:W-:Y:S06]  /*3c00*/  MUFU.TANH R179, R19 ;  /* 0x0000001300b37308 */ /* 0x0005ec0000002400 */
[----:B------:R-:W-:-:S02]  /*3c10*/  FMUL.FTZ R44, R44, c[0x0][0x2ec] ;  /* 0x0000bb002c2c7a20 */ /* 0x000fc40000410000 */
[----:B------:R-:W-:Y:S01]  /*3c20*/  MUFU.TANH R173, R40 ;  /* 0x0000002800ad7308 */ /* 0x000fe20000002400 */
[----:B------:R-:W-:Y:S02]  /*3c30*/  FMUL.FTZ R45, R45, c[0x0][0x2ec] ;  /* 0x0000bb002d2d7a20 */ /* 0x000fe40000410000 */
[----:B------:R-:W-:Y:S02]  /*3c40*/  FMUL.FTZ R46, R46, c[0x0][0x2ec] ;  /* 0x0000bb002e2e7a20 */ /* 0x000fe40000410000 */
[----:B------:R-:W-:Y:S02]  /*3c50*/  FMUL.FTZ R47, R47, c[0x0][0x2ec] ;  /* 0x0000bb002f2f7a20 */ /* 0x000fe40000410000 */
[----:B------:R-:W-:Y:S01]  /*3c60*/  FMUL.FTZ R28, R28, c[0x0][0x2ec] ;  /* 0x0000bb001c1c7a20 */ /* 0x000fe20000410000 */
[----:B--2---:R-:W2:Y:S01]  /*3c70*/  LDSM.16.M88.4 R16, [R164+0x2800] ;  /* 0x00280000a410783b */ /* 0x004ea20000000200 */
[----:B------:R-:W-:Y:S01]  /*3c80*/  MUFU.TANH R172, R41 ;  /* 0x0000002900ac7308 */ /* 0x000fe20000002400 */
[----:B------:R-:W-:-:S02]  /*3c90*/  FMUL.FTZ R29, R29, c[0x0][0x2ec] ;  /* 0x0000bb001d1d7a20 */ /* 0x000fc40000410000 */
[----:B------:R-:W-:Y:S02]  /*3ca0*/  FMUL.FTZ R30, R30, c[0x0][0x2ec] ;  /* 0x0000bb001e1e7a20 */ /* 0x000fe40000410000 */
[----:B------:R-:W-:-:S03]  /*3cb0*/  FMUL.FTZ R31, R31, c[0x0][0x2ec] ;  /* 0x0000bb001f1f7a20 */ /* 0x000fc60000410000 */
[----:B------:R-:W-:Y:S08]  /*3cc0*/  MUFU.TANH R174, R42 ;  /* 0x0000002a00ae7308 */ /* 0x000ff00000002400 */
[----:B------:R1:W-:Y:S08]  /*3cd0*/  MUFU.TANH R175, R43 ;  /* 0x0000002b00af7308 */ /* 0x0003f00000002400 */
[----:B------:R-:W-:Y:S01]  /*3ce0*/  MUFU.TANH R181, R44 ;  /* 0x0000002c00b57308 */ /* 0x000fe20000002400 */
[C---:B-1----:R-:W-:Y:S07]  /*3cf0*/  HMMA.16816.F32.BF16 R40, R8.reuse, R20, RZ ;  /* 0x000000140828723c */ /* 0x042fee00000418ff */
[----:B------:R-:W-:Y:S01]  /*3d00*/  MUFU.TANH R180, R45 ;  /* 0x0000002d00b47308 */ /* 0x000fe20000002400 */
[----:B------:R-:W-:Y:S07]  /*3d10*/  HMMA.16816.F32.BF16 R20, R8, R22, RZ ;  /* 0x000000160814723c */ /* 0x000fee00000418ff */
[----:B------:R-:W-:Y:S08]  /*3d20*/  MUFU.TANH R182, R46 ;  /* 0x0000002e00b67308 */ /* 0x000ff00000002400 */
[----:B------:R2:W-:Y:S01]  /*3d30*/  MUFU.TANH R183, R47 ;  /* 0x0000002f00b77308 */ /* 0x0005e20000002400 */
[C---:B------:R-:W-:Y:S07]  /*3d40*/  HMMA.16816.F32.BF16 R40, R4.reuse, R24, R40 ;  /* 0x000000180428723c */ /* 0x040fee0000041828 */
[----:B------:R-:W-:Y:S01]  /*3d50*/  MUFU.TANH R186, R28 ;  /* 0x0000001c00ba7308 */ /* 0x000fe20000002400 */
[----:B------:R-:W-:Y:S07]  /*3d60*/  HMMA.16816.F32.BF16 R20, R4, R26, R20 ;  /* 0x0000001a0414723c */ /* 0x000fee0000041814 */
[----:B------:R-:W-:Y:S01]  /*3d70*/  MUFU.TANH R185, R29 ;  /* 0x0000001d00b97308 */ /* 0x000fe20000002400 */
[----:B------:R-:W-:Y:S01]  /*3d80*/  LDSM.16.M88.4 R24, [R163+0x1c00] ;  /* 0x001c0000a318783b */ /* 0x000fe20000000200 */
[C---:B--2---:R-:W-:Y:S06]  /*3d90*/  HMMA.16816.F32.BF16 R44, R8.reuse, R16, RZ ;  /* 0x00000010082c723c */ /* 0x044fec00000418ff */
[----:B------:R-:W-:Y:S02]  /*3da0*/  MUFU.TANH R190, R30 ;  /* 0x0000001e00be7308 */ /* 0x000fe40000002400 */
[----:B------:R-:W-:Y:S06]  /*3db0*/  HMMA.16816.F32.BF16 R16, R8, R18, RZ ;  /* 0x000000120810723c */ /* 0x000fec00000418ff */
        /* <DEDUP_REMOVED lines=10> */
[----:B-1----:R-:W1:Y:S01]  /*3e60*/  LDSM.16.M88.4 R28, [R164+0x2c00] ;  /* 0x002c0000a41c783b */ /* 0x002e620000000200 */
[----:B------:R-:W-:Y:S01]  /*3e70*/  MUFU.TANH R195, R41 ;  /* 0x0000002900c37308 */ /* 0x000fe20000002400 */
[C---:B------:R-:W-:Y:S07]  /*3e80*/  HMMA.16816.F32.BF16 R44, R4.reuse, R32, R44 ;  /* 0x00000020042c723c */ /* 0x040fee000004182c */
[----:B------:R-:W-:Y:S01]  /*3e90*/  MUFU.TANH R216, R42 ;  /* 0x0000002a00d87308 */ /* 0x000fe20000002400 */
[----:B------:R-:W-:Y:S01]  /*3ea0*/  HMMA.16816.F32.BF16 R16, R4, R34, R16 ;  /* 0x000000220410723c */ /* 0x000fe20000041810 */
[----:B------:R-:W-:Y:S06]  /*3eb0*/  LDSM.16.M88.4 R32, [R163+0x2000] ;  /* 0x00200000a320783b */ /* 0x000fec0000000200 */
[----:B------:R1:W-:Y:S08]  /*3ec0*/  MUFU.TANH R232, R43 ;  /* 0x0000002b00e87308 */ /* 0x0003f00000002400 */
        /* <DEDUP_REMOVED lines=9> */
[----:B-1----:R-:W-:Y:S02]  /*3f60*/  HMMA.16816.F32.BF16 R40, R8, R28, RZ ;  /* 0x0000001c0828723c */ /* 0x002fe400000418ff */
[----:B------:R-:W-:Y:S01]  /*3f70*/  MUFU.TANH R218, R22 ;  /* 0x0000001600da7308 */ /* 0x000fe20000002400 */
[----:B------:R-:W-:-:S05]  /*3f80*/  FMUL.FTZ R19, R19, c[0x0][0x2ec] ;  /* 0x0000bb0013137a20 */ /* 0x000fca0000410000 */
[----:B------:R-:W-:Y:S02]  /*3f90*/  HMMA.16816.F32.BF16 R28, R8, R30, RZ ;  /* 0x0000001e081c723c */ /* 0x000fe400000418ff */
[----:B------:R1:W-:Y:S08]  /*3fa0*/  MUFU.TANH R192, R23 ;  /* 0x0000001700c07308 */ /* 0x0003f00000002400 */
[----:B------:R-:W-:Y:S06]  /*3fb0*/  MUFU.TANH R221, R16 ;  /* 0x0000001000dd7308 */ /* 0x000fec0000002400 */
[C---:B------:R-:W-:Y:S01]  /*3fc0*/  HMMA.16816.F32.BF16 R40, R4.reuse, R24, R40 ;  /* 0x000000180428723c */ /* 0x040fe20000041828 */
[----:B-1----:R-:W1:Y:S01]  /*3fd0*/  LDSM.16.M88.4 R20, [R164+0x3000] ;  /* 0x00300000a414783b */ /* 0x002e620000000200 */
[----:B------:R-:W-:Y:S06]  /*3fe0*/  MUFU.TANH R227, R17 ;  /* 0x0000001100e37308 */ /* 0x000fec0000002400 */
        /* <DEDUP_REMOVED lines=45> */
[----:B------:R-:W3:Y:S01]  /*42c0*/  LDSM.16.M88.4 R24, [R163+0x2800] ;  /* 0x00280000a318783b */ /* 0x000ee20000000200 */
[----:B------:R-:W-:Y:S01]  /*42d0*/  MUFU.TANH R240, R21 ;  /* 0x0000001500f07308 */ /* 0x000fe20000002400 */
[----:B--2---:R-:W-:-:S07]  /*42e0*/  FFMA.FTZ R13, R167, R111, R13 ;  /* 0x0000006fa70d7223 */ /* 0x004fce000001000d */
[----:B------:R2:W-:Y:S06]  /*42f0*/  MUFU.TANH R248, R22 ;  /* 0x0000001600f87308 */ /* 0x0005ec0000002400 */
[----:B------:R-:W-:Y:S02]  /*4300*/  FMUL.FTZ R40, R40, c[0x0][0x2ec] ;  /* 0x0000bb0028287a20 */ /* 0x000fe40000410000 */
[----:B------:R-:W-:Y:S01]  /*4310*/  FMUL.FTZ R41, R41, c[0x0][0x2ec] ;  /* 0x0000bb0029297a20 */ /* 0x000fe20000410000 */
[----:B------:R-:W4:Y:S01]  /*4320*/  MUFU.TANH R15, R15 ;  /* 0x0000000f000f7308 */ /* 0x000f220000002400 */
[----:B------:R-:W-:-:S02]  /*4330*/  FMUL.FTZ R42, R42, c[0x0][0x2ec] ;  /* 0x0000bb002a2a7a20 */ /* 0x000fc40000410000 */
[----:B------:R-:W-:Y:S02]  /*4340*/  FMUL.FTZ R244, R43, c[0x0][0x2ec] ;  /* 0x0000bb002bf47a20 */ /* 0x000fe40000410000 */
[----:B------:R-:W-:Y:S01]  /*4350*/  FMUL.FTZ R16, R16, c[0x0][0x2ec] ;  /* 0x0000bb0010107a20 */ /* 0x000fe20000410000 */
[----:B--2---:R-:W2:Y:S02]  /*4360*/  LDSM.16.M88.4 R20, [R164+0x3c00] ;  /* 0x003c0000a414783b */ /* 0x004ea40000000200 */
[----:B------:R-:W-:Y:S01]  /*4370*/  MUFU.TANH R249, R40 ;  /* 0x0000002800f97308 */ /* 0x000fe20000002400 */
[----:B------:R-:W-:Y:S02]  /*4380*/  FMUL.FTZ R17, R17, c[0x0][0x2ec] ;  /* 0x0000bb0011117a20 */ /* 0x000fe40000410000 */
[----:B------:R-:W-:Y:S02]  /*4390*/  FMUL.FTZ R19, R19, c[0x0][0x2ec] ;  /* 0x0000bb0013137a20 */ /* 0x000fe40000410000 */
[----:B------:R-:W-:-:S03]  /*43a0*/  FMUL.FTZ R18, R18, c[0x0][0x2ec] ;  /* 0x0000bb0012127a20 */ /* 0x000fc60000410000 */
[----:B------:R5:W-:Y:S01]  /*43b0*/  MUFU.TANH R238, R16 ;  /* 0x0000001000ee7308 */ /* 0x000be20000002400 */
[----:B----4-:R-:W-:-:S07]  /*43c0*/  FFMA.FTZ R15, R167, R48, R15 ;  /* 0x00000030a70f7223 */ /* 0x010fce000001000f */
[----:B------:R-:W-:Y:S01]  /*43d0*/  MUFU.TANH R239, R41 ;  /* 0x0000002900ef7308 */ /* 0x000fe20000002400 */
[----:B-----5:R-:W-:-:S07]  /*43e0*/  IMAD R16, R139, 0x10, R140 ;  /* 0x000000108b107824 */ /* 0x020fce00078e028c */
[----:B------:R1:W-:Y:S01]  /*43f0*/  MUFU.TANH R247, R42 ;  /* 0x0000002a00f77308 */ /* 0x0003e20000002400 */
[----:B------:R-:W-:Y:S02]  /*4400*/  IADD3 R140, R113, 0x80, RZ ;  /* 0x00000080718c7810 */ /* 0x000fe40007ffe0ff */
[----:B------:R-:W-:-:S04]  /*4410*/  IADD3 R16, R16, 0x1, R213 ;  /* 0x0000000110107810 */ /* 0x000fc80007ffe0d5 */
[----:B------:R-:W-:Y:S01]  /*4420*/  IADD3 R16, R38, R16, -R127 ;  /* 0x0000001026107210 */ /* 0x000fe20007ffe87f */
[----:B------:R-:W4:Y:S03]  /*4430*/  MUFU.TANH R14, R14 ;  /* 0x0000000e000e7308 */ /* 0x000f260000002400 */
[----:B------:R-:W-:Y:S01]  /*4440*/  IADD3 R16, R16, c[0x0][0x2e8], RZ ;  /* 0x0000ba0010107a10 */ /* 0x000fe20007ffe0ff */
[----:B-1----:R-:W-:Y:S03]  /*4450*/  HMMA.16816.F32.BF16 R40, R8, R28, RZ ;  /* 0x0000001c0828723c */ /* 0x002fe600000418ff */
[C---:B------:R-:W-:Y:S01]  /*4460*/  IADD3 R184, R16.reuse, 0x8, RZ ;  /* 0x0000000810b87810 */ /* 0x040fe20007ffe0ff */
[----:B------:R1:W-:Y:S01]  /*4470*/  MUFU.TANH R241, R17 ;  /* 0x0000001100f17308 */ /* 0x0003e20000002400 */
[----:B------:R-:W-:-:S02]  /*4480*/  IMNMX R189, R16, R38, PT ;  /* 0x0000002610bd7217 */ /* 0x000fc40003800200 */
[----:B------:R-:W-:Y:S02]  /*4490*/  IMNMX R184, R184, R38, PT ;  /* 0x00000026b8b87217 */ /* 0x000fe40003800200 */
[C---:B------:R-:W-:Y:S01]  /*44a0*/  ISETP.GE.AND P4, PT, R112.reuse, R189, PT ;  /* 0x000000bd7000720c */ /* 0x040fe20003f86270 */
[----:B------:R-:W-:Y:S01]  /*44b0*/  HMMA.16816.F32.BF16 R28, R8, R30, RZ ;  /* 0x0000001e081c723c */ /* 0x000fe200000418ff */
[-C--:B------:R-:W-:Y:S01]  /*44c0*/  ISETP.GE.AND P0, PT, R112, R184.reuse, PT ;  /* 0x000000b87000720c */ /* 0x080fe20003f06270 */
[----:B----4-:R-:W-:Y:S01]  /*44d0*/  FFMA.FTZ R14, R167, R69, R14 ;  /* 0x00000045a70e7223 */ /* 0x010fe2000001000e */
[----:B------:R-:W-:Y:S01]  /*44e0*/  ISETP.GE.AND P6, PT, R110, R189, PT ;  /* 0x000000bd6e00720c */ /* 0x000fe20003fc6270 */
[----:B------:R-:W-:Y:S01]  /*44f0*/  MUFU.TANH R243, R44 ;  /* 0x0000002c00f37308 */ /* 0x000fe20000002400 */
[----:B------:R-:W-:Y:S01]  /*4500*/  ISETP.GE.AND P3, PT, R113, R184, PT ;  /* 0x000000b87100720c */ /* 0x000fe20003f66270 */
[----:B------:R-:W-:Y:S01]  /*4510*/  FFMA.FTZ R112, R167, R66, R153 ;  /* 0x00000042a7707223 */ /* 0x000fe20000010099 */
[----:B------:R-:W-:-:S02]  /*4520*/  FSEL R69, R13, -INF , !P4 ;  /* 0xff8000000d457808 */ /* 0x000fc40006000000 */
[----:B------:R-:W-:Y:S01]  /*4530*/  FSEL R13, R15, -INF , !P0 ;  /* 0xff8000000f0d7808 */ /* 0x000fe20004000000 */
[----:B------:R-:W-:Y:S01]  /*4540*/  FFMA.FTZ R15, R167, R68, R149 ;  /* 0x00000044a70f7223 */ /* 0x000fe20000010095 */
[----:B-1----:R-:W-:Y:S01]  /*4550*/  IADD3 R17, R113, 0x88, RZ ;  /* 0x0000008871117810 */ /* 0x002fe20007ffe0ff */
[----:B------:R-:W-:Y:S01]  /*4560*/  MUFU.TANH R236, R45 ;  /* 0x0000002d00ec7308 */ /* 0x000fe20000002400 */
[----:B------:R-:W-:Y:S01]  /*4570*/  FSEL R68, R109, -INF , !P6 ;  /* 0xff8000006d447808 */ /* 0x000fe20007000000 */
[----:B------:R-:W-:Y:S01]  /*4580*/  FFMA.FTZ R109, R167, R67, R150 ;  /* 0x00000043a76d7223 */ /* 0x000fe20000010096 */
[----:B------:R-:W-:Y:S01]  /*4590*/  FSEL R14, R14, -INF , !P3 ;  /* 0xff8000000e0e7808 */ /* 0x000fe20005800000 */
[----:B---3--:R-:W-:Y:S01]  /*45a0*/  HMMA.16816.F32.BF16 R40, R4, R24, R40 ;  /* 0x000000180428723c */ /* 0x008fe20000041828 */
[-C--:B------:R-:W-:Y:S02]  /*45b0*/  ISETP.GE.AND P2, PT, R110, R184.reuse, PT ;  /* 0x000000b86e00720c */ /* 0x080fe40003f46270 */
[C---:B------:R-:W-:Y:S01]  /*45c0*/  ISETP.GE.AND P5, PT, R108.reuse, R189, PT ;  /* 0x000000bd6c00720c */ /* 0x040fe20003fa6270 */
[----:B------:R-:W-:Y:S01]  /*45d0*/  MUFU.TANH R246, R46 ;  /* 0x0000002e00f67308 */ /* 0x000fe20000002400 */
[----:B------:R-:W-:-:S02]  /*45e0*/  ISETP.GE.AND P3, PT, R108, R184, PT ;  /* 0x000000b86c00720c */ /* 0x000fc40003f66270 */
[----:B------:R-:W-:Y:S01]  /*45f0*/  IADD3 R16, R113, 0x89, RZ ;  /* 0x0000008971107810 */ /* 0x000fe20007ffe0ff */
[----:B------:R-:W-:Y:S01]  /*4600*/  HMMA.16816.F32.BF16 R28, R4, R26, R28 ;  /* 0x0000001a041c723c */ /* 0x000fe2000004181c */
[----:B------:R-:W-:Y:S02]  /*4610*/  FSEL R15, R15, -INF , !P2 ;  /* 0xff8000000f0f7808 */ /* 0x000fe40005000000 */
[----:B------:R-:W-:Y:S01]  /*4620*/  FSEL R67, R107, -INF , !P5 ;  /* 0xff8000006b437808 */ /* 0x000fe20006800000 */
[----:B------:R2:W-:Y:S01]  /*4630*/  MUFU.TANH R235, R47 ;  /* 0x0000002f00eb7308 */ /* 0x0005e20000002400 */
[----:B------:R-:W-:Y:S02]  /*4640*/  FSEL R109, R109, -INF , !P3 ;  /* 0xff8000006d6d7808 */ /* 0x000fe40005800000 */
[----:B------:R-:W-:Y:S02]  /*4650*/  ISETP.GE.AND P2, PT, R104, R184, PT ;  /* 0x000000b86800720c */ /* 0x000fe40003f46270 */
[----:B------:R-:W-:-:S02]  /*4660*/  ISETP.GE.AND P5, PT, R102, R189, PT ;  /* 0x000000bd6600720c */ /* 0x000fc40003fa6270 */
[-C--:B------:R-:W-:Y:S01]  /*4670*/  ISETP.GE.AND P3, PT, R102, R184.reuse, PT ;  /* 0x000000b86600720c */ /* 0x080fe20003f66270 */
[----:B------:R-:W1:Y:S01]  /*4680*/  I2F R64, R102 ;  /* 0x0000006600407306 */ /* 0x000e620000201400 */
[-C--:B------:R-:W-:Y:S02]  /*4690*/  ISETP.GE.AND P6, PT, R104, R189.reuse, PT ;  /* 0x000000bd6800720c */ /* 0x080fe40003fc6270 */
[----:B------:R-:W-:Y:S01]  /*46a0*/  FSEL R207, R207, -INF , !P2 ;  /* 0xff800000cfcf7808 */ /* 0x000fe20005000000 */
[----:B------:R-:W-:Y:S01]  /*46b0*/  FMUL.FTZ R42, R42, c[0x0][0x2ec] ;  /* 0x0000bb002a2a7a20 */ /* 0x000fe20000410000 */
[-C--:B------:R-:W-:Y:S01]  /*46c0*/  ISETP.GE.AND P4, PT, R106, R189.reuse, PT ;  /* 0x000000bd6a00720c */ /* 0x080fe20003f86270 */
[----:B------:R-:W-:Y:S01]  /*46d0*/  FMUL.FTZ R40, R40, c[0x0][0x2ec] ;  /* 0x0000bb0028287a20 */ /* 0x000fe20000410000 */
[-C--:B------:R-:W-:Y:S01]  /*46e0*/  ISETP.GE.AND P0, PT, R106, R184.reuse, PT ;  /* 0x000000b86a00720c */ /* 0x080fe20003f06270 */
[----:B--2---:R-:W-:Y:S01]  /*46f0*/  HMMA.16816.F32.BF16 R44, R8, R20, RZ ;  /* 0x00000014082c723c */ /* 0x004fe200000418ff */
[----:B------:R-:W-:Y:S01]  /*4700*/  I2F R21, R17 ;  /* 0x0000001100157306 */ /* 0x000fe20000201400 */
[-C--:B------:R-:W-:Y:S01]  /*4710*/  ISETP.GE.AND P2, PT, R98, R184.reuse, PT ;  /* 0x000000b86200720c */ /* 0x080fe20003f46270 */
[----:B------:R-:W-:Y:S01]  /*4720*/  FMUL.FTZ R41, R41, c[0x0][0x2ec] ;  /* 0x0000bb0029297a20 */ /* 0x000fe20000410000 */
[----:B------:R-:W-:Y:S01]  /*4730*/  FSEL R65, R152, -INF , !P6 ;  /* 0xff80000098417808 */ /* 0x000fe20007000000 */
[----:B------:R-:W-:Y:S01]  /*4740*/  FMUL.FTZ R28, R28, c[0x0][0x2ec] ;  /* 0x0000bb001c1c7a20 */ /* 0x000fe20000410000 */
[-C--:B------:R-:W-:Y:S01]  /*4750*/  ISETP.GE.AND P6, PT, R98, R189.reuse, PT ;  /* 0x000000bd6200720c */ /* 0x080fe20003fc6270 */
[----:B------:R-:W-:Y:S01]  /*4760*/  FMUL.FTZ R29, R29, c[0x0][0x2ec] ;  /* 0x0000bb001d1d7a20 */ /* 0x000fe20000410000 */
[----:B------:R-:W-:Y:S01]  /*4770*/  FSEL R203, R161, -INF , !P2 ;  /* 0xff800000a1cb7808 */ /* 0x000fe20005000000 */
[----:B------:R2:W-:Y:S01]  /*4780*/  I2F R24, R17 ;  /* 0x0000001100187306 */ /* 0x0005e20000201400 */
[----:B------:R-:W-:Y:S01]  /*4790*/  ISETP.GE.AND P2, PT, R92, R184, PT ;  /* 0x000000b85c00720c */ /* 0x000fe20003f46270 */
[----:B-1----:R-:W-:Y:S01]  /*47a0*/  FFMA.FTZ R157, R167, R64, R157 ;  /* 0x00000040a79d7223 */ /* 0x002fe2000001009d */
[----:B------:R-:W-:Y:S01]  /*47b0*/  FSEL R64, R101, -INF , !P5 ;  /* 0xff80000065407808 */ /* 0x000fe20006800000 */
[----:B------:R-:W-:Y:S01]  /*47c0*/  FMUL.FTZ R30, R30, c[0x0][0x2ec] ;  /* 0x0000bb001e1e7a20 */ /* 0x000fe20000410000 */
[----:B------:R-:W-:Y:S01]  /*47d0*/  FSEL R62, R97, -INF , !P6 ;  /* 0xff800000613e7808 */ /* 0x000fe20007000000 */
[----:B------:R-:W-:Y:S01]  /*47e0*/  FMUL.FTZ R31, R31, c[0x0][0x2ec] ;  /* 0x0000bb001f1f7a20 */ /* 0x000fe20000410000 */
[----:B------:R-:W-:Y:S01]  /*47f0*/  ISETP.GE.AND P6, PT, R92, R189, PT ;  /* 0x000000bd5c00720c */ /* 0x000fe20003fc6270 */
[----:B------:R-:W-:Y:S01]  /*4800*/  I2F R91, R92 ;  /* 0x0000005c005b7306 */ /* 0x000fe20000201400 */
[----:B------:R-:W-:Y:S01]  /*4810*/  FSEL R201, R171, -INF , !P2 ;  /* 0xff800000abc97808 */ /* 0x000fe20005000000 */
[----:B------:R-:W-:Y:S01]  /*4820*/  FMUL.FTZ R43, R43, c[0x0][0x2ec] ;  /* 0x0000bb002b2b7a20 */ /* 0x000fe20000410000 */
[----:B------:R-:W-:-:S02]  /*4830*/  ISETP.GE.AND P2, PT, R86, R184, PT ;  /* 0x000000b85600720c */ /* 0x000fc40003f46270 */
[----:B------:R-:W-:Y:S02]  /*4840*/  FSEL R205, R157, -INF , !P3 ;  /* 0xff8000009dcd7808 */ /* 0x000fe40005800000 */
[C---:B------:R-:W-:Y:S01]  /*4850*/  ISETP.GE.AND P5, PT, R96.reuse, R189, PT ;  /* 0x000000bd6000720c */ /* 0x040fe20003fa6270 */
[----:B------:R-:W1:Y:S01]  /*4860*/  I2F R56, R86 ;  /* 0x0000005600387306 */ /* 0x000e620000201400 */
[C---:B--2---:R-:W-:Y:S01]  /*4870*/  IADD3 R17, R113.reuse, 0x98, RZ ;  /* 0x0000009871117810 */ /* 0x044fe20007ffe0ff */
[----:B------:R-:W-:Y:S01]  /*4880*/  HMMA.16816.F32.BF16 R44, R4, R32, R44 ;  /* 0x00000020042c723c */ /* 0x000fe2000004182c */
[-C--:B------:R-:W-:Y:S02]  /*4890*/  ISETP.GE.AND P3, PT, R96, R184.reuse, PT ;  /* 0x000000b86000720c */ /* 0x080fe40003f66270 */
[----:B------:R-:W-:Y:S02]  /*48a0*/  FSEL R112, R112, -INF , !P0 ;  /* 0xff80000070707808 */ /* 0x000fe40004000000 */
[----:B------:R-:W-:Y:S01]  /*48b0*/  ISETP.GE.AND P0, PT, R100, R184, PT ;  /* 0x000000b86400720c */ /* 0x000fe20003f06270 */
[----:B------:R-:W2:Y:S01]  /*48c0*/  I2F R95, R96 ;  /* 0x00000060005f7306 */ /* 0x000ea20000201400 */
[----:B------:R-:W-:-:S02]  /*48d0*/  IADD3 R33, R113, 0x81, RZ ;  /* 0x0000008171217810 */ /* 0x000fc40007ffe0ff */
[C---:B------:R-:W-:Y:S02]  /*48e0*/  IADD3 R32, R113.reuse, 0x90, RZ ;  /* 0x0000009071207810 */ /* 0x040fe40007ffe0ff */
[C---:B------:R-:W-:Y:S02]  /*48f0*/  IADD3 R150, R113.reuse, 0xa0, RZ ;  /* 0x000000a071967810 */ /* 0x040fe40007ffe0ff */
[----:B------:R-:W-:Y:S01]  /*4900*/  IADD3 R157, R113, 0xa8, RZ ;  /* 0x000000a8719d7810 */ /* 0x000fe20007ffe0ff */
[----:B------:R-:W3:Y:S01]  /*4910*/  I2F R61, R96 ;  /* 0x00000060003d7306 */ /* 0x000ee20000201400 */
[----:B-1----:R-:W-:Y:S01]  /*4920*/  FFMA.FTZ R101, R167, R56, R178 ;  /* 0x00000038a7657223 */ /* 0x002fe200000100b2 */
[C---:B------:R-:W-:Y:S02]  /*4930*/  IADD3 R149, R113.reuse, 0xa9, RZ ;  /* 0x000000a971957810 */ /* 0x040fe40007ffe0ff */
[----:B------:R-:W-:Y:S02]  /*4940*/  IADD3 R152, R113, 0xb1, RZ ;  /* 0x000000b171987810 */ /* 0x000fe40007ffe0ff */
[----:B------:R-:W-:-:S02]  /*4950*/  FSEL R101, R101, -INF , !P2 ;  /* 0xff80000065657808 */ /* 0x000fc40005000000 */
[----:B------:R1:W-:Y:S01]  /*4960*/  I2F R110, R16 ;  /* 0x00000010006e7306 */ /* 0x0003e20000201400 */
[----:B--2---:R-:W-:Y:S01]  /*4970*/  FFMA.FTZ R95, R167, R95, R159 ;  /* 0x0000005fa75f7223 */ /* 0x004fe2000001009f */
[----:B------:R-:W-:Y:S01]  /*4980*/  ISETP.GE.AND P2, PT, R80, R184, PT ;  /* 0x000000b85000720c */ /* 0x000fe20003f46270 */
[----:B------:R-:W-:Y:S01]  /*4990*/  FMUL.FTZ R44, R44, c[0x0][0x2ec] ;  /* 0x0000bb002c2c7a20 */ /* 0x000fe20000410000 */
[----:B------:R-:W-:Y:S01]  /*49a0*/  IADD3 R107, R113, 0xb8, RZ ;  /* 0x000000b8716b7810 */ /* 0x000fe20007ffe0ff */
[----:B------:R-:W-:Y:S01]  /*49b0*/  FMUL.FTZ R47, R47, c[0x0][0x2ec] ;  /* 0x0000bb002f2f7a20 */ /* 0x000fe20000410000 */
[----:B------:R-:W-:Y:S01]  /*49c0*/  IADD3 R153, R113, 0xc8, RZ ;  /* 0x000000c871997810 */ /* 0x000fe20007ffe0ff */
[----:B------:R-:W-:Y:S01]  /*49d0*/  FMUL.FTZ R45, R45, c[0x0][0x2ec] ;  /* 0x0000bb002d2d7a20 */ /* 0x000fe20000410000 */
[----:B------:R-:W-:Y:S01]  /*49e0*/  I2F R48, R17 ;  /* 0x0000001100307306 */ /* 0x000fe20000201400 */
[----:B---3--:R-:W-:Y:S01]  /*49f0*/  FFMA.FTZ R111, R167, R61, R162 ;  /* 0x0000003da76f7223 */ /* 0x008fe200000100a2 */
[----:B------:R-:W-:Y:S01]  /*4a00*/  FSEL R61, R95, -INF , !P5 ;  /* 0xff8000005f3d7808 */ /* 0x000fe20006800000 */
[----:B------:R-:W-:Y:S01]  /*4a10*/  FMUL.FTZ R46, R46, c[0x0][0x2ec] ;  /* 0x0000bb002e2e7a20 */ /* 0x000fe20000410000 */
[----:B------:R-:W-:-:S02]  /*4a20*/  ISETP.GE.AND P5, PT, R90, R189, PT ;  /* 0x000000bd5a00720c */ /* 0x000fc40003fa6270 */
[----:B------:R-:W-:Y:S02]  /*4a30*/  FSEL R111, R111, -INF , !P3 ;  /* 0xff8000006f6f7808 */ /* 0x000fe40005800000 */
[----:B------:R-:W-:Y:S01]  /*4a40*/  I2F R102, R17 ;  /* 0x0000001100667306 */ /* 0x000fe20000201400 */
[C---:B-1----:R-:W-:Y:S02]  /*4a50*/  IADD3 R16, R113.reuse, 0x91, RZ ;  /* 0x0000009171107810 */ /* 0x042fe40007ffe0ff */
[----:B------:R-:W-:Y:S02]  /*4a60*/  ISETP.GE.AND P3, PT, R90, R184, PT ;  /* 0x000000b85a00720c */ /* 0x000fe40003f66270 */
[C---:B------:R-:W-:Y:S02]  /*4a70*/  IADD3 R95, R113.reuse, 0xc1, RZ ;  /* 0x000000c1715f7810 */ /* 0x040fe40007ffe0ff */
[C---:B------:R-:W-:Y:S01]  /*4a80*/  IADD3 R159, R113.reuse, 0xe8, RZ ;  /* 0x000000e8719f7810 */ /* 0x040fe20007ffe0ff */
[----:B------:R-:W1:Y:S01]  /*4a90*/  I2F R99, R100 ;  /* 0x0000006400637306 */ /* 0x000e620000201400 */
[----:B------:R-:W-:-:S02]  /*4aa0*/  IADD3 R162, R113, 0xe9, RZ ;  /* 0x000000e971a27810 */ /* 0x000fc40007ffe0ff */
[----:B------:R-:W-:-:S05]  /*4ab0*/  IADD3 R161, R113, 0xf0, RZ ;  /* 0x000000f071a17810 */ /* 0x000fca0007ffe0ff */
[----:B------:R-:W2:Y:S08]  /*4ac0*/  I2F R63, R100 ;  /* 0x00000064003f7306 */ /* 0x000eb00000201400 */
[----:B------:R-:W3:Y:S01]  /*4ad0*/  MUFU.TANH R17, R19 ;  /* 0x0000001300117308 */ /* 0x000ee20000002400 */
[----:B-1----:R-:W-:Y:S01]  /*4ae0*/  FFMA.FTZ R99, R167, R99, R155 ;  /* 0x00000063a7637223 */ /* 0x002fe2000001009b */
[----:B------:R-:W-:-:S06]  /*4af0*/  IADD3 R155, R113, 0xe1, RZ ;  /* 0x000000e1719b7810 */ /* 0x000fcc0007ffe0ff */
[----:B------:R-:W1:Y:S01]  /*4b00*/  I2F R53, R80 ;  /* 0x0000005000357306 */ /* 0x000e620000201400 */
[----:B--2---:R-:W-:-:S05]  /*4b10*/  FFMA.FTZ R158, R167, R63, R158 ;  /* 0x0000003fa79e7223 */ /* 0x004fca000001009e */
[----:B------:R-:W-:Y:S02]  /*4b20*/  FSEL R206, R158, -INF , !P0 ;  /* 0xff8000009ece7808 */ /* 0x000fe40004000000 */
[----:B------:R-:W2:Y:S01]  /*4b30*/  I2F R89, R90 ;  /* 0x0000005a00597306 */ /* 0x000ea20000201400 */
[----:B---3--:R-:W-:Y:S01]  /*4b40*/  IMAD.MOV.U32 R171, RZ, RZ, R17 ;  /* 0x000000ffffab7224 */ /* 0x008fe200078e0011 */
[----:B------:R-:W-:-:S06]  /*4b50*/  ISETP.GE.AND P0, PT, R94, R184, PT ;  /* 0x000000b85e00720c */ /* 0x000fcc0003f06270 */
[----:B------:R-:W3:Y:S01]  /*4b60*/  I2F R58, R90 ;  /* 0x0000005a003a7306 */ /* 0x000ee20000201400 */
[----:B-1----:R-:W-:-:S07]  /*4b70*/  FFMA.FTZ R183, R167, R53, R183 ;  /* 0x00000035a7b77223 */ /* 0x002fce00000100b7 */
[----:B------:R-:W1:Y:S01]  /*4b80*/  I2F R106, R16 ;  /* 0x00000010006a7306 */ /* 0x000e620000201400 */
[----:B--2---:R-:W-:-:S07]  /*4b90*/  FFMA.FTZ R89, R167, R89, R173 ;  /* 0x00000059a7597223 */ /* 0x004fce00000100ad */
[----:B------:R2:W-:Y:S01]  /*4ba0*/  I2F R104, R16 ;  /* 0x0000001000687306 */ /* 0x0005e20000201400 */
[----:B---3--:R-:W-:Y:S01]  /*4bb0*/  FFMA.FTZ R174, R167, R58, R174 ;  /* 0x0000003aa7ae7223 */ /* 0x008fe200000100ae */
[----:B------:R-:W-:Y:S02]  /*4bc0*/  FSEL R58, R89, -INF , !P5 ;  /* 0xff800000593a7808 */ /* 0x000fe40006800000 */
[----:B------:R-:W-:Y:S02]  /*4bd0*/  ISETP.GE.AND P5, PT, R84, R189, PT ;  /* 0x000000bd5400720c */ /* 0x000fe40003fa6270 */
[----:B------:R-:W-:Y:S02]  /*4be0*/  FSEL R200, R174, -INF , !P3 ;  /* 0xff800000aec87808 */ /* 0x000fe40005800000 */
[----:B------:R-:W3:Y:S01]  /*4bf0*/  I2F R93, R94 ;  /* 0x0000005e005d7306 */ /* 0x000ee20000201400 */
[----:B------:R-:W-:Y:S01]  /*4c00*/  ISETP.GE.AND P3, PT, R84, R184, PT ;  /* 0x000000b85400720c */ /* 0x000fe20003f66270 */
[----:B-1----:R-:W-:Y:S01]  /*4c10*/  FFMA.FTZ R106, R167, R106, R239 ;  /* 0x0000006aa76a7223 */ /* 0x002fe200000100ef */
[----:B------:R-:W-:-:S05]  /*4c20*/  IADD3 R89, R113, 0xc9, RZ ;  /* 0x000000c971597810 */ /* 0x000fca0007ffe0ff */
[----:B------:R-:W1:Y:S01]  /*4c30*/  I2F R60, R94 ;  /* 0x0000005e003c7306 */ /* 0x000e620000201400 */
[----:B--2---:R-:W-:Y:S01]  /*4c40*/  FFMA.FTZ R16, R167, R105, R151 ;  /* 0x00000069a7107223 */ /* 0x004fe20000010097 */
[----:B------:R-:W-:-:S04]  /*4c50*/  IADD3 R151, R113, 0x99, RZ ;  /* 0x0000009971977810 */ /* 0x000fc80007ffe0ff */
[----:B------:R-:W-:Y:S01]  /*4c60*/  FSEL R66, R16, -INF , !P4 ;  /* 0xff80000010427808 */ /* 0x000fe20006000000 */
[C---:B------:R-:W-:Y:S01]  /*4c70*/  FFMA.FTZ R16, R167.reuse, R91, R168 ;  /* 0x0000005ba7107223 */ /* 0x040fe200000100a8 */
[----:B------:R-:W2:Y:S01]  /*4c80*/  I2F R77, R78 ;  /* 0x0000004e004d7306 */ /* 0x000ea20000201400 */
[----:B------:R-:W-:Y:S01]  /*4c90*/  ISETP.GE.AND P4, PT, R100, R189, PT ;  /* 0x000000bd6400720c */ /* 0x000fe20003f86270 */
[----:B---3--:R-:W-:Y:S02]  /*4ca0*/  FFMA.FTZ R93, R167, R93, R169 ;  /* 0x0000005da75d7223 */ /* 0x008fe400000100a9 */
[----:B------:R-:W-:Y:S02]  /*4cb0*/  FSEL R59, R16, -INF , !P6 ;  /* 0xff800000103b7808 */ /* 0x000fe40007000000 */
[----:B------:R-:W-:Y:S02]  /*4cc0*/  FSEL R63, R99, -INF , !P4 ;  /* 0xff800000633f7808 */ /* 0x000fe40006000000 */
[----:B------:R-:W3:Y:S01]  /*4cd0*/  I2F R87, R88 ;  /* 0x0000005800577306 */ /* 0x000ee20000201400 */
[----:B-1----:R-:W-:Y:S01]  /*4ce0*/  FFMA.FTZ R202, R167, R60, R170 ;  /* 0x0000003ca7ca7223 */ /* 0x002fe200000100aa */
[----:B------:R-:W-:-:S02]  /*4cf0*/  ISETP.GE.AND P4, PT, R94, R189, PT ;  /* 0x000000bd5e00720c */ /* 0x000fc40003f86270 */
[----:B------:R-:W-:Y:S02]  /*4d00*/  ISETP.GE.AND P6, PT, R86, R189, PT ;  /* 0x000000bd5600720c */ /* 0x000fe40003fc6270 */
[----:B------:R-:W-:Y:S02]  /*4d10*/  FSEL R60, R93, -INF , !P4 ;  /* 0xff8000005d3c7808 */ /* 0x000fe40006000000 */
[----:B------:R1:W4:Y:S01]  /*4d20*/  MUFU.TANH R20, R18 ;  /* 0x0000001200147308 */ /* 0x0003220000002400 */
[----:B--2---:R-:W-:Y:S01]  /*4d30*/  FFMA.FTZ R77, R167, R77, R186 ;  /* 0x0000004da74d7223 */ /* 0x004fe200000100ba */
[----:B------:R-:W-:Y:S01]  /*4d40*/  FSEL R186, R183, -INF , !P2 ;  /* 0xff800000b7ba7808 */ /* 0x000fe20005000000 */
[----:B------:R-:W-:Y:S01]  /*4d50*/  IMAD.MOV.U32 R183, RZ, RZ, R21 ;  /* 0x000000ffffb77224 */ /* 0x000fe200078e0015 */
[----:B------:R-:W-:Y:S02]  /*4d60*/  FSEL R202, R202, -INF , !P0 ;  /* 0xff800000caca7808 */ /* 0x000fe40004000000 */
[----:B------:R-:W-:-:S02]  /*4d70*/  ISETP.GE.AND P4, PT, R88, R189, PT ;  /* 0x000000bd5800720c */ /* 0x000fc40003f86270 */
[----:B------:R-:W2:Y:S01]  /*4d80*/  I2F R83, R84 ;  /* 0x0000005400537306 */ /* 0x000ea20000201400 */
[----:B---3--:R-:W-:Y:S01]  /*4d90*/  FFMA.FTZ R87, R167, R87, R172 ;  /* 0x00000057a7577223 */ /* 0x008fe200000100ac */
[-C--:B------:R-:W-:Y:S02]  /*4da0*/  ISETP.GE.AND P0, PT, R88, R184.reuse, PT ;  /* 0x000000b85800720c */ /* 0x080fe40003f06270 */
[----:B------:R-:W-:Y:S02]  /*4db0*/  ISETP.GE.AND P2, PT, R74, R184, PT ;  /* 0x000000b84a00720c */ /* 0x000fe40003f46270 */
[C---:B------:R-:W-:Y:S02]  /*4dc0*/  IADD3 R99, R113.reuse, 0xb9, RZ ;  /* 0x000000b971637810 */ /* 0x040fe40007ffe0ff */
[----:B------:R-:W3:Y:S01]  /*4dd0*/  I2F R55, R84 ;  /* 0x0000005400377306 */ /* 0x000ee20000201400 */
[----:B-1----:R-:W1:Y:S01]  /*4de0*/  LDSM.16.M88.4 R16, [R164+0x4000] ;  /* 0x00400000a410783b */ /* 0x002e620000000200 */
[----:B----4-:R-:W-:Y:S01]  /*4df0*/  IMAD.MOV.U32 R172, RZ, RZ, R20 ;  /* 0x000000ffffac7224 */ /* 0x010fe200078e0014 */
[----:B------:R-:W-:Y:S01]  /*4e00*/  IADD3 R93, R113, 0xc0, RZ ;  /* 0x000000c0715d7810 */ /* 0x000fe20007ffe0ff */
[----:B------:R-:W-:Y:S02]  /*4e10*/  HMMA.16816.F32.BF16 R20, R8, R22, RZ ;  /* 0x000000160814723c */ /* 0x000fe400000418ff */
[----:B------:R-:W-:-:S02]  /*4e20*/  FFMA.FTZ R172, R167, R102, R172 ;  /* 0x00000066a7ac7223 */ /* 0x000fc400000100ac */
[----:B------:R-:W4:Y:S01]  /*4e30*/  I2F R57, R88 ;  /* 0x0000005800397306 */ /* 0x000f220000201400 */
[----:B--2---:R-:W-:Y:S01]  /*4e40*/  FFMA.FTZ R176, R167, R83, R176 ;  /* 0x00000053a7b07223 */ /* 0x004fe200000100b0 */
[----:B------:R-:W-:-:S06]  /*4e50*/  IADD3 R83, R113, 0xd9, RZ ;  /* 0x000000d971537810 */ /* 0x000fcc0007ffe0ff */
[----:B------:R-:W2:Y:S01]  /*4e60*/  I2F R85, R86 ;  /* 0x0000005600557306 */ /* 0x000ea20000201400 */
[----:B---3--:R-:W-:Y:S01]  /*4e70*/  FFMA.FTZ R179, R167, R55, R179 ;  /* 0x00000037a7b37223 */ /* 0x008fe200000100b3 */
[----:B------:R-:W-:Y:S02]  /*4e80*/  FSEL R55, R176, -INF , !P5 ;  /* 0xff800000b0377808 */ /* 0x000fe40006800000 */
[C---:B------:R-:W-:Y:S02]  /*4e90*/  ISETP.GE.AND P5, PT, R78.reuse, R189, PT ;  /* 0x000000bd4e00720c */ /* 0x040fe40003fa6270 */
[----:B------:R-:W-:Y:S02]  /*4ea0*/  FSEL R199, R179, -INF , !P3 ;  /* 0xff800000b3c77808 */ /* 0x000fe40005800000 */
[----:B------:R-:W3:Y:S01]  /*4eb0*/  I2F R52, R78 ;  /* 0x0000004e00347306 */ /* 0x000ee20000201400 */
[----:B----4-:R-:W-:Y:S01]  /*4ec0*/  FFMA.FTZ R126, R167, R57, R175 ;  /* 0x00000039a77e7223 */ /* 0x010fe200000100af */
[----:B------:R-:W-:-:S02]  /*4ed0*/  ISETP.GE.AND P3, PT, R78, R184, PT ;  /* 0x000000b84e00720c */ /* 0x000fc40003f66270 */
[----:B------:R-:W-:Y:S01]  /*4ee0*/  FSEL R57, R87, -INF , !P4 ;  /* 0xff80000057397808 */ /* 0x000fe20006000000 */
[----:B------:R-:W-:Y:S01]  /*4ef0*/  HMMA.16816.F32.BF16 R20, R4, R34, R20 ;  /* 0x000000220414723c */ /* 0x000fe20000041814 */
[----:B------:R-:W-:Y:S02]  /*4f00*/  FSEL R126, R126, -INF , !P0 ;  /* 0xff8000007e7e7808 */ /* 0x000fe40004000000 */
[----:B------:R-:W4:Y:S01]  /*4f10*/  I2F R81, R82 ;  /* 0x0000005200517306 */ /* 0x000f220000201400 */
[----:B--2---:R-:W-:Y:S01]  /*4f20*/  FFMA.FTZ R85, R167, R85, R177 ;  /* 0x00000055a7557223 */ /* 0x004fe200000100b1 */
[C---:B------:R-:W-:Y:S02]  /*4f30*/  ISETP.GE.AND P4, PT, R82.reuse, R189, PT ;  /* 0x000000bd5200720c */ /* 0x040fe40003f86270 */
[----:B------:R-:W-:Y:S02]  /*4f40*/  ISETP.GE.AND P0, PT, R82, R184, PT ;  /* 0x000000b85200720c */ /* 0x000fe40003f06270 */
[----:B------:R-:W-:-:S02]  /*4f50*/  FSEL R56, R85, -INF , !P6 ;  /* 0xff80000055387808 */ /* 0x000fc40007000000 */
[----:B------:R-:W2:Y:S01]  /*4f60*/  I2F R54, R82 ;  /* 0x0000005200367306 */ /* 0x000ea20000201400 */
[----:B---3--:R-:W-:Y:S01]  /*4f70*/  FFMA.FTZ R169, R167, R52, R190 ;  /* 0x00000034a7a97223 */ /* 0x008fe200000100be */
[----:B------:R-:W-:Y:S01]  /*4f80*/  FSEL R52, R77, -INF , !P5 ;  /* 0xff8000004d347808 */ /* 0x000fe20006800000 */
[----:B------:R-:W-:Y:S01]  /*4f90*/  IMAD.MOV.U32 R190, RZ, RZ, R24 ;  /* 0x000000ffffbe7224 */ /* 0x000fe200078e0018 */
[----:B------:R-:W-:Y:S01]  /*4fa0*/  ISETP.GE.AND P6, PT, R80, R189, PT ;  /* 0x000000bd5000720c */ /* 0x000fe20003fc6270 */
[----:B------:R-:W3:Y:S01]  /*4fb0*/  LDSM.16.M88.4 R24, [R163+0x3000] ;  /* 0x00300000a318783b */ /* 0x000ee20000000200 */
[----:B------:R-:W-:Y:S02]  /*4fc0*/  FSEL R169, R169, -INF , !P3 ;  /* 0xff800000a9a97808 */ /* 0x000fe40005800000 */
[----:B------:R-:W5:Y:S01]  /*4fd0*/  I2F R79, R80 ;  /* 0x00000050004f7306 */ /* 0x000f620000201400 */
[----:B----4-:R-:W-:Y:S01]  /*4fe0*/  FFMA.FTZ R181, R167, R81, R181 ;  /* 0x00000051a7b57223 */ /* 0x010fe200000100b5 */
[----:B------:R-:W-:-:S02]  /*4ff0*/  ISETP.GE.AND P5, PT, R72, R189, PT ;  /* 0x000000bd4800720c */ /* 0x000fc40003fa6270 */
[----:B------:R-:W-:Y:S01]  /*5000*/  ISETP.GE.AND P3, PT, R72, R184, PT ;  /* 0x000000b84800720c */ /* 0x000fe20003f66270 */
[----:B------:R-:W-:Y:S01]  /*5010*/  FMUL.FTZ R20, R20, c[0x0][0x2ec] ;  /* 0x0000bb0014147a20 */ /* 0x000fe20000410000 */
[----:B------:R-:W-:Y:S01]  /*5020*/  IADD3 R86, R113, 0xd0, RZ ;  /* 0x000000d071567810 */ /* 0x000fe20007ffe0ff */
[----:B------:R-:W-:Y:S01]  /*5030*/  FMUL.FTZ R21, R21, c[0x0][0x2ec] ;  /* 0x0000bb0015157a20 */ /* 0x000fe20000410000 */
[----:B------:R-:W-:Y:S01]  /*5040*/  I2F R75, R76 ;  /* 0x0000004c004b7306 */ /* 0x000fe20000201400 */
[----:B--2---:R-:W-:Y:S01]  /*5050*/  FFMA.FTZ R182, R167, R54, R182 ;  /* 0x00000036a7b67223 */ /* 0x004fe200000100b6 */
[----:B------:R-:W-:Y:S02]  /*5060*/  FSEL R54, R181, -INF , !P4 ;  /* 0xff800000b5367808 */ /* 0x000fe40006000000 */
[----:B------:R-:W-:Y:S02]  /*5070*/  ISETP.GE.AND P4, PT, R76, R189, PT ;  /* 0x000000bd4c00720c */ /* 0x000fe40003f86270 */
[----:B------:R-:W-:-:S02]  /*5080*/  FSEL R198, R182, -INF , !P0 ;  /* 0xff800000b6c67808 */ /* 0x000fc40004000000 */
[----:B------:R-:W2:Y:S01]  /*5090*/  I2F R51, R76 ;  /* 0x0000004c00337306 */ /* 0x000ea20000201400 */
[----:B-----5:R-:W-:Y:S01]  /*50a0*/  FFMA.FTZ R180, R167, R79, R180 ;  /* 0x0000004fa7b47223 */ /* 0x020fe200000100b4 */
[----:B------:R-:W-:Y:S02]  /*50b0*/  ISETP.GE.AND P0, PT, R76, R184, PT ;  /* 0x000000b84c00720c */ /* 0x000fe40003f06270 */
[C---:B------:R-:W-:Y:S02]  /*50c0*/  IADD3 R87, R113.reuse, 0xd1, RZ ;  /* 0x000000d171577810 */ /* 0x040fe40007ffe0ff */
[----:B------:R-:W-:Y:S02]  /*50d0*/  FSEL R53, R180, -INF , !P6 ;  /* 0xff800000b4357808 */ /* 0x000fe40007000000 */
[----:B------:R-:W4:Y:S01]  /*50e0*/  I2F R73, R74 ;  /* 0x0000004a00497306 */ /* 0x000f220000201400 */
[----:B------:R-:W-:Y:S02]  /*50f0*/  ISETP.GE.AND P6, PT, R74, R189, PT ;  /* 0x000000bd4a00720c */ /* 0x000fe40003fc6270 */
[----:B------:R-:W-:-:S02]  /*5100*/  IADD3 R85, R113, 0xd8, RZ ;  /* 0x000000d871557810 */ /* 0x000fc40007ffe0ff */
[----:B------:R-:W-:-:S03]  /*5110*/  IADD3 R176, R113, 0x98, RZ ;  /* 0x0000009871b07810 */ /* 0x000fc60007ffe0ff */
[----:B------:R-:W-:Y:S01]  /*5120*/  I2F R71, R72 ;  /* 0x0000004800477306 */ /* 0x000fe20000201400 */
[----:B--2---:R-:W-:Y:S02]  /*5130*/  FFMA.FTZ R51, R167, R51, R191 ;  /* 0x00000033a7337223 */ /* 0x004fe400000100bf */
[----:B------:R-:W-:-:S03]  /*5140*/  IMAD.MOV.U32 R191, RZ, RZ, R32 ;  /* 0x000000ffffbf7224 */ /* 0x000fc600078e0020 */
[----:B------:R-:W-:Y:S02]  /*5150*/  FSEL R114, R51, -INF , !P0 ;  /* 0xff80000033727808 */ /* 0x000fe40004000000 */
[----:B------:R-:W2:Y:S01]  /*5160*/  I2F R50, R74 ;  /* 0x0000004a00327306 */ /* 0x000ea20000201400 */
[----:B----4-:R-:W-:Y:S01]  /*5170*/  FFMA.FTZ R73, R167, R73, R194 ;  /* 0x00000049a7497223 */ /* 0x010fe200000100c2 */
[----:B------:R-:W-:Y:S02]  /*5180*/  ISETP.GE.AND P0, PT, R70, R184, PT ;  /* 0x000000b84600720c */ /* 0x000fe40003f06270 */
[----:B------:R-:W-:-:S04]  /*5190*/  IADD3 R51, R113, 0xf1, RZ ;  /* 0x000000f171337810 */ /* 0x000fc80007ffe0ff */
[----:B------:R-:W-:Y:S08]  /*51a0*/  I2F R124, R70 ;  /* 0x00000046007c7306 */ /* 0x000ff00000201400 */
[----:B------:R-:W4:Y:S01]  /*51b0*/  I2F R117, R70 ;  /* 0x0000004600757306 */ /* 0x000f220000201400 */
[----:B--2---:R-:W-:-:S05]  /*51c0*/  FFMA.FTZ R50, R167, R50, R216 ;  /* 0x00000032a7327223 */ /* 0x004fca00000100d8 */
[----:B------:R-:W-:Y:S02]  /*51d0*/  FSEL R174, R50, -INF , !P2 ;  /* 0xff80000032ae7808 */ /* 0x000fe40005000000 */
[----:B------:R-:W2:Y:S01]  /*51e0*/  I2F R122, R123 ;  /* 0x0000007b007a7306 */ /* 0x000ea20000201400 */
[----:B------:R-:W-:-:S07]  /*51f0*/  ISETP.GE.AND P2, PT, R123, R184, PT ;  /* 0x000000b87b00720c */ /* 0x000fce0003f46270 */
[----:B------:R-:W5:Y:S01]  /*5200*/  I2F R115, R123 ;  /* 0x0000007b00737306 */ /* 0x000f620000201400 */
[----:B----4-:R-:W-:-:S05]  /*5210*/  FFMA.FTZ R117, R167, R117, R218 ;  /* 0x00000075a7757223 */ /* 0x010fca00000100da */
[----:B------:R-:W-:Y:S02]  /*5220*/  FSEL R175, R117, -INF , !P0 ;  /* 0xff80000075af7808 */ /* 0x000fe40004000000 */
[----:B------:R4:W1:Y:S01]  /*5230*/  I2F R49, R72 ;  /* 0x0000004800317306 */ /* 0x0008620000201400 */
[----:B--2---:R-:W-:Y:S01]  /*5240*/  FFMA.FTZ R76, R167, R122, R193 ;  /* 0x0000007aa74c7223 */ /* 0x004fe200000100c1 */
[----:B------:R-:W-:-:S06]  /*5250*/  ISETP.GE.AND P0, PT, R119, R184, PT ;  /* 0x000000b87700720c */ /* 0x000fcc0003f06270 */
[----:B------:R-:W2:Y:S01]  /*5260*/  I2F R120, R121 ;  /* 0x0000007900787306 */ /* 0x000ea20000201400 */
[----:B-----5:R-:W-:-:S05]  /*5270*/  FFMA.FTZ R115, R167, R115, R192 ;  /* 0x00000073a7737223 */ /* 0x020fca00000100c0 */
[----:B------:R-:W-:Y:S01]  /*5280*/  FSEL R177, R115, -INF , !P2 ;  /* 0xff80000073b17808 */ /* 0x000fe20005000000 */
[C---:B----4-:R-:W-:Y:S01]  /*5290*/  FFMA.FTZ R72, R167.reuse, R75, R185 ;  /* 0x0000004ba7487223 */ /* 0x050fe200000100b9 */
[----:B------:R4:W-:Y:S01]  /*52a0*/  MUFU.TANH R78, R28 ;  /* 0x0000001c004e7308 */ /* 0x0009e20000002400 */
[C---:B-1----:R-:W-:Y:S01]  /*52b0*/  FFMA.FTZ R49, R167.reuse, R49, R232 ;  /* 0x00000031a7317223 */ /* 0x042fe200000100e8 */
[----:B------:R-:W-:Y:S01]  /*52c0*/  ISETP.GE.AND P2, PT, R136, R184, PT ;  /* 0x000000b88800720c */ /* 0x000fe20003f46270 */
[----:B------:R-:W-:Y:S01]  /*52d0*/  IMAD.MOV.U32 R232, RZ, RZ, R171 ;  /* 0x000000ffffe87224 */ /* 0x000fe200078e00ab */
[----:B------:R-:W-:Y:S02]  /*52e0*/  FSEL R72, R72, -INF , !P4 ;  /* 0xff80000048487808 */ /* 0x000fe40006000000 */
[----:B------:R-:W-:Y:S01]  /*52f0*/  ISETP.GE.AND P4, PT, R70, R189, PT ;  /* 0x000000bd4600720c */ /* 0x000fe20003f86270 */
[----:B------:R-:W-:Y:S01]  /*5300*/  FFMA.FTZ R70, R167, R71, R195 ;  /* 0x00000047a7467223 */ /* 0x000fe200000100c3 */
[----:B------:R-:W-:Y:S01]  /*5310*/  FSEL R71, R73, -INF , !P6 ;  /* 0xff80000049477808 */ /* 0x000fe20007000000 */
[----:B------:R-:W-:Y:S01]  /*5320*/  FFMA.FTZ R73, R167, R124, R197 ;  /* 0x0000007ca7497223 */ /* 0x000fe200000100c5 */
[----:B------:R-:W-:Y:S01]  /*5330*/  ISETP.GE.AND P6, PT, R123, R189, PT ;  /* 0x000000bd7b00720c */ /* 0x000fe20003fc6270 */
[----:B------:R-:W1:Y:S01]  /*5340*/  I2F R118, R119 ;  /* 0x0000007700767306 */ /* 0x000e620000201400 */
[----:B--2---:R-:W-:Y:S01]  /*5350*/  FFMA.FTZ R120, R167, R120, R217 ;  /* 0x00000078a7787223 */ /* 0x004fe200000100d9 */
[----:B------:R-:W-:-:S02]  /*5360*/  IADD3 R171, R113, 0x89, RZ ;  /* 0x0000008971ab7810 */ /* 0x000fc40007ffe0ff */
[----:B------:R-:W-:Y:S02]  /*5370*/  FSEL R73, R73, -INF , !P4 ;  /* 0xff80000049497808 */ /* 0x000fe40006000000 */
[----:B----4-:R-:W-:Y:S02]  /*5380*/  IADD3 R28, R113, 0x89, RZ ;  /* 0x00000089711c7810 */ /* 0x010fe40007ffe0ff */
[----:B------:R-:W2:Y:S01]  /*5390*/  I2F R129, R119 ;  /* 0x0000007700817306 */ /* 0x000ea20000201400 */
[----:B------:R-:W-:Y:S02]  /*53a0*/  ISETP.GE.AND P4, PT, R119, R189, PT ;  /* 0x000000bd7700720c */ /* 0x000fe40003f86270 */
[----:B------:R-:W-:Y:S01]  /*53b0*/  IMAD.MOV.U32 R217, RZ, RZ, R28 ;  /* 0x000000ffffd97224 */ /* 0x000fe200078e001c */
[----:B------:R-:W-:Y:S02]  /*53c0*/  IADD3 R28, R113, 0x91, RZ ;  /* 0x00000091711c7810 */ /* 0x000fe40007ffe0ff */
[----:B------:R-:W-:-:S02]  /*53d0*/  FSEL R76, R76, -INF , !P6 ;  /* 0xff8000004c4c7808 */ /* 0x000fc40007000000 */
[----:B------:R4:W-:Y:S01]  /*53e0*/  MUFU.TANH R119, R44 ;  /* 0x0000002c00777308 */ /* 0x0009e20000002400 */
[-C--:B------:R-:W-:Y:S01]  /*53f0*/  ISETP.GE.AND P6, PT, R136, R189.reuse, PT ;  /* 0x000000bd8800720c */ /* 0x080fe20003fc6270 */
[----:B------:R-:W-:Y:S01]  /*5400*/  IMAD.MOV.U32 R218, RZ, RZ, R28 ;  /* 0x000000ffffda7224 */ /* 0x000fe200078e001c */
[----:B------:R-:W-:Y:S01]  /*5410*/  FSEL R70, R70, -INF , !P5 ;  /* 0xff80000046467808 */ /* 0x000fe20006800000 */
[----:B-1----:R-:W-:Y:S01]  /*5420*/  FFMA.FTZ R77, R167, R118, R220 ;  /* 0x00000076a74d7223 */ /* 0x002fe200000100dc */
[----:B------:R-:W-:Y:S02]  /*5430*/  FSEL R173, R49, -INF , !P3 ;  /* 0xff80000031ad7808 */ /* 0x000fe40005800000 */
[----:B------:R-:W-:Y:S01]  /*5440*/  ISETP.GE.AND P5, PT, R121, R189, PT ;  /* 0x000000bd7900720c */ /* 0x000fe20003fa6270 */
[----:B------:R-:W1:Y:S01]  /*5450*/  I2F R135, R136 ;  /* 0x0000008800877306 */ /* 0x000e620000201400 */
[----:B--2---:R-:W-:Y:S01]  /*5460*/  FFMA.FTZ R129, R167, R129, R237 ;  /* 0x00000081a7817223 */ /* 0x004fe200000100ed */
[----:B------:R-:W-:-:S02]  /*5470*/  ISETP.GE.AND P3, PT, R121, R184, PT ;  /* 0x000000b87900720c */ /* 0x000fc40003f66270 */
[----:B------:R-:W-:Y:S02]  /*5480*/  FSEL R77, R77, -INF , !P4 ;  /* 0xff8000004d4d7808 */ /* 0x000fe40006000000 */
[----:B------:R-:W-:Y:S01]  /*5490*/  FSEL R180, R129, -INF , !P0 ;  /* 0xff80000081b47808 */ /* 0x000fe20004000000 */
[----:B----4-:R-:W2:Y:S01]  /*54a0*/  S2R R44, SR_TID.X ;  /* 0x00000000002c7919 */ /* 0x010ea20000002100 */
[----:B------:R4:W5:Y:S01]  /*54b0*/  I2F R132, R136 ;  /* 0x0000008800847306 */ /* 0x0009620000201400 */
[C---:B------:R-:W-:Y:S02]  /*54c0*/  ISETP.GE.AND P4, PT, R138.reuse, R189, PT ;  /* 0x000000bd8a00720c */ /* 0x040fe40003f86270 */
[----:B------:R-:W-:Y:S01]  /*54d0*/  ISETP.GE.AND P0, PT, R138, R184, PT ;  /* 0x000000b88a00720c */ /* 0x000fe20003f06270 */
[----:B-1----:R-:W-:-:S04]  /*54e0*/  FFMA.FTZ R117, R167, R135, R221 ;  /* 0x00000087a7757223 */ /* 0x002fc800000100dd */
[----:B------:R-:W1:Y:S01]  /*54f0*/  I2F R125, R33 ;  /* 0x00000021007d7306 */ /* 0x000e620000201400 */
[----:B------:R-:W-:Y:S02]  /*5500*/  FSEL R117, R117, -INF , !P6 ;  /* 0xff80000075757808 */ /* 0x000fe40007000000 */
[----:B------:R-:W-:-:S05]  /*5510*/  ISETP.GE.AND P6, PT, R113, R189, PT ;  /* 0x000000bd7100720c */ /* 0x000fca0003fc6270 */
[----:B------:R-:W2:Y:S01]  /*5520*/  I2F R108, R32 ;  /* 0x00000020006c7306 */ /* 0x000ea20000201400 */
[----:B----4-:R-:W-:Y:S02]  /*5530*/  IMAD.MOV.U32 R136, RZ, RZ, R33 ;  /* 0x000000ffff887224 */ /* 0x010fe400078e0021 */
[----:B-----5:R-:W-:-:S05]  /*5540*/  FFMA.FTZ R132, R167, R132, R229 ;  /* 0x00000084a7847223 */ /* 0x020fca00000100e5 */
[----:B------:R-:W4:Y:S01]  /*5550*/  I2F R182, R33 ;  /* 0x0000002100b67306 */ /* 0x000f220000201400 */
[----:B-1----:R-:W-:Y:S01]  /*5560*/  FFMA.FTZ R125, R167, R125, R235 ;  /* 0x0000007da77d7223 */ /* 0x002fe200000100eb */
[----:B------:R-:W-:Y:S02]  /*5570*/  FSEL R185, R132, -INF , !P2 ;  /* 0xff80000084b97808 */ /* 0x000fe40005000000 */
[----:B------:R-:W-:-:S04]  /*5580*/  ISETP.GE.AND P2, PT, R143, R189, PT ;  /* 0x000000bd8f00720c */ /* 0x000fc80003f46270 */
[----:B------:R1:W5:Y:S01]  /*5590*/  I2F R179, R32 ;  /* 0x0000002000b37306 */ /* 0x0003620000201400 */
[----:B--2---:R-:W-:-:S07]  /*55a0*/  FFMA.FTZ R108, R167, R108, R247 ;  /* 0x0000006ca76c7223 */ /* 0x004fce00000100f7 */
[----:B------:R-:W-:Y:S01]  /*55b0*/  MUFU.TANH R75, R29 ;  /* 0x0000001d004b7308 */ /* 0x000fe20000002400 */
[----:B----4-:R-:W-:Y:S01]  /*55c0*/  IMAD.MOV.U32 R193, RZ, RZ, R182 ;  /* 0x000000ffffc17224 */ /* 0x010fe200078e00b6 */
[C---:B-1----:R-:W-:Y:S06]  /*55d0*/  HMMA.16816.F32.BF16 R32, R8.reuse, R16, RZ ;  /* 0x000000100820723c */ /* 0x042fec00000418ff */
[----:B------:R-:W-:Y:S01]  /*55e0*/  MUFU.TANH R181, R30 ;  /* 0x0000001e00b57308 */ /* 0x000fe20000002400 */
[----:B-----5:R-:W-:Y:S01]  /*55f0*/  IMAD.MOV.U32 R197, RZ, RZ, R179 ;  /* 0x000000ffffc57224 */ /* 0x020fe200078e00b3 */
[----:B------:R-:W-:Y:S01]  /*5600*/  IADD3 R179, R113, 0x88, RZ ;  /* 0x0000008871b37810 */ /* 0x000fe20007ffe0ff */
[----:B------:R-:W-:Y:S05]  /*5610*/  HMMA.16816.F32.BF16 R16, R8, R18, RZ ;  /* 0x000000120810723c */ /* 0x000fea00000418ff */
[----:B------:R1:W-:Y:S08]  /*5620*/  MUFU.TANH R216, R31 ;  /* 0x0000001f00d87308 */ /* 0x0003f00000002400 */
[----:B------:R-:W2:Y:S02]  /*5630*/  I2F R116, R121 ;  /* 0x0000007900747306 */ /* 0x000ea40000201400 */
[----:B---3--:R-:W-:Y:S01]  /*5640*/  HMMA.16816.F32.BF16 R32, R4, R24, R32 ;  /* 0x000000180420723c */ /* 0x008fe20000041820 */
[----:B-1----:R-:W1:Y:S05]  /*5650*/  LDSM.16.M88.4 R28, [R164+0x4400] ;  /* 0x00440000a41c783b */ /* 0x002e6a0000000200 */
[----:B------:R-:W3:Y:S01]  /*5660*/  I2F R171, R171 ;  /* 0x000000ab00ab7306 */ /* 0x000ee20000201400 */
[----:B------:R-:W-:-:S02]  /*5670*/  FMUL.FTZ R25, R22, c[0x0][0x2ec] ;  /* 0x0000bb0016197a20 */ /* 0x000fc40000410000 */
[----:B------:R-:W-:Y:S01]  /*5680*/  HMMA.16816.F32.BF16 R16, R4, R26, R16 ;  /* 0x0000001a0410723c */ /* 0x000fe20000041810 */
[----:B--2---:R-:W-:-:S04]  /*5690*/  FFMA.FTZ R182, R167, R116, R224 ;  /* 0x00000074a7b67223 */ /* 0x004fc800000100e0 */
[----:B------:R-:W-:Y:S01]  /*56a0*/  MUFU.TANH R115, R47 ;  /* 0x0000002f00737308 */ /* 0x000fe20000002400 */
[----:B------:R-:W-:Y:S01]  /*56b0*/  IMAD.MOV.U32 R224, RZ, RZ, R179 ;  /* 0x000000ffffe07224 */ /* 0x000fe200078e00b3 */
[----:B------:R-:W-:Y:S01]  /*56c0*/  FSEL R116, R120, -INF , !P5 ;  /* 0xff80000078747808 */ /* 0x000fe20006800000 */
[----:B------:R-:W-:Y:S01]  /*56d0*/  FMUL.FTZ R24, R23, c[0x0][0x2ec] ;  /* 0x0000bb0017187a20 */ /* 0x000fe20000410000 */
[----:B------:R-:W-:Y:S02]  /*56e0*/  FSEL R182, R182, -INF , !P3 ;  /* 0xff800000b6b67808 */ /* 0x000fe40005800000 */
[C---:B------:R-:W-:Y:S02]  /*56f0*/  ISETP.GE.AND P5, PT, R134.reuse, R189, PT ;  /* 0x000000bd8600720c */ /* 0x040fe40003fa6270 */
[----:B------:R2:W-:Y:S01]  /*5700*/  MUFU.TANH R47, R20 ;  /* 0x00000014002f7308 */ /* 0x0005e20000002400 */
[----:B---3--:R-:W-:Y:S01]  /*5710*/  IMAD.MOV.U32 R179, RZ, RZ, R171 ;  /* 0x000000ffffb37224 */ /* 0x008fe200078e00ab */
[----:B------:R-:W-:-:S02]  /*5720*/  ISETP.GE.AND P3, PT, R134, R184, PT ;  /* 0x000000b88600720c */ /* 0x000fc40003f66270 */
[C---:B------:R-:W-:Y:S02]  /*5730*/  IADD3 R121, R113.reuse, 0xf8, RZ ;  /* 0x000000f871797810 */ /* 0x040fe40007ffe0ff */
[----:B------:R-:W-:Y:S01]  /*5740*/  IADD3 R120, R113, 0xf9, RZ ;  /* 0x000000f971787810 */ /* 0x000fe20007ffe0ff */
[----:B------:R-:W-:Y:S01]  /*5750*/  FMUL.FTZ R32, R32, c[0x0][0x2ec] ;  /* 0x0000bb0020207a20 */ /* 0x000fe20000410000 */
[----:B------:R-:W3:Y:S01]  /*5760*/  I2F R171, R140 ;  /* 0x0000008c00ab7306 */ /* 0x000ee20000201400 */
[----:B------:R-:W-:Y:S02]  /*5770*/  FMUL.FTZ R33, R33, c[0x0][0x2ec] ;  /* 0x0000bb0021217a20 */ /* 0x000fe40000410000 */
[----:B------:R-:W-:Y:S02]  /*5780*/  FMUL.FTZ R34, R34, c[0x0][0x2ec] ;  /* 0x0000bb0022227a20 */ /* 0x000fe40000410000 */
[----:B------:R-:W-:Y:S01]  /*5790*/  FMUL.FTZ R16, R16, c[0x0][0x2ec] ;  /* 0x0000bb0010107a20 */ /* 0x000fe20000410000 */
[----:B--2---:R-:W-:-:S02]  /*57a0*/  SHF.R.S32.HI R20, RZ, 0x1f, R44 ;  /* 0x0000001fff147819 */ /* 0x004fc4000001142c */
[----:B------:R-:W2:Y:S01]  /*57b0*/  I2F R131, R134 ;  /* 0x0000008600837306 */ /* 0x000ea20000201400 */
[----:B------:R-:W-:Y:S01]  /*57c0*/  FMUL.FTZ R17, R17, c[0x0][0x2ec] ;  /* 0x0000bb0011117a20 */ /* 0x000fe20000410000 */
[----:B------:R-:W-:Y:S01]  /*57d0*/  LEA.HI R44, R20, R44, RZ, 0x5 ;  /* 0x0000002c142c7211 */ /* 0x000fe200078f28ff */
[----:B------:R-:W-:Y:S02]  /*57e0*/  FMUL.FTZ R18, R18, c[0x0][0x2ec] ;  /* 0x0000bb0012127a20 */ /* 0x000fe40000410000 */
[----:B---3--:R-:W-:-:S03]  /*57f0*/  IMAD.MOV.U32 R220, RZ, RZ, R171 ;  /* 0x000000ffffdc7224 */ /* 0x008fc600078e00ab */
[----:B------:R-:W3:Y:S01]  /*5800*/  I2F R141, R138 ;  /* 0x0000008a008d7306 */ /* 0x000ee20000201400 */
[----:B------:R-:W-:-:S07]  /*5810*/  FFMA.FTZ R132, R167, R220, R243 ;  /* 0x000000dca7847223 */ /* 0x000fce00000100f3 */
[----:B------:R4:W-:Y:S01]  /*5820*/  MUFU.TANH R124, R21 ;  /* 0x00000015007c7308 */ /* 0x0009e20000002400 */
[----:B--2---:R-:W-:Y:S02]  /*5830*/  FFMA.FTZ R171, R167, R131, R196 ;  /* 0x00000083a7ab7223 */ /* 0x004fe400000100c4 */
[----:B------:R-:W-:-:S03]  /*5840*/  FMUL.FTZ R196, R19, c[0x0][0x2ec] ;  /* 0x0000bb0013c47a20 */ /* 0x000fc60000410000 */
[----:B------:R-:W-:Y:S02]  /*5850*/  FSEL R171, R171, -INF , !P3 ;  /* 0xff800000abab7808 */ /* 0x000fe40005800000 */
[----:B------:R-:W2:Y:S01]  /*5860*/  I2F R137, R138 ;  /* 0x0000008a00897306 */ /* 0x000ea20000201400 */
[----:B---3--:R-:W-:Y:S01]  /*5870*/  FFMA.FTZ R195, R167, R141, R226 ;  /* 0x0000008da7c37223 */ /* 0x008fe200000100e2 */
[----:B------:R-:W-:-:S04]  /*5880*/  ISETP.GE.AND P3, PT, R146, R189, PT ;  /* 0x000000bd9200720c */ /* 0x000fc80003f66270 */
[----:B------:R-:W-:Y:S01]  /*5890*/  FSEL R195, R195, -INF , !P0 ;  /* 0xff800000c3c37808 */ /* 0x000fe20004000000 */
[----:B----4-:R-:W3:Y:S01]  /*58a0*/  LDSM.16.M88.4 R20, [R163+0x3400] ;  /* 0x00340000a314783b */ /* 0x010ee20000000200 */
[----:B------:R-:W4:Y:S01]  /*58b0*/  I2F R133, R134 ;  /* 0x0000008600857306 */ /* 0x000f220000201400 */
[----:B------:R-:W-:Y:S01]  /*58c0*/  ISETP.GE.AND P0, PT, R252, R189, PT ;  /* 0x000000bdfc00720c */ /* 0x000fe20003f06270 */
[----:B--2---:R-:W-:-:S06]  /*58d0*/  FFMA.FTZ R118, R167, R137, R231 ;  /* 0x00000089a7767223 */ /* 0x004fcc00000100e7 */
[----:B------:R-:W2:Y:S01]  /*58e0*/  I2F R250, R146 ;  /* 0x0000009200fa7306 */ /* 0x000ea20000201400 */
[C---:B------:R-:W-:Y:S02]  /*58f0*/  FFMA.FTZ R137, R167.reuse, R183, R245 ;  /* 0x000000b7a7897223 */ /* 0x040fe400000100f5 */
[C---:B------:R-:W-:Y:S01]  /*5900*/  FFMA.FTZ R183, R167.reuse, R190, R248 ;  /* 0x000000bea7b77223 */ /* 0x040fe200000100f8 */
[----:B------:R-:W-:Y:S01]  /*5910*/  FSEL R118, R118, -INF , !P4 ;  /* 0xff80000076767808 */ /* 0x000fe20006000000 */
[C---:B------:R-:W-:Y:S01]  /*5920*/  FFMA.FTZ R138, R167.reuse, R110, R240 ;  /* 0x0000006ea78a7223 */ /* 0x040fe200000100f0 */
[----:B------:R-:W-:Y:S02]  /*5930*/  ISETP.GE.AND P4, PT, R146, R184, PT ;  /* 0x000000b89200720c */ /* 0x000fe40003f86270 */
[----:B------:R-:W5:Y:S01]  /*5940*/  I2F R251, R252 ;  /* 0x000000fc00fb7306 */ /* 0x000f620000201400 */
[C---:B----4-:R-:W-:Y:S02]  /*5950*/  FFMA.FTZ R227, R167.reuse, R133, R227 ;  /* 0x00000085a7e37223 */ /* 0x050fe400000100e3 */
[----:B------:R-:W-:-:S05]  /*5960*/  FFMA.FTZ R134, R167, R193, R236 ;  /* 0x000000c1a7867223 */ /* 0x000fca00000100ec */
[----:B------:R-:W-:Y:S01]  /*5970*/  MUFU.TANH R131, R25 ;  /* 0x0000001900837308 */ /* 0x000fe20000002400 */
[----:B--2---:R-:W-:-:S05]  /*5980*/  FFMA.FTZ R194, R167, R250, R230 ;  /* 0x000000faa7c27223 */ /* 0x004fca00000100e6 */
[----:B------:R-:W-:Y:S02]  /*5990*/  FSEL R194, R194, -INF , !P4 ;  /* 0xff800000c2c27808 */ /* 0x000fe40006000000 */
[----:B------:R1:W-:Y:S01]  /*59a0*/  MUFU.TANH R141, R24 ;  /* 0x00000018008d7308 */ /* 0x0003e20000002400 */
[----:B-----5:R-:W-:Y:S01]  /*59b0*/  FFMA.FTZ R129, R167, R251, R225 ;  /* 0x000000fba7817223 */ /* 0x020fe200000100e1 */
[----:B------:R-:W-:-:S04]  /*59c0*/  ISETP.GE.AND P4, PT, R136, R189, PT ;  /* 0x000000bd8800720c */ /* 0x000fc80003f86270 */
[----:B------:R-:W-:Y:S02]  /*59d0*/  FSEL R129, R129, -INF , !P0 ;  /* 0xff80000081817808 */ /* 0x000fe40004000000 */
[----:B------:R-:W2:Y:S01]  /*59e0*/  I2F R144, R143 ;  /* 0x0000008f00907306 */ /* 0x000ea20000201400 */
[-C--:B------:R-:W-:Y:S01]  /*59f0*/  ISETP.GE.AND P0, PT, R136, R184.reuse, PT ;  /* 0x000000b88800720c */ /* 0x080fe20003f06270 */
[----:B------:R-:W-:Y:S01]  /*5a00*/  IMAD.MOV.U32 R136, RZ, RZ, R191 ;  /* 0x000000ffff887224 */ /* 0x000fe200078e00bf */
[----:B------:R-:W-:Y:S02]  /*5a10*/  FSEL R134, R134, -INF , !P4 ;  /* 0xff80000086867808 */ /* 0x000fe40006000000 */
[----:B------:R-:W-:Y:S02]  /*5a20*/  FSEL R190, R125, -INF , !P0 ;  /* 0xff8000007dbe7808 */ /* 0x000fe40004000000 */
[----:B------:R-:W-:Y:S01]  /*5a30*/  ISETP.GE.AND P4, PT, R217, R184, PT ;  /* 0x000000b8d900720c */ /* 0x000fe20003f86270 */
[----:B------:R-:W4:Y:S01]  /*5a40*/  I2F R145, R146 ;  /* 0x0000009200917306 */ /* 0x000f220000201400 */
[----:B-1----:R-:W-:Y:S01]  /*5a50*/  HMMA.16816.F32.BF16 R24, R8, R28, RZ ;  /* 0x0000001c0818723c */ /* 0x002fe200000418ff */
[----:B------:R-:W-:-:S06]  /*5a60*/  ISETP.GE.AND P0, PT, R136, R189, PT ;  /* 0x000000bd8800720c */ /* 0x000fcc0003f06270 */
[----:B------:R-:W1:Y:S01]  /*5a70*/  I2F R142, R143 ;  /* 0x0000008f008e7306 */ /* 0x000e620000201400 */
[C---:B--2---:R-:W-:Y:S01]  /*5a80*/  FFMA.FTZ R144, R167.reuse, R144, R228 ;  /* 0x00000090a7907223 */ /* 0x044fe200000100e4 */
[----:B------:R-:W-:Y:S06]  /*5a90*/  HMMA.16816.F32.BF16 R28, R8, R30, RZ ;  /* 0x0000001e081c723c */ /* 0x000fec00000418ff */
[----:B------:R-:W2:Y:S01]  /*5aa0*/  I2F R139, R252 ;  /* 0x000000fc008b7306 */ /* 0x000ea20000201400 */
[C---:B----4-:R-:W-:Y:S02]  /*5ab0*/  FFMA.FTZ R123, R167.reuse, R145, R234 ;  /* 0x00000091a77b7223 */ /* 0x050fe400000100ea */
[----:B------:R-:W-:-:S02]  /*5ac0*/  FFMA.FTZ R145, R167, R197, R249 ;  /* 0x000000c5a7917223 */ /* 0x000fc400000100f9 */
[----:B------:R-:W-:Y:S01]  /*5ad0*/  IMAD.MOV.U32 R197, RZ, RZ, R232 ;  /* 0x000000ffffc57224 */ /* 0x000fe200078e00e8 */
[----:B------:R-:W-:Y:S02]  /*5ae0*/  FSEL R123, R123, -INF , !P3 ;  /* 0xff8000007b7b7808 */ /* 0x000fe40005800000 */
[----:B------:R4:W-:Y:S01]  /*5af0*/  I2F R2, R113 ;  /* 0x0000007100027306 */ /* 0x0009e20000201400 */
[C---:B-1----:R-:W-:Y:S01]  /*5b00*/  FFMA.FTZ R122, R167.reuse, R142, R219 ;  /* 0x0000008ea77a7223 */ /* 0x042fe200000100db */
[----:B------:R-:W-:Y:S01]  /*5b10*/  ISETP.GE.AND P3, PT, R140, R184, PT ;  /* 0x000000b88c00720c */ /* 0x000fe20003f66270 */
[----:B------:R-:W-:Y:S01]  /*5b20*/  FFMA.FTZ R219, R167, R48, R238 ;  /* 0x00000030a7db7223 */ /* 0x000fe200000100ee */
[----:B------:R-:W-:Y:S02]  /*5b30*/  FSEL R145, R145, -INF , !P0 ;  /* 0xff80000091917808 */ /* 0x000fe40004000000 */
[----:B------:R-:W-:Y:S02]  /*5b40*/  FSEL R122, R122, -INF , !P2 ;  /* 0xff8000007a7a7808 */ /* 0x000fe40005000000 */
[----:B------:R-:W1:Y:S01]  /*5b50*/  I2F R127, R140 ;  /* 0x0000008c007f7306 */ /* 0x000e620000201400 */
[----:B--2---:R-:W-:Y:S01]  /*5b60*/  FFMA.FTZ R191, R167, R139, R233 ;  /* 0x0000008ba7bf7223 */ /* 0x004fe200000100e9 */
[----:B------:R-:W-:-:S02]  /*5b70*/  ISETP.GE.AND P2, PT, R252, R184, PT ;  /* 0x000000b8fc00720c */ /* 0x000fc40003f46270 */
[-C--:B------:R-:W-:Y:S02]  /*5b80*/  ISETP.GE.AND P0, PT, R176, R184.reuse, PT ;  /* 0x000000b8b000720c */ /* 0x080fe40003f06270 */
[----:B------:R-:W-:Y:S02]  /*5b90*/  FSEL R191, R191, -INF , !P2 ;  /* 0xff800000bfbf7808 */ /* 0x000fe40005000000 */
[----:B----4-:R-:W-:Y:S01]  /*5ba0*/  FSEL R113, R227, -INF , !P5 ;  /* 0xff800000e3717808 */ /* 0x010fe20006800000 */
[----:B------:R-:W-:Y:S01]  /*5bb0*/  MUFU.TANH R142, R32 ;  /* 0x00000020008e7308 */ /* 0x000fe20000002400 */
[----:B------:R-:W-:Y:S02]  /*5bc0*/  ISETP.GE.AND P5, PT, R143, R184, PT ;  /* 0x000000b88f00720c */ /* 0x000fe40003fa6270 */
[-C--:B------:R-:W-:Y:S02]  /*5bd0*/  ISETP.GE.AND P2, PT, R224, R189.reuse, PT ;  /* 0x000000bde000720c */ /* 0x080fe40003f46270 */
[----:B------:R-:W-:Y:S01]  /*5be0*/  FSEL R192, R144, -INF , !P5 ;  /* 0xff80000090c07808 */ /* 0x000fe20006800000 */
[----:B------:R-:W-:Y:S01]  /*5bf0*/  FMUL.FTZ R144, R35, c[0x0][0x2ec] ;  /* 0x0000bb0023907a20 */ /* 0x000fe20000410000 */
[----:B------:R-:W-:Y:S01]  /*5c00*/  ISETP.GE.AND P5, PT, R140, R189, PT ;  /* 0x000000bd8c00720c */ /* 0x000fe20003fa6270 */
[----:B------:R-:W-:Y:S01]  /*5c10*/  MUFU.TANH R139, R34 ;  /* 0x00000022008b7308 */ /* 0x000fe20000002400 */
[----:B-1----:R-:W-:Y:S01]  /*5c20*/  FFMA.FTZ R127, R167, R127, R246 ;  /* 0x0000007fa77f7223 */ /* 0x002fe200000100f6 */
[----:B------:R-:W-:-:S02]  /*5c30*/  FSEL R137, R137, -INF , !P2 ;  /* 0xff80000089897808 */ /* 0x000fc40005000000 */
[-C--:B------:R-:W-:Y:S02]  /*5c40*/  ISETP.GE.AND P2, PT, R136, R184.reuse, PT ;  /* 0x000000b88800720c */ /* 0x080fe40003f46270 */
[----:B------:R-:W-:Y:S02]  /*5c50*/  FSEL R193, R127, -INF , !P3 ;  /* 0xff8000007fc17808 */ /* 0x000fe40005800000 */
[----:B------:R3:W-:Y:S01]  /*5c60*/  MUFU.TANH R140, R33 ;  /* 0x00000021008c7308 */ /* 0x0007e20000002400 */
[----:B------:R-:W-:Y:S02]  /*5c70*/  FSEL R132, R132, -INF , !P5 ;  /* 0xff80000084847808 */ /* 0x000fe40006800000 */
[----:B------:R-:W-:Y:S02]  /*5c80*/  ISETP.GE.AND P5, PT, R224, R184, PT ;  /* 0x000000b8e000720c */ /* 0x000fe40003fa6270 */
[-C--:B------:R-:W-:Y:S02]  /*5c90*/  ISETP.GE.AND P3, PT, R217, R189.reuse, PT ;  /* 0x000000bdd900720c */ /* 0x080fe40003f66270 */
[----:B------:R-:W-:Y:S01]  /*5ca0*/  FSEL R183, R183, -INF , !P5 ;  /* 0xff800000b7b77808 */ /* 0x000fe20006800000 */
[----:B------:R-:W-:Y:S01]  /*5cb0*/  MUFU.TANH R127, R16 ;  /* 0x00000010007f7308 */ /* 0x000fe20000002400 */
[----:B------:R-:W-:-:S02]  /*5cc0*/  ISETP.GE.AND P5, PT, R218, R189, PT ;  /* 0x000000bdda00720c */ /* 0x000fc40003fa6270 */
[----:B------:R-:W-:Y:S02]  /*5cd0*/  FSEL R138, R138, -INF , !P3 ;  /* 0xff8000008a8a7808 */ /* 0x000fe40005800000 */
[----:B------:R-:W-:Y:S02]  /*5ce0*/  FSEL R146, R106, -INF , !P5 ;  /* 0xff8000006a927808 */ /* 0x000fe40006800000 */
[-C--:B------:R-:W-:Y:S01]  /*5cf0*/  ISETP.GE.AND P5, PT, R151, R184.reuse, PT ;  /* 0x000000b89700720c */ /* 0x080fe20003fa6270 */
[----:B---3--:R-:W-:Y:S01]  /*5d00*/  HMMA.16816.F32.BF16 R32, R4, R20, R24 ;  /* 0x000000140420723c */ /* 0x008fe20000041818 */
[----:B------:R-:W1:Y:S01]  /*5d10*/  LDSM.16.M88.4 R24, [R164+0x4800] ;  /* 0x00480000a418783b */ /* 0x000e620000000200 */
[----:B------:R-:W-:Y:S01]  /*5d20*/  MUFU.TANH R125, R17 ;  /* 0x00000011007d7308 */ /* 0x000fe20000002400 */
[----:B------:R-:W-:Y:S02]  /*5d30*/  ISETP.GE.AND P3, PT, R218, R184, PT ;  /* 0x000000b8da00720c */ /* 0x000fe40003f66270 */
[----:B------:R-:W-:-:S02]  /*5d40*/  FSEL R172, R172, -INF , !P0 ;  /* 0xff800000acac7808 */ /* 0x000fc40004000000 */
[----:B------:R-:W-:Y:S01]  /*5d50*/  ISETP.GE.AND P0, PT, R154, R189, PT ;  /* 0x000000bd9a00720c */ /* 0x000fe20003f06270 */
[----:B------:R-:W-:Y:S01]  /*5d60*/  HMMA.16816.F32.BF16 R20, R4, R22, R28 ;  /* 0x000000160414723c */ /* 0x000fe2000004181c */
[----:B------:R-:W-:Y:S01]  /*5d70*/  SHF.R.S32.HI R217, RZ, 0x5, R44 ;  /* 0x00000005ffd97819 */ /* 0x000fe2000001142c */
[----:B------:R2:W-:Y:S08]  /*5d80*/  MUFU.TANH R110, R18 ;  /* 0x00000012006e7308 */ /* 0x0005f00000002400 */
[----:B------:R-:W3:Y:S06]  /*5d90*/  MUFU.TANH R242, R242 ;  /* 0x000000f200f27308 */ /* 0x000eec0000002400 */
[----:B------:R-:W-:Y:S01]  /*5da0*/  FMUL.FTZ R32, R32, c[0x0][0x2ec] ;  /* 0x0000bb0020207a20 */ /* 0x000fe20000410000 */
[----:B--2---:R-:W2:Y:S01]  /*5db0*/  LDSM.16.M88.4 R16, [R163+0x3800] ;  /* 0x00380000a310783b */ /* 0x004ea20000000200 */
[----:B------:R-:W4:Y:S01]  /*5dc0*/  MUFU.TANH R178, R42 ;  /* 0x0000002a00b27308 */ /* 0x000f220000002400 */
[----:B------:R-:W-:-:S02]  /*5dd0*/  FMUL.FTZ R33, R33, c[0x0][0x2ec] ;  /* 0x0000bb0021217a20 */ /* 0x000fc40000410000 */
[----:B------:R-:W-:Y:S02]  /*5de0*/  FMUL.FTZ R34, R34, c[0x0][0x2ec] ;  /* 0x0000bb0022227a20 */ /* 0x000fe40000410000 */
[----:B------:R-:W-:Y:S02]  /*5df0*/  FMUL.FTZ R35, R35, c[0x0][0x2ec] ;  /* 0x0000bb0023237a20 */ /* 0x000fe40000410000 */
[----:B---3--:R-:W-:Y:S01]  /*5e00*/  FFMA.FTZ R179, R167, R179, R242 ;  /* 0x000000b3a7b37223 */ /* 0x008fe200000100f2 */
[----:B------:R-:W3:Y:S01]  /*5e10*/  I2F R105, R151 ;  /* 0x0000009700697306 */ /* 0x000ee20000201400 */
[----:B------:R-:W-:Y:S02]  /*5e20*/  FMUL.FTZ R20, R20, c[0x0][0x2ec] ;  /* 0x0000bb0014147a20 */ /* 0x000fe40000410000 */
[----:B------:R-:W-:Y:S01]  /*5e30*/  FMUL.FTZ R21, R21, c[0x0][0x2ec] ;  /* 0x0000bb0015157a20 */ /* 0x000fe20000410000 */
[----:B------:R-:W-:Y:S01]  /*5e40*/  FSEL R179, R179, -INF , !P4 ;  /* 0xff800000b3b37808 */ /* 0x000fe20006000000 */
[----:B------:R-:W-:Y:S01]  /*5e50*/  FMUL.FTZ R22, R22, c[0x0][0x2ec] ;  /* 0x0000bb0016167a20 */ /* 0x000fe20000410000 */
[----:B-1----:R-:W-:Y:S01]  /*5e60*/  HMMA.16816.F32.BF16 R28, R8, R24, RZ ;  /* 0x00000018081c723c */ /* 0x002fe200000418ff */
[-C--:B------:R-:W-:Y:S01]  /*5e70*/  ISETP.GE.AND P4, PT, R176, R189.reuse, PT ;  /* 0x000000bdb000720c */ /* 0x080fe20003f86270 */
[----:B------:R-:W1:Y:S01]  /*5e80*/  MUFU.TANH R244, R244 ;  /* 0x000000f400f47308 */ /* 0x000e620000002400 */
[----:B----4-:R-:W-:Y:S01]  /*5e90*/  IMAD.MOV.U32 R232, RZ, RZ, R178 ;  /* 0x000000ffffe87224 */ /* 0x010fe200078e00b2 */
[----:B------:R-:W-:Y:S01]  /*5ea0*/  FSEL R178, R108, -INF , !P2 ;  /* 0xff8000006cb27808 */ /* 0x000fe20005000000 */
[----:B------:R-:W-:Y:S01]  /*5eb0*/  FMUL.FTZ R23, R23, c[0x0][0x2ec] ;  /* 0x0000bb0017177a20 */ /* 0x000fe20000410000 */
[----:B------:R-:W-:-:S02]  /*5ec0*/  ISETP.GE.AND P2, PT, R151, R189, PT ;  /* 0x000000bd9700720c */ /* 0x000fc40003f46270 */
[----:B------:R-:W-:Y:S01]  /*5ed0*/  FSEL R219, R219, -INF , !P4 ;  /* 0xff800000dbdb7808 */ /* 0x000fe20006000000 */
[----:B------:R-:W-:Y:S01]  /*5ee0*/  HMMA.16816.F32.BF16 R24, R8, R26, RZ ;  /* 0x0000001a0818723c */ /* 0x000fe200000418ff */
[----:B---3--:R-:W-:Y:S01]  /*5ef0*/  FFMA.FTZ R105, R167, R105, R241 ;  /* 0x00000069a7697223 */ /* 0x008fe200000100f1 */
[----:B------:R-:W3:Y:S01]  /*5f00*/  I2F R103, R151 ;  /* 0x0000009700677306 */ /* 0x000ee20000201400 */
[----:B------:R-:W-:-:S03]  /*5f10*/  ISETP.GE.AND P4, PT, R150, R184, PT ;  /* 0x000000b89600720c */ /* 0x000fc60003f86270 */
[----:B------:R-:W-:Y:S02]  /*5f20*/  FSEL R220, R105, -INF , !P2 ;  /* 0xff80000069dc7808 */ /* 0x000fe40005000000 */
[----:B------:R-:W-:Y:S01]  /*5f30*/  ISETP.GE.AND P2, PT, R154, R184, PT ;  /* 0x000000b89a00720c */ /* 0x000fe20003f46270 */
[----:B-1----:R-:W-:Y:S01]  /*5f40*/  FFMA.FTZ R176, R167, R104, R244 ;  /* 0x00000068a7b07223 */ /* 0x002fe200000100f4 */
[----:B------:R1:W4:Y:S04]  /*5f50*/  I2F R100, R150 ;  /* 0x0000009600647306 */ /* 0x0003280000201400 */
[----:B------:R-:W-:Y:S02]  /*5f60*/  FSEL R176, R176, -INF , !P3 ;  /* 0xff800000b0b07808 */ /* 0x000fe40005800000 */
[----:B------:R-:W-:-:S02]  /*5f70*/  ISETP.GE.AND P3, PT, R150, R189, PT ;  /* 0x000000bd9600720c */ /* 0x000fc40003f66270 */
[----:B------:R-:W-:Y:S01]  /*5f80*/  MUFU.TANH R104, R32 ;  /* 0x0000002000687308 */ /* 0x000fe20000002400 */
[----:B---3--:R-:W-:Y:S01]  /*5f90*/  FFMA.FTZ R103, R167, R103, R197 ;  /* 0x00000067a7677223 */ /* 0x008fe200000100c5 */
[----:B------:R-:W-:-:S04]  /*5fa0*/  IADD3 R151, R163, 0x3000, RZ ;  /* 0x00003000a3977810 */ /* 0x000fc80007ffe0ff */
[----:B--2---:R-:W-:Y:S02]  /*5fb0*/  HMMA.16816.F32.BF16 R24, R4, R18, R24 ;  /* 0x000000120418723c */ /* 0x004fe40000041818 */
[----:B------:R-:W-:Y:S01]  /*5fc0*/  MUFU.TANH R48, R33 ;  /* 0x0000002100307308 */ /* 0x000fe20000002400 */
[----:B-1----:R-:W-:-:S07]  /*5fd0*/  IADD3 R150, R163, 0x3400, RZ ;  /* 0x00003400a3967810 */ /* 0x002fce0007ffe0ff */
[----:B------:R-:W-:Y:S08]  /*5fe0*/  MUFU.TANH R102, R34 ;  /* 0x0000002200667308 */ /* 0x000ff00000002400 */
[----:B------:R1:W-:Y:S08]  /*5ff0*/  MUFU.TANH R105, R35 ;  /* 0x0000002300697308 */ /* 0x0003f00000002400 */
[----:B------:R2:W-:Y:S01]  /*6000*/  I2F R147, R154 ;  /* 0x0000009a00937306 */ /* 0x0005e20000201400 */
[----:B-1----:R-:W-:Y:S07]  /*6010*/  HMMA.16816.F32.BF16 R32, R4, R16, R28 ;  /* 0x000000100420723c */ /* 0x002fee000004181c */
[----:B------:R-:W1:Y:S01]  /*6020*/  MUFU.TANH R170, R40 ;  /* 0x0000002800aa7308 */ /* 0x000e620000002400 */
[----:B------:R-:W3:Y:S01]  /*6030*/  LDSM.16.M88.4 R28, [R164+0x4c00] ;  /* 0x004c0000a41c783b */ /* 0x000ee20000000200 */
[----:B----4-:R-:W-:Y:S01]  /*6040*/  FFMA.FTZ R16, R167, R100, R232 ;  /* 0x00000064a7107223 */ /* 0x010fe200000100e8 */
[----:B--2---:R-:W-:-:S05]  /*6050*/  IADD3 R154, R163, 0x2400, RZ ;  /* 0x00002400a39a7810 */ /* 0x004fca0007ffe0ff */
[----:B------:R-:W2:Y:S08]  /*6060*/  MUFU.TANH R168, R41 ;  /* 0x0000002900a87308 */ /* 0x000eb00000002400 */
[----:B------:R-:W4:Y:S01]  /*6070*/  MUFU.TANH R81, R43 ;  /* 0x0000002b00517308 */ /* 0x000f220000002400 */
[----:B-1----:R-:W-:Y:S01]  /*6080*/  FFMA.FTZ R221, R167, R100, R170 ;  /* 0x00000064a7dd7223 */ /* 0x002fe200000100aa */
[----:B------:R-:W-:-:S02]  /*6090*/  FSEL R170, R103, -INF , !P5 ;  /* 0xff80000067aa7808 */ /* 0x000fc40006800000 */
[----:B------:R-:W-:Y:S02]  /*60a0*/  ISETP.GE.AND P5, PT, R157, R189, PT ;  /* 0x000000bd9d00720c */ /* 0x000fe40003fa6270 */
[----:B------:R-:W-:Y:S01]  /*60b0*/  FSEL R221, R221, -INF , !P3 ;  /* 0xff800000dddd7808 */ /* 0x000fe20005800000 */
[----:B------:R-:W-:Y:S01]  /*60c0*/  FMUL.FTZ R34, R34, c[0x0][0x2ec] ;  /* 0x0000bb0022227a20 */ /* 0x000fe20000410000 */
[----:B------:R-:W1:Y:S01]  /*60d0*/  I2F R96, R157 ;  /* 0x0000009d00607306 */ /* 0x000e620000201400 */
[----:B--2---:R-:W-:Y:S01]  /*60e0*/  FFMA.FTZ R168, R167, R147, R168 ;  /* 0x00000093a7a87223 */ /* 0x004fe200000100a8 */
[----:B------:R-:W-:Y:S01]  /*60f0*/  ISETP.GE.AND P3, PT, R157, R184, PT ;  /* 0x000000b89d00720c */ /* 0x000fe20003f66270 */
[----:B------:R-:W-:-:S03]  /*6100*/  FMUL.FTZ R35, R35, c[0x0][0x2ec] ;  /* 0x0000bb0023237a20 */ /* 0x000fc60000410000 */
[----:B------:R-:W-:Y:S02]  /*6110*/  FSEL R224, R168, -INF , !P0 ;  /* 0xff800000a8e07808 */ /* 0x000fe40004000000 */
[----:B------:R-:W2:Y:S01]  /*6120*/  I2F R98, R149 ;  /* 0x0000009500627306 */ /* 0x000ea20000201400 */
[----:B----4-:R-:W-:Y:S01]  /*6130*/  FFMA.FTZ R81, R167, R147, R81 ;  /* 0x00000093a7517223 */ /* 0x010fe20000010051 */
[----:B------:R-:W-:Y:S01]  /*6140*/  FSEL R147, R16, -INF , !P4 ;  /* 0xff80000010937808 */ /* 0x000fe20006000000 */
[----:B------:R-:W-:Y:S01]  /*6150*/  FMUL.FTZ R16, R32, c[0x0][0x2ec] ;  /* 0x0000bb0020107a20 */ /* 0x000fe20000410000 */
[-C--:B------:R-:W-:Y:S02]  /*6160*/  ISETP.GE.AND P4, PT, R149, R189.reuse, PT ;  /* 0x000000bd9500720c */ /* 0x080fe40003f86270 */
[----:B------:R-:W-:Y:S02]  /*6170*/  FSEL R143, R81, -INF , !P2 ;  /* 0xff800000518f7808 */ /* 0x000fe40005000000 */
[----:B------:R-:W4:Y:S01]  /*6180*/  I2F R97, R148 ;  /* 0x0000009400617306 */ /* 0x000f220000201400 */
[CC--:B-1----:R-:W-:Y:S01]  /*6190*/  FFMA.FTZ R78, R167.reuse, R96.reuse, R78 ;  /* 0x00000060a74e7223 */ /* 0x0c2fe2000001004e */
[----:B------:R-:W-:Y:S01]  /*61a0*/  ISETP.GE.AND P2, PT, R148, R189, PT ;  /* 0x000000bd9400720c */ /* 0x000fe20003f46270 */
[----:B------:R-:W-:Y:S01]  /*61b0*/  FFMA.FTZ R136, R167, R96, R181 ;  /* 0x00000060a7887223 */ /* 0x000fe200000100b5 */
[----:B------:R-:W-:-:S02]  /*61c0*/  ISETP.GE.AND P0, PT, R149, R184, PT ;  /* 0x000000b89500720c */ /* 0x000fc40003f06270 */
[----:B------:R-:W-:Y:S02]  /*61d0*/  FSEL R225, R78, -INF , !P5 ;  /* 0xff8000004ee17808 */ /* 0x000fe40006800000 */
[----:B------:R-:W1:Y:S01]  /*61e0*/  I2F R94, R152 ;  /* 0x00000098005e7306 */ /* 0x000e620000201400 */
[CC--:B--2---:R-:W-:Y:S01]  /*61f0*/  FFMA.FTZ R75, R167.reuse, R98.reuse, R75 ;  /* 0x00000062a74b7223 */ /* 0x0c4fe2000001004b */
[----:B------:R-:W-:Y:S01]  /*6200*/  FSEL R136, R136, -INF , !P3 ;  /* 0xff80000088887808 */ /* 0x000fe20005800000 */
[----:B------:R-:W-:Y:S01]  /*6210*/  FFMA.FTZ R135, R167, R98, R216 ;  /* 0x00000062a7877223 */ /* 0x000fe200000100d8 */
[----:B------:R-:W-:Y:S02]  /*6220*/  ISETP.GE.AND P3, PT, R152, R189, PT ;  /* 0x000000bd9800720c */ /* 0x000fe40003f66270 */
[----:B------:R-:W-:Y:S02]  /*6230*/  FSEL R216, R75, -INF , !P4 ;  /* 0xff8000004bd87808 */ /* 0x000fe40006000000 */
[----:B------:R-:W2:Y:S01]  /*6240*/  MUFU.TANH R45, R45 ;  /* 0x0000002d002d7308 */ /* 0x000ea20000002400 */
[----:B----4-:R-:W-:Y:S01]  /*6250*/  FFMA.FTZ R119, R167, R97, R119 ;  /* 0x00000061a7777223 */ /* 0x010fe20000010077 */
[----:B------:R-:W-:-:S02]  /*6260*/  FSEL R135, R135, -INF , !P0 ;  /* 0xff80000087877808 */ /* 0x000fc40004000000 */
[----:B------:R-:W-:Y:S02]  /*6270*/  ISETP.GE.AND P4, PT, R152, R184, PT ;  /* 0x000000b89800720c */ /* 0x000fe40003f86270 */
[----:B------:R-:W-:Y:S02]  /*6280*/  FSEL R32, R119, -INF , !P2 ;  /* 0xff80000077207808 */ /* 0x000fe40005000000 */
[----:B------:R-:W4:Y:S01]  /*6290*/  MUFU.TANH R46, R46 ;  /* 0x0000002e002e7308 */ /* 0x000f220000002400 */
[----:B-1----:R-:W-:Y:S01]  /*62a0*/  FFMA.FTZ R115, R167, R94, R115 ;  /* 0x0000005ea7737223 */ /* 0x002fe20000010073 */
[C---:B------:R-:W-:Y:S02]  /*62b0*/  ISETP.GE.AND P0, PT, R107.reuse, R189, PT ;  /* 0x000000bd6b00720c */ /* 0x040fe40003f06270 */
[----:B------:R-:W-:Y:S02]  /*62c0*/  ISETP.GE.AND P2, PT, R107, R184, PT ;  /* 0x000000b86b00720c */ /* 0x000fe40003f46270 */
[----:B------:R-:W-:-:S02]  /*62d0*/  FSEL R115, R115, -INF , !P4 ;  /* 0xff80000073737808 */ /* 0x000fc40006000000 */
[----:B------:R-:W-:Y:S01]  /*62e0*/  MUFU.TANH R100, R20 ;  /* 0x0000001400647308 */ /* 0x000fe20000002400 */
[----:B--2---:R-:W-:Y:S01]  /*62f0*/  FFMA.FTZ R45, R167, R94, R45 ;  /* 0x0000005ea72d7223 */ /* 0x004fe2000001002d */
[----:B------:R-:W-:Y:S02]  /*6300*/  ISETP.GE.AND P4, PT, R93, R189, PT ;  /* 0x000000bd5d00720c */ /* 0x000fe40003f86270 */
[----:B------:R-:W-:Y:S02]  /*6310*/  ISETP.GE.AND P5, PT, R148, R184, PT ;  /* 0x000000b89400720c */ /* 0x000fe40003fa6270 */
[----:B------:R-:W-:Y:S02]  /*6320*/  IADD3 R157, R163, 0x1800, RZ ;  /* 0x00001800a39d7810 */ /* 0x000fe40007ffe0ff */
[----:B------:R-:W-:Y:S01]  /*6330*/  MUFU.TANH R108, R21 ;  /* 0x00000015006c7308 */ /* 0x000fe20000002400 */
[----:B----4-:R-:W-:Y:S01]  /*6340*/  FFMA.FTZ R119, R167, R97, R46 ;  /* 0x00000061a7777223 */ /* 0x010fe2000001002e */
[----:B------:R-:W-:-:S02]  /*6350*/  IADD3 R152, R163, 0x2c00, RZ ;  /* 0x00002c00a3987810 */ /* 0x000fc40007ffe0ff */
[----:B------:R-:W-:Y:S02]  /*6360*/  IADD3 R149, R163, 0x3800, RZ ;  /* 0x00003800a3957810 */ /* 0x000fe40007ffe0ff */
[----:B------:R-:W-:Y:S02]  /*6370*/  FSEL R119, R119, -INF , !P5 ;  /* 0xff80000077777808 */ /* 0x000fe40006800000 */
[----:B------:R-:W-:Y:S01]  /*6380*/  MUFU.TANH R78, R22 ;  /* 0x00000016004e7308 */ /* 0x000fe20000002400 */
[----:B------:R-:W-:Y:S02]  /*6390*/  ISETP.GE.AND P5, PT, R99, R189, PT ;  /* 0x000000bd6300720c */ /* 0x000fe40003fa6270 */
[----:B------:R-:W-:-:S05]  /*63a0*/  IADD3 R148, R163, 0x3c00, RZ ;  /* 0x00003c00a3947810 */ /* 0x000fca0007ffe0ff */
[----:B------:R1:W-:Y:S08]  /*63b0*/  MUFU.TANH R75, R23 ;  /* 0x00000017004b7308 */ /* 0x0003f00000002400 */
[----:B------:R2:W-:Y:S01]  /*63c0*/  MUFU.TANH R46, R16 ;  /* 0x00000010002e7308 */ /* 0x0005e20000002400 */
[----:B-1----:R-:W1:Y:S07]  /*63d0*/  LDSM.16.M88.4 R20, [R163+0x3c00] ;  /* 0x003c0000a314783b */ /* 0x002e6e0000000200 */
[----:B------:R-:W4:Y:S01]  /*63e0*/  I2F R92, R107 ;  /* 0x0000006b005c7306 */ /* 0x000f220000201400 */
[----:B------:R-:W-:-:S04]  /*63f0*/  DEPBAR.LE SB0, 0x0 ;  /* 0x000080000000791a */ /* 0x000fc80000000000 */
[----:B--2---:R-:W-:Y:S01]  /*6400*/  FMUL.FTZ R16, R33, c[0x0][0x2ec] ;  /* 0x0000bb0021107a20 */ /* 0x004fe20000410000 */
[----:B------:R-:W-:Y:S02]  /*6410*/  FSEL R33, R45, -INF , !P3 ;  /* 0xff8000002d217808 */ /* 0x000fe40005800000 */
[----:B------:R-:W2:Y:S01]  /*6420*/  I2F R91, R93 ;  /* 0x0000005d005b7306 */ /* 0x000ea20000201400 */
[----:B------:R-:W-:Y:S01]  /*6430*/  ISETP.GE.AND P3, PT, R99, R184, PT ;  /* 0x000000b86300720c */ /* 0x000fe20003f66270 */
[----:B----4-:R-:W-:-:S06]  /*6440*/  FFMA.FTZ R106, R167, R92, R131 ;  /* 0x0000005ca76a7223 */ /* 0x010fcc0000010083 */
[----:B------:R3:W-:Y:S01]  /*6450*/  MUFU.TANH R45, R16 ;  /* 0x00000010002d7308 */ /* 0x0007e20000002400 */
[----:B------:R-:W-:Y:S02]  /*6460*/  FSEL R106, R106, -INF , !P2 ;  /* 0xff8000006a6a7808 */ /* 0x000fe40005000000 */
[----:B------:R-:W-:-:S05]  /*6470*/  ISETP.GE.AND P2, PT, R95, R189, PT ;  /* 0x000000bd5f00720c */ /* 0x000fca0003f46270 */
[----:B------:R-:W4:Y:S01]  /*6480*/  I2F R88, R95 ;  /* 0x0000005f00587306 */ /* 0x000f220000201400 */
[CC--:B--2---:R-:W-:Y:S02]  /*6490*/  FFMA.FTZ R142, R167.reuse, R91.reuse, R142 ;  /* 0x0000005ba78e7223 */ /* 0x0c4fe4000001008e */
[C---:B------:R-:W-:Y:S01]  /*64a0*/  FFMA.FTZ R98, R167.reuse, R91, R139 ;  /* 0x0000005ba7627223 */ /* 0x040fe2000001008b */
[C---:B---3--:R-:W-:Y:S04]  /*64b0*/  HMMA.16816.F32.BF16 R16, R8.reuse, R28, RZ ;  /* 0x0000001c0810723c */ /* 0x048fe800000418ff */
[----:B------:R-:W2:Y:S03]  /*64c0*/  I2F R90, R99 ;  /* 0x00000063005a7306 */ /* 0x000ea60000201400 */
[C---:B------:R-:W-:Y:S01]  /*64d0*/  FFMA.FTZ R28, R167.reuse, R92, R47 ;  /* 0x0000005ca71c7223 */ /* 0x040fe2000001002f */
[----:B------:R-:W-:Y:S04]  /*64e0*/  HMMA.16816.F32.BF16 R8, R8, R30, RZ ;  /* 0x0000001e0808723c */ /* 0x000fe800000418ff */
[----:B------:R-:W3:Y:S01]  /*64f0*/  I2F R40, R153 ;  /* 0x0000009900287306 */ /* 0x000ee20000201400 */
[----:B----4-:R-:W-:Y:S01]  /*6500*/  FFMA.FTZ R140, R167, R88, R140 ;  /* 0x00000058a78c7223 */ /* 0x010fe2000001008c */
[----:B------:R-:W-:-:S02]  /*6510*/  FSEL R28, R28, -INF , !P0 ;  /* 0xff8000001c1c7808 */ /* 0x000fc40004000000 */
[----:B------:R-:W-:-:S04]  /*6520*/  ISETP.GE.AND P0, PT, R93, R184, PT ;  /* 0x000000b85d00720c */ /* 0x000fc80003f06270 */
[----:B------:R-:W4:Y:S01]  /*6530*/  I2F R41, R89 ;  /* 0x0000005900297306 */ /* 0x000f220000201400 */
[CC--:B--2---:R-:W-:Y:S01]  /*6540*/  FFMA.FTZ R29, R167.reuse, R90.reuse, R124 ;  /* 0x0000005aa71d7223 */ /* 0x0c4fe2000001007c */
[----:B------:R-:W-:Y:S01]  /*6550*/  FSEL R98, R98, -INF , !P0 ;  /* 0xff80000062627808 */ /* 0x000fe20004000000 */
[----:B------:R-:W-:Y:S01]  /*6560*/  FFMA.FTZ R103, R167, R90, R141 ;  /* 0x0000005aa7677223 */ /* 0x000fe2000001008d */
[----:B------:R-:W-:Y:S01]  /*6570*/  ISETP.GE.AND P0, PT, R89, R189, PT ;  /* 0x000000bd5900720c */ /* 0x000fe20003f06270 */
[----:B------:R-:W-:Y:S01]  /*6580*/  FMUL.FTZ R90, R24, c[0x0][0x2ec] ;  /* 0x0000bb00185a7a20 */ /* 0x000fe20000410000 */
[----:B------:R-:W-:Y:S01]  /*6590*/  FSEL R24, R142, -INF , !P4 ;  /* 0xff8000008e187808 */ /* 0x000fe20006000000 */
[----:B-1----:R-:W-:Y:S01]  /*65a0*/  HMMA.16816.F32.BF16 R16, R4, R20, R16 ;  /* 0x000000140410723c */ /* 0x002fe20000041810 */
[----:B------:R-:W1:Y:S01]  /*65b0*/  MUFU.TANH R196, R196 ;  /* 0x000000c400c47308 */ /* 0x000e620000002400 */
[----:B---3--:R-:W-:Y:S01]  /*65c0*/  FFMA.FTZ R93, R167, R40, R110 ;  /* 0x00000028a75d7223 */ /* 0x008fe2000001006e */
[----:B------:R-:W-:Y:S01]  /*65d0*/  ISETP.GE.AND P4, PT, R153, R184, PT ;  /* 0x000000b89900720c */ /* 0x000fe20003f86270 */
[----:B------:R-:W-:Y:S01]  /*65e0*/  FFMA.FTZ R127, R167, R40, R127 ;  /* 0x00000028a77f7223 */ /* 0x000fe2000001007f */
[----:B------:R-:W-:-:S02]  /*65f0*/  FSEL R141, R140, -INF , !P2 ;  /* 0xff8000008c8d7808 */ /* 0x000fc40005000000 */
[----:B------:R-:W-:Y:S01]  /*6600*/  FMUL.FTZ R20, R25, c[0x0][0x2ec] ;  /* 0x0000bb0019147a20 */ /* 0x000fe20000410000 */
[----:B------:R-:W-:Y:S01]  /*6610*/  HMMA.16816.F32.BF16 R4, R4, R22, R8 ;  /* 0x000000160404723c */ /* 0x000fe20000041808 */
[----:B------:R-:W2:Y:S01]  /*6620*/  I2F R80, R85 ;  /* 0x0000005500507306 */ /* 0x000ea20000201400 */
[-C--:B----4-:R-:W-:Y:S01]  /*6630*/  FFMA.FTZ R125, R167, R41.reuse, R125 ;  /* 0x00000029a77d7223 */ /* 0x090fe2000001007d */
[----:B------:R-:W-:Y:S01]  /*6640*/  ISETP.GE.AND P2, PT, R89, R184, PT ;  /* 0x000000b85900720c */ /* 0x000fe20003f46270 */
[----:B------:R-:W-:Y:S01]  /*6650*/  FMUL.FTZ R21, R26, c[0x0][0x2ec] ;  /* 0x0000bb001a157a20 */ /* 0x000fe20000410000 */
[----:B------:R-:W-:Y:S01]  /*6660*/  FSEL R93, R93, -INF , !P4 ;  /* 0xff8000005d5d7808 */ /* 0x000fe20006000000 */
[----:B------:R-:W-:Y:S01]  /*6670*/  FMUL.FTZ R25, R27, c[0x0][0x2ec] ;  /* 0x0000bb001b197a20 */ /* 0x000fe20000410000 */
[----:B------:R-:W-:Y:S02]  /*6680*/  FSEL R218, R125, -INF , !P0 ;  /* 0xff8000007dda7808 */ /* 0x000fe40004000000 */
[----:B------:R-:W-:Y:S01]  /*6690*/  I2F R43, R156 ;  /* 0x0000009c002b7306 */ /* 0x000fe20000201400 */
[----:B-1----:R-:W-:Y:S01]  /*66a0*/  FFMA.FTZ R196, R167, R41, R196 ;  /* 0x00000029a7c47223 */ /* 0x002fe200000100c4 */
[----:B------:R-:W-:-:S02]  /*66b0*/  ISETP.GE.AND P4, PT, R87, R189, PT ;  /* 0x000000bd5700720c */ /* 0x000fc40003f86270 */
[----:B------:R-:W-:Y:S02]  /*66c0*/  ISETP.GE.AND P0, PT, R87, R184, PT ;  /* 0x000000b85700720c */ /* 0x000fe40003f06270 */
[----:B------:R-:W-:Y:S01]  /*66d0*/  FSEL R29, R29, -INF , !P5 ;  /* 0xff8000001d1d7808 */ /* 0x000fe20006800000 */
[----:B------:R-:W-:Y:S01]  /*66e0*/  FMUL.FTZ R9, R19, c[0x0][0x2ec] ;  /* 0x0000bb0013097a20 */ /* 0x000fe20000410000 */
[----:B------:R-:W1:Y:S01]  /*66f0*/  MUFU.TANH R144, R144 ;  /* 0x0000009000907308 */ /* 0x000e620000002400 */
[----:B--2---:R-:W-:Y:S01]  /*6700*/  FFMA.FTZ R100, R167, R80, R100 ;  /* 0x00000050a7647223 */ /* 0x004fe20000010064 */
[----:B------:R-:W-:Y:S01]  /*6710*/  ISETP.GE.AND P5, PT, R95, R184, PT ;  /* 0x000000b85f00720c */ /* 0x000fe20003fa6270 */
[----:B------:R-:W-:Y:S01]  /*6720*/  FMUL.FTZ R16, R16, c[0x0][0x2ec] ;  /* 0x0000bb0010107a20 */ /* 0x000fe20000410000 */
[----:B------:R-:W-:Y:S01]  /*6730*/  FSEL R103, R103, -INF , !P3 ;  /* 0xff80000067677808 */ /* 0x000fe20005800000 */
[----:B------:R-:W-:Y:S01]  /*6740*/  FMUL.FTZ R8, R17, c[0x0][0x2ec] ;  /* 0x0000bb0011087a20 */ /* 0x000fe20000410000 */
[----:B------:R-:W-:Y:S01]  /*6750*/  ISETP.GE.AND P3, PT, R153, R189, PT ;  /* 0x000000bd9900720c */ /* 0x000fe20003f66270 */
[----:B------:R-:W-:Y:S01]  /*6760*/  FMUL.FTZ R10, R18, c[0x0][0x2ec] ;  /* 0x0000bb00120a7a20 */ /* 0x000fe20000410000 */
[----:B------:R-:W2:Y:S01]  /*6770*/  MUFU.TANH R34, R34 ;  /* 0x0000002200227308 */ /* 0x000ea20000002400 */
[----:B------:R-:W-:Y:S01]  /*6780*/  FMUL.FTZ R6, R6, c[0x0][0x2ec] ;  /* 0x0000bb0006067a20 */ /* 0x000fe20000410000 */
[----:B------:R-:W-:Y:S01]  /*6790*/  IADD3 R153, R163, 0x2800, RZ ;  /* 0x00002800a3997810 */ /* 0x000fe20007ffe0ff */
[----:B------:R-:W-:-:S02]  /*67a0*/  FMUL.FTZ R4, R4, c[0x0][0x2ec] ;  /* 0x0000bb0004047a20 */ /* 0x000fc40000410000 */
[----:B------:R-:W-:Y:S02]  /*67b0*/  FMUL.FTZ R5, R5, c[0x0][0x2ec] ;  /* 0x0000bb0005057a20 */ /* 0x000fe40000410000 */
[----:B------:R-:W-:Y:S01]  /*67c0*/  FMUL.FTZ R7, R7, c[0x0][0x2ec] ;  /* 0x0000bb0007077a20 */ /* 0x000fe20000410000 */
[----:B------:R-:W3:Y:S01]  /*67d0*/  I2F R84, R86 ;  /* 0x0000005600547306 */ /* 0x000ee20000201400 */
[----:B-1----:R-:W-:Y:S01]  /*67e0*/  FFMA.FTZ R95, R167, R88, R144 ;  /* 0x00000058a75f7223 */ /* 0x002fe20000010090 */
[----:B------:R-:W-:Y:S01]  /*67f0*/  FSEL R144, R127, -INF , !P3 ;  /* 0xff8000007f907808 */ /* 0x000fe20005800000 */
[C---:B------:R-:W-:Y:S01]  /*6800*/  FFMA.FTZ R80, R167.reuse, R80, R78 ;  /* 0x00000050a7507223 */ /* 0x040fe2000001004e */
[C---:B------:R-:W-:Y:S01]  /*6810*/  ISETP.GE.AND P3, PT, R86.reuse, R184, PT ;  /* 0x000000b85600720c */ /* 0x040fe20003f66270 */
[-C--:B------:R-:W-:Y:S01]  /*6820*/  FFMA.FTZ R46, R167, R43.reuse, R46 ;  /* 0x0000002ba72e7223 */ /* 0x080fe2000001002e */
[----:B------:R-:W-:Y:S02]  /*6830*/  FSEL R95, R95, -INF , !P5 ;  /* 0xff8000005f5f7808 */ /* 0x000fe40006800000 */
[----:B------:R1:W4:Y:S01]  /*6840*/  I2F R42, R87 ;  /* 0x00000057002a7306 */ /* 0x0003220000201400 */
[----:B--2---:R-:W-:Y:S01]  /*6850*/  FFMA.FTZ R34, R167, R43, R34 ;  /* 0x0000002ba7227223 */ /* 0x004fe20000010022 */
[----:B------:R-:W-:-:S06]  /*6860*/  ISETP.GE.AND P5, PT, R86, R189, PT ;  /* 0x000000bd5600720c */ /* 0x000fcc0003fa6270 */
[----:B------:R-:W-:Y:S01]  /*6870*/  I2F R74, R162 ;  /* 0x000000a2004a7306 */ /* 0x000fe20000201400 */
[CC--:B---3--:R-:W-:Y:S02]  /*6880*/  FFMA.FTZ R104, R167.reuse, R84.reuse, R104 ;  /* 0x00000054a7687223 */ /* 0x0c8fe40000010068 */
[----:B------:R-:W-:-:S03]  /*6890*/  FFMA.FTZ R81, R167, R84, R102 ;  /* 0x00000054a7517223 */ /* 0x000fc60000010066 */
[----:B------:R-:W-:Y:S02]  /*68a0*/  FSEL R142, R104, -INF , !P5 ;  /* 0xff800000688e7808 */ /* 0x000fe40006800000 */
[----:B------:R-:W2:Y:S01]  /*68b0*/  MUFU.TANH R20, R20 ;  /* 0x0000001400147308 */ /* 0x000ea20000002400 */
[----:B-1----:R-:W-:Y:S01]  /*68c0*/  FSEL R87, R196, -INF , !P2 ;  /* 0xff800000c4577808 */ /* 0x002fe20005000000 */
[-C--:B----4-:R-:W-:Y:S01]  /*68d0*/  FFMA.FTZ R48, R167, R42.reuse, R48 ;  /* 0x0000002aa7307223 */ /* 0x090fe20000010030 */
[----:B------:R-:W-:Y:S01]  /*68e0*/  ISETP.GE.AND P2, PT, R85, R189, PT ;  /* 0x000000bd5500720c */ /* 0x000fe20003f46270 */
[----:B------:R-:W-:Y:S01]  /*68f0*/  FFMA.FTZ R105, R167, R42, R105 ;  /* 0x0000002aa7697223 */ /* 0x000fe20000010069 */
[-C--:B------:R-:W-:Y:S02]  /*6900*/  ISETP.GE.AND P5, PT, R85, R184.reuse, PT ;  /* 0x000000b85500720c */ /* 0x080fe40003fa6270 */
[----:B------:R-:W-:Y:S01]  /*6910*/  FSEL R196, R100, -INF , !P2 ;  /* 0xff80000064c47808 */ /* 0x000fe20005000000 */
[----:B------:R-:W-:Y:S01]  /*6920*/  I2F R49, R51 ;  /* 0x0000003300317306 */ /* 0x000fe20000201400 */
[----:B------:R-:W-:-:S02]  /*6930*/  ISETP.GE.AND P2, PT, R156, R184, PT ;  /* 0x000000b89c00720c */ /* 0x000fc40003f46270 */
[----:B------:R-:W-:Y:S02]  /*6940*/  FSEL R197, R48, -INF , !P4 ;  /* 0xff80000030c57808 */ /* 0x000fe40006000000 */
[----:B------:R-:W-:Y:S02]  /*6950*/  FSEL R47, R34, -INF , !P2 ;  /* 0xff800000222f7808 */ /* 0x000fe40005000000 */
[----:B------:R-:W-:Y:S01]  /*6960*/  ISETP.GE.AND P2, PT, R162, R189, PT ;  /* 0x000000bda200720c */ /* 0x000fe20003f46270 */
[----:B------:R-:W1:Y:S01]  /*6970*/  MUFU.TANH R9, R9 ;  /* 0x0000000900097308 */ /* 0x000e620000002400 */
[----:B--2---:R-:W-:Y:S01]  /*6980*/  FFMA.FTZ R20, R167, R74, R20 ;  /* 0x0000004aa7147223 */ /* 0x004fe20000010014 */
[----:B------:R-:W-:Y:S02]  /*6990*/  FSEL R81, R81, -INF , !P3 ;  /* 0xff80000051517808 */ /* 0x000fe40005800000 */
[----:B------:R-:W-:Y:S02]  /*69a0*/  FSEL R78, R105, -INF , !P0 ;  /* 0xff800000694e7808 */ /* 0x000fe40004000000 */
[----:B------:R-:W-:-:S02]  /*69b0*/  FSEL R88, R20, -INF , !P2 ;  /* 0xff80000014587808 */ /* 0x000fc40005000000 */
[----:B------:R-:W2:Y:S01]  /*69c0*/  I2F R82, R83 ;  /* 0x0000005300527306 */ /* 0x000ea20000201400 */
[-C--:B------:R-:W-:Y:S02]  /*69d0*/  ISETP.GE.AND P2, PT, R51, R184.reuse, PT ;  /* 0x000000b83300720c */ /* 0x080fe40003f46270 */
[CC--:B------:R-:W-:Y:S02]  /*69e0*/  ISETP.GE.AND P3, PT, R83.reuse, R189.reuse, PT ;  /* 0x000000bd5300720c */ /* 0x0c0fe40003f66270 */
[----:B------:R-:W-:Y:S02]  /*69f0*/  ISETP.GE.AND P4, PT, R83, R184, PT ;  /* 0x000000b85300720c */ /* 0x000fe40003f86270 */
[----:B------:R-:W-:Y:S01]  /*6a00*/  ISETP.GE.AND P0, PT, R156, R189, PT ;  /* 0x000000bd9c00720c */ /* 0x000fe20003f06270 */
[----:B------:R-:W3:Y:S01]  /*6a10*/  I2F R79, R155 ;  /* 0x0000009b004f7306 */ /* 0x000ee20000201400 */
[----:B-1----:R-:W-:Y:S01]  /*6a20*/  FFMA.FTZ R9, R167, R49, R9 ;  /* 0x00000031a7097223 */ /* 0x002fe20000010009 */
[----:B------:R-:W-:-:S02]  /*6a30*/  IADD3 R156, R163, 0x1c00, RZ ;  /* 0x00001c00a39c7810 */ /* 0x000fc40007ffe0ff */
[----:B------:R-:W-:Y:S02]  /*6a40*/  FSEL R168, R46, -INF , !P0 ;  /* 0xff8000002ea87808 */ /* 0x000fe40004000000 */
[----:B------:R-:W-:Y:S02]  /*6a50*/  FSEL R42, R9, -INF , !P2 ;  /* 0xff800000092a7808 */ /* 0x000fe40005000000 */
[----:B------:R-:W-:Y:S01]  /*6a60*/  I2F R158, R159 ;  /* 0x0000009f009e7306 */ /* 0x000fe20000201400 */
[CC--:B--2---:R-:W-:Y:S01]  /*6a70*/  FFMA.FTZ R108, R167.reuse, R82.reuse, R108 ;  /* 0x00000052a76c7223 */ /* 0x0c4fe2000001006c */
[----:B------:R-:W-:Y:S01]  /*6a80*/  ISETP.GT.AND P2, PT, R188, R209, PT ;  /* 0x000000d1bc00720c */ /* 0x000fe20003f44270 */
[----:B------:R-:W-:Y:S01]  /*6a90*/  FFMA.FTZ R48, R167, R82, R75 ;  /* 0x00000052a7307223 */ /* 0x000fe2000001004b */
[----:B------:R-:W-:Y:S02]  /*6aa0*/  FSEL R75, R80, -INF , !P5 ;  /* 0xff800000504b7808 */ /* 0x000fe40006800000 */
[----:B------:R-:W-:-:S02]  /*6ab0*/  ISETP.GE.AND P5, PT, R155, R189, PT ;  /* 0x000000bd9b00720c */ /* 0x000fc40003fa6270 */
[----:B------:R-:W1:Y:S01]  /*6ac0*/  MUFU.TANH R35, R35 ;  /* 0x0000002300237308 */ /* 0x000e620000002400 */
[----:B---3--:R-:W-:Y:S01]  /*6ad0*/  FFMA.FTZ R45, R167, R79, R45 ;  /* 0x0000004fa72d7223 */ /* 0x008fe2000001002d */
[----:B------:R-:W-:Y:S02]  /*6ae0*/  FSEL R181, R108, -INF , !P3 ;  /* 0xff8000006cb57808 */ /* 0x000fe40005800000 */
[----:B------:R-:W-:Y:S02]  /*6af0*/  FSEL R48, R48, -INF , !P4 ;  /* 0xff80000030307808 */ /* 0x000fe40006000000 */
[-C--:B------:R-:W-:Y:S02]  /*6b00*/  ISETP.GE.AND P3, PT, R155, R184.reuse, PT ;  /* 0x000000b89b00720c */ /* 0x080fe40003f66270 */
[----:B------:R-:W2:Y:S01]  /*6b10*/  MUFU.TANH R90, R90 ;  /* 0x0000005a005a7308 */ /* 0x000ea20000002400 */
[C---:B------:R-:W-:Y:S02]  /*6b20*/  ISETP.GE.AND P4, PT, R159.reuse, R189, PT ;  /* 0x000000bd9f00720c */ /* 0x040fe40003f86270 */
[----:B------:R-:W-:-:S02]  /*6b30*/  ISETP.GE.AND P0, PT, R159, R184, PT ;  /* 0x000000b89f00720c */ /* 0x000fc40003f06270 */
[----:B------:R-:W-:Y:S02]  /*6b40*/  FSEL R124, R45, -INF , !P5 ;  /* 0xff8000002d7c7808 */ /* 0x000fe40006800000 */
[----:B------:R-:W-:Y:S01]  /*6b50*/  ISETP.GE.AND P5, PT, R162, R184, PT ;  /* 0x000000b8a200720c */ /* 0x000fe20003fa6270 */
[----:B------:R-:W3:Y:S01]  /*6b60*/  MUFU.TANH R21, R21 ;  /* 0x0000001500157308 */ /* 0x000ee20000002400 */
[----:B-1----:R-:W-:Y:S01]  /*6b70*/  FFMA.FTZ R35, R167, R79, R35 ;  /* 0x0000004fa7237223 */ /* 0x002fe20000010023 */
[C---:B------:R-:W-:Y:S02]  /*6b80*/  IADD3 R162, R163.reuse, 0x400, RZ ;  /* 0x00000400a3a27810 */ /* 0x040fe40007ffe0ff */
[----:B------:R-:W-:Y:S02]  /*6b90*/  IADD3 R159, R163, 0x1000, RZ ;  /* 0x00001000a39f7810 */ /* 0x000fe40007ffe0ff */
[----:B------:R-:W-:Y:S02]  /*6ba0*/  FSEL R46, R35, -INF , !P3 ;  /* 0xff800000232e7808 */ /* 0x000fe40005800000 */
[----:B------:R1:W-:Y:S01]  /*6bb0*/  MUFU.TANH R41, R6 ;  /* 0x0000000600297308 */ /* 0x0003e20000002400 */
[----:B--2---:R-:W-:Y:S01]  /*6bc0*/  FFMA.FTZ R90, R167, R158, R90 ;  /* 0x0000009ea75a7223 */ /* 0x004fe2000001005a */
[----:B------:R-:W-:-:S02]  /*6bd0*/  ISETP.GE.AND P3, PT, R161, R189, PT ;  /* 0x000000bda100720c */ /* 0x000fc40003f66270 */
[----:B------:R-:W-:Y:S02]  /*6be0*/  IADD3 R155, R163, 0x2000, RZ ;  /* 0x00002000a39b7810 */ /* 0x000fe40007ffe0ff */
[----:B------:R-:W-:Y:S02]  /*6bf0*/  FSEL R102, R90, -INF , !P4 ;  /* 0xff8000005a667808 */ /* 0x000fe40006000000 */
[----:B------:R-:W2:Y:S01]  /*6c00*/  MUFU.TANH R25, R25 ;  /* 0x0000001900197308 */ /* 0x000ea20000002400 */
[----:B---3--:R-:W-:Y:S01]  /*6c10*/  FFMA.FTZ R21, R167, R158, R21 ;  /* 0x0000009ea7157223 */ /* 0x008fe20000010015 */
[----:B------:R-:W-:Y:S02]  /*6c20*/  ISETP.GE.AND P4, PT, R161, R184, PT ;  /* 0x000000b8a100720c */ /* 0x000fe40003f86270 */
[----:B------:R-:W-:Y:S02]  /*6c30*/  IADD3 R158, R163, 0x1400, RZ ;  /* 0x00001400a39e7810 */ /* 0x000fe40007ffe0ff */
[----:B------:R-:W-:Y:S01]  /*6c40*/  FSEL R45, R21, -INF , !P0 ;  /* 0xff800000152d7808 */ /* 0x000fe20004000000 */
[----:B-1----:R-:W-:Y:S01]  /*6c50*/  FMUL.FTZ R6, R12, c[0x0][0x2ec] ;  /* 0x0000bb000c067a20 */ /* 0x002fe20000410000 */
[----:B------:R1:W-:Y:S01]  /*6c60*/  I2F R160, R161 ;  /* 0x000000a100a07306 */ /* 0x0003e20000201400 */
[----:B------:R-:W-:Y:S01]  /*6c70*/  ISETP.GE.AND P0, PT, R51, R189, PT ;  /* 0x000000bd3300720c */ /* 0x000fe20003f06270 */
[----:B--2---:R-:W-:-:S06]  /*6c80*/  FFMA.FTZ R25, R167, R74, R25 ;  /* 0x0000004aa7197223 */ /* 0x004fcc0000010019 */
[----:B------:R-:W2:Y:S01]  /*6c90*/  MUFU.TANH R16, R16 ;  /* 0x0000001000107308 */ /* 0x000ea20000002400 */
[----:B------:R-:W-:Y:S02]  /*6ca0*/  FSEL R44, R25, -INF , !P5 ;  /* 0xff800000192c7808 */ /* 0x000fe40006800000 */
[----:B------:R-:W-:-:S05]  /*6cb0*/  ISETP.GE.AND P5, PT, R121, R189, PT ;  /* 0x000000bd7900720c */ /* 0x000fca0003fa6270 */
[----:B------:R-:W3:Y:S01]  /*6cc0*/  MUFU.TANH R8, R8 ;  /* 0x0000000800087308 */ /* 0x000ee20000002400 */
[----:B-1----:R-:W-:-:S07]  /*6cd0*/  IADD3 R161, R163, 0x800, RZ ;  /* 0x00000800a3a17810 */ /* 0x002fce0007ffe0ff */
[----:B------:R-:W1:Y:S01]  /*6ce0*/  MUFU.TANH R10, R10 ;  /* 0x0000000a000a7308 */ /* 0x000e620000002400 */
[----:B--2---:R-:W-:-:S05]  /*6cf0*/  FFMA.FTZ R16, R167, R160, R16 ;  /* 0x000000a0a7107223 */ /* 0x004fca0000010010 */
[----:B------:R-:W-:Y:S02]  /*6d00*/  FSEL R83, R16, -INF , !P3 ;  /* 0xff80000010537808 */ /* 0x000fe40005800000 */
[----:B------:R-:W2:Y:S01]  /*6d10*/  I2F R50, R121 ;  /* 0x0000007900327306 */ /* 0x000ea20000201400 */
[----:B---3--:R-:W-:Y:S01]  /*6d20*/  FFMA.FTZ R8, R167, R49, R8 ;  /* 0x00000031a7087223 */ /* 0x008fe20000010008 */
[----:B------:R-:W-:-:S04]  /*6d30*/  ISETP.GE.AND P3, PT, R121, R184, PT ;  /* 0x000000b87900720c */ /* 0x000fc80003f66270 */
[----:B------:R-:W-:Y:S02]  /*6d40*/  FSEL R51, R8, -INF , !P0 ;  /* 0xff80000008337808 */ /* 0x000fe40004000000 */
[----:B------:R-:W3:Y:S01]  /*6d50*/  MUFU.TANH R4, R4 ;  /* 0x0000000400047308 */ /* 0x000ee20000002400 */
[----:B-1----:R-:W-:Y:S01]  /*6d60*/  FFMA.FTZ R10, R167, R160, R10 ;  /* 0x000000a0a70a7223 */ /* 0x002fe2000001000a */
[----:B------:R-:W-:Y:S02]  /*6d70*/  ISETP.GE.AND P0, PT, R120, R184, PT ;  /* 0x000000b87800720c */ /* 0x000fe40003f06270 */
[----:B------:R-:W-:Y:S02]  /*6d80*/  IADD3 R160, R163, 0xc00, RZ ;  /* 0x00000c00a3a07810 */ /* 0x000fe40007ffe0ff */
[----:B------:R-:W-:Y:S02]  /*6d90*/  FSEL R43, R10, -INF , !P4 ;  /* 0xff8000000a2b7808 */ /* 0x000fe40006000000 */
[----:B------:R-:W-:Y:S01]  /*6da0*/  I2F R133, R120 ;  /* 0x0000007800857306 */ /* 0x000fe20000201400 */
[----:B--2---:R-:W-:Y:S01]  /*6db0*/  FFMA.FTZ R41, R167, R50, R41 ;  /* 0x00000032a7297223 */ /* 0x004fe20000010029 */
[----:B------:R-:W-:Y:S01]  /*6dc0*/  BAR.SYNC.DEFER_BLOCKING 0x0 ;  /* 0x0000000000007b1d */ /* 0x000fe20000010000 */
[----:B------:R-:W-:-:S03]  /*6dd0*/  ISETP.GE.AND P4, PT, R120, R189, PT ;  /* 0x000000bd7800720c */ /* 0x000fc60003f86270 */
[----:B------:R-:W-:Y:S02]  /*6de0*/  FSEL R41, R41, -INF , !P3 ;  /* 0xff80000029297808 */ /* 0x000fe40005800000 */
[----:B------:R-:W1:Y:S01]  /*6df0*/  MUFU.TANH R5, R5 ;  /* 0x0000000500057308 */ /* 0x000e620000002400 */
[----:B---3--:R-:W-:-:S05]  /*6e00*/  FFMA.FTZ R4, R167, R50, R4 ;  /* 0x00000032a7047223 */ /* 0x008fca0000010004 */
[----:B------:R-:W-:Y:S02]  /*6e10*/  FSEL R50, R4, -INF , !P5 ;  /* 0xff80000004327808 */ /* 0x000fe40006800000 */
[----:B------:R2:W3:Y:S08]  /*6e20*/  MUFU.TANH R40, R7 ;  /* 0x0000000700287308 */ /* 0x0004f00000002400 */
[----:B------:R-:W4:Y:S01]  /*6e30*/  MUFU.TANH R6, R6 ;  /* 0x0000000600067308 */ /* 0x000f220000002400 */
[----:B-1----:R-:W-:-:S05]  /*6e40*/  FFMA.FTZ R5, R167, R133, R5 ;  /* 0x00000085a7057223 */ /* 0x002fca0000010005 */
[----:B------:R-:W-:Y:S02]  /*6e50*/  FSEL R49, R5, -INF , !P4 ;  /* 0xff80000005317808 */ /* 0x000fe40006000000 */
[----:B--2---:R-:W-:Y:S01]  /*6e60*/  SHF.R.S32.HI R7, RZ, 0x1f, R217 ;  /* 0x0000001fff077819 */ /* 0x004fe200000114d9 */
[----:B---3--:R-:W-:-:S03]  /*6e70*/  FFMA.FTZ R40, R167, R133, R40 ;  /* 0x00000085a7287223 */ /* 0x008fc60000010028 */
[----:B------:R-:W-:Y:S02]  /*6e80*/  LEA.HI R7, R7, R217, RZ, 0x2 ;  /* 0x000000d907077211 */ /* 0x000fe400078f10ff */
[----:B------:R-:W-:Y:S02]  /*6e90*/  FSEL R40, R40, -INF , !P0 ;  /* 0xff80000028287808 */ /* 0x000fe40004000000 */
[----:B------:R-:W-:Y:S01]  /*6ea0*/  LOP3.LUT R7, R7, 0xfffffffc, RZ, 0xc0, !PT ;  /* 0xfffffffc07077812 */ /* 0x000fe200078ec0ff */
[----:B----4-:R-:W-:-:S04]  /*6eb0*/  FFMA.FTZ R6, R167, R2, R6 ;  /* 0x00000002a7067223 */ /* 0x010fc80000010006 */
[----:B------:R-:W-:Y:S01]  /*6ec0*/  IMAD.IADD R217, R217, 0x1, -R7 ;  /* 0x00000001d9d97824 */ /* 0x000fe200078e0a07 */
[----:B------:R-:W-:Y:S02]  /*6ed0*/  IABS R7, c[0x0][0x2d0] ;  /* 0x0000b40000077a13 */ /* 0x000fe40000000000 */
[----:B------:R-:W-:-:S03]  /*6ee0*/  FSEL R4, R6, -INF , !P6 ;  /* 0xff80000006047808 */ /* 0x000fc60007000000 */
[----:B------:R-:W-:Y:S01]  /*6ef0*/  IMAD.MOV.U32 R2, RZ, RZ, R7 ;  /* 0x000000ffff027224 */ /* 0x000fe200078e0007 */
[----:B------:R-:W-:Y:S05]  /*6f00*/  @!P2 BRA `(.L_x_2373) ;  /* 0x00000b200000a947 */ /* 0x000fea0003800000 */
[----:B------:R-:W-:Y:S05]  /*6f10*/  @!P1 BRA `(.L_x_2374) ;  /* 0x000003c000009947 */ /* 0x000fea0003800000 */
[----:B------:R-:W1:Y:S01]  /*6f20*/  I2F.RP R16, R2 ;  /* 0x0000000200107306 */ /* 0x000e620000209400 */
[----:B------:R-:W-:-:S05]  /*6f30*/  IADD3 R5, R3, -0x1, RZ ;  /* 0xffffffff03057810 */ /* 0x000fca0007ffe0ff */
[----:B------:R-:W-:-:S05]  /*6f40*/  IMAD.SHL.U32 R5, R5, 0x100, RZ ;  /* 0x0000010005057824 */ /* 0x000fca00078e00ff */
[----:B------:R-:W-:Y:S02]  /*6f50*/  IABS R9, R5 ;  /* 0x0000000500097213 */ /* 0x000fe40000000000 */
[C---:B------:R-:W-:Y:S02]  /*6f60*/  IADD3 R11, R5.reuse, -0x100, RZ ;  /* 0xffffff00050b7810 */ /* 0x040fe40007ffe0ff */
[----:B------:R-:W-:Y:S01]  /*6f70*/  LOP3.LUT R5, R5, c[0x0][0x2d0], RZ, 0x3c, !PT ;  /* 0x0000b40005057a12 */ /* 0x000fe200078e3cff */
[----:B-1----:R-:W1:Y:S01]  /*6f80*/  MUFU.RCP R16, R16 ;  /* 0x0000001000107308 */ /* 0x002e620000001000 */
[----:B------:R-:W-:Y:S02]  /*6f90*/  IABS R7, R11 ;  /* 0x0000000b00077213 */ /* 0x000fe40000000000 */
[----:B------:R-:W-:Y:S02]  /*6fa0*/  LOP3.LUT R11, R11, c[0x0][0x2d0], RZ, 0x3c, !PT ;  /* 0x0000b4000b0b7a12 */ /* 0x000fe400078e3cff */
[----:B------:R-:W-:-:S02]  /*6fb0*/  ISETP.GE.AND P4, PT, R5, RZ, PT ;  /* 0x000000ff0500720c */ /* 0x000fc40003f86270 */
        /* <DEDUP_REMOVED lines=46> */
[----:B------:R-:W-:-:S04]  /*72a0*/  IMAD.WIDE.U32 R8, R8, c[0x0][0x180], R10 ;  /* 0x0000600008087a25 */ /* 0x000fc800078e000a */
[----:B------:R-:W-:Y:S01]  /*72b0*/  IMAD.IADD R17, R9, 0x1, R6 ;  /* 0x0000000109117824 */ /* 0x000fe200078e0206 */
[----:B------:R-:W-:Y:S01]  /*72c0*/  MOV R18, R8 ;  /* 0x0000000800127202 */ /* 0x000fe20000000f00 */
[----:B------:R-:W-:Y:S05]  /*72d0*/  BRA `(.L_x_2375) ;  /* 0x0000003000007947 */ /* 0x000fea0003800000 */
.L_x_2374:
[----:B------:R-:W-:-:S05]  /*72e0*/  IMAD.MOV.U32 R18, RZ, RZ, c[0x0][0x198] ;  /* 0x00006600ff127624 */ /* 0x000fca00078e00ff */
[----:B------:R-:W-:-:S04]  /*72f0*/  LEA R18, -R18, RZ, 0x8 ;  /* 0x000000ff12127211 */ /* 0x000fc800078e41ff */
[----:B------:R-:W-:Y:S02]  /*7300*/  SHF.R.S32.HI R17, RZ, 0x1f, R18 ;  /* 0x0000001fff117819 */ /* 0x000fe40000011412 */
.L_x_2375:
[----:B------:R-:W-:Y:S01]  /*7310*/  ISETP.GE.AND P0, PT, R211, c[0x0][0x220], PT ;  /* 0x00008800d3007a0c */ /* 0x000fe20003f06270 */
[----:B------:R-:W-:-:S12]  /*7320*/  BSSY B0, `(.L_x_2376) ;  /* 0x000006d000007945 */ /* 0x000fd80003800000 */
[----:B------:R-:W-:Y:S01]  /*7330*/  @!P0 IMAD.MOV.U32 R30, RZ, RZ, c[0x0][0x198] ;  /* 0x00006600ff1e8624 */ /* 0x000fe200078e00ff */
[----:B------:R-:W-:Y:S01]  /*7340*/  @!P0 IADD3 R8, P3, R18, R130, RZ ;  /* 0x0000008212088210 */ /* 0x000fe20007f7e0ff */
[----:B------:R-:W-:Y:S01]  /*7350*/  @!P0 IMAD.MOV.U32 R20, RZ, RZ, c[0x0][0x198] ;  /* 0x00006600ff148624 */ /* 0x000fe200078e00ff */
[----:B------:R1:W-:Y:S01]  /*7360*/  @P0 STS [R210+0x1000], RZ ;  /* 0x001000ffd2000388 */ /* 0x0003e20000000800 */
[----:B------:R-:W-:Y:S01]  /*7370*/  @!P0 IMAD.MOV.U32 R6, RZ, RZ, R130 ;  /* 0x000000ffff068224 */ /* 0x000fe200078e0082 */
[----:B------:R-:W-:Y:S01]  /*7380*/  @!P0 LEA R26, P4, R8, c[0x0][0x168], 0x1 ;  /* 0x00005a00081a8a11 */ /* 0x000fe200078808ff */
[----:B------:R-:W-:Y:S01]  /*7390*/  @!P0 IMAD.MOV.U32 R7, RZ, RZ, R128 ;  /* 0x000000ffff078224 */ /* 0x000fe200078e0080 */
[----:B------:R1:W-:Y:S01]  /*73a0*/  @P0 STS [R210+0x1004], RZ ;  /* 0x001004ffd2000388 */ /* 0x0003e20000000800 */
[----:B------:R-:W-:Y:S02]  /*73b0*/  @!P0 IMAD.MOV.U32 R5, RZ, RZ, c[0x0][0x198] ;  /* 0x00006600ff058624 */ /* 0x000fe400078e00ff */
[--C-:B------:R-:W-:Y:S01]  /*73c0*/  @!P0 IMAD.WIDE.U32 R30, R30, 0x60, R6.reuse ;  /* 0x000000601e1e8825 */ /* 0x100fe200078e0006 */
[----:B------:R1:W-:Y:S03]  /*73d0*/  @P0 STS.64 [R210+0x1008], RZ ;  /* 0x001008ffd2000388 */ /* 0x0003e60000000a00 */
[----:B------:R-:W-:Y:S01]  /*73e0*/  @!P0 IMAD.WIDE.U32 R20, R20, 0xa0, R6 ;  /* 0x000000a014148825 */ /* 0x000fe200078e0006 */
[----:B------:R-:W-:-:S03]  /*73f0*/  @!P0 IADD3 R19, P5, R18, R30, RZ ;  /* 0x0000001e12138210 */ /* 0x000fc60007fbe0ff */
[----:B------:R-:W-:Y:S02]  /*7400*/  @!P0 IMAD.MOV.U32 R12, RZ, RZ, c[0x0][0x19c] ;  /* 0x00006700ff0c8624 */ /* 0x000fe400078e00ff */
[----:B------:R-:W-:Y:S02]  /*7410*/  @!P0 IMAD.MOV.U32 R22, RZ, RZ, c[0x0][0x198] ;  /* 0x00006600ff168624 */ /* 0x000fe400078e00ff */
[----:B------:R-:W-:Y:S02]  /*7420*/  @!P0 IMAD.MOV.U32 R10, RZ, RZ, R130 ;  /* 0x000000ffff0a8224 */ /* 0x000fe400078e0082 */
[--C-:B------:R-:W-:Y:S02]  /*7430*/  @!P0 IMAD.MOV.U32 R11, RZ, RZ, R128.reuse ;  /* 0x000000ffff0b8224 */ /* 0x100fe400078e0080 */
[----:B------:R-:W-:Y:S01]  /*7440*/  @!P0 IMAD.X R6, R17, 0x1, R128, P3 ;  /* 0x0000000111068824 */ /* 0x000fe200018e0680 */
[----:B------:R-:W-:Y:S01]  /*7450*/  @!P0 LEA R16, P3, R5, R130, 0x5 ;  /* 0x0000008205108211 */ /* 0x000fe200078628ff */
[----:B------:R-:W-:-:S02]  /*7460*/  @!P0 IMAD.MOV.U32 R7, RZ, RZ, c[0x0][0x198] ;  /* 0x00006600ff078624 */ /* 0x000fc400078e00ff */
[----:B------:R-:W-:Y:S01]  /*7470*/  @!P0 IMAD.WIDE.U32 R22, R22, 0xc0, R10 ;  /* 0x000000c016168825 */ /* 0x000fe200078e000a */
[----:B------:R-:W-:Y:S02]  /*7480*/  @!P0 LEA.HI.X R12, R5, R128, R12, 0x5, P3 ;  /* 0x00000080050c8211 */ /* 0x000fe400018f2c0c */
[C---:B------:R-:W-:Y:S01]  /*7490*/  @!P0 LEA R11, P3, R7.reuse, R130, 0x6 ;  /* 0x00000082070b8211 */ /* 0x040fe200078630ff */
[----:B------:R-:W-:Y:S01]  /*74a0*/  @!P0 IMAD.MOV.U32 R10, RZ, RZ, c[0x0][0x19c] ;  /* 0x00006700ff0a8624 */ /* 0x000fe200078e00ff */
[----:B------:R-:W-:Y:S01]  /*74b0*/  @!P0 LEA.HI.X R27, R8, c[0x0][0x16c], R6, 0x1, P4 ;  /* 0x00005b00081b8a11 */ /* 0x000fe200020f0c06 */
[----:B------:R-:W-:Y:S01]  /*74c0*/  @!P0 IMAD.MOV.U32 R9, RZ, RZ, c[0x0][0x19c] ;  /* 0x00006700ff098624 */ /* 0x000fe200078e00ff */
[----:B------:R-:W-:Y:S01]  /*74d0*/  @!P0 IADD3 R20, P4, R18, R20, RZ ;  /* 0x0000001412148210 */ /* 0x000fe20007f9e0ff */
[----:B------:R-:W-:Y:S01]  /*74e0*/  @!P0 IMAD.MOV.U32 R6, RZ, RZ, c[0x0][0x19c] ;  /* 0x00006700ff068624 */ /* 0x000fe200078e00ff */
[----:B------:R-:W-:Y:S01]  /*74f0*/  @!P0 LEA.HI.X R10, R7, R128, R10, 0x6, P3 ;  /* 0x00000080070a8211 */ /* 0x000fe200018f340a */
[----:B------:R-:W-:Y:S01]  /*7500*/  @!P0 IMAD.MOV.U32 R7, RZ, RZ, c[0x0][0x19c] ;  /* 0x00006700ff078624 */ /* 0x000fe200078e00ff */
[----:B------:R-:W-:Y:S01]  /*7510*/  @!P0 LEA R8, P3, R5, R130, 0x7 ;  /* 0x0000008205088211 */ /* 0x000fe200078638ff */
[----:B------:R-:W-:Y:S01]  /*7520*/  @!P0 IMAD R9, R9, 0x60, RZ ;  /* 0x0000006009098824 */ /* 0x000fe200078e02ff */
[----:B------:R-:W-:Y:S01]  /*7530*/  @!PT LDS RZ, [RZ] ;  /* 0x00000000fffff984 */ /* 0x000fe20000000800 */
[----:B------:R-:W-:Y:S01]  /*7540*/  @!PT LDS RZ, [RZ] ;  /* 0x00000000fffff984 */ /* 0x000fe20000000800 */
[----:B------:R-:W-:Y:S01]  /*7550*/  @!PT LDS RZ, [RZ] ;  /* 0x00000000fffff984 */ /* 0x000fe20000000800 */
[----:B------:R1:W-:Y:S01]  /*7560*/  @!P0 LDGSTS.E.BYPASS.LTC128B.128 [R210+0x1000], [R26.64] ;  /* 0x010000001ad28fae */ /* 0x0003e2000b901d46 */
[----:B------:R-:W-:Y:S01]  /*7570*/  @!P0 IMAD R6, R6, 0xa0, RZ ;  /* 0x000000a006068824 */ /* 0x000fe200078e02ff */
[----:B------:R-:W-:Y:S01]  /*7580*/  @!P0 LEA.HI.X R7, R5, R128, R7, 0x7, P3 ;  /* 0x0000008005078211 */ /* 0x000fe200018f3c07 */
[----:B------:R-:W-:Y:S01]  /*7590*/  @!P0 IMAD.MOV.U32 R5, RZ, RZ, c[0x0][0x19c] ;  /* 0x00006700ff058624 */ /* 0x000fe200078e00ff */
[C---:B------:R-:W-:Y:S01]  /*75a0*/  @!P0 IADD3.X R9, R17.reuse, R31, R9, P5, !PT ;  /* 0x0000001f11098210 */ /* 0x040fe20002ffe409 */
[----:B------:R1:W-:Y:S01]  /*75b0*/  @P0 STS.128 [R210+0x1800], RZ ;  /* 0x001800ffd2000388 */ /* 0x0003e20000000c00 */
[----:B------:R-:W-:Y:S01]  /*75c0*/  @!P0 IADD3.X R6, R17, R21, R6, P4, !PT ;  /* 0x0000001511068210 */ /* 0x000fe200027fe406 */
[----:B------:R-:W-:Y:S01]  /*75d0*/  @!P0 IMAD R5, R5, 0xc0, RZ ;  /* 0x000000c005058824 */ /* 0x000fe200078e02ff */
[----:B------:R-:W-:-:S02]  /*75e0*/  @!P0 IADD3 R16, P5, R18, R16, RZ ;  /* 0x0000001012108210 */ /* 0x000fc40007fbe0ff */
[C---:B------:R-:W-:Y:S02]  /*75f0*/  @!P0 IADD3 R11, P4, R18.reuse, R11, RZ ;  /* 0x0000000b120b8210 */ /* 0x040fe40007f9e0ff */
        /* <DEDUP_REMOVED lines=63> */
.L_x_2377:
[----:B------:R-:W-:Y:S05]  /*79f0*/  BSYNC B0 ;  /* 0x0000000000007941 */ /* 0x000fea0003800000 */
.L_x_2376:
[----:B------:R-:W0:Y:S01]  /*7a00*/  LDGDEPBAR ;  /* 0x00000000000079af */ /* 0x000e220000000000 */
[----:B------:R-:W-:-:S04]  /*7a10*/  IADD3 R130, P0, R18, R130, RZ ;  /* 0x0000008212827210 */ /* 0x000fc80007f1e0ff */
[----:B------:R-:W-:Y:S02]  /*7a20*/  IADD3.X R128, R17, R128, RZ, P0, !PT ;  /* 0x0000008011807210 */ /* 0x000fe400007fe4ff */
.L_x_2373:
        /* <DEDUP_REMOVED lines=63> */
[----:B------:R-:W3:Y:S02]  /*7e20*/  SHFL.BFLY PT, R5, R6, 0x2, 0x1f ;  /* 0x0c401f0006057f89 */ /* 0x000ee400000e0000 */
[----:B---3--:R-:W-:-:S05]  /*7e30*/  FMNMX.FTZ R5, R6, R5, !PT ;  /* 0x0000000506057209 */ /* 0x008fca0007810000 */
[----:B------:R-:W3:Y:S02]  /*7e40*/  SHFL.BFLY PT, R131, R5, 0x1, 0x1f ;  /* 0x0c201f0005837f89 */ /* 0x000ee400000e0000 */
[----:B---3--:R-:W-:-:S04]  /*7e50*/  FMNMX.FTZ R131, R5, R131, !PT ;  /* 0x0000008305837209 */ /* 0x008fc80007810000 */
        /* <DEDUP_REMOVED lines=12> */
[--C-:B-1----:R-:W-:Y:S01]  /*7f20*/  FFMA.FTZ R90, R52, c[0x0][0x23c], -R74.reuse ;  /* 0x00008f00345a7a23 */ /* 0x102fe2000001084a */
[----:B------:R-:W-:Y:S01]  /*7f30*/  SHF.L.U32 R216, R204, 0x1, RZ ;  /* 0x00000001ccd87819 */ /* 0x000fe200000006ff */
        /* <DEDUP_REMOVED lines=18> */
[----:B-1----:R-:W-:Y:S01]  /*8060*/  F2FP.BF16.PACK_AB R20, R139, R140 ;  /* 0x0000008c8b14723e */ /* 0x002fe200000010ff */
        /* <DEDUP_REMOVED lines=9> */
[----:B------:R-:W1:Y:S01]  /*8100*/  MUFU.EX2 R125, R125 ;  /* 0x0000007d007d7308 */ /* 0x000e620000000800 */
[----:B------:R-:W-:Y:S01]  /*8110*/  LDSM.16.MT88.4 R32, [R216+0x5400] ;  /* 0x00540000d820783b */ /* 0x000fe20000004200 */
        /* <DEDUP_REMOVED lines=48> */
[----:B------:R-:W-:Y:S01]  /*8420*/  FADD.FTZ R139, R140, R139 ;  /* 0x0000008b8c8b7221 */ /* 0x000fe20000010000 */
[----:B------:R-:W-:Y:S01]  /*8430*/  FMNMX.FTZ R4, R185, R4, !PT ;  /* 0x00000004b9047209 */ /* 0x000fe20007810000 */
[--C-:B------:R-:W-:Y:S01]  /*8440*/  FFMA.FTZ R62, R219, c[0x0][0x23c], -R74.reuse ;  /* 0x00008f00db3e7a23 */ /* 0x100fe2000001084a */
[----:B------:R-:W-:Y:S01]  /*8450*/  MUFU.EX2 R100, R100 ;  /* 0x0000006400647308 */ /* 0x000fe20000000800 */
[----:B------:R-:W-:Y:S01]  /*8460*/  FADD.FTZ R139, R127, R139 ;  /* 0x0000008b7f8b7221 */ /* 0x000fe20000010000 */
[----:B------:R-:W-:Y:S01]  /*8470*/  FMNMX.FTZ R4, R171, R4, !PT ;  /* 0x00000004ab047209 */ /* 0x000fe20007810000 */
[--C-:B------:R-:W-:Y:S02]  /*8480*/  FFMA.FTZ R61, R220, c[0x0][0x23c], -R74.reuse ;  /* 0x00008f00dc3d7a23 */ /* 0x100fe4000001084a */
[----:B------:R-:W-:Y:S01]  /*8490*/  FADD.FTZ R125, R125, R139 ;  /* 0x0000008b7d7d7221 */ /* 0x000fe20000010000 */
[----:B------:R-:W-:Y:S01]  /*84a0*/  FMNMX.FTZ R4, R195, R4, !PT ;  /* 0x00000004c3047209 */ /* 0x000fe20007810000 */
[--C-:B------:R-:W-:Y:S01]  /*84b0*/  FFMA.FTZ R59, R224, c[0x0][0x23c], -R74.reuse ;  /* 0x00008f00e03b7a23 */ /* 0x100fe2000001084a */
[----:B------:R-:W-:Y:S01]  /*84c0*/  MUFU.EX2 R99, R99 ;  /* 0x0000006300637308 */ /* 0x000fe20000000800 */
[----:B------:R-:W-:Y:S01]  /*84d0*/  FADD.FTZ R125, R121, R125 ;  /* 0x0000007d797d7221 */ /* 0x000fe20000010000 */
        /* <DEDUP_REMOVED lines=78> */
[----:B------:R-:W-:Y:S01]  /*89c0*/  FFMA.FTZ R138, R14, c[0x0][0x23c], -R52 ;  /* 0x00008f000e8a7a23 */ /* 0x000fe20000010834 */
[----:B------:R-:W-:Y:S01]  /*89d0*/  LEA.HI.X R219, R130, c[0x0][0x16c], R128, 0x1, P0 ;  /* 0x00005b0082db7a11 */ /* 0x000fe200000f0c80 */
[--C-:B------:R-:W-:Y:S02]  /*89e0*/  FFMA.FTZ R137, R13, c[0x0][0x23c], -R52.reuse ;  /* 0x00008f000d897a23 */ /* 0x100fe40000010834 */
[--C-:B------:R-:W-:Y:S02]  /*89f0*/  FFMA.FTZ R133, R15, c[0x0][0x23c], -R52.reuse ;  /* 0x00008f000f857a23 */ /* 0x100fe40000010834 */
[--C-:B------:R-:W-:Y:S01]  /*8a00*/  FFMA.FTZ R123, R109, c[0x0][0x23c], -R52.reuse ;  /* 0x00008f006d7b7a23 */ /* 0x100fe20000010834 */
[----:B------:R-:W3:Y:S01]  /*8a10*/  LDSM.16.MT88.4 R12, [R221+0x5000] ;  /* 0x00500000dd0c783b */ /* 0x000ee20000004200 */
[----:B------:R-:W-:Y:S01]  /*8a20*/  MUFU.EX2 R138, R138 ;  /* 0x0000008a008a7308 */ /* 0x000fe20000000800 */
[----:B------:R-:W-:-:S02]  /*8a30*/  FFMA.FTZ R122, R112, c[0x0][0x23c], -R52 ;  /* 0x00008f00707a7a23 */ /* 0x000fc40000010834 */
[--C-:B------:R-:W-:Y:S02]  /*8a40*/  FFMA.FTZ R112, R207, c[0x0][0x23c], -R52.reuse ;  /* 0x00008f00cf707a23 */ /* 0x100fe40000010834 */
[--C-:B------:R-:W-:Y:S02]  /*8a50*/  FFMA.FTZ R113, R205, c[0x0][0x23c], -R52.reuse ;  /* 0x00008f00cd717a23 */ /* 0x100fe40000010834 */
[--C-:B------:R-:W-:Y:S01]  /*8a60*/  FFMA.FTZ R109, R206, c[0x0][0x23c], -R52.reuse ;  /* 0x00008f00ce6d7a23 */ /* 0x100fe20000010834 */
[----:B------:R-:W4:Y:S01]  /*8a70*/  MUFU.EX2 R137, R137 ;  /* 0x0000008900897308 */ /* 0x000f220000000800 */
[--C-:B------:R-:W-:Y:S02]  /*8a80*/  FFMA.FTZ R117, R203, c[0x0][0x23c], -R52.reuse ;  /* 0x00008f00cb757a23 */ /* 0x100fe40000010834 */
[--C-:B------:R-:W-:Y:S02]  /*8a90*/  FFMA.FTZ R111, R111, c[0x0][0x23c], -R52.reuse ;  /* 0x00008f006f6f7a23 */ /* 0x100fe40000010834 */
[----:B------:R-:W-:-:S02]  /*8aa0*/  FFMA.FTZ R118, R202, c[0x0][0x23c], -R52 ;  /* 0x00008f00ca767a23 */ /* 0x000fc40000010834 */
[--C-:B------:R-:W-:Y:S01]  /*8ab0*/  FFMA.FTZ R116, R201, c[0x0][0x23c], -R52.reuse ;  /* 0x00008f00c9747a23 */ /* 0x100fe20000010834 */
[----:B------:R-:W-:Y:S01]  /*8ac0*/  MUFU.EX2 R133, R133 ;  /* 0x0000008500857308 */ /* 0x000fe20000000800 */
[--C-:B------:R-:W-:Y:S02]  /*8ad0*/  FFMA.FTZ R132, R200, c[0x0][0x23c], -R52.reuse ;  /* 0x00008f00c8847a23 */ /* 0x100fe40000010834 */
[--C-:B------:R-:W-:Y:S01]  /*8ae0*/  FFMA.FTZ R126, R126, c[0x0][0x23c], -R52.reuse ;  /* 0x00008f007e7e7a23 */ /* 0x100fe20000010834 */
[----:B------:R-:W-:Y:S01]  /*8af0*/  LDSM.16.MT88.4 R200, [R216+0x8c00] ;  /* 0x008c0000d8c8783b */ /* 0x000fe20000004200 */
[--C-:B------:R-:W-:Y:S02]  /*8b00*/  FFMA.FTZ R134, R101, c[0x0][0x23c], -R52.reuse ;  /* 0x00008f0065867a23 */ /* 0x100fe40000010834 */
[----:B------:R-:W-:Y:S01]  /*8b10*/  FFMA.FTZ R141, R199, c[0x0][0x23c], -R52 ;  /* 0x00008f00c78d7a23 */ /* 0x000fe20000010834 */
[----:B------:R-:W5:Y:S01]  /*8b20*/  MUFU.EX2 R123, R123 ;  /* 0x0000007b007b7308 */ /* 0x000f620000000800 */
        /* <DEDUP_REMOVED lines=9> */
[----:B-----5:R-:W-:Y:S01]  /*8bc0*/  F2FP.BF16.PACK_AB R23, R123, R133 ;  /* 0x000000857b17723e */ /* 0x020fe200000010ff */
[----:B------:R-:W4:Y:S01]  /*8bd0*/  MUFU.EX2 R112, R112 ;  /* 0x0000007000707308 */ /* 0x000f220000000800 */
[----:B------:R-:W-:-:S02]  /*8be0*/  FFMA.FTZ R175, R175, c[0x0][0x23c], -R52 ;  /* 0x00008f00afaf7a23 */ /* 0x000fc40000010834 */
[--C-:B------:R-:W-:Y:S02]  /*8bf0*/  FFMA.FTZ R177, R177, c[0x0][0x23c], -R52.reuse ;  /* 0x00008f00b1b17a23 */ /* 0x100fe40000010834 */
[--C-:B------:R-:W-:Y:S01]  /*8c00*/  FFMA.FTZ R182, R182, c[0x0][0x23c], -R52.reuse ;  /* 0x00008f00b6b67a23 */ /* 0x100fe20000010834 */
[C---:B-12---:R-:W-:Y:S01]  /*8c10*/  HMMA.16816.F32.BF16 R8, R20.reuse, R4, RZ ;  /* 0x000000041408723c */ /* 0x046fe200000418ff */
[--C-:B------:R-:W-:Y:S01]  /*8c20*/  FFMA.FTZ R180, R180, c[0x0][0x23c], -R52.reuse ;  /* 0x00008f00b4b47a23 */ /* 0x100fe20000010834 */
[----:B------:R-:W-:Y:S01]  /*8c30*/  MUFU.EX2 R113, R113 ;  /* 0x0000007100717308 */ /* 0x000fe20000000800 */
[--C-:B------:R-:W-:Y:S02]  /*8c40*/  FFMA.FTZ R185, R185, c[0x0][0x23c], -R52.reuse ;  /* 0x00008f00b9b97a23 */ /* 0x100fe40000010834 */
[----:B------:R-:W-:Y:S02]  /*8c50*/  FFMA.FTZ R186, R171, c[0x0][0x23c], -R52 ;  /* 0x00008f00abba7a23 */ /* 0x000fe40000010834 */
[----:B------:R-:W-:Y:S01]  /*8c60*/  FFMA.FTZ R171, R197, c[0x0][0x23c], -R74 ;  /* 0x00008f00c5ab7a23 */ /* 0x000fe2000001084a */
[----:B------:R-:W-:Y:S01]  /*8c70*/  HMMA.16816.F32.BF16 R4, R20, R6, RZ ;  /* 0x000000061404723c */ /* 0x000fe200000418ff */
[--C-:B------:R-:W-:Y:S01]  /*8c80*/  FFMA.FTZ R195, R195, c[0x0][0x23c], -R52.reuse ;  /* 0x00008f00c3c37a23 */ /* 0x100fe20000010834 */
[----:B------:R-:W1:Y:S01]  /*8c90*/  MUFU.EX2 R109, R109 ;  /* 0x0000006d006d7308 */ /* 0x000e620000000800 */
[----:B------:R-:W-:-:S02]  /*8ca0*/  FFMA.FTZ R192, R192, c[0x0][0x23c], -R52 ;  /* 0x00008f00c0c07a23 */ /* 0x000fc40000010834 */
[--C-:B------:R-:W-:Y:S02]  /*8cb0*/  FFMA.FTZ R194, R194, c[0x0][0x23c], -R52.reuse ;  /* 0x00008f00c2c27a23 */ /* 0x100fe40000010834 */
[----:B------:R-:W-:Y:S01]  /*8cc0*/  FFMA.FTZ R197, R191, c[0x0][0x23c], -R52 ;  /* 0x00008f00bfc57a23 */ /* 0x000fe20000010834 */
[C---:B---3--:R-:W-:Y:S01]  /*8cd0*/  HMMA.16816.F32.BF16 R24, R20.reuse, R12, RZ ;  /* 0x0000000c1418723c */ /* 0x048fe200000418ff */
[----:B------:R-:W-:Y:S01]  /*8ce0*/  FADD.FTZ R137, R138, R137 ;  /* 0x000000898a897221 */ /* 0x000fe20000010000 */
[----:B------:R-:W-:Y:S01]  /*8cf0*/  MUFU.EX2 R117, R117 ;  /* 0x0000007500757308 */ /* 0x000fe20000000800 */
[----:B------:R-:W-:Y:S02]  /*8d00*/  FFMA.FTZ R191, R196, c[0x0][0x23c], -R74 ;  /* 0x00008f00c4bf7a23 */ /* 0x000fe4000001084a */
[----:B------:R-:W-:Y:S02]  /*8d10*/  FADD.FTZ R137, R133, R137 ;  /* 0x0000008985897221 */ /* 0x000fe40000010000 */
[----:B------:R-:W-:Y:S01]  /*8d20*/  F2FP.BF16.PACK_AB R12, R120, R121 ;  /* 0x00000079780c723e */ /* 0x000fe200000010ff */
[----:B------:R-:W-:Y:S01]  /*8d30*/  HMMA.16816.F32.BF16 R20, R20, R14, RZ ;  /* 0x0000000e1414723c */ /* 0x000fe200000418ff */
[----:B----4-:R-:W-:Y:S01]  /*8d40*/  F2FP.BF16.PACK_AB R13, R112, R122 ;  /* 0x0000007a700d723e */ /* 0x010fe200000010ff */
[----:B------:R-:W2:Y:S01]  /*8d50*/  MUFU.EX2 R111, R111 ;  /* 0x0000006f006f7308 */ /* 0x000ea20000000800 */
[----:B------:R-:W-:-:S02]  /*8d60*/  FADD.FTZ R137, R123, R137 ;  /* 0x000000897b897221 */ /* 0x000fc40000010000 */
        /* <DEDUP_REMOVED lines=15> */
[----:B------:R-:W3:Y:S01]  /*8e60*/  LDSM.16.MT88.4 R32, [R221+0x5800] ;  /* 0x00580000dd20783b */ /* 0x000ee20000004200 */
[----:B------:R-:W4:Y:S01]  /*8e70*/  MUFU.EX2 R132, R132 ;  /* 0x0000008400847308 */ /* 0x000f220000000800 */
[----:B------:R-:W-:Y:S02]  /*8e80*/  FADD.FTZ R120, R108, R120 ;  /* 0x000000786c787221 */ /* 0x000fe40000010000 */
[----:B------:R-:W-:Y:S02]  /*8e90*/  FADD.FTZ R113, R109, R113 ;  /* 0x000000716d717221 */ /* 0x000fe40000010000 */
[--C-:B------:R-:W-:Y:S01]  /*8ea0*/  FFMA.FTZ R178, R178, c[0x0][0x23c], -R52.reuse ;  /* 0x00008f00b2b27a23 */ /* 0x100fe20000010834 */
[----:B------:R-:W-:Y:S01]  /*8eb0*/  HMMA.16816.F32.BF16 R24, R12, R16, R24 ;  /* 0x000000100c18723c */ /* 0x000fe20000041818 */
[--C-:B------:R-:W-:Y:S01]  /*8ec0*/  FFMA.FTZ R176, R176, c[0x0][0x23c], -R52.reuse ;  /* 0x00008f00b0b07a23 */ /* 0x100fe20000010834 */
[----:B------:R-:W5:Y:S01]  /*8ed0*/  MUFU.EX2 R126, R126 ;  /* 0x0000007e007e7308 */ /* 0x000f620000000800 */
        /* <DEDUP_REMOVED lines=24> */
[----:B------:R-:W-:Y:S01]  /*9060*/  FFMA.FTZ R135, R135, c[0x0][0x23c], -R52 ;  /* 0x00008f0087877a23 */ /* 0x000fe20000010834 */
[----:B------:R-:W-:Y:S01]  /*9070*/  HMMA.16816.F32.BF16 R4, R12, R30, R4 ;  /* 0x0000001e0c04723c */ /* 0x000fe20000041804 */
[----:B------:R-:W1:Y:S01]  /*9080*/  LDSM.16.MT88.4 R28, [R221+0x5c00] ;  /* 0x005c0000dd1c783b */ /* 0x000e620000004200 */
[----:B----4-:R-:W-:-:S02]  /*9090*/  FADD.FTZ R118, R132, R118 ;  /* 0x0000007684767221 */ /* 0x010fc40000010000 */
[----:B------:R-:W-:Y:S02]  /*90a0*/  FFMA.FTZ R106, R106, c[0x0][0x23c], -R52 ;  /* 0x00008f006a6a7a23 */ /* 0x000fe40000010834 */
[----:B------:R-:W-:Y:S01]  /*90b0*/  MUFU.EX2 R146, R146 ;  /* 0x0000009200927308 */ /* 0x000fe20000000800 */
[----:B-----5:R-:W-:Y:S01]  /*90c0*/  FADD.FTZ R118, R126, R118 ;  /* 0x000000767e767221 */ /* 0x020fe20000010000 */
[C---:B---3--:R-:W-:Y:S01]  /*90d0*/  HMMA.16816.F32.BF16 R24, R12.reuse, R32, R24 ;  /* 0x000000200c18723c */ /* 0x048fe20000041818 */
[--C-:B------:R-:W-:Y:S02]  /*90e0*/  FFMA.FTZ R103, R103, c[0x0][0x23c], -R52.reuse ;  /* 0x00008f0067677a23 */ /* 0x100fe40000010834 */
[----:B------:R-:W-:Y:S02]  /*90f0*/  FFMA.FTZ R119, R119, c[0x0][0x23c], -R52 ;  /* 0x00008f0077777a23 */ /* 0x000fe40000010834 */
[----:B------:R-:W-:Y:S01]  /*9100*/  FFMA.FTZ R114, R218, c[0x0][0x23c], -R74 ;  /* 0x00008f00da727a23 */ /* 0x000fe2000001084a */
[----:B------:R-:W3:Y:S01]  /*9110*/  MUFU.EX2 R169, R169 ;  /* 0x000000a900a97308 */ /* 0x000ee20000000800 */
        /* <DEDUP_REMOVED lines=9> */
[----:B------:R-:W-:Y:S01]  /*91b0*/  FFMA.FTZ R93, R93, c[0x0][0x23c], -R52 ;  /* 0x00008f005d5d7a23 */ /* 0x000fe20000010834 */
        /* <DEDUP_REMOVED lines=14> */
[----:B------:R-:W2:Y:S01]  /*92a0*/  LDSM.16.MT88.4 R16, [R221+0x6000] ;  /* 0x00600000dd10783b */ /* 0x000ea20000004200 */
[----:B------:R-:W2:Y:S01]  /*92b0*/  MUFU.EX2 R177, R177 ;  /* 0x000000b100b17308 */ /* 0x000ea20000000800 */
[----:B------:R-:W-:-:S02]  /*92c0*/  FFMA.FTZ R78, R78, c[0x0][0x23c], -R52 ;  /* 0x00008f004e4e7a23 */ /* 0x000fc40000010834 */
[--C-:B------:R-:W-:Y:S02]  /*92d0*/  FFMA.FTZ R75, R75, c[0x0][0x23c], -R52.reuse ;  /* 0x00008f004b4b7a23 */ /* 0x100fe40000010834 */
[--C-:B------:R-:W-:Y:S01]  /*92e0*/  FFMA.FTZ R48, R48, c[0x0][0x23c], -R52.reuse ;  /* 0x00008f0030307a23 */ /* 0x100fe20000010834 */
[C---:B-1----:R-:W-:Y:S01]  /*92f0*/  HMMA.16816.F32.BF16 R24, R12.reuse, R28, R24 ;  /* 0x0000001c0c18723c */ /* 0x042fe20000041818 */
[--C-:B------:R-:W-:Y:S01]  /*9300*/  FFMA.FTZ R47, R47, c[0x0][0x23c], -R52.reuse ;  /* 0x00008f002f2f7a23 */ /* 0x100fe20000010834 */
[----:B------:R-:W1:Y:S01]  /*9310*/  MUFU.EX2 R182, R182 ;  /* 0x000000b600b67308 */ /* 0x000e620000000800 */
[--C-:B------:R-:W-:Y:S02]  /*9320*/  FFMA.FTZ R46, R46, c[0x0][0x23c], -R52.reuse ;  /* 0x00008f002e2e7a23 */ /* 0x100fe40000010834 */
[--C-:B------:R-:W-:Y:S02]  /*9330*/  FFMA.FTZ R45, R45, c[0x0][0x23c], -R52.reuse ;  /* 0x00008f002d2d7a23 */ /* 0x100fe40000010834 */
[----:B------:R-:W-:Y:S01]  /*9340*/  FFMA.FTZ R44, R44, c[0x0][0x23c], -R52 ;  /* 0x00008f002c2c7a23 */ /* 0x000fe20000010834 */
[----:B------:R-:W-:Y:S01]  /*9350*/  HMMA.16816.F32.BF16 R20, R12, R30, R20 ;  /* 0x0000001e0c14723c */ /* 0x000fe20000041814 */
[----:B------:R-:W1:Y:S01]  /*9360*/  LDSM.16.MT88.4 R28, [R216+0x6400] ;  /* 0x00640000d81c783b */ /* 0x000e620000004200 */
[----:B------:R-:W1:Y:S05]  /*9370*/  MUFU.EX2 R180, R180 ;  /* 0x000000b400b47308 */ /* 0x000e6a0000000800 */
[C---:B------:R-:W-:Y:S01]  /*9380*/  F2FP.BF16.PACK_AB R12, R91.reuse, R92 ;  /* 0x0000005c5b0c723e */ /* 0x040fe200000010ff */
[----:B------:R-:W-:Y:S01]  /*9390*/  FADD.FTZ R91, R91, R96 ;  /* 0x000000605b5b7221 */ /* 0x000fe20000010000 */
[----:B------:R-:W-:Y:S01]  /*93a0*/  F2FP.BF16.PACK_AB R13, R144, R145 ;  /* 0x00000091900d723e */ /* 0x000fe200000010ff */
[----:B------:R-:W-:Y:S01]  /*93b0*/  MUFU.EX2 R185, R185 ;  /* 0x000000b900b97308 */ /* 0x000fe20000000800 */
[----:B------:R-:W-:Y:S01]  /*93c0*/  F2FP.BF16.PACK_AB R14, R89, R90 ;  /* 0x0000005a590e723e */ /* 0x000fe200000010ff */
[----:B------:R-:W-:Y:S01]  /*93d0*/  FADD.FTZ R145, R145, R134 ;  /* 0x0000008691917221 */ /* 0x000fe20000010000 */
[----:B---3--:R-:W-:Y:S01]  /*93e0*/  F2FP.BF16.PACK_AB R15, R169, R146 ;  /* 0x00000092a90f723e */ /* 0x008fe200000010ff */
[----:B------:R-:W-:-:S02]  /*93f0*/  FADD.FTZ R91, R90, R91 ;  /* 0x0000005b5a5b7221 */ /* 0x000fc40000010000 */
[----:B------:R-:W-:Y:S02]  /*9400*/  FADD.FTZ R145, R144, R145 ;  /* 0x0000009190917221 */ /* 0x000fe40000010000 */
[----:B------:R-:W3:Y:S01]  /*9410*/  MUFU.EX2 R186, R186 ;  /* 0x000000ba00ba7308 */ /* 0x000ee20000000800 */
[----:B------:R-:W-:Y:S01]  /*9420*/  FADD.FTZ R89, R89, R91 ;  /* 0x0000005b59597221 */ /* 0x000fe20000010000 */
[C---:B----4-:R-:W-:Y:S01]  /*9430*/  HMMA.16816.F32.BF16 R8, R12.reuse, R32, R8 ;  /* 0x000000200c08723c */ /* 0x050fe20000041808 */
[----:B------:R-:W-:Y:S02]  /*9440*/  FADD.FTZ R146, R146, R145 ;  /* 0x0000009192927221 */ /* 0x000fe40000010000 */
[----:B------:R-:W-:Y:S02]  /*9450*/  FADD.FTZ R89, R86, R89 ;  /* 0x0000005956597221 */ /* 0x000fe40000010000 */
[----:B------:R-:W-:Y:S01]  /*9460*/  FADD.FTZ R146, R169, R146 ;  /* 0x00000092a9927221 */ /* 0x000fe20000010000 */
[----:B------:R-:W-:Y:S02]  /*9470*/  MUFU.EX2 R195, R195 ;  /* 0x000000c300c37308 */ /* 0x000fe40000000800 */
[----:B------:R-:W-:Y:S01]  /*9480*/  HMMA.16816.F32.BF16 R4, R12, R34, R4 ;  /* 0x000000220c04723c */ /* 0x000fe20000041804 */
[----:B------:R-:W4:Y:S01]  /*9490*/  LDSM.16.MT88.4 R32, [R221+0x6400] ;  /* 0x00640000dd20783b */ /* 0x000f220000004200 */
[----:B-----5:R-:W-:-:S04]  /*94a0*/  FADD.FTZ R146, R174, R146 ;  /* 0x00000092ae927221 */ /* 0x020fc80000010000 */
[----:B------:R-:W5:Y:S02]  /*94b0*/  MUFU.EX2 R192, R192 ;  /* 0x000000c000c07308 */ /* 0x000f640000000800 */
[C---:B--2---:R-:W-:Y:S06]  /*94c0*/  HMMA.16816.F32.BF16 R24, R12.reuse, R16, R24 ;  /* 0x000000100c18723c */ /* 0x044fec0000041818 */
[----:B------:R-:W-:Y:S02]  /*94d0*/  MUFU.EX2 R194, R194 ;  /* 0x000000c200c27308 */ /* 0x000fe40000000800 */
[----:B------:R-:W-:Y:S01]  /*94e0*/  HMMA.16816.F32.BF16 R20, R12, R18, R20 ;  /* 0x000000120c14723c */ /* 0x000fe20000041814 */
[----:B------:R-:W2:Y:S05]  /*94f0*/  LDSM.16.MT88.4 R16, [R216+0x6800] ;  /* 0x00680000d810783b */ /* 0x000eaa0000004200 */
[----:B------:R-:W2:Y:S01]  /*9500*/  MUFU.EX2 R197, R197 ;  /* 0x000000c500c57308 */ /* 0x000ea20000000800 */
[C---:B------:R-:W-:Y:S01]  /*9510*/  F2FP.BF16.PACK_AB R12, R84.reuse, R86 ;  /* 0x00000056540c723e */ /* 0x040fe200000010ff */
[----:B------:R-:W-:Y:S01]  /*9520*/  FADD.FTZ R84, R84, R89 ;  /* 0x0000005954547221 */ /* 0x000fe20000010000 */
[C---:B------:R-:W-:Y:S01]  /*9530*/  F2FP.BF16.PACK_AB R13, R173.reuse, R174 ;  /* 0x000000aead0d723e */ /* 0x040fe200000010ff */
        /* <DEDUP_REMOVED lines=8> */
[----:B-1----:R-:W-:Y:S02]  /*95c0*/  HMMA.16816.F32.BF16 R8, R12, R28, R8 ;  /* 0x0000001c0c08723c */ /* 0x002fe40000041808 */
[----:B------:R-:W1:Y:S01]  /*95d0*/  MUFU.EX2 R190, R190 ;  /* 0x000000be00be7308 */ /* 0x000e620000000800 */
[----:B------:R-:W-:-:S04]  /*95e0*/  FADD.FTZ R177, R182, R177 ;  /* 0x000000b1b6b17221 */ /* 0x000fc80000010000 */
[C---:B------:R-:W-:Y:S01]  /*95f0*/  FADD.FTZ R177, R180.reuse, R177 ;  /* 0x000000b1b4b17221 */ /* 0x040fe20000010000 */
[C---:B------:R-:W-:Y:S01]  /*9600*/  HMMA.16816.F32.BF16 R4, R12.reuse, R30, R4 ;  /* 0x0000001e0c04723c */ /* 0x040fe20000041804 */
[----:B------:R-:W1:Y:S01]  /*9610*/  LDSM.16.MT88.4 R28, [R221+0x6800] ;  /* 0x00680000dd1c783b */ /* 0x000e620000004200 */
[----:B------:R-:W-:Y:S06]  /*9620*/  MUFU.EX2 R183, R183 ;  /* 0x000000b700b77308 */ /* 0x000fec0000000800 */
[C---:B----4-:R-:W-:Y:S02]  /*9630*/  HMMA.16816.F32.BF16 R24, R12.reuse, R32, R24 ;  /* 0x000000200c18723c */ /* 0x050fe40000041818 */
[----:B------:R-:W4:Y:S06]  /*9640*/  MUFU.EX2 R196, R196 ;  /* 0x000000c400c47308 */ /* 0x000f2c0000000800 */
[----:B------:R-:W-:Y:S01]  /*9650*/  HMMA.16816.F32.BF16 R20, R12, R34, R20 ;  /* 0x000000220c14723c */ /* 0x000fe20000041814 */
[----:B------:R-:W4:Y:S01]  /*9660*/  LDSM.16.MT88.4 R32, [R216+0x6c00] ;  /* 0x006c0000d820783b */ /* 0x000f220000004200 */
[----:B------:R-:W-:Y:S05]  /*9670*/  MUFU.EX2 R61, R61 ;  /* 0x0000003d003d7308 */ /* 0x000fea0000000800 */
[----:B------:R-:W-:Y:S01]  /*9680*/  F2FP.BF16.PACK_AB R12, R77, R79 ;  /* 0x0000004f4d0c723e */ /* 0x000fe200000010ff */
        /* <DEDUP_REMOVED lines=10> */
[----:B--2---:R-:W-:Y:S01]  /*9730*/  HMMA.16816.F32.BF16 R8, R12, R16, R8 ;  /* 0x000000100c08723c */ /* 0x004fe20000041808 */
[----:B------:R-:W-:Y:S02]  /*9740*/  FADD.FTZ R76, R73, R76 ;  /* 0x0000004c494c7221 */ /* 0x000fe40000010000 */
[----:B------:R-:W-:-:S03]  /*9750*/  FFMA.FTZ R186, R40, c[0x0][0x23c], -R52 ;  /* 0x00008f0028ba7a23 */ /* 0x000fc60000010834 */
[----:B------:R-:W-:Y:S02]  /*9760*/  MUFU.EX2 R172, R172 ;  /* 0x000000ac00ac7308 */ /* 0x000fe40000000800 */
[C---:B------:R-:W-:Y:S01]  /*9770*/  HMMA.16816.F32.BF16 R4, R12.reuse, R18, R4 ;  /* 0x000000120c04723c */ /* 0x040fe20000041804 */
[----:B------:R-:W2:Y:S05]  /*9780*/  LDSM.16.MT88.4 R16, [R221+0x6c00] ;  /* 0x006c0000dd10783b */ /* 0x000eaa0000004200 */
[----:B------:R-:W2:Y:S02]  /*9790*/  MUFU.EX2 R170, R170 ;  /* 0x000000aa00aa7308 */ /* 0x000ea40000000800 */
[C---:B-1----:R-:W-:Y:S06]  /*97a0*/  HMMA.16816.F32.BF16 R24, R12.reuse, R28, R24 ;  /* 0x0000001c0c18723c */ /* 0x042fec0000041818 */
[----:B------:R-:W-:Y:S02]  /*97b0*/  MUFU.EX2 R60, R60 ;  /* 0x0000003c003c7308 */ /* 0x000fe40000000800 */
[----:B------:R-:W-:Y:S01]  /*97c0*/  HMMA.16816.F32.BF16 R20, R12, R30, R20 ;  /* 0x0000001e0c14723c */ /* 0x000fe20000041814 */
[----:B------:R-:W1:Y:S05]  /*97d0*/  LDSM.16.MT88.4 R28, [R216+0x7000] ;  /* 0x00700000d81c783b */ /* 0x000e6a0000004200 */
[----:B------:R-:W1:Y:S01]  /*97e0*/  MUFU.EX2 R59, R59 ;  /* 0x0000003b003b7308 */ /* 0x000e620000000800 */
[----:B------:R-:W-:Y:S01]  /*97f0*/  F2FP.BF16.PACK_AB R12, R71, R72 ;  /* 0x00000048470c723e */ /* 0x000fe200000010ff */
[----:B------:R-:W-:Y:S01]  /*9800*/  FADD.FTZ R72, R72, R76 ;  /* 0x0000004c48487221 */ /* 0x000fe20000010000 */
[C---:B-----5:R-:W-:Y:S01]  /*9810*/  F2FP.BF16.PACK_AB R13, R192.reuse, R195 ;  /* 0x000000c3c00d723e */ /* 0x060fe200000010ff */
        /* <DEDUP_REMOVED lines=15> */
[----:B------:R-:W4:Y:S01]  /*9910*/  LDSM.16.MT88.4 R32, [R221+0x7000] ;  /* 0x00700000dd20783b */ /* 0x000f220000004200 */
[----:B------:R-:W-:Y:S01]  /*9920*/  MUFU.EX2 R147, R147 ;  /* 0x0000009300937308 */ /* 0x000fe20000000800 */
[----:B------:R-:W-:-:S02]  /*9930*/  FADD.FTZ R69, R67, R69 ;  /* 0x0000004543457221 */ /* 0x000fc40000010000 */
[----:B------:R-:W-:-:S03]  /*9940*/  FFMA.FTZ R185, R49, c[0x0][0x23c], -R74 ;  /* 0x00008f0031b97a23 */ /* 0x000fc6000001084a */
[C---:B--2---:R-:W-:Y:S02]  /*9950*/  HMMA.16816.F32.BF16 R24, R12.reuse, R16, R24 ;  /* 0x000000100c18723c */ /* 0x044fe40000041818 */
[----:B------:R-:W2:Y:S05]  /*9960*/  MUFU.EX2 R143, R143 ;  /* 0x0000008f008f7308 */ /* 0x000eaa0000000800 */
[----:B------:R-:W-:Y:S01]  /*9970*/  F2FP.BF16.PACK_AB R16, R67, R68 ;  /* 0x000000444310723e */ /* 0x000fe200000010ff */
[----:B------:R-:W-:Y:S01]  /*9980*/  HMMA.16816.F32.BF16 R20, R12, R18, R20 ;  /* 0x000000120c14723c */ /* 0x000fe20000041814 */
[----:B------:R-:W5:Y:S01]  /*9990*/  LDSM.16.MT88.4 R12, [R216+0x7400] ;  /* 0x00740000d80c783b */ /* 0x000f620000004200 */
[C---:B------:R-:W-:Y:S01]  /*99a0*/  F2FP.BF16.PACK_AB R17, R190.reuse, R193 ;  /* 0x000000c1be11723e */ /* 0x040fe200000010ff */
[----:B------:R-:W-:Y:S01]  /*99b0*/  MUFU.EX2 R136, R136 ;  /* 0x0000008800887308 */ /* 0x000fe20000000800 */
[----:B------:R-:W-:-:S02]  /*99c0*/  FADD.FTZ R190, R190, R194 ;  /* 0x000000c2bebe7221 */ /* 0x000fc40000010000 */
[----:B------:R-:W-:Y:S01]  /*99d0*/  LDSM.16.MT88.4 R192, [R221+0x8c00] ;  /* 0x008c0000ddc0783b */ /* 0x000fe20000004200 */
[----:B------:R-:W-:Y:S01]  /*99e0*/  F2FP.BF16.PACK_AB R18, R65, R66 ;  /* 0x000000424112723e */ /* 0x000fe200000010ff */
[----:B------:R-:W-:Y:S01]  /*99f0*/  FADD.FTZ R66, R66, R69 ;  /* 0x0000004542427221 */ /* 0x000fe20000010000 */
[C---:B------:R-:W-:Y:S01]  /*9a00*/  F2FP.BF16.PACK_AB R19, R196.reuse, R183 ;  /* 0x000000b7c413723e */ /* 0x040fe200000010ff */
[----:B------:R-:W-:Y:S01]  /*9a10*/  FADD.FTZ R190, R183, R190 ;  /* 0x000000beb7be7221 */ /* 0x000fe20000010000 */
[----:B------:R-:W2:Y:S01]  /*9a20*/  MUFU.EX2 R135, R135 ;  /* 0x0000008700877308 */ /* 0x000ea20000000800 */
[----:B------:R-:W-:Y:S02]  /*9a30*/  FADD.FTZ R66, R65, R66 ;  /* 0x0000004241427221 */ /* 0x000fe40000010000 */
[----:B------:R-:W-:Y:S02]  /*9a40*/  FADD.FTZ R190, R196, R190 ;  /* 0x000000bec4be7221 */ /* 0x000fe40000010000 */
[C---:B-1----:R-:W-:Y:S03]  /*9a50*/  HMMA.16816.F32.BF16 R8, R16.reuse, R28, R8 ;  /* 0x0000001c1008723c */ /* 0x042fe60000041808 */
[----:B------:R-:W1:Y:S05]  /*9a60*/  MUFU.EX2 R56, R56 ;  /* 0x0000003800387308 */ /* 0x000e6a0000000800 */
[C---:B------:R-:W-:Y:S01]  /*9a70*/  HMMA.16816.F32.BF16 R4, R16.reuse, R30, R4 ;  /* 0x0000001e1004723c */ /* 0x040fe20000041804 */
[----:B------:R-:W1:Y:S02]  /*9a80*/  LDSM.16.MT88.4 R28, [R221+0x7400] ;  /* 0x00740000dd1c783b */ /* 0x000e640000004200 */
[----:B------:R-:W1:Y:S05]  /*9a90*/  MUFU.EX2 R55, R55 ;  /* 0x0000003700377308 */ /* 0x000e6a0000000800 */
[C---:B----4-:R-:W-:Y:S03]  /*9aa0*/  HMMA.16816.F32.BF16 R24, R16.reuse, R32, R24 ;  /* 0x000000201018723c */ /* 0x050fe60000041818 */
[----:B------:R-:W-:Y:S04]  /*9ab0*/  MUFU.EX2 R54, R54 ;  /* 0x0000003600367308 */ /* 0x000fe80000000800 */
[----:B------:R-:W-:Y:S01]  /*9ac0*/  F2FP.BF16.PACK_AB R32, R63, R64 ;  /* 0x000000403f20723e */ /* 0x000fe200000010ff */
[----:B------:R-:W-:Y:S01]  /*9ad0*/  HMMA.16816.F32.BF16 R20, R16, R34, R20 ;  /* 0x000000221014723c */ /* 0x000fe20000041814 */
[----:B------:R-:W4:Y:S01]  /*9ae0*/  LDSM.16.MT88.4 R16, [R216+0x7800] ;  /* 0x00780000d810783b */ /* 0x000f220000004200 */
[----:B---3--:R-:W-:Y:S01]  /*9af0*/  F2FP.BF16.PACK_AB R33, R176, R178 ;  /* 0x000000b2b021723e */ /* 0x008fe200000010ff */
        /* <DEDUP_REMOVED lines=13> */
[----:B------:R-:W-:-:S04]  /*9bd0*/  FADD.FTZ R172, R170, R172 ;  /* 0x000000acaaac7221 */ /* 0x000fc80000010000 */
[C---:B------:R-:W-:Y:S01]  /*9be0*/  HMMA.16816.F32.BF16 R4, R32.reuse, R14, R4 ;  /* 0x0000000e2004723c */ /* 0x040fe20000041804 */
[----:B------:R-:W3:Y:S02]  /*9bf0*/  LDSM.16.MT88.4 R12, [R221+0x7800] ;  /* 0x00780000dd0c783b */ /* 0x000ee40000004200 */
[----:B------:R-:W-:Y:S05]  /*9c00*/  MUFU.EX2 R0, R0 ;  /* 0x0000000000007308 */ /* 0x000fea0000000800 */
[C---:B-1----:R-:W-:Y:S03]  /*9c10*/  HMMA.16816.F32.BF16 R24, R32.reuse, R28, R24 ;  /* 0x0000001c2018723c */ /* 0x042fe60000041818 */
[----:B------:R-:W-:Y:S05]  /*9c20*/  MUFU.EX2 R85, R85 ;  /* 0x0000005500557308 */ /* 0x000fea0000000800 */
[----:B------:R-:W-:Y:S03]  /*9c30*/  HMMA.16816.F32.BF16 R28, R32, R30, R20 ;  /* 0x0000001e201c723c */ /* 0x000fe60000041814 */
[----:B------:R-:W-:Y:S04]  /*9c40*/  MUFU.EX2 R101, R101 ;  /* 0x0000006500657308 */ /* 0x000fe80000000800 */
[----:B------:R-:W-:Y:S01]  /*9c50*/  FFMA.FTZ R20, R115, c[0x0][0x23c], -R52 ;  /* 0x00008f0073147a23 */ /* 0x000fe20000010834 */
[----:B------:R-:W-:Y:S01]  /*9c60*/  F2FP.BF16.PACK_AB R32, R59, R60 ;  /* 0x0000003c3b20723e */ /* 0x000fe200000010ff */
[----:B------:R-:W-:Y:S01]  /*9c70*/  FADD.FTZ R60, R60, R62 ;  /* 0x0000003e3c3c7221 */ /* 0x000fe20000010000 */
[----:B--2---:R-:W-:Y:S01]  /*9c80*/  F2FP.BF16.PACK_AB R33, R143, R147 ;  /* 0x000000938f21723e */ /* 0x004fe200000010ff */
[----:B------:R1:W-:Y:S01]  /*9c90*/  MUFU.EX2 R110, R20 ;  /* 0x00000014006e7308 */ /* 0x0003e20000000800 */
[----:B------:R-:W-:Y:S01]  /*9ca0*/  F2FP.BF16.PACK_AB R34, R57, R58 ;  /* 0x0000003a3922723e */ /* 0x000fe200000010ff */
[----:B------:R-:W-:Y:S01]  /*9cb0*/  FADD.FTZ R147, R147, R172 ;  /* 0x000000ac93937221 */ /* 0x000fe20000010000 */
[----:B------:R-:W-:Y:S01]  /*9cc0*/  F2FP.BF16.PACK_AB R35, R135, R136 ;  /* 0x000000888723723e */ /* 0x000fe200000010ff */
[----:B------:R-:W-:-:S02]  /*9cd0*/  FADD.FTZ R60, R59, R60 ;  /* 0x0000003c3b3c7221 */ /* 0x000fc40000010000 */
[----:B------:R-:W-:Y:S02]  /*9ce0*/  FADD.FTZ R147, R143, R147 ;  /* 0x000000938f937221 */ /* 0x000fe40000010000 */
[----:B------:R-:W2:Y:S01]  /*9cf0*/  MUFU.EX2 R115, R119 ;  /* 0x0000007700737308 */ /* 0x000ea20000000800 */
[----:B------:R-:W-:Y:S01]  /*9d00*/  FADD.FTZ R60, R58, R60 ;  /* 0x0000003c3a3c7221 */ /* 0x000fe20000010000 */
[C---:B----4-:R-:W-:Y:S01]  /*9d10*/  HMMA.16816.F32.BF16 R8, R32.reuse, R16, R8 ;  /* 0x000000102008723c */ /* 0x050fe20000041808 */
[----:B------:R-:W-:Y:S02]  /*9d20*/  FADD.FTZ R147, R136, R147 ;  /* 0x0000009388937221 */ /* 0x000fe40000010000 */
[----:B------:R-:W-:Y:S02]  /*9d30*/  FADD.FTZ R57, R57, R60 ;  /* 0x0000003c39397221 */ /* 0x000fe40000010000 */
[----:B------:R-:W-:Y:S01]  /*9d40*/  FADD.FTZ R135, R135, R147 ;  /* 0x0000009387877221 */ /* 0x000fe20000010000 */
[----:B-1----:R-:W1:Y:S01]  /*9d50*/  LDSM.16.MT88.4 R20, [R216+0x7c00] ;  /* 0x007c0000d814783b */ /* 0x002e620000004200 */
[----:B------:R-:W-:Y:S01]  /*9d60*/  MUFU.EX2 R114, R114 ;  /* 0x0000007200727308 */ /* 0x000fe20000000800 */
[----:B------:R-:W-:Y:S01]  /*9d70*/  HMMA.16816.F32.BF16 R4, R32, R18, R4 ;  /* 0x000000122004723c */ /* 0x000fe20000041804 */
[----:B------:R-:W-:Y:S01]  /*9d80*/  FADD.FTZ R57, R56, R57 ;  /* 0x0000003938397221 */ /* 0x000fe20000010000 */
[----:B------:R-:W4:Y:S03]  /*9d90*/  LDSM.16.MT88.4 R16, [R221+0x7c00] ;  /* 0x007c0000dd10783b */ /* 0x000f260000004200 */
[----:B------:R-:W-:-:S02]  /*9da0*/  FADD.FTZ R57, R55, R57 ;  /* 0x0000003937397221 */ /* 0x000fc40000010000 */
[----:B------:R-:W-:Y:S01]  /*9db0*/  MUFU.EX2 R97, R98 ;  /* 0x0000006200617308 */ /* 0x000fe20000000800 */
[----:B---3--:R-:W-:Y:S01]  /*9dc0*/  HMMA.16816.F32.BF16 R24, R32, R12, R24 ;  /* 0x0000000c2018723c */ /* 0x008fe20000041818 */
[----:B--2---:R-:W-:-:S04]  /*9dd0*/  FADD.FTZ R135, R115, R135 ;  /* 0x0000008773877221 */ /* 0x004fc80000010000 */
[C---:B------:R-:W-:Y:S02]  /*9de0*/  FADD.FTZ R135, R110.reuse, R135 ;  /* 0x000000876e877221 */ /* 0x040fe40000010000 */
[----:B------:R-:W-:Y:S01]  /*9df0*/  F2FP.BF16.PACK_AB R12, R55, R56 ;  /* 0x00000038370c723e */ /* 0x000fe200000010ff */
[----:B------:R-:W-:Y:S01]  /*9e00*/  HMMA.16816.F32.BF16 R28, R32, R14, R28 ;  /* 0x0000000e201c723c */ /* 0x000fe2000004181c */
[----:B------:R-:W2:Y:S01]  /*9e10*/  LDSM.16.MT88.4 R32, [R216+0x8000] ;  /* 0x00800000d820783b */ /* 0x000ea20000004200 */
[----:B------:R-:W-:Y:S01]  /*9e20*/  F2FP.BF16.PACK_AB R13, R110, R115 ;  /* 0x000000736e0d723e */ /* 0x000fe200000010ff */
[----:B------:R-:W3:Y:S04]  /*9e30*/  MUFU.EX2 R95, R95 ;  /* 0x0000005f005f7308 */ /* 0x000ee80000000800 */
[----:B------:R-:W-:Y:S01]  /*9e40*/  F2FP.BF16.PACK_AB R14, R53, R54 ;  /* 0x00000036350e723e */ /* 0x000fe200000010ff */
[----:B------:R-:W-:Y:S01]  /*9e50*/  FADD.FTZ R54, R54, R57 ;  /* 0x0000003936367221 */ /* 0x000fe20000010000 */
[----:B------:R-:W-:Y:S01]  /*9e60*/  F2FP.BF16.PACK_AB R15, R103, R106 ;  /* 0x0000006a670f723e */ /* 0x000fe200000010ff */
[----:B------:R-:W-:Y:S01]  /*9e70*/  FADD.FTZ R106, R106, R135 ;  /* 0x000000876a6a7221 */ /* 0x000fe20000010000 */
[----:B------:R-:W-:Y:S01]  /*9e80*/  MUFU.EX2 R92, R93 ;  /* 0x0000005d005c7308 */ /* 0x000fe20000000800 */
[----:B------:R-:W-:-:S02]  /*9e90*/  FADD.FTZ R54, R53, R54 ;  /* 0x0000003635367221 */ /* 0x000fc40000010000 */
[----:B------:R-:W-:-:S05]  /*9ea0*/  FADD.FTZ R106, R103, R106 ;  /* 0x0000006a676a7221 */ /* 0x000fca0000010000 */
[----:B------:R-:W5:Y:S01]  /*9eb0*/  MUFU.EX2 R87, R87 ;  /* 0x0000005700577308 */ /* 0x000f620000000800 */
[C---:B-1----:R-:W-:Y:S07]  /*9ec0*/  HMMA.16816.F32.BF16 R8, R12.reuse, R20, R8 ;  /* 0x000000140c08723c */ /* 0x042fee0000041808 */
[----:B------:R-:W1:Y:S01]  /*9ed0*/  MUFU.EX2 R142, R142 ;  /* 0x0000008e008e7308 */ /* 0x000e620000000800 */
[C---:B------:R-:W-:Y:S01]  /*9ee0*/  HMMA.16816.F32.BF16 R4, R12.reuse, R22, R4 ;  /* 0x000000160c04723c */ /* 0x040fe20000041804 */
[----:B------:R-:W1:Y:S06]  /*9ef0*/  LDSM.16.MT88.4 R20, [R221+0x8000] ;  /* 0x00800000dd14783b */ /* 0x000e6c0000004200 */
[----:B------:R-:W1:Y:S01]  /*9f00*/  MUFU.EX2 R171, R171 ;  /* 0x000000ab00ab7308 */ /* 0x000e620000000800 */
[C---:B----4-:R-:W-:Y:S07]  /*9f10*/  HMMA.16816.F32.BF16 R24, R12.reuse, R16, R24 ;  /* 0x000000100c18723c */ /* 0x050fee0000041818 */
[----:B------:R-:W-:Y:S01]  /*9f20*/  MUFU.EX2 R191, R191 ;  /* 0x000000bf00bf7308 */ /* 0x000fe20000000800 */
[----:B------:R-:W-:Y:S01]  /*9f30*/  HMMA.16816.F32.BF16 R28, R12, R18, R28 ;  /* 0x000000120c1c723c */ /* 0x000fe2000004181c */
[----:B------:R-:W4:Y:S06]  /*9f40*/  LDSM.16.MT88.4 R16, [R216+0x8400] ;  /* 0x00840000d810783b */ /* 0x000f2c0000004200 */
[----:B------:R-:W-:Y:S01]  /*9f50*/  MUFU.EX2 R179, R179 ;  /* 0x000000b300b37308 */ /* 0x000fe20000000800 */
[----:B------:R-:W-:Y:S01]  /*9f60*/  F2FP.BF16.PACK_AB R12, R85, R0 ;  /* 0x00000000550c723e */ /* 0x000fe200000010ff */
[----:B------:R-:W-:Y:S01]  /*9f70*/  FADD.FTZ R0, R0, R54 ;  /* 0x0000003600007221 */ /* 0x000fe20000010000 */
[----:B---3--:R-:W-:Y:S01]  /*9f80*/  F2FP.BF16.PACK_AB R13, R95, R97 ;  /* 0x000000615f0d723e */ /* 0x008fe200000010ff */
[----:B------:R-:W-:Y:S01]  /*9f90*/  FADD.FTZ R97, R97, R106 ;  /* 0x0000006a61617221 */ /* 0x000fe20000010000 */
[----:B------:R-:W-:Y:S01]  /*9fa0*/  F2FP.BF16.PACK_AB R14, R114, R101 ;  /* 0x00000065720e723e */ /* 0x000fe200000010ff */
[----:B------:R-:W-:Y:S01]  /*9fb0*/  FADD.FTZ R0, R85, R0 ;  /* 0x0000000055007221 */ /* 0x000fe20000010000 */
[----:B-----5:R-:W-:Y:S01]  /*9fc0*/  F2FP.BF16.PACK_AB R15, R87, R92 ;  /* 0x0000005c570f723e */ /* 0x020fe200000010ff */
[----:B------:R-:W-:Y:S01]  /*9fd0*/  MUFU.EX2 R81, R81 ;  /* 0x0000005100517308 */ /* 0x000fe20000000800 */
[----:B------:R-:W-:-:S02]  /*9fe0*/  FADD.FTZ R97, R95, R97 ;  /* 0x000000615f617221 */ /* 0x000fc40000010000 */
[----:B------:R-:W-:Y:S02]  /*9ff0*/  FADD.FTZ R101, R101, R0 ;  /* 0x0000000065657221 */ /* 0x000fe40000010000 */
[----:B------:R-:W-:Y:S01]  /*a000*/  FADD.FTZ R92, R92, R97 ;  /* 0x000000615c5c7221 */ /* 0x000fe20000010000 */
[----:B--2---:R-:W-:Y:S01]  /*a010*/  HMMA.16816.F32.BF16 R8, R12, R32, R8 ;  /* 0x000000200c08723c */ /* 0x004fe20000041808 */
[----:B------:R-:W-:Y:S01]  /*a020*/  FADD.FTZ R101, R114, R101 ;  /* 0x0000006572657221 */ /* 0x000fe20000010000 */
[----:B------:R-:W2:Y:S01]  /*a030*/  MUFU.EX2 R78, R78 ;  /* 0x0000004e004e7308 */ /* 0x000ea20000000800 */
[----:B------:R-:W-:Y:S02]  /*a040*/  FADD.FTZ R92, R87, R92 ;  /* 0x0000005c575c7221 */ /* 0x000fe40000010000 */
[----:B-1----:R-:W-:-:S03]  /*a050*/  FADD.FTZ R101, R142, R101 ;  /* 0x000000658e657221 */ /* 0x002fc60000010000 */
[C---:B------:R-:W-:Y:S01]  /*a060*/  HMMA.16816.F32.BF16 R4, R12.reuse, R34, R4 ;  /* 0x000000220c04723c */ /* 0x040fe20000041804 */
[----:B------:R-:W1:Y:S01]  /*a070*/  LDSM.16.MT88.4 R32, [R221+0x8400] ;  /* 0x00840000dd20783b */ /* 0x000e620000004200 */
[----:B------:R-:W-:Y:S06]  /*a080*/  MUFU.EX2 R75, R75 ;  /* 0x0000004b004b7308 */ /* 0x000fec0000000800 */
[C---:B------:R-:W-:Y:S02]  /*a090*/  HMMA.16816.F32.BF16 R24, R12.reuse, R20, R24 ;  /* 0x000000140c18723c */ /* 0x040fe40000041818 */
[----:B------:R-:W3:Y:S06]  /*a0a0*/  MUFU.EX2 R48, R48 ;  /* 0x0000003000307308 */ /* 0x000eec0000000800 */
[----:B------:R-:W-:Y:S01]  /*a0b0*/  HMMA.16816.F32.BF16 R28, R12, R22, R28 ;  /* 0x000000160c1c723c */ /* 0x000fe2000004181c */
[----:B------:R-:W5:Y:S01]  /*a0c0*/  LDSM.16.MT88.4 R20, [R216+0x8800] ;  /* 0x00880000d814783b */ /* 0x000f620000004200 */
[----:B------:R-:W4:Y:S05]  /*a0d0*/  MUFU.EX2 R168, R168 ;  /* 0x000000a800a87308 */ /* 0x000f2a0000000800 */
[C---:B------:R-:W-:Y:S01]  /*a0e0*/  F2FP.BF16.PACK_AB R12, R171.reuse, R142 ;  /* 0x0000008eab0c723e */ /* 0x040fe200000010ff */
[----:B------:R-:W-:Y:S01]  /*a0f0*/  FADD.FTZ R171, R171, R101 ;  /* 0x00000065abab7221 */ /* 0x000fe20000010000 */
[----:B--2---:R-:W-:Y:S01]  /*a100*/  F2FP.BF16.PACK_AB R13, R78, R81 ;  /* 0x000000514e0d723e */ /* 0x004fe200000010ff */
[----:B------:R-:W2:Y:S01]  /*a110*/  MUFU.EX2 R123, R124 ;  /* 0x0000007c007b7308 */ /* 0x000ea20000000800 */
[----:B------:R-:W-:Y:S01]  /*a120*/  F2FP.BF16.PACK_AB R14, R179, R191 ;  /* 0x000000bfb30e723e */ /* 0x000fe200000010ff */
[----:B------:R-:W-:Y:S01]  /*a130*/  FADD.FTZ R81, R81, R92 ;  /* 0x0000005c51517221 */ /* 0x000fe20000010000 */
[----:B---3--:R-:W-:Y:S01]  /*a140*/  F2FP.BF16.PACK_AB R15, R48, R75 ;  /* 0x0000004b300f723e */ /* 0x008fe200000010ff */
        /* <DEDUP_REMOVED lines=8> */
[----:B------:R-:W3:Y:S02]  /*a1d0*/  MUFU.EX2 R86, R88 ;  /* 0x0000005800567308 */ /* 0x000ee40000000800 */
[C---:B------:R-:W-:Y:S01]  /*a1e0*/  HMMA.16816.F32.BF16 R4, R12.reuse, R18, R4 ;  /* 0x000000120c04723c */ /* 0x040fe20000041804 */
[----:B------:R-:W4:Y:S05]  /*a1f0*/  LDSM.16.MT88.4 R16, [R221+0x8800] ;  /* 0x00880000dd10783b */ /* 0x000f2a0000004200 */
[----:B------:R-:W-:Y:S02]  /*a200*/  MUFU.EX2 R47, R47 ;  /* 0x0000002f002f7308 */ /* 0x000fe40000000800 */
[C---:B-1----:R-:W-:Y:S06]  /*a210*/  HMMA.16816.F32.BF16 R24, R12.reuse, R32, R24 ;  /* 0x000000200c18723c */ /* 0x042fec0000041818 */
[----:B------:R-:W1:Y:S01]  /*a220*/  MUFU.EX2 R46, R46 ;  /* 0x0000002e002e7308 */ /* 0x000e620000000800 */
[----:B------:R-:W-:Y:S01]  /*a230*/  FFMA.FTZ R33, R43, c[0x0][0x23c], -R52 ;  /* 0x00008f002b217a23 */ /* 0x000fe20000010834 */
[----:B------:R-:W-:Y:S01]  /*a240*/  HMMA.16816.F32.BF16 R28, R12, R34, R28 ;  /* 0x000000220c1c723c */ /* 0x000fe2000004181c */
[----:B------:R-:W-:-:S05]  /*a250*/  FFMA.FTZ R32, R50, c[0x0][0x23c], -R74 ;  /* 0x00008f0032207a23 */ /* 0x000fca000001084a */
[----:B------:R-:W-:Y:S01]  /*a260*/  MUFU.EX2 R45, R45 ;  /* 0x0000002d002d7308 */ /* 0x000fe20000000800 */
[C---:B--2---:R-:W-:Y:S01]  /*a270*/  F2FP.BF16.PACK_AB R12, R123.reuse, R168 ;  /* 0x000000a87b0c723e */ /* 0x044fe200000010ff */
[----:B------:R-:W-:Y:S01]  /*a280*/  FADD.FTZ R123, R123, R179 ;  /* 0x000000b37b7b7221 */ /* 0x000fe20000010000 */
[----:B---3--:R-:W-:-:S03]  /*a290*/  F2FP.BF16.PACK_AB R14, R86, R100 ;  /* 0x00000064560e723e */ /* 0x008fc600000010ff */
[----:B------:R-:W-:Y:S02]  /*a2a0*/  FADD.FTZ R123, R100, R123 ;  /* 0x0000007b647b7221 */ /* 0x000fe40000010000 */
[----:B------:R-:W2:Y:S01]  /*a2b0*/  MUFU.EX2 R44, R44 ;  /* 0x0000002c002c7308 */ /* 0x000ea20000000800 */
[----:B-1----:R-:W-:Y:S01]  /*a2c0*/  F2FP.BF16.PACK_AB R13, R46, R47 ;  /* 0x0000002f2e0d723e */ /* 0x002fe200000010ff */
[----:B------:R-:W-:Y:S02]  /*a2d0*/  FADD.FTZ R47, R47, R75 ;  /* 0x0000004b2f2f7221 */ /* 0x000fe40000010000 */
[----:B------:R-:W-:Y:S02]  /*a2e0*/  FADD.FTZ R86, R86, R123 ;  /* 0x0000007b56567221 */ /* 0x000fe40000010000 */
[----:B------:R-:W-:Y:S02]  /*a2f0*/  FADD.FTZ R47, R46, R47 ;  /* 0x0000002f2e2f7221 */ /* 0x000fe40000010000 */
[----:B------:R-:W1:Y:S01]  /*a300*/  MUFU.EX2 R83, R83 ;  /* 0x0000005300537308 */ /* 0x000e620000000800 */
[----:B--2---:R-:W-:-:S07]  /*a310*/  F2FP.BF16.PACK_AB R15, R44, R45 ;  /* 0x0000002d2c0f723e */ /* 0x004fce00000010ff */
[----:B------:R-:W2:Y:S01]  /*a320*/  MUFU.EX2 R33, R33 ;  /* 0x0000002100217308 */ /* 0x000ea20000000800 */
[----:B------:R-:W-:-:S04]  /*a330*/  FADD.FTZ R45, R45, R47 ;  /* 0x0000002f2d2d7221 */ /* 0x000fc80000010000 */
[----:B------:R-:W-:Y:S01]  /*a340*/  FADD.FTZ R45, R44, R45 ;  /* 0x0000002d2c2d7221 */ /* 0x000fe20000010000 */
[C---:B-----5:R-:W-:Y:S01]  /*a350*/  HMMA.16816.F32.BF16 R8, R12.reuse, R20, R8 ;  /* 0x000000140c08723c */ /* 0x060fe20000041808 */
[----:B-1----:R-:W-:Y:S01]  /*a360*/  FADD.FTZ R86, R83, R86 ;  /* 0x0000005653567221 */ /* 0x002fe20000010000 */
[----:B------:R-:W1:Y:S05]  /*a370*/  MUFU.EX2 R51, R51 ;  /* 0x0000003300337308 */ /* 0x000e6a0000000800 */
[--C-:B------:R-:W-:Y:S01]  /*a380*/  FFMA.FTZ R20, R42, c[0x0][0x23c], -R52.reuse ;  /* 0x00008f002a147a23 */ /* 0x100fe20000010834 */
[----:B----4-:R-:W-:Y:S01]  /*a390*/  HMMA.16816.F32.BF16 R24, R12, R16, R24 ;  /* 0x000000100c18723c */ /* 0x010fe20000041818 */
[----:B------:R-:W-:Y:S01]  /*a3a0*/  FFMA.FTZ R21, R41, c[0x0][0x23c], -R52 ;  /* 0x00008f0029157a23 */ /* 0x000fe20000010834 */
[----:B------:R-:W3:Y:S01]  /*a3b0*/  MUFU.EX2 R32, R32 ;  /* 0x0000002000207308 */ /* 0x000ee20000000800 */
[----:B--2---:R-:W-:-:S05]  /*a3c0*/  FADD.FTZ R45, R33, R45 ;  /* 0x0000002d212d7221 */ /* 0x004fca0000010000 */
[----:B------:R-:W-:Y:S02]  /*a3d0*/  HMMA.16816.F32.BF16 R4, R12, R22, R4 ;  /* 0x000000160c04723c */ /* 0x000fe40000041804 */
[----:B------:R-:W2:Y:S01]  /*a3e0*/  MUFU.EX2 R185, R185 ;  /* 0x000000b900b97308 */ /* 0x000ea20000000800 */
[----:B-1----:R-:W-:-:S05]  /*a3f0*/  FADD.FTZ R86, R51, R86 ;  /* 0x0000005633567221 */ /* 0x002fca0000010000 */
[----:B------:R-:W-:Y:S02]  /*a400*/  HMMA.16816.F32.BF16 R28, R12, R18, R28 ;  /* 0x000000120c1c723c */ /* 0x000fe4000004181c */
[----:B------:R-:W1:Y:S01]  /*a410*/  MUFU.EX2 R20, R20 ;  /* 0x0000001400147308 */ /* 0x000e620000000800 */
[----:B---3--:R-:W-:-:S04]  /*a420*/  FADD.FTZ R86, R32, R86 ;  /* 0x0000005620567221 */ /* 0x008fc80000010000 */
[----:B------:R-:W-:-:S03]  /*a430*/  F2FP.BF16.PACK_AB R12, R51, R83 ;  /* 0x00000053330c723e */ /* 0x000fc600000010ff */
[----:B------:R-:W3:Y:S01]  /*a440*/  MUFU.EX2 R21, R21 ;  /* 0x0000001500157308 */ /* 0x000ee20000000800 */
[C---:B--2---:R-:W-:Y:S01]  /*a450*/  F2FP.BF16.PACK_AB R14, R185.reuse, R32 ;  /* 0x00000020b90e723e */ /* 0x044fe200000010ff */
[----:B------:R-:W-:-:S06]  /*a460*/  FADD.FTZ R185, R185, R86 ;  /* 0x00000056b9b97221 */ /* 0x000fcc0000010000 */
[----:B------:R-:W2:Y:S01]  /*a470*/  MUFU.EX2 R186, R186 ;  /* 0x000000ba00ba7308 */ /* 0x000ea20000000800 */
[C---:B-1----:R-:W-:Y:S01]  /*a480*/  F2FP.BF16.PACK_AB R13, R20.reuse, R33 ;  /* 0x00000021140d723e */ /* 0x042fe200000010ff */
[----:B------:R-:W-:-:S04]  /*a490*/  FADD.FTZ R45, R20, R45 ;  /* 0x0000002d142d7221 */ /* 0x000fc80000010000 */
[----:B---3--:R-:W-:Y:S01]  /*a4a0*/  FADD.FTZ R45, R21, R45 ;  /* 0x0000002d152d7221 */ /* 0x008fe20000010000 */
[----:B--2---:R-:W-:-:S03]  /*a4b0*/  F2FP.BF16.PACK_AB R15, R186, R21 ;  /* 0x00000015ba0f723e */ /* 0x004fc600000010ff */
[----:B------:R-:W-:-:S04]  /*a4c0*/  FADD.FTZ R186, R186, R45 ;  /* 0x0000002dbaba7221 */ /* 0x000fc80000010000 */
[C---:B------:R-:W-:Y:S08]  /*a4d0*/  HMMA.16816.F32.BF16 R204, R12.reuse, R200, R8 ;  /* 0x000000c80ccc723c */ /* 0x040ff00000041808 */
[C---:B------:R-:W-:Y:S08]  /*a4e0*/  HMMA.16816.F32.BF16 R196, R12.reuse, R192, R24 ;  /* 0x000000c00cc4723c */ /* 0x040ff00000041818 */
[C---:B------:R-:W-:Y:S08]  /*a4f0*/  HMMA.16816.F32.BF16 R200, R12.reuse, R202, R4 ;  /* 0x000000ca0cc8723c */ /* 0x040ff00000041804 */
[----:B------:R-:W-:Y:S01]  /*a500*/  HMMA.16816.F32.BF16 R192, R12, R194, R28 ;  /* 0x000000c20cc0723c */ /* 0x000fe2000004181c */
[----:B------:R-:W-:Y:S06]  /*a510*/  @!UPT UIADD3 URZ, URZ, URZ, URZ ;  /* 0x0000003f3f3ff290 */ /* 0x000fec000fffe03f */
        /* <DEDUP_REMOVED lines=64> */
.L_x_2379:
[----:B------:R-:W-:-:S05]  /*a920*/  IMAD.MOV.U32 R3, RZ, RZ, c[0x0][0x1a0] ;  /* 0x00006800ff037624 */ /* 0x000fca00078e00ff */
[----:B------:R-:W-:-:S04]  /*a930*/  LEA R3, -R3, RZ, 0x8 ;  /* 0x000000ff03037211 */ /* 0x000fc800078e41ff */
[----:B------:R-:W-:Y:S02]  /*a940*/  SHF.R.S32.HI R2, RZ, 0x1f, R3 ;  /* 0x0000001fff027819 */ /* 0x000fe40000011403 */
.L_x_2380:
[----:B------:R-:W-:Y:S01]  /*a950*/  ISETP.GE.AND P0, PT, R211, c[0x0][0x220], PT ;  /* 0x00008800d3007a0c */ /* 0x000fe20003f06270 */
[----:B------:R-:W-:Y:S01]  /*a960*/  IMAD.SHL.U32 R190, R188, 0x100, RZ ;  /* 0x00000100bcbe7824 */ /* 0x000fe200078e00ff */
[----:B------:R-:W-:-:S04]  /*a970*/  LEA R222, P5, R3, R222, 0x1 ;  /* 0x000000de03de7211 */ /* 0x000fc800078a08ff */
[----:B------:R-:W-:Y:S02]  /*a980*/  LEA.HI.X R223, R3, R223, R2, 0x1, P5 ;  /* 0x000000df03df7211 */ /* 0x000fe400028f0c02 */
[C-C-:B------:R-:W-:Y:S02]  /*a990*/  LOP3.LUT R218, R190.reuse, 0x89, R187.reuse, 0xfe, !PT ;  /* 0x00000089beda7812 */ /* 0x140fe400078efebb */
[C---:B------:R-:W-:Y:S02]  /*a9a0*/  LOP3.LUT R233, R190.reuse, 0x98, R187, 0xfe, !PT ;  /* 0x00000098bee97812 */ /* 0x040fe400078efebb */
[----:B------:R-:W-:Y:S01]  /*a9b0*/  I2F R191, R218 ;  /* 0x000000da00bf7306 */ /* 0x000fe20000201400 */
[----:B------:R-:W-:Y:S01]  /*a9c0*/  @!P0 IMAD.MOV.U32 R10, RZ, RZ, R222 ;  /* 0x000000ffff0a8224 */ /* 0x000fe200078e00de */
[----:B------:R-:W-:Y:S01]  /*a9d0*/  @P0 STS [R210+0x5000], RZ ;  /* 0x005000ffd2000388 */ /* 0x000fe20000000800 */
[----:B------:R-:W-:Y:S01]  /*a9e0*/  @!P0 IMAD.MOV.U32 R11, RZ, RZ, R223 ;  /* 0x000000ffff0b8224 */ /* 0x000fe200078e00df */
[C---:B------:R-:W-:Y:S01]  /*a9f0*/  LOP3.LUT R234, R190.reuse, 0x99, R187, 0xfe, !PT ;  /* 0x00000099beea7812 */ /* 0x040fe200078efebb */
[----:B------:R-:W-:Y:S01]  /*aa00*/  @!P0 IMAD.MOV.U32 R18, RZ, RZ, c[0x0][0x1a0] ;  /* 0x00006800ff128624 */ /* 0x000fe200078e00ff */
[----:B------:R-:W-:Y:S01]  /*aa10*/  @P0 STS [R210+0x5004], RZ ;  /* 0x005004ffd2000388 */ /* 0x000fe20000000800 */
[----:B------:R-:W-:Y:S01]  /*aa20*/  @!P0 IMAD.MOV.U32 R16, RZ, RZ, c[0x0][0x1a0] ;  /* 0x00006800ff108624 */ /* 0x000fe200078e00ff */
[----:B------:R-:W-:Y:S01]  /*aa30*/  I2F R232, R233 ;  /* 0x000000e900e87306 */ /* 0x000fe20000201400 */
[--C-:B------:R-:W-:Y:S01]  /*aa40*/  @!P0 IMAD.MOV.U32 R4, RZ, RZ, R36.reuse ;  /* 0x000000ffff048224 */ /* 0x100fe200078e0024 */
[----:B------:R-:W-:Y:S01]  /*aa50*/  @P0 STS.64 [R210+0x5008], RZ ;  /* 0x005008ffd2000388 */ /* 0x000fe20000000a00 */
[----:B------:R-:W-:Y:S01]  /*aa60*/  @!P0 IMAD.MOV.U32 R5, RZ, RZ, R39 ;  /* 0x000000ffff058224 */ /* 0x000fe200078e0027 */
[C-C-:B------:R-:W-:Y:S01]  /*aa70*/  LOP3.LUT R235, R190.reuse, 0xa8, R187.reuse, 0xfe, !PT ;  /* 0x000000a8beeb7812 */ /* 0x140fe200078efebb */
[----:B------:R-:W-:Y:S01]  /*aa80*/  @!P0 IMAD.MOV.U32 R13, RZ, RZ, c[0x0][0x1a0] ;  /* 0x00006800ff0d8624 */ /* 0x000fe200078e00ff */
[----:B------:R-:W-:Y:S01]  /*aa90*/  @!PT LDS RZ, [RZ] ;  /* 0x00000000fffff984 */ /* 0x000fe20000000800 */
[----:B------:R-:W-:Y:S01]  /*aaa0*/  @!PT LDS RZ, [RZ] ;  /* 0x00000000fffff984 */ /* 0x000fe20000000800 */
[----:B------:R-:W-:Y:S01]  /*aab0*/  @!PT LDS RZ, [RZ] ;  /* 0x00000000fffff984 */ /* 0x000fe20000000800 */
[----:B------:R1:W-:Y:S01]  /*aac0*/  @!P0 LDGSTS.E.BYPASS.LTC128B.128 [R210+0x5000], [R10.64] ;  /* 0x050000000ad28fae */ /* 0x0003e2000b901d46 */
[----:B------:R-:W-:Y:S01]  /*aad0*/  @!P0 IMAD.MOV.U32 R12, RZ, RZ, c[0x0][0x1a0] ;  /* 0x00006800ff0c8624 */ /* 0x000fe200078e00ff */
[C-C-:B------:R-:W-:Y:S01]  /*aae0*/  LOP3.LUT R238, R190.reuse, 0xa9, R187.reuse, 0xfe, !PT ;  /* 0x000000a9beee7812 */ /* 0x140fe200078efebb */
[----:B------:R-:W-:Y:S01]  /*aaf0*/  @!P0 IMAD.MOV.U32 R20, RZ, RZ, c[0x0][0x1a0] ;  /* 0x00006800ff148624 */ /* 0x000fe200078e00ff */
[----:B------:R-:W-:Y:S01]  /*ab00*/  @P0 STS.128 [R210+0x5800], RZ ;  /* 0x005800ffd2000388 */ /* 0x000fe20000000c00 */
[----:B------:R-:W-:Y:S01]  /*ab10*/  @!P0 IMAD.MOV.U32 R38, RZ, RZ, R36 ;  /* 0x000000ffff268224 */ /* 0x000fe200078e0024 */
[----:B------:R-:W-:Y:S01]  /*ab20*/  LOP3.LUT R236, R190, 0xb0, R187, 0xfe, !PT ;  /* 0x000000b0beec7812 */ /* 0x000fe200078efebb */
[----:B------:R-:W-:Y:S01]  /*ab30*/  @!P0 IMAD.WIDE.U32 R18, R18, 0xa0, R4 ;  /* 0x000000a012128825 */ /* 0x000fe200078e0004 */
[C-C-:B------:R-:W-:Y:S01]  /*ab40*/  LOP3.LUT R240, R190.reuse, 0xb1, R187.reuse, 0xfe, !PT ;  /* 0x000000b1bef07812 */ /* 0x140fe200078efebb */
[----:B------:R-:W-:Y:S01]  /*ab50*/  I2F R237, R238 ;  /* 0x000000ee00ed7306 */ /* 0x000fe20000201400 */
[----:B------:R-:W-:Y:S01]  /*ab60*/  LOP3.LUT R242, R190, 0xb8, R187, 0xfe, !PT ;  /* 0x000000b8bef27812 */ /* 0x000fe200078efebb */
[----:B------:R-:W-:Y:S01]  /*ab70*/  @!P0 IMAD.WIDE.U32 R16, R16, 0xc0, R4 ;  /* 0x000000c010108825 */ /* 0x000fe200078e0004 */
[----:B------:R-:W-:-:S02]  /*ab80*/  @!P0 LEA R5, P3, R13, R36, 0x6 ;  /* 0x000000240d058211 */ /* 0x000fc400078630ff */
[----:B------:R-:W-:Y:S01]  /*ab90*/  @!P0 LEA R4, P4, R12, R36, 0x5 ;  /* 0x000000240c048211 */ /* 0x000fe200078828ff */
[----:B------:R-:W-:Y:S01]  /*aba0*/  @!P0 IMAD.MOV.U32 R7, RZ, RZ, c[0x0][0x1a4] ;  /* 0x00006900ff078624 */ /* 0x000fe200078e00ff */
[C---:B------:R-:W-:Y:S01]  /*abb0*/  @!P0 IADD3 R5, P5, R3.reuse, R5, RZ ;  /* 0x0000000503058210 */ /* 0x040fe20007fbe0ff */
[----:B------:R-:W-:Y:S01]  /*abc0*/  @!P0 IMAD.MOV.U32 R0, RZ, RZ, c[0x0][0x1a0] ;  /* 0x00006800ff008624 */ /* 0x000fe200078e00ff */
[----:B------:R-:W-:Y:S01]  /*abd0*/  @!P0 IADD3 R4, P6, R3, R4, RZ ;  /* 0x0000000403048210 */ /* 0x000fe20007fde0ff */
[----:B------:R-:W-:Y:S01]  /*abe0*/  @!P0 IMAD.MOV.U32 R8, RZ, RZ, c[0x0][0x1a4] ;  /* 0x00006900ff088624 */ /* 0x000fe200078e00ff */
[-C--:B------:R-:W-:Y:S01]  /*abf0*/  @!P0 LEA.HI.X R13, R13, R39.reuse, R7, 0x6, P3 ;  /* 0x000000270d0d8211 */ /* 0x080fe200018f3407 */
[----:B------:R-:W-:Y:S01]  /*ac00*/  @!P0 IMAD.WIDE.U32 R20, R20, 0x60, R38 ;  /* 0x0000006014148825 */ /* 0x000fe200078e0026 */
[----:B------:R-:W-:Y:S01]  /*ac10*/  @!P0 LEA R6, P2, R0, R36, 0x7 ;  /* 0x0000002400068211 */ /* 0x000fe200078438ff */
[----:B------:R-:W-:Y:S01]  /*ac20*/  I2F R241, R236 ;  /* 0x000000ec00f17306 */ /* 0x000fe20000201400 */
[C---:B------:R-:W-:Y:S01]  /*ac30*/  @!P0 IADD3 R15, P3, R3.reuse, R18, RZ ;  /* 0x00000012030f8210 */ /* 0x040fe20007f7e0ff */
[----:B------:R-:W-:Y:S01]  /*ac40*/  @!P0 IMAD.MOV.U32 R22, RZ, RZ, c[0x0][0x1a0] ;  /* 0x00006800ff168624 */ /* 0x000fe200078e00ff */
[----:B------:R-:W-:Y:S01]  /*ac50*/  @!P0 LEA.HI.X R12, R12, R39, R8, 0x5, P4 ;  /* 0x000000270c0c8211 */ /* 0x000fe200020f2c08 */
[----:B-1----:R-:W-:Y:S01]  /*ac60*/  @!P0 IMAD.MOV.U32 R10, RZ, RZ, c[0x0][0x1a4] ;  /* 0x00006900ff0a8624 */ /* 0x002fe200078e00ff */
[----:B------:R-:W-:Y:S01]  /*ac70*/  @!P0 IADD3 R14, P4, R3, R20, RZ ;  /* 0x00000014030e8210 */ /* 0x000fe20007f9e0ff */
[----:B------:R-:W-:Y:S01]  /*ac80*/  @!P0 IMAD.MOV.U32 R37, RZ, RZ, R39 ;  /* 0x000000ffff258224 */ /* 0x000fe200078e0027 */
[C-C-:B------:R-:W-:Y:S01]  /*ac90*/  LOP3.LUT R249, R190.reuse, 0xb9, R187.reuse, 0xfe, !PT ;  /* 0x000000b9bef97812 */ /* 0x140fe200078efebb */
[----:B------:R-:W-:Y:S01]  /*aca0*/  @!P0 IMAD.MOV.U32 R11, RZ, RZ, c[0x0][0x1a4] ;  /* 0x00006900ff0b8624 */ /* 0x000fe200078e00ff */
[----:B------:R-:W-:Y:S01]  /*acb0*/  I2F R239, R240 ;  /* 0x000000f000ef7306 */ /* 0x000fe20000201400 */
[----:B------:R-:W-:Y:S01]  /*acc0*/  @!P0 IMAD.MOV.U32 R9, RZ, RZ, c[0x0][0x1a4] ;  /* 0x00006900ff098624 */ /* 0x000fe200078e00ff */
[----:B------:R-:W-:Y:S01]  /*acd0*/  LOP3.LUT R246, R190, 0xc0, R187, 0xfe, !PT ;  /* 0x000000c0bef67812 */ /* 0x000fe200078efebb */
[----:B------:R-:W-:-:S02]  /*ace0*/  @!P0 IMAD R10, R10, 0xa0, RZ ;  /* 0x000000a00a0a8824 */ /* 0x000fc400078e02ff */
[----:B------:R-:W-:Y:S01]  /*acf0*/  @!P0 IMAD.WIDE.U32 R22, R22, 0xe0, R36 ;  /* 0x000000e016168825 */ /* 0x000fe200078e0024 */
[----:B------:R-:W-:Y:S02]  /*ad00*/  @!P0 LEA.HI.X R9, R0, R39, R9, 0x7, P2 ;  /* 0x0000002700098211 */ /* 0x000fe400010f3c09 */
[----:B------:R-:W-:Y:S01]  /*ad10*/  @!P0 IADD3.X R10, R2, R19, R10, P3, !PT ;  /* 0x00000013020a8210 */ /* 0x000fe20001ffe40a */
[----:B------:R-:W-:Y:S01]  /*ad20*/  @!P0 IMAD R11, R11, 0x60, RZ ;  /* 0x000000600b0b8824 */ /* 0x000fe200078e02ff */
[C---:B------:R-:W-:Y:S01]  /*ad30*/  @!P0 IADD3 R0, P3, R3.reuse, R16, RZ ;  /* 0x0000001003008210 */ /* 0x040fe20007f7e0ff */
[----:B------:R-:W-:Y:S01]  /*ad40*/  @!P0 IMAD R8, R8, 0xc0, RZ ;  /* 0x000000c008088824 */ /* 0x000fe200078e02ff */
[----:B------:R-:W-:Y:S01]  /*ad50*/  @!P0 IADD3 R16, P2, R3, R22, RZ ;  /* 0x0000001603108210 */ /* 0x000fe20007f5e0ff */
[----:B------:R-:W-:Y:S01]  /*ad60*/  @!P0 IMAD R7, R7, 0xe0, RZ ;  /* 0x000000e007078824 */ /* 0x000fe200078e02ff */
[C---:B------:R-:W-:Y:S01]  /*ad70*/  @!P0 IADD3.X R11, R2.reuse, R21, R11, P4, !PT ;  /* 0x00000015020b8210 */ /* 0x040fe200027fe40b */
[C---:B------:R-:W-:Y:S01]  /*ad80*/  @!P0 IMAD.X R12, R2.reuse, 0x1, R12, P6 ;  /* 0x00000001020c8824 */ /* 0x040fe200030e060c */
[----:B------:R-:W-:Y:S01]  /*ad90*/  @!P0 IADD3 R6, P4, R3, R6, RZ ;  /* 0x0000000603068210 */ /* 0x000fe20007f9e0ff */
[----:B------:R-:W-:Y:S01]  /*ada0*/  @!P0 IMAD.X R13, R2, 0x1, R13, P5 ;  /* 0x00000001020d8824 */ /* 0x000fe200028e060d */
[----:B------:R-:W-:Y:S01]  /*adb0*/  @!P0 LEA R22, P5, R4, c[0x0][0x170], 0x1 ;  /* 0x00005c0004168a11 */ /* 0x000fe200078a08ff */
[----:B------:R-:W-:Y:S01]  /*adc0*/  I2F R247, R249 ;  /* 0x000000f900f77306 */ /* 0x000fe20000201400 */
[C---:B------:R-:W-:Y:S01]  /*add0*/  @!P0 IADD3.X R8, R2.reuse, R8, R17, P3, !PT ;  /* 0x0000000802088210 */ /* 0x040fe20001ffe411 */
[----:B------:R-:W-:Y:S01]  /*ade0*/  @!P0 IMAD.X R9, R2, 0x1, R9, P4 ;  /* 0x0000000102098824 */ /* 0x000fe200020e0609 */
[----:B------:R-:W-:-:S02]  /*adf0*/  @!P0 LEA R20, P3, R5, c[0x0][0x170], 0x1 ;  /* 0x00005c0005148a11 */ /* 0x000fc400078608ff */
[----:B------:R-:W-:Y:S02]  /*ae00*/  @!P0 IADD3.X R7, R2, R23, R7, P2, !PT ;  /* 0x0000001702078210 */ /* 0x000fe400017fe407 */
[----:B------:R-:W-:Y:S01]  /*ae10*/  @!P0 LEA R18, P2, R14, c[0x0][0x170], 0x1 ;  /* 0x00005c000e128a11 */ /* 0x000fe200078408ff */
[----:B------:R-:W-:Y:S01]  /*ae20*/  I2F R245, R246 ;  /* 0x000000f600f57306 */ /* 0x000fe20000201400 */
[----:B------:R-:W-:Y:S02]  /*ae30*/  @!P0 LEA.HI.X R23, R4, c[0x0][0x174], R12, 0x1, P5 ;  /* 0x00005d0004178a11 */ /* 0x000fe400028f0c0c */
[----:B------:R-:W-:Y:S02]  /*ae40*/  @!P0 LEA.HI.X R21, R5, c[0x0][0x174], R13, 0x1, P3 ;  /* 0x00005d0005158a11 */ /* 0x000fe400018f0c0d */
[----:B------:R-:W-:Y:S01]  /*ae50*/  @!P0 LEA R24, P5, R6, c[0x0][0x170], 0x1 ;  /* 0x00005c0006188a11 */ /* 0x000fe200078a08ff */
[----:B------:R-:W-:Y:S01]  /*ae60*/  @!PT LDS RZ, [RZ] ;  /* 0x00000000fffff984 */ /* 0x000fe20000000800 */
[----:B------:R-:W-:Y:S01]  /*ae70*/  @!PT LDS RZ, [RZ] ;  /* 0x00000000fffff984 */ /* 0x000fe20000000800 */
[----:B------:R-:W-:Y:S01]  /*ae80*/  @!PT LDS RZ, [RZ] ;  /* 0x00000000fffff984 */ /* 0x000fe20000000800 */
[----:B------:R1:W-:Y:S01]  /*ae90*/  @!P0 LDGSTS.E.BYPASS.LTC128B.128 [R210+0x5800], [R22.64] ;  /* 0x0580000016d28fae */ /* 0x0003e2000b901d46 */
[----:B------:R-:W-:-:S02]  /*aea0*/  @!P0 LEA.HI.X R19, R14, c[0x0][0x174], R11, 0x1, P2 ;  /* 0x00005d000e138a11 */ /* 0x000fc400010f0c0b */
[C---:B------:R-:W-:Y:S01]  /*aeb0*/  @!P0 LEA R12, P4, R15.reuse, c[0x0][0x170], 0x1 ;  /* 0x00005c000f0c8a11 */ /* 0x040fe200078808ff */
        /* <DEDUP_REMOVED lines=15> */
[----:B------:R2:W-:Y:S01]  /*afb0*/  @!P0 LDGSTS.E.BYPASS.LTC128B.128 [R210+0x6800], [R18.64] ;  /* 0x0680000012d28fae */ /* 0x0005e2000b901d46 */
[----:B------:R-:W-:-:S03]  /*afc0*/  LOP3.LUT R0, R190, 0xf9, R187, 0xfe, !PT ;  /* 0x000000f9be007812 */ /* 0x000fc600078efebb */
[----:B------:R-:W-:Y:S01]  /*afd0*/  @P0 STS.128 [R210+0x7000], RZ ;  /* 0x007000ffd2000388 */ /* 0x000fe20000000c00 */
[C---:B------:R-:W-:Y:S02]  /*afe0*/  ISETP.GE.AND P5, PT, R0.reuse, R189, PT ;  /* 0x000000bd0000720c */ /* 0x040fe40003fa6270 */
[----:B------:R-:W-:Y:S01]  /*aff0*/  ISETP.GE.AND P4, PT, R0, R184, PT ;  /* 0x000000b80000720c */ /* 0x000fe20003f86270 */
        /* <DEDUP_REMOVED lines=19> */
[----:B------:R-:W-:Y:S04]  /*b130*/  LDSM.16.M88.4 R124, [R164+0x1000] ;  /* 0x00100000a47c783b */ /* 0x000fe80000000200 */
[----:B------:R-:W-:Y:S04]  /*b140*/  LDSM.16.M88.4 R116, [R164+0x1400] ;  /* 0x00140000a474783b */ /* 0x000fe80000000200 */
[----:B------:R-:W-:Y:S04]  /*b150*/  LDSM.16.M88.4 R108, [R164+0x1800] ;  /* 0x00180000a46c783b */ /* 0x000fe80000000200 */
[----:B------:R-:W-:Y:S04]  /*b160*/  LDSM.16.M88.4 R100, [R164+0x1c00] ;  /* 0x001c0000a464783b */ /* 0x000fe80000000200 */
[----:B-----5:R-:W5:Y:S04]  /*b170*/  LDSM.16.M88.4 R4, [R166] ;  /* 0x00000000a604783b */ /* 0x020f680000000200 */
[----:B------:R-:W2:Y:S01]  /*b180*/  LDSM.16.M88.4 R92, [R164+0x2000] ;  /* 0x00200000a45c783b */ /* 0x000ea20000000200 */
[----:B-1----:R-:W-:Y:S03]  /*b190*/  I2F R3, R0 ;  /* 0x0000000000037306 */ /* 0x002fe60000201400 */
[----:B------:R-:W1:Y:S04]  /*b1a0*/  LDSM.16.M88.4 R84, [R164+0x2400] ;  /* 0x00240000a454783b */ /* 0x000e680000000200 */
[----:B------:R-:W1:Y:S04]  /*b1b0*/  LDSM.16.M88.4 R76, [R164+0x2800] ;  /* 0x00280000a44c783b */ /* 0x000e680000000200 */
[----:B------:R-:W1:Y:S04]  /*b1c0*/  LDSM.16.M88.4 R68, [R164+0x2c00] ;  /* 0x002c0000a444783b */ /* 0x000e680000000200 */
[----:B------:R-:W1:Y:S04]  /*b1d0*/  LDSM.16.M88.4 R60, [R164+0x3000] ;  /* 0x00300000a43c783b */ /* 0x000e680000000200 */
[----:B------:R-:W1:Y:S04]  /*b1e0*/  LDSM.16.M88.4 R52, [R164+0x3400] ;  /* 0x00340000a434783b */ /* 0x000e680000000200 */
[----:B------:R-:W1:Y:S04]  /*b1f0*/  LDSM.16.M88.4 R44, [R164+0x3800] ;  /* 0x00380000a42c783b */ /* 0x000e680000000200 */
[----:B------:R-:W1:Y:S04]  /*b200*/  LDSM.16.M88.4 R36, [R164+0x3c00] ;  /* 0x003c0000a424783b */ /* 0x000e680000000200 */
[----:B------:R-:W1:Y:S04]  /*b210*/  LDSM.16.M88.4 R28, [R164+0x4000] ;  /* 0x00400000a41c783b */ /* 0x000e680000000200 */
[----:B------:R-:W3:Y:S01]  /*b220*/  LDSM.16.M88.4 R20, [R164+0x4400] ;  /* 0x00440000a414783b */ /* 0x000ee20000000200 */
[C---:B-----5:R-:W-:Y:S03]  /*b230*/  HMMA.16816.F32.BF16 R132, R4.reuse, R124, RZ ;  /* 0x0000007c0484723c */ /* 0x060fe600000418ff */
[----:B----4-:R-:W4:Y:S04]  /*b240*/  LDSM.16.M88.4 R12, [R164+0x4800] ;  /* 0x00480000a40c783b */ /* 0x010f280000000200 */
[----:B------:R-:W5:Y:S01]  /*b250*/  LDSM.16.M88.4 R136, [R164+0x4c00] ;  /* 0x004c0000a488783b */ /* 0x000f620000000200 */
[C---:B------:R-:W-:Y:S03]  /*b260*/  HMMA.16816.F32.BF16 R120, R4.reuse, R116, RZ ;  /* 0x000000740478723c */ /* 0x040fe600000418ff */
[----:B------:R-:W-:Y:S04]  /*b270*/  LDSM.16.M88.4 R228, [R165] ;  /* 0x00000000a5e4783b */ /* 0x000fe80000000200 */
[----:B------:R-:W3:Y:S01]  /*b280*/  LDSM.16.M88.4 R144, [R158] ;  /* 0x000000009e90783b */ /* 0x000ee20000000200 */
[C---:B------:R-:W-:Y:S03]  /*b290*/  HMMA.16816.F32.BF16 R112, R4.reuse, R108, RZ ;  /* 0x0000006c0470723c */ /* 0x040fe600000418ff */
[----:B------:R-:W3:Y:S04]  /*b2a0*/  LDSM.16.M88.4 R140, [R157] ;  /* 0x000000009d8c783b */ /* 0x000ee80000000200 */
[----:B------:R-:W3:Y:S01]  /*b2b0*/  LDSM.16.M88.4 R172, [R160] ;  /* 0x00000000a0ac783b */ /* 0x000ee20000000200 */
[C---:B------:R-:W-:Y:S03]  /*b2c0*/  HMMA.16816.F32.BF16 R104, R4.reuse, R100, RZ ;  /* 0x000000640468723c */ /* 0x040fe600000418ff */
[----:B------:R-:W-:Y:S04]  /*b2d0*/  LDSM.16.M88.4 R168, [R159] ;  /* 0x000000009fa8783b */ /* 0x000fe80000000200 */
[----:B------:R-:W-:Y:S01]  /*b2e0*/  LDSM.16.M88.4 R224, [R163] ;  /* 0x00000000a3e0783b */ /* 0x000fe20000000200 */
[C---:B--2---:R-:W-:Y:S03]  /*b2f0*/  HMMA.16816.F32.BF16 R96, R4.reuse, R92, RZ ;  /* 0x0000005c0460723c */ /* 0x044fe600000418ff */
[----:B------:R-:W-:Y:S04]  /*b300*/  LDSM.16.M88.4 R180, [R162] ;  /* 0x00000000a2b4783b */ /* 0x000fe80000000200 */
[----:B------:R-:W-:Y:S01]  /*b310*/  LDSM.16.M88.4 R176, [R161] ;  /* 0x00000000a1b0783b */ /* 0x000fe20000000200 */
[C---:B-1----:R-:W-:Y:S03]  /*b320*/  HMMA.16816.F32.BF16 R88, R4.reuse, R84, RZ ;  /* 0x000000540458723c */ /* 0x042fe600000418ff */
[----:B------:R-:W0:Y:S05]  /*b330*/  LDGDEPBAR ;  /* 0x00000000000079af */ /* 0x000e2a0000000000 */
        /* <DEDUP_REMOVED lines=31> */
[----:B------:R-:W-:Y:S01]  /*b530*/  HMMA.16816.F32.BF16 R76, R228, R142, R76 ;  /* 0x0000008ee44c723c */ /* 0x000fe2000004184c */
[----:B------:R-:W-:Y:S01]  /*b540*/  LDSM.16.M88.4 R140, [R153] ;  /* 0x00000000998c783b */ /* 0x000fe20000000200 */
[----:B------:R-:W-:-:S02]  /*b550*/  FMUL.FTZ R89, R89, c[0x0][0x2ec] ;  /* 0x0000bb0059597a20 */ /* 0x000fc40000410000 */
[----:B------:R-:W-:Y:S02]  /*b560*/  FMUL.FTZ R88, R88, c[0x0][0x2ec] ;  /* 0x0000bb0058587a20 */ /* 0x000fe40000410000 */
[----:B------:R-:W-:Y:S02]  /*b570*/  FMUL.FTZ R90, R90, c[0x0][0x2ec] ;  /* 0x0000bb005a5a7a20 */ /* 0x000fe40000410000 */
[C---:B------:R-:W-:Y:S01]  /*b580*/  HMMA.16816.F32.BF16 R104, R228.reuse, R172, R104 ;  /* 0x000000ace468723c */ /* 0x040fe20000041868 */
[----:B------:R-:W-:Y:S02]  /*b590*/  FMUL.FTZ R84, R84, c[0x0][0x2ec] ;  /* 0x0000bb0054547a20 */ /* 0x000fe40000410000 */
[----:B------:R-:W-:Y:S01]  /*b5a0*/  FMUL.FTZ R85, R85, c[0x0][0x2ec] ;  /* 0x0000bb0055557a20 */ /* 0x000fe20000410000 */
[----:B------:R-:W-:Y:S01]  /*b5b0*/  MUFU.TANH R90, R90 ;  /* 0x0000005a005a7308 */ /* 0x000fe20000002400 */
[----:B------:R-:W-:Y:S02]  /*b5c0*/  FMUL.FTZ R91, R91, c[0x0][0x2ec] ;  /* 0x0000bb005b5b7a20 */ /* 0x000fe40000410000 */
[----:B------:R-:W-:Y:S01]  /*b5d0*/  FMUL.FTZ R86, R86, c[0x0][0x2ec] ;  /* 0x0000bb0056567a20 */ /* 0x000fe20000410000 */
[----:B-1----:R-:W-:Y:S01]  /*b5e0*/  HMMA.16816.F32.BF16 R72, R228, R136, R72 ;  /* 0x00000088e448723c */ /* 0x002fe20000041848 */
[----:B------:R-:W-:-:S02]  /*b5f0*/  FMUL.FTZ R81, R81, c[0x0][0x2ec] ;  /* 0x0000bb0051517a20 */ /* 0x000fc40000410000 */
[----:B------:R-:W-:Y:S01]  /*b600*/  FMUL.FTZ R80, R80, c[0x0][0x2ec] ;  /* 0x0000bb0050507a20 */ /* 0x000fe20000410000 */
[----:B------:R-:W-:Y:S01]  /*b610*/  MUFU.TANH R85, R85 ;  /* 0x0000005500557308 */ /* 0x000fe20000002400 */
[----:B------:R-:W-:Y:S02]  /*b620*/  FMUL.FTZ R82, R82, c[0x0][0x2ec] ;  /* 0x0000bb0052527a20 */ /* 0x000fe40000410000 */
[----:B------:R-:W-:Y:S01]  /*b630*/  FMUL.FTZ R87, R87, c[0x0][0x2ec] ;  /* 0x0000bb0057577a20 */ /* 0x000fe20000410000 */
[----:B------:R-:W-:Y:S01]  /*b640*/  HMMA.16816.F32.BF16 R68, R228, R138, R68 ;  /* 0x0000008ae444723c */ /* 0x000fe20000041844 */
[----:B------:R-:W1:Y:S01]  /*b650*/  LDSM.16.M88.4 R136, [R152] ;  /* 0x000000009888783b */ /* 0x000e620000000200 */
[----:B------:R-:W-:Y:S02]  /*b660*/  FMUL.FTZ R77, R77, c[0x0][0x2ec] ;  /* 0x0000bb004d4d7a20 */ /* 0x000fe40000410000 */
[----:B------:R-:W-:Y:S01]  /*b670*/  FMUL.FTZ R76, R76, c[0x0][0x2ec] ;  /* 0x0000bb004c4c7a20 */ /* 0x000fe20000410000 */
[----:B------:R-:W-:Y:S01]  /*b680*/  MUFU.TANH R80, R80 ;  /* 0x0000005000507308 */ /* 0x000fe20000002400 */
[----:B------:R-:W-:-:S02]  /*b690*/  FMUL.FTZ R78, R78, c[0x0][0x2ec] ;  /* 0x0000bb004e4e7a20 */ /* 0x000fc40000410000 */
[C---:B------:R-:W-:Y:S01]  /*b6a0*/  HMMA.16816.F32.BF16 R100, R228.reuse, R174, R100 ;  /* 0x000000aee464723c */ /* 0x040fe20000041864 */
[----:B------:R-:W3:Y:S01]  /*b6b0*/  LDSM.16.M88.4 R172, [R155] ;  /* 0x000000009bac783b */ /* 0x000ee20000000200 */
[----:B------:R-:W-:Y:S02]  /*b6c0*/  FMUL.FTZ R104, R104, c[0x0][0x2ec] ;  /* 0x0000bb0068687a20 */ /* 0x000fe40000410000 */
[----:B------:R-:W-:Y:S01]  /*b6d0*/  FMUL.FTZ R105, R105, c[0x0][0x2ec] ;  /* 0x0000bb0069697a20 */ /* 0x000fe20000410000 */
[----:B------:R-:W-:Y:S01]  /*b6e0*/  MUFU.TANH R77, R77 ;  /* 0x0000004d004d7308 */ /* 0x000fe20000002400 */
[----:B------:R-:W-:Y:S02]  /*b6f0*/  FMUL.FTZ R107, R107, c[0x0][0x2ec] ;  /* 0x0000bb006b6b7a20 */ /* 0x000fe40000410000 */
[----:B--2---:R-:W-:Y:S01]  /*b700*/  HMMA.16816.F32.BF16 R56, R228, R144, R56 ;  /* 0x00000090e438723c */ /* 0x004fe20000041838 */
[----:B------:R-:W-:Y:S02]  /*b710*/  FMUL.FTZ R72, R72, c[0x0][0x2ec] ;  /* 0x0000bb0048487a20 */ /* 0x000fe40000410000 */
[----:B------:R-:W-:-:S02]  /*b720*/  FMUL.FTZ R74, R74, c[0x0][0x2ec] ;  /* 0x0000bb004a4a7a20 */ /* 0x000fc40000410000 */
[----:B------:R-:W-:Y:S01]  /*b730*/  MUFU.TANH R243, R104 ;  /* 0x0000006800f37308 */ /* 0x000fe20000002400 */
[----:B------:R-:W-:Y:S02]  /*b740*/  FMUL.FTZ R106, R106, c[0x0][0x2ec] ;  /* 0x0000bb006a6a7a20 */ /* 0x000fe40000410000 */
[C---:B------:R-:W-:Y:S01]  /*b750*/  HMMA.16816.F32.BF16 R52, R228.reuse, R146, R52 ;  /* 0x00000092e434723c */ /* 0x040fe20000041834 */
[----:B------:R-:W-:Y:S01]  /*b760*/  LDSM.16.M88.4 R144, [R150] ;  /* 0x000000009690783b */ /* 0x000fe20000000200 */
[----:B------:R-:W-:Y:S02]  /*b770*/  FMUL.FTZ R68, R68, c[0x0][0x2ec] ;  /* 0x0000bb0044447a20 */ /* 0x000fe40000410000 */
[----:B------:R-:W-:Y:S01]  /*b780*/  FMUL.FTZ R70, R70, c[0x0][0x2ec] ;  /* 0x0000bb0046467a20 */ /* 0x000fe20000410000 */
[----:B------:R-:W-:Y:S01]  /*b790*/  MUFU.TANH R244, R105 ;  /* 0x0000006900f47308 */ /* 0x000fe20000002400 */
[----:B------:R-:W-:Y:S02]  /*b7a0*/  FMUL.FTZ R79, R79, c[0x0][0x2ec] ;  /* 0x0000bb004f4f7a20 */ /* 0x000fe40000410000 */
[----:B------:R-:W-:Y:S01]  /*b7b0*/  HMMA.16816.F32.BF16 R96, R228, R168, R96 ;  /* 0x000000a8e460723c */ /* 0x000fe20000041860 */
[----:B------:R-:W-:-:S02]  /*b7c0*/  FMUL.FTZ R101, R101, c[0x0][0x2ec] ;  /* 0x0000bb0065657a20 */ /* 0x000fc40000410000 */
[----:B------:R-:W-:Y:S02]  /*b7d0*/  FMUL.FTZ R102, R102, c[0x0][0x2ec] ;  /* 0x0000bb0066667a20 */ /* 0x000fe40000410000 */
[----:B------:R-:W-:Y:S01]  /*b7e0*/  MUFU.TANH R70, R70 ;  /* 0x0000004600467308 */ /* 0x000fe20000002400 */
[----:B------:R-:W-:Y:S02]  /*b7f0*/  FMUL.FTZ R100, R100, c[0x0][0x2ec] ;  /* 0x0000bb0064647a20 */ /* 0x000fe40000410000 */
[----:B------:R-:W-:Y:S01]  /*b800*/  HMMA.16816.F32.BF16 R92, R228, R170, R92 ;  /* 0x000000aae45c723c */ /* 0x000fe2000004185c */
[----:B------:R-:W-:Y:S01]  /*b810*/  LDSM.16.M88.4 R168, [R151] ;  /* 0x0000000097a8783b */ /* 0x000fe20000000200 */
[----:B------:R-:W-:Y:S02]  /*b820*/  FMUL.FTZ R56, R56, c[0x0][0x2ec] ;  /* 0x0000bb0038387a20 */ /* 0x000fe40000410000 */
[----:B------:R-:W-:Y:S01]  /*b830*/  FMUL.FTZ R58, R58, c[0x0][0x2ec] ;  /* 0x0000bb003a3a7a20 */ /* 0x000fe20000410000 */
[----:B------:R-:W-:Y:S01]  /*b840*/  MUFU.TANH R248, R101 ;  /* 0x0000006500f87308 */ /* 0x000fe20000002400 */
[----:B------:R-:W-:-:S02]  /*b850*/  FMUL.FTZ R103, R103, c[0x0][0x2ec] ;  /* 0x0000bb0067677a20 */ /* 0x000fc40000410000 */
[C---:B-1----:R-:W-:Y:S01]  /*b860*/  HMMA.16816.F32.BF16 R40, R228.reuse, R136, R40 ;  /* 0x00000088e428723c */ /* 0x042fe20000041828 */
[----:B------:R-:W-:Y:S02]  /*b870*/  FMUL.FTZ R52, R52, c[0x0][0x2ec] ;  /* 0x0000bb0034347a20 */ /* 0x000fe40000410000 */
[----:B------:R-:W-:Y:S02]  /*b880*/  FMUL.FTZ R54, R54, c[0x0][0x2ec] ;  /* 0x0000bb0036367a20 */ /* 0x000fe40000410000 */
[----:B------:R-:W-:Y:S01]  /*b890*/  MUFU.TANH R250, R102 ;  /* 0x0000006600fa7308 */ /* 0x000fe20000002400 */
[----:B------:R-:W-:Y:S02]  /*b8a0*/  FMUL.FTZ R71, R71, c[0x0][0x2ec] ;  /* 0x0000bb0047477a20 */ /* 0x000fe40000410000 */
[----:B------:R-:W-:Y:S01]  /*b8b0*/  HMMA.16816.F32.BF16 R36, R228, R138, R36 ;  /* 0x0000008ae424723c */ /* 0x000fe20000041824 */
[----:B------:R-:W1:Y:S01]  /*b8c0*/  LDSM.16.M88.4 R136, [R148] ;  /* 0x000000009488783b */ /* 0x000e620000000200 */
[----:B------:R-:W-:-:S02]  /*b8d0*/  FMUL.FTZ R96, R96, c[0x0][0x2ec] ;  /* 0x0000bb0060607a20 */ /* 0x000fc40000410000 */
[----:B------:R-:W-:Y:S01]  /*b8e0*/  FMUL.FTZ R97, R97, c[0x0][0x2ec] ;  /* 0x0000bb0061617a20 */ /* 0x000fe20000410000 */
[----:B------:R-:W-:Y:S01]  /*b8f0*/  MUFU.TANH R100, R100 ;  /* 0x0000006400647308 */ /* 0x000fe20000002400 */
[----:B------:R-:W-:Y:S02]  /*b900*/  FMUL.FTZ R98, R98, c[0x0][0x2ec] ;  /* 0x0000bb0062627a20 */ /* 0x000fe40000410000 */
[----:B------:R-:W-:Y:S01]  /*b910*/  HMMA.16816.F32.BF16 R48, R228, R140, R48 ;  /* 0x0000008ce430723c */ /* 0x000fe20000041830 */
[----:B------:R-:W-:Y:S02]  /*b920*/  FMUL.FTZ R93, R93, c[0x0][0x2ec] ;  /* 0x0000bb005d5d7a20 */ /* 0x000fe40000410000 */
[----:B------:R-:W-:Y:S02]  /*b930*/  FMUL.FTZ R92, R92, c[0x0][0x2ec] ;  /* 0x0000bb005c5c7a20 */ /* 0x000fe40000410000 */
[----:B------:R-:W-:Y:S01]  /*b940*/  MUFU.TANH R251, R96 ;  /* 0x0000006000fb7308 */ /* 0x000fe20000002400 */
[----:B------:R-:W-:-:S02]  /*b950*/  FMUL.FTZ R95, R95, c[0x0][0x2ec] ;  /* 0x0000bb005f5f7a20 */ /* 0x000fc40000410000 */
[----:B------:R-:W-:Y:S01]  /*b960*/  HMMA.16816.F32.BF16 R44, R228, R142, R44 ;  /* 0x0000008ee42c723c */ /* 0x000fe2000004182c */
[----:B------:R-:W2:Y:S01]  /*b970*/  LDSM.16.M88.4 R140, [R149] ;  /* 0x00000000958c783b */ /* 0x000ea20000000200 */
        /* <DEDUP_REMOVED lines=8> */
[----:B---3--:R-:W-:Y:S01]  /*ba00*/  HMMA.16816.F32.BF16 R64, R228, R172, R64 ;  /* 0x000000ace440723c */ /* 0x008fe20000041840 */
[----:B------:R-:W-:Y:S01]  /*ba10*/  FMUL.FTZ R48, R48, c[0x0][0x2ec] ;  /* 0x0000bb0030307a20 */ /* 0x000fe20000410000 */
[----:B------:R-:W-:Y:S01]  /*ba20*/  LOP3.LUT R227, R190, 0x91, R187, 0xfe, !PT ;  /* 0x00000091bee37812 */ /* 0x000fe200078efebb */
[----:B------:R-:W-:-:S02]  /*ba30*/  FMUL.FTZ R50, R50, c[0x0][0x2ec] ;  /* 0x0000bb0032327a20 */ /* 0x000fc40000410000 */
[----:B------:R-:W-:Y:S02]  /*ba40*/  FMUL.FTZ R43, R43, c[0x0][0x2ec] ;  /* 0x0000bb002b2b7a20 */ /* 0x000fe40000410000 */
[----:B------:R3:W-:Y:S01]  /*ba50*/  MUFU.TANH R81, R72 ;  /* 0x0000004800517308 */ /* 0x0007e20000002400 */
[C---:B------:R-:W-:Y:S01]  /*ba60*/  HMMA.16816.F32.BF16 R60, R228.reuse, R174, R60 ;  /* 0x000000aee43c723c */ /* 0x040fe2000004183c */
[--C-:B------:R-:W-:Y:S01]  /*ba70*/  LOP3.LUT R173, R190, 0x78, R187.reuse, 0xfe, !PT ;  /* 0x00000078bead7812 */ /* 0x100fe200078efebb */
[----:B------:R-:W-:Y:S02]  /*ba80*/  FMUL.FTZ R44, R44, c[0x0][0x2ec] ;  /* 0x0000bb002c2c7a20 */ /* 0x000fe40000410000 */
[----:B------:R-:W-:Y:S02]  /*ba90*/  FMUL.FTZ R46, R46, c[0x0][0x2ec] ;  /* 0x0000bb002e2e7a20 */ /* 0x000fe40000410000 */
[----:B------:R-:W-:Y:S01]  /*baa0*/  FMUL.FTZ R94, R94, c[0x0][0x2ec] ;  /* 0x0000bb005e5e7a20 */ /* 0x000fe20000410000 */
[----:B------:R-:W-:Y:S01]  /*bab0*/  LOP3.LUT R175, R190, 0x80, R187, 0xfe, !PT ;  /* 0x00000080beaf7812 */ /* 0x000fe200078efebb */
[----:B-1----:R-:W-:Y:S01]  /*bac0*/  HMMA.16816.F32.BF16 R4, R228, R138, R4 ;  /* 0x0000008ae404723c */ /* 0x002fe20000041804 */
[----:B------:R-:W-:Y:S01]  /*bad0*/  FMUL.FTZ R126, R126, c[0x0][0x2ec] ;  /* 0x0000bb007e7e7a20 */ /* 0x000fe20000410000 */
[----:B------:R-:W-:Y:S01]  /*bae0*/  I2F R172, R173 ;  /* 0x000000ad00ac7306 */ /* 0x000fe20000201400 */
[----:B------:R-:W-:-:S02]  /*baf0*/  FMUL.FTZ R125, R125, c[0x0][0x2ec] ;  /* 0x0000bb007d7d7a20 */ /* 0x000fc40000410000 */
[----:B------:R-:W-:Y:S02]  /*bb00*/  FMUL.FTZ R127, R127, c[0x0][0x2ec] ;  /* 0x0000bb007f7f7a20 */ /* 0x000fe40000410000 */
[----:B---3--:R-:W-:Y:S01]  /*bb10*/  FMUL.FTZ R72, R73, c[0x0][0x2ec] ;  /* 0x0000bb0049487a20 */ /* 0x008fe20000410000 */
[C---:B------:R-:W-:Y:S01]  /*bb20*/  HMMA.16816.F32.BF16 R120, R228.reuse, R180, R120 ;  /* 0x000000b4e478723c */ /* 0x040fe20000041878 */
[----:B------:R-:W-:Y:S01]  /*bb30*/  FMUL.FTZ R64, R64, c[0x0][0x2ec] ;  /* 0x0000bb0040407a20 */ /* 0x000fe20000410000 */
[----:B------:R1:W-:Y:S01]  /*bb40*/  MUFU.TANH R73, R68 ;  /* 0x0000004400497308 */ /* 0x0003e20000002400 */
[----:B------:R-:W-:Y:S02]  /*bb50*/  FMUL.FTZ R66, R66, c[0x0][0x2ec] ;  /* 0x0000bb0042427a20 */ /* 0x000fe40000410000 */
[----:B------:R-:W-:Y:S02]  /*bb60*/  FMUL.FTZ R124, R124, c[0x0][0x2ec] ;  /* 0x0000bb007c7c7a20 */ /* 0x000fe40000410000 */
[----:B------:R-:W-:Y:S01]  /*bb70*/  LOP3.LUT R180, R190, 0x81, R187, 0xfe, !PT ;  /* 0x00000081beb47812 */ /* 0x000fe200078efebb */
[----:B------:R-:W-:Y:S01]  /*bb80*/  HMMA.16816.F32.BF16 R24, R228, R144, R24 ;  /* 0x00000090e418723c */ /* 0x000fe20000041818 */
[----:B------:R-:W-:Y:S01]  /*bb90*/  FMUL.FTZ R60, R60, c[0x0][0x2ec] ;  /* 0x0000bb003c3c7a20 */ /* 0x000fe20000410000 */
[----:B------:R-:W-:Y:S01]  /*bba0*/  I2F R174, R175 ;  /* 0x000000af00ae7306 */ /* 0x000fe20000201400 */
[----:B------:R-:W-:-:S02]  /*bbb0*/  FMUL.FTZ R62, R62, c[0x0][0x2ec] ;  /* 0x0000bb003e3e7a20 */ /* 0x000fc40000410000 */
[----:B------:R-:W-:Y:S02]  /*bbc0*/  FMUL.FTZ R83, R83, c[0x0][0x2ec] ;  /* 0x0000bb0053537a20 */ /* 0x000fe40000410000 */
[----:B------:R-:W-:Y:S01]  /*bbd0*/  LOP3.LUT R145, R190, 0xa1, R187, 0xfe, !PT ;  /* 0x000000a1be917812 */ /* 0x000fe200078efebb */
[C---:B------:R-:W-:Y:S01]  /*bbe0*/  HMMA.16816.F32.BF16 R20, R228.reuse, R146, R20 ;  /* 0x00000092e414723c */ /* 0x040fe20000041814 */
[----:B------:R-:W-:Y:S01]  /*bbf0*/  FMUL.FTZ R5, R5, c[0x0][0x2ec] ;  /* 0x0000bb0005057a20 */ /* 0x000fe20000410000 */
[----:B------:R-:W-:Y:S01]  /*bc00*/  MUFU.TANH R147, R125 ;  /* 0x0000007d00937308 */ /* 0x000fe20000002400 */
[----:B------:R-:W-:Y:S02]  /*bc10*/  FMUL.FTZ R7, R7, c[0x0][0x2ec] ;  /* 0x0000bb0007077a20 */ /* 0x000fe40000410000 */
[----:B-1----:R-:W-:Y:S02]  /*bc20*/  FMUL.FTZ R68, R69, c[0x0][0x2ec] ;  /* 0x0000bb0045447a20 */ /* 0x002fe40000410000 */
[----:B------:R-:W-:Y:S01]  /*bc30*/  FMUL.FTZ R4, R4, c[0x0][0x2ec] ;  /* 0x0000bb0004047a20 */ /* 0x000fe20000410000 */
[----:B------:R-:W-:Y:S01]  /*bc40*/  HMMA.16816.F32.BF16 R32, R228, R168, R32 ;  /* 0x000000a8e420723c */ /* 0x000fe20000041820 */
[----:B------:R-:W-:Y:S01]  /*bc50*/  FMUL.FTZ R120, R120, c[0x0][0x2ec] ;  /* 0x0000bb0078787a20 */ /* 0x000fe20000410000 */
[----:B------:R1:W-:Y:S01]  /*bc60*/  MUFU.TANH R69, R64 ;  /* 0x0000004000457308 */ /* 0x0003e20000002400 */
[----:B------:R-:W-:-:S02]  /*bc70*/  FMUL.FTZ R121, R121, c[0x0][0x2ec] ;  /* 0x0000bb0079797a20 */ /* 0x000fc40000410000 */
[----:B------:R-:W-:-:S03]  /*bc80*/  FMUL.FTZ R6, R6, c[0x0][0x2ec] ;  /* 0x0000bb0006067a20 */ /* 0x000fc60000410000 */
[C---:B------:R-:W-:Y:S01]  /*bc90*/  HMMA.16816.F32.BF16 R28, R228.reuse, R170, R28 ;  /* 0x000000aae41c723c */ /* 0x040fe2000004181c */
[----:B------:R-:W-:Y:S01]  /*bca0*/  FMUL.FTZ R27, R27, c[0x0][0x2ec] ;  /* 0x0000bb001b1b7a20 */ /* 0x000fe20000410000 */
[----:B------:R-:W3:Y:S01]  /*bcb0*/  MUFU.TANH R5, R5 ;  /* 0x0000000500057308 */ /* 0x000ee20000002400 */
[----:B------:R-:W-:Y:S02]  /*bcc0*/  FMUL.FTZ R24, R24, c[0x0][0x2ec] ;  /* 0x0000bb0018187a20 */ /* 0x000fe40000410000 */
[----:B------:R-:W-:Y:S02]  /*bcd0*/  FMUL.FTZ R26, R26, c[0x0][0x2ec] ;  /* 0x0000bb001a1a7a20 */ /* 0x000fe40000410000 */
[----:B------:R-:W-:Y:S01]  /*bce0*/  LOP3.LUT R171, R190, 0xa0, R187, 0xfe, !PT ;  /* 0x000000a0beab7812 */ /* 0x000fe200078efebb */
[----:B--2---:R-:W-:Y:S01]  /*bcf0*/  HMMA.16816.F32.BF16 R16, R228, R140, R16 ;  /* 0x0000008ce410723c */ /* 0x004fe20000041810 */
[----:B------:R-:W-:Y:S01]  /*bd00*/  FMUL.FTZ R22, R22, c[0x0][0x2ec] ;  /* 0x0000bb0016167a20 */ /* 0x000fe20000410000 */
[----:B------:R-:W2:Y:S01]  /*bd10*/  MUFU.TANH R7, R7 ;  /* 0x0000000700077308 */ /* 0x000ea20000002400 */
[----:B-1----:R-:W-:-:S02]  /*bd20*/  FMUL.FTZ R64, R65, c[0x0][0x2ec] ;  /* 0x0000bb0041407a20 */ /* 0x002fc40000410000 */
[----:B------:R-:W-:Y:S02]  /*bd30*/  FMUL.FTZ R23, R23, c[0x0][0x2ec] ;  /* 0x0000bb0017177a20 */ /* 0x000fe40000410000 */
[----:B------:R-:W-:Y:S01]  /*bd40*/  FMUL.FTZ R20, R20, c[0x0][0x2ec] ;  /* 0x0000bb0014147a20 */ /* 0x000fe20000410000 */
[C---:B------:R-:W-:Y:S01]  /*bd50*/  HMMA.16816.F32.BF16 R132, R228.reuse, R224, R132 ;  /* 0x000000e0e484723c */ /* 0x040fe20000041884 */
[----:B------:R-:W-:Y:S01]  /*bd60*/  FMUL.FTZ R32, R32, c[0x0][0x2ec] ;  /* 0x0000bb0020207a20 */ /* 0x000fe20000410000 */
[----:B------:R1:W-:Y:S01]  /*bd70*/  MUFU.TANH R65, R60 ;  /* 0x0000003c00417308 */ /* 0x0003e20000002400 */
[CC--:B---3--:R-:W-:Y:S02]  /*bd80*/  FFMA.FTZ R5, R167.reuse, R3.reuse, R5 ;  /* 0x00000003a7057223 */ /* 0x0c8fe40000010005 */
[----:B------:R-:W-:Y:S02]  /*bd90*/  FMUL.FTZ R34, R34, c[0x0][0x2ec] ;  /* 0x0000bb0022227a20 */ /* 0x000fe40000410000 */
[----:B------:R-:W-:Y:S01]  /*bda0*/  LOP3.LUT R225, R190, 0x90, R187, 0xfe, !PT ;  /* 0x00000090bee17812 */ /* 0x000fe200078efebb */
[----:B------:R-:W-:Y:S01]  /*bdb0*/  HMMA.16816.F32.BF16 R116, R228, R182, R116 ;  /* 0x000000b6e474723c */ /* 0x000fe20000041874 */
[----:B------:R-:W-:Y:S01]  /*bdc0*/  FMUL.FTZ R28, R28, c[0x0][0x2ec] ;  /* 0x0000bb001c1c7a20 */ /* 0x000fe20000410000 */
[----:B------:R-:W-:Y:S01]  /*bdd0*/  MUFU.TANH R168, R22 ;  /* 0x0000001600a87308 */ /* 0x000fe20000002400 */
[----:B--2---:R-:W-:-:S02]  /*bde0*/  FFMA.FTZ R0, R167, R3, R7 ;  /* 0x00000003a7007223 */ /* 0x004fc40000010007 */
[CC--:B------:R-:W-:Y:S01]  /*bdf0*/  FFMA.FTZ R7, R167.reuse, R172.reuse, R73 ;  /* 0x000000aca7077223 */ /* 0x0c0fe20000010049 */
[C-C-:B------:R-:W-:Y:S01]  /*be00*/  LOP3.LUT R73, R190.reuse, 0xd8, R187.reuse, 0xfe, !PT ;  /* 0x000000d8be497812 */ /* 0x140fe200078efebb */
[----:B------:R-:W-:Y:S01]  /*be10*/  FFMA.FTZ R172, R167, R172, R70 ;  /* 0x000000aca7ac7223 */ /* 0x000fe20000010046 */
[C---:B------:R-:W-:Y:S01]  /*be20*/  HMMA.16816.F32.BF16 R8, R228.reuse, R136, R8 ;  /* 0x00000088e408723c */ /* 0x040fe20000041808 */
[----:B------:R-:W-:Y:S01]  /*be30*/  LOP3.LUT R183, R190, 0x88, R187, 0xfe, !PT ;  /* 0x00000088beb77812 */ /* 0x000fe200078efebb */
[----:B-1----:R-:W-:Y:S01]  /*be40*/  FMUL.FTZ R60, R61, c[0x0][0x2ec] ;  /* 0x0000bb003d3c7a20 */ /* 0x002fe20000410000 */
[----:B------:R-:W-:Y:S01]  /*be50*/  MUFU.TANH R72, R72 ;  /* 0x0000004800487308 */ /* 0x000fe20000002400 */
[----:B------:R-:W-:Y:S01]  /*be60*/  FMUL.FTZ R16, R16, c[0x0][0x2ec] ;  /* 0x0000bb0010107a20 */ /* 0x000fe20000410000 */
[----:B------:R-:W-:Y:S01]  /*be70*/  FSEL R0, R0, -INF , !P4 ;  /* 0xff80000000007808 */ /* 0x000fe20006000000 */
[----:B------:R-:W-:Y:S01]  /*be80*/  FMUL.FTZ R18, R18, c[0x0][0x2ec] ;  /* 0x0000bb0012127a20 */ /* 0x000fe20000410000 */
[----:B------:R-:W-:Y:S01]  /*be90*/  ISETP.GE.AND P4, PT, R173, R189, PT ;  /* 0x000000bdad00720c */ /* 0x000fe20003f86270 */
[----:B------:R-:W-:Y:S01]  /*bea0*/  HMMA.16816.F32.BF16 R112, R228, R176, R112 ;  /* 0x000000b0e470723c */ /* 0x000fe20000041870 */
[----:B------:R-:W-:-:S02]  /*beb0*/  FMUL.FTZ R132, R132, c[0x0][0x2ec] ;  /* 0x0000bb0084847a20 */ /* 0x000fc40000410000 */
[----:B------:R1:W-:Y:S01]  /*bec0*/  MUFU.TANH R61, R56 ;  /* 0x00000038003d7308 */ /* 0x0003e20000002400 */
[----:B------:R-:W-:Y:S01]  /*bed0*/  FMUL.FTZ R133, R133, c[0x0][0x2ec] ;  /* 0x0000bb0085857a20 */ /* 0x000fe20000410000 */
[----:B------:R-:W-:Y:S01]  /*bee0*/  FSEL R7, R7, -INF , !P4 ;  /* 0xff80000007077808 */ /* 0x000fe20006000000 */
[----:B------:R-:W-:Y:S01]  /*bef0*/  FMUL.FTZ R134, R134, c[0x0][0x2ec] ;  /* 0x0000bb0086867a20 */ /* 0x000fe20000410000 */
[----:B------:R-:W-:Y:S01]  /*bf00*/  LOP3.LUT R176, R190, 0x70, R187, 0xfe, !PT ;  /* 0x00000070beb07812 */ /* 0x000fe200078efebb */
[C---:B------:R-:W-:Y:S01]  /*bf10*/  HMMA.16816.F32.BF16 R12, R228.reuse, R142, R12 ;  /* 0x0000008ee40c723c */ /* 0x040fe2000004180c */
[----:B------:R-:W-:Y:S01]  /*bf20*/  FMUL.FTZ R117, R117, c[0x0][0x2ec] ;  /* 0x0000bb0075757a20 */ /* 0x000fe20000410000 */
[-C--:B------:R-:W-:Y:S01]  /*bf30*/  ISETP.GE.AND P4, PT, R180, R184.reuse, PT ;  /* 0x000000b8b400720c */ /* 0x080fe20003f86270 */
[----:B------:R-:W-:Y:S01]  /*bf40*/  MUFU.TANH R143, R126 ;  /* 0x0000007e008f7308 */ /* 0x000fe20000002400 */
[C---:B------:R-:W-:Y:S01]  /*bf50*/  ISETP.GE.AND P3, PT, R176.reuse, R189, PT ;  /* 0x000000bdb000720c */ /* 0x040fe20003f66270 */
[----:B------:R-:W-:Y:S01]  /*bf60*/  FMUL.FTZ R31, R31, c[0x0][0x2ec] ;  /* 0x0000bb001f1f7a20 */ /* 0x000fe20000410000 */
[----:B------:R-:W-:Y:S01]  /*bf70*/  ISETP.GE.AND P2, PT, R176, R184, PT ;  /* 0x000000b8b000720c */ /* 0x000fe20003f46270 */
[----:B------:R-:W-:Y:S01]  /*bf80*/  FMUL.FTZ R30, R30, c[0x0][0x2ec] ;  /* 0x0000bb001e1e7a20 */ /* 0x000fe20000410000 */
[----:B------:R-:W-:Y:S01]  /*bf90*/  HMMA.16816.F32.BF16 R108, R228, R178, R108 ;  /* 0x000000b2e46c723c */ /* 0x000fe2000004186c */
[----:B------:R-:W-:-:S02]  /*bfa0*/  FMUL.FTZ R8, R8, c[0x0][0x2ec] ;  /* 0x0000bb0008087a20 */ /* 0x000fc40000410000 */
[----:B------:R-:W-:Y:S01]  /*bfb0*/  MUFU.TANH R126, R84 ;  /* 0x00000054007e7308 */ /* 0x000fe20000002400 */
[----:B-1----:R-:W-:Y:S02]  /*bfc0*/  FMUL.FTZ R56, R57, c[0x0][0x2ec] ;  /* 0x0000bb0039387a20 */ /* 0x002fe40000410000 */
[----:B------:R-:W-:Y:S01]  /*bfd0*/  FMUL.FTZ R10, R10, c[0x0][0x2ec] ;  /* 0x0000bb000a0a7a20 */ /* 0x000fe20000410000 */
[----:B------:R-:W-:Y:S01]  /*bfe0*/  LOP3.LUT R178, R190, 0x71, R187, 0xfe, !PT ;  /* 0x00000071beb27812 */ /* 0x000fe200078efebb */
[----:B------:R-:W-:Y:S02]  /*bff0*/  FMUL.FTZ R9, R9, c[0x0][0x2ec] ;  /* 0x0000bb0009097a20 */ /* 0x000fe40000410000 */
[----:B------:R-:W-:Y:S01]  /*c000*/  FMUL.FTZ R113, R113, c[0x0][0x2ec] ;  /* 0x0000bb0071717a20 */ /* 0x000fe20000410000 */
[----:B------:R1:W-:Y:S01]  /*c010*/  MUFU.TANH R84, R74 ;  /* 0x0000004a00547308 */ /* 0x0003e20000002400 */
[----:B------:R-:W-:Y:S01]  /*c020*/  ISETP.GE.AND P6, PT, R178, R189, PT ;  /* 0x000000bdb200720c */ /* 0x000fe20003fc6270 */
[----:B------:R-:W-:-:S02]  /*c030*/  FMUL.FTZ R11, R11, c[0x0][0x2ec] ;  /* 0x0000bb000b0b7a20 */ /* 0x000fc40000410000 */
[----:B------:R-:W-:Y:S02]  /*c040*/  FMUL.FTZ R19, R19, c[0x0][0x2ec] ;  /* 0x0000bb0013137a20 */ /* 0x000fe40000410000 */
[----:B------:R-:W-:Y:S02]  /*c050*/  FMUL.FTZ R12, R12, c[0x0][0x2ec] ;  /* 0x0000bb000c0c7a20 */ /* 0x000fe40000410000 */
[----:B------:R-:W2:Y:S01]  /*c060*/  I2F R2, R176 ;  /* 0x000000b000027306 */ /* 0x000ea20000201400 */
[----:B------:R-:W-:Y:S02]  /*c070*/  FMUL.FTZ R14, R14, c[0x0][0x2ec] ;  /* 0x0000bb000e0e7a20 */ /* 0x000fe40000410000 */
[----:B------:R-:W-:Y:S02]  /*c080*/  FMUL.FTZ R13, R13, c[0x0][0x2ec] ;  /* 0x0000bb000d0d7a20 */ /* 0x000fe40000410000 */
[----:B------:R-:W-:Y:S02]  /*c090*/  FMUL.FTZ R109, R109, c[0x0][0x2ec] ;  /* 0x0000bb006d6d7a20 */ /* 0x000fe40000410000 */
[----:B------:R-:W-:Y:S01]  /*c0a0*/  FMUL.FTZ R15, R15, c[0x0][0x2ec] ;  /* 0x0000bb000f0f7a20 */ /* 0x000fe20000410000 */
[----:B------:R-:W-:Y:S01]  /*c0b0*/  MUFU.TANH R229, R120 ;  /* 0x0000007800e57308 */ /* 0x000fe20000002400 */
[----:B-1----:R-:W-:-:S02]  /*c0c0*/  FMUL.FTZ R74, R75, c[0x0][0x2ec] ;  /* 0x0000bb004b4a7a20 */ /* 0x002fc40000410000 */
[----:B------:R-:W-:Y:S02]  /*c0d0*/  FMUL.FTZ R17, R17, c[0x0][0x2ec] ;  /* 0x0000bb0011117a20 */ /* 0x000fe40000410000 */
[----:B------:R-:W-:Y:S02]  /*c0e0*/  FMUL.FTZ R21, R21, c[0x0][0x2ec] ;  /* 0x0000bb0015157a20 */ /* 0x000fe40000410000 */
[----:B------:R-:W-:Y:S01]  /*c0f0*/  FMUL.FTZ R116, R116, c[0x0][0x2ec] ;  /* 0x0000bb0074747a20 */ /* 0x000fe20000410000 */
[----:B------:R-:W-:Y:S01]  /*c100*/  MUFU.TANH R120, R89 ;  /* 0x0000005900787308 */ /* 0x000fe20000002400 */
[----:B--2---:R-:W-:Y:S02]  /*c110*/  FFMA.FTZ R84, R167, R2, R84 ;  /* 0x00000002a7547223 */ /* 0x004fe40000010054 */
[----:B------:R-:W-:Y:S02]  /*c120*/  FMUL.FTZ R112, R112, c[0x0][0x2ec] ;  /* 0x0000bb0070707a20 */ /* 0x000fe40000410000 */
[----:B------:R-:W-:Y:S01]  /*c130*/  FMUL.FTZ R108, R108, c[0x0][0x2ec] ;  /* 0x0000bb006c6c7a20 */ /* 0x000fe20000410000 */
[----:B------:R-:W-:Y:S01]  /*c140*/  FSEL R182, R84, -INF , !P2 ;  /* 0xff80000054b67808 */ /* 0x000fe20005000000 */
[----:B------:R-:W-:Y:S01]  /*c150*/  IMAD.MOV.U32 R84, RZ, RZ, R168 ;  /* 0x000000ffff547224 */ /* 0x000fe200078e00a8 */
[----:B------:R1:W-:Y:S01]  /*c160*/  MUFU.TANH R57, R52 ;  /* 0x0000003400397308 */ /* 0x0003e20000002400 */
[----:B------:R-:W-:Y:S01]  /*c170*/  ISETP.GE.AND P2, PT, R175, R189, PT ;  /* 0x000000bdaf00720c */ /* 0x000fe20003f46270 */
[----:B------:R-:W-:-:S02]  /*c180*/  FMUL.FTZ R135, R135, c[0x0][0x2ec] ;  /* 0x0000bb0087877a20 */ /* 0x000fc40000410000 */
[----:B------:R-:W-:Y:S02]  /*c190*/  FMUL.FTZ R110, R110, c[0x0][0x2ec] ;  /* 0x0000bb006e6e7a20 */ /* 0x000fe40000410000 */
[----:B------:R-:W-:Y:S02]  /*c1a0*/  FMUL.FTZ R111, R111, c[0x0][0x2ec] ;  /* 0x0000bb006f6f7a20 */ /* 0x000fe40000410000 */
[----:B------:R2:W3:Y:S01]  /*c1b0*/  MUFU.TANH R75, R66 ;  /* 0x00000042004b7308 */ /* 0x0004e20000002400 */
[----:B-1----:R-:W-:-:S07]  /*c1c0*/  FMUL.FTZ R52, R53, c[0x0][0x2ec] ;  /* 0x0000bb0035347a20 */ /* 0x002fce0000410000 */
[----:B------:R-:W-:Y:S01]  /*c1d0*/  MUFU.TANH R89, R27 ;  /* 0x0000001b00597308 */ /* 0x000fe20000002400 */
[----:B--2---:R-:W-:-:S07]  /*c1e0*/  FMUL.FTZ R66, R67, c[0x0][0x2ec] ;  /* 0x0000bb0043427a20 */ /* 0x004fce0000410000 */
[----:B------:R1:W-:Y:S01]  /*c1f0*/  MUFU.TANH R53, R48 ;  /* 0x0000003000357308 */ /* 0x0003e20000002400 */
[----:B---3--:R-:W-:Y:S01]  /*c200*/  FFMA.FTZ R168, R167, R174, R75 ;  /* 0x000000aea7a87223 */ /* 0x008fe2000001004b */
[----:B------:R-:W-:-:S06]  /*c210*/  LOP3.LUT R75, R190, 0xd9, R187, 0xfe, !PT ;  /* 0x000000d9be4b7812 */ /* 0x000fcc00078efebb */
[----:B------:R2:W-:Y:S08]  /*c220*/  MUFU.TANH R27, R4 ;  /* 0x00000004001b7308 */ /* 0x0005f00000002400 */
[----:B------:R-:W-:Y:S01]  /*c230*/  I2F R177, R178 ;  /* 0x000000b200b17306 */ /* 0x000fe20000201400 */
[----:B-1----:R-:W-:-:S07]  /*c240*/  FMUL.FTZ R48, R49, c[0x0][0x2ec] ;  /* 0x0000bb0031307a20 */ /* 0x002fce0000410000 */
[----:B------:R-:W1:Y:S01]  /*c250*/  MUFU.TANH R74, R74 ;  /* 0x0000004a004a7308 */ /* 0x000e620000002400 */
[----:B--2---:R-:W-:-:S07]  /*c260*/  LOP3.LUT R4, R190, 0xc8, R187, 0xfe, !PT ;  /* 0x000000c8be047812 */ /* 0x004fce00078efebb */
[----:B------:R2:W-:Y:S08]  /*c270*/  MUFU.TANH R49, R44 ;  /* 0x0000002c00317308 */ /* 0x0005f00000002400 */
[----:B------:R3:W-:Y:S01]  /*c280*/  MUFU.TANH R67, R62 ;  /* 0x0000003e00437308 */ /* 0x0007e20000002400 */
[----:B-1----:R-:W-:Y:S01]  /*c290*/  FFMA.FTZ R176, R167, R177, R74 ;  /* 0x000000b1a7b07223 */ /* 0x002fe2000001004a */
[----:B------:R-:W-:Y:S01]  /*c2a0*/  LOP3.LUT R74, R190, 0xd1, R187, 0xfe, !PT ;  /* 0x000000d1be4a7812 */ /* 0x000fe200078efebb */
[----:B--2---:R-:W-:-:S05]  /*c2b0*/  FMUL.FTZ R44, R45, c[0x0][0x2ec] ;  /* 0x0000bb002d2c7a20 */ /* 0x004fca0000410000 */
[----:B------:R-:W1:Y:S01]  /*c2c0*/  I2F R181, R183 ;  /* 0x000000b700b57306 */ /* 0x000e620000201400 */
[----:B---3--:R-:W-:-:S07]  /*c2d0*/  FMUL.FTZ R62, R63, c[0x0][0x2ec] ;  /* 0x0000bb003f3e7a20 */ /* 0x008fce0000410000 */
[----:B------:R2:W3:Y:S08]  /*c2e0*/  MUFU.TANH R45, R40 ;  /* 0x00000028002d7308 */ /* 0x0004f00000002400 */
[----:B------:R4:W-:Y:S01]  /*c2f0*/  I2F R125, R4 ;  /* 0x00000004007d7306 */ /* 0x0009e20000201400 */
[----:B-1----:R-:W-:Y:S01]  /*c300*/  FFMA.FTZ R141, R167, R181, R67 ;  /* 0x000000b5a78d7223 */ /* 0x002fe20000010043 */
[----:B------:R-:W-:Y:S01]  /*c310*/  LOP3.LUT R67, R190, 0xe1, R187, 0xfe, !PT ;  /* 0x000000e1be437812 */ /* 0x000fe200078efebb */
[----:B--2---:R-:W-:-:S05]  /*c320*/  FMUL.FTZ R40, R41, c[0x0][0x2ec] ;  /* 0x0000bb0029287a20 */ /* 0x004fca0000410000 */
[----:B------:R-:W-:Y:S01]  /*c330*/  I2F R179, R180 ;  /* 0x000000b400b37306 */ /* 0x000fe20000201400 */
[----:B---3--:R-:W-:Y:S01]  /*c340*/  FFMA.FTZ R45, R167, R241, R45 ;  /* 0x000000f1a72d7223 */ /* 0x008fe2000001002d */
[----:B----4-:R-:W-:-:S06]  /*c350*/  LOP3.LUT R4, R190, 0xc9, R187, 0xfe, !PT ;  /* 0x000000c9be047812 */ /* 0x010fcc00078efebb */
[----:B------:R-:W-:Y:S08]  /*c360*/  MUFU.TANH R64, R64 ;  /* 0x0000004000407308 */ /* 0x000ff00000002400 */
[----:B------:R-:W1:Y:S08]  /*c370*/  MUFU.TANH R66, R66 ;  /* 0x0000004200427308 */ /* 0x000e700000002400 */
[----:B------:R2:W-:Y:S08]  /*c380*/  MUFU.TANH R41, R36 ;  /* 0x0000002400297308 */ /* 0x0005f00000002400 */
[----:B------:R3:W-:Y:S01]  /*c390*/  MUFU.TANH R63, R58 ;  /* 0x0000003a003f7308 */ /* 0x0007e20000002400 */
[----:B-1----:R-:W-:Y:S01]  /*c3a0*/  FFMA.FTZ R142, R167, R179, R66 ;  /* 0x000000b3a78e7223 */ /* 0x002fe20000010042 */
[----:B------:R-:W-:-:S04]  /*c3b0*/  LOP3.LUT R66, R190, 0xe0, R187, 0xfe, !PT ;  /* 0x000000e0be427812 */ /* 0x000fc800078efebb */
[----:B------:R-:W-:Y:S01]  /*c3c0*/  FSEL R142, R142, -INF , !P4 ;  /* 0xff8000008e8e7808 */ /* 0x000fe20006000000 */
[----:B--2---:R-:W-:Y:S01]  /*c3d0*/  FMUL.FTZ R36, R37, c[0x0][0x2ec] ;  /* 0x0000bb0025247a20 */ /* 0x004fe20000410000 */
[----:B------:R-:W-:Y:S01]  /*c3e0*/  I2F R224, R225 ;  /* 0x000000e100e07306 */ /* 0x000fe20000201400 */
[----:B------:R-:W-:Y:S01]  /*c3f0*/  ISETP.GE.AND P4, PT, R225, R189, PT ;  /* 0x000000bde100720c */ /* 0x000fe20003f86270 */
[----:B---3--:R-:W-:-:S06]  /*c400*/  FMUL.FTZ R58, R59, c[0x0][0x2ec] ;  /* 0x0000bb003b3a7a20 */ /* 0x008fcc0000410000 */
[----:B------:R1:W2:Y:S08]  /*c410*/  MUFU.TANH R37, R32 ;  /* 0x0000002000257308 */ /* 0x0002b00000002400 */
[----:B------:R-:W-:Y:S01]  /*c420*/  I2F R226, R227 ;  /* 0x000000e300e27306 */ /* 0x000fe20000201400 */
[----:B-1----:R-:W-:-:S07]  /*c430*/  FMUL.FTZ R32, R33, c[0x0][0x2ec] ;  /* 0x0000bb0021207a20 */ /* 0x002fce0000410000 */
[----:B------:R-:W-:Y:S01]  /*c440*/  MUFU.TANH R56, R56 ;  /* 0x0000003800387308 */ /* 0x000fe20000002400 */
[----:B--2---:R-:W-:-:S07]  /*c450*/  FFMA.FTZ R37, R167, R245, R37 ;  /* 0x000000f5a7257223 */ /* 0x004fce0000010025 */
[----:B------:R1:W-:Y:S08]  /*c460*/  MUFU.TANH R59, R54 ;  /* 0x00000036003b7308 */ /* 0x0003f00000002400 */
[----:B------:R2:W3:Y:S08]  /*c470*/  MUFU.TANH R33, R28 ;  /* 0x0000001c00217308 */ /* 0x0004f00000002400 */
[----:B------:R4:W-:Y:S01]  /*c480*/  I2F R3, R4 ;  /* 0x0000000400037306 */ /* 0x0009e20000201400 */
[----:B-1----:R-:W-:-:S07]  /*c490*/  FMUL.FTZ R54, R55, c[0x0][0x2ec] ;  /* 0x0000bb0037367a20 */ /* 0x002fce0000410000 */
[----:B------:R-:W1:Y:S01]  /*c4a0*/  MUFU.TANH R62, R62 ;  /* 0x0000003e003e7308 */ /* 0x000e620000002400 */
[----:B--2---:R-:W-:Y:S02]  /*c4b0*/  FMUL.FTZ R28, R29, c[0x0][0x2ec] ;  /* 0x0000bb001d1c7a20 */ /* 0x004fe40000410000 */
[C---:B---3--:R-:W-:Y:S02]  /*c4c0*/  FFMA.FTZ R33, R167.reuse, R125, R33 ;  /* 0x0000007da7217223 */ /* 0x048fe40000010021 */
[----:B----4-:R-:W-:-:S03]  /*c4d0*/  FFMA.FTZ R4, R167, R2, R81 ;  /* 0x00000002a7047223 */ /* 0x010fc60000010051 */
[----:B------:R2:W-:Y:S01]  /*c4e0*/  MUFU.TANH R55, R50 ;  /* 0x0000003200377308 */ /* 0x0005e20000002400 */
[--C-:B------:R-:W-:Y:S02]  /*c4f0*/  LOP3.LUT R81, R190, 0xd0, R187.reuse, 0xfe, !PT ;  /* 0x000000d0be517812 */ /* 0x100fe400078efebb */
[----:B------:R-:W-:Y:S02]  /*c500*/  FSEL R4, R4, -INF , !P3 ;  /* 0xff80000004047808 */ /* 0x000fe40005800000 */
[----:B------:R-:W-:Y:S01]  /*c510*/  ISETP.GE.AND P3, PT, R173, R184, PT ;  /* 0x000000b8ad00720c */ /* 0x000fe20003f66270 */
[----:B-1----:R-:W-:Y:S02]  /*c520*/  FFMA.FTZ R138, R167, R191, R62 ;  /* 0x000000bfa78a7223 */ /* 0x002fe4000001003e */
[----:B------:R1:W-:Y:S01]  /*c530*/  MUFU.TANH R29, R24 ;  /* 0x00000018001d7308 */ /* 0x0003e20000002400 */
[----:B------:R-:W-:-:S07]  /*c540*/  LOP3.LUT R62, R190, 0xe8, R187, 0xfe, !PT ;  /* 0x000000e8be3e7812 */ /* 0x000fce00078efebb */
[----:B------:R3:W-:Y:S01]  /*c550*/  MUFU.TANH R230, R121 ;  /* 0x0000007900e67308 */ /* 0x0007e20000002400 */
[----:B--2---:R-:W-:Y:S02]  /*c560*/  FMUL.FTZ R50, R51, c[0x0][0x2ec] ;  /* 0x0000bb0033327a20 */ /* 0x004fe40000410000 */
[----:B-1----:R-:W-:-:S05]  /*c570*/  FMUL.FTZ R24, R25, c[0x0][0x2ec] ;  /* 0x0000bb0019187a20 */ /* 0x002fca0000410000 */
[----:B------:R-:W1:Y:S01]  /*c580*/  MUFU.TANH R60, R60 ;  /* 0x0000003c003c7308 */ /* 0x000e620000002400 */
[----:B---3--:R-:W-:-:S07]  /*c590*/  FMUL.FTZ R121, R122, c[0x0][0x2ec] ;  /* 0x0000bb007a797a20 */ /* 0x008fce0000410000 */
[----:B------:R2:W-:Y:S01]  /*c5a0*/  MUFU.TANH R51, R46 ;  /* 0x0000002e00337308 */ /* 0x0005e20000002400 */
[----:B------:R-:W-:-:S07]  /*c5b0*/  FMUL.FTZ R122, R123, c[0x0][0x2ec] ;  /* 0x0000bb007b7a7a20 */ /* 0x000fce0000410000 */
[----:B------:R-:W-:Y:S01]  /*c5c0*/  MUFU.TANH R25, R16 ;  /* 0x0000001000197308 */ /* 0x000fe20000002400 */
[----:B--2---:R-:W-:-:S07]  /*c5d0*/  FMUL.FTZ R46, R47, c[0x0][0x2ec] ;  /* 0x0000bb002f2e7a20 */ /* 0x004fce0000410000 */
[----:B------:R2:W-:Y:S08]  /*c5e0*/  MUFU.TANH R16, R6 ;  /* 0x0000000600107308 */ /* 0x0005f00000002400 */
[----:B------:R-:W-:Y:S08]  /*c5f0*/  MUFU.TANH R228, R127 ;  /* 0x0000007f00e47308 */ /* 0x000ff00000002400 */
[----:B------:R3:W-:Y:S01]  /*c600*/  MUFU.TANH R123, R117 ;  /* 0x00000075007b7308 */ /* 0x0007e20000002400 */
[----:B--2---:R-:W-:Y:S01]  /*c610*/  FFMA.FTZ R6, R167, R174, R69 ;  /* 0x000000aea7067223 */ /* 0x004fe20000010045 */
[----:B------:R-:W-:-:S02]  /*c620*/  FSEL R174, R172, -INF , !P3 ;  /* 0xff800000acae7808 */ /* 0x000fc40005800000 */
[CC--:B------:R-:W-:Y:S02]  /*c630*/  ISETP.GE.AND P3, PT, R183.reuse, R189.reuse, PT ;  /* 0x000000bdb700720c */ /* 0x0c0fe40003f66270 */
[----:B------:R-:W-:Y:S02]  /*c640*/  FSEL R6, R6, -INF , !P2 ;  /* 0xff80000006067808 */ /* 0x000fe40005000000 */
[----:B------:R2:W-:Y:S01]  /*c650*/  MUFU.TANH R47, R42 ;  /* 0x0000002a002f7308 */ /* 0x0005e20000002400 */
[----:B------:R-:W-:Y:S02]  /*c660*/  ISETP.GE.AND P2, PT, R183, R184, PT ;  /* 0x000000b8b700720c */ /* 0x000fe40003f46270 */
[----:B------:R-:W-:Y:S02]  /*c670*/  LOP3.LUT R172, R190, 0x10, R187, 0xfe, !PT ;  /* 0x00000010beac7812 */ /* 0x000fe400078efebb */
[----:B------:R-:W-:Y:S02]  /*c680*/  FSEL R141, R141, -INF , !P2 ;  /* 0xff8000008d8d7808 */ /* 0x000fe40005000000 */
[----:B------:R-:W-:Y:S01]  /*c690*/  ISETP.GE.AND P2, PT, R227, R189, PT ;  /* 0x000000bde300720c */ /* 0x000fe20003f46270 */
[----:B------:R-:W-:Y:S01]  /*c6a0*/  MUFU.TANH R136, R132 ;  /* 0x0000008400887308 */ /* 0x000fe20000002400 */
[----:B---3--:R-:W-:-:S02]  /*c6b0*/  FMUL.FTZ R117, R118, c[0x0][0x2ec] ;  /* 0x0000bb0076757a20 */ /* 0x008fc40000410000 */
[----:B------:R-:W-:-:S05]  /*c6c0*/  FMUL.FTZ R118, R119, c[0x0][0x2ec] ;  /* 0x0000bb0077767a20 */ /* 0x000fca0000410000 */
[----:B------:R3:W-:Y:S01]  /*c6d0*/  MUFU.TANH R127, R8 ;  /* 0x00000008007f7308 */ /* 0x0007e20000002400 */
[----:B--2---:R-:W-:Y:S01]  /*c6e0*/  FSEL R42, R5, -INF , !P5 ;  /* 0xff800000052a7808 */ /* 0x004fe20006800000 */
[----:B------:R-:W-:Y:S01]  /*c6f0*/  FFMA.FTZ R5, R167, R177, R72 ;  /* 0x000000b1a7057223 */ /* 0x000fe20000010048 */
[----:B------:R-:W-:Y:S01]  /*c700*/  ISETP.GE.AND P5, PT, R178, R184, PT ;  /* 0x000000b8b200720c */ /* 0x000fe20003fa6270 */
[----:B------:R-:W-:-:S03]  /*c710*/  IMAD.MOV.U32 R177, RZ, RZ, R126 ;  /* 0x000000ffffb17224 */ /* 0x000fc600078e007e */
[----:B------:R-:W-:Y:S01]  /*c720*/  FSEL R176, R176, -INF , !P5 ;  /* 0xff800000b0b07808 */ /* 0x000fe20006800000 */
[----:B------:R1:W-:Y:S01]  /*c730*/  MUFU.TANH R132, R10 ;  /* 0x0000000a00847308 */ /* 0x0003e20000002400 */
[----:B------:R-:W-:Y:S02]  /*c740*/  ISETP.GE.AND P5, PT, R180, R189, PT ;  /* 0x000000bdb400720c */ /* 0x000fe40003fa6270 */
[----:B------:R-:W-:Y:S02]  /*c750*/  FSEL R5, R5, -INF , !P6 ;  /* 0xff80000005057808 */ /* 0x000fe40007000000 */
[----:B------:R-:W-:-:S03]  /*c760*/  ISETP.GE.AND P6, PT, R175, R184, PT ;  /* 0x000000b8af00720c */ /* 0x000fc60003fc6270 */
[----:B------:R-:W2:Y:S01]  /*c770*/  MUFU.TANH R119, R88 ;  /* 0x0000005800777308 */ /* 0x000ea20000002400 */
[C---:B---3--:R-:W-:Y:S01]  /*c780*/  FFMA.FTZ R8, R167.reuse, R179, R64 ;  /* 0x000000b3a7087223 */ /* 0x048fe20000010040 */
[----:B------:R-:W-:Y:S02]  /*c790*/  FSEL R168, R168, -INF , !P6 ;  /* 0xff800000a8a87808 */ /* 0x000fe40007000000 */
[----:B------:R-:W-:Y:S02]  /*c7a0*/  ISETP.GE.AND P6, PT, R218, R189, PT ;  /* 0x000000bdda00720c */ /* 0x000fe40003fc6270 */
[----:B------:R-:W-:Y:S02]  /*c7b0*/  FSEL R8, R8, -INF , !P5 ;  /* 0xff80000008087808 */ /* 0x000fe40006800000 */
[----:B------:R-:W-:Y:S01]  /*c7c0*/  MUFU.TANH R58, R58 ;  /* 0x0000003a003a7308 */ /* 0x000fe20000002400 */
[----:B------:R-:W-:Y:S01]  /*c7d0*/  ISETP.GE.AND P5, PT, R218, R184, PT ;  /* 0x000000b8da00720c */ /* 0x000fe20003fa6270 */
[----:B-1----:R-:W-:Y:S01]  /*c7e0*/  FFMA.FTZ R10, R167, R191, R60 ;  /* 0x000000bfa70a7223 */ /* 0x002fe2000001003c */
[----:B------:R-:W-:-:S02]  /*c7f0*/  LOP3.LUT R191, R190, 0xc1, R187, 0xfe, !PT ;  /* 0x000000c1bebf7812 */ /* 0x000fc400078efebb */
[----:B------:R-:W-:Y:S02]  /*c800*/  FSEL R138, R138, -INF , !P5 ;  /* 0xff8000008a8a7808 */ /* 0x000fe40006800000 */
[----:B------:R-:W-:Y:S01]  /*c810*/  ISETP.GE.AND P5, PT, R233, R189, PT ;  /* 0x000000bde900720c */ /* 0x000fe20003fa6270 */
[----:B------:R1:W-:Y:S01]  /*c820*/  MUFU.TANH R88, R38 ;  /* 0x0000002600587308 */ /* 0x0003e20000002400 */
[----:B------:R-:W-:Y:S01]  /*c830*/  FSEL R10, R10, -INF , !P6 ;  /* 0xff8000000a0a7808 */ /* 0x000fe20007000000 */
[----:B--2---:R-:W-:Y:S01]  /*c840*/  IMAD.MOV.U32 R173, RZ, RZ, R119 ;  /* 0x000000ffffad7224 */ /* 0x004fe200078e0077 */
[----:B------:R-:W-:Y:S02]  /*c850*/  ISETP.GE.AND P6, PT, R227, R184, PT ;  /* 0x000000b8e300720c */ /* 0x000fe40003fc6270 */
[C-C-:B------:R-:W-:Y:S02]  /*c860*/  LOP3.LUT R227, R190.reuse, 0xc8, R187.reuse, 0xfe, !PT ;  /* 0x000000c8bee37812 */ /* 0x140fe400078efebb */
[----:B------:R-:W-:Y:S01]  /*c870*/  LOP3.LUT R179, R190, 0x18, R187, 0xfe, !PT ;  /* 0x00000018beb37812 */ /* 0x000fe200078efebb */
[----:B------:R2:W-:Y:S08]  /*c880*/  MUFU.TANH R22, R9 ;  /* 0x0000000900167308 */ /* 0x0005f00000002400 */
[----:B------:R-:W-:Y:S01]  /*c890*/  I2F R169, R234 ;  /* 0x000000ea00a97306 */ /* 0x000fe20000201400 */
[----:B-1----:R-:W-:-:S07]  /*c8a0*/  FMUL.FTZ R38, R39, c[0x0][0x2ec] ;  /* 0x0000bb0027267a20 */ /* 0x002fce0000410000 */
[----:B------:R-:W-:Y:S01]  /*c8b0*/  MUFU.TANH R52, R52 ;  /* 0x0000003400347308 */ /* 0x000fe20000002400 */
[----:B--2---:R-:W-:Y:S01]  /*c8c0*/  FFMA.FTZ R9, R167, R181, R65 ;  /* 0x000000b5a7097223 */ /* 0x004fe20000010041 */
[----:B------:R-:W-:-:S04]  /*c8d0*/  LOP3.LUT R181, R190, 0x19, R187, 0xfe, !PT ;  /* 0x00000019beb57812 */ /* 0x000fc800078efebb */
[----:B------:R-:W-:Y:S02]  /*c8e0*/  FSEL R9, R9, -INF , !P3 ;  /* 0xff80000009097808 */ /* 0x000fe40005800000 */
[----:B------:R1:W-:Y:S01]  /*c8f0*/  MUFU.TANH R231, R113 ;  /* 0x0000007100e77308 */ /* 0x0003e20000002400 */
[----:B------:R-:W-:Y:S02]  /*c900*/  ISETP.GE.AND P3, PT, R225, R184, PT ;  /* 0x000000b8e100720c */ /* 0x000fe40003f66270 */
[----:B------:R-:W-:-:S05]  /*c910*/  LOP3.LUT R225, R190, 0x20, R187, 0xfe, !PT ;  /* 0x00000020bee17812 */ /* 0x000fca00078efebb */
[----:B------:R-:W2:Y:S08]  /*c920*/  MUFU.TANH R54, R54 ;  /* 0x0000003600367308 */ /* 0x000eb00000002400 */
[----:B------:R3:W4:Y:S01]  /*c930*/  MUFU.TANH R39, R34 ;  /* 0x0000002200277308 */ /* 0x0007220000002400 */
[----:B-1----:R-:W-:Y:S02]  /*c940*/  FMUL.FTZ R113, R114, c[0x0][0x2ec] ;  /* 0x0000bb0072717a20 */ /* 0x002fe40000410000 */
[----:B------:R-:W-:-:S05]  /*c950*/  FMUL.FTZ R114, R115, c[0x0][0x2ec] ;  /* 0x0000bb0073727a20 */ /* 0x000fca0000410000 */
[----:B------:R-:W-:Y:S01]  /*c960*/  I2F R170, R171 ;  /* 0x000000ab00aa7306 */ /* 0x000fe20000201400 */
[----:B--2---:R-:W-:Y:S01]  /*c970*/  FFMA.FTZ R126, R167, R169, R54 ;  /* 0x000000a9a77e7223 */ /* 0x004fe20000010036 */
[----:B------:R-:W-:-:S06]  /*c980*/  LOP3.LUT R54, R190, 0xf8, R187, 0xfe, !PT ;  /* 0x000000f8be367812 */ /* 0x000fcc00078efebb */
[----:B------:R-:W-:Y:S01]  /*c990*/  I2F R144, R145 ;  /* 0x0000009100907306 */ /* 0x000fe20000201400 */
[----:B---3--:R-:W-:Y:S02]  /*c9a0*/  FMUL.FTZ R34, R35, c[0x0][0x2ec] ;  /* 0x0000bb0023227a20 */ /* 0x008fe40000410000 */
[----:B----4-:R-:W-:-:S05]  /*c9b0*/  FFMA.FTZ R39, R167, R245, R39 ;  /* 0x000000f5a7277223 */ /* 0x010fca0000010027 */
[----:B------:R-:W-:Y:S08]  /*c9c0*/  MUFU.TANH R48, R48 ;  /* 0x0000003000307308 */ /* 0x000ff00000002400 */
[----:B------:R-:W-:Y:S08]  /*c9d0*/  MUFU.TANH R35, R23 ;  /* 0x0000001700237308 */ /* 0x000ff00000002400 */
[----:B------:R1:W-:Y:S08]  /*c9e0*/  MUFU.TANH R139, R133 ;  /* 0x00000085008b7308 */ /* 0x0003f00000002400 */
[----:B------:R-:W-:Y:S08]  /*c9f0*/  MUFU.TANH R115, R109 ;  /* 0x0000006d00737308 */ /* 0x000ff00000002400 */
[----:B------:R2:W-:Y:S01]  /*ca00*/  MUFU.TANH R23, R12 ;  /* 0x0000000c00177308 */ /* 0x0005e20000002400 */
[----:B-1----:R-:W-:Y:S01]  /*ca10*/  FFMA.FTZ R133, R167, R224, R63 ;  /* 0x000000e0a7857223 */ /* 0x002fe2000001003f */
[----:B------:R-:W-:-:S04]  /*ca20*/  LOP3.LUT R63, R190, 0xe9, R187, 0xfe, !PT ;  /* 0x000000e9be3f7812 */ /* 0x000fc800078efebb */
[----:B------:R-:W-:Y:S02]  /*ca30*/  FSEL R133, R133, -INF , !P3 ;  /* 0xff80000085857808 */ /* 0x000fe40005800000 */
[----:B------:R-:W1:Y:S01]  /*ca40*/  MUFU.TANH R50, R50 ;  /* 0x0000003200327308 */ /* 0x000e620000002400 */
[----:B------:R-:W-:-:S07]  /*ca50*/  ISETP.GE.AND P3, PT, R234, R189, PT ;  /* 0x000000bdea00720c */ /* 0x000fce0003f66270 */
[----:B------:R3:W4:Y:S01]  /*ca60*/  MUFU.TANH R109, R11 ;  /* 0x0000000b006d7308 */ /* 0x0007220000002400 */
[----:B--2---:R-:W-:-:S05]  /*ca70*/  FFMA.FTZ R12, R167, R226, R56 ;  /* 0x000000e2a70c7223 */ /* 0x004fca0000010038 */
[----:B------:R-:W-:Y:S02]  /*ca80*/  FSEL R12, R12, -INF , !P2 ;  /* 0xff8000000c0c7808 */ /* 0x000fe40005000000 */
[----:B------:R-:W2:Y:S01]  /*ca90*/  I2F R146, R235 ;  /* 0x000000eb00927306 */ /* 0x000ea20000201400 */
[----:B------:R-:W-:Y:S01]  /*caa0*/  ISETP.GE.AND P2, PT, R234, R184, PT ;  /* 0x000000b8ea00720c */ /* 0x000fe20003f46270 */
[----:B------:R-:W-:Y:S02]  /*cab0*/  IMAD.MOV.U32 R234, RZ, RZ, R127 ;  /* 0x000000ffffea7224 */ /* 0x000fe400078e007f */
[C---:B------:R-:W-:Y:S01]  /*cac0*/  FFMA.FTZ R127, R167.reuse, R232, R59 ;  /* 0x000000e8a77f7223 */ /* 0x040fe2000001003b */
[----:B------:R-:W-:Y:S01]  /*cad0*/  FSEL R126, R126, -INF , !P2 ;  /* 0xff8000007e7e7808 */ /* 0x000fe20005000000 */
[----:B-1----:R-:W-:Y:S01]  /*cae0*/  FFMA.FTZ R119, R167, R144, R50 ;  /* 0x00000090a7777223 */ /* 0x002fe20000010032 */
[----:B------:R-:W-:Y:S01]  /*caf0*/  ISETP.GE.AND P2, PT, R235, R189, PT ;  /* 0x000000bdeb00720c */ /* 0x000fe20003f46270 */
[----:B---3--:R-:W-:Y:S01]  /*cb00*/  FFMA.FTZ R11, R167, R224, R61 ;  /* 0x000000e0a70b7223 */ /* 0x008fe2000001003d */
[----:B------:R-:W-:Y:S01]  /*cb10*/  MUFU.TANH R140, R134 ;  /* 0x00000086008c7308 */ /* 0x000fe20000002400 */
[----:B----4-:R-:W-:Y:S01]  /*cb20*/  IMAD.MOV.U32 R178, RZ, RZ, R109 ;  /* 0x000000ffffb27224 */ /* 0x010fe200078e006d */
[----:B------:R-:W-:-:S02]  /*cb30*/  LOP3.LUT R59, R190, 0xf1, R187, 0xfe, !PT ;  /* 0x000000f1be3b7812 */ /* 0x000fc400078efebb */
[----:B------:R-:W-:Y:S02]  /*cb40*/  FSEL R11, R11, -INF , !P4 ;  /* 0xff8000000b0b7808 */ /* 0x000fe40006000000 */
[----:B------:R-:W-:Y:S01]  /*cb50*/  ISETP.GE.AND P4, PT, R233, R184, PT ;  /* 0x000000b8e900720c */ /* 0x000fe20003f86270 */
[----:B------:R-:W-:Y:S01]  /*cb60*/  IMAD.MOV.U32 R233, RZ, RZ, R132 ;  /* 0x000000ffffe97224 */ /* 0x000fe200078e0084 */
[----:B------:R-:W-:Y:S01]  /*cb70*/  MUFU.TANH R44, R44 ;  /* 0x0000002c002c7308 */ /* 0x000fe20000002400 */
[----:B------:R-:W-:Y:S01]  /*cb80*/  FFMA.FTZ R132, R167, R226, R58 ;  /* 0x000000e2a7847223 */ /* 0x000fe2000001003a */
[----:B------:R-:W-:Y:S01]  /*cb90*/  FSEL R127, R127, -INF , !P4 ;  /* 0xff8000007f7f7808 */ /* 0x000fe20006000000 */
[----:B--2---:R-:W-:Y:S01]  /*cba0*/  FFMA.FTZ R109, R167, R146, R51 ;  /* 0x00000092a76d7223 */ /* 0x004fe20000010033 */
[----:B------:R-:W-:Y:S02]  /*cbb0*/  ISETP.GE.AND P4, PT, R145, R189, PT ;  /* 0x000000bd9100720c */ /* 0x000fe40003f86270 */
[----:B------:R-:W-:-:S02]  /*cbc0*/  FSEL R132, R132, -INF , !P6 ;  /* 0xff80000084847808 */ /* 0x000fc40007000000 */
[----:B------:R1:W2:Y:S01]  /*cbd0*/  MUFU.TANH R101, R14 ;  /* 0x0000000e00657308 */ /* 0x0002a20000002400 */
[----:B------:R-:W-:Y:S02]  /*cbe0*/  ISETP.GE.AND P6, PT, R171, R189, PT ;  /* 0x000000bdab00720c */ /* 0x000fe40003fc6270 */
[----:B------:R-:W-:-:S05]  /*cbf0*/  LOP3.LUT R58, R190, 0xf0, R187, 0xfe, !PT ;  /* 0x000000f0be3a7812 */ /* 0x000fca00078efebb */
[----:B------:R-:W3:Y:S08]  /*cc00*/  MUFU.TANH R46, R46 ;  /* 0x0000002e002e7308 */ /* 0x000ef00000002400 */
[----:B------:R-:W-:Y:S01]  /*cc10*/  MUFU.TANH R134, R18 ;  /* 0x0000001200867308 */ /* 0x000fe20000002400 */
[----:B-1----:R-:W-:Y:S02]  /*cc20*/  FFMA.FTZ R14, R167, R169, R52 ;  /* 0x000000a9a70e7223 */ /* 0x002fe40000010034 */
[----:B--2---:R-:W-:-:S02]  /*cc30*/  IMAD.MOV.U32 R169, RZ, RZ, R101 ;  /* 0x000000ffffa97224 */ /* 0x004fc400078e0065 */
[----:B------:R-:W-:Y:S01]  /*cc40*/  FFMA.FTZ R101, R167, R241, R47 ;  /* 0x000000f1a7657223 */ /* 0x000fe2000001002f */
[----:B------:R-:W-:Y:S02]  /*cc50*/  FSEL R14, R14, -INF , !P3 ;  /* 0xff8000000e0e7808 */ /* 0x000fe40005800000 */
[----:B------:R1:W-:Y:S01]  /*cc60*/  MUFU.TANH R18, R13 ;  /* 0x0000000d00127308 */ /* 0x0003e20000002400 */
[-C--:B------:R-:W-:Y:S01]  /*cc70*/  ISETP.GE.AND P3, PT, R145, R184.reuse, PT ;  /* 0x000000b89100720c */ /* 0x080fe20003f66270 */
[----:B---3--:R-:W-:Y:S01]  /*cc80*/  FFMA.FTZ R46, R167, R237, R46 ;  /* 0x000000eda72e7223 */ /* 0x008fe2000001002e */
[----:B------:R-:W-:Y:S02]  /*cc90*/  LOP3.LUT R145, R190, 0x8, R187, 0xfe, !PT ;  /* 0x00000008be917812 */ /* 0x000fe400078efebb */
[----:B------:R-:W-:Y:S02]  /*cca0*/  FSEL R119, R119, -INF , !P3 ;  /* 0xff80000077777808 */ /* 0x000fe40005800000 */
[----:B------:R-:W-:Y:S01]  /*ccb0*/  ISETP.GE.AND P3, PT, R236, R189, PT ;  /* 0x000000bdec00720c */ /* 0x000fe20003f66270 */
[----:B------:R-:W2:Y:S03]  /*ccc0*/  MUFU.TANH R40, R40 ;  /* 0x0000002800287308 */ /* 0x000ea60000002400 */
[----:B------:R-:W-:Y:S01]  /*ccd0*/  FSEL R47, R45, -INF , !P3 ;  /* 0xff8000002d2f7808 */ /* 0x000fe20005800000 */
[----:B------:R-:W-:Y:S01]  /*cce0*/  IMAD.MOV.U32 R45, RZ, RZ, R233 ;  /* 0x000000ffff2d7224 */ /* 0x000fe200078e00e9 */
[----:B------:R-:W-:-:S02]  /*ccf0*/  ISETP.GE.AND P3, PT, R242, R184, PT ;  /* 0x000000b8f200720c */ /* 0x000fc40003f66270 */
[----:B------:R-:W-:Y:S01]  /*cd00*/  LOP3.LUT R233, R190, 0x28, R187, 0xfe, !PT ;  /* 0x00000028bee97812 */ /* 0x000fe200078efebb */
[C---:B-1----:R-:W-:Y:S01]  /*cd10*/  FFMA.FTZ R13, R167.reuse, R232, R57 ;  /* 0x000000e8a70d7223 */ /* 0x042fe20000010039 */
[----:B------:R-:W1:Y:S01]  /*cd20*/  I2F R137, R242 ;  /* 0x000000f200897306 */ /* 0x000e620000201400 */
[----:B------:R-:W-:Y:S02]  /*cd30*/  IMAD.MOV.U32 R232, RZ, RZ, R16 ;  /* 0x000000ffffe87224 */ /* 0x000fe400078e0010 */
[----:B------:R-:W-:Y:S01]  /*cd40*/  FFMA.FTZ R16, R167, R144, R48 ;  /* 0x00000090a7107223 */ /* 0x000fe20000010030 */
[----:B------:R-:W-:Y:S01]  /*cd50*/  FSEL R13, R13, -INF , !P5 ;  /* 0xff8000000d0d7808 */ /* 0x000fe20006800000 */
[----:B------:R-:W-:Y:S01]  /*cd60*/  IMAD.MOV.U32 R241, RZ, RZ, R232 ;  /* 0x000000fffff17224 */ /* 0x000fe200078e00e8 */
[----:B------:R-:W-:Y:S01]  /*cd70*/  ISETP.GE.AND P5, PT, R171, R184, PT ;  /* 0x000000b8ab00720c */ /* 0x000fe20003fa6270 */
[----:B--2---:R-:W-:Y:S01]  /*cd80*/  FFMA.FTZ R40, R167, R239, R40 ;  /* 0x000000efa7287223 */ /* 0x004fe20000010028 */
[----:B------:R-:W2:Y:S01]  /*cd90*/  MUFU.TANH R43, R43 ;  /* 0x0000002b002b7308 */ /* 0x000ea20000002400 */
[----:B------:R-:W-:-:S02]  /*cda0*/  FSEL R16, R16, -INF , !P4 ;  /* 0xff80000010107808 */ /* 0x000fc40006000000 */
[----:B------:R-:W-:Y:S02]  /*cdb0*/  ISETP.GE.AND P4, PT, R238, R184, PT ;  /* 0x000000b8ee00720c */ /* 0x000fe40003f86270 */
[C-C-:B------:R-:W-:Y:S02]  /*cdc0*/  LOP3.LUT R144, R190.reuse, 0x1, R187.reuse, 0xfe, !PT ;  /* 0x00000001be907812 */ /* 0x140fe400078efebb */
[----:B------:R-:W-:Y:S01]  /*cdd0*/  LOP3.LUT R171, R190, 0x9, R187, 0xfe, !PT ;  /* 0x00000009beab7812 */ /* 0x000fe200078efebb */
[----:B------:R-:W-:Y:S01]  /*cde0*/  MUFU.TANH R102, R31 ;  /* 0x0000001f00667308 */ /* 0x000fe20000002400 */
[CC--:B-1----:R-:W-:Y:S02]  /*cdf0*/  FFMA.FTZ R88, R167.reuse, R137.reuse, R88 ;  /* 0x00000089a7587223 */ /* 0x0c2fe40000010058 */
[----:B------:R-:W-:-:S05]  /*ce00*/  FFMA.FTZ R41, R167, R137, R41 ;  /* 0x00000089a7297223 */ /* 0x000fca0000010029 */
[----:B------:R-:W1:Y:S01]  /*ce10*/  MUFU.TANH R104, R26 ;  /* 0x0000001a00687308 */ /* 0x000e620000002400 */
[----:B--2---:R-:W-:Y:S01]  /*ce20*/  FFMA.FTZ R43, R167, R239, R43 ;  /* 0x000000efa72b7223 */ /* 0x004fe2000001002b */
[----:B------:R-:W-:-:S06]  /*ce30*/  LOP3.LUT R239, R190, 0x48, R187, 0xfe, !PT ;  /* 0x00000048beef7812 */ /* 0x000fcc00078efebb */
[----:B------:R-:W2:Y:S08]  /*ce40*/  MUFU.TANH R36, R36 ;  /* 0x0000002400247308 */ /* 0x000eb00000002400 */
[----:B------:R3:W-:Y:S01]  /*ce50*/  MUFU.TANH R31, R19 ;  /* 0x00000013001f7308 */ /* 0x0007e20000002400 */
[----:B-1----:R-:W-:Y:S01]  /*ce60*/  IMAD.MOV.U32 R175, RZ, RZ, R104 ;  /* 0x000000ffffaf7224 */ /* 0x002fe200078e0068 */
[----:B------:R-:W-:Y:S01]  /*ce70*/  FSEL R104, R46, -INF , !P4 ;  /* 0xff8000002e687808 */ /* 0x000fe20006000000 */
[----:B------:R-:W-:Y:S01]  /*ce80*/  IMAD.MOV.U32 R46, RZ, RZ, R234 ;  /* 0x000000ffff2e7224 */ /* 0x000fe200078e00ea */
[----:B------:R-:W-:Y:S01]  /*ce90*/  ISETP.GE.AND P4, PT, R242, R189, PT ;  /* 0x000000bdf200720c */ /* 0x000fe20003f86270 */
[----:B------:R-:W-:-:S03]  /*cea0*/  IMAD.MOV.U32 R242, RZ, RZ, R84 ;  /* 0x000000fffff27224 */ /* 0x000fc600078e0054 */
[----:B------:R-:W1:Y:S01]  /*ceb0*/  MUFU.TANH R105, R30 ;  /* 0x0000001e00697308 */ /* 0x000e620000002400 */
[----:B--2---:R-:W-:Y:S02]  /*cec0*/  FFMA.FTZ R36, R167, R247, R36 ;  /* 0x000000f7a7247223 */ /* 0x004fe40000010024 */
[----:B---3--:R-:W-:-:S05]  /*ced0*/  IMAD.MOV.U32 R19, RZ, RZ, R120 ;  /* 0x000000ffff137224 */ /* 0x008fca00078e0078 */
[----:B------:R-:W2:Y:S01]  /*cee0*/  MUFU.TANH R38, R38 ;  /* 0x0000002600267308 */ /* 0x000ea20000002400 */
[----:B------:R-:W-:Y:S01]  /*cef0*/  FFMA.FTZ R120, R167, R170, R55 ;  /* 0x000000aaa7787223 */ /* 0x000fe20000010037 */
[----:B------:R-:W-:-:S04]  /*cf00*/  LOP3.LUT R55, R190, R187, RZ, 0xfc, !PT ;  /* 0x000000bbbe377212 */ /* 0x000fc800078efcff */
[----:B------:R-:W-:Y:S01]  /*cf10*/  FSEL R120, R120, -INF , !P5 ;  /* 0xff80000078787808 */ /* 0x000fe20006800000 */
[C---:B-1----:R-:W-:Y:S01]  /*cf20*/  FFMA.FTZ R125, R167.reuse, R125, R105 ;  /* 0x0000007da77d7223 */ /* 0x042fe20000010069 */
[----:B------:R1:W-:Y:S01]  /*cf30*/  MUFU.TANH R30, R15 ;  /* 0x0000000f001e7308 */ /* 0x0003e20000002400 */
[----:B------:R-:W-:Y:S01]  /*cf40*/  ISETP.GE.AND P5, PT, R238, R189, PT ;  /* 0x000000bdee00720c */ /* 0x000fe20003fa6270 */
[----:B------:R-:W-:Y:S02]  /*cf50*/  IMAD.MOV.U32 R238, RZ, RZ, R19 ;  /* 0x000000ffffee7224 */ /* 0x000fe400078e0013 */
[----:B------:R-:W-:Y:S02]  /*cf60*/  FFMA.FTZ R19, R167, R237, R44 ;  /* 0x000000eda7137223 */ /* 0x000fe4000001002c */
[----:B------:R-:W-:Y:S02]  /*cf70*/  IMAD.MOV.U32 R237, RZ, RZ, R173 ;  /* 0x000000ffffed7224 */ /* 0x000fe400078e00ad */
[----:B------:R-:W-:Y:S01]  /*cf80*/  MUFU.TANH R32, R32 ;  /* 0x0000002000207308 */ /* 0x000fe20000002400 */
[----:B------:R-:W-:Y:S01]  /*cf90*/  FSEL R19, R19, -INF , !P5 ;  /* 0xff80000013137808 */ /* 0x000fe20006800000 */
[----:B--2---:R-:W-:Y:S01]  /*cfa0*/  FFMA.FTZ R38, R167, R247, R38 ;  /* 0x000000f7a7267223 */ /* 0x004fe20000010026 */
[----:B------:R-:W-:Y:S01]  /*cfb0*/  ISETP.GE.AND P5, PT, R240, R184, PT ;  /* 0x000000b8f000720c */ /* 0x000fe20003fa6270 */
[----:B------:R-:W-:-:S02]  /*cfc0*/  IMAD.MOV.U32 R44, RZ, RZ, R178 ;  /* 0x000000ffff2c7224 */ /* 0x000fc400078e00b2 */
[----:B-1----:R-:W-:Y:S02]  /*cfd0*/  FFMA.FTZ R15, R167, R170, R53 ;  /* 0x000000aaa70f7223 */ /* 0x002fe40000010035 */
[----:B------:R-:W-:Y:S03]  /*cfe0*/  MUFU.TANH R26, R20 ;  /* 0x00000014001a7308 */ /* 0x000fe60000002400 */
[----:B------:R-:W-:Y:S02]  /*cff0*/  FSEL R15, R15, -INF , !P6 ;  /* 0xff8000000f0f7808 */ /* 0x000fe40007000000 */
[----:B------:R-:W-:Y:S01]  /*d000*/  ISETP.GE.AND P6, PT, R235, R184, PT ;  /* 0x000000b8eb00720c */ /* 0x000fe20003fc6270 */
[----:B------:R-:W-:Y:S02]  /*d010*/  IMAD.MOV.U32 R235, RZ, RZ, R96 ;  /* 0x000000ffffeb7224 */ /* 0x000fe400078e0060 */
[----:B------:R-:W1:Y:S01]  /*d020*/  I2F R191, R191 ;  /* 0x000000bf00bf7306 */ /* 0x000e620000201400 */
[----:B------:R-:W-:-:S02]  /*d030*/  FSEL R96, R43, -INF , !P5 ;  /* 0xff8000002b607808 */ /* 0x000fc40006800000 */
[----:B------:R-:W-:Y:S02]  /*d040*/  FSEL R109, R109, -INF , !P6 ;  /* 0xff8000006d6d7808 */ /* 0x000fe40007000000 */
[-C--:B------:R-:W-:Y:S02]  /*d050*/  ISETP.GE.AND P6, PT, R240, R189.reuse, PT ;  /* 0x000000bdf000720c */ /* 0x080fe40003fc6270 */
[----:B------:R-:W-:Y:S01]  /*d060*/  ISETP.GE.AND P5, PT, R246, R189, PT ;  /* 0x000000bdf600720c */ /* 0x000fe20003fa6270 */
[----:B------:R2:W-:Y:S01]  /*d070*/  MUFU.TANH R20, R17 ;  /* 0x0000001100147308 */ /* 0x0005e20000002400 */
[----:B------:R-:W-:Y:S02]  /*d080*/  FSEL R48, R40, -INF , !P6 ;  /* 0xff80000028307808 */ /* 0x000fe40007000000 */
[----:B------:R-:W-:Y:S02]  /*d090*/  ISETP.GE.AND P6, PT, R249, R184, PT ;  /* 0x000000b8f900720c */ /* 0x000fe40003fc6270 */
[----:B------:R-:W-:-:S02]  /*d0a0*/  LOP3.LUT R240, R190, 0xc9, R187, 0xfe, !PT ;  /* 0x000000c9bef07812 */ /* 0x000fc400078efebb */
[----:B------:R-:W-:Y:S01]  /*d0b0*/  FSEL R224, R37, -INF , !P5 ;  /* 0xff80000025e07808 */ /* 0x000fe20006800000 */
[----:B------:R-:W3:Y:S01]  /*d0c0*/  MUFU.TANH R34, R34 ;  /* 0x0000002200227308 */ /* 0x000ee20000002400 */
[----:B-1----:R-:W-:Y:S01]  /*d0d0*/  FFMA.FTZ R32, R167, R191, R32 ;  /* 0x000000bfa7207223 */ /* 0x002fe20000010020 */
[----:B------:R-:W-:Y:S01]  /*d0e0*/  ISETP.GE.AND P5, PT, R227, R184, PT ;  /* 0x000000b8e300720c */ /* 0x000fe20003fa6270 */
[----:B--2---:R-:W-:-:S05]  /*d0f0*/  FFMA.FTZ R17, R167, R146, R49 ;  /* 0x00000092a7117223 */ /* 0x004fca0000010031 */
[----:B------:R-:W-:Y:S01]  /*d100*/  MUFU.TANH R28, R28 ;  /* 0x0000001c001c7308 */ /* 0x000fe20000002400 */
[----:B------:R-:W-:Y:S01]  /*d110*/  FSEL R49, R41, -INF , !P4 ;  /* 0xff80000029317808 */ /* 0x000fe20006000000 */
[----:B------:R-:W-:Y:S01]  /*d120*/  IMAD.MOV.U32 R146, RZ, RZ, R177 ;  /* 0x000000ffff927224 */ /* 0x000fe200078e00b1 */
[-C--:B------:R-:W-:Y:S01]  /*d130*/  ISETP.GE.AND P4, PT, R246, R184.reuse, PT ;  /* 0x000000b8f600720c */ /* 0x080fe20003f86270 */
[----:B------:R-:W-:Y:S01]  /*d140*/  FFMA.FTZ R41, R167, R3, R102 ;  /* 0x00000003a7297223 */ /* 0x000fe20000010066 */
[----:B------:R-:W-:Y:S02]  /*d150*/  FSEL R17, R17, -INF , !P2 ;  /* 0xff80000011117808 */ /* 0x000fe40005000000 */
[----:B------:R-:W-:Y:S01]  /*d160*/  ISETP.GE.AND P2, PT, R236, R184, PT ;  /* 0x000000b8ec00720c */ /* 0x000fe20003f46270 */
[----:B------:R-:W1:Y:S01]  /*d170*/  I2F R2, R81 ;  /* 0x0000005100027306 */ /* 0x000e620000201400 */
[----:B------:R-:W-:Y:S01]  /*d180*/  IMAD.MOV.U32 R236, RZ, RZ, R93 ;  /* 0x000000ffffec7224 */ /* 0x000fe200078e005d */
[----:B------:R-:W-:Y:S01]  /*d190*/  FSEL R93, R88, -INF , !P3 ;  /* 0xff800000585d7808 */ /* 0x000fe20005800000 */
[----:B---3--:R-:W-:Y:S01]  /*d1a0*/  FFMA.FTZ R34, R167, R191, R34 ;  /* 0x000000bfa7227223 */ /* 0x008fe20000010022 */
[----:B------:R-:W-:-:S02]  /*d1b0*/  FSEL R101, R101, -INF , !P2 ;  /* 0xff80000065657808 */ /* 0x000fc40005000000 */
[-C--:B------:R-:W-:Y:S02]  /*d1c0*/  ISETP.GE.AND P2, PT, R249, R189.reuse, PT ;  /* 0x000000bdf900720c */ /* 0x080fe40003f46270 */
[----:B------:R2:W-:Y:S01]  /*d1d0*/  MUFU.TANH R252, R97 ;  /* 0x0000006100fc7308 */ /* 0x0005e20000002400 */
[----:B------:R-:W-:Y:S02]  /*d1e0*/  FSEL R88, R39, -INF , !P4 ;  /* 0xff80000027587808 */ /* 0x000fe40006000000 */
[----:B------:R-:W-:Y:S02]  /*d1f0*/  FSEL R218, R36, -INF , !P2 ;  /* 0xff80000024da7808 */ /* 0x000fe40005000000 */
[----:B------:R-:W-:Y:S02]  /*d200*/  ISETP.GE.AND P4, PT, R240, R189, PT ;  /* 0x000000bdf000720c */ /* 0x000fe40003f86270 */
[C---:B------:R-:W-:Y:S01]  /*d210*/  LOP3.LUT R177, R190.reuse, 0x11, R187, 0xfe, !PT ;  /* 0x00000011beb17812 */ /* 0x040fe200078efebb */
[----:B------:R-:W-:Y:S01]  /*d220*/  MUFU.TANH R24, R24 ;  /* 0x0000001800187308 */ /* 0x000fe20000002400 */
[CC--:B-1----:R-:W-:Y:S01]  /*d230*/  FFMA.FTZ R137, R167.reuse, R2.reuse, R29 ;  /* 0x00000002a7897223 */ /* 0x0c2fe2000001001d */
[----:B------:R-:W-:Y:S01]  /*d240*/  LOP3.LUT R29, R190, 0x30, R187, 0xfe, !PT ;  /* 0x00000030be1d7812 */ /* 0x000fe200078efebb */
[----:B------:R-:W-:-:S05]  /*d250*/  FFMA.FTZ R40, R167, R2, R175 ;  /* 0x00000002a7287223 */ /* 0x000fca00000100af */
[----:B------:R-:W1:Y:S01]  /*d260*/  I2F R72, R74 ;  /* 0x0000004a00487306 */ /* 0x000e620000201400 */
[----:B--2---:R-:W-:-:S07]  /*d270*/  FMUL.FTZ R97, R99, c[0x0][0x2ec] ;  /* 0x0000bb0063617a20 */ /* 0x004fce0000410000 */
[----:B------:R2:W-:Y:S08]  /*d280*/  MUFU.TANH R99, R92 ;  /* 0x0000005c00637308 */ /* 0x0005f00000002400 */
[----:B------:R-:W3:Y:S01]  /*d290*/  I2F R70, R73 ;  /* 0x0000004900467306 */ /* 0x000ee20000201400 */
[----:B-1----:R-:W-:Y:S01]  /*d2a0*/  FFMA.FTZ R39, R167, R72, R89 ;  /* 0x00000048a7277223 */ /* 0x002fe20000010059 */
[----:B--2---:R-:W-:-:S06]  /*d2b0*/  LOP3.LUT R92, R190, 0xc1, R187, 0xfe, !PT ;  /* 0x000000c1be5c7812 */ /* 0x004fcc00078efebb */
[----:B------:R-:W1:Y:S01]  /*d2c0*/  I2F R69, R75 ;  /* 0x0000004b00457306 */ /* 0x000e620000201400 */
[C---:B------:R-:W-:Y:S02]  /*d2d0*/  ISETP.GE.AND P3, PT, R92.reuse, R189, PT ;  /* 0x000000bd5c00720c */ /* 0x040fe40003f66270 */
[----:B------:R-:W-:Y:S02]  /*d2e0*/  ISETP.GE.AND P2, PT, R92, R184, PT ;  /* 0x000000b85c00720c */ /* 0x000fe40003f46270 */
[----:B------:R-:W-:-:S03]  /*d2f0*/  FSEL R92, R38, -INF , !P6 ;  /* 0xff800000265c7808 */ /* 0x000fc60007000000 */
[----:B------:R-:W2:Y:S01]  /*d300*/  MUFU.TANH R21, R21 ;  /* 0x0000001500157308 */ /* 0x000ea20000002400 */
[----:B------:R-:W-:Y:S01]  /*d310*/  ISETP.GE.AND P6, PT, R227, R189, PT ;  /* 0x000000bde300720c */ /* 0x000fe20003fc6270 */
[C---:B---3--:R-:W-:Y:S01]  /*d320*/  FFMA.FTZ R38, R167.reuse, R70, R242 ;  /* 0x00000046a7267223 */ /* 0x048fe200000100f2 */
[----:B------:R-:W-:Y:S01]  /*d330*/  FSEL R191, R32, -INF , !P3 ;  /* 0xff80000020bf7808 */ /* 0x000fe20005800000 */
[----:B------:R-:W-:Y:S01]  /*d340*/  FFMA.FTZ R32, R167, R3, R28 ;  /* 0x00000003a7207223 */ /* 0x000fe2000001001c */
[----:B------:R-:W-:Y:S01]  /*d350*/  ISETP.GE.AND P3, PT, R240, R184, PT ;  /* 0x000000b8f000720c */ /* 0x000fe20003f66270 */
[----:B------:R-:W-:Y:S01]  /*d360*/  IMAD.MOV.U32 R240, RZ, RZ, R146 ;  /* 0x000000fffff07224 */ /* 0x000fe200078e0092 */
[----:B------:R-:W-:Y:S01]  /*d370*/  FSEL R84, R34, -INF , !P2 ;  /* 0xff80000022547808 */ /* 0x000fe20005000000 */
[----:B------:R-:W3:Y:S01]  /*d380*/  I2F R64, R66 ;  /* 0x0000004200407306 */ /* 0x000ee20000201400 */
[----:B------:R-:W-:Y:S01]  /*d390*/  FSEL R105, R33, -INF , !P6 ;  /* 0xff80000021697808 */ /* 0x000fe20007000000 */
[----:B------:R-:W-:Y:S01]  /*d3a0*/  FFMA.FTZ R146, R167, R72, R24 ;  /* 0x00000048a7927223 */ /* 0x000fe20000010018 */
[CC--:B------:R-:W-:Y:S01]  /*d3b0*/  ISETP.GE.AND P2, PT, R81.reuse, R189.reuse, PT ;  /* 0x000000bd5100720c */ /* 0x0c0fe20003f46270 */
[----:B------:R-:W-:Y:S01]  /*d3c0*/  IMAD.MOV.U32 R242, RZ, RZ, R45 ;  /* 0x000000fffff27224 */ /* 0x000fe200078e002d */
[----:B------:R-:W-:Y:S01]  /*d3d0*/  ISETP.GE.AND P6, PT, R81, R184, PT ;  /* 0x000000b85100720c */ /* 0x000fe20003fc6270 */
[----:B------:R-:W-:Y:S01]  /*d3e0*/  IMAD.MOV.U32 R45, RZ, RZ, R46 ;  /* 0x000000ffff2d7224 */ /* 0x000fe200078e002e */
[----:B------:R-:W-:Y:S01]  /*d3f0*/  FSEL R81, R125, -INF , !P5 ;  /* 0xff8000007d517808 */ /* 0x000fe20006800000 */
[----:B------:R-:W4:Y:S01]  /*d400*/  I2F R65, R67 ;  /* 0x0000004300417306 */ /* 0x000f220000201400 */
[----:B------:R-:W-:Y:S01]  /*d410*/  ISETP.GE.AND P5, PT, R74, R189, PT ;  /* 0x000000bd4a00720c */ /* 0x000fe20003fa6270 */
[C---:B------:R-:W-:Y:S01]  /*d420*/  FFMA.FTZ R175, R167.reuse, R70, R26 ;  /* 0x00000046a7af7223 */ /* 0x040fe2000001001a */
[----:B------:R-:W-:Y:S01]  /*d430*/  FSEL R125, R32, -INF , !P4 ;  /* 0xff800000207d7808 */ /* 0x000fe20006000000 */
[----:B------:R-:W-:Y:S01]  /*d440*/  IMAD.MOV.U32 R46, RZ, RZ, R169 ;  /* 0x000000ffff2e7224 */ /* 0x000fe200078e00a9 */
[-C--:B------:R-:W-:Y:S01]  /*d450*/  ISETP.GE.AND P4, PT, R74, R184.reuse, PT ;  /* 0x000000b84a00720c */ /* 0x080fe20003f86270 */
[-C--:B-1----:R-:W-:Y:S01]  /*d460*/  FFMA.FTZ R35, R167, R69.reuse, R35 ;  /* 0x00000045a7237223 */ /* 0x082fe20000010023 */
[----:B------:R-:W-:Y:S01]  /*d470*/  FSEL R137, R137, -INF , !P2 ;  /* 0xff80000089897808 */ /* 0x000fe20005000000 */
[----:B------:R-:W1:Y:S01]  /*d480*/  I2F R60, R62 ;  /* 0x0000003e003c7306 */ /* 0x000e620000201400 */
[----:B------:R-:W-:Y:S01]  /*d490*/  ISETP.GE.AND P2, PT, R73, R184, PT ;  /* 0x000000b84900720c */ /* 0x000fe20003f46270 */
[----:B--2---:R-:W-:Y:S01]  /*d4a0*/  FFMA.FTZ R169, R167, R69, R21 ;  /* 0x00000045a7a97223 */ /* 0x004fe20000010015 */
[----:B------:R-:W-:Y:S01]  /*d4b0*/  FSEL R41, R41, -INF , !P3 ;  /* 0xff80000029297808 */ /* 0x000fe20005800000 */
[CC--:B---3--:R-:W-:Y:S01]  /*d4c0*/  FFMA.FTZ R2, R167.reuse, R64.reuse, R25 ;  /* 0x00000040a7027223 */ /* 0x0c8fe20000010019 */
[----:B------:R-:W-:Y:S01]  /*d4d0*/  FSEL R146, R146, -INF , !P5 ;  /* 0xff80000092927808 */ /* 0x000fe20006800000 */
[----:B------:R-:W-:Y:S01]  /*d4e0*/  FFMA.FTZ R36, R167, R64, R134 ;  /* 0x00000040a7247223 */ /* 0x000fe20000010086 */
[----:B------:R-:W-:Y:S01]  /*d4f0*/  ISETP.GE.AND P3, PT, R73, R189, PT ;  /* 0x000000bd4900720c */ /* 0x000fe20003f66270 */
[----:B------:R-:W2:Y:S01]  /*d500*/  I2F R61, R63 ;  /* 0x0000003f003d7306 */ /* 0x000ea20000201400 */
[----:B------:R-:W-:Y:S01]  /*d510*/  FSEL R40, R40, -INF , !P6 ;  /* 0xff80000028287808 */ /* 0x000fe20007000000 */
[----:B----4-:R-:W-:Y:S01]  /*d520*/  FFMA.FTZ R102, R167, R65, R20 ;  /* 0x00000041a7667223 */ /* 0x010fe20000010014 */
[----:B------:R-:W-:-:S02]  /*d530*/  ISETP.GE.AND P5, PT, R75, R184, PT ;  /* 0x000000b84b00720c */ /* 0x000fc40003fa6270 */
[----:B------:R-:W-:Y:S02]  /*d540*/  FSEL R39, R39, -INF , !P4 ;  /* 0xff80000027277808 */ /* 0x000fe40006000000 */
[-C--:B------:R-:W-:Y:S01]  /*d550*/  ISETP.GE.AND P6, PT, R75, R189.reuse, PT ;  /* 0x000000bd4b00720c */ /* 0x080fe20003fc6270 */
[----:B------:R-:W3:Y:S01]  /*d560*/  I2F R56, R58 ;  /* 0x0000003a00387306 */ /* 0x000ee20000201400 */
[-C--:B------:R-:W-:Y:S01]  /*d570*/  ISETP.GE.AND P4, PT, R66, R189.reuse, PT ;  /* 0x000000bd4200720c */ /* 0x080fe20003f86270 */
[CC--:B-1----:R-:W-:Y:S01]  /*d580*/  FFMA.FTZ R34, R167.reuse, R60.reuse, R46 ;  /* 0x0000003ca7227223 */ /* 0x0c2fe2000001002e */
[----:B------:R-:W-:Y:S01]  /*d590*/  FSEL R38, R38, -INF , !P2 ;  /* 0xff80000026267808 */ /* 0x000fe20005000000 */
[----:B------:R-:W-:Y:S01]  /*d5a0*/  FFMA.FTZ R89, R167, R60, R23 ;  /* 0x0000003ca7597223 */ /* 0x000fe20000010017 */
[----:B------:R-:W-:Y:S02]  /*d5b0*/  ISETP.GE.AND P2, PT, R67, R189, PT ;  /* 0x000000bd4300720c */ /* 0x000fe40003f46270 */
[----:B------:R-:W-:Y:S01]  /*d5c0*/  FSEL R175, R175, -INF , !P3 ;  /* 0xff800000afaf7808 */ /* 0x000fe20005800000 */
[----:B------:R-:W1:Y:S01]  /*d5d0*/  I2F R57, R59 ;  /* 0x0000003b00397306 */ /* 0x000e620000201400 */
[----:B------:R-:W-:Y:S01]  /*d5e0*/  FSEL R37, R35, -INF , !P5 ;  /* 0xff80000023257808 */ /* 0x000fe20006800000 */
[C---:B------:R-:W-:Y:S01]  /*d5f0*/  FFMA.FTZ R35, R167.reuse, R65, R31 ;  /* 0x00000041a7237223 */ /* 0x040fe2000001001f */
[C-C-:B------:R-:W-:Y:S01]  /*d600*/  LOP3.LUT R227, R190.reuse, 0x21, R187.reuse, 0xfe, !PT ;  /* 0x00000021bee37812 */ /* 0x140fe200078efebb */
[CC--:B--2---:R-:W-:Y:S01]  /*d610*/  FFMA.FTZ R30, R167.reuse, R61.reuse, R30 ;  /* 0x0000003da71e7223 */ /* 0x0c4fe2000001001e */
[----:B------:R-:W-:Y:S01]  /*d620*/  LOP3.LUT R28, R190, 0x29, R187, 0xfe, !PT ;  /* 0x00000029be1c7812 */ /* 0x000fe200078efebb */
[----:B------:R-:W-:Y:S01]  /*d630*/  FFMA.FTZ R18, R167, R61, R18 ;  /* 0x0000003da7127223 */ /* 0x000fe20000010012 */
[----:B------:R-:W-:Y:S01]  /*d640*/  ISETP.GE.AND P3, PT, R66, R184, PT ;  /* 0x000000b84200720c */ /* 0x000fe20003f66270 */
[----:B------:R-:W2:Y:S01]  /*d650*/  I2F R52, R54 ;  /* 0x0000003600347306 */ /* 0x000ea20000201400 */
[----:B------:R-:W-:Y:S01]  /*d660*/  FSEL R169, R169, -INF , !P6 ;  /* 0xff800000a9a97808 */ /* 0x000fe20007000000 */
[CC--:B---3--:R-:W-:Y:S01]  /*d670*/  FFMA.FTZ R45, R167.reuse, R56.reuse, R45 ;  /* 0x00000038a72d7223 */ /* 0x0c8fe2000001002d */
[----:B------:R-:W-:Y:S01]  /*d680*/  FSEL R134, R2, -INF , !P4 ;  /* 0xff80000002867808 */ /* 0x000fe20006000000 */
[----:B------:R-:W-:Y:S01]  /*d690*/  FFMA.FTZ R32, R167, R56, R242 ;  /* 0x00000038a7207223 */ /* 0x000fe200000100f2 */
[-C--:B------:R-:W-:Y:S01]  /*d6a0*/  ISETP.GE.AND P6, PT, R67, R184.reuse, PT ;  /* 0x000000b84300720c */ /* 0x080fe20003fc6270 */
[----:B------:R-:W-:Y:S01]  /*d6b0*/  IMAD.MOV.U32 R242, RZ, RZ, R237 ;  /* 0x000000fffff27224 */ /* 0x000fe200078e00ed */
[-C--:B------:R-:W-:Y:S01]  /*d6c0*/  ISETP.GE.AND P4, PT, R62, R184.reuse, PT ;  /* 0x000000b83e00720c */ /* 0x080fe20003f86270 */
[----:B------:R-:W3:Y:S01]  /*d6d0*/  I2F R50, R144 ;  /* 0x0000009000327306 */ /* 0x000ee20000201400 */
[----:B------:R-:W-:Y:S01]  /*d6e0*/  FSEL R102, R102, -INF , !P2 ;  /* 0xff80000066667808 */ /* 0x000fe20005000000 */
[CC--:B-1----:R-:W-:Y:S01]  /*d6f0*/  FFMA.FTZ R22, R167.reuse, R57.reuse, R22 ;  /* 0x00000039a7167223 */ /* 0x0c2fe20000010016 */
[----:B------:R-:W-:Y:S01]  /*d700*/  LOP3.LUT R24, R190, 0x31, R187, 0xfe, !PT ;  /* 0x00000031be187812 */ /* 0x000fe200078efebb */
[----:B------:R-:W-:Y:S01]  /*d710*/  FFMA.FTZ R3, R167, R57, R44 ;  /* 0x00000039a7037223 */ /* 0x000fe2000001002c */
[-C--:B------:R-:W-:Y:S01]  /*d720*/  ISETP.GE.AND P5, PT, R62, R189.reuse, PT ;  /* 0x000000bd3e00720c */ /* 0x080fe20003fa6270 */
[----:B------:R-:W-:Y:S01]  /*d730*/  IMAD.MOV.U32 R237, RZ, RZ, R235 ;  /* 0x000000ffffed7224 */ /* 0x000fe200078e00eb */
[----:B------:R-:W-:Y:S01]  /*d740*/  ISETP.GE.AND P2, PT, R63, R184, PT ;  /* 0x000000b83f00720c */ /* 0x000fe20003f46270 */
[----:B------:R-:W1:Y:S01]  /*d750*/  I2F R53, R55 ;  /* 0x0000003700357306 */ /* 0x000e620000201400 */
[----:B------:R-:W-:Y:S01]  /*d760*/  FSEL R36, R36, -INF , !P3 ;  /* 0xff80000024247808 */ /* 0x000fe20005800000 */
[CC--:B--2---:R-:W-:Y:S01]  /*d770*/  FFMA.FTZ R27, R167.reuse, R52.reuse, R27 ;  /* 0x00000034a71b7223 */ /* 0x0c4fe2000001001b */
[C---:B------:R-:W-:Y:S01]  /*d780*/  LOP3.LUT R26, R190.reuse, 0x38, R187, 0xfe, !PT ;  /* 0x00000038be1a7812 */ /* 0x040fe200078efebb */
[----:B------:R-:W-:Y:S01]  /*d790*/  FFMA.FTZ R2, R167, R52, R241 ;  /* 0x00000034a7027223 */ /* 0x000fe200000100f1 */
[----:B------:R-:W-:Y:S01]  /*d7a0*/  LOP3.LUT R25, R190, 0x40, R187, 0xfe, !PT ;  /* 0x00000040be197812 */ /* 0x000fe200078efebb */
[----:B------:R-:W-:Y:S01]  /*d7b0*/  IMAD.MOV.U32 R241, RZ, RZ, R240 ;  /* 0x000000fffff17224 */ /* 0x000fe200078e00f0 */
[----:B------:R-:W-:Y:S01]  /*d7c0*/  ISETP.GE.AND P3, PT, R63, R189, PT ;  /* 0x000000bd3f00720c */ /* 0x000fe20003f66270 */
[----:B------:R-:W-:Y:S01]  /*d7d0*/  I2F R170, R171 ;  /* 0x000000ab00aa7306 */ /* 0x000fe20000201400 */
[----:B------:R-:W-:Y:S01]  /*d7e0*/  FSEL R35, R35, -INF , !P6 ;  /* 0xff80000023237808 */ /* 0x000fe20007000000 */
[----:B------:R-:W-:Y:S01]  /*d7f0*/  IMAD.MOV.U32 R240, RZ, RZ, R236 ;  /* 0x000000fffff07224 */ /* 0x000fe200078e00ec */
[----:B------:R-:W-:-:S02]  /*d800*/  FSEL R34, R34, -INF , !P4 ;  /* 0xff80000022227808 */ /* 0x000fc40006000000 */
[-C--:B------:R-:W-:Y:S02]  /*d810*/  ISETP.GE.AND P6, PT, R58, R189.reuse, PT ;  /* 0x000000bd3a00720c */ /* 0x080fe40003fc6270 */
[-C--:B------:R-:W-:Y:S01]  /*d820*/  ISETP.GE.AND P4, PT, R59, R189.reuse, PT ;  /* 0x000000bd3b00720c */ /* 0x080fe20003f86270 */
[----:B------:R-:W-:Y:S01]  /*d830*/  MUFU.TANH R124, R124 ;  /* 0x0000007c007c7308 */ /* 0x000fe20000002400 */
[----:B------:R-:W-:Y:S02]  /*d840*/  LOP3.LUT R21, R190, 0x39, R187, 0xfe, !PT ;  /* 0x00000039be157812 */ /* 0x000fe400078efebb */
[----:B------:R-:W-:Y:S02]  /*d850*/  FSEL R89, R89, -INF , !P5 ;  /* 0xff80000059597808 */ /* 0x000fe40006800000 */
[----:B------:R-:W-:Y:S02]  /*d860*/  FSEL R33, R30, -INF , !P2 ;  /* 0xff8000001e217808 */ /* 0x000fe40005000000 */
[----:B------:R-:W-:Y:S01]  /*d870*/  ISETP.GE.AND P5, PT, R58, R184, PT ;  /* 0x000000b83a00720c */ /* 0x000fe20003fa6270 */
[----:B------:R-:W2:Y:S01]  /*d880*/  I2F R51, R145 ;  /* 0x0000009100337306 */ /* 0x000ea20000201400 */
[----:B------:R-:W-:-:S02]  /*d890*/  ISETP.GE.AND P2, PT, R54, R189, PT ;  /* 0x000000bd3600720c */ /* 0x000fc40003f46270 */
[----:B------:R-:W-:Y:S02]  /*d8a0*/  LOP3.LUT R20, R190, 0x41, R187, 0xfe, !PT ;  /* 0x00000041be147812 */ /* 0x000fe400078efebb */
[----:B------:R-:W-:Y:S01]  /*d8b0*/  FSEL R46, R18, -INF , !P3 ;  /* 0xff800000122e7808 */ /* 0x000fe20005800000 */
[----:B---3--:R-:W-:Y:S01]  /*d8c0*/  FFMA.FTZ R18, R167, R50, R139 ;  /* 0x00000032a7127223 */ /* 0x008fe2000001008b */
[--C-:B------:R-:W-:Y:S01]  /*d8d0*/  LOP3.LUT R23, R190, 0x48, R187.reuse, 0xfe, !PT ;  /* 0x00000048be177812 */ /* 0x100fe200078efebb */
[----:B------:R-:W-:Y:S01]  /*d8e0*/  MUFU.TANH R116, R116 ;  /* 0x0000007400747308 */ /* 0x000fe20000002400 */
[-C--:B------:R-:W-:Y:S02]  /*d8f0*/  ISETP.GE.AND P3, PT, R59, R184.reuse, PT ;  /* 0x000000b83b00720c */ /* 0x080fe40003f66270 */
[----:B------:R-:W-:Y:S02]  /*d900*/  FSEL R45, R45, -INF , !P6 ;  /* 0xff8000002d2d7808 */ /* 0x000fe40007000000 */
[----:B------:R-:W-:Y:S01]  /*d910*/  FSEL R44, R22, -INF , !P4 ;  /* 0xff800000162c7808 */ /* 0x000fe20006000000 */
[C---:B-1----:R-:W-:Y:S01]  /*d920*/  FFMA.FTZ R22, R167.reuse, R53, R136 ;  /* 0x00000035a7167223 */ /* 0x042fe20000010088 */
[----:B------:R-:W-:Y:S01]  /*d930*/  ISETP.GE.AND P6, PT, R54, R184, PT ;  /* 0x000000b83600720c */ /* 0x000fe20003fc6270 */
[----:B------:R-:W1:Y:S01]  /*d940*/  I2F R173, R172 ;  /* 0x000000ac00ad7306 */ /* 0x000e620000201400 */
[----:B------:R-:W-:Y:S01]  /*d950*/  ISETP.GE.AND P4, PT, R144, R189, PT ;  /* 0x000000bd9000720c */ /* 0x000fe20003f86270 */
[----:B--2---:R-:W-:Y:S01]  /*d960*/  FFMA.FTZ R30, R167, R51, R124 ;  /* 0x00000033a71e7223 */ /* 0x004fe2000001007c */
[----:B------:R-:W-:-:S02]  /*d970*/  LOP3.LUT R56, R190, 0x50, R187, 0xfe, !PT ;  /* 0x00000050be387812 */ /* 0x000fc400078efebb */
[----:B------:R-:W-:Y:S02]  /*d980*/  FSEL R32, R32, -INF , !P5 ;  /* 0xff80000020207808 */ /* 0x000fe40006800000 */
[----:B------:R-:W-:Y:S01]  /*d990*/  FSEL R43, R27, -INF , !P2 ;  /* 0xff8000001b2b7808 */ /* 0x000fe20005000000 */
[----:B------:R-:W2:Y:S01]  /*d9a0*/  I2F R180, R179 ;  /* 0x000000b300b47306 */ /* 0x000ea20000201400 */
[----:B------:R-:W-:Y:S01]  /*d9b0*/  ISETP.GE.AND P5, PT, R55, R189, PT ;  /* 0x000000bd3700720c */ /* 0x000fe20003fa6270 */
[----:B------:R-:W-:Y:S01]  /*d9c0*/  FFMA.FTZ R27, R167, R170, R147 ;  /* 0x000000aaa71b7223 */ /* 0x000fe20000010093 */
[C-C-:B------:R-:W-:Y:S02]  /*d9d0*/  LOP3.LUT R63, R190.reuse, 0x51, R187.reuse, 0xfe, !PT ;  /* 0x00000051be3f7812 */ /* 0x140fe400078efebb */
[C-C-:B------:R-:W-:Y:S02]  /*d9e0*/  LOP3.LUT R60, R190.reuse, 0x49, R187.reuse, 0xfe, !PT ;  /* 0x00000049be3c7812 */ /* 0x140fe400078efebb */
[----:B------:R-:W-:Y:S01]  /*d9f0*/  LOP3.LUT R70, R190, 0x58, R187, 0xfe, !PT ;  /* 0x00000058be467812 */ /* 0x000fe200078efebb */
[----:B------:R-:W3:Y:S01]  /*da00*/  I2F R178, R177 ;  /* 0x000000b100b27306 */ /* 0x000ee20000201400 */
[----:B------:R-:W-:Y:S01]  /*da10*/  FSEL R3, R3, -INF , !P3 ;  /* 0xff80000003037808 */ /* 0x000fe20005800000 */
[----:B-1----:R-:W-:Y:S01]  /*da20*/  FFMA.FTZ R51, R167, R173, R229 ;  /* 0x000000ada7337223 */ /* 0x002fe200000100e5 */
[----:B------:R-:W-:-:S02]  /*da30*/  ISETP.GE.AND P2, PT, R171, R189, PT ;  /* 0x000000bdab00720c */ /* 0x000fc40003f46270 */
[-C--:B------:R-:W-:Y:S02]  /*da40*/  ISETP.GE.AND P3, PT, R145, R189.reuse, PT ;  /* 0x000000bd9100720c */ /* 0x080fe40003f66270 */
[----:B------:R-:W-:Y:S01]  /*da50*/  LOP3.LUT R144, R190, 0x59, R187, 0xfe, !PT ;  /* 0x00000059be907812 */ /* 0x000fe200078efebb */
[----:B------:R-:W-:Y:S01]  /*da60*/  MUFU.TANH R112, R112 ;  /* 0x0000007000707308 */ /* 0x000fe20000002400 */
[----:B------:R-:W-:Y:S01]  /*da70*/  FSEL R2, R2, -INF , !P6 ;  /* 0xff80000002027808 */ /* 0x000fe20007000000 */
[----:B--2---:R-:W-:Y:S01]  /*da80*/  FFMA.FTZ R53, R167, R180, R116 ;  /* 0x000000b4a7357223 */ /* 0x004fe20000010074 */
[----:B------:R-:W-:Y:S02]  /*da90*/  FSEL R18, R18, -INF , !P4 ;  /* 0xff80000012127808 */ /* 0x000fe40006000000 */
[-C--:B------:R-:W-:Y:S02]  /*daa0*/  ISETP.GE.AND P6, PT, R172, R189.reuse, PT ;  /* 0x000000bdac00720c */ /* 0x080fe40003fc6270 */
[-C--:B------:R-:W-:Y:S01]  /*dab0*/  ISETP.GE.AND P4, PT, R179, R189.reuse, PT ;  /* 0x000000bdb300720c */ /* 0x080fe20003f86270 */
[----:B------:R-:W1:Y:S01]  /*dac0*/  I2F R226, R225 ;  /* 0x000000e100e27306 */ /* 0x000e620000201400 */
[----:B------:R-:W-:Y:S01]  /*dad0*/  FSEL R22, R22, -INF , !P5 ;  /* 0xff80000016167808 */ /* 0x000fe20006800000 */
[----:B---3--:R-:W-:Y:S01]  /*dae0*/  FFMA.FTZ R50, R167, R178, R230 ;  /* 0x000000b2a7327223 */ /* 0x008fe200000100e6 */
[----:B------:R-:W-:-:S02]  /*daf0*/  ISETP.GE.AND P5, PT, R177, R189, PT ;  /* 0x000000bdb100720c */ /* 0x000fc40003fa6270 */
[----:B------:R-:W-:Y:S02]  /*db00*/  FSEL R27, R27, -INF , !P2 ;  /* 0xff8000001b1b7808 */ /* 0x000fe40005000000 */
[C-C-:B------:R-:W-:Y:S01]  /*db10*/  LOP3.LUT R171, R190.reuse, 0x60, R187.reuse, 0xfe, !PT ;  /* 0x00000060beab7812 */ /* 0x140fe200078efebb */
[----:B------:R-:W2:Y:S01]  /*db20*/  I2F R183, R181 ;  /* 0x000000b500b77306 */ /* 0x000ea20000201400 */
[--C-:B------:R-:W-:Y:S02]  /*db30*/  LOP3.LUT R147, R190, 0x69, R187.reuse, 0xfe, !PT ;  /* 0x00000069be937812 */ /* 0x100fe400078efebb */
[----:B------:R-:W-:Y:S02]  /*db40*/  FSEL R30, R30, -INF , !P3 ;  /* 0xff8000001e1e7808 */ /* 0x000fe40005800000 */
[-C--:B------:R-:W-:Y:S02]  /*db50*/  ISETP.GE.AND P2, PT, R225, R189.reuse, PT ;  /* 0x000000bde100720c */ /* 0x080fe40003f46270 */
[----:B------:R-:W-:Y:S01]  /*db60*/  LOP3.LUT R177, R190, 0x68, R187, 0xfe, !PT ;  /* 0x00000068beb17812 */ /* 0x000fe200078efebb */
[----:B------:R-:W3:Y:S01]  /*db70*/  I2F R232, R227 ;  /* 0x000000e300e87306 */ /* 0x000ee20000201400 */
[----:B-1----:R-:W-:Y:S01]  /*db80*/  FFMA.FTZ R55, R167, R226, R112 ;  /* 0x000000e2a7377223 */ /* 0x002fe20000010070 */
[----:B------:R-:W-:-:S02]  /*db90*/  ISETP.GE.AND P3, PT, R181, R189, PT ;  /* 0x000000bdb500720c */ /* 0x000fc40003f66270 */
[----:B------:R-:W-:Y:S02]  /*dba0*/  LOP3.LUT R179, R190, 0x79, R187, 0xfe, !PT ;  /* 0x00000079beb37812 */ /* 0x000fe400078efebb */
[----:B------:R-:W-:Y:S02]  /*dbb0*/  FSEL R51, R51, -INF , !P6 ;  /* 0xff80000033337808 */ /* 0x000fe40007000000 */
[----:B------:R-:W1:Y:S01]  /*dbc0*/  I2F R74, R28 ;  /* 0x0000001c004a7306 */ /* 0x000e620000201400 */
[----:B--2---:R-:W-:Y:S01]  /*dbd0*/  FFMA.FTZ R52, R167, R183, R123 ;  /* 0x000000b7a7347223 */ /* 0x004fe2000001007b */
[----:B------:R-:W-:Y:S02]  /*dbe0*/  FSEL R53, R53, -INF , !P4 ;  /* 0xff80000035357808 */ /* 0x000fe40006000000 */
[-C--:B------:R-:W-:Y:S02]  /*dbf0*/  ISETP.GE.AND P6, PT, R227, R189.reuse, PT ;  /* 0x000000bde300720c */ /* 0x080fe40003fc6270 */
[----:B------:R-:W-:-:S02]  /*dc00*/  ISETP.GE.AND P4, PT, R28, R189, PT ;  /* 0x000000bd1c00720c */ /* 0x000fc40003f86270 */
[----:B------:R-:W-:Y:S01]  /*dc10*/  MUFU.TANH R108, R108 ;  /* 0x0000006c006c7308 */ /* 0x000fe20000002400 */
[----:B---3--:R-:W-:Y:S01]  /*dc20*/  FFMA.FTZ R54, R167, R232, R231 ;  /* 0x000000e8a7367223 */ /* 0x008fe200000100e7 */
[----:B------:R-:W-:Y:S02]  /*dc30*/  LOP3.LUT R139, R190, 0x61, R187, 0xfe, !PT ;  /* 0x00000061be8b7812 */ /* 0x000fe400078efebb */
[----:B------:R-:W-:Y:S02]  /*dc40*/  FSEL R50, R50, -INF , !P5 ;  /* 0xff80000032327808 */ /* 0x000fe40006800000 */
[----:B------:R-:W-:Y:S02]  /*dc50*/  ISETP.GE.AND P5, PT, R233, R189, PT ;  /* 0x000000bde900720c */ /* 0x000fe40003fa6270 */
[----:B------:R-:W2:Y:S01]  /*dc60*/  I2F R234, R233 ;  /* 0x000000e900ea7306 */ /* 0x000ea20000201400 */
[----:B-1----:R-:W-:Y:S01]  /*dc70*/  FFMA.FTZ R64, R167, R74, R115 ;  /* 0x0000004aa7407223 */ /* 0x002fe20000010073 */
[----:B------:R-:W-:-:S02]  /*dc80*/  FSEL R55, R55, -INF , !P2 ;  /* 0xff80000037377808 */ /* 0x000fc40005000000 */
[--C-:B------:R-:W-:Y:S02]  /*dc90*/  LOP3.LUT R173, R190, 0x38, R187.reuse, 0xfe, !PT ;  /* 0x00000038bead7812 */ /* 0x100fe400078efebb */
[----:B------:R-:W-:Y:S02]  /*dca0*/  FSEL R52, R52, -INF , !P3 ;  /* 0xff80000034347808 */ /* 0x000fe40005800000 */
[----:B------:R-:W1:Y:S01]  /*dcb0*/  I2F R72, R24 ;  /* 0x0000001800487306 */ /* 0x000e620000201400 */
[-C--:B------:R-:W-:Y:S02]  /*dcc0*/  ISETP.GE.AND P2, PT, R24, R189.reuse, PT ;  /* 0x000000bd1800720c */ /* 0x080fe40003f46270 */
[C-C-:B------:R-:W-:Y:S02]  /*dcd0*/  LOP3.LUT R123, R190.reuse, 0x1, R187.reuse, 0xfe, !PT ;  /* 0x00000001be7b7812 */ /* 0x140fe400078efebb */
[----:B------:R-:W-:Y:S02]  /*dce0*/  ISETP.GE.AND P3, PT, R29, R189, PT ;  /* 0x000000bd1d00720c */ /* 0x000fe40003f66270 */
[----:B------:R-:W-:Y:S01]  /*dcf0*/  LOP3.LUT R225, R190, 0x9, R187, 0xfe, !PT ;  /* 0x00000009bee17812 */ /* 0x000fe200078efebb */
[----:B------:R-:W3:Y:S01]  /*dd00*/  I2F R73, R29 ;  /* 0x0000001d00497306 */ /* 0x000ee20000201400 */
[----:B--2---:R-:W-:Y:S01]  /*dd10*/  FFMA.FTZ R65, R167, R234, R108 ;  /* 0x000000eaa7417223 */ /* 0x004fe2000001006c */
[----:B------:R-:W-:-:S02]  /*dd20*/  FSEL R54, R54, -INF , !P6 ;  /* 0xff80000036367808 */ /* 0x000fc40007000000 */
[----:B------:R-:W-:Y:S02]  /*dd30*/  FSEL R64, R64, -INF , !P4 ;  /* 0xff80000040407808 */ /* 0x000fe40006000000 */
[-C--:B------:R-:W-:Y:S02]  /*dd40*/  ISETP.GE.AND P6, PT, R26, R189.reuse, PT ;  /* 0x000000bd1a00720c */ /* 0x080fe40003fc6270 */
[----:B------:R-:W2:Y:S01]  /*dd50*/  I2F R66, R26 ;  /* 0x0000001a00427306 */ /* 0x000ea20000201400 */
[----:B-1----:R-:W-:Y:S01]  /*dd60*/  FFMA.FTZ R72, R167, R72, R244 ;  /* 0x00000048a7487223 */ /* 0x002fe200000100f4 */
[----:B------:R-:W-:Y:S02]  /*dd70*/  ISETP.GE.AND P4, PT, R25, R189, PT ;  /* 0x000000bd1900720c */ /* 0x000fe40003f86270 */
[----:B------:R-:W-:Y:S02]  /*dd80*/  LOP3.LUT R181, R190, R187, RZ, 0xfc, !PT ;  /* 0x000000bbbeb57212 */ /* 0x000fe400078efcff */
[----:B------:R-:W-:-:S02]  /*dd90*/  FSEL R65, R65, -INF , !P5 ;  /* 0xff80000041417808 */ /* 0x000fc40006800000 */
[----:B------:R-:W1:Y:S01]  /*dda0*/  I2F R62, R25 ;  /* 0x00000019003e7306 */ /* 0x000e620000201400 */
[----:B---3--:R-:W-:Y:S01]  /*ddb0*/  FFMA.FTZ R73, R167, R73, R243 ;  /* 0x00000049a7497223 */ /* 0x008fe200000100f3 */
[----:B------:R-:W-:Y:S02]  /*ddc0*/  ISETP.GE.AND P5, PT, R21, R189, PT ;  /* 0x000000bd1500720c */ /* 0x000fe40003fa6270 */
[----:B------:R-:W-:Y:S02]  /*ddd0*/  FSEL R72, R72, -INF , !P2 ;  /* 0xff80000048487808 */ /* 0x000fe40005000000 */
[C-C-:B------:R-:W-:Y:S02]  /*dde0*/  LOP3.LUT R180, R190.reuse, 0x8, R187.reuse, 0xfe, !PT ;  /* 0x00000008beb47812 */ /* 0x140fe400078efebb */
[----:B------:R-:W3:Y:S01]  /*ddf0*/  I2F R67, R21 ;  /* 0x0000001500437306 */ /* 0x000ee20000201400 */
[----:B--2---:R-:W-:Y:S01]  /*de00*/  FFMA.FTZ R66, R167, R66, R100 ;  /* 0x00000042a7427223 */ /* 0x004fe20000010064 */
[----:B------:R-:W-:-:S02]  /*de10*/  LOP3.LUT R26, R190, 0x10, R187, 0xfe, !PT ;  /* 0x00000010be1a7812 */ /* 0x000fc400078efebb */
[----:B------:R-:W-:Y:S02]  /*de20*/  FSEL R73, R73, -INF , !P3 ;  /* 0xff80000049497808 */ /* 0x000fe40005800000 */
[-C--:B------:R-:W-:Y:S02]  /*de30*/  ISETP.GE.AND P2, PT, R23, R189.reuse, PT ;  /* 0x000000bd1700720c */ /* 0x080fe40003f46270 */
[----:B------:R-:W2:Y:S01]  /*de40*/  I2F R31, R20 ;  /* 0x00000014001f7306 */ /* 0x000ea20000201400 */
[----:B-1----:R-:W-:Y:S01]  /*de50*/  FFMA.FTZ R62, R167, R62, R251 ;  /* 0x0000003ea73e7223 */ /* 0x002fe200000100fb */
[----:B------:R-:W-:Y:S02]  /*de60*/  ISETP.GE.AND P3, PT, R20, R189, PT ;  /* 0x000000bd1400720c */ /* 0x000fe40003f66270 */
[----:B------:R-:W-:Y:S02]  /*de70*/  FSEL R66, R66, -INF , !P6 ;  /* 0xff80000042427808 */ /* 0x000fe40007000000 */
[----:B------:R-:W-:-:S02]  /*de80*/  FSEL R62, R62, -INF , !P4 ;  /* 0xff8000003e3e7808 */ /* 0x000fc40006000000 */
[----:B------:R-:W1:Y:S01]  /*de90*/  I2F R58, R23 ;  /* 0x00000017003a7306 */ /* 0x000e620000201400 */
[----:B---3--:R-:W-:Y:S01]  /*dea0*/  FFMA.FTZ R67, R167, R67, R248 ;  /* 0x00000043a7437223 */ /* 0x008fe200000100f8 */
[-C--:B------:R-:W-:Y:S02]  /*deb0*/  ISETP.GE.AND P6, PT, R60, R189.reuse, PT ;  /* 0x000000bd3c00720c */ /* 0x080fe40003fc6270 */
[----:B------:R-:W-:Y:S02]  /*dec0*/  ISETP.GE.AND P4, PT, R63, R189, PT ;  /* 0x000000bd3f00720c */ /* 0x000fe40003f86270 */
[C-C-:B------:R-:W-:Y:S02]  /*ded0*/  LOP3.LUT R74, R190.reuse, 0x11, R187.reuse, 0xfe, !PT ;  /* 0x00000011be4a7812 */ /* 0x140fe400078efebb */
[----:B------:R-:W3:Y:S01]  /*dee0*/  I2F R61, R56 ;  /* 0x00000038003d7306 */ /* 0x000ee20000201400 */
[----:B--2---:R-:W-:Y:S01]  /*def0*/  FFMA.FTZ R31, R167, R31, R252 ;  /* 0x0000001fa71f7223 */ /* 0x004fe200000100fc */
[----:B------:R-:W-:-:S02]  /*df00*/  LOP3.LUT R20, R190, 0x20, R187, 0xfe, !PT ;  /* 0x00000020be147812 */ /* 0x000fc400078efebb */
[C-C-:B------:R-:W-:Y:S02]  /*df10*/  LOP3.LUT R231, R190.reuse, 0x21, R187.reuse, 0xfe, !PT ;  /* 0x00000021bee77812 */ /* 0x140fe400078efebb */
[C---:B------:R-:W-:Y:S02]  /*df20*/  LOP3.LUT R236, R190.reuse, 0x31, R187, 0xfe, !PT ;  /* 0x00000031beec7812 */ /* 0x040fe400078efebb */
[----:B------:R3:W2:Y:S01]  /*df30*/  I2F R69, R63 ;  /* 0x0000003f00457306 */ /* 0x0006a20000201400 */
[----:B-1----:R-:W-:Y:S01]  /*df40*/  FFMA.FTZ R23, R167, R58, R99 ;  /* 0x0000003aa7177223 */ /* 0x002fe20000010063 */
[C-C-:B------:R-:W-:Y:S02]  /*df50*/  LOP3.LUT R232, R190.reuse, 0x28, R187.reuse, 0xfe, !PT ;  /* 0x00000028bee87812 */ /* 0x140fe400078efebb */
[C-C-:B------:R-:W-:Y:S02]  /*df60*/  LOP3.LUT R115, R190.reuse, 0x18, R187.reuse, 0xfe, !PT ;  /* 0x00000018be737812 */ /* 0x140fe400078efebb */
[----:B------:R-:W-:-:S02]  /*df70*/  LOP3.LUT R227, R190, 0x19, R187, 0xfe, !PT ;  /* 0x00000019bee37812 */ /* 0x000fc400078efebb */
[----:B------:R1:W4:Y:S01]  /*df80*/  I2F R59, R60 ;  /* 0x0000003c003b7306 */ /* 0x0003220000201400 */
[C-C-:B------:R-:W-:Y:S02]  /*df90*/  LOP3.LUT R234, R190.reuse, 0x29, R187.reuse, 0xfe, !PT ;  /* 0x00000029beea7812 */ /* 0x140fe400078efebb */
[----:B------:R-:W-:-:S05]  /*dfa0*/  LOP3.LUT R235, R190, 0x30, R187, 0xfe, !PT ;  /* 0x00000030beeb7812 */ /* 0x000fca00078efebb */
[----:B------:R-:W5:Y:S01]  /*dfb0*/  I2F R75, R70 ;  /* 0x00000046004b7306 */ /* 0x000f620000201400 */
[C---:B---3--:R-:W-:Y:S02]  /*dfc0*/  FFMA.FTZ R63, R167.reuse, R61, R242 ;  /* 0x0000003da73f7223 */ /* 0x048fe400000100f2 */
[----:B--2---:R-:W-:Y:S01]  /*dfd0*/  FFMA.FTZ R61, R167, R69, R238 ;  /* 0x00000045a73d7223 */ /* 0x004fe200000100ee */
[----:B------:R-:W-:-:S04]  /*dfe0*/  LOP3.LUT R238, R190, 0x40, R187, 0xfe, !PT ;  /* 0x00000040beee7812 */ /* 0x000fc800078efebb */
[----:B------:R-:W2:Y:S01]  /*dff0*/  I2F R145, R144 ;  /* 0x0000009000917306 */ /* 0x000ea20000201400 */
[----:B-1----:R-:W-:Y:S01]  /*e000*/  FSEL R60, R67, -INF , !P5 ;  /* 0xff800000433c7808 */ /* 0x002fe20006800000 */
[----:B----4-:R-:W-:Y:S01]  /*e010*/  FFMA.FTZ R58, R167, R59, R237 ;  /* 0x0000003ba73a7223 */ /* 0x010fe200000100ed */
[-C--:B------:R-:W-:Y:S02]  /*e020*/  ISETP.GE.AND P5, PT, R56, R189.reuse, PT ;  /* 0x000000bd3800720c */ /* 0x080fe40003fa6270 */
[----:B------:R-:W-:Y:S02]  /*e030*/  FSEL R56, R31, -INF , !P3 ;  /* 0xff8000001f387808 */ /* 0x000fe40005800000 */
[----:B------:R-:W-:Y:S01]  /*e040*/  ISETP.GE.AND P3, PT, R70, R189, PT ;  /* 0x000000bd4600720c */ /* 0x000fe20003f66270 */
[----:B------:R-:W1:Y:S01]  /*e050*/  I2F R136, R171 ;  /* 0x000000ab00887306 */ /* 0x000e620000201400 */
[----:B-----5:R-:W-:Y:S01]  /*e060*/  FFMA.FTZ R69, R167, R75, R241 ;  /* 0x0000004ba7457223 */ /* 0x020fe200000100f1 */
[----:B------:R-:W-:-:S02]  /*e070*/  FSEL R59, R23, -INF , !P2 ;  /* 0xff800000173b7808 */ /* 0x000fc40005000000 */
[----:B------:R-:W-:Y:S02]  /*e080*/  ISETP.GE.AND P2, PT, R144, R189, PT ;  /* 0x000000bd9000720c */ /* 0x000fe40003f46270 */
[----:B------:R-:W-:Y:S02]  /*e090*/  FSEL R58, R58, -INF , !P6 ;  /* 0xff8000003a3a7808 */ /* 0x000fe40007000000 */
[----:B------:R-:W3:Y:S01]  /*e0a0*/  I2F R170, R147 ;  /* 0x0000009300aa7306 */ /* 0x000ee20000201400 */
[----:B--2---:R-:W-:Y:S01]  /*e0b0*/  FFMA.FTZ R67, R167, R145, R85 ;  /* 0x00000091a7437223 */ /* 0x004fe20000010055 */
[----:B------:R-:W-:Y:S02]  /*e0c0*/  LOP3.LUT R237, R190, 0x39, R187, 0xfe, !PT ;  /* 0x00000039beed7812 */ /* 0x000fe400078efebb */
[----:B------:R-:W-:Y:S02]  /*e0d0*/  FSEL R69, R69, -INF , !P3 ;  /* 0xff80000045457808 */ /* 0x000fe40005800000 */
[----:B------:R-:W-:-:S02]  /*e0e0*/  ISETP.GE.AND P6, PT, R171, R189, PT ;  /* 0x000000bdab00720c */ /* 0x000fc40003fc6270 */
[----:B------:R-:W-:Y:S01]  /*e0f0*/  MUFU.TANH R76, R76 ;  /* 0x0000004c004c7308 */ /* 0x000fe20000002400 */
[----:B-1----:R-:W-:Y:S01]  /*e100*/  FFMA.FTZ R108, R167, R136, R80 ;  /* 0x00000088a76c7223 */ /* 0x002fe20000010050 */
[----:B------:R-:W-:Y:S02]  /*e110*/  FSEL R61, R61, -INF , !P4 ;  /* 0xff8000003d3d7808 */ /* 0x000fe40006000000 */
[-C--:B------:R-:W-:Y:S02]  /*e120*/  ISETP.GE.AND P3, PT, R147, R189.reuse, PT ;  /* 0x000000bd9300720c */ /* 0x080fe40003f66270 */
[----:B------:R-:W-:Y:S02]  /*e130*/  FSEL R67, R67, -INF , !P2 ;  /* 0xff80000043437808 */ /* 0x000fe40005000000 */
[----:B------:R-:W-:Y:S01]  /*e140*/  MUFU.TANH R68, R68 ;  /* 0x0000004400447308 */ /* 0x000fe20000002400 */
[----:B---3--:R-:W-:Y:S01]  /*e150*/  FFMA.FTZ R23, R167, R170, R77 ;  /* 0x000000aaa7177223 */ /* 0x008fe2000001004d */
[----:B------:R-:W-:-:S02]  /*e160*/  ISETP.GE.AND P4, PT, R177, R189, PT ;  /* 0x000000bdb100720c */ /* 0x000fc40003f86270 */
[-C--:B------:R-:W-:Y:S02]  /*e170*/  ISETP.GE.AND P2, PT, R179, R189.reuse, PT ;  /* 0x000000bdb300720c */ /* 0x080fe40003f46270 */
[--C-:B------:R-:W-:Y:S02]  /*e180*/  LOP3.LUT R147, R190, 0x49, R187.reuse, 0xfe, !PT ;  /* 0x00000049be937812 */ /* 0x100fe400078efebb */
[----:B------:R-:W1:Y:S01]  /*e190*/  I2F R124, R177 ;  /* 0x000000b1007c7306 */ /* 0x000e620000201400 */
[----:B------:R-:W-:Y:S02]  /*e1a0*/  FSEL R63, R63, -INF , !P5 ;  /* 0xff8000003f3f7808 */ /* 0x000fe40006800000 */
[----:B------:R-:W-:Y:S02]  /*e1b0*/  ISETP.GE.AND P5, PT, R139, R189, PT ;  /* 0x000000bd8b00720c */ /* 0x000fe40003fa6270 */
[----:B------:R-:W-:Y:S02]  /*e1c0*/  FSEL R108, R108, -INF , !P6 ;  /* 0xff8000006c6c7808 */ /* 0x000fe40007000000 */
[----:B------:R-:W-:Y:S01]  /*e1d0*/  ISETP.GE.AND P6, PT, R173, R184, PT ;  /* 0x000000b8ad00720c */ /* 0x000fe20003fc6270 */
[----:B------:R-:W2:Y:S01]  /*e1e0*/  I2F R57, R179 ;  /* 0x000000b300397306 */ /* 0x000ea20000201400 */
[----:B------:R-:W-:-:S02]  /*e1f0*/  LOP3.LUT R170, R190, 0x59, R187, 0xfe, !PT ;  /* 0x00000059beaa7812 */ /* 0x000fc400078efebb */
[----:B------:R-:W-:-:S05]  /*e200*/  LOP3.LUT R241, R190, 0x69, R187, 0xfe, !PT ;  /* 0x00000069bef17812 */ /* 0x000fca00078efebb */
[----:B------:R-:W3:Y:S01]  /*e210*/  I2F R172, R139 ;  /* 0x0000008b00ac7306 */ /* 0x000ee20000201400 */
[C---:B-1----:R-:W-:Y:S01]  /*e220*/  FFMA.FTZ R112, R167.reuse, R124, R76 ;  /* 0x0000007ca7707223 */ /* 0x042fe2000001004c */
[C-C-:B------:R-:W-:Y:S02]  /*e230*/  LOP3.LUT R177, R190.reuse, 0x41, R187.reuse, 0xfe, !PT ;  /* 0x00000041beb17812 */ /* 0x140fe400078efebb */
[--C-:B------:R-:W-:Y:S02]  /*e240*/  LOP3.LUT R124, R190, 0x58, R187.reuse, 0xfe, !PT ;  /* 0x00000058be7c7812 */ /* 0x100fe400078efebb */
[----:B------:R-:W-:Y:S02]  /*e250*/  FSEL R112, R112, -INF , !P4 ;  /* 0xff80000070707808 */ /* 0x000fe40006000000 */
[----:B------:R-:W1:Y:S01]  /*e260*/  I2F R178, R173 ;  /* 0x000000ad00b27306 */ /* 0x000e620000201400 */
[----:B--2---:R-:W-:Y:S01]  /*e270*/  FFMA.FTZ R77, R167, R57, R68 ;  /* 0x00000039a74d7223 */ /* 0x004fe20000010044 */
[----:B------:R-:W-:-:S02]  /*e280*/  LOP3.LUT R179, R190, 0x50, R187, 0xfe, !PT ;  /* 0x00000050beb37812 */ /* 0x000fc400078efebb */
[----:B------:R-:W-:Y:S02]  /*e290*/  FSEL R68, R23, -INF , !P3 ;  /* 0xff80000017447808 */ /* 0x000fe40005800000 */
[----:B------:R-:W-:Y:S02]  /*e2a0*/  ISETP.GE.AND P3, PT, R180, R184, PT ;  /* 0x000000b8b400720c */ /* 0x000fe40003f66270 */
[----:B------:R-:W-:Y:S01]  /*e2b0*/  MUFU.TANH R135, R135 ;  /* 0x0000008700877308 */ /* 0x000fe20000002400 */
[----:B---3--:R-:W-:Y:S01]  /*e2c0*/  FFMA.FTZ R70, R167, R172, R240 ;  /* 0x000000aca7467223 */ /* 0x008fe200000100f0 */
[----:B------:R-:W-:Y:S02]  /*e2d0*/  FSEL R77, R77, -INF , !P2 ;  /* 0xff8000004d4d7808 */ /* 0x000fe40005000000 */
[-C--:B------:R-:W-:Y:S02]  /*e2e0*/  ISETP.GE.AND P4, PT, R123, R184.reuse, PT ;  /* 0x000000b87b00720c */ /* 0x080fe40003f86270 */
[----:B------:R-:W-:-:S02]  /*e2f0*/  ISETP.GE.AND P2, PT, R225, R184, PT ;  /* 0x000000b8e100720c */ /* 0x000fc40003f46270 */
[----:B------:R-:W2:Y:S01]  /*e300*/  I2F R28, R123 ;  /* 0x0000007b001c7306 */ /* 0x000ea20000201400 */
[----:B-1----:R-:W-:Y:S01]  /*e310*/  FFMA.FTZ R136, R167, R178, R250 ;  /* 0x000000b2a7887223 */ /* 0x002fe200000100fa */
[----:B------:R-:W-:Y:S02]  /*e320*/  FSEL R70, R70, -INF , !P5 ;  /* 0xff80000046467808 */ /* 0x000fe40006800000 */
[-C--:B------:R-:W-:Y:S02]  /*e330*/  ISETP.GE.AND P5, PT, R181, R184.reuse, PT ;  /* 0x000000b8b500720c */ /* 0x080fe40003fa6270 */
[----:B------:R-:W-:Y:S02]  /*e340*/  FSEL R136, R136, -INF , !P6 ;  /* 0xff80000088887808 */ /* 0x000fe40007000000 */
[----:B------:R-:W1:Y:S01]  /*e350*/  I2F R24, R225 ;  /* 0x000000e100187306 */ /* 0x000e620000201400 */
[----:B------:R-:W-:Y:S02]  /*e360*/  ISETP.GE.AND P6, PT, R26, R184, PT ;  /* 0x000000b81a00720c */ /* 0x000fe40003fc6270 */
[----:B------:R-:W-:-:S02]  /*e370*/  LOP3.LUT R173, R190, 0x51, R187, 0xfe, !PT ;  /* 0x00000051bead7812 */ /* 0x000fc400078efebb */
[----:B------:R-:W-:-:S03]  /*e380*/  LOP3.LUT R240, R190, 0x68, R187, 0xfe, !PT ;  /* 0x00000068bef07812 */ /* 0x000fc600078efebb */
[----:B------:R-:W3:Y:S01]  /*e390*/  I2F R116, R181 ;  /* 0x000000b500747306 */ /* 0x000ee20000201400 */
[----:B--2---:R-:W-:-:S07]  /*e3a0*/  FFMA.FTZ R28, R167, R28, R135 ;  /* 0x0000001ca71c7223 */ /* 0x004fce0000010087 */
[----:B------:R-:W-:Y:S01]  /*e3b0*/  MUFU.TANH R121, R121 ;  /* 0x0000007900797308 */ /* 0x000fe20000002400 */
[----:B-1----:R-:W-:-:S05]  /*e3c0*/  FFMA.FTZ R23, R167, R24, R228 ;  /* 0x00000018a7177223 */ /* 0x002fca00000100e4 */
[----:B------:R-:W-:Y:S02]  /*e3d0*/  FSEL R23, R23, -INF , !P2 ;  /* 0xff80000017177808 */ /* 0x000fe40005000000 */
[----:B------:R1:W2:Y:S01]  /*e3e0*/  I2F R29, R180 ;  /* 0x000000b4001d7306 */ /* 0x0002a20000201400 */
[----:B---3--:R-:W-:Y:S01]  /*e3f0*/  FFMA.FTZ R140, R167, R116, R140 ;  /* 0x00000074a78c7223 */ /* 0x008fe2000001008c */
[----:B------:R-:W-:Y:S02]  /*e400*/  ISETP.GE.AND P2, PT, R20, R184, PT ;  /* 0x000000b81400720c */ /* 0x000fe40003f46270 */
[----:B------:R-:W-:-:S04]  /*e410*/  LOP3.LUT R181, R190, 0x61, R187, 0xfe, !PT ;  /* 0x00000061beb57812 */ /* 0x000fc800078efebb */
[----:B------:R-:W3:Y:S08]  /*e420*/  I2F R183, R26 ;  /* 0x0000001a00b77306 */ /* 0x000ef00000201400 */
[----:B------:R-:W-:Y:S01]  /*e430*/  MUFU.TANH R113, R113 ;  /* 0x0000007100717308 */ /* 0x000fe20000002400 */
[----:B-1----:R-:W-:Y:S01]  /*e440*/  LOP3.LUT R180, R190, 0x60, R187, 0xfe, !PT ;  /* 0x00000060beb47812 */ /* 0x002fe200078efebb */
[----:B--2---:R-:W-:Y:S01]  /*e450*/  FFMA.FTZ R31, R167, R29, R143 ;  /* 0x0000001da71f7223 */ /* 0x004fe2000001008f */
[----:B------:R-:W-:-:S02]  /*e460*/  FSEL R29, R28, -INF , !P4 ;  /* 0xff8000001c1d7808 */ /* 0x000fc40006000000 */
[-C--:B------:R-:W-:Y:S02]  /*e470*/  ISETP.GE.AND P4, PT, R115, R184.reuse, PT ;  /* 0x000000b87300720c */ /* 0x080fe40003f86270 */
[----:B------:R-:W-:Y:S01]  /*e480*/  FSEL R31, R31, -INF , !P3 ;  /* 0xff8000001f1f7808 */ /* 0x000fe20005800000 */
[----:B------:R-:W1:Y:S01]  /*e490*/  I2F R100, R20 ;  /* 0x0000001400647306 */ /* 0x000e620000201400 */
[----:B---3--:R-:W-:Y:S01]  /*e4a0*/  FFMA.FTZ R121, R167, R183, R121 ;  /* 0x000000b7a7797223 */ /* 0x008fe20000010079 */
[----:B------:R-:W-:Y:S02]  /*e4b0*/  FSEL R26, R140, -INF , !P5 ;  /* 0xff8000008c1a7808 */ /* 0x000fe40006800000 */
[-C--:B------:R-:W-:Y:S02]  /*e4c0*/  ISETP.GE.AND P5, PT, R74, R184.reuse, PT ;  /* 0x000000b84a00720c */ /* 0x080fe40003fa6270 */
[----:B------:R-:W-:Y:S02]  /*e4d0*/  ISETP.GE.AND P3, PT, R227, R184, PT ;  /* 0x000000b8e300720c */ /* 0x000fe40003f66270 */
[----:B------:R-:W-:Y:S08]  /*e4e0*/  MUFU.TANH R122, R122 ;  /* 0x0000007a007a7308 */ /* 0x000ff00000002400 */
[----:B------:R-:W2:Y:S01]  /*e4f0*/  I2F R21, R74 ;  /* 0x0000004a00157306 */ /* 0x000ea20000201400 */
[----:B-1----:R-:W-:-:S05]  /*e500*/  FFMA.FTZ R28, R167, R100, R113 ;  /* 0x00000064a71c7223 */ /* 0x002fca0000010071 */
[----:B------:R-:W-:Y:S02]  /*e510*/  FSEL R28, R28, -INF , !P2 ;  /* 0xff8000001c1c7808 */ /* 0x000fe40005000000 */
[----:B------:R-:W-:Y:S01]  /*e520*/  MUFU.TANH R114, R114 ;  /* 0x0000007200727308 */ /* 0x000fe20000002400 */
[----:B------:R-:W-:-:S07]  /*e530*/  ISETP.GE.AND P2, PT, R236, R184, PT ;  /* 0x000000b8ec00720c */ /* 0x000fce0003f46270 */
[----:B------:R-:W1:Y:S01]  /*e540*/  I2F R229, R231 ;  /* 0x000000e700e57306 */ /* 0x000e620000201400 */
[----:B--2---:R-:W-:Y:S01]  /*e550*/  FFMA.FTZ R20, R167, R21, R122 ;  /* 0x00000015a7147223 */ /* 0x004fe2000001007a */
[----:B------:R-:W-:Y:S02]  /*e560*/  FSEL R21, R121, -INF , !P6 ;  /* 0xff80000079157808 */ /* 0x000fe40007000000 */
[-C--:B------:R-:W-:Y:S02]  /*e570*/  ISETP.GE.AND P6, PT, R231, R184.reuse, PT ;  /* 0x000000b8e700720c */ /* 0x080fe40003fc6270 */
[----:B------:R-:W-:Y:S02]  /*e580*/  FSEL R20, R20, -INF , !P5 ;  /* 0xff80000014147808 */ /* 0x000fe40006800000 */
[----:B------:R-:W-:Y:S01]  /*e590*/  MUFU.TANH R107, R107 ;  /* 0x0000006b006b7308 */ /* 0x000fe20000002400 */
[----:B------:R-:W-:-:S07]  /*e5a0*/  ISETP.GE.AND P5, PT, R232, R184, PT ;  /* 0x000000b8e800720c */ /* 0x000fce0003fa6270 */
[----:B------:R-:W2:Y:S01]  /*e5b0*/  I2F R144, R236 ;  /* 0x000000ec00907306 */ /* 0x000ea20000201400 */
[----:B-1----:R-:W-:-:S05]  /*e5c0*/  FFMA.FTZ R114, R167, R229, R114 ;  /* 0x000000e5a7727223 */ /* 0x002fca0000010072 */
[----:B------:R-:W-:Y:S02]  /*e5d0*/  FSEL R225, R114, -INF , !P6 ;  /* 0xff80000072e17808 */ /* 0x000fe40007000000 */
[----:B------:R-:W-:Y:S01]  /*e5e0*/  MUFU.TANH R110, R110 ;  /* 0x0000006e006e7308 */ /* 0x000fe20000002400 */
[----:B------:R-:W-:-:S07]  /*e5f0*/  ISETP.GE.AND P6, PT, R237, R184, PT ;  /* 0x000000b8ed00720c */ /* 0x000fce0003fc6270 */
[----:B------:R-:W1:Y:S01]  /*e600*/  I2F R230, R232 ;  /* 0x000000e800e67306 */ /* 0x000e620000201400 */
[----:B--2---:R-:W-:-:S05]  /*e610*/  FFMA.FTZ R107, R167, R144, R107 ;  /* 0x00000090a76b7223 */ /* 0x004fca000001006b */
[----:B------:R-:W-:Y:S02]  /*e620*/  FSEL R135, R107, -INF , !P2 ;  /* 0xff8000006b877808 */ /* 0x000fe40005000000 */
[----:B------:R-:W-:Y:S01]  /*e630*/  MUFU.TANH R103, R103 ;  /* 0x0000006700677308 */ /* 0x000fe20000002400 */
[----:B------:R-:W-:-:S07]  /*e640*/  ISETP.GE.AND P2, PT, R147, R184, PT ;  /* 0x000000b89300720c */ /* 0x000fce0003f46270 */
[----:B------:R-:W2:Y:S01]  /*e650*/  I2F R171, R237 ;  /* 0x000000ed00ab7306 */ /* 0x000ea20000201400 */
[----:B-1----:R-:W-:-:S05]  /*e660*/  FFMA.FTZ R110, R167, R230, R110 ;  /* 0x000000e6a76e7223 */ /* 0x002fca000001006e */
[----:B------:R-:W-:Y:S02]  /*e670*/  FSEL R189, R110, -INF , !P5 ;  /* 0xff8000006ebd7808 */ /* 0x000fe40006800000 */
[----:B------:R-:W-:Y:S01]  /*e680*/  I2F R145, R147 ;  /* 0x0000009300917306 */ /* 0x000fe20000201400 */
[----:B------:R-:W-:-:S07]  /*e690*/  ISETP.GE.AND P5, PT, R238, R184, PT ;  /* 0x000000b8ee00720c */ /* 0x000fce0003fa6270 */
[----:B------:R-:W1:Y:S01]  /*e6a0*/  MUFU.TANH R95, R95 ;  /* 0x0000005f005f7308 */ /* 0x000e620000002400 */
[----:B--2---:R-:W-:-:S07]  /*e6b0*/  FFMA.FTZ R103, R167, R171, R103 ;  /* 0x000000aba7677223 */ /* 0x004fce0000010067 */
[----:B------:R-:W-:Y:S08]  /*e6c0*/  MUFU.TANH R117, R117 ;  /* 0x0000007500757308 */ /* 0x000ff00000002400 */
[----:B------:R-:W-:Y:S01]  /*e6d0*/  MUFU.TANH R118, R118 ;  /* 0x0000007600767308 */ /* 0x000fe20000002400 */
[----:B-1----:R-:W-:-:S05]  /*e6e0*/  FFMA.FTZ R95, R167, R145, R95 ;  /* 0x00000091a75f7223 */ /* 0x002fca000001005f */
[----:B------:R-:W-:Y:S02]  /*e6f0*/  FSEL R147, R95, -INF , !P2 ;  /* 0xff8000005f937808 */ /* 0x000fe40005000000 */
[----:B------:R-:W-:Y:S01]  /*e700*/  MUFU.TANH R98, R98 ;  /* 0x0000006200627308 */ /* 0x000fe20000002400 */
[----:B------:R-:W-:-:S07]  /*e710*/  ISETP.GE.AND P2, PT, R180, R184, PT ;  /* 0x000000b8b400720c */ /* 0x000fce0003f46270 */
[----:B------:R-:W1:Y:S08]  /*e720*/  I2F R25, R115 ;  /* 0x0000007300197306 */ /* 0x000e700000201400 */
[----:B------:R-:W2:Y:S08]  /*e730*/  I2F R226, R227 ;  /* 0x000000e300e27306 */ /* 0x000eb00000201400 */
[----:B------:R-:W3:Y:S01]  /*e740*/  I2F R139, R238 ;  /* 0x000000ee008b7306 */ /* 0x000ee20000201400 */
[----:B-1----:R-:W-:-:S05]  /*e750*/  FFMA.FTZ R25, R167, R25, R117 ;  /* 0x00000019a7197223 */ /* 0x002fca0000010075 */
[----:B------:R-:W-:Y:S02]  /*e760*/  FSEL R25, R25, -INF , !P4 ;  /* 0xff80000019197808 */ /* 0x000fe40006000000 */
[----:B------:R-:W1:Y:S01]  /*e770*/  I2F R80, R179 ;  /* 0x000000b300507306 */ /* 0x000e620000201400 */
[----:B--2---:R-:W-:Y:S01]  /*e780*/  FFMA.FTZ R24, R167, R226, R118 ;  /* 0x000000e2a7187223 */ /* 0x004fe20000010076 */
[----:B------:R-:W-:-:S04]  /*e790*/  ISETP.GE.AND P4, PT, R234, R184, PT ;  /* 0x000000b8ea00720c */ /* 0x000fc80003f86270 */
[----:B------:R-:W-:Y:S02]  /*e7a0*/  FSEL R24, R24, -INF , !P3 ;  /* 0xff80000018187808 */ /* 0x000fe40005800000 */
[----:B------:R-:W-:Y:S01]  /*e7b0*/  MUFU.TANH R97, R97 ;  /* 0x0000006100617308 */ /* 0x000fe20000002400 */
[----:B---3--:R-:W-:Y:S01]  /*e7c0*/  FFMA.FTZ R98, R167, R139, R98 ;  /* 0x0000008ba7627223 */ /* 0x008fe20000010062 */
[----:B------:R-:W-:Y:S02]  /*e7d0*/  FSEL R139, R103, -INF , !P6 ;  /* 0xff800000678b7808 */ /* 0x000fe40007000000 */
[----:B------:R-:W-:Y:S02]  /*e7e0*/  ISETP.GE.AND P6, PT, R179, R184, PT ;  /* 0x000000b8b300720c */ /* 0x000fe40003fc6270 */
[----:B------:R-:W-:Y:S02]  /*e7f0*/  FSEL R144, R98, -INF , !P5 ;  /* 0xff80000062907808 */ /* 0x000fe40006800000 */
[----:B------:R-:W2:Y:S01]  /*e800*/  I2F R75, R177 ;  /* 0x000000b1004b7306 */ /* 0x000ea20000201400 */
[----:B-1----:R-:W-:Y:S01]  /*e810*/  FFMA.FTZ R80, R167, R80, R90 ;  /* 0x00000050a7507223 */ /* 0x002fe2000001005a */
[----:B------:R-:W-:-:S02]  /*e820*/  ISETP.GE.AND P3, PT, R235, R184, PT ;  /* 0x000000b8eb00720c */ /* 0x000fc40003f66270 */
[----:B------:R-:W-:-:S04]  /*e830*/  ISETP.GE.AND P5, PT, R173, R184, PT ;  /* 0x000000b8ad00720c */ /* 0x000fc80003fa6270 */
[----:B------:R-:W-:Y:S08]  /*e840*/  I2F R178, R180 ;  /* 0x000000b400b27306 */ /* 0x000ff00000201400 */
[----:B------:R-:W1:Y:S01]  /*e850*/  MUFU.TANH R82, R82 ;  /* 0x0000005200527308 */ /* 0x000e620000002400 */
[----:B--2---:R-:W-:-:S07]  /*e860*/  FFMA.FTZ R97, R167, R75, R97 ;  /* 0x0000004ba7617223 */ /* 0x004fce0000010061 */
[----:B------:R-:W-:Y:S08]  /*e870*/  MUFU.TANH R111, R111 ;  /* 0x0000006f006f7308 */ /* 0x000ff00000002400 */
[----:B------:R-:W-:Y:S01]  /*e880*/  MUFU.TANH R106, R106 ;  /* 0x0000006a006a7308 */ /* 0x000fe20000002400 */
[----:B-1----:R-:W-:-:S07]  /*e890*/  FFMA.FTZ R82, R167, R178, R82 ;  /* 0x000000b2a7527223 */ /* 0x002fce0000010052 */
[----:B------:R-:W1:Y:S08]  /*e8a0*/  I2F R233, R234 ;  /* 0x000000ea00e97306 */ /* 0x000e700000201400 */
[----:B------:R-:W2:Y:S08]  /*e8b0*/  I2F R99, R235 ;  /* 0x000000eb00637306 */ /* 0x000eb00000201400 */
[----:B------:R-:W-:Y:S01]  /*e8c0*/  MUFU.TANH R94, R94 ;  /* 0x0000005e005e7308 */ /* 0x000fe20000002400 */
[----:B-1----:R-:W-:-:S05]  /*e8d0*/  FFMA.FTZ R111, R167, R233, R111 ;  /* 0x000000e9a76f7223 */ /* 0x002fca000001006f */
[----:B------:R-:W-:Y:S02]  /*e8e0*/  FSEL R183, R111, -INF , !P4 ;  /* 0xff8000006fb77808 */ /* 0x000fe40006000000 */
[----:B------:R-:W1:Y:S01]  /*e8f0*/  I2F R85, R239 ;  /* 0x000000ef00557306 */ /* 0x000e620000201400 */
[----:B--2---:R-:W-:Y:S01]  /*e900*/  FFMA.FTZ R99, R167, R99, R106 ;  /* 0x00000063a7637223 */ /* 0x004fe2000001006a */
[----:B------:R-:W-:-:S04]  /*e910*/  ISETP.GE.AND P4, PT, R177, R184, PT ;  /* 0x000000b8b100720c */ /* 0x000fc80003f86270 */
[----:B------:R-:W-:Y:S02]  /*e920*/  FSEL R140, R99, -INF , !P3 ;  /* 0xff800000638c7808 */ /* 0x000fe40005800000 */
[----:B------:R2:W-:Y:S01]  /*e930*/  I2F R172, R173 ;  /* 0x000000ad00ac7306 */ /* 0x0005e20000201400 */
[-C--:B------:R-:W-:Y:S02]  /*e940*/  ISETP.GE.AND P3, PT, R239, R184.reuse, PT ;  /* 0x000000b8ef00720c */ /* 0x080fe40003f66270 */
[----:B------:R-:W-:Y:S02]  /*e950*/  FSEL R143, R97, -INF , !P4 ;  /* 0xff800000618f7808 */ /* 0x000fe40006000000 */
[----:B------:R-:W-:-:S03]  /*e960*/  ISETP.GE.AND P4, PT, R124, R184, PT ;  /* 0x000000b87c00720c */ /* 0x000fc60003f86270 */
[----:B------:R-:W-:Y:S01]  /*e970*/  I2F R76, R124 ;  /* 0x0000007c004c7306 */ /* 0x000fe20000201400 */
[----:B-1----:R-:W-:-:S05]  /*e980*/  FFMA.FTZ R85, R167, R85, R94 ;  /* 0x00000055a7557223 */ /* 0x002fca000001005e */
[----:B------:R-:W-:Y:S02]  /*e990*/  FSEL R145, R85, -INF , !P3 ;  /* 0xff80000055917808 */ /* 0x000fe40005800000 */
[----:B------:R-:W-:Y:S01]  /*e9a0*/  I2F R123, R170 ;  /* 0x000000aa007b7306 */ /* 0x000fe20000201400 */
[----:B--2---:R-:W-:Y:S02]  /*e9b0*/  FSEL R173, R80, -INF , !P6 ;  /* 0xff80000050ad7808 */ /* 0x004fe40007000000 */
[-C--:B------:R-:W-:Y:S02]  /*e9c0*/  ISETP.GE.AND P6, PT, R181, R184.reuse, PT ;  /* 0x000000b8b500720c */ /* 0x080fe40003fc6270 */
[----:B------:R-:W-:Y:S02]  /*e9d0*/  ISETP.GE.AND P3, PT, R170, R184, PT ;  /* 0x000000b8aa00720c */ /* 0x000fe40003f66270 */
[----:B------:R-:W-:Y:S01]  /*e9e0*/  LOP3.LUT R80, R190, 0x79, R187, 0xfe, !PT ;  /* 0x00000079be507812 */ /* 0x000fe200078efebb */
[----:B------:R-:W1:Y:S08]  /*e9f0*/  MUFU.TANH R91, R91 ;  /* 0x0000005b005b7308 */ /* 0x000e700000002400 */
[----:B------:R-:W2:Y:S08]  /*ea00*/  MUFU.TANH R86, R86 ;  /* 0x0000005600567308 */ /* 0x000eb00000002400 */
[----:B------:R-:W3:Y:S01]  /*ea10*/  MUFU.TANH R87, R87 ;  /* 0x0000005700577308 */ /* 0x000ee20000002400 */
[----:B-1----:R-:W-:-:S05]  /*ea20*/  FFMA.FTZ R91, R167, R172, R91 ;  /* 0x000000aca75b7223 */ /* 0x002fca000001005b */
[----:B------:R-:W-:Y:S02]  /*ea30*/  FSEL R170, R91, -INF , !P5 ;  /* 0xff8000005baa7808 */ /* 0x000fe40006800000 */
[----:B------:R1:W-:Y:S01]  /*ea40*/  I2F R116, R181 ;  /* 0x000000b500747306 */ /* 0x0003e20000201400 */
[----:B--2---:R-:W-:Y:S01]  /*ea50*/  FFMA.FTZ R76, R167, R76, R86 ;  /* 0x0000004ca74c7223 */ /* 0x004fe20000010056 */
[----:B------:R-:W-:-:S04]  /*ea60*/  ISETP.GE.AND P5, PT, R240, R184, PT ;  /* 0x000000b8f000720c */ /* 0x000fc80003fa6270 */
[----:B------:R-:W-:Y:S02]  /*ea70*/  FSEL R171, R76, -INF , !P4 ;  /* 0xff8000004cab7808 */ /* 0x000fe40006000000 */
[----:B------:R-:W-:Y:S01]  /*ea80*/  I2F R74, R240 ;  /* 0x000000f0004a7306 */ /* 0x000fe20000201400 */
[----:B---3--:R-:W-:Y:S01]  /*ea90*/  FFMA.FTZ R87, R167, R123, R87 ;  /* 0x0000007ba7577223 */ /* 0x008fe20000010057 */
[----:B------:R-:W-:-:S04]  /*eaa0*/  ISETP.GE.AND P4, PT, R241, R184, PT ;  /* 0x000000b8f100720c */ /* 0x000fc80003f86270 */
[----:B------:R-:W-:Y:S02]  /*eab0*/  FSEL R172, R87, -INF , !P3 ;  /* 0xff80000057ac7808 */ /* 0x000fe40005800000 */
[----:B------:R-:W-:Y:S01]  /*eac0*/  I2F R115, R241 ;  /* 0x000000f100737306 */ /* 0x000fe20000201400 */
[----:B-1----:R-:W-:Y:S01]  /*ead0*/  FSEL R181, R82, -INF , !P2 ;  /* 0xff80000052b57808 */ /* 0x002fe20005000000 */
[----:B------:R-:W-:Y:S01]  /*eae0*/  BAR.SYNC.DEFER_BLOCKING 0x0 ;  /* 0x0000000000007b1d */ /* 0x000fe20000010000 */
[----:B------:R-:W-:Y:S02]  /*eaf0*/  ISETP.GT.AND P2, PT, R188, R209, PT ;  /* 0x000000d1bc00720c */ /* 0x000fe40003f44270 */
[----:B------:R-:W-:-:S03]  /*eb00*/  ISETP.GE.AND P3, PT, R80, R184, PT ;  /* 0x000000b85000720c */ /* 0x000fc60003f66270 */
[----:B------:R-:W1:Y:S08]  /*eb10*/  MUFU.TANH R75, R83 ;  /* 0x00000053004b7308 */ /* 0x000e700000002400 */
[----:B------:R-:W2:Y:S08]  /*eb20*/  MUFU.TANH R78, R78 ;  /* 0x0000004e004e7308 */ /* 0x000eb00000002400 */
[----:B------:R-:W3:Y:S01]  /*eb30*/  MUFU.TANH R79, R79 ;  /* 0x0000004f004f7308 */ /* 0x000ee20000002400 */
[----:B-1----:R-:W-:-:S05]  /*eb40*/  FFMA.FTZ R75, R167, R116, R75 ;  /* 0x00000074a74b7223 */ /* 0x002fca000001004b */
[----:B------:R-:W-:Y:S02]  /*eb50*/  FSEL R178, R75, -INF , !P6 ;  /* 0xff8000004bb27808 */ /* 0x000fe40007000000 */
[----:B------:R-:W1:Y:S01]  /*eb60*/  MUFU.TANH R71, R71 ;  /* 0x0000004700477308 */ /* 0x000e620000002400 */
[----:B--2---:R-:W-:-:S05]  /*eb70*/  FFMA.FTZ R74, R167, R74, R78 ;  /* 0x0000004aa74a7223 */ /* 0x004fca000001004e */
[----:B------:R-:W-:Y:S01]  /*eb80*/  FSEL R179, R74, -INF , !P5 ;  /* 0xff8000004ab37808 */ /* 0x000fe20006800000 */
[----:B---3--:R-:W-:-:S05]  /*eb90*/  FFMA.FTZ R79, R167, R115, R79 ;  /* 0x00000073a74f7223 */ /* 0x008fca000001004f */
[----:B------:R-:W-:Y:S01]  /*eba0*/  FSEL R180, R79, -INF , !P4 ;  /* 0xff8000004fb47808 */ /* 0x000fe20006000000 */
[----:B-1----:R-:W-:-:S05]  /*ebb0*/  FFMA.FTZ R71, R167, R57, R71 ;  /* 0x00000039a7477223 */ /* 0x002fca0000010047 */
[----:B------:R-:W-:Y:S01]  /*ebc0*/  FSEL R177, R71, -INF , !P3 ;  /* 0xff80000047b17808 */ /* 0x000fe20005800000 */
[----:B------:R-:W-:Y:S05]  /*ebd0*/  @!P2 BRA `(.L_x_2381) ;  /* 0x00000af00000a947 */ /* 0x000fea0003800000 */
[----:B------:R-:W-:Y:S01]  /*ebe0*/  ULDC.64 UR6, c[0x0][0x118] ;  /* 0x0000460000067ab9 */ /* 0x000fe20000000a00 */
[----:B------:R-:W-:Y:S05]  /*ebf0*/  @!P1 BRA `(.L_x_2382) ;  /* 0x000003b000009947 */ /* 0x000fea0003800000 */
[----:B------:R-:W-:Y:S02]  /*ec00*/  IABS R57, c[0x0][0x2d0] ;  /* 0x0000b40000397a13 */ /* 0x000fe40000000000 */
[----:B------:R-:W-:Y:S02]  /*ec10*/  IABS R76, R190 ;  /* 0x000000be004c7213 */ /* 0x000fe40000000000 */
[----:B------:R-:W1:Y:S01]  /*ec20*/  I2F.RP R74, R57 ;  /* 0x00000039004a7306 */ /* 0x000e620000209400 */
[C---:B------:R-:W-:Y:S02]  /*ec30*/  IADD3 R78, R190.reuse, -0x100, RZ ;  /* 0xffffff00be4e7810 */ /* 0x040fe40007ffe0ff */
[----:B------:R-:W-:-:S05]  /*ec40*/  LOP3.LUT R190, R190, c[0x0][0x2d0], RZ, 0x3c, !PT ;  /* 0x0000b400bebe7a12 */ /* 0x000fca00078e3cff */
        /* <DEDUP_REMOVED lines=28> */
[----:B------:R-:W-:Y:S02]  /*ee10*/  MOV R57, R79 ;  /* 0x0000004f00397202 */ /* 0x000fe40000000f00 */
[----:B------:R-:W-:-:S03]  /*ee20*/  @P6 IADD3 R71, R71, 0x1, RZ ;  /* 0x0000000147476810 */ /* 0x000fc60007ffe0ff */
[----:B------:R-:W-:-:S05]  /*ee30*/  @!P5 IMAD.MOV R57, RZ, RZ, -R57 ;  /* 0x000000ffff39d224 */ /* 0x000fca00078e0a39 */
[----:B------:R-:W-:Y:S01]  /*ee40*/  SEL R57, R74, R57, !P4 ;  /* 0x000000394a397207 */ /* 0x000fe20006000000 */
[----:B------:R-:W-:-:S04]  /*ee50*/  @!P3 IMAD.MOV R71, RZ, RZ, -R71 ;  /* 0x000000ffff47b224 */ /* 0x000fc800078e0a47 */
[----:B------:R-:W-:Y:S01]  /*ee60*/  IMAD.WIDE R82, R57, 0x4, R214 ;  /* 0x0000000439527825 */ /* 0x000fe200078e02d6 */
[----:B------:R-:W-:-:S04]  /*ee70*/  SEL R74, R74, R71, !P4 ;  /* 0x000000474a4a7207 */ /* 0x000fc80006000000 */
[----:B------:R-:W2:Y:S01]  /*ee80*/  LDG.E R71, [R82.64] ;  /* 0x0000000652477981 */ /* 0x000ea2000c1e1900 */
        /* <DEDUP_REMOVED lines=18> */
.L_x_2382:
[----:B------:R-:W-:-:S05]  /*efb0*/  IMAD.MOV.U32 R76, RZ, RZ, c[0x0][0x198] ;  /* 0x00006600ff4c7624 */ /* 0x000fca00078e00ff */
[----:B------:R-:W-:-:S04]  /*efc0*/  LEA R76, -R76, RZ, 0x8 ;  /* 0x000000ff4c4c7211 */ /* 0x000fc800078e41ff */
[----:B------:R-:W-:Y:S02]  /*efd0*/  SHF.R.S32.HI R75, RZ, 0x1f, R76 ;  /* 0x0000001fff4b7819 */ /* 0x000fe4000001144c */
.L_x_2383:
[----:B------:R-:W-:Y:S01]  /*efe0*/  @!P0 IMAD.MOV.U32 R98, RZ, RZ, c[0x0][0x198] ;  /* 0x00006600ff628624 */ /* 0x000fe200078e00ff */
[C---:B------:R-:W-:Y:S01]  /*eff0*/  @!P0 LEA R106, P6, R76.reuse, R220, 0x1 ;  /* 0x000000dc4c6a8211 */ /* 0x040fe200078c08ff */
[----:B------:R-:W-:Y:S01]  /*f000*/  @!P0 IMAD.MOV.U32 R94, RZ, RZ, c[0x0][0x198] ;  /* 0x00006600ff5e8624 */ /* 0x000fe200078e00ff */
[----:B------:R1:W-:Y:S01]  /*f010*/  @P0 STS [R210+0x1004], RZ ;  /* 0x001004ffd2000388 */ /* 0x0003e20000000800 */
[----:B------:R-:W-:Y:S01]  /*f020*/  @!P0 IMAD.MOV.U32 R78, RZ, RZ, R130 ;  /* 0x000000ffff4e8224 */ /* 0x000fe200078e0082 */
[----:B------:R-:W-:Y:S01]  /*f030*/  @!P0 LEA.HI.X R107, R76, R219, R75, 0x1, P6 ;  /* 0x000000db4c6b8211 */ /* 0x000fe200030f0c4b */
[----:B------:R-:W-:Y:S01]  /*f040*/  @!P0 IMAD.MOV.U32 R79, RZ, RZ, R128 ;  /* 0x000000ffff4f8224 */ /* 0x000fe200078e0080 */
[----:B------:R1:W-:Y:S01]  /*f050*/  @P0 STS.64 [R210+0x1008], RZ ;  /* 0x001008ffd2000388 */ /* 0x0003e20000000a00 */
[----:B------:R-:W-:Y:S01]  /*f060*/  @!P0 IMAD.MOV.U32 R57, RZ, RZ, c[0x0][0x198] ;  /* 0x00006600ff398624 */ /* 0x000fe200078e00ff */
[----:B------:R-:W-:Y:S01]  /*f070*/  BSSY B0, `(.L_x_2384) ;  /* 0x0000062000007945 */ /* 0x000fe20003800000 */
[----:B------:R-:W-:Y:S01]  /*f080*/  @!P0 IMAD.MOV.U32 R90, RZ, RZ, c[0x0][0x198] ;  /* 0x00006600ff5a8624 */ /* 0x000fe200078e00ff */
[----:B------:R1:W-:Y:S01]  /*f090*/  @P0 STS [R210+0x1000], RZ ;  /* 0x001000ffd2000388 */ /* 0x0003e20000000800 */
[----:B------:R-:W-:-:S02]  /*f0a0*/  @!P0 IMAD.MOV.U32 R82, RZ, RZ, R130 ;  /* 0x000000ffff528224 */ /* 0x000fc400078e0082 */
[----:B------:R-:W-:Y:S01]  /*f0b0*/  @!P0 IMAD.MOV.U32 R83, RZ, RZ, R128 ;  /* 0x000000ffff538224 */ /* 0x000fe200078e0080 */
[----:B------:R-:W-:Y:S01]  /*f0c0*/  @!PT LDS RZ, [RZ] ;  /* 0x00000000fffff984 */ /* 0x000fe20000000800 */
[----:B------:R-:W-:Y:S01]  /*f0d0*/  @!PT LDS RZ, [RZ] ;  /* 0x00000000fffff984 */ /* 0x000fe20000000800 */
[----:B------:R-:W-:Y:S01]  /*f0e0*/  @!PT LDS RZ, [RZ] ;  /* 0x00000000fffff984 */ /* 0x000fe20000000800 */
[----:B------:R1:W-:Y:S01]  /*f0f0*/  @!P0 LDGSTS.E.BYPASS.LTC128B.128 [R210+0x1000], [R106.64] ;  /* 0x010000006ad28fae */ /* 0x0003e2000b901d46 */
[----:B------:R-:W-:Y:S02]  /*f100*/  @!P0 IMAD.MOV.U32 R71, RZ, RZ, c[0x0][0x198] ;  /* 0x00006600ff478624 */ /* 0x000fe400078e00ff */
[--C-:B------:R-:W-:Y:S01]  /*f110*/  @!P0 IMAD.WIDE.U32 R98, R98, 0x60, R78.reuse ;  /* 0x0000006062628825 */ /* 0x100fe200078e004e */
[----:B------:R1:W-:Y:S03]  /*f120*/  @P0 STS.128 [R210+0x1800], RZ ;  /* 0x001800ffd2000388 */ /* 0x0003e60000000c00 */
[----:B------:R-:W-:Y:S01]  /*f130*/  @!P0 IMAD.WIDE.U32 R94, R94, 0xa0, R78 ;  /* 0x000000a05e5e8825 */ /* 0x000fe200078e004e */
[----:B------:R-:W-:-:S03]  /*f140*/  @!P0 LEA R79, P3, R57, R130, 0x5 ;  /* 0x00000082394f8211 */ /* 0x000fc600078628ff */
[----:B------:R-:W-:Y:S01]  /*f150*/  @!P0 IMAD.MOV.U32 R78, RZ, RZ, c[0x0][0x19c] ;  /* 0x00006700ff4e8624 */ /* 0x000fe200078e00ff */
[----:B------:R-:W-:Y:S01]  /*f160*/  @!P0 IADD3 R79, P5, R76, R79, RZ ;  /* 0x0000004f4c4f8210 */ /* 0x000fe20007fbe0ff */
[----:B------:R-:W-:Y:S01]  /*f170*/  @!P0 IMAD.WIDE.U32 R90, R90, 0xc0, R82 ;  /* 0x000000c05a5a8825 */ /* 0x000fe200078e0052 */
[----:B------:R-:W-:Y:S02]  /*f180*/  @!P0 LEA R82, P4, R71, R130, 0x6 ;  /* 0x0000008247528211 */ /* 0x000fe400078830ff */
[C---:B------:R-:W-:Y:S01]  /*f190*/  @!P0 LEA.HI.X R78, R57.reuse, R128, R78, 0x5, P3 ;  /* 0x00000080394e8211 */ /* 0x040fe200018f2c4e */
[----:B------:R-:W-:Y:S01]  /*f1a0*/  @!P0 IMAD.MOV.U32 R80, RZ, RZ, c[0x0][0x19c] ;  /* 0x00006700ff508624 */ /* 0x000fe200078e00ff */
[----:B------:R-:W-:Y:S01]  /*f1b0*/  @!P0 LEA R86, P3, R57, R130, 0x7 ;  /* 0x0000008239568211 */ /* 0x000fe200078638ff */
[----:B------:R-:W-:Y:S02]  /*f1c0*/  @!P0 IMAD.MOV.U32 R85, RZ, RZ, c[0x0][0x19c] ;  /* 0x00006700ff558624 */ /* 0x000fe400078e00ff */
[----:B------:R-:W-:Y:S01]  /*f1d0*/  @!P0 IMAD.MOV.U32 R74, RZ, RZ, c[0x0][0x19c] ;  /* 0x00006700ff4a8624 */ /* 0x000fe200078e00ff */
[-C--:B------:R-:W-:Y:S01]  /*f1e0*/  @!P0 LEA.HI.X R80, R71, R128.reuse, R80, 0x6, P4 ;  /* 0x0000008047508211 */ /* 0x080fe200020f3450 */
[----:B------:R-:W-:Y:S01]  /*f1f0*/  @!P0 IMAD.MOV.U32 R71, RZ, RZ, c[0x0][0x19c] ;  /* 0x00006700ff478624 */ /* 0x000fe200078e00ff */
[----:B------:R-:W-:Y:S01]  /*f200*/  @!P0 LEA.HI.X R85, R57, R128, R85, 0x7, P3 ;  /* 0x0000008039558211 */ /* 0x000fe200018f3c55 */
[----:B------:R-:W-:Y:S01]  /*f210*/  @!P0 IMAD R74, R74, 0x60, RZ ;  /* 0x000000604a4a8824 */ /* 0x000fe200078e02ff */
[C---:B------:R-:W-:Y:S01]  /*f220*/  @!P0 IADD3 R87, P3, R76.reuse, R94, RZ ;  /* 0x0000005e4c578210 */ /* 0x040fe20007f7e0ff */
[----:B------:R-:W-:Y:S01]  /*f230*/  @!P0 IMAD R71, R71, 0xa0, RZ ;  /* 0x000000a047478824 */ /* 0x000fe200078e02ff */
[----:B------:R-:W-:Y:S01]  /*f240*/  @!P0 IADD3 R83, P4, R76, R98, RZ ;  /* 0x000000624c538210 */ /* 0x000fe20007f9e0ff */
[----:B------:R-:W-:Y:S01]  /*f250*/  @!P0 IMAD.X R78, R75, 0x1, R78, P5 ;  /* 0x000000014b4e8824 */ /* 0x000fe200028e064e */
[----:B------:R-:W-:Y:S01]  /*f260*/  @!P0 LEA R94, P5, R79, c[0x0][0x168], 0x1 ;  /* 0x00005a004f5e8a11 */ /* 0x000fe200078a08ff */
[----:B------:R-:W-:Y:S01]  /*f270*/  @!P0 IMAD.MOV.U32 R57, RZ, RZ, c[0x0][0x19c] ;  /* 0x00006700ff398624 */ /* 0x000fe200078e00ff */
[----:B------:R-:W-:-:S02]  /*f280*/  @!P0 IADD3.X R71, R75, R71, R95, P3, !PT ;  /* 0x000000474b478210 */ /* 0x000fc40001ffe45f */
[----:B------:R-:W-:Y:S01]  /*f290*/  @!P0 IADD3.X R74, R75, R74, R99, P4, !PT ;  /* 0x0000004a4b4a8210 */ /* 0x000fe200027fe463 */
[----:B------:R-:W-:Y:S01]  /*f2a0*/  @!P0 IMAD R57, R57, 0xc0, RZ ;  /* 0x000000c039398824 */ /* 0x000fe200078e02ff */
        /* <DEDUP_REMOVED lines=62> */
.L_x_2385:
[----:B------:R-:W-:Y:S05]  /*f690*/  BSYNC B0 ;  /* 0x0000000000007941 */ /* 0x000fea0003800000 */
.L_x_2384:
[----:B------:R-:W0:Y:S01]  /*f6a0*/  LDGDEPBAR ;  /* 0x00000000000079af */ /* 0x000e220000000000 */
[----:B------:R-:W-:-:S04]  /*f6b0*/  LEA R220, P0, R76, R220, 0x1 ;  /* 0x000000dc4cdc7211 */ /* 0x000fc800078008ff */
[----:B------:R-:W-:Y:S02]  /*f6c0*/  LEA.HI.X R219, R76, R219, R75, 0x1, P0 ;  /* 0x000000db4cdb7211 */ /* 0x000fe400000f0c4b */
.L_x_2381:
        /* <DEDUP_REMOVED lines=66> */
[----:B--2---:R-:W2:Y:S02]  /*faf0*/  SHFL.BFLY PT, R78, R57, 0x1, 0x1f ;  /* 0x0c201f00394e7f89 */ /* 0x004ea400000e0000 */
[----:B--2---:R-:W-:-:S04]  /*fb00*/  FMNMX.FTZ R78, R57, R78, !PT ;  /* 0x0000004e394e7209 */ /* 0x004fc80007810000 */
        /* <DEDUP_REMOVED lines=46> */
[----:B------:R-:W-:Y:S01]  /*fdf0*/  FMUL.FTZ R8, R8, c[0x0][0x23c] ;  /* 0x00008f0008087a20 */ /* 0x000fe20000410000 */
        /* <DEDUP_REMOVED lines=34> */
[----:B------:R-:W1:Y:S01]  /*10020*/  MUFU.EX2 R103, R103 ;  /* 0x0000006700677308 */ /* 0x000e620000000800 */
[----:B------:R-:W-:Y:S01]  /*10030*/  FFMA.FTZ R53, R19, c[0x0][0x23c], -R76 ;  /* 0x00008f0013357a23 */ /* 0x000fe2000001084c */
[----:B------:R-:W-:Y:S01]  /*10040*/  FMNMX.FTZ R18, R171, R18, !PT ;  /* 0x00000012ab127209 */ /* 0x000fe20007810000 */
[----:B------:R-:W-:-:S02]  /*10050*/  FMUL.FTZ R16, R204, R123 ;  /* 0x0000007bcc107220 */ /* 0x000fc40000410000 */
[-C--:B------:R-:W-:Y:S01]  /*10060*/  FMUL.FTZ R17, R205, R123.reuse ;  /* 0x0000007bcd117220 */ /* 0x080fe20000410000 */
[----:B------:R-:W-:Y:S01]  /*10070*/  FMNMX.FTZ R18, R172, R18, !PT ;  /* 0x00000012ac127209 */ /* 0x000fe20007810000 */
[----:B------:R-:W-:Y:S01]  /*10080*/  FMUL.FTZ R200, R200, R123 ;  /* 0x0000007bc8c87220 */ /* 0x000fe20000410000 */
[----:B--2---:R-:W-:Y:S01]  /*10090*/  F2FP.BF16.PACK_AB R14, R113, R115 ;  /* 0x00000073710e723e */ /* 0x004fe200000010ff */
[-C--:B------:R-:W-:Y:S01]  /*100a0*/  FMUL.FTZ R201, R201, R123.reuse ;  /* 0x0000007bc9c97220 */ /* 0x080fe20000410000 */
[----:B------:R-:W-:Y:S01]  /*100b0*/  FMNMX.FTZ R18, R181, R18, !PT ;  /* 0x00000012b5127209 */ /* 0x000fe20007810000 */
[--C-:B------:R-:W-:Y:S01]  /*100c0*/  FFMA.FTZ R107, R51, c[0x0][0x23c], -R76.reuse ;  /* 0x00008f00336b7a23 */ /* 0x100fe2000001084c */
[----:B------:R-:W-:Y:S01]  /*100d0*/  MUFU.EX2 R99, R99 ;  /* 0x0000006300637308 */ /* 0x000fe20000000800 */
[----:B------:R-:W-:Y:S01]  /*100e0*/  FFMA.FTZ R106, R50, c[0x0][0x23c], -R76 ;  /* 0x00008f00326a7a23 */ /* 0x000fe2000001084c */
[----:B------:R-:W-:Y:S01]  /*100f0*/  FMNMX.FTZ R18, R178, R18, !PT ;  /* 0x00000012b2127209 */ /* 0x000fe20007810000 */
[----:B------:R-:W-:Y:S01]  /*10100*/  FMUL.FTZ R196, R196, R123 ;  /* 0x0000007bc4c47220 */ /* 0x000fe20000410000 */
[----:B-1----:R-:W-:Y:S01]  /*10110*/  F2FP.BF16.PACK_AB R30, R100, R103 ;  /* 0x00000067641e723e */ /* 0x002fe200000010ff */
[-C--:B------:R-:W-:Y:S01]  /*10120*/  FMUL.FTZ R197, R197, R123.reuse ;  /* 0x0000007bc5c57220 */ /* 0x080fe20000410000 */
[----:B------:R-:W-:Y:S01]  /*10130*/  FMNMX.FTZ R18, R179, R18, !PT ;  /* 0x00000012b3127209 */ /* 0x000fe20007810000 */
[-C--:B------:R-:W-:Y:S01]  /*10140*/  FMUL.FTZ R192, R192, R123.reuse ;  /* 0x0000007bc0c07220 */ /* 0x080fe20000410000 */
[----:B------:R-:W1:Y:S01]  /*10150*/  MUFU.EX2 R107, R107 ;  /* 0x0000006b006b7308 */ /* 0x000e620000000800 */
[-C--:B------:R-:W-:Y:S01]  /*10160*/  FMUL.FTZ R193, R193, R123.reuse ;  /* 0x0000007bc1c17220 */ /* 0x080fe20000410000 */
[----:B------:R-:W-:Y:S01]  /*10170*/  FMNMX.FTZ R18, R180, R18, !PT ;  /* 0x00000012b4127209 */ /* 0x000fe20007810000 */
[----:B------:R-:W-:-:S02]  /*10180*/  FFMA.FTZ R118, R185, R123, R118 ;  /* 0x0000007bb9767223 */ /* 0x000fc40000010076 */
[----:B------:R-:W-:Y:S01]  /*10190*/  FFMA.FTZ R50, R49, c[0x0][0x23c], -R76 ;  /* 0x00008f0031327a23 */ /* 0x000fe2000001084c */
[----:B------:R-:W-:Y:S01]  /*101a0*/  FMNMX.FTZ R18, R182, R18, !PT ;  /* 0x00000012b6127209 */ /* 0x000fe20007810000 */
[----:B------:R-:W-:Y:S01]  /*101b0*/  FADD.FTZ R117, R117, R118 ;  /* 0x0000007675757221 */ /* 0x000fe20000010000 */
[----:B------:R-:W2:Y:S01]  /*101c0*/  MUFU.EX2 R106, R106 ;  /* 0x0000006a006a7308 */ /* 0x000ea20000000800 */
[--C-:B------:R-:W-:Y:S01]  /*101d0*/  FFMA.FTZ R51, R48, c[0x0][0x23c], -R76.reuse ;  /* 0x00008f0030337a23 */ /* 0x100fe2000001084c */
[----:B------:R-:W-:Y:S01]  /*101e0*/  FMNMX.FTZ R18, R176, R18, !PT ;  /* 0x00000012b0127209 */ /* 0x000fe20007810000 */
[----:B------:R-:W-:Y:S02]  /*101f0*/  FADD.FTZ R117, R115, R117 ;  /* 0x0000007573757221 */ /* 0x000fe40000010000 */
[--C-:B------:R-:W-:Y:S01]  /*10200*/  FFMA.FTZ R49, R218, c[0x0][0x23c], -R76.reuse ;  /* 0x00008f00da317a23 */ /* 0x100fe2000001084c */
[----:B------:R-:W-:Y:S01]  /*10210*/  FMNMX.FTZ R18, R174, R18, !PT ;  /* 0x00000012ae127209 */ /* 0x000fe20007810000 */
[----:B------:R-:W-:Y:S01]  /*10220*/  FADD.FTZ R113, R113, R117 ;  /* 0x0000007571717221 */ /* 0x000fe20000010000 */
[----:B------:R-:W-:Y:S01]  /*10230*/  MUFU.EX2 R98, R98 ;  /* 0x0000006200627308 */ /* 0x000fe20000000800 */
[----:B------:R-:W-:Y:S01]  /*10240*/  FFMA.FTZ R48, R224, c[0x0][0x23c], -R76 ;  /* 0x00008f00e0307a23 */ /* 0x000fe2000001084c */
[----:B------:R-:W-:Y:S01]  /*10250*/  FMNMX.FTZ R18, R177, R18, !PT ;  /* 0x00000012b1127209 */ /* 0x000fe20007810000 */
[----:B-1----:R-:W-:-:S02]  /*10260*/  FADD.FTZ R113, R107, R113 ;  /* 0x000000716b717221 */ /* 0x002fc40000010000 */
        /* <DEDUP_REMOVED lines=20> */
[----:B------:R-:W-:-:S03]  /*103b0*/  FFMA.FTZ R185, R42, c[0x0][0x23c], -R76 ;  /* 0x00008f002ab97a23 */ /* 0x000fc6000001084c */
        /* <DEDUP_REMOVED lines=59> */
[----:B------:R-:W-:Y:S02]  /*10770*/  FMUL.FTZ R9, R9, c[0x0][0x23c] ;  /* 0x00008f0009097a20 */ /* 0x000fe40000410000 */
[--C-:B------:R-:W-:Y:S02]  /*10780*/  FFMA.FTZ R114, R29, c[0x0][0x23c], -R47.reuse ;  /* 0x00008f001d727a23 */ /* 0x100fe4000001082f */
[--C-:B------:R-:W-:Y:S01]  /*10790*/  FFMA.FTZ R112, R31, c[0x0][0x23c], -R47.reuse ;  /* 0x00008f001f707a23 */ /* 0x100fe2000001082f */
[----:B------:R3:W4:Y:S01]  /*107a0*/  MUFU.EX2 R122, R9 ;  /* 0x00000009007a7308 */ /* 0x0007220000000800 */
[----:B------:R-:W-:-:S02]  /*107b0*/  FFMA.FTZ R108, R23, c[0x0][0x23c], -R47 ;  /* 0x00008f00176c7a23 */ /* 0x000fc4000001082f */
[--C-:B------:R-:W-:Y:S02]  /*107c0*/  FFMA.FTZ R110, R21, c[0x0][0x23c], -R47.reuse ;  /* 0x00008f00156e7a23 */ /* 0x100fe4000001082f */
[--C-:B------:R-:W-:Y:S02]  /*107d0*/  FFMA.FTZ R111, R20, c[0x0][0x23c], -R47.reuse ;  /* 0x00008f00146f7a23 */ /* 0x100fe4000001082f */
[----:B------:R-:W-:Y:S01]  /*107e0*/  LDSM.16.MT88.4 R20, [R216+0x5400] ;  /* 0x00540000d814783b */ /* 0x000fe20000004200 */
[----:B------:R-:W-:Y:S01]  /*107f0*/  MUFU.EX2 R116, R116 ;  /* 0x0000007400747308 */ /* 0x000fe20000000800 */
[--C-:B------:R-:W-:Y:S02]  /*10800*/  FFMA.FTZ R121, R25, c[0x0][0x23c], -R47.reuse ;  /* 0x00008f0019797a23 */ /* 0x100fe4000001082f */
[--C-:B------:R-:W-:Y:S02]  /*10810*/  FFMA.FTZ R124, R24, c[0x0][0x23c], -R47.reuse ;  /* 0x00008f00187c7a23 */ /* 0x100fe4000001082f */
[----:B------:R-:W-:Y:S01]  /*10820*/  LDSM.16.MT88.4 R24, [R221+0x5400] ;  /* 0x00540000dd18783b */ /* 0x000fe20000004200 */
[----:B------:R-:W-:Y:S01]  /*10830*/  FFMA.FTZ R130, R28, c[0x0][0x23c], -R47 ;  /* 0x00008f001c827a23 */ /* 0x000fe2000001082f */
[----:B--2---:R-:W-:Y:S01]  /*10840*/  F2FP.BF16.PACK_AB R28, R106, R107 ;  /* 0x0000006b6a1c723e */ /* 0x004fe200000010ff */
[----:B------:R-:W2:Y:S01]  /*10850*/  MUFU.EX2 R114, R114 ;  /* 0x0000007200727308 */ /* 0x000ea20000000800 */
[----:B---3--:R-:W3:Y:S01]  /*10860*/  LDSM.16.MT88.4 R8, [R221+0x5000] ;  /* 0x00500000dd08783b */ /* 0x008ee20000004200 */
[----:B----4-:R-:W-:-:S02]  /*10870*/  FMUL.FTZ R18, R206, R122 ;  /* 0x0000007ace127220 */ /* 0x010fc40000410000 */
[-C--:B------:R-:W-:Y:S02]  /*10880*/  FMUL.FTZ R19, R207, R122.reuse ;  /* 0x0000007acf137220 */ /* 0x080fe40000410000 */
[-C--:B------:R-:W-:Y:S02]  /*10890*/  FMUL.FTZ R202, R202, R122.reuse ;  /* 0x0000007acaca7220 */ /* 0x080fe40000410000 */
[----:B------:R-:W-:Y:S01]  /*108a0*/  MUFU.EX2 R112, R112 ;  /* 0x0000007000707308 */ /* 0x000fe20000000800 */
[-C--:B------:R-:W-:Y:S02]  /*108b0*/  FMUL.FTZ R203, R203, R122.reuse ;  /* 0x0000007acbcb7220 */ /* 0x080fe40000410000 */
[-C--:B------:R-:W-:Y:S02]  /*108c0*/  FMUL.FTZ R198, R198, R122.reuse ;  /* 0x0000007ac6c67220 */ /* 0x080fe40000410000 */
[-C--:B------:R-:W-:Y:S02]  /*108d0*/  FMUL.FTZ R199, R199, R122.reuse ;  /* 0x0000007ac7c77220 */ /* 0x080fe40000410000 */
[----:B------:R-:W-:Y:S01]  /*108e0*/  FMUL.FTZ R194, R194, R122 ;  /* 0x0000007ac2c27220 */ /* 0x000fe20000410000 */
[----:B------:R-:W4:Y:S01]  /*108f0*/  MUFU.EX2 R108, R108 ;  /* 0x0000006c006c7308 */ /* 0x000f220000000800 */
[----:B--2---:R-:W-:Y:S01]  /*10900*/  F2FP.BF16.PACK_AB R13, R114, R116 ;  /* 0x00000074720d723e */ /* 0x004fe200000010ff */
[----:B------:R-:W-:-:S02]  /*10910*/  FMUL.FTZ R195, R195, R122 ;  /* 0x0000007ac3c37220 */ /* 0x000fc40000410000 */
        /* <DEDUP_REMOVED lines=12> */
[C---:B-1----:R-:W-:Y:S01]  /*109e0*/  HMMA.16816.F32.BF16 R16, R12.reuse, R4, R16 ;  /* 0x000000040c10723c */ /* 0x042fe20000041810 */
[--C-:B------:R-:W-:Y:S01]  /*109f0*/  FFMA.FTZ R145, R145, c[0x0][0x23c], -R47.reuse ;  /* 0x00008f0091917a23 */ /* 0x100fe2000001082f */
[----:B------:R-:W-:Y:S01]  /*10a00*/  MUFU.EX2 R121, R121 ;  /* 0x0000007900797308 */ /* 0x000fe20000000800 */
[--C-:B------:R-:W-:Y:S02]  /*10a10*/  FFMA.FTZ R147, R147, c[0x0][0x23c], -R47.reuse ;  /* 0x00008f0093937a23 */ /* 0x100fe4000001082f */
[--C-:B------:R-:W-:Y:S02]  /*10a20*/  FFMA.FTZ R173, R173, c[0x0][0x23c], -R47.reuse ;  /* 0x00008f00adad7a23 */ /* 0x100fe4000001082f */
[--C-:B------:R-:W-:Y:S01]  /*10a30*/  FFMA.FTZ R170, R170, c[0x0][0x23c], -R47.reuse ;  /* 0x00008f00aaaa7a23 */ /* 0x100fe2000001082f */
[----:B------:R-:W-:Y:S01]  /*10a40*/  HMMA.16816.F32.BF16 R4, R12, R6, R200 ;  /* 0x000000060c04723c */ /* 0x000fe200000418c8 */
[--C-:B------:R-:W-:Y:S01]  /*10a50*/  FFMA.FTZ R171, R171, c[0x0][0x23c], -R47.reuse ;  /* 0x00008f00abab7a23 */ /* 0x100fe2000001082f */
[----:B------:R-:W1:Y:S01]  /*10a60*/  MUFU.EX2 R124, R124 ;  /* 0x0000007c007c7308 */ /* 0x000e620000000800 */
[----:B--2---:R-:W-:Y:S01]  /*10a70*/  F2FP.BF16.PACK_AB R29, R111, R110 ;  /* 0x0000006e6f1d723e */ /* 0x004fe200000010ff */
[--C-:B------:R-:W-:Y:S01]  /*10a80*/  FFMA.FTZ R172, R172, c[0x0][0x23c], -R47.reuse ;  /* 0x00008f00acac7a23 */ /* 0x100fe2000001082f */
[----:B------:R-:W-:Y:S01]  /*10a90*/  LDSM.16.MT88.4 R200, [R216+0x8c00] ;  /* 0x008c0000d8c8783b */ /* 0x000fe20000004200 */
[----:B------:R-:W-:-:S02]  /*10aa0*/  FFMA.FTZ R181, R181, c[0x0][0x23c], -R47 ;  /* 0x00008f00b5b57a23 */ /* 0x000fc4000001082f */
[C---:B---3--:R-:W-:Y:S01]  /*10ab0*/  HMMA.16816.F32.BF16 R196, R12.reuse, R8, R196 ;  /* 0x000000080cc4723c */ /* 0x048fe200000418c4 */
        /* <DEDUP_REMOVED lines=13> */
[C---:B------:R-:W-:Y:S01]  /*10b90*/  HMMA.16816.F32.BF16 R16, R28.reuse, R20, R16 ;  /* 0x000000141c10723c */ /* 0x040fe20000041810 */
[----:B------:R-:W-:Y:S01]  /*10ba0*/  FFMA.FTZ R116, R186, R122, R116 ;  /* 0x0000007aba747223 */ /* 0x000fe20000010074 */
[----:B------:R-:W-:Y:S01]  /*10bb0*/  MUFU.EX2 R131, R131 ;  /* 0x0000008300837308 */ /* 0x000fe20000000800 */
[--C-:B------:R-:W-:Y:S02]  /*10bc0*/  FFMA.FTZ R168, R168, c[0x0][0x23c], -R47.reuse ;  /* 0x00008f00a8a87a23 */ /* 0x100fe4000001082f */
[----:B------:R-:W-:Y:S02]  /*10bd0*/  FADD.FTZ R116, R114, R116 ;  /* 0x0000007472747221 */ /* 0x000fe40000010000 */
[--C-:B------:R-:W-:Y:S01]  /*10be0*/  FFMA.FTZ R142, R142, c[0x0][0x23c], -R47.reuse ;  /* 0x00008f008e8e7a23 */ /* 0x100fe2000001082f */
[----:B------:R-:W-:Y:S01]  /*10bf0*/  HMMA.16816.F32.BF16 R4, R28, R22, R4 ;  /* 0x000000161c04723c */ /* 0x000fe20000041804 */
[----:B------:R-:W3:Y:S01]  /*10c00*/  LDSM.16.MT88.4 R20, [R221+0x5800] ;  /* 0x00580000dd14783b */ /* 0x000ee20000004200 */
[----:B------:R-:W4:Y:S01]  /*10c10*/  MUFU.EX2 R129, R129 ;  /* 0x0000008100817308 */ /* 0x000f220000000800 */
[----:B------:R-:W-:-:S02]  /*10c20*/  FFMA.FTZ R141, R141, c[0x0][0x23c], -R47 ;  /* 0x00008f008d8d7a23 */ /* 0x000fc4000001082f */
[----:B------:R-:W-:Y:S02]  /*10c30*/  FFMA.FTZ R138, R138, c[0x0][0x23c], -R47 ;  /* 0x00008f008a8a7a23 */ /* 0x000fe4000001082f */
        /* <DEDUP_REMOVED lines=8> */
[----:B------:R-:W5:Y:S01]  /*10cc0*/  LDSM.16.MT88.4 R12, [R216+0x5c00] ;  /* 0x005c0000d80c783b */ /* 0x000f620000004200 */
[----:B------:R-:W2:Y:S01]  /*10cd0*/  MUFU.EX2 R135, R135 ;  /* 0x0000008700877308 */ /* 0x000ea20000000800 */
[----:B------:R-:W-:-:S02]  /*10ce0*/  FADD.FTZ R110, R111, R110 ;  /* 0x0000006e6f6e7221 */ /* 0x000fc40000010000 */
[----:B------:R-:W-:Y:S02]  /*10cf0*/  FADD.FTZ R106, R100, R106 ;  /* 0x0000006a646a7221 */ /* 0x000fe40000010000 */
[----:B------:R-:W-:Y:S01]  /*10d00*/  F2FP.BF16.PACK_AB R28, R98, R99 ;  /* 0x00000063621c723e */ /* 0x000fe200000010ff */
[----:B------:R-:W-:Y:S01]  /*10d10*/  FADD.FTZ R121, R121, R110 ;  /* 0x0000006e79797221 */ /* 0x000fe20000010000 */
        /* <DEDUP_REMOVED lines=8> */
[--C-:B------:R-:W-:Y:S01]  /*10da0*/  FFMA.FTZ R133, R133, c[0x0][0x23c], -R47.reuse ;  /* 0x00008f0085857a23 */ /* 0x100fe2000001082f */
[C---:B--2---:R-:W-:Y:S01]  /*10db0*/  HMMA.16816.F32.BF16 R16, R28.reuse, R8, R16 ;  /* 0x000000081c10723c */ /* 0x044fe20000041810 */
[--C-:B------:R-:W-:Y:S02]  /*10dc0*/  FFMA.FTZ R132, R132, c[0x0][0x23c], -R47.reuse ;  /* 0x00008f0084847a23 */ /* 0x100fe4000001082f */
[--C-:B------:R-:W-:Y:S02]  /*10dd0*/  FFMA.FTZ R127, R127, c[0x0][0x23c], -R47.reuse ;  /* 0x00008f007f7f7a23 */ /* 0x100fe4000001082f */
[----:B------:R-:W-:Y:S01]  /*10de0*/  FFMA.FTZ R126, R126, c[0x0][0x23c], -R47 ;  /* 0x00008f007e7e7a23 */ /* 0x000fe2000001082f */
[----:B------:R-:W2:Y:S01]  /*10df0*/  MUFU.EX2 R144, R144 ;  /* 0x0000009000907308 */ /* 0x000ea20000000800 */
[----:B------:R-:W-:Y:S01]  /*10e00*/  FADD.FTZ R99, R98, R99 ;  /* 0x0000006362637221 */ /* 0x000fe20000010000 */
[----:B------:R-:W-:Y:S01]  /*10e10*/  HMMA.16816.F32.BF16 R4, R28, R10, R4 ;  /* 0x0000000a1c04723c */ /* 0x000fe20000041804 */
[----:B------:R-:W4:Y:S01]  /*10e20*/  LDSM.16.MT88.4 R8, [R221+0x5c00] ;  /* 0x005c0000dd08783b */ /* 0x000f220000004200 */
[----:B------:R-:W-:-:S02]  /*10e30*/  FADD.FTZ R130, R128, R130 ;  /* 0x0000008280827221 */ /* 0x000fc40000010000 */
[----:B------:R-:W-:Y:S02]  /*10e40*/  FADD.FTZ R97, R97, R99 ;  /* 0x0000006361617221 */ /* 0x000fe40000010000 */
[----:B------:R-:W1:Y:S01]  /*10e50*/  MUFU.EX2 R143, R143 ;  /* 0x0000008f008f7308 */ /* 0x000e620000000800 */
[----:B------:R-:W-:Y:S01]  /*10e60*/  FADD.FTZ R131, R131, R130 ;  /* 0x0000008283837221 */ /* 0x000fe20000010000 */
[C---:B---3--:R-:W-:Y:S01]  /*10e70*/  HMMA.16816.F32.BF16 R196, R28.reuse, R20, R196 ;  /* 0x000000141cc4723c */ /* 0x048fe200000418c4 */
[----:B------:R-:W-:Y:S02]  /*10e80*/  FADD.FTZ R97, R95, R97 ;  /* 0x000000615f617221 */ /* 0x000fe40000010000 */
[----:B------:R-:W-:Y:S01]  /*10e90*/  FADD.FTZ R131, R129, R131 ;  /* 0x0000008381837221 */ /* 0x000fe20000010000 */
[----:B------:R-:W-:Y:S01]  /*10ea0*/  MOV R129, R77 ;  /* 0x0000004d00817202 */ /* 0x000fe20000000f00 */
        /* <DEDUP_REMOVED lines=15> */
[----:B------:R-:W1:Y:S01]  /*10fa0*/  MUFU.EX2 R173, R173 ;  /* 0x000000ad00ad7308 */ /* 0x000e620000000800 */
[----:B------:R-:W-:Y:S01]  /*10fb0*/  FADD.FTZ R140, R135, R140 ;  /* 0x0000008c878c7221 */ /* 0x000fe20000010000 */
[----:B------:R-:W-:Y:S01]  /*10fc0*/  MOV R131, R78 ;  /* 0x0000004e00837202 */ /* 0x000fe20000000f00 */
[----:B------:R-:W-:-:S02]  /*10fd0*/  FADD.FTZ R94, R90, R94 ;  /* 0x0000005e5a5e7221 */ /* 0x000fc40000010000 */
[----:B------:R-:W-:Y:S01]  /*10fe0*/  FADD.FTZ R136, R136, R140 ;  /* 0x0000008c88887221 */ /* 0x000fe20000010000 */
[C---:B-----5:R-:W-:Y:S01]  /*10ff0*/  HMMA.16816.F32.BF16 R16, R28.reuse, R12, R16 ;  /* 0x0000000c1c10723c */ /* 0x060fe20000041810 */
[----:B------:R-:W-:Y:S01]  /*11000*/  FADD.FTZ R87, R87, R94 ;  /* 0x0000005e57577221 */ /* 0x000fe20000010000 */
[----:B------:R-:W5:Y:S01]  /*11010*/  MUFU.EX2 R170, R170 ;  /* 0x000000aa00aa7308 */ /* 0x000f620000000800 */
[----:B------:R-:W-:Y:S02]  /*11020*/  FADD.FTZ R136, R139, R136 ;  /* 0x000000888b887221 */ /* 0x000fe40000010000 */
[----:B------:R-:W-:Y:S02]  /*11030*/  FADD.FTZ R87, R86, R87 ;  /* 0x0000005756577221 */ /* 0x000fe40000010000 */
[----:B--2---:R-:W-:Y:S01]  /*11040*/  FADD.FTZ R136, R144, R136 ;  /* 0x0000008890887221 */ /* 0x004fe20000010000 */
[----:B------:R-:W-:Y:S01]  /*11050*/  HMMA.16816.F32.BF16 R4, R28, R14, R4 ;  /* 0x0000000e1c04723c */ /* 0x000fe20000041804 */
[----:B------:R-:W2:Y:S01]  /*11060*/  LDSM.16.MT88.4 R12, [R221+0x6000] ;  /* 0x00600000dd0c783b */ /* 0x000ea20000004200 */
[----:B------:R-:W-:Y:S01]  /*11070*/  MUFU.EX2 R171, R171 ;  /* 0x000000ab00ab7308 */ /* 0x000fe20000000800 */
[----:B------:R-:W-:-:S02]  /*11080*/  FFMA.FTZ R101, R101, c[0x0][0x23c], -R47 ;  /* 0x00008f0065657a23 */ /* 0x000fc4000001082f */
[--C-:B------:R-:W-:Y:S02]  /*11090*/  FFMA.FTZ R96, R96, c[0x0][0x23c], -R47.reuse ;  /* 0x00008f0060607a23 */ /* 0x100fe4000001082f */
[--C-:B------:R-:W-:Y:S01]  /*110a0*/  FFMA.FTZ R93, R93, c[0x0][0x23c], -R47.reuse ;  /* 0x00008f005d5d7a23 */ /* 0x100fe2000001082f */
[C---:B----4-:R-:W-:Y:S01]  /*110b0*/  HMMA.16816.F32.BF16 R196, R28.reuse, R8, R196 ;  /* 0x000000081cc4723c */ /* 0x050fe200000418c4 */
[--C-:B------:R-:W-:Y:S01]  /*110c0*/  FFMA.FTZ R92, R92, c[0x0][0x23c], -R47.reuse ;  /* 0x00008f005c5c7a23 */ /* 0x100fe2000001082f */
[----:B------:R-:W4:Y:S01]  /*110d0*/  MUFU.EX2 R172, R172 ;  /* 0x000000ac00ac7308 */ /* 0x000f220000000800 */
[--C-:B------:R-:W-:Y:S02]  /*110e0*/  FFMA.FTZ R88, R88, c[0x0][0x23c], -R47.reuse ;  /* 0x00008f0058587a23 */ /* 0x100fe4000001082f */
[--C-:B------:R-:W-:Y:S02]  /*110f0*/  FFMA.FTZ R84, R84, c[0x0][0x23c], -R47.reuse ;  /* 0x00008f0054547a23 */ /* 0x100fe4000001082f */
[--C-:B------:R-:W-:Y:S01]  /*11100*/  FFMA.FTZ R81, R81, c[0x0][0x23c], -R47.reuse ;  /* 0x00008f0051517a23 */ /* 0x100fe2000001082f */
[----:B------:R-:W-:Y:S01]  /*11110*/  HMMA.16816.F32.BF16 R24, R28, R10, R24 ;  /* 0x0000000a1c18723c */ /* 0x000fe20000041818 */
[----:B------:R-:W4:Y:S01]  /*11120*/  LDSM.16.MT88.4 R8, [R216+0x6400] ;  /* 0x00640000d808783b */ /* 0x000f220000004200 */
[----:B------:R-:W-:Y:S01]  /*11130*/  MUFU.EX2 R181, R181 ;  /* 0x000000b500b57308 */ /* 0x000fe20000000800 */
[----:B------:R-:W-:-:S02]  /*11140*/  FFMA.FTZ R41, R41, c[0x0][0x23c], -R47 ;  /* 0x00008f0029297a23 */ /* 0x000fc4000001082f */
[----:B------:R-:W-:Y:S02]  /*11150*/  FFMA.FTZ R40, R40, c[0x0][0x23c], -R47 ;  /* 0x00008f0028287a23 */ /* 0x000fe4000001082f */
[C---:B------:R-:W-:Y:S01]  /*11160*/  F2FP.BF16.PACK_AB R28, R85.reuse, R86 ;  /* 0x00000056551c723e */ /* 0x040fe200000010ff */
[----:B------:R-:W-:Y:S01]  /*11170*/  FADD.FTZ R85, R85, R87 ;  /* 0x0000005755557221 */ /* 0x000fe20000010000 */
[C---:B------:R-:W-:Y:S01]  /*11180*/  F2FP.BF16.PACK_AB R29, R143.reuse, R144 ;  /* 0x000000908f1d723e */ /* 0x040fe200000010ff */
[----:B------:R-:W2:Y:S01]  /*11190*/  MUFU.EX2 R178, R178 ;  /* 0x000000b200b27308 */ /* 0x000ea20000000800 */
        /* <DEDUP_REMOVED lines=8> */
[----:B------:R-:W-:Y:S02]  /*11220*/  FADD.FTZ R147, R147, R143 ;  /* 0x0000008f93937221 */ /* 0x000fe40000010000 */
[----:B------:R-:W-:Y:S02]  /*11230*/  FADD.FTZ R82, R80, R82 ;  /* 0x0000005250527221 */ /* 0x000fe40000010000 */
[----:B-1----:R-:W-:Y:S01]  /*11240*/  FADD.FTZ R147, R173, R147 ;  /* 0x00000093ad937221 */ /* 0x002fe20000010000 */
[----:B------:R-:W1:Y:S01]  /*11250*/  MUFU.EX2 R180, R180 ;  /* 0x000000b400b47308 */ /* 0x000e620000000800 */
[----:B------:R-:W-:Y:S01]  /*11260*/  FADD.FTZ R82, R75, R82 ;  /* 0x000000524b527221 */ /* 0x000fe20000010000 */
[----:B------:R-:W-:Y:S01]  /*11270*/  HMMA.16816.F32.BF16 R4, R28, R22, R4 ;  /* 0x000000161c04723c */ /* 0x000fe20000041804 */
[----:B------:R-:W3:Y:S01]  /*11280*/  LDSM.16.MT88.4 R20, [R221+0x6400] ;  /* 0x00640000dd14783b */ /* 0x000ee20000004200 */
[----:B------:R-:W-:-:S02]  /*11290*/  FFMA.FTZ R39, R39, c[0x0][0x23c], -R47 ;  /* 0x00008f0027277a23 */ /* 0x000fc4000001082f */
        /* <DEDUP_REMOVED lines=10> */
[----:B------:R-:W1:Y:S01]  /*11340*/  LDSM.16.MT88.4 R12, [R216+0x6800] ;  /* 0x00680000d80c783b */ /* 0x000e620000004200 */
[----:B------:R-:W-:-:S02]  /*11350*/  FFMA.FTZ R2, R2, c[0x0][0x23c], -R47 ;  /* 0x00008f0002027a23 */ /* 0x000fc4000001082f */
[----:B------:R-:W-:Y:S02]  /*11360*/  FFMA.FTZ R186, R0, c[0x0][0x23c], -R47 ;  /* 0x00008f0000ba7a23 */ /* 0x000fe4000001082f */
[----:B------:R-:W-:Y:S01]  /*11370*/  MUFU.EX2 R174, R174 ;  /* 0x000000ae00ae7308 */ /* 0x000fe20000000800 */
[----:B------:R-:W-:Y:S02]  /*11380*/  F2FP.BF16.PACK_AB R28, R75, R80 ;  /* 0x000000504b1c723e */ /* 0x000fe400000010ff */
[C---:B-----5:R-:W-:Y:S01]  /*11390*/  F2FP.BF16.PACK_AB R29, R170.reuse, R173 ;  /* 0x000000adaa1d723e */ /* 0x060fe200000010ff */
[----:B------:R-:W-:Y:S01]  /*113a0*/  FADD.FTZ R170, R170, R147 ;  /* 0x00000093aaaa7221 */ /* 0x000fe20000010000 */
[----:B------:R-:W-:Y:S01]  /*113b0*/  F2FP.BF16.PACK_AB R30, R73, R74 ;  /* 0x0000004a491e723e */ /* 0x000fe200000010ff */
[----:B------:R-:W-:Y:S01]  /*113c0*/  FADD.FTZ R74, R74, R82 ;  /* 0x000000524a4a7221 */ /* 0x000fe20000010000 */
[----:B----4-:R-:W-:Y:S01]  /*113d0*/  F2FP.BF16.PACK_AB R31, R172, R171 ;  /* 0x000000abac1f723e */ /* 0x010fe200000010ff */
[----:B------:R-:W4:Y:S01]  /*113e0*/  MUFU.EX2 R177, R177 ;  /* 0x000000b100b17308 */ /* 0x000f220000000800 */
[----:B------:R-:W-:-:S02]  /*113f0*/  FADD.FTZ R170, R171, R170 ;  /* 0x000000aaabaa7221 */ /* 0x000fc40000010000 */
[----:B------:R-:W-:Y:S02]  /*11400*/  FADD.FTZ R74, R73, R74 ;  /* 0x0000004a494a7221 */ /* 0x000fe40000010000 */
[----:B------:R-:W-:Y:S01]  /*11410*/  FADD.FTZ R170, R172, R170 ;  /* 0x000000aaacaa7221 */ /* 0x000fe20000010000 */
[C---:B------:R-:W-:Y:S02]  /*11420*/  HMMA.16816.F32.BF16 R16, R28.reuse, R8, R16 ;  /* 0x000000081c10723c */ /* 0x040fe40000041810 */
[----:B------:R-:W5:Y:S06]  /*11430*/  MUFU.EX2 R168, R168 ;  /* 0x000000a800a87308 */ /* 0x000f6c0000000800 */
[C---:B------:R-:W-:Y:S01]  /*11440*/  HMMA.16816.F32.BF16 R4, R28.reuse, R10, R4 ;  /* 0x0000000a1c04723c */ /* 0x040fe20000041804 */
[----:B------:R-:W2:Y:S01]  /*11450*/  LDSM.16.MT88.4 R8, [R221+0x6800] ;  /* 0x00680000dd08783b */ /* 0x000ea20000004200 */
[----:B------:R-:W1:Y:S06]  /*11460*/  MUFU.EX2 R142, R142 ;  /* 0x0000008e008e7308 */ /* 0x000e6c0000000800 */
[C---:B---3--:R-:W-:Y:S02]  /*11470*/  HMMA.16816.F32.BF16 R196, R28.reuse, R20, R196 ;  /* 0x000000141cc4723c */ /* 0x048fe400000418c4 */
[----:B------:R-:W-:Y:S06]  /*11480*/  MUFU.EX2 R141, R141 ;  /* 0x0000008d008d7308 */ /* 0x000fec0000000800 */
[----:B------:R-:W-:Y:S01]  /*11490*/  HMMA.16816.F32.BF16 R24, R28, R22, R24 ;  /* 0x000000161c18723c */ /* 0x000fe20000041818 */
[----:B------:R-:W3:Y:S01]  /*114a0*/  LDSM.16.MT88.4 R20, [R216+0x6c00] ;  /* 0x006c0000d814783b */ /* 0x000ee20000004200 */
[----:B------:R-:W2:Y:S05]  /*114b0*/  MUFU.EX2 R138, R138 ;  /* 0x0000008a008a7308 */ /* 0x000eaa0000000800 */
[----:B------:R-:W-:Y:S01]  /*114c0*/  F2FP.BF16.PACK_AB R28, R71, R72 ;  /* 0x00000048471c723e */ /* 0x000fe200000010ff */
[----:B------:R-:W-:Y:S01]  /*114d0*/  FADD.FTZ R72, R72, R74 ;  /* 0x0000004a48487221 */ /* 0x000fe20000010000 */
[----:B------:R-:W-:Y:S01]  /*114e0*/  F2FP.BF16.PACK_AB R29, R178, R181 ;  /* 0x000000b5b21d723e */ /* 0x000fe200000010ff */
[----:B------:R-:W-:Y:S01]  /*114f0*/  MUFU.EX2 R57, R57 ;  /* 0x0000003900397308 */ /* 0x000fe20000000800 */
        /* <DEDUP_REMOVED lines=12> */
[----:B------:R-:W-:Y:S01]  /*115c0*/  FADD.FTZ R69, R68, R69 ;  /* 0x0000004544457221 */ /* 0x000fe20000010000 */
[C---:B------:R-:W-:Y:S01]  /*115d0*/  HMMA.16816.F32.BF16 R4, R28.reuse, R14, R4 ;  /* 0x0000000e1c04723c */ /* 0x040fe20000041804 */
[----:B------:R-:W1:Y:S05]  /*115e0*/  LDSM.16.MT88.4 R12, [R221+0x6c00] ;  /* 0x006c0000dd0c783b */ /* 0x000e6a0000004200 */
[----:B------:R-:W-:Y:S02]  /*115f0*/  MUFU.EX2 R127, R127 ;  /* 0x0000007f007f7308 */ /* 0x000fe40000000800 */
[C---:B--2---:R-:W-:Y:S06]  /*11600*/  HMMA.16816.F32.BF16 R196, R28.reuse, R8, R196 ;  /* 0x000000081cc4723c */ /* 0x044fec00000418c4 */
[----:B------:R-:W2:Y:S02]  /*11610*/  MUFU.EX2 R126, R126 ;  /* 0x0000007e007e7308 */ /* 0x000ea40000000800 */
[----:B------:R-:W-:Y:S01]  /*11620*/  HMMA.16816.F32.BF16 R24, R28, R10, R24 ;  /* 0x0000000a1c18723c */ /* 0x000fe20000041818 */
[----:B------:R-:W2:Y:S05]  /*11630*/  LDSM.16.MT88.4 R8, [R216+0x7000] ;  /* 0x00700000d808783b */ /* 0x000eaa0000004200 */
[----:B------:R-:W1:Y:S01]  /*11640*/  MUFU.EX2 R56, R56 ;  /* 0x0000003800387308 */ /* 0x000e620000000800 */
[C---:B------:R-:W-:Y:S01]  /*11650*/  F2FP.BF16.PACK_AB R28, R67.reuse, R68 ;  /* 0x00000044431c723e */ /* 0x040fe200000010ff */
[----:B------:R-:W-:Y:S01]  /*11660*/  FADD.FTZ R67, R67, R69 ;  /* 0x0000004543437221 */ /* 0x000fe20000010000 */
[----:B------:R-:W-:Y:S01]  /*11670*/  F2FP.BF16.PACK_AB R29, R176, R182 ;  /* 0x000000b6b01d723e */ /* 0x000fe200000010ff */
        /* <DEDUP_REMOVED lines=13> */
[----:B-----5:R-:W-:Y:S01]  /*11750*/  FADD.FTZ R177, R168, R177 ;  /* 0x000000b1a8b17221 */ /* 0x020fe20000010000 */
[----:B------:R-:W-:Y:S01]  /*11760*/  HMMA.16816.F32.BF16 R4, R28, R22, R4 ;  /* 0x000000161c04723c */ /* 0x000fe20000041804 */
[----:B------:R-:W3:Y:S01]  /*11770*/  LDSM.16.MT88.4 R20, [R221+0x7000] ;  /* 0x00700000dd14783b */ /* 0x000ee20000004200 */
[----:B------:R-:W-:Y:S01]  /*11780*/  MUFU.EX2 R53, R53 ;  /* 0x0000003500357308 */ /* 0x000fe20000000800 */
[----:B------:R-:W-:-:S05]  /*11790*/  FADD.FTZ R177, R142, R177 ;  /* 0x000000b18eb17221 */ /* 0x000fca0000010000 */
[C---:B-1----:R-:W-:Y:S02]  /*117a0*/  HMMA.16816.F32.BF16 R196, R28.reuse, R12, R196 ;  /* 0x0000000c1cc4723c */ /* 0x042fe400000418c4 */
[----:B------:R-:W-:Y:S06]  /*117b0*/  MUFU.EX2 R120, R120 ;  /* 0x0000007800787308 */ /* 0x000fec0000000800 */
[----:B------:R-:W-:Y:S01]  /*117c0*/  HMMA.16816.F32.BF16 R24, R28, R14, R24 ;  /* 0x0000000e1c18723c */ /* 0x000fe20000041818 */
[----:B------:R-:W1:Y:S01]  /*117d0*/  LDSM.16.MT88.4 R12, [R216+0x7400] ;  /* 0x00740000d80c783b */ /* 0x000e620000004200 */
[----:B------:R-:W5:Y:S05]  /*117e0*/  MUFU.EX2 R119, R119 ;  /* 0x0000007700777308 */ /* 0x000f6a0000000800 */
[----:B------:R-:W-:-:S02]  /*117f0*/  F2FP.BF16.PACK_AB R28, R63, R64 ;  /* 0x000000403f1c723e */ /* 0x000fc400000010ff */
[----:B------:R-:W-:Y:S01]  /*11800*/  F2FP.BF16.PACK_AB R29, R142, R168 ;  /* 0x000000a88e1d723e */ /* 0x000fe200000010ff */
[----:B------:R-:W-:Y:S01]  /*11810*/  MUFU.EX2 R109, R109 ;  /* 0x0000006d006d7308 */ /* 0x000fe20000000800 */
[----:B------:R-:W-:Y:S01]  /*11820*/  F2FP.BF16.PACK_AB R30, R61, R62 ;  /* 0x0000003e3d1e723e */ /* 0x000fe200000010ff */
[----:B------:R-:W-:Y:S01]  /*11830*/  FADD.FTZ R62, R62, R65 ;  /* 0x000000413e3e7221 */ /* 0x000fe20000010000 */
[C---:B------:R-:W-:Y:S01]  /*11840*/  F2FP.BF16.PACK_AB R31, R138.reuse, R141 ;  /* 0x0000008d8a1f723e */ /* 0x040fe200000010ff */
[----:B------:R-:W-:Y:S02]  /*11850*/  FADD.FTZ R141, R141, R177 ;  /* 0x000000b18d8d7221 */ /* 0x000fe40000010000 */
[----:B------:R-:W-:Y:S02]  /*11860*/  FADD.FTZ R62, R61, R62 ;  /* 0x0000003e3d3e7221 */ /* 0x000fe40000010000 */
[----:B------:R-:W1:Y:S01]  /*11870*/  MUFU.EX2 R104, R104 ;  /* 0x0000006800687308 */ /* 0x000e620000000800 */
[----:B------:R-:W-:Y:S01]  /*11880*/  FADD.FTZ R141, R138, R141 ;  /* 0x0000008d8a8d7221 */ /* 0x000fe20000010000 */
[----:B--2---:R-:W-:Y:S01]  /*11890*/  HMMA.16816.F32.BF16 R16, R28, R8, R16 ;  /* 0x000000081c10723c */ /* 0x004fe20000041810 */
[----:B------:R-:W-:-:S05]  /*118a0*/  FADD.FTZ R62, R60, R62 ;  /* 0x0000003e3c3e7221 */ /* 0x000fca0000010000 */
        /* <DEDUP_REMOVED lines=9> */
[C---:B------:R-:W-:Y:S01]  /*11940*/  F2FP.BF16.PACK_AB R28, R59.reuse, R60 ;  /* 0x0000003c3b1c723e */ /* 0x040fe200000010ff */
[----:B------:R-:W-:Y:S01]  /*11950*/  FADD.FTZ R59, R59, R62 ;  /* 0x0000003e3b3b7221 */ /* 0x000fe20000010000 */
[----:B------:R-:W-:Y:S01]  /*11960*/  F2FP.BF16.PACK_AB R29, R132, R133 ;  /* 0x00000085841d723e */ /* 0x000fe200000010ff */
        /* <DEDUP_REMOVED lines=8> */
[----:B-1----:R-:W-:Y:S01]  /*119f0*/  HMMA.16816.F32.BF16 R16, R28, R12, R16 ;  /* 0x0000000c1c10723c */ /* 0x002fe20000041810 */
[----:B------:R-:W-:Y:S01]  /*11a00*/  FADD.FTZ R57, R56, R57 ;  /* 0x0000003938397221 */ /* 0x000fe20000010000 */
[----:B------:R-:W1:Y:S01]  /*11a10*/  MUFU.EX2 R96, R96 ;  /* 0x0000006000607308 */ /* 0x000e620000000800 */
[----:B------:R-:W-:-:S05]  /*11a20*/  FADD.FTZ R127, R126, R127 ;  /* 0x0000007f7e7f7221 */ /* 0x000fca0000010000 */
[C---:B------:R-:W-:Y:S01]  /*11a30*/  HMMA.16816.F32.BF16 R4, R28.reuse, R14, R4 ;  /* 0x0000000e1c04723c */ /* 0x040fe20000041804 */
[----:B------:R-:W1:Y:S01]  /*11a40*/  LDSM.16.MT88.4 R12, [R221+0x7800] ;  /* 0x00780000dd0c783b */ /* 0x000e620000004200 */
[----:B------:R-:W-:Y:S06]  /*11a50*/  MUFU.EX2 R93, R93 ;  /* 0x0000005d005d7308 */ /* 0x000fec0000000800 */
[C---:B--2---:R-:W-:Y:S02]  /*11a60*/  HMMA.16816.F32.BF16 R196, R28.reuse, R8, R196 ;  /* 0x000000081cc4723c */ /* 0x044fe400000418c4 */
[----:B------:R-:W2:Y:S05]  /*11a70*/  MUFU.EX2 R92, R92 ;  /* 0x0000005c005c7308 */ /* 0x000eaa0000000800 */
[----:B----4-:R-:W-:Y:S01]  /*11a80*/  F2FP.BF16.PACK_AB R8, R55, R56 ;  /* 0x000000383708723e */ /* 0x010fe200000010ff */
[----:B------:R-:W-:Y:S01]  /*11a90*/  HMMA.16816.F32.BF16 R24, R28, R10, R24 ;  /* 0x0000000a1c18723c */ /* 0x000fe20000041818 */
[----:B-----5:R-:W-:Y:S01]  /*11aa0*/  F2FP.BF16.PACK_AB R9, R119, R120 ;  /* 0x000000787709723e */ /* 0x020fe200000010ff */
[----:B------:R-:W4:Y:S01]  /*11ab0*/  LDSM.16.MT88.4 R28, [R216+0x7c00] ;  /* 0x007c0000d81c783b */ /* 0x000f220000004200 */
[----:B------:R-:W5:Y:S01]  /*11ac0*/  MUFU.EX2 R48, R48 ;  /* 0x0000003000307308 */ /* 0x000f620000000800 */
[----:B------:R-:W-:-:S02]  /*11ad0*/  FADD.FTZ R120, R120, R127 ;  /* 0x0000007f78787221 */ /* 0x000fc40000010000 */
[----:B------:R-:W-:Y:S01]  /*11ae0*/  FADD.FTZ R55, R55, R57 ;  /* 0x0000003937377221 */ /* 0x000fe20000010000 */
[----:B------:R-:W-:Y:S01]  /*11af0*/  F2FP.BF16.PACK_AB R10, R53, R54 ;  /* 0x00000036350a723e */ /* 0x000fe200000010ff */
[----:B------:R-:W-:Y:S01]  /*11b00*/  FADD.FTZ R120, R119, R120 ;  /* 0x0000007877787221 */ /* 0x000fe20000010000 */
[----:B------:R-:W-:Y:S01]  /*11b10*/  F2FP.BF16.PACK_AB R11, R104, R109 ;  /* 0x0000006d680b723e */ /* 0x000fe200000010ff */
[----:B------:R-:W-:Y:S01]  /*11b20*/  FADD.FTZ R55, R54, R55 ;  /* 0x0000003736377221 */ /* 0x000fe20000010000 */
[----:B------:R-:W2:Y:S01]  /*11b30*/  MUFU.EX2 R79, R79 ;  /* 0x0000004f004f7308 */ /* 0x000ea20000000800 */
[----:B------:R-:W-:Y:S02]  /*11b40*/  FADD.FTZ R120, R109, R120 ;  /* 0x000000786d787221 */ /* 0x000fe40000010000 */
[----:B------:R-:W-:Y:S02]  /*11b50*/  FADD.FTZ R55, R53, R55 ;  /* 0x0000003735377221 */ /* 0x000fe40000010000 */
[----:B---3--:R-:W-:Y:S01]  /*11b60*/  HMMA.16816.F32.BF16 R16, R8, R20, R16 ;  /* 0x000000140810723c */ /* 0x008fe20000041810 */
[----:B------:R-:W-:-:S02]  /*11b70*/  FADD.FTZ R104, R104, R120 ;  /* 0x0000007868687221 */ /* 0x000fc40000010000 */
[----:B------:R-:W-:Y:S02]  /*11b80*/  MUFU.EX2 R105, R105 ;  /* 0x0000006900697308 */ /* 0x000fe40000000800 */
[----:B------:R-:W-:-:S03]  /*11b90*/  FADD.FTZ R104, R101, R104 ;  /* 0x0000006865687221 */ /* 0x000fc60000010000 */
[C---:B------:R-:W-:Y:S01]  /*11ba0*/  HMMA.16816.F32.BF16 R4, R8.reuse, R22, R4 ;  /* 0x000000160804723c */ /* 0x040fe20000041804 */
[----:B------:R-:W3:Y:S01]  /*11bb0*/  LDSM.16.MT88.4 R20, [R221+0x7c00] ;  /* 0x007c0000dd14783b */ /* 0x000ee20000004200 */
[----:B-1----:R-:W-:Y:S01]  /*11bc0*/  FADD.FTZ R104, R96, R104 ;  /* 0x0000006860687221 */ /* 0x002fe20000010000 */
[----:B------:R-:W-:Y:S05]  /*11bd0*/  MUFU.EX2 R125, R125 ;  /* 0x0000007d007d7308 */ /* 0x000fea0000000800 */
[C---:B------:R-:W-:Y:S03]  /*11be0*/  HMMA.16816.F32.BF16 R196, R8.reuse, R12, R196 ;  /* 0x0000000c08c4723c */ /* 0x040fe600000418c4 */
[----:B------:R-:W-:Y:S05]  /*11bf0*/  MUFU.EX2 R88, R88 ;  /* 0x0000005800587308 */ /* 0x000fea0000000800 */
[----:B------:R-:W-:Y:S01]  /*11c00*/  HMMA.16816.F32.BF16 R24, R8, R14, R24 ;  /* 0x0000000e0818723c */ /* 0x000fe20000041818 */
[----:B------:R-:W1:Y:S02]  /*11c10*/  LDSM.16.MT88.4 R12, [R216+0x8000] ;  /* 0x00800000d80c783b */ /* 0x000e640000004200 */
[----:B------:R-:W1:Y:S04]  /*11c20*/  MUFU.EX2 R84, R84 ;  /* 0x0000005400547308 */ /* 0x000e680000000800 */
[----:B------:R-:W-:Y:S01]  /*11c30*/  F2FP.BF16.PACK_AB R8, R51, R52 ;  /* 0x000000343308723e */ /* 0x000fe200000010ff */
[----:B------:R-:W-:Y:S01]  /*11c40*/  FADD.FTZ R52, R52, R55 ;  /* 0x0000003734347221 */ /* 0x000fe20000010000 */
[----:B------:R-:W-:-:S02]  /*11c50*/  F2FP.BF16.PACK_AB R9, R96, R101 ;  /* 0x000000656009723e */ /* 0x000fc400000010ff */
[----:B------:R-:W-:Y:S01]  /*11c60*/  F2FP.BF16.PACK_AB R10, R49, R50 ;  /* 0x00000032310a723e */ /* 0x000fe200000010ff */
[----:B------:R-:W-:Y:S01]  /*11c70*/  MUFU.EX2 R81, R81 ;  /* 0x0000005100517308 */ /* 0x000fe20000000800 */
[----:B--2---:R-:W-:Y:S01]  /*11c80*/  F2FP.BF16.PACK_AB R11, R92, R93 ;  /* 0x0000005d5c0b723e */ /* 0x004fe200000010ff */
[----:B------:R-:W-:Y:S02]  /*11c90*/  FADD.FTZ R52, R51, R52 ;  /* 0x0000003433347221 */ /* 0x000fe40000010000 */
[----:B------:R-:W-:Y:S02]  /*11ca0*/  FADD.FTZ R93, R93, R104 ;  /* 0x000000685d5d7221 */ /* 0x000fe40000010000 */
[----:B------:R-:W-:Y:S02]  /*11cb0*/  FADD.FTZ R52, R50, R52 ;  /* 0x0000003432347221 */ /* 0x000fe40000010000 */
[----:B----4-:R-:W-:Y:S01]  /*11cc0*/  HMMA.16816.F32.BF16 R16, R8, R28, R16 ;  /* 0x0000001c0810723c */ /* 0x010fe20000041810 */
[----:B------:R2:W4:Y:S01]  /*11cd0*/  MUFU.EX2 R83, R41 ;  /* 0x0000002900537308 */ /* 0x0005220000000800 */
[----:B------:R-:W-:-:S02]  /*11ce0*/  FADD.FTZ R49, R49, R52 ;  /* 0x0000003431317221 */ /* 0x000fc40000010000 */
[----:B------:R-:W-:Y:S02]  /*11cf0*/  FADD.FTZ R93, R92, R93 ;  /* 0x0000005d5c5d7221 */ /* 0x000fe40000010000 */
[----:B-----5:R-:W-:Y:S02]  /*11d00*/  FADD.FTZ R49, R48, R49 ;  /* 0x0000003130317221 */ /* 0x020fe40000010000 */
[C---:B------:R-:W-:Y:S01]  /*11d10*/  HMMA.16816.F32.BF16 R4, R8.reuse, R30, R4 ;  /* 0x0000001e0804723c */ /* 0x040fe20000041804 */
[----:B------:R-:W5:Y:S01]  /*11d20*/  LDSM.16.MT88.4 R28, [R221+0x8000] ;  /* 0x00800000dd1c783b */ /* 0x000f620000004200 */
        /* <DEDUP_REMOVED lines=24> */
[----:B------:R-:W3:Y:S02]  /*11eb0*/  MUFU.EX2 R39, R39 ;  /* 0x0000002700277308 */ /* 0x000ee40000000800 */
[C---:B------:R-:W-:Y:S01]  /*11ec0*/  HMMA.16816.F32.BF16 R4, R8.reuse, R14, R4 ;  /* 0x0000000e0804723c */ /* 0x040fe20000041804 */
[----:B------:R-:W4:Y:S05]  /*11ed0*/  LDSM.16.MT88.4 R12, [R221+0x8400] ;  /* 0x00840000dd0c783b */ /* 0x000f2a0000004200 */
[----:B------:R-:W-:Y:S01]  /*11ee0*/  MUFU.EX2 R38, R38 ;  /* 0x0000002600267308 */ /* 0x000fe20000000800 */
[----:B-1----:R-:W-:Y:S01]  /*11ef0*/  FADD.FTZ R81, R40, R81 ;  /* 0x0000005128517221 */ /* 0x002fe20000010000 */
[C---:B-----5:R-:W-:Y:S06]  /*11f00*/  HMMA.16816.F32.BF16 R196, R8.reuse, R28, R196 ;  /* 0x0000001c08c4723c */ /* 0x060fec00000418c4 */
[----:B------:R-:W1:Y:S02]  /*11f10*/  MUFU.EX2 R46, R46 ;  /* 0x0000002e002e7308 */ /* 0x000e640000000800 */
[----:B------:R-:W-:Y:S01]  /*11f20*/  HMMA.16816.F32.BF16 R24, R8, R30, R24 ;  /* 0x0000001e0818723c */ /* 0x000fe20000041818 */
[----:B------:R-:W5:Y:S05]  /*11f30*/  LDSM.16.MT88.4 R28, [R216+0x8800] ;  /* 0x00880000d81c783b */ /* 0x000f6a0000004200 */
[----:B------:R-:W2:Y:S01]  /*11f40*/  MUFU.EX2 R134, R134 ;  /* 0x0000008600867308 */ /* 0x000ea20000000800 */
[C---:B------:R-:W-:Y:S01]  /*11f50*/  F2FP.BF16.PACK_AB R8, R146.reuse, R137 ;  /* 0x000000899208723e */ /* 0x040fe200000010ff */
[----:B------:R-:W-:Y:S01]  /*11f60*/  FADD.FTZ R146, R146, R125 ;  /* 0x0000007d92927221 */ /* 0x000fe20000010000 */
[C---:B---3--:R-:W-:Y:S01]  /*11f70*/  F2FP.BF16.PACK_AB R9, R39.reuse, R40 ;  /* 0x000000282709723e */ /* 0x048fe200000010ff */
[----:B------:R-:W-:Y:S01]  /*11f80*/  FADD.FTZ R39, R39, R81 ;  /* 0x0000005127277221 */ /* 0x000fe20000010000 */
[----:B------:R-:W-:Y:S01]  /*11f90*/  F2FP.BF16.PACK_AB R10, R169, R175 ;  /* 0x000000afa90a723e */ /* 0x000fe200000010ff */
[----:B------:R-:W-:Y:S01]  /*11fa0*/  FADD.FTZ R146, R175, R146 ;  /* 0x00000092af927221 */ /* 0x000fe20000010000 */
[----:B-1----:R-:W-:Y:S01]  /*11fb0*/  F2FP.BF16.PACK_AB R11, R46, R38 ;  /* 0x000000262e0b723e */ /* 0x002fe200000010ff */
[----:B------:R-:W1:Y:S01]  /*11fc0*/  MUFU.EX2 R102, R102 ;  /* 0x0000006600667308 */ /* 0x000e620000000800 */
        /* <DEDUP_REMOVED lines=8> */
[----:B------:R-:W3:Y:S06]  /*12050*/  MUFU.EX2 R41, R41 ;  /* 0x0000002900297308 */ /* 0x000eec0000000800 */
[C---:B----4-:R-:W-:Y:S02]  /*12060*/  HMMA.16816.F32.BF16 R196, R8.reuse, R12, R196 ;  /* 0x0000000c08c4723c */ /* 0x050fe400000418c4 */
[----:B------:R-:W4:Y:S05]  /*12070*/  MUFU.EX2 R36, R36 ;  /* 0x0000002400247308 */ /* 0x000f2a0000000800 */
[----:B------:R-:W-:Y:S01]  /*12080*/  FFMA.FTZ R12, R43, c[0x0][0x23c], -R76 ;  /* 0x00008f002b0c7a23 */ /* 0x000fe2000001084c */
[----:B------:R-:W-:Y:S01]  /*12090*/  HMMA.16816.F32.BF16 R24, R8, R14, R24 ;  /* 0x0000000e0818723c */ /* 0x000fe20000041818 */
[----:B------:R-:W-:Y:S01]  /*120a0*/  FFMA.FTZ R13, R32, c[0x0][0x23c], -R47 ;  /* 0x00008f00200d7a23 */ /* 0x000fe2000001082f */
[----:B------:R-:W5:Y:S05]  /*120b0*/  MUFU.EX2 R35, R35 ;  /* 0x0000002300237308 */ /* 0x000f6a0000000800 */
        /* <DEDUP_REMOVED lines=8> */
[C---:B-----5:R-:W-:Y:S01]  /*12140*/  F2FP.BF16.PACK_AB R9, R35.reuse, R36 ;  /* 0x000000242309723e */ /* 0x060fe200000010ff */
[----:B------:R-:W-:-:S06]  /*12150*/  FADD.FTZ R35, R35, R46 ;  /* 0x0000002e23237221 */ /* 0x000fcc0000010000 */
[----:B------:R-:W4:Y:S01]  /*12160*/  MUFU.EX2 R45, R45 ;  /* 0x0000002d002d7308 */ /* 0x000f220000000800 */
[----:B-1----:R-:W-:Y:S01]  /*12170*/  FADD.FTZ R35, R34, R35 ;  /* 0x0000002322237221 */ /* 0x002fe20000010000 */
[----:B---3--:R-:W-:-:S06]  /*12180*/  F2FP.BF16.PACK_AB R11, R33, R34 ;  /* 0x00000022210b723e */ /* 0x008fcc00000010ff */
[----:B------:R-:W1:Y:S01]  /*12190*/  MUFU.EX2 R37, R37 ;  /* 0x0000002500257308 */ /* 0x000e620000000800 */
[----:B------:R-:W-:Y:S01]  /*121a0*/  FADD.FTZ R33, R33, R35 ;  /* 0x0000002321217221 */ /* 0x000fe20000010000 */
[----:B------:R-:W-:Y:S01]  /*121b0*/  HMMA.16816.F32.BF16 R16, R8, R28, R16 ;  /* 0x0000001c0810723c */ /* 0x000fe20000041810 */
[----:B----4-:R-:W-:-:S05]  /*121c0*/  FADD.FTZ R41, R45, R41 ;  /* 0x000000292d297221 */ /* 0x010fca0000010000 */
[----:B------:R-:W3:Y:S02]  /*121d0*/  MUFU.EX2 R12, R12 ;  /* 0x0000000c000c7308 */ /* 0x000ee40000000800 */
[C---:B--2---:R-:W-:Y:S06]  /*121e0*/  HMMA.16816.F32.BF16 R196, R8.reuse, R20, R196 ;  /* 0x0000001408c4723c */ /* 0x044fec00000418c4 */
[----:B------:R-:W2:Y:S01]  /*121f0*/  MUFU.EX2 R185, R185 ;  /* 0x000000b900b97308 */ /* 0x000ea20000000800 */
[C---:B-1----:R-:W-:Y:S01]  /*12200*/  FADD.FTZ R41, R37.reuse, R41 ;  /* 0x0000002925297221 */ /* 0x042fe20000010000 */
[C---:B------:R-:W-:Y:S06]  /*12210*/  HMMA.16816.F32.BF16 R4, R8.reuse, R30, R4 ;  /* 0x0000001e0804723c */ /* 0x040fec0000041804 */
[----:B------:R-:W1:Y:S01]  /*12220*/  MUFU.EX2 R13, R13 ;  /* 0x0000000d000d7308 */ /* 0x000e620000000800 */
[----:B---3--:R-:W-:Y:S01]  /*12230*/  FADD.FTZ R41, R12, R41 ;  /* 0x000000290c297221 */ /* 0x008fe20000010000 */
[----:B------:R-:W-:Y:S06]  /*12240*/  HMMA.16816.F32.BF16 R24, R8, R22, R24 ;  /* 0x000000160818723c */ /* 0x000fec0000041818 */
[----:B------:R-:W3:Y:S01]  /*12250*/  MUFU.EX2 R3, R3 ;  /* 0x0000000300037308 */ /* 0x000ee20000000800 */
[----:B------:R-:W-:-:S02]  /*12260*/  F2FP.BF16.PACK_AB R8, R37, R45 ;  /* 0x0000002d2508723e */ /* 0x000fc400000010ff */
[----:B--2---:R-:W-:-:S05]  /*12270*/  F2FP.BF16.PACK_AB R10, R185, R12 ;  /* 0x0000000cb90a723e */ /* 0x004fca00000010ff */
        /* <DEDUP_REMOVED lines=12> */
[----:B------:R-:W-:Y:S11]  /*12340*/  HMMA.16816.F32.BF16 R192, R8, R194, R24 ;  /* 0x000000c208c0723c */ /* 0x000ff60000041818 */
[----:B------:R-:W-:Y:S07]  /*12350*/  @!UPT UIADD3 URZ, URZ, URZ, URZ ;  /* 0x0000003f3f3ff290 */ /* 0x000fee000fffe03f */
.L_x_2378:
[----:B------:R-:W-:Y:S01]  /*12360*/  ULDC.64 UR4, c[0x0][0x118] ;  /* 0x0000460000047ab9 */ /* 0x000fe20000000a00 */
[----:B------:R-:W-:Y:S05]  /*12370*/  @!P2 BRA `(.L_x_2386) ;  /* 0x000066b00000a947 */ /* 0x000fea0003800000 */
[----:B------:R-:W-:Y:S02]  /*12380*/  MOV R189, R129 ;  /* 0x0000008100bd7202 */ /* 0x000fe40000000f00 */
[----:B------:R-:W-:-:S02]  /*12390*/  MOV R190, R131 ;  /* 0x0000008300be7202 */ /* 0x000fc40000000f00 */
[----:B------:R-:W-:Y:S02]  /*123a0*/  MOV R218, c[0x0][0x1a0] ;  /* 0x0000680000da7a02 */ /* 0x000fe40000000f00 */
.L_x_2390:
        /* <DEDUP_REMOVED lines=50> */
[----:B------:R-:W-:Y:S01]  /*126d0*/  IMAD.MOV.U32 R2, RZ, RZ, c[0x0][0x2d0] ;  /* 0x0000b400ff027624 */ /* 0x000fe200078e00ff */
[----:B------:R-:W2:Y:S03]  /*126e0*/  LDG.E R3, [R6.64] ;  /* 0x0000000406037981 */ /* 0x000ea6000c1e1900 */
[----:B------:R-:W-:Y:S01]  /*126f0*/  IMAD R0, R0, R2, -0x100 ;  /* 0xffffff0000007424 */ /* 0x000fe200078e0202 */
[----:B------:R-:W2:Y:S03]  /*12700*/  LDG.E R4, [R4.64] ;  /* 0x0000000404047981 */ /* 0x000ea6000c1e1900 */
        /* <DEDUP_REMOVED lines=11> */
.L_x_2387:
[----:B------:R-:W-:Y:S02]  /*127c0*/  ISETP.GE.AND P2, PT, R211, c[0x0][0x220], PT ;  /* 0x00008800d3007a0c */ /* 0x000fe40003f46270 */
[C---:B------:R-:W-:Y:S04]  /*127d0*/  LEA R168, P4, R8.reuse, R222, 0x1 ;  /* 0x000000de08a87211 */ /* 0x040fe800078808ff */
[----:B------:R-:W-:Y:S07]  /*127e0*/  LEA.HI.X R169, R8, R223, R9, 0x1, P4 ;  /* 0x000000df08a97211 */ /* 0x000fee00020f0c09 */
[----:B------:R-:W-:Y:S01]  /*127f0*/  @P2 STS.64 [R210+0x5008], RZ ;  /* 0x005008ffd2002388 */ /* 0x000fe20000000a00 */
[-C--:B------:R-:W-:Y:S02]  /*12800*/  @!P2 MOV R14, R8.reuse ;  /* 0x00000008000ea202 */ /* 0x080fe40000000f00 */
[CC--:B------:R-:W-:Y:S02]  /*12810*/  @!P2 LEA R2, P3, R218.reuse, R8.reuse, 0x5 ;  /* 0x00000008da02a211 */ /* 0x0c0fe400078628ff */
[-C--:B------:R-:W-:Y:S01]  /*12820*/  @!P2 MOV R15, R9.reuse ;  /* 0x00000009000fa202 */ /* 0x080fe20000000f00 */
[----:B------:R-:W-:Y:S01]  /*12830*/  @P2 STS [R210+0x5000], RZ ;  /* 0x005000ffd2002388 */ /* 0x000fe20000000800 */
[CC--:B------:R-:W-:Y:S02]  /*12840*/  @!P2 LEA R4, P0, R218.reuse, R8.reuse, 0x6 ;  /* 0x00000008da04a211 */ /* 0x0c0fe400078030ff */
[-C--:B------:R-:W-:Y:S01]  /*12850*/  @!P2 MOV R10, R8.reuse ;  /* 0x00000008000aa202 */ /* 0x080fe20000000f00 */
[----:B------:R-:W-:Y:S01]  /*12860*/  @P2 STS [R210+0x5004], RZ ;  /* 0x005004ffd2002388 */ /* 0x000fe20000000800 */
[----:B------:R-:W-:Y:S01]  /*12870*/  @!P2 IMAD.WIDE.U32 R14, R218, 0x60, R14 ;  /* 0x00000060da0ea825 */ /* 0x000fe200078e000e */
[-C--:B------:R-:W-:Y:S02]  /*12880*/  @!P2 MOV R11, R9.reuse ;  /* 0x00000009000ba202 */ /* 0x080fe40000000f00 */
[----:B------:R-:W-:Y:S01]  /*12890*/  @!PT LDS RZ, [RZ] ;  /* 0x00000000fffff984 */ /* 0x000fe20000000800 */
[----:B------:R-:W-:Y:S01]  /*128a0*/  @!PT LDS RZ, [RZ] ;  /* 0x00000000fffff984 */ /* 0x000fe20000000800 */
[----:B------:R-:W-:Y:S01]  /*128b0*/  @!PT LDS RZ, [RZ] ;  /* 0x00000000fffff984 */ /* 0x000fe20000000800 */
[----:B------:R1:W-:Y:S01]  /*128c0*/  @!P2 LDGSTS.E.BYPASS.LTC128B.128 [R210+0x5000], [R168.64] ;  /* 0x05000000a8d2afae */ /* 0x0003e2000b901d44 */
[----:B------:R-:W-:Y:S02]  /*128d0*/  @!P2 MOV R20, R8 ;  /* 0x000000080014a202 */ /* 0x000fe40000000f00 */
[-C--:B------:R-:W-:Y:S01]  /*128e0*/  @!P2 LEA R24, P5, R14, R222.reuse, 0x1 ;  /* 0x000000de0e18a211 */ /* 0x080fe200078a08ff */
[----:B------:R-:W-:Y:S01]  /*128f0*/  @!P2 IMAD.WIDE.U32 R10, R218, 0xa0, R10 ;  /* 0x000000a0da0aa825 */ /* 0x000fe200078e000a */
[-C--:B------:R-:W-:Y:S02]  /*12900*/  @!P2 MOV R21, R9.reuse ;  /* 0x000000090015a202 */ /* 0x080fe40000000f00 */
[----:B------:R-:W-:Y:S01]  /*12910*/  @!P2 MOV R0, c[0x0][0x1a4] ;  /* 0x000069000000aa02 */ /* 0x000fe20000000f00 */
[----:B------:R-:W-:Y:S01]  /*12920*/  @P2 STS.128 [R210+0x5800], RZ ;  /* 0x005800ffd2002388 */ /* 0x000fe20000000c00 */
[-C--:B------:R-:W-:Y:S01]  /*12930*/  @!P2 LEA R22, P4, R10, R222.reuse, 0x1 ;  /* 0x000000de0a16a211 */ /* 0x080fe200078808ff */
[C---:B------:R-:W-:Y:S01]  /*12940*/  @!P2 IMAD.WIDE.U32 R20, R218.reuse, 0xe0, R20 ;  /* 0x000000e0da14a825 */ /* 0x040fe200078e0014 */
[----:B------:R-:W-:Y:S02]  /*12950*/  @!P2 LEA.HI.X R0, R218, R9, R0, 0x5, P3 ;  /* 0x00000009da00a211 */ /* 0x000fe400018f2c00 */
[CC--:B------:R-:W-:Y:S02]  /*12960*/  @!P2 LEA R18, P3, R2.reuse, R222.reuse, 0x1 ;  /* 0x000000de0212a211 */ /* 0x0c0fe400078608ff */
[----:B------:R-:W-:Y:S02]  /*12970*/  @!P2 MOV R3, c[0x0][0x1a4] ;  /* 0x000069000003aa02 */ /* 0x000fe40000000f00 */
[----:B------:R-:W-:Y:S02]  /*12980*/  @!P2 LEA.HI.X R19, R2, R223, R0, 0x1, P3 ;  /* 0x000000df0213a211 */ /* 0x000fe400018f0c00 */
[----:B------:R-:W-:Y:S02]  /*12990*/  @!P2 LEA.HI.X R3, R218, R9, R3, 0x6, P0 ;  /* 0x00000009da03a211 */ /* 0x000fe400000f3403 */
[C---:B------:R-:W-:Y:S01]  /*129a0*/  @!P2 LEA R16, P0, R4.reuse, R222, 0x1 ;  /* 0x000000de0410a211 */ /* 0x040fe200078008ff */
[----:B------:R-:W-:Y:S01]  /*129b0*/  @!PT LDS RZ, [RZ] ;  /* 0x00000000fffff984 */ /* 0x000fe20000000800 */
[----:B------:R-:W-:Y:S01]  /*129c0*/  @!PT LDS RZ, [RZ] ;  /* 0x00000000fffff984 */ /* 0x000fe20000000800 */
[----:B------:R-:W-:Y:S01]  /*129d0*/  @!PT LDS RZ, [RZ] ;  /* 0x00000000fffff984 */ /* 0x000fe20000000800 */
[----:B------:R2:W-:Y:S01]  /*129e0*/  @!P2 LDGSTS.E.BYPASS.LTC128B.128 [R210+0x5800], [R18.64] ;  /* 0x0580000012d2afae */ /* 0x0005e2000b901d44 */
[----:B------:R-:W-:Y:S02]  /*129f0*/  @!P2 MOV R2, c[0x0][0x1a4] ;  /* 0x000069000002aa02 */ /* 0x000fe40000000f00 */
[----:B------:R-:W-:Y:S02]  /*12a00*/  @!P2 LEA.HI.X R17, R4, R223, R3, 0x1, P0 ;  /* 0x000000df0411a211 */ /* 0x000fe400000f0c03 */
[----:B------:R-:W-:Y:S01]  /*12a10*/  @!P2 LEA R6, P0, R218, R8, 0x7 ;  /* 0x00000008da06a211 */ /* 0x000fe200078038ff */
[----:B------:R-:W-:Y:S01]  /*12a20*/  @!P2 IMAD R2, R2, 0xc0, RZ ;  /* 0x000000c00202a824 */ /* 0x000fe200078e02ff */
[----:B------:R-:W-:Y:S01]  /*12a30*/  @!P2 MOV R4, c[0x0][0x1a4] ;  /* 0x000069000004aa02 */ /* 0x000fe20000000f00 */
[----:B------:R-:W-:Y:S01]  /*12a40*/  @P2 STS.128 [R210+0x6000], RZ ;  /* 0x006000ffd2002388 */ /* 0x000fe20000000c00 */
[----:B------:R-:W-:Y:S02]  /*12a50*/  @!P2 MOV R5, c[0x0][0x1a4] ;  /* 0x000069000005aa02 */ /* 0x000fe40000000f00 */
[----:B------:R-:W-:Y:S01]  /*12a60*/  @!P2 MOV R3, c[0x0][0x1a4] ;  /* 0x000069000003aa02 */ /* 0x000fe20000000f00 */
[----:B------:R-:W-:Y:S01]  /*12a70*/  @!P2 IMAD R4, R4, 0x60, RZ ;  /* 0x000000600404a824 */ /* 0x000fe200078e02ff */
[C---:B------:R-:W-:Y:S01]  /*12a80*/  @!P2 LEA.HI.X R5, R218.reuse, R9, R5, 0x7, P0 ;  /* 0x00000009da05a211 */ /* 0x040fe200000f3c05 */
[----:B------:R-:W-:Y:S01]  /*12a90*/  @!P2 IMAD.WIDE.U32 R8, R218, 0xc0, R8 ;  /* 0x000000c0da08a825 */ /* 0x000fe200078e0008 */
[-C--:B------:R-:W-:Y:S01]  /*12aa0*/  @!P2 LEA R12, P0, R6, R222.reuse, 0x1 ;  /* 0x000000de060ca211 */ /* 0x080fe200078008ff */
[----:B------:R-:W-:Y:S01]  /*12ab0*/  @!PT LDS RZ, [RZ] ;  /* 0x00000000fffff984 */ /* 0x000fe20000000800 */
[----:B------:R-:W-:Y:S01]  /*12ac0*/  @!PT LDS RZ, [RZ] ;  /* 0x00000000fffff984 */ /* 0x000fe20000000800 */
[----:B------:R-:W-:Y:S01]  /*12ad0*/  @!PT LDS RZ, [RZ] ;  /* 0x00000000fffff984 */ /* 0x000fe20000000800 */
[----:B------:R2:W-:Y:S01]  /*12ae0*/  @!P2 LDGSTS.E.BYPASS.LTC128B.128 [R210+0x6000], [R16.64] ;  /* 0x0600000010d2afae */ /* 0x0005e2000b901d44 */
[----:B------:R-:W-:Y:S01]  /*12af0*/  @!P2 IADD3 R4, R4, R15, RZ ;  /* 0x0000000f0404a210 */ /* 0x000fe20007ffe0ff */
[----:B------:R-:W-:Y:S01]  /*12b00*/  @!P2 IMAD R3, R3, 0xa0, RZ ;  /* 0x000000a00303a824 */ /* 0x000fe200078e02ff */
[----:B------:R-:W-:Y:S02]  /*12b10*/  @!P2 LEA.HI.X R13, R6, R223, R5, 0x1, P0 ;  /* 0x000000df060da211 */ /* 0x000fe400000f0c05 */
[----:B------:R-:W-:Y:S02]  /*12b20*/  @!P2 IADD3 R2, R2, R9, RZ ;  /* 0x000000090202a210 */ /* 0x000fe40007ffe0ff */
[----:B------:R-:W-:Y:S01]  /*12b30*/  @!P2 LEA.HI.X R25, R14, R223, R4, 0x1, P5 ;  /* 0x000000df0e19a211 */ /* 0x000fe200028f0c04 */
[----:B------:R-:W-:Y:S01]  /*12b40*/  @P2 STS.128 [R210+0x6800], RZ ;  /* 0x006800ffd2002388 */ /* 0x000fe20000000c00 */
[----:B------:R-:W-:Y:S02]  /*12b50*/  @!P2 IADD3 R3, R3, R11, RZ ;  /* 0x0000000b0303a210 */ /* 0x000fe40007ffe0ff */
[-C--:B------:R-:W-:Y:S02]  /*12b60*/  @!P2 LEA R6, P3, R8, R222.reuse, 0x1 ;  /* 0x000000de0806a211 */ /* 0x080fe400078608ff */
[-C--:B------:R-:W-:Y:S02]  /*12b70*/  @!P2 LEA.HI.X R23, R10, R223.reuse, R3, 0x1, P4 ;  /* 0x000000df0a17a211 */ /* 0x080fe400020f0c03 */
[----:B------:R-:W-:Y:S01]  /*12b80*/  @!P2 LEA.HI.X R7, R8, R223, R2, 0x1, P3 ;  /* 0x000000df0807a211 */ /* 0x000fe200018f0c02 */
[----:B------:R-:W-:Y:S01]  /*12b90*/  @!PT LDS RZ, [RZ] ;  /* 0x00000000fffff984 */ /* 0x000fe20000000800 */
[----:B------:R-:W-:Y:S01]  /*12ba0*/  @!PT LDS RZ, [RZ] ;  /* 0x00000000fffff984 */ /* 0x000fe20000000800 */
[----:B------:R-:W-:Y:S01]  /*12bb0*/  @!PT LDS RZ, [RZ] ;  /* 0x00000000fffff984 */ /* 0x000fe20000000800 */
[----:B------:R3:W-:Y:S01]  /*12bc0*/  @!P2 LDGSTS.E.BYPASS.LTC128B.128 [R210+0x6800], [R24.64] ;  /* 0x0680000018d2afae */ /* 0x0007e2000b901d44 */
[----:B------:R-:W-:Y:S02]  /*12bd0*/  @!P2 LEA R26, P0, R20, R222, 0x1 ;  /* 0x000000de141aa211 */ /* 0x000fe400078008ff */
[----:B------:R-:W-:Y:S02]  /*12be0*/  @!P2 MOV R0, c[0x0][0x1a4] ;  /* 0x000069000000aa02 */ /* 0x000fe40000000f00 */
[----:B------:R-:W-:Y:S03]  /*12bf0*/  MOV R222, R168 ;  /* 0x000000a800de7202 */ /* 0x000fe60000000f00 */
[----:B------:R-:W-:Y:S01]  /*12c00*/  @P2 STS.128 [R210+0x7000], RZ ;  /* 0x007000ffd2002388 */ /* 0x000fe20000000c00 */
[----:B------:R-:W-:Y:S05]  /*12c10*/  @!P2 IMAD R0, R0, 0xe0, RZ ;  /* 0x000000e00000a824 */ /* 0x000fea00078e02ff */
[----:B------:R-:W-:Y:S02]  /*12c20*/  @!P2 IADD3 R0, R0, R21, RZ ;  /* 0x000000150000a210 */ /* 0x000fe40007ffe0ff */
[----:B------:R-:W-:Y:S01]  /*12c30*/  @!PT LDS RZ, [RZ] ;  /* 0x00000000fffff984 */ /* 0x000fe20000000800 */
[----:B------:R-:W-:Y:S01]  /*12c40*/  @!PT LDS RZ, [RZ] ;  /* 0x00000000fffff984 */ /* 0x000fe20000000800 */
[----:B------:R-:W-:Y:S01]  /*12c50*/  @!PT LDS RZ, [RZ] ;  /* 0x00000000fffff984 */ /* 0x000fe20000000800 */
[----:B------:R4:W-:Y:S02]  /*12c60*/  @!P2 LDGSTS.E.BYPASS.LTC128B.128 [R210+0x7000], [R12.64] ;  /* 0x070000000cd2afae */ /* 0x0009e4000b901d44 */
[----:B------:R-:W-:Y:S02]  /*12c70*/  @!P2 LEA.HI.X R27, R20, R223, R0, 0x1, P0 ;  /* 0x000000df141ba211 */ /* 0x000fe400000f0c00 */
[----:B------:R-:W-:Y:S02]  /*12c80*/  ISETP.GT.AND P0, PT, R188, R209, PT ;  /* 0x000000d1bc00720c */ /* 0x000fe40003f04270 */
[----:B------:R-:W-:Y:S02]  /*12c90*/  MOV R223, R169 ;  /* 0x000000a900df7202 */ /* 0x000fe40000000f00 */
        /* <DEDUP_REMOVED lines=19> */
[----:B----4-:R-:W-:Y:S08]  /*12dd0*/  LDSM.16.M88.4 R12, [R163] ;  /* 0x00000000a30c783b */ /* 0x010ff00000000200 */
[----:B--2---:R-:W-:Y:S08]  /*12de0*/  LDSM.16.M88.4 R16, [R164+0x1400] ;  /* 0x00140000a410783b */ /* 0x004ff00000000200 */
[----:B-----5:R-:W-:Y:S08]  /*12df0*/  LDSM.16.M88.4 R20, [R162] ;  /* 0x00000000a214783b */ /* 0x020ff00000000200 */
[----:B---3--:R-:W-:Y:S08]  /*12e00*/  LDSM.16.M88.4 R24, [R164+0x1800] ;  /* 0x00180000a418783b */ /* 0x008ff00000000200 */
        /* <DEDUP_REMOVED lines=14> */
[----:B------:R-:W2:Y:S08]  /*12ef0*/  LDSM.16.M88.4 R104, [R164+0x3c00] ;  /* 0x003c0000a468783b */ /* 0x000eb00000000200 */
[----:B------:R-:W-:Y:S08]  /*12f00*/  LDSM.16.M88.4 R96, [R153] ;  /* 0x000000009960783b */ /* 0x000ff00000000200 */
[----:B------:R-:W3:Y:S08]  /*12f10*/  LDSM.16.M88.4 R100, [R152] ;  /* 0x000000009864783b */ /* 0x000ef00000000200 */
[----:B------:R-:W4:Y:S08]  /*12f20*/  LDSM.16.M88.4 R116, [R164+0x4000] ;  /* 0x00400000a474783b */ /* 0x000f300000000200 */
[----:B------:R-:W-:Y:S08]  /*12f30*/  LDSM.16.M88.4 R112, [R164+0x4400] ;  /* 0x00440000a470783b */ /* 0x000ff00000000200 */
[----:B------:R-:W-:Y:S08]  /*12f40*/  LDSM.16.M88.4 R120, [R164+0x4800] ;  /* 0x00480000a478783b */ /* 0x000ff00000000200 */
[----:B------:R-:W-:Y:S08]  /*12f50*/  LDSM.16.M88.4 R140, [R164+0x4c00] ;  /* 0x004c0000a48c783b */ /* 0x000ff00000000200 */
[----:B------:R-:W-:Y:S08]  /*12f60*/  LDSM.16.M88.4 R144, [R149] ;  /* 0x000000009590783b */ /* 0x000ff00000000200 */
[----:B------:R-:W-:Y:S01]  /*12f70*/  LDSM.16.M88.4 R136, [R148] ;  /* 0x000000009488783b */ /* 0x000fe20000000200 */
[C---:B--2---:R-:W-:Y:S08]  /*12f80*/  HMMA.16816.F32.BF16 R92, R132.reuse, R104, RZ ;  /* 0x00000068845c723c */ /* 0x044ff000000418ff */
[C---:B------:R-:W-:Y:S08]  /*12f90*/  HMMA.16816.F32.BF16 R104, R132.reuse, R106, RZ ;  /* 0x0000006a8468723c */ /* 0x040ff000000418ff */
[----:B-1----:R-:W-:Y:S08]  /*12fa0*/  HMMA.16816.F32.BF16 R4, R132, R8, RZ ;  /* 0x000000088404723c */ /* 0x002ff000000418ff */
        /* <DEDUP_REMOVED lines=330> */
[----:B------:R-:W2:Y:S01]  /*14450*/  I2F.RP R130, R129 ;  /* 0x0000008100827306 */ /* 0x000ea20000209400 */
[C---:B------:R-:W-:Y:S02]  /*14460*/  IADD3 R138, R133.reuse, -0x100, RZ ;  /* 0xffffff00858a7810 */ /* 0x040fe40007ffe0ff */
        /* <DEDUP_REMOVED lines=43> */
[----:B------:R3:W2:Y:S03]  /*14720*/  LDG.E R134, [R134.64] ;  /* 0x0000000486867981 */ /* 0x0006a6000c1e1900 */
[----:B------:R-:W-:Y:S01]  /*14730*/  IMAD.WIDE.U32 R130, R129, c[0x0][0x198], RZ ;  /* 0x0000660081827a25 */ /* 0x000fe200078e00ff */
[----:B---3--:R-:W-:Y:S05]  /*14740*/  SHF.R.S32.HI R135, RZ, 0x1f, R129 ;  /* 0x0000001fff877819 */ /* 0x008fea0000011481 */
        /* <DEDUP_REMOVED lines=9> */
.L_x_2389:
[----:B------:R2:W-:Y:S01]  /*147e0*/  @P2 STS [R210+0x1004], RZ ;  /* 0x001004ffd2002388 */ /* 0x0005e20000000800 */
[----:B------:R-:W-:Y:S01]  /*147f0*/  LEA R168, P5, R130, R220, 0x1 ;  /* 0x000000dc82a87211 */ /* 0x000fe200078a08ff */
[----:B------:R-:W-:Y:S01]  /*14800*/  @!P2 IMAD.MOV.U32 R133, RZ, RZ, c[0x0][0x19c] ;  /* 0x00006700ff85a624 */ /* 0x000fe200078e00ff */
[-C--:B------:R-:W-:Y:S01]  /*14810*/  @!P2 LEA R134, P4, R132, R130.reuse, 0x5 ;  /* 0x000000828486a211 */ /* 0x080fe200078828ff */
[----:B------:R2:W-:Y:S01]  /*14820*/  @P2 STS.64 [R210+0x1008], RZ ;  /* 0x001008ffd2002388 */ /* 0x0005e20000000a00 */
[----:B------:R-:W-:Y:S01]  /*14830*/  @!P2 IMAD.MOV.U32 R135, RZ, RZ, c[0x0][0x19c] ;  /* 0x00006700ff87a624 */ /* 0x000fe200078e00ff */
[--C-:B------:R-:W-:Y:S01]  /*14840*/  LEA.HI.X R169, R130, R219, R129.reuse, 0x1, P5 ;  /* 0x000000db82a97211 */ /* 0x100fe200028f0c81 */
        /* <DEDUP_REMOVED lines=10> */
[----:B------:R-:W-:Y:S01]  /*148f0*/  @!P2 IMAD.WIDE.U32 R144, R132, 0x60, R130 ;  /* 0x000000608490a825 */ /* 0x000fe200078e0082 */
[----:B------:R-:W-:Y:S01]  /*14900*/  @!P2 LEA R146, P3, R134, R220, 0x1 ;  /* 0x000000dc8692a211 */ /* 0x000fe200078608ff */
[----:B------:R2:W-:Y:S01]  /*14910*/  @P2 STS.128 [R210+0x1800], RZ ;  /* 0x001800ffd2002388 */ /* 0x0005e20000000c00 */
[----:B------:R-:W-:Y:S01]  /*14920*/  @!P2 LEA R138, P0, R132, R130, 0x7 ;  /* 0x00000082848aa211 */ /* 0x000fe200078038ff */
[----:B------:R-:W-:Y:S01]  /*14930*/  @!P2 IMAD.MOV.U32 R141, RZ, RZ, R129 ;  /* 0x000000ffff8da224 */ /* 0x000fe200078e0081 */
[----:B------:R-:W-:Y:S01]  /*14940*/  @!P2 LEA.HI.X R147, R134, R219, R133, 0x1, P3 ;  /* 0x000000db8693a211 */ /* 0x000fe200018f0c85 */
[--C-:B------:R-:W-:Y:S01]  /*14950*/  @!P2 IMAD.MOV.U32 R142, RZ, RZ, R130.reuse ;  /* 0x000000ffff8ea224 */ /* 0x100fe200078e0082 */
[-C--:B------:R-:W-:Y:S01]  /*14960*/  @!P2 LEA.HI.X R137, R132, R129.reuse, R137, 0x7, P0 ;  /* 0x000000818489a211 */ /* 0x080fe200000f3c89 */
[----:B------:R-:W-:Y:S01]  /*14970*/  @!P2 IMAD.MOV.U32 R140, RZ, RZ, R130 ;  /* 0x000000ffff8ca224 */ /* 0x000fe200078e0082 */
[-C--:B------:R-:W-:Y:S01]  /*14980*/  @!P2 MOV R143, R129.reuse ;  /* 0x00000081008fa202 */ /* 0x080fe20000000f00 */
[----:B------:R-:W-:Y:S01]  /*14990*/  @!PT LDS RZ, [RZ] ;  /* 0x00000000fffff984 */ /* 0x000fe20000000800 */
[----:B------:R-:W-:Y:S01]  /*149a0*/  @!PT LDS RZ, [RZ] ;  /* 0x00000000fffff984 */ /* 0x000fe20000000800 */
[----:B------:R-:W-:Y:S01]  /*149b0*/  @!PT LDS RZ, [RZ] ;  /* 0x00000000fffff984 */ /* 0x000fe20000000800 */
[----:B------:R2:W-:Y:S01]  /*149c0*/  @!P2 LDGSTS.E.BYPASS.LTC128B.128 [R210+0x1800], [R146.64] ;  /* 0x0180000092d2afae */ /* 0x0005e2000b901d44 */
[----:B------:R-:W-:Y:S01]  /*149d0*/  @!P2 MOV R171, R129 ;  /* 0x0000008100aba202 */ /* 0x000fe20000000f00 */
[----:B------:R-:W-:Y:S01]  /*149e0*/  @!P2 IMAD.MOV.U32 R129, RZ, RZ, c[0x0][0x19c] ;  /* 0x00006700ff81a624 */ /* 0x000fe200078e00ff */
[-C--:B------:R-:W-:Y:S01]  /*149f0*/  @!P2 LEA R172, P0, R136, R220.reuse, 0x1 ;  /* 0x000000dc88aca211 */ /* 0x080fe200078008ff */
[----:B------:R2:W-:Y:S01]  /*14a00*/  @P2 STS.128 [R210+0x2000], RZ ;  /* 0x002000ffd2002388 */ /* 0x0005e20000000c00 */
[-C--:B------:R-:W-:Y:S01]  /*14a10*/  @!P2 LEA R174, P5, R144, R220.reuse, 0x1 ;  /* 0x000000dc90aea211 */ /* 0x080fe200078a08ff */
[----:B------:R-:W-:Y:S01]  /*14a20*/  @!P2 IMAD R129, R129, 0x60, RZ ;  /* 0x000000608181a824 */ /* 0x000fe200078e02ff */
[-C--:B------:R-:W-:Y:S01]  /*14a30*/  @!P2 LEA.HI.X R173, R136, R219.reuse, R135, 0x1, P0 ;  /* 0x000000db88ada211 */ /* 0x080fe200000f0c87 */
[----:B------:R-:W-:Y:S01]  /*14a40*/  @!P2 IMAD.WIDE.U32 R142, R132, 0xa0, R142 ;  /* 0x000000a0848ea825 */ /* 0x000fe200078e008e */
[CC--:B------:R-:W-:Y:S03]  /*14a50*/  @!P2 LEA R134, P0, R138.reuse, R220.reuse, 0x1 ;  /* 0x000000dc8a86a211 */ /* 0x0c0fe600078008ff */
[----:B------:R-:W-:Y:S01]  /*14a60*/  @!PT LDS RZ, [RZ] ;  /* 0x00000000fffff984 */ /* 0x000fe20000000800 */
[----:B------:R-:W-:Y:S01]  /*14a70*/  @!PT LDS RZ, [RZ] ;  /* 0x00000000fffff984 */ /* 0x000fe20000000800 */
[----:B------:R-:W-:Y:S01]  /*14a80*/  @!PT LDS RZ, [RZ] ;  /* 0x00000000fffff984 */ /* 0x000fe20000000800 */
[----:B------:R2:W-:Y:S01]  /*14a90*/  @!P2 LDGSTS.E.BYPASS.LTC128B.128 [R210+0x2000], [R172.64] ;  /* 0x02000000acd2afae */ /* 0x0005e2000b901d44 */
[----:B------:R-:W-:Y:S01]  /*14aa0*/  @!P2 IMAD.IADD R129, R129, 0x1, R145 ;  /* 0x000000018181a824 */ /* 0x000fe200078e0291 */
[-C--:B------:R-:W-:Y:S01]  /*14ab0*/  @!P2 LEA.HI.X R135, R138, R219.reuse, R137, 0x1, P0 ;  /* 0x000000db8a87a211 */ /* 0x080fe200000f0c89 */
[----:B------:R-:W-:Y:S01]  /*14ac0*/  @!P2 IMAD.MOV.U32 R170, RZ, RZ, R130 ;  /* 0x000000ffffaaa224 */ /* 0x000fe200078e0082 */
[----:B------:R2:W-:Y:S01]  /*14ad0*/  @P2 STS.128 [R210+0x2800], RZ ;  /* 0x002800ffd2002388 */ /* 0x0005e20000000c00 */
[----:B------:R-:W-:Y:S01]  /*14ae0*/  @!P2 IMAD.WIDE.U32 R140, R132, 0xc0, R140 ;  /* 0x000000c0848ca825 */ /* 0x000fe200078e008c */
[-C--:B------:R-:W-:Y:S02]  /*14af0*/  @!P2 LEA.HI.X R175, R144, R219.reuse, R129, 0x1, P5 ;  /* 0x000000db90afa211 */ /* 0x080fe400028f0c81 */
[-C--:B------:R-:W-:Y:S01]  /*14b00*/  @!P2 LEA R138, P4, R142, R220.reuse, 0x1 ;  /* 0x000000dc8e8aa211 */ /* 0x080fe200078808ff */
[----:B------:R-:W-:Y:S01]  /*14b10*/  @!P2 IMAD.WIDE.U32 R170, R132, 0xe0, R170 ;  /* 0x000000e084aaa825 */ /* 0x000fe200078e00aa */
[-C--:B------:R-:W-:Y:S01]  /*14b20*/  @!P2 LEA R136, P3, R140, R220.reuse, 0x1 ;  /* 0x000000dc8c88a211 */ /* 0x080fe200078608ff */
[----:B------:R-:W-:Y:S01]  /*14b30*/  @!PT LDS RZ, [RZ] ;  /* 0x00000000fffff984 */ /* 0x000fe20000000800 */
[----:B------:R-:W-:Y:S01]  /*14b40*/  @!PT LDS RZ, [RZ] ;  /* 0x00000000fffff984 */ /* 0x000fe20000000800 */
[----:B------:R-:W-:Y:S01]  /*14b50*/  @!PT LDS RZ, [RZ] ;  /* 0x00000000fffff984 */ /* 0x000fe20000000800 */
[----:B------:R2:W-:Y:S01]  /*14b60*/  @!P2 LDGSTS.E.BYPASS.LTC128B.128 [R210+0x2800], [R174.64] ;  /* 0x02800000aed2afae */ /* 0x0005e2000b901d44 */
[----:B------:R-:W-:Y:S01]  /*14b70*/  @!P2 MOV R130, c[0x0][0x19c] ;  /* 0x000067000082aa02 */ /* 0x000fe20000000f00 */
[----:B------:R-:W-:Y:S01]  /*14b80*/  @!P2 IMAD.MOV.U32 R132, RZ, RZ, c[0x0][0x19c] ;  /* 0x00006700ff84a624 */ /* 0x000fe200078e00ff */
[----:B------:R-:W-:Y:S01]  /*14b90*/  @!P2 LEA R176, P0, R170, R220, 0x1 ;  /* 0x000000dcaab0a211 */ /* 0x000fe200078008ff */
[----:B------:R2:W-:Y:S01]  /*14ba0*/  @P2 STS.128 [R210+0x3000], RZ ;  /* 0x003000ffd2002388 */ /* 0x0005e20000000c00 */
[----:B------:R-:W-:Y:S02]  /*14bb0*/  @!P2 IMAD.MOV.U32 R131, RZ, RZ, c[0x0][0x19c] ;  /* 0x00006700ff83a624 */ /* 0x000fe400078e00ff */
[----:B------:R-:W-:Y:S01]  /*14bc0*/  @!P2 IMAD R132, R132, 0xa0, RZ ;  /* 0x000000a08484a824 */ /* 0x000fe200078e02ff */
[----:B------:R-:W-:Y:S01]  /*14bd0*/  @!PT LDS RZ, [RZ] ;  /* 0x00000000fffff984 */ /* 0x000fe20000000800 */
[----:B------:R-:W-:Y:S01]  /*14be0*/  @!PT LDS RZ, [RZ] ;  /* 0x00000000fffff984 */ /* 0x000fe20000000800 */
[----:B------:R-:W-:Y:S01]  /*14bf0*/  @!PT LDS RZ, [RZ] ;  /* 0x00000000fffff984 */ /* 0x000fe20000000800 */
[----:B------:R2:W-:Y:S01]  /*14c00*/  @!P2 LDGSTS.E.BYPASS.LTC128B.128 [R210+0x3000], [R134.64] ;  /* 0x0300000086d2afae */ /* 0x0005e2000b901d44 */
[----:B------:R-:W-:Y:S02]  /*14c10*/  @!P2 IMAD R131, R131, 0xc0, RZ ;  /* 0x000000c08383a824 */ /* 0x000fe400078e02ff */
[----:B------:R-:W-:Y:S01]  /*14c20*/  @!P2 IMAD.IADD R132, R132, 0x1, R143 ;  /* 0x000000018484a824 */ /* 0x000fe200078e028f */
[----:B------:R2:W-:Y:S01]  /*14c30*/  @P2 STS.128 [R210+0x3800], RZ ;  /* 0x003800ffd2002388 */ /* 0x0005e20000000c00 */
        /* <DEDUP_REMOVED lines=23> */
.L_x_2388:
[----:B--234-:R-:W-:Y:S04]  /*14db0*/  LEA R191, R188, R187, 0x8 ;  /* 0x000000bbbcbf7211 */ /* 0x01cfe800078e40ff */
        /* <DEDUP_REMOVED lines=71> */
[CC--:B--2---:R-:W-:Y:S02]  /*15230*/  FFMA.FTZ R0, R167.reuse, R129.reuse, R0 ;  /* 0x00000081a7007223 */ /* 0x0c4fe40000010000 */
[----:B-1----:R-:W-:Y:S01]  /*15240*/  FFMA.FTZ R2, R167, R129, R2 ;  /* 0x00000081a7027223 */ /* 0x002fe20000010002 */
[----:B------:R-:W-:Y:S01]  /*15250*/  IADD3 R129, R191, 0x90, RZ ;  /* 0x00000090bf817810 */ /* 0x000fe20007ffe0ff */
[CC--:B---3--:R-:W-:Y:S02]  /*15260*/  FFMA.FTZ R3, R167.reuse, R130.reuse, R3 ;  /* 0x00000082a7037223 */ /* 0x0c8fe40000010003 */
[C---:B------:R-:W-:Y:S01]  /*15270*/  FFMA.FTZ R4, R167.reuse, R130, R4 ;  /* 0x00000082a7047223 */ /* 0x040fe20000010004 */
[----:B------:R-:W-:Y:S01]  /*15280*/  FMNMX.FTZ R130, R0, R190, !PT ;  /* 0x000000be00827209 */ /* 0x000fe20007810000 */
[CC--:B----4-:R-:W-:Y:S01]  /*15290*/  FFMA.FTZ R5, R167.reuse, R131.reuse, R5 ;  /* 0x00000083a7057223 */ /* 0x0d0fe20000010005 */
[----:B------:R-:W1:Y:S01]  /*152a0*/  I2F R129, R129 ;  /* 0x0000008100817306 */ /* 0x000e620000201400 */
[----:B------:R-:W-:Y:S01]  /*152b0*/  FFMA.FTZ R6, R167, R131, R6 ;  /* 0x00000083a7067223 */ /* 0x000fe20000010006 */
[----:B------:R-:W-:Y:S01]  /*152c0*/  FMNMX.FTZ R224, R3, R130, !PT ;  /* 0x0000008203e07209 */ /* 0x000fe20007810000 */
[CC--:B-----5:R-:W-:Y:S01]  /*152d0*/  FFMA.FTZ R7, R167.reuse, R132.reuse, R7 ;  /* 0x00000084a7077223 */ /* 0x0e0fe20000010007 */
[----:B------:R-:W-:Y:S01]  /*152e0*/  FMNMX.FTZ R131, R2, R189, !PT ;  /* 0x000000bd02837209 */ /* 0x000fe20007810000 */
[----:B------:R-:W-:Y:S01]  /*152f0*/  FFMA.FTZ R8, R167, R132, R8 ;  /* 0x00000084a7087223 */ /* 0x000fe20000010008 */
[----:B------:R-:W-:Y:S01]  /*15300*/  FMNMX.FTZ R224, R5, R224, !PT ;  /* 0x000000e005e07209 */ /* 0x000fe20007810000 */
[C---:B------:R-:W-:Y:S01]  /*15310*/  FFMA.FTZ R9, R167.reuse, R133, R9 ;  /* 0x00000085a7097223 */ /* 0x040fe20000010009 */
[----:B------:R-:W-:Y:S01]  /*15320*/  FMNMX.FTZ R131, R4, R131, !PT ;  /* 0x0000008304837209 */ /* 0x000fe20007810000 */
[----:B------:R-:W-:Y:S01]  /*15330*/  FFMA.FTZ R10, R167, R133, R10 ;  /* 0x00000085a70a7223 */ /* 0x000fe2000001000a */
[----:B------:R-:W-:Y:S01]  /*15340*/  FMNMX.FTZ R224, R7, R224, !PT ;  /* 0x000000e007e07209 */ /* 0x000fe20007810000 */
[CC--:B------:R-:W-:Y:S01]  /*15350*/  FFMA.FTZ R11, R167.reuse, R134.reuse, R11 ;  /* 0x00000086a70b7223 */ /* 0x0c0fe2000001000b */
[----:B------:R-:W-:Y:S01]  /*15360*/  FMNMX.FTZ R132, R6, R131, !PT ;  /* 0x0000008306847209 */ /* 0x000fe20007810000 */
[----:B------:R-:W-:Y:S01]  /*15370*/  FFMA.FTZ R12, R167, R134, R12 ;  /* 0x00000086a70c7223 */ /* 0x000fe2000001000c */
[----:B------:R-:W-:Y:S01]  /*15380*/  FMNMX.FTZ R224, R9, R224, !PT ;  /* 0x000000e009e07209 */ /* 0x000fe20007810000 */
[CC--:B------:R-:W-:Y:S01]  /*15390*/  FFMA.FTZ R13, R167.reuse, R135.reuse, R13 ;  /* 0x00000087a70d7223 */ /* 0x0c0fe2000001000d */
[----:B------:R-:W-:Y:S01]  /*153a0*/  FMNMX.FTZ R132, R8, R132, !PT ;  /* 0x0000008408847209 */ /* 0x000fe20007810000 */
[----:B------:R-:W-:Y:S01]  /*153b0*/  FFMA.FTZ R14, R167, R135, R14 ;  /* 0x00000087a70e7223 */ /* 0x000fe2000001000e */
[----:B------:R-:W-:Y:S01]  /*153c0*/  FMNMX.FTZ R224, R11, R224, !PT ;  /* 0x000000e00be07209 */ /* 0x000fe20007810000 */
[C---:B------:R-:W-:Y:S01]  /*153d0*/  FFMA.FTZ R15, R167.reuse, R136, R15 ;  /* 0x00000088a70f7223 */ /* 0x040fe2000001000f */
        /* <DEDUP_REMOVED lines=34> */
[----:B------:R-:W-:Y:S01]  /*15600*/  IADD3 R136, R191, 0xa9, RZ ;  /* 0x000000a9bf887810 */ /* 0x000fe20007ffe0ff */
[-C--:B------:R-:W-:Y:S01]  /*15610*/  FFMA.FTZ R33, R167, R145.reuse, R33 ;  /* 0x00000091a7217223 */ /* 0x080fe20000010021 */
[----:B------:R-:W-:Y:S01]  /*15620*/  FMNMX.FTZ R224, R29, R224, !PT ;  /* 0x000000e01de07209 */ /* 0x000fe20007810000 */
[C---:B------:R-:W-:Y:S01]  /*15630*/  FFMA.FTZ R34, R167.reuse, R145, R34 ;  /* 0x00000091a7227223 */ /* 0x040fe20000010022 */
[----:B------:R-:W-:Y:S01]  /*15640*/  FMNMX.FTZ R137, R28, R137, !PT ;  /* 0x000000891c897209 */ /* 0x000fe20007810000 */
[CC--:B------:R-:W-:Y:S01]  /*15650*/  FFMA.FTZ R35, R167.reuse, R146.reuse, R35 ;  /* 0x00000092a7237223 */ /* 0x0c0fe20000010023 */
[----:B------:R-:W-:Y:S01]  /*15660*/  I2F R136, R136 ;  /* 0x0000008800887306 */ /* 0x000fe20000201400 */
[C---:B------:R-:W-:Y:S01]  /*15670*/  FFMA.FTZ R36, R167.reuse, R146, R36 ;  /* 0x00000092a7247223 */ /* 0x040fe20000010024 */
[----:B------:R-:W-:Y:S01]  /*15680*/  FMNMX.FTZ R138, R30, R137, !PT ;  /* 0x000000891e8a7209 */ /* 0x000fe20007810000 */
[-C--:B------:R-:W-:Y:S01]  /*15690*/  FFMA.FTZ R37, R167, R147.reuse, R37 ;  /* 0x00000093a7257223 */ /* 0x080fe20000010025 */
[----:B------:R-:W-:Y:S01]  /*156a0*/  IADD3 R137, R191, 0xb0, RZ ;  /* 0x000000b0bf897810 */ /* 0x000fe20007ffe0ff */
[C---:B------:R-:W-:Y:S01]  /*156b0*/  FFMA.FTZ R38, R167.reuse, R147, R38 ;  /* 0x00000093a7267223 */ /* 0x040fe20000010026 */
[----:B------:R-:W-:Y:S01]  /*156c0*/  FMNMX.FTZ R138, R32, R138, !PT ;  /* 0x0000008a208a7209 */ /* 0x000fe20007810000 */
[----:B------:R-:W-:Y:S01]  /*156d0*/  FFMA.FTZ R39, R167, R168, R39 ;  /* 0x000000a8a7277223 */ /* 0x000fe20000010027 */
[----:B------:R-:W-:Y:S01]  /*156e0*/  FMNMX.FTZ R224, R31, R224, !PT ;  /* 0x000000e01fe07209 */ /* 0x000fe20007810000 */
[C---:B------:R-:W-:Y:S01]  /*156f0*/  FFMA.FTZ R40, R167.reuse, R168, R40 ;  /* 0x000000a8a7287223 */ /* 0x040fe20000010028 */
[----:B------:R-:W-:Y:S01]  /*15700*/  I2F R137, R137 ;  /* 0x0000008900897306 */ /* 0x000fe20000201400 */
[----:B------:R-:W-:Y:S01]  /*15710*/  FMNMX.FTZ R139, R34, R138, !PT ;  /* 0x0000008a228b7209 */ /* 0x000fe20007810000 */
[-C--:B------:R-:W-:Y:S01]  /*15720*/  FFMA.FTZ R41, R167, R169.reuse, R41 ;  /* 0x000000a9a7297223 */ /* 0x080fe20000010029 */
[----:B------:R-:W-:Y:S01]  /*15730*/  IADD3 R138, R191, 0xb1, RZ ;  /* 0x000000b1bf8a7810 */ /* 0x000fe20007ffe0ff */
[C---:B------:R-:W-:Y:S01]  /*15740*/  FFMA.FTZ R42, R167.reuse, R169, R42 ;  /* 0x000000a9a72a7223 */ /* 0x040fe2000001002a */
[----:B------:R-:W-:Y:S01]  /*15750*/  FMNMX.FTZ R139, R36, R139, !PT ;  /* 0x0000008b248b7209 */ /* 0x000fe20007810000 */
[----:B------:R-:W-:Y:S01]  /*15760*/  FFMA.FTZ R43, R167, R170, R43 ;  /* 0x000000aaa72b7223 */ /* 0x000fe2000001002b */
[----:B------:R-:W-:Y:S01]  /*15770*/  FMNMX.FTZ R224, R33, R224, !PT ;  /* 0x000000e021e07209 */ /* 0x000fe20007810000 */
[----:B------:R-:W-:Y:S01]  /*15780*/  FFMA.FTZ R44, R167, R170, R44 ;  /* 0x000000aaa72c7223 */ /* 0x000fe2000001002c */
[----:B------:R-:W-:Y:S01]  /*15790*/  FMNMX.FTZ R140, R38, R139, !PT ;  /* 0x0000008b268c7209 */ /* 0x000fe20007810000 */
[----:B------:R-:W-:Y:S01]  /*157a0*/  I2F R138, R138 ;  /* 0x0000008a008a7306 */ /* 0x000fe20000201400 */
[----:B------:R-:W-:Y:S01]  /*157b0*/  IADD3 R139, R191, 0xb8, RZ ;  /* 0x000000b8bf8b7810 */ /* 0x000fe20007ffe0ff */
        /* <DEDUP_REMOVED lines=8> */
[----:B------:R-:W-:Y:S01]  /*15840*/  I2F R139, R139 ;  /* 0x0000008b008b7306 */ /* 0x000fe20000201400 */
[-C--:B------:R-:W-:Y:S01]  /*15850*/  FFMA.FTZ R49, R167, R173.reuse, R49 ;  /* 0x000000ada7317223 */ /* 0x080fe20000010031 */
[----:B------:R-:W-:Y:S01]  /*15860*/  FMNMX.FTZ R224, R37, R224, !PT ;  /* 0x000000e025e07209 */ /* 0x000fe20007810000 */
[C---:B------:R-:W-:Y:S01]  /*15870*/  FFMA.FTZ R50, R167.reuse, R173, R50 ;  /* 0x000000ada7327223 */ /* 0x040fe20000010032 */
[----:B------:R-:W-:Y:S01]  /*15880*/  FMNMX.FTZ R141, R44, R141, !PT ;  /* 0x0000008d2c8d7209 */ /* 0x000fe20007810000 */
[----:B------:R-:W-:Y:S01]  /*15890*/  FFMA.FTZ R51, R167, R174, R51 ;  /* 0x000000aea7337223 */ /* 0x000fe20000010033 */
[----:B------:R-:W-:Y:S01]  /*158a0*/  FMNMX.FTZ R224, R39, R224, !PT ;  /* 0x000000e027e07209 */ /* 0x000fe20007810000 */
[C---:B------:R-:W-:Y:S01]  /*158b0*/  FFMA.FTZ R52, R167.reuse, R174, R52 ;  /* 0x000000aea7347223 */ /* 0x040fe20000010034 */
[----:B------:R-:W-:Y:S01]  /*158c0*/  FMNMX.FTZ R142, R46, R141, !PT ;  /* 0x0000008d2e8e7209 */ /* 0x000fe20007810000 */
[-C--:B------:R-:W-:Y:S01]  /*158d0*/  FFMA.FTZ R53, R167, R175.reuse, R53 ;  /* 0x000000afa7357223 */ /* 0x080fe20000010035 */
[----:B------:R-:W-:Y:S01]  /*158e0*/  I2F R140, R140 ;  /* 0x0000008c008c7306 */ /* 0x000fe20000201400 */
[----:B------:R-:W-:Y:S01]  /*158f0*/  IADD3 R141, R191, 0xc0, RZ ;  /* 0x000000c0bf8d7810 */ /* 0x000fe20007ffe0ff */
[----:B------:R-:W-:Y:S01]  /*15900*/  FFMA.FTZ R54, R167, R175, R54 ;  /* 0x000000afa7367223 */ /* 0x000fe20000010036 */
[----:B------:R-:W-:Y:S01]  /*15910*/  FMNMX.FTZ R224, R41, R224, !PT ;  /* 0x000000e029e07209 */ /* 0x000fe20007810000 */
[C---:B------:R-:W-:Y:S01]  /*15920*/  FFMA.FTZ R55, R167.reuse, R176, R55 ;  /* 0x000000b0a7377223 */ /* 0x040fe20000010037 */
[----:B------:R-:W-:Y:S01]  /*15930*/  FMNMX.FTZ R142, R48, R142, !PT ;  /* 0x0000008e308e7209 */ /* 0x000fe20007810000 */
[----:B------:R-:W-:Y:S01]  /*15940*/  FFMA.FTZ R56, R167, R176, R56 ;  /* 0x000000b0a7387223 */ /* 0x000fe20000010038 */
[----:B------:R-:W-:Y:S01]  /*15950*/  FMNMX.FTZ R224, R43, R224, !PT ;  /* 0x000000e02be07209 */ /* 0x000fe20007810000 */
[-C--:B------:R-:W-:Y:S01]  /*15960*/  FFMA.FTZ R57, R167, R177.reuse, R57 ;  /* 0x000000b1a7397223 */ /* 0x080fe20000010039 */
[----:B------:R-:W-:Y:S01]  /*15970*/  FMNMX.FTZ R143, R50, R142, !PT ;  /* 0x0000008e328f7209 */ /* 0x000fe20007810000 */
[----:B------:R-:W-:Y:S01]  /*15980*/  I2F R141, R141 ;  /* 0x0000008d008d7306 */ /* 0x000fe20000201400 */
[----:B------:R-:W-:Y:S01]  /*15990*/  IADD3 R142, R191, 0xc1, RZ ;  /* 0x000000c1bf8e7810 */ /* 0x000fe20007ffe0ff */
[C---:B------:R-:W-:Y:S01]  /*159a0*/  FFMA.FTZ R58, R167.reuse, R177, R58 ;  /* 0x000000b1a73a7223 */ /* 0x040fe2000001003a */
[----:B------:R-:W-:Y:S01]  /*159b0*/  FMNMX.FTZ R143, R52, R143, !PT ;  /* 0x0000008f348f7209 */ /* 0x000fe20007810000 */
[----:B------:R-:W-:Y:S01]  /*159c0*/  FFMA.FTZ R59, R167, R178, R59 ;  /* 0x000000b2a73b7223 */ /* 0x000fe2000001003b */
[----:B------:R-:W-:Y:S01]  /*159d0*/  FMNMX.FTZ R224, R45, R224, !PT ;  /* 0x000000e02de07209 */ /* 0x000fe20007810000 */
[C---:B------:R-:W-:Y:S01]  /*159e0*/  FFMA.FTZ R60, R167.reuse, R178, R60 ;  /* 0x000000b2a73c7223 */ /* 0x040fe2000001003c */
[----:B------:R-:W-:Y:S01]  /*159f0*/  FMNMX.FTZ R144, R54, R143, !PT ;  /* 0x0000008f36907209 */ /* 0x000fe20007810000 */
[-C--:B------:R-:W-:Y:S01]  /*15a00*/  FFMA.FTZ R61, R167, R179.reuse, R61 ;  /* 0x000000b3a73d7223 */ /* 0x080fe2000001003d */
[----:B------:R-:W-:Y:S01]  /*15a10*/  IADD3 R143, R191, 0xc8, RZ ;  /* 0x000000c8bf8f7810 */ /* 0x000fe20007ffe0ff */
[----:B------:R-:W-:Y:S01]  /*15a20*/  I2F R142, R142 ;  /* 0x0000008e008e7306 */ /* 0x000fe20000201400 */
        /* <DEDUP_REMOVED lines=9> */
[----:B------:R-:W-:Y:S01]  /*15ac0*/  I2F R143, R143 ;  /* 0x0000008f008f7306 */ /* 0x000fe20000201400 */
[C---:B------:R-:W-:Y:S01]  /*15ad0*/  FFMA.FTZ R66, R167.reuse, R181, R66 ;  /* 0x000000b5a7427223 */ /* 0x040fe20000010042 */
[----:B------:R-:W-:Y:S01]  /*15ae0*/  FMNMX.FTZ R145, R60, R145, !PT ;  /* 0x000000913c917209 */ /* 0x000fe20007810000 */
[----:B------:R-:W-:Y:S01]  /*15af0*/  FFMA.FTZ R67, R167, R182, R67 ;  /* 0x000000b6a7437223 */ /* 0x000fe20000010043 */
[----:B------:R-:W-:Y:S01]  /*15b00*/  FMNMX.FTZ R224, R51, R224, !PT ;  /* 0x000000e033e07209 */ /* 0x000fe20007810000 */
[C---:B------:R-:W-:Y:S01]  /*15b10*/  FFMA.FTZ R68, R167.reuse, R182, R68 ;  /* 0x000000b6a7447223 */ /* 0x040fe20000010044 */
[----:B------:R-:W-:Y:S01]  /*15b20*/  FMNMX.FTZ R146, R62, R145, !PT ;  /* 0x000000913e927209 */ /* 0x000fe20007810000 */
[-C--:B------:R-:W-:Y:S01]  /*15b30*/  FFMA.FTZ R69, R167, R183.reuse, R69 ;  /* 0x000000b7a7457223 */ /* 0x080fe20000010045 */
[----:B------:R-:W-:Y:S01]  /*15b40*/  FMNMX.FTZ R224, R53, R224, !PT ;  /* 0x000000e035e07209 */ /* 0x000fe20007810000 */
[C---:B------:R-:W-:Y:S01]  /*15b50*/  FFMA.FTZ R70, R167.reuse, R183, R70 ;  /* 0x000000b7a7467223 */ /* 0x040fe20000010046 */
[----:B------:R-:W-:Y:S01]  /*15b60*/  I2F R144, R144 ;  /* 0x0000009000907306 */ /* 0x000fe20000201400 */
[----:B------:R-:W-:Y:S01]  /*15b70*/  FFMA.FTZ R71, R167, R184, R71 ;  /* 0x000000b8a7477223 */ /* 0x000fe20000010047 */
[----:B------:R-:W-:Y:S01]  /*15b80*/  FMNMX.FTZ R224, R55, R224, !PT ;  /* 0x000000e037e07209 */ /* 0x000fe20007810000 */
[----:B------:R-:W-:Y:S01]  /*15b90*/  FFMA.FTZ R72, R167, R184, R72 ;  /* 0x000000b8a7487223 */ /* 0x000fe20000010048 */
[----:B------:R-:W-:Y:S01]  /*15ba0*/  IADD3 R135, R191, 0xa8, RZ ;  /* 0x000000a8bf877810 */ /* 0x000fe20007ffe0ff */
[-C--:B-1----:R-:W-:Y:S01]  /*15bb0*/  FFMA.FTZ R73, R167, R129.reuse, R73 ;  /* 0x00000081a7497223 */ /* 0x082fe20000010049 */
[----:B------:R-:W-:Y:S01]  /*15bc0*/  FMNMX.FTZ R224, R57, R224, !PT ;  /* 0x000000e039e07209 */ /* 0x000fe20007810000 */
[----:B------:R-:W-:Y:S01]  /*15bd0*/  FFMA.FTZ R74, R167, R129, R74 ;  /* 0x00000081a74a7223 */ /* 0x000fe2000001004a */
[----:B------:R-:W-:Y:S02]  /*15be0*/  FMNMX.FTZ R146, R64, R146, !PT ;  /* 0x0000009240927209 */ /* 0x000fe40007810000 */
[----:B------:R-:W-:Y:S01]  /*15bf0*/  I2F R135, R135 ;  /* 0x0000008700877306 */ /* 0x000fe20000201400 */
[----:B------:R-:W-:Y:S02]  /*15c00*/  FMNMX.FTZ R224, R59, R224, !PT ;  /* 0x000000e03be07209 */ /* 0x000fe40007810000 */
[----:B------:R-:W-:Y:S02]  /*15c10*/  FMNMX.FTZ R147, R66, R146, !PT ;  /* 0x0000009242937209 */ /* 0x000fe40007810000 */
[----:B------:R-:W-:Y:S02]  /*15c20*/  IADD3 R146, R191, 0xd1, RZ ;  /* 0x000000d1bf927810 */ /* 0x000fe40007ffe0ff */
[----:B------:R-:W-:Y:S02]  /*15c30*/  FMNMX.FTZ R147, R68, R147, !PT ;  /* 0x0000009344937209 */ /* 0x000fe40007810000 */
[----:B------:R-:W-:Y:S01]  /*15c40*/  FMNMX.FTZ R224, R61, R224, !PT ;  /* 0x000000e03de07209 */ /* 0x000fe20007810000 */
[----:B------:R-:W-:Y:S01]  /*15c50*/  I2F R129, R146 ;  /* 0x0000009200817306 */ /* 0x000fe20000201400 */
[----:B------:R-:W-:Y:S02]  /*15c60*/  FMNMX.FTZ R147, R70, R147, !PT ;  /* 0x0000009346937209 */ /* 0x000fe40007810000 */
[----:B------:R-:W-:Y:S02]  /*15c70*/  FMNMX.FTZ R224, R63, R224, !PT ;  /* 0x000000e03fe07209 */ /* 0x000fe40007810000 */
[----:B------:R-:W-:Y:S02]  /*15c80*/  FMNMX.FTZ R147, R72, R147, !PT ;  /* 0x0000009348937209 */ /* 0x000fe40007810000 */
[----:B------:R-:W-:Y:S02]  /*15c90*/  FMNMX.FTZ R224, R65, R224, !PT ;  /* 0x000000e041e07209 */ /* 0x000fe40007810000 */
[----:B------:R-:W-:Y:S02]  /*15ca0*/  FMNMX.FTZ R147, R74, R147, !PT ;  /* 0x000000934a937209 */ /* 0x000fe40007810000 */
[----:B------:R-:W-:Y:S02]  /*15cb0*/  FMNMX.FTZ R224, R67, R224, !PT ;  /* 0x000000e043e07209 */ /* 0x000fe40007810000 */
[----:B------:R-:W-:Y:S02]  /*15cc0*/  IADD3 R145, R191, 0xd0, RZ ;  /* 0x000000d0bf917810 */ /* 0x000fe40007ffe0ff */
[----:B------:R-:W-:Y:S02]  /*15cd0*/  FMNMX.FTZ R224, R69, R224, !PT ;  /* 0x000000e045e07209 */ /* 0x000fe40007810000 */
[----:B------:R-:W-:Y:S02]  /*15ce0*/  IADD3 R130, R191, 0x91, RZ ;  /* 0x00000091bf827810 */ /* 0x000fe40007ffe0ff */
[----:B------:R-:W-:Y:S01]  /*15cf0*/  I2F R145, R145 ;  /* 0x0000009100917306 */ /* 0x000fe20000201400 */
[----:B------:R-:W-:Y:S02]  /*15d00*/  FMNMX.FTZ R224, R71, R224, !PT ;  /* 0x000000e047e07209 */ /* 0x000fe40007810000 */
[----:B------:R-:W-:Y:S02]  /*15d10*/  IADD3 R131, R191, 0x98, RZ ;  /* 0x00000098bf837810 */ /* 0x000fe40007ffe0ff */
[----:B------:R-:W-:Y:S02]  /*15d20*/  FMNMX.FTZ R224, R73, R224, !PT ;  /* 0x000000e049e07209 */ /* 0x000fe40007810000 */
[C---:B------:R-:W-:Y:S02]  /*15d30*/  IADD3 R132, R191.reuse, 0x99, RZ ;  /* 0x00000099bf847810 */ /* 0x040fe40007ffe0ff */
[C---:B------:R-:W-:Y:S01]  /*15d40*/  IADD3 R133, R191.reuse, 0xa0, RZ ;  /* 0x000000a0bf857810 */ /* 0x040fe20007ffe0ff */
[----:B------:R-:W1:Y:S01]  /*15d50*/  I2F R130, R130 ;  /* 0x0000008200827306 */ /* 0x000e620000201400 */
[----:B------:R-:W-:Y:S09]  /*15d60*/  IADD3 R134, R191, 0xa1, RZ ;  /* 0x000000a1bf867810 */ /* 0x000ff20007ffe0ff */
[----:B------:R-:W2:Y:S10]  /*15d70*/  I2F R131, R131 ;  /* 0x0000008300837306 */ /* 0x000eb40000201400 */
[----:B------:R-:W3:Y:S01]  /*15d80*/  I2F R132, R132 ;  /* 0x0000008400847306 */ /* 0x000ee20000201400 */
[CC--:B-1----:R-:W-:Y:S02]  /*15d90*/  FFMA.FTZ R75, R167.reuse, R130.reuse, R75 ;  /* 0x00000082a74b7223 */ /* 0x0c2fe4000001004b */
[----:B------:R-:W-:Y:S01]  /*15da0*/  FFMA.FTZ R76, R167, R130, R76 ;  /* 0x00000082a74c7223 */ /* 0x000fe2000001004c */
[----:B------:R-:W-:Y:S02]  /*15db0*/  IADD3 R130, R191, 0xd8, RZ ;  /* 0x000000d8bf827810 */ /* 0x000fe40007ffe0ff */
        /* <DEDUP_REMOVED lines=10> */
[----:B------:R-:W-:Y:S01]  /*15e60*/  FFMA.FTZ R80, R167, R132, R80 ;  /* 0x00000084a7507223 */ /* 0x000fe20000010050 */
[----:B------:R-:W-:Y:S02]  /*15e70*/  IADD3 R132, R191, 0xe0, RZ ;  /* 0x000000e0bf847810 */ /* 0x000fe40007ffe0ff */
[----:B------:R-:W-:Y:S03]  /*15e80*/  FMNMX.FTZ R224, R79, R224, !PT ;  /* 0x000000e04fe07209 */ /* 0x000fe60007810000 */
[----:B------:R-:W3:Y:S01]  /*15e90*/  I2F R130, R130 ;  /* 0x0000008200827306 */ /* 0x000ee20000201400 */
[----:B------:R-:W-:Y:S01]  /*15ea0*/  FMNMX.FTZ R147, R80, R147, !PT ;  /* 0x0000009350937209 */ /* 0x000fe20007810000 */
[CC--:B-1----:R-:W-:Y:S02]  /*15eb0*/  FFMA.FTZ R81, R167.reuse, R133.reuse, R81 ;  /* 0x00000085a7517223 */ /* 0x0c2fe40000010051 */
[----:B------:R-:W-:Y:S01]  /*15ec0*/  FFMA.FTZ R82, R167, R133, R82 ;  /* 0x00000085a7527223 */ /* 0x000fe20000010052 */
[----:B------:R-:W-:Y:S02]  /*15ed0*/  IADD3 R133, R191, 0xe1, RZ ;  /* 0x000000e1bf857810 */ /* 0x000fe40007ffe0ff */
[----:B------:R-:W-:Y:S03]  /*15ee0*/  FMNMX.FTZ R224, R81, R224, !PT ;  /* 0x000000e051e07209 */ /* 0x000fe60007810000 */
[----:B------:R-:W1:Y:S01]  /*15ef0*/  I2F R131, R131 ;  /* 0x0000008300837306 */ /* 0x000e620000201400 */
[----:B------:R-:W-:Y:S01]  /*15f00*/  FMNMX.FTZ R147, R82, R147, !PT ;  /* 0x0000009352937209 */ /* 0x000fe20007810000 */
[CC--:B--2---:R-:W-:Y:S02]  /*15f10*/  FFMA.FTZ R83, R167.reuse, R134.reuse, R83 ;  /* 0x00000086a7537223 */ /* 0x0c4fe40000010053 */
[----:B------:R-:W-:Y:S01]  /*15f20*/  FFMA.FTZ R84, R167, R134, R84 ;  /* 0x00000086a7547223 */ /* 0x000fe20000010054 */
[----:B------:R-:W-:Y:S01]  /*15f30*/  IADD3 R134, R191, 0xe8, RZ ;  /* 0x000000e8bf867810 */ /* 0x000fe20007ffe0ff */
[-C--:B------:R-:W-:Y:S01]  /*15f40*/  FFMA.FTZ R85, R167, R135.reuse, R85 ;  /* 0x00000087a7557223 */ /* 0x080fe20000010055 */
[----:B------:R-:W-:Y:S03]  /*15f50*/  FMNMX.FTZ R224, R83, R224, !PT ;  /* 0x000000e053e07209 */ /* 0x000fe60007810000 */
[----:B------:R-:W2:Y:S01]  /*15f60*/  I2F R132, R132 ;  /* 0x0000008400847306 */ /* 0x000ea20000201400 */
[----:B------:R-:W-:Y:S01]  /*15f70*/  FFMA.FTZ R86, R167, R135, R86 ;  /* 0x00000087a7567223 */ /* 0x000fe20000010056 */
[----:B------:R-:W-:Y:S01]  /*15f80*/  IADD3 R135, R191, 0xe9, RZ ;  /* 0x000000e9bf877810 */ /* 0x000fe20007ffe0ff */
[----:B------:R-:W-:Y:S01]  /*15f90*/  FFMA.FTZ R87, R167, R136, R87 ;  /* 0x00000088a7577223 */ /* 0x000fe20000010057 */
[----:B------:R-:W-:Y:S01]  /*15fa0*/  FMNMX.FTZ R224, R85, R224, !PT ;  /* 0x000000e055e07209 */ /* 0x000fe20007810000 */
[----:B------:R-:W-:Y:S01]  /*15fb0*/  FFMA.FTZ R88, R167, R136, R88 ;  /* 0x00000088a7587223 */ /* 0x000fe20000010058 */
[----:B------:R-:W-:Y:S01]  /*15fc0*/  IADD3 R136, R191, 0xf0, RZ ;  /* 0x000000f0bf887810 */ /* 0x000fe20007ffe0ff */
[-C--:B------:R-:W-:Y:S01]  /*15fd0*/  FFMA.FTZ R89, R167, R137.reuse, R89 ;  /* 0x00000089a7597223 */ /* 0x080fe20000010059 */
[----:B------:R-:W-:Y:S01]  /*15fe0*/  FMNMX.FTZ R224, R87, R224, !PT ;  /* 0x000000e057e07209 */ /* 0x000fe20007810000 */
[C---:B------:R-:W-:Y:S01]  /*15ff0*/  FFMA.FTZ R90, R167.reuse, R137, R90 ;  /* 0x00000089a75a7223 */ /* 0x040fe2000001005a */
[----:B------:R-:W4:Y:S01]  /*16000*/  I2F R133, R133 ;  /* 0x0000008500857306 */ /* 0x000f220000201400 */
[-C--:B------:R-:W-:Y:S01]  /*16010*/  FFMA.FTZ R91, R167, R138.reuse, R91 ;  /* 0x0000008aa75b7223 */ /* 0x080fe2000001005b */
[----:B------:R-:W-:Y:S01]  /*16020*/  IADD3 R137, R191, 0xf1, RZ ;  /* 0x000000f1bf897810 */ /* 0x000fe20007ffe0ff */
[C---:B------:R-:W-:Y:S01]  /*16030*/  FFMA.FTZ R92, R167.reuse, R138, R92 ;  /* 0x0000008aa75c7223 */ /* 0x040fe2000001005c */
[----:B------:R-:W-:Y:S01]  /*16040*/  FMNMX.FTZ R147, R84, R147, !PT ;  /* 0x0000009354937209 */ /* 0x000fe20007810000 */
[-C--:B------:R-:W-:Y:S01]  /*16050*/  FFMA.FTZ R93, R167, R139.reuse, R93 ;  /* 0x0000008ba75d7223 */ /* 0x080fe2000001005d */
[----:B------:R-:W-:Y:S01]  /*16060*/  FMNMX.FTZ R224, R89, R224, !PT ;  /* 0x000000e059e07209 */ /* 0x000fe20007810000 */
[C---:B------:R-:W-:Y:S01]  /*16070*/  FFMA.FTZ R94, R167.reuse, R139, R94 ;  /* 0x0000008ba75e7223 */ /* 0x040fe2000001005e */
[----:B------:R-:W-:Y:S01]  /*16080*/  FMNMX.FTZ R147, R86, R147, !PT ;  /* 0x0000009356937209 */ /* 0x000fe20007810000 */
[CC--:B------:R-:W-:Y:S01]  /*16090*/  FFMA.FTZ R95, R167.reuse, R140.reuse, R95 ;  /* 0x0000008ca75f7223 */ /* 0x0c0fe2000001005f */
[----:B------:R-:W5:Y:S01]  /*160a0*/  I2F R134, R134 ;  /* 0x0000008600867306 */ /* 0x000f620000201400 */
[C---:B------:R-:W-:Y:S01]  /*160b0*/  FFMA.FTZ R96, R167.reuse, R140, R96 ;  /* 0x0000008ca7607223 */ /* 0x040fe20000010060 */
[----:B------:R-:W-:Y:S01]  /*160c0*/  FMNMX.FTZ R147, R88, R147, !PT ;  /* 0x0000009358937209 */ /* 0x000fe20007810000 */
[-C--:B------:R-:W-:Y:S01]  /*160d0*/  FFMA.FTZ R97, R167, R141.reuse, R97 ;  /* 0x0000008da7617223 */ /* 0x080fe20000010061 */
[----:B------:R-:W-:Y:S01]  /*160e0*/  FMNMX.FTZ R224, R91, R224, !PT ;  /* 0x000000e05be07209 */ /* 0x000fe20007810000 */
[C---:B------:R-:W-:Y:S01]  /*160f0*/  FFMA.FTZ R98, R167.reuse, R141, R98 ;  /* 0x0000008da7627223 */ /* 0x040fe20000010062 */
[----:B------:R-:W-:Y:S01]  /*16100*/  FMNMX.FTZ R147, R90, R147, !PT ;  /* 0x000000935a937209 */ /* 0x000fe20007810000 */
[----:B------:R-:W-:Y:S01]  /*16110*/  FFMA.FTZ R99, R167, R142, R99 ;  /* 0x0000008ea7637223 */ /* 0x000fe20000010063 */
[----:B------:R-:W-:Y:S01]  /*16120*/  FMNMX.FTZ R224, R93, R224, !PT ;  /* 0x000000e05de07209 */ /* 0x000fe20007810000 */
[C---:B------:R-:W-:Y:S01]  /*16130*/  FFMA.FTZ R100, R167.reuse, R142, R100 ;  /* 0x0000008ea7647223 */ /* 0x040fe20000010064 */
[----:B------:R-:W2:Y:S01]  /*16140*/  I2F R135, R135 ;  /* 0x0000008700877306 */ /* 0x000ea20000201400 */
        /* <DEDUP_REMOVED lines=8> */
[CC--:B------:R-:W-:Y:S01]  /*161d0*/  FFMA.FTZ R105, R167.reuse, R145.reuse, R105 ;  /* 0x00000091a7697223 */ /* 0x0c0fe20000010069 */
[----:B------:R-:W5:Y:S01]  /*161e0*/  I2F R136, R136 ;  /* 0x0000008800887306 */ /* 0x000f620000201400 */
[----:B------:R-:W-:Y:S01]  /*161f0*/  FFMA.FTZ R106, R167, R145, R106 ;  /* 0x00000091a76a7223 */ /* 0x000fe2000001006a */
[----:B------:R-:W-:Y:S01]  /*16200*/  FMNMX.FTZ R224, R99, R224, !PT ;  /* 0x000000e063e07209 */ /* 0x000fe20007810000 */
[C---:B------:R-:W-:Y:S01]  /*16210*/  FFMA.FTZ R107, R167.reuse, R129, R107 ;  /* 0x00000081a76b7223 */ /* 0x040fe2000001006b */
[----:B------:R-:W-:Y:S01]  /*16220*/  FMNMX.FTZ R147, R96, R147, !PT ;  /* 0x0000009360937209 */ /* 0x000fe20007810000 */
[----:B------:R-:W-:Y:S01]  /*16230*/  FFMA.FTZ R108, R167, R129, R108 ;  /* 0x00000081a76c7223 */ /* 0x000fe2000001006c */
[----:B------:R-:W-:Y:S01]  /*16240*/  IADD3 R129, R191, 0xf8, RZ ;  /* 0x000000f8bf817810 */ /* 0x000fe20007ffe0ff */
[----:B---3--:R-:W-:Y:S01]  /*16250*/  FFMA.FTZ R109, R167, R130, R109 ;  /* 0x00000082a76d7223 */ /* 0x008fe2000001006d */
[----:B------:R-:W-:Y:S01]  /*16260*/  FMNMX.FTZ R224, R101, R224, !PT ;  /* 0x000000e065e07209 */ /* 0x000fe20007810000 */
[C---:B------:R-:W-:Y:S01]  /*16270*/  FFMA.FTZ R110, R167.reuse, R130, R110 ;  /* 0x00000082a76e7223 */ /* 0x040fe2000001006e */
[----:B------:R-:W3:Y:S01]  /*16280*/  I2F R137, R137 ;  /* 0x0000008900897306 */ /* 0x000ee20000201400 */
[-C--:B-1----:R-:W-:Y:S01]  /*16290*/  FFMA.FTZ R111, R167, R131.reuse, R111 ;  /* 0x00000083a76f7223 */ /* 0x082fe2000001006f */
[----:B------:R-:W-:Y:S01]  /*162a0*/  FMNMX.FTZ R224, R103, R224, !PT ;  /* 0x000000e067e07209 */ /* 0x000fe20007810000 */
[----:B------:R-:W-:Y:S01]  /*162b0*/  FFMA.FTZ R112, R167, R131, R112 ;  /* 0x00000083a7707223 */ /* 0x000fe20000010070 */
[----:B------:R-:W-:Y:S01]  /*162c0*/  IADD3 R130, R191, 0xf9, RZ ;  /* 0x000000f9bf827810 */ /* 0x000fe20007ffe0ff */
[----:B--2---:R-:W-:Y:S01]  /*162d0*/  FFMA.FTZ R113, R167, R132, R113 ;  /* 0x00000084a7717223 */ /* 0x004fe20000010071 */
[----:B------:R-:W-:Y:S01]  /*162e0*/  FMNMX.FTZ R224, R105, R224, !PT ;  /* 0x000000e069e07209 */ /* 0x000fe20007810000 */
[C---:B------:R-:W-:Y:S01]  /*162f0*/  FFMA.FTZ R114, R167.reuse, R132, R114 ;  /* 0x00000084a7727223 */ /* 0x040fe20000010072 */
[----:B------:R-:W-:Y:S01]  /*16300*/  FMNMX.FTZ R147, R98, R147, !PT ;  /* 0x0000009362937209 */ /* 0x000fe20007810000 */
[-C--:B----4-:R-:W-:Y:S01]  /*16310*/  FFMA.FTZ R115, R167, R133.reuse, R115 ;  /* 0x00000085a7737223 */ /* 0x090fe20000010073 */
[----:B------:R-:W1:Y:S01]  /*16320*/  I2F R129, R129 ;  /* 0x0000008100817306 */ /* 0x000e620000201400 */
[----:B------:R-:W-:Y:S01]  /*16330*/  FMNMX.FTZ R224, R107, R224, !PT ;  /* 0x000000e06be07209 */ /* 0x000fe20007810000 */
[C---:B------:R-:W-:Y:S01]  /*16340*/  FFMA.FTZ R116, R167.reuse, R133, R116 ;  /* 0x00000085a7747223 */ /* 0x040fe20000010074 */
[----:B------:R-:W-:Y:S01]  /*16350*/  FMNMX.FTZ R147, R100, R147, !PT ;  /* 0x0000009364937209 */ /* 0x000fe20007810000 */
[----:B-----5:R-:W-:Y:S01]  /*16360*/  FFMA.FTZ R117, R167, R134, R117 ;  /* 0x00000086a7757223 */ /* 0x020fe20000010075 */
[----:B------:R-:W-:Y:S01]  /*16370*/  FMNMX.FTZ R224, R109, R224, !PT ;  /* 0x000000e06de07209 */ /* 0x000fe20007810000 */
[C---:B------:R-:W-:Y:S01]  /*16380*/  FFMA.FTZ R118, R167.reuse, R134, R118 ;  /* 0x00000086a7767223 */ /* 0x040fe20000010076 */
[----:B------:R-:W-:Y:S01]  /*16390*/  FMNMX.FTZ R147, R102, R147, !PT ;  /* 0x0000009366937209 */ /* 0x000fe20007810000 */
[-C--:B------:R-:W-:Y:S01]  /*163a0*/  FFMA.FTZ R119, R167, R135.reuse, R119 ;  /* 0x00000087a7777223 */ /* 0x080fe20000010077 */
[----:B------:R-:W-:Y:S01]  /*163b0*/  FMNMX.FTZ R224, R111, R224, !PT ;  /* 0x000000e06fe07209 */ /* 0x000fe20007810000 */
[----:B------:R-:W2:Y:S01]  /*163c0*/  I2F R130, R130 ;  /* 0x0000008200827306 */ /* 0x000ea20000201400 */
[C---:B------:R-:W-:Y:S01]  /*163d0*/  FFMA.FTZ R120, R167.reuse, R135, R120 ;  /* 0x00000087a7787223 */ /* 0x040fe20000010078 */
[----:B------:R-:W-:Y:S01]  /*163e0*/  FMNMX.FTZ R147, R104, R147, !PT ;  /* 0x0000009368937209 */ /* 0x000fe20007810000 */
[----:B------:R-:W-:Y:S01]  /*163f0*/  FFMA.FTZ R121, R167, R136, R121 ;  /* 0x00000088a7797223 */ /* 0x000fe20000010079 */
[----:B------:R-:W-:Y:S01]  /*16400*/  FMNMX.FTZ R224, R113, R224, !PT ;  /* 0x000000e071e07209 */ /* 0x000fe20007810000 */
[C---:B------:R-:W-:Y:S01]  /*16410*/  FFMA.FTZ R122, R167.reuse, R136, R122 ;  /* 0x00000088a77a7223 */ /* 0x040fe2000001007a */
[----:B------:R-:W-:Y:S01]  /*16420*/  FMNMX.FTZ R147, R106, R147, !PT ;  /* 0x000000936a937209 */ /* 0x000fe20007810000 */
[-C--:B---3--:R-:W-:Y:S01]  /*16430*/  FFMA.FTZ R123, R167, R137.reuse, R123 ;  /* 0x00000089a77b7223 */ /* 0x088fe2000001007b */
[----:B------:R-:W-:Y:S01]  /*16440*/  FMNMX.FTZ R224, R115, R224, !PT ;  /* 0x000000e073e07209 */ /* 0x000fe20007810000 */
[----:B------:R-:W-:Y:S01]  /*16450*/  FFMA.FTZ R124, R167, R137, R124 ;  /* 0x00000089a77c7223 */ /* 0x000fe2000001007c */
[----:B------:R-:W-:Y:S01]  /*16460*/  FMNMX.FTZ R147, R108, R147, !PT ;  /* 0x000000936c937209 */ /* 0x000fe20007810000 */
[----:B------:R-:W-:Y:S01]  /*16470*/  LDSM.16.MT88.4 R136, [R221+0x5000] ;  /* 0x00500000dd88783b */ /* 0x000fe20000004200 */
[----:B------:R-:W-:Y:S01]  /*16480*/  FMNMX.FTZ R224, R117, R224, !PT ;  /* 0x000000e075e07209 */ /* 0x000fe20007810000 */
[C---:B-1----:R-:W-:Y:S01]  /*16490*/  FFMA.FTZ R125, R167.reuse, R129, R125 ;  /* 0x00000081a77d7223 */ /* 0x042fe2000001007d */
[----:B------:R-:W-:Y:S01]  /*164a0*/  FMNMX.FTZ R147, R110, R147, !PT ;  /* 0x000000936e937209 */ /* 0x000fe20007810000 */
[----:B------:R-:W-:Y:S01]  /*164b0*/  FFMA.FTZ R126, R167, R129, R126 ;  /* 0x00000081a77e7223 */ /* 0x000fe2000001007e */
[----:B------:R-:W-:Y:S02]  /*164c0*/  FMNMX.FTZ R224, R119, R224, !PT ;  /* 0x000000e077e07209 */ /* 0x000fe40007810000 */
[----:B------:R-:W-:Y:S02]  /*164d0*/  FMNMX.FTZ R147, R112, R147, !PT ;  /* 0x0000009370937209 */ /* 0x000fe40007810000 */
[----:B------:R-:W-:Y:S02]  /*164e0*/  FMNMX.FTZ R224, R121, R224, !PT ;  /* 0x000000e079e07209 */ /* 0x000fe40007810000 */
[----:B------:R-:W-:Y:S01]  /*164f0*/  FMNMX.FTZ R147, R114, R147, !PT ;  /* 0x0000009372937209 */ /* 0x000fe20007810000 */
[----:B--2---:R-:W-:Y:S01]  /*16500*/  FFMA.FTZ R127, R167, R130, R127 ;  /* 0x00000082a77f7223 */ /* 0x004fe2000001007f */
[----:B------:R-:W-:Y:S01]  /*16510*/  FMNMX.FTZ R224, R123, R224, !PT ;  /* 0x000000e07be07209 */ /* 0x000fe20007810000 */
[----:B------:R-:W-:Y:S01]  /*16520*/  FFMA.FTZ R128, R167, R130, R128 ;  /* 0x00000082a7807223 */ /* 0x000fe20000010080 */
[----:B------:R-:W-:Y:S02]  /*16530*/  FMNMX.FTZ R147, R116, R147, !PT ;  /* 0x0000009374937209 */ /* 0x000fe40007810000 */
[----:B------:R-:W-:Y:S02]  /*16540*/  FMNMX.FTZ R131, R125, R224, !PT ;  /* 0x000000e07d837209 */ /* 0x000fe40007810000 */
[----:B------:R-:W-:Y:S02]  /*16550*/  FMNMX.FTZ R147, R118, R147, !PT ;  /* 0x0000009376937209 */ /* 0x000fe40007810000 */
        /* <DEDUP_REMOVED lines=21> */
[----:B------:R-:W-:Y:S06]  /*166b0*/  FMUL.FTZ R133, R133, c[0x0][0x23c] ;  /* 0x00008f0085857a20 */ /* 0x000fec0000410000 */
[----:B------:R-:W2:Y:S01]  /*166c0*/  MUFU.EX2 R133, R133 ;  /* 0x0000008500857308 */ /* 0x000ea20000000800 */
[C---:B-1----:R-:W-:Y:S02]  /*166d0*/  FMUL.FTZ R196, R132.reuse, R196 ;  /* 0x000000c484c47220 */ /* 0x042fe40000410000 */
[C---:B------:R-:W-:Y:S02]  /*166e0*/  FMUL.FTZ R197, R132.reuse, R197 ;  /* 0x000000c584c57220 */ /* 0x040fe40000410000 */
[C---:B------:R-:W-:Y:S02]  /*166f0*/  FMUL.FTZ R204, R132.reuse, R204 ;  /* 0x000000cc84cc7220 */ /* 0x040fe40000410000 */
[C---:B------:R-:W-:Y:S02]  /*16700*/  FMUL.FTZ R205, R132.reuse, R205 ;  /* 0x000000cd84cd7220 */ /* 0x040fe40000410000 */
[C---:B------:R-:W-:Y:S02]  /*16710*/  FMUL.FTZ R200, R132.reuse, R200 ;  /* 0x000000c884c87220 */ /* 0x040fe40000410000 */
[C---:B------:R-:W-:Y:S02]  /*16720*/  FMUL.FTZ R201, R132.reuse, R201 ;  /* 0x000000c984c97220 */ /* 0x040fe40000410000 */
[C---:B--2---:R-:W-:Y:S02]  /*16730*/  FMUL.FTZ R198, R133.reuse, R198 ;  /* 0x000000c685c67220 */ /* 0x044fe40000410000 */
[C---:B------:R-:W-:Y:S02]  /*16740*/  FMUL.FTZ R199, R133.reuse, R199 ;  /* 0x000000c785c77220 */ /* 0x040fe40000410000 */
[C---:B------:R-:W-:Y:S02]  /*16750*/  FMUL.FTZ R206, R133.reuse, R206 ;  /* 0x000000ce85ce7220 */ /* 0x040fe40000410000 */
[C---:B------:R-:W-:Y:S02]  /*16760*/  FMUL.FTZ R207, R133.reuse, R207 ;  /* 0x000000cf85cf7220 */ /* 0x040fe40000410000 */
[C---:B------:R-:W-:Y:S02]  /*16770*/  FMUL.FTZ R202, R133.reuse, R202 ;  /* 0x000000ca85ca7220 */ /* 0x040fe40000410000 */
[C---:B------:R-:W-:Y:S02]  /*16780*/  FMUL.FTZ R203, R133.reuse, R203 ;  /* 0x000000cb85cb7220 */ /* 0x040fe40000410000 */
[C---:B------:R-:W-:Y:S02]  /*16790*/  FMUL.FTZ R192, R132.reuse, R192 ;  /* 0x000000c084c07220 */ /* 0x040fe40000410000 */
[----:B------:R-:W-:Y:S02]  /*167a0*/  FMUL.FTZ R193, R132, R193 ;  /* 0x000000c184c17220 */ /* 0x000fe40000410000 */
[C---:B------:R-:W-:Y:S02]  /*167b0*/  FMUL.FTZ R194, R133.reuse, R194 ;  /* 0x000000c285c27220 */ /* 0x040fe40000410000 */
[----:B------:R-:W-:Y:S02]  /*167c0*/  FMUL.FTZ R195, R133, R195 ;  /* 0x000000c385c37220 */ /* 0x000fe40000410000 */
[----:B------:R-:W-:Y:S05]  /*167d0*/  FMUL.FTZ R130, R131, c[0x0][0x23c] ;  /* 0x00008f0083827a20 */ /* 0x000fea0000410000 */
[----:B------:R-:W-:Y:S02]  /*167e0*/  FSEL R130, R130, RZ, P0 ;  /* 0x000000ff82827208 */ /* 0x000fe40000000000 */
[----:B------:R-:W-:Y:S03]  /*167f0*/  FSETP.NEU.FTZ.AND P0, PT, R129, -INF , PT ;  /* 0xff8000008100780b */ /* 0x000fe60003f1d000 */
[--C-:B------:R-:W-:Y:S02]  /*16800*/  FFMA.FTZ R135, R5, c[0x0][0x23c], -R130.reuse ;  /* 0x00008f0005877a23 */ /* 0x100fe40000010882 */
[--C-:B------:R-:W-:Y:S02]  /*16810*/  FFMA.FTZ R140, R7, c[0x0][0x23c], -R130.reuse ;  /* 0x00008f00078c7a23 */ /* 0x100fe40000010882 */
[--C-:B------:R-:W-:Y:S02]  /*16820*/  FFMA.FTZ R143, R13, c[0x0][0x23c], -R130.reuse ;  /* 0x00008f000d8f7a23 */ /* 0x100fe40000010882 */
[----:B------:R-:W-:Y:S01]  /*16830*/  MUFU.EX2 R135, R135 ;  /* 0x0000008700877308 */ /* 0x000fe20000000800 */
[--C-:B------:R-:W-:Y:S02]  /*16840*/  FFMA.FTZ R144, R15, c[0x0][0x23c], -R130.reuse ;  /* 0x00008f000f907a23 */ /* 0x100fe40000010882 */
[--C-:B------:R-:W-:Y:S02]  /*16850*/  FFMA.FTZ R141, R9, c[0x0][0x23c], -R130.reuse ;  /* 0x00008f00098d7a23 */ /* 0x100fe40000010882 */
[--C-:B------:R-:W-:Y:S02]  /*16860*/  FFMA.FTZ R142, R11, c[0x0][0x23c], -R130.reuse ;  /* 0x00008f000b8e7a23 */ /* 0x100fe40000010882 */
[--C-:B------:R-:W-:Y:S02]  /*16870*/  FFMA.FTZ R134, R3, c[0x0][0x23c], -R130.reuse ;  /* 0x00008f0003867a23 */ /* 0x100fe40000010882 */
[----:B------:R-:W-:Y:S01]  /*16880*/  FMUL.FTZ R3, R129, c[0x0][0x23c] ;  /* 0x00008f0081037a20 */ /* 0x000fe20000410000 */
[----:B------:R-:W1:Y:S01]  /*16890*/  MUFU.EX2 R140, R140 ;  /* 0x0000008c008c7308 */ /* 0x000e620000000800 */
[--C-:B------:R-:W-:Y:S02]  /*168a0*/  FFMA.FTZ R0, R0, c[0x0][0x23c], -R130.reuse ;  /* 0x00008f0000007a23 */ /* 0x100fe40000010882 */
[--C-:B------:R-:W-:Y:S01]  /*168b0*/  FFMA.FTZ R145, R17, c[0x0][0x23c], -R130.reuse ;  /* 0x00008f0011917a23 */ /* 0x100fe20000010882 */
[----:B------:R-:W-:Y:S01]  /*168c0*/  FSEL R3, R3, RZ, P0 ;  /* 0x000000ff03037208 */ /* 0x000fe20000000000 */
[--C-:B------:R-:W-:Y:S01]  /*168d0*/  FFMA.FTZ R146, R19, c[0x0][0x23c], -R130.reuse ;  /* 0x00008f0013927a23 */ /* 0x100fe20000010882 */
[----:B------:R-:W-:Y:S01]  /*168e0*/  ISETP.GT.AND P0, PT, R188, R209, PT ;  /* 0x000000d1bc00720c */ /* 0x000fe20003f04270 */
[--C-:B------:R-:W-:Y:S02]  /*168f0*/  FFMA.FTZ R65, R65, c[0x0][0x23c], -R130.reuse ;  /* 0x00008f0041417a23 */ /* 0x100fe40000010882 */
[--C-:B------:R-:W-:Y:S01]  /*16900*/  FFMA.FTZ R170, R4, c[0x0][0x23c], -R3.reuse ;  /* 0x00008f0004aa7a23 */ /* 0x100fe20000010803 */
[----:B------:R-:W-:Y:S01]  /*16910*/  MUFU.EX2 R0, R0 ;  /* 0x0000000000007308 */ /* 0x000fe20000000800 */
[--C-:B------:R-:W-:Y:S02]  /*16920*/  FFMA.FTZ R168, R6, c[0x0][0x23c], -R3.reuse ;  /* 0x00008f0006a87a23 */ /* 0x100fe40000010803 */
[----:B------:R-:W2:Y:S01]  /*16930*/  LDSM.16.MT88.4 R4, [R216+0x5000] ;  /* 0x00500000d804783b */ /* 0x000ea20000004200 */
[--C-:B------:R-:W-:Y:S02]  /*16940*/  FFMA.FTZ R147, R12, c[0x0][0x23c], -R3.reuse ;  /* 0x00008f000c937a23 */ /* 0x100fe40000010803 */
[--C-:B------:R-:W-:Y:S02]  /*16950*/  FFMA.FTZ R172, R14, c[0x0][0x23c], -R3.reuse ;  /* 0x00008f000eac7a23 */ /* 0x100fe40000010803 */
[--C-:B------:R-:W-:Y:S02]  /*16960*/  FFMA.FTZ R169, R8, c[0x0][0x23c], -R3.reuse ;  /* 0x00008f0008a97a23 */ /* 0x100fe40000010803 */
[----:B------:R-:W3:Y:S01]  /*16970*/  MUFU.EX2 R134, R134 ;  /* 0x0000008600867308 */ /* 0x000ee20000000800 */
[----:B------:R-:W4:Y:S01]  /*16980*/  LDSM.16.MT88.4 R12, [R216+0x5400] ;  /* 0x00540000d80c783b */ /* 0x000f220000004200 */
[--C-:B------:R-:W-:Y:S01]  /*16990*/  FFMA.FTZ R171, R10, c[0x0][0x23c], -R3.reuse ;  /* 0x00008f000aab7a23 */ /* 0x100fe20000010803 */
[----:B-1----:R-:W-:Y:S01]  /*169a0*/  F2FP.BF16.PACK_AB R10, R140, R135 ;  /* 0x000000878c0a723e */ /* 0x002fe200000010ff */
        /* <DEDUP_REMOVED lines=43> */
[C---:B------:R-:W-:Y:S05]  /*16c60*/  HMMA.16816.F32.BF16 R196, R8.reuse, R136, R196 ;  /* 0x0000008808c4723c */ /* 0x040fea00000418c4 */
[--C-:B------:R-:W-:Y:S02]  /*16c70*/  FFMA.FTZ R24, R24, c[0x0][0x23c], -R3.reuse ;  /* 0x00008f0018187a23 */ /* 0x100fe40000010803 */
[--C-:B------:R-:W-:Y:S01]  /*16c80*/  FFMA.FTZ R136, R20, c[0x0][0x23c], -R3.reuse ;  /* 0x00008f0014887a23 */ /* 0x100fe20000010803 */
[C---:B--2---:R-:W-:Y:S01]  /*16c90*/  HMMA.16816.F32.BF16 R204, R8.reuse, R4, R204 ;  /* 0x0000000408cc723c */ /* 0x044fe200000418cc */
[----:B------:R-:W-:Y:S03]  /*16ca0*/  MUFU.EX2 R144, R144 ;  /* 0x0000009000907308 */ /* 0x000fe60000000800 */
[--C-:B------:R-:W-:Y:S01]  /*16cb0*/  FFMA.FTZ R25, R25, c[0x0][0x23c], -R130.reuse ;  /* 0x00008f0019197a23 */ /* 0x100fe20000010882 */
[----:B-1----:R-:W-:Y:S01]  /*16cc0*/  F2FP.BF16.PACK_AB R16, R142, R141 ;  /* 0x0000008d8e10723e */ /* 0x002fe200000010ff */
[--C-:B------:R-:W-:Y:S02]  /*16cd0*/  FFMA.FTZ R27, R27, c[0x0][0x23c], -R130.reuse ;  /* 0x00008f001b1b7a23 */ /* 0x100fe40000010882 */
[C---:B------:R-:W-:Y:S01]  /*16ce0*/  HMMA.16816.F32.BF16 R200, R8.reuse, R6, R200 ;  /* 0x0000000608c8723c */ /* 0x040fe200000418c8 */
[----:B------:R-:W1:Y:S02]  /*16cf0*/  LDSM.16.MT88.4 R4, [R221+0x5400] ;  /* 0x00540000dd04783b */ /* 0x000e640000004200 */
[----:B------:R-:W-:Y:S01]  /*16d00*/  MUFU.EX2 R171, R171 ;  /* 0x000000ab00ab7308 */ /* 0x000fe20000000800 */
[--C-:B------:R-:W-:Y:S02]  /*16d10*/  FFMA.FTZ R29, R29, c[0x0][0x23c], -R130.reuse ;  /* 0x00008f001d1d7a23 */ /* 0x100fe40000010882 */
[--C-:B------:R-:W-:Y:S02]  /*16d20*/  FFMA.FTZ R31, R31, c[0x0][0x23c], -R130.reuse ;  /* 0x00008f001f1f7a23 */ /* 0x100fe40000010882 */
[----:B------:R-:W-:Y:S01]  /*16d30*/  HMMA.16816.F32.BF16 R192, R8, R138, R192 ;  /* 0x0000008a08c0723c */ /* 0x000fe200000418c0 */
[----:B------:R-:W2:Y:S03]  /*16d40*/  LDSM.16.MT88.4 R8, [R216+0x5800] ;  /* 0x00580000d808783b */ /* 0x000ea60000004200 */
[--C-:B------:R-:W-:Y:S01]  /*16d50*/  FFMA.FTZ R26, R26, c[0x0][0x23c], -R3.reuse ;  /* 0x00008f001a1a7a23 */ /* 0x100fe20000010803 */
[----:B------:R-:W3:Y:S01]  /*16d60*/  MUFU.EX2 R147, R147 ;  /* 0x0000009300937308 */ /* 0x000ee20000000800 */
[--C-:B------:R-:W-:Y:S02]  /*16d70*/  FFMA.FTZ R28, R28, c[0x0][0x23c], -R3.reuse ;  /* 0x00008f001c1c7a23 */ /* 0x100fe40000010803 */
[--C-:B------:R-:W-:Y:S04]  /*16d80*/  FFMA.FTZ R138, R30, c[0x0][0x23c], -R3.reuse ;  /* 0x00008f001e8a7a23 */ /* 0x100fe80000010803 */
        /* <DEDUP_REMOVED lines=11> */
[----:B---3--:R-:W-:Y:S01]  /*16e40*/  F2FP.BF16.PACK_AB R17, R147, R171 ;  /* 0x000000ab9311723e */ /* 0x008fe200000010ff */
        /* <DEDUP_REMOVED lines=28> */
[----:B------:R-:W3:Y:S01]  /*17010*/  MUFU.EX2 R23, R23 ;  /* 0x0000001700177308 */ /* 0x000ee20000000800 */
[----:B------:R-:W4:Y:S02]  /*17020*/  LDSM.16.MT88.4 R12, [R221+0x5800] ;  /* 0x00580000dd0c783b */ /* 0x000f240000004200 */
[--C-:B------:R-:W-:Y:S02]  /*17030*/  FFMA.FTZ R89, R89, c[0x0][0x23c], -R130.reuse ;  /* 0x00008f0059597a23 */ /* 0x100fe40000010882 */
[--C-:B------:R-:W-:Y:S02]  /*17040*/  FFMA.FTZ R91, R91, c[0x0][0x23c], -R130.reuse ;  /* 0x00008f005b5b7a23 */ /* 0x100fe40000010882 */
[C---:B-1----:R-:W-:Y:S03]  /*17050*/  HMMA.16816.F32.BF16 R196, R16.reuse, R4, R196 ;  /* 0x0000000410c4723c */ /* 0x042fe600000418c4 */
[----:B------:R-:W1:Y:S01]  /*17060*/  MUFU.EX2 R136, R136 ;  /* 0x0000008800887308 */ /* 0x000e620000000800 */
[--C-:B------:R-:W-:Y:S02]  /*17070*/  FFMA.FTZ R93, R93, c[0x0][0x23c], -R130.reuse ;  /* 0x00008f005d5d7a23 */ /* 0x100fe40000010882 */
[--C-:B------:R-:W-:Y:S02]  /*17080*/  FFMA.FTZ R95, R95, c[0x0][0x23c], -R130.reuse ;  /* 0x00008f005f5f7a23 */ /* 0x100fe40000010882 */
[----:B------:R-:W-:Y:S01]  /*17090*/  HMMA.16816.F32.BF16 R192, R16, R6, R192 ;  /* 0x0000000610c0723c */ /* 0x000fe200000418c0 */
[----:B------:R-:W2:Y:S03]  /*170a0*/  LDSM.16.MT88.4 R4, [R216+0x5c00] ;  /* 0x005c0000d804783b */ /* 0x000ea60000004200 */
[--C-:B------:R-:W-:Y:S01]  /*170b0*/  FFMA.FTZ R97, R97, c[0x0][0x23c], -R130.reuse ;  /* 0x00008f0061617a23 */ /* 0x100fe20000010882 */
[----:B------:R-:W-:Y:S01]  /*170c0*/  MUFU.EX2 R22, R22 ;  /* 0x0000001600167308 */ /* 0x000fe20000000800 */
[--C-:B------:R-:W-:Y:S01]  /*170d0*/  FFMA.FTZ R99, R99, c[0x0][0x23c], -R130.reuse ;  /* 0x00008f0063637a23 */ /* 0x100fe20000010882 */
[----:B-----5:R-:W-:Y:S01]  /*170e0*/  F2FP.BF16.PACK_AB R16, R146, R145 ;  /* 0x000000919210723e */ /* 0x020fe200000010ff */
[--C-:B------:R-:W-:Y:S01]  /*170f0*/  FFMA.FTZ R101, R101, c[0x0][0x23c], -R130.reuse ;  /* 0x00008f0065657a23 */ /* 0x100fe20000010882 */
[----:B---3--:R-:W-:Y:S03]  /*17100*/  F2FP.BF16.PACK_AB R18, R23, R21 ;  /* 0x000000151712723e */ /* 0x008fe600000010ff */
[--C-:B------:R-:W-:Y:S02]  /*17110*/  FFMA.FTZ R103, R103, c[0x0][0x23c], -R130.reuse ;  /* 0x00008f0067677a23 */ /* 0x100fe40000010882 */
[--C-:B------:R-:W-:Y:S01]  /*17120*/  FFMA.FTZ R113, R113, c[0x0][0x23c], -R130.reuse ;  /* 0x00008f0071717a23 */ /* 0x100fe20000010882 */
[----:B------:R-:W3:Y:S01]  /*17130*/  MUFU.EX2 R24, R24 ;  /* 0x0000001800187308 */ /* 0x000ee20000000800 */
[--C-:B------:R-:W-:Y:S02]  /*17140*/  FFMA.FTZ R115, R115, c[0x0][0x23c], -R130.reuse ;  /* 0x00008f0073737a23 */ /* 0x100fe40000010882 */
[--C-:B------:R-:W-:Y:S01]  /*17150*/  FFMA.FTZ R117, R117, c[0x0][0x23c], -R130.reuse ;  /* 0x00008f0075757a23 */ /* 0x100fe20000010882 */
[----:B-1----:R-:W-:Y:S01]  /*17160*/  F2FP.BF16.PACK_AB R17, R136, R137 ;  /* 0x000000898811723e */ /* 0x002fe200000010ff */
[--C-:B------:R-:W-:Y:S02]  /*17170*/  FFMA.FTZ R119, R119, c[0x0][0x23c], -R130.reuse ;  /* 0x00008f0077777a23 */ /* 0x100fe40000010882 */
[----:B------:R-:W-:Y:S02]  /*17180*/  FFMA.FTZ R20, R121, c[0x0][0x23c], -R130 ;  /* 0x00008f0079147a23 */ /* 0x000fe40000010882 */
[--C-:B------:R-:W-:Y:S01]  /*17190*/  FFMA.FTZ R121, R46, c[0x0][0x23c], -R3.reuse ;  /* 0x00008f002e797a23 */ /* 0x100fe20000010803 */
[----:B------:R-:W-:Y:S01]  /*171a0*/  MUFU.EX2 R25, R25 ;  /* 0x0000001900197308 */ /* 0x000fe20000000800 */
[--C-:B------:R-:W-:Y:S02]  /*171b0*/  FFMA.FTZ R46, R48, c[0x0][0x23c], -R3.reuse ;  /* 0x00008f00302e7a23 */ /* 0x100fe40000010803 */
[--C-:B------:R-:W-:Y:S02]  /*171c0*/  FFMA.FTZ R48, R50, c[0x0][0x23c], -R3.reuse ;  /* 0x00008f0032307a23 */ /* 0x100fe40000010803 */
[--C-:B------:R-:W-:Y:S02]  /*171d0*/  FFMA.FTZ R50, R52, c[0x0][0x23c], -R3.reuse ;  /* 0x00008f0034327a23 */ /* 0x100fe40000010803 */
[----:B------:R-:W-:Y:S02]  /*171e0*/  FFMA.FTZ R0, R185, R132, R0 ;  /* 0x00000084b9007223 */ /* 0x000fe40000010000 */
[----:B------:R-:W-:Y:S01]  /*171f0*/  FFMA.FTZ R2, R186, R133, R2 ;  /* 0x00000085ba027223 */ /* 0x000fe20000010002 */
        /* <DEDUP_REMOVED lines=8> */
[C---:B--2---:R-:W-:Y:S03]  /*17280*/  HMMA.16816.F32.BF16 R204, R16.reuse, R8, R204 ;  /* 0x0000000810cc723c */ /* 0x044fe600000418cc */
[--C-:B------:R-:W-:Y:S02]  /*17290*/  FFMA.FTZ R0, R90, c[0x0][0x23c], -R3.reuse ;  /* 0x00008f005a007a23 */ /* 0x100fe40000010803 */
[--C-:B------:R-:W-:Y:S02]  /*172a0*/  FFMA.FTZ R90, R94, c[0x0][0x23c], -R3.reuse ;  /* 0x00008f005e5a7a23 */ /* 0x100fe40000010803 */
[----:B------:R-:W-:Y:S01]  /*172b0*/  FADD.FTZ R169, R169, R2 ;  /* 0x00000002a9a97221 */ /* 0x000fe20000010000 */
[C---:B------:R-:W-:Y:S01]  /*172c0*/  HMMA.16816.F32.BF16 R200, R16.reuse, R10, R200 ;  /* 0x0000000a10c8723c */ /* 0x040fe200000418c8 */
[----:B------:R-:W2:Y:S01]  /*172d0*/  MUFU.EX2 R31, R31 ;  /* 0x0000001f001f7308 */ /* 0x000ea20000000800 */
[----:B------:R-:W3:Y:S02]  /*172e0*/  LDSM.16.MT88.4 R8, [R221+0x5c00] ;  /* 0x005c0000dd08783b */ /* 0x000ee40000004200 */
[----:B------:R-:W-:Y:S02]  /*172f0*/  FFMA.FTZ R2, R92, c[0x0][0x23c], -R3 ;  /* 0x00008f005c027a23 */ /* 0x000fe40000010803 */
[----:B------:R-:W-:Y:S02]  /*17300*/  FADD.FTZ R140, R141, R140 ;  /* 0x0000008c8d8c7221 */ /* 0x000fe40000010000 */
[C---:B----4-:R-:W-:Y:S03]  /*17310*/  HMMA.16816.F32.BF16 R196, R16.reuse, R12, R196 ;  /* 0x0000000c10c4723c */ /* 0x050fe600000418c4 */
[----:B------:R-:W-:Y:S01]  /*17320*/  MUFU.EX2 R26, R26 ;  /* 0x0000001a001a7308 */ /* 0x000fe20000000800 */
[----:B------:R-:W-:Y:S02]  /*17330*/  FADD.FTZ R142, R142, R140 ;  /* 0x0000008c8e8e7221 */ /* 0x000fe40000010000 */
[----:B------:R-:W-:Y:S02]  /*17340*/  FADD.FTZ R169, R171, R169 ;  /* 0x000000a9aba97221 */ /* 0x000fe40000010000 */
[----:B------:R-:W-:Y:S01]  /*17350*/  HMMA.16816.F32.BF16 R192, R16, R14, R192 ;  /* 0x0000000e10c0723c */ /* 0x000fe200000418c0 */
[----:B------:R-:W4:Y:S03]  /*17360*/  LDSM.16.MT88.4 R12, [R216+0x6000] ;  /* 0x00600000d80c783b */ /* 0x000f260000004200 */
[----:B------:R-:W-:Y:S01]  /*17370*/  FADD.FTZ R142, R143, R142 ;  /* 0x0000008e8f8e7221 */ /* 0x000fe20000010000 */
[----:B------:R-:W5:Y:S01]  /*17380*/  MUFU.EX2 R28, R28 ;  /* 0x0000001c001c7308 */ /* 0x000f620000000800 */
[----:B------:R-:W-:Y:S01]  /*17390*/  FADD.FTZ R169, R147, R169 ;  /* 0x000000a993a97221 */ /* 0x000fe20000010000 */
[----:B-1----:R-:W-:Y:S01]  /*173a0*/  F2FP.BF16.PACK_AB R16, R27, R25 ;  /* 0x000000191b10723e */ /* 0x002fe200000010ff */
[----:B------:R-:W-:Y:S01]  /*173b0*/  FADD.FTZ R144, R144, R142 ;  /* 0x0000008e90907221 */ /* 0x000fe20000010000 */
[----:B--2---:R-:W-:Y:S03]  /*173c0*/  F2FP.BF16.PACK_AB R18, R31, R29 ;  /* 0x0000001d1f12723e */ /* 0x004fe600000010ff */
[----:B------:R-:W-:Y:S02]  /*173d0*/  FADD.FTZ R144, R145, R144 ;  /* 0x0000009091907221 */ /* 0x000fe40000010000 */
[----:B------:R-:W-:Y:S01]  /*173e0*/  FADD.FTZ R172, R172, R169 ;  /* 0x000000a9acac7221 */ /* 0x000fe20000010000 */
[----:B------:R-:W-:Y:S01]  /*173f0*/  MUFU.EX2 R138, R138 ;  /* 0x0000008a008a7308 */ /* 0x000fe20000000800 */
[----:B------:R-:W-:Y:S02]  /*17400*/  FADD.FTZ R146, R146, R144 ;  /* 0x0000009092927221 */ /* 0x000fe40000010000 */
[----:B------:R-:W-:Y:S02]  /*17410*/  FADD.FTZ R172, R173, R172 ;  /* 0x000000acadac7221 */ /* 0x000fe40000010000 */
[----:B------:R-:W-:Y:S02]  /*17420*/  FADD.FTZ R146, R21, R146 ;  /* 0x0000009215927221 */ /* 0x000fe40000010000 */
[----:B------:R-:W-:Y:S02]  /*17430*/  FFMA.FTZ R21, R96, c[0x0][0x23c], -R3 ;  /* 0x00008f0060157a23 */ /* 0x000fe40000010803 */
[----:B------:R-:W-:Y:S01]  /*17440*/  FADD.FTZ R23, R23, R146 ;  /* 0x0000009217177221 */ /* 0x000fe20000010000 */
[----:B------:R-:W1:Y:S01]  /*17450*/  MUFU.EX2 R30, R30 ;  /* 0x0000001e001e7308 */ /* 0x000e620000000800 */
[----:B------:R-:W-:Y:S02]  /*17460*/  FADD.FTZ R137, R137, R172 ;  /* 0x000000ac89897221 */ /* 0x000fe40000010000 */
[----:B------:R-:W-:Y:S01]  /*17470*/  FADD.FTZ R23, R25, R23 ;  /* 0x0000001719177221 */ /* 0x000fe20000010000 */
[----:B-----5:R-:W-:Y:S01]  /*17480*/  F2FP.BF16.PACK_AB R17, R28, R26 ;  /* 0x0000001a1c11723e */ /* 0x020fe200000010ff */
[----:B------:R-:W-:Y:S02]  /*17490*/  FFMA.FTZ R25, R104, c[0x0][0x23c], -R3 ;  /* 0x00008f0068197a23 */ /* 0x000fe40000010803 */
[----:B------:R-:W-:Y:S02]  /*174a0*/  FADD.FTZ R27, R27, R23 ;  /* 0x000000171b1b7221 */ /* 0x000fe40000010000 */
[----:B------:R-:W-:Y:S01]  /*174b0*/  FFMA.FTZ R23, R100, c[0x0][0x23c], -R3 ;  /* 0x00008f0064177a23 */ /* 0x000fe20000010803 */
[----:B------:R-:W2:Y:S01]  /*174c0*/  MUFU.EX2 R33, R33 ;  /* 0x0000002100217308 */ /* 0x000ea20000000800 */
[----:B------:R-:W-:Y:S02]  /*174d0*/  FADD.FTZ R27, R29, R27 ;  /* 0x0000001b1d1b7221 */ /* 0x000fe40000010000 */
[----:B------:R-:W-:Y:S02]  /*174e0*/  FFMA.FTZ R29, R112, c[0x0][0x23c], -R3 ;  /* 0x00008f00701d7a23 */ /* 0x000fe40000010803 */
[----:B------:R-:W-:Y:S02]  /*174f0*/  FADD.FTZ R31, R31, R27 ;  /* 0x0000001b1f1f7221 */ /* 0x000fe40000010000 */
[----:B------:R-:W-:Y:S02]  /*17500*/  FFMA.FTZ R27, R108, c[0x0][0x23c], -R3 ;  /* 0x00008f006c1b7a23 */ /* 0x000fe40000010803 */
[----:B------:R-:W-:Y:S01]  /*17510*/  FADD.FTZ R137, R136, R137 ;  /* 0x0000008988897221 */ /* 0x000fe20000010000 */
[----:B------:R-:W5:Y:S01]  /*17520*/  MUFU.EX2 R35, R35 ;  /* 0x0000002300237308 */ /* 0x000f620000000800 */
[--C-:B------:R-:W-:Y:S02]  /*17530*/  FFMA.FTZ R34, R123, c[0x0][0x23c], -R130.reuse ;  /* 0x00008f007b227a23 */ /* 0x100fe40000010882 */
[----:B------:R-:W-:Y:S01]  /*17540*/  FADD.FTZ R22, R22, R137 ;  /* 0x0000008916167221 */ /* 0x000fe20000010000 */
[----:B-1----:R-:W-:Y:S01]  /*17550*/  F2FP.BF16.PACK_AB R19, R30, R138 ;  /* 0x0000008a1e13723e */ /* 0x002fe200000010ff */
[----:B------:R-:W-:Y:S02]  /*17560*/  FFMA.FTZ R52, R125, c[0x0][0x23c], -R130 ;  /* 0x00008f007d347a23 */ /* 0x000fe40000010882 */
[----:B------:R-:W-:Y:S02]  /*17570*/  FADD.FTZ R22, R24, R22 ;  /* 0x0000001618167221 */ /* 0x000fe40000010000 */
[--C-:B------:R-:W-:Y:S01]  /*17580*/  FFMA.FTZ R24, R102, c[0x0][0x23c], -R3.reuse ;  /* 0x00008f0066187a23 */ /* 0x100fe20000010803 */
[----:B------:R-:W-:Y:S01]  /*17590*/  MUFU.EX2 R37, R37 ;  /* 0x0000002500257308 */ /* 0x000fe20000000800 */
[C---:B------:R-:W-:Y:S03]  /*175a0*/  HMMA.16816.F32.BF16 R204, R16.reuse, R4, R204 ;  /* 0x0000000410cc723c */ /* 0x040fe600000418cc */
[----:B------:R-:W-:Y:S02]  /*175b0*/  FADD.FTZ R26, R26, R22 ;  /* 0x000000161a1a7221 */ /* 0x000fe40000010000 */
[--C-:B------:R-:W-:Y:S02]  /*175c0*/  FFMA.FTZ R22, R98, c[0x0][0x23c], -R3.reuse ;  /* 0x00008f0062167a23 */ /* 0x100fe40000010803 */
[----:B------:R-:W-:Y:S01]  /*175d0*/  FADD.FTZ R26, R28, R26 ;  /* 0x0000001a1c1a7221 */ /* 0x000fe20000010000 */
[C---:B------:R-:W-:Y:S01]  /*175e0*/  HMMA.16816.F32.BF16 R200, R16.reuse, R6, R200 ;  /* 0x0000000610c8723c */ /* 0x040fe200000418c8 */
[----:B------:R-:W1:Y:S01]  /*175f0*/  MUFU.EX2 R39, R39 ;  /* 0x0000002700277308 */ /* 0x000e620000000800 */
[----:B------:R-:W4:Y:S02]  /*17600*/  LDSM.16.MT88.4 R4, [R221+0x6000] ;  /* 0x00600000dd04783b */ /* 0x000f240000004200 */
[--C-:B------:R-:W-:Y:S02]  /*17610*/  FFMA.FTZ R28, R110, c[0x0][0x23c], -R3.reuse ;  /* 0x00008f006e1c7a23 */ /* 0x100fe40000010803 */
[----:B------:R-:W-:Y:S02]  /*17620*/  FADD.FTZ R138, R138, R26 ;  /* 0x0000001a8a8a7221 */ /* 0x000fe40000010000 */
[C---:B---3--:R-:W-:Y:S03]  /*17630*/  HMMA.16816.F32.BF16 R196, R16.reuse, R8, R196 ;  /* 0x0000000810c4723c */ /* 0x048fe600000418c4 */
[----:B------:R-:W3:Y:S01]  /*17640*/  MUFU.EX2 R32, R32 ;  /* 0x0000002000207308 */ /* 0x000ee20000000800 */
[--C-:B------:R-:W-:Y:S02]  /*17650*/  FFMA.FTZ R26, R106, c[0x0][0x23c], -R3.reuse ;  /* 0x00008f006a1a7a23 */ /* 0x100fe40000010803 */
[----:B------:R-:W-:Y:S02]  /*17660*/  FADD.FTZ R138, R30, R138 ;  /* 0x0000008a1e8a7221 */ /* 0x000fe40000010000 */
[----:B------:R-:W-:Y:S01]  /*17670*/  HMMA.16816.F32.BF16 R192, R16, R10, R192 ;  /* 0x0000000a10c0723c */ /* 0x000fe200000418c0 */
[----:B------:R-:W4:Y:S03]  /*17680*/  LDSM.16.MT88.4 R8, [R216+0x6400] ;  /* 0x00640000d808783b */ /* 0x000f260000004200 */
[----:B------:R-:W-:Y:S01]  /*17690*/  FFMA.FTZ R30, R114, c[0x0][0x23c], -R3 ;  /* 0x00008f00721e7a23 */ /* 0x000fe20000010803 */
[----:B------:R-:W3:Y:S01]  /*176a0*/  MUFU.EX2 R36, R36 ;  /* 0x0000002400247308 */ /* 0x000ee20000000800 */
[----:B--2---:R-:W-:Y:S01]  /*176b0*/  FADD.FTZ R31, R33, R31 ;  /* 0x0000001f211f7221 */ /* 0x004fe20000010000 */
[----:B-----5:R-:W-:Y:S01]  /*176c0*/  F2FP.BF16.PACK_AB R16, R35, R33 ;  /* 0x000000212310723e */ /* 0x020fe200000010ff */
[----:B------:R-:W-:Y:S01]  /*176d0*/  FFMA.FTZ R33, R120, c[0x0][0x23c], -R3 ;  /* 0x00008f0078217a23 */ /* 0x000fe20000010803 */
[----:B-1----:R-:W-:Y:S03]  /*176e0*/  F2FP.BF16.PACK_AB R18, R39, R37 ;  /* 0x000000252712723e */ /* 0x002fe600000010ff */
[----:B------:R-:W-:Y:S02]  /*176f0*/  FADD.FTZ R35, R35, R31 ;  /* 0x0000001f23237221 */ /* 0x000fe40000010000 */
[----:B------:R-:W-:Y:S01]  /*17700*/  FFMA.FTZ R31, R116, c[0x0][0x23c], -R3 ;  /* 0x00008f00741f7a23 */ /* 0x000fe20000010803 */
[----:B------:R-:W1:Y:S01]  /*17710*/  MUFU.EX2 R38, R38 ;  /* 0x0000002600267308 */ /* 0x000e620000000800 */
[----:B------:R-:W-:Y:S02]  /*17720*/  FADD.FTZ R35, R37, R35 ;  /* 0x0000002325237221 */ /* 0x000fe40000010000 */
[----:B------:R-:W-:Y:S02]  /*17730*/  FFMA.FTZ R130, R127, c[0x0][0x23c], -R130 ;  /* 0x00008f007f827a23 */ /* 0x000fe40000010882 */
[----:B---3--:R-:W-:Y:S02]  /*17740*/  FADD.FTZ R138, R32, R138 ;  /* 0x0000008a208a7221 */ /* 0x008fe40000010000 */
[----:B------:R-:W-:Y:S02]  /*17750*/  FADD.FTZ R35, R39, R35 ;  /* 0x0000002327237221 */ /* 0x000fe40000010000 */
[--C-:B------:R-:W-:Y:S01]  /*17760*/  FFMA.FTZ R126, R126, c[0x0][0x23c], -R3.reuse ;  /* 0x00008f007e7e7a23 */ /* 0x100fe20000010803 */
[----:B------:R-:W2:Y:S01]  /*17770*/  MUFU.EX2 R40, R40 ;  /* 0x0000002800287308 */ /* 0x000ea20000000800 */
[----:B------:R-:W-:Y:S01]  /*17780*/  F2FP.BF16.PACK_AB R17, R36, R32 ;  /* 0x000000202411723e */ /* 0x000fe200000010ff */
[--C-:B------:R-:W-:Y:S02]  /*17790*/  FFMA.FTZ R32, R118, c[0x0][0x23c], -R3.reuse ;  /* 0x00008f0076207a23 */ /* 0x100fe40000010803 */
[----:B------:R-:W-:Y:S06]  /*177a0*/  FADD.FTZ R36, R36, R138 ;  /* 0x0000008a24247221 */ /* 0x000fec0000010000 */
[----:B------:R-:W-:Y:S01]  /*177b0*/  MUFU.EX2 R41, R41 ;  /* 0x0000002900297308 */ /* 0x000fe20000000800 */
[----:B-1----:R-:W-:Y:S09]  /*177c0*/  FADD.FTZ R36, R38, R36 ;  /* 0x0000002426247221 */ /* 0x002ff20000010000 */
[----:B------:R-:W1:Y:S01]  /*177d0*/  MUFU.EX2 R43, R43 ;  /* 0x0000002b002b7308 */ /* 0x000e620000000800 */
[C---:B--2---:R-:W-:Y:S01]  /*177e0*/  F2FP.BF16.PACK_AB R19, R40.reuse, R38 ;  /* 0x000000262813723e */ /* 0x044fe200000010ff */
[----:B------:R-:W-:Y:S02]  /*177f0*/  FADD.FTZ R40, R40, R36 ;  /* 0x0000002428287221 */ /* 0x000fe40000010000 */
[----:B------:R-:W-:Y:S06]  /*17800*/  FFMA.FTZ R36, R124, c[0x0][0x23c], -R3 ;  /* 0x00008f007c247a23 */ /* 0x000fec0000010803 */
[----:B------:R-:W-:Y:S01]  /*17810*/  MUFU.EX2 R45, R45 ;  /* 0x0000002d002d7308 */ /* 0x000fe20000000800 */
[C---:B----4-:R-:W-:Y:S08]  /*17820*/  HMMA.16816.F32.BF16 R204, R16.reuse, R12, R204 ;  /* 0x0000000c10cc723c */ /* 0x050ff000000418cc */
[C---:B------:R-:W-:Y:S01]  /*17830*/  HMMA.16816.F32.BF16 R200, R16.reuse, R14, R200 ;  /* 0x0000000e10c8723c */ /* 0x040fe200000418c8 */
[----:B------:R-:W2:Y:S01]  /*17840*/  MUFU.EX2 R47, R47 ;  /* 0x0000002f002f7308 */ /* 0x000ea20000000800 */
[----:B------:R-:W3:Y:S06]  /*17850*/  LDSM.16.MT88.4 R12, [R221+0x6400] ;  /* 0x00640000dd0c783b */ /* 0x000eec0000004200 */
[C---:B------:R-:W-:Y:S03]  /*17860*/  HMMA.16816.F32.BF16 R196, R16.reuse, R4, R196 ;  /* 0x0000000410c4723c */ /* 0x040fe600000418c4 */
[----:B------:R-:W4:Y:S05]  /*17870*/  MUFU.EX2 R42, R42 ;  /* 0x0000002a002a7308 */ /* 0x000f2a0000000800 */
[----:B------:R-:W-:Y:S01]  /*17880*/  HMMA.16816.F32.BF16 R192, R16, R6, R192 ;  /* 0x0000000610c0723c */ /* 0x000fe200000418c0 */
[----:B------:R-:W5:Y:S04]  /*17890*/  LDSM.16.MT88.4 R4, [R216+0x6800] ;  /* 0x00680000d804783b */ /* 0x000f680000004200 */
[----:B------:R-:W3:Y:S02]  /*178a0*/  MUFU.EX2 R44, R44 ;  /* 0x0000002c002c7308 */ /* 0x000ee40000000800 */
[----:B-1----:R-:W-:Y:S01]  /*178b0*/  F2FP.BF16.PACK_AB R16, R43, R41 ;  /* 0x000000292b10723e */ /* 0x002fe200000010ff */
[----:B------:R-:W-:Y:S01]  /*178c0*/  FADD.FTZ R41, R41, R35 ;  /* 0x0000002329297221 */ /* 0x000fe20000010000 */
[----:B--2---:R-:W-:Y:S03]  /*178d0*/  F2FP.BF16.PACK_AB R18, R47, R45 ;  /* 0x0000002d2f12723e */ /* 0x004fe600000010ff */
[----:B------:R-:W-:Y:S02]  /*178e0*/  FADD.FTZ R41, R43, R41 ;  /* 0x000000292b297221 */ /* 0x000fe40000010000 */
[----:B------:R-:W-:Y:S01]  /*178f0*/  FFMA.FTZ R35, R122, c[0x0][0x23c], -R3 ;  /* 0x00008f007a237a23 */ /* 0x000fe20000010803 */
[----:B------:R-:W-:Y:S01]  /*17900*/  MUFU.EX2 R121, R121 ;  /* 0x0000007900797308 */ /* 0x000fe20000000800 */
[----:B------:R-:W-:Y:S02]  /*17910*/  FADD.FTZ R45, R45, R41 ;  /* 0x000000292d2d7221 */ /* 0x000fe40000010000 */
[----:B------:R-:W-:Y:S02]  /*17920*/  FFMA.FTZ R3, R128, c[0x0][0x23c], -R3 ;  /* 0x00008f0080037a23 */ /* 0x000fe40000010803 */
[----:B----4-:R-:W-:Y:S02]  /*17930*/  FADD.FTZ R40, R42, R40 ;  /* 0x000000282a287221 */ /* 0x010fe40000010000 */
[----:B------:R-:W-:Y:S03]  /*17940*/  FADD.FTZ R45, R47, R45 ;  /* 0x0000002d2f2d7221 */ /* 0x000fe60000010000 */
        /* <DEDUP_REMOVED lines=26> */
[----:B---3--:R-:W-:Y:S01]  /*17af0*/  F2FP.BF16.PACK_AB R17, R50, R48 ;  /* 0x000000303211723e */ /* 0x008fe200000010ff */
[----:B------:R-:W-:Y:S04]  /*17b00*/  FADD.FTZ R48, R48, R121 ;  /* 0x0000007930307221 */ /* 0x000fe80000010000 */
[----:B------:R-:W-:Y:S04]  /*17b10*/  FADD.FTZ R48, R50, R48 ;  /* 0x0000003032307221 */ /* 0x000fe80000010000 */
[----:B------:R-:W2:Y:S10]  /*17b20*/  MUFU.EX2 R57, R57 ;  /* 0x0000003900397308 */ /* 0x000eb40000000800 */
[----:B------:R-:W3:Y:S01]  /*17b30*/  MUFU.EX2 R59, R59 ;  /* 0x0000003b003b7308 */ /* 0x000ee20000000800 */
[----:B-1----:R-:W-:Y:S01]  /*17b40*/  F2FP.BF16.PACK_AB R19, R56, R54 ;  /* 0x000000363813723e */ /* 0x002fe200000010ff */
        /* <DEDUP_REMOVED lines=15> */
[----:B-1----:R-:W-:Y:S03]  /*17c40*/  F2FP.BF16.PACK_AB R18, R63, R61 ;  /* 0x0000003d3f12723e */ /* 0x002fe600000010ff */
        /* <DEDUP_REMOVED lines=25> */
[----:B---3--:R-:W-:Y:S03]  /*17de0*/  F2FP.BF16.PACK_AB R18, R71, R69 ;  /* 0x000000454712723e */ /* 0x008fe600000010ff */
        /* <DEDUP_REMOVED lines=19> */
[----:B-1----:R-:W-:Y:S01]  /*17f20*/  F2FP.BF16.PACK_AB R12, R75, R73 ;  /* 0x000000494b0c723e */ /* 0x002fe200000010ff */
[----:B------:R-:W-:Y:S01]  /*17f30*/  HMMA.16816.F32.BF16 R192, R16, R14, R192 ;  /* 0x0000000e10c0723c */ /* 0x000fe200000418c0 */
[----:B------:R-:W1:Y:S03]  /*17f40*/  LDSM.16.MT88.4 R16, [R216+0x7800] ;  /* 0x00780000d810783b */ /* 0x000e660000004200 */
[----:B------:R-:W-:Y:S01]  /*17f50*/  FADD.FTZ R73, R73, R67 ;  /* 0x0000004349497221 */ /* 0x000fe20000010000 */
[----:B------:R-:W3:Y:S03]  /*17f60*/  MUFU.EX2 R76, R76 ;  /* 0x0000004c004c7308 */ /* 0x000ee60000000800 */
[----:B------:R-:W-:Y:S01]  /*17f70*/  FADD.FTZ R73, R75, R73 ;  /* 0x000000494b497221 */ /* 0x000fe20000010000 */
[----:B--2---:R-:W-:Y:S03]  /*17f80*/  F2FP.BF16.PACK_AB R14, R79, R77 ;  /* 0x0000004d4f0e723e */ /* 0x004fe600000010ff */
        /* <DEDUP_REMOVED lines=19> */
[----:B--2---:R-:W-:Y:S01]  /*180c0*/  F2FP.BF16.PACK_AB R8, R83, R81 ;  /* 0x000000515308723e */ /* 0x004fe200000010ff */
[----:B------:R-:W-:Y:S01]  /*180d0*/  HMMA.16816.F32.BF16 R192, R12, R10, R192 ;  /* 0x0000000a0cc0723c */ /* 0x000fe200000418c0 */
[----:B------:R-:W2:Y:S03]  /*180e0*/  LDSM.16.MT88.4 R12, [R216+0x7c00] ;  /* 0x007c0000d80c783b */ /* 0x000ea60000004200 */
[----:B------:R-:W-:Y:S01]  /*180f0*/  FADD.FTZ R81, R81, R77 ;  /* 0x0000004d51517221 */ /* 0x000fe20000010000 */
[----:B------:R-:W1:Y:S03]  /*18100*/  MUFU.EX2 R84, R84 ;  /* 0x0000005400547308 */ /* 0x000e660000000800 */
[----:B------:R-:W-:Y:S01]  /*18110*/  FADD.FTZ R81, R83, R81 ;  /* 0x0000005153517221 */ /* 0x000fe20000010000 */
[----:B---3--:R-:W-:Y:S03]  /*18120*/  F2FP.BF16.PACK_AB R10, R87, R85 ;  /* 0x00000055570a723e */ /* 0x008fe600000010ff */
        /* <DEDUP_REMOVED lines=9> */
[----:B---3--:R-:W-:Y:S01]  /*181c0*/  F2FP.BF16.PACK_AB R11, R88, R86 ;  /* 0x00000056580b723e */ /* 0x008fe200000010ff */
[----:B------:R-:W-:Y:S04]  /*181d0*/  FADD.FTZ R86, R86, R80 ;  /* 0x0000005056567221 */ /* 0x000fe80000010000 */
[----:B------:R-:W-:Y:S04]  /*181e0*/  FADD.FTZ R37, R88, R86 ;  /* 0x0000005658257221 */ /* 0x000fe80000010000 */
[----:B------:R-:W3:Y:S01]  /*181f0*/  MUFU.EX2 R93, R93 ;  /* 0x0000005d005d7308 */ /* 0x000ee20000000800 */
[C---:B------:R-:W-:Y:S05]  /*18200*/  HMMA.16816.F32.BF16 R204, R8.reuse, R16, R204 ;  /* 0x0000001008cc723c */ /* 0x040fea00000418cc */
[----:B-1----:R-:W-:Y:S03]  /*18210*/  FADD.FTZ R87, R89, R87 ;  /* 0x0000005759577221 */ /* 0x002fe60000010000 */
[C---:B------:R-:W-:Y:S01]  /*18220*/  HMMA.16816.F32.BF16 R200, R8.reuse, R18, R200 ;  /* 0x0000001208c8723c */ /* 0x040fe200000418c8 */
[----:B------:R-:W1:Y:S01]  /*18230*/  MUFU.EX2 R95, R95 ;  /* 0x0000005f005f7308 */ /* 0x000e620000000800 */
[----:B------:R-:W2:Y:S06]  /*18240*/  LDSM.16.MT88.4 R16, [R221+0x7c00] ;  /* 0x007c0000dd10783b */ /* 0x000eac0000004200 */
[C---:B----4-:R-:W-:Y:S03]  /*18250*/  HMMA.16816.F32.BF16 R196, R8.reuse, R4, R196 ;  /* 0x0000000408c4723c */ /* 0x050fe600000418c4 */
[----:B------:R-:W4:Y:S04]  /*18260*/  MUFU.EX2 R0, R0 ;  /* 0x0000000000007308 */ /* 0x000f280000000800 */
[C---:B-----5:R-:W-:Y:S01]  /*18270*/  F2FP.BF16.PACK_AB R4, R91.reuse, R89 ;  /* 0x000000595b04723e */ /* 0x060fe200000010ff */
[----:B------:R-:W-:Y:S01]  /*18280*/  HMMA.16816.F32.BF16 R192, R8, R6, R192 ;  /* 0x0000000608c0723c */ /* 0x000fe200000418c0 */
[----:B------:R-:W5:Y:S03]  /*18290*/  LDSM.16.MT88.4 R8, [R216+0x8000] ;  /* 0x00800000d808783b */ /* 0x000f660000004200 */
[----:B------:R-:W-:Y:S01]  /*182a0*/  FADD.FTZ R91, R91, R87 ;  /* 0x000000575b5b7221 */ /* 0x000fe20000010000 */
[----:B------:R-:W2:Y:S03]  /*182b0*/  MUFU.EX2 R2, R2 ;  /* 0x0000000200027308 */ /* 0x000ea60000000800 */
[----:B---3--:R-:W-:Y:S01]  /*182c0*/  FADD.FTZ R91, R93, R91 ;  /* 0x0000005b5d5b7221 */ /* 0x008fe20000010000 */
[C---:B-1----:R-:W-:Y:S03]  /*182d0*/  F2FP.BF16.PACK_AB R6, R95.reuse, R93 ;  /* 0x0000005d5f06723e */ /* 0x042fe600000010ff */
[----:B------:R-:W-:Y:S03]  /*182e0*/  FADD.FTZ R95, R95, R91 ;  /* 0x0000005b5f5f7221 */ /* 0x000fe60000010000 */
[----:B------:R-:W-:Y:S01]  /*182f0*/  MUFU.EX2 R90, R90 ;  /* 0x0000005a005a7308 */ /* 0x000fe20000000800 */
[----:B----4-:R-:W-:Y:S09]  /*18300*/  FADD.FTZ R37, R0, R37 ;  /* 0x0000002500257221 */ /* 0x010ff20000010000 */
[----:B------:R-:W1:Y:S01]  /*18310*/  MUFU.EX2 R21, R21 ;  /* 0x0000001500157308 */ /* 0x000e620000000800 */
[C---:B--2---:R-:W-:Y:S01]  /*18320*/  F2FP.BF16.PACK_AB R5, R2.reuse, R0 ;  /* 0x000000000205723e */ /* 0x044fe200000010ff */
[----:B------:R-:W-:Y:S08]  /*18330*/  FADD.FTZ R37, R2, R37 ;  /* 0x0000002502257221 */ /* 0x000ff00000010000 */
[----:B------:R-:W2:Y:S10]  /*18340*/  MUFU.EX2 R97, R97 ;  /* 0x0000006100617308 */ /* 0x000eb40000000800 */
[----:B------:R-:W3:Y:S01]  /*18350*/  MUFU.EX2 R99, R99 ;  /* 0x0000006300637308 */ /* 0x000ee20000000800 */
[C---:B-1----:R-:W-:Y:S01]  /*18360*/  F2FP.BF16.PACK_AB R7, R21.reuse, R90 ;  /* 0x0000005a1507723e */ /* 0x042fe200000010ff */
[----:B------:R-:W-:Y:S04]  /*18370*/  FADD.FTZ R90, R90, R37 ;  /* 0x000000255a5a7221 */ /* 0x000fe80000010000 */
[----:B------:R-:W-:Y:S04]  /*18380*/  FADD.FTZ R90, R21, R90 ;  /* 0x0000005a155a7221 */ /* 0x000fe80000010000 */
[----:B------:R-:W-:Y:S01]  /*18390*/  MUFU.EX2 R101, R101 ;  /* 0x0000006500657308 */ /* 0x000fe20000000800 */
[C---:B------:R-:W-:Y:S05]  /*183a0*/  HMMA.16816.F32.BF16 R204, R4.reuse, R12, R204 ;  /* 0x0000000c04cc723c */ /* 0x040fea00000418cc */
[----:B--2---:R-:W-:Y:S03]  /*183b0*/  FADD.FTZ R95, R97, R95 ;  /* 0x0000005f615f7221 */ /* 0x004fe60000010000 */
[C---:B------:R-:W-:Y:S01]  /*183c0*/  HMMA.16816.F32.BF16 R200, R4.reuse, R14, R200 ;  /* 0x0000000e04c8723c */ /* 0x040fe200000418c8 */
[----:B------:R-:W1:Y:S01]  /*183d0*/  MUFU.EX2 R103, R103 ;  /* 0x0000006700677308 */ /* 0x000e620000000800 */
[----:B------:R-:W2:Y:S06]  /*183e0*/  LDSM.16.MT88.4 R12, [R221+0x8000] ;  /* 0x00800000dd0c783b */ /* 0x000eac0000004200 */
[C---:B------:R-:W-:Y:S03]  /*183f0*/  HMMA.16816.F32.BF16 R196, R4.reuse, R16, R196 ;  /* 0x0000001004c4723c */ /* 0x040fe600000418c4 */
[----:B------:R-:W-:Y:S05]  /*18400*/  MUFU.EX2 R22, R22 ;  /* 0x0000001600167308 */ /* 0x000fea0000000800 */
[----:B------:R-:W-:Y:S01]  /*18410*/  HMMA.16816.F32.BF16 R192, R4, R18, R192 ;  /* 0x0000001204c0723c */ /* 0x000fe200000418c0 */
[----:B------:R-:W4:Y:S04]  /*18420*/  LDSM.16.MT88.4 R16, [R216+0x8400] ;  /* 0x00840000d810783b */ /* 0x000f280000004200 */
[----:B------:R-:W2:Y:S02]  /*18430*/  MUFU.EX2 R23, R23 ;  /* 0x0000001700177308 */ /* 0x000ea40000000800 */
[C---:B---3--:R-:W-:Y:S01]  /*18440*/  F2FP.BF16.PACK_AB R4, R99.reuse, R97 ;  /* 0x000000616304723e */ /* 0x048fe200000010ff */
[----:B------:R-:W-:Y:S01]  /*18450*/  FADD.FTZ R99, R99, R95 ;  /* 0x0000005f63637221 */ /* 0x000fe20000010000 */
[----:B-1----:R-:W-:Y:S03]  /*18460*/  F2FP.BF16.PACK_AB R6, R103, R101 ;  /* 0x000000656706723e */ /* 0x002fe600000010ff */
[----:B------:R-:W-:Y:S03]  /*18470*/  FADD.FTZ R99, R101, R99 ;  /* 0x0000006365637221 */ /* 0x000fe60000010000 */
[----:B------:R-:W-:Y:S01]  /*18480*/  MUFU.EX2 R24, R24 ;  /* 0x0000001800187308 */ /* 0x000fe20000000800 */
[----:B------:R-:W-:Y:S09]  /*18490*/  FADD.FTZ R103, R103, R99 ;  /* 0x0000006367677221 */ /* 0x000ff20000010000 */
[----:B------:R-:W1:Y:S01]  /*184a0*/  MUFU.EX2 R25, R25 ;  /* 0x0000001900197308 */ /* 0x000e620000000800 */
[C---:B--2---:R-:W-:Y:S01]  /*184b0*/  F2FP.BF16.PACK_AB R5, R23.reuse, R22 ;  /* 0x000000161705723e */ /* 0x044fe200000010ff */
        /* <DEDUP_REMOVED lines=33> */
[----:B------:R-:W3:Y:S01]  /*186d0*/  MUFU.EX2 R117, R117 ;  /* 0x0000007500757308 */ /* 0x000ee20000000800 */
[C---:B------:R-:W-:Y:S03]  /*186e0*/  HMMA.16816.F32.BF16 R204, R4.reuse, R16, R204 ;  /* 0x0000001004cc723c */ /* 0x040fe600000418cc */
[----:B----4-:R-:W-:Y:S05]  /*186f0*/  FADD.FTZ R111, R113, R111 ;  /* 0x0000006f716f7221 */ /* 0x010fea0000010000 */
[C---:B------:R-:W-:Y:S01]  /*18700*/  HMMA.16816.F32.BF16 R200, R4.reuse, R18, R200 ;  /* 0x0000001204c8723c */ /* 0x040fe200000418c8 */
[----:B------:R-:W4:Y:S01]  /*18710*/  MUFU.EX2 R119, R119 ;  /* 0x0000007700777308 */ /* 0x000f220000000800 */
[----:B------:R-:W5:Y:S06]  /*18720*/  LDSM.16.MT88.4 R16, [R221+0x8800] ;  /* 0x00880000dd10783b */ /* 0x000f6c0000004200 */
[C---:B--2---:R-:W-:Y:S03]  /*18730*/  HMMA.16816.F32.BF16 R196, R4.reuse, R8, R196 ;  /* 0x0000000804c4723c */ /* 0x044fe600000418c4 */
[----:B------:R-:W2:Y:S04]  /*18740*/  MUFU.EX2 R30, R30 ;  /* 0x0000001e001e7308 */ /* 0x000ea80000000800 */
[C---:B-1----:R-:W-:Y:S01]  /*18750*/  F2FP.BF16.PACK_AB R8, R115.reuse, R113 ;  /* 0x000000717308723e */ /* 0x042fe200000010ff */
[----:B------:R-:W-:Y:S01]  /*18760*/  HMMA.16816.F32.BF16 R192, R4, R10, R192 ;  /* 0x0000000a04c0723c */ /* 0x000fe200000418c0 */
[----:B------:R-:W1:Y:S03]  /*18770*/  LDSM.16.MT88.4 R4, [R216+0x8c00] ;  /* 0x008c0000d804783b */ /* 0x000e660000004200 */
[----:B------:R-:W-:Y:S01]  /*18780*/  FADD.FTZ R115, R115, R111 ;  /* 0x0000006f73737221 */ /* 0x000fe20000010000 */
[----:B------:R-:W5:Y:S03]  /*18790*/  MUFU.EX2 R31, R31 ;  /* 0x0000001f001f7308 */ /* 0x000f660000000800 */
[----:B---3--:R-:W-:Y:S01]  /*187a0*/  FADD.FTZ R115, R117, R115 ;  /* 0x0000007375737221 */ /* 0x008fe20000010000 */
[C---:B----4-:R-:W-:Y:S03]  /*187b0*/  F2FP.BF16.PACK_AB R10, R119.reuse, R117 ;  /* 0x00000075770a723e */ /* 0x050fe600000010ff */
[----:B------:R-:W-:Y:S03]  /*187c0*/  FADD.FTZ R119, R119, R115 ;  /* 0x0000007377777221 */ /* 0x000fe60000010000 */
[----:B------:R-:W3:Y:S01]  /*187d0*/  MUFU.EX2 R32, R32 ;  /* 0x0000002000207308 */ /* 0x000ee20000000800 */
[----:B--2---:R-:W-:Y:S09]  /*187e0*/  FADD.FTZ R29, R30, R29 ;  /* 0x0000001d1e1d7221 */ /* 0x004ff20000010000 */
[----:B------:R-:W2:Y:S01]  /*187f0*/  MUFU.EX2 R33, R33 ;  /* 0x0000002100217308 */ /* 0x000ea20000000800 */
[C---:B-----5:R-:W-:Y:S01]  /*18800*/  F2FP.BF16.PACK_AB R9, R31.reuse, R30 ;  /* 0x0000001e1f09723e */ /* 0x060fe200000010ff */
[----:B------:R-:W-:Y:S08]  /*18810*/  FADD.FTZ R31, R31, R29 ;  /* 0x0000001d1f1f7221 */ /* 0x000ff00000010000 */
[----:B------:R-:W4:Y:S01]  /*18820*/  MUFU.EX2 R20, R20 ;  /* 0x0000001400147308 */ /* 0x000f220000000800 */
[----:B---3--:R-:W-:Y:S09]  /*18830*/  FADD.FTZ R31, R32, R31 ;  /* 0x0000001f201f7221 */ /* 0x008ff20000010000 */
[----:B------:R-:W3:Y:S01]  /*18840*/  MUFU.EX2 R34, R34 ;  /* 0x0000002200227308 */ /* 0x000ee20000000800 */
[C---:B--2---:R-:W-:Y:S01]  /*18850*/  F2FP.BF16.PACK_AB R11, R33.reuse, R32 ;  /* 0x00000020210b723e */ /* 0x044fe200000010ff */
[----:B------:R-:W-:Y:S08]  /*18860*/  FADD.FTZ R33, R33, R31 ;  /* 0x0000001f21217221 */ /* 0x000ff00000010000 */
[----:B------:R-:W2:Y:S01]  /*18870*/  MUFU.EX2 R52, R52 ;  /* 0x0000003400347308 */ /* 0x000ea20000000800 */
[C---:B------:R-:W-:Y:S05]  /*18880*/  HMMA.16816.F32.BF16 R204, R8.reuse, R12, R204 ;  /* 0x0000000c08cc723c */ /* 0x040fea00000418cc */
[----:B----4-:R-:W-:Y:S03]  /*18890*/  FADD.FTZ R119, R20, R119 ;  /* 0x0000007714777221 */ /* 0x010fe60000010000 */
[C---:B------:R-:W-:Y:S01]  /*188a0*/  HMMA.16816.F32.BF16 R200, R8.reuse, R14, R200 ;  /* 0x0000000e08c8723c */ /* 0x040fe200000418c8 */
[----:B------:R-:W4:Y:S01]  /*188b0*/  MUFU.EX2 R130, R130 ;  /* 0x0000008200827308 */ /* 0x000f220000000800 */
[----:B------:R-:W5:Y:S02]  /*188c0*/  LDSM.16.MT88.4 R12, [R221+0x8c00] ;  /* 0x008c0000dd0c783b */ /* 0x000f640000004200 */
[----:B---3--:R-:W-:Y:S04]  /*188d0*/  FADD.FTZ R119, R34, R119 ;  /* 0x0000007722777221 */ /* 0x008fe80000010000 */
[C---:B------:R-:W-:Y:S03]  /*188e0*/  HMMA.16816.F32.BF16 R196, R8.reuse, R16, R196 ;  /* 0x0000001008c4723c */ /* 0x040fe600000418c4 */
[----:B------:R-:W3:Y:S01]  /*188f0*/  MUFU.EX2 R35, R35 ;  /* 0x0000002300237308 */ /* 0x000ee20000000800 */
[----:B--2---:R-:W-:Y:S04]  /*18900*/  FADD.FTZ R119, R52, R119 ;  /* 0x0000007734777221 */ /* 0x004fe80000010000 */
[----:B------:R-:W-:Y:S05]  /*18910*/  HMMA.16816.F32.BF16 R192, R8, R18, R192 ;  /* 0x0000001208c0723c */ /* 0x000fea00000418c0 */
[----:B------:R-:W2:Y:S02]  /*18920*/  MUFU.EX2 R36, R36 ;  /* 0x0000002400247308 */ /* 0x000ea40000000800 */
[----:B------:R-:W-:Y:S02]  /*18930*/  F2FP.BF16.PACK_AB R8, R34, R20 ;  /* 0x000000142208723e */ /* 0x000fe400000010ff */
[C---:B----4-:R-:W-:Y:S03]  /*18940*/  F2FP.BF16.PACK_AB R10, R130.reuse, R52 ;  /* 0x00000034820a723e */ /* 0x050fe600000010ff */
[----:B------:R-:W-:Y:S03]  /*18950*/  FADD.FTZ R185, R130, R119 ;  /* 0x0000007782b97221 */ /* 0x000fe60000010000 */
[----:B------:R-:W4:Y:S01]  /*18960*/  MUFU.EX2 R0, R126 ;  /* 0x0000007e00007308 */ /* 0x000f220000000800 */
[----:B---3--:R-:W-:Y:S09]  /*18970*/  FADD.FTZ R33, R35, R33 ;  /* 0x0000002123217221 */ /* 0x008ff20000010000 */
[----:B------:R-:W3:Y:S01]  /*18980*/  MUFU.EX2 R3, R3 ;  /* 0x0000000300037308 */ /* 0x000ee20000000800 */
[C---:B--2---:R-:W-:Y:S01]  /*18990*/  F2FP.BF16.PACK_AB R9, R36.reuse, R35 ;  /* 0x000000232409723e */ /* 0x044fe200000010ff */
[----:B------:R-:W-:Y:S04]  /*189a0*/  FADD.FTZ R33, R36, R33 ;  /* 0x0000002124217221 */ /* 0x000fe80000010000 */
[----:B----4-:R-:W-:Y:S01]  /*189b0*/  FADD.FTZ R33, R0, R33 ;  /* 0x0000002100217221 */ /* 0x010fe20000010000 */
[C---:B---3--:R-:W-:Y:S03]  /*189c0*/  F2FP.BF16.PACK_AB R11, R3.reuse, R0 ;  /* 0x00000000030b723e */ /* 0x048fe600000010ff */
[----:B------:R-:W-:Y:S04]  /*189d0*/  FADD.FTZ R186, R3, R33 ;  /* 0x0000002103ba7221 */ /* 0x000fe80000010000 */
[C---:B-1----:R-:W-:Y:S08]  /*189e0*/  HMMA.16816.F32.BF16 R204, R8.reuse, R4, R204 ;  /* 0x0000000408cc723c */ /* 0x042ff000000418cc */
[C---:B------:R-:W-:Y:S08]  /*189f0*/  HMMA.16816.F32.BF16 R200, R8.reuse, R6, R200 ;  /* 0x0000000608c8723c */ /* 0x040ff000000418c8 */
[C---:B-----5:R-:W-:Y:S08]  /*18a00*/  HMMA.16816.F32.BF16 R196, R8.reuse, R12, R196 ;  /* 0x0000000c08c4723c */ /* 0x060ff000000418c4 */
[----:B------:R-:W-:Y:S01]  /*18a10*/  HMMA.16816.F32.BF16 R192, R8, R14, R192 ;  /* 0x0000000e08c0723c */ /* 0x000fe200000418c0 */
[----:B------:R-:W-:-:S07]  /*18a20*/  @P0 BRA `(.L_x_2390) ;  /* 0xffff998000000947 */ /* 0x000fce000383ffff */
.L_x_2386:
[----:B------:R-:W1:Y:S01]  /*18a30*/  SHFL.BFLY PT, R2, R185, 0x2, 0x1f ;  /* 0x0c401f00b9027f89 */ /* 0x000e6200000e0000 */
[----:B------:R-:W-:Y:S01]  /*18a40*/  IMAD.MOV.U32 R6, RZ, RZ, 0x3f800000 ;  /* 0x3f800000ff067424 */ /* 0x000fe200078e00ff */
[----:B------:R-:W-:Y:S01]  /*18a50*/  BSSY B0, `(.L_x_2391) ;  /* 0x0000085000007945 */ /* 0x000fe20003800000 */
[----:B------:R-:W-:Y:S01]  /*18a60*/  IMAD.MOV.U32 R5, RZ, RZ, 0x3f800000 ;  /* 0x3f800000ff057424 */ /* 0x000fe200078e00ff */
        /* <DEDUP_REMOVED lines=9> */
[CC--:B------:R-:W-:Y:S01]  /*18b00*/  LEA.HI R7, R10.reuse, R2.reuse, RZ, 0x2 ;  /* 0x000000020a077211 */ /* 0x0c0fe200078f10ff */
[----:B--2---:R-:W-:Y:S01]  /*18b10*/  FADD.FTZ R4, R185, R4 ;  /* 0x00000004b9047221 */ /* 0x004fe20000010000 */
[----:B------:R-:W-:Y:S02]  /*18b20*/  LEA.HI R0, R10, R2, RZ, 0x5 ;  /* 0x000000020a007211 */ /* 0x000fe400078f28ff */
[----:B------:R-:W-:Y:S01]  /*18b30*/  LOP3.LUT R8, R7, 0xfffffffc, RZ, 0xc0, !PT ;  /* 0xfffffffc07087812 */ /* 0x000fe200078ec0ff */
[----:B---3--:R-:W-:Y:S01]  /*18b40*/  FADD.FTZ R3, R186, R3 ;  /* 0x00000003ba037221 */ /* 0x008fe20000010000 */
[----:B------:R-:W-:Y:S02]  /*18b50*/  SHF.R.S32.HI R7, RZ, 0x2, R7 ;  /* 0x00000002ff077819 */ /* 0x000fe40000011407 */
[----:B------:R-:W-:Y:S02]  /*18b60*/  SHF.R.S32.HI R11, RZ, 0x5, R0 ;  /* 0x00000005ff0b7819 */ /* 0x000fe40000011400 */
[----:B------:R-:W-:-:S02]  /*18b70*/  SHF.R.S32.HI R14, RZ, 0x1f, R7 ;  /* 0x0000001fff0e7819 */ /* 0x000fc40000011407 */
[-C--:B------:R-:W-:Y:S02]  /*18b80*/  IADD3 R8, -R8, R2.reuse, RZ ;  /* 0x0000000208087210 */ /* 0x080fe40007ffe1ff */
[-C--:B------:R-:W-:Y:S02]  /*18b90*/  LEA.HI R9, R10, R2.reuse, RZ, 0x3 ;  /* 0x000000020a097211 */ /* 0x080fe400078f18ff */
[----:B------:R-:W-:Y:S01]  /*18ba0*/  LEA.HI R14, R14, R7, RZ, 0x3 ;  /* 0x000000070e0e7211 */ /* 0x000fe200078f18ff */
[----:B------:R-:W-:Y:S01]  /*18bb0*/  IMAD R11, R11, 0x100, R8 ;  /* 0x000001000b0b7824 */ /* 0x000fe200078e0208 */
[----:B------:R-:W-:Y:S02]  /*18bc0*/  SHF.R.S32.HI R8, RZ, 0x3, R9 ;  /* 0x00000003ff087819 */ /* 0x000fe40000011409 */
[----:B------:R-:W-:Y:S02]  /*18bd0*/  LOP3.LUT R14, R14, 0xfffffff8, RZ, 0xc0, !PT ;  /* 0xfffffff80e0e7812 */ /* 0x000fe400078ec0ff */
[----:B------:R-:W-:-:S02]  /*18be0*/  LEA.HI R13, R10, R2, RZ, 0x6 ;  /* 0x000000020a0d7211 */ /* 0x000fc400078f30ff */
[----:B------:R-:W-:Y:S02]  /*18bf0*/  LEA.HI R12, R9, R8, RZ, 0x1 ;  /* 0x00000008090c7211 */ /* 0x000fe400078f08ff */
[----:B------:R-:W-:Y:S01]  /*18c00*/  IADD3 R14, R7, -R14, RZ ;  /* 0x8000000e070e7210 */ /* 0x000fe20007ffe0ff */
[----:B------:R-:W-:Y:S01]  /*18c10*/  IMAD.SHL.U32 R13, R13, 0x4, RZ ;  /* 0x000000040d0d7824 */ /* 0x000fe200078e00ff */
        /* <DEDUP_REMOVED lines=8> */
[----:B------:R-:W-:Y:S02]  /*18ca0*/  LOP3.LUT R13, R15, 0x1fffffe, RZ, 0xc0, !PT ;  /* 0x01fffffe0f0d7812 */ /* 0x000fe400078ec0ff */
[----:B------:R-:W-:Y:S02]  /*18cb0*/  FSETP.NE.FTZ.AND P2, PT, R3, RZ, PT ;  /* 0x000000ff0300720b */ /* 0x000fe40003f55000 */
[----:B------:R-:W-:Y:S01]  /*18cc0*/  LEA.HI R12, R7, R7, RZ, 0x1 ;  /* 0x00000007070c7211 */ /* 0x000fe200078f08ff */
[----:B------:R-:W-:Y:S01]  /*18cd0*/  IMAD.IADD R13, R14, 0x1, -R13 ;  /* 0x000000010e0d7824 */ /* 0x000fe200078e0a0d */
[----:B------:R-:W-:Y:S01]  /*18ce0*/  SHF.R.S32.HI R15, RZ, 0x1, R15 ;  /* 0x00000001ff0f7819 */ /* 0x000fe2000001140f */
[----:B------:R-:W1:Y:S01]  /*18cf0*/  @P3 MUFU.RCP R6, R4 ;  /* 0x0000000400063308 */ /* 0x000e620000001000 */
[----:B------:R-:W-:Y:S01]  /*18d00*/  SHF.R.S32.HI R10, RZ, 0x4, R10 ;  /* 0x00000004ff0a7819 */ /* 0x000fe2000001140a */
[----:B------:R-:W-:Y:S01]  /*18d10*/  IMAD R11, R13, 0x10, R11 ;  /* 0x000000100d0b7824 */ /* 0x000fe200078e020b */
[----:B------:R-:W-:-:S02]  /*18d20*/  LEA R16, R16, R9, 0x5 ;  /* 0x0000000910107211 */ /* 0x000fc400078e28ff */
[----:B------:R-:W-:Y:S01]  /*18d30*/  LOP3.LUT R9, R12, 0xfffffffe, RZ, 0xc0, !PT ;  /* 0xfffffffe0c097812 */ /* 0x000fe200078ec0ff */
[----:B------:R-:W-:Y:S01]  /*18d40*/  IMAD.SHL.U32 R10, R10, 0x40, RZ ;  /* 0x000000400a0a7824 */ /* 0x000fe200078e00ff */
[----:B------:R-:W-:Y:S01]  /*18d50*/  SHF.L.U32 R14, R15, 0x6, RZ ;  /* 0x000000060f0e7819 */ /* 0x000fe200000006ff */
[----:B------:R-:W2:Y:S01]  /*18d60*/  @P2 MUFU.RCP R5, R3 ;  /* 0x0000000300052308 */ /* 0x000ea20000001000 */
[----:B------:R-:W-:Y:S01]  /*18d70*/  SHF.R.S32.HI R12, RZ, 0x1, R12 ;  /* 0x00000001ff0c7819 */ /* 0x000fe2000001140c */
[----:B------:R-:W-:Y:S01]  /*18d80*/  IMAD.IADD R9, R7, 0x1, -R9 ;  /* 0x0000000107097824 */ /* 0x000fe200078e0a09 */
[----:B------:R-:W-:Y:S02]  /*18d90*/  LOP3.LUT R14, R14, 0xc0, RZ, 0xc0, !PT ;  /* 0x000000c00e0e7812 */ /* 0x000fe400078ec0ff */
[----:B------:R-:W-:Y:S01]  /*18da0*/  LOP3.LUT R10, R10, 0xc0, RZ, 0xc0, !PT ;  /* 0x000000c00a0a7812 */ /* 0x000fe200078ec0ff */
[----:B------:R-:W-:Y:S01]  /*18db0*/  IMAD.SHL.U32 R12, R12, 0x8, RZ ;  /* 0x000000080c0c7824 */ /* 0x000fe200078e00ff */
[----:B------:R-:W-:Y:S01]  /*18dc0*/  LEA.HI R14, R14, R14, RZ, 0x1d ;  /* 0x0000000e0e0e7211 */ /* 0x000fe200078fe8ff */
[C---:B-1----:R-:W-:Y:S01]  /*18dd0*/  FMUL.FTZ R204, R6.reuse, R204 ;  /* 0x000000cc06cc7220 */ /* 0x042fe20000410000 */
[----:B------:R-:W-:Y:S01]  /*18de0*/  LOP3.LUT P0, RZ, R15, 0x2, RZ, 0xc0, !PT ;  /* 0x000000020fff7812 */ /* 0x000fe2000780c0ff */
[----:B------:R-:W-:Y:S01]  /*18df0*/  FMUL.FTZ R205, R6, R205 ;  /* 0x000000cd06cd7220 */ /* 0x000fe20000410000 */
[----:B------:R-:W-:Y:S01]  /*18e00*/  LOP3.LUT R12, R10, 0x18, R12, 0xf8, !PT ;  /* 0x000000180a0c7812 */ /* 0x000fe200078ef80c */
[----:B------:R-:W-:Y:S01]  /*18e10*/  IMAD.U32 R11, R11, 0x2, R14 ;  /* 0x000000020b0b7824 */ /* 0x000fe200078e000e */
[----:B------:R-:W-:Y:S01]  /*18e20*/  SHF.R.U32.HI R13, RZ, 0x3, R10 ;  /* 0x00000003ff0d7819 */ /* 0x000fe2000001160a */
[C---:B------:R-:W-:Y:S01]  /*18e30*/  FMUL.FTZ R200, R6.reuse, R200 ;  /* 0x000000c806c87220 */ /* 0x040fe20000410000 */
[----:B------:R-:W-:Y:S01]  /*18e40*/  LOP3.LUT R10, R15, 0x1, RZ, 0xc0, !PT ;  /* 0x000000010f0a7812 */ /* 0x000fe200078ec0ff */
[----:B------:R-:W-:Y:S01]  /*18e50*/  FMUL.FTZ R201, R6, R201 ;  /* 0x000000c906c97220 */ /* 0x000fe20000410000 */
[----:B------:R-:W-:Y:S01]  /*18e60*/  LOP3.LUT R12, R12, R13, RZ, 0x3c, !PT ;  /* 0x0000000d0c0c7212 */ /* 0x000fe200078e3cff */
[----:B------:R-:W-:Y:S01]  /*18e70*/  FMUL.FTZ R196, R6, R196 ;  /* 0x000000c406c47220 */ /* 0x000fe20000410000 */
[----:B------:R-:W-:Y:S01]  /*18e80*/  ISETP.NE.U32.AND P1, PT, R10, 0x1, PT ;  /* 0x000000010a00780c */ /* 0x000fe20003f25070 */
[----:B------:R-:W-:Y:S01]  /*18e90*/  IMAD.SHL.U32 R10, R11, 0x4, RZ ;  /* 0x000000040b0a7824 */ /* 0x000fe200078e00ff */
[----:B------:R-:W-:Y:S01]  /*18ea0*/  MOV R13, 0xffffffe0 ;  /* 0xffffffe0000d7802 */ /* 0x000fe20000000f00 */
[C---:B------:R-:W-:Y:S01]  /*18eb0*/  FMUL.FTZ R197, R6.reuse, R197 ;  /* 0x000000c506c57220 */ /* 0x040fe20000410000 */
[----:B------:R-:W-:Y:S01]  /*18ec0*/  STS.64 [R11.X4], R204 ;  /* 0x000000cc0b007388 */ /* 0x000fe20000004a00 */
[C---:B------:R-:W-:Y:S01]  /*18ed0*/  FMUL.FTZ R192, R6.reuse, R192 ;  /* 0x000000c006c07220 */ /* 0x040fe20000410000 */
[----:B------:R-:W-:Y:S01]  /*18ee0*/  SEL R13, R13, 0x20, !P1 ;  /* 0x000000200d0d7807 */ /* 0x000fe20004800000 */
[----:B------:R-:W-:Y:S01]  /*18ef0*/  FMUL.FTZ R193, R6, R193 ;  /* 0x000000c106c17220 */ /* 0x000fe20000410000 */
[C---:B------:R-:W-:Y:S01]  /*18f00*/  IADD3 R6, R10.reuse, 0x40, RZ ;  /* 0x000000400a067810 */ /* 0x040fe20007ffe0ff */
[C---:B--2---:R-:W-:Y:S01]  /*18f10*/  FMUL.FTZ R207, R5.reuse, R207 ;  /* 0x000000cf05cf7220 */ /* 0x044fe20000410000 */
[C---:B------:R-:W-:Y:S01]  /*18f20*/  @P0 IADD3 R6, R10.reuse, -0x40, RZ ;  /* 0xffffffc00a060810 */ /* 0x040fe20007ffe0ff */
[C---:B------:R-:W-:Y:S01]  /*18f30*/  FMUL.FTZ R206, R5.reuse, R206 ;  /* 0x000000ce05ce7220 */ /* 0x040fe20000410000 */
[----:B------:R-:W-:Y:S01]  /*18f40*/  IADD3 R10, R10, R13, RZ ;  /* 0x0000000d0a0a7210 */ /* 0x000fe20007ffe0ff */
[----:B------:R-:W-:Y:S01]  /*18f50*/  FMUL.FTZ R203, R5, R203 ;  /* 0x000000cb05cb7220 */ /* 0x000fe20000410000 */
[----:B------:R-:W-:Y:S01]  /*18f60*/  LEA R9, R9, R16, 0x2 ;  /* 0x0000001009097211 */ /* 0x000fe200078e10ff */
[C---:B------:R-:W-:Y:S01]  /*18f70*/  FMUL.FTZ R202, R5.reuse, R202 ;  /* 0x000000ca05ca7220 */ /* 0x040fe20000410000 */
[----:B------:R-:W-:Y:S01]  /*18f80*/  STS.64 [R11.X4+0x400], R206 ;  /* 0x000400ce0b007388 */ /* 0x000fe20000004a00 */
[C---:B------:R-:W-:Y:S01]  /*18f90*/  FMUL.FTZ R199, R5.reuse, R199 ;  /* 0x000000c705c77220 */ /* 0x040fe20000410000 */
[----:B------:R-:W-:Y:S01]  /*18fa0*/  LOP3.LUT R0, R0, 0xffffffe0, RZ, 0xc0, !PT ;  /* 0xffffffe000007812 */ /* 0x000fe200078ec0ff */
[C---:B------:R-:W-:Y:S01]  /*18fb0*/  FMUL.FTZ R198, R5.reuse, R198 ;  /* 0x000000c605c67220 */ /* 0x040fe20000410000 */
[----:B------:R-:W-:Y:S01]  /*18fc0*/  STS.64 [R10], R200 ;  /* 0x000000c80a007388 */ /* 0x000fe20000000a00 */
[C---:B------:R-:W-:Y:S01]  /*18fd0*/  FMUL.FTZ R195, R5.reuse, R195 ;  /* 0x000000c305c37220 */ /* 0x040fe20000410000 */
[----:B------:R-:W1:Y:S01]  /*18fe0*/  @P2 MUFU.LG2 R3, R3 ;  /* 0x0000000300032308 */ /* 0x000e620000000c00 */
[----:B------:R-:W-:Y:S01]  /*18ff0*/  FMUL.FTZ R194, R5, R194 ;  /* 0x000000c205c27220 */ /* 0x000fe20000410000 */
[----:B------:R2:W-:Y:S01]  /*19000*/  STS.64 [R10+0x400], R202 ;  /* 0x000400ca0a007388 */ /* 0x0005e20000000a00 */
[----:B------:R-:W-:Y:S01]  /*19010*/  IMAD.IADD R13, R13, 0x1, R6 ;  /* 0x000000010d0d7824 */ /* 0x000fe200078e0206 */
[----:B------:R-:W-:Y:S01]  /*19020*/  IADD3 R0, -R0, R2, RZ ;  /* 0x0000000200007210 */ /* 0x000fe20007ffe1ff */
[----:B------:R-:W-:Y:S01]  /*19030*/  IMAD.IADD R5, R9, 0x1, R12 ;  /* 0x0000000109057824 */ /* 0x000fe200078e020c */
[----:B------:R-:W-:Y:S01]  /*19040*/  STS.64 [R6], R196 ;  /* 0x000000c406007388 */ /* 0x000fe20000000a00 */
[----:B------:R-:W-:-:S02]  /*19050*/  MOV R2, 0xff800000 ;  /* 0xff80000000027802 */ /* 0x000fc40000000f00 */
[----:B------:R-:W-:Y:S01]  /*19060*/  LOP3.LUT P0, RZ, R0, 0x3, RZ, 0xc0, !PT ;  /* 0x0000000300ff7812 */ /* 0x000fe2000780c0ff */
[----:B------:R3:W-:Y:S01]  /*19070*/  STS.64 [R6+0x400], R198 ;  /* 0x000400c606007388 */ /* 0x0007e20000000a00 */
[----:B------:R-:W-:-:S03]  /*19080*/  IMAD.MOV.U32 R0, RZ, RZ, -0x800000 ;  /* 0xff800000ff007424 */ /* 0x000fc600078e00ff */
[----:B------:R-:W-:Y:S01]  /*19090*/  STS.64 [R13], R192 ;  /* 0x000000c00d007388 */ /* 0x000fe20000000a00 */
[----:B-1----:R-:W-:-:S03]  /*190a0*/  @P2 FMUL.FTZ R3, R3, 0.69314718246459960938 ;  /* 0x3f31721803032820 */ /* 0x002fc60000410000 */
[----:B------:R-:W-:Y:S01]  /*190b0*/  STS.64 [R13+0x400], R194 ;  /* 0x000400c20d007388 */ /* 0x000fe20000000a00 */
[----:B------:R-:W-:-:S03]  /*190c0*/  @P2 FFMA.FTZ R2, R129, c[0x0][0x238], R3 ;  /* 0x00008e0081022a23 */ /* 0x000fc60000010003 */
[----:B------:R-:W-:Y:S06]  /*190d0*/  BAR.SYNC.DEFER_BLOCKING 0x0 ;  /* 0x0000000000007b1d */ /* 0x000fec0000010000 */
[----:B------:R-:W1:Y:S01]  /*190e0*/  S2R R9, SR_CTAID.Z ;  /* 0x0000000000097919 */ /* 0x000e620000002700 */
[----:B--2---:R2:W4:Y:S03]  /*190f0*/  @P3 MUFU.LG2 R10, R4 ;  /* 0x00000004000a3308 */ /* 0x0045260000000c00 */
[----:B---3--:R-:W3:Y:S01]  /*19100*/  S2R R6, SR_CTAID.Y ;  /* 0x0000000000067919 */ /* 0x008ee20000002600 */
[----:B--2---:R-:W-:-:S03]  /*19110*/  IMAD.MOV R4, RZ, RZ, -R212 ;  /* 0x000000ffff047224 */ /* 0x004fc600078e0ad4 */
[----:B------:R-:W2:Y:S01]  /*19120*/  LDS.128 R20, [R5.X4] ;  /* 0x0000000005147984 */ /* 0x000ea20000004c00 */
[----:B----4-:R-:W-:-:S03]  /*19130*/  @P3 FMUL.FTZ R10, R10, 0.69314718246459960938 ;  /* 0x3f3172180a0a3820 */ /* 0x010fc60000410000 */
[----:B------:R-:W4:Y:S01]  /*19140*/  LDS.128 R16, [R5.X4+0x800] ;  /* 0x0008000005107984 */ /* 0x000f220000004c00 */
[----:B------:R-:W-:Y:S01]  /*19150*/  @P3 FFMA.FTZ R0, R131, c[0x0][0x238], R10 ;  /* 0x00008e0083003a23 */ /* 0x000fe2000001000a */
[----:B------:R-:W-:Y:S01]  /*19160*/  SHF.L.U32 R10, R7, 0x2, RZ ;  /* 0x00000002070a7819 */ /* 0x000fe200000006ff */
[----:B-1----:R-:W-:Y:S01]  /*19170*/  IMAD R4, R4, c[0x0][0x1c0], R9 ;  /* 0x0000700004047a24 */ /* 0x002fe200078e0209 */
[----:B------:R-:W1:Y:S04]  /*19180*/  LDS.128 R12, [R5.X4+0x1000] ;  /* 0x00100000050c7984 */ /* 0x000e680000004c00 */
[----:B------:R5:W1:Y:S01]  /*19190*/  LDS.128 R24, [R5.X4+0x1800] ;  /* 0x0018000005187984 */ /* 0x000a620000004c00 */
[----:B---3--:R-:W-:-:S04]  /*191a0*/  IMAD R6, R6, c[0x0][0x210], R212 ;  /* 0x0000840006067a24 */ /* 0x008fc800078e02d4 */
[----:B------:R-:W-:Y:S01]  /*191b0*/  IMAD R4, R6, c[0x0][0x1c0], R4 ;  /* 0x0000700006047a24 */ /* 0x000fe200078e0204 */
[----:B-----5:R-:W3:Y:S02]  /*191c0*/  S2R R5, SR_CTAID.X ;  /* 0x0000000000057919 */ /* 0x020ee40000002500 */
[----:B---3--:R-:W-:-:S04]  /*191d0*/  IMAD.SHL.U32 R5, R5, 0x40, RZ ;  /* 0x0000004005057824 */ /* 0x008fc800078e00ff */
[----:B------:R-:W-:Y:S01]  /*191e0*/  IMAD R4, R4, c[0x0][0x214], R5 ;  /* 0x0000850004047a24 */ /* 0x000fe200078e0205 */
[----:B------:R-:W-:Y:S05]  /*191f0*/  @P0 BRA `(.L_x_2392) ;  /* 0x000000a000000947 */ /* 0x000fea0003800000 */
[C---:B-12-4-:R-:W-:Y:S02]  /*19200*/  IADD3 R6, R217.reuse, 0x8, RZ ;  /* 0x00000008d9067810 */ /* 0x056fe40007ffe0ff */
[----:B------:R-:W-:Y:S02]  /*19210*/  SHF.R.S32.HI R5, RZ, 0x1f, R217 ;  /* 0x0000001fff057819 */ /* 0x000fe400000114d9 */
[----:B------:R-:W-:Y:S02]  /*19220*/  IADD3 R3, P0, R4, R217, RZ ;  /* 0x000000d904037210 */ /* 0x000fe40007f1e0ff */
[-C--:B------:R-:W-:Y:S02]  /*19230*/  ISETP.GE.AND P2, PT, R217, R208.reuse, PT ;  /* 0x000000d0d900720c */ /* 0x080fe40003f46270 */
[----:B------:R-:W-:Y:S02]  /*19240*/  ISETP.GE.AND P1, PT, R6, R208, PT ;  /* 0x000000d00600720c */ /* 0x000fe40003f26270 */
[----:B------:R-:W-:-:S02]  /*19250*/  LEA.HI.X.SX32 R5, R4, R5, 0x1, P0 ;  /* 0x0000000504057211 */ /* 0x000fc400000f0eff */
[----:B------:R-:W-:-:S04]  /*19260*/  LEA R6, P0, R3, c[0x0][0x208], 0x2 ;  /* 0x0000820003067a11 */ /* 0x000fc800078010ff */
[----:B------:R-:W-:-:S05]  /*19270*/  LEA.HI.X R7, R3, c[0x0][0x20c], R5, 0x2, P0 ;  /* 0x0000830003077a11 */ /* 0x000fca00000f1405 */
[----:B------:R1:W-:Y:S04]  /*19280*/  @!P2 STG.E [R6.64], R0 ;  /* 0x000000000600a986 */ /* 0x0003e8000c101904 */
[----:B------:R1:W-:Y:S02]  /*19290*/  @!P1 STG.E [R6.64+0x20], R2 ;  /* 0x0000200206009986 */ /* 0x0003e4000c101904 */
.L_x_2392:
[----:B-12-4-:R-:W-:Y:S05]  /*192a0*/  BSYNC B0 ;  /* 0x0000000000007941 */ /* 0x016fea0003800000 */
.L_x_2391:
[--C-:B------:R-:W-:Y:S01]  /*192b0*/  SHF.R.S32.HI R11, RZ, 0x1f, R10.reuse ;  /* 0x0000001fff0b7819 */ /* 0x100fe2000001140a */
[----:B------:R-:W-:Y:S01]  /*192c0*/  IMAD R4, R4, c[0x0][0x22c], RZ ;  /* 0x00008b0004047a24 */ /* 0x000fe200078e02ff */
[----:B------:R-:W-:Y:S02]  /*192d0*/  ISETP.GE.AND P1, PT, R10, c[0x0][0x220], PT ;  /* 0x000088000a007a0c */ /* 0x000fe40003f26270 */
[C---:B------:R-:W-:Y:S01]  /*192e0*/  IADD3 R2, R8.reuse, 0x10, RZ ;  /* 0x0000001008027810 */ /* 0x040fe20007ffe0ff */
[C---:B------:R-:W-:Y:S01]  /*192f0*/  IMAD.WIDE R6, R8.reuse, 0x20, R10 ;  /* 0x0000002008067825 */ /* 0x040fe200078e020a */
        /* <DEDUP_REMOVED lines=17> */
.L_x_2393:
        /* <DEDUP_REMOVED lines=15> */
.L_x_5213:


//--------------------- .text._ZN5flash24flash_fwd_splitkv_kernelI23Flash_fwd_kernel_traitsILi32ELi64ELi256ELi4ELb0ELb0EN7cutlass10bfloat16_tE19Flash_kernel_traitsILi32ELi64ELi256ELi4ES3_EELb1ELb0ELb0ELb0ELb1ELb0ELb1ELb1EEEvNS_16Flash_fwd_paramsE --------------------------
	.section	.text._ZN5flash24flash_fwd_splitkv_kernelI23Flash_fwd_kernel_traitsILi32ELi64ELi256ELi4ELb0ELb0EN7cutlass10bfloat16_tE19Flash_kernel_traitsILi32ELi64ELi256ELi4ES3_EELb1ELb0ELb0ELb0ELb1ELb0ELb1ELb1EEEvNS_16Flash_fwd_paramsE,"ax",@progbits
	.sectioninfo	@"SHI_REGISTERS=255"
	.align	128
        .global         _ZN5flash24flash_fwd_splitkv_kernelI23Flash_fwd_kernel_traitsILi32ELi64ELi256ELi4ELb0ELb0EN7cutlass10bfloat16_tE19Flash_kernel_traitsILi32ELi64ELi256ELi4ES3_EELb1ELb0ELb0ELb0ELb1ELb0ELb1ELb1EEEvNS_16Flash_fwd_paramsE
        .type           _ZN5flash24flash_fwd_splitkv_kernelI23Flash_fwd_kernel_traitsILi32ELi64ELi256ELi4ELb0ELb0EN7cutlass10bfloat16_tE19Flash_kernel_traitsILi32ELi64ELi256ELi4ES3_EELb1ELb0ELb0ELb0ELb1ELb0ELb1ELb1EEEvNS_16Flash_fwd_paramsE,@function
        .size           _ZN5flash24flash_fwd_splitkv_kernelI23Flash_fwd_kernel_traitsILi32ELi64ELi256ELi4ELb0ELb0EN7cutlass10bfloat16_tE19Flash_kernel_traitsILi32ELi64ELi256ELi4ES3_EELb1ELb0ELb0ELb0ELb1ELb0ELb1ELb1EEEvNS_16Flash_fwd_paramsE,(.L_x_5214 - _ZN5flash24flash_fwd_splitkv_kernelI23Flash_fwd_kernel_traitsILi32ELi64ELi256ELi4ELb0ELb0EN7cutlass10bfloat16_tE19Flash_kernel_traitsILi32ELi64ELi256ELi4ES3_EELb1ELb0ELb0ELb0ELb1ELb0ELb1ELb1EEEvNS_16Flash_fwd_paramsE)
        .other          _ZN5flash24flash_fwd_splitkv_kernelI23Flash_fwd_kernel_traitsILi32ELi64ELi256ELi4ELb0ELb0EN7cutlass10bfloat16_tE19Flash_kernel_traitsILi32ELi64ELi256ELi4ES3_EELb1ELb0ELb0ELb0ELb1ELb0ELb1ELb1EEEvNS_16Flash_fwd_paramsE,@"STO_CUDA_ENTRY STV_DEFAULT"
_ZN5flash24flash_fwd_splitkv_kernelI23Flash_fwd_kernel_traitsILi32ELi64ELi256ELi4ELb0ELb0EN7cutlass10bfloat16_tE19Flash_kernel_traitsILi32ELi64ELi256ELi4ES3_EELb1ELb0ELb0ELb0ELb1ELb0ELb1ELb1EEEvNS_16Flash_fwd_paramsE:
.text._ZN5flash24flash_fwd_splitkv_kernelI23Flash_fwd_kernel_traitsILi32ELi64ELi256ELi4ELb0ELb0EN7cutlass10bfloat16_tE19Flash_kernel_traitsILi32ELi64ELi256ELi4ES3_EELb1ELb0ELb0ELb0ELb1ELb0ELb1ELb1EEEvNS_16Flash_fwd_paramsE:
[----:B------:R-:W-:Y:S02]  /*0000*/  MOV R1, c[0x0][0x28] ;  /* 0x00000a0000017a02 */ /* 0x000fe40000000f00 */
[----:B------:R-:W1:Y:S01]  /*0010*/  I2F.U32.RP R2, c[0x0][0x1c0] ;  /* 0x0000700000027b06 */ /* 0x000e620000209000 */
[----:B------:R-:W2:Y:S01]  /*0020*/  S2R R3, SR_CTAID.Z ;  /* 0x0000000000037919 */ /* 0x000ea20000002700 */
[----:B------:R-:W-:Y:S01]  /*0030*/  IMAD.MOV.U32 R4, RZ, RZ, RZ ;  /* 0x000000ffff047224 */ /* 0x000fe200078e00ff */
[----:B------:R-:W-:Y:S01]  /*0040*/  ISETP.NE.U32.AND P2, PT, RZ, c[0x0][0x1c0], PT ;  /* 0x00007000ff007a0c */ /* 0x000fe20003f45070 */
[----:B------:R-:W-:Y:S01]  /*0050*/  IMAD.MOV.U32 R17, RZ, RZ, -0x1 ;  /* 0xffffffffff117424 */ /* 0x000fe200078e00ff */
[----:B------:R-:W-:Y:S01]  /*0060*/  ULDC.64 UR6, c[0x0][0x118] ;  /* 0x0000460000067ab9 */ /* 0x000fe20000000a00 */
[----:B------:R-:W-:Y:S02]  /*0070*/  ISETP.EQ.U32.AND P3, PT, RZ, c[0x0][0x248], PT ;  /* 0x00009200ff007a0c */ /* 0x000fe40003f62070 */
[----:B-1----:R-:W1:Y:S02]  /*0080*/  MUFU.RCP R5, R2 ;  /* 0x0000000200057308 */ /* 0x002e640000001000 */
[----:B-1----:R-:W-:Y:S01]  /*0090*/  IADD3 R5, R5, 0xffffffe, RZ ;  /* 0x0ffffffe05057810 */ /* 0x002fe20007ffe0ff */
[----:B------:R-:W-:Y:S01]  /*00a0*/  IMAD.MOV.U32 R6, RZ, RZ, RZ ;  /* 0x000000ffff067224 */ /* 0x000fe200078e00ff */
[----:B------:R-:W1:Y:S04]  /*00b0*/  LDC.U8 R2, c[0x0][0x312] ;  /* 0x0000c480ff027b82 */ /* 0x000e680000000000 */
[----:B------:R-:W3:Y:S02]  /*00c0*/  F2I.FTZ.U32.TRUNC.NTZ R5, R5 ;  /* 0x0000000500057305 */ /* 0x000ee4000021f000 */
[----:B---3--:R-:W-:-:S04]  /*00d0*/  IMAD.MOV R0, RZ, RZ, -R5 ;  /* 0x000000ffff007224 */ /* 0x008fc800078e0a05 */
        /* <DEDUP_REMOVED lines=14> */
[----:B------:R-:W-:Y:S02]  /*01c0*/  ISETP.NE.U32.AND P2, PT, RZ, c[0x0][0x250], PT ;  /* 0x00009400ff007a0c */ /* 0x000fe40003f45070 */
[----:B-1----:R-:W-:Y:S01]  /*01d0*/  ISETP.NE.AND P1, PT, R2, RZ, PT ;  /* 0x000000ff0200720c */ /* 0x002fe20003f25270 */
[CC--:B------:R-:W-:Y:S01]  /*01e0*/  IMAD.WIDE R8, R235.reuse, R0.reuse, c[0x0][0x240] ;  /* 0x00009000eb087625 */ /* 0x0c0fe200078e0200 */
[----:B------:R-:W-:Y:S02]  /*01f0*/  ISETP.NE.AND.EX P4, PT, RZ, c[0x0][0x254], PT, P2 ;  /* 0x00009500ff007a0c */ /* 0x000fe40003f85320 */
[----:B------:R-:W-:Y:S01]  /*0200*/  ISETP.EQ.OR.EX P2, PT, RZ, c[0x0][0x24c], !P1, P3 ;  /* 0x00009300ff007a0c */ /* 0x000fe20004f42730 */
[CC--:B------:R-:W-:Y:S01]  /*0210*/  IMAD.WIDE R142, R235.reuse, R0.reuse, c[0x0][0x250] ;  /* 0x00009400eb8e7625 */ /* 0x0c0fe200078e0200 */
[----:B------:R-:W2:Y:S04]  /*0220*/  @P0 LDG.E R17, [R8.64] ;  /* 0x0000000608110981 */ /* 0x000ea8000c1e1900 */
[----:B------:R-:W2:Y:S01]  /*0230*/  @P0 LDG.E R234, [R8.64+0x4] ;  /* 0x0000040608ea0981 */ /* 0x000ea2000c1e1900 */
[----:B------:R-:W-:Y:S01]  /*0240*/  MOV R13, 0xffffffff ;  /* 0xffffffff000d7802 */ /* 0x000fe20000000f00 */
[----:B------:R-:W-:-:S03]  /*0250*/  IMAD.WIDE R4, R235, R0, c[0x0][0x248] ;  /* 0x00009200eb047625 */ /* 0x000fc600078e0200 */
[----:B------:R1:W5:Y:S04]  /*0260*/  @P4 LDG.E R6, [R142.64] ;  /* 0x000000068e064981 */ /* 0x000368000c1e1900 */
[----:B------:R1:W5:Y:S01]  /*0270*/  @!P2 LDG.E R13, [R4.64] ;  /* 0x00000006040da981 */ /* 0x000362000c1e1900 */
[----:B------:R-:W-:Y:S01]  /*0280*/  ISETP.NE.U32.AND P2, PT, RZ, c[0x0][0x248], PT ;  /* 0x00009200ff007a0c */ /* 0x000fe20003f45070 */
[----:B------:R-:W-:Y:S02]  /*0290*/  IMAD.MOV R140, RZ, RZ, -R235 ;  /* 0x000000ffff8c7224 */ /* 0x000fe400078e0aeb */
[----:B------:R-:W3:Y:S01]  /*02a0*/  S2R R23, SR_CTAID.X ;  /* 0x0000000000177919 */ /* 0x000ee20000002500 */
[----:B------:R-:W-:Y:S01]  /*02b0*/  ISETP.NE.AND.EX P2, PT, RZ, c[0x0][0x24c], PT, P2 ;  /* 0x00009300ff007a0c */ /* 0x000fe20003f45320 */
[----:B------:R-:W-:-:S02]  /*02c0*/  IMAD R140, R140, c[0x0][0x1c0], R3 ;  /* 0x000070008c8c7a24 */ /* 0x000fc400078e0203 */
[----:B------:R-:W4:Y:S04]  /*02d0*/  S2R R2, SR_CTAID.Y ;  /* 0x0000000000027919 */ /* 0x000f280000002600 */
[----:B------:R-:W1:Y:S01]  /*02e0*/  S2R R57, SR_TID.X ;  /* 0x0000000000397919 */ /* 0x000e620000002100 */
[----:B--2---:R-:W-:Y:S01]  /*02f0*/  @P0 IADD3 R234, R234, -R17, RZ ;  /* 0x80000011eaea0210 */ /* 0x004fe20007ffe0ff */
[----:B------:R-:W-:-:S04]  /*0300*/  @!P0 IMAD.MOV.U32 R234, RZ, RZ, c[0x0][0x214] ;  /* 0x00008500ffea8624 */ /* 0x000fc800078e00ff */
[----:B------:R-:W-:Y:S05]  /*0310*/  @!P2 BRA `(.L_x_2394) ;  /* 0x000000400000a947 */ /* 0x000fea0003800000 */
[----:B-1-34-:R-:W2:Y:S02]  /*0320*/  @P1 LDG.E R8, [R4.64+0x4] ;  /* 0x0000040604081981 */ /* 0x01aea4000c1e1900 */
[----:B--2--5:R-:W-:-:S06]  /*0330*/  @P1 IADD3 R71, R8, -R13, RZ ;  /* 0x8000000d08471210 */ /* 0x024fcc0007ffe0ff */
[----:B------:R1:W5:Y:S01]  /*0340*/  @!P1 LDG.E R71, [R4.64] ;  /* 0x0000000604479981 */ /* 0x000362000c1e1900 */
[----:B------:R-:W-:Y:S05]  /*0350*/  BRA `(.L_x_2395) ;  /* 0x0000001000007947 */ /* 0x000fea0003800000 */
.L_x_2394:
[----:B-1-34-:R-:W-:Y:S02]  /*0360*/  MOV R71, c[0x0][0x218] ;  /* 0x0000860000477a02 */ /* 0x01afe40000000f00 */
.L_x_2395:
[----:B------:R-:W-:-:S04]  /*0370*/  ISETP.NE.U32.AND P0, PT, RZ, c[0x0][0x258], PT ;  /* 0x00009600ff007a0c */ /* 0x000fc80003f05070 */
[----:B------:R-:W-:-:S13]  /*0380*/  ISETP.NE.AND.EX P1, PT, RZ, c[0x0][0x25c], PT, P0 ;  /* 0x00009700ff007a0c */ /* 0x000fda0003f25300 */
[----:B------:R-:W-:-:S05]  /*0390*/  @P1 IMAD.WIDE R8, R235, R0, c[0x0][0x258] ;  /* 0x00009600eb081625 */ /* 0x000fca00078e0200 */
[----:B------:R-:W2:Y:S01]  /*03a0*/  @P1 LDG.E R61, [R8.64] ;  /* 0x00000006083d1981 */ /* 0x000ea2000c1e1900 */
[----:B------:R-:W-:Y:S01]  /*03b0*/  @!P1 ISETP.NE.U32.AND P0, PT, RZ, c[0x0][0x268], PT ;  /* 0x00009a00ff009a0c */ /* 0x000fe20003f05070 */
[----:B------:R-:W-:Y:S02]  /*03c0*/  IMAD.SHL.U32 R59, R23, 0x40, RZ ;  /* 0x00000040173b7824 */ /* 0x000fe400078e00ff */
[--C-:B-----5:R-:W-:Y:S01]  /*03d0*/  IMAD.IADD R71, R71, 0x1, -R6.reuse ;  /* 0x0000000147477824 */ /* 0x120fe200078e0a06 */
[----:B------:R-:W-:Y:S02]  /*03e0*/  @!P1 ISETP.NE.AND.EX P2, PT, RZ, c[0x0][0x26c], PT, P0 ;  /* 0x00009b00ff009a0c */ /* 0x000fe40003f45300 */
[----:B------:R-:W-:Y:S02]  /*03f0*/  ISETP.GT.AND P0, PT, R234, R59, PT ;  /* 0x0000003bea00720c */ /* 0x000fe40003f04270 */
[----:B-1----:R-:W-:Y:S01]  /*0400*/  @!P1 SEL R4, RZ, c[0x0][0x21c], !P2 ;  /* 0x00008700ff049a07 */ /* 0x002fe20005000000 */
        /* <DEDUP_REMOVED lines=57> */
[----:B------:R-:W-:Y:S02]  /*07a0*/  IMAD.IADD R4, R57, 0x1, -R4 ;  /* 0x0000000139047824 */ /* 0x000fe400078e0a04 */
[----:B------:R-:W-:Y:S01]  /*07b0*/  IMAD R3, R5, c[0x0][0x22c], RZ ;  /* 0x00008b0005037a24 */ /* 0x000fe200078e02ff */
[----:B------:R-:W-:Y:S01]  /*07c0*/  ISETP.GE.AND P3, PT, R2, R59, PT ;  /* 0x0000003b0200720c */ /* 0x000fe20003f66270 */
[----:B------:R-:W-:Y:S01]  /*07d0*/  IMAD.SHL.U32 R6, R4, 0x4, RZ ;  /* 0x0000000404067824 */ /* 0x000fe200078e00ff */
[----:B------:R-:W-:-:S04]  /*07e0*/  IADD3 R4, R2, 0x10, RZ ;  /* 0x0000001002047810 */ /* 0x000fc80007ffe0ff */
[--C-:B------:R-:W-:Y:S02]  /*07f0*/  SHF.R.S32.HI R7, RZ, 0x1f, R6.reuse ;  /* 0x0000001fff077819 */ /* 0x100fe40000011406 */
[CC--:B------:R-:W-:Y:S02]  /*0800*/  ISETP.GE.AND P5, PT, R4.reuse, R59.reuse, PT ;  /* 0x0000003b0400720c */ /* 0x0c0fe40003fa6270 */
[----:B------:R-:W-:Y:S01]  /*0810*/  ISETP.GE.OR P4, PT, R4, R59, P2 ;  /* 0x0000003b0400720c */ /* 0x000fe20001786670 */
[----:B------:R-:W-:-:S05]  /*0820*/  IMAD.WIDE R6, R2, 0x20, R6 ;  /* 0x0000002002067825 */ /* 0x000fca00078e0206 */
[C---:B------:R-:W-:Y:S02]  /*0830*/  IADD3 R0, P0, R3.reuse, R6, RZ ;  /* 0x0000000603007210 */ /* 0x040fe40007f1e0ff */
[----:B------:R-:W-:Y:S02]  /*0840*/  IADD3 R6, R2, 0x20, RZ ;  /* 0x0000002002067810 */ /* 0x000fe40007ffe0ff */
[----:B------:R-:W-:Y:S02]  /*0850*/  LEA.HI.X.SX32 R3, R3, R7, 0x1, P0 ;  /* 0x0000000703037211 */ /* 0x000fe400000f0eff */
[----:B------:R-:W-:Y:S02]  /*0860*/  LEA R8, P0, R0, c[0x0][0x1d8], 0x2 ;  /* 0x0000760000087a11 */ /* 0x000fe400078010ff */
[----:B------:R-:W-:Y:S02]  /*0870*/  ISETP.GE.OR P1, PT, R6, R59, P2 ;  /* 0x0000003b0600720c */ /* 0x000fe40001726670 */
[----:B------:R-:W-:-:S02]  /*0880*/  LEA.HI.X R9, R0, c[0x0][0x1dc], R3, 0x2, P0 ;  /* 0x0000770000097a11 */ /* 0x000fc400000f1403 */
[----:B------:R-:W-:Y:S02]  /*0890*/  SHF.R.S32.HI R3, RZ, 0x1f, R5 ;  /* 0x0000001fff037819 */ /* 0x000fe40000011405 */
[----:B------:R-:W-:Y:S01]  /*08a0*/  IADD3 R5, P0, R5, R2, RZ ;  /* 0x0000000205057210 */ /* 0x000fe20007f1e0ff */
[----:B------:R1:W-:Y:S01]  /*08b0*/  @!P5 STG.E.128 [R8.64+0x800], RZ ;  /* 0x000800ff0800d986 */ /* 0x0003e2000c101d06 */
[CC--:B------:R-:W-:Y:S02]  /*08c0*/  ISETP.GE.OR P2, PT, R2.reuse, R59.reuse, P2 ;  /* 0x0000003b0200720c */ /* 0x0c0fe40001746670 */
[----:B------:R-:W-:Y:S01]  /*08d0*/  IADD3 R0, R2, 0x30, RZ ;  /* 0x0000003002007810 */ /* 0x000fe20007ffe0ff */
[----:B------:R1:W-:Y:S01]  /*08e0*/  @!P3 STG.E.128 [R8.64], RZ ;  /* 0x000000ff0800b986 */ /* 0x0003e2000c101d06 */
[----:B------:R-:W-:Y:S02]  /*08f0*/  ISETP.GE.AND P6, PT, R6, R59, PT ;  /* 0x0000003b0600720c */ /* 0x000fe40003fc6270 */
[----:B------:R-:W-:Y:S01]  /*0900*/  LEA.HI.X.SX32 R2, R2, R3, 0x1, P0 ;  /* 0x0000000302027211 */ /* 0x000fe200000f0eff */
[----:B------:R-:W-:Y:S01]  /*0910*/  @!P4 IMAD.MOV.U32 R3, RZ, RZ, -0x800000 ;  /* 0xff800000ff03c424 */ /* 0x000fe200078e00ff */
[----:B------:R-:W-:-:S02]  /*0920*/  LEA R6, P0, R5, c[0x0][0x208], 0x2 ;  /* 0x0000820005067a11 */ /* 0x000fc400078010ff */
[----:B------:R-:W-:Y:S02]  /*0930*/  LOP3.LUT P5, RZ, R57, 0x7, RZ, 0xc0, !PT ;  /* 0x0000000739ff7812 */ /* 0x000fe400078ac0ff */
[CC--:B------:R-:W-:Y:S01]  /*0940*/  ISETP.GE.AND P3, PT, R0.reuse, R59.reuse, PT ;  /* 0x0000003b0000720c */ /* 0x0c0fe20003f66270 */
[----:B------:R-:W-:Y:S01]  /*0950*/  @!P2 IMAD.MOV.U32 R4, RZ, RZ, -0x800000 ;  /* 0xff800000ff04a424 */ /* 0x000fe200078e00ff */
[----:B------:R-:W-:Y:S01]  /*0960*/  LEA.HI.X R7, R5, c[0x0][0x20c], R2, 0x2, P0 ;  /* 0x0000830005077a11 */ /* 0x000fe200000f1402 */
[----:B------:R-:W-:Y:S01]  /*0970*/  @!P1 IMAD.MOV.U32 R2, RZ, RZ, -0x800000 ;  /* 0xff800000ff029424 */ /* 0x000fe200078e00ff */
[----:B------:R-:W-:Y:S01]  /*0980*/  ISETP.GE.OR P0, PT, R0, R59, P5 ;  /* 0x0000003b0000720c */ /* 0x000fe20002f06670 */
[----:B------:R1:W-:Y:S08]  /*0990*/  @!P6 STG.E.128 [R8.64+0x1000], RZ ;  /* 0x001000ff0800e986 */ /* 0x0003f0000c101d06 */
        /* <DEDUP_REMOVED lines=8> */
.L_x_2396:
[----:B------:R-:W-:Y:S01]  /*0a20*/  ISETP.NE.U32.AND P0, PT, RZ, c[0x0][0x2b8], PT ;  /* 0x0000ae00ff007a0c */ /* 0x000fe20003f05070 */
[----:B------:R-:W-:-:S03]  /*0a30*/  IMAD.MOV.U32 R3, RZ, RZ, R235 ;  /* 0x000000ffff037224 */ /* 0x000fc600078e00eb */
[----:B------:R-:W-:-:S13]  /*0a40*/  ISETP.NE.AND.EX P0, PT, RZ, c[0x0][0x2bc], PT, P0 ;  /* 0x0000af00ff007a0c */ /* 0x000fda0003f05300 */
[----:B------:R-:W-:-:S05]  /*0a50*/  @P0 IMAD.WIDE R8, R235, R0, c[0x0][0x2b8] ;  /* 0x0000ae00eb080625 */ /* 0x000fca00078e0200 */
[----:B------:R1:W5:Y:S01]  /*0a60*/  @P0 LDG.E R3, [R8.64] ;  /* 0x0000000608030981 */ /* 0x000362000c1e1900 */
[----:B------:R-:W-:Y:S01]  /*0a70*/  ISETP.NE.U32.AND P0, PT, RZ, c[0x0][0x2c0], PT ;  /* 0x0000b000ff007a0c */ /* 0x000fe20003f05070 */
[----:B------:R-:W-:Y:S01]  /*0a80*/  CS2R R238, SRZ ;  /* 0x0000000000ee7805 */ /* 0x000fe2000001ff00 */
[----:B------:R-:W-:Y:S02]  /*0a90*/  SHF.R.S32.HI R16, RZ, 0x1f, R235 ;  /* 0x0000001fff107819 */ /* 0x000fe400000114eb */
[----:B------:R-:W-:Y:S02]  /*0aa0*/  ISETP.NE.AND.EX P1, PT, RZ, c[0x0][0x2c4], PT, P0 ;  /* 0x0000b100ff007a0c */ /* 0x000fe40003f25300 */
[----:B------:R-:W-:Y:S02]  /*0ab0*/  PLOP3.LUT P2, PT, PT, PT, PT, 0x8, 0x0 ;  /* 0x000000000000781c */ /* 0x000fe40003f4e170 */
[----:B------:R-:W-:-:S09]  /*0ac0*/  LOP3.LUT R236, R236, 0xfffffffb, RZ, 0xc0, !PT ;  /* 0xfffffffbecec7812 */ /* 0x000fd200078ec0ff */
        /* <DEDUP_REMOVED lines=17> */
[----:B-1---5:R-:W-:Y:S02]  /*0be0*/  IMAD.MOV R3, RZ, RZ, -R5 ;  /* 0x000000ffff037224 */ /* 0x022fe400078e0a05 */
        /* <DEDUP_REMOVED lines=18> */
[----:B------:R-:W2:Y:S01]  /*0d10*/  LDG.E R0, [R12.64] ;  /* 0x000000060c007981 */ /* 0x000ea2000c1e1900 */
[----:B------:R-:W-:Y:S01]  /*0d20*/  IABS R3, c[0x0][0x1c8] ;  /* 0x0000720000037a13 */ /* 0x000fe20000000000 */
[----:B------:R-:W-:Y:S02]  /*0d30*/  IMAD.MOV.U32 R6, RZ, RZ, RZ ;  /* 0x000000ffff067224 */ /* 0x000fe400078e00ff */
[----:B------:R-:W-:Y:S01]  /*0d40*/  IMAD.MOV R5, RZ, RZ, -R5 ;  /* 0x000000ffff057224 */ /* 0x000fe200078e0a05 */
[----:B------:R-:W1:Y:S08]  /*0d50*/  I2F.RP R9, R3 ;  /* 0x0000000300097306 */ /* 0x000e700000209400 */
[----:B-1----:R-:W1:Y:S02]  /*0d60*/  MUFU.RCP R8, R9 ;  /* 0x0000000900087308 */ /* 0x002e640000001000 */
[----:B-1----:R-:W-:-:S06]  /*0d70*/  IADD3 R8, R8, 0xffffffe, RZ ;  /* 0x0ffffffe08087810 */ /* 0x002fcc0007ffe0ff */
[----:B------:R-:W1:Y:S02]  /*0d80*/  F2I.FTZ.U32.TRUNC.NTZ R7, R8 ;  /* 0x0000000800077305 */ /* 0x000e64000021f000 */
[----:B-1----:R-:W-:-:S05]  /*0d90*/  IADD3 R2, RZ, -R7, RZ ;  /* 0x80000007ff027210 */ /* 0x002fca0007ffe0ff */
[----:B------:R-:W-:Y:S01]  /*0da0*/  IMAD R4, R2, R3, RZ ;  /* 0x0000000302047224 */ /* 0x000fe200078e02ff */
[----:B------:R-:W-:-:S03]  /*0db0*/  IABS R2, R140 ;  /* 0x0000008c00027213 */ /* 0x000fc60000000000 */
[----:B------:R-:W-:Y:S01]  /*0dc0*/  IMAD.HI.U32 R7, R7, R4, R6 ;  /* 0x0000000407077227 */ /* 0x000fe200078e0006 */
[----:B------:R-:W-:-:S05]  /*0dd0*/  MOV R6, R2 ;  /* 0x0000000200067202 */ /* 0x000fca0000000f00 */
[----:B------:R-:W-:-:S04]  /*0de0*/  IMAD.HI.U32 R2, R7, R6, RZ ;  /* 0x0000000607027227 */ /* 0x000fc800078e00ff */
[----:B------:R-:W-:Y:S02]  /*0df0*/  IMAD.MOV R4, RZ, RZ, -R2 ;  /* 0x000000ffff047224 */ /* 0x000fe400078e0a02 */
[----:B------:R-:W-:Y:S02]  /*0e00*/  IMAD R7, R5, c[0x0][0x2d0], R10 ;  /* 0x0000b40005077a24 */ /* 0x000fe400078e020a */
[----:B------:R-:W-:-:S03]  /*0e10*/  IMAD R4, R3, R4, R6 ;  /* 0x0000000403047224 */ /* 0x000fc600078e0206 */
[----:B------:R-:W-:Y:S02]  /*0e20*/  SHF.R.S32.HI R5, RZ, 0x1f, R7 ;  /* 0x0000001fff057819 */ /* 0x000fe40000011407 */
[----:B------:R-:W-:-:S13]  /*0e30*/  ISETP.GT.U32.AND P0, PT, R3, R4, PT ;  /* 0x000000040300720c */ /* 0x000fda0003f04070 */
[-C--:B------:R-:W-:Y:S02]  /*0e40*/  @!P0 IADD3 R4, R4, -R3.reuse, RZ ;  /* 0x8000000304048210 */ /* 0x080fe40007ffe0ff */
[----:B------:R-:W-:Y:S02]  /*0e50*/  @!P0 IADD3 R2, R2, 0x1, RZ ;  /* 0x0000000102028810 */ /* 0x000fe40007ffe0ff */
[----:B------:R-:W-:Y:S01]  /*0e60*/  ISETP.GE.U32.AND P1, PT, R4, R3, PT ;  /* 0x000000030400720c */ /* 0x000fe20003f26070 */
[----:B------:R-:W-:Y:S01]  /*0e70*/  IMAD R4, R5, c[0x0][0x198], RZ ;  /* 0x0000660005047a24 */ /* 0x000fe200078e02ff */
[----:B------:R-:W-:-:S04]  /*0e80*/  LOP3.LUT R3, R140, c[0x0][0x1c8], RZ, 0x3c, !PT ;  /* 0x000072008c037a12 */ /* 0x000fc800078e3cff */
[----:B------:R-:W-:-:S07]  /*0e90*/  ISETP.GE.AND P0, PT, R3, RZ, PT ;  /* 0x000000ff0300720c */ /* 0x000fce0003f06270 */
[----:B------:R-:W-:Y:S02]  /*0ea0*/  @P1 IADD3 R2, R2, 0x1, RZ ;  /* 0x0000000102021810 */ /* 0x000fe40007ffe0ff */
[----:B------:R-:W-:-:S04]  /*0eb0*/  ISETP.NE.AND P1, PT, RZ, c[0x0][0x1c8], PT ;  /* 0x00007200ff007a0c */ /* 0x000fc80003f25270 */
[----:B------:R-:W-:-:S09]  /*0ec0*/  @!P0 IADD3 R2, -R2, RZ, RZ ;  /* 0x000000ff02028210 */ /* 0x000fd20007ffe1ff */
        /* <DEDUP_REMOVED lines=8> */
[----:B------:R-:W-:Y:S02]  /*0f50*/  IMAD.IADD R9, R9, 0x1, R3 ;  /* 0x0000000109097824 */ /* 0x000fe400078e0203 */
[----:B------:R-:W-:-:S02]  /*0f60*/  IMAD R3, R7, c[0x0][0x19c], R4 ;  /* 0x0000670007037a24 */ /* 0x000fc400078e0204 */
[----:B------:R-:W-:-:S04]  /*0f70*/  IMAD.WIDE.U32 R8, R7, c[0x0][0x198], R8 ;  /* 0x0000660007087a25 */ /* 0x000fc800078e0008 */
[----:B------:R-:W-:Y:S01]  /*0f80*/  IMAD.WIDE.U32 R14, R0, c[0x0][0x188], RZ ;  /* 0x00006200000e7a25 */ /* 0x000fe200078e00ff */
[----:B------:R-:W-:-:S03]  /*0f90*/  IADD3 R9, R9, R3, RZ ;  /* 0x0000000309097210 */ /* 0x000fc60007ffe0ff */
[----:B------:R-:W-:Y:S01]  /*0fa0*/  IMAD R3, R119, c[0x0][0x1b0], RZ ;  /* 0x00006c0077037a24 */ /* 0x000fe200078e02ff */
[----:B------:R-:W-:Y:S01]  /*0fb0*/  IADD3 R13, R15, R13, RZ ;  /* 0x0000000d0f0d7210 */ /* 0x000fe20007ffe0ff */
[----:B------:R-:W-:-:S04]  /*0fc0*/  IMAD.WIDE.U32 R8, R2, c[0x0][0x1b0], R8 ;  /* 0x00006c0002087a25 */ /* 0x000fc800078e0008 */
[----:B------:R-:W-:Y:S01]  /*0fd0*/  IMAD R3, R2, c[0x0][0x1b4], R3 ;  /* 0x00006d0002037a24 */ /* 0x000fe200078e0203 */
[----:B------:R-:W-:Y:S01]  /*0fe0*/  MOV R0, R8 ;  /* 0x0000000800007202 */ /* 0x000fe20000000f00 */
[----:B------:R-:W-:Y:S02]  /*0ff0*/  IMAD.MOV.U32 R4, RZ, RZ, R14 ;  /* 0x000000ffff047224 */ /* 0x000fe400078e000e */
[----:B------:R-:W-:Y:S01]  /*1000*/  IMAD.IADD R11, R9, 0x1, R3 ;  /* 0x00000001090b7824 */ /* 0x000fe200078e0203 */
[----:B------:R-:W-:Y:S05]  /*1010*/  BRA `(.L_x_2398) ;  /* 0x0000044000007947 */ /* 0x000fea0003800000 */
.L_x_2397:
        /* <DEDUP_REMOVED lines=16> */
.L_x_2399:
[----:B------:R-:W-:Y:S02]  /*1120*/  IABS R4, c[0x0][0x1c8] ;  /* 0x0000720000047a13 */ /* 0x000fe40000000000 */
[----:B------:R-:W-:Y:S02]  /*1130*/  @P0 IADD3 R13, R6, R13, RZ ;  /* 0x0000000d060d0210 */ /* 0x000fe40007ffe0ff */
[----:B------:R-:W1:Y:S03]  /*1140*/  I2F.RP R5, R4 ;  /* 0x0000000400057306 */ /* 0x000e660000209400 */
[----:B------:R-:W-:-:S04]  /*1150*/  @P0 IMAD.WIDE.U32 R14, R13, c[0x0][0x1a0], RZ ;  /* 0x000068000d0e0a25 */ /* 0x000fc800078e00ff */
[----:B------:R-:W-:Y:S01]  /*1160*/  @P0 IMAD R13, R13, c[0x0][0x1a4], R15 ;  /* 0x000069000d0d0a24 */ /* 0x000fe200078e020f */
        /* <DEDUP_REMOVED lines=8> */
[----:B------:R-:W-:-:S05]  /*11f0*/  LEA R10, R56, 0xffffff00, 0x8 ;  /* 0xffffff00380a7811 */ /* 0x000fca00078e40ff */
[----:B------:R-:W-:-:S04]  /*1200*/  IMAD.HI.U32 R2, R11, R0, RZ ;  /* 0x000000000b027227 */ /* 0x000fc800078e00ff */
[----:B------:R-:W-:Y:S02]  /*1210*/  IMAD.MOV R5, RZ, RZ, -R2 ;  /* 0x000000ffff057224 */ /* 0x000fe400078e0a02 */
[----:B------:R-:W-:-:S04]  /*1220*/  IMAD.WIDE.U32 R8, R10, c[0x0][0x198], R8 ;  /* 0x000066000a087a25 */ /* 0x000fc800078e0008 */
        /* <DEDUP_REMOVED lines=8> */
[----:B------:R-:W-:Y:S02]  /*12b0*/  SHF.R.S32.HI R5, RZ, 0x1f, R10 ;  /* 0x0000001fff057819 */ /* 0x000fe4000001140a */
[----:B------:R-:W-:-:S03]  /*12c0*/  @P0 MOV R4, R14 ;  /* 0x0000000e00040202 */ /* 0x000fc60000000f00 */
[----:B------:R-:W-:-:S04]  /*12d0*/  IMAD R7, R5, c[0x0][0x198], RZ ;  /* 0x0000660005077a24 */ /* 0x000fc800078e02ff */
[----:B------:R-:W-:Y:S01]  /*12e0*/  @P3 IADD3 R2, R2, 0x1, RZ ;  /* 0x0000000102023810 */ /* 0x000fe20007ffe0ff */
[----:B------:R-:W-:Y:S02]  /*12f0*/  IMAD R0, R10, c[0x0][0x19c], R7 ;  /* 0x000067000a007a24 */ /* 0x000fe400078e0207 */
[----:B------:R-:W-:Y:S02]  /*1300*/  IMAD.MOV.U32 R7, RZ, RZ, R10 ;  /* 0x000000ffff077224 */ /* 0x000fe400078e000a */
[----:B------:R-:W-:Y:S01]  /*1310*/  @!P2 IMAD.MOV R2, RZ, RZ, -R2 ;  /* 0x000000ffff02a224 */ /* 0x000fe200078e0a02 */
[----:B------:R-:W-:Y:S01]  /*1320*/  @!P1 LOP3.LUT R2, RZ, c[0x0][0x1c8], RZ, 0x33, !PT ;  /* 0x00007200ff029a12 */ /* 0x000fe200078e33ff */
[----:B------:R-:W-:-:S03]  /*1330*/  IMAD.IADD R9, R9, 0x1, R0 ;  /* 0x0000000109097824 */ /* 0x000fc600078e0200 */
        /* <DEDUP_REMOVED lines=18> */
.L_x_2398:
[----:B-----5:R1:W5:Y:S01]  /*1460*/  @P4 LDG.E R3, [R142.64] ;  /* 0x000000068e034981 */ /* 0x020362000c1e1900 */
        /* <DEDUP_REMOVED lines=11> */
[----:B------:R-:W-:-:S02]  /*1520*/  SHF.R.S32.HI R138, RZ, 0x2, R19 ;  /* 0x00000002ff8a7819 */ /* 0x000fc40000011413 */
[----:B------:R-:W-:Y:S01]  /*1530*/  LEA.HI R66, R12, R15, RZ, 0x1 ;  /* 0x0000000f0c427211 */ /* 0x000fe200078f08ff */
[----:B------:R-:W-:Y:S01]  /*1540*/  @!P0 IMAD R6, R16, c[0x0][0x178], RZ ;  /* 0x00005e0010068a24 */ /* 0x000fe200078e02ff */
[-C--:B------:R-:W-:Y:S01]  /*1550*/  LEA.HI R137, R8, R57.reuse, RZ, 0x5 ;  /* 0x0000003908897211 */ /* 0x080fe200078f28ff */
[----:B------:R-:W-:Y:S01]  /*1560*/  @P0 IMAD.WIDE.U32 R20, R17, c[0x0][0x190], RZ ;  /* 0x0000640011140a25 */ /* 0x000fe200078e00ff */
[----:B------:R-:W-:Y:S02]  /*1570*/  LOP3.LUT R66, R66, 0xfffffffe, RZ, 0xc0, !PT ;  /* 0xfffffffe42427812 */ /* 0x000fe400078ec0ff */
[----:B------:R-:W-:Y:S01]  /*1580*/  LOP3.LUT R12, R12, 0xfffffff8, RZ, 0xc0, !PT ;  /* 0xfffffff80c0c7812 */ /* 0x000fe200078ec0ff */
[----:B------:R-:W-:Y:S01]  /*1590*/  @!P0 IMAD.WIDE.U32 R24, R235, c[0x0][0x178], RZ ;  /* 0x00005e00eb188a25 */ /* 0x000fe200078e00ff */
[----:B------:R-:W-:Y:S02]  /*15a0*/  IADD3 R66, R15, -R66, RZ ;  /* 0x800000420f427210 */ /* 0x000fe40007ffe0ff */
[----:B------:R-:W-:Y:S01]  /*15b0*/  LEA.HI R8, R8, R57, RZ, 0x4 ;  /* 0x0000003908087211 */ /* 0x000fe200078f20ff */
[----:B------:R-:W-:Y:S01]  /*15c0*/  @!P0 IMAD R6, R235, c[0x0][0x17c], R6 ;  /* 0x00005f00eb068a24 */ /* 0x000fe200078e0206 */
[----:B------:R-:W-:Y:S01]  /*15d0*/  SHF.R.S32.HI R137, RZ, 0x5, R137 ;  /* 0x00000005ff897819 */ /* 0x000fe20000011489 */
[----:B------:R-:W-:Y:S01]  /*15e0*/  @P0 IMAD R17, R17, c[0x0][0x194], R21 ;  /* 0x0000650011110a24 */ /* 0x000fe200078e0215 */
[----:B------:R-:W-:Y:S01]  /*15f0*/  LOP3.LUT R8, R8, 0xfffffff0, RZ, 0xc0, !PT ;  /* 0xfffffff008087812 */ /* 0x000fe200078ec0ff */
[----:B------:R-:W-:Y:S01]  /*1600*/  @!P0 IMAD.IADD R17, R25, 0x1, R6 ;  /* 0x0000000119118824 */ /* 0x000fe200078e0206 */
[----:B------:R-:W-:Y:S01]  /*1610*/  LOP3.LUT R6, R19, 0xfffffffc, RZ, 0xc0, !PT ;  /* 0xfffffffc13067812 */ /* 0x000fe200078ec0ff */
[----:B------:R-:W-:Y:S01]  /*1620*/  IMAD.SHL.U32 R15, R15, 0x40, RZ ;  /* 0x000000400f0f7824 */ /* 0x000fe200078e00ff */
[----:B------:R-:W-:Y:S01]  /*1630*/  LEA.HI R19, R19, R138, RZ, 0x1 ;  /* 0x0000008a13137211 */ /* 0x000fe200078f08ff */
[----:B------:R-:W-:Y:S01]  /*1640*/  @!P0 IMAD.MOV.U32 R20, RZ, RZ, R24 ;  /* 0x000000ffff148224 */ /* 0x000fe200078e0018 */
[----:B------:R-:W-:Y:S01]  /*1650*/  SHF.R.S32.HI R139, RZ, 0x1f, R138 ;  /* 0x0000001fff8b7819 */ /* 0x000fe2000001148a */
[----:B------:R-:W-:Y:S01]  /*1660*/  IMAD.IADD R9, R57, 0x1, -R6 ;  /* 0x0000000139097824 */ /* 0x000fe200078e0a06 */
[----:B------:R-:W-:Y:S01]  /*1670*/  LOP3.LUT R19, R19, 0x7fffffe, RZ, 0xc0, !PT ;  /* 0x07fffffe13137812 */ /* 0x000fe200078ec0ff */
[----:B------:R-:W-:Y:S01]  /*1680*/  IMAD.IADD R69, R57, 0x1, -R8 ;  /* 0x0000000139457824 */ /* 0x000fe200078e0a08 */
[----:B------:R-:W-:Y:S01]  /*1690*/  LOP3.LUT R15, R15, 0xc0, RZ, 0xc0, !PT ;  /* 0x000000c00f0f7812 */ /* 0x000fe200078ec0ff */
[----:B------:R-:W-:Y:S01]  /*16a0*/  IMAD.SHL.U32 R14, R9, 0x8, RZ ;  /* 0x00000008090e7824 */ /* 0x000fe200078e00ff */
[----:B------:R-:W-:Y:S01]  /*16b0*/  SHF.R.S32.HI R75, RZ, 0x1, R77 ;  /* 0x00000001ff4b7819 */ /* 0x000fe2000001144d */
[----:B------:R-:W-:Y:S01]  /*16c0*/  IMAD.IADD R6, R138, 0x1, -R19 ;  /* 0x000000018a067824 */ /* 0x000fe200078e0a13 */
[----:B------:R-:W-:Y:S01]  /*16d0*/  LEA.HI R68, R69, R69, RZ, 0x1 ;  /* 0x0000004545447211 */ /* 0x000fe200078f08ff */
[----:B------:R-:W-:Y:S01]  /*16e0*/  IMAD.IADD R19, R57, 0x1, -R12 ;  /* 0x0000000139137824 */ /* 0x000fe200078e0a0c */
[----:B------:R-:W-:Y:S01]  /*16f0*/  LOP3.LUT R21, R15, 0x18, R14, 0xf8, !PT ;  /* 0x000000180f157812 */ /* 0x000fe200078ef80e */
[----:B------:R-:W-:Y:S01]  /*1700*/  IMAD.WIDE R22, R23, 0x40, R138 ;  /* 0x0000004017167825 */ /* 0x000fe200078e028a */
[----:B------:R-:W-:-:S02]  /*1710*/  SHF.R.U32.HI R12, RZ, 0x3, R15 ;  /* 0x00000003ff0c7819 */ /* 0x000fc4000001160f */
[----:B------:R-:W-:Y:S01]  /*1720*/  LEA R137, R137, R6, 0x3 ;  /* 0x0000000689897211 */ /* 0x000fe200078e18ff */
[----:B------:R-:W-:Y:S01]  /*1730*/  IMAD R6, R23, c[0x0][0x190], RZ ;  /* 0x0000640017067a24 */ /* 0x000fe200078e02ff */
[----:B------:R-:W-:Y:S01]  /*1740*/  IADD3 R20, P0, R14, R20, RZ ;  /* 0x000000140e147210 */ /* 0x000fe20007f1e0ff */
[----:B------:R-:W-:Y:S01]  /*1750*/  IMAD.SHL.U32 R9, R9, 0x4, RZ ;  /* 0x0000000409097824 */ /* 0x000fe200078e00ff */
[----:B------:R-:W-:Y:S01]  /*1760*/  SHF.R.S32.HI R15, RZ, 0x1f, R14 ;  /* 0x0000001fff0f7819 */ /* 0x000fe2000001140e */
[----:B------:R-:W-:Y:S01]  /*1770*/  IMAD R6, R22, c[0x0][0x194], R6 ;  /* 0x0000650016067a24 */ /* 0x000fe200078e0206 */
[----:B------:R-:W-:Y:S01]  /*1780*/  LOP3.LUT R12, R21, R12, RZ, 0x3c, !PT ;  /* 0x0000000c150c7212 */ /* 0x000fe200078e3cff */
[----:B------:R-:W-:Y:S01]  /*1790*/  IMAD R76, R138, R75, R9 ;  /* 0x0000004b8a4c7224 */ /* 0x000fe200078e0209 */
[----:B------:R-:W-:Y:S01]  /*17a0*/  SHF.R.S32.HI R8, RZ, 0x1, R68 ;  /* 0x00000001ff087819 */ /* 0x000fe20000011444 */
[----:B------:R-:W-:Y:S01]  /*17b0*/  IMAD.X R21, R15, 0x1, R17, P0 ;  /* 0x000000010f157824 */ /* 0x000fe200000e0611 */
[----:B------:R-:W-:Y:S01]  /*17c0*/  LEA.HI R58, R19, R19, RZ, 0x1 ;  /* 0x00000013133a7211 */ /* 0x000fe200078f08ff */
[----:B------:R-:W-:Y:S01]  /*17d0*/  IMAD.U32 R137, R137, 0x20, R12 ;  /* 0x0000002089897824 */ /* 0x000fe200078e000c */
[----:B------:R-:W-:Y:S01]  /*17e0*/  IADD3 R12, P0, R14, R4, RZ ;  /* 0x000000040e0c7210 */ /* 0x000fe20007f1e0ff */
[----:B------:R-:W-:Y:S01]  /*17f0*/  IMAD R17, R119, c[0x0][0x1b8], RZ ;  /* 0x00006e0077117a24 */ /* 0x000fe200078e02ff */
[----:B------:R-:W-:Y:S01]  /*1800*/  IADD3 R4, P1, R138, R7, RZ ;  /* 0x000000078a047210 */ /* 0x000fe20007f3e0ff */
[----:B------:R-:W-:Y:S01]  /*1810*/  IMAD.WIDE.U32 R20, R22, c[0x0][0x190], R20 ;  /* 0x0000640016147a25 */ /* 0x000fe200078e0014 */
[----:B------:R-:W-:-:S02]  /*1820*/  SHF.R.S32.HI R7, RZ, 0x1f, R68 ;  /* 0x0000001fff077819 */ /* 0x000fc40000011444 */
[----:B------:R-:W-:Y:S01]  /*1830*/  LOP3.LUT R64, R58, 0xfffffffe, RZ, 0xc0, !PT ;  /* 0xfffffffe3a407812 */ /* 0x000fe200078ec0ff */
[----:B------:R-:W-:Y:S01]  /*1840*/  IMAD.X R13, R15, 0x1, R13, P0 ;  /* 0x000000010f0d7824 */ /* 0x000fe200000e060d */
[----:B------:R-:W-:Y:S01]  /*1850*/  LEA.HI R7, R7, R8, RZ, 0x2 ;  /* 0x0000000807077211 */ /* 0x000fe200078f10ff */
[----:B------:R-:W-:Y:S01]  /*1860*/  IMAD R17, R2, c[0x0][0x1bc], R17 ;  /* 0x00006f0002117a24 */ /* 0x000fe200078e0211 */
[----:B------:R-:W-:Y:S01]  /*1870*/  IADD3 R18, P0, R14, R0, RZ ;  /* 0x000000000e127210 */ /* 0x000fe20007f1e0ff */
[----:B------:R-:W-:Y:S01]  /*1880*/  IMAD.WIDE.U32 R22, R2, c[0x0][0x1b8], R12 ;  /* 0x00006e0002167a25 */ /* 0x000fe200078e000c */
[----:B------:R-:W-:Y:S02]  /*1890*/  LOP3.LUT R7, R7, 0xfffffffc, RZ, 0xc0, !PT ;  /* 0xfffffffc07077812 */ /* 0x000fe400078ec0ff */
[----:B------:R-:W-:Y:S01]  /*18a0*/  SHF.R.S32.HI R0, RZ, 0x1f, R140 ;  /* 0x0000001fff007819 */ /* 0x000fe2000001148c */
[----:B------:R-:W-:Y:S01]  /*18b0*/  IMAD.IADD R64, R19, 0x1, -R64 ;  /* 0x0000000113407824 */ /* 0x000fe200078e0a40 */
[C---:B------:R-:W-:Y:S01]  /*18c0*/  IADD3.X R5, R139.reuse, R5, RZ, P1, !PT ;  /* 0x000000058b057210 */ /* 0x040fe20000ffe4ff */
[----:B------:R-:W-:Y:S01]  /*18d0*/  IMAD.IADD R67, R8, 0x1, -R7 ;  /* 0x0000000108437824 */ /* 0x000fe200078e0a07 */
[----:B------:R-:W-:Y:S01]  /*18e0*/  SHF.R.S32.HI R58, RZ, 0x1, R58 ;  /* 0x00000001ff3a7819 */ /* 0x000fe2000001143a */
[----:B------:R-:W-:Y:S01]  /*18f0*/  IMAD R7, R0, c[0x0][0x1a8], RZ ;  /* 0x00006a0000077a24 */ /* 0x000fe200078e02ff */
[----:B------:R-:W-:Y:S01]  /*1900*/  SHF.R.S32.HI R0, RZ, 0x1f, R71 ;  /* 0x0000001fff007819 */ /* 0x000fe20000011447 */
[----:B------:R-:W-:Y:S01]  /*1910*/  IMAD R13, R139, c[0x0][0x198], RZ ;  /* 0x000066008b0d7a24 */ /* 0x000fe200078e02ff */
[----:B------:R-:W-:Y:S01]  /*1920*/  LOP3.LUT P3, RZ, R67, 0x2, RZ, 0xc0, !PT ;  /* 0x0000000243ff7812 */ /* 0x000fe2000786c0ff */
[----:B------:R-:W-:Y:S01]  /*1930*/  IMAD.X R19, R15, 0x1, R11, P0 ;  /* 0x000000010f137824 */ /* 0x000fe200000e060b */
[----:B------:R-:W-:Y:S01]  /*1940*/  LEA.HI R0, R0, R71, RZ, 0x8 ;  /* 0x0000004700007211 */ /* 0x000fe200078f40ff */
[----:B------:R-:W-:Y:S01]  /*1950*/  IMAD R5, R5, c[0x0][0x1a0], RZ ;  /* 0x0000680005057a24 */ /* 0x000fe200078e02ff */
[----:B------:R-:W-:Y:S01]  /*1960*/  SHF.R.S32.HI R73, RZ, 0x1f, R76 ;  /* 0x0000001fff497819 */ /* 0x000fe2000001144c */
[----:B------:R-:W-:Y:S01]  /*1970*/  IMAD.IADD R23, R23, 0x1, R17 ;  /* 0x0000000117177824 */ /* 0x000fe200078e0211 */
[----:B------:R-:W-:Y:S01]  /*1980*/  SHF.R.S32.HI R92, RZ, 0x8, R0 ;  /* 0x00000008ff5c7819 */ /* 0x000fe20000011400 */
[C---:B------:R-:W-:Y:S01]  /*1990*/  IMAD R13, R138.reuse, c[0x0][0x19c], R13 ;  /* 0x000067008a0d7a24 */ /* 0x040fe200078e020d */
[----:B------:R-:W-:Y:S01]  /*19a0*/  SEL R49, R49, 0xfffffff0, !P3 ;  /* 0xfffffff031317807 */ /* 0x000fe20005800000 */
[----:B------:R-:W-:Y:S01]  /*19b0*/  IMAD.WIDE.U32 R18, R138, c[0x0][0x198], R18 ;  /* 0x000066008a127a25 */ /* 0x000fe200078e0012 */
[----:B------:R-:W-:-:S03]  /*19c0*/  IMNMX R92, R229, R92, !PT ;  /* 0x0000005ce55c7217 */ /* 0x000fc60007800200 */
[----:B------:R-:W-:Y:S01]  /*19d0*/  IMAD R5, R4, c[0x0][0x1a4], R5 ;  /* 0x0000690004057a24 */ /* 0x000fe200078e0205 */
[----:B------:R-:W-:Y:S01]  /*19e0*/  ISETP.GT.AND P2, PT, R56, R92, PT ;  /* 0x0000005c3800720c */ /* 0x000fe20003f44270 */
[----:B------:R-:W-:Y:S01]  /*19f0*/  IMAD.WIDE.U32 R22, R4, c[0x0][0x1a0], R22 ;  /* 0x0000680004167a25 */ /* 0x000fe200078e0016 */
[----:B------:R-:W-:-:S03]  /*1a00*/  LEA R94, P1, R18, c[0x0][0x168], 0x1 ;  /* 0x00005a00125e7a11 */ /* 0x000fc600078208ff */
[----:B------:R-:W-:Y:S01]  /*1a10*/  IMAD.IADD R13, R19, 0x1, R13 ;  /* 0x00000001130d7824 */ /* 0x000fe200078e020d */
[----:B------:R-:W-:Y:S01]  /*1a20*/  IADD3 R97, R23, R5, RZ ;  /* 0x0000000517617210 */ /* 0x000fe20007ffe0ff */
[----:B------:R-:W-:Y:S01]  /*1a30*/  IMAD.IADD R21, R21, 0x1, R6 ;  /* 0x0000000115157824 */ /* 0x000fe200078e0206 */
[----:B------:R-:W-:Y:S01]  /*1a40*/  LEA R96, P0, R22, c[0x0][0x170], 0x1 ;  /* 0x00005c0016607a11 */ /* 0x000fe200078008ff */
[----:B------:R-:W-:Y:S01]  /*1a50*/  IMAD R5, R140, c[0x0][0x1ac], R7 ;  /* 0x00006b008c057a24 */ /* 0x000fe200078e0207 */
[----:B------:R-:W-:Y:S01]  /*1a60*/  SHF.L.U64.HI R95, R18, 0x1, R13 ;  /* 0x00000001125f7819 */ /* 0x000fe2000001020d */
[----:B------:R-:W-:Y:S01]  /*1a70*/  IMAD.WIDE.U32 R140, R140, c[0x0][0x1a8], R20 ;  /* 0x00006a008c8c7a25 */ /* 0x000fe200078e0014 */
[----:B------:R-:W-:Y:S02]  /*1a80*/  SHF.L.U64.HI R97, R22, 0x1, R97 ;  /* 0x0000000116617819 */ /* 0x000fe40000010261 */
[----:B------:R-:W-:Y:S01]  /*1a90*/  IADD3.X R95, R95, c[0x0][0x16c], RZ, P1, !PT ;  /* 0x00005b005f5f7a10 */ /* 0x000fe20000ffe4ff */
[----:B------:R-:W-:Y:S01]  /*1aa0*/  IMAD.MOV.U32 R153, RZ, RZ, c[0x0][0x198] ;  /* 0x00006600ff997624 */ /* 0x000fe200078e00ff */
[----:B------:R-:W-:Y:S01]  /*1ab0*/  IADD3.X R97, R97, c[0x0][0x174], RZ, P0, !PT ;  /* 0x00005d0061617a10 */ /* 0x000fe200007fe4ff */
[----:B------:R-:W-:Y:S01]  /*1ac0*/  IMAD.MOV.U32 R128, RZ, RZ, 0x5 ;  /* 0x00000005ff807424 */ /* 0x000fe200078e00ff */
[----:B------:R-:W-:Y:S01]  /*1ad0*/  IADD3 R70, R141, R5, RZ ;  /* 0x000000058d467210 */ /* 0x000fe20007ffe0ff */
[----:B------:R-:W-:Y:S01]  /*1ae0*/  IMAD.MOV.U32 R7, RZ, RZ, c[0x0][0x1a0] ;  /* 0x00006800ff077624 */ /* 0x000fe200078e00ff */
[----:B------:R-:W-:Y:S01]  /*1af0*/  SHF.L.U32 R63, R153, 0x5, RZ ;  /* 0x00000005993f7819 */ /* 0x000fe200000006ff */
[----:B------:R-:W-:Y:S01]  /*1b00*/  IMAD.IADD R74, R9, 0x1, R76 ;  /* 0x00000001094a7824 */ /* 0x000fe200078e024c */
[-C--:B------:R-:W-:Y:S01]  /*1b10*/  SHF.L.U64.HI R60, R153, R128.reuse, c[0x0][0x19c] ;  /* 0x00006700993c7619 */ /* 0x080fe20000010280 */
[C---:B------:R-:W-:Y:S01]  /*1b20*/  IMAD.SHL.U32 R65, R7.reuse, 0x20, RZ ;  /* 0x0000002007417824 */ /* 0x040fe200078e00ff */
[----:B------:R-:W-:Y:S01]  /*1b30*/  SHF.L.U64.HI R62, R7, R128, c[0x0][0x1a4] ;  /* 0x00006900073e7619 */ /* 0x000fe20000010280 */
[----:B------:R-:W-:Y:S01]  /*1b40*/  IMAD.MOV.U32 R230, RZ, RZ, R94 ;  /* 0x000000ffffe67224 */ /* 0x000fe200078e005e */
[----:B------:R-:W-:Y:S01]  /*1b50*/  SHF.R.S32.HI R72, RZ, 0x1f, R74 ;  /* 0x0000001fff487819 */ /* 0x000fe2000001144a */
[----:B------:R-:W-:-:S02]  /*1b60*/  IMAD.MOV.U32 R231, RZ, RZ, R95 ;  /* 0x000000ffffe77224 */ /* 0x000fc400078e005f */
[----:B------:R-:W-:Y:S02]  /*1b70*/  IMAD.MOV.U32 R232, RZ, RZ, R96 ;  /* 0x000000ffffe87224 */ /* 0x000fe400078e0060 */
[----:B------:R-:W-:Y:S02]  /*1b80*/  IMAD.MOV.U32 R233, RZ, RZ, R97 ;  /* 0x000000ffffe97224 */ /* 0x000fe400078e0061 */
[----:B------:R-:W-:Y:S01]  /*1b90*/  @!P4 IMAD.MOV.U32 R3, RZ, RZ, RZ ;  /* 0x000000ffff03c224 */ /* 0x000fe200078e00ff */
[----:B------:R-:W-:Y:S05]  /*1ba0*/  @!P2 BRA `(.L_x_2400) ;  /* 0x000068600000a947 */ /* 0x000fea0003800000 */
[--C-:B-1---5:R-:W-:Y:S01]  /*1bb0*/  IMAD.IADD R0, R3, 0x1, R10.reuse ;  /* 0x0000000103007824 */ /* 0x122fe200078e020a */
[----:B------:R-:W-:Y:S01]  /*1bc0*/  SHF.R.S32.HI R3, RZ, 0x1f, R10 ;  /* 0x0000001fff037819 */ /* 0x000fe2000001140a */
[----:B------:R-:W-:Y:S01]  /*1bd0*/  IMAD R8, R16, c[0x0][0x280], RZ ;  /* 0x0000a00010087a24 */ /* 0x000fe200078e02ff */
[--C-:B------:R-:W-:Y:S01]  /*1be0*/  IADD3 R10, P1, P0, R10, R138, -R71.reuse ;  /* 0x0000008a0a0a7210 */ /* 0x100fe2000783e847 */
[----:B------:R-:W-:Y:S01]  /*1bf0*/  IMAD R16, R16, c[0x0][0x278], RZ ;  /* 0x00009e0010107a24 */ /* 0x000fe200078e02ff */
[----:B------:R-:W-:Y:S01]  /*1c00*/  SHF.R.S32.HI R4, RZ, 0x1f, R71 ;  /* 0x0000001fff047819 */ /* 0x000fe20000011447 */
[C---:B------:R-:W-:Y:S01]  /*1c10*/  IMAD R8, R235.reuse, c[0x0][0x284], R8 ;  /* 0x0000a100eb087a24 */ /* 0x040fe200078e0208 */
[----:B------:R-:W-:Y:S01]  /*1c20*/  UMOV UR12, 0x40 ;  /* 0x00000040000c7882 */ /* 0x000fe20000000000 */
[----:B------:R-:W-:Y:S01]  /*1c30*/  IMAD.WIDE.U32 R18, R235, c[0x0][0x280], R14 ;  /* 0x0000a000eb127a25 */ /* 0x000fe200078e000e */
[----:B------:R-:W-:Y:S01]  /*1c40*/  IADD3.X R3, R3, R139, ~R4, P1, P0 ;  /* 0x0000008b03037210 */ /* 0x000fe20000fe0c04 */
[----:B------:R-:W-:Y:S01]  /*1c50*/  ULDC.64 UR4, c[0x0][0x1a0] ;  /* 0x0000680000047ab9 */ /* 0x000fe20000000a00 */
[----:B------:R-:W-:Y:S01]  /*1c60*/  MOV R144, c[0x0][0x290] ;  /* 0x0000a40000907a02 */ /* 0x000fe20000000f00 */
[----:B------:R-:W-:Y:S01]  /*1c70*/  IMAD.WIDE.U32 R12, R235, c[0x0][0x278], R14 ;  /* 0x00009e00eb0c7a25 */ /* 0x000fe200078e000e */
[----:B------:R-:W-:Y:S01]  /*1c80*/  UIMAD UR17, UR12, UR5, URZ ;  /* 0x000000050c1172a4 */ /* 0x000fe2000f8e023f */
[----:B------:R-:W-:Y:S01]  /*1c90*/  SHF.L.U32 R91, R75, 0x5, RZ ;  /* 0x000000054b5b7819 */ /* 0x000fe200000006ff */
[----:B------:R-:W-:Y:S01]  /*1ca0*/  UMOV UR13, 0x80 ;  /* 0x00000080000d7882 */ /* 0x000fe20000000000 */
[----:B------:R-:W-:Y:S01]  /*1cb0*/  IMAD R16, R235, c[0x0][0x27c], R16 ;  /* 0x00009f00eb107a24 */ /* 0x000fe200078e0210 */
[----:B------:R-:W-:Y:S01]  /*1cc0*/  UMOV UR11, 0xc0 ;  /* 0x000000c0000b7882 */ /* 0x000fe20000000000 */
[----:B------:R-:W-:Y:S01]  /*1cd0*/  IMAD.IADD R9, R19, 0x1, R8 ;  /* 0x0000000113097824 */ /* 0x000fe200078e0208 */
[----:B------:R-:W-:Y:S01]  /*1ce0*/  UMOV UR10, 0x140 ;  /* 0x00000140000a7882 */ /* 0x000fe20000000000 */
[----:B------:R-:W-:Y:S01]  /*1cf0*/  IMAD.IADD R17, R13, 0x1, R16 ;  /* 0x000000010d117824 */ /* 0x000fe200078e0210 */
[----:B------:R-:W-:Y:S01]  /*1d00*/  MOV R16, R12 ;  /* 0x0000000c00107202 */ /* 0x000fe20000000f00 */
[----:B------:R-:W-:Y:S01]  /*1d10*/  IMAD.MOV.U32 R8, RZ, RZ, R18 ;  /* 0x000000ffff087224 */ /* 0x000fe200078e0012 */
[----:B------:R-:W-:Y:S01]  /*1d20*/  UMOV UR9, 0x180 ;  /* 0x0000018000097882 */ /* 0x000fe20000000000 */
[C---:B------:R-:W-:Y:S01]  /*1d30*/  IMAD R5, R3.reuse, c[0x0][0x290], RZ ;  /* 0x0000a40003057a24 */ /* 0x040fe200078e02ff */
[----:B------:R-:W-:Y:S01]  /*1d40*/  UMOV UR8, 0x1c0 ;  /* 0x000001c000087882 */ /* 0x000fe20000000000 */
[----:B------:R-:W-:Y:S01]  /*1d50*/  IMAD R3, R3, c[0x0][0x288], RZ ;  /* 0x0000a20003037a24 */ /* 0x000fe200078e02ff */
[----:B------:R-:W-:Y:S01]  /*1d60*/  UIMAD UR18, UR13, UR5, URZ ;  /* 0x000000050d1272a4 */ /* 0x000fe2000f8e023f */
[----:B------:R-:W-:Y:S01]  /*1d70*/  IMAD.WIDE.U32 R18, R10, c[0x0][0x290], R8 ;  /* 0x0000a4000a127a25 */ /* 0x000fe200078e0008 */
[----:B------:R-:W-:Y:S01]  /*1d80*/  UIMAD UR16, UR11, UR5, URZ ;  /* 0x000000050b1072a4 */ /* 0x000fe2000f8e023f */
[----:B------:R-:W-:Y:S01]  /*1d90*/  SHF.L.U32 R112, R144, 0x7, RZ ;  /* 0x0000000790707819 */ /* 0x000fe200000006ff */
        /* <DEDUP_REMOVED lines=11> */
[----:B------:R-:W-:Y:S01]  /*1e50*/  IMAD.IADD R9, R11, 0x1, R8 ;  /* 0x000000010b097824 */ /* 0x000fe200078e0208 */
[----:B------:R-:W-:Y:S01]  /*1e60*/  MOV R8, R10 ;  /* 0x0000000a00087202 */ /* 0x000fe20000000f00 */
[C---:B------:R-:W-:Y:S01]  /*1e70*/  IMAD R3, R119.reuse, c[0x0][0x2a0], RZ ;  /* 0x0000a80077037a24 */ /* 0x040fe200078e02ff */
[----:B------:R-:W-:Y:S01]  /*1e80*/  UIMAD.WIDE.U32 UR28, UR9, UR4, URZ ;  /* 0x00000004091c72a5 */ /* 0x000fe2000f8e003f */
[----:B------:R-:W-:Y:S01]  /*1e90*/  IMAD.MOV.U32 R4, RZ, RZ, R18 ;  /* 0x000000ffff047224 */ /* 0x000fe200078e0012 */
        /* <DEDUP_REMOVED lines=11> */
[----:B------:R-:W-:Y:S01]  /*1f50*/  IMAD.WIDE.U32 R2, R2, c[0x0][0x298], R8 ;  /* 0x0000a60002027a25 */ /* 0x000fe200078e0008 */
[----:B------:R-:W-:Y:S01]  /*1f60*/  LEA R120, P1, R4, c[0x0][0x270], 0x1 ;  /* 0x00009c0004787a11 */ /* 0x000fe200078208ff */
        /* <DEDUP_REMOVED lines=8> */
[C---:B------:R-:W-:Y:S01]  /*1ff0*/  IMAD.WIDE.U32 R12, R7.reuse, 0x40, RZ ;  /* 0x00000040070c7825 */ /* 0x040fe200078e00ff */
[----:B------:R-:W-:Y:S01]  /*2000*/  LEA.HI.X R118, R4, c[0x0][0x274], R118, 0x1, P1 ;  /* 0x00009d0004767a11 */ /* 0x000fe200008f0c76 */
[----:B------:R-:W-:Y:S01]  /*2010*/  ULDC UR23, c[0x0][0x28c] ;  /* 0x0000a30000177ab9 */ /* 0x000fe20000000800 */
[----:B------:R-:W-:Y:S01]  /*2020*/  SHF.R.S32.HI R51, RZ, 0x1f, R3 ;  /* 0x0000001fff337819 */ /* 0x000fe20000011403 */
[----:B------:R-:W-:Y:S01]  /*2030*/  IMAD.MOV.U32 R98, RZ, RZ, 0x6 ;  /* 0x00000006ff627424 */ /* 0x000fe200078e00ff */
[-C--:B------:R-:W-:Y:S01]  /*2040*/  IADD3 R126, P0, R74, R3.reuse, RZ ;  /* 0x000000034a7e7210 */ /* 0x080fe20007f1e0ff */
[----:B------:R-:W-:Y:S01]  /*2050*/  IMAD.MOV.U32 R101, RZ, RZ, 0x7 ;  /* 0x00000007ff657424 */ /* 0x000fe200078e00ff */
[----:B------:R-:W-:Y:S01]  /*2060*/  IADD3 R50, P1, R76, R3, RZ ;  /* 0x000000034c327210 */ /* 0x000fe20007f3e0ff */
[----:B------:R-:W-:Y:S01]  /*2070*/  IMAD.WIDE.U32 R6, R7, 0x80, RZ ;  /* 0x0000008007067825 */ /* 0x000fe200078e00ff */
[----:B------:R-:W-:Y:S01]  /*2080*/  IADD3 R108, R13, UR17, RZ ;  /* 0x000000110d6c7c10 */ /* 0x000fe2000fffe0ff */
[----:B------:R-:W-:Y:S01]  /*2090*/  ULDC UR17, c[0x0][0x19c] ;  /* 0x0000670000117ab9 */ /* 0x000fe20000000800 */
[----:B------:R-:W-:Y:S01]  /*20a0*/  SHF.L.U64.HI R106, R144, R98, c[0x0][0x294] ;  /* 0x0000a500906a7619 */ /* 0x000fe20000010262 */
[--C-:B------:R-:W-:Y:S01]  /*20b0*/  IMAD.X R127, R72, 0x1, R51.reuse, P0 ;  /* 0x00000001487f7824 */ /* 0x100fe200000e0633 */
[----:B------:R-:W-:Y:S01]  /*20c0*/  UIMAD UR13, UR13, UR17, URZ ;  /* 0x000000110d0d72a4 */ /* 0x000fe2000f8e023f */
[----:B------:R-:W-:Y:S01]  /*20d0*/  IMAD.X R51, R73, 0x1, R51, P1 ;  /* 0x0000000149337824 */ /* 0x000fe200008e0633 */
[----:B------:R-:W-:Y:S01]  /*20e0*/  UIMAD UR12, UR12, UR17, URZ ;  /* 0x000000110c0c72a4 */ /* 0x000fe2000f8e023f */
[----:B------:R-:W-:Y:S01]  /*20f0*/  IMAD.MOV.U32 R129, RZ, RZ, c[0x0][0x288] ;  /* 0x0000a200ff817624 */ /* 0x000fe200078e00ff */
[C---:B------:R-:W-:Y:S01]  /*2100*/  SHF.L.U64.HI R127, R126.reuse, 0x1, R127 ;  /* 0x000000017e7f7819 */ /* 0x040fe2000001027f */
[----:B------:R-:W-:Y:S01]  /*2110*/  IMAD.SHL.U32 R126, R126, 0x2, RZ ;  /* 0x000000027e7e7824 */ /* 0x000fe200078e00ff */
[C---:B------:R-:W-:Y:S01]  /*2120*/  SHF.L.U64.HI R51, R50.reuse, 0x1, R51 ;  /* 0x0000000132337819 */ /* 0x040fe20000010233 */
[----:B------:R-:W-:Y:S01]  /*2130*/  IMAD.WIDE.U32 R154, R153, 0x80, RZ ;  /* 0x00000080999a7825 */ /* 0x000fe200078e00ff */
[----:B------:R-:W-:Y:S01]  /*2140*/  SHF.L.U32 R50, R50, 0x1, RZ ;  /* 0x0000000132327819 */ /* 0x000fe200000006ff */
[----:B------:R-:W-:Y:S01]  /*2150*/  ULDC UR22, c[0x0][0x28c] ;  /* 0x0000a30000167ab9 */ /* 0x000fe20000000800 */
[CC--:B------:R-:W-:Y:S01]  /*2160*/  SHF.L.U64.HI R111, R144.reuse, R101.reuse, c[0x0][0x294] ;  /* 0x0000a500906f7619 */ /* 0x0c0fe20000010265 */
[C---:B------:R-:W-:Y:S01]  /*2170*/  IMAD.SHL.U32 R107, R144.reuse, 0x40, RZ ;  /* 0x00000040906b7824 */ /* 0x040fe200078e00ff */
[C---:B------:R-:W-:Y:S01]  /*2180*/  SHF.L.U64.HI R0, R144.reuse, R128, c[0x0][0x294] ;  /* 0x0000a50090007619 */ /* 0x040fe20000010280 */
[----:B------:R-:W-:Y:S01]  /*2190*/  IMAD.SHL.U32 R105, R144, 0x20, RZ ;  /* 0x0000002090697824 */ /* 0x000fe200078e00ff */
[----:B------:R-:W-:Y:S01]  /*21a0*/  IADD3 R124, P3, R126, c[0x0][0x2b0], RZ ;  /* 0x0000ac007e7c7a10 */ /* 0x000fe20007f7e0ff */
[----:B------:R-:W-:Y:S01]  /*21b0*/  IMAD.WIDE.U32 R150, R144, 0xc0, RZ ;  /* 0x000000c090967825 */ /* 0x000fe200078e00ff */
[----:B------:R-:W-:Y:S01]  /*21c0*/  IADD3 R10, P1, R50, c[0x0][0x2b0], RZ ;  /* 0x0000ac00320a7a10 */ /* 0x000fe20007f3e0ff */
[----:B------:R-:W-:Y:S01]  /*21d0*/  ULDC UR21, c[0x0][0x28c] ;  /* 0x0000a30000157ab9 */ /* 0x000fe20000000800 */
[----:B------:R-:W-:Y:S01]  /*21e0*/  IADD3 R114, R7, UR18, RZ ;  /* 0x0000001207727c10 */ /* 0x000fe2000fffe0ff */
[----:B------:R-:W-:Y:S01]  /*21f0*/  IMAD.WIDE.U32 R148, R144, 0x140, RZ ;  /* 0x0000014090947825 */ /* 0x000fe200078e00ff */
[----:B------:R-:W-:Y:S01]  /*2200*/  IADD3 R126, P2, R126, c[0x0][0x2a8], RZ ;  /* 0x0000aa007e7e7a10 */ /* 0x000fe20007f5e0ff */
[----:B------:R-:W-:Y:S01]  /*2210*/  ULDC UR20, c[0x0][0x28c] ;  /* 0x0000a30000147ab9 */ /* 0x000fe20000000800 */
[----:B------:R-:W-:Y:S01]  /*2220*/  IADD3 R50, P0, R50, c[0x0][0x2a8], RZ ;  /* 0x0000aa0032327a10 */ /* 0x000fe20007f1e0ff */
[----:B------:R-:W-:Y:S01]  /*2230*/  IMAD.WIDE.U32 R146, R144, 0x180, RZ ;  /* 0x0000018090927825 */ /* 0x000fe200078e00ff */
[C---:B------:R-:W-:Y:S01]  /*2240*/  SHF.L.U64.HI R98, R129.reuse, R98, c[0x0][0x28c] ;  /* 0x0000a30081627619 */ /* 0x040fe20000010262 */
[----:B------:R-:W-:Y:S01]  /*2250*/  ULDC UR19, c[0x0][0x28c] ;  /* 0x0000a30000137ab9 */ /* 0x000fe20000000800 */
[----:B------:R-:W-:Y:S01]  /*2260*/  SHF.L.U64.HI R101, R129, R101, c[0x0][0x28c] ;  /* 0x0000a30081657619 */ /* 0x000fe20000010265 */
[----:B------:R-:W-:Y:S01]  /*2270*/  IMAD.WIDE.U32 R152, R153, 0x40, RZ ;  /* 0x0000004099987825 */ /* 0x000fe200078e00ff */
[C---:B------:R-:W-:Y:S01]  /*2280*/  SHF.L.U64.HI R128, R129.reuse, R128, c[0x0][0x28c] ;  /* 0x0000a30081807619 */ /* 0x040fe20000010280 */
[----:B------:R-:W-:Y:S01]  /*2290*/  ULDC UR18, c[0x0][0x28c] ;  /* 0x0000a30000127ab9 */ /* 0x000fe20000000800 */
[----:B------:R-:W-:Y:S01]  /*22a0*/  SHF.L.U32 R99, R129, 0x6, RZ ;  /* 0x0000000681637819 */ /* 0x000fe200000006ff */
[----:B------:R-:W-:Y:S01]  /*22b0*/  IMAD.SHL.U32 R89, R75, 0x40, RZ ;  /* 0x000000404b597824 */ /* 0x000fe200078e00ff */
[----:B------:R-:W-:Y:S01]  /*22c0*/  SHF.L.U64.HI R106, R107, 0x1, R106 ;  /* 0x000000016b6a7819 */ /* 0x000fe2000001026a */
[C---:B------:R-:W-:Y:S01]  /*22d0*/  IMAD R87, R75.reuse, 0x60, RZ ;  /* 0x000000604b577824 */ /* 0x040fe200078e02ff */
[----:B------:R-:W-:Y:S01]  /*22e0*/  SHF.L.U64.HI R111, R112, 0x1, R111 ;  /* 0x00000001706f7819 */ /* 0x000fe2000001026f */
[----:B------:R-:W-:Y:S01]  /*22f0*/  IMAD.SHL.U32 R85, R75, 0x80, RZ ;  /* 0x000000804b557824 */ /* 0x000fe200078e00ff */
[----:B------:R-:W-:Y:S01]  /*2300*/  SHF.L.U64.HI R103, R105, 0x1, R0 ;  /* 0x0000000169677819 */ /* 0x000fe20000010200 */
[----:B------:R-:W-:Y:S01]  /*2310*/  IMAD R83, R75, 0xa0, RZ ;  /* 0x000000a04b537824 */ /* 0x000fe200078e02ff */
[----:B------:R-:W-:Y:S01]  /*2320*/  IADD3.X R121, R127, c[0x0][0x2b4], RZ, P3, !PT ;  /* 0x0000ad007f797a10 */ /* 0x000fe20001ffe4ff */
[----:B------:R-:W-:Y:S01]  /*2330*/  IMAD R81, R75, 0xc0, RZ ;  /* 0x000000c04b517824 */ /* 0x000fe200078e02ff */
[----:B------:R-:W-:Y:S01]  /*2340*/  IADD3.X R9, R51, c[0x0][0x2b4], RZ, P1, !PT ;  /* 0x0000ad0033097a10 */ /* 0x000fe20000ffe4ff */
[----:B------:R-:W-:Y:S01]  /*2350*/  IMAD R79, R75, 0xe0, RZ ;  /* 0x000000e04b4f7824 */ /* 0x000fe200078e02ff */
[----:B------:R-:W-:Y:S01]  /*2360*/  SHF.L.U64.HI R108, R12, 0x1, R108 ;  /* 0x000000010c6c7819 */ /* 0x000fe2000001026c */
[----:B------:R-:W-:Y:S01]  /*2370*/  IMAD.WIDE.U32 R144, R144, 0x1c0, RZ ;  /* 0x000001c090907825 */ /* 0x000fe200078e00ff */
[----:B------:R-:W-:Y:S01]  /*2380*/  SHF.L.U64.HI R114, R6, 0x1, R114 ;  /* 0x0000000106727819 */ /* 0x000fe20000010272 */
[----:B------:R-:W-:Y:S01]  /*2390*/  ULDC UR4, c[0x0][0x230] ;  /* 0x00008c0000047ab9 */ /* 0x000fe20000000800 */
[C---:B------:R-:W-:Y:S01]  /*23a0*/  IADD3 R132, R138.reuse, 0xa0, RZ ;  /* 0x000000a08a847810 */ /* 0x040fe20007ffe0ff */
[----:B------:R-:W-:Y:S01]  /*23b0*/  IMAD.MOV.U32 R93, RZ, RZ, c[0x0][0x290] ;  /* 0x0000a400ff5d7624 */ /* 0x000fe200078e00ff */
[C---:B------:R-:W-:Y:S01]  /*23c0*/  IADD3 R131, R138.reuse, 0xc0, RZ ;  /* 0x000000c08a837810 */ /* 0x040fe20007ffe0ff */
[C---:B------:R-:W-:Y:S01]  /*23d0*/  IMAD.SHL.U32 R102, R129.reuse, 0x80, RZ ;  /* 0x0000008081667824 */ /* 0x040fe200078e00ff */
[----:B------:R-:W-:Y:S01]  /*23e0*/  IADD3 R130, R138, 0xe0, RZ ;  /* 0x000000e08a827810 */ /* 0x000fe20007ffe0ff */
[----:B------:R-:W-:Y:S01]  /*23f0*/  IMAD.SHL.U32 R109, R12, 0x2, RZ ;  /* 0x000000020c6d7824 */ /* 0x000fe200078e00ff */
        /* <DEDUP_REMOVED lines=13> */
[----:B------:R-:W-:Y:S01]  /*24d0*/  UIMAD UR25, UR25, 0xc0, URZ ;  /* 0x000000c0191978a4 */ /* 0x000fe2000f8e023f */
[----:B------:R-:W-:Y:S01]  /*24e0*/  SHF.L.U32 R105, R105, 0x1, RZ ;  /* 0x0000000169697819 */ /* 0x000fe200000006ff */
        /* <DEDUP_REMOVED lines=14> */
[----:B------:R-:W-:Y:S01]  /*25d0*/  UIADD3 UR16, UR33, UR16, URZ ;  /* 0x0000001021107290 */ /* 0x000fe2000fffe03f */
[----:B------:R-:W-:Y:S01]  /*25e0*/  IADD3.X R51, R51, c[0x0][0x2ac], RZ, P0, !PT ;  /* 0x0000ab0033337a10 */ /* 0x000fe200007fe4ff */
[----:B------:R-:W-:-:S02]  /*25f0*/  UIADD3 UR15, UR31, UR15, URZ ;  /* 0x0000000f1f0f7290 */ /* 0x000fc4000fffe03f */
[----:B------:R-:W-:Y:S02]  /*2600*/  UIADD3 UR14, UR29, UR14, URZ ;  /* 0x0000000e1d0e7290 */ /* 0x000fe4000fffe03f */
[----:B------:R-:W-:Y:S02]  /*2610*/  UIADD3 UR26, UR35, UR26, URZ ;  /* 0x0000001a231a7290 */ /* 0x000fe4000fffe03f */
[----:B------:R-:W-:Y:S02]  /*2620*/  ULDC.U8 UR8, c[0x0][0x313] ;  /* 0x0000c4c000087ab9 */ /* 0x000fe40000000000 */
.L_x_2454:
[----:B------:R-:W-:Y:S02]  /*2630*/  IMAD.SHL.U32 R13, R11, 0x100, RZ ;  /* 0x000001000b0d7824 */ /* 0x000fe400078e00ff */
[----:B------:R-:W-:Y:S02]  /*2640*/  IMAD.MOV.U32 R16, RZ, RZ, R120 ;  /* 0x000000ffff107224 */ /* 0x000fe400078e0078 */
[----:B------:R-:W-:Y:S01]  /*2650*/  IMAD.MOV.U32 R17, RZ, RZ, R118 ;  /* 0x000000ffff117224 */ /* 0x000fe200078e0076 */
[----:B------:R-:W-:Y:S05]  /*2660*/  IADD3 R12, R13, -0x100, RZ ;  /* 0xffffff000d0c7810 */ /* 0x000fea0007ffe0ff */
[--C-:B------:R-:W-:Y:S02]  /*2670*/  IMAD.IADD R7, R61, 0x1, -R12.reuse ;  /* 0x000000013d077824 */ /* 0x100fe400078e0a0c */
[----:B------:R-:W-:Y:S03]  /*2680*/  IMAD.IADD R5, R71, 0x1, -R12 ;  /* 0x0000000147057824 */ /* 0x000fe600078e0a0c */
[CC--:B------:R-:W-:Y:S02]  /*2690*/  ISETP.GE.AND P0, PT, R136.reuse, R7.reuse, PT ;  /* 0x000000078800720c */ /* 0x0c0fe40003f06270 */
[----:B------:R-:W-:Y:S02]  /*26a0*/  ISETP.GE.AND P2, PT, R133, R7, PT ;  /* 0x000000078500720c */ /* 0x000fe40003f46270 */
[----:B------:R-:W-:Y:S02]  /*26b0*/  ISETP.GE.AND P3, PT, R136, R5, !P0 ;  /* 0x000000058800720c */ /* 0x000fe40004766270 */
[----:B------:R-:W-:Y:S02]  /*26c0*/  ISETP.GE.AND P0, PT, R135, R7, PT ;  /* 0x000000078700720c */ /* 0x000fe40003f06270 */
[-C--:B------:R-:W-:Y:S02]  /*26d0*/  ISETP.GE.AND P2, PT, R133, R5.reuse, !P2 ;  /* 0x000000058500720c */ /* 0x080fe40005746270 */
[----:B------:R-:W-:Y:S02]  /*26e0*/  ISETP.GE.AND P5, PT, R135, R5, !P0 ;  /* 0x000000058700720c */ /* 0x000fe400047a6270 */
        /* <DEDUP_REMOVED lines=13> */
[----:B------:R-:W-:Y:S01]  /*27c0*/  ISETP.GE.AND P1, PT, R132, R7, PT ;  /* 0x000000078400720c */ /* 0x000fe20003f26270 */
        /* <DEDUP_REMOVED lines=105> */
.L_x_2404:
[----:B------:R-:W-:Y:S05]  /*2e60*/  BSYNC B0 ;  /* 0x0000000000007941 */ /* 0x000fea0003800000 */
.L_x_2403:
        /* <DEDUP_REMOVED lines=57> */
.L_x_2406:
[----:B------:R-:W-:Y:S05]  /*3200*/  BSYNC B0 ;  /* 0x0000000000007941 */ /* 0x000fea0003800000 */
.L_x_2405:
        /* <DEDUP_REMOVED lines=59> */
.L_x_2408:
[----:B------:R-:W-:Y:S05]  /*35c0*/  BSYNC B0 ;  /* 0x0000000000007941 */ /* 0x000fea0003800000 */
.L_x_2407:
        /* <DEDUP_REMOVED lines=61> */
.L_x_2410:
[----:B------:R-:W-:Y:S05]  /*39a0*/  BSYNC B0 ;  /* 0x0000000000007941 */ /* 0x000fea0003800000 */
.L_x_2409:
        /* <DEDUP_REMOVED lines=57> */
.L_x_2412:
[----:B------:R-:W-:Y:S05]  /*3d40*/  BSYNC B0 ;  /* 0x0000000000007941 */ /* 0x000fea0003800000 */
.L_x_2411:
        /* <DEDUP_REMOVED lines=61> */
.L_x_2414:
[----:B------:R-:W-:Y:S05]  /*4120*/  BSYNC B0 ;  /* 0x0000000000007941 */ /* 0x000fea0003800000 */
.L_x_2413:
        /* <DEDUP_REMOVED lines=61> */
.L_x_2416:
[----:B------:R-:W-:Y:S05]  /*4500*/  BSYNC B0 ;  /* 0x0000000000007941 */ /* 0x000fea0003800000 */
.L_x_2415:
        /* <DEDUP_REMOVED lines=63> */
.L_x_2418:
[----:B------:R-:W-:Y:S05]  /*4900*/  BSYNC B0 ;  /* 0x0000000000007941 */ /* 0x000fea0003800000 */
.L_x_2417:
        /* <DEDUP_REMOVED lines=9> */
.L_x_2402:
        /* <DEDUP_REMOVED lines=87> */
.L_x_2423:
[----:B------:R-:W-:Y:S05]  /*4f10*/  BSYNC B0 ;  /* 0x0000000000007941 */ /* 0x000fea0003800000 */
.L_x_2422:
[----:B-----5:R2:W-:Y:S02]  /*4f20*/  STG.E.128 [R94.64], R44 ;  /* 0x0000002c5e007986 */ /* 0x0205e4000c101d06 */
.L_x_2421:
[----:B------:R-:W-:Y:S05]  /*4f30*/  BSYNC B1 ;  /* 0x0000000000017941 */ /* 0x000fea0003800000 */
.L_x_2420:
        /* <DEDUP_REMOVED lines=88> */
.L_x_2427:
[----:B------:R-:W-:Y:S05]  /*54c0*/  BSYNC B0 ;  /* 0x0000000000007941 */ /* 0x000fea0003800000 */
.L_x_2426:
[C---:B------:R-:W-:Y:S04]  /*54d0*/  LEA R2, P0, R63.reuse, R94, 0x1 ;  /* 0x0000005e3f027211 */ /* 0x040fe800078008ff */
[----:B------:R-:W-:Y:S05]  /*54e0*/  LEA.HI.X R3, R63, R95, R60, 0x1, P0 ;  /* 0x0000005f3f037211 */ /* 0x000fea00000f0c3c */
[----:B-----5:R3:W-:Y:S04]  /*54f0*/  STG.E.128 [R2.64], R44 ;  /* 0x0000002c02007986 */ /* 0x0207e8000c101d06 */
.L_x_2425:
[----:B------:R-:W-:Y:S05]  /*5500*/  BSYNC B1 ;  /* 0x0000000000017941 */ /* 0x000fea0003800000 */
.L_x_2424:
[----:B------:R-:W-:Y:S01]  /*5510*/  ISETP.NE.AND P0, PT, R158, RZ, PT ;  /* 0x000000ff9e00720c */ /* 0x000fe20003f05270 */
[----:B------:R-:W-:Y:S01]  /*5520*/  @!UPT UIADD3 URZ, URZ, URZ, URZ ;  /* 0x0000003f3f3ff290 */ /* 0x000fe2000fffe03f */
[----:B------:R-:W-:Y:S11]  /*5530*/  BSSY B1, `(.L_x_2428) ;  /* 0x000005c000017945 */ /* 0x000ff60003800000 */
        /* <DEDUP_REMOVED lines=11> */
[C---:B------:R-:W-:Y:S01]  /*55f0*/  LOP3.LUT R39, R45.reuse, 0xffff0000, RZ, 0xc0, !PT ;  /* 0xffff00002d277812 */ /* 0x040fe200078ec0ff */
[----:B------:R-:W-:Y:S01]  /*5600*/  IMAD.U32 R36, R45, 0x10000, RZ ;  /* 0x000100002d247824 */ /* 0x000fe200078e00ff */
[C---:B------:R-:W-:Y:S01]  /*5610*/  SHF.L.U32 R40, R46.reuse, 0x10, RZ ;  /* 0x000000102e287819 */ /* 0x040fe200000006ff */
[C---:B------:R-:W-:Y:S01]  /*5620*/  IMAD.U32 R44, R47.reuse, 0x10000, RZ ;  /* 0x000100002f2c7824 */ /* 0x040fe200078e00ff */
[----:B------:R-:W-:Y:S02]  /*5630*/  LOP3.LUT R43, R46, 0xffff0000, RZ, 0xc0, !PT ;  /* 0xffff00002e2b7812 */ /* 0x000fe400078ec0ff */
        /* <DEDUP_REMOVED lines=11> */
[----:B-1----:R-:W-:Y:S04]  /*56f0*/  IADD3 R123, P1, R89, R48, RZ ;  /* 0x00000030597b7210 */ /* 0x002fe80007f3e0ff */
        /* <DEDUP_REMOVED lines=59> */
.L_x_2431:
[----:B------:R-:W-:Y:S05]  /*5ab0*/  BSYNC B0 ;  /* 0x0000000000007941 */ /* 0x000fea0003800000 */
.L_x_2430:
[C---:B------:R-:W-:Y:S04]  /*5ac0*/  LEA R2, P0, R152.reuse, R94, 0x1 ;  /* 0x0000005e98027211 */ /* 0x040fe800078008ff */
[----:B------:R-:W-:Y:S05]  /*5ad0*/  LEA.HI.X R3, R152, R95, R100, 0x1, P0 ;  /* 0x0000005f98037211 */ /* 0x000fea00000f0c64 */
[----:B-----5:R3:W-:Y:S04]  /*5ae0*/  STG.E.128 [R2.64], R44 ;  /* 0x0000002c02007986 */ /* 0x0207e8000c101d06 */
.L_x_2429:
[----:B------:R-:W-:Y:S05]  /*5af0*/  BSYNC B1 ;  /* 0x0000000000017941 */ /* 0x000fea0003800000 */
.L_x_2428:
        /* <DEDUP_REMOVED lines=28> */
[C---:B------:R-:W-:Y:S04]  /*5cc0*/  LEA R160, P1, R123.reuse, R124, 0x1 ;  /* 0x0000007c7ba07211 */ /* 0x040fe800078208ff */
        /* <DEDUP_REMOVED lines=61> */
.L_x_2435:
[----:B------:R-:W-:Y:S05]  /*60a0*/  BSYNC B0 ;  /* 0x0000000000007941 */ /* 0x000fea0003800000 */
.L_x_2434:
[----:B------:R-:W-:Y:S05]  /*60b0*/  MOV R3, 0xc0 ;  /* 0x000000c000037802 */ /* 0x000fea0000000f00 */
[C---:B------:R-:W-:Y:S04]  /*60c0*/  IMAD.WIDE.U32 R4, R3.reuse, c[0x0][0x198], R94 ;  /* 0x0000660003047a25 */ /* 0x040fe800078e005e */
[----:B------:R-:W-:Y:S05]  /*60d0*/  IMAD R0, R3, c[0x0][0x19c], RZ ;  /* 0x0000670003007a24 */ /* 0x000fea00078e02ff */
[----:B------:R-:W-:Y:S05]  /*60e0*/  IADD3 R5, R5, R0, RZ ;  /* 0x0000000005057210 */ /* 0x000fea0007ffe0ff */
[----:B-----5:R2:W-:Y:S02]  /*60f0*/  STG.E.128 [R4.64], R44 ;  /* 0x0000002c04007986 */ /* 0x0205e4000c101d06 */
.L_x_2433:
[----:B------:R-:W-:Y:S05]  /*6100*/  BSYNC B1 ;  /* 0x0000000000017941 */ /* 0x000fea0003800000 */
.L_x_2432:
        /* <DEDUP_REMOVED lines=24> */
[C---:B------:R-:W-:Y:S02]  /*6290*/  LEA R160, P1, R123.reuse, R124, 0x1 ;  /* 0x0000007c7ba07211 */ /* 0x040fe400078208ff */
        /* <DEDUP_REMOVED lines=63> */
.L_x_2439:
[----:B------:R-:W-:Y:S05]  /*6690*/  BSYNC B0 ;  /* 0x0000000000007941 */ /* 0x000fea0003800000 */
.L_x_2438:
[C---:B------:R-:W-:Y:S04]  /*66a0*/  LEA R2, P0, R154.reuse, R94, 0x1 ;  /* 0x0000005e9a027211 */ /* 0x040fe800078008ff */
[----:B------:R-:W-:Y:S05]  /*66b0*/  LEA.HI.X R3, R154, R95, R104, 0x1, P0 ;  /* 0x0000005f9a037211 */ /* 0x000fea00000f0c68 */
[----:B-----5:R2:W-:Y:S04]  /*66c0*/  STG.E.128 [R2.64], R44 ;  /* 0x0000002c02007986 */ /* 0x0205e8000c101d06 */
.L_x_2437:
[----:B------:R-:W-:Y:S05]  /*66d0*/  BSYNC B1 ;  /* 0x0000000000017941 */ /* 0x000fea0003800000 */
.L_x_2436:
        /* <DEDUP_REMOVED lines=90> */
.L_x_2443:
[----:B------:R-:W-:Y:S05]  /*6c80*/  BSYNC B0 ;  /* 0x0000000000007941 */ /* 0x000fea0003800000 */
.L_x_2442:
[----:B------:R-:W-:Y:S05]  /*6c90*/  MOV R3, 0x140 ;  /* 0x0000014000037802 */ /* 0x000fea0000000f00 */
[C---:B------:R-:W-:Y:S04]  /*6ca0*/  IMAD.WIDE.U32 R4, R3.reuse, c[0x0][0x198], R94 ;  /* 0x0000660003047a25 */ /* 0x040fe800078e005e */
[----:B------:R-:W-:Y:S05]  /*6cb0*/  IMAD R0, R3, c[0x0][0x19c], RZ ;  /* 0x0000670003007a24 */ /* 0x000fea00078e02ff */
[----:B------:R-:W-:Y:S05]  /*6cc0*/  IADD3 R5, R5, R0, RZ ;  /* 0x0000000005057210 */ /* 0x000fea0007ffe0ff */
[----:B-----5:R2:W-:Y:S02]  /*6cd0*/  STG.E.128 [R4.64], R44 ;  /* 0x0000002c04007986 */ /* 0x0205e4000c101d06 */
.L_x_2441:
[----:B------:R-:W-:Y:S05]  /*6ce0*/  BSYNC B1 ;  /* 0x0000000000017941 */ /* 0x000fea0003800000 */
.L_x_2440:
        /* <DEDUP_REMOVED lines=90> */
.L_x_2447:
[----:B------:R-:W-:Y:S05]  /*7290*/  BSYNC B0 ;  /* 0x0000000000007941 */ /* 0x000fea0003800000 */
.L_x_2446:
[----:B------:R-:W-:Y:S05]  /*72a0*/  MOV R3, 0x180 ;  /* 0x0000018000037802 */ /* 0x000fea0000000f00 */
[C---:B------:R-:W-:Y:S04]  /*72b0*/  IMAD.WIDE.U32 R4, R3.reuse, c[0x0][0x198], R94 ;  /* 0x0000660003047a25 */ /* 0x040fe800078e005e */
[----:B------:R-:W-:Y:S05]  /*72c0*/  IMAD R0, R3, c[0x0][0x19c], RZ ;  /* 0x0000670003007a24 */ /* 0x000fea00078e02ff */
[----:B------:R-:W-:Y:S05]  /*72d0*/  IADD3 R5, R5, R0, RZ ;  /* 0x0000000005057210 */ /* 0x000fea0007ffe0ff */
[----:B-----5:R2:W-:Y:S02]  /*72e0*/  STG.E.128 [R4.64], R44 ;  /* 0x0000002c04007986 */ /* 0x0205e4000c101d06 */
.L_x_2445:
[----:B------:R-:W-:Y:S05]  /*72f0*/  BSYNC B1 ;  /* 0x0000000000017941 */ /* 0x000fea0003800000 */
.L_x_2444:
        /* <DEDUP_REMOVED lines=91> */
.L_x_2451:
[----:B------:R-:W-:Y:S05]  /*78b0*/  BSYNC B0 ;  /* 0x0000000000007941 */ /* 0x000fea0003800000 */
.L_x_2450:
[----:B------:R-:W-:Y:S05]  /*78c0*/  MOV R3, 0x1c0 ;  /* 0x000001c000037802 */ /* 0x000fea0000000f00 */
[C---:B------:R-:W-:Y:S04]  /*78d0*/  IMAD.WIDE.U32 R4, R3.reuse, c[0x0][0x198], R94 ;  /* 0x0000660003047a25 */ /* 0x040fe800078e005e */
[----:B------:R-:W-:Y:S05]  /*78e0*/  IMAD R0, R3, c[0x0][0x19c], RZ ;  /* 0x0000670003007a24 */ /* 0x000fea00078e02ff */
[----:B------:R-:W-:Y:S05]  /*78f0*/  IADD3 R5, R5, R0, RZ ;  /* 0x0000000005057210 */ /* 0x000fea0007ffe0ff */
[----:B-----5:R2:W-:Y:S02]  /*7900*/  STG.E.128 [R4.64], R44 ;  /* 0x0000002c04007986 */ /* 0x0205e4000c101d06 */
.L_x_2449:
[----:B------:R-:W-:Y:S05]  /*7910*/  BSYNC B1 ;  /* 0x0000000000017941 */ /* 0x000fea0003800000 */
.L_x_2448:
        /* <DEDUP_REMOVED lines=9> */
.L_x_2401:
        /* <DEDUP_REMOVED lines=72> */
.L_x_2419:
        /* <DEDUP_REMOVED lines=82> */
.L_x_2452:
        /* <DEDUP_REMOVED lines=8> */
.L_x_2453:
[----:B------:R-:W-:Y:S04]  /*83d0*/  IADD3 R11, R11, -0x1, RZ ;  /* 0xffffffff0b0b7810 */ /* 0x000fe80007ffe0ff */
[----:B------:R-:W-:Y:S11]  /*83e0*/  ISETP.GT.AND P0, PT, R11, R92, PT ;  /* 0x0000005c0b00720c */ /* 0x000ff60003f04270 */
[----:B------:R-:W-:Y:S02]  /*83f0*/  @!UPT UIADD3 URZ, URZ, URZ, URZ ;  /* 0x0000003f3f3ff290 */ /* 0x000fe4000fffe03f */
[----:B------:R-:W-:-:S05]  /*8400*/  @P0 BRA `(.L_x_2454) ;  /* 0xffffa22000000947 */ /* 0x000fca000383ffff */
.L_x_2400:
        /* <DEDUP_REMOVED lines=16> */
[--C-:B------:R-:W-:Y:S01]  /*8510*/  IMAD.IADD R13, R234, 0x1, -R59.reuse ;  /* 0x00000001ea0d7824 */ /* 0x100fe200078e0a3b */
[----:B------:R-:W-:Y:S02]  /*8520*/  ISETP.NE.AND P4, PT, RZ, UR4, PT ;  /* 0x00000004ff007c0c */ /* 0x000fe4000bf85270 */
[----:B--2---:R-:W-:-:S05]  /*8530*/  IADD3 R0, R0, R71, R59 ;  /* 0x0000004700007210 */ /* 0x004fca0007ffe03b */
[----:B------:R-:W-:Y:S01]  /*8540*/  IMAD R9, R75, R0, RZ ;  /* 0x000000004b097224 */ /* 0x000fe200078e02ff */
[----:B------:R-:W-:Y:S02]  /*8550*/  IADD3.X R0, R70, UR5, RZ, P0, !PT ;  /* 0x0000000546007c10 */ /* 0x000fe400087fe4ff */
[C---:B------:R-:W-:Y:S02]  /*8560*/  LEA R26, P0, R5.reuse, c[0x0][0x160], 0x1 ;  /* 0x00005800051a7a11 */ /* 0x040fe400078008ff */
[-C--:B------:R-:W-:Y:S02]  /*8570*/  IADD3 R7, P2, R76, R9.reuse, RZ ;  /* 0x000000094c077210 */ /* 0x080fe40007f5e0ff */
[----:B------:R-:W-:Y:S02]  /*8580*/  SHF.R.S32.HI R25, RZ, 0x1f, R9 ;  /* 0x0000001fff197819 */ /* 0x000fe40000011409 */
[----:B-----5:R-:W-:Y:S02]  /*8590*/  IADD3 R3, P1, R74, R9, RZ ;  /* 0x000000094a037210 */ /* 0x020fe40007f3e0ff */
[----:B------:R-:W-:Y:S01]  /*85a0*/  LEA.HI.X R27, R5, c[0x0][0x164], R0, 0x1, P0 ;  /* 0x00005900051b7a11 */ /* 0x000fe200000f0c00 */
[--C-:B------:R-:W-:Y:S01]  /*85b0*/  IMAD.X R73, R73, 0x1, R25.reuse, P2 ;  /* 0x0000000149497824 */ /* 0x100fe200010e0619 */
[----:B------:R-:W-:Y:S01]  /*85c0*/  LEA.HI.X R9, R140, c[0x0][0x164], R70, 0x1, P3 ;  /* 0x000059008c097a11 */ /* 0x000fe200018f0c46 */
[----:B------:R-:W-:-:S02]  /*85d0*/  IMAD.X R25, R72, 0x1, R25, P1 ;  /* 0x0000000148197824 */ /* 0x000fc400008e0619 */
[----:B------:R-:W-:Y:S01]  /*85e0*/  IMAD.SHL.U32 R0, R75, 0x20, RZ ;  /* 0x000000204b007824 */ /* 0x000fe200078e00ff */
        /* <DEDUP_REMOVED lines=22> */
[----:B------:R-:W-:-:S02]  /*8750*/  SHF.L.U32 R16, R11, 0x10, RZ ;  /* 0x000000100b107819 */ /* 0x000fc400000006ff */
[----:B------:R-:W-:Y:S02]  /*8760*/  LOP3.LUT R8, R11, 0xffff0000, RZ, 0xc0, !PT ;  /* 0xffff00000b087812 */ /* 0x000fe400078ec0ff */
[----:B------:R-:W-:Y:S02]  /*8770*/  LOP3.LUT R10, R10, 0xffff0000, RZ, 0xc0, !PT ;  /* 0xffff00000a0a7812 */ /* 0x000fe400078ec0ff */
[----:B--2---:R-:W-:Y:S02]  /*8780*/  LOP3.LUT R11, R2, 0xffff0000, RZ, 0xc0, !PT ;  /* 0xffff0000020b7812 */ /* 0x004fe400078ec0ff */
[C---:B------:R-:W-:Y:S01]  /*8790*/  LOP3.LUT R21, R3.reuse, 0xffff0000, RZ, 0xc0, !PT ;  /* 0xffff000003157812 */ /* 0x040fe200078ec0ff */
[----:B------:R-:W-:Y:S01]  /*87a0*/  IMAD.U32 R3, R3, 0x10000, RZ ;  /* 0x0001000003037824 */ /* 0x000fe200078e00ff */
        /* <DEDUP_REMOVED lines=10> */
[----:B------:R-:W-:Y:S02]  /*8850*/  IMAD.U32 R6, R5, 0x10000, RZ ;  /* 0x0001000005067824 */ /* 0x000fe400078e00ff */
[-C--:B------:R-:W-:Y:S02]  /*8860*/  FMUL.FTZ R5, R18, R2.reuse ;  /* 0x0000000212057220 */ /* 0x080fe40000410000 */
[----:B------:R-:W-:Y:S02]  /*8870*/  FMUL.FTZ R21, R9, R2 ;  /* 0x0000000209157220 */ /* 0x000fe40000410000 */
[----:B------:R-:W-:-:S02]  /*8880*/  FMUL.FTZ R2, R10, R3 ;  /* 0x000000030a027220 */ /* 0x000fc40000410000 */
[----:B------:R-:W-:Y:S02]  /*8890*/  FMUL.FTZ R3, R17, R3 ;  /* 0x0000000311037220 */ /* 0x000fe40000410000 */
[----:B------:R-:W-:Y:S02]  /*88a0*/  FFMA.FTZ R11, R16, R23, -R11 ;  /* 0x00000017100b7223 */ /* 0x000fe4000001080b */
[-C--:B------:R-:W-:Y:S02]  /*88b0*/  FFMA.FTZ R5, R9, R4.reuse, -R5 ;  /* 0x0000000409057223 */ /* 0x080fe40000010805 */
[----:B------:R-:W-:Y:S01]  /*88c0*/  FFMA.FTZ R19, R12, R25, -R19 ;  /* 0x000000190c137223 */ /* 0x000fe20000010813 */
[----:B------:R-:W-:Y:S01]  /*88d0*/  F2FP.BF16.PACK_AB R11, R8, R11 ;  /* 0x0000000b080b723e */ /* 0x000fe200000010ff */
[----:B------:R-:W-:Y:S02]  /*88e0*/  FFMA.FTZ R4, R18, R4, R21 ;  /* 0x0000000412047223 */ /* 0x000fe40000010015 */
[-C--:B------:R-:W-:Y:S01]  /*88f0*/  FFMA.FTZ R2, R17, R6.reuse, -R2 ;  /* 0x0000000611027223 */ /* 0x080fe20000010802 */
[----:B------:R-:W-:Y:S01]  /*8900*/  F2FP.BF16.PACK_AB R9, R20, R19 ;  /* 0x000000131409723e */ /* 0x000fe200000010ff */
[----:B------:R-:W-:Y:S01]  /*8910*/  FFMA.FTZ R3, R10, R6, R3 ;  /* 0x000000060a037223 */ /* 0x000fe20000010003 */
[----:B------:R-:W-:-:S04]  /*8920*/  F2FP.BF16.PACK_AB R8, R4, R5 ;  /* 0x000000050408723e */ /* 0x000fc800000010ff */
[----:B------:R-:W-:Y:S02]  /*8930*/  F2FP.BF16.PACK_AB R10, R3, R2 ;  /* 0x00000002030a723e */ /* 0x000fe400000010ff */
.L_x_2461:
[----:B------:R-:W-:Y:S05]  /*8940*/  BSYNC B0 ;  /* 0x0000000000007941 */ /* 0x000fea0003800000 */
.L_x_2460:
[----:B-----5:R1:W-:Y:S04]  /*8950*/  STS.64 [R237], R8 ;  /* 0x00000008ed007388 */ /* 0x0203e80000000a00 */
[----:B------:R1:W-:Y:S02]  /*8960*/  STS.64 [R237+0x8], R10 ;  /* 0x0000080aed007388 */ /* 0x0003e40000000a00 */
.L_x_2459:
[----:B------:R-:W-:Y:S05]  /*8970*/  BSYNC B1 ;  /* 0x0000000000017941 */ /* 0x000fea0003800000 */
.L_x_2458:
        /* <DEDUP_REMOVED lines=55> */
.L_x_2464:
[----:B------:R-:W-:Y:S05]  /*8cf0*/  BSYNC B0 ;  /* 0x0000000000007941 */ /* 0x000fea0003800000 */
.L_x_2463:
[----:B-----5:R2:W-:Y:S01]  /*8d00*/  STS.128 [R237+0x800], R8 ;  /* 0x00080008ed007388 */ /* 0x0205e20000000c00 */
[----:B------:R-:W-:Y:S05]  /*8d10*/  BRA `(.L_x_2462) ;  /* 0x00000cb000007947 */ /* 0x000fea0003800000 */
.L_x_2457:
        /* <DEDUP_REMOVED lines=90> */
.L_x_2468:
[----:B------:R-:W-:Y:S05]  /*92c0*/  BSYNC B0 ;  /* 0x0000000000007941 */ /* 0x000fea0003800000 */
.L_x_2467:
[----:B-----5:R2:W-:Y:S04]  /*92d0*/  STS.64 [R237], R20 ;  /* 0x00000014ed007388 */ /* 0x0205e80000000a00 */
[----:B------:R2:W-:Y:S02]  /*92e0*/  STS.64 [R237+0x8], R22 ;  /* 0x00000816ed007388 */ /* 0x0005e40000000a00 */
.L_x_2466:
[----:B------:R-:W-:Y:S05]  /*92f0*/  BSYNC B1 ;  /* 0x0000000000017941 */ /* 0x000fea0003800000 */
.L_x_2465:
        /* <DEDUP_REMOVED lines=91> */
.L_x_2470:
[----:B------:R-:W-:Y:S05]  /*98b0*/  BSYNC B0 ;  /* 0x0000000000007941 */ /* 0x000fea0003800000 */
.L_x_2469:
[----:B-----5:R3:W-:Y:S01]  /*98c0*/  STS.128 [R237+0x800], R4 ;  /* 0x00080004ed007388 */ /* 0x0207e20000000c00 */
[----:B------:R-:W-:Y:S05]  /*98d0*/  BRA `(.L_x_2462) ;  /* 0x000000f000007947 */ /* 0x000fea0003800000 */
.L_x_2456:
[----:B-----5:R-:W-:Y:S01]  /*98e0*/  IMAD.IADD R3, R234, 0x1, -R59 ;  /* 0x00000001ea037824 */ /* 0x020fe200078e0a3b */
[----:B------:R-:W-:-:S04]  /*98f0*/  IADD3 R20, R138, 0x20, RZ ;  /* 0x000000208a147810 */ /* 0x000fc80007ffe0ff */
[-C--:B------:R-:W-:Y:S02]  /*9900*/  ISETP.GE.AND P0, PT, R20, R3.reuse, PT ;  /* 0x000000031400720c */ /* 0x080fe40003f06270 */
[----:B------:R-:W-:-:S11]  /*9910*/  ISETP.GE.AND P1, PT, R138, R3, PT ;  /* 0x000000038a00720c */ /* 0x000fd60003f26270 */
[C---:B------:R-:W-:Y:S02]  /*9920*/  @!P0 IADD3 R3, P2, R140.reuse, UR4, RZ ;  /* 0x000000048c038c10 */ /* 0x040fe4000ff5e0ff */
[----:B------:R-:W-:Y:S02]  /*9930*/  @!P1 LEA R4, P3, R140, c[0x0][0x160], 0x1 ;  /* 0x000058008c049a11 */ /* 0x000fe400078608ff */
        /* <DEDUP_REMOVED lines=9> */
.L_x_2462:
[----:B------:R-:W-:Y:S05]  /*99d0*/  BSYNC B2 ;  /* 0x0000000000027941 */ /* 0x000fea0003800000 */
.L_x_2455:
[----:B------:R-:W-:Y:S01]  /*99e0*/  IADD3 R240, R56, -0x1, RZ ;  /* 0xffffffff38f07810 */ /* 0x000fe20007ffe0ff */
[----:B------:R-:W-:Y:S01]  /*99f0*/  IMAD.SHL.U32 R66, R66, 0x8, RZ ;  /* 0x0000000842427824 */ /* 0x000fe200078e00ff */
[C---:B---3--:R-:W-:Y:S01]  /*9a00*/  IADD3 R6, R138.reuse, 0x40, RZ ;  /* 0x000000408a067810 */ /* 0x048fe20007ffe0ff */
[----:B------:R-:W-:Y:S01]  /*9a10*/  IMAD.SHL.U32 R67, R67, 0x40, RZ ;  /* 0x0000004043437824 */ /* 0x000fe200078e00ff */
[----:B-1----:R-:W-:Y:S01]  /*9a20*/  IADD3 R5, R138, 0x60, RZ ;  /* 0x000000608a057810 */ /* 0x002fe20007ffe0ff */
[----:B------:R-:W-:Y:S01]  /*9a30*/  IMAD.SHL.U32 R0, R240, 0x100, RZ ;  /* 0x00000100f0007824 */ /* 0x000fe200078e00ff */
[----:B--2---:R-:W-:-:S02]  /*9a40*/  IADD3 R8, R138, 0x80, RZ ;  /* 0x000000808a087810 */ /* 0x004fc40007ffe0ff */
        /* <DEDUP_REMOVED lines=11> */
[----:B------:R-:W-:Y:S01]  /*9b00*/  @!PT LDS RZ, [RZ] ;  /* 0x00000000fffff984 */ /* 0x000fe20000000800 */
[----:B------:R-:W-:Y:S01]  /*9b10*/  @!PT LDS RZ, [RZ] ;  /* 0x00000000fffff984 */ /* 0x000fe20000000800 */
[----:B------:R-:W-:Y:S01]  /*9b20*/  @!PT LDS RZ, [RZ] ;  /* 0x00000000fffff984 */ /* 0x000fe20000000800 */
[----:B------:R1:W-:Y:S01]  /*9b30*/  @!P0 LDGSTS.E.BYPASS.LTC128B.128 [R237+0x1000], [R230.64] ;  /* 0x01000000e6ed8fae */ /* 0x0003e2000b901d46 */
[----:B------:R-:W-:Y:S02]  /*9b40*/  SHF.R.S32.HI R50, RZ, 0x1f, R57 ;  /* 0x0000001fff327819 */ /* 0x000fe40000011439 */
[----:B------:R-:W-:Y:S01]  /*9b50*/  @!P4 LEA R12, P0, R63, R230, 0x1 ;  /* 0x000000e63f0cc211 */ /* 0x000fe200078008ff */
[----:B------:R-:W-:Y:S01]  /*9b60*/  @!P5 IMAD.MOV.U32 R9, RZ, RZ, c[0x0][0x198] ;  /* 0x00006600ff09d624 */ /* 0x000fe200078e00ff */
[----:B------:R-:W-:Y:S01]  /*9b70*/  LOP3.LUT R67, R67, 0xc0, RZ, 0xc0, !PT ;  /* 0x000000c043437812 */ /* 0x000fe200078ec0ff */
[----:B------:R-:W-:Y:S01]  /*9b80*/  @!P5 IMAD.MOV.U32 R10, RZ, RZ, c[0x0][0x19c] ;  /* 0x00006700ff0ad624 */ /* 0x000fe200078e00ff */
[----:B------:R-:W-:Y:S01]  /*9b90*/  @!P4 LEA.HI.X R13, R63, R231, R60, 0x1, P0 ;  /* 0x000000e73f0dc211 */ /* 0x000fe200000f0c3c */
[----:B------:R-:W-:Y:S01]  /*9ba0*/  @!P3 IMAD.MOV.U32 R24, RZ, RZ, c[0x0][0x198] ;  /* 0x00006600ff18b624 */ /* 0x000fe200078e00ff */
[----:B------:R-:W-:Y:S01]  /*9bb0*/  ISETP.GE.AND P0, PT, R2, R7, PT ;  /* 0x000000070200720c */ /* 0x000fe20003f06270 */
[----:B------:R-:W-:-:S02]  /*9bc0*/  @!P3 IMAD.MOV.U32 R14, RZ, RZ, c[0x0][0x19c] ;  /* 0x00006700ff0eb624 */ /* 0x000fc400078e00ff */
[----:B------:R2:W-:Y:S01]  /*9bd0*/  @!P4 LDGSTS.E.BYPASS.LTC128B.128 [R237+0x1800], [R12.64] ;  /* 0x018000000cedcfae */ /* 0x0005e2000b901d46 */
[C---:B------:R-:W-:Y:S01]  /*9be0*/  @!P5 LEA R26, P4, R9.reuse, R230, 0x7 ;  /* 0x000000e6091ad211 */ /* 0x040fe200078838ff */
[----:B------:R-:W-:Y:S02]  /*9bf0*/  @!P2 IMAD.MOV.U32 R22, RZ, RZ, c[0x0][0x198] ;  /* 0x00006600ff16a624 */ /* 0x000fe400078e00ff */
[----:B------:R-:W-:Y:S01]  /*9c00*/  @!P2 IMAD.MOV.U32 R11, RZ, RZ, c[0x0][0x19c] ;  /* 0x00006700ff0ba624 */ /* 0x000fe200078e00ff */
[----:B------:R-:W-:Y:S01]  /*9c10*/  @!P5 LEA.HI.X R27, R9, R231, R10, 0x7, P4 ;  /* 0x000000e7091bd211 */ /* 0x000fe200020f3c0a */
[----:B------:R-:W-:Y:S01]  /*9c20*/  @!P1 IMAD.MOV.U32 R18, RZ, RZ, c[0x0][0x198] ;  /* 0x00006600ff129624 */ /* 0x000fe200078e00ff */
[----:B------:R-:W-:Y:S01]  /*9c30*/  ISETP.GE.AND P4, PT, R8, R7, PT ;  /* 0x000000070800720c */ /* 0x000fe20003f86270 */
[----:B------:R-:W-:Y:S02]  /*9c40*/  @!P1 IMAD.MOV.U32 R10, RZ, RZ, c[0x0][0x19c] ;  /* 0x00006700ff0a9624 */ /* 0x000fe400078e00ff */
[----:B------:R-:W-:Y:S01]  /*9c50*/  @!P3 IMAD.WIDE.U32 R24, R24, 0xc0, R230 ;  /* 0x000000c01818b825 */ /* 0x000fe200078e00e6 */
[----:B------:R3:W-:Y:S03]  /*9c60*/  @!P5 LDGSTS.E.BYPASS.LTC128B.128 [R237+0x2000], [R26.64] ;  /* 0x020000001aeddfae */ /* 0x0007e6000b901d46 */
[----:B------:R-:W-:-:S02]  /*9c70*/  @!P0 IMAD.MOV.U32 R16, RZ, RZ, c[0x0][0x198] ;  /* 0x00006600ff108624 */ /* 0x000fc400078e00ff */
[----:B------:R-:W-:Y:S02]  /*9c80*/  @!P0 IMAD.MOV.U32 R9, RZ, RZ, c[0x0][0x19c] ;  /* 0x00006700ff098624 */ /* 0x000fe400078e00ff */
[----:B------:R-:W-:Y:S02]  /*9c90*/  @!P3 IMAD R14, R14, 0xc0, RZ ;  /* 0x000000c00e0eb824 */ /* 0x000fe400078e02ff */
[----:B------:R-:W-:-:S04]  /*9ca0*/  @!P2 IMAD.WIDE.U32 R22, R22, 0x140, R230 ;  /* 0x000001401616a825 */ /* 0x000fc800078e00e6 */
[----:B------:R-:W-:Y:S02]  /*9cb0*/  @!P2 IMAD R11, R11, 0x140, RZ ;  /* 0x000001400b0ba824 */ /* 0x000fe400078e02ff */
[----:B------:R-:W-:-:S04]  /*9cc0*/  @!P1 IMAD.WIDE.U32 R18, R18, 0x180, R230 ;  /* 0x0000018012129825 */ /* 0x000fc800078e00e6 */
[----:B--2---:R-:W-:Y:S02]  /*9cd0*/  @!P4 IMAD.MOV.U32 R13, RZ, RZ, c[0x0][0x198] ;  /* 0x00006600ff0dc624 */ /* 0x004fe400078e00ff */
[----:B------:R-:W-:Y:S02]  /*9ce0*/  @!P4 IMAD.MOV.U32 R12, RZ, RZ, c[0x0][0x19c] ;  /* 0x00006700ff0cc624 */ /* 0x000fe400078e00ff */
[----:B------:R-:W-:Y:S02]  /*9cf0*/  @!P1 IMAD R10, R10, 0x180, RZ ;  /* 0x000001800a0a9824 */ /* 0x000fe400078e02ff */
[----:B------:R-:W-:Y:S01]  /*9d00*/  @!P0 IMAD.WIDE.U32 R16, R16, 0x1c0, R230 ;  /* 0x000001c010108825 */ /* 0x000fe200078e00e6 */
[----:B---3--:R-:W-:-:S03]  /*9d10*/  @!P4 LEA R26, P5, R13, R230, 0x8 ;  /* 0x000000e60d1ac211 */ /* 0x008fc600078a40ff */
[----:B------:R-:W-:Y:S02]  /*9d20*/  @!P0 IMAD R9, R9, 0x1c0, RZ ;  /* 0x000001c009098824 */ /* 0x000fe400078e02ff */
[----:B------:R-:W-:Y:S01]  /*9d30*/  @!P3 IMAD.IADD R25, R25, 0x1, R14 ;  /* 0x000000011919b824 */ /* 0x000fe200078e020e */
[----:B------:R-:W-:Y:S01]  /*9d40*/  @!P4 LEA.HI.X R27, R13, R231, R12, 0x8, P5 ;  /* 0x000000e70d1bc211 */ /* 0x000fe200028f440c */
[----:B------:R-:W-:Y:S01]  /*9d50*/  @!P2 IMAD.IADD R23, R23, 0x1, R11 ;  /* 0x000000011717a824 */ /* 0x000fe200078e020b */
[-C--:B------:R-:W-:Y:S01]  /*9d60*/  ISETP.GE.AND P5, PT, R6, R7.reuse, PT ;  /* 0x000000070600720c */ /* 0x080fe20003fa6270 */
[----:B------:R-:W-:Y:S01]  /*9d70*/  @!P1 IMAD.IADD R19, R19, 0x1, R10 ;  /* 0x0000000113139824 */ /* 0x000fe200078e020a */
[----:B------:R2:W-:Y:S01]  /*9d80*/  @!P3 LDGSTS.E.BYPASS.LTC128B.128 [R237+0x2800], [R24.64] ;  /* 0x0280000018edbfae */ /* 0x0005e2000b901d46 */
[----:B------:R-:W-:Y:S01]  /*9d90*/  @!P0 IMAD.IADD R17, R17, 0x1, R9 ;  /* 0x0000000111118824 */ /* 0x000fe200078e0209 */
[----:B------:R-:W-:Y:S01]  /*9da0*/  SHF.R.S32.HI R10, RZ, 0x1f, R69 ;  /* 0x0000001fff0a7819 */ /* 0x000fe20000011445 */
[----:B------:R-:W-:Y:S01]  /*9db0*/  IMAD.IADD R48, R69, 0x1, -R48 ;  /* 0x0000000145307824 */ /* 0x000fe200078e0a30 */
[----:B------:R2:W-:Y:S01]  /*9dc0*/  @!P4 LDGSTS.E.BYPASS.LTC128B.128 [R237+0x3000], [R26.64] ;  /* 0x030000001aedcfae */ /* 0x0005e2000b901d46 */
[----:B------:R-:W-:-:S02]  /*9dd0*/  ISETP.GE.AND P4, PT, R20, R7, PT ;  /* 0x000000071400720c */ /* 0x000fc40003f86270 */
[----:B------:R-:W-:Y:S01]  /*9de0*/  LEA.HI R69, R10, R69, RZ, 0x3 ;  /* 0x000000450a457211 */ /* 0x000fe200078f18ff */
[----:B------:R3:W-:Y:S01]  /*9df0*/  @!P2 LDGSTS.E.BYPASS.LTC128B.128 [R237+0x3800], [R22.64] ;  /* 0x0380000016edafae */ /* 0x0007e2000b901d46 */
[-C--:B------:R-:W-:Y:S02]  /*9e00*/  ISETP.GE.AND P2, PT, R4, R7.reuse, PT ;  /* 0x000000070400720c */ /* 0x080fe40003f46270 */
[----:B------:R-:W-:Y:S01]  /*9e10*/  @!P5 IMAD.MOV.U32 R4, RZ, RZ, c[0x0][0x1a4] ;  /* 0x00006900ff04d624 */ /* 0x000fe200078e00ff */
[----:B------:R4:W-:Y:S01]  /*9e20*/  @!P1 LDGSTS.E.BYPASS.LTC128B.128 [R237+0x4000], [R18.64] ;  /* 0x0400000012ed9fae */ /* 0x0009e2000b901d46 */
[-C--:B------:R-:W-:Y:S01]  /*9e30*/  ISETP.GE.AND P3, PT, R5, R7.reuse, PT ;  /* 0x000000070500720c */ /* 0x080fe20003f66270 */
[----:B------:R-:W-:Y:S02]  /*9e40*/  IMAD.SHL.U32 R5, R58, 0x40, RZ ;  /* 0x000000403a057824 */ /* 0x000fe400078e00ff */
[----:B------:R5:W-:Y:S01]  /*9e50*/  @!P0 LDGSTS.E.BYPASS.LTC128B.128 [R237+0x4800], [R16.64] ;  /* 0x0480000010ed8fae */ /* 0x000be2000b901d46 */
[----:B------:R-:W-:Y:S01]  /*9e60*/  ISETP.GE.AND P0, PT, R138, R7, PT ;  /* 0x000000078a00720c */ /* 0x000fe20003f06270 */
[----:B------:R-:W-:Y:S01]  /*9e70*/  IMAD.SHL.U32 R51, R69, 0x20, RZ ;  /* 0x0000002045337824 */ /* 0x000fe200078e00ff */
[----:B------:R-:W-:Y:S01]  /*9e80*/  @!P4 LEA R10, P1, R65, R232, 0x1 ;  /* 0x000000e8410ac211 */ /* 0x000fe200078208ff */
[----:B------:R-:W0:Y:S01]  /*9e90*/  LDGDEPBAR ;  /* 0x00000000000079af */ /* 0x000e220000000000 */
[----:B------:R-:W-:Y:S01]  /*9ea0*/  LOP3.LUT R5, R5, 0xc0, RZ, 0xc0, !PT ;  /* 0x000000c005057812 */ /* 0x000fe200078ec0ff */
[----:B------:R-:W-:Y:S01]  /*9eb0*/  @!P2 IMAD.MOV.U32 R14, RZ, RZ, c[0x0][0x1a0] ;  /* 0x00006800ff0ea624 */ /* 0x000fe200078e00ff */
[----:B------:R-:W-:-:S02]  /*9ec0*/  @!P4 LEA.HI.X R11, R65, R233, R62, 0x1, P1 ;  /* 0x000000e9410bc211 */ /* 0x000fc400008f0c3e */
[----:B------:R-:W-:Y:S01]  /*9ed0*/  ISETP.GE.AND P1, PT, R3, R7, PT ;  /* 0x000000070300720c */ /* 0x000fe20003f26270 */
[----:B------:R-:W-:Y:S01]  /*9ee0*/  @!P5 IMAD.MOV.U32 R3, RZ, RZ, c[0x0][0x1a0] ;  /* 0x00006800ff03d624 */ /* 0x000fe200078e00ff */
[----:B------:R-:W-:Y:S01]  /*9ef0*/  LOP3.LUT R66, R5, 0x8, R66, 0xf8, !PT ;  /* 0x0000000805427812 */ /* 0x000fe200078ef842 */
[----:B------:R-:W-:Y:S01]  /*9f00*/  @!P2 IMAD.WIDE.U32 R14, R14, 0x140, R232 ;  /* 0x000001400e0ea825 */ /* 0x000fe200078e00e8 */
[----:B------:R-:W-:Y:S02]  /*9f10*/  SHF.R.U32.HI R5, RZ, 0x3, R5 ;  /* 0x00000003ff057819 */ /* 0x000fe40000011605 */
[----:B------:R-:W-:Y:S02]  /*9f20*/  LOP3.LUT R51, R51, 0xffffff00, RZ, 0xc0, !PT ;  /* 0xffffff0033337812 */ /* 0x000fe400078ec0ff */
[----:B------:R-:W-:-:S05]  /*9f30*/  LOP3.LUT R226, R66, R5, RZ, 0x3c, !PT ;  /* 0x0000000542e27212 */ /* 0x000fca00078e3cff */
[----:B------:R-:W-:-:S04]  /*9f40*/  @!P1 IMAD.MOV.U32 R12, RZ, RZ, c[0x0][0x1a0] ;  /* 0x00006800ff0c9624 */ /* 0x000fc800078e00ff */
[----:B------:R-:W-:Y:S01]  /*9f50*/  @!P1 IMAD.WIDE.U32 R12, R12, 0x180, R232 ;  /* 0x000001800c0c9825 */ /* 0x000fe200078e00e8 */
[----:B------:R-:W-:-:S04]  /*9f60*/  DEPBAR.LE SB0, 0x0 ;  /* 0x000080000000791a */ /* 0x000fc80000000000 */
[----:B------:R-:W-:Y:S01]  /*9f70*/  BAR.SYNC.DEFER_BLOCKING 0x0 ;  /* 0x0000000000007b1d */ /* 0x000fe20000010000 */
[----:B-----5:R-:W-:-:S04]  /*9f80*/  @!P3 IMAD.MOV.U32 R16, RZ, RZ, c[0x0][0x1a0] ;  /* 0x00006800ff10b624 */ /* 0x020fc800078e00ff */
        /* <DEDUP_REMOVED lines=8> */
[----:B------:R-:W-:Y:S01]  /*a010*/  ISETP.GE.AND P0, PT, R2, R7, PT ;  /* 0x000000070200720c */ /* 0x000fe20003f06270 */
[----:B------:R-:W-:-:S02]  /*a020*/  @!P1 IMAD.MOV.U32 R2, RZ, RZ, c[0x0][0x1a4] ;  /* 0x00006900ff029624 */ /* 0x000fc400078e00ff */
[----:B------:R-:W-:Y:S02]  /*a030*/  @P4 STS.128 [R237+0x5800], RZ ;  /* 0x005800ffed004388 */ /* 0x000fe40000000c00 */
[----:B------:R-:W-:Y:S02]  /*a040*/  @!P1 IMAD R2, R2, 0x180, RZ ;  /* 0x0000018002029824 */ /* 0x000fe400078e02ff */
[----:B------:R-:W-:Y:S01]  /*a050*/  @!PT LDS RZ, [RZ] ;  /* 0x00000000fffff984 */ /* 0x000fe20000000800 */
[----:B------:R-:W-:Y:S01]  /*a060*/  @!PT LDS RZ, [RZ] ;  /* 0x00000000fffff984 */ /* 0x000fe20000000800 */
[----:B------:R-:W-:Y:S01]  /*a070*/  @!PT LDS RZ, [RZ] ;  /* 0x00000000fffff984 */ /* 0x000fe20000000800 */
[----:B------:R5:W-:Y:S01]  /*a080*/  @!P4 LDGSTS.E.BYPASS.LTC128B.128 [R237+0x5800], [R10.64] ;  /* 0x058000000aedcfae */ /* 0x000be2000b901d46 */
[----:B----4-:R-:W-:Y:S01]  /*a090*/  @!P5 LEA R18, P4, R3, R232, 0x7 ;  /* 0x000000e80312d211 */ /* 0x010fe200078838ff */
[----:B------:R-:W-:Y:S02]  /*a0a0*/  @!P1 IMAD.IADD R13, R13, 0x1, R2 ;  /* 0x000000010d0d9824 */ /* 0x000fe400078e0202 */
[----:B------:R-:W-:Y:S01]  /*a0b0*/  @P5 STS.128 [R237+0x6000], RZ ;  /* 0x006000ffed005388 */ /* 0x000fe20000000c00 */
[----:B------:R-:W-:Y:S01]  /*a0c0*/  @!P5 LEA.HI.X R19, R3, R233, R4, 0x7, P4 ;  /* 0x000000e90313d211 */ /* 0x000fe200020f3c04 */
[----:B------:R-:W-:Y:S01]  /*a0d0*/  @!P2 IMAD.MOV.U32 R3, RZ, RZ, c[0x0][0x1a4] ;  /* 0x00006900ff03a624 */ /* 0x000fe200078e00ff */
[----:B------:R-:W-:Y:S01]  /*a0e0*/  ISETP.GE.AND P4, PT, R8, R7, PT ;  /* 0x000000070800720c */ /* 0x000fe20003f86270 */
[----:B------:R-:W-:-:S02]  /*a0f0*/  @!P3 IMAD.MOV.U32 R7, RZ, RZ, c[0x0][0x1a4] ;  /* 0x00006900ff07b624 */ /* 0x000fc400078e00ff */
[----:B------:R-:W-:Y:S01]  /*a100*/  @!PT LDS RZ, [RZ] ;  /* 0x00000000fffff984 */ /* 0x000fe20000000800 */
[----:B------:R-:W-:Y:S01]  /*a110*/  @!PT LDS RZ, [RZ] ;  /* 0x00000000fffff984 */ /* 0x000fe20000000800 */
[----:B------:R-:W-:Y:S01]  /*a120*/  @!PT LDS RZ, [RZ] ;  /* 0x00000000fffff984 */ /* 0x000fe20000000800 */
[----:B------:R4:W-:Y:S01]  /*a130*/  @!P5 LDGSTS.E.BYPASS.LTC128B.128 [R237+0x6000], [R18.64] ;  /* 0x0600000012eddfae */ /* 0x0009e2000b901d46 */
[----:B------:R-:W-:Y:S02]  /*a140*/  @!P2 IMAD R3, R3, 0x140, RZ ;  /* 0x000001400303a824 */ /* 0x000fe400078e02ff */
[----:B------:R-:W-:Y:S01]  /*a150*/  @!P0 IMAD.MOV.U32 R8, RZ, RZ, c[0x0][0x1a0] ;  /* 0x00006800ff088624 */ /* 0x000fe200078e00ff */
[----:B------:R-:W-:Y:S01]  /*a160*/  @P3 STS.128 [R237+0x6800], RZ ;  /* 0x006800ffed003388 */ /* 0x000fe20000000c00 */
[----:B------:R-:W-:Y:S02]  /*a170*/  @!P0 IMAD.MOV.U32 R2, RZ, RZ, c[0x0][0x1a4] ;  /* 0x00006900ff028624 */ /* 0x000fe400078e00ff */
[----:B------:R-:W-:Y:S02]  /*a180*/  @!P3 IMAD R7, R7, 0xc0, RZ ;  /* 0x000000c00707b824 */ /* 0x000fe400078e02ff */
[----:B------:R-:W-:Y:S02]  /*a190*/  @!P2 IMAD.IADD R15, R15, 0x1, R3 ;  /* 0x000000010f0fa824 */ /* 0x000fe400078e0203 */
[----:B------:R-:W-:-:S02]  /*a1a0*/  @!P4 IMAD.MOV.U32 R5, RZ, RZ, c[0x0][0x1a0] ;  /* 0x00006800ff05c624 */ /* 0x000fc400078e00ff */
[----:B------:R-:W-:Y:S02]  /*a1b0*/  @!P4 IMAD.MOV.U32 R6, RZ, RZ, c[0x0][0x1a4] ;  /* 0x00006900ff06c624 */ /* 0x000fe400078e00ff */
[----:B------:R-:W-:Y:S01]  /*a1c0*/  @!P0 IMAD.WIDE.U32 R8, R8, 0x1c0, R232 ;  /* 0x000001c008088825 */ /* 0x000fe200078e00e8 */
[----:B------:R-:W-:Y:S02]  /*a1d0*/  @!P4 LEA R4, P5, R5, R232, 0x8 ;  /* 0x000000e80504c211 */ /* 0x000fe400078a40ff */
[-C--:B-----5:R-:W-:Y:S01]  /*a1e0*/  LEA.HI R10, R50, R57.reuse, RZ, 0x4 ;  /* 0x00000039320a7211 */ /* 0x0a0fe200078f20ff */
[----:B------:R-:W-:Y:S01]  /*a1f0*/  @!P0 IMAD R3, R2, 0x1c0, RZ ;  /* 0x000001c002038824 */ /* 0x000fe200078e02ff */
[----:B------:R-:W-:Y:S01]  /*a200*/  LEA.HI R50, R50, R57, RZ, 0x5 ;  /* 0x0000003932327211 */ /* 0x000fe200078f28ff */
[----:B------:R-:W-:Y:S01]  /*a210*/  @!P3 IMAD.IADD R17, R17, 0x1, R7 ;  /* 0x000000011111b824 */ /* 0x000fe200078e0207 */
[----:B------:R-:W-:Y:S02]  /*a220*/  SHF.R.S32.HI R10, RZ, 0x4, R10 ;  /* 0x00000004ff0a7819 */ /* 0x000fe4000001140a */
[----:B------:R-:W-:-:S02]  /*a230*/  @!P4 LEA.HI.X R5, R5, R233, R6, 0x8, P5 ;  /* 0x000000e90505c211 */ /* 0x000fc400028f4406 */
[----:B------:R-:W-:Y:S01]  /*a240*/  LEA.HI R11, R10, R10, RZ, 0x1 ;  /* 0x0000000a0a0b7211 */ /* 0x000fe200078f08ff */
[----:B----4-:R-:W-:Y:S01]  /*a250*/  @!P0 IMAD.IADD R19, R9, 0x1, R3 ;  /* 0x0000000109138824 */ /* 0x010fe200078e0203 */
[----:B------:R-:W-:Y:S01]  /*a260*/  SHF.R.S32.HI R2, RZ, 0x5, R50 ;  /* 0x00000005ff027819 */ /* 0x000fe20000011432 */
[----:B------:R-:W-:Y:S01]  /*a270*/  @!PT LDS RZ, [RZ] ;  /* 0x00000000fffff984 */ /* 0x000fe20000000800 */
[----:B------:R-:W-:Y:S01]  /*a280*/  @!PT LDS RZ, [RZ] ;  /* 0x00000000fffff984 */ /* 0x000fe20000000800 */
[----:B------:R-:W-:Y:S01]  /*a290*/  @!PT LDS RZ, [RZ] ;  /* 0x00000000fffff984 */ /* 0x000fe20000000800 */
[----:B------:R4:W-:Y:S01]  /*a2a0*/  @!P3 LDGSTS.E.BYPASS.LTC128B.128 [R237+0x6800], [R16.64] ;  /* 0x0680000010edbfae */ /* 0x0009e2000b901d46 */
[----:B------:R-:W-:Y:S01]  /*a2b0*/  LOP3.LUT R11, R11, 0xfffffffe, RZ, 0xc0, !PT ;  /* 0xfffffffe0b0b7812 */ /* 0x000fe200078ec0ff */
[----:B------:R-:W-:Y:S01]  /*a2c0*/  @!P0 IMAD.MOV.U32 R18, RZ, RZ, R8 ;  /* 0x000000ffff128224 */ /* 0x000fe200078e0008 */
[----:B------:R-:W-:Y:S01]  /*a2d0*/  LOP3.LUT R50, R50, 0xffffffe0, RZ, 0xc0, !PT ;  /* 0xffffffe032327812 */ /* 0x000fe200078ec0ff */
[----:B------:R-:W-:Y:S02]  /*a2e0*/  @P4 STS.128 [R237+0x7000], RZ ;  /* 0x007000ffed004388 */ /* 0x000fe40000000c00 */
[----:B------:R-:W-:Y:S02]  /*a2f0*/  IMAD.IADD R11, R10, 0x1, -R11 ;  /* 0x000000010a0b7824 */ /* 0x000fe400078e0a0b */
[----:B------:R-:W-:Y:S01]  /*a300*/  @!PT LDS RZ, [RZ] ;  /* 0x00000000fffff984 */ /* 0x000fe20000000800 */
[----:B------:R-:W-:Y:S01]  /*a310*/  @!PT LDS RZ, [RZ] ;  /* 0x00000000fffff984 */ /* 0x000fe20000000800 */
[----:B------:R-:W-:Y:S01]  /*a320*/  @!PT LDS RZ, [RZ] ;  /* 0x00000000fffff984 */ /* 0x000fe20000000800 */
[----:B------:R5:W-:Y:S01]  /*a330*/  @!P4 LDGSTS.E.BYPASS.LTC128B.128 [R237+0x7000], [R4.64] ;  /* 0x0700000004edcfae */ /* 0x000be2000b901d46 */
[----:B------:R-:W-:-:S02]  /*a340*/  IMAD.IADD R50, R57, 0x1, -R50 ;  /* 0x0000000139327824 */ /* 0x000fc400078e0a32 */
[C---:B------:R-:W-:Y:S01]  /*a350*/  IMAD.SHL.U32 R6, R11.reuse, 0x8, RZ ;  /* 0x000000080b067824 */ /* 0x040fe200078e00ff */
[----:B------:R-:W-:Y:S01]  /*a360*/  @P2 STS.128 [R237+0x7800], RZ ;  /* 0x007800ffed002388 */ /* 0x000fe20000000c00 */
[----:B------:R-:W-:Y:S01]  /*a370*/  IMAD R7, R11, 0x8, R64 ;  /* 0x000000080b077824 */ /* 0x000fe200078e0240 */
[----:B------:R-:W-:Y:S01]  /*a380*/  SHF.R.S32.HI R63, RZ, 0x1f, R50 ;  /* 0x0000001fff3f7819 */ /* 0x000fe20000011432 */
[----:B------:R-:W-:Y:S01]  /*a390*/  IMAD.SHL.U32 R57, R57, 0x2, RZ ;  /* 0x0000000239397824 */ /* 0x000fe200078e00ff */
[----:B------:R-:W-:Y:S01]  /*a3a0*/  LOP3.LUT R3, R67, 0x8, R6, 0xf8, !PT ;  /* 0x0000000843037812 */ /* 0x000fe200078ef806 */
[----:B------:R-:W-:Y:S01]  /*a3b0*/  IMAD.U32 R226, R7, 0x20, R226 ;  /* 0x0000002007e27824 */ /* 0x000fe200078e00e2 */
[----:B------:R-:W-:Y:S01]  /*a3c0*/  SHF.R.U32.HI R6, RZ, 0x3, R67 ;  /* 0x00000003ff067819 */ /* 0x000fe20000011643 */
[----:B------:R-:W-:Y:S01]  /*a3d0*/  IMAD R7, R2, 0x200, R51 ;  /* 0x0000020002077824 */ /* 0x000fe200078e0233 */
[----:B------:R-:W-:Y:S01]  /*a3e0*/  @!PT LDS RZ, [RZ] ;  /* 0x00000000fffff984 */ /* 0x000fe20000000800 */
[----:B------:R-:W-:Y:S01]  /*a3f0*/  @!PT LDS RZ, [RZ] ;  /* 0x00000000fffff984 */ /* 0x000fe20000000800 */
[----:B------:R-:W-:Y:S01]  /*a400*/  @!PT LDS RZ, [RZ] ;  /* 0x00000000fffff984 */ /* 0x000fe20000000800 */
[----:B------:R1:W-:Y:S01]  /*a410*/  @!P2 LDGSTS.E.BYPASS.LTC128B.128 [R237+0x7800], [R14.64] ;  /* 0x078000000eedafae */ /* 0x0003e2000b901d46 */
[----:B------:R-:W-:Y:S01]  /*a420*/  IMAD.SHL.U32 R226, R226, 0x2, RZ ;  /* 0x00000002e2e27824 */ /* 0x000fe200078e00ff */
[----:B------:R-:W-:Y:S01]  /*a430*/  LOP3.LUT R3, R3, R6, RZ, 0x3c, !PT ;  /* 0x0000000603037212 */ /* 0x000fe200078e3cff */
[----:B------:R-:W-:Y:S01]  /*a440*/  IMAD R228, R48, 0x20, R7 ;  /* 0x0000002030e47824 */ /* 0x000fe200078e0207 */
[----:B------:R-:W-:Y:S01]  /*a450*/  @P1 STS.128 [R237+0x8000], RZ ;  /* 0x008000ffed001388 */ /* 0x000fe20000000c00 */
[----:B------:R-:W-:Y:S01]  /*a460*/  LEA.HI R63, R63, R50, RZ, 0x2 ;  /* 0x000000323f3f7211 */ /* 0x000fe200078f10ff */
[----:B------:R-:W-:Y:S01]  /*a470*/  IMAD R2, R2, 0x10, R59 ;  /* 0x0000001002027824 */ /* 0x000fe200078e023b */
[C---:B------:R-:W-:Y:S01]  /*a480*/  IADD3 R8, R226.reuse, 0x1000, RZ ;  /* 0x00001000e2087810 */ /* 0x040fe20007ffe0ff */
[----:B------:R-:W-:Y:S01]  /*a490*/  IMAD.IADD R228, R3, 0x1, R228 ;  /* 0x0000000103e47824 */ /* 0x000fe200078e02e4 */
[----:B------:R-:W-:Y:S01]  /*a4a0*/  @!PT LDS RZ, [RZ] ;  /* 0x00000000fffff984 */ /* 0x000fe20000000800 */
[----:B------:R-:W-:Y:S01]  /*a4b0*/  @!PT LDS RZ, [RZ] ;  /* 0x00000000fffff984 */ /* 0x000fe20000000800 */
[----:B------:R-:W-:Y:S01]  /*a4c0*/  @!PT LDS RZ, [RZ] ;  /* 0x00000000fffff984 */ /* 0x000fe20000000800 */
[----:B------:R1:W-:Y:S01]  /*a4d0*/  @!P1 LDGSTS.E.BYPASS.LTC128B.128 [R237+0x8000], [R12.64] ;  /* 0x080000000ced9fae */ /* 0x0003e2000b901d46 */
[----:B------:R-:W-:Y:S01]  /*a4e0*/  IADD3 R225, R226, 0x1020, RZ ;  /* 0x00001020e2e17810 */ /* 0x000fe20007ffe0ff */
[----:B------:R-:W-:Y:S01]  /*a4f0*/  IMAD R48, R48, 0x20, R51 ;  /* 0x0000002030307824 */ /* 0x000fe200078e0233 */
[----:B------:R-:W-:Y:S01]  /*a500*/  SHF.R.S32.HI R59, RZ, 0x2, R63 ;  /* 0x00000002ff3b7819 */ /* 0x000fe2000001143f */
[----:B------:R-:W-:Y:S01]  /*a510*/  IMAD.SHL.U32 R228, R228, 0x2, RZ ;  /* 0x00000002e4e47824 */ /* 0x000fe200078e00ff */
[----:B------:R-:W-:Y:S01]  /*a520*/  @P0 STS.128 [R237+0x8800], RZ ;  /* 0x008800ffed000388 */ /* 0x000fe20000000c00 */
[----:B------:R-:W-:Y:S01]  /*a530*/  LOP3.LUT R57, R57, 0x6, RZ, 0xc0, !PT ;  /* 0x0000000639397812 */ /* 0x000fe200078ec0ff */
[----:B------:R-:W-:Y:S01]  /*a540*/  IMAD.IADD R3, R3, 0x1, R48 ;  /* 0x0000000103037824 */ /* 0x000fe200078e0230 */
[----:B------:R-:W-:Y:S01]  /*a550*/  IADD3 R2, R2, 0x1, R59 ;  /* 0x0000000102027810 */ /* 0x000fe20007ffe03b */
[----:B------:R-:W-:Y:S01]  /*a560*/  @!PT LDS RZ, [RZ] ;  /* 0x00000000fffff984 */ /* 0x000fe20000000800 */
[----:B------:R-:W-:Y:S01]  /*a570*/  @!PT LDS RZ, [RZ] ;  /* 0x00000000fffff984 */ /* 0x000fe20000000800 */
[----:B------:R-:W-:Y:S01]  /*a580*/  @!PT LDS RZ, [RZ] ;  /* 0x00000000fffff984 */ /* 0x000fe20000000800 */
[----:B------:R4:W-:Y:S01]  /*a590*/  @!P0 LDGSTS.E.BYPASS.LTC128B.128 [R237+0x8800], [R18.64] ;  /* 0x0880000012ed8fae */ /* 0x0009e2000b901d46 */
[----:B------:R-:W-:Y:S01]  /*a5a0*/  LOP3.LUT P0, RZ, R58, 0x2, RZ, 0xc0, !PT ;  /* 0x000000023aff7812 */ /* 0x000fe2000780c0ff */
[----:B------:R-:W-:Y:S01]  /*a5b0*/  IMAD R227, R49, 0x2, R228 ;  /* 0x0000000231e37824 */ /* 0x000fe200078e02e4 */
[----:B------:R-:W-:Y:S01]  /*a5c0*/  IADD3 R2, R61, R2, -R234 ;  /* 0x000000023d027210 */ /* 0x000fe20007ffe8ea */
[----:B------:R-:W-:Y:S04]  /*a5d0*/  LDSM.16.M88.4 R140, [R228] ;  /* 0x00000000e48c783b */ /* 0x000fe80000000200 */
[----:B-----5:R-:W5:Y:S04]  /*a5e0*/  LDSM.16.M88.4 R4, [R226+0x1000] ;  /* 0x00100000e204783b */ /* 0x020f680000000200 */
[----:B------:R-:W2:Y:S02]  /*a5f0*/  LDSM.16.M88.4 R124, [R226+0x1400] ;  /* 0x00140000e27c783b */ /* 0x000ea40000000200 */
[----:B------:R-:W-:-:S02]  /*a600*/  @P0 IADD3 R225, R8, -0x20, RZ ;  /* 0xffffffe008e10810 */ /* 0x000fc40007ffe0ff */
[----:B------:R-:W-:Y:S02]  /*a610*/  LDSM.16.M88.4 R136, [R227] ;  /* 0x00000000e388783b */ /* 0x000fe40000000200 */
[C---:B------:R-:W-:Y:S02]  /*a620*/  IADD3 R222, R225.reuse, 0x400, RZ ;  /* 0x00000400e1de7810 */ /* 0x040fe40007ffe0ff */
[----:B-1----:R-:W1:Y:S01]  /*a630*/  LDSM.16.M88.4 R12, [R225] ;  /* 0x00000000e10c783b */ /* 0x002e620000000200 */
[C---:B------:R-:W-:Y:S02]  /*a640*/  IADD3 R221, R225.reuse, 0x800, RZ ;  /* 0x00000800e1dd7810 */ /* 0x040fe40007ffe0ff */
[C---:B------:R-:W-:Y:S01]  /*a650*/  IADD3 R220, R225.reuse, 0xc00, RZ ;  /* 0x00000c00e1dc7810 */ /* 0x040fe20007ffe0ff */
[----:B------:R-:W1:Y:S01]  /*a660*/  LDSM.16.M88.4 R148, [R226+0x4c00] ;  /* 0x004c0000e294783b */ /* 0x000e620000000200 */
[C---:B------:R-:W-:Y:S02]  /*a670*/  IADD3 R219, R225.reuse, 0x1000, RZ ;  /* 0x00001000e1db7810 */ /* 0x040fe40007ffe0ff */
[C---:B------:R-:W-:Y:S01]  /*a680*/  IADD3 R218, R225.reuse, 0x1400, RZ ;  /* 0x00001400e1da7810 */ /* 0x040fe20007ffe0ff */
[----:B------:R-:W1:Y:S01]  /*a690*/  LDSM.16.M88.4 R132, [R225+0x400] ;  /* 0x00040000e184783b */ /* 0x000e620000000200 */
[----:B------:R-:W-:-:S02]  /*a6a0*/  IADD3 R217, R225, 0x1800, RZ ;  /* 0x00001800e1d97810 */ /* 0x000fc40007ffe0ff */
[C---:B------:R-:W-:Y:S01]  /*a6b0*/  IADD3 R216, R225.reuse, 0x1c00, RZ ;  /* 0x00001c00e1d87810 */ /* 0x040fe20007ffe0ff */
[----:B------:R-:W1:Y:S01]  /*a6c0*/  LDSM.16.M88.4 R116, [R226+0x1800] ;  /* 0x00180000e274783b */ /* 0x000e620000000200 */
        /* <DEDUP_REMOVED lines=8> */
[----:B------:R-:W3:Y:S01]  /*a750*/  LDSM.16.M88.4 R100, [R226+0x2000] ;  /* 0x00200000e264783b */ /* 0x000ee20000000200 */
[C---:B------:R-:W-:Y:S02]  /*a760*/  IADD3 R209, R225.reuse, 0x3800, RZ ;  /* 0x00003800e1d17810 */ /* 0x040fe40007ffe0ff */
[----:B------:R-:W-:Y:S01]  /*a770*/  IADD3 R208, R225, 0x3c00, RZ ;  /* 0x00003c00e1d07810 */ /* 0x000fe20007ffe0ff */
[C---:B-----5:R-:W-:Y:S01]  /*a780*/  HMMA.16816.F32.BF16 R8, R140.reuse, R4, RZ ;  /* 0x000000048c08723c */ /* 0x060fe200000418ff */
[----:B------:R-:W-:Y:S04]  /*a790*/  LDSM.16.M88.4 R92, [R226+0x2400] ;  /* 0x00240000e25c783b */ /* 0x000fe80000000200 */
[----:B------:R-:W-:Y:S03]  /*a7a0*/  LDSM.16.M88.4 R84, [R226+0x2800] ;  /* 0x00280000e254783b */ /* 0x000fe60000000200 */
[C---:B------:R-:W-:Y:S01]  /*a7b0*/  HMMA.16816.F32.BF16 R4, R140.reuse, R6, RZ ;  /* 0x000000068c04723c */ /* 0x040fe200000418ff */
[----:B------:R-:W-:Y:S04]  /*a7c0*/  LDSM.16.M88.4 R76, [R226+0x2c00] ;  /* 0x002c0000e24c783b */ /* 0x000fe80000000200 */
[----:B------:R-:W-:Y:S03]  /*a7d0*/  LDSM.16.M88.4 R68, [R226+0x3000] ;  /* 0x00300000e244783b */ /* 0x000fe60000000200 */
[----:B--2---:R-:W-:Y:S01]  /*a7e0*/  HMMA.16816.F32.BF16 R128, R140, R124, RZ ;  /* 0x0000007c8c80723c */ /* 0x004fe200000418ff */
[----:B------:R-:W-:Y:S04]  /*a7f0*/  LDSM.16.M88.4 R52, [R226+0x3400] ;  /* 0x00340000e234783b */ /* 0x000fe80000000200 */
[----:B------:R-:W-:Y:S03]  /*a800*/  LDSM.16.M88.4 R40, [R226+0x3800] ;  /* 0x00380000e228783b */ /* 0x000fe60000000200 */
[C---:B-1----:R-:W-:Y:S01]  /*a810*/  HMMA.16816.F32.BF16 R8, R136.reuse, R12, R8 ;  /* 0x0000000c8808723c */ /* 0x042fe20000041808 */
[----:B------:R-:W-:Y:S04]  /*a820*/  LDSM.16.M88.4 R32, [R226+0x3c00] ;  /* 0x003c0000e220783b */ /* 0x000fe80000000200 */
[----:B------:R-:W-:Y:S03]  /*a830*/  LDSM.16.M88.4 R24, [R226+0x4000] ;  /* 0x00400000e218783b */ /* 0x000fe60000000200 */
[----:B------:R-:W-:Y:S01]  /*a840*/  HMMA.16816.F32.BF16 R4, R136, R14, R4 ;  /* 0x0000000e8804723c */ /* 0x000fe20000041804 */
[----:B----4-:R-:W-:Y:S04]  /*a850*/  LDSM.16.M88.4 R16, [R226+0x4400] ;  /* 0x00440000e210783b */ /* 0x010fe80000000200 */
[----:B------:R-:W-:Y:S03]  /*a860*/  LDSM.16.M88.4 R144, [R226+0x4800] ;  /* 0x00480000e290783b */ /* 0x000fe60000000200 */
[C---:B------:R-:W-:Y:S01]  /*a870*/  HMMA.16816.F32.BF16 R156, R140.reuse, R148, RZ ;  /* 0x000000948c9c723c */ /* 0x040fe200000418ff */
[----:B------:R-:W0:Y:S06]  /*a880*/  LDGDEPBAR ;  /* 0x00000000000079af */ /* 0x000e2c0000000000 */
[----:B------:R-:W-:Y:S01]  /*a890*/  IADD3 R148, R2, c[0x0][0x2e8], RZ ;  /* 0x0000ba0002947a10 */ /* 0x000fe20007ffe0ff */
[----:B------:R-:W-:Y:S01]  /*a8a0*/  HMMA.16816.F32.BF16 R124, R140, R126, RZ ;  /* 0x0000007e8c7c723c */ /* 0x000fe200000418ff */
[----:B------:R-:W-:-:S02]  /*a8b0*/  IMAD.IADD R2, R0, 0x1, R57 ;  /* 0x0000000100027824 */ /* 0x000fc400078e0239 */
[C---:B------:R-:W-:Y:S02]  /*a8c0*/  IADD3 R50, R148.reuse, 0x8, RZ ;  /* 0x0000000894327810 */ /* 0x040fe40007ffe0ff */
[-C--:B------:R-:W-:Y:S02]  /*a8d0*/  IMNMX R148, R148, R61.reuse, PT ;  /* 0x0000003d94947217 */ /* 0x080fe40003800200 */
[----:B------:R-:W-:Y:S01]  /*a8e0*/  IADD3 R51, R2, 0x1, RZ ;  /* 0x0000000102337810 */ /* 0x000fe20007ffe0ff */
[----:B------:R-:W-:Y:S01]  /*a8f0*/  HMMA.16816.F32.BF16 R128, R136, R132, R128 ;  /* 0x000000848880723c */ /* 0x000fe20000041880 */
[----:B------:R-:W-:Y:S02]  /*a900*/  IMNMX R149, R50, R61, PT ;  /* 0x0000003d32957217 */ /* 0x000fe40003800200 */
[----:B------:R-:W1:Y:S01]  /*a910*/  LDSM.16.M88.4 R60, [R225+0xc00] ;  /* 0x000c0000e13c783b */ /* 0x000e620000000200 */
[----:B------:R-:W-:Y:S02]  /*a920*/  IADD3 R50, R2, 0x8, RZ ;  /* 0x0000000802327810 */ /* 0x000fe40007ffe0ff */
[----:B------:R-:W-:-:S02]  /*a930*/  ISETP.GE.AND P0, PT, R51, R149, PT ;  /* 0x000000953300720c */ /* 0x000fc40003f06270 */
[-C--:B------:R-:W-:Y:S01]  /*a940*/  ISETP.GE.AND P2, PT, R51, R148.reuse, PT ;  /* 0x000000943300720c */ /* 0x080fe20003f46270 */
[C---:B------:R-:W-:Y:S01]  /*a950*/  HMMA.16816.F32.BF16 R120, R140.reuse, R116, RZ ;  /* 0x000000748c78723c */ /* 0x040fe200000418ff */
[----:B------:R-:W-:Y:S02]  /*a960*/  P2R R48, PR, RZ, 0x1 ;  /* 0x00000001ff307803 */ /* 0x000fe40000000000 */
        /* <DEDUP_REMOVED lines=8> */
[----:B---3--:R-:W-:Y:S01]  /*a9f0*/  HMMA.16816.F32.BF16 R112, R140, R108, RZ ;  /* 0x0000006c8c70723c */ /* 0x008fe200000418ff */
[----:B------:R-:W-:Y:S02]  /*aa00*/  ISETP.GE.AND P5, PT, R51, R149, PT ;  /* 0x000000953300720c */ /* 0x000fe40003fa6270 */
[----:B------:R-:W-:Y:S02]  /*aa10*/  ISETP.GE.AND P4, PT, R50, R148, PT ;  /* 0x000000943200720c */ /* 0x000fe40003f86270 */
[----:B------:R-:W-:-:S02]  /*aa20*/  IADD3 R4, R2, 0x18, RZ ;  /* 0x0000001802047810 */ /* 0x000fc40007ffe0ff */
[----:B------:R-:W-:Y:S01]  /*aa30*/  ISETP.GE.AND P6, PT, R51, R148, PT ;  /* 0x000000943300720c */ /* 0x000fe20003fc6270 */
[----:B------:R-:W-:Y:S01]  /*aa40*/  HMMA.16816.F32.BF16 R124, R136, R134, R124 ;  /* 0x00000086887c723c */ /* 0x000fe2000004187c */
[----:B------:R-:W-:Y:S02]  /*aa50*/  FSEL R58, R9, -INF , !P2 ;  /* 0xff800000093a7808 */ /* 0x000fe40005000000 */
[----:B------:R-:W-:Y:S02]  /*aa60*/  FSEL R205, R7, -INF , !P5 ;  /* 0xff80000007cd7808 */ /* 0x000fe40006800000 */
[----:B------:R-:W-:Y:S02]  /*aa70*/  FSEL R9, R6, -INF , !P3 ;  /* 0xff80000006097808 */ /* 0x000fe40005800000 */
[----:B------:R-:W-:Y:S01]  /*aa80*/  FSEL R134, R128, -INF , !P4 ;  /* 0xff80000080867808 */ /* 0x000fe20006000000 */
[----:B------:R-:W-:Y:S01]  /*aa90*/  HMMA.16816.F32.BF16 R108, R140, R110, RZ ;  /* 0x0000006e8c6c723c */ /* 0x000fe200000418ff */
[----:B------:R-:W-:-:S02]  /*aaa0*/  FSEL R132, R5, -INF , !P6 ;  /* 0xff80000005847808 */ /* 0x000fc40007000000 */
[C---:B------:R-:W-:Y:S02]  /*aab0*/  ISETP.GE.AND P5, PT, R4.reuse, R148, PT ;  /* 0x000000940400720c */ /* 0x040fe40003fa6270 */
[-C--:B------:R-:W-:Y:S02]  /*aac0*/  ISETP.GE.AND P4, PT, R4, R149.reuse, PT ;  /* 0x000000950400720c */ /* 0x080fe40003f86270 */
[----:B------:R-:W2:Y:S01]  /*aad0*/  LDSM.16.M88.4 R4, [R225+0x1000] ;  /* 0x00100000e104783b */ /* 0x000ea20000000200 */
[----:B------:R-:W-:Y:S01]  /*aae0*/  HMMA.16816.F32.BF16 R120, R136, R152, R120 ;  /* 0x000000988878723c */ /* 0x000fe20000041878 */
[----:B------:R-:W-:Y:S02]  /*aaf0*/  ISETP.GE.AND P0, PT, R50, R149, PT ;  /* 0x000000953200720c */ /* 0x000fe40003f06270 */
[C---:B------:R-:W-:Y:S02]  /*ab00*/  IADD3 R51, R2.reuse, 0x11, RZ ;  /* 0x0000001102337810 */ /* 0x040fe40007ffe0ff */
[----:B------:R-:W-:-:S02]  /*ab10*/  IADD3 R50, R2, 0x19, RZ ;  /* 0x0000001902327810 */ /* 0x000fc40007ffe0ff */
[----:B------:R-:W-:Y:S01]  /*ab20*/  FSEL R241, R130, -INF , !P0 ;  /* 0xff80000082f17808 */ /* 0x000fe20004000000 */
[----:B------:R-:W-:Y:S01]  /*ab30*/  HMMA.16816.F32.BF16 R104, R140, R100, RZ ;  /* 0x000000648c68723c */ /* 0x000fe200000418ff */
        /* <DEDUP_REMOVED lines=8> */
[C---:B------:R-:W-:Y:S01]  /*abc0*/  ISETP.GE.AND P1, PT, R50.reuse, R148, PT ;  /* 0x000000943200720c */ /* 0x040fe20003f26270 */
[----:B-1----:R-:W-:Y:S01]  /*abd0*/  HMMA.16816.F32.BF16 R112, R136, R60, R112 ;  /* 0x0000003c8870723c */ /* 0x002fe20000041870 */
[----:B------:R-:W-:Y:S02]  /*abe0*/  ISETP.GE.AND P2, PT, R50, R149, PT ;  /* 0x000000953200720c */ /* 0x000fe40003f46270 */
[----:B------:R-:W-:Y:S02]  /*abf0*/  IADD3 R51, R2, 0x21, RZ ;  /* 0x0000002102337810 */ /* 0x000fe40007ffe0ff */
[----:B------:R-:W-:-:S02]  /*ac00*/  FSEL R160, R124, -INF , !P5 ;  /* 0xff8000007ca07808 */ /* 0x000fc40006800000 */
[----:B------:R-:W-:Y:S01]  /*ac10*/  FSEL R207, R126, -INF , !P4 ;  /* 0xff8000007ecf7808 */ /* 0x000fe20006000000 */
[----:B------:R-:W-:Y:S01]  /*ac20*/  HMMA.16816.F32.BF16 R108, R136, R62, R108 ;  /* 0x0000003e886c723c */ /* 0x000fe2000004186c */
[----:B------:R-:W-:Y:S01]  /*ac30*/  FSEL R162, R125, -INF , !P3 ;  /* 0xff8000007da27808 */ /* 0x000fe20005800000 */
[----:B------:R-:W-:Y:S01]  /*ac40*/  LDSM.16.M88.4 R60, [R225+0x1800] ;  /* 0x00180000e13c783b */ /* 0x000fe20000000200 */
[----:B------:R-:W-:Y:S02]  /*ac50*/  IADD3 R50, R2, 0x28, RZ ;  /* 0x0000002802327810 */ /* 0x000fe40007ffe0ff */
[----:B------:R-:W-:Y:S02]  /*ac60*/  FSEL R243, R127, -INF , !P0 ;  /* 0xff8000007ff37808 */ /* 0x000fe40004000000 */
[----:B------:R-:W1:Y:S01]  /*ac70*/  LDSM.16.M88.4 R124, [R225+0x1400] ;  /* 0x00140000e17c783b */ /* 0x000e620000000200 */
[----:B------:R-:W-:Y:S01]  /*ac80*/  HMMA.16816.F32.BF16 R100, R140, R102, RZ ;  /* 0x000000668c64723c */ /* 0x000fe200000418ff */
[----:B------:R-:W-:-:S02]  /*ac90*/  ISETP.GE.AND P5, PT, R51, R148, PT ;  /* 0x000000943300720c */ /* 0x000fc40003fa6270 */
[-C--:B------:R-:W-:Y:S02]  /*aca0*/  ISETP.GE.AND P4, PT, R51, R149.reuse, PT ;  /* 0x000000953300720c */ /* 0x080fe40003f86270 */
[C---:B------:R-:W-:Y:S02]  /*acb0*/  ISETP.GE.AND P3, PT, R50.reuse, R148, PT ;  /* 0x000000943200720c */ /* 0x040fe40003f66270 */
[----:B------:R-:W-:Y:S01]  /*acc0*/  ISETP.GE.AND P0, PT, R50, R149, PT ;  /* 0x000000953200720c */ /* 0x000fe20003f06270 */
[----:B--2---:R-:W-:Y:S01]  /*acd0*/  HMMA.16816.F32.BF16 R104, R136, R4, R104 ;  /* 0x000000048868723c */ /* 0x004fe20000041868 */
[C---:B------:R-:W-:Y:S02]  /*ace0*/  IADD3 R51, R2.reuse, 0x29, RZ ;  /* 0x0000002902337810 */ /* 0x040fe40007ffe0ff */
[----:B------:R-:W-:Y:S02]  /*acf0*/  IADD3 R50, R2, 0x30, RZ ;  /* 0x0000003002327810 */ /* 0x000fe40007ffe0ff */
[----:B------:R-:W-:-:S02]  /*ad00*/  FSEL R201, R122, -INF , !P2 ;  /* 0xff8000007ac97808 */ /* 0x000fc40005000000 */
        /* <DEDUP_REMOVED lines=26> */
[----:B-1----:R-:W-:Y:S01]  /*aeb0*/  HMMA.16816.F32.BF16 R96, R136, R124, R96 ;  /* 0x0000007c8860723c */ /* 0x002fe20000041860 */
[----:B------:R-:W-:Y:S02]  /*aec0*/  FSEL R118, R117, -INF , !P1 ;  /* 0xff80000075767808 */ /* 0x000fe40004800000 */
[----:B------:R-:W-:Y:S02]  /*aed0*/  FSEL R195, R119, -INF , !P2 ;  /* 0xff80000077c37808 */ /* 0x000fe40005000000 */
[----:B------:R-:W-:-:S02]  /*aee0*/  ISETP.GE.AND P3, PT, R4, R148, PT ;  /* 0x000000940400720c */ /* 0x000fc40003f66270 */
[-C--:B------:R-:W-:Y:S01]  /*aef0*/  ISETP.GE.AND P0, PT, R4, R149.reuse, PT ;  /* 0x000000950400720c */ /* 0x080fe20003f06270 */
[----:B------:R-:W-:Y:S01]  /*af00*/  HMMA.16816.F32.BF16 R80, R140, R76, RZ ;  /* 0x0000004c8c50723c */ /* 0x000fe200000418ff */
[C---:B------:R-:W-:Y:S02]  /*af10*/  ISETP.GE.AND P1, PT, R50.reuse, R148, PT ;  /* 0x000000943200720c */ /* 0x040fe40003f26270 */
[----:B------:R-:W-:Y:S02]  /*af20*/  ISETP.GE.AND P2, PT, R50, R149, PT ;  /* 0x000000953200720c */ /* 0x000fe40003f46270 */
[C---:B------:R-:W-:Y:S02]  /*af30*/  IADD3 R5, R2.reuse, 0x41, RZ ;  /* 0x0000004102057810 */ /* 0x040fe40007ffe0ff */
[----:B------:R-:W-:Y:S01]  /*af40*/  IADD3 R4, R2, 0x48, RZ ;  /* 0x0000004802047810 */ /* 0x000fe20007ffe0ff */
[----:B------:R-:W-:Y:S01]  /*af50*/  HMMA.16816.F32.BF16 R92, R136, R126, R92 ;  /* 0x0000007e885c723c */ /* 0x000fe2000004185c */
        /* <DEDUP_REMOVED lines=8> */
[-C--:B------:R-:W-:Y:S01]  /*afe0*/  ISETP.GE.AND P4, PT, R4, R149.reuse, PT ;  /* 0x000000950400720c */ /* 0x080fe20003f86270 */
[----:B------:R-:W-:Y:S01]  /*aff0*/  HMMA.16816.F32.BF16 R84, R136, R62, R84 ;  /* 0x0000003e8854723c */ /* 0x000fe20000041854 */
[----:B------:R-:W1:Y:S01]  /*b000*/  LDSM.16.M88.4 R4, [R225+0x1c00] ;  /* 0x001c0000e104783b */ /* 0x000e620000000200 */
[----:B------:R-:W-:Y:S02]  /*b010*/  IADD3 R50, R2, 0x49, RZ ;  /* 0x0000004902327810 */ /* 0x000fe40007ffe0ff */
[----:B------:R-:W-:Y:S01]  /*b020*/  FSEL R178, R104, -INF , !P3 ;  /* 0xff80000068b27808 */ /* 0x000fe20005800000 */
[----:B------:R-:W-:Y:S01]  /*b030*/  LDSM.16.M88.4 R60, [R225+0x2400] ;  /* 0x00240000e13c783b */ /* 0x000fe20000000200 */
[----:B------:R-:W-:Y:S02]  /*b040*/  FSEL R185, R106, -INF , !P0 ;  /* 0xff8000006ab97808 */ /* 0x000fe40004000000 */
[C---:B------:R-:W-:Y:S01]  /*b050*/  ISETP.GE.AND P3, PT, R50.reuse, R148, PT ;  /* 0x000000943200720c */ /* 0x040fe20003f66270 */
[----:B------:R-:W-:Y:S01]  /*b060*/  HMMA.16816.F32.BF16 R76, R140, R78, RZ ;  /* 0x0000004e8c4c723c */ /* 0x000fe200000418ff */
[----:B------:R-:W-:-:S02]  /*b070*/  ISETP.GE.AND P0, PT, R50, R149, PT ;  /* 0x000000953200720c */ /* 0x000fc40003f06270 */
[----:B------:R-:W-:Y:S02]  /*b080*/  IADD3 R50, R2, 0x50, RZ ;  /* 0x0000005002327810 */ /* 0x000fe40007ffe0ff */
[----:B------:R-:W-:Y:S02]  /*b090*/  FSEL R180, R105, -INF , !P1 ;  /* 0xff80000069b47808 */ /* 0x000fe40004800000 */
[----:B------:R-:W-:Y:S01]  /*b0a0*/  FSEL R183, R107, -INF , !P2 ;  /* 0xff8000006bb77808 */ /* 0x000fe20005000000 */
[----:B------:R-:W-:Y:S01]  /*b0b0*/  HMMA.16816.F32.BF16 R72, R140, R68, RZ ;  /* 0x000000448c48723c */ /* 0x000fe200000418ff */
[C---:B------:R-:W-:Y:S02]  /*b0c0*/  ISETP.GE.AND P1, PT, R50.reuse, R148, PT ;  /* 0x000000943200720c */ /* 0x040fe40003f26270 */
[----:B------:R-:W-:Y:S02]  /*b0d0*/  ISETP.GE.AND P2, PT, R50, R149, PT ;  /* 0x000000953200720c */ /* 0x000fe40003f46270 */
[----:B------:R-:W-:-:S02]  /*b0e0*/  IADD3 R51, R2, 0x51, RZ ;  /* 0x0000005102337810 */ /* 0x000fc40007ffe0ff */
[----:B------:R-:W-:Y:S01]  /*b0f0*/  FSEL R126, R100, -INF , !P5 ;  /* 0xff800000647e7808 */ /* 0x000fe20006800000 */
[C---:B------:R-:W-:Y:S01]  /*b100*/  HMMA.16816.F32.BF16 R68, R140.reuse, R70, RZ ;  /* 0x000000468c44723c */ /* 0x040fe200000418ff */
[----:B------:R-:W-:Y:S02]  /*b110*/  FSEL R181, R102, -INF , !P4 ;  /* 0xff80000066b57808 */ /* 0x000fe40006000000 */
[----:B------:R-:W-:Y:S02]  /*b120*/  FSEL R182, R101, -INF , !P3 ;  /* 0xff80000065b67808 */ /* 0x000fe40005800000 */
[----:B------:R-:W-:Y:S02]  /*b130*/  IADD3 R50, R2, 0x58, RZ ;  /* 0x0000005802327810 */ /* 0x000fe40007ffe0ff */
[----:B------:R-:W-:Y:S01]  /*b140*/  FSEL R179, R103, -INF , !P0 ;  /* 0xff80000067b37808 */ /* 0x000fe20004000000 */
[----:B------:R-:W-:Y:S01]  /*b150*/  HMMA.16816.F32.BF16 R64, R140, R52, RZ ;  /* 0x000000348c40723c */ /* 0x000fe200000418ff */
[----:B------:R-:W2:Y:S01]  /*b160*/  LDSM.16.M88.4 R100, [R225+0x2000] ;  /* 0x00200000e164783b */ /* 0x000ea20000000200 */
[----:B------:R-:W-:-:S02]  /*b170*/  ISETP.GE.AND P5, PT, R51, R148, PT ;  /* 0x000000943300720c */ /* 0x000fc40003fa6270 */
[-C--:B------:R-:W-:Y:S02]  /*b180*/  ISETP.GE.AND P4, PT, R51, R149.reuse, PT ;  /* 0x000000953300720c */ /* 0x080fe40003f86270 */
[C---:B------:R-:W-:Y:S02]  /*b190*/  ISETP.GE.AND P3, PT, R50.reuse, R148, PT ;  /* 0x000000943200720c */ /* 0x040fe40003f66270 */
[----:B------:R-:W-:Y:S01]  /*b1a0*/  ISETP.GE.AND P0, PT, R50, R149, PT ;  /* 0x000000953200720c */ /* 0x000fe20003f06270 */
[----:B-1----:R-:W-:Y:S01]  /*b1b0*/  HMMA.16816.F32.BF16 R80, R136, R4, R80 ;  /* 0x000000048850723c */ /* 0x002fe20000041850 */
        /* <DEDUP_REMOVED lines=19> */
[C---:B--2---:R-:W-:Y:S01]  /*b2f0*/  HMMA.16816.F32.BF16 R72, R136.reuse, R100, R72 ;  /* 0x000000648848723c */ /* 0x044fe20000041848 */
[CC--:B------:R-:W-:Y:S02]  /*b300*/  ISETP.GE.AND P3, PT, R51.reuse, R148.reuse, PT ;  /* 0x000000943300720c */ /* 0x0c0fe40003f66270 */
[-C--:B------:R-:W-:Y:S02]  /*b310*/  ISETP.GE.AND P0, PT, R51, R149.reuse, PT ;  /* 0x000000953300720c */ /* 0x080fe40003f06270 */
[C---:B------:R-:W-:Y:S02]  /*b320*/  ISETP.GE.AND P5, PT, R4.reuse, R148, PT ;  /* 0x000000940400720c */ /* 0x040fe40003fa6270 */
[----:B------:R-:W-:Y:S01]  /*b330*/  ISETP.GE.AND P4, PT, R4, R149, PT ;  /* 0x000000950400720c */ /* 0x000fe20003f86270 */
[----:B------:R-:W-:Y:S01]  /*b340*/  HMMA.16816.F32.BF16 R68, R136, R102, R68 ;  /* 0x000000668844723c */ /* 0x000fe20000041844 */
[----:B------:R-:W-:-:S02]  /*b350*/  IADD3 R4, R2, 0x70, RZ ;  /* 0x0000007002047810 */ /* 0x000fc40007ffe0ff */
[----:B------:R-:W-:Y:S02]  /*b360*/  IADD3 R50, R2, 0x68, RZ ;  /* 0x0000006802327810 */ /* 0x000fe40007ffe0ff */
[----:B------:R-:W-:Y:S02]  /*b370*/  FSEL R196, R89, -INF , !P3 ;  /* 0xff80000059c47808 */ /* 0x000fe40005800000 */
[----:B------:R-:W-:Y:S01]  /*b380*/  FSEL R167, R91, -INF , !P0 ;  /* 0xff8000005ba77808 */ /* 0x000fe20004000000 */
[----:B------:R-:W-:Y:S01]  /*b390*/  HMMA.16816.F32.BF16 R36, R140, R32, RZ ;  /* 0x000000208c24723c */ /* 0x000fe200000418ff */
[----:B------:R-:W-:Y:S02]  /*b3a0*/  FSEL R190, R93, -INF , !P1 ;  /* 0xff8000005dbe7808 */ /* 0x000fe40004800000 */
[----:B------:R-:W-:Y:S02]  /*b3b0*/  FSEL R175, R95, -INF , !P2 ;  /* 0xff8000005faf7808 */ /* 0x000fe40005000000 */
[----:B------:R-:W-:-:S02]  /*b3c0*/  ISETP.GE.AND P3, PT, R4, R148, PT ;  /* 0x000000940400720c */ /* 0x000fc40003f66270 */
[-C--:B------:R-:W-:Y:S01]  /*b3d0*/  ISETP.GE.AND P0, PT, R4, R149.reuse, PT ;  /* 0x000000950400720c */ /* 0x080fe20003f06270 */
[C---:B------:R-:W-:Y:S01]  /*b3e0*/  HMMA.16816.F32.BF16 R28, R140.reuse, R24, RZ ;  /* 0x000000188c1c723c */ /* 0x040fe200000418ff */
[C---:B------:R-:W-:Y:S02]  /*b3f0*/  ISETP.GE.AND P1, PT, R50.reuse, R148, PT ;  /* 0x000000943200720c */ /* 0x040fe40003f26270 */
[----:B------:R-:W-:Y:S02]  /*b400*/  ISETP.GE.AND P2, PT, R50, R149, PT ;  /* 0x000000953200720c */ /* 0x000fe40003f46270 */
[C---:B------:R-:W-:Y:S02]  /*b410*/  IADD3 R5, R2.reuse, 0x71, RZ ;  /* 0x0000007102057810 */ /* 0x040fe40007ffe0ff */
[----:B------:R-:W-:Y:S01]  /*b420*/  IADD3 R4, R2, 0x78, RZ ;  /* 0x0000007802047810 */ /* 0x000fe20007ffe0ff */
[----:B------:R-:W-:Y:S01]  /*b430*/  HMMA.16816.F32.BF16 R20, R140, R16, RZ ;  /* 0x000000108c14723c */ /* 0x000fe200000418ff */
[----:B------:R-:W-:-:S02]  /*b440*/  FSEL R198, R84, -INF , !P1 ;  /* 0xff80000054c67808 */ /* 0x000fc40004800000 */
[----:B------:R-:W-:Y:S02]  /*b450*/  FSEL R165, R86, -INF , !P2 ;  /* 0xff80000056a57808 */ /* 0x000fe40005000000 */
[----:B------:R-:W-:Y:S02]  /*b460*/  FSEL R200, R85, -INF , !P5 ;  /* 0xff80000055c87808 */ /* 0x000fe40006800000 */
[----:B------:R-:W-:Y:S01]  /*b470*/  FSEL R163, R87, -INF , !P4 ;  /* 0xff80000057a37808 */ /* 0x000fe20006000000 */
[----:B------:R-:W-:Y:S01]  /*b480*/  HMMA.16816.F32.BF16 R12, R140, R144, RZ ;  /* 0x000000908c0c723c */ /* 0x000fe200000418ff */
[CC--:B------:R-:W-:Y:S02]  /*b490*/  ISETP.GE.AND P1, PT, R5.reuse, R148.reuse, PT ;  /* 0x000000940500720c */ /* 0x0c0fe40003f26270 */
[----:B------:R-:W-:Y:S02]  /*b4a0*/  ISETP.GE.AND P2, PT, R5, R149, PT ;  /* 0x000000950500720c */ /* 0x000fe40003f46270 */
[----:B------:R-:W-:-:S02]  /*b4b0*/  ISETP.GE.AND P5, PT, R4, R148, PT ;  /* 0x000000940400720c */ /* 0x000fc40003fa6270 */
[----:B------:R-:W-:Y:S01]  /*b4c0*/  ISETP.GE.AND P4, PT, R4, R149, PT ;  /* 0x000000950400720c */ /* 0x000fe20003f86270 */
[----:B------:R-:W-:Y:S01]  /*b4d0*/  HMMA.16816.F32.BF16 R52, R136, R62, R52 ;  /* 0x0000003e8834723c */ /* 0x000fe20000041834 */
[----:B------:R-:W1:Y:S01]  /*b4e0*/  LDSM.16.M88.4 R4, [R225+0x2800] ;  /* 0x00280000e104783b */ /* 0x000e620000000200 */
[----:B------:R-:W-:Y:S02]  /*b4f0*/  FSEL R202, R80, -INF , !P3 ;  /* 0xff80000050ca7808 */ /* 0x000fe40005800000 */
[----:B------:R-:W-:Y:S02]  /*b500*/  FSEL R161, R82, -INF , !P0 ;  /* 0xff80000052a17808 */ /* 0x000fe40004000000 */
[----:B------:R-:W-:Y:S02]  /*b510*/  FSEL R204, R81, -INF , !P1 ;  /* 0xff80000051cc7808 */ /* 0x000fe40004800000 */
[----:B------:R-:W-:Y:S01]  /*b520*/  FSEL R153, R83, -INF , !P2 ;  /* 0xff80000053997808 */ /* 0x000fe20005000000 */
[----:B------:R-:W-:Y:S01]  /*b530*/  HMMA.16816.F32.BF16 R40, R140, R42, RZ ;  /* 0x0000002a8c28723c */ /* 0x000fe200000418ff */
[----:B------:R-:W-:-:S02]  /*b540*/  IADD3 R50, R2, 0x79, RZ ;  /* 0x0000007902327810 */ /* 0x000fc40007ffe0ff */
[----:B------:R-:W-:Y:S02]  /*b550*/  IADD3 R51, R2, 0x81, RZ ;  /* 0x0000008102337810 */ /* 0x000fe40007ffe0ff */
[CC--:B------:R-:W-:Y:S02]  /*b560*/  ISETP.GE.AND P3, PT, R50.reuse, R148.reuse, PT ;  /* 0x000000943200720c */ /* 0x0c0fe40003f66270 */
[----:B------:R-:W-:Y:S01]  /*b570*/  ISETP.GE.AND P0, PT, R50, R149, PT ;  /* 0x000000953200720c */ /* 0x000fe20003f06270 */
[----:B------:R-:W-:Y:S01]  /*b580*/  HMMA.16816.F32.BF16 R80, R136, R60, R64 ;  /* 0x0000003c8850723c */ /* 0x000fe20000041840 */
[----:B------:R-:W-:Y:S01]  /*b590*/  IADD3 R50, R2, 0x80, RZ ;  /* 0x0000008002327810 */ /* 0x000fe20007ffe0ff */
[----:B------:R-:W2:Y:S01]  /*b5a0*/  LDSM.16.M88.4 R64, [R225+0x2c00] ;  /* 0x002c0000e140783b */ /* 0x000ea20000000200 */
[----:B------:R-:W-:Y:S02]  /*b5b0*/  FSEL R76, R76, -INF , !P5 ;  /* 0xff8000004c4c7808 */ /* 0x000fe40006800000 */
[----:B------:R-:W-:-:S02]  /*b5c0*/  ISETP.GE.AND P1, PT, R50, R148, PT ;  /* 0x000000943200720c */ /* 0x000fc40003f26270 */
[----:B------:R-:W-:Y:S01]  /*b5d0*/  ISETP.GE.AND P2, PT, R50, R149, PT ;  /* 0x000000953200720c */ /* 0x000fe20003f46270 */
[C---:B------:R-:W-:Y:S01]  /*b5e0*/  HMMA.16816.F32.BF16 R32, R140.reuse, R34, RZ ;  /* 0x000000228c20723c */ /* 0x040fe200000418ff */
[----:B------:R-:W-:Y:S02]  /*b5f0*/  IADD3 R50, R2, 0x88, RZ ;  /* 0x0000008802327810 */ /* 0x000fe40007ffe0ff */
[----:B------:R-:W-:Y:S02]  /*b600*/  FSEL R206, R77, -INF , !P3 ;  /* 0xff8000004dce7808 */ /* 0x000fe40005800000 */
[----:B------:R-:W-:Y:S02]  /*b610*/  FSEL R155, R79, -INF , !P0 ;  /* 0xff8000004f9b7808 */ /* 0x000fe40004000000 */
[-C--:B------:R-:W-:Y:S01]  /*b620*/  ISETP.GE.AND P5, PT, R51, R148.reuse, PT ;  /* 0x000000943300720c */ /* 0x080fe20003fa6270 */
[----:B------:R-:W-:Y:S01]  /*b630*/  HMMA.16816.F32.BF16 R24, R140, R26, RZ ;  /* 0x0000001a8c18723c */ /* 0x000fe200000418ff */
[----:B------:R-:W-:-:S02]  /*b640*/  ISETP.GE.AND P3, PT, R50, R148, PT ;  /* 0x000000943200720c */ /* 0x000fc40003f66270 */
[----:B------:R-:W-:Y:S02]  /*b650*/  ISETP.GE.AND P0, PT, R50, R149, PT ;  /* 0x000000953200720c */ /* 0x000fe40003f06270 */
[----:B------:R-:W-:Y:S02]  /*b660*/  IADD3 R50, R2, 0x90, RZ ;  /* 0x0000009002327810 */ /* 0x000fe40007ffe0ff */
[----:B------:R-:W-:Y:S01]  /*b670*/  FSEL R72, R72, -INF , !P1 ;  /* 0xff80000048487808 */ /* 0x000fe20004800000 */
[----:B------:R-:W-:Y:S01]  /*b680*/  HMMA.16816.F32.BF16 R16, R140, R18, RZ ;  /* 0x000000128c10723c */ /* 0x000fe200000418ff */
[----:B------:R-:W-:Y:S02]  /*b690*/  FSEL R135, R74, -INF , !P2 ;  /* 0xff8000004a877808 */ /* 0x000fe40005000000 */
[----:B------:R-:W-:Y:S02]  /*b6a0*/  FSEL R60, R73, -INF , !P5 ;  /* 0xff800000493c7808 */ /* 0x000fe40006800000 */
[----:B------:R-:W-:-:S02]  /*b6b0*/  ISETP.GE.AND P5, PT, R50, R148, PT ;  /* 0x000000943200720c */ /* 0x000fc40003fa6270 */
[----:B------:R-:W-:Y:S01]  /*b6c0*/  FSEL R131, R70, -INF , !P0 ;  /* 0xff80000046837808 */ /* 0x000fe20004000000 */
[----:B------:R-:W-:Y:S01]  /*b6d0*/  HMMA.16816.F32.BF16 R144, R140, R146, RZ ;  /* 0x000000928c90723c */ /* 0x000fe200000418ff */
[----:B------:R-:W-:Y:S02]  /*b6e0*/  FSEL R68, R68, -INF , !P3 ;  /* 0xff80000044447808 */ /* 0x000fe40005800000 */
[----:B------:R-:W-:-:S05]  /*b6f0*/  FSEL R70, R80, -INF , !P5 ;  /* 0xff80000050467808 */ /* 0x000fca0006800000 */
[----:B------:R-:W-:Y:S07]  /*b700*/  HMMA.16816.F32.BF16 R140, R140, R150, RZ ;  /* 0x000000968c8c723c */ /* 0x000fee00000418ff */
[----:B------:R-:W-:Y:S01]  /*b710*/  FSEL R151, R78, -INF , !P4 ;  /* 0xff8000004e977808 */ /* 0x000fe20006000000 */
[----:B-1----:R-:W-:Y:S01]  /*b720*/  HMMA.16816.F32.BF16 R108, R136, R4, R44 ;  /* 0x00000004886c723c */ /* 0x002fe2000004182c */
[----:B------:R-:W-:Y:S01]  /*b730*/  ISETP.GE.AND P4, PT, R51, R149, PT ;  /* 0x000000953300720c */ /* 0x000fe20003f86270 */
[----:B------:R-:W1:Y:S01]  /*b740*/  LDSM.16.M88.4 R44, [R225+0x3000] ;  /* 0x00300000e12c783b */ /* 0x000e620000000200 */
[----:B------:R-:W-:-:S02]  /*b750*/  IADD3 R51, R2, 0x89, RZ ;  /* 0x0000008902337810 */ /* 0x000fc40007ffe0ff */
[----:B------:R-:W-:Y:S02]  /*b760*/  FSEL R133, R75, -INF , !P4 ;  /* 0xff8000004b857808 */ /* 0x000fe40006000000 */
[C---:B------:R-:W-:Y:S01]  /*b770*/  ISETP.GE.AND P1, PT, R51.reuse, R148, PT ;  /* 0x000000943300720c */ /* 0x040fe20003f26270 */
[C---:B------:R-:W-:Y:S01]  /*b780*/  HMMA.16816.F32.BF16 R40, R136.reuse, R6, R40 ;  /* 0x000000068828723c */ /* 0x040fe20000041828 */
[-C--:B------:R-:W-:Y:S02]  /*b790*/  ISETP.GE.AND P2, PT, R51, R149.reuse, PT ;  /* 0x000000953300720c */ /* 0x080fe40003f46270 */
[----:B------:R-:W-:Y:S02]  /*b7a0*/  ISETP.GE.AND P4, PT, R50, R149, PT ;  /* 0x000000953200720c */ /* 0x000fe40003f86270 */
[C---:B------:R-:W-:Y:S02]  /*b7b0*/  IADD3 R51, R2.reuse, 0x91, RZ ;  /* 0x0000009102337810 */ /* 0x040fe40007ffe0ff */
[----:B------:R-:W-:Y:S01]  /*b7c0*/  IADD3 R4, R2, 0x99, RZ ;  /* 0x0000009902047810 */ /* 0x000fe20007ffe0ff */
        /* <DEDUP_REMOVED lines=24> */
[CC--:B------:R-:W-:Y:S01]  /*b950*/  ISETP.GE.AND P1, PT, R5.reuse, R148.reuse, PT ;  /* 0x000000940500720c */ /* 0x0c0fe20003f26270 */
[----:B------:R-:W-:Y:S01]  /*b960*/  HMMA.16816.F32.BF16 R52, R136, R44, R28 ;  /* 0x0000002c8834723c */ /* 0x000fe2000004181c */
[-C--:B------:R-:W-:Y:S01]  /*b970*/  ISETP.GE.AND P2, PT, R5, R149.reuse, PT ;  /* 0x000000950500720c */ /* 0x080fe20003f46270 */
[----:B------:R-:W1:Y:S01]  /*b980*/  LDSM.16.M88.4 R28, [R225+0x3800] ;  /* 0x00380000e11c783b */ /* 0x000e620000000200 */
        /* <DEDUP_REMOVED lines=11> */
[----:B------:R-:W-:Y:S02]  /*ba40*/  ISETP.GE.AND P1, PT, R50, R148, PT ;  /* 0x000000943200720c */ /* 0x000fe40003f26270 */
[----:B------:R-:W-:Y:S02]  /*ba50*/  FSEL R246, R40, -INF , !P5 ;  /* 0xff80000028f67808 */ /* 0x000fe40006800000 */
[----:B------:R-:W-:Y:S02]  /*ba60*/  ISETP.GE.AND P2, PT, R50, R149, PT ;  /* 0x000000953200720c */ /* 0x000fe40003f46270 */
[----:B------:R-:W-:Y:S02]  /*ba70*/  FSEL R248, R41, -INF , !P3 ;  /* 0xff80000029f87808 */ /* 0x000fe40005800000 */
        /* <DEDUP_REMOVED lines=9> */
[CC--:B------:R-:W-:Y:S02]  /*bb10*/  ISETP.GE.AND P1, PT, R41.reuse, R148.reuse, PT ;  /* 0x000000942900720c */ /* 0x0c0fe40003f26270 */
[----:B------:R-:W-:Y:S01]  /*bb20*/  ISETP.GE.AND P2, PT, R41, R149, PT ;  /* 0x000000952900720c */ /* 0x000fe20003f46270 */
[----:B--2---:R-:W-:Y:S01]  /*bb30*/  HMMA.16816.F32.BF16 R16, R136, R6, R16 ;  /* 0x000000068810723c */ /* 0x004fe20000041810 */
[C---:B------:R-:W-:Y:S02]  /*bb40*/  IADD3 R51, R2.reuse, 0xb1, RZ ;  /* 0x000000b102337810 */ /* 0x040fe40007ffe0ff */
[----:B------:R-:W-:Y:S02]  /*bb50*/  IADD3 R36, R2, 0xc0, RZ ;  /* 0x000000c002247810 */ /* 0x000fe40007ffe0ff */
[----:B------:R-:W-:-:S02]  /*bb60*/  ISETP.GE.AND P5, PT, R51, R148, PT ;  /* 0x000000943300720c */ /* 0x000fc40003fa6270 */
        /* <DEDUP_REMOVED lines=77> */
[----:B------:R-:W-:Y:S02]  /*c040*/  ISETP.GT.AND P5, PT, R240, R229, PT ;  /* 0x000000e5f000720c */ /* 0x000fe40003fa4270 */
        /* <DEDUP_REMOVED lines=84> */
.L_x_2472:
[----:B------:R-:W-:-:S05]  /*c590*/  IMAD.MOV.U32 R6, RZ, RZ, c[0x0][0x198] ;  /* 0x00006600ff067624 */ /* 0x000fca00078e00ff */
[----:B------:R-:W-:-:S04]  /*c5a0*/  LEA R6, -R6, RZ, 0x8 ;  /* 0x000000ff06067211 */ /* 0x000fc800078e41ff */
[----:B------:R-:W-:Y:S02]  /*c5b0*/  SHF.R.S32.HI R0, RZ, 0x1f, R6 ;  /* 0x0000001fff007819 */ /* 0x000fe40000011406 */
.L_x_2473:
[----:B------:R-:W-:Y:S01]  /*c5c0*/  ULDC.64 UR4, c[0x0][0x198] ;  /* 0x0000660000047ab9 */ /* 0x000fe20000000a00 */
[C---:B------:R-:W-:Y:S01]  /*c5d0*/  LEA R230, P0, R6.reuse, R230, 0x1 ;  /* 0x000000e606e67211 */ /* 0x040fe200078008ff */
[----:B------:R-:W-:Y:S02]  /*c5e0*/  USHF.L.U32 UR9, UR4, 0x6, URZ ;  /* 0x0000000604097899 */ /* 0x000fe4000800063f */
        /* <DEDUP_REMOVED lines=29> */
.L_x_2471:
        /* <DEDUP_REMOVED lines=277> */
[----:B------:R-:W-:Y:S02]  /*d910*/  FFMA.FTZ R163, R154, c[0x0][0x23c], -R85 ;  /* 0x00008f009aa37a23 */ /* 0x000fe40000010855 */
        /* <DEDUP_REMOVED lines=74> */
[----:B------:R-:W-:Y:S01]  /*ddc0*/  FFMA.FTZ R243, R54, c[0x0][0x23c], -R85 ;  /* 0x00008f0036f37a23 */ /* 0x000fe20000010855 */
[----:B------:R-:W3:Y:S01]  /*ddd0*/  MUFU.EX2 R181, R181 ;  /* 0x000000b500b57308 */ /* 0x000ee20000000800 */
[----:B------:R-:W-:Y:S01]  /*dde0*/  FFMA.FTZ R244, R51, c[0x0][0x23c], -R58 ;  /* 0x00008f0033f47a23 */ /* 0x000fe2000001083a */
        /* <DEDUP_REMOVED lines=290> */
[----:B------:R-:W-:Y:S01]  /*f010*/  FADD.FTZ R37, R37, R36 ;  /* 0x0000002425257221 */ /* 0x000fe20000010000 */
[----:B------:R-:W3:Y:S01]  /*f020*/  LDSM.16.MT88.4 R4, [R223+0x8c00] ;  /* 0x008c0000df04783b */ /* 0x000ee20000004200 */
[----:B------:R-:W-:Y:S01]  /*f030*/  MUFU.EX2 R32, R32 ;  /* 0x0000002000207308 */ /* 0x000fe20000000800 */
[----:B-1----:R-:W-:Y:S01]  /*f040*/  F2FP.BF16.PACK_AB R132, R44, R39 ;  /* 0x000000272c84723e */ /* 0x002fe200000010ff */
[----:B------:R-:W-:-:S03]  /*f050*/  FADD.FTZ R38, R38, R37 ;  /* 0x0000002526267221 */ /* 0x000fc60000010000 */
[----:B------:R-:W-:Y:S01]  /*f060*/  HMMA.16816.F32.BF16 R28, R12, R18, R28 ;  /* 0x000000120c1c723c */ /* 0x000fe2000004181c */
[----:B------:R-:W-:Y:S01]  /*f070*/  FADD.FTZ R41, R41, R38 ;  /* 0x0000002629297221 */ /* 0x000fe20000010000 */
[----:B--2---:R-:W-:Y:S01]  /*f080*/  F2FP.BF16.PACK_AB R133, R34, R33 ;  /* 0x000000212285723e */ /* 0x004fe200000010ff */
[----:B------:R-:W1:Y:S02]  /*f090*/  MUFU.EX2 R243, R243 ;  /* 0x000000f300f37308 */ /* 0x000e640000000800 */
[----:B------:R-:W-:Y:S02]  /*f0a0*/  FADD.FTZ R40, R40, R41 ;  /* 0x0000002928287221 */ /* 0x000fe40000010000 */
        /* <DEDUP_REMOVED lines=10> */
[----:B-1----:R-:W-:Y:S01]  /*f150*/  F2FP.BF16.PACK_AB R134, R243, R32 ;  /* 0x00000020f386723e */ /* 0x002fe200000010ff */
[----:B------:R-:W-:Y:S02]  /*f160*/  FADD.FTZ R119, R119, R150 ;  /* 0x0000009677777221 */ /* 0x000fe40000010000 */
[----:B------:R-:W-:-:S02]  /*f170*/  FADD.FTZ R46, R45, R46 ;  /* 0x0000002e2d2e7221 */ /* 0x000fc40000010000 */
[----:B------:R-:W-:Y:S02]  /*f180*/  FADD.FTZ R114, R114, R119 ;  /* 0x0000007772727221 */ /* 0x000fe40000010000 */
[----:B------:R-:W-:Y:S02]  /*f190*/  FADD.FTZ R33, R33, R46 ;  /* 0x0000002e21217221 */ /* 0x000fe40000010000 */
[----:B------:R-:W-:Y:S02]  /*f1a0*/  FADD.FTZ R49, R49, R114 ;  /* 0x0000007231317221 */ /* 0x000fe40000010000 */
[----:B------:R-:W-:Y:S02]  /*f1b0*/  FADD.FTZ R34, R34, R33 ;  /* 0x0000002122227221 */ /* 0x000fe40000010000 */
[----:B------:R-:W-:Y:S01]  /*f1c0*/  FADD.FTZ R88, R88, R49 ;  /* 0x0000003158587221 */ /* 0x000fe20000010000 */
[----:B--2---:R-:W-:Y:S01]  /*f1d0*/  F2FP.BF16.PACK_AB R135, R244, R35 ;  /* 0x00000023f487723e */ /* 0x004fe200000010ff */
[----:B------:R-:W-:-:S02]  /*f1e0*/  FADD.FTZ R35, R35, R34 ;  /* 0x0000002223237221 */ /* 0x000fc40000010000 */
[----:B------:R-:W-:Y:S02]  /*f1f0*/  FADD.FTZ R39, R39, R88 ;  /* 0x0000005827277221 */ /* 0x000fe40000010000 */
[----:B------:R-:W-:Y:S02]  /*f200*/  FADD.FTZ R244, R244, R35 ;  /* 0x00000023f4f47221 */ /* 0x000fe40000010000 */
[----:B------:R-:W-:Y:S01]  /*f210*/  FADD.FTZ R39, R44, R39 ;  /* 0x000000272c277221 */ /* 0x000fe20000010000 */
[----:B------:R-:W-:Y:S03]  /*f220*/  HMMA.16816.F32.BF16 R144, R132, R140, R8 ;  /* 0x0000008c8490723c */ /* 0x000fe60000041808 */
[----:B------:R-:W-:-:S04]  /*f230*/  FADD.FTZ R32, R32, R39 ;  /* 0x0000002720207221 */ /* 0x000fc80000010000 */
[----:B------:R-:W-:Y:S01]  /*f240*/  FADD.FTZ R243, R243, R32 ;  /* 0x00000020f3f37221 */ /* 0x000fe20000010000 */
[C---:B------:R-:W-:Y:S08]  /*f250*/  HMMA.16816.F32.BF16 R140, R132.reuse, R142, R20 ;  /* 0x0000008e848c723c */ /* 0x040ff00000041814 */
[C---:B---3--:R-:W-:Y:S08]  /*f260*/  HMMA.16816.F32.BF16 R136, R132.reuse, R4, R24 ;  /* 0x000000048488723c */ /* 0x048ff00000041818 */
        /* <DEDUP_REMOVED lines=66> */
.L_x_2475:
[----:B------:R-:W-:-:S05]  /*f690*/  IMAD.MOV.U32 R8, RZ, RZ, c[0x0][0x1a0] ;  /* 0x00006800ff087624 */ /* 0x000fca00078e00ff */
[----:B------:R-:W-:-:S04]  /*f6a0*/  LEA R8, -R8, RZ, 0x8 ;  /* 0x000000ff08087211 */ /* 0x000fc800078e41ff */
[----:B------:R-:W-:Y:S02]  /*f6b0*/  SHF.R.S32.HI R4, RZ, 0x1f, R8 ;  /* 0x0000001fff047819 */ /* 0x000fe40000011408 */
.L_x_2476:
[----:B------:R-:W-:Y:S01]  /*f6c0*/  ULDC.64 UR4, c[0x0][0x1a0] ;  /* 0x0000680000047ab9 */ /* 0x000fe20000000a00 */
[C---:B------:R-:W-:Y:S01]  /*f6d0*/  LEA R232, P0, R8.reuse, R232, 0x1 ;  /* 0x000000e808e87211 */ /* 0x040fe200078008ff */
[----:B------:R-:W-:Y:S01]  /*f6e0*/  USHF.L.U32 UR9, UR4, 0x6, URZ ;  /* 0x0000000604097899 */ /* 0x000fe2000800063f */
[----:B------:R-:W1:Y:S01]  /*f6f0*/  S2R R3, SR_TID.X ;  /* 0x0000000000037919 */ /* 0x000e620000002100 */
[----:B------:R-:W-:Y:S01]  /*f700*/  UMOV UR8, 0x6 ;  /* 0x0000000600087882 */ /* 0x000fe20000000000 */
[----:B------:R-:W-:Y:S01]  /*f710*/  LEA.HI.X R233, R8, R233, R4, 0x1, P0 ;  /* 0x000000e908e97211 */ /* 0x000fe200000f0c04 */
[----:B------:R-:W-:Y:S01]  /*f720*/  USHF.L.U64.HI UR5, UR4, UR8, UR5 ;  /* 0x0000000804057299 */ /* 0x000fe20008010205 */
[----:B------:R-:W-:Y:S01]  /*f730*/  IMAD.SHL.U32 R92, R240, 0x100, RZ ;  /* 0x00000100f05c7824 */ /* 0x000fe200078e00ff */
[----:B------:R-:W-:Y:S02]  /*f740*/  IADD3 R6, P0, R232, UR9, RZ ;  /* 0x00000009e8067c10 */ /* 0x000fe4000ff1e0ff */
[----:B------:R-:W-:Y:S01]  /*f750*/  @!PT LDS RZ, [RZ] ;  /* 0x00000000fffff984 */ /* 0x000fe20000000800 */
[----:B------:R-:W-:Y:S01]  /*f760*/  @!PT LDS RZ, [RZ] ;  /* 0x00000000fffff984 */ /* 0x000fe20000000800 */
[----:B------:R-:W-:Y:S01]  /*f770*/  @!PT LDS RZ, [RZ] ;  /* 0x00000000fffff984 */ /* 0x000fe20000000800 */
[----:B------:R2:W-:Y:S01]  /*f780*/  LDGSTS.E.BYPASS.LTC128B.128 [R237+0x5000], [R232.64] ;  /* 0x05000000e8ed7fae */ /* 0x0005e2000b901d46 */
[----:B------:R-:W-:-:S02]  /*f790*/  ISETP.GT.AND P5, PT, R240, R229, PT ;  /* 0x000000e5f000720c */ /* 0x000fc40003fa4270 */
[----:B------:R-:W-:Y:S02]  /*f7a0*/  IADD3.X R7, R233, UR5, RZ, P0, !PT ;  /* 0x00000005e9077c10 */ /* 0x000fe400087fe4ff */
        /* <DEDUP_REMOVED lines=14> */
[----:B------:R-:W-:Y:S02]  /*f890*/  IADD3 R14, P0, R8, UR9, RZ ;  /* 0x00000009080e7c10 */ /* 0x000fe4000ff1e0ff */
[----:B------:R-:W-:Y:S01]  /*f8a0*/  LOP3.LUT R3, R92, 0x1, R93, 0xfe, !PT ;  /* 0x000000015c037812 */ /* 0x000fe200078efe5d */
[----:B------:R4:W-:Y:S01]  /*f8b0*/  LDGSTS.E.BYPASS.LTC128B.128 [R237+0x7800], [R8.64] ;  /* 0x0780000008ed7fae */ /* 0x0009e2000b901d46 */
[----:B------:R-:W-:Y:S02]  /*f8c0*/  IADD3.X R15, R9, UR5, RZ, P0, !PT ;  /* 0x00000005090f7c10 */ /* 0x000fe400087fe4ff */
[----:B------:R-:W-:Y:S02]  /*f8d0*/  IADD3 R16, P0, R14, UR9, RZ ;  /* 0x000000090e107c10 */ /* 0x000fe4000ff1e0ff */
[----:B------:R-:W-:Y:S01]  /*f8e0*/  ISETP.GE.AND P3, PT, R3, R148, PT ;  /* 0x000000940300720c */ /* 0x000fe20003f66270 */
[----:B------:R1:W-:Y:S01]  /*f8f0*/  LDGSTS.E.BYPASS.LTC128B.128 [R237+0x8000], [R14.64] ;  /* 0x080000000eed7fae */ /* 0x0003e2000b901d46 */
[----:B------:R-:W-:-:S02]  /*f900*/  IADD3.X R17, R15, UR5, RZ, P0, !PT ;  /* 0x000000050f117c10 */ /* 0x000fc400087fe4ff */
[----:B------:R-:W-:Y:S02]  /*f910*/  ISETP.GE.AND P2, PT, R3, R149, PT ;  /* 0x000000950300720c */ /* 0x000fe40003f46270 */
[----:B------:R-:W-:Y:S01]  /*f920*/  LOP3.LUT R3, R92, 0x8, R93, 0xfe, !PT ;  /* 0x000000085c037812 */ /* 0x000fe200078efe5d */
[----:B------:R5:W-:Y:S03]  /*f930*/  LDGSTS.E.BYPASS.LTC128B.128 [R237+0x8800], [R16.64] ;  /* 0x0880000010ed7fae */ /* 0x000be6000b901d46 */
[----:B------:R-:W-:Y:S01]  /*f940*/  ISETP.GE.AND P4, PT, R3, R148, PT ;  /* 0x000000940300720c */ /* 0x000fe20003f86270 */
[----:B------:R-:W-:Y:S04]  /*f950*/  LDSM.16.M88.4 R84, [R228] ;  /* 0x00000000e454783b */ /* 0x000fe80000000200 */
[----:B------:R-:W2:Y:S04]  /*f960*/  LDSM.16.M88.4 R52, [R226+0x1000] ;  /* 0x00100000e234783b */ /* 0x000ea80000000200 */
[----:B------:R-:W4:Y:S04]  /*f970*/  LDSM.16.M88.4 R28, [R226+0x1c00] ;  /* 0x001c0000e21c783b */ /* 0x000f280000000200 */
[----:B------:R-:W-:Y:S04]  /*f980*/  LDSM.16.M88.4 R76, [R227] ;  /* 0x00000000e34c783b */ /* 0x000fe80000000200 */
[----:B---3--:R-:W3:Y:S04]  /*f990*/  LDSM.16.M88.4 R4, [R225] ;  /* 0x00000000e104783b */ /* 0x008ee80000000200 */
[----:B------:R-:W3:Y:S04]  /*f9a0*/  LDSM.16.M88.4 R44, [R226+0x1400] ;  /* 0x00140000e22c783b */ /* 0x000ee80000000200 */
[----:B------:R-:W3:Y:S04]  /*f9b0*/  LDSM.16.M88.4 R36, [R226+0x1800] ;  /* 0x00180000e224783b */ /* 0x000ee80000000200 */
[----:B------:R-:W3:Y:S04]  /*f9c0*/  LDSM.16.M88.4 R20, [R226+0x2000] ;  /* 0x00200000e214783b */ /* 0x000ee80000000200 */
[----:B-----5:R-:W5:Y:S04]  /*f9d0*/  LDSM.16.M88.4 R16, [R220] ;  /* 0x00000000dc10783b */ /* 0x020f680000000200 */
[----:B------:R-:W5:Y:S04]  /*f9e0*/  LDSM.16.M88.4 R64, [R222] ;  /* 0x00000000de40783b */ /* 0x000f680000000200 */
[----:B-1----:R-:W1:Y:S01]  /*f9f0*/  LDSM.16.M88.4 R12, [R226+0x2400] ;  /* 0x00240000e20c783b */ /* 0x002e620000000200 */
[C---:B--2---:R-:W-:Y:S03]  /*fa00*/  HMMA.16816.F32.BF16 R56, R84.reuse, R52, RZ ;  /* 0x000000345438723c */ /* 0x044fe600000418ff */
[----:B------:R-:W2:Y:S04]  /*fa10*/  LDSM.16.M88.4 R60, [R221] ;  /* 0x00000000dd3c783b */ /* 0x000ea80000000200 */
[----:B----4-:R-:W4:Y:S01]  /*fa20*/  LDSM.16.M88.4 R8, [R219] ;  /* 0x00000000db08783b */ /* 0x010f220000000200 */
[C---:B------:R-:W-:Y:S03]  /*fa30*/  HMMA.16816.F32.BF16 R52, R84.reuse, R54, RZ ;  /* 0x000000365434723c */ /* 0x040fe600000418ff */
[----:B------:R-:W-:Y:S04]  /*fa40*/  LDSM.16.M88.4 R68, [R218] ;  /* 0x00000000da44783b */ /* 0x000fe80000000200 */
[----:B------:R-:W-:Y:S01]  /*fa50*/  LDSM.16.M88.4 R80, [R226+0x3000] ;  /* 0x00300000e250783b */ /* 0x000fe20000000200 */
[----:B------:R-:W-:Y:S03]  /*fa60*/  HMMA.16816.F32.BF16 R32, R84, R28, RZ ;  /* 0x0000001c5420723c */ /* 0x000fe600000418ff */
[----:B------:R-:W-:Y:S04]  /*fa70*/  LDSM.16.M88.4 R72, [R216] ;  /* 0x00000000d848783b */ /* 0x000fe80000000200 */
[----:B------:R-:W-:Y:S01]  /*fa80*/  LDSM.16.M88.4 R88, [R226+0x3400] ;  /* 0x00340000e258783b */ /* 0x000fe20000000200 */
[C---:B---3--:R-:W-:Y:S03]  /*fa90*/  HMMA.16816.F32.BF16 R56, R76.reuse, R4, R56 ;  /* 0x000000044c38723c */ /* 0x048fe60000041838 */
[----:B------:R-:W0:Y:S05]  /*faa0*/  LDGDEPBAR ;  /* 0x00000000000079af */ /* 0x000e2a0000000000 */
[----:B------:R-:W-:Y:S01]  /*fab0*/  HMMA.16816.F32.BF16 R52, R76, R6, R52 ;  /* 0x000000064c34723c */ /* 0x000fe20000041834 */
[----:B------:R-:W3:Y:S07]  /*fac0*/  LDSM.16.M88.4 R4, [R226+0x2800] ;  /* 0x00280000e204783b */ /* 0x000eee0000000200 */
[C---:B------:R-:W-:Y:S08]  /*fad0*/  HMMA.16816.F32.BF16 R48, R84.reuse, R44, RZ ;  /* 0x0000002c5430723c */ /* 0x040ff000000418ff */
[----:B------:R-:W-:Y:S01]  /*fae0*/  HMMA.16816.F32.BF16 R28, R84, R30, RZ ;  /* 0x0000001e541c723c */ /* 0x000fe200000418ff */
[----:B------:R-:W-:-:S02]  /*faf0*/  FSEL R96, R57, -INF , !P3 ;  /* 0xff80000039607808 */ /* 0x000fc40005800000 */
[----:B------:R-:W-:-:S05]  /*fb00*/  FSEL R193, R59, -INF , !P2 ;  /* 0xff8000003bc17808 */ /* 0x000fca0005000000 */
[----:B------:R-:W-:Y:S01]  /*fb10*/  HMMA.16816.F32.BF16 R44, R84, R46, RZ ;  /* 0x0000002e542c723c */ /* 0x000fe200000418ff */
[----:B------:R-:W-:Y:S02]  /*fb20*/  FSEL R98, R52, -INF , !P4 ;  /* 0xff80000034627808 */ /* 0x000fe40006000000 */
[----:B------:R-:W-:-:S05]  /*fb30*/  LOP3.LUT R52, R92, 0x11, R93, 0xfe, !PT ;  /* 0x000000115c347812 */ /* 0x000fca00078efe5d */
[C---:B------:R-:W-:Y:S08]  /*fb40*/  HMMA.16816.F32.BF16 R40, R84.reuse, R36, RZ ;  /* 0x000000245428723c */ /* 0x040ff000000418ff */
[C---:B------:R-:W-:Y:S08]  /*fb50*/  HMMA.16816.F32.BF16 R36, R84.reuse, R38, RZ ;  /* 0x000000265424723c */ /* 0x040ff000000418ff */
[C---:B------:R-:W-:Y:S08]  /*fb60*/  HMMA.16816.F32.BF16 R24, R84.reuse, R20, RZ ;  /* 0x000000145418723c */ /* 0x040ff000000418ff */
[----:B------:R-:W-:Y:S08]  /*fb70*/  HMMA.16816.F32.BF16 R20, R84, R22, RZ ;  /* 0x000000165414723c */ /* 0x000ff000000418ff */
[C---:B-----5:R-:W-:Y:S08]  /*fb80*/  HMMA.16816.F32.BF16 R32, R76.reuse, R16, R32 ;  /* 0x000000104c20723c */ /* 0x060ff00000041820 */
[C---:B------:R-:W-:Y:S08]  /*fb90*/  HMMA.16816.F32.BF16 R28, R76.reuse, R18, R28 ;  /* 0x000000124c1c723c */ /* 0x040ff0000004181c */
[C---:B------:R-:W-:Y:S08]  /*fba0*/  HMMA.16816.F32.BF16 R48, R76.reuse, R64, R48 ;  /* 0x000000404c30723c */ /* 0x040ff00000041830 */
[----:B------:R-:W-:Y:S01]  /*fbb0*/  HMMA.16816.F32.BF16 R44, R76, R66, R44 ;  /* 0x000000424c2c723c */ /* 0x000fe2000004182c */
[----:B------:R-:W5:Y:S07]  /*fbc0*/  LDSM.16.M88.4 R64, [R217] ;  /* 0x00000000d940783b */ /* 0x000f6e0000000200 */
[----:B-1----:R-:W-:Y:S08]  /*fbd0*/  HMMA.16816.F32.BF16 R16, R84, R12, RZ ;  /* 0x0000000c5410723c */ /* 0x002ff000000418ff */
[C---:B--2---:R-:W-:Y:S08]  /*fbe0*/  HMMA.16816.F32.BF16 R40, R76.reuse, R60, R40 ;  /* 0x0000003c4c28723c */ /* 0x044ff00000041828 */
[----:B------:R-:W-:Y:S01]  /*fbf0*/  HMMA.16816.F32.BF16 R36, R76, R62, R36 ;  /* 0x0000003e4c24723c */ /* 0x000fe20000041824 */
[----:B------:R-:W1:Y:S07]  /*fc00*/  LDSM.16.M88.4 R60, [R226+0x2c00] ;  /* 0x002c0000e23c783b */ /* 0x000e6e0000000200 */
[----:B------:R-:W-:Y:S08]  /*fc10*/  HMMA.16816.F32.BF16 R12, R84, R14, RZ ;  /* 0x0000000e540c723c */ /* 0x000ff000000418ff */
[C---:B----4-:R-:W-:Y:S08]  /*fc20*/  HMMA.16816.F32.BF16 R24, R76.reuse, R8, R24 ;  /* 0x000000084c18723c */ /* 0x050ff00000041818 */
[----:B------:R-:W-:Y:S08]  /*fc30*/  HMMA.16816.F32.BF16 R20, R76, R10, R20 ;  /* 0x0000000a4c14723c */ /* 0x000ff00000041814 */
[C---:B---3--:R-:W-:Y:S08]  /*fc40*/  HMMA.16816.F32.BF16 R8, R84.reuse, R4, RZ ;  /* 0x000000045408723c */ /* 0x048ff000000418ff */
[----:B------:R-:W-:Y:S08]  /*fc50*/  HMMA.16816.F32.BF16 R4, R84, R6, RZ ;  /* 0x000000065404723c */ /* 0x000ff000000418ff */
[C---:B------:R-:W-:Y:S07]  /*fc60*/  HMMA.16816.F32.BF16 R16, R76.reuse, R68, R16 ;  /* 0x000000444c10723c */ /* 0x040fee0000041810 */
[C---:B------:R-:W-:Y:S01]  /*fc70*/  LOP3.LUT R69, R92.reuse, 0xf9, R93, 0xfe, !PT ;  /* 0x000000f95c457812 */ /* 0x040fe200078efe5d */
[----:B------:R-:W-:Y:S01]  /*fc80*/  HMMA.16816.F32.BF16 R12, R76, R70, R12 ;  /* 0x000000464c0c723c */ /* 0x000fe2000004180c */
[----:B------:R-:W-:-:S02]  /*fc90*/  LOP3.LUT R68, R92, R93, RZ, 0xfc, !PT ;  /* 0x0000005d5c447212 */ /* 0x000fc400078efcff */
[CC--:B------:R-:W-:Y:S02]  /*fca0*/  ISETP.GE.AND P0, PT, R69.reuse, R148.reuse, PT ;  /* 0x000000944500720c */ /* 0x0c0fe40003f06270 */
[-C--:B------:R-:W-:Y:S02]  /*fcb0*/  ISETP.GE.AND P6, PT, R69, R149.reuse, PT ;  /* 0x000000954500720c */ /* 0x080fe40003fc6270 */
[----:B------:R-:W-:Y:S01]  /*fcc0*/  P2R R95, PR, RZ, 0x1 ;  /* 0x00000001ff5f7803 */ /* 0x000fe20000000000 */
[----:B-----5:R-:W-:Y:S01]  /*fcd0*/  HMMA.16816.F32.BF16 R8, R76, R64, R8 ;  /* 0x000000404c08723c */ /* 0x020fe20000041808 */
[C---:B------:R-:W-:Y:S02]  /*fce0*/  ISETP.GE.AND P1, PT, R68.reuse, R148, PT ;  /* 0x000000944400720c */ /* 0x040fe40003f26270 */
[----:B------:R-:W-:Y:S02]  /*fcf0*/  ISETP.GE.AND P0, PT, R68, R149, PT ;  /* 0x000000954400720c */ /* 0x000fe40003f06270 */
[----:B------:R-:W2:Y:S01]  /*fd00*/  LDSM.16.M88.4 R68, [R215] ;  /* 0x00000000d744783b */ /* 0x000ea20000000200 */
[----:B------:R-:W-:-:S02]  /*fd10*/  FSEL R94, R56, -INF , !P1 ;  /* 0xff800000385e7808 */ /* 0x000fc40004800000 */
[----:B------:R-:W-:Y:S01]  /*fd20*/  HMMA.16816.F32.BF16 R4, R76, R66, R4 ;  /* 0x000000424c04723c */ /* 0x000fe20000041804 */
[----:B------:R-:W-:Y:S02]  /*fd30*/  FSEL R177, R58, -INF , !P0 ;  /* 0xff8000003ab17808 */ /* 0x000fe40004000000 */
[-C--:B------:R-:W-:Y:S02]  /*fd40*/  ISETP.GE.AND P1, PT, R3, R149.reuse, PT ;  /* 0x000000950300720c */ /* 0x080fe40003f26270 */
[----:B------:R-:W-:Y:S02]  /*fd50*/  LOP3.LUT R3, R92, 0x9, R93, 0xfe, !PT ;  /* 0x000000095c037812 */ /* 0x000fe400078efe5d */
[----:B------:R-:W-:Y:S01]  /*fd60*/  FSEL R195, R54, -INF , !P1 ;  /* 0xff80000036c37808 */ /* 0x000fe20004800000 */
[----:B-1----:R-:W-:Y:S01]  /*fd70*/  HMMA.16816.F32.BF16 R64, R84, R60, RZ ;  /* 0x0000003c5440723c */ /* 0x002fe200000418ff */
[C---:B------:R-:W-:Y:S02]  /*fd80*/  ISETP.GE.AND P0, PT, R3.reuse, R149, PT ;  /* 0x000000950300720c */ /* 0x040fe40003f06270 */
[----:B------:R-:W-:-:S02]  /*fd90*/  ISETP.GE.AND P2, PT, R3, R148, PT ;  /* 0x000000940300720c */ /* 0x000fc40003f46270 */
[--C-:B------:R-:W-:Y:S02]  /*fda0*/  LOP3.LUT R3, R92, 0x18, R93.reuse, 0xfe, !PT ;  /* 0x000000185c037812 */ /* 0x100fe400078efe5d */
[----:B------:R-:W-:Y:S01]  /*fdb0*/  FSEL R197, R55, -INF , !P0 ;  /* 0xff80000037c57808 */ /* 0x000fe20004000000 */
[C---:B------:R-:W-:Y:S01]  /*fdc0*/  HMMA.16816.F32.BF16 R60, R84.reuse, R62, RZ ;  /* 0x0000003e543c723c */ /* 0x040fe200000418ff */
[CC--:B------:R-:W-:Y:S02]  /*fdd0*/  ISETP.GE.AND P1, PT, R52.reuse, R148.reuse, PT ;  /* 0x000000943400720c */ /* 0x0c0fe40003f26270 */
[----:B------:R-:W-:Y:S02]  /*fde0*/  ISETP.GE.AND P0, PT, R52, R149, PT ;  /* 0x000000953400720c */ /* 0x000fe40003f06270 */
[----:B------:R-:W-:Y:S02]  /*fdf0*/  FSEL R100, R49, -INF , !P1 ;  /* 0xff80000031647808 */ /* 0x000fe40004800000 */
[----:B------:R-:W-:Y:S01]  /*fe00*/  FSEL R191, R51, -INF , !P0 ;  /* 0xff80000033bf7808 */ /* 0x000fe20004000000 */
[----:B------:R-:W-:Y:S07]  /*fe10*/  HMMA.16816.F32.BF16 R56, R84, R80, RZ ;  /* 0x000000505438723c */ /* 0x000fee00000418ff */
[----:B------:R-:W-:Y:S01]  /*fe20*/  LOP3.LUT R80, R92, 0x10, R93, 0xfe, !PT ;  /* 0x000000105c507812 */ /* 0x000fe200078efe5d */
[----:B------:R-:W-:Y:S03]  /*fe30*/  HMMA.16816.F32.BF16 R64, R76, R72, R64 ;  /* 0x000000484c40723c */ /* 0x000fe60000041840 */
[----:B------:R-:W-:-:S02]  /*fe40*/  ISETP.GE.AND P3, PT, R80, R148, PT ;  /* 0x000000945000720c */ /* 0x000fc40003f66270 */
[-C--:B------:R-:W-:Y:S02]  /*fe50*/  ISETP.GE.AND P4, PT, R80, R149.reuse, PT ;  /* 0x000000955000720c */ /* 0x080fe40003f86270 */
[----:B------:R-:W-:Y:S01]  /*fe60*/  FSEL R72, R53, -INF , !P2 ;  /* 0xff80000035487808 */ /* 0x000fe20005000000 */
[----:B------:R-:W-:Y:S01]  /*fe70*/  HMMA.16816.F32.BF16 R80, R84, R82, RZ ;  /* 0x000000525450723c */ /* 0x000fe200000418ff */
[----:B------:R-:W-:Y:S02]  /*fe80*/  FSEL R104, R48, -INF , !P3 ;  /* 0xff80000030687808 */ /* 0x000fe40005800000 */
[C---:B------:R-:W-:Y:S02]  /*fe90*/  ISETP.GE.AND P3, PT, R3.reuse, R148, PT ;  /* 0x000000940300720c */ /* 0x040fe40003f66270 */
[----:B------:R-:W-:Y:S02]  /*fea0*/  ISETP.GE.AND P2, PT, R3, R149, PT ;  /* 0x000000950300720c */ /* 0x000fe40003f46270 */
[C-C-:B------:R-:W-:Y:S01]  /*feb0*/  LOP3.LUT R48, R92.reuse, 0x19, R93.reuse, 0xfe, !PT ;  /* 0x000000195c307812 */ /* 0x140fe200078efe5d */
[----:B------:R-:W-:Y:S01]  /*fec0*/  HMMA.16816.F32.BF16 R60, R76, R74, R60 ;  /* 0x0000004a4c3c723c */ /* 0x000fe2000004183c */
[----:B------:R-:W-:-:S02]  /*fed0*/  LOP3.LUT R3, R92, 0x20, R93, 0xfe, !PT ;  /* 0x000000205c037812 */ /* 0x000fc400078efe5d */
[----:B------:R-:W-:Y:S02]  /*fee0*/  FSEL R199, R50, -INF , !P4 ;  /* 0xff80000032c77808 */ /* 0x000fe40006000000 */
[CC--:B------:R-:W-:Y:S02]  /*fef0*/  ISETP.GE.AND P1, PT, R48.reuse, R148.reuse, PT ;  /* 0x000000943000720c */ /* 0x0c0fe40003f26270 */
[-C--:B------:R-:W-:Y:S01]  /*ff00*/  ISETP.GE.AND P0, PT, R48, R149.reuse, PT ;  /* 0x000000953000720c */ /* 0x080fe20003f06270 */
[----:B--2---:R-:W-:Y:S01]  /*ff10*/  HMMA.16816.F32.BF16 R56, R76, R68, R56 ;  /* 0x000000444c38723c */ /* 0x004fe20000041838 */
[----:B------:R-:W-:Y:S02]  /*ff20*/  FSEL R74, R44, -INF , !P3 ;  /* 0xff8000002c4a7808 */ /* 0x000fe40005800000 */
[C---:B------:R-:W-:Y:S02]  /*ff30*/  ISETP.GE.AND P3, PT, R3.reuse, R148, PT ;  /* 0x000000940300720c */ /* 0x040fe40003f66270 */
[----:B------:R-:W-:-:S02]  /*ff40*/  ISETP.GE.AND P4, PT, R3, R149, PT ;  /* 0x000000950300720c */ /* 0x000fc40003f86270 */
[C-C-:B------:R-:W-:Y:S01]  /*ff50*/  LOP3.LUT R44, R92.reuse, 0x21, R93.reuse, 0xfe, !PT ;  /* 0x000000215c2c7812 */ /* 0x140fe200078efe5d */
[----:B------:R-:W-:Y:S01]  /*ff60*/  HMMA.16816.F32.BF16 R80, R76, R70, R80 ;  /* 0x000000464c50723c */ /* 0x000fe20000041850 */
[----:B------:R-:W-:Y:S02]  /*ff70*/  LOP3.LUT R3, R92, 0x28, R93, 0xfe, !PT ;  /* 0x000000285c037812 */ /* 0x000fe400078efe5d */
[----:B------:R-:W-:Y:S02]  /*ff80*/  FSEL R68, R45, -INF , !P1 ;  /* 0xff8000002d447808 */ /* 0x000fe40004800000 */
[----:B------:R-:W-:Y:S02]  /*ff90*/  FSEL R187, R47, -INF , !P0 ;  /* 0xff8000002fbb7808 */ /* 0x000fe40004000000 */
[----:B------:R-:W-:Y:S02]  /*ffa0*/  FSEL R189, R46, -INF , !P2 ;  /* 0xff8000002ebd7808 */ /* 0x000fe40005000000 */
[----:B------:R-:W-:-:S02]  /*ffb0*/  ISETP.GE.AND P1, PT, R44, R148, PT ;  /* 0x000000942c00720c */ /* 0x000fc40003f26270 */
[-C--:B------:R-:W-:Y:S02]  /*ffc0*/  ISETP.GE.AND P0, PT, R44, R149.reuse, PT ;  /* 0x000000952c00720c */ /* 0x080fe40003f06270 */
[----:B------:R-:W-:Y:S01]  /*ffd0*/  FSEL R106, R40, -INF , !P3 ;  /* 0xff800000286a7808 */ /* 0x000fe20005800000 */
[----:B------:R-:W1:Y:S01]  /*ffe0*/  LDSM.16.M88.4 R44, [R214] ;  /* 0x00000000d62c783b */ /* 0x000e620000000200 */
[C---:B------:R-:W-:Y:S02]  /*fff0*/  ISETP.GE.AND P3, PT, R3.reuse, R148, PT ;  /* 0x000000940300720c */ /* 0x040fe40003f66270 */
[----:B------:R-:W-:Y:S02]  /*10000*/  ISETP.GE.AND P2, PT, R3, R149, PT ;  /* 0x000000950300720c */ /* 0x000fe40003f46270 */
[C-C-:B------:R-:W-:Y:S02]  /*10010*/  LOP3.LUT R40, R92.reuse, 0x29, R93.reuse, 0xfe, !PT ;  /* 0x000000295c287812 */ /* 0x140fe400078efe5d */
[----:B------:R-:W-:-:S02]  /*10020*/  LOP3.LUT R3, R92, 0x30, R93, 0xfe, !PT ;  /* 0x000000305c037812 */ /* 0x000fc400078efe5d */
[----:B------:R-:W-:Y:S02]  /*10030*/  FSEL R108, R41, -INF , !P1 ;  /* 0xff800000296c7808 */ /* 0x000fe40004800000 */
[----:B------:R-:W-:Y:S02]  /*10040*/  FSEL R175, R43, -INF , !P0 ;  /* 0xff8000002baf7808 */ /* 0x000fe40004000000 */
[----:B------:R-:W-:Y:S02]  /*10050*/  FSEL R185, R42, -INF , !P4 ;  /* 0xff8000002ab97808 */ /* 0x000fe40006000000 */
[CC--:B------:R-:W-:Y:S02]  /*10060*/  ISETP.GE.AND P1, PT, R40.reuse, R148.reuse, PT ;  /* 0x000000942800720c */ /* 0x0c0fe40003f26270 */
[----:B------:R-:W-:Y:S02]  /*10070*/  ISETP.GE.AND P0, PT, R40, R149, PT ;  /* 0x000000952800720c */ /* 0x000fe40003f06270 */
[----:B------:R-:W-:Y:S01]  /*10080*/  FSEL R112, R36, -INF , !P3 ;  /* 0xff80000024707808 */ /* 0x000fe20005800000 */
[----:B------:R-:W-:Y:S01]  /*10090*/  HMMA.16816.F32.BF16 R40, R84, R88, RZ ;  /* 0x000000585428723c */ /* 0x000fe200000418ff */
[----:B------:R-:W-:-:S02]  /*100a0*/  ISETP.GE.AND P3, PT, R3, R148, PT ;  /* 0x000000940300720c */ /* 0x000fc40003f66270 */
[----:B------:R-:W-:Y:S02]  /*100b0*/  ISETP.GE.AND P4, PT, R3, R149, PT ;  /* 0x000000950300720c */ /* 0x000fe40003f86270 */
[C-C-:B------:R-:W-:Y:S02]  /*100c0*/  LOP3.LUT R48, R92.reuse, 0x31, R93.reuse, 0xfe, !PT ;  /* 0x000000315c307812 */ /* 0x140fe400078efe5d */
[----:B------:R-:W-:Y:S01]  /*100d0*/  LOP3.LUT R3, R92, 0x38, R93, 0xfe, !PT ;  /* 0x000000385c037812 */ /* 0x000fe200078efe5d */
[----:B------:R-:W-:Y:S01]  /*100e0*/  HMMA.16816.F32.BF16 R88, R84, R90, RZ ;  /* 0x0000005a5458723c */ /* 0x000fe200000418ff */
[----:B------:R-:W-:Y:S02]  /*100f0*/  FSEL R122, R37, -INF , !P1 ;  /* 0xff800000257a7808 */ /* 0x000fe40004800000 */
[----:B------:R-:W-:Y:S02]  /*10100*/  FSEL R169, R39, -INF , !P0 ;  /* 0xff80000027a97808 */ /* 0x000fe40004000000 */
[----:B------:R-:W-:-:S02]  /*10110*/  FSEL R173, R38, -INF , !P2 ;  /* 0xff80000026ad7808 */ /* 0x000fc40005000000 */
[CC--:B------:R-:W-:Y:S01]  /*10120*/  ISETP.GE.AND P1, PT, R48.reuse, R148.reuse, PT ;  /* 0x000000943000720c */ /* 0x0c0fe20003f26270 */
[----:B------:R-:W2:Y:S01]  /*10130*/  LDSM.16.M88.4 R36, [R226+0x3800] ;  /* 0x00380000e224783b */ /* 0x000ea20000000200 */
[-C--:B------:R-:W-:Y:S02]  /*10140*/  ISETP.GE.AND P0, PT, R48, R149.reuse, PT ;  /* 0x000000953000720c */ /* 0x080fe40003f06270 */
[----:B------:R-:W-:Y:S02]  /*10150*/  FSEL R150, R32, -INF , !P3 ;  /* 0xff80000020967808 */ /* 0x000fe40005800000 */
[C---:B------:R-:W-:Y:S02]  /*10160*/  ISETP.GE.AND P3, PT, R3.reuse, R148, PT ;  /* 0x000000940300720c */ /* 0x040fe40003f66270 */
[----:B------:R-:W-:Y:S01]  /*10170*/  ISETP.GE.AND P2, PT, R3, R149, PT ;  /* 0x000000950300720c */ /* 0x000fe20003f46270 */
[----:B-1----:R-:W-:Y:S01]  /*10180*/  HMMA.16816.F32.BF16 R40, R76, R44, R40 ;  /* 0x0000002c4c28723c */ /* 0x002fe20000041828 */
[----:B------:R-:W-:-:S02]  /*10190*/  LOP3.LUT R32, R92, 0x39, R93, 0xfe, !PT ;  /* 0x000000395c207812 */ /* 0x000fc400078efe5d */
[----:B------:R-:W-:Y:S02]  /*101a0*/  LOP3.LUT R3, R92, 0x40, R93, 0xfe, !PT ;  /* 0x000000405c037812 */ /* 0x000fe400078efe5d */
[----:B------:R-:W-:Y:S02]  /*101b0*/  FSEL R126, R33, -INF , !P1 ;  /* 0xff800000217e7808 */ /* 0x000fe40004800000 */
[----:B------:R-:W-:Y:S01]  /*101c0*/  FSEL R163, R35, -INF , !P0 ;  /* 0xff80000023a37808 */ /* 0x000fe20004000000 */
[----:B------:R-:W-:Y:S01]  /*101d0*/  HMMA.16816.F32.BF16 R88, R76, R46, R88 ;  /* 0x0000002e4c58723c */ /* 0x000fe20000041858 */
[C---:B------:R-:W-:Y:S01]  /*101e0*/  ISETP.GE.AND P1, PT, R32.reuse, R148, PT ;  /* 0x000000942000720c */ /* 0x040fe20003f26270 */
[----:B------:R-:W-:Y:S01]  /*101f0*/  LDSM.16.M88.4 R44, [R226+0x4800] ;  /* 0x00480000e22c783b */ /* 0x000fe20000000200 */
[----:B------:R-:W-:Y:S02]  /*10200*/  ISETP.GE.AND P0, PT, R32, R149, PT ;  /* 0x000000952000720c */ /* 0x000fe40003f06270 */
[----:B------:R-:W-:-:S02]  /*10210*/  FSEL R70, R28, -INF , !P3 ;  /* 0xff8000001c467808 */ /* 0x000fc40005800000 */
[----:B------:R-:W-:Y:S02]  /*10220*/  ISETP.GE.AND P3, PT, R3, R148, PT ;  /* 0x000000940300720c */ /* 0x000fe40003f66270 */
[----:B------:R-:W-:Y:S02]  /*10230*/  LOP3.LUT R28, R92, 0x41, R93, 0xfe, !PT ;  /* 0x000000415c1c7812 */ /* 0x000fe400078efe5d */
[----:B------:R-:W-:Y:S02]  /*10240*/  FSEL R179, R34, -INF , !P4 ;  /* 0xff80000022b37808 */ /* 0x000fe40006000000 */
[----:B------:R-:W-:Y:S02]  /*10250*/  FSEL R160, R29, -INF , !P1 ;  /* 0xff8000001da07808 */ /* 0x000fe40004800000 */
[----:B------:R-:W-:Y:S02]  /*10260*/  FSEL R165, R31, -INF , !P0 ;  /* 0xff8000001fa57808 */ /* 0x000fe40004000000 */
[----:B------:R-:W-:-:S02]  /*10270*/  ISETP.GE.AND P4, PT, R3, R149, PT ;  /* 0x000000950300720c */ /* 0x000fc40003f86270 */
[C---:B------:R-:W-:Y:S02]  /*10280*/  ISETP.GE.AND P1, PT, R28.reuse, R148, PT ;  /* 0x000000941c00720c */ /* 0x040fe40003f26270 */
[----:B------:R-:W-:Y:S02]  /*10290*/  ISETP.GE.AND P0, PT, R28, R149, PT ;  /* 0x000000951c00720c */ /* 0x000fe40003f06270 */
[----:B------:R-:W-:Y:S02]  /*102a0*/  FSEL R168, R24, -INF , !P3 ;  /* 0xff80000018a87808 */ /* 0x000fe40005800000 */
[C-C-:B------:R-:W-:Y:S02]  /*102b0*/  LOP3.LUT R3, R92.reuse, 0x48, R93.reuse, 0xfe, !PT ;  /* 0x000000485c037812 */ /* 0x140fe400078efe5d */
[----:B------:R-:W-:Y:S02]  /*102c0*/  LOP3.LUT R24, R92, 0x49, R93, 0xfe, !PT ;  /* 0x000000495c187812 */ /* 0x000fe400078efe5d */
[----:B------:R-:W-:-:S02]  /*102d0*/  FSEL R159, R30, -INF , !P2 ;  /* 0xff8000001e9f7808 */ /* 0x000fc40005000000 */
[----:B------:R-:W-:Y:S01]  /*102e0*/  FSEL R166, R25, -INF , !P1 ;  /* 0xff80000019a67808 */ /* 0x000fe20004800000 */
[----:B------:R-:W1:Y:S01]  /*102f0*/  LDSM.16.M88.4 R28, [R213] ;  /* 0x00000000d51c783b */ /* 0x000e620000000200 */
[----:B------:R-:W-:Y:S02]  /*10300*/  FSEL R157, R27, -INF , !P0 ;  /* 0xff8000001b9d7808 */ /* 0x000fe40004000000 */
[CC--:B------:R-:W-:Y:S02]  /*10310*/  ISETP.GE.AND P3, PT, R3.reuse, R148.reuse, PT ;  /* 0x000000940300720c */ /* 0x0c0fe40003f66270 */
[-C--:B------:R-:W-:Y:S02]  /*10320*/  ISETP.GE.AND P2, PT, R3, R149.reuse, PT ;  /* 0x000000950300720c */ /* 0x080fe40003f46270 */
[C---:B------:R-:W-:Y:S02]  /*10330*/  ISETP.GE.AND P1, PT, R24.reuse, R148, PT ;  /* 0x000000941800720c */ /* 0x040fe40003f26270 */
[----:B------:R-:W-:-:S02]  /*10340*/  ISETP.GE.AND P0, PT, R24, R149, PT ;  /* 0x000000951800720c */ /* 0x000fc40003f06270 */
[----:B------:R-:W-:Y:S02]  /*10350*/  FSEL R170, R20, -INF , !P3 ;  /* 0xff80000014aa7808 */ /* 0x000fe40005800000 */
[----:B------:R-:W-:Y:S02]  /*10360*/  FSEL R155, R22, -INF , !P2 ;  /* 0xff800000169b7808 */ /* 0x000fe40005000000 */
[----:B------:R-:W-:Y:S02]  /*10370*/  FSEL R172, R21, -INF , !P1 ;  /* 0xff80000015ac7808 */ /* 0x000fe40004800000 */
[----:B------:R-:W-:Y:S02]  /*10380*/  FSEL R151, R23, -INF , !P0 ;  /* 0xff80000017977808 */ /* 0x000fe40004000000 */
[----:B------:R-:W3:Y:S01]  /*10390*/  LDSM.16.M88.4 R20, [R226+0x3c00] ;  /* 0x003c0000e214783b */ /* 0x000ee20000000200 */
[----:B------:R-:W-:Y:S02]  /*103a0*/  LOP3.LUT R3, R92, 0x50, R93, 0xfe, !PT ;  /* 0x000000505c037812 */ /* 0x000fe400078efe5d */
[----:B------:R-:W-:-:S02]  /*103b0*/  FSEL R167, R26, -INF , !P4 ;  /* 0xff8000001aa77808 */ /* 0x000fc40006000000 */
[CC--:B------:R-:W-:Y:S01]  /*103c0*/  ISETP.GE.AND P3, PT, R3.reuse, R148.reuse, PT ;  /* 0x000000940300720c */ /* 0x0c0fe20003f66270 */
[C---:B--2---:R-:W-:Y:S01]  /*103d0*/  HMMA.16816.F32.BF16 R24, R84.reuse, R36, RZ ;  /* 0x000000245418723c */ /* 0x044fe200000418ff */
[----:B------:R-:W-:Y:S02]  /*103e0*/  ISETP.GE.AND P4, PT, R3, R149, PT ;  /* 0x000000950300720c */ /* 0x000fe40003f86270 */
[C-C-:B------:R-:W-:Y:S02]  /*103f0*/  LOP3.LUT R32, R92.reuse, 0x51, R93.reuse, 0xfe, !PT ;  /* 0x000000515c207812 */ /* 0x140fe400078efe5d */
[----:B------:R-:W-:Y:S02]  /*10400*/  LOP3.LUT R3, R92, 0x58, R93, 0xfe, !PT ;  /* 0x000000585c037812 */ /* 0x000fe400078efe5d */
[----:B------:R-:W-:Y:S01]  /*10410*/  FSEL R176, R16, -INF , !P3 ;  /* 0xff80000010b07808 */ /* 0x000fe20005800000 */
[----:B------:R-:W-:Y:S01]  /*10420*/  HMMA.16816.F32.BF16 R36, R84, R38, RZ ;  /* 0x000000265424723c */ /* 0x000fe200000418ff */
[----:B------:R-:W-:-:S02]  /*10430*/  ISETP.GE.AND P1, PT, R32, R148, PT ;  /* 0x000000942000720c */ /* 0x000fc40003f26270 */
[----:B------:R-:W-:Y:S02]  /*10440*/  ISETP.GE.AND P0, PT, R32, R149, PT ;  /* 0x000000952000720c */ /* 0x000fe40003f06270 */
[----:B------:R-:W-:Y:S01]  /*10450*/  LOP3.LUT R16, R92, 0x59, R93, 0xfe, !PT ;  /* 0x000000595c107812 */ /* 0x000fe200078efe5d */
[----:B------:R-:W-:Y:S01]  /*10460*/  LDSM.16.M88.4 R32, [R226+0x4400] ;  /* 0x00440000e220783b */ /* 0x000fe20000000200 */
[----:B------:R-:W-:Y:S02]  /*10470*/  ISETP.GE.AND P3, PT, R3, R148, PT ;  /* 0x000000940300720c */ /* 0x000fe40003f66270 */
[----:B------:R-:W-:Y:S02]  /*10480*/  FSEL R174, R17, -INF , !P1 ;  /* 0xff80000011ae7808 */ /* 0x000fe40004800000 */
[----:B------:R-:W-:Y:S02]  /*10490*/  FSEL R125, R19, -INF , !P0 ;  /* 0xff800000137d7808 */ /* 0x000fe40004000000 */
[----:B------:R-:W-:-:S02]  /*104a0*/  FSEL R153, R18, -INF , !P4 ;  /* 0xff80000012997808 */ /* 0x000fc40006000000 */
[C---:B------:R-:W-:Y:S01]  /*104b0*/  ISETP.GE.AND P1, PT, R16.reuse, R148, PT ;  /* 0x000000941000720c */ /* 0x040fe20003f26270 */
[C---:B-1----:R-:W-:Y:S01]  /*104c0*/  HMMA.16816.F32.BF16 R24, R76.reuse, R28, R24 ;  /* 0x0000001c4c18723c */ /* 0x042fe20000041818 */
[-C--:B------:R-:W-:Y:S02]  /*104d0*/  ISETP.GE.AND P0, PT, R16, R149.reuse, PT ;  /* 0x000000951000720c */ /* 0x080fe40003f06270 */
[----:B------:R-:W-:Y:S01]  /*104e0*/  FSEL R178, R12, -INF , !P3 ;  /* 0xff8000000cb27808 */ /* 0x000fe20005800000 */
[----:B------:R-:W1:Y:S01]  /*104f0*/  LDSM.16.M88.4 R16, [R226+0x4000] ;  /* 0x00400000e210783b */ /* 0x000e620000000200 */
[----:B------:R-:W-:Y:S02]  /*10500*/  LOP3.LUT R12, R92, 0x61, R93, 0xfe, !PT ;  /* 0x000000615c0c7812 */ /* 0x000fe400078efe5d */
[----:B------:R-:W-:Y:S01]  /*10510*/  ISETP.GE.AND P2, PT, R3, R149, PT ;  /* 0x000000950300720c */ /* 0x000fe20003f46270 */
[----:B------:R-:W-:Y:S01]  /*10520*/  HMMA.16816.F32.BF16 R36, R76, R30, R36 ;  /* 0x0000001e4c24723c */ /* 0x000fe20000041824 */
[----:B------:R-:W-:-:S02]  /*10530*/  FSEL R180, R13, -INF , !P1 ;  /* 0xff8000000db47808 */ /* 0x000fc40004800000 */
[----:B------:R-:W-:Y:S02]  /*10540*/  FSEL R127, R15, -INF , !P0 ;  /* 0xff8000000f7f7808 */ /* 0x000fe40004000000 */
[----:B------:R-:W-:Y:S02]  /*10550*/  LOP3.LUT R3, R92, 0x60, R93, 0xfe, !PT ;  /* 0x000000605c037812 */ /* 0x000fe400078efe5d */
[----:B------:R-:W-:Y:S02]  /*10560*/  FSEL R123, R14, -INF , !P2 ;  /* 0xff8000000e7b7808 */ /* 0x000fe40005000000 */
[CC--:B------:R-:W-:Y:S02]  /*10570*/  ISETP.GE.AND P1, PT, R12.reuse, R148.reuse, PT ;  /* 0x000000940c00720c */ /* 0x0c0fe40003f26270 */
[----:B------:R-:W-:Y:S02]  /*10580*/  ISETP.GE.AND P0, PT, R12, R149, PT ;  /* 0x000000950c00720c */ /* 0x000fe40003f06270 */
[----:B------:R-:W2:Y:S01]  /*10590*/  LDSM.16.M88.4 R12, [R212] ;  /* 0x00000000d40c783b */ /* 0x000ea20000000200 */
        /* <DEDUP_REMOVED lines=11> */
[----:B------:R-:W-:Y:S02]  /*10650*/  FSEL R129, R10, -INF , !P4 ;  /* 0xff8000000a817808 */ /* 0x000fe40006000000 */
[----:B---3--:R-:W-:Y:S01]  /*10660*/  HMMA.16816.F32.BF16 R8, R84, R20, RZ ;  /* 0x000000145408723c */ /* 0x008fe200000418ff */
[----:B------:R-:W-:-:S02]  /*10670*/  FSEL R188, R4, -INF , !P3 ;  /* 0xff80000004bc7808 */ /* 0x000fc40005800000 */
[----:B------:R-:W-:Y:S02]  /*10680*/  FSEL R117, R6, -INF , !P2 ;  /* 0xff80000006757808 */ /* 0x000fe40005000000 */
[----:B------:R-:W-:Y:S02]  /*10690*/  FSEL R190, R5, -INF , !P1 ;  /* 0xff80000005be7808 */ /* 0x000fe40004800000 */
[----:B------:R-:W-:Y:S01]  /*106a0*/  FSEL R113, R7, -INF , !P0 ;  /* 0xff80000007717808 */ /* 0x000fe20004000000 */
[----:B------:R-:W-:Y:S01]  /*106b0*/  HMMA.16816.F32.BF16 R20, R84, R22, RZ ;  /* 0x000000165414723c */ /* 0x000fe200000418ff */
[----:B------:R-:W3:Y:S01]  /*106c0*/  LDSM.16.M88.4 R4, [R211] ;  /* 0x00000000d304783b */ /* 0x000ee20000000200 */
[C-C-:B------:R-:W-:Y:S02]  /*106d0*/  LOP3.LUT R28, R92.reuse, 0x70, R93.reuse, 0xfe, !PT ;  /* 0x000000705c1c7812 */ /* 0x140fe400078efe5d */
[----:B------:R-:W-:Y:S02]  /*106e0*/  LOP3.LUT R3, R92, 0x71, R93, 0xfe, !PT ;  /* 0x000000715c037812 */ /* 0x000fe400078efe5d */
[----:B------:R-:W-:-:S02]  /*106f0*/  ISETP.GE.AND P3, PT, R28, R148, PT ;  /* 0x000000941c00720c */ /* 0x000fc40003f66270 */
[CC--:B------:R-:W-:Y:S02]  /*10700*/  ISETP.GE.AND P1, PT, R3.reuse, R148.reuse, PT ;  /* 0x000000940300720c */ /* 0x0c0fe40003f26270 */
[-C--:B------:R-:W-:Y:S02]  /*10710*/  ISETP.GE.AND P0, PT, R3, R149.reuse, PT ;  /* 0x000000950300720c */ /* 0x080fe40003f06270 */
[----:B------:R-:W-:Y:S02]  /*10720*/  LOP3.LUT R3, R92, 0x78, R93, 0xfe, !PT ;  /* 0x000000785c037812 */ /* 0x000fe400078efe5d */
[----:B------:R-:W-:Y:S02]  /*10730*/  ISETP.GE.AND P4, PT, R28, R149, PT ;  /* 0x000000951c00720c */ /* 0x000fe40003f86270 */
[----:B------:R-:W-:Y:S01]  /*10740*/  FSEL R194, R64, -INF , !P3 ;  /* 0xff80000040c27808 */ /* 0x000fe20005800000 */
[----:B-1----:R-:W-:Y:S01]  /*10750*/  HMMA.16816.F32.BF16 R28, R84, R16, RZ ;  /* 0x00000010541c723c */ /* 0x002fe200000418ff */
[----:B------:R-:W-:-:S02]  /*10760*/  ISETP.GE.AND P3, PT, R3, R148, PT ;  /* 0x000000940300720c */ /* 0x000fc40003f66270 */
[----:B------:R-:W-:Y:S02]  /*10770*/  ISETP.GE.AND P2, PT, R3, R149, PT ;  /* 0x000000950300720c */ /* 0x000fe40003f46270 */
[C-C-:B------:R-:W-:Y:S02]  /*10780*/  LOP3.LUT R3, R92.reuse, 0x79, R93.reuse, 0xfe, !PT ;  /* 0x000000795c037812 */ /* 0x140fe400078efe5d */
[----:B------:R-:W-:Y:S01]  /*10790*/  LOP3.LUT R16, R92, 0x80, R93, 0xfe, !PT ;  /* 0x000000805c107812 */ /* 0x000fe200078efe5d */
[----:B--2---:R-:W-:Y:S01]  /*107a0*/  HMMA.16816.F32.BF16 R8, R76, R12, R8 ;  /* 0x0000000c4c08723c */ /* 0x004fe20000041808 */
[----:B------:R-:W-:Y:S02]  /*107b0*/  FSEL R192, R65, -INF , !P1 ;  /* 0xff80000041c07808 */ /* 0x000fe40004800000 */
[----:B------:R-:W-:Y:S02]  /*107c0*/  FSEL R105, R67, -INF , !P0 ;  /* 0xff80000043697808 */ /* 0x000fe40004000000 */
[----:B------:R-:W-:-:S02]  /*107d0*/  ISETP.GE.AND P1, PT, R3, R148, PT ;  /* 0x000000940300720c */ /* 0x000fc40003f26270 */
[----:B------:R-:W-:Y:S01]  /*107e0*/  ISETP.GE.AND P0, PT, R3, R149, PT ;  /* 0x000000950300720c */ /* 0x000fe20003f06270 */
[C---:B------:R-:W-:Y:S01]  /*107f0*/  HMMA.16816.F32.BF16 R20, R76.reuse, R14, R20 ;  /* 0x0000000e4c14723c */ /* 0x040fe20000041814 */
[----:B------:R-:W-:Y:S02]  /*10800*/  FSEL R196, R60, -INF , !P3 ;  /* 0xff8000003cc47808 */ /* 0x000fe40005800000 */
[----:B------:R-:W-:Y:S02]  /*10810*/  ISETP.GE.AND P3, PT, R16, R148, PT ;  /* 0x000000941000720c */ /* 0x000fe40003f66270 */
[C-C-:B------:R-:W-:Y:S02]  /*10820*/  LOP3.LUT R12, R92.reuse, 0x81, R93.reuse, 0xfe, !PT ;  /* 0x000000815c0c7812 */ /* 0x140fe400078efe5d */
[----:B------:R-:W-:Y:S01]  /*10830*/  LOP3.LUT R3, R92, 0x88, R93, 0xfe, !PT ;  /* 0x000000885c037812 */ /* 0x000fe200078efe5d */
[----:B---3--:R-:W-:Y:S01]  /*10840*/  HMMA.16816.F32.BF16 R28, R76, R4, R28 ;  /* 0x000000044c1c723c */ /* 0x008fe2000004181c */
[----:B------:R-:W-:-:S02]  /*10850*/  FSEL R198, R61, -INF , !P1 ;  /* 0xff8000003dc67808 */ /* 0x000fc40004800000 */
[----:B------:R-:W-:Y:S02]  /*10860*/  FSEL R109, R63, -INF , !P0 ;  /* 0xff8000003f6d7808 */ /* 0x000fe40004000000 */
[----:B------:R-:W-:Y:S02]  /*10870*/  FSEL R115, R66, -INF , !P4 ;  /* 0xff80000042737808 */ /* 0x000fe40006000000 */
[C---:B------:R-:W-:Y:S02]  /*10880*/  ISETP.GE.AND P1, PT, R12.reuse, R148, PT ;  /* 0x000000940c00720c */ /* 0x040fe40003f26270 */
[-C--:B------:R-:W-:Y:S02]  /*10890*/  ISETP.GE.AND P0, PT, R12, R149.reuse, PT ;  /* 0x000000950c00720c */ /* 0x080fe40003f06270 */
[----:B------:R-:W-:Y:S02]  /*108a0*/  FSEL R202, R56, -INF , !P3 ;  /* 0xff80000038ca7808 */ /* 0x000fe40005800000 */
[----:B------:R-:W-:-:S02]  /*108b0*/  ISETP.GE.AND P4, PT, R16, R149, PT ;  /* 0x000000951000720c */ /* 0x000fc40003f86270 */
[C---:B------:R-:W-:Y:S01]  /*108c0*/  ISETP.GE.AND P3, PT, R3.reuse, R148, PT ;  /* 0x000000940300720c */ /* 0x040fe20003f66270 */
[----:B------:R-:W-:Y:S01]  /*108d0*/  HMMA.16816.F32.BF16 R16, R84, R18, RZ ;  /* 0x000000125410723c */ /* 0x000fe200000418ff */
[C-C-:B------:R-:W-:Y:S02]  /*108e0*/  LOP3.LUT R13, R92.reuse, 0x89, R93.reuse, 0xfe, !PT ;  /* 0x000000895c0d7812 */ /* 0x140fe400078efe5d */
[----:B------:R-:W-:Y:S02]  /*108f0*/  LOP3.LUT R12, R92, 0x90, R93, 0xfe, !PT ;  /* 0x000000905c0c7812 */ /* 0x000fe400078efe5d */
[----:B------:R-:W-:Y:S02]  /*10900*/  FSEL R103, R62, -INF , !P2 ;  /* 0xff8000003e677808 */ /* 0x000fe40005000000 */
[----:B------:R-:W-:Y:S02]  /*10910*/  ISETP.GE.AND P2, PT, R3, R149, PT ;  /* 0x000000950300720c */ /* 0x000fe40003f46270 */
[----:B------:R-:W-:-:S02]  /*10920*/  FSEL R200, R57, -INF , !P1 ;  /* 0xff80000039c87808 */ /* 0x000fc40004800000 */
[----:B------:R-:W-:Y:S02]  /*10930*/  FSEL R111, R58, -INF , !P4 ;  /* 0xff8000003a6f7808 */ /* 0x000fe40006000000 */
[----:B------:R-:W-:Y:S02]  /*10940*/  FSEL R3, R59, -INF , !P0 ;  /* 0xff8000003b037808 */ /* 0x000fe40004000000 */
[----:B------:R-:W-:Y:S02]  /*10950*/  FSEL R80, R80, -INF , !P3 ;  /* 0xff80000050507808 */ /* 0x000fe40005800000 */
[CC--:B------:R-:W-:Y:S02]  /*10960*/  ISETP.GE.AND P1, PT, R13.reuse, R148.reuse, PT ;  /* 0x000000940d00720c */ /* 0x0c0fe40003f26270 */
[----:B------:R-:W-:Y:S02]  /*10970*/  ISETP.GE.AND P0, PT, R13, R149, PT ;  /* 0x000000950d00720c */ /* 0x000fe40003f06270 */
        /* <DEDUP_REMOVED lines=9> */
[----:B------:R-:W-:Y:S02]  /*10a10*/  FSEL R206, R40, -INF , !P3 ;  /* 0xff80000028ce7808 */ /* 0x000fe40005800000 */
[----:B------:R-:W-:Y:S02]  /*10a20*/  FSEL R242, R41, -INF , !P1 ;  /* 0xff80000029f27808 */ /* 0x000fe40004800000 */
[----:B------:R-:W-:Y:S02]  /*10a30*/  FSEL R50, R42, -INF , !P4 ;  /* 0xff8000002a327808 */ /* 0x000fe40006000000 */
[----:B------:R-:W-:Y:S02]  /*10a40*/  FSEL R51, R43, -INF , !P0 ;  /* 0xff8000002b337808 */ /* 0x000fe40004000000 */
[----:B------:R-:W-:Y:S01]  /*10a50*/  LOP3.LUT R4, R92, 0x98, R93, 0xfe, !PT ;  /* 0x000000985c047812 */ /* 0x000fe200078efe5d */
[----:B------:R-:W-:Y:S01]  /*10a60*/  HMMA.16816.F32.BF16 R40, R84, R32, RZ ;  /* 0x000000205428723c */ /* 0x000fe200000418ff */
[----:B------:R-:W-:-:S02]  /*10a70*/  FSEL R48, R82, -INF , !P2 ;  /* 0xff80000052307808 */ /* 0x000fc40005000000 */
[CC--:B------:R-:W-:Y:S02]  /*10a80*/  ISETP.GE.AND P3, PT, R4.reuse, R148.reuse, PT ;  /* 0x000000940400720c */ /* 0x0c0fe40003f66270 */
[----:B------:R-:W-:Y:S02]  /*10a90*/  ISETP.GE.AND P2, PT, R4, R149, PT ;  /* 0x000000950400720c */ /* 0x000fe40003f46270 */
[C-C-:B------:R-:W-:Y:S01]  /*10aa0*/  LOP3.LUT R4, R92.reuse, 0xa0, R93.reuse, 0xfe, !PT ;  /* 0x000000a05c047812 */ /* 0x140fe200078efe5d */
[----:B------:R-:W-:Y:S01]  /*10ab0*/  HMMA.16816.F32.BF16 R32, R84, R34, RZ ;  /* 0x000000225420723c */ /* 0x000fe200000418ff */
[----:B------:R-:W-:Y:S02]  /*10ac0*/  LOP3.LUT R5, R92, 0x99, R93, 0xfe, !PT ;  /* 0x000000995c057812 */ /* 0x000fe400078efe5d */
[----:B------:R-:W-:Y:S02]  /*10ad0*/  FSEL R246, R88, -INF , !P3 ;  /* 0xff80000058f67808 */ /* 0x000fe40005800000 */
[----:B------:R-:W-:-:S02]  /*10ae0*/  ISETP.GE.AND P3, PT, R4, R148, PT ;  /* 0x000000940400720c */ /* 0x000fc40003f66270 */
[-C--:B------:R-:W-:Y:S02]  /*10af0*/  ISETP.GE.AND P4, PT, R4, R149.reuse, PT ;  /* 0x000000950400720c */ /* 0x080fe40003f86270 */
[C---:B------:R-:W-:Y:S02]  /*10b00*/  ISETP.GE.AND P1, PT, R5.reuse, R148, PT ;  /* 0x000000940500720c */ /* 0x040fe40003f26270 */
[----:B------:R-:W-:Y:S02]  /*10b10*/  ISETP.GE.AND P0, PT, R5, R149, PT ;  /* 0x000000950500720c */ /* 0x000fe40003f06270 */
[C-C-:B------:R-:W-:Y:S02]  /*10b20*/  LOP3.LUT R4, R92.reuse, 0xa8, R93.reuse, 0xfe, !PT ;  /* 0x000000a85c047812 */ /* 0x140fe400078efe5d */
[----:B------:R-:W-:Y:S01]  /*10b30*/  LOP3.LUT R5, R92, 0xa1, R93, 0xfe, !PT ;  /* 0x000000a15c057812 */ /* 0x000fe200078efe5d */
[----:B-1----:R-:W-:Y:S01]  /*10b40*/  HMMA.16816.F32.BF16 R40, R76, R12, R40 ;  /* 0x0000000c4c28723c */ /* 0x002fe20000041828 */
        /* <DEDUP_REMOVED lines=8> */
[-C--:B------:R-:W-:Y:S02]  /*10bd0*/  ISETP.GE.AND P0, PT, R5, R149.reuse, PT ;  /* 0x000000950500720c */ /* 0x080fe40003f06270 */
[----:B------:R-:W-:Y:S02]  /*10be0*/  LOP3.LUT R4, R92, 0xa9, R93, 0xfe, !PT ;  /* 0x000000a95c047812 */ /* 0x000fe400078efe5d */
[----:B------:R-:W-:Y:S02]  /*10bf0*/  FSEL R250, R25, -INF , !P1 ;  /* 0xff80000019fa7808 */ /* 0x000fe40004800000 */
[----:B------:R-:W-:Y:S02]  /*10c00*/  FSEL R55, R27, -INF , !P0 ;  /* 0xff8000001b377808 */ /* 0x000fe40004000000 */
[C---:B------:R-:W-:Y:S02]  /*10c10*/  ISETP.GE.AND P1, PT, R4.reuse, R148, PT ;  /* 0x000000940400720c */ /* 0x040fe40003f26270 */
[----:B------:R-:W-:-:S02]  /*10c20*/  ISETP.GE.AND P0, PT, R4, R149, PT ;  /* 0x000000950400720c */ /* 0x000fc40003f06270 */
[--C-:B------:R-:W-:Y:S01]  /*10c30*/  LOP3.LUT R24, R92, 0xb0, R93.reuse, 0xfe, !PT ;  /* 0x000000b05c187812 */ /* 0x100fe200078efe5d */
[----:B------:R-:W1:Y:S01]  /*10c40*/  LDSM.16.M88.4 R4, [R226+0x4c00] ;  /* 0x004c0000e204783b */ /* 0x000e620000000200 */
[----:B------:R-:W-:Y:S02]  /*10c50*/  FSEL R67, R36, -INF , !P3 ;  /* 0xff80000024437808 */ /* 0x000fe40005800000 */
        /* <DEDUP_REMOVED lines=11> */
[----:B------:R-:W2:Y:S01]  /*10d10*/  LDSM.16.M88.4 R12, [R209] ;  /* 0x00000000d10c783b */ /* 0x000ea20000000200 */
        /* <DEDUP_REMOVED lines=9> */
[-C--:B------:R-:W-:Y:S02]  /*10db0*/  ISETP.GE.AND P4, PT, R24, R149.reuse, PT ;  /* 0x000000951800720c */ /* 0x080fe40003f86270 */
[C---:B------:R-:W-:Y:S01]  /*10dc0*/  ISETP.GE.AND P1, PT, R8.reuse, R148, PT ;  /* 0x000000940800720c */ /* 0x040fe20003f26270 */
[----:B------:R-:W3:Y:S01]  /*10dd0*/  LDSM.16.M88.4 R24, [R208] ;  /* 0x00000000d018783b */ /* 0x000ee20000000200 */
[----:B------:R-:W-:Y:S01]  /*10de0*/  ISETP.GE.AND P0, PT, R8, R149, PT ;  /* 0x000000950800720c */ /* 0x000fe20003f06270 */
[----:B------:R-:W-:-:S04]  /*10df0*/  DEPBAR.LE SB0, 0x0 ;  /* 0x000080000000791a */ /* 0x000fc80000000000 */
[C---:B------:R-:W-:Y:S01]  /*10e00*/  HMMA.16816.F32.BF16 R8, R84.reuse, R44, RZ ;  /* 0x0000002c5408723c */ /* 0x040fe200000418ff */
[----:B------:R-:W-:Y:S02]  /*10e10*/  FSEL R203, R21, -INF , !P1 ;  /* 0xff80000015cb7808 */ /* 0x000fe40004800000 */
[C-C-:B------:R-:W-:Y:S02]  /*10e20*/  LOP3.LUT R20, R92.reuse, 0xc1, R93.reuse, 0xfe, !PT ;  /* 0x000000c15c147812 */ /* 0x140fe400078efe5d */
[----:B------:R-:W-:Y:S02]  /*10e30*/  LOP3.LUT R21, R92, 0xc8, R93, 0xfe, !PT ;  /* 0x000000c85c157812 */ /* 0x000fe400078efe5d */
[----:B------:R-:W-:Y:S01]  /*10e40*/  FSEL R56, R22, -INF , !P2 ;  /* 0xff80000016387808 */ /* 0x000fe20005000000 */
[----:B------:R-:W-:Y:S01]  /*10e50*/  HMMA.16816.F32.BF16 R44, R84, R46, RZ ;  /* 0x0000002e542c723c */ /* 0x000fe200000418ff */
[----:B------:R-:W-:Y:S02]  /*10e60*/  FSEL R57, R23, -INF , !P0 ;  /* 0xff80000017397808 */ /* 0x000fe40004000000 */
[----:B------:R-:W-:Y:S01]  /*10e70*/  FSEL R205, R28, -INF , !P3 ;  /* 0xff8000001ccd7808 */ /* 0x000fe20005800000 */
[----:B------:R-:W-:Y:S01]  /*10e80*/  BAR.SYNC.DEFER_BLOCKING 0x0 ;  /* 0x0000000000007b1d */ /* 0x000fe20000010000 */
[----:B------:R-:W-:-:S02]  /*10e90*/  ISETP.GE.AND P1, PT, R20, R148, PT ;  /* 0x000000941400720c */ /* 0x000fc40003f26270 */
[-C--:B------:R-:W-:Y:S02]  /*10ea0*/  ISETP.GE.AND P0, PT, R20, R149.reuse, PT ;  /* 0x000000951400720c */ /* 0x080fe40003f06270 */
[C---:B------:R-:W-:Y:S02]  /*10eb0*/  ISETP.GE.AND P3, PT, R21.reuse, R148, PT ;  /* 0x000000941500720c */ /* 0x040fe40003f66270 */
[----:B------:R-:W-:Y:S02]  /*10ec0*/  ISETP.GE.AND P2, PT, R21, R149, PT ;  /* 0x000000951500720c */ /* 0x000fe40003f46270 */
[----:B-1----:R-:W-:Y:S01]  /*10ed0*/  HMMA.16816.F32.BF16 R20, R84, R4, RZ ;  /* 0x000000045414723c */ /* 0x002fe200000418ff */
[----:B------:R-:W-:Y:S02]  /*10ee0*/  FSEL R28, R29, -INF , !P1 ;  /* 0xff8000001d1c7808 */ /* 0x000fe40004800000 */
[----:B------:R-:W-:Y:S02]  /*10ef0*/  FSEL R59, R31, -INF , !P0 ;  /* 0xff8000001f3b7808 */ /* 0x000fe40004000000 */
[----:B------:R-:W-:-:S02]  /*10f00*/  LOP3.LUT R29, R92, 0xd0, R93, 0xfe, !PT ;  /* 0x000000d05c1d7812 */ /* 0x000fc400078efe5d */
[--C-:B------:R-:W-:Y:S01]  /*10f10*/  LOP3.LUT R4, R92, 0xc9, R93.reuse, 0xfe, !PT ;  /* 0x000000c95c047812 */ /* 0x100fe200078efe5d */
[----:B--2---:R-:W-:Y:S01]  /*10f20*/  HMMA.16816.F32.BF16 R8, R76, R12, R8 ;  /* 0x0000000c4c08723c */ /* 0x004fe20000041808 */
[----:B------:R-:W-:Y:S02]  /*10f30*/  FSEL R60, R18, -INF , !P2 ;  /* 0xff800000123c7808 */ /* 0x000fe40005000000 */
[C---:B------:R-:W-:Y:S02]  /*10f40*/  ISETP.GE.AND P1, PT, R4.reuse, R148, PT ;  /* 0x000000940400720c */ /* 0x040fe40003f26270 */
[----:B------:R-:W-:Y:S02]  /*10f50*/  ISETP.GE.AND P0, PT, R4, R149, PT ;  /* 0x000000950400720c */ /* 0x000fe40003f06270 */
[----:B------:R-:W-:Y:S01]  /*10f60*/  LOP3.LUT R18, R92, 0xd1, R93, 0xfe, !PT ;  /* 0x000000d15c127812 */ /* 0x000fe200078efe5d */
[----:B------:R-:W-:Y:S01]  /*10f70*/  HMMA.16816.F32.BF16 R4, R84, R6, RZ ;  /* 0x000000065404723c */ /* 0x000fe200000418ff */
[----:B------:R-:W-:-:S02]  /*10f80*/  FSEL R182, R16, -INF , !P3 ;  /* 0xff80000010b67808 */ /* 0x000fc40005800000 */
[-C--:B------:R-:W-:Y:S02]  /*10f90*/  ISETP.GE.AND P3, PT, R29, R148.reuse, PT ;  /* 0x000000941d00720c */ /* 0x080fe40003f66270 */
[----:B------:R-:W-:Y:S02]  /*10fa0*/  FSEL R158, R17, -INF , !P1 ;  /* 0xff800000119e7808 */ /* 0x000fe40004800000 */
[----:B------:R-:W-:Y:S01]  /*10fb0*/  FSEL R61, R19, -INF , !P0 ;  /* 0xff800000133d7808 */ /* 0x000fe20004000000 */
[----:B------:R-:W-:Y:S01]  /*10fc0*/  HMMA.16816.F32.BF16 R44, R76, R14, R44 ;  /* 0x0000000e4c2c723c */ /* 0x000fe2000004182c */
[----:B------:R-:W-:Y:S02]  /*10fd0*/  LOP3.LUT R16, R92, 0xd8, R93, 0xfe, !PT ;  /* 0x000000d85c107812 */ /* 0x000fe400078efe5d */
[C---:B------:R-:W-:Y:S02]  /*10fe0*/  ISETP.GE.AND P1, PT, R18.reuse, R148, PT ;  /* 0x000000941200720c */ /* 0x040fe40003f26270 */
[----:B------:R-:W-:-:S02]  /*10ff0*/  ISETP.GE.AND P0, PT, R18, R149, PT ;  /* 0x000000951200720c */ /* 0x000fc40003f06270 */
[----:B------:R-:W-:Y:S01]  /*11000*/  LOP3.LUT R13, R92, 0xd9, R93, 0xfe, !PT ;  /* 0x000000d95c0d7812 */ /* 0x000fe200078efe5d */
[C---:B---3--:R-:W-:Y:S01]  /*11010*/  HMMA.16816.F32.BF16 R20, R76.reuse, R24, R20 ;  /* 0x000000184c14723c */ /* 0x048fe20000041814 */
[----:B------:R-:W-:Y:S02]  /*11020*/  FSEL R58, R30, -INF , !P4 ;  /* 0xff8000001e3a7808 */ /* 0x000fe40006000000 */
[----:B------:R-:W-:Y:S02]  /*11030*/  FSEL R164, R40, -INF , !P3 ;  /* 0xff80000028a47808 */ /* 0x000fe40005800000 */
[----:B------:R-:W-:Y:S02]  /*11040*/  ISETP.GE.AND P4, PT, R29, R149, PT ;  /* 0x000000951d00720c */ /* 0x000fe40003f86270 */
[----:B------:R-:W-:Y:S01]  /*11050*/  ISETP.GE.AND P3, PT, R16, R148, PT ;  /* 0x000000941000720c */ /* 0x000fe20003f66270 */
[----:B------:R-:W-:Y:S01]  /*11060*/  HMMA.16816.F32.BF16 R4, R76, R26, R4 ;  /* 0x0000001a4c04723c */ /* 0x000fe20000041804 */
[----:B------:R-:W-:-:S02]  /*11070*/  FSEL R162, R41, -INF , !P1 ;  /* 0xff80000029a27808 */ /* 0x000fc40004800000 */
[----:B------:R-:W-:Y:S02]  /*11080*/  FSEL R43, R43, -INF , !P0 ;  /* 0xff8000002b2b7808 */ /* 0x000fe40004000000 */
[C-C-:B------:R-:W-:Y:S02]  /*11090*/  LOP3.LUT R12, R92.reuse, 0xe0, R93.reuse, 0xfe, !PT ;  /* 0x000000e05c0c7812 */ /* 0x140fe400078efe5d */
[C---:B------:R-:W-:Y:S02]  /*110a0*/  ISETP.GE.AND P1, PT, R13.reuse, R148, PT ;  /* 0x000000940d00720c */ /* 0x040fe40003f26270 */
[----:B------:R-:W-:Y:S02]  /*110b0*/  ISETP.GE.AND P0, PT, R13, R149, PT ;  /* 0x000000950d00720c */ /* 0x000fe40003f06270 */
[----:B------:R-:W-:Y:S02]  /*110c0*/  LOP3.LUT R13, R92, 0xe1, R93, 0xfe, !PT ;  /* 0x000000e15c0d7812 */ /* 0x000fe400078efe5d */
[----:B------:R-:W-:-:S02]  /*110d0*/  FSEL R42, R42, -INF , !P4 ;  /* 0xff8000002a2a7808 */ /* 0x000fc40006000000 */
[----:B------:R-:W-:Y:S02]  /*110e0*/  FSEL R156, R32, -INF , !P3 ;  /* 0xff800000209c7808 */ /* 0x000fe40005800000 */
[CC--:B------:R-:W-:Y:S02]  /*110f0*/  ISETP.GE.AND P3, PT, R12.reuse, R148.reuse, PT ;  /* 0x000000940c00720c */ /* 0x0c0fe40003f66270 */
[----:B------:R-:W-:Y:S02]  /*11100*/  ISETP.GE.AND P4, PT, R12, R149, PT ;  /* 0x000000950c00720c */ /* 0x000fe40003f86270 */
[----:B------:R-:W-:Y:S02]  /*11110*/  FSEL R154, R33, -INF , !P1 ;  /* 0xff800000219a7808 */ /* 0x000fe40004800000 */
[----:B------:R-:W-:Y:S02]  /*11120*/  LOP3.LUT R12, R92, 0xe8, R93, 0xfe, !PT ;  /* 0x000000e85c0c7812 */ /* 0x000fe400078efe5d */
[----:B------:R-:W-:-:S02]  /*11130*/  ISETP.GE.AND P1, PT, R13, R148, PT ;  /* 0x000000940d00720c */ /* 0x000fc40003f26270 */
[----:B------:R-:W-:Y:S02]  /*11140*/  FSEL R35, R35, -INF , !P0 ;  /* 0xff80000023237808 */ /* 0x000fe40004000000 */
[----:B------:R-:W-:Y:S02]  /*11150*/  FSEL R152, R8, -INF , !P3 ;  /* 0xff80000008987808 */ /* 0x000fe40005800000 */
[----:B------:R-:W-:Y:S02]  /*11160*/  ISETP.GE.AND P0, PT, R13, R149, PT ;  /* 0x000000950d00720c */ /* 0x000fe40003f06270 */
[----:B------:R-:W-:Y:S02]  /*11170*/  ISETP.GE.AND P3, PT, R12, R148, PT ;  /* 0x000000940c00720c */ /* 0x000fe40003f66270 */
[----:B------:R-:W-:Y:S02]  /*11180*/  FSEL R116, R9, -INF , !P1 ;  /* 0xff80000009747808 */ /* 0x000fe40004800000 */
[----:B------:R-:W-:-:S02]  /*11190*/  LOP3.LUT R9, R92, 0xe9, R93, 0xfe, !PT ;  /* 0x000000e95c097812 */ /* 0x000fc400078efe5d */
[----:B------:R-:W-:Y:S02]  /*111a0*/  LOP3.LUT R8, R92, 0xf0, R93, 0xfe, !PT ;  /* 0x000000f05c087812 */ /* 0x000fe400078efe5d */
[-C--:B------:R-:W-:Y:S02]  /*111b0*/  ISETP.GE.AND P2, PT, R16, R149.reuse, PT ;  /* 0x000000951000720c */ /* 0x080fe40003f46270 */
[----:B------:R-:W-:Y:S02]  /*111c0*/  FSEL R33, R10, -INF , !P4 ;  /* 0xff8000000a217808 */ /* 0x000fe40006000000 */
[----:B------:R-:W-:Y:S02]  /*111d0*/  FSEL R32, R11, -INF , !P0 ;  /* 0xff8000000b207808 */ /* 0x000fe40004000000 */
[----:B------:R-:W-:Y:S02]  /*111e0*/  FSEL R110, R44, -INF , !P3 ;  /* 0xff8000002c6e7808 */ /* 0x000fe40005800000 */
[----:B------:R-:W-:-:S02]  /*111f0*/  ISETP.GE.AND P0, PT, R9, R149, PT ;  /* 0x000000950900720c */ /* 0x000fc40003f06270 */
[C---:B------:R-:W-:Y:S02]  /*11200*/  ISETP.GE.AND P3, PT, R8.reuse, R148, PT ;  /* 0x000000940800720c */ /* 0x040fe40003f66270 */
[-C--:B------:R-:W-:Y:S02]  /*11210*/  ISETP.GE.AND P4, PT, R8, R149.reuse, PT ;  /* 0x000000950800720c */ /* 0x080fe40003f86270 */
[----:B------:R-:W-:Y:S02]  /*11220*/  LOP3.LUT R8, R92, 0xf1, R93, 0xfe, !PT ;  /* 0x000000f15c087812 */ /* 0x000fe400078efe5d */
[----:B------:R-:W-:Y:S02]  /*11230*/  FSEL R34, R34, -INF , !P2 ;  /* 0xff80000022227808 */ /* 0x000fe40005000000 */
[----:B------:R-:W-:Y:S02]  /*11240*/  ISETP.GE.AND P2, PT, R12, R149, PT ;  /* 0x000000950c00720c */ /* 0x000fe40003f46270 */
        /* <DEDUP_REMOVED lines=8> */
[-C--:B------:R-:W-:Y:S02]  /*112d0*/  ISETP.GE.AND P1, PT, R8, R149.reuse, PT ;  /* 0x000000950800720c */ /* 0x080fe40003f26270 */
[----:B------:R-:W-:Y:S02]  /*112e0*/  ISETP.NE.AND P3, PT, R95, RZ, PT ;  /* 0x000000ff5f00720c */ /* 0x000fe40003f65270 */
[C---:B------:R-:W-:Y:S02]  /*112f0*/  ISETP.GE.AND P2, PT, R93.reuse, R148, PT ;  /* 0x000000945d00720c */ /* 0x040fe40003f46270 */
[----:B------:R-:W-:Y:S02]  /*11300*/  ISETP.GE.AND P0, PT, R93, R149, PT ;  /* 0x000000955d00720c */ /* 0x000fe40003f06270 */
[----:B------:R-:W-:-:S02]  /*11310*/  FSEL R64, R22, -INF , !P4 ;  /* 0xff80000016407808 */ /* 0x000fc40006000000 */
[----:B------:R-:W-:Y:S02]  /*11320*/  FSEL R63, R23, -INF , !P1 ;  /* 0xff800000173f7808 */ /* 0x000fe40004800000 */
        /* <DEDUP_REMOVED lines=65> */
.L_x_2478:
[----:B------:R-:W-:-:S05]  /*11740*/  IMAD.MOV.U32 R6, RZ, RZ, c[0x0][0x198] ;  /* 0x00006600ff067624 */ /* 0x000fca00078e00ff */
[----:B------:R-:W-:-:S04]  /*11750*/  LEA R6, -R6, RZ, 0x8 ;  /* 0x000000ff06067211 */ /* 0x000fc800078e41ff */
[----:B------:R-:W-:Y:S02]  /*11760*/  SHF.R.S32.HI R4, RZ, 0x1f, R6 ;  /* 0x0000001fff047819 */ /* 0x000fe40000011406 */
.L_x_2479:
        /* <DEDUP_REMOVED lines=32> */
.L_x_2477:
        /* <DEDUP_REMOVED lines=258> */
[----:B------:R-:W-:Y:S02]  /*12990*/  FFMA.FTZ R151, R164, c[0x0][0x23c], -R101 ;  /* 0x00008f00a4977a23 */ /* 0x000fe40000010865 */
        /* <DEDUP_REMOVED lines=101> */
[----:B------:R-:W2:Y:S01]  /*12ff0*/  MUFU.EX2 R158, R158 ;  /* 0x0000009e009e7308 */ /* 0x000ea20000000800 */
[----:B------:R-:W-:Y:S01]  /*13000*/  FADD.FTZ R140, R140, R145 ;  /* 0x000000918c8c7221 */ /* 0x000fe20000010000 */
[----:B------:R-:W-:Y:S01]  /*13010*/  HMMA.16816.F32.BF16 R4, R28, R10, R4 ;  /* 0x0000000a1c04723c */ /* 0x000fe20000041804 */
[----:B------:R-:W4:Y:S01]  /*13020*/  LDSM.16.MT88.4 R8, [R223+0x5c00] ;  /* 0x005c0000df08783b */ /* 0x000f220000004200 */
[----:B------:R-:W-:-:S02]  /*13030*/  FADD.FTZ R161, R161, R120 ;  /* 0x00000078a1a17221 */ /* 0x000fc40000010000 */
[----:B------:R-:W-:Y:S02]  /*13040*/  FADD.FTZ R141, R141, R140 ;  /* 0x0000008c8d8d7221 */ /* 0x000fe40000010000 */
[----:B------:R-:W1:Y:S01]  /*13050*/  MUFU.EX2 R160, R160 ;  /* 0x000000a000a07308 */ /* 0x000e620000000800 */
        /* <DEDUP_REMOVED lines=35> */
[C---:B----4-:R-:W-:Y:S01]  /*13290*/  HMMA.16816.F32.BF16 R136, R28.reuse, R8, R136 ;  /* 0x000000081c88723c */ /* 0x050fe20000041888 */
[--C-:B------:R-:W-:Y:S01]  /*132a0*/  FFMA.FTZ R59, R60, c[0x0][0x23c], -R68.reuse ;  /* 0x00008f003c3b7a23 */ /* 0x100fe20000010844 */
[----:B------:R-:W4:Y:S01]  /*132b0*/  MUFU.EX2 R119, R119 ;  /* 0x0000007700777308 */ /* 0x000f220000000800 */
        /* <DEDUP_REMOVED lines=10> */
[----:B--2---:R-:W-:Y:S01]  /*13360*/  F2FP.BF16.PACK_AB R29, R157, R158 ;  /* 0x0000009e9d1d723e */ /* 0x004fe200000010ff */
[----:B------:R-:W2:Y:S01]  /*13370*/  MUFU.EX2 R170, R170 ;  /* 0x000000aa00aa7308 */ /* 0x000ea20000000800 */
[----:B------:R-:W-:Y:S01]  /*13380*/  F2FP.BF16.PACK_AB R30, R97, R98 ;  /* 0x00000062611e723e */ /* 0x000fe200000010ff */
[----:B------:R-:W-:Y:S01]  /*13390*/  FFMA.FTZ R61, R35, c[0x0][0x23c], -R68 ;  /* 0x00008f00233d7a23 */ /* 0x000fe20000010844 */
[----:B------:R-:W-:Y:S01]  /*133a0*/  F2FP.BF16.PACK_AB R31, R160, R155 ;  /* 0x0000009ba01f723e */ /* 0x000fe200000010ff */
        /* <DEDUP_REMOVED lines=11> */
[----:B------:R-:W2:Y:S01]  /*13460*/  LDSM.16.MT88.4 R20, [R223+0x6400] ;  /* 0x00640000df14783b */ /* 0x000ea20000004200 */
[----:B------:R-:W-:-:S02]  /*13470*/  FFMA.FTZ R46, R65, c[0x0][0x23c], -R101 ;  /* 0x00008f00412e7a23 */ /* 0x000fc40000010865 */
[----:B------:R-:W-:Y:S02]  /*13480*/  FFMA.FTZ R64, R64, c[0x0][0x23c], -R68 ;  /* 0x00008f0040407a23 */ /* 0x000fe40000010844 */
[----:B------:R-:W-:Y:S02]  /*13490*/  MUFU.EX2 R103, R103 ;  /* 0x0000006700677308 */ /* 0x000fe40000000800 */
[C---:B-----5:R-:W-:Y:S06]  /*134a0*/  HMMA.16816.F32.BF16 R136, R28.reuse, R12, R136 ;  /* 0x0000000c1c88723c */ /* 0x060fec0000041888 */
[----:B------:R-:W5:Y:S02]  /*134b0*/  MUFU.EX2 R172, R172 ;  /* 0x000000ac00ac7308 */ /* 0x000f640000000800 */
        /* <DEDUP_REMOVED lines=34> */
[----:B------:R-:W-:-:S02]  /*136e0*/  F2FP.BF16.PACK_AB R28, R87, R88 ;  /* 0x00000058571c723e */ /* 0x000fc400000010ff */
[----:B------:R-:W-:Y:S02]  /*136f0*/  F2FP.BF16.PACK_AB R29, R105, R156 ;  /* 0x0000009c691d723e */ /* 0x000fe400000010ff */
[----:B------:R-:W-:Y:S02]  /*13700*/  F2FP.BF16.PACK_AB R30, R85, R86 ;  /* 0x00000056551e723e */ /* 0x000fe400000010ff */
[----:B-----5:R-:W-:Y:S01]  /*13710*/  F2FP.BF16.PACK_AB R31, R172, R103 ;  /* 0x00000067ac1f723e */ /* 0x020fe200000010ff */
[----:B------:R-:W5:Y:S06]  /*13720*/  MUFU.EX2 R52, R52 ;  /* 0x0000003400347308 */ /* 0x000f6c0000000800 */
[C---:B--2---:R-:W-:Y:S02]  /*13730*/  HMMA.16816.F32.BF16 R16, R28.reuse, R20, R16 ;  /* 0x000000141c10723c */ /* 0x044fe40000041810 */
        /* <DEDUP_REMOVED lines=9> */
[----:B------:R-:W-:-:S02]  /*137d0*/  F2FP.BF16.PACK_AB R28, R83, R84 ;  /* 0x00000054531c723e */ /* 0x000fc400000010ff */
[----:B------:R-:W-:Y:S01]  /*137e0*/  F2FP.BF16.PACK_AB R29, R3, R174 ;  /* 0x000000ae031d723e */ /* 0x000fe200000010ff */
[----:B------:R-:W-:Y:S01]  /*137f0*/  MUFU.EX2 R53, R53 ;  /* 0x0000003500357308 */ /* 0x000fe20000000800 */
[----:B------:R-:W-:Y:S02]  /*13800*/  F2FP.BF16.PACK_AB R30, R81, R82 ;  /* 0x00000052511e723e */ /* 0x000fe400000010ff */
[----:B------:R-:W-:-:S05]  /*13810*/  F2FP.BF16.PACK_AB R31, R176, R109 ;  /* 0x0000006db01f723e */ /* 0x000fca00000010ff */
        /* <DEDUP_REMOVED lines=11> */
[----:B----4-:R-:W-:-:S02]  /*138d0*/  F2FP.BF16.PACK_AB R28, R79, R80 ;  /* 0x000000504f1c723e */ /* 0x010fc400000010ff */
[----:B------:R-:W-:Y:S02]  /*138e0*/  F2FP.BF16.PACK_AB R29, R49, R50 ;  /* 0x00000032311d723e */ /* 0x000fe400000010ff */
[----:B------:R-:W-:Y:S02]  /*138f0*/  F2FP.BF16.PACK_AB R30, R77, R78 ;  /* 0x0000004e4d1e723e */ /* 0x000fe400000010ff */
[----:B-----5:R-:W-:Y:S01]  /*13900*/  F2FP.BF16.PACK_AB R31, R52, R51 ;  /* 0x00000033341f723e */ /* 0x020fe200000010ff */
[----:B------:R-:W-:Y:S06]  /*13910*/  MUFU.EX2 R70, R70 ;  /* 0x0000004600467308 */ /* 0x000fec0000000800 */
[C---:B---3--:R-:W-:Y:S02]  /*13920*/  HMMA.16816.F32.BF16 R16, R28.reuse, R12, R16 ;  /* 0x0000000c1c10723c */ /* 0x048fe40000041810 */
[----:B------:R-:W-:Y:S06]  /*13930*/  MUFU.EX2 R69, R69 ;  /* 0x0000004500457308 */ /* 0x000fec0000000800 */
[C---:B------:R-:W-:Y:S01]  /*13940*/  HMMA.16816.F32.BF16 R4, R28.reuse, R14, R4 ;  /* 0x0000000e1c04723c */ /* 0x040fe20000041804 */
[----:B------:R-:W3:Y:S01]  /*13950*/  LDSM.16.MT88.4 R12, [R223+0x7800] ;  /* 0x00780000df0c783b */ /* 0x000ee20000004200 */
[----:B------:R-:W-:Y:S06]  /*13960*/  MUFU.EX2 R111, R111 ;  /* 0x0000006f006f7308 */ /* 0x000fec0000000800 */
[C---:B-1----:R-:W-:Y:S02]  /*13970*/  HMMA.16816.F32.BF16 R136, R28.reuse, R8, R136 ;  /* 0x000000081c88723c */ /* 0x042fe40000041888 */
[----:B------:R-:W1:Y:S05]  /*13980*/  MUFU.EX2 R36, R36 ;  /* 0x0000002400247308 */ /* 0x000e6a0000000800 */
[----:B------:R-:W-:Y:S01]  /*13990*/  F2FP.BF16.PACK_AB R8, R75, R76 ;  /* 0x0000004c4b08723e */ /* 0x000fe200000010ff */
[----:B------:R-:W-:Y:S01]  /*139a0*/  HMMA.16816.F32.BF16 R24, R28, R10, R24 ;  /* 0x0000000a1c18723c */ /* 0x000fe20000041818 */
[----:B------:R-:W4:Y:S01]  /*139b0*/  LDSM.16.MT88.4 R28, [R224+0x7c00] ;  /* 0x007c0000e01c783b */ /* 0x000f220000004200 */
[----:B------:R-:W-:Y:S01]  /*139c0*/  F2FP.BF16.PACK_AB R9, R54, R53 ;  /* 0x000000353609723e */ /* 0x000fe200000010ff */
[----:B------:R-:W-:Y:S04]  /*139d0*/  MUFU.EX2 R37, R37 ;  /* 0x0000002500257308 */ /* 0x000fe80000000800 */
[----:B------:R-:W-:-:S02]  /*139e0*/  F2FP.BF16.PACK_AB R10, R73, R74 ;  /* 0x0000004a490a723e */ /* 0x000fc400000010ff */
[----:B------:R-:W-:Y:S02]  /*139f0*/  F2FP.BF16.PACK_AB R11, R55, R38 ;  /* 0x00000026370b723e */ /* 0x000fe400000010ff */
[----:B------:R-:W5:Y:S05]  /*13a00*/  MUFU.EX2 R56, R56 ;  /* 0x0000003800387308 */ /* 0x000f6a0000000800 */
[C---:B--2---:R-:W-:Y:S03]  /*13a10*/  HMMA.16816.F32.BF16 R16, R8.reuse, R20, R16 ;  /* 0x000000140810723c */ /* 0x044fe60000041810 */
[----:B------:R-:W-:Y:S05]  /*13a20*/  MUFU.EX2 R67, R67 ;  /* 0x0000004300437308 */ /* 0x000fea0000000800 */
[C---:B------:R-:W-:Y:S01]  /*13a30*/  HMMA.16816.F32.BF16 R4, R8.reuse, R22, R4 ;  /* 0x000000160804723c */ /* 0x040fe20000041804 */
[----:B------:R-:W2:Y:S02]  /*13a40*/  LDSM.16.MT88.4 R20, [R223+0x7c00] ;  /* 0x007c0000df14783b */ /* 0x000ea40000004200 */
[----:B------:R-:W1:Y:S05]  /*13a50*/  MUFU.EX2 R0, R0 ;  /* 0x0000000000007308 */ /* 0x000e6a0000000800 */
[C---:B---3--:R-:W-:Y:S03]  /*13a60*/  HMMA.16816.F32.BF16 R136, R8.reuse, R12, R136 ;  /* 0x0000000c0888723c */ /* 0x048fe60000041888 */
        /* <DEDUP_REMOVED lines=11> */
[----:B-----5:R-:W-:Y:S01]  /*13b20*/  F2FP.BF16.PACK_AB R11, R56, R37 ;  /* 0x00000025380b723e */ /* 0x020fe200000010ff */
[----:B------:R-:W-:Y:S02]  /*13b30*/  MUFU.EX2 R58, R58 ;  /* 0x0000003a003a7308 */ /* 0x000fe40000000800 */
[----:B------:R-:W-:-:S04]  /*13b40*/  FADD.FTZ R98, R98, R99 ;  /* 0x0000006362627221 */ /* 0x000fc80000010000 */
[C---:B----4-:R-:W-:Y:S01]  /*13b50*/  HMMA.16816.F32.BF16 R16, R8.reuse, R28, R16 ;  /* 0x0000001c0810723c */ /* 0x050fe20000041810 */
[----:B------:R-:W-:Y:S01]  /*13b60*/  FADD.FTZ R97, R97, R98 ;  /* 0x0000006261617221 */ /* 0x000fe20000010000 */
[----:B------:R-:W3:Y:S03]  /*13b70*/  MUFU.EX2 R57, R57 ;  /* 0x0000003900397308 */ /* 0x000ee60000000800 */
[----:B------:R-:W-:Y:S02]  /*13b80*/  FADD.FTZ R96, R96, R97 ;  /* 0x0000006160607221 */ /* 0x000fe40000010000 */
[----:B------:R-:W-:Y:S01]  /*13b90*/  FADD.FTZ R28, R158, R159 ;  /* 0x0000009f9e1c7221 */ /* 0x000fe20000010000 */
[----:B--2---:R-:W-:Y:S01]  /*13ba0*/  HMMA.16816.F32.BF16 R136, R8, R20, R136 ;  /* 0x000000140888723c */ /* 0x004fe20000041888 */
[----:B------:R-:W-:Y:S01]  /*13bb0*/  FADD.FTZ R95, R95, R96 ;  /* 0x000000605f5f7221 */ /* 0x000fe20000010000 */
[----:B------:R-:W-:Y:S01]  /*13bc0*/  MUFU.EX2 R59, R59 ;  /* 0x0000003b003b7308 */ /* 0x000fe20000000800 */
        /* <DEDUP_REMOVED lines=17> */
[----:B---3--:R-:W-:Y:S01]  /*13ce0*/  F2FP.BF16.PACK_AB R9, R57, R58 ;  /* 0x0000003a3909723e */ /* 0x008fe200000010ff */
[----:B------:R-:W-:Y:S01]  /*13cf0*/  FADD.FTZ R89, R89, R90 ;  /* 0x0000005a59597221 */ /* 0x000fe20000010000 */
[----:B------:R-:W-:Y:S01]  /*13d00*/  F2FP.BF16.PACK_AB R10, R143, R132 ;  /* 0x000000848f0a723e */ /* 0x000fe200000010ff */
[----:B------:R-:W-:Y:S01]  /*13d10*/  FADD.FTZ R123, R166, R123 ;  /* 0x0000007ba67b7221 */ /* 0x000fe20000010000 */
[----:B--2---:R-:W-:Y:S01]  /*13d20*/  F2FP.BF16.PACK_AB R11, R60, R59 ;  /* 0x0000003b3c0b723e */ /* 0x004fe200000010ff */
        /* <DEDUP_REMOVED lines=141> */
.L_x_2474:
[----:B------:R-:W-:Y:S05]  /*14600*/  @!P5 BRA `(.L_x_2480) ;  /* 0x00003f900000d947 */ /* 0x000fea0003800000 */
[----:B------:R-:W-:Y:S01]  /*14610*/  ULDC UR9, c[0x0][0x1a0] ;  /* 0x0000680000097ab9 */ /* 0x000fe20000000800 */
[----:B------:R-:W-:Y:S01]  /*14620*/  IMAD.MOV.U32 R3, RZ, RZ, R0 ;  /* 0x000000ffff037224 */ /* 0x000fe200078e0000 */
[----:B------:R-:W-:Y:S01]  /*14630*/  ULEA UR6, -UR9, URZ, 0x8 ;  /* 0x0000003f09067291 */ /* 0x000fe2000f8e413f */
[----:B------:R-:W-:Y:S01]  /*14640*/  IMAD.MOV.U32 R149, RZ, RZ, R2 ;  /* 0x000000ffff957224 */ /* 0x000fe200078e0002 */
[----:B------:R-:W-:Y:S02]  /*14650*/  UMOV UR4, 0x6 ;  /* 0x0000000600047882 */ /* 0x000fe40000000000 */
[----:B------:R-:W-:Y:S02]  /*14660*/  ULDC UR10, c[0x0][0x1a4] ;  /* 0x00006900000a7ab9 */ /* 0x000fe40000000800 */
[----:B------:R-:W-:Y:S01]  /*14670*/  USHF.L.U64.HI UR10, UR9, UR4, UR10 ;  /* 0x00000004090a7299 */ /* 0x000fe2000801020a */
[----:B------:R-:W-:Y:S01]  /*14680*/  MOV R242, UR6 ;  /* 0x0000000600f27c02 */ /* 0x000fe20008000f00 */
[----:B------:R-:W-:-:S02]  /*14690*/  USHF.R.S32.HI UR4, URZ, 0x1f, UR6 ;  /* 0x0000001f3f047899 */ /* 0x000fc40008011406 */
[----:B------:R-:W-:Y:S02]  /*146a0*/  USHF.L.U32 UR9, UR9, 0x6, URZ ;  /* 0x0000000609097899 */ /* 0x000fe4000800063f */
[----:B------:R-:W-:Y:S02]  /*146b0*/  ULDC.64 UR12, c[0x0][0x118] ;  /* 0x00004600000c7ab9 */ /* 0x000fe40000000a00 */
[----:B------:R-:W-:Y:S01]  /*146c0*/  MOV R241, UR4 ;  /* 0x0000000400f17c02 */ /* 0x000fe20008000f00 */
[----:B------:R-:W-:Y:S02]  /*146d0*/  UMOV UR5, 0x6 ;  /* 0x0000000600057882 */ /* 0x000fe40000000000 */
[----:B------:R-:W-:Y:S02]  /*146e0*/  ULDC UR4, c[0x0][0x19c] ;  /* 0x0000670000047ab9 */ /* 0x000fe40000000800 */
.L_x_2484:
[----:B------:R-:W-:Y:S04]  /*146f0*/  DEPBAR.LE SB0, 0x0 ;  /* 0x000080000000791a */ /* 0x000fe80000000000 */
[----:B------:R-:W-:Y:S01]  /*14700*/  BAR.SYNC.DEFER_BLOCKING 0x0 ;  /* 0x0000000000007b1d */ /* 0x000fe20000010000 */
[----:B------:R-:W-:Y:S01]  /*14710*/  LOP3.LUT P6, RZ, R236, 0x4, RZ, 0xc0, !PT ;  /* 0x00000004ecff7812 */ /* 0x000fe200078cc0ff */
[----:B------:R-:W-:Y:S01]  /*14720*/  IMAD.MOV.U32 R8, RZ, RZ, R242 ;  /* 0x000000ffff087224 */ /* 0x000fe200078e00f2 */
[----:B------:R-:W-:Y:S01]  /*14730*/  IADD3 R240, R240, -0x1, RZ ;  /* 0xfffffffff0f07810 */ /* 0x000fe20007ffe0ff */
[----:B------:R-:W-:Y:S10]  /*14740*/  IMAD.MOV.U32 R2, RZ, RZ, R241 ;  /* 0x000000ffff027224 */ /* 0x000ff400078e00f1 */
        /* <DEDUP_REMOVED lines=60> */
.L_x_2481:
        /* <DEDUP_REMOVED lines=29> */
[----:B------:R-:W1:Y:S05]  /*14ce0*/  LDSM.16.M88.4 R156, [R226+0x1000] ;  /* 0x00100000e29c783b */ /* 0x000e6a0000000200 */
[----:B------:R-:W2:Y:S05]  /*14cf0*/  LDSM.16.M88.4 R160, [R226+0x1400] ;  /* 0x00140000e2a0783b */ /* 0x000eaa0000000200 */
[----:B------:R-:W2:Y:S05]  /*14d00*/  LDSM.16.M88.4 R164, [R226+0x1800] ;  /* 0x00180000e2a4783b */ /* 0x000eaa0000000200 */
[----:B------:R-:W0:Y:S05]  /*14d10*/  LDGDEPBAR ;  /* 0x00000000000079af */ /* 0x000e2a0000000000 */
[----:B------:R-:W3:Y:S05]  /*14d20*/  LDSM.16.M88.4 R168, [R226+0x1c00] ;  /* 0x001c0000e2a8783b */ /* 0x000eea0000000200 */
[----:B------:R-:W4:Y:S05]  /*14d30*/  LDSM.16.M88.4 R172, [R226+0x2000] ;  /* 0x00200000e2ac783b */ /* 0x000f2a0000000200 */
[----:B------:R-:W3:Y:S05]  /*14d40*/  LDSM.16.M88.4 R176, [R226+0x2400] ;  /* 0x00240000e2b0783b */ /* 0x000eea0000000200 */
        /* <DEDUP_REMOVED lines=27> */
[----:B------:R-:W-:Y:S07]  /*14f00*/  LDSM.16.M88.4 R204, [R209] ;  /* 0x00000000d1cc783b */ /* 0x000fee0000000200 */
[C---:B-----5:R-:W-:Y:S01]  /*14f10*/  HMMA.16816.F32.BF16 R48, R152.reuse, R178, RZ ;  /* 0x000000b29830723c */ /* 0x060fe200000418ff */
        /* <DEDUP_REMOVED lines=130> */
.L_x_2483:
        /* <DEDUP_REMOVED lines=30> */
.L_x_2482:
        /* <DEDUP_REMOVED lines=712> */
.L_x_2480:
[----:B------:R-:W1:Y:S01]  /*185a0*/  SHFL.BFLY PT, R8, R243, 0x2, 0x1f ;  /* 0x0c401f00f3087f89 */ /* 0x000e6200000e0000 */
[----:B------:R-:W-:Y:S01]  /*185b0*/  IMAD.MOV.U32 R11, RZ, RZ, 0x3f800000 ;  /* 0x3f800000ff0b7424 */ /* 0x000fe200078e00ff */
[----:B------:R-:W-:Y:S01]  /*185c0*/  ULDC.64 UR4, c[0x0][0x118] ;  /* 0x0000460000047ab9 */ /* 0x000fe20000000a00 */
[----:B------:R-:W-:Y:S01]  /*185d0*/  IMAD.MOV.U32 R6, RZ, RZ, 0x3f800000 ;  /* 0x3f800000ff067424 */ /* 0x000fe200078e00ff */
[----:B------:R-:W2:Y:S01]  /*185e0*/  SHFL.BFLY PT, R7, R244, 0x2, 0x1f ;  /* 0x0c401f00f4077f89 */ /* 0x000ea200000e0000 */
[----:B------:R-:W-:Y:S01]  /*185f0*/  IMAD.MOV R33, RZ, RZ, -R235 ;  /* 0x000000ffff217224 */ /* 0x000fe200078e0aeb */
[----:B------:R-:W-:Y:S02]  /*18600*/  BSSY B0, `(.L_x_2485) ;  /* 0x000008e000007945 */ /* 0x000fe40003800000 */
[----:B------:R-:W3:Y:S04]  /*18610*/  S2R R3, SR_TID.X ;  /* 0x0000000000037919 */ /* 0x000ee80000002100 */
[----:B------:R-:W-:Y:S06]  /*18620*/  BAR.SYNC.DEFER_BLOCKING 0x0 ;  /* 0x0000000000007b1d */ /* 0x000fec0000010000 */
        /* <DEDUP_REMOVED lines=9> */
[----:B------:R-:W-:Y:S01]  /*186c0*/  LOP3.LUT R18, R9, 0xfffffffc, RZ, 0xc0, !PT ;  /* 0xfffffffc09127812 */ /* 0x000fe200078ec0ff */
[----:B------:R-:W-:Y:S01]  /*186d0*/  IMAD.SHL.U32 R15, R15, 0x4, RZ ;  /* 0x000000040f0f7824 */ /* 0x000fe200078e00ff */
[----:B------:R-:W-:Y:S01]  /*186e0*/  SHF.R.S32.HI R16, RZ, 0x1f, R13 ;  /* 0x0000001fff107819 */ /* 0x000fe2000001140d */
[----:B----4-:R-:W-:-:S02]  /*186f0*/  IMAD R235, R30, c[0x0][0x210], R235 ;  /* 0x000084001eeb7a24 */ /* 0x010fc400078e02eb */
[----:B------:R-:W-:Y:S01]  /*18700*/  IMAD.IADD R18, R3, 0x1, -R18 ;  /* 0x0000000103127824 */ /* 0x000fe200078e0a12 */
[----:B------:R-:W-:Y:S02]  /*18710*/  LOP3.LUT R15, R15, 0x3fffff00, RZ, 0xc0, !PT ;  /* 0x3fffff000f0f7812 */ /* 0x000fe400078ec0ff */
[----:B------:R-:W-:Y:S01]  /*18720*/  LEA.HI R16, R16, R13, RZ, 0x3 ;  /* 0x0000000d10107211 */ /* 0x000fe200078f18ff */
[----:B-1----:R-:W-:Y:S01]  /*18730*/  FADD.FTZ R5, R8, R5 ;  /* 0x0000000508057221 */ /* 0x002fe20000010000 */
[----:B------:R-:W-:Y:S02]  /*18740*/  LEA.HI R8, R10, R3, RZ, 0x3 ;  /* 0x000000030a087211 */ /* 0x000fe400078f18ff */
[----:B------:R-:W-:Y:S01]  /*18750*/  LOP3.LUT R16, R16, 0xfffffff8, RZ, 0xc0, !PT ;  /* 0xfffffff810107812 */ /* 0x000fe200078ec0ff */
[----:B--2---:R-:W-:Y:S01]  /*18760*/  FADD.FTZ R4, R7, R4 ;  /* 0x0000000407047221 */ /* 0x004fe20000010000 */
[----:B------:R-:W-:Y:S02]  /*18770*/  SHF.R.S32.HI R7, RZ, 0x3, R8 ;  /* 0x00000003ff077819 */ /* 0x000fe40000011408 */
[C---:B------:R-:W-:Y:S01]  /*18780*/  LOP3.LUT R12, R8.reuse, 0xfffffff8, RZ, 0xc0, !PT ;  /* 0xfffffff8080c7812 */ /* 0x040fe200078ec0ff */
[----:B------:R-:W-:Y:S01]  /*18790*/  IMAD.IADD R16, R13, 0x1, -R16 ;  /* 0x000000010d107824 */ /* 0x000fe200078e0a10 */
[----:B------:R-:W-:-:S02]  /*187a0*/  LEA.HI R14, R8, R7, RZ, 0x1 ;  /* 0x00000007080e7211 */ /* 0x000fc400078f08ff */
[-C--:B------:R-:W-:Y:S01]  /*187b0*/  LEA.HI R13, R10, R3.reuse, RZ, 0x4 ;  /* 0x000000030a0d7211 */ /* 0x080fe200078f20ff */
[----:B------:R-:W-:Y:S01]  /*187c0*/  IMAD.IADD R8, R3, 0x1, -R12 ;  /* 0x0000000103087824 */ /* 0x000fe200078e0a0c */
[----:B------:R-:W-:Y:S02]  /*187d0*/  LOP3.LUT R14, R14, 0xfffffffe, RZ, 0xc0, !PT ;  /* 0xfffffffe0e0e7812 */ /* 0x000fe400078ec0ff */
[----:B------:R-:W-:Y:S02]  /*187e0*/  LEA.HI R10, R10, R3, RZ, 0x5 ;  /* 0x000000030a0a7211 */ /* 0x000fe400078f28ff */
[----:B------:R-:W-:Y:S01]  /*187f0*/  LEA.HI R12, R8, R8, RZ, 0x1 ;  /* 0x00000008080c7211 */ /* 0x000fe200078f08ff */
[----:B------:R-:W-:Y:S01]  /*18800*/  IMAD.IADD R14, R7, 0x1, -R14 ;  /* 0x00000001070e7824 */ /* 0x000fe200078e0a0e */
[----:B------:R-:W-:Y:S02]  /*18810*/  SHF.R.S32.HI R13, RZ, 0x4, R13 ;  /* 0x00000004ff0d7819 */ /* 0x000fe4000001140d */
[----:B------:R-:W-:-:S02]  /*18820*/  FSETP.NE.FTZ.AND P1, PT, R5, RZ, PT ;  /* 0x000000ff0500720b */ /* 0x000fc40003f35000 */
[----:B------:R-:W-:Y:S02]  /*18830*/  LEA R14, R14, R15, 0x5 ;  /* 0x0000000f0e0e7211 */ /* 0x000fe400078e28ff */
[----:B------:R-:W-:Y:S02]  /*18840*/  LOP3.LUT R15, R12, 0xfffffffe, RZ, 0xc0, !PT ;  /* 0xfffffffe0c0f7812 */ /* 0x000fe400078ec0ff */
[----:B------:R-:W-:Y:S02]  /*18850*/  FSETP.NE.FTZ.AND P0, PT, R4, RZ, PT ;  /* 0x000000ff0400720b */ /* 0x000fe40003f15000 */
[----:B------:R-:W-:Y:S01]  /*18860*/  SHF.R.S32.HI R9, RZ, 0x5, R10 ;  /* 0x00000005ff097819 */ /* 0x000fe2000001140a */
[----:B------:R-:W-:Y:S01]  /*18870*/  IMAD.IADD R15, R8, 0x1, -R15 ;  /* 0x00000001080f7824 */ /* 0x000fe200078e0a0f */
[----:B------:R-:W-:Y:S02]  /*18880*/  SHF.R.S32.HI R12, RZ, 0x1, R12 ;  /* 0x00000001ff0c7819 */ /* 0x000fe4000001140c */
[----:B------:R-:W-:Y:S01]  /*18890*/  SHF.L.U32 R13, R13, 0x6, RZ ;  /* 0x000000060d0d7819 */ /* 0x000fe200000006ff */
[----:B------:R-:W-:Y:S01]  /*188a0*/  IMAD R28, R15, 0x4, R14 ;  /* 0x000000040f1c7824 */ /* 0x000fe200078e020e */
[----:B------:R-:W-:Y:S01]  /*188b0*/  LEA.HI R15, R16, R16, RZ, 0x1 ;  /* 0x00000010100f7211 */ /* 0x000fe200078f08ff */
[----:B------:R-:W-:Y:S01]  /*188c0*/  IMAD.SHL.U32 R12, R12, 0x8, RZ ;  /* 0x000000080c0c7824 */ /* 0x000fe200078e00ff */
[----:B------:R-:W-:Y:S01]  /*188d0*/  LOP3.LUT R13, R13, 0xc0, RZ, 0xc0, !PT ;  /* 0x000000c00d0d7812 */ /* 0x000fe200078ec0ff */
[----:B------:R-:W-:Y:S01]  /*188e0*/  IMAD R18, R9, 0x100, R18 ;  /* 0x0000010009127824 */ /* 0x000fe200078e0212 */
[----:B------:R-:W-:Y:S01]  /*188f0*/  SHF.R.S32.HI R14, RZ, 0x1, R15 ;  /* 0x00000001ff0e7819 */ /* 0x000fe2000001140f */
[----:B------:R-:W1:Y:S01]  /*18900*/  @P1 MUFU.RCP R11, R5 ;  /* 0x00000005000b1308 */ /* 0x000e620000001000 */
[----:B------:R-:W-:-:S02]  /*18910*/  LOP3.LUT R15, R15, 0x1fffffe, RZ, 0xc0, !PT ;  /* 0x01fffffe0f0f7812 */ /* 0x000fc400078ec0ff */
[----:B------:R-:W-:Y:S01]  /*18920*/  LOP3.LUT R12, R13, 0x18, R12, 0xf8, !PT ;  /* 0x000000180d0c7812 */ /* 0x000fe200078ef80c */
[----:B------:R-:W-:Y:S01]  /*18930*/  IMAD.SHL.U32 R17, R14, 0x40, RZ ;  /* 0x000000400e117824 */ /* 0x000fe200078e00ff */
[----:B------:R-:W-:Y:S01]  /*18940*/  SHF.R.U32.HI R13, RZ, 0x3, R13 ;  /* 0x00000003ff0d7819 */ /* 0x000fe2000001160d */
[----:B------:R-:W-:Y:S01]  /*18950*/  IMAD.IADD R15, R16, 0x1, -R15 ;  /* 0x00000001100f7824 */ /* 0x000fe200078e0a0f */
[----:B------:R-:W-:Y:S01]  /*18960*/  LOP3.LUT P2, RZ, R14, 0x2, RZ, 0xc0, !PT ;  /* 0x000000020eff7812 */ /* 0x000fe2000784c0ff */
[----:B------:R-:W2:Y:S01]  /*18970*/  @P0 MUFU.RCP R6, R4 ;  /* 0x0000000400060308 */ /* 0x000ea20000001000 */
[----:B------:R-:W-:Y:S02]  /*18980*/  LOP3.LUT R17, R17, 0xc0, RZ, 0xc0, !PT ;  /* 0x000000c011117812 */ /* 0x000fe400078ec0ff */
[----:B------:R-:W-:Y:S02]  /*18990*/  LEA R15, R15, R18, 0x4 ;  /* 0x000000120f0f7211 */ /* 0x000fe400078e20ff */
[----:B------:R-:W-:-:S02]  /*189a0*/  LEA.HI R18, R17, R17, RZ, 0x1d ;  /* 0x0000001111127211 */ /* 0x000fc400078fe8ff */
[----:B------:R-:W-:Y:S01]  /*189b0*/  LOP3.LUT R13, R12, R13, RZ, 0x3c, !PT ;  /* 0x0000000d0c0d7212 */ /* 0x000fe200078e3cff */
[----:B-1----:R-:W-:Y:S01]  /*189c0*/  FMUL.FTZ R144, R11, R144 ;  /* 0x000000900b907220 */ /* 0x002fe20000410000 */
[----:B------:R-:W-:Y:S01]  /*189d0*/  LOP3.LUT R16, R14, 0x1, RZ, 0xc0, !PT ;  /* 0x000000010e107812 */ /* 0x000fe200078ec0ff */
[----:B------:R-:W-:Y:S01]  /*189e0*/  IMAD.U32 R12, R15, 0x2, R18 ;  /* 0x000000020f0c7824 */ /* 0x000fe200078e0012 */
[----:B------:R-:W-:Y:S01]  /*189f0*/  IADD3 R28, R28, R13, RZ ;  /* 0x0000000d1c1c7210 */ /* 0x000fe20007ffe0ff */
[----:B------:R-:W-:Y:S01]  /*18a00*/  IMAD.MOV.U32 R14, RZ, RZ, -0x20 ;  /* 0xffffffe0ff0e7424 */ /* 0x000fe200078e00ff */
[----:B------:R-:W-:Y:S01]  /*18a10*/  ISETP.NE.U32.AND P3, PT, R16, 0x1, PT ;  /* 0x000000011000780c */ /* 0x000fe20003f65070 */
[----:B------:R-:W-:Y:S01]  /*18a20*/  IMAD.SHL.U32 R15, R12, 0x4, RZ ;  /* 0x000000040c0f7824 */ /* 0x000fe200078e00ff */
[----:B------:R-:W-:Y:S01]  /*18a30*/  LOP3.LUT R10, R10, 0xffffffe0, RZ, 0xc0, !PT ;  /* 0xffffffe00a0a7812 */ /* 0x000fe200078ec0ff */
[----:B------:R-:W-:Y:S01]  /*18a40*/  FMUL.FTZ R145, R11, R145 ;  /* 0x000000910b917220 */ /* 0x000fe20000410000 */
[----:B------:R-:W-:Y:S01]  /*18a50*/  SEL R14, R14, 0x20, !P3 ;  /* 0x000000200e0e7807 */ /* 0x000fe20005800000 */
[C---:B--2---:R-:W-:Y:S01]  /*18a60*/  FMUL.FTZ R147, R6.reuse, R147 ;  /* 0x0000009306937220 */ /* 0x044fe20000410000 */
[C---:B------:R-:W-:Y:S01]  /*18a70*/  IADD3 R29, R15.reuse, 0x40, RZ ;  /* 0x000000400f1d7810 */ /* 0x040fe20007ffe0ff */
[C---:B------:R-:W-:Y:S01]  /*18a80*/  FMUL.FTZ R146, R6.reuse, R146 ;  /* 0x0000009206927220 */ /* 0x040fe20000410000 */
[----:B------:R-:W-:Y:S01]  /*18a90*/  @P2 IADD3 R29, R15, -0x40, RZ ;  /* 0xffffffc00f1d2810 */ /* 0x000fe20007ffe0ff */
[C---:B------:R-:W-:Y:S01]  /*18aa0*/  FMUL.FTZ R140, R11.reuse, R140 ;  /* 0x0000008c0b8c7220 */ /* 0x040fe20000410000 */
[----:B------:R-:W-:Y:S01]  /*18ab0*/  STS.64 [R12.X4], R144 ;  /* 0x000000900c007388 */ /* 0x000fe20000004a00 */
[----:B------:R-:W-:Y:S01]  /*18ac0*/  FMUL.FTZ R141, R11, R141 ;  /* 0x0000008d0b8d7220 */ /* 0x000fe20000410000 */
[----:B------:R-:W1:Y:S01]  /*18ad0*/  @P1 MUFU.LG2 R5, R5 ;  /* 0x0000000500051308 */ /* 0x000e620000000c00 */
[C---:B------:R-:W-:Y:S01]  /*18ae0*/  FMUL.FTZ R143, R6.reuse, R143 ;  /* 0x0000008f068f7220 */ /* 0x040fe20000410000 */
[----:B------:R-:W-:Y:S01]  /*18af0*/  STS.64 [R12.X4+0x400], R146 ;  /* 0x000400920c007388 */ /* 0x000fe20000004a00 */
[----:B------:R-:W-:-:S02]  /*18b00*/  FMUL.FTZ R142, R6, R142 ;  /* 0x0000008e068e7220 */ /* 0x000fc40000410000 */
[----:B------:R-:W-:Y:S02]  /*18b10*/  IMAD.IADD R31, R15, 0x1, R14 ;  /* 0x000000010f1f7824 */ /* 0x000fe400078e020e */
[C---:B------:R-:W-:Y:S01]  /*18b20*/  FMUL.FTZ R136, R11.reuse, R136 ;  /* 0x000000880b887220 */ /* 0x040fe20000410000 */
[----:B------:R-:W2:Y:S01]  /*18b30*/  @P0 MUFU.LG2 R4, R4 ;  /* 0x0000000400040308 */ /* 0x000ea20000000c00 */
[C---:B------:R-:W-:Y:S01]  /*18b40*/  FMUL.FTZ R137, R11.reuse, R137 ;  /* 0x000000890b897220 */ /* 0x040fe20000410000 */
[----:B------:R-:W-:Y:S01]  /*18b50*/  STS.64 [R31], R140 ;  /* 0x0000008c1f007388 */ /* 0x000fe20000000a00 */
[C---:B------:R-:W-:Y:S02]  /*18b60*/  FMUL.FTZ R139, R6.reuse, R139 ;  /* 0x0000008b068b7220 */ /* 0x040fe40000410000 */
[----:B------:R-:W-:Y:S01]  /*18b70*/  FMUL.FTZ R138, R6, R138 ;  /* 0x0000008a068a7220 */ /* 0x000fe20000410000 */
[----:B------:R3:W-:Y:S01]  /*18b80*/  STS.64 [R31+0x400], R142 ;  /* 0x0004008e1f007388 */ /* 0x0007e20000000a00 */
[----:B------:R-:W-:-:S02]  /*18b90*/  FMUL.FTZ R132, R11, R132 ;  /* 0x000000840b847220 */ /* 0x000fc40000410000 */
[----:B------:R-:W-:Y:S01]  /*18ba0*/  FMUL.FTZ R133, R11, R133 ;  /* 0x000000850b857220 */ /* 0x000fe20000410000 */
[----:B------:R-:W-:Y:S01]  /*18bb0*/  STS.64 [R29], R136 ;  /* 0x000000881d007388 */ /* 0x000fe20000000a00 */
[C---:B------:R-:W-:Y:S02]  /*18bc0*/  FMUL.FTZ R135, R6.reuse, R135 ;  /* 0x0000008706877220 */ /* 0x040fe40000410000 */
[----:B------:R-:W-:Y:S01]  /*18bd0*/  FMUL.FTZ R134, R6, R134 ;  /* 0x0000008606867220 */ /* 0x000fe20000410000 */
[----:B------:R2:W-:Y:S01]  /*18be0*/  STS.64 [R29+0x400], R138 ;  /* 0x0004008a1d007388 */ /* 0x0005e20000000a00 */
[----:B------:R-:W-:Y:S02]  /*18bf0*/  IMAD.IADD R34, R14, 0x1, R29 ;  /* 0x000000010e227824 */ /* 0x000fe400078e021d */
[----:B------:R-:W-:Y:S01]  /*18c00*/  IMAD.IADD R10, R3, 0x1, -R10 ;  /* 0x00000001030a7824 */ /* 0x000fe200078e0a0a */
[----:B------:R-:W4:Y:S01]  /*18c10*/  S2R R11, SR_TID.X ;  /* 0x00000000000b7919 */ /* 0x000f220000002100 */
[----:B-1----:R-:W-:-:S03]  /*18c20*/  @P1 FMUL.FTZ R5, R5, 0.69314718246459960938 ;  /* 0x3f31721805051820 */ /* 0x002fc60000410000 */
[----:B------:R-:W-:Y:S01]  /*18c30*/  STS.64 [R34], R132 ;  /* 0x0000008422007388 */ /* 0x000fe20000000a00 */
[----:B------:R-:W-:Y:S01]  /*18c40*/  LOP3.LUT P2, RZ, R10, 0x3, RZ, 0xc0, !PT ;  /* 0x000000030aff7812 */ /* 0x000fe2000784c0ff */
[----:B------:R-:W-:Y:S02]  /*18c50*/  IMAD.MOV.U32 R10, RZ, RZ, -0x800000 ;  /* 0xff800000ff0a7424 */ /* 0x000fe400078e00ff */
[----:B------:R1:W-:Y:S01]  /*18c60*/  STS.64 [R34+0x400], R134 ;  /* 0x0004008622007388 */ /* 0x0003e20000000a00 */
[----:B------:R-:W-:-:S03]  /*18c70*/  @P1 FFMA.FTZ R10, R2, c[0x0][0x238], R5 ;  /* 0x00008e00020a1a23 */ /* 0x000fc60000010005 */
[----:B------:R-:W-:Y:S06]  /*18c80*/  BAR.SYNC.DEFER_BLOCKING 0x0 ;  /* 0x0000000000007b1d */ /* 0x000fec0000010000 */
[----:B------:R-:W5:Y:S04]  /*18c90*/  S2R R6, SR_CTAID.Z ;  /* 0x0000000000067919 */ /* 0x000f680000002700 */
[----:B---3--:R-:W3:Y:S01]  /*18ca0*/  S2R R31, SR_CTAID.X ;  /* 0x00000000001f7919 */ /* 0x008ee20000002500 */
[----:B--2---:R-:W-:Y:S01]  /*18cb0*/  @P0 FMUL.FTZ R29, R4, 0.69314718246459960938 ;  /* 0x3f317218041d0820 */ /* 0x004fe20000410000 */
[----:B----4-:R-:W-:-:S04]  /*18cc0*/  SHF.R.S32.HI R32, RZ, 0x1f, R11 ;  /* 0x0000001fff207819 */ /* 0x010fc8000001140b */
[----:B------:R-:W-:-:S04]  /*18cd0*/  LEA.HI R32, R32, R11, RZ, 0x5 ;  /* 0x0000000b20207211 */ /* 0x000fc800078f28ff */
[----:B------:R-:W-:Y:S02]  /*18ce0*/  LOP3.LUT R32, R32, 0xffffffe0, RZ, 0xc0, !PT ;  /* 0xffffffe020207812 */ /* 0x000fe400078ec0ff */
[----:B-1----:R-:W-:Y:S01]  /*18cf0*/  SHF.R.S32.HI R34, RZ, 0x1f, R9 ;  /* 0x0000001fff227819 */ /* 0x002fe20000011409 */
[----:B------:R1:W2:Y:S01]  /*18d00*/  LDS.128 R24, [R28.X4] ;  /* 0x000000001c187984 */ /* 0x0002a20000004c00 */
[----:B------:R-:W-:Y:S01]  /*18d10*/  IADD3 R32, R11, -R32, RZ ;  /* 0x800000200b207210 */ /* 0x000fe20007ffe0ff */
[----:B------:R-:W-:Y:S01]  /*18d20*/  IMAD.MOV.U32 R11, RZ, RZ, -0x800000 ;  /* 0xff800000ff0b7424 */ /* 0x000fe200078e00ff */
[----:B------:R-:W-:Y:S01]  /*18d30*/  LEA.HI R34, R34, R9, RZ, 0x2 ;  /* 0x0000000922227211 */ /* 0x000fe200078f10ff */
[----:B------:R1:W4:Y:S01]  /*18d40*/  LDS.128 R20, [R28.X4+0x800] ;  /* 0x000800001c147984 */ /* 0x0003220000004c00 */
[----:B------:R-:W-:Y:S01]  /*18d50*/  SHF.R.S32.HI R3, RZ, 0x1f, R32 ;  /* 0x0000001fff037819 */ /* 0x000fe20000011420 */
[----:B-----5:R-:W-:Y:S01]  /*18d60*/  IMAD R6, R33, c[0x0][0x1c0], R6 ;  /* 0x0000700021067a24 */ /* 0x020fe200078e0206 */
[----:B------:R-:W-:Y:S01]  /*18d70*/  LOP3.LUT R34, R34, 0xffffffc, RZ, 0xc0, !PT ;  /* 0x0ffffffc22227812 */ /* 0x000fe200078ec0ff */
[----:B------:R1:W1:Y:S01]  /*18d80*/  LDS.128 R16, [R28.X4+0x1000] ;  /* 0x001000001c107984 */ /* 0x0002620000004c00 */
[----:B------:R-:W-:Y:S01]  /*18d90*/  LEA.HI R3, R3, R32, RZ, 0x2 ;  /* 0x0000002003037211 */ /* 0x000fe200078f10ff */
[----:B------:R-:W-:-:S02]  /*18da0*/  IMAD R6, R235, c[0x0][0x1c0], R6 ;  /* 0x00007000eb067a24 */ /* 0x000fc400078e0206 */
[----:B------:R1:W1:Y:S01]  /*18db0*/  LDS.128 R12, [R28.X4+0x1800] ;  /* 0x001800001c0c7984 */ /* 0x0002620000004c00 */
[----:B------:R-:W-:Y:S01]  /*18dc0*/  IMAD.IADD R34, R9, 0x1, -R34 ;  /* 0x0000000109227824 */ /* 0x000fe200078e0a22 */
[----:B---3--:R-:W-:Y:S01]  /*18dd0*/  SHF.L.U32 R9, R31, 0x6, RZ ;  /* 0x000000061f097819 */ /* 0x008fe200000006ff */
[----:B------:R-:W-:Y:S01]  /*18de0*/  @P0 FFMA.FTZ R11, R0, c[0x0][0x238], R29 ;  /* 0x00008e00000b0a23 */ /* 0x000fe2000001001d */
[----:B------:R-:W-:-:S03]  /*18df0*/  SHF.R.S32.HI R3, RZ, 0x2, R3 ;  /* 0x00000002ff037819 */ /* 0x000fc60000011403 */
[----:B------:R-:W-:Y:S02]  /*18e00*/  IMAD R6, R6, c[0x0][0x214], R9 ;  /* 0x0000850006067a24 */ /* 0x000fe400078e0209 */
[----:B------:R-:W-:Y:S01]  /*18e10*/  IMAD R9, R34, 0x10, R3 ;  /* 0x0000001022097824 */ /* 0x000fe200078e0203 */
[----:B------:R-:W-:Y:S05]  /*18e20*/  @P2 BRA `(.L_x_2486) ;  /* 0x000000b000002947 */ /* 0x000fea0003800000 */
[----:B------:R-:W-:Y:S01]  /*18e30*/  IMAD R0, R31, -0x40, R234 ;  /* 0xffffffc01f007824 */ /* 0x000fe200078e02ea */
[C---:B------:R-:W-:Y:S02]  /*18e40*/  IADD3 R5, R9.reuse, 0x8, RZ ;  /* 0x0000000809057810 */ /* 0x040fe40007ffe0ff */
[----:B------:R-:W-:Y:S02]  /*18e50*/  SHF.R.S32.HI R3, RZ, 0x1f, R9 ;  /* 0x0000001fff037819 */ /* 0x000fe40000011409 */
[----:B------:R-:W-:Y:S02]  /*18e60*/  IADD3 R2, P0, R6, R9, RZ ;  /* 0x0000000906027210 */ /* 0x000fe40007f1e0ff */
[----:B------:R-:W-:-:S02]  /*18e70*/  ISETP.GE.AND P2, PT, R9, R0, PT ;  /* 0x000000000900720c */ /* 0x000fc40003f46270 */
[----:B------:R-:W-:Y:S02]  /*18e80*/  ISETP.GE.AND P1, PT, R5, R0, PT ;  /* 0x000000000500720c */ /* 0x000fe40003f26270 */
[----:B------:R-:W-:Y:S02]  /*18e90*/  LEA.HI.X.SX32 R3, R6, R3, 0x1, P0 ;  /* 0x0000000306037211 */ /* 0x000fe400000f0eff */
[----:B------:R-:W-:-:S04]  /*18ea0*/  LEA R4, P0, R2, c[0x0][0x208], 0x2 ;  /* 0x0000820002047a11 */ /* 0x000fc800078010ff */
[----:B------:R-:W-:-:S05]  /*18eb0*/  LEA.HI.X R5, R2, c[0x0][0x20c], R3, 0x2, P0 ;  /* 0x0000830002057a11 */ /* 0x000fca00000f1403 */
[----:B------:R3:W-:Y:S04]  /*18ec0*/  @!P2 STG.E [R4.64], R10 ;  /* 0x0000000a0400a986 */ /* 0x0007e8000c101904 */
[----:B------:R3:W-:Y:S02]  /*18ed0*/  @!P1 STG.E [R4.64+0x20], R11 ;  /* 0x0000200b04009986 */ /* 0x0007e4000c101904 */
.L_x_2486:
[----:B------:R-:W-:Y:S05]  /*18ee0*/  BSYNC B0 ;  /* 0x0000000000007941 */ /* 0x000fea0003800000 */
.L_x_2485:
[----:B---3--:R-:W-:Y:S01]  /*18ef0*/  IMAD.SHL.U32 R4, R8, 0x4, RZ ;  /* 0x0000000408047824 */ /* 0x008fe200078e00ff */
[C---:B------:R-:W-:Y:S01]  /*18f00*/  IADD3 R2, R7.reuse, 0x10, RZ ;  /* 0x0000001007027810 */ /* 0x040fe20007ffe0ff */
[----:B------:R-:W-:Y:S01]  /*18f10*/  IMAD R6, R6, c[0x0][0x22c], RZ ;  /* 0x00008b0006067a24 */ /* 0x000fe200078e02ff */
[----:B------:R-:W-:Y:S01]  /*18f20*/  IADD3 R0, R7, 0x20, RZ ;  /* 0x0000002007007810 */ /* 0x000fe20007ffe0ff */
[----:B------:R-:W-:Y:S01]  /*18f30*/  IMAD R31, R31, -0x40, R234 ;  /* 0xffffffc01f1f7824 */ /* 0x000fe200078e02ea */
[----:B------:R-:W-:-:S04]  /*18f40*/  SHF.R.S32.HI R5, RZ, 0x1f, R4 ;  /* 0x0000001fff057819 */ /* 0x000fc80000011404 */
[-C--:B------:R-:W-:Y:S01]  /*18f50*/  ISETP.GE.AND P3, PT, R2, R31.reuse, PT ;  /* 0x0000001f0200720c */ /* 0x080fe20003f66270 */
[C---:B------:R-:W-:Y:S01]  /*18f60*/  IMAD.WIDE R4, R7.reuse, 0x20, R4 ;  /* 0x0000002007047825 */ /* 0x040fe200078e0204 */
[----:B------:R-:W-:Y:S02]  /*18f70*/  ISETP.GE.AND P2, PT, R0, R31, PT ;  /* 0x0000001f0000720c */ /* 0x000fe40003f46270 */
[----:B------:R-:W-:Y:S02]  /*18f80*/  IADD3 R0, R7, 0x30, RZ ;  /* 0x0000003007007810 */ /* 0x000fe40007ffe0ff */
[----:B------:R-:W-:-:S04]  /*18f90*/  IADD3 R3, P0, R6, R4, RZ ;  /* 0x0000000406037210 */ /* 0x000fc80007f1e0ff */
[----:B------:R-:W-:Y:S02]  /*18fa0*/  LEA.HI.X.SX32 R6, R6, R5, 0x1, P0 ;  /* 0x0000000506067211 */ /* 0x000fe400000f0eff */
[----:B------:R-:W-:Y:S02]  /*18fb0*/  ISETP.GE.AND P0, PT, R7, R31, PT ;  /* 0x0000001f0700720c */ /* 0x000fe40003f06270 */
[----:B------:R-:W-:-:S04]  /*18fc0*/  LEA R2, P1, R3, c[0x0][0x1d8], 0x2 ;  /* 0x0000760003027a11 */ /* 0x000fc800078210ff */
[----:B------:R-:W-:-:S05]  /*18fd0*/  LEA.HI.X R3, R3, c[0x0][0x1dc], R6, 0x2, P1 ;  /* 0x0000770003037a11 */ /* 0x000fca00008f1406 */
[----:B----4-:R3:W-:Y:S04]  /*18fe0*/  @!P3 STG.E.128 [R2.64+0x800], R20 ;  /* 0x000800140200b986 */ /* 0x0107e8000c101d04 */
[----:B--2---:R3:W-:Y:S04]  /*18ff0*/  @!P0 STG.E.64 [R2.64], R24 ;  /* 0x0000001802008986 */ /* 0x0047e8000c101b04 */
[----:B------:R3:W-:Y:S01]  /*19000*/  @!P0 STG.E.64 [R2.64+0x8], R26 ;  /* 0x0000081a02008986 */ /* 0x0007e2000c101b04 */
[----:B------:R-:W-:-:S03]  /*19010*/  ISETP.GE.AND P0, PT, R0, R31, PT ;  /* 0x0000001f0000720c */ /* 0x000fc60003f06270 */
[----:B-1----:R3:W-:Y:S10]  /*19020*/  @!P2 STG.E.128 [R2.64+0x1000], R16 ;  /* 0x001000100200a986 */ /* 0x0027f4000c101d04 */
[----:B------:R-:W-:Y:S05]  /*19030*/  @P0 EXIT ;  /* 0x000000000000094d */ /* 0x000fea0003800000 */
[----:B------:R-:W-:Y:S01]  /*19040*/  STG.E.128 [R2.64+0x1800], R12 ;  /* 0x0018000c02007986 */ /* 0x000fe2000c101d04 */
[----:B------:R-:W-:Y:S05]  /*19050*/  EXIT ;  /* 0x000000000000794d */ /* 0x000fea0003800000 */
.L_x_2487:
        /* <DEDUP_REMOVED lines=10> */
.L_x_5214:


//--------------------- .text._ZN5flash24flash_fwd_splitkv_kernelI23Flash_fwd_kernel_traitsILi32ELi64ELi256ELi4ELb0ELb0EN7cutlass10bfloat16_tE19Flash_kernel_traitsILi32ELi64ELi256ELi4ES3_EELb1ELb0ELb0ELb0ELb1ELb1ELb1ELb1EEEvNS_16Flash_fwd_paramsE --------------------------
	.section	.text._ZN5flash24flash_fwd_splitkv_kernelI23Flash_fwd_kernel_traitsILi32ELi64ELi256ELi4ELb0ELb0EN7cutlass10bfloat16_tE19Flash_kernel_traitsILi32ELi64ELi256ELi4ES3_EELb1ELb0ELb0ELb0ELb1ELb1ELb1ELb1EEEvNS_16Flash_fwd_paramsE,"ax",@progbits
	.sectioninfo	@"SHI_REGISTERS=255"
	.align	128
        .global         _ZN5flash24flash_fwd_splitkv_kernelI23Flash_fwd_kernel_traitsILi32ELi64ELi256ELi4ELb0ELb0EN7cutlass10bfloat16_tE19Flash_kernel_traitsILi32ELi64ELi256ELi4ES3_EELb1ELb0ELb0ELb0ELb1ELb1ELb1ELb1EEEvNS_16Flash_fwd_paramsE
        .type           _ZN5flash24flash_fwd_splitkv_kernelI23Flash_fwd_kernel_traitsILi32ELi64ELi256ELi4ELb0ELb0EN7cutlass10bfloat16_tE19Flash_kernel_traitsILi32ELi64ELi256ELi4ES3_EELb1ELb0ELb0ELb0ELb1ELb1ELb1ELb1EEEvNS_16Flash_fwd_paramsE,@function
        .size           _ZN5flash24flash_fwd_splitkv_kernelI23Flash_fwd_kernel_traitsILi32ELi64ELi256ELi4ELb0ELb0EN7cutlass10bfloat16_tE19Flash_kernel_traitsILi32ELi64ELi256ELi4ES3_EELb1ELb0ELb0ELb0ELb1ELb1ELb1ELb1EEEvNS_16Flash_fwd_paramsE,(.L_x_5215 - _ZN5flash24flash_fwd_splitkv_kernelI23Flash_fwd_kernel_traitsILi32ELi64ELi256ELi4ELb0ELb0EN7cutlass10bfloat16_tE19Flash_kernel_traitsILi32ELi64ELi256ELi4ES3_EELb1ELb0ELb0ELb0ELb1ELb1ELb1ELb1EEEvNS_16Flash_fwd_paramsE)
        .other          _ZN5flash24flash_fwd_splitkv_kernelI23Flash_fwd_kernel_traitsILi32ELi64ELi256ELi4ELb0ELb0EN7cutlass10bfloat16_tE19Flash_kernel_traitsILi32ELi64ELi256ELi4ES3_EELb1ELb0ELb0ELb0ELb1ELb1ELb1ELb1EEEvNS_16Flash_fwd_paramsE,@"STO_CUDA_ENTRY STV_DEFAULT"
_ZN5flash24flash_fwd_splitkv_kernelI23Flash_fwd_kernel_traitsILi32ELi64ELi256ELi4ELb0ELb0EN7cutlass10bfloat16_tE19Flash_kernel_traitsILi32ELi64ELi256ELi4ES3_EELb1ELb0ELb0ELb0ELb1ELb1ELb1ELb1EEEvNS_16Flash_fwd_paramsE:
.text._ZN5flash24flash_fwd_splitkv_kernelI23Flash_fwd_kernel_traitsILi32ELi64ELi256ELi4ELb0ELb0EN7cutlass10bfloat16_tE19Flash_kernel_traitsILi32ELi64ELi256ELi4ES3_EELb1ELb0ELb0ELb0ELb1ELb1ELb1ELb1EEEvNS_16Flash_fwd_paramsE:
        /* <DEDUP_REMOVED lines=56> */
.L_x_2488:
[----:B----4-:R-:W-:Y:S02]  /*0380*/  MOV R0, c[0x0][0x218] ;  /* 0x0000860000007a02 */ /* 0x010fe40000000f00 */
.L_x_2489:
        /* <DEDUP_REMOVED lines=70> */
[-C--:B------:R-:W-:Y:S01]  /*07f0*/  ISETP.GE.AND P3, PT, R0, R8.reuse, PT ;  /* 0x000000080000720c */ /* 0x080fe20003f66270 */
[----:B------:R-:W-:Y:S01]  /*0800*/  IMAD.SHL.U32 R2, R2, 0x4, RZ ;  /* 0x0000000402027824 */ /* 0x000fe200078e00ff */
[CC--:B------:R-:W-:Y:S02]  /*0810*/  ISETP.GE.AND P5, PT, R5.reuse, R8.reuse, PT ;  /* 0x000000080500720c */ /* 0x0c0fe40003fa6270 */
[----:B------:R-:W-:Y:S02]  /*0820*/  IADD3 R7, R0, 0x20, RZ ;  /* 0x0000002000077810 */ /* 0x000fe40007ffe0ff */
[----:B------:R-:W-:Y:S02]  /*0830*/  SHF.R.S32.HI R3, RZ, 0x1f, R2 ;  /* 0x0000001fff037819 */ /* 0x000fe40000011402 */
[----:B------:R-:W-:-:S02]  /*0840*/  ISETP.GE.OR P4, PT, R5, R8, P2 ;  /* 0x000000080500720c */ /* 0x000fc40001786670 */
[CC--:B------:R-:W-:Y:S01]  /*0850*/  ISETP.GE.OR P1, PT, R7.reuse, R8.reuse, P2 ;  /* 0x000000080700720c */ /* 0x0c0fe20001726670 */
[C---:B------:R-:W-:Y:S01]  /*0860*/  IMAD.WIDE R2, R0.reuse, 0x20, R2 ;  /* 0x0000002000027825 */ /* 0x040fe200078e0202 */
[C---:B------:R-:W-:Y:S02]  /*0870*/  ISETP.GE.OR P2, PT, R0.reuse, R8, P2 ;  /* 0x000000080000720c */ /* 0x040fe40001746670 */
[----:B------:R-:W-:Y:S02]  /*0880*/  IADD3 R9, R0, 0x30, RZ ;  /* 0x0000003000097810 */ /* 0x000fe40007ffe0ff */
[C---:B------:R-:W-:Y:S02]  /*0890*/  IADD3 R2, P0, R4.reuse, R2, RZ ;  /* 0x0000000204027210 */ /* 0x040fe40007f1e0ff */
[----:B------:R-:W-:Y:S02]  /*08a0*/  ISETP.GE.AND P6, PT, R7, R8, PT ;  /* 0x000000080700720c */ /* 0x000fe40003fc6270 */
[----:B------:R-:W-:-:S02]  /*08b0*/  LEA.HI.X.SX32 R3, R4, R3, 0x1, P0 ;  /* 0x0000000304037211 */ /* 0x000fc400000f0eff */
[----:B------:R-:W-:-:S03]  /*08c0*/  LEA R4, P0, R2, c[0x0][0x1d8], 0x2 ;  /* 0x0000760002047a11 */ /* 0x000fc600078010ff */
[----:B------:R-:W-:Y:S01]  /*08d0*/  @!P2 IMAD.MOV.U32 R7, RZ, RZ, -0x800000 ;  /* 0xff800000ff07a424 */ /* 0x000fe200078e00ff */
[----:B------:R-:W-:Y:S02]  /*08e0*/  LEA.HI.X R5, R2, c[0x0][0x1dc], R3, 0x2, P0 ;  /* 0x0000770002057a11 */ /* 0x000fe400000f1403 */
[----:B------:R-:W-:Y:S02]  /*08f0*/  SHF.R.S32.HI R2, RZ, 0x1f, R6 ;  /* 0x0000001fff027819 */ /* 0x000fe40000011406 */
[----:B------:R-:W-:Y:S01]  /*0900*/  IADD3 R3, P0, R6, R0, RZ ;  /* 0x0000000006037210 */ /* 0x000fe20007f1e0ff */
[----:B------:R1:W-:Y:S01]  /*0910*/  @!P5 STG.E.128 [R4.64+0x800], RZ ;  /* 0x000800ff0400d986 */ /* 0x0003e2000c101d06 */
[----:B------:R-:W-:Y:S01]  /*0920*/  LOP3.LUT P5, RZ, R148, 0x7, RZ, 0xc0, !PT ;  /* 0x0000000794ff7812 */ /* 0x000fe200078ac0ff */
[----:B------:R-:W-:Y:S01]  /*0930*/  @!P4 IMAD.MOV.U32 R6, RZ, RZ, -0x800000 ;  /* 0xff800000ff06c424 */ /* 0x000fe200078e00ff */
[----:B------:R-:W-:Y:S01]  /*0940*/  LEA.HI.X.SX32 R0, R0, R2, 0x1, P0 ;  /* 0x0000000200007211 */ /* 0x000fe200000f0eff */
[----:B------:R1:W-:Y:S01]  /*0950*/  @!P3 STG.E.128 [R4.64], RZ ;  /* 0x000000ff0400b986 */ /* 0x0003e2000c101d06 */
[----:B------:R-:W-:-:S02]  /*0960*/  LEA R2, P0, R3, c[0x0][0x208], 0x2 ;  /* 0x0000820003027a11 */ /* 0x000fc400078010ff */
[-C--:B------:R-:W-:Y:S01]  /*0970*/  ISETP.GE.AND P3, PT, R9, R8.reuse, PT ;  /* 0x000000080900720c */ /* 0x080fe20003f66270 */
[----:B------:R1:W-:Y:S01]  /*0980*/  @!P6 STG.E.128 [R4.64+0x1000], RZ ;  /* 0x001000ff0400e986 */ /* 0x0003e2000c101d06 */
[----:B------:R-:W-:Y:S01]  /*0990*/  LEA.HI.X R3, R3, c[0x0][0x20c], R0, 0x2, P0 ;  /* 0x0000830003037a11 */ /* 0x000fe200000f1400 */
[----:B------:R-:W-:Y:S01]  /*09a0*/  @!P1 IMAD.MOV.U32 R0, RZ, RZ, -0x800000 ;  /* 0xff800000ff009424 */ /* 0x000fe200078e00ff */
[----:B------:R-:W-:-:S09]  /*09b0*/  ISETP.GE.OR P0, PT, R9, R8, P5 ;  /* 0x000000080900720c */ /* 0x000fd20002f06670 */
        /* <DEDUP_REMOVED lines=8> */
.L_x_2490:
        /* <DEDUP_REMOVED lines=103> */
.L_x_2491:
        /* <DEDUP_REMOVED lines=17> */
.L_x_2493:
        /* <DEDUP_REMOVED lines=56> */
.L_x_2492:
[----:B------:R1:W5:Y:S01]  /*1540*/  @P4 LDG.E R26, [R126.64] ;  /* 0x000000067e1a4981 */ /* 0x000362000c1e1900 */
[----:B------:R-:W-:Y:S01]  /*1550*/  ISETP.NE.AND P0, PT, R10, -0x1, PT ;  /* 0xffffffff0a00780c */ /* 0x000fe20003f05270 */
[----:B------:R-:W-:Y:S01]  /*1560*/  IMAD.MOV.U32 R7, RZ, RZ, 0x2 ;  /* 0x00000002ff077424 */ /* 0x000fe200078e00ff */
[----:B------:R-:W-:Y:S01]  /*1570*/  SHF.R.S32.HI R17, RZ, 0x1f, R148 ;  /* 0x0000001fff117819 */ /* 0x000fe20000011494 */
[----:B------:R-:W-:Y:S01]  /*1580*/  IMAD.MOV.U32 R4, RZ, RZ, c[0x0][0x230] ;  /* 0x00008c00ff047624 */ /* 0x000fe200078e00ff */
[----:B------:R-:W-:Y:S01]  /*1590*/  MOV R42, 0x10 ;  /* 0x00000010002a7802 */ /* 0x000fe20000000f00 */
[----:B------:R-:W-:Y:S01]  /*15a0*/  IMAD.MOV.U32 R114, RZ, RZ, RZ ;  /* 0x000000ffff727224 */ /* 0x000fe200078e00ff */
[CC--:B------:R-:W-:Y:S01]  /*15b0*/  LEA.HI R5, R17.reuse, R148.reuse, RZ, 0x3 ;  /* 0x0000009411057211 */ /* 0x0c0fe200078f18ff */
[----:B------:R-:W-:Y:S01]  /*15c0*/  IMAD.MOV.U32 R115, RZ, RZ, c[0x0][0x230] ;  /* 0x00008c00ff737624 */ /* 0x000fe200078e00ff */
[----:B------:R-:W-:Y:S01]  /*15d0*/  LEA.HI R16, R17, R148, RZ, 0x2 ;  /* 0x0000009411107211 */ /* 0x000fe200078f10ff */
[----:B------:R-:W-:-:S02]  /*15e0*/  IMAD.MOV.U32 R110, RZ, RZ, c[0x0][0x198] ;  /* 0x00006600ff6e7624 */ /* 0x000fc400078e00ff */
[----:B------:R-:W-:Y:S01]  /*15f0*/  IMAD.HI.U32 R114, R7, R4, R114 ;  /* 0x0000000407727227 */ /* 0x000fe200078e0072 */
[----:B------:R-:W-:Y:S02]  /*1600*/  SHF.R.S32.HI R78, RZ, 0x2, R16 ;  /* 0x00000002ff4e7819 */ /* 0x000fe40000011410 */
[----:B------:R-:W-:Y:S01]  /*1610*/  LOP3.LUT R4, R16, 0xfffffffc, RZ, 0xc0, !PT ;  /* 0xfffffffc10047812 */ /* 0x000fe200078ec0ff */
[C---:B------:R-:W-:Y:S01]  /*1620*/  @P0 IMAD.WIDE.U32 R2, R10.reuse, c[0x0][0x190], RZ ;  /* 0x000064000a020a25 */ /* 0x040fe200078e00ff */
[----:B------:R-:W-:Y:S02]  /*1630*/  LEA.HI R7, R17, R148, RZ, 0x5 ;  /* 0x0000009411077211 */ /* 0x000fe400078f28ff */
[----:B------:R-:W-:Y:S01]  /*1640*/  SHF.R.S32.HI R79, RZ, 0x1f, R78 ;  /* 0x0000001fff4f7819 */ /* 0x000fe2000001144e */
[----:B------:R-:W-:Y:S01]  /*1650*/  @!P0 IMAD R0, R27, c[0x0][0x178], RZ ;  /* 0x00005e001b008a24 */ /* 0x000fe200078e02ff */
[----:B------:R-:W-:Y:S01]  /*1660*/  SHF.R.S32.HI R7, RZ, 0x5, R7 ;  /* 0x00000005ff077819 */ /* 0x000fe20000011407 */
[----:B------:R-:W-:Y:S01]  /*1670*/  @P0 IMAD R10, R10, c[0x0][0x194], R3 ;  /* 0x000065000a0a0a24 */ /* 0x000fe200078e0203 */
[----:B------:R-:W-:Y:S01]  /*1680*/  IADD3 R12, P1, R78, R12, RZ ;  /* 0x0000000c4e0c7210 */ /* 0x000fe20007f3e0ff */
[----:B------:R-:W-:Y:S01]  /*1690*/  @P0 IMAD.MOV.U32 R6, RZ, RZ, R2 ;  /* 0x000000ffff060224 */ /* 0x000fe200078e0002 */
[----:B------:R-:W-:Y:S01]  /*16a0*/  SHF.R.S32.HI R107, RZ, 0x1, R114 ;  /* 0x00000001ff6b7819 */ /* 0x000fe20000011472 */
[----:B------:R-:W-:Y:S01]  /*16b0*/  @!P0 IMAD.WIDE.U32 R2, R246, c[0x0][0x178], RZ ;  /* 0x00005e00f6028a25 */ /* 0x000fe200078e00ff */
[----:B------:R-:W-:-:S03]  /*16c0*/  SHF.L.U32 R121, R110, 0x5, RZ ;  /* 0x000000056e797819 */ /* 0x000fc600000006ff */
[----:B------:R-:W-:Y:S02]  /*16d0*/  @!P0 IMAD R0, R246, c[0x0][0x17c], R0 ;  /* 0x00005f00f6008a24 */ /* 0x000fe400078e0200 */
[----:B------:R-:W-:Y:S01]  /*16e0*/  @!P0 IMAD.MOV.U32 R6, RZ, RZ, R2 ;  /* 0x000000ffff068224 */ /* 0x000fe200078e0002 */
[----:B------:R-:W-:Y:S01]  /*16f0*/  LEA.HI R2, R16, R78, RZ, 0x1 ;  /* 0x0000004e10027211 */ /* 0x000fe200078f08ff */
[----:B------:R-:W-:Y:S01]  /*1700*/  IMAD.IADD R22, R148, 0x1, -R4 ;  /* 0x0000000194167824 */ /* 0x000fe200078e0a04 */
[----:B------:R-:W-:Y:S01]  /*1710*/  @!P0 IADD3 R10, R3, R0, RZ ;  /* 0x00000000030a8210 */ /* 0x000fe20007ffe0ff */
[----:B-----5:R-:W-:Y:S01]  /*1720*/  IMAD.WIDE R8, R18, 0x40, R78 ;  /* 0x0000004012087825 */ /* 0x020fe200078e024e */
[----:B------:R-:W-:Y:S02]  /*1730*/  SHF.R.S32.HI R3, RZ, 0x3, R5 ;  /* 0x00000003ff037819 */ /* 0x000fe40000011405 */
[----:B------:R-:W-:Y:S01]  /*1740*/  LOP3.LUT R2, R2, 0x7fffffe, RZ, 0xc0, !PT ;  /* 0x07fffffe02027812 */ /* 0x000fe200078ec0ff */
[----:B------:R-:W-:Y:S01]  /*1750*/  IMAD.SHL.U32 R16, R22, 0x8, RZ ;  /* 0x0000000816107824 */ /* 0x000fe200078e00ff */
[C---:B------:R-:W-:Y:S01]  /*1760*/  LEA.HI R0, R5.reuse, R3, RZ, 0x1 ;  /* 0x0000000305007211 */ /* 0x040fe200078f08ff */
[----:B------:R-:W-:Y:S01]  /*1770*/  IMAD.MOV.U32 R120, RZ, RZ, 0x5 ;  /* 0x00000005ff787424 */ /* 0x000fe200078e00ff */
[----:B------:R-:W-:Y:S01]  /*1780*/  LOP3.LUT R5, R5, 0xfffffff8, RZ, 0xc0, !PT ;  /* 0xfffffff805057812 */ /* 0x000fe200078ec0ff */
[----:B------:R-:W-:Y:S01]  /*1790*/  IMAD.IADD R2, R78, 0x1, -R2 ;  /* 0x000000014e027824 */ /* 0x000fe200078e0a02 */
[----:B------:R-:W-:-:S02]  /*17a0*/  LOP3.LUT R0, R0, 0xfffffffe, RZ, 0xc0, !PT ;  /* 0xfffffffe00007812 */ /* 0x000fc400078ec0ff */
[----:B------:R-:W-:Y:S01]  /*17b0*/  IADD3 R5, -R5, R148, RZ ;  /* 0x0000009405057210 */ /* 0x000fe20007ffe1ff */
[----:B------:R-:W-:Y:S01]  /*17c0*/  IMAD R7, R7, 0x8, R2 ;  /* 0x0000000807077824 */ /* 0x000fe200078e0202 */
[----:B------:R-:W-:Y:S01]  /*17d0*/  IADD3 R2, P0, R16, R6, RZ ;  /* 0x0000000610027210 */ /* 0x000fe20007f1e0ff */
[----:B------:R-:W-:Y:S01]  /*17e0*/  IMAD.IADD R142, R3, 0x1, -R0 ;  /* 0x00000001038e7824 */ /* 0x000fe200078e0a00 */
[----:B------:R-:W-:Y:S01]  /*17f0*/  LEA.HI R20, R5, R5, RZ, 0x1 ;  /* 0x0000000505147211 */ /* 0x000fe200078f08ff */
[----:B------:R-:W-:Y:S01]  /*1800*/  IMAD.SHL.U32 R0, R3, 0x40, RZ ;  /* 0x0000004003007824 */ /* 0x000fe200078e00ff */
[----:B------:R-:W-:Y:S02]  /*1810*/  LEA.HI R3, R17, R148, RZ, 0x4 ;  /* 0x0000009411037211 */ /* 0x000fe400078f20ff */
[----:B------:R-:W-:Y:S02]  /*1820*/  SHF.R.S32.HI R17, RZ, 0x1f, R16 ;  /* 0x0000001fff117819 */ /* 0x000fe40000011410 */
[----:B------:R-:W-:-:S02]  /*1830*/  LOP3.LUT R0, R0, 0xc0, RZ, 0xc0, !PT ;  /* 0x000000c000007812 */ /* 0x000fc400078ec0ff */
[----:B------:R-:W-:Y:S02]  /*1840*/  LOP3.LUT R6, R20, 0xfffffffe, RZ, 0xc0, !PT ;  /* 0xfffffffe14067812 */ /* 0x000fe400078ec0ff */
[----:B------:R-:W-:Y:S02]  /*1850*/  LOP3.LUT R4, R0, 0x18, R16, 0xf8, !PT ;  /* 0x0000001800047812 */ /* 0x000fe400078ef810 */
[----:B------:R-:W-:Y:S01]  /*1860*/  SHF.R.U32.HI R0, RZ, 0x3, R0 ;  /* 0x00000003ff007819 */ /* 0x000fe20000011600 */
[----:B------:R-:W-:Y:S01]  /*1870*/  IMAD.IADD R143, R5, 0x1, -R6 ;  /* 0x00000001058f7824 */ /* 0x000fe200078e0a06 */
[----:B------:R-:W-:Y:S01]  /*1880*/  SHF.L.U64.HI R123, R110, R120, c[0x0][0x19c] ;  /* 0x000067006e7b7619 */ /* 0x000fe20000010278 */
[----:B------:R-:W-:Y:S01]  /*1890*/  IMAD R5, R9, c[0x0][0x190], RZ ;  /* 0x0000640009057a24 */ /* 0x000fe200078e02ff */
[----:B------:R-:W-:Y:S02]  /*18a0*/  LOP3.LUT R4, R4, R0, RZ, 0x3c, !PT ;  /* 0x0000000004047212 */ /* 0x000fe400078e3cff */
[----:B------:R-:W-:Y:S01]  /*18b0*/  LOP3.LUT R0, R3, 0xfffffff0, RZ, 0xc0, !PT ;  /* 0xfffffff003007812 */ /* 0x000fe200078ec0ff */
[----:B------:R-:W-:Y:S01]  /*18c0*/  IMAD.X R3, R17, 0x1, R10, P0 ;  /* 0x0000000111037824 */ /* 0x000fe200000e060a */
[----:B------:R-:W-:Y:S01]  /*18d0*/  SHF.R.S32.HI R135, RZ, 0x1, R20 ;  /* 0x00000001ff877819 */ /* 0x000fe20000011414 */
[----:B------:R-:W-:Y:S01]  /*18e0*/  IMAD.U32 R183, R7, 0x20, R4 ;  /* 0x0000002007b77824 */ /* 0x000fe200078e0004 */
[----:B------:R-:W-:Y:S01]  /*18f0*/  IADD3 R125, -R0, R148, RZ ;  /* 0x00000094007d7210 */ /* 0x000fe20007ffe1ff */
[----:B------:R-:W-:Y:S01]  /*1900*/  IMAD.WIDE.U32 R6, R8, c[0x0][0x190], R2 ;  /* 0x0000640008067a25 */ /* 0x000fe200078e0002 */
[----:B------:R-:W-:-:S02]  /*1910*/  IADD3 R2, P0, R16, R11, RZ ;  /* 0x0000000b10027210 */ /* 0x000fc40007f1e0ff */
[----:B------:R-:W-:Y:S01]  /*1920*/  LEA.HI R129, R125, R125, RZ, 0x1 ;  /* 0x0000007d7d817211 */ /* 0x000fe200078f08ff */
[----:B------:R-:W-:Y:S02]  /*1930*/  IMAD R18, R8, c[0x0][0x194], R5 ;  /* 0x0000650008127a24 */ /* 0x000fe400078e0205 */
[----:B------:R-:W-:Y:S01]  /*1940*/  IMAD.X R3, R17, 0x1, R14, P0 ;  /* 0x0000000111037824 */ /* 0x000fe200000e060e */
[--C-:B------:R-:W-:Y:S01]  /*1950*/  SHF.R.S32.HI R8, RZ, 0x1, R129.reuse ;  /* 0x00000001ff087819 */ /* 0x100fe20000011481 */
[----:B------:R-:W-:Y:S01]  /*1960*/  IMAD R0, R21, c[0x0][0x1b8], RZ ;  /* 0x00006e0015007a24 */ /* 0x000fe200078e02ff */
[----:B------:R-:W-:Y:S01]  /*1970*/  SHF.R.S32.HI R5, RZ, 0x1f, R129 ;  /* 0x0000001fff057819 */ /* 0x000fe20000011481 */
[----:B------:R-:W-:Y:S01]  /*1980*/  IMAD.X R11, R79, 0x1, R19, P1 ;  /* 0x000000014f0b7824 */ /* 0x000fe200008e0613 */
[----:B------:R-:W-:Y:S01]  /*1990*/  IADD3 R4, P0, R16, R24, RZ ;  /* 0x0000001810047210 */ /* 0x000fe20007f1e0ff */
[----:B------:R-:W-:Y:S01]  /*19a0*/  IMAD R10, R15, c[0x0][0x1bc], R0 ;  /* 0x00006f000f0a7a24 */ /* 0x000fe200078e0200 */
[----:B------:R-:W-:Y:S01]  /*19b0*/  LEA.HI R9, R5, R8, RZ, 0x2 ;  /* 0x0000000805097211 */ /* 0x000fe200078f10ff */
[----:B------:R-:W-:-:S02]  /*19c0*/  IMAD R0, R79, c[0x0][0x198], RZ ;  /* 0x000066004f007a24 */ /* 0x000fc400078e02ff */
[----:B------:R-:W-:Y:S02]  /*19d0*/  IMAD.X R5, R17, 0x1, R25, P0 ;  /* 0x0000000111057824 */ /* 0x000fe400000e0619 */
[----:B------:R-:W-:-:S04]  /*19e0*/  IMAD.WIDE.U32 R2, R15, c[0x0][0x1b8], R2 ;  /* 0x00006e000f027a25 */ /* 0x000fc800078e0002 */
[----:B------:R-:W-:Y:S01]  /*19f0*/  IMAD R14, R11, c[0x0][0x1a0], RZ ;  /* 0x000068000b0e7a24 */ /* 0x000fe200078e02ff */
[----:B------:R-:W-:Y:S01]  /*1a00*/  LOP3.LUT R11, R9, 0xfffffffc, RZ, 0xc0, !PT ;  /* 0xfffffffc090b7812 */ /* 0x000fe200078ec0ff */
[C---:B------:R-:W-:Y:S01]  /*1a10*/  IMAD R9, R78.reuse, c[0x0][0x19c], R0 ;  /* 0x000067004e097a24 */ /* 0x040fe200078e0200 */
[----:B------:R-:W-:Y:S01]  /*1a20*/  SHF.R.S32.HI R0, RZ, 0x1f, R23 ;  /* 0x0000001fff007819 */ /* 0x000fe20000011417 */
[----:B------:R-:W-:Y:S01]  /*1a30*/  IMAD.WIDE.U32 R4, R78, c[0x0][0x198], R4 ;  /* 0x000066004e047a25 */ /* 0x000fe200078e0004 */
[----:B------:R-:W-:-:S03]  /*1a40*/  IADD3 R134, R8, -R11, RZ ;  /* 0x8000000b08867210 */ /* 0x000fc60007ffe0ff */
[----:B------:R-:W-:Y:S01]  /*1a50*/  IMAD.IADD R3, R3, 0x1, R10 ;  /* 0x0000000103037824 */ /* 0x000fe200078e020a */
[----:B------:R-:W-:Y:S01]  /*1a60*/  LOP3.LUT P3, RZ, R134, 0x2, RZ, 0xc0, !PT ;  /* 0x0000000286ff7812 */ /* 0x000fe2000786c0ff */
[----:B------:R-:W-:Y:S02]  /*1a70*/  IMAD.IADD R9, R5, 0x1, R9 ;  /* 0x0000000105097824 */ /* 0x000fe400078e0209 */
[----:B------:R-:W-:Y:S01]  /*1a80*/  IMAD R8, R12, c[0x0][0x1a4], R14 ;  /* 0x000069000c087a24 */ /* 0x000fe200078e020e */
[C---:B------:R-:W-:Y:S01]  /*1a90*/  LEA R14, P1, R4.reuse, c[0x0][0x168], 0x1 ;  /* 0x00005a00040e7a11 */ /* 0x040fe200078208ff */
[----:B------:R-:W-:Y:S01]  /*1aa0*/  IMAD.IADD R5, R7, 0x1, R18 ;  /* 0x0000000107057824 */ /* 0x000fe200078e0212 */
[----:B------:R-:W-:Y:S01]  /*1ab0*/  SHF.L.U64.HI R9, R4, 0x1, R9 ;  /* 0x0000000104097819 */ /* 0x000fe20000010209 */
[----:B------:R-:W-:Y:S01]  /*1ac0*/  IMAD.WIDE.U32 R2, R12, c[0x0][0x1a0], R2 ;  /* 0x000068000c027a25 */ /* 0x000fe200078e0002 */
[----:B------:R-:W-:Y:S02]  /*1ad0*/  SEL R42, R42, 0xfffffff0, !P3 ;  /* 0xfffffff02a2a7807 */ /* 0x000fe40005800000 */
[----:B------:R-:W-:Y:S01]  /*1ae0*/  IADD3.X R10, R9, c[0x0][0x16c], RZ, P1, !PT ;  /* 0x00005b00090a7a10 */ /* 0x000fe20000ffe4ff */
[----:B------:R-:W-:Y:S01]  /*1af0*/  IMAD R7, R0, c[0x0][0x1a8], RZ ;  /* 0x00006a0000077a24 */ /* 0x000fe200078e02ff */
[----:B------:R-:W-:Y:S01]  /*1b00*/  SHF.R.S32.HI R0, RZ, 0x1f, R96 ;  /* 0x0000001fff007819 */ /* 0x000fe20000011460 */
[----:B------:R-:W-:Y:S01]  /*1b10*/  IMAD.IADD R3, R3, 0x1, R8 ;  /* 0x0000000103037824 */ /* 0x000fe200078e0208 */
[----:B------:R-:W-:Y:S01]  /*1b20*/  LEA R12, P0, R2, c[0x0][0x170], 0x1 ;  /* 0x00005c00020c7a11 */ /* 0x000fe200078008ff */
[----:B------:R-:W-:Y:S01]  /*1b30*/  IMAD.MOV.U32 R4, RZ, RZ, R6 ;  /* 0x000000ffff047224 */ /* 0x000fe200078e0006 */
[----:B------:R-:W-:Y:S01]  /*1b40*/  LEA.HI R0, R0, R96, RZ, 0x8 ;  /* 0x0000006000007211 */ /* 0x000fe200078f40ff */
[C---:B------:R-:W-:Y:S01]  /*1b50*/  IMAD R7, R23.reuse, c[0x0][0x1ac], R7 ;  /* 0x00006b0017077a24 */ /* 0x040fe200078e0207 */
[----:B------:R-:W-:Y:S01]  /*1b60*/  SHF.L.U64.HI R3, R2, 0x1, R3 ;  /* 0x0000000102037819 */ /* 0x000fe20000010203 */
[----:B------:R-:W-:Y:S01]  /*1b70*/  IMAD.WIDE.U32 R108, R23, c[0x0][0x1a8], R4 ;  /* 0x00006a00176c7a25 */ /* 0x000fe200078e0004 */
[----:B------:R-:W-:-:S02]  /*1b80*/  SHF.R.S32.HI R2, RZ, 0x8, R0 ;  /* 0x00000008ff027819 */ /* 0x000fc40000011400 */
[----:B------:R-:W-:Y:S01]  /*1b90*/  IADD3.X R11, R3, c[0x0][0x174], RZ, P0, !PT ;  /* 0x00005d00030b7a10 */ /* 0x000fe200007fe4ff */
[----:B------:R-:W-:Y:S01]  /*1ba0*/  IMAD.SHL.U32 R0, R22, 0x4, RZ ;  /* 0x0000000416007824 */ /* 0x000fe200078e00ff */
[----:B------:R-:W-:Y:S01]  /*1bb0*/  IMNMX R95, R245, R2, !PT ;  /* 0x00000002f55f7217 */ /* 0x000fe20007800200 */
[----:B------:R-:W-:Y:S01]  /*1bc0*/  IMAD.MOV.U32 R22, RZ, RZ, c[0x0][0x1a0] ;  /* 0x00006800ff167624 */ /* 0x000fe200078e00ff */
[----:B------:R-:W-:Y:S01]  /*1bd0*/  IADD3 R124, R109, R7, RZ ;  /* 0x000000076d7c7210 */ /* 0x000fe20007ffe0ff */
[----:B------:R-:W-:Y:S01]  /*1be0*/  IMAD R122, R78, R107, R0 ;  /* 0x0000006b4e7a7224 */ /* 0x000fe200078e0200 */
[----:B------:R-:W-:Y:S01]  /*1bf0*/  ISETP.GT.AND P2, PT, R198, R95, PT ;  /* 0x0000005fc600720c */ /* 0x000fe20003f44270 */
[C---:B------:R-:W-:Y:S01]  /*1c00*/  IMAD.SHL.U32 R138, R22.reuse, 0x20, RZ ;  /* 0x00000020168a7824 */ /* 0x040fe200078e00ff */
[----:B------:R-:W-:Y:S01]  /*1c10*/  SHF.L.U64.HI R137, R22, R120, c[0x0][0x1a4] ;  /* 0x0000690016897619 */ /* 0x000fe20000010278 */
[--C-:B------:R-:W-:Y:S01]  /*1c20*/  IMAD.IADD R128, R0, 0x1, R122.reuse ;  /* 0x0000000100807824 */ /* 0x100fe200078e027a */
[----:B------:R-:W-:Y:S01]  /*1c30*/  SHF.R.S32.HI R130, RZ, 0x1f, R122 ;  /* 0x0000001fff827819 */ /* 0x000fe2000001147a */
[----:B------:R-:W-:-:S02]  /*1c40*/  IMAD.MOV.U32 R240, RZ, RZ, R14 ;  /* 0x000000fffff07224 */ /* 0x000fc400078e000e */
[----:B------:R-:W-:Y:S01]  /*1c50*/  IMAD.MOV.U32 R239, RZ, RZ, R10 ;  /* 0x000000ffffef7224 */ /* 0x000fe200078e000a */
[----:B------:R-:W-:Y:S01]  /*1c60*/  SHF.R.S32.HI R131, RZ, 0x1f, R128 ;  /* 0x0000001fff837819 */ /* 0x000fe20000011480 */
[----:B------:R-:W-:Y:S02]  /*1c70*/  IMAD.MOV.U32 R242, RZ, RZ, R12 ;  /* 0x000000fffff27224 */ /* 0x000fe400078e000c */
[----:B------:R-:W-:Y:S02]  /*1c80*/  IMAD.MOV.U32 R241, RZ, RZ, R11 ;  /* 0x000000fffff17224 */ /* 0x000fe400078e000b */
        /* <DEDUP_REMOVED lines=8> */
[C---:B------:R-:W-:Y:S01]  /*1d10*/  IMAD R0, R246.reuse, c[0x0][0x284], R0 ;  /* 0x0000a100f6007a24 */ /* 0x040fe200078e0200 */
[----:B------:R-:W-:Y:S01]  /*1d20*/  ULDC.64 UR4, c[0x0][0x1a0] ;  /* 0x0000680000047ab9 */ /* 0x000fe20000000a00 */
[----:B------:R-:W-:Y:S01]  /*1d30*/  IMAD R7, R27, c[0x0][0x278], RZ ;  /* 0x00009e001b077a24 */ /* 0x000fe200078e02ff */
[----:B------:R-:W-:Y:S01]  /*1d40*/  UIMAD UR17, UR12, UR5, URZ ;  /* 0x000000050c1172a4 */ /* 0x000fe2000f8e023f */
[----:B------:R-:W-:Y:S01]  /*1d50*/  IMAD.IADD R5, R5, 0x1, R0 ;  /* 0x0000000105057824 */ /* 0x000fe200078e0200 */
[----:B------:R-:W-:Y:S01]  /*1d60*/  IADD3.X R0, R9, R79, ~R8, P1, P0 ;  /* 0x0000004f09007210 */ /* 0x000fe20000fe0c08 */
[C---:B------:R-:W-:Y:S01]  /*1d70*/  IMAD.WIDE.U32 R2, R246.reuse, c[0x0][0x278], R16 ;  /* 0x00009e00f6027a25 */ /* 0x040fe200078e0010 */
[----:B------:R-:W-:Y:S01]  /*1d80*/  UMOV UR13, 0x80 ;  /* 0x00000080000d7882 */ /* 0x000fe20000000000 */
[----:B------:R-:W-:Y:S01]  /*1d90*/  SHF.L.U32 R76, R107, 0x5, RZ ;  /* 0x000000056b4c7819 */ /* 0x000fe200000006ff */
[----:B------:R-:W-:Y:S01]  /*1da0*/  UIMAD UR18, UR13, UR5, URZ ;  /* 0x000000050d1272a4 */ /* 0x000fe2000f8e023f */
[----:B------:R-:W-:Y:S01]  /*1db0*/  IMAD R7, R246, c[0x0][0x27c], R7 ;  /* 0x00009f00f6077a24 */ /* 0x000fe200078e0207 */
[----:B------:R-:W-:Y:S01]  /*1dc0*/  UMOV UR11, 0xc0 ;  /* 0x000000c0000b7882 */ /* 0x000fe20000000000 */
[----:B------:R-:W-:Y:S01]  /*1dd0*/  IMAD.WIDE.U32 R18, R22, 0x40, RZ ;  /* 0x0000004016127825 */ /* 0x000fe200078e00ff */
[----:B------:R-:W-:Y:S01]  /*1de0*/  UMOV UR10, 0x140 ;  /* 0x00000140000a7882 */ /* 0x000fe20000000000 */
[----:B------:R-:W-:Y:S01]  /*1df0*/  MOV R59, R10 ;  /* 0x0000000a003b7202 */ /* 0x000fe20000000f00 */
        /* <DEDUP_REMOVED lines=9> */
[C---:B------:R-:W-:Y:S01]  /*1e90*/  IMAD R7, R6.reuse, c[0x0][0x28c], R0 ;  /* 0x0000a30006077a24 */ /* 0x040fe200078e0200 */
[----:B------:R-:W-:Y:S01]  /*1ea0*/  IADD3 R0, R19, UR17, RZ ;  /* 0x0000001113007c10 */ /* 0x000fe2000fffe0ff */
[----:B------:R-:W-:Y:S01]  /*1eb0*/  IMAD.WIDE.U32 R4, R6, c[0x0][0x290], R4 ;  /* 0x0000a40006047a25 */ /* 0x000fe200078e0004 */
[----:B------:R-:W-:Y:S01]  /*1ec0*/  UIMAD UR26, UR8, UR5, URZ ;  /* 0x00000005081a72a4 */ /* 0x000fe2000f8e023f */
[----:B------:R-:W-:Y:S01]  /*1ed0*/  SHF.L.U32 R133, R18, 0x1, RZ ;  /* 0x0000000112857819 */ /* 0x000fe200000006ff */
[----:B------:R-:W-:Y:S01]  /*1ee0*/  UIMAD.WIDE.U32 UR32, UR11, UR4, URZ ;  /* 0x000000040b2072a5 */ /* 0x000fe2000f8e003f */
[----:B------:R-:W-:Y:S01]  /*1ef0*/  IMAD.WIDE.U32 R2, R6, c[0x0][0x288], R2 ;  /* 0x0000a20006027a25 */ /* 0x000fe200078e0002 */
[----:B------:R-:W-:Y:S01]  /*1f00*/  SHF.L.U64.HI R106, R18, 0x1, R0 ;  /* 0x00000001126a7819 */ /* 0x000fe20000010200 */
[----:B------:R-:W-:Y:S01]  /*1f10*/  ULDC UR5, c[0x0][0x294] ;  /* 0x0000a50000057ab9 */ /* 0x000fe20000000800 */
[----:B------:R-:W-:Y:S01]  /*1f20*/  IADD3 R94, R78, 0x20, RZ ;  /* 0x000000204e5e7810 */ /* 0x000fe20007ffe0ff */
[----:B------:R-:W-:Y:S01]  /*1f30*/  IMAD.IADD R5, R5, 0x1, R8 ;  /* 0x0000000105057824 */ /* 0x000fe200078e0208 */
[----:B------:R-:W-:Y:S01]  /*1f40*/  UIMAD.WIDE.U32 UR30, UR10, UR4, URZ ;  /* 0x000000040a1e72a5 */ /* 0x000fe2000f8e003f */
[----:B------:R-:W-:Y:S01]  /*1f50*/  IMAD R0, R21, c[0x0][0x298], RZ ;  /* 0x0000a60015007a24 */ /* 0x000fe200078e02ff */
[----:B------:R-:W-:Y:S01]  /*1f60*/  UIMAD.WIDE.U32 UR28, UR9, UR4, URZ ;  /* 0x00000004091c72a5 */ /* 0x000fe2000f8e003f */
[----:B------:R-:W-:Y:S01]  /*1f70*/  IMAD.WIDE.U32 R8, R22, 0x80, RZ ;  /* 0x0000008016087825 */ /* 0x000fe200078e00ff */
[----:B------:R-:W-:Y:S01]  /*1f80*/  ULDC UR17, c[0x0][0x19c] ;  /* 0x0000670000117ab9 */ /* 0x000fe20000000800 */
[C---:B------:R-:W-:Y:S01]  /*1f90*/  IADD3 R93, R78.reuse, 0x40, RZ ;  /* 0x000000404e5d7810 */ /* 0x040fe20007ffe0ff */
[----:B------:R-:W-:Y:S01]  /*1fa0*/  UIMAD UR11, UR11, UR5, URZ ;  /* 0x000000050b0b72a4 */ /* 0x000fe2000f8e023f */
[----:B------:R-:W-:Y:S01]  /*1fb0*/  IMAD.IADD R3, R3, 0x1, R7 ;  /* 0x0000000103037824 */ /* 0x000fe200078e0207 */
[----:B------:R-:W-:Y:S01]  /*1fc0*/  UIMAD UR10, UR10, UR5, URZ ;  /* 0x000000050a0a72a4 */ /* 0x000fe2000f8e023f */
        /* <DEDUP_REMOVED lines=17> */
[----:B------:R-:W-:Y:S01]  /*20e0*/  UIMAD.WIDE.U32 UR34, UR8, UR4, URZ ;  /* 0x00000004082272a5 */ /* 0x000fe2000f8e003f */
[----:B------:R-:W-:Y:S01]  /*20f0*/  IMAD.IADD R26, R26, 0x1, R13 ;  /* 0x000000011a1a7824 */ /* 0x000fe200078e020d */
[----:B------:R-:W-:Y:S01]  /*2100*/  LEA.HI.X R60, R2, c[0x0][0x26c], R60, 0x1, P0 ;  /* 0x00009b00023c7a11 */ /* 0x000fe200000f0c3c */
[----:B------:R-:W-:Y:S01]  /*2110*/  IMAD.MOV.U32 R118, RZ, RZ, 0x6 ;  /* 0x00000006ff767424 */ /* 0x000fe200078e00ff */
[----:B------:R-:W-:Y:S01]  /*2120*/  LEA.HI.X R68, R4, c[0x0][0x274], R0, 0x1, P1 ;  /* 0x00009d0004447a11 */ /* 0x000fe200008f0c00 */
[----:B------:R-:W-:Y:S01]  /*2130*/  IMAD.MOV.U32 R119, RZ, RZ, 0x7 ;  /* 0x00000007ff777424 */ /* 0x000fe200078e00ff */
[----:B------:R-:W-:Y:S01]  /*2140*/  MOV R2, c[0x0][0x290] ;  /* 0x0000a40000027a02 */ /* 0x000fe20000000f00 */
[----:B------:R-:W-:Y:S01]  /*2150*/  IMAD R0, R107, R26, RZ ;  /* 0x0000001a6b007224 */ /* 0x000fe200078e02ff */
[----:B------:R-:W-:Y:S01]  /*2160*/  IADD3 R90, R78, 0xa0, RZ ;  /* 0x000000a04e5a7810 */ /* 0x000fe20007ffe0ff */
        /* <DEDUP_REMOVED lines=8> */
[----:B------:R-:W-:Y:S01]  /*21f0*/  ULDC UR25, c[0x0][0x28c] ;  /* 0x0000a30000197ab9 */ /* 0x000fe20000000800 */
[----:B------:R-:W-:Y:S01]  /*2200*/  SHF.R.S32.HI R3, RZ, 0x1f, R0 ;  /* 0x0000001fff037819 */ /* 0x000fe20000011400 */
[----:B------:R-:W-:Y:S01]  /*2210*/  IMAD.WIDE.U32 R150, R2, 0x140, RZ ;  /* 0x0000014002967825 */ /* 0x000fe200078e00ff */
[----:B------:R-:W-:Y:S01]  /*2220*/  SHF.L.U64.HI R104, R7, 0x1, R4 ;  /* 0x0000000107687819 */ /* 0x000fe20000010204 */
[----:B------:R-:W-:Y:S01]  /*2230*/  ULDC UR24, c[0x0][0x28c] ;  /* 0x0000a30000187ab9 */ /* 0x000fe20000000800 */
[----:B------:R-:W-:Y:S01]  /*2240*/  IADD3 R89, R78, 0xc0, RZ ;  /* 0x000000c04e597810 */ /* 0x000fe20007ffe0ff */
[----:B------:R-:W-:Y:S01]  /*2250*/  IMAD.WIDE.U32 R146, R2, 0x180, RZ ;  /* 0x0000018002927825 */ /* 0x000fe200078e00ff */
[----:B------:R-:W-:Y:S01]  /*2260*/  IADD3 R88, R78, 0xe0, RZ ;  /* 0x000000e04e587810 */ /* 0x000fe20007ffe0ff */
[----:B------:R-:W-:Y:S01]  /*2270*/  ULDC UR23, c[0x0][0x28c] ;  /* 0x0000a30000177ab9 */ /* 0x000fe20000000800 */
[----:B------:R-:W-:Y:S01]  /*2280*/  SHF.R.S32.HI R85, RZ, 0x1f, R76 ;  /* 0x0000001fff557819 */ /* 0x000fe2000001144c */
[----:B------:R-:W-:Y:S01]  /*2290*/  IMAD.WIDE.U32 R144, R2, 0x1c0, RZ ;  /* 0x000001c002907825 */ /* 0x000fe200078e00ff */
[-C--:B------:R-:W-:Y:S01]  /*22a0*/  IADD3 R2, P1, R122, R0.reuse, RZ ;  /* 0x000000007a027210 */ /* 0x080fe20007f3e0ff */
[----:B------:R-:W-:Y:S01]  /*22b0*/  ULDC UR22, c[0x0][0x28c] ;  /* 0x0000a30000167ab9 */ /* 0x000fe20000000800 */
[----:B------:R-:W-:Y:S01]  /*22c0*/  IADD3 R0, P0, R128, R0, RZ ;  /* 0x0000000080007210 */ /* 0x000fe20007f1e0ff */
[----:B------:R-:W-:Y:S01]  /*22d0*/  IMAD.MOV.U32 R117, RZ, RZ, c[0x0][0x288] ;  /* 0x0000a200ff757624 */ /* 0x000fe200078e00ff */
[----:B------:R-:W-:Y:S01]  /*22e0*/  SHF.L.U64.HI R103, R8, 0x1, R5 ;  /* 0x0000000108677819 */ /* 0x000fe20000010205 */
[----:B------:R-:W-:Y:S01]  /*22f0*/  IMAD.WIDE.U32 R112, R110, 0x80, RZ ;  /* 0x000000806e707825 */ /* 0x000fe200078e00ff */
[----:B------:R-:W-:Y:S01]  /*2300*/  SHF.L.U64.HI R102, R9, 0x1, R6 ;  /* 0x0000000109667819 */ /* 0x000fe20000010206 */
        /* <DEDUP_REMOVED lines=35> */
[----:B------:R-:W-:Y:S01]  /*2540*/  SHF.L.U32 R139, R9, 0x1, RZ ;  /* 0x00000001098b7819 */ /* 0x000fe200000006ff */
        /* <DEDUP_REMOVED lines=13> */
[C---:B------:R-:W-:Y:S01]  /*2620*/  IADD3.X R64, R4.reuse, c[0x0][0x2b4], RZ, P3, !PT ;  /* 0x0000ad0004407a10 */ /* 0x040fe20001ffe4ff */
[----:B------:R-:W-:Y:S01]  /*2630*/  UIMAD UR25, UR25, 0xc0, URZ ;  /* 0x000000c0191978a4 */ /* 0x000fe2000f8e023f */
        /* <DEDUP_REMOVED lines=10> */
[----:B------:R-:W-:Y:S02]  /*26e0*/  UIADD3 UR16, UR33, UR16, URZ ;  /* 0x0000001021107290 */ /* 0x000fe4000fffe03f */
[----:B------:R-:W-:-:S02]  /*26f0*/  UIADD3 UR15, UR31, UR15, URZ ;  /* 0x0000000f1f0f7290 */ /* 0x000fc4000fffe03f */
[----:B------:R-:W-:Y:S02]  /*2700*/  UIADD3 UR14, UR29, UR14, URZ ;  /* 0x0000000e1d0e7290 */ /* 0x000fe4000fffe03f */
[----:B------:R-:W-:Y:S02]  /*2710*/  UIADD3 UR26, UR35, UR26, URZ ;  /* 0x0000001a231a7290 */ /* 0x000fe4000fffe03f */
[----:B------:R-:W-:Y:S02]  /*2720*/  ULDC.U8 UR8, c[0x0][0x313] ;  /* 0x0000c4c000087ab9 */ /* 0x000fe40000000000 */
.L_x_2548:
[----:B------:R-:W-:Y:S01]  /*2730*/  LOP3.LUT R184, R184, 0xfffffffd, RZ, 0xc0, !PT ;  /* 0xfffffffdb8b87812 */ /* 0x000fe200078ec0ff */
        /* <DEDUP_REMOVED lines=15> */
[----:B------:R-:W-:Y:S02]  /*2830*/  @P3 LEA R10, P1, R138, R63, 0x1 ;  /* 0x0000003f8a0a3211 */ /* 0x000fe400078208ff */
[----:B------:R-:W-:Y:S01]  /*2840*/  P2R R25, PR, RZ, 0x10 ;  /* 0x00000010ff197803 */ /* 0x000fe20000000000 */
[----:B------:R-:W-:Y:S01]  /*2850*/  @P3 IMAD.X R13, R68, 0x1, R102, P0 ;  /* 0x00000001440d3824 */ /* 0x000fe200000e0666 */
[----:B------:R-:W-:Y:S02]  /*2860*/  @P5 IADD3 R8, P0, R69, R141, RZ ;  /* 0x0000008d45085210 */ /* 0x000fe40007f1e0ff */
[----:B------:R-:W-:Y:S02]  /*2870*/  @P3 LEA.HI.X R11, R138, R62, R137, 0x1, P1 ;  /* 0x0000003e8a0b3211 */ /* 0x000fe400008f0c89 */
[-C--:B------:R-:W-:Y:S01]  /*2880*/  @P5 IADD3 R6, P1, R133, R63.reuse, RZ ;  /* 0x0000003f85065210 */ /* 0x080fe20007f3e0ff */
        /* <DEDUP_REMOVED lines=120> */
.L_x_2498:
[----:B------:R-:W-:Y:S05]  /*3010*/  BSYNC B0 ;  /* 0x0000000000007941 */ /* 0x000fea0003800000 */
.L_x_2497:
        /* <DEDUP_REMOVED lines=57> */
.L_x_2500:
[----:B------:R-:W-:Y:S05]  /*33b0*/  BSYNC B0 ;  /* 0x0000000000007941 */ /* 0x000fea0003800000 */
.L_x_2499:
        /* <DEDUP_REMOVED lines=59> */
.L_x_2502:
[----:B------:R-:W-:Y:S05]  /*3770*/  BSYNC B0 ;  /* 0x0000000000007941 */ /* 0x000fea0003800000 */
.L_x_2501:
        /* <DEDUP_REMOVED lines=65> */
.L_x_2504:
[----:B------:R-:W-:Y:S05]  /*3b90*/  BSYNC B0 ;  /* 0x0000000000007941 */ /* 0x000fea0003800000 */
.L_x_2503:
        /* <DEDUP_REMOVED lines=57> */
.L_x_2506:
[----:B------:R-:W-:Y:S05]  /*3f30*/  BSYNC B0 ;  /* 0x0000000000007941 */ /* 0x000fea0003800000 */
.L_x_2505:
        /* <DEDUP_REMOVED lines=65> */
.L_x_2508:
[----:B------:R-:W-:Y:S05]  /*4350*/  BSYNC B0 ;  /* 0x0000000000007941 */ /* 0x000fea0003800000 */
.L_x_2507:
        /* <DEDUP_REMOVED lines=65> */
.L_x_2510:
[----:B------:R-:W-:Y:S05]  /*4770*/  BSYNC B0 ;  /* 0x0000000000007941 */ /* 0x000fea0003800000 */
.L_x_2509:
        /* <DEDUP_REMOVED lines=67> */
.L_x_2512:
[----:B------:R-:W-:Y:S05]  /*4bb0*/  BSYNC B0 ;  /* 0x0000000000007941 */ /* 0x000fea0003800000 */
.L_x_2511:
        /* <DEDUP_REMOVED lines=12> */
.L_x_2496:
        /* <DEDUP_REMOVED lines=91> */
.L_x_2517:
[----:B------:R-:W-:Y:S05]  /*5230*/  BSYNC B0 ;  /* 0x0000000000007941 */ /* 0x000fea0003800000 */
.L_x_2516:
[----:B--2---:R-:W-:Y:S02]  /*5240*/  MOV R2, R58 ;  /* 0x0000003a00027202 */ /* 0x004fe40000000f00 */
[----:B------:R-:W-:Y:S05]  /*5250*/  MOV R3, R59 ;  /* 0x0000003b00037202 */ /* 0x000fea0000000f00 */
[----:B-----5:R2:W-:Y:S02]  /*5260*/  STG.E.128 [R2.64], R32 ;  /* 0x0000002002007986 */ /* 0x0205e4000c101d06 */
.L_x_2515:
[----:B------:R-:W-:Y:S05]  /*5270*/  BSYNC B1 ;  /* 0x0000000000017941 */ /* 0x000fea0003800000 */
.L_x_2514:
        /* <DEDUP_REMOVED lines=88> */
.L_x_2521:
[----:B------:R-:W-:Y:S05]  /*5800*/  BSYNC B0 ;  /* 0x0000000000007941 */ /* 0x000fea0003800000 */
.L_x_2520:
[C---:B--2---:R-:W-:Y:S04]  /*5810*/  LEA R2, P0, R121.reuse, R58, 0x1 ;  /* 0x0000003a79027211 */ /* 0x044fe800078008ff */
[----:B------:R-:W-:Y:S05]  /*5820*/  LEA.HI.X R3, R121, R59, R123, 0x1, P0 ;  /* 0x0000003b79037211 */ /* 0x000fea00000f0c7b */
[----:B-----5:R2:W-:Y:S04]  /*5830*/  STG.E.128 [R2.64], R32 ;  /* 0x0000002002007986 */ /* 0x0205e8000c101d06 */
.L_x_2519:
[----:B------:R-:W-:Y:S05]  /*5840*/  BSYNC B1 ;  /* 0x0000000000017941 */ /* 0x000fea0003800000 */
.L_x_2518:
        /* <DEDUP_REMOVED lines=91> */
.L_x_2525:
[----:B------:R-:W-:Y:S05]  /*5e00*/  BSYNC B0 ;  /* 0x0000000000007941 */ /* 0x000fea0003800000 */
.L_x_2524:
[C---:B--2---:R-:W-:Y:S04]  /*5e10*/  LEA R2, P0, R110.reuse, R58, 0x1 ;  /* 0x0000003a6e027211 */ /* 0x044fe800078008ff */
[----:B------:R-:W-:Y:S05]  /*5e20*/  LEA.HI.X R3, R110, R59, R86, 0x1, P0 ;  /* 0x0000003b6e037211 */ /* 0x000fea00000f0c56 */
[----:B-----5:R2:W-:Y:S04]  /*5e30*/  STG.E.128 [R2.64], R8 ;  /* 0x0000000802007986 */ /* 0x0205e8000c101d06 */
.L_x_2523:
[----:B------:R-:W-:Y:S05]  /*5e40*/  BSYNC B1 ;  /* 0x0000000000017941 */ /* 0x000fea0003800000 */
.L_x_2522:
        /* <DEDUP_REMOVED lines=92> */
.L_x_2529:
[----:B------:R-:W-:Y:S05]  /*6410*/  BSYNC B0 ;  /* 0x0000000000007941 */ /* 0x000fea0003800000 */
.L_x_2528:
[----:B------:R-:W-:Y:S02]  /*6420*/  MOV R0, 0xc0 ;  /* 0x000000c000007802 */ /* 0x000fe40000000f00 */
[----:B--2---:R-:W-:Y:S02]  /*6430*/  MOV R2, R58 ;  /* 0x0000003a00027202 */ /* 0x004fe40000000f00 */
[----:B------:R-:W-:Y:S05]  /*6440*/  MOV R3, R59 ;  /* 0x0000003b00037202 */ /* 0x000fea0000000f00 */
[C---:B------:R-:W-:Y:S04]  /*6450*/  IMAD.WIDE.U32 R2, R0.reuse, c[0x0][0x198], R2 ;  /* 0x0000660000027a25 */ /* 0x040fe800078e0002 */
[----:B------:R-:W-:Y:S05]  /*6460*/  IMAD R0, R0, c[0x0][0x19c], RZ ;  /* 0x0000670000007a24 */ /* 0x000fea00078e02ff */
[----:B------:R-:W-:Y:S05]  /*6470*/  IADD3 R3, R3, R0, RZ ;  /* 0x0000000003037210 */ /* 0x000fea0007ffe0ff */
[----:B-----5:R2:W-:Y:S02]  /*6480*/  STG.E.128 [R2.64], R8 ;  /* 0x0000000802007986 */ /* 0x0205e4000c101d06 */
.L_x_2527:
[----:B------:R-:W-:Y:S05]  /*6490*/  BSYNC B1 ;  /* 0x0000000000017941 */ /* 0x000fea0003800000 */
.L_x_2526:
        /* <DEDUP_REMOVED lines=89> */
.L_x_2533:
[----:B------:R-:W-:Y:S05]  /*6a30*/  BSYNC B0 ;  /* 0x0000000000007941 */ /* 0x000fea0003800000 */
.L_x_2532:
[C---:B--2---:R-:W-:Y:S04]  /*6a40*/  LEA R2, P0, R112.reuse, R58, 0x1 ;  /* 0x0000003a70027211 */ /* 0x044fe800078008ff */
[----:B------:R-:W-:Y:S05]  /*6a50*/  LEA.HI.X R3, R112, R59, R87, 0x1, P0 ;  /* 0x0000003b70037211 */ /* 0x000fea00000f0c57 */
[----:B-----5:R2:W-:Y:S04]  /*6a60*/  STG.E.128 [R2.64], R8 ;  /* 0x0000000802007986 */ /* 0x0205e8000c101d06 */
.L_x_2531:
[----:B------:R-:W-:Y:S05]  /*6a70*/  BSYNC B1 ;  /* 0x0000000000017941 */ /* 0x000fea0003800000 */
.L_x_2530:
        /* <DEDUP_REMOVED lines=92> */
.L_x_2537:
[----:B------:R-:W-:Y:S05]  /*7040*/  BSYNC B0 ;  /* 0x0000000000007941 */ /* 0x000fea0003800000 */
.L_x_2536:
[----:B------:R-:W-:Y:S02]  /*7050*/  MOV R0, 0x140 ;  /* 0x0000014000007802 */ /* 0x000fe40000000f00 */
[----:B--2---:R-:W-:Y:S02]  /*7060*/  MOV R2, R58 ;  /* 0x0000003a00027202 */ /* 0x004fe40000000f00 */
[----:B------:R-:W-:Y:S05]  /*7070*/  MOV R3, R59 ;  /* 0x0000003b00037202 */ /* 0x000fea0000000f00 */
[C---:B------:R-:W-:Y:S04]  /*7080*/  IMAD.WIDE.U32 R2, R0.reuse, c[0x0][0x198], R2 ;  /* 0x0000660000027a25 */ /* 0x040fe800078e0002 */
[----:B------:R-:W-:Y:S05]  /*7090*/  IMAD R0, R0, c[0x0][0x19c], RZ ;  /* 0x0000670000007a24 */ /* 0x000fea00078e02ff */
[----:B------:R-:W-:Y:S05]  /*70a0*/  IADD3 R3, R3, R0, RZ ;  /* 0x0000000003037210 */ /* 0x000fea0007ffe0ff */
[----:B-----5:R2:W-:Y:S02]  /*70b0*/  STG.E.128 [R2.64], R8 ;  /* 0x0000000802007986 */ /* 0x0205e4000c101d06 */
.L_x_2535:
[----:B------:R-:W-:Y:S05]  /*70c0*/  BSYNC B1 ;  /* 0x0000000000017941 */ /* 0x000fea0003800000 */
.L_x_2534:
        /* <DEDUP_REMOVED lines=92> */
.L_x_2541:
[----:B------:R-:W-:Y:S05]  /*7690*/  BSYNC B0 ;  /* 0x0000000000007941 */ /* 0x000fea0003800000 */
.L_x_2540:
[----:B------:R-:W-:Y:S02]  /*76a0*/  MOV R0, 0x180 ;  /* 0x0000018000007802 */ /* 0x000fe40000000f00 */
[----:B--2---:R-:W-:Y:S02]  /*76b0*/  MOV R2, R58 ;  /* 0x0000003a00027202 */ /* 0x004fe40000000f00 */
[----:B------:R-:W-:Y:S05]  /*76c0*/  MOV R3, R59 ;  /* 0x0000003b00037202 */ /* 0x000fea0000000f00 */
[C---:B------:R-:W-:Y:S04]  /*76d0*/  IMAD.WIDE.U32 R2, R0.reuse, c[0x0][0x198], R2 ;  /* 0x0000660000027a25 */ /* 0x040fe800078e0002 */
[----:B------:R-:W-:Y:S05]  /*76e0*/  IMAD R0, R0, c[0x0][0x19c], RZ ;  /* 0x0000670000007a24 */ /* 0x000fea00078e02ff */
[----:B------:R-:W-:Y:S05]  /*76f0*/  IADD3 R3, R3, R0, RZ ;  /* 0x0000000003037210 */ /* 0x000fea0007ffe0ff */
[----:B-----5:R2:W-:Y:S02]  /*7700*/  STG.E.128 [R2.64], R8 ;  /* 0x0000000802007986 */ /* 0x0205e4000c101d06 */
.L_x_2539:
[----:B------:R-:W-:Y:S05]  /*7710*/  BSYNC B1 ;  /* 0x0000000000017941 */ /* 0x000fea0003800000 */
.L_x_2538:
        /* <DEDUP_REMOVED lines=93> */
.L_x_2545:
[----:B------:R-:W-:Y:S05]  /*7cf0*/  BSYNC B0 ;  /* 0x0000000000007941 */ /* 0x000fea0003800000 */
.L_x_2544:
[----:B------:R-:W-:Y:S02]  /*7d00*/  MOV R0, 0x1c0 ;  /* 0x000001c000007802 */ /* 0x000fe40000000f00 */
[----:B--2---:R-:W-:Y:S02]  /*7d10*/  MOV R2, R58 ;  /* 0x0000003a00027202 */ /* 0x004fe40000000f00 */
[----:B------:R-:W-:Y:S05]  /*7d20*/  MOV R3, R59 ;  /* 0x0000003b00037202 */ /* 0x000fea0000000f00 */
[C---:B------:R-:W-:Y:S04]  /*7d30*/  IMAD.WIDE.U32 R2, R0.reuse, c[0x0][0x198], R2 ;  /* 0x0000660000027a25 */ /* 0x040fe800078e0002 */
[----:B------:R-:W-:Y:S05]  /*7d40*/  IMAD R0, R0, c[0x0][0x19c], RZ ;  /* 0x0000670000007a24 */ /* 0x000fea00078e02ff */
[----:B------:R-:W-:Y:S05]  /*7d50*/  IADD3 R3, R3, R0, RZ ;  /* 0x0000000003037210 */ /* 0x000fea0007ffe0ff */
[----:B-----5:R2:W-:Y:S02]  /*7d60*/  STG.E.128 [R2.64], R8 ;  /* 0x0000000802007986 */ /* 0x0205e4000c101d06 */
.L_x_2543:
[----:B------:R-:W-:Y:S05]  /*7d70*/  BSYNC B1 ;  /* 0x0000000000017941 */ /* 0x000fea0003800000 */
.L_x_2542:
        /* <DEDUP_REMOVED lines=12> */
.L_x_2495:
        /* <DEDUP_REMOVED lines=87> */
.L_x_2513:
        /* <DEDUP_REMOVED lines=84> */
.L_x_2546:
        /* <DEDUP_REMOVED lines=12> */
.L_x_2547:
[----:B------:R-:W-:Y:S04]  /*89b0*/  IADD3 R23, R23, -0x1, RZ ;  /* 0xffffffff17177810 */ /* 0x000fe80007ffe0ff */
[----:B------:R-:W-:Y:S11]  /*89c0*/  ISETP.GT.AND P0, PT, R23, R95, PT ;  /* 0x0000005f1700720c */ /* 0x000ff60003f04270 */
[----:B------:R-:W-:Y:S02]  /*89d0*/  @!UPT UIADD3 URZ, URZ, URZ, URZ ;  /* 0x0000003f3f3ff290 */ /* 0x000fe4000fffe03f */
[----:B------:R-:W-:-:S05]  /*89e0*/  @P0 BRA `(.L_x_2548) ;  /* 0xffff9d4000000947 */ /* 0x000fca000383ffff */
.L_x_2494:
        /* <DEDUP_REMOVED lines=84> */
.L_x_2555:
[----:B------:R-:W-:Y:S05]  /*8f30*/  BSYNC B0 ;  /* 0x0000000000007941 */ /* 0x000fea0003800000 */
.L_x_2554:
[----:B-----5:R3:W-:Y:S04]  /*8f40*/  STS.64 [R183], R4 ;  /* 0x00000004b7007388 */ /* 0x0207e80000000a00 */
[----:B------:R3:W-:Y:S02]  /*8f50*/  STS.64 [R183+0x8], R6 ;  /* 0x00000806b7007388 */ /* 0x0007e40000000a00 */
.L_x_2553:
[----:B------:R-:W-:Y:S05]  /*8f60*/  BSYNC B1 ;  /* 0x0000000000017941 */ /* 0x000fea0003800000 */
.L_x_2552:
        /* <DEDUP_REMOVED lines=54> */
.L_x_2558:
[----:B------:R-:W-:Y:S05]  /*92d0*/  BSYNC B0 ;  /* 0x0000000000007941 */ /* 0x000fea0003800000 */
.L_x_2557:
[----:B-----5:R4:W-:Y:S01]  /*92e0*/  STS.128 [R183+0x800], R4 ;  /* 0x00080004b7007388 */ /* 0x0209e20000000c00 */
[----:B------:R-:W-:Y:S05]  /*92f0*/  BRA `(.L_x_2556) ;  /* 0x00000cb000007947 */ /* 0x000fea0003800000 */
.L_x_2551:
        /* <DEDUP_REMOVED lines=90> */
.L_x_2562:
[----:B------:R-:W-:Y:S05]  /*98a0*/  BSYNC B0 ;  /* 0x0000000000007941 */ /* 0x000fea0003800000 */
.L_x_2561:
[----:B-----5:R3:W-:Y:S04]  /*98b0*/  STS.64 [R183], R4 ;  /* 0x00000004b7007388 */ /* 0x0207e80000000a00 */
[----:B------:R3:W-:Y:S02]  /*98c0*/  STS.64 [R183+0x8], R6 ;  /* 0x00000806b7007388 */ /* 0x0007e40000000a00 */
.L_x_2560:
[----:B------:R-:W-:Y:S05]  /*98d0*/  BSYNC B1 ;  /* 0x0000000000017941 */ /* 0x000fea0003800000 */
.L_x_2559:
        /* <DEDUP_REMOVED lines=91> */
.L_x_2564:
[----:B------:R-:W-:Y:S05]  /*9e90*/  BSYNC B0 ;  /* 0x0000000000007941 */ /* 0x000fea0003800000 */
.L_x_2563:
[----:B-----5:R4:W-:Y:S01]  /*9ea0*/  STS.128 [R183+0x800], R4 ;  /* 0x00080004b7007388 */ /* 0x0209e20000000c00 */
[----:B------:R-:W-:Y:S05]  /*9eb0*/  BRA `(.L_x_2556) ;  /* 0x000000f000007947 */ /* 0x000fea0003800000 */
.L_x_2550:
        /* <DEDUP_REMOVED lines=15> */
.L_x_2556:
[----:B------:R-:W-:Y:S05]  /*9fb0*/  BSYNC B2 ;  /* 0x0000000000027941 */ /* 0x000fea0003800000 */
.L_x_2549:
        /* <DEDUP_REMOVED lines=73> */
[----:B------:R-:W-:Y:S01]  /*a450*/  IMAD.IADD R43, R125, 0x1, -R0 ;  /* 0x000000017d2b7824 */ /* 0x000fe200078e0a00 */
[----:B------:R-:W-:Y:S01]  /*a460*/  SHF.R.S32.HI R20, RZ, 0x1f, R148 ;  /* 0x0000001fff147819 */ /* 0x000fe20000011494 */
[----:B------:R-:W-:Y:S01]  /*a470*/  @!P5 IMAD.MOV.U32 R0, RZ, RZ, c[0x0][0x1a0] ;  /* 0x00006800ff00d624 */ /* 0x000fe200078e00ff */
[----:B------:R1:W-:Y:S01]  /*a480*/  @!P0 LDGSTS.E.BYPASS.LTC128B.128 [R183+0x4800], [R2.64] ;  /* 0x0480000002b78fae */ /* 0x0003e2000b901d46 */
[----:B------:R-:W-:-:S02]  /*a490*/  ISETP.GE.AND P0, PT, R78, R14, PT ;  /* 0x0000000e4e00720c */ /* 0x000fc40003f06270 */
[CC--:B------:R-:W-:Y:S01]  /*a4a0*/  LEA.HI R57, R20.reuse, R148.reuse, RZ, 0x5 ;  /* 0x0000009414397211 */ /* 0x0c0fe200078f28ff */
[----:B------:R-:W0:Y:S03]  /*a4b0*/  LDGDEPBAR ;  /* 0x00000000000079af */ /* 0x000e260000000000 */
[----:B------:R-:W-:Y:S01]  /*a4c0*/  SHF.R.S32.HI R56, RZ, 0x5, R57 ;  /* 0x00000005ff387819 */ /* 0x000fe20000011439 */
[----:B--2---:R-:W-:Y:S01]  /*a4d0*/  @!P2 IMAD.MOV.U32 R8, RZ, RZ, c[0x0][0x1a0] ;  /* 0x00006800ff08a624 */ /* 0x004fe200078e00ff */
[----:B---3--:R-:W-:Y:S01]  /*a4e0*/  LEA.HI R10, R20, R148, RZ, 0x4 ;  /* 0x00000094140a7211 */ /* 0x008fe200078f20ff */
[----:B------:R-:W-:-:S03]  /*a4f0*/  @!P3 IMAD.MOV.U32 R11, RZ, RZ, c[0x0][0x1a4] ;  /* 0x00006900ff0bb624 */ /* 0x000fc600078e00ff */
[----:B------:R-:W-:Y:S01]  /*a500*/  SHF.R.S32.HI R10, RZ, 0x4, R10 ;  /* 0x00000004ff0a7819 */ /* 0x000fe2000001140a */
[----:B------:R-:W-:Y:S02]  /*a510*/  @!P3 IMAD R11, R11, 0xc0, RZ ;  /* 0x000000c00b0bb824 */ /* 0x000fe400078e02ff */
[----:B-----5:R-:W-:Y:S01]  /*a520*/  @!P0 IMAD.MOV.U32 R4, RZ, RZ, R242 ;  /* 0x000000ffff048224 */ /* 0x020fe200078e00f2 */
[----:B------:R-:W-:Y:S01]  /*a530*/  LEA.HI R15, R10, R10, RZ, 0x1 ;  /* 0x0000000a0a0f7211 */ /* 0x000fe200078f08ff */
[----:B------:R-:W-:Y:S01]  /*a540*/  @!P0 IMAD.MOV.U32 R5, RZ, RZ, R241 ;  /* 0x000000ffff058224 */ /* 0x000fe200078e00f1 */
[----:B-1----:R-:W-:Y:S01]  /*a550*/  SHF.R.S32.HI R2, RZ, 0x1f, R125 ;  /* 0x0000001fff027819 */ /* 0x002fe2000001147d */
[----:B------:R-:W-:-:S04]  /*a560*/  DEPBAR.LE SB0, 0x0 ;  /* 0x000080000000791a */ /* 0x000fc80000000000 */
[----:B------:R-:W-:Y:S01]  /*a570*/  BAR.SYNC.DEFER_BLOCKING 0x0 ;  /* 0x0000000000007b1d */ /* 0x000fe20000010000 */
[----:B------:R-:W-:Y:S02]  /*a580*/  LEA.HI R23, R2, R125, RZ, 0x3 ;  /* 0x0000007d02177211 */ /* 0x000fe400078f18ff */
[C---:B------:R-:W-:Y:S02]  /*a590*/  @!P4 LEA R2, P1, R138.reuse, R242, 0x1 ;  /* 0x000000f28a02c211 */ /* 0x040fe400078208ff */
[----:B------:R-:W-:Y:S02]  /*a5a0*/  LOP3.LUT R15, R15, 0xfffffffe, RZ, 0xc0, !PT ;  /* 0xfffffffe0f0f7812 */ /* 0x000fe400078ec0ff */
[----:B------:R-:W-:Y:S02]  /*a5b0*/  @!P4 LEA.HI.X R3, R138, R241, R137, 0x1, P1 ;  /* 0x000000f18a03c211 */ /* 0x000fe400008f0c89 */
[----:B------:R-:W-:-:S13]  /*a5c0*/  ISETP.GE.AND P1, PT, R19, R14, PT ;  /* 0x0000000e1300720c */ /* 0x000fda0003f26270 */
[----:B----4-:R-:W-:Y:S01]  /*a5d0*/  @!P1 IMAD.MOV.U32 R6, RZ, RZ, c[0x0][0x1a0] ;  /* 0x00006800ff069624 */ /* 0x010fe200078e00ff */
        /* <DEDUP_REMOVED lines=15> */
[----:B-1----:R-:W-:Y:S02]  /*a6d0*/  IMAD.SHL.U32 R4, R135, 0x40, RZ ;  /* 0x0000004087047824 */ /* 0x002fe400078e00ff */
[----:B--2---:R-:W-:-:S03]  /*a6e0*/  IMAD.SHL.U32 R3, R142, 0x8, RZ ;  /* 0x000000088e037824 */ /* 0x004fc600078e00ff */
[----:B------:R-:W-:Y:S01]  /*a6f0*/  LOP3.LUT R2, R4, 0xc0, RZ, 0xc0, !PT ;  /* 0x000000c004027812 */ /* 0x000fe200078ec0ff */
[----:B------:R-:W-:-:S03]  /*a700*/  @!P5 IMAD.MOV.U32 R4, RZ, RZ, c[0x0][0x1a4] ;  /* 0x00006900ff04d624 */ /* 0x000fc600078e00ff */
[----:B------:R-:W-:Y:S02]  /*a710*/  LOP3.LUT R3, R2, 0x8, R3, 0xf8, !PT ;  /* 0x0000000802037812 */ /* 0x000fe400078ef803 */
[----:B------:R-:W-:Y:S02]  /*a720*/  SHF.R.U32.HI R2, RZ, 0x3, R2 ;  /* 0x00000003ff027819 */ /* 0x000fe40000011602 */
[----:B------:R-:W-:Y:S01]  /*a730*/  @!P5 LEA.HI.X R13, R0, R241, R4, 0x7, P4 ;  /* 0x000000f1000dd211 */ /* 0x000fe200020f3c04 */
[----:B------:R-:W-:Y:S01]  /*a740*/  @!P3 IMAD.MOV.U32 R0, RZ, RZ, c[0x0][0x1a0] ;  /* 0x00006800ff00b624 */ /* 0x000fe200078e00ff */
[----:B------:R-:W-:Y:S01]  /*a750*/  LOP3.LUT R19, R3, R2, RZ, 0x3c, !PT ;  /* 0x0000000203137212 */ /* 0x000fe200078e3cff */
[----:B------:R-:W-:Y:S01]  /*a760*/  @!P3 IMAD.MOV.U32 R2, RZ, RZ, R242 ;  /* 0x000000ffff02b224 */ /* 0x000fe200078e00f2 */
[----:B------:R-:W-:Y:S01]  /*a770*/  ISETP.GE.AND P4, PT, R22, R14, PT ;  /* 0x0000000e1600720c */ /* 0x000fe20003f86270 */
[----:B------:R-:W-:Y:S01]  /*a780*/  @!P3 IMAD.MOV.U32 R3, RZ, RZ, R241 ;  /* 0x000000ffff03b224 */ /* 0x000fe200078e00f1 */
[----:B------:R-:W-:Y:S01]  /*a790*/  @!PT LDS RZ, [RZ] ;  /* 0x00000000fffff984 */ /* 0x000fe20000000800 */
[----:B------:R-:W-:Y:S01]  /*a7a0*/  @!PT LDS RZ, [RZ] ;  /* 0x00000000fffff984 */ /* 0x000fe20000000800 */
[----:B------:R-:W-:Y:S01]  /*a7b0*/  @!PT LDS RZ, [RZ] ;  /* 0x00000000fffff984 */ /* 0x000fe20000000800 */
[----:B------:R1:W-:Y:S01]  /*a7c0*/  @!P5 LDGSTS.E.BYPASS.LTC128B.128 [R183+0x6000], [R12.64] ;  /* 0x060000000cb7dfae */ /* 0x0003e2000b901d46 */
[----:B------:R-:W-:-:S02]  /*a7d0*/  @!P2 IMAD.MOV.U32 R14, RZ, RZ, c[0x0][0x1a4] ;  /* 0x00006900ff0ea624 */ /* 0x000fc400078e00ff */
[----:B------:R-:W-:Y:S01]  /*a7e0*/  @!P3 IMAD.WIDE.U32 R4, R0, 0xc0, R2 ;  /* 0x000000c00004b825 */ /* 0x000fe200078e0002 */
[----:B------:R-:W-:Y:S03]  /*a7f0*/  @P3 STS.128 [R183+0x6800], RZ ;  /* 0x006800ffb7003388 */ /* 0x000fe60000000c00 */
[----:B------:R-:W-:Y:S02]  /*a800*/  @!P2 IMAD.MOV.U32 R2, RZ, RZ, R242 ;  /* 0x000000ffff02a224 */ /* 0x000fe400078e00f2 */
[----:B------:R-:W-:Y:S02]  /*a810*/  @!P2 IMAD.MOV.U32 R3, RZ, RZ, R241 ;  /* 0x000000ffff03a224 */ /* 0x000fe400078e00f1 */
[----:B------:R-:W-:Y:S02]  /*a820*/  @!P0 IMAD.MOV.U32 R0, RZ, RZ, c[0x0][0x1a0] ;  /* 0x00006800ff008624 */ /* 0x000fe400078e00ff */
[----:B------:R-:W-:-:S04]  /*a830*/  @!P2 IMAD.WIDE.U32 R8, R8, 0x140, R2 ;  /* 0x000001400808a825 */ /* 0x000fc800078e0002 */
[----:B------:R-:W-:Y:S02]  /*a840*/  @!P1 IMAD.MOV.U32 R2, RZ, RZ, R242 ;  /* 0x000000ffff029224 */ /* 0x000fe400078e00f2 */
[----:B------:R-:W-:Y:S02]  /*a850*/  @!P1 IMAD.MOV.U32 R3, RZ, RZ, R241 ;  /* 0x000000ffff039224 */ /* 0x000fe400078e00f1 */
[----:B------:R-:W-:Y:S02]  /*a860*/  @!P4 IMAD.MOV.U32 R16, RZ, RZ, c[0x0][0x1a4] ;  /* 0x00006900ff10c624 */ /* 0x000fe400078e00ff */
[----:B------:R-:W-:-:S04]  /*a870*/  @!P1 IMAD.WIDE.U32 R6, R6, 0x180, R2 ;  /* 0x0000018006069825 */ /* 0x000fc800078e0002 */
[----:B------:R-:W-:Y:S02]  /*a880*/  @!P0 IMAD.MOV.U32 R2, RZ, RZ, R242 ;  /* 0x000000ffff028224 */ /* 0x000fe400078e00f2 */
[----:B------:R-:W-:Y:S02]  /*a890*/  @!P0 IMAD.MOV.U32 R3, RZ, RZ, R241 ;  /* 0x000000ffff038224 */ /* 0x000fe400078e00f1 */
[----:B-1----:R-:W-:Y:S02]  /*a8a0*/  @!P1 IMAD.MOV.U32 R13, RZ, RZ, c[0x0][0x1a4] ;  /* 0x00006900ff0d9624 */ /* 0x002fe400078e00ff */
[----:B------:R-:W-:-:S04]  /*a8b0*/  @!P0 IMAD.WIDE.U32 R2, R0, 0x1c0, R2 ;  /* 0x000001c000028825 */ /* 0x000fc800078e0002 */
[----:B------:R-:W-:Y:S02]  /*a8c0*/  @!P4 IMAD.MOV.U32 R0, RZ, RZ, c[0x0][0x1a0] ;  /* 0x00006800ff00c624 */ /* 0x000fe400078e00ff */
[----:B------:R-:W-:Y:S02]  /*a8d0*/  @!P1 IMAD R18, R13, 0x180, RZ ;  /* 0x000001800d129824 */ /* 0x000fe400078e02ff */
[----:B------:R-:W-:Y:S01]  /*a8e0*/  @!P2 IMAD R17, R14, 0x140, RZ ;  /* 0x000001400e11a824 */ /* 0x000fe200078e02ff */
[----:B------:R-:W-:Y:S01]  /*a8f0*/  @!P4 LEA R12, P5, R0, R242, 0x8 ;  /* 0x000000f2000cc211 */ /* 0x000fe200078a40ff */
[----:B------:R-:W-:Y:S02]  /*a900*/  @!P3 IMAD.IADD R5, R5, 0x1, R11 ;  /* 0x000000010505b824 */ /* 0x000fe400078e020b */
[----:B------:R-:W-:Y:S01]  /*a910*/  IMAD.IADD R14, R10, 0x1, -R15 ;  /* 0x000000010a0e7824 */ /* 0x000fe200078e0a0f */
[----:B------:R-:W-:Y:S01]  /*a920*/  @!P4 LEA.HI.X R13, R0, R241, R16, 0x8, P5 ;  /* 0x000000f1000dc211 */ /* 0x000fe200028f4410 */
[----:B------:R-:W-:Y:S01]  /*a930*/  @!P1 IMAD.IADD R11, R7, 0x1, R18 ;  /* 0x00000001070b9824 */ /* 0x000fe200078e0212 */
[----:B------:R-:W-:Y:S01]  /*a940*/  @!PT LDS RZ, [RZ] ;  /* 0x00000000fffff984 */ /* 0x000fe20000000800 */
[----:B------:R-:W-:Y:S01]  /*a950*/  @!PT LDS RZ, [RZ] ;  /* 0x00000000fffff984 */ /* 0x000fe20000000800 */
[----:B------:R-:W-:Y:S01]  /*a960*/  @!PT LDS RZ, [RZ] ;  /* 0x00000000fffff984 */ /* 0x000fe20000000800 */
[----:B------:R1:W-:Y:S01]  /*a970*/  @!P3 LDGSTS.E.BYPASS.LTC128B.128 [R183+0x6800], [R4.64] ;  /* 0x0680000004b7bfae */ /* 0x0003e2000b901d46 */
[----:B------:R-:W-:-:S02]  /*a980*/  IMAD.SHL.U32 R0, R134, 0x40, RZ ;  /* 0x0000004086007824 */ /* 0x000fc400078e00ff */
[----:B------:R-:W-:Y:S01]  /*a990*/  @!P0 IMAD.MOV.U32 R7, RZ, RZ, c[0x0][0x1a4] ;  /* 0x00006900ff078624 */ /* 0x000fe200078e00ff */
[----:B------:R-:W-:Y:S01]  /*a9a0*/  @P4 STS.128 [R183+0x7000], RZ ;  /* 0x007000ffb7004388 */ /* 0x000fe20000000c00 */
[----:B------:R-:W-:Y:S01]  /*a9b0*/  IMAD.SHL.U32 R15, R23, 0x20, RZ ;  /* 0x00000020170f7824 */ /* 0x000fe200078e00ff */
[----:B------:R-:W-:Y:S01]  /*a9c0*/  LOP3.LUT R0, R0, 0xc0, RZ, 0xc0, !PT ;  /* 0x000000c000007812 */ /* 0x000fe200078ec0ff */
[----:B------:R-:W-:Y:S01]  /*a9d0*/  @!P1 IMAD.MOV.U32 R10, RZ, RZ, R6 ;  /* 0x000000ffff0a9224 */ /* 0x000fe200078e0006 */
[----:B------:R-:W-:Y:S01]  /*a9e0*/  @!PT LDS RZ, [RZ] ;  /* 0x00000000fffff984 */ /* 0x000fe20000000800 */
[----:B------:R-:W-:Y:S01]  /*a9f0*/  @!PT LDS RZ, [RZ] ;  /* 0x00000000fffff984 */ /* 0x000fe20000000800 */
[----:B------:R-:W-:Y:S01]  /*aa00*/  @!PT LDS RZ, [RZ] ;  /* 0x00000000fffff984 */ /* 0x000fe20000000800 */
[----:B------:R2:W-:Y:S01]  /*aa10*/  @!P4 LDGSTS.E.BYPASS.LTC128B.128 [R183+0x7000], [R12.64] ;  /* 0x070000000cb7cfae */ /* 0x0005e2000b901d46 */
[C---:B------:R-:W-:Y:S01]  /*aa20*/  IMAD R16, R14.reuse, 0x8, R143 ;  /* 0x000000080e107824 */ /* 0x040fe200078e028f */
[----:B------:R-:W-:Y:S01]  /*aa30*/  LOP3.LUT R41, R15, 0xffffff00, RZ, 0xc0, !PT ;  /* 0xffffff000f297812 */ /* 0x000fe200078ec0ff */
[----:B------:R-:W-:Y:S01]  /*aa40*/  @!P0 IMAD R6, R7, 0x1c0, RZ ;  /* 0x000001c007068824 */ /* 0x000fe200078e02ff */
[----:B------:R-:W-:Y:S01]  /*aa50*/  @P2 STS.128 [R183+0x7800], RZ ;  /* 0x007800ffb7002388 */ /* 0x000fe20000000c00 */
[----:B------:R-:W-:-:S02]  /*aa60*/  IMAD.SHL.U32 R14, R14, 0x8, RZ ;  /* 0x000000080e0e7824 */ /* 0x000fc400078e00ff */
[----:B------:R-:W-:Y:S01]  /*aa70*/  @!P0 IMAD.IADD R7, R3, 0x1, R6 ;  /* 0x0000000103078824 */ /* 0x000fe200078e0206 */
[----:B------:R-:W-:Y:S01]  /*aa80*/  SHF.R.U32.HI R3, RZ, 0x3, R0 ;  /* 0x00000003ff037819 */ /* 0x000fe20000011600 */
[----:B------:R-:W-:Y:S01]  /*aa90*/  @!P0 IMAD.MOV.U32 R6, RZ, RZ, R2 ;  /* 0x000000ffff068224 */ /* 0x000fe200078e0002 */
[----:B------:R-:W-:Y:S01]  /*aaa0*/  LOP3.LUT R14, R0, 0x8, R14, 0xf8, !PT ;  /* 0x00000008000e7812 */ /* 0x000fe200078ef80e */
[----:B------:R-:W-:Y:S02]  /*aab0*/  IMAD R2, R56, 0x200, R41 ;  /* 0x0000020038027824 */ /* 0x000fe400078e0229 */
[----:B------:R-:W-:Y:S01]  /*aac0*/  @!P2 IMAD.IADD R9, R9, 0x1, R17 ;  /* 0x000000010909a824 */ /* 0x000fe200078e0211 */
[----:B------:R-:W-:Y:S01]  /*aad0*/  LOP3.LUT R40, R14, R3, RZ, 0x3c, !PT ;  /* 0x000000030e287212 */ /* 0x000fe200078e3cff */
[----:B------:R-:W-:Y:S02]  /*aae0*/  IMAD R2, R43, 0x20, R2 ;  /* 0x000000202b027824 */ /* 0x000fe400078e0202 */
[----:B------:R-:W-:Y:S01]  /*aaf0*/  IMAD.U32 R0, R16, 0x20, R19 ;  /* 0x0000002010007824 */ /* 0x000fe200078e0013 */
[----:B------:R-:W-:Y:S01]  /*ab00*/  @!PT LDS RZ, [RZ] ;  /* 0x00000000fffff984 */ /* 0x000fe20000000800 */
[----:B------:R-:W-:Y:S01]  /*ab10*/  @!PT LDS RZ, [RZ] ;  /* 0x00000000fffff984 */ /* 0x000fe20000000800 */
[----:B------:R-:W-:Y:S01]  /*ab20*/  @!PT LDS RZ, [RZ] ;  /* 0x00000000fffff984 */ /* 0x000fe20000000800 */
[----:B------:R3:W-:Y:S01]  /*ab30*/  @!P2 LDGSTS.E.BYPASS.LTC128B.128 [R183+0x7800], [R8.64] ;  /* 0x0780000008b7afae */ /* 0x0007e2000b901d46 */
[----:B------:R-:W-:-:S02]  /*ab40*/  IMAD.IADD R2, R40, 0x1, R2 ;  /* 0x0000000128027824 */ /* 0x000fc400078e0202 */
[----:B------:R-:W-:Y:S01]  /*ab50*/  IMAD.SHL.U32 R134, R0, 0x2, RZ ;  /* 0x0000000200867824 */ /* 0x000fe200078e00ff */
[----:B------:R-:W-:Y:S01]  /*ab60*/  @P1 STS.128 [R183+0x8000], RZ ;  /* 0x008000ffb7001388 */ /* 0x000fe20000000c00 */
[----:B------:R-:W-:-:S03]  /*ab70*/  IMAD.SHL.U32 R166, R2, 0x2, RZ ;  /* 0x0000000202a67824 */ /* 0x000fc600078e00ff */
[----:B------:R-:W-:Y:S01]  /*ab80*/  @!PT LDS RZ, [RZ] ;  /* 0x00000000fffff984 */ /* 0x000fe20000000800 */
[----:B------:R-:W-:Y:S01]  /*ab90*/  @!PT LDS RZ, [RZ] ;  /* 0x00000000fffff984 */ /* 0x000fe20000000800 */
[----:B------:R-:W-:Y:S01]  /*aba0*/  @!PT LDS RZ, [RZ] ;  /* 0x00000000fffff984 */ /* 0x000fe20000000800 */
[----:B------:R3:W-:Y:S01]  /*abb0*/  @!P1 LDGSTS.E.BYPASS.LTC128B.128 [R183+0x8000], [R10.64] ;  /* 0x080000000ab79fae */ /* 0x0007e2000b901d46 */
[----:B------:R-:W-:Y:S01]  /*abc0*/  IADD3 R0, R134, 0x1000, RZ ;  /* 0x0000100086007810 */ /* 0x000fe20007ffe0ff */
[----:B------:R-:W-:Y:S01]  /*abd0*/  IMAD R167, R42, 0x2, R166 ;  /* 0x000000022aa77824 */ /* 0x000fe200078e02a6 */
[----:B------:R-:W-:Y:S01]  /*abe0*/  IADD3 R165, R134, 0x1020, RZ ;  /* 0x0000102086a57810 */ /* 0x000fe20007ffe0ff */
[----:B------:R-:W-:Y:S04]  /*abf0*/  @P0 STS.128 [R183+0x8800], RZ ;  /* 0x008800ffb7000388 */ /* 0x000fe80000000c00 */
[----:B------:R-:W-:Y:S01]  /*ac00*/  @!PT LDS RZ, [RZ] ;  /* 0x00000000fffff984 */ /* 0x000fe20000000800 */
[----:B------:R-:W-:Y:S01]  /*ac10*/  @!PT LDS RZ, [RZ] ;  /* 0x00000000fffff984 */ /* 0x000fe20000000800 */
[----:B------:R-:W-:Y:S01]  /*ac20*/  @!PT LDS RZ, [RZ] ;  /* 0x00000000fffff984 */ /* 0x000fe20000000800 */
[----:B------:R1:W-:Y:S01]  /*ac30*/  @!P0 LDGSTS.E.BYPASS.LTC128B.128 [R183+0x8800], [R6.64] ;  /* 0x0880000006b78fae */ /* 0x0003e2000b901d46 */
[----:B------:R-:W-:-:S03]  /*ac40*/  LOP3.LUT P0, RZ, R135, 0x2, RZ, 0xc0, !PT ;  /* 0x0000000287ff7812 */ /* 0x000fc6000780c0ff */
[----:B--2---:R-:W-:Y:S04]  /*ac50*/  LDSM.16.M88.4 R12, [R166] ;  /* 0x00000000a60c783b */ /* 0x004fe80000000200 */
[----:B------:R-:W1:Y:S04]  /*ac60*/  LDSM.16.M88.4 R16, [R134+0x1000] ;  /* 0x001000008610783b */ /* 0x000e680000000200 */
[----:B------:R-:W-:Y:S02]  /*ac70*/  LDSM.16.M88.4 R28, [R134+0x1400] ;  /* 0x00140000861c783b */ /* 0x000fe40000000200 */
[----:B------:R-:W-:-:S02]  /*ac80*/  @P0 IADD3 R165, R0, -0x20, RZ ;  /* 0xffffffe000a50810 */ /* 0x000fc40007ffe0ff */
[----:B------:R-:W-:Y:S02]  /*ac90*/  LDSM.16.M88.4 R44, [R134+0x1800] ;  /* 0x00180000862c783b */ /* 0x000fe40000000200 */
[C---:B------:R-:W-:Y:S02]  /*aca0*/  IADD3 R182, R165.reuse, 0x400, RZ ;  /* 0x00000400a5b67810 */ /* 0x040fe40007ffe0ff */
[----:B---3--:R-:W-:Y:S01]  /*acb0*/  LDSM.16.M88.4 R8, [R167] ;  /* 0x00000000a708783b */ /* 0x008fe20000000200 */
[C---:B------:R-:W-:Y:S02]  /*acc0*/  IADD3 R181, R165.reuse, 0x800, RZ ;  /* 0x00000800a5b57810 */ /* 0x040fe40007ffe0ff */
[C---:B------:R-:W-:Y:S01]  /*acd0*/  IADD3 R180, R165.reuse, 0xc00, RZ ;  /* 0x00000c00a5b47810 */ /* 0x040fe20007ffe0ff */
[----:B------:R-:W2:Y:S01]  /*ace0*/  LDSM.16.M88.4 R20, [R165] ;  /* 0x00000000a514783b */ /* 0x000ea20000000200 */
        /* <DEDUP_REMOVED lines=8> */
[----:B------:R-:W5:Y:S01]  /*ad70*/  LDSM.16.M88.4 R48, [R134+0x1c00] ;  /* 0x001c00008630783b */ /* 0x000f620000000200 */
        /* <DEDUP_REMOVED lines=15> */
[----:B------:R1:W2:Y:S05]  /*ae70*/  MUFU.TANH R111, R0 ;  /* 0x00000000006f7308 */ /* 0x0002aa0000002400 */
[----:B---3--:R-:W-:Y:S08]  /*ae80*/  HMMA.16816.F32.BF16 R24, R8, R36, R4 ;  /* 0x000000240818723c */ /* 0x008ff00000041804 */
[----:B------:R-:W-:Y:S01]  /*ae90*/  HMMA.16816.F32.BF16 R4, R12, R30, RZ ;  /* 0x0000001e0c04723c */ /* 0x000fe200000418ff */
[----:B-1----:R-:W-:-:S04]  /*aea0*/  FMUL.FTZ R0, R53, c[0x0][0x2ec] ;  /* 0x0000bb0035007a20 */ /* 0x002fc80000410000 */
[----:B------:R1:W-:Y:S03]  /*aeb0*/  MUFU.TANH R100, R0 ;  /* 0x0000000000647308 */ /* 0x0003e60000002400 */
[----:B----4-:R-:W-:Y:S08]  /*aec0*/  HMMA.16816.F32.BF16 R28, R8, R32, R20 ;  /* 0x00000020081c723c */ /* 0x010ff00000041814 */
[----:B-----5:R-:W-:Y:S01]  /*aed0*/  HMMA.16816.F32.BF16 R20, R12, R48, RZ ;  /* 0x000000300c14723c */ /* 0x020fe200000418ff */
        /* <DEDUP_REMOVED lines=44> */
[----:B------:R1:W2:Y:S04]  /*b1a0*/  MUFU.TANH R121, R0 ;  /* 0x0000000000797308 */ /* 0x0002a80000002400 */
        /* <DEDUP_REMOVED lines=12> */
[----:B------:R-:W-:Y:S01]  /*b270*/  LDSM.16.M88.4 R44, [R165+0x1800] ;  /* 0x00180000a52c783b */ /* 0x000fe20000000200 */
[----:B--2---:R-:W-:-:S04]  /*b280*/  FMUL.FTZ R0, R24, c[0x0][0x2ec] ;  /* 0x0000bb0018007a20 */ /* 0x004fc80000410000 */
[----:B------:R2:W-:Y:S02]  /*b290*/  MUFU.TANH R93, R0 ;  /* 0x00000000005d7308 */ /* 0x0005e40000002400 */
[----:B--2---:R-:W-:Y:S01]  /*b2a0*/  FMUL.FTZ R0, R25, c[0x0][0x2ec] ;  /* 0x0000bb0019007a20 */ /* 0x004fe20000410000 */
[----:B-1----:R-:W-:Y:S05]  /*b2b0*/  HMMA.16816.F32.BF16 R20, R8, R36, R20 ;  /* 0x000000240814723c */ /* 0x002fea0000041814 */
[----:B------:R1:W2:Y:S02]  /*b2c0*/  MUFU.TANH R89, R0 ;  /* 0x0000000000597308 */ /* 0x0002a40000002400 */
[----:B-1----:R-:W-:-:S06]  /*b2d0*/  FMUL.FTZ R0, R26, c[0x0][0x2ec] ;  /* 0x0000bb001a007a20 */ /* 0x002fcc0000410000 */
[----:B------:R1:W-:Y:S02]  /*b2e0*/  MUFU.TANH R124, R0 ;  /* 0x00000000007c7308 */ /* 0x0003e40000002400 */
[----:B-1----:R-:W-:-:S06]  /*b2f0*/  FMUL.FTZ R0, R27, c[0x0][0x2ec] ;  /* 0x0000bb001b007a20 */ /* 0x002fcc0000410000 */
        /* <DEDUP_REMOVED lines=14> */
[----:B--2---:R-:W-:Y:S01]  /*b3e0*/  FMUL.FTZ R0, R29, c[0x0][0x2ec] ;  /* 0x0000bb001d007a20 */ /* 0x004fe20000410000 */
[----:B-1----:R-:W-:Y:S05]  /*b3f0*/  HMMA.16816.F32.BF16 R24, R12, R32, RZ ;  /* 0x000000200c18723c */ /* 0x002fea00000418ff */
[----:B------:R1:W-:Y:S02]  /*b400*/  MUFU.TANH R85, R0 ;  /* 0x0000000000557308 */ /* 0x0003e40000002400 */
[----:B-1----:R-:W-:-:S06]  /*b410*/  FMUL.FTZ R0, R30, c[0x0][0x2ec] ;  /* 0x0000bb001e007a20 */ /* 0x002fcc0000410000 */
[----:B------:R1:W2:Y:S11]  /*b420*/  MUFU.TANH R128, R0 ;  /* 0x0000000000807308 */ /* 0x0002b60000002400 */
[----:B------:R-:W-:Y:S01]  /*b430*/  HMMA.16816.F32.BF16 R24, R8, R44, R24 ;  /* 0x0000002c0818723c */ /* 0x000fe20000041818 */
[----:B-1----:R-:W-:-:S02]  /*b440*/  FMUL.FTZ R0, R31, c[0x0][0x2ec] ;  /* 0x0000bb001f007a20 */ /* 0x002fc40000410000 */
[----:B------:R-:W-:Y:S02]  /*b450*/  LDSM.16.M88.4 R28, [R165+0x1c00] ;  /* 0x001c0000a51c783b */ /* 0x000fe40000000200 */
        /* <DEDUP_REMOVED lines=12> */
[----:B------:R-:W1:Y:S01]  /*b520*/  LDSM.16.M88.4 R32, [R134+0x3000] ;  /* 0x003000008620783b */ /* 0x000e620000000200 */
[----:B--2---:R-:W-:-:S04]  /*b530*/  FMUL.FTZ R0, R20, c[0x0][0x2ec] ;  /* 0x0000bb0014007a20 */ /* 0x004fc80000410000 */
[----:B------:R2:W1:Y:S11]  /*b540*/  MUFU.TANH R82, R0 ;  /* 0x0000000000527308 */ /* 0x0004760000002400 */
[----:B------:R-:W-:Y:S07]  /*b550*/  @!UPT UIADD3 URZ, URZ, URZ, URZ ;  /* 0x0000003f3f3ff290 */ /* 0x000fee000fffe03f */
[----:B------:R-:W-:Y:S01]  /*b560*/  HMMA.16816.F32.BF16 R16, R8, R46, R16 ;  /* 0x0000002e0810723c */ /* 0x000fe20000041810 */
[----:B------:R-:W-:Y:S01]  /*b570*/  LDSM.16.M88.4 R44, [R165+0x2400] ;  /* 0x00240000a52c783b */ /* 0x000fe20000000200 */
[----:B--2---:R-:W-:-:S04]  /*b580*/  FMUL.FTZ R0, R21, c[0x0][0x2ec] ;  /* 0x0000bb0015007a20 */ /* 0x004fc80000410000 */
[----:B------:R2:W-:Y:S02]  /*b590*/  MUFU.TANH R84, R0 ;  /* 0x0000000000547308 */ /* 0x0005e40000002400 */
[----:B--2---:R-:W-:-:S06]  /*b5a0*/  FMUL.FTZ R0, R22, c[0x0][0x2ec] ;  /* 0x0000bb0016007a20 */ /* 0x004fcc0000410000 */
[----:B------:R2:W1:Y:S02]  /*b5b0*/  MUFU.TANH R133, R0 ;  /* 0x0000000000857308 */ /* 0x0004640000002400 */
[----:B--2---:R-:W-:Y:S02]  /*b5c0*/  FMUL.FTZ R0, R23, c[0x0][0x2ec] ;  /* 0x0000bb0017007a20 */ /* 0x004fe40000410000 */
[----:B-1----:R-:W-:Y:S04]  /*b5d0*/  HMMA.16816.F32.BF16 R20, R12, R38, RZ ;  /* 0x000000260c14723c */ /* 0x002fe800000418ff */
[----:B------:R1:W-:Y:S02]  /*b5e0*/  MUFU.TANH R138, R0 ;  /* 0x00000000008a7308 */ /* 0x0003e40000002400 */
[----:B-1----:R-:W-:-:S06]  /*b5f0*/  FMUL.FTZ R0, R4, c[0x0][0x2ec] ;  /* 0x0000bb0004007a20 */ /* 0x002fcc0000410000 */
        /* <DEDUP_REMOVED lines=10> */
[----:B------:R2:W1:Y:S11]  /*b6a0*/  MUFU.TANH R77, R0 ;  /* 0x00000000004d7308 */ /* 0x0004760000002400 */
[----:B------:R-:W-:Y:S01]  /*b6b0*/  @!UPT UIADD3 URZ, URZ, URZ, URZ ;  /* 0x0000003f3f3ff290 */ /* 0x000fe2000fffe03f */
[----:B------:R-:W-:Y:S01]  /*b6c0*/  HMMA.16816.F32.BF16 R4, R8, R28, R4 ;  /* 0x0000001c0804723c */ /* 0x000fe20000041804 */
[----:B--2---:R-:W-:-:S04]  /*b6d0*/  FMUL.FTZ R0, R25, c[0x0][0x2ec] ;  /* 0x0000bb0019007a20 */ /* 0x004fc80000410000 */
        /* <DEDUP_REMOVED lines=8> */
[----:B-1----:R-:W-:-:S04]  /*b760*/  FMUL.FTZ R0, R16, c[0x0][0x2ec] ;  /* 0x0000bb0010007a20 */ /* 0x002fc80000410000 */
[----:B------:R1:W1:Y:S11]  /*b770*/  MUFU.TANH R76, R0 ;  /* 0x00000000004c7308 */ /* 0x0002760000002400 */
[----:B------:R-:W-:Y:S08]  /*b780*/  @!UPT UIADD3 URZ, URZ, URZ, URZ ;  /* 0x0000003f3f3ff290 */ /* 0x000ff0000fffe03f */
[----:B------:R-:W-:Y:S01]  /*b790*/  HMMA.16816.F32.BF16 R20, R8, R38, R20 ;  /* 0x000000260814723c */ /* 0x000fe20000041814 */
[----:B-1----:R-:W-:-:S04]  /*b7a0*/  FMUL.FTZ R0, R17, c[0x0][0x2ec] ;  /* 0x0000bb0011007a20 */ /* 0x002fc80000410000 */
[----:B------:R1:W-:Y:S02]  /*b7b0*/  MUFU.TANH R72, R0 ;  /* 0x0000000000487308 */ /* 0x0003e40000002400 */
[----:B-1----:R-:W-:-:S06]  /*b7c0*/  FMUL.FTZ R0, R18, c[0x0][0x2ec] ;  /* 0x0000bb0012007a20 */ /* 0x002fcc0000410000 */
[----:B------:R1:W1:Y:S02]  /*b7d0*/  MUFU.TANH R140, R0 ;  /* 0x00000000008c7308 */ /* 0x0002640000002400 */
[----:B-1----:R-:W-:Y:S02]  /*b7e0*/  FMUL.FTZ R0, R19, c[0x0][0x2ec] ;  /* 0x0000bb0013007a20 */ /* 0x002fe40000410000 */
[----:B------:R-:W-:Y:S04]  /*b7f0*/  HMMA.16816.F32.BF16 R16, R12, R32, RZ ;  /* 0x000000200c10723c */ /* 0x000fe800000418ff */
        /* <DEDUP_REMOVED lines=11> */
[----:B--2---:R-:W-:Y:S01]  /*b8b0*/  HMMA.16816.F32.BF16 R16, R12, R28, RZ ;  /* 0x0000001c0c10723c */ /* 0x004fe200000418ff */
[----:B---3--:R-:W-:-:S04]  /*b8c0*/  FMUL.FTZ R0, R24, c[0x0][0x2ec] ;  /* 0x0000bb0018007a20 */ /* 0x008fc80000410000 */
[----:B------:R2:W-:Y:S11]  /*b8d0*/  MUFU.TANH R75, R0 ;  /* 0x00000000004b7308 */ /* 0x0005f60000002400 */
[----:B------:R-:W-:-:S04]  /*b8e0*/  FMUL.FTZ R2, R7, c[0x0][0x2ec] ;  /* 0x0000bb0007027a20 */ /* 0x000fc80000410000 */
[----:B------:R3:W-:Y:S04]  /*b8f0*/  MUFU.TANH R149, R2 ;  /* 0x0000000200957308 */ /* 0x0007e80000002400 */
[----:B------:R-:W-:Y:S01]  /*b900*/  HMMA.16816.F32.BF16 R32, R8, R44, R16 ;  /* 0x0000002c0820723c */ /* 0x000fe20000041810 */
[----:B--2---:R-:W-:-:S07]  /*b910*/  FMUL.FTZ R0, R25, c[0x0][0x2ec] ;  /* 0x0000bb0019007a20 */ /* 0x004fce0000410000 */
[----:B------:R-:W-:Y:S01]  /*b920*/  HMMA.16816.F32.BF16 R16, R12, R30, RZ ;  /* 0x0000001e0c10723c */ /* 0x000fe200000418ff */
[----:B------:R2:W1:Y:S01]  /*b930*/  MUFU.TANH R71, R0 ;  /* 0x0000000000477308 */ /* 0x0004620000002400 */
[----:B---3--:R-:W-:-:S07]  /*b940*/  FMUL.FTZ R2, R20, c[0x0][0x2ec] ;  /* 0x0000bb0014027a20 */ /* 0x008fce0000410000 */
[----:B------:R3:W-:Y:S07]  /*b950*/  MUFU.TANH R69, R2 ;  /* 0x0000000200457308 */ /* 0x0007ee0000002400 */
[----:B------:R-:W-:Y:S02]  /*b960*/  FMUL.FTZ R28, R34, c[0x0][0x2ec] ;  /* 0x0000bb00221c7a20 */ /* 0x000fe40000410000 */
[----:B--2---:R-:W-:Y:S02]  /*b970*/  FMUL.FTZ R0, R26, c[0x0][0x2ec] ;  /* 0x0000bb001a007a20 */ /* 0x004fe40000410000 */
[----:B------:R2:W-:Y:S01]  /*b980*/  MUFU.TANH R65, R28 ;  /* 0x0000001c00417308 */ /* 0x0005e20000002400 */
[----:B------:R-:W-:-:S02]  /*b990*/  FMUL.FTZ R7, R32, c[0x0][0x2ec] ;  /* 0x0000bb0020077a20 */ /* 0x000fc40000410000 */
[----:B---3--:R-:W-:-:S05]  /*b9a0*/  IMAD R2, R56, 0x10, R154 ;  /* 0x0000001038027824 */ /* 0x008fca00078e029a */
[----:B------:R3:W-:Y:S01]  /*b9b0*/  MUFU.TANH R146, R0 ;  /* 0x0000000000927308 */ /* 0x0007e20000002400 */
[----:B--2---:R-:W-:-:S07]  /*b9c0*/  FMUL.FTZ R28, R35, c[0x0][0x2ec] ;  /* 0x0000bb00231c7a20 */ /* 0x004fce0000410000 */
[----:B------:R-:W-:Y:S01]  /*b9d0*/  MUFU.TANH R66, R7 ;  /* 0x0000000700427308 */ /* 0x000fe20000002400 */
[----:B---3--:R-:W-:-:S07]  /*b9e0*/  FMUL.FTZ R0, R27, c[0x0][0x2ec] ;  /* 0x0000bb001b007a20 */ /* 0x008fce0000410000 */
[----:B------:R-:W-:Y:S01]  /*b9f0*/  MUFU.TANH R131, R28 ;  /* 0x0000001c00837308 */ /* 0x000fe20000002400 */
[----:B------:R-:W2:Y:S07]  /*ba00*/  LDSM.16.M88.4 R24, [R165+0x2800] ;  /* 0x00280000a518783b */ /* 0x000eae0000000200 */
[----:B------:R3:W1:Y:S02]  /*ba10*/  MUFU.TANH R144, R0 ;  /* 0x0000000000907308 */ /* 0x0006640000002400 */
[----:B---3--:R-:W-:-:S02]  /*ba20*/  FMUL.FTZ R0, R4, c[0x0][0x2ec] ;  /* 0x0000bb0004007a20 */ /* 0x008fc40000410000 */
[----:B------:R-:W-:-:S04]  /*ba30*/  IMAD.SHL.U32 R4, R148, 0x2, RZ ;  /* 0x0000000294047824 */ /* 0x000fc800078e00ff */
[----:B------:R3:W1:Y:S01]  /*ba40*/  MUFU.TANH R70, R0 ;  /* 0x0000000000467308 */ /* 0x0006620000002400 */
[----:B------:R-:W-:Y:S01]  /*ba50*/  LOP3.LUT R4, R4, 0x6, RZ, 0xc0, !PT ;  /* 0x0000000604047812 */ /* 0x000fe200078ec0ff */
[----:B---3--:R-:W-:Y:S02]  /*ba60*/  FMUL.FTZ R0, R5, c[0x0][0x2ec] ;  /* 0x0000bb0005007a20 */ /* 0x008fe40000410000 */
[----:B------:R-:W-:-:S04]  /*ba70*/  FMUL.FTZ R5, R23, c[0x0][0x2ec] ;  /* 0x0000bb0017057a20 */ /* 0x000fc80000410000 */
[----:B------:R3:W-:Y:S08]  /*ba80*/  MUFU.TANH R68, R0 ;  /* 0x0000000000447308 */ /* 0x0007f00000002400 */
[----:B------:R-:W-:Y:S01]  /*ba90*/  MUFU.TANH R151, R5 ;  /* 0x0000000500977308 */ /* 0x000fe20000002400 */
[----:B---3--:R-:W-:-:S07]  /*baa0*/  FMUL.FTZ R0, R6, c[0x0][0x2ec] ;  /* 0x0000bb0006007a20 */ /* 0x008fce0000410000 */
[----:B------:R3:W1:Y:S02]  /*bab0*/  MUFU.TANH R147, R0 ;  /* 0x0000000000937308 */ /* 0x0006640000002400 */
[----:B---3--:R-:W-:-:S05]  /*bac0*/  LOP3.LUT R0, R57, 0xffffffe0, RZ, 0xc0, !PT ;  /* 0xffffffe039007812 */ /* 0x008fca00078ec0ff */
[----:B------:R-:W-:-:S05]  /*bad0*/  IMAD.IADD R0, R148, 0x1, -R0 ;  /* 0x0000000194007824 */ /* 0x000fca00078e0a00 */
[----:B------:R-:W-:-:S04]  /*bae0*/  SHF.R.S32.HI R3, RZ, 0x1f, R0 ;  /* 0x0000001fff037819 */ /* 0x000fc80000011400 */
[----:B------:R-:W-:Y:S01]  /*baf0*/  LEA.HI R0, R3, R0, RZ, 0x2 ;  /* 0x0000000003007211 */ /* 0x000fe200078f10ff */
[----:B------:R-:W-:-:S03]  /*bb00*/  FMUL.FTZ R3, R21, c[0x0][0x2ec] ;  /* 0x0000bb0015037a20 */ /* 0x000fc60000410000 */
[----:B------:R-:W-:Y:S01]  /*bb10*/  SHF.R.S32.HI R0, RZ, 0x2, R0 ;  /* 0x00000002ff007819 */ /* 0x000fe20000011400 */
[----:B------:R3:W-:Y:S03]  /*bb20*/  MUFU.TANH R67, R3 ;  /* 0x0000000300437308 */ /* 0x0007e60000002400 */
[----:B------:R-:W-:-:S04]  /*bb30*/  IADD3 R0, R2, 0x1, R0 ;  /* 0x0000000102007810 */ /* 0x000fc80007ffe000 */
[----:B------:R-:W-:Y:S01]  /*bb40*/  IADD3 R2, R97, R0, -R155 ;  /* 0x0000000061027210 */ /* 0x000fe20007ffe89b */
[----:B------:R-:W-:-:S04]  /*bb50*/  IMAD R0, R43, 0x20, R41 ;  /* 0x000000202b007824 */ /* 0x000fc800078e0229 */
[----:B------:R-:W-:Y:S02]  /*bb60*/  IMAD.IADD R0, R40, 0x1, R0 ;  /* 0x0000000128007824 */ /* 0x000fe400078e0200 */
[----:B---3--:R-:W-:Y:S02]  /*bb70*/  FMUL.FTZ R3, R22, c[0x0][0x2ec] ;  /* 0x0000bb0016037a20 */ /* 0x008fe40000410000 */
[----:B------:R-:W-:Y:S01]  /*bb80*/  HMMA.16816.F32.BF16 R20, R8, R46, R16 ;  /* 0x0000002e0814723c */ /* 0x000fe20000041810 */
[----:B------:R-:W-:Y:S01]  /*bb90*/  LDSM.16.M88.4 R44, [R165+0x2c00] ;  /* 0x002c0000a52c783b */ /* 0x000fe20000000200 */
[----:B------:R3:W2:Y:S06]  /*bba0*/  MUFU.TANH R48, R3 ;  /* 0x0000000300307308 */ /* 0x0006ac0000002400 */
[----:B-1----:R-:W-:Y:S01]  /*bbb0*/  HMMA.16816.F32.BF16 R16, R12, R36, RZ ;  /* 0x000000240c10723c */ /* 0x002fe200000418ff */
[----:B---3--:R-:W-:Y:S01]  /*bbc0*/  IADD3 R3, R2, c[0x0][0x2e8], RZ ;  /* 0x0000ba0002037a10 */ /* 0x008fe20007ffe0ff */
[----:B------:R-:W-:-:S03]  /*bbd0*/  IMAD.IADD R2, R164, 0x1, R4 ;  /* 0x00000001a4027824 */ /* 0x000fc600078e0204 */
[C---:B------:R-:W-:Y:S02]  /*bbe0*/  IADD3 R4, R3.reuse, 0x8, RZ ;  /* 0x0000000803047810 */ /* 0x040fe40007ffe0ff */
[----:B------:R-:W-:-:S09]  /*bbf0*/  IMNMX R5, R3, R97, PT ;  /* 0x0000006103057217 */ /* 0x000fd20003800200 */
[----:B------:R-:W-:Y:S01]  /*bc00*/  FMUL.FTZ R21, R21, c[0x0][0x2ec] ;  /* 0x0000bb0015157a20 */ /* 0x000fe20000410000 */
[----:B------:R-:W-:Y:S02]  /*bc10*/  IMNMX R4, R4, R97, PT ;  /* 0x0000006104047217 */ /* 0x000fe40003800200 */
[C---:B------:R-:W-:Y:S01]  /*bc20*/  IADD3 R3, R2.reuse, 0x8, RZ ;  /* 0x0000000802037810 */ /* 0x040fe20007ffe0ff */
[----:B------:R-:W-:Y:S01]  /*bc30*/  MUFU.TANH R63, R21 ;  /* 0x00000015003f7308 */ /* 0x000fe20000002400 */
[----:B------:R-:W-:Y:S02]  /*bc40*/  IADD3 R6, R2, 0x1, RZ ;  /* 0x0000000102067810 */ /* 0x000fe40007ffe0ff */
[CC--:B------:R-:W-:Y:S01]  /*bc50*/  ISETP.GE.AND P3, PT, R3.reuse, R5.reuse, PT ;  /* 0x000000050300720c */ /* 0x0c0fe20003f66270 */
[----:B--2---:R-:W-:Y:S01]  /*bc60*/  HMMA.16816.F32.BF16 R28, R8, R24, R16 ;  /* 0x00000018081c723c */ /* 0x004fe20000041810 */
[-C--:B------:R-:W-:Y:S01]  /*bc70*/  ISETP.GE.AND P5, PT, R3, R4.reuse, PT ;  /* 0x000000040300720c */ /* 0x080fe20003fa6270 */
[----:B------:R-:W-:Y:S01]  /*bc80*/  FMUL.FTZ R3, R33, c[0x0][0x2ec] ;  /* 0x0000bb0021037a20 */ /* 0x000fe20000410000 */
[CC--:B------:R-:W-:Y:S01]  /*bc90*/  ISETP.GE.AND P2, PT, R6.reuse, R5.reuse, PT ;  /* 0x000000050600720c */ /* 0x0c0fe20003f46270 */
[----:B------:R-:W1:Y:S01]  /*bca0*/  LDSM.16.M88.4 R32, [R134+0x3c00] ;  /* 0x003c00008620783b */ /* 0x000e620000000200 */
[-C--:B------:R-:W-:Y:S01]  /*bcb0*/  ISETP.GE.AND P0, PT, R6, R4.reuse, PT ;  /* 0x000000040600720c */ /* 0x080fe20003f06270 */
[----:B------:R2:W-:Y:S01]  /*bcc0*/  MUFU.TANH R135, R3 ;  /* 0x0000000300877308 */ /* 0x0005e20000002400 */
[C---:B------:R-:W-:Y:S01]  /*bcd0*/  IADD3 R6, R2.reuse, 0x9, RZ ;  /* 0x0000000902067810 */ /* 0x040fe20007ffe0ff */
[----:B------:R-:W-:Y:S01]  /*bce0*/  HMMA.16816.F32.BF16 R16, R12, R38, RZ ;  /* 0x000000260c10723c */ /* 0x000fe200000418ff */
[----:B------:R-:W-:Y:S01]  /*bcf0*/  ISETP.GE.AND P1, PT, R2, R4, PT ;  /* 0x000000040200720c */ /* 0x000fe20003f26270 */
[----:B------:R-:W3:Y:S01]  /*bd00*/  LDSM.16.M88.4 R36, [R134+0x4000] ;  /* 0x004000008624783b */ /* 0x000ee20000000200 */
[----:B------:R-:W-:-:S02]  /*bd10*/  ISETP.GE.AND P4, PT, R6, R5, PT ;  /* 0x000000050600720c */ /* 0x000fc40003f86270 */
[----:B------:R-:W-:Y:S02]  /*bd20*/  FSEL R111, R111, -INF , !P1 ;  /* 0xff8000006f6f7808 */ /* 0x000fe40004800000 */
[----:B------:R-:W-:Y:S02]  /*bd30*/  P2R R7, PR, RZ, 0x10 ;  /* 0x00000010ff077803 */ /* 0x000fe40000000000 */
[----:B------:R-:W-:Y:S02]  /*bd40*/  ISETP.GE.AND P4, PT, R6, R4, PT ;  /* 0x000000040600720c */ /* 0x000fe40003f86270 */
[----:B------:R-:W-:Y:S02]  /*bd50*/  IADD3 R6, R2, 0x11, RZ ;  /* 0x0000001102067810 */ /* 0x000fe40007ffe0ff */
[----:B----4-:R-:W-:Y:S02]  /*bd60*/  FSEL R102, R102, -INF , !P3 ;  /* 0xff80000066667808 */ /* 0x010fe40005800000 */
[----:B--2---:R-:W-:-:S02]  /*bd70*/  IADD3 R3, R2, 0x10, RZ ;  /* 0x0000001002037810 */ /* 0x004fc40007ffe0ff */
[----:B------:R-:W-:Y:S02]  /*bd80*/  ISETP.NE.AND P3, PT, R7, RZ, PT ;  /* 0x000000ff0700720c */ /* 0x000fe40003f65270 */
[C---:B------:R-:W-:Y:S02]  /*bd90*/  ISETP.GE.AND P6, PT, R3.reuse, R5, PT ;  /* 0x000000050300720c */ /* 0x040fe40003fc6270 */
[----:B------:R-:W-:Y:S02]  /*bda0*/  ISETP.GE.AND P1, PT, R3, R4, PT ;  /* 0x000000040300720c */ /* 0x000fe40003f26270 */
[----:B------:R-:W-:Y:S01]  /*bdb0*/  IADD3 R3, R2, 0x18, RZ ;  /* 0x0000001802037810 */ /* 0x000fe20007ffe0ff */
[----:B------:R-:W-:Y:S01]  /*bdc0*/  HMMA.16816.F32.BF16 R24, R8, R26, R16 ;  /* 0x0000001a0818723c */ /* 0x000fe20000041810 */
[----:B------:R-:W-:Y:S02]  /*bdd0*/  FSEL R100, R100, -INF , !P2 ;  /* 0xff80000064647808 */ /* 0x000fe40005000000 */
[----:B------:R-:W-:-:S02]  /*bde0*/  FSEL R112, R112, -INF , !P0 ;  /* 0xff80000070707808 */ /* 0x000fc40004000000 */
[CC--:B------:R-:W-:Y:S02]  /*bdf0*/  ISETP.GE.AND P2, PT, R6.reuse, R5.reuse, PT ;  /* 0x000000050600720c */ /* 0x0c0fe40003f46270 */
[-C--:B------:R-:W-:Y:S01]  /*be00*/  ISETP.GE.AND P0, PT, R6, R4.reuse, PT ;  /* 0x000000040600720c */ /* 0x080fe20003f06270 */
[----:B------:R-:W-:Y:S01]  /*be10*/  FMUL.FTZ R6, R20, c[0x0][0x2ec] ;  /* 0x0000bb0014067a20 */ /* 0x000fe20000410000 */
[----:B-----5:R-:W-:Y:S02]  /*be20*/  FSEL R101, R101, -INF , !P3 ;  /* 0xff80000065657808 */ /* 0x020fe40005800000 */
[----:B------:R-:W-:Y:S01]  /*be30*/  FSEL R120, R120, -INF , !P4 ;  /* 0xff80000078787808 */ /* 0x000fe20006000000 */
[----:B-1----:R-:W-:Y:S01]  /*be40*/  HMMA.16816.F32.BF16 R16, R12, R32, RZ ;  /* 0x000000200c10723c */ /* 0x002fe200000418ff */
[C---:B------:R-:W-:Y:S01]  /*be50*/  ISETP.GE.AND P3, PT, R3.reuse, R5, PT ;  /* 0x000000050300720c */ /* 0x040fe20003f66270 */
[----:B------:R1:W2:Y:S01]  /*be60*/  MUFU.TANH R64, R6 ;  /* 0x0000000600407308 */ /* 0x0002a20000002400 */
[----:B------:R-:W-:-:S02]  /*be70*/  ISETP.GE.AND P4, PT, R3, R4, PT ;  /* 0x000000040300720c */ /* 0x000fc40003f86270 */
[----:B------:R-:W-:Y:S02]  /*be80*/  IADD3 R3, R2, 0x20, RZ ;  /* 0x0000002002037810 */ /* 0x000fe40007ffe0ff */
[----:B------:R-:W-:Y:S02]  /*be90*/  FSEL R118, R118, -INF , !P5 ;  /* 0xff80000076767808 */ /* 0x000fe40006800000 */
[----:B------:R-:W-:Y:S02]  /*bea0*/  FSEL R113, R113, -INF , !P0 ;  /* 0xff80000071717808 */ /* 0x000fe40004000000 */
[C---:B------:R-:W-:Y:S02]  /*beb0*/  ISETP.GE.AND P5, PT, R3.reuse, R5, PT ;  /* 0x000000050300720c */ /* 0x040fe40003fa6270 */
[----:B------:R-:W-:Y:S02]  /*bec0*/  ISETP.GE.AND P0, PT, R3, R4, PT ;  /* 0x000000040300720c */ /* 0x000fe40003f06270 */
[----:B------:R-:W-:-:S02]  /*bed0*/  IADD3 R3, R2, 0x21, RZ ;  /* 0x0000002102037810 */ /* 0x000fc40007ffe0ff */
[----:B------:R-:W-:Y:S02]  /*bee0*/  P2R R7, PR, RZ, 0x8 ;  /* 0x00000008ff077803 */ /* 0x000fe40000000000 */
[----:B-1----:R-:W-:Y:S02]  /*bef0*/  IADD3 R6, R2, 0x19, RZ ;  /* 0x0000001902067810 */ /* 0x002fe40007ffe0ff */
[----:B------:R-:W-:Y:S02]  /*bf00*/  FSEL R99, R99, -INF , !P6 ;  /* 0xff80000063637808 */ /* 0x000fe40007000000 */
[C---:B------:R-:W-:Y:S02]  /*bf10*/  ISETP.GE.AND P6, PT, R6.reuse, R5, PT ;  /* 0x000000050600720c */ /* 0x040fe40003fc6270 */
[----:B------:R-:W-:Y:S01]  /*bf20*/  ISETP.GE.AND P3, PT, R6, R4, PT ;  /* 0x000000040600720c */ /* 0x000fe20003f66270 */
[----:B------:R-:W-:Y:S01]  /*bf30*/  FMUL.FTZ R6, R22, c[0x0][0x2ec] ;  /* 0x0000bb0016067a20 */ /* 0x000fe20000410000 */
[----:B------:R-:W-:-:S02]  /*bf40*/  FSEL R98, R98, -INF , !P2 ;  /* 0xff80000062627808 */ /* 0x000fc40005000000 */
[----:B------:R-:W-:Y:S01]  /*bf50*/  ISETP.GE.AND P2, PT, R3, R5, PT ;  /* 0x000000050300720c */ /* 0x000fe20003f46270 */
[----:B------:R1:W4:Y:S01]  /*bf60*/  MUFU.TANH R61, R6 ;  /* 0x00000006003d7308 */ /* 0x0003220000002400 */
[----:B------:R-:W-:Y:S02]  /*bf70*/  FSEL R114, R114, -INF , !P1 ;  /* 0xff80000072727808 */ /* 0x000fe40004800000 */
[----:B------:R-:W-:Y:S01]  /*bf80*/  ISETP.NE.AND P1, PT, R7, RZ, PT ;  /* 0x000000ff0700720c */ /* 0x000fe20003f25270 */
[----:B------:R-:W-:Y:S01]  /*bf90*/  FMUL.FTZ R7, R23, c[0x0][0x2ec] ;  /* 0x0000bb0017077a20 */ /* 0x000fe20000410000 */
[----:B------:R-:W-:Y:S01]  /*bfa0*/  FSEL R97, R53, -INF , !P6 ;  /* 0xff80000035617808 */ /* 0x000fe20007000000 */
[----:B------:R-:W-:Y:S01]  /*bfb0*/  HMMA.16816.F32.BF16 R20, R8, R44, R16 ;  /* 0x0000002c0814723c */ /* 0x000fe20000041810 */
[----:B------:R-:W-:Y:S01]  /*bfc0*/  FSEL R96, R96, -INF , !P1 ;  /* 0xff80000060607808 */ /* 0x000fe20004800000 */
[----:B------:R5:W-:Y:S01]  /*bfd0*/  MUFU.TANH R43, R7 ;  /* 0x00000007002b7308 */ /* 0x000be20000002400 */
[----:B------:R-:W-:-:S02]  /*bfe0*/  ISETP.GE.AND P1, PT, R3, R4, PT ;  /* 0x000000040300720c */ /* 0x000fc40003f26270 */
[----:B------:R-:W-:Y:S02]  /*bff0*/  IADD3 R3, R2, 0x28, RZ ;  /* 0x0000002802037810 */ /* 0x000fe40007ffe0ff */
[----:B------:R-:W-:Y:S01]  /*c000*/  FSEL R116, R116, -INF , !P4 ;  /* 0xff80000074747808 */ /* 0x000fe20006000000 */
[----:B------:R-:W-:Y:S01]  /*c010*/  HMMA.16816.F32.BF16 R16, R12, R34, RZ ;  /* 0x000000220c10723c */ /* 0x000fe200000418ff */
[C---:B------:R-:W-:Y:S01]  /*c020*/  ISETP.GE.AND P4, PT, R3.reuse, R5, PT ;  /* 0x000000050300720c */ /* 0x040fe20003f86270 */
[----:B------:R-:W2:Y:S01]  /*c030*/  LDSM.16.M88.4 R32, [R165+0x3000] ;  /* 0x00300000a520783b */ /* 0x000ea20000000200 */
        /* <DEDUP_REMOVED lines=9> */
[----:B------:R-:W-:Y:S02]  /*c0d0*/  FSEL R119, R119, -INF , !P0 ;  /* 0xff80000077777808 */ /* 0x000fe40004000000 */
[----:B------:R-:W-:Y:S02]  /*c0e0*/  FSEL R121, R121, -INF , !P1 ;  /* 0xff80000079797808 */ /* 0x000fe40004800000 */
[C---:B------:R-:W-:Y:S01]  /*c0f0*/  ISETP.GE.AND P3, PT, R3.reuse, R5, PT ;  /* 0x000000050300720c */ /* 0x040fe20003f66270 */
[----:B------:R3:W-:Y:S01]  /*c100*/  MUFU.TANH R115, R7 ;  /* 0x0000000700737308 */ /* 0x0007e20000002400 */
[----:B------:R-:W-:Y:S02]  /*c110*/  ISETP.GE.AND P0, PT, R3, R4, PT ;  /* 0x000000040300720c */ /* 0x000fe40003f06270 */
[----:B------:R-:W-:Y:S02]  /*c120*/  FSEL R91, R91, -INF , !P3 ;  /* 0xff8000005b5b7808 */ /* 0x000fe40005800000 */
[----:B------:R-:W-:-:S02]  /*c130*/  FSEL R123, R123, -INF , !P0 ;  /* 0xff8000007b7b7808 */ /* 0x000fc40004000000 */
[C---:B------:R-:W-:Y:S02]  /*c140*/  IADD3 R3, R2.reuse, 0x31, RZ ;  /* 0x0000003102037810 */ /* 0x040fe40007ffe0ff */
[----:B-1----:R-:W-:Y:S02]  /*c150*/  IADD3 R6, R2, 0x30, RZ ;  /* 0x0000003002067810 */ /* 0x002fe40007ffe0ff */
[----:B------:R-:W-:Y:S02]  /*c160*/  FSEL R92, R92, -INF , !P4 ;  /* 0xff8000005c5c7808 */ /* 0x000fe40006000000 */
[C---:B------:R-:W-:Y:S02]  /*c170*/  ISETP.GE.AND P5, PT, R6.reuse, R5, PT ;  /* 0x000000050600720c */ /* 0x040fe40003fa6270 */
[----:B------:R-:W-:Y:S01]  /*c180*/  ISETP.GE.AND P1, PT, R6, R4, PT ;  /* 0x000000040600720c */ /* 0x000fe20003f26270 */
[----:B---3--:R-:W-:Y:S01]  /*c190*/  FMUL.FTZ R7, R30, c[0x0][0x2ec] ;  /* 0x0000bb001e077a20 */ /* 0x008fe20000410000 */
[----:B------:R-:W-:-:S02]  /*c1a0*/  IADD3 R6, R2, 0x38, RZ ;  /* 0x0000003802067810 */ /* 0x000fc40007ffe0ff */
[----:B------:R-:W-:Y:S01]  /*c1b0*/  FSEL R122, R122, -INF , !P2 ;  /* 0xff8000007a7a7808 */ /* 0x000fe20005000000 */
[----:B------:R1:W3:Y:S01]  /*c1c0*/  MUFU.TANH R60, R7 ;  /* 0x00000007003c7308 */ /* 0x0002e20000002400 */
[CC--:B------:R-:W-:Y:S02]  /*c1d0*/  ISETP.GE.AND P3, PT, R6.reuse, R5.reuse, PT ;  /* 0x000000050600720c */ /* 0x0c0fe40003f66270 */
[-C--:B------:R-:W-:Y:S01]  /*c1e0*/  ISETP.GE.AND P0, PT, R6, R4.reuse, PT ;  /* 0x000000040600720c */ /* 0x080fe20003f06270 */
[----:B------:R-:W-:Y:S01]  /*c1f0*/  FMUL.FTZ R6, R24, c[0x0][0x2ec] ;  /* 0x0000bb0018067a20 */ /* 0x000fe20000410000 */
        /* <DEDUP_REMOVED lines=8> */
[----:B------:R-:W-:Y:S01]  /*c280*/  FSEL R124, R124, -INF , !P1 ;  /* 0xff8000007c7c7808 */ /* 0x000fe20004800000 */
[----:B------:R-:W1:Y:S01]  /*c290*/  LDSM.16.M88.4 R28, [R134+0x4400] ;  /* 0x00440000861c783b */ /* 0x000e620000000200 */
[C---:B------:R-:W-:Y:S01]  /*c2a0*/  ISETP.GE.AND P5, PT, R3.reuse, R5, PT ;  /* 0x000000050300720c */ /* 0x040fe20003fa6270 */
[----:B------:R3:W1:Y:S01]  /*c2b0*/  MUFU.TANH R41, R7 ;  /* 0x0000000700297308 */ /* 0x0006620000002400 */
        /* <DEDUP_REMOVED lines=8> */
[----:B------:R-:W-:Y:S01]  /*c340*/  ISETP.GE.AND P3, PT, R3, R5, PT ;  /* 0x000000050300720c */ /* 0x000fe20003f66270 */
[----:B------:R2:W1:Y:S01]  /*c350*/  MUFU.TANH R40, R6 ;  /* 0x0000000600287308 */ /* 0x0004620000002400 */
[----:B---3--:R-:W-:Y:S01]  /*c360*/  FMUL.FTZ R7, R25, c[0x0][0x2ec] ;  /* 0x0000bb0019077a20 */ /* 0x008fe20000410000 */
[----:B------:R-:W-:Y:S02]  /*c370*/  ISETP.GE.AND P0, PT, R3, R4, PT ;  /* 0x000000040300720c */ /* 0x000fe40003f06270 */
[----:B------:R-:W-:Y:S02]  /*c380*/  IADD3 R3, R2, 0x48, RZ ;  /* 0x0000004802037810 */ /* 0x000fe40007ffe0ff */
[----:B------:R-:W-:Y:S02]  /*c390*/  FSEL R86, R86, -INF , !P5 ;  /* 0xff80000056567808 */ /* 0x000fe40006800000 */
[----:B------:R3:W-:Y:S01]  /*c3a0*/  MUFU.TANH R58, R7 ;  /* 0x00000007003a7308 */ /* 0x0007e20000002400 */
[----:B------:R-:W-:-:S02]  /*c3b0*/  FSEL R127, R127, -INF , !P1 ;  /* 0xff8000007f7f7808 */ /* 0x000fc40004800000 */
[CC--:B------:R-:W-:Y:S02]  /*c3c0*/  ISETP.GE.AND P5, PT, R3.reuse, R5.reuse, PT ;  /* 0x000000050300720c */ /* 0x0c0fe40003fa6270 */
[-C--:B------:R-:W-:Y:S02]  /*c3d0*/  ISETP.GE.AND P1, PT, R3, R4.reuse, PT ;  /* 0x000000040300720c */ /* 0x080fe40003f26270 */
[----:B------:R-:W-:Y:S01]  /*c3e0*/  IADD3 R3, R2, 0x49, RZ ;  /* 0x0000004902037810 */ /* 0x000fe20007ffe0ff */
[----:B--2---:R-:W-:Y:S01]  /*c3f0*/  FMUL.FTZ R6, R27, c[0x0][0x2ec] ;  /* 0x0000bb001b067a20 */ /* 0x004fe20000410000 */
[----:B------:R-:W-:Y:S01]  /*c400*/  FSEL R87, R87, -INF , !P4 ;  /* 0xff80000057577808 */ /* 0x000fe20006000000 */
[----:B------:R-:W-:Y:S01]  /*c410*/  HMMA.16816.F32.BF16 R24, R8, R46, R16 ;  /* 0x0000002e0818723c */ /* 0x000fe20000041810 */
[----:B------:R-:W-:Y:S01]  /*c420*/  FSEL R128, R128, -INF , !P2 ;  /* 0xff80000080807808 */ /* 0x000fe20005000000 */
[----:B------:R2:W-:Y:S01]  /*c430*/  MUFU.TANH R109, R6 ;  /* 0x00000006006d7308 */ /* 0x0005e20000002400 */
[C---:B------:R-:W-:Y:S01]  /*c440*/  ISETP.GE.AND P4, PT, R3.reuse, R5, PT ;  /* 0x000000050300720c */ /* 0x040fe20003f86270 */
[----:B------:R-:W1:Y:S01]  /*c450*/  LDSM.16.M88.4 R44, [R165+0x3400] ;  /* 0x00340000a52c783b */ /* 0x000e620000000200 */
[----:B------:R-:W-:Y:S01]  /*c460*/  ISETP.GE.AND P2, PT, R3, R4, PT ;  /* 0x000000040300720c */ /* 0x000fe20003f46270 */
[----:B---3--:R-:W-:Y:S01]  /*c470*/  FMUL.FTZ R7, R21, c[0x0][0x2ec] ;  /* 0x0000bb0015077a20 */ /* 0x008fe20000410000 */
[----:B------:R-:W-:Y:S01]  /*c480*/  IADD3 R3, R2, 0x50, RZ ;  /* 0x0000005002037810 */ /* 0x000fe20007ffe0ff */
[----:B------:R-:W-:Y:S01]  /*c490*/  HMMA.16816.F32.BF16 R16, R12, R36, RZ ;  /* 0x000000240c10723c */ /* 0x000fe200000418ff */
[----:B------:R-:W-:Y:S01]  /*c4a0*/  FSEL R85, R85, -INF , !P3 ;  /* 0xff80000055557808 */ /* 0x000fe20005800000 */
[----:B------:R3:W-:Y:S01]  /*c4b0*/  MUFU.TANH R108, R7 ;  /* 0x00000007006c7308 */ /* 0x0007e20000002400 */
[----:B------:R-:W-:-:S02]  /*c4c0*/  FSEL R130, R130, -INF , !P0 ;  /* 0xff80000082827808 */ /* 0x000fc40004000000 */
        /* <DEDUP_REMOVED lines=9> */
[----:B---3--:R-:W-:Y:S01]  /*c560*/  FMUL.FTZ R7, R22, c[0x0][0x2ec] ;  /* 0x0000bb0016077a20 */ /* 0x008fe20000410000 */
[----:B------:R-:W-:Y:S02]  /*c570*/  FSEL R83, R83, -INF , !P4 ;  /* 0xff80000053537808 */ /* 0x000fe40006000000 */
[----:B------:R-:W-:Y:S01]  /*c580*/  FSEL R132, R132, -INF , !P2 ;  /* 0xff80000084847808 */ /* 0x000fe20005000000 */
[----:B------:R3:W1:Y:S01]  /*c590*/  MUFU.TANH R55, R7 ;  /* 0x0000000700377308 */ /* 0x0006620000002400 */
[C---:B------:R-:W-:Y:S02]  /*c5a0*/  ISETP.GE.AND P4, PT, R3.reuse, R5, PT ;  /* 0x000000050300720c */ /* 0x040fe40003f86270 */
[----:B------:R-:W-:Y:S02]  /*c5b0*/  ISETP.GE.AND P2, PT, R3, R4, PT ;  /* 0x000000040300720c */ /* 0x000fe40003f46270 */
[----:B------:R-:W-:-:S02]  /*c5c0*/  FSEL R80, R80, -INF , !P4 ;  /* 0xff80000050507808 */ /* 0x000fc40006000000 */
[----:B------:R-:W-:Y:S02]  /*c5d0*/  FSEL R136, R136, -INF , !P2 ;  /* 0xff80000088887808 */ /* 0x000fe40005000000 */
[C---:B--2---:R-:W-:Y:S02]  /*c5e0*/  IADD3 R6, R2.reuse, 0x51, RZ ;  /* 0x0000005102067810 */ /* 0x044fe40007ffe0ff */
[----:B------:R-:W-:Y:S02]  /*c5f0*/  IADD3 R3, R2, 0x60, RZ ;  /* 0x0000006002037810 */ /* 0x000fe40007ffe0ff */
[CC--:B------:R-:W-:Y:S02]  /*c600*/  ISETP.GE.AND P5, PT, R6.reuse, R5.reuse, PT ;  /* 0x000000050600720c */ /* 0x0c0fe40003fa6270 */
[----:B------:R-:W-:Y:S01]  /*c610*/  ISETP.GE.AND P1, PT, R6, R4, PT ;  /* 0x000000040600720c */ /* 0x000fe20003f26270 */
[----:B---3--:R-:W-:Y:S01]  /*c620*/  FMUL.FTZ R7, R23, c[0x0][0x2ec] ;  /* 0x0000bb0017077a20 */ /* 0x008fe20000410000 */
[----:B------:R-:W-:Y:S01]  /*c630*/  IADD3 R6, R2, 0x59, RZ ;  /* 0x0000005902067810 */ /* 0x000fe20007ffe0ff */
[----:B------:R-:W-:Y:S01]  /*c640*/  HMMA.16816.F32.BF16 R20, R8, R32, R16 ;  /* 0x000000200814723c */ /* 0x000fe20000041810 */
[----:B------:R-:W-:Y:S01]  /*c650*/  FSEL R84, R84, -INF , !P5 ;  /* 0xff80000054547808 */ /* 0x000fe20006800000 */
[----:B------:R2:W-:Y:S01]  /*c660*/  MUFU.TANH R107, R7 ;  /* 0x00000007006b7308 */ /* 0x0005e20000002400 */
[----:B------:R-:W-:-:S02]  /*c670*/  ISETP.GE.AND P3, PT, R6, R5, PT ;  /* 0x000000050600720c */ /* 0x000fc40003f66270 */
[-C--:B------:R-:W-:Y:S01]  /*c680*/  ISETP.GE.AND P0, PT, R6, R4.reuse, PT ;  /* 0x000000040600720c */ /* 0x080fe20003f06270 */
[----:B------:R-:W-:Y:S01]  /*c690*/  FMUL.FTZ R6, R24, c[0x0][0x2ec] ;  /* 0x0000bb0018067a20 */ /* 0x000fe20000410000 */
[----:B------:R-:W-:Y:S01]  /*c6a0*/  FSEL R138, R138, -INF , !P1 ;  /* 0xff8000008a8a7808 */ /* 0x000fe20004800000 */
[----:B------:R-:W-:Y:S01]  /*c6b0*/  HMMA.16816.F32.BF16 R16, R12, R38, RZ ;  /* 0x000000260c10723c */ /* 0x000fe200000418ff */
[C---:B------:R-:W-:Y:S01]  /*c6c0*/  ISETP.GE.AND P5, PT, R3.reuse, R5, PT ;  /* 0x000000050300720c */ /* 0x040fe20003fa6270 */
[----:B------:R3:W-:Y:S01]  /*c6d0*/  MUFU.TANH R105, R6 ;  /* 0x0000000600697308 */ /* 0x0007e20000002400 */
[----:B------:R-:W-:Y:S01]  /*c6e0*/  ISETP.GE.AND P1, PT, R3, R4, PT ;  /* 0x000000040300720c */ /* 0x000fe20003f26270 */
[----:B------:R-:W1:Y:S01]  /*c6f0*/  LDSM.16.M88.4 R36, [R134+0x4800] ;  /* 0x004800008624783b */ /* 0x000e620000000200 */
[----:B------:R-:W-:Y:S02]  /*c700*/  IADD3 R3, R2, 0x68, RZ ;  /* 0x0000006802037810 */ /* 0x000fe40007ffe0ff */
[----:B------:R-:W-:-:S02]  /*c710*/  FSEL R79, R79, -INF , !P3 ;  /* 0xff8000004f4f7808 */ /* 0x000fc40005800000 */
[----:B------:R-:W-:Y:S01]  /*c720*/  FSEL R137, R137, -INF , !P0 ;  /* 0xff80000089897808 */ /* 0x000fe20004000000 */
[----:B--2---:R-:W-:Y:S01]  /*c730*/  FMUL.FTZ R7, R25, c[0x0][0x2ec] ;  /* 0x0000bb0019077a20 */ /* 0x004fe20000410000 */
[C---:B------:R-:W-:Y:S02]  /*c740*/  ISETP.GE.AND P3, PT, R3.reuse, R5, PT ;  /* 0x000000050300720c */ /* 0x040fe40003f66270 */
[----:B------:R-:W-:Y:S01]  /*c750*/  ISETP.GE.AND P0, PT, R3, R4, PT ;  /* 0x000000040300720c */ /* 0x000fe20003f06270 */
[----:B------:R2:W1:Y:S01]  /*c760*/  MUFU.TANH R106, R7 ;  /* 0x00000007006a7308 */ /* 0x0004620000002400 */
[C---:B------:R-:W-:Y:S02]  /*c770*/  IADD3 R3, R2.reuse, 0x69, RZ ;  /* 0x0000006902037810 */ /* 0x040fe40007ffe0ff */
[----:B------:R-:W-:Y:S02]  /*c780*/  FSEL R77, R77, -INF , !P5 ;  /* 0xff8000004d4d7808 */ /* 0x000fe40006800000 */
[----:B---3--:R-:W-:-:S02]  /*c790*/  IADD3 R6, R2, 0x61, RZ ;  /* 0x0000006102067810 */ /* 0x008fc40007ffe0ff */
[----:B------:R-:W-:Y:S02]  /*c7a0*/  FSEL R139, R139, -INF , !P1 ;  /* 0xff8000008b8b7808 */ /* 0x000fe40004800000 */
[CC--:B------:R-:W-:Y:S02]  /*c7b0*/  ISETP.GE.AND P4, PT, R6.reuse, R5.reuse, PT ;  /* 0x000000050600720c */ /* 0x0c0fe40003f86270 */
[-C--:B------:R-:W-:Y:S01]  /*c7c0*/  ISETP.GE.AND P2, PT, R6, R4.reuse, PT ;  /* 0x000000040600720c */ /* 0x080fe20003f46270 */
[----:B------:R-:W-:Y:S01]  /*c7d0*/  FMUL.FTZ R6, R26, c[0x0][0x2ec] ;  /* 0x0000bb001a067a20 */ /* 0x000fe20000410000 */
[C---:B------:R-:W-:Y:S02]  /*c7e0*/  ISETP.GE.AND P5, PT, R3.reuse, R5, PT ;  /* 0x000000050300720c */ /* 0x040fe40003fa6270 */
[----:B------:R-:W-:Y:S01]  /*c7f0*/  ISETP.GE.AND P1, PT, R3, R4, PT ;  /* 0x000000040300720c */ /* 0x000fe20003f26270 */
[----:B------:R3:W1:Y:S01]  /*c800*/  MUFU.TANH R103, R6 ;  /* 0x0000000600677308 */ /* 0x0006620000002400 */
[----:B--2---:R-:W-:Y:S01]  /*c810*/  FMUL.FTZ R7, R21, c[0x0][0x2ec] ;  /* 0x0000bb0015077a20 */ /* 0x004fe20000410000 */
[----:B------:R-:W-:-:S02]  /*c820*/  IADD3 R3, R2, 0x70, RZ ;  /* 0x0000007002037810 */ /* 0x000fc40007ffe0ff */
[----:B------:R-:W-:Y:S02]  /*c830*/  FSEL R78, R78, -INF , !P4 ;  /* 0xff8000004e4e7808 */ /* 0x000fe40006000000 */
[----:B------:R-:W-:Y:S02]  /*c840*/  FSEL R142, R142, -INF , !P2 ;  /* 0xff8000008e8e7808 */ /* 0x000fe40005000000 */
[----:B------:R2:W-:Y:S01]  /*c850*/  MUFU.TANH R95, R7 ;  /* 0x00000007005f7308 */ /* 0x0005e20000002400 */
[CC--:B------:R-:W-:Y:S02]  /*c860*/  ISETP.GE.AND P4, PT, R3.reuse, R5.reuse, PT ;  /* 0x000000050300720c */ /* 0x0c0fe40003f86270 */
[-C--:B------:R-:W-:Y:S02]  /*c870*/  ISETP.GE.AND P2, PT, R3, R4.reuse, PT ;  /* 0x000000040300720c */ /* 0x080fe40003f46270 */
[----:B------:R-:W-:Y:S02]  /*c880*/  IADD3 R3, R2, 0x71, RZ ;  /* 0x0000007102037810 */ /* 0x000fe40007ffe0ff */
[----:B------:R-:W-:Y:S01]  /*c890*/  FSEL R76, R76, -INF , !P3 ;  /* 0xff8000004c4c7808 */ /* 0x000fe20005800000 */
[----:B---3--:R-:W-:Y:S01]  /*c8a0*/  FMUL.FTZ R6, R27, c[0x0][0x2ec] ;  /* 0x0000bb001b067a20 */ /* 0x008fe20000410000 */
[----:B------:R-:W-:Y:S01]  /*c8b0*/  FSEL R140, R140, -INF , !P0 ;  /* 0xff8000008c8c7808 */ /* 0x000fe20004000000 */
[----:B------:R-:W-:Y:S01]  /*c8c0*/  HMMA.16816.F32.BF16 R24, R8, R34, R16 ;  /* 0x000000220818723c */ /* 0x000fe20000041810 */
[----:B------:R-:W-:Y:S01]  /*c8d0*/  FSEL R72, R72, -INF , !P5 ;  /* 0xff80000048487808 */ /* 0x000fe20006800000 */
[----:B------:R3:W3:Y:S01]  /*c8e0*/  MUFU.TANH R104, R6 ;  /* 0x0000000600687308 */ /* 0x0006e20000002400 */
[----:B------:R-:W-:Y:S01]  /*c8f0*/  FSEL R141, R141, -INF , !P1 ;  /* 0xff8000008d8d7808 */ /* 0x000fe20004800000 */
[----:B------:R-:W4:Y:S01]  /*c900*/  LDSM.16.M88.4 R32, [R165+0x3800] ;  /* 0x00380000a520783b */ /* 0x000f220000000200 */
[C---:B------:R-:W-:Y:S01]  /*c910*/  ISETP.GE.AND P3, PT, R3.reuse, R5, PT ;  /* 0x000000050300720c */ /* 0x040fe20003f66270 */
[----:B--2---:R-:W-:Y:S01]  /*c920*/  FMUL.FTZ R7, R22, c[0x0][0x2ec] ;  /* 0x0000bb0016077a20 */ /* 0x004fe20000410000 */
[----:B------:R-:W-:Y:S01]  /*c930*/  ISETP.GE.AND P0, PT, R3, R4, PT ;  /* 0x000000040300720c */ /* 0x000fe20003f06270 */
[----:B-1----:R-:W-:Y:S01]  /*c940*/  HMMA.16816.F32.BF16 R16, R12, R28, RZ ;  /* 0x0000001c0c10723c */ /* 0x002fe200000418ff */
[----:B------:R-:W-:Y:S01]  /*c950*/  FSEL R73, R73, -INF , !P3 ;  /* 0xff80000049497808 */ /* 0x000fe20005800000 */
[----:B------:R1:W-:Y:S01]  /*c960*/  MUFU.TANH R54, R7 ;  /* 0x0000000700367308 */ /* 0x0003e20000002400 */
[----:B------:R-:W-:-:S02]  /*c970*/  FSEL R145, R145, -INF , !P0 ;  /* 0xff80000091917808 */ /* 0x000fc40004000000 */
[----:B------:R-:W-:Y:S02]  /*c980*/  IADD3 R3, R2, 0x79, RZ ;  /* 0x0000007902037810 */ /* 0x000fe40007ffe0ff */
[----:B------:R-:W-:Y:S02]  /*c990*/  FSEL R74, R74, -INF , !P4 ;  /* 0xff8000004a4a7808 */ /* 0x000fe40006000000 */
[----:B------:R-:W-:Y:S01]  /*c9a0*/  FSEL R143, R143, -INF , !P2 ;  /* 0xff8000008f8f7808 */ /* 0x000fe20005000000 */
[----:B---3--:R-:W-:Y:S01]  /*c9b0*/  FMUL.FTZ R6, R20, c[0x0][0x2ec] ;  /* 0x0000bb0014067a20 */ /* 0x008fe20000410000 */
[C---:B------:R-:W-:Y:S02]  /*c9c0*/  ISETP.GE.AND P4, PT, R3.reuse, R5, PT ;  /* 0x000000050300720c */ /* 0x040fe40003f86270 */
[----:B------:R-:W-:Y:S01]  /*c9d0*/  ISETP.GE.AND P2, PT, R3, R4, PT ;  /* 0x000000040300720c */ /* 0x000fe20003f46270 */
[----:B------:R2:W-:Y:S01]  /*c9e0*/  MUFU.TANH R62, R6 ;  /* 0x00000006003e7308 */ /* 0x0005e20000002400 */
[----:B------:R-:W-:-:S02]  /*c9f0*/  FSEL R71, R71, -INF , !P4 ;  /* 0xff80000047477808 */ /* 0x000fc40006000000 */
[----:B------:R-:W-:Y:S01]  /*ca00*/  FSEL R144, R144, -INF , !P2 ;  /* 0xff80000090907808 */ /* 0x000fe20005000000 */
[----:B-1----:R-:W-:Y:S01]  /*ca10*/  FMUL.FTZ R7, R23, c[0x0][0x2ec] ;  /* 0x0000bb0017077a20 */ /* 0x002fe20000410000 */
[----:B------:R-:W-:Y:S02]  /*ca20*/  IADD3 R3, R2, 0x81, RZ ;  /* 0x0000008102037810 */ /* 0x000fe40007ffe0ff */
[----:B------:R-:W-:Y:S01]  /*ca30*/  FSEL R90, R90, -INF , !P6 ;  /* 0xff8000005a5a7808 */ /* 0x000fe20007000000 */
[----:B------:R1:W3:Y:S02]  /*ca40*/  MUFU.TANH R57, R7 ;  /* 0x0000000700397308 */ /* 0x0002e40000002400 */
[----:B------:R-:W-:Y:S01]  /*ca50*/  HMMA.16816.F32.BF16 R20, R8, R44, R16 ;  /* 0x0000002c0814723c */ /* 0x000fe20000041810 */
[----:B--2---:R-:W-:-:S07]  /*ca60*/  IADD3 R6, R2, 0x78, RZ ;  /* 0x0000007802067810 */ /* 0x004fce0007ffe0ff */
[----:B------:R-:W-:Y:S01]  /*ca70*/  HMMA.16816.F32.BF16 R16, R12, R30, RZ ;  /* 0x0000001e0c10723c */ /* 0x000fe200000418ff */
[----:B------:R-:W2:Y:S01]  /*ca80*/  LDSM.16.M88.4 R28, [R134+0x4c00] ;  /* 0x004c0000861c783b */ /* 0x000ea20000000200 */
[CC--:B------:R-:W-:Y:S02]  /*ca90*/  ISETP.GE.AND P5, PT, R6.reuse, R5.reuse, PT ;  /* 0x000000050600720c */ /* 0x0c0fe40003fa6270 */
[-C--:B------:R-:W-:Y:S02]  /*caa0*/  ISETP.GE.AND P1, PT, R6, R4.reuse, PT ;  /* 0x000000040600720c */ /* 0x080fe40003f26270 */
[----:B------:R-:W-:Y:S01]  /*cab0*/  IADD3 R6, R2, 0x80, RZ ;  /* 0x0000008002067810 */ /* 0x000fe20007ffe0ff */
[----:B-1----:R-:W-:Y:S01]  /*cac0*/  FMUL.FTZ R7, R25, c[0x0][0x2ec] ;  /* 0x0000bb0019077a20 */ /* 0x002fe20000410000 */
[----:B------:R-:W-:Y:S02]  /*cad0*/  FSEL R75, R75, -INF , !P5 ;  /* 0xff8000004b4b7808 */ /* 0x000fe40006800000 */
[C---:B------:R-:W-:Y:S01]  /*cae0*/  ISETP.GE.AND P3, PT, R6.reuse, R5, PT ;  /* 0x000000050600720c */ /* 0x040fe20003f66270 */
[----:B------:R1:W1:Y:S01]  /*caf0*/  MUFU.TANH R51, R7 ;  /* 0x0000000700337308 */ /* 0x0002620000002400 */
[----:B------:R-:W-:Y:S01]  /*cb00*/  ISETP.GE.AND P0, PT, R6, R4, PT ;  /* 0x000000040600720c */ /* 0x000fe20003f06270 */
[----:B------:R-:W-:Y:S01]  /*cb10*/  FMUL.FTZ R6, R24, c[0x0][0x2ec] ;  /* 0x0000bb0018067a20 */ /* 0x000fe20000410000 */
[----:B------:R-:W-:-:S02]  /*cb20*/  FSEL R146, R146, -INF , !P1 ;  /* 0xff80000092927808 */ /* 0x000fc40004800000 */
[CC--:B------:R-:W-:Y:S02]  /*cb30*/  ISETP.GE.AND P5, PT, R3.reuse, R5.reuse, PT ;  /* 0x000000050300720c */ /* 0x0c0fe40003fa6270 */
[-C--:B------:R-:W-:Y:S01]  /*cb40*/  ISETP.GE.AND P1, PT, R3, R4.reuse, PT ;  /* 0x000000040300720c */ /* 0x080fe20003f26270 */
[----:B------:R3:W-:Y:S01]  /*cb50*/  MUFU.TANH R53, R6 ;  /* 0x0000000600357308 */ /* 0x0007e20000002400 */
[----:B------:R-:W-:Y:S02]  /*cb60*/  IADD3 R3, R2, 0x89, RZ ;  /* 0x0000008902037810 */ /* 0x000fe40007ffe0ff */
[----:B------:R-:W-:Y:S02]  /*cb70*/  FSEL R70, R70, -INF , !P3 ;  /* 0xff80000046467808 */ /* 0x000fe40005800000 */
[----:B------:R-:W-:Y:S02]  /*cb80*/  FSEL R147, R147, -INF , !P0 ;  /* 0xff80000093937808 */ /* 0x000fe40004000000 */
[----:B------:R-:W-:Y:S01]  /*cb90*/  ISETP.GE.AND P3, PT, R3, R5, PT ;  /* 0x000000050300720c */ /* 0x000fe20003f66270 */
[----:B-1----:R-:W-:Y:S01]  /*cba0*/  FMUL.FTZ R7, R21, c[0x0][0x2ec] ;  /* 0x0000bb0015077a20 */ /* 0x002fe20000410000 */
[----:B------:R-:W-:-:S02]  /*cbb0*/  ISETP.GE.AND P0, PT, R3, R4, PT ;  /* 0x000000040300720c */ /* 0x000fc40003f06270 */
[----:B------:R-:W-:Y:S02]  /*cbc0*/  IADD3 R3, R2, 0x90, RZ ;  /* 0x0000009002037810 */ /* 0x000fe40007ffe0ff */
[----:B------:R-:W-:Y:S02]  /*cbd0*/  FSEL R68, R68, -INF , !P5 ;  /* 0xff80000044447808 */ /* 0x000fe40006800000 */
[----:B------:R-:W-:Y:S02]  /*cbe0*/  FSEL R149, R149, -INF , !P1 ;  /* 0xff80000095957808 */ /* 0x000fe40004800000 */
[----:B---3--:R-:W-:Y:S02]  /*cbf0*/  IADD3 R6, R2, 0x88, RZ ;  /* 0x0000008802067810 */ /* 0x008fe40007ffe0ff */
[-C--:B------:R-:W-:Y:S02]  /*cc00*/  ISETP.GE.AND P5, PT, R3, R5.reuse, PT ;  /* 0x000000050300720c */ /* 0x080fe40003fa6270 */
[----:B------:R-:W-:-:S02]  /*cc10*/  ISETP.GE.AND P4, PT, R6, R5, PT ;  /* 0x000000050600720c */ /* 0x000fc40003f86270 */
[-C--:B------:R-:W-:Y:S01]  /*cc20*/  ISETP.GE.AND P2, PT, R6, R4.reuse, PT ;  /* 0x000000040600720c */ /* 0x080fe20003f46270 */
[----:B------:R-:W-:Y:S01]  /*cc30*/  FMUL.FTZ R6, R26, c[0x0][0x2ec] ;  /* 0x0000bb001a067a20 */ /* 0x000fe20000410000 */
[----:B------:R-:W-:Y:S02]  /*cc40*/  ISETP.GE.AND P1, PT, R3, R4, PT ;  /* 0x000000040300720c */ /* 0x000fe40003f26270 */
[----:B------:R-:W-:Y:S01]  /*cc50*/  IADD3 R3, R2, 0x91, RZ ;  /* 0x0000009102037810 */ /* 0x000fe20007ffe0ff */
[----:B------:R1:W3:Y:S01]  /*cc60*/  MUFU.TANH R50, R6 ;  /* 0x0000000600327308 */ /* 0x0002e20000002400 */
[----:B------:R-:W-:Y:S02]  /*cc70*/  FSEL R69, R69, -INF , !P4 ;  /* 0xff80000045457808 */ /* 0x000fe40006000000 */
[----:B------:R-:W-:Y:S02]  /*cc80*/  FSEL R150, R48, -INF , !P2 ;  /* 0xff80000030967808 */ /* 0x000fe40005000000 */
[----:B------:R-:W-:-:S02]  /*cc90*/  ISETP.GE.AND P4, PT, R3, R5, PT ;  /* 0x000000050300720c */ /* 0x000fc40003f86270 */
[----:B------:R-:W-:Y:S02]  /*cca0*/  ISETP.GE.AND P2, PT, R3, R4, PT ;  /* 0x000000040300720c */ /* 0x000fe40003f46270 */
[----:B------:R-:W-:Y:S02]  /*ccb0*/  IADD3 R3, R2, 0x98, RZ ;  /* 0x0000009802037810 */ /* 0x000fe40007ffe0ff */
[----:B------:R-:W-:Y:S02]  /*ccc0*/  FSEL R67, R67, -INF , !P3 ;  /* 0xff80000043437808 */ /* 0x000fe40005800000 */
[----:B------:R-:W-:Y:S02]  /*ccd0*/  FSEL R151, R151, -INF , !P0 ;  /* 0xff80000097977808 */ /* 0x000fe40004000000 */
[----:B------:R-:W-:Y:S01]  /*cce0*/  FSEL R66, R66, -INF , !P5 ;  /* 0xff80000042427808 */ /* 0x000fe20006800000 */
[----:B-1----:R-:W-:Y:S01]  /*ccf0*/  FMUL.FTZ R6, R27, c[0x0][0x2ec] ;  /* 0x0000bb001b067a20 */ /* 0x002fe20000410000 */
[----:B------:R-:W-:Y:S01]  /*cd00*/  FSEL R148, R65, -INF , !P1 ;  /* 0xff80000041947808 */ /* 0x000fe20004800000 */
[----:B------:R-:W-:Y:S01]  /*cd10*/  HMMA.16816.F32.BF16 R24, R8, R46, R16 ;  /* 0x0000002e0818723c */ /* 0x000fe20000041810 */
[----:B------:R1:W-:Y:S01]  /*cd20*/  MUFU.TANH R47, R7 ;  /* 0x00000007002f7308 */ /* 0x0003e20000002400 */
[----:B------:R-:W-:-:S02]  /*cd30*/  ISETP.GE.AND P3, PT, R3, R5, PT ;  /* 0x000000050300720c */ /* 0x000fc40003f66270 */
[----:B------:R-:W-:Y:S02]  /*cd40*/  ISETP.GE.AND P0, PT, R3, R4, PT ;  /* 0x000000040300720c */ /* 0x000fe40003f06270 */
[----:B------:R-:W-:Y:S02]  /*cd50*/  FSEL R64, R64, -INF , !P3 ;  /* 0xff80000040407808 */ /* 0x000fe40005800000 */
[----:B------:R-:W-:Y:S01]  /*cd60*/  HMMA.16816.F32.BF16 R16, R12, R36, RZ ;  /* 0x000000240c10723c */ /* 0x000fe200000418ff */
[----:B------:R2:W-:Y:S01]  /*cd70*/  MUFU.TANH R49, R6 ;  /* 0x0000000600317308 */ /* 0x0005e20000002400 */
[----:B----4-:R-:W-:Y:S02]  /*cd80*/  FSEL R152, R61, -INF , !P0 ;  /* 0xff8000003d987808 */ /* 0x010fe40004000000 */
[----:B------:R-:W-:Y:S02]  /*cd90*/  IADD3 R3, R2, 0xa0, RZ ;  /* 0x000000a002037810 */ /* 0x000fe40007ffe0ff */
[----:B------:R-:W-:-:S02]  /*cda0*/  FSEL R65, R135, -INF , !P4 ;  /* 0xff80000087417808 */ /* 0x000fc40006000000 */
[----:B------:R-:W-:Y:S01]  /*cdb0*/  ISETP.GE.AND P4, PT, R3, R5, PT ;  /* 0x000000050300720c */ /* 0x000fe20003f86270 */
[----:B-1----:R-:W-:Y:S01]  /*cdc0*/  FMUL.FTZ R7, R22, c[0x0][0x2ec] ;  /* 0x0000bb0016077a20 */ /* 0x002fe20000410000 */
[----:B------:R-:W-:Y:S02]  /*cdd0*/  FSEL R131, R131, -INF , !P2 ;  /* 0xff80000083837808 */ /* 0x000fe40005000000 */
[----:B------:R-:W-:Y:S01]  /*cde0*/  ISETP.GE.AND P2, PT, R3, R4, PT ;  /* 0x000000040300720c */ /* 0x000fe20003f46270 */
[----:B------:R1:W-:Y:S01]  /*cdf0*/  MUFU.TANH R46, R7 ;  /* 0x00000007002e7308 */ /* 0x0003e20000002400 */
[----:B-----5:R-:W-:Y:S02]  /*ce00*/  FSEL R61, R110, -INF , !P4 ;  /* 0xff8000006e3d7808 */ /* 0x020fe40006000000 */
[----:B------:R-:W-:Y:S01]  /*ce10*/  FSEL R110, R60, -INF , !P2 ;  /* 0xff8000003c6e7808 */ /* 0x000fe20005000000 */
[----:B--2---:R-:W-:Y:S01]  /*ce20*/  FMUL.FTZ R6, R20, c[0x0][0x2ec] ;  /* 0x0000bb0014067a20 */ /* 0x004fe20000410000 */
[----:B------:R-:W-:-:S03]  /*ce30*/  IADD3 R3, R2, 0xa8, RZ ;  /* 0x000000a802037810 */ /* 0x000fc60007ffe0ff */
[----:B------:R2:W4:Y:S01]  /*ce40*/  MUFU.TANH R48, R6 ;  /* 0x0000000600307308 */ /* 0x0005220000002400 */
[----:B-1----:R-:W-:Y:S02]  /*ce50*/  FMUL.FTZ R7, R23, c[0x0][0x2ec] ;  /* 0x0000bb0017077a20 */ /* 0x002fe40000410000 */
[----:B------:R-:W-:Y:S05]  /*ce60*/  HMMA.16816.F32.BF16 R20, R8, R32, R16 ;  /* 0x000000200814723c */ /* 0x000fea0000041810 */
[----:B------:R1:W-:Y:S01]  /*ce70*/  MUFU.TANH R45, R7 ;  /* 0x00000007002d7308 */ /* 0x0003e20000002400 */
[----:B--2---:R-:W-:Y:S02]  /*ce80*/  IADD3 R6, R2, 0x99, RZ ;  /* 0x0000009902067810 */ /* 0x004fe40007ffe0ff */
[----:B------:R-:W-:Y:S01]  /*ce90*/  HMMA.16816.F32.BF16 R16, R12, R38, RZ ;  /* 0x000000260c10723c */ /* 0x000fe200000418ff */
[----:B------:R-:W2:Y:S01]  /*cea0*/  LDSM.16.M88.4 R36, [R165+0x3c00] ;  /* 0x003c0000a524783b */ /* 0x000ea20000000200 */
[----:B------:R-:W-:Y:S01]  /*ceb0*/  ISETP.GE.AND P5, PT, R6, R5, PT ;  /* 0x000000050600720c */ /* 0x000fe20003fa6270 */
[----:B------:R-:W-:-:S04]  /*cec0*/  DEPBAR.LE SB0, 0x0 ;  /* 0x000080000000791a */ /* 0x000fc80000000000 */
[----:B------:R-:W-:Y:S01]  /*ced0*/  BAR.SYNC.DEFER_BLOCKING 0x0 ;  /* 0x0000000000007b1d */ /* 0x000fe20000010000 */
[-C--:B------:R-:W-:Y:S02]  /*cee0*/  ISETP.GE.AND P1, PT, R6, R4.reuse, PT ;  /* 0x000000040600720c */ /* 0x080fe40003f26270 */
[----:B------:R-:W-:Y:S01]  /*cef0*/  IADD3 R6, R2, 0xa1, RZ ;  /* 0x000000a102067810 */ /* 0x000fe20007ffe0ff */
        /* <DEDUP_REMOVED lines=9> */
[----:B------:R5:W2:Y:S01]  /*cf90*/  MUFU.TANH R44, R6 ;  /* 0x00000006002c7308 */ /* 0x000aa20000002400 */
[----:B------:R-:W-:Y:S02]  /*cfa0*/  ISETP.GE.AND P1, PT, R3, R4, PT ;  /* 0x000000040300720c */ /* 0x000fe40003f26270 */
[----:B------:R-:W-:Y:S02]  /*cfb0*/  FSEL R115, R41, -INF , !P0 ;  /* 0xff80000029737808 */ /* 0x000fe40004000000 */
[----:B------:R-:W-:Y:S02]  /*cfc0*/  IADD3 R3, R2, 0xb0, RZ ;  /* 0x000000b002037810 */ /* 0x000fe40007ffe0ff */
[----:B------:R-:W-:Y:S01]  /*cfd0*/  FSEL R59, R59, -INF , !P5 ;  /* 0xff8000003b3b7808 */ /* 0x000fe20006800000 */
[----:B-1----:R-:W-:Y:S01]  /*cfe0*/  FMUL.FTZ R7, R27, c[0x0][0x2ec] ;  /* 0x0000bb001b077a20 */ /* 0x002fe20000410000 */
        /* <DEDUP_REMOVED lines=40> */
[----:B------:R2:W5:Y:S01]  /*d270*/  MUFU.TANH R28, R7 ;  /* 0x00000007001c7308 */ /* 0x0005620000002400 */
        /* <DEDUP_REMOVED lines=19> */
[----:B------:R2:W2:Y:S01]  /*d3b0*/  MUFU.TANH R23, R6 ;  /* 0x0000000600177308 */ /* 0x0004a20000002400 */
[CC--:B------:R-:W-:Y:S02]  /*d3c0*/  ISETP.GE.AND P5, PT, R3.reuse, R5.reuse, PT ;  /* 0x000000050300720c */ /* 0x0c0fe40003fa6270 */
[----:B------:R-:W-:Y:S02]  /*d3d0*/  ISETP.GE.AND P2, PT, R3, R4, PT ;  /* 0x000000040300720c */ /* 0x000fe40003f46270 */
[----:B------:R-:W-:Y:S02]  /*d3e0*/  IADD3 R3, R2, 0xd1, RZ ;  /* 0x000000d102037810 */ /* 0x000fe40007ffe0ff */
[----:B------:R-:W-:Y:S01]  /*d3f0*/  FSEL R54, R95, -INF , !P4 ;  /* 0xff8000005f367808 */ /* 0x000fe20006000000 */
[----:B-1----:R-:W-:Y:S01]  /*d400*/  FMUL.FTZ R7, R27, c[0x0][0x2ec] ;  /* 0x0000bb001b077a20 */ /* 0x002fe20000410000 */
[----:B---3--:R-:W-:Y:S01]  /*d410*/  FSEL R157, R50, -INF , !P0 ;  /* 0xff800000329d7808 */ /* 0x008fe20004000000 */
        /* <DEDUP_REMOVED lines=11> */
[----:B------:R2:W3:Y:S01]  /*d4d0*/  MUFU.TANH R22, R6 ;  /* 0x0000000600167308 */ /* 0x0004e20000002400 */
        /* <DEDUP_REMOVED lines=11> */
[----:B-----5:R-:W-:Y:S02]  /*d590*/  FSEL R186, R28, -INF , !P0 ;  /* 0xff8000001cba7808 */ /* 0x020fe40004000000 */
[----:B------:R-:W-:Y:S01]  /*d5a0*/  FSEL R162, R41, -INF , !P1 ;  /* 0xff80000029a27808 */ /* 0x000fe20004800000 */
[----:B------:R2:W4:Y:S01]  /*d5b0*/  MUFU.TANH R20, R6 ;  /* 0x0000000600147308 */ /* 0x0005220000002400 */
        /* <DEDUP_REMOVED lines=18> */
[----:B------:R2:W5:Y:S01]  /*d6e0*/  MUFU.TANH R13, R6 ;  /* 0x00000006000d7308 */ /* 0x0005620000002400 */
[C---:B------:R-:W-:Y:S02]  /*d6f0*/  ISETP.GE.AND P4, PT, R3.reuse, R5, PT ;  /* 0x000000050300720c */ /* 0x040fe40003f86270 */
[----:B------:R-:W-:Y:S02]  /*d700*/  ISETP.GE.AND P1, PT, R3, R4, PT ;  /* 0x000000040300720c */ /* 0x000fe40003f26270 */
[----:B------:R-:W-:-:S02]  /*d710*/  IADD3 R3, R2, 0xf1, RZ ;  /* 0x000000f102037810 */ /* 0x000fc40007ffe0ff */
[----:B------:R-:W-:Y:S01]  /*d720*/  FSEL R23, R23, -INF , !P5 ;  /* 0xff80000017177808 */ /* 0x000fe20006800000 */
[----:B-1----:R-:W-:Y:S01]  /*d730*/  FMUL.FTZ R7, R8, c[0x0][0x2ec] ;  /* 0x0000bb0008077a20 */ /* 0x002fe20000410000 */
[C---:B------:R-:W-:Y:S02]  /*d740*/  ISETP.GE.AND P6, PT, R3.reuse, R5, PT ;  /* 0x000000050300720c */ /* 0x040fe40003fc6270 */
[----:B------:R-:W-:Y:S01]  /*d750*/  ISETP.GE.AND P5, PT, R3, R4, PT ;  /* 0x000000040300720c */ /* 0x000fe20003fa6270 */
[----:B------:R-:W1:Y:S01]  /*d760*/  MUFU.TANH R8, R7 ;  /* 0x0000000700087308 */ /* 0x000e620000002400 */
[----:B---3--:R-:W-:Y:S02]  /*d770*/  FSEL R104, R22, -INF , !P4 ;  /* 0xff80000016687808 */ /* 0x008fe40006000000 */
        /* <DEDUP_REMOVED lines=8> */
[----:B----4-:R-:W-:Y:S02]  /*d800*/  FSEL R188, R20, -INF , !P3 ;  /* 0xff80000014bc7808 */ /* 0x010fe40005800000 */
[----:B------:R-:W-:Y:S02]  /*d810*/  ISETP.GE.AND P3, PT, R3, R5, PT ;  /* 0x000000050300720c */ /* 0x000fe40003f66270 */
[----:B------:R-:W-:Y:S02]  /*d820*/  @P0 LOP3.LUT R184, R184, 0x1, RZ, 0xfc, !PT ;  /* 0x00000001b8b80812 */ /* 0x000fe400078efcff */
[-C--:B------:R-:W-:Y:S01]  /*d830*/  ISETP.GE.AND P0, PT, R6, R4.reuse, PT ;  /* 0x000000040600720c */ /* 0x080fe20003f06270 */
[----:B------:R-:W-:Y:S01]  /*d840*/  FMUL.FTZ R6, R9, c[0x0][0x2ec] ;  /* 0x0000bb0009067a20 */ /* 0x000fe20000410000 */
[----:B------:R-:W-:Y:S02]  /*d850*/  LOP3.LUT P2, RZ, R184, 0x1, RZ, 0xc0, !PT ;  /* 0x00000001b8ff7812 */ /* 0x000fe4000784c0ff */
[----:B-----5:R-:W-:Y:S01]  /*d860*/  FSEL R194, R13, -INF , !P0 ;  /* 0xff8000000dc27808 */ /* 0x020fe20004000000 */
[----:B------:R2:W3:Y:S01]  /*d870*/  MUFU.TANH R7, R6 ;  /* 0x0000000600077308 */ /* 0x0004e20000002400 */
[----:B------:R-:W-:Y:S01]  /*d880*/  ISETP.GE.AND P0, PT, R2, R4, PT ;  /* 0x000000040200720c */ /* 0x000fe20003f06270 */
[----:B------:R-:W-:Y:S01]  /*d890*/  FMUL.FTZ R2, R52, c[0x0][0x2ec] ;  /* 0x0000bb0034027a20 */ /* 0x000fe20000410000 */
[----:B------:R-:W-:-:S02]  /*d8a0*/  FSEL R105, R16, -INF , !P2 ;  /* 0xff80000010697808 */ /* 0x000fc40005000000 */
[----:B------:R-:W-:Y:S02]  /*d8b0*/  ISETP.GE.AND P2, PT, R3, R4, PT ;  /* 0x000000040300720c */ /* 0x000fe40003f46270 */
[----:B------:R-:W-:Y:S01]  /*d8c0*/  FSEL R160, R14, -INF , !P6 ;  /* 0xff8000000ea07808 */ /* 0x000fe20007000000 */
[----:B------:R-:W4:Y:S01]  /*d8d0*/  MUFU.TANH R2, R2 ;  /* 0x0000000200027308 */ /* 0x000f220000002400 */
[----:B------:R-:W-:Y:S02]  /*d8e0*/  ISETP.GT.AND P6, PT, R236, R245, PT ;  /* 0x000000f5ec00720c */ /* 0x000fe40003fc4270 */
        /* <DEDUP_REMOVED lines=69> */
.L_x_2566:
[----:B------:R-:W-:-:S05]  /*dd40*/  IMAD.MOV.U32 R2, RZ, RZ, c[0x0][0x198] ;  /* 0x00006600ff027624 */ /* 0x000fca00078e00ff */
[----:B------:R-:W-:-:S04]  /*dd50*/  LEA R2, -R2, RZ, 0x8 ;  /* 0x000000ff02027211 */ /* 0x000fc800078e41ff */
[----:B------:R-:W-:Y:S02]  /*dd60*/  SHF.R.S32.HI R3, RZ, 0x1f, R2 ;  /* 0x0000001fff037819 */ /* 0x000fe40000011402 */
.L_x_2567:
        /* <DEDUP_REMOVED lines=34> */
.L_x_2565:
        /* <DEDUP_REMOVED lines=160> */
[----:B------:R4:W5:Y:S01]  /*e990*/  MUFU.EX2 R9, R7 ;  /* 0x0000000700097308 */ /* 0x0009620000000800 */
        /* <DEDUP_REMOVED lines=91> */
[----:B-1----:R-:W-:-:S06]  /*ef50*/  FFMA.FTZ R0, R118, c[0x0][0x23c], -R2 ;  /* 0x00008f0076007a23 */ /* 0x002fcc0000010802 */
[----:B------:R1:W4:Y:S02]  /*ef60*/  MUFU.EX2 R55, R0 ;  /* 0x0000000000377308 */ /* 0x0003240000000800 */
[----:B-1----:R-:W-:Y:S01]  /*ef70*/  FFMA.FTZ R0, R120, c[0x0][0x23c], -R2 ;  /* 0x00008f0078007a23 */ /* 0x002fe20000010802 */
[----:B-----5:R-:W-:Y:S02]  /*ef80*/  MOV R120, R9 ;  /* 0x0000000900787202 */ /* 0x020fe40000000f00 */
[----:B---3--:R-:W-:-:S03]  /*ef90*/  F2FP.BF16.PACK_AB R9, R21, R52 ;  /* 0x000000341509723e */ /* 0x008fc600000010ff */
[----:B------:R1:W3:Y:S01]  /*efa0*/  MUFU.EX2 R58, R0 ;  /* 0x00000000003a7308 */ /* 0x0002e20000000800 */
[----:B------:R-:W-:-:S04]  /*efb0*/  FADD.FTZ R21, R52, R21 ;  /* 0x0000001534157221 */ /* 0x000fc80000010000 */
[----:B----4-:R-:W-:Y:S02]  /*efc0*/  FADD.FTZ R21, R55, R21 ;  /* 0x0000001537157221 */ /* 0x010fe40000010000 */
[----:B-1----:R-:W-:Y:S01]  /*efd0*/  FFMA.FTZ R0, R114, c[0x0][0x23c], -R2 ;  /* 0x00008f0072007a23 */ /* 0x002fe20000010802 */
[----:B---3--:R-:W-:-:S03]  /*efe0*/  F2FP.BF16.PACK_AB R11, R58, R55 ;  /* 0x000000373a0b723e */ /* 0x008fc600000010ff */
[----:B------:R1:W-:Y:S04]  /*eff0*/  MUFU.EX2 R59, R0 ;  /* 0x00000000003b7308 */ /* 0x0003e80000000800 */
        /* <DEDUP_REMOVED lines=16> */
[C---:B--2---:R-:W-:Y:S08]  /*f100*/  HMMA.16816.F32.BF16 R28, R8.reuse, R32, R28 ;  /* 0x00000020081c723c */ /* 0x044ff0000004181c */
        /* <DEDUP_REMOVED lines=161> */
[C---:B---3--:R-:W-:Y:S08]  /*fb20*/  HMMA.16816.F32.BF16 R32, R8.reuse, R36, R28 ;  /* 0x000000240820723c */ /* 0x048ff0000004181c */
        /* <DEDUP_REMOVED lines=310> */
.L_x_2569:
[----:B------:R-:W-:-:S05]  /*10e90*/  IMAD.MOV.U32 R0, RZ, RZ, c[0x0][0x1a0] ;  /* 0x00006800ff007624 */ /* 0x000fca00078e00ff */
[----:B------:R-:W-:-:S04]  /*10ea0*/  LEA R0, -R0, RZ, 0x8 ;  /* 0x000000ff00007211 */ /* 0x000fc800078e41ff */
[----:B------:R-:W-:Y:S02]  /*10eb0*/  SHF.R.S32.HI R2, RZ, 0x1f, R0 ;  /* 0x0000001fff027819 */ /* 0x000fe40000011400 */
.L_x_2570:
[----:B------:R-:W-:Y:S01]  /*10ec0*/  ULDC.64 UR4, c[0x0][0x1a0] ;  /* 0x0000680000047ab9 */ /* 0x000fe20000000a00 */
[----:B------:R-:W-:Y:S01]  /*10ed0*/  LEA R242, P0, R0, R242, 0x1 ;  /* 0x000000f200f27211 */ /* 0x000fe200078008ff */
[----:B------:R-:W-:Y:S01]  /*10ee0*/  USHF.L.U32 UR9, UR4, 0x6, URZ ;  /* 0x0000000604097899 */ /* 0x000fe2000800063f */
[----:B------:R-:W-:Y:S01]  /*10ef0*/  LOP3.LUT R184, R184, 0xfffffffd, RZ, 0xc0, !PT ;  /* 0xfffffffdb8b87812 */ /* 0x000fe200078ec0ff */
[----:B------:R-:W-:Y:S01]  /*10f00*/  UMOV UR8, 0x6 ;  /* 0x0000000600087882 */ /* 0x000fe20000000000 */
[----:B------:R-:W-:Y:S01]  /*10f10*/  LEA.HI.X R241, R0, R241, R2, 0x1, P0 ;  /* 0x000000f100f17211 */ /* 0x000fe200000f0c02 */
[----:B------:R-:W-:Y:S01]  /*10f20*/  USHF.L.U64.HI UR5, UR4, UR8, UR5 ;  /* 0x0000000804057299 */ /* 0x000fe20008010205 */
[----:B------:R-:W-:Y:S01]  /*10f30*/  IMAD.MOV.U32 R16, RZ, RZ, R242 ;  /* 0x000000ffff107224 */ /* 0x000fe200078e00f2 */
[----:B------:R-:W-:Y:S02]  /*10f40*/  IADD3 R6, P0, R242, UR9, RZ ;  /* 0x00000009f2067c10 */ /* 0x000fe4000ff1e0ff */
[----:B------:R-:W-:Y:S01]  /*10f50*/  IMAD.MOV.U32 R17, RZ, RZ, R241 ;  /* 0x000000ffff117224 */ /* 0x000fe200078e00f1 */
[----:B------:R-:W-:-:S02]  /*10f60*/  ISETP.GT.AND P6, PT, R236, R245, PT ;  /* 0x000000f5ec00720c */ /* 0x000fc40003fc4270 */
        /* <DEDUP_REMOVED lines=24> */
[----:B------:R-:W-:Y:S04]  /*110f0*/  LDSM.16.M88.4 R24, [R134+0x1000] ;  /* 0x001000008618783b */ /* 0x000fe80000000200 */
[----:B-----5:R-:W-:Y:S04]  /*11100*/  LDSM.16.M88.4 R8, [R167] ;  /* 0x00000000a708783b */ /* 0x020fe80000000200 */
[----:B------:R-:W-:Y:S04]  /*11110*/  LDSM.16.M88.4 R32, [R165] ;  /* 0x00000000a520783b */ /* 0x000fe80000000200 */
[----:B------:R-:W-:Y:S04]  /*11120*/  LDSM.16.M88.4 R40, [R134+0x1400] ;  /* 0x001400008628783b */ /* 0x000fe80000000200 */
[----:B------:R-:W-:Y:S04]  /*11130*/  LDSM.16.M88.4 R48, [R182] ;  /* 0x00000000b630783b */ /* 0x000fe80000000200 */
[----:B------:R-:W-:Y:S04]  /*11140*/  LDSM.16.M88.4 R56, [R134+0x1800] ;  /* 0x001800008638783b */ /* 0x000fe80000000200 */
[----:B----4-:R-:W1:Y:S04]  /*11150*/  LDSM.16.M88.4 R12, [R166] ;  /* 0x00000000a60c783b */ /* 0x010e680000000200 */
[----:B------:R-:W3:Y:S04]  /*11160*/  LDSM.16.M88.4 R44, [R181] ;  /* 0x00000000b52c783b */ /* 0x000ee80000000200 */
[----:B------:R-:W4:Y:S04]  /*11170*/  LDSM.16.M88.4 R52, [R134+0x1c00] ;  /* 0x001c00008634783b */ /* 0x000f280000000200 */
[----:B--2---:R-:W2:Y:S04]  /*11180*/  S2R R7, SR_TID.X ;  /* 0x0000000000077919 */ /* 0x004ea80000002100 */
[----:B------:R-:W0:Y:S01]  /*11190*/  LDGDEPBAR ;  /* 0x00000000000079af */ /* 0x000e220000000000 */
[----:B--2---:R-:W-:Y:S01]  /*111a0*/  IMAD.SHL.U32 R7, R7, 0x2, RZ ;  /* 0x0000000207077824 */ /* 0x004fe200078e00ff */
        /* <DEDUP_REMOVED lines=23> */
[----:B---3--:R-:W-:Y:S04]  /*11320*/  HMMA.16816.F32.BF16 R32, R8, R44, R24 ;  /* 0x0000002c0820723c */ /* 0x008fe80000041818 */
[----:B------:R3:W-:Y:S04]  /*11330*/  MUFU.TANH R104, R19 ;  /* 0x0000001300687308 */ /* 0x0007e80000002400 */
[C---:B------:R-:W-:Y:S01]  /*11340*/  HMMA.16816.F32.BF16 R24, R12.reuse, R58, RZ ;  /* 0x0000003a0c18723c */ /* 0x040fe200000418ff */
[----:B------:R-:W-:Y:S03]  /*11350*/  LDSM.16.M88.4 R56, [R134+0x2000] ;  /* 0x002000008638783b */ /* 0x000fe60000000200 */
[----:B------:R-:W-:Y:S04]  /*11360*/  MUFU.TANH R86, R28 ;  /* 0x0000001c00567308 */ /* 0x000fe80000002400 */
[----:B---3--:R-:W-:Y:S01]  /*11370*/  HMMA.16816.F32.BF16 R16, R12, R42, RZ ;  /* 0x0000002a0c10723c */ /* 0x008fe200000418ff */
[----:B------:R-:W3:Y:S03]  /*11380*/  LDSM.16.M88.4 R40, [R180] ;  /* 0x00000000b428783b */ /* 0x000ee60000000200 */
[----:B------:R-:W-:Y:S04]  /*11390*/  MUFU.TANH R83, R29 ;  /* 0x0000001d00537308 */ /* 0x000fe80000002400 */
[----:B------:R-:W-:-:S02]  /*113a0*/  FMUL.FTZ R32, R32, c[0x0][0x2ec] ;  /* 0x0000bb0020207a20 */ /* 0x000fc40000410000 */
[----:B------:R-:W-:Y:S02]  /*113b0*/  FMUL.FTZ R33, R33, c[0x0][0x2ec] ;  /* 0x0000bb0021217a20 */ /* 0x000fe40000410000 */
[----:B------:R-:W-:Y:S01]  /*113c0*/  FMUL.FTZ R34, R34, c[0x0][0x2ec] ;  /* 0x0000bb0022227a20 */ /* 0x000fe20000410000 */
[----:B------:R-:W5:Y:S01]  /*113d0*/  MUFU.TANH R101, R30 ;  /* 0x0000001e00657308 */ /* 0x000f620000002400 */
[----:B------:R-:W-:-:S07]  /*113e0*/  FMUL.FTZ R35, R35, c[0x0][0x2ec] ;  /* 0x0000bb0023237a20 */ /* 0x000fce0000410000 */
[----:B------:R4:W1:Y:S03]  /*113f0*/  MUFU.TANH R102, R31 ;  /* 0x0000001f00667308 */ /* 0x0008660000002400 */
[----:B------:R-:W-:Y:S01]  /*11400*/  HMMA.16816.F32.BF16 R16, R8, R50, R16 ;  /* 0x000000320810723c */ /* 0x000fe20000041810 */
[----:B------:R-:W-:Y:S04]  /*11410*/  LDSM.16.M88.4 R48, [R134+0x2400] ;  /* 0x002400008630783b */ /* 0x000fe80000000200 */
[----:B------:R-:W1:Y:S03]  /*11420*/  MUFU.TANH R82, R36 ;  /* 0x0000002400527308 */ /* 0x000e660000002400 */
[----:B----4-:R-:W-:Y:S05]  /*11430*/  HMMA.16816.F32.BF16 R28, R12, R52, RZ ;  /* 0x000000340c1c723c */ /* 0x010fea00000418ff */
[----:B------:R-:W4:Y:S08]  /*11440*/  MUFU.TANH R85, R37 ;  /* 0x0000002500557308 */ /* 0x000f300000002400 */
[----:B------:R-:W-:Y:S03]  /*11450*/  MUFU.TANH R103, R38 ;  /* 0x0000002600677308 */ /* 0x000fe60000002400 */
        /* <DEDUP_REMOVED lines=21> */
[----:B------:R-:W-:Y:S08]  /*115b0*/  MUFU.TANH R111, R34 ;  /* 0x00000022006f7308 */ /* 0x000ff00000002400 */
        /* <DEDUP_REMOVED lines=19> */
[----:B------:R-:W-:Y:S06]  /*116f0*/  MUFU.TANH R115, R38 ;  /* 0x0000002600737308 */ /* 0x000fec0000002400 */
        /* <DEDUP_REMOVED lines=86> */
[--C-:B------:R-:W-:Y:S01]  /*11c60*/  LOP3.LUT R2, R0, 0x1, R7.reuse, 0xfe, !PT ;  /* 0x0000000100027812 */ /* 0x100fe200078efe07 */
[----:B-1----:R-:W-:Y:S03]  /*11c70*/  HMMA.16816.F32.BF16 R28, R12, R48, RZ ;  /* 0x000000300c1c723c */ /* 0x002fe600000418ff */
[C---:B------:R-:W-:Y:S01]  /*11c80*/  ISETP.GE.AND P2, PT, R2.reuse, R5, PT ;  /* 0x000000050200720c */ /* 0x040fe20003f46270 */
[----:B------:R1:W4:Y:S01]  /*11c90*/  MUFU.TANH R156, R19 ;  /* 0x00000013009c7308 */ /* 0x0003220000002400 */
[----:B------:R-:W-:Y:S02]  /*11ca0*/  ISETP.GE.AND P3, PT, R2, R4, PT ;  /* 0x000000040200720c */ /* 0x000fe40003f66270 */
[----:B------:R-:W-:-:S02]  /*11cb0*/  LOP3.LUT R2, R0, 0x9, R7, 0xfe, !PT ;  /* 0x0000000900027812 */ /* 0x000fc400078efe07 */
[----:B------:R-:W-:Y:S02]  /*11cc0*/  @P1 LOP3.LUT R184, R184, 0x2, RZ, 0xfc, !PT ;  /* 0x00000002b8b81812 */ /* 0x000fe400078efcff */
[----:B------:R-:W-:Y:S02]  /*11cd0*/  ISETP.GE.AND P1, PT, R6, R5, PT ;  /* 0x000000050600720c */ /* 0x000fe40003f26270 */
[----:B------:R-:W-:Y:S02]  /*11ce0*/  LOP3.LUT R184, R184, 0xfffffffe, RZ, 0xc0, !PT ;  /* 0xfffffffeb8b87812 */ /* 0x000fe400078ec0ff */
[----:B------:R-:W-:Y:S01]  /*11cf0*/  FSEL R84, R84, -INF , !P1 ;  /* 0xff80000054547808 */ /* 0x000fe20004800000 */
[----:B------:R-:W-:Y:S01]  /*11d00*/  FMUL.FTZ R32, R32, c[0x0][0x2ec] ;  /* 0x0000bb0020207a20 */ /* 0x000fe20000410000 */
[----:B------:R-:W-:Y:S01]  /*11d10*/  @P0 LOP3.LUT R184, R184, 0x1, RZ, 0xfc, !PT ;  /* 0x00000001b8b80812 */ /* 0x000fe200078efcff */
[----:B------:R-:W-:Y:S01]  /*11d20*/  FMUL.FTZ R33, R33, c[0x0][0x2ec] ;  /* 0x0000bb0021217a20 */ /* 0x000fe20000410000 */
[----:B------:R-:W-:Y:S01]  /*11d30*/  ISETP.GE.AND P0, PT, R6, R4, PT ;  /* 0x000000040600720c */ /* 0x000fe20003f06270 */
[----:B-1----:R-:W-:Y:S01]  /*11d40*/  HMMA.16816.F32.BF16 R16, R8, R42, R24 ;  /* 0x0000002a0810723c */ /* 0x002fe20000041818 */
[----:B------:R-:W1:Y:S01]  /*11d50*/  LDSM.16.M88.4 R40, [R134+0x3800] ;  /* 0x003800008628783b */ /* 0x000e620000000200 */
[----:B------:R-:W-:Y:S01]  /*11d60*/  FMUL.FTZ R34, R34, c[0x0][0x2ec] ;  /* 0x0000bb0022227a20 */ /* 0x000fe20000410000 */
[----:B------:R-:W-:Y:S01]  /*11d70*/  MUFU.TANH R57, R33 ;  /* 0x0000002100397308 */ /* 0x000fe20000002400 */
[----:B------:R-:W-:Y:S01]  /*11d80*/  FMUL.FTZ R35, R35, c[0x0][0x2ec] ;  /* 0x0000bb0023237a20 */ /* 0x000fe20000410000 */
[----:B------:R-:W-:-:S02]  /*11d90*/  LOP3.LUT R6, R0, 0x8, R7, 0xfe, !PT ;  /* 0x0000000800067812 */ /* 0x000fc400078efe07 */
[----:B------:R-:W-:Y:S01]  /*11da0*/  FSEL R100, R100, -INF , !P0 ;  /* 0xff80000064647808 */ /* 0x000fe20004000000 */
[----:B------:R-:W-:Y:S01]  /*11db0*/  HMMA.16816.F32.BF16 R24, R12, R54, RZ ;  /* 0x000000360c18723c */ /* 0x000fe200000418ff */
[----:B------:R-:W-:Y:S02]  /*11dc0*/  FSEL R87, R87, -INF , !P2 ;  /* 0xff80000057577808 */ /* 0x000fe40005000000 */
[----:B------:R-:W-:Y:S01]  /*11dd0*/  MUFU.TANH R55, R32 ;  /* 0x0000002000377308 */ /* 0x000fe20000002400 */
[-C--:B------:R-:W-:Y:S02]  /*11de0*/  ISETP.GE.AND P0, PT, R6, R4.reuse, PT ;  /* 0x000000040600720c */ /* 0x080fe40003f06270 */
[C---:B------:R-:W-:Y:S02]  /*11df0*/  ISETP.GE.AND P1, PT, R2.reuse, R5, PT ;  /* 0x000000050200720c */ /* 0x040fe40003f26270 */
[----:B---3--:R-:W-:Y:S01]  /*11e00*/  HMMA.16816.F32.BF16 R28, R8, R36, R28 ;  /* 0x00000024081c723c */ /* 0x008fe2000004181c */
[----:B------:R-:W-:-:S02]  /*11e10*/  ISETP.GE.AND P2, PT, R2, R4, PT ;  /* 0x000000040200720c */ /* 0x000fc40003f46270 */
[----:B------:R-:W-:Y:S01]  /*11e20*/  MUFU.TANH R160, R34 ;  /* 0x0000002200a07308 */ /* 0x000fe20000002400 */
[----:B------:R-:W-:Y:S02]  /*11e30*/  LOP3.LUT R2, R0, 0x11, R7, 0xfe, !PT ;  /* 0x0000001100027812 */ /* 0x000fe400078efe07 */
[----:B-----5:R-:W-:Y:S02]  /*11e40*/  FSEL R101, R101, -INF , !P0 ;  /* 0xff80000065657808 */ /* 0x020fe40004000000 */
        /* <DEDUP_REMOVED lines=8> */
[----:B------:R-:W-:Y:S02]  /*11ed0*/  ISETP.GE.AND P2, PT, R2, R4, PT ;  /* 0x000000040200720c */ /* 0x000fe40003f46270 */
[----:B------:R-:W3:Y:S01]  /*11ee0*/  MUFU.TANH R56, R16 ;  /* 0x0000001000387308 */ /* 0x000ee20000002400 */
[C-C-:B------:R-:W-:Y:S02]  /*11ef0*/  LOP3.LUT R6, R0.reuse, 0x10, R7.reuse, 0xfe, !PT ;  /* 0x0000001000067812 */ /* 0x140fe400078efe07 */
        /* <DEDUP_REMOVED lines=10> */
[----:B------:R-:W5:Y:S01]  /*11fa0*/  MUFU.TANH R159, R18 ;  /* 0x00000012009f7308 */ /* 0x000f620000002400 */
[C---:B------:R-:W-:Y:S02]  /*11fb0*/  ISETP.GE.AND P4, PT, R2.reuse, R5, PT ;  /* 0x000000050200720c */ /* 0x040fe40003f86270 */
[----:B------:R-:W-:Y:S02]  /*11fc0*/  ISETP.GE.AND P1, PT, R2, R4, PT ;  /* 0x000000040200720c */ /* 0x000fe40003f26270 */
[----:B------:R-:W-:Y:S02]  /*11fd0*/  LOP3.LUT R2, R0, 0x19, R7, 0xfe, !PT ;  /* 0x0000001900027812 */ /* 0x000fe400078efe07 */
[----:B------:R-:W-:Y:S01]  /*11fe0*/  FSEL R82, R82, -INF , !P3 ;  /* 0xff80000052527808 */ /* 0x000fe20005800000 */
[----:B------:R1:W1:Y:S01]  /*11ff0*/  MUFU.TANH R161, R19 ;  /* 0x0000001300a17308 */ /* 0x0002620000002400 */
[----:B------:R-:W-:-:S02]  /*12000*/  FSEL R85, R85, -INF , !P0 ;  /* 0xff80000055557808 */ /* 0x000fc40004000000 */
[-C--:B------:R-:W-:Y:S02]  /*12010*/  ISETP.GE.AND P5, PT, R6, R4.reuse, PT ;  /* 0x000000040600720c */ /* 0x080fe40003fa6270 */
[C---:B------:R-:W-:Y:S02]  /*12020*/  ISETP.GE.AND P3, PT, R2.reuse, R5, PT ;  /* 0x000000050200720c */ /* 0x040fe40003f66270 */
[----:B------:R-:W-:Y:S01]  /*12030*/  ISETP.GE.AND P0, PT, R2, R4, PT ;  /* 0x000000040200720c */ /* 0x000fe20003f06270 */
[----:B------:R-:W-:Y:S01]  /*12040*/  MUFU.TANH R189, R30 ;  /* 0x0000001e00bd7308 */ /* 0x000fe20000002400 */
[C-C-:B------:R-:W-:Y:S02]  /*12050*/  LOP3.LUT R2, R0.reuse, 0x20, R7.reuse, 0xfe, !PT ;  /* 0x0000002000027812 */ /* 0x140fe400078efe07 */
[----:B------:R-:W-:Y:S02]  /*12060*/  LOP3.LUT R6, R0, 0x21, R7, 0xfe, !PT ;  /* 0x0000002100067812 */ /* 0x000fe400078efe07 */
[----:B------:R-:W-:-:S02]  /*12070*/  FSEL R107, R107, -INF , !P2 ;  /* 0xff8000006b6b7808 */ /* 0x000fc40005000000 */
[----:B------:R-:W-:Y:S01]  /*12080*/  FSEL R80, R80, -INF , !P4 ;  /* 0xff80000050507808 */ /* 0x000fe20006000000 */
[----:B-1----:R-:W-:Y:S01]  /*12090*/  HMMA.16816.F32.BF16 R16, R8, R46, R24 ;  /* 0x0000002e0810723c */ /* 0x002fe20000041818 */
[----:B------:R-:W1:Y:S01]  /*120a0*/  LDSM.16.M88.4 R44, [R173] ;  /* 0x00000000ad2c783b */ /* 0x000e620000000200 */
[----:B------:R-:W-:Y:S01]  /*120b0*/  MUFU.TANH R22, R31 ;  /* 0x0000001f00167308 */ /* 0x000fe20000002400 */
[----:B------:R-:W-:Y:S02]  /*120c0*/  FSEL R108, R108, -INF , !P1 ;  /* 0xff8000006c6c7808 */ /* 0x000fe40004800000 */
[----:B------:R-:W-:Y:S02]  /*120d0*/  FSEL R109, R109, -INF , !P0 ;  /* 0xff8000006d6d7808 */ /* 0x000fe40004000000 */
[CC--:B------:R-:W-:Y:S01]  /*120e0*/  ISETP.GE.AND P2, PT, R2.reuse, R5.reuse, PT ;  /* 0x000000050200720c */ /* 0x0c0fe20003f46270 */
[----:B------:R-:W-:Y:S01]  /*120f0*/  HMMA.16816.F32.BF16 R24, R12, R50, RZ ;  /* 0x000000320c18723c */ /* 0x000fe200000418ff */
[----:B------:R-:W-:Y:S01]  /*12100*/  ISETP.GE.AND P4, PT, R2, R4, PT ;  /* 0x000000040200720c */ /* 0x000fe20003f86270 */
[----:B------:R-:W-:Y:S01]  /*12110*/  MUFU.TANH R51, R28 ;  /* 0x0000001c00337308 */ /* 0x000fe20000002400 */
[----:B------:R-:W-:-:S02]  /*12120*/  ISETP.GE.AND P1, PT, R6, R5, PT ;  /* 0x000000050600720c */ /* 0x000fc40003f26270 */
[-C--:B------:R-:W-:Y:S02]  /*12130*/  ISETP.GE.AND P0, PT, R6, R4.reuse, PT ;  /* 0x000000040600720c */ /* 0x080fe40003f06270 */
[C-C-:B------:R-:W-:Y:S02]  /*12140*/  LOP3.LUT R2, R0.reuse, 0x28, R7.reuse, 0xfe, !PT ;  /* 0x0000002800027812 */ /* 0x140fe400078efe07 */
[----:B------:R-:W-:Y:S01]  /*12150*/  LOP3.LUT R6, R0, 0x29, R7, 0xfe, !PT ;  /* 0x0000002900067812 */ /* 0x000fe200078efe07 */
[----:B------:R-:W-:Y:S01]  /*12160*/  MUFU.TANH R50, R29 ;  /* 0x0000001d00327308 */ /* 0x000fe20000002400 */
[----:B------:R-:W-:Y:S02]  /*12170*/  FSEL R77, R77, -INF , !P3 ;  /* 0xff8000004d4d7808 */ /* 0x000fe40005800000 */
[----:B------:R-:W-:Y:S02]  /*12180*/  FSEL R78, R78, -INF , !P2 ;  /* 0xff8000004e4e7808 */ /* 0x000fe40005000000 */
[----:B------:R-:W-:Y:S01]  /*12190*/  FSEL R81, R81, -INF , !P1 ;  /* 0xff80000051517808 */ /* 0x000fe20004800000 */
[----:B------:R-:W-:Y:S01]  /*121a0*/  FMUL.FTZ R16, R16, c[0x0][0x2ec] ;  /* 0x0000bb0010107a20 */ /* 0x000fe20000410000 */
[----:B------:R-:W-:Y:S01]  /*121b0*/  FSEL R114, R114, -INF , !P0 ;  /* 0xff80000072727808 */ /* 0x000fe20004000000 */
[----:B------:R-:W-:Y:S01]  /*121c0*/  FMUL.FTZ R17, R17, c[0x0][0x2ec] ;  /* 0x0000bb0011117a20 */ /* 0x000fe20000410000 */
[-C--:B------:R-:W-:Y:S01]  /*121d0*/  ISETP.GE.AND P3, PT, R2, R5.reuse, PT ;  /* 0x000000050200720c */ /* 0x080fe20003f66270 */
[----:B------:R-:W-:Y:S01]  /*121e0*/  FMUL.FTZ R18, R18, c[0x0][0x2ec] ;  /* 0x0000bb0012127a20 */ /* 0x000fe20000410000 */
[----:B------:R-:W1:Y:S01]  /*121f0*/  MUFU.TANH R52, R16 ;  /* 0x0000001000347308 */ /* 0x000e620000002400 */
[----:B------:R-:W-:Y:S01]  /*12200*/  FMUL.FTZ R19, R19, c[0x0][0x2ec] ;  /* 0x0000bb0013137a20 */ /* 0x000fe20000410000 */
[----:B------:R-:W-:Y:S01]  /*12210*/  ISETP.GE.AND P1, PT, R2, R4, PT ;  /* 0x000000040200720c */ /* 0x000fe20003f26270 */
[----:B------:R-:W-:Y:S01]  /*12220*/  HMMA.16816.F32.BF16 R32, R8, R38, R24 ;  /* 0x000000260820723c */ /* 0x000fe20000041818 */
[----:B------:R-:W1:Y:S01]  /*12230*/  LDSM.16.M88.4 R36, [R134+0x3c00] ;  /* 0x003c00008624783b */ /* 0x000e620000000200 */
[----:B------:R-:W-:-:S02]  /*12240*/  ISETP.GE.AND P2, PT, R6, R5, PT ;  /* 0x000000050600720c */ /* 0x000fc40003f46270 */
[----:B------:R-:W-:Y:S01]  /*12250*/  ISETP.GE.AND P0, PT, R6, R4, PT ;  /* 0x000000040600720c */ /* 0x000fe20003f06270 */
[----:B------:R-:W-:Y:S01]  /*12260*/  MUFU.TANH R53, R17 ;  /* 0x0000001100357308 */ /* 0x000fe20000002400 */
[C-C-:B------:R-:W-:Y:S02]  /*12270*/  LOP3.LUT R2, R0.reuse, 0x30, R7.reuse, 0xfe, !PT ;  /* 0x0000003000027812 */ /* 0x140fe400078efe07 */
[----:B------:R-:W-:Y:S02]  /*12280*/  LOP3.LUT R6, R0, 0x31, R7, 0xfe, !PT ;  /* 0x0000003100067812 */ /* 0x000fe400078efe07 */
[----:B------:R-:W-:Y:S02]  /*12290*/  FSEL R111, R111, -INF , !P4 ;  /* 0xff8000006f6f7808 */ /* 0x000fe40006000000 */
[----:B------:R-:W-:Y:S01]  /*122a0*/  FSEL R79, R79, -INF , !P3 ;  /* 0xff8000004f4f7808 */ /* 0x000fe20005800000 */
[----:B------:R-:W1:Y:S01]  /*122b0*/  MUFU.TANH R163, R18 ;  /* 0x0000001200a37308 */ /* 0x000e620000002400 */
[----:B------:R-:W-:-:S02]  /*122c0*/  FSEL R116, R116, -INF , !P1 ;  /* 0xff80000074747808 */ /* 0x000fc40004800000 */
[CC--:B------:R-:W-:Y:S02]  /*122d0*/  ISETP.GE.AND P3, PT, R2.reuse, R5.reuse, PT ;  /* 0x000000050200720c */ /* 0x0c0fe40003f66270 */
[----:B------:R-:W-:Y:S02]  /*122e0*/  ISETP.GE.AND P4, PT, R2, R4, PT ;  /* 0x000000040200720c */ /* 0x000fe40003f86270 */
[----:B------:R-:W-:Y:S01]  /*122f0*/  ISETP.GE.AND P1, PT, R6, R5, PT ;  /* 0x000000050600720c */ /* 0x000fe20003f26270 */
[----:B------:R2:W1:Y:S01]  /*12300*/  MUFU.TANH R187, R19 ;  /* 0x0000001300bb7308 */ /* 0x0004620000002400 */
[----:B------:R-:W-:Y:S02]  /*12310*/  LOP3.LUT R2, R0, 0x38, R7, 0xfe, !PT ;  /* 0x0000003800027812 */ /* 0x000fe400078efe07 */
        /* <DEDUP_REMOVED lines=8> */
[-C--:B------:R-:W-:Y:S02]  /*123a0*/  ISETP.GE.AND P0, PT, R6, R4.reuse, PT ;  /* 0x000000040600720c */ /* 0x080fe40003f06270 */
[CC--:B------:R-:W-:Y:S01]  /*123b0*/  ISETP.GE.AND P3, PT, R2.reuse, R5.reuse, PT ;  /* 0x000000050200720c */ /* 0x0c0fe20003f66270 */
[----:B--2---:R-:W-:Y:S01]  /*123c0*/  HMMA.16816.F32.BF16 R16, R12, R40, RZ ;  /* 0x000000280c10723c */ /* 0x004fe200000418ff */
[----:B------:R-:W-:Y:S01]  /*123d0*/  MUFU.TANH R48, R33 ;  /* 0x0000002100307308 */ /* 0x000fe20000002400 */
[----:B------:R-:W-:Y:S02]  /*123e0*/  ISETP.GE.AND P1, PT, R2, R4, PT ;  /* 0x000000040200720c */ /* 0x000fe40003f26270 */
[----:B------:R-:W-:Y:S02]  /*123f0*/  LOP3.LUT R2, R0, 0x39, R7, 0xfe, !PT ;  /* 0x0000003900027812 */ /* 0x000fe400078efe07 */
[----:B------:R-:W-:Y:S02]  /*12400*/  FSEL R75, R75, -INF , !P2 ;  /* 0xff8000004b4b7808 */ /* 0x000fe40005000000 */
[----:B------:R-:W-:Y:S01]  /*12410*/  FSEL R120, R120, -INF , !P0 ;  /* 0xff80000078787808 */ /* 0x000fe20004000000 */
[----:B------:R-:W2:Y:S01]  /*12420*/  MUFU.TANH R190, R34 ;  /* 0x0000002200be7308 */ /* 0x000ea20000002400 */
        /* <DEDUP_REMOVED lines=8> */
[----:B-1----:R-:W-:Y:S01]  /*124b0*/  HMMA.16816.F32.BF16 R24, R8, R44, R16 ;  /* 0x0000002c0818723c */ /* 0x002fe20000041810 */
[----:B------:R-:W-:Y:S02]  /*124c0*/  LOP3.LUT R2, R0, 0x41, R7, 0xfe, !PT ;  /* 0x0000004100027812 */ /* 0x000fe400078efe07 */
[----:B------:R-:W-:Y:S02]  /*124d0*/  FSEL R122, R122, -INF , !P1 ;  /* 0xff8000007a7a7808 */ /* 0x000fe40004800000 */
[----:B------:R-:W-:Y:S02]  /*124e0*/  FSEL R119, R119, -INF , !P0 ;  /* 0xff80000077777808 */ /* 0x000fe40004000000 */
[C---:B------:R-:W-:Y:S01]  /*124f0*/  ISETP.GE.AND P1, PT, R2.reuse, R5, PT ;  /* 0x000000050200720c */ /* 0x040fe20003f26270 */
[----:B------:R-:W-:Y:S01]  /*12500*/  HMMA.16816.F32.BF16 R16, R12, R42, RZ ;  /* 0x0000002a0c10723c */ /* 0x000fe200000418ff */
[----:B------:R-:W1:Y:S01]  /*12510*/  LDSM.16.M88.4 R40, [R172] ;  /* 0x00000000ac28783b */ /* 0x000e620000000200 */
[----:B------:R-:W-:-:S02]  /*12520*/  ISETP.GE.AND P0, PT, R2, R4, PT ;  /* 0x000000040200720c */ /* 0x000fc40003f06270 */
[C-C-:B------:R-:W-:Y:S01]  /*12530*/  LOP3.LUT R6, R0.reuse, 0x48, R7.reuse, 0xfe, !PT ;  /* 0x0000004800067812 */ /* 0x140fe200078efe07 */
[----:B--2---:R-:W-:Y:S01]  /*12540*/  LDSM.16.M88.4 R32, [R171] ;  /* 0x00000000ab20783b */ /* 0x004fe20000000200 */
        /* <DEDUP_REMOVED lines=10> */
[----:B------:R-:W-:Y:S01]  /*125f0*/  MUFU.TANH R188, R24 ;  /* 0x0000001800bc7308 */ /* 0x000fe20000002400 */
[----:B------:R-:W-:Y:S01]  /*12600*/  FMUL.FTZ R27, R27, c[0x0][0x2ec] ;  /* 0x0000bb001b1b7a20 */ /* 0x000fe20000410000 */
[C---:B------:R-:W-:Y:S01]  /*12610*/  ISETP.GE.AND P2, PT, R2.reuse, R5, PT ;  /* 0x000000050200720c */ /* 0x040fe20003f46270 */
[----:B------:R-:W-:Y:S01]  /*12620*/  HMMA.16816.F32.BF16 R28, R8, R46, R16 ;  /* 0x0000002e081c723c */ /* 0x000fe20000041810 */
[----:B------:R-:W2:Y:S01]  /*12630*/  LDSM.16.M88.4 R44, [R134+0x4000] ;  /* 0x00400000862c783b */ /* 0x000ea20000000200 */
[----:B------:R-:W-:-:S02]  /*12640*/  ISETP.GE.AND P0, PT, R2, R4, PT ;  /* 0x000000040200720c */ /* 0x000fc40003f06270 */
[C-C-:B------:R-:W-:Y:S01]  /*12650*/  LOP3.LUT R6, R0.reuse, 0x50, R7.reuse, 0xfe, !PT ;  /* 0x0000005000067812 */ /* 0x140fe200078efe07 */
[----:B------:R-:W1:Y:S01]  /*12660*/  MUFU.TANH R21, R25 ;  /* 0x0000001900157308 */ /* 0x000e620000002400 */
[----:B------:R-:W-:Y:S02]  /*12670*/  LOP3.LUT R2, R0, 0x51, R7, 0xfe, !PT ;  /* 0x0000005100027812 */ /* 0x000fe400078efe07 */
[----:B------:R-:W-:Y:S01]  /*12680*/  HMMA.16816.F32.BF16 R16, R12, R36, RZ ;  /* 0x000000240c10723c */ /* 0x000fe200000418ff */
[----:B------:R-:W-:Y:S02]  /*12690*/  FSEL R121, R121, -INF , !P4 ;  /* 0xff80000079797808 */ /* 0x000fe40006000000 */
[----:B------:R-:W-:Y:S02]  /*126a0*/  FSEL R69, R69, -INF , !P3 ;  /* 0xff80000045457808 */ /* 0x000fe40005800000 */
[----:B------:R-:W-:Y:S01]  /*126b0*/  MUFU.TANH R157, R26 ;  /* 0x0000001a009d7308 */ /* 0x000fe20000002400 */
        /* <DEDUP_REMOVED lines=36> */
[----:B------:R-:W3:Y:S01]  /*12900*/  MUFU.TANH R118, R24 ;  /* 0x0000001800767308 */ /* 0x000ee20000002400 */
[----:B------:R-:W-:Y:S01]  /*12910*/  FMUL.FTZ R27, R27, c[0x0][0x2ec] ;  /* 0x0000bb001b1b7a20 */ /* 0x000fe20000410000 */
[----:B------:R-:W-:Y:S01]  /*12920*/  LOP3.LUT R2, R0, 0x61, R7, 0xfe, !PT ;  /* 0x0000006100027812 */ /* 0x000fe200078efe07 */
[----:B-1----:R-:W-:Y:S01]  /*12930*/  HMMA.16816.F32.BF16 R28, R8, R42, R16 ;  /* 0x0000002a081c723c */ /* 0x002fe20000041810 */
[----:B------:R-:W1:Y:S01]  /*12940*/  LDSM.16.M88.4 R40, [R134+0x4400] ;  /* 0x004400008628783b */ /* 0x000e620000000200 */
[----:B------:R-:W-:-:S03]  /*12950*/  FSEL R131, R131, -INF , !P1 ;  /* 0xff80000083837808 */ /* 0x000fc60004800000 */
[----:B------:R-:W1:Y:S01]  /*12960*/  MUFU.TANH R112, R25 ;  /* 0x0000001900707308 */ /* 0x000e620000002400 */
[----:B------:R-:W-:Y:S02]  /*12970*/  FSEL R132, R132, -INF , !P0 ;  /* 0xff80000084847808 */ /* 0x000fe40004000000 */
[C---:B------:R-:W-:Y:S01]  /*12980*/  ISETP.GE.AND P1, PT, R2.reuse, R5, PT ;  /* 0x000000050200720c */ /* 0x040fe20003f26270 */
[----:B--2---:R-:W-:Y:S01]  /*12990*/  HMMA.16816.F32.BF16 R16, R12, R44, RZ ;  /* 0x0000002c0c10723c */ /* 0x004fe200000418ff */
[----:B------:R-:W-:Y:S02]  /*129a0*/  ISETP.GE.AND P0, PT, R2, R4, PT ;  /* 0x000000040200720c */ /* 0x000fe40003f06270 */
[C-C-:B------:R-:W-:Y:S01]  /*129b0*/  LOP3.LUT R2, R0.reuse, 0x68, R7.reuse, 0xfe, !PT ;  /* 0x0000006800027812 */ /* 0x140fe200078efe07 */
[----:B------:R-:W-:Y:S01]  /*129c0*/  MUFU.TANH R123, R26 ;  /* 0x0000001a007b7308 */ /* 0x000fe20000002400 */
[----:B------:R-:W-:Y:S02]  /*129d0*/  LOP3.LUT R6, R0, 0x69, R7, 0xfe, !PT ;  /* 0x0000006900067812 */ /* 0x000fe400078efe07 */
[----:B------:R-:W-:-:S02]  /*129e0*/  FSEL R65, R65, -INF , !P2 ;  /* 0xff80000041417808 */ /* 0x000fc40005000000 */
[----:B------:R-:W-:Y:S02]  /*129f0*/  FSEL R61, R61, -INF , !P3 ;  /* 0xff8000003d3d7808 */ /* 0x000fe40005800000 */
[----:B------:R-:W-:Y:S01]  /*12a00*/  FSEL R63, R63, -INF , !P1 ;  /* 0xff8000003f3f7808 */ /* 0x000fe20004800000 */
[----:B------:R2:W1:Y:S01]  /*12a10*/  MUFU.TANH R117, R27 ;  /* 0x0000001b00757308 */ /* 0x0004620000002400 */
[----:B------:R-:W-:Y:S02]  /*12a20*/  FSEL R152, R152, -INF , !P0 ;  /* 0xff80000098987808 */ /* 0x000fe40004000000 */
[-C--:B------:R-:W-:Y:S01]  /*12a30*/  ISETP.GE.AND P3, PT, R2, R5.reuse, PT ;  /* 0x000000050200720c */ /* 0x080fe20003f66270 */
[----:B------:R-:W-:Y:S01]  /*12a40*/  FMUL.FTZ R28, R28, c[0x0][0x2ec] ;  /* 0x0000bb001c1c7a20 */ /* 0x000fe20000410000 */
[-C--:B------:R-:W-:Y:S01]  /*12a50*/  ISETP.GE.AND P1, PT, R2, R4.reuse, PT ;  /* 0x000000040200720c */ /* 0x080fe20003f26270 */
[----:B------:R-:W-:Y:S01]  /*12a60*/  FMUL.FTZ R29, R29, c[0x0][0x2ec] ;  /* 0x0000bb001d1d7a20 */ /* 0x000fe20000410000 */
[----:B------:R-:W-:Y:S01]  /*12a70*/  ISETP.GE.AND P2, PT, R6, R5, PT ;  /* 0x000000050600720c */ /* 0x000fe20003f46270 */
[----:B------:R-:W-:Y:S01]  /*12a80*/  FMUL.FTZ R30, R30, c[0x0][0x2ec] ;  /* 0x0000bb001e1e7a20 */ /* 0x000fe20000410000 */
[----:B------:R-:W1:Y:S01]  /*12a90*/  MUFU.TANH R106, R28 ;  /* 0x0000001c006a7308 */ /* 0x000e620000002400 */
[----:B------:R-:W-:Y:S01]  /*12aa0*/  FMUL.FTZ R31, R31, c[0x0][0x2ec] ;  /* 0x0000bb001f1f7a20 */ /* 0x000fe20000410000 */
[----:B------:R-:W-:-:S02]  /*12ab0*/  ISETP.GE.AND P0, PT, R6, R4, PT ;  /* 0x000000040600720c */ /* 0x000fc40003f06270 */
[C-C-:B------:R-:W-:Y:S02]  /*12ac0*/  LOP3.LUT R2, R0.reuse, 0x70, R7.reuse, 0xfe, !PT ;  /* 0x0000007000027812 */ /* 0x140fe400078efe07 */
[----:B------:R-:W-:Y:S01]  /*12ad0*/  LOP3.LUT R6, R0, 0x71, R7, 0xfe, !PT ;  /* 0x0000007100067812 */ /* 0x000fe200078efe07 */
[----:B--2---:R-:W-:Y:S01]  /*12ae0*/  HMMA.16816.F32.BF16 R24, R8, R32, R16 ;  /* 0x000000200818723c */ /* 0x004fe20000041810 */
[----:B------:R-:W-:Y:S01]  /*12af0*/  MUFU.TANH R110, R29 ;  /* 0x0000001d006e7308 */ /* 0x000fe20000002400 */
[----:B------:R-:W-:Y:S02]  /*12b00*/  FSEL R130, R130, -INF , !P4 ;  /* 0xff80000082827808 */ /* 0x000fe40006000000 */
[----:B------:R-:W-:Y:S02]  /*12b10*/  FSEL R59, R59, -INF , !P3 ;  /* 0xff8000003b3b7808 */ /* 0x000fe40005800000 */
[----:B------:R-:W-:Y:S02]  /*12b20*/  FSEL R154, R154, -INF , !P1 ;  /* 0xff8000009a9a7808 */ /* 0x000fe40004800000 */
[----:B------:R-:W-:Y:S01]  /*12b30*/  HMMA.16816.F32.BF16 R16, R12, R46, RZ ;  /* 0x0000002e0c10723c */ /* 0x000fe200000418ff */
[----:B------:R-:W2:Y:S01]  /*12b40*/  LDSM.16.M88.4 R44, [R170] ;  /* 0x00000000aa2c783b */ /* 0x000ea20000000200 */
[----:B------:R-:W1:Y:S01]  /*12b50*/  MUFU.TANH R98, R30 ;  /* 0x0000001e00627308 */ /* 0x000e620000002400 */
[----:B------:R-:W-:-:S02]  /*12b60*/  ISETP.GE.AND P3, PT, R2, R5, PT ;  /* 0x000000050200720c */ /* 0x000fc40003f66270 */
[-C--:B------:R-:W-:Y:S02]  /*12b70*/  ISETP.GE.AND P4, PT, R2, R4.reuse, PT ;  /* 0x000000040200720c */ /* 0x080fe40003f86270 */
[-C--:B------:R-:W-:Y:S02]  /*12b80*/  ISETP.GE.AND P1, PT, R6, R5.reuse, PT ;  /* 0x000000050600720c */ /* 0x080fe40003f26270 */
[----:B------:R-:W-:Y:S01]  /*12b90*/  LOP3.LUT R2, R0, 0x78, R7, 0xfe, !PT ;  /* 0x0000007800027812 */ /* 0x000fe200078efe07 */
[----:B------:R1:W1:Y:S01]  /*12ba0*/  MUFU.TANH R105, R31 ;  /* 0x0000001f00697308 */ /* 0x0002620000002400 */
[----:B----4-:R-:W-:Y:S02]  /*12bb0*/  FSEL R156, R156, -INF , !P0 ;  /* 0xff8000009c9c7808 */ /* 0x010fe40004000000 */
[----:B------:R-:W-:Y:S02]  /*12bc0*/  FSEL R60, R60, -INF , !P3 ;  /* 0xff8000003c3c7808 */ /* 0x000fe40005800000 */
[----:B------:R-:W-:Y:S01]  /*12bd0*/  FSEL R62, R62, -INF , !P1 ;  /* 0xff8000003e3e7808 */ /* 0x000fe20004800000 */
[----:B------:R-:W-:Y:S01]  /*12be0*/  FMUL.FTZ R24, R24, c[0x0][0x2ec] ;  /* 0x0000bb0018187a20 */ /* 0x000fe20000410000 */
[-C--:B------:R-:W-:Y:S01]  /*12bf0*/  ISETP.GE.AND P0, PT, R6, R4.reuse, PT ;  /* 0x000000040600720c */ /* 0x080fe20003f06270 */
[----:B------:R-:W-:Y:S01]  /*12c00*/  FMUL.FTZ R25, R25, c[0x0][0x2ec] ;  /* 0x0000bb0019197a20 */ /* 0x000fe20000410000 */
[----:B------:R-:W-:Y:S01]  /*12c10*/  ISETP.GE.AND P3, PT, R2, R5, PT ;  /* 0x000000050200720c */ /* 0x000fe20003f66270 */
[----:B------:R-:W-:Y:S01]  /*12c20*/  FMUL.FTZ R26, R26, c[0x0][0x2ec] ;  /* 0x0000bb001a1a7a20 */ /* 0x000fe20000410000 */
[----:B------:R-:W4:Y:S01]  /*12c30*/  MUFU.TANH R23, R24 ;  /* 0x0000001800177308 */ /* 0x000f220000002400 */
[----:B------:R-:W-:Y:S01]  /*12c40*/  FMUL.FTZ R27, R27, c[0x0][0x2ec] ;  /* 0x0000bb001b1b7a20 */ /* 0x000fe20000410000 */
[----:B------:R-:W-:-:S02]  /*12c50*/  ISETP.GE.AND P1, PT, R2, R4, PT ;  /* 0x000000040200720c */ /* 0x000fc40003f26270 */
[C-C-:B------:R-:W-:Y:S01]  /*12c60*/  LOP3.LUT R6, R0.reuse, 0x79, R7.reuse, 0xfe, !PT ;  /* 0x0000007900067812 */ /* 0x140fe200078efe07 */
[----:B-1----:R-:W-:Y:S01]  /*12c70*/  HMMA.16816.F32.BF16 R28, R8, R34, R16 ;  /* 0x00000022081c723c */ /* 0x002fe20000041810 */
[----:B------:R-:W-:Y:S02]  /*12c80*/  LOP3.LUT R2, R0, 0x80, R7, 0xfe, !PT ;  /* 0x0000008000027812 */ /* 0x000fe400078efe07 */
[----:B------:R-:W1:Y:S01]  /*12c90*/  MUFU.TANH R96, R25 ;  /* 0x0000001900607308 */ /* 0x000e620000002400 */
[----:B------:R-:W-:Y:S02]  /*12ca0*/  FSEL R155, R155, -INF , !P4 ;  /* 0xff8000009b9b7808 */ /* 0x000fe40006000000 */
[----:B------:R-:W-:Y:S02]  /*12cb0*/  FSEL R158, R158, -INF , !P0 ;  /* 0xff8000009e9e7808 */ /* 0x000fe40004000000 */
[----:B------:R-:W-:Y:S01]  /*12cc0*/  HMMA.16816.F32.BF16 R16, R12, R40, RZ ;  /* 0x000000280c10723c */ /* 0x000fe200000418ff */
[----:B---3--:R-:W-:-:S02]  /*12cd0*/  FSEL R56, R56, -INF , !P3 ;  /* 0xff80000038387808 */ /* 0x008fc40005800000 */
[----:B------:R-:W-:Y:S01]  /*12ce0*/  MUFU.TANH R99, R26 ;  /* 0x0000001a00637308 */ /* 0x000fe20000002400 */
[-C--:B------:R-:W-:Y:S02]  /*12cf0*/  ISETP.GE.AND P0, PT, R6, R4.reuse, PT ;  /* 0x000000040600720c */ /* 0x080fe40003f06270 */
[C---:B------:R-:W-:Y:S02]  /*12d00*/  ISETP.GE.AND P3, PT, R2.reuse, R5, PT ;  /* 0x000000050200720c */ /* 0x040fe40003f66270 */
[----:B------:R-:W-:Y:S02]  /*12d10*/  ISETP.GE.AND P4, PT, R2, R4, PT ;  /* 0x000000040200720c */ /* 0x000fe40003f86270 */
[----:B------:R-:W-:Y:S01]  /*12d20*/  LOP3.LUT R2, R0, 0x81, R7, 0xfe, !PT ;  /* 0x0000008100027812 */ /* 0x000fe200078efe07 */
[----:B------:R2:W3:Y:S01]  /*12d30*/  MUFU.TANH R97, R27 ;  /* 0x0000001b00617308 */ /* 0x0004e20000002400 */
[----:B-----5:R-:W-:Y:S02]  /*12d40*/  FSEL R159, R159, -INF , !P1 ;  /* 0xff8000009f9f7808 */ /* 0x020fe40004800000 */
[----:B------:R-:W-:-:S02]  /*12d50*/  FSEL R161, R161, -INF , !P0 ;  /* 0xff800000a1a17808 */ /* 0x000fc40004000000 */
[-C--:B------:R-:W-:Y:S01]  /*12d60*/  ISETP.GE.AND P1, PT, R2, R5.reuse, PT ;  /* 0x000000050200720c */ /* 0x080fe20003f26270 */
[----:B------:R-:W-:Y:S01]  /*12d70*/  FMUL.FTZ R28, R28, c[0x0][0x2ec] ;  /* 0x0000bb001c1c7a20 */ /* 0x000fe20000410000 */
[----:B------:R-:W-:Y:S01]  /*12d80*/  ISETP.GE.AND P0, PT, R2, R4, PT ;  /* 0x000000040200720c */ /* 0x000fe20003f06270 */
[----:B------:R-:W-:Y:S01]  /*12d90*/  FMUL.FTZ R29, R29, c[0x0][0x2ec] ;  /* 0x0000bb001d1d7a20 */ /* 0x000fe20000410000 */
[----:B------:R-:W-:Y:S01]  /*12da0*/  LOP3.LUT R2, R0, 0x88, R7, 0xfe, !PT ;  /* 0x0000008800027812 */ /* 0x000fe200078efe07 */
[----:B------:R-:W-:Y:S01]  /*12db0*/  FMUL.FTZ R30, R30, c[0x0][0x2ec] ;  /* 0x0000bb001e1e7a20 */ /* 0x000fe20000410000 */
[----:B------:R-:W-:Y:S01]  /*12dc0*/  FSEL R58, R58, -INF , !P2 ;  /* 0xff8000003a3a7808 */ /* 0x000fe20005000000 */
[----:B------:R-:W-:Y:S01]  /*12dd0*/  FMUL.FTZ R31, R31, c[0x0][0x2ec] ;  /* 0x0000bb001f1f7a20 */ /* 0x000fe20000410000 */
[----:B------:R-:W-:Y:S01]  /*12de0*/  FSEL R55, R55, -INF , !P3 ;  /* 0xff80000037377808 */ /* 0x000fe20005800000 */
[----:B------:R-:W5:Y:S01]  /*12df0*/  MUFU.TANH R94, R28 ;  /* 0x0000001c005e7308 */ /* 0x000f620000002400 */
[----:B------:R-:W-:Y:S01]  /*12e00*/  FSEL R57, R57, -INF , !P1 ;  /* 0xff80000039397808 */ /* 0x000fe20004800000 */
[----:B--2---:R-:W-:Y:S01]  /*12e10*/  HMMA.16816.F32.BF16 R24, R8, R44, R16 ;  /* 0x0000002c0818723c */ /* 0x004fe20000041810 */
[----:B------:R-:W-:-:S02]  /*12e20*/  ISETP.GE.AND P2, PT, R6, R5, PT ;  /* 0x000000050600720c */ /* 0x000fc40003f46270 */
[CC--:B------:R-:W-:Y:S02]  /*12e30*/  ISETP.GE.AND P3, PT, R2.reuse, R5.reuse, PT ;  /* 0x000000050200720c */ /* 0x0c0fe40003f66270 */
[----:B------:R-:W-:Y:S01]  /*12e40*/  ISETP.GE.AND P1, PT, R2, R4, PT ;  /* 0x000000040200720c */ /* 0x000fe20003f26270 */
[----:B------:R-:W-:Y:S01]  /*12e50*/  MUFU.TANH R95, R29 ;  /* 0x0000001d005f7308 */ /* 0x000fe20000002400 */
[----:B------:R-:W-:Y:S01]  /*12e60*/  LOP3.LUT R2, R0, 0x89, R7, 0xfe, !PT ;  /* 0x0000008900027812 */ /* 0x000fe200078efe07 */
[----:B------:R-:W-:Y:S01]  /*12e70*/  HMMA.16816.F32.BF16 R16, R12, R42, RZ ;  /* 0x0000002a0c10723c */ /* 0x000fe200000418ff */
[----:B------:R-:W2:Y:S01]  /*12e80*/  LDSM.16.M88.4 R40, [R169] ;  /* 0x00000000a928783b */ /* 0x000ea20000000200 */
[----:B------:R-:W-:Y:S02]  /*12e90*/  FSEL R54, R54, -INF , !P2 ;  /* 0xff80000036367808 */ /* 0x000fe40005000000 */
[----:B------:R-:W-:Y:S02]  /*12ea0*/  FSEL R185, R185, -INF , !P0 ;  /* 0xff800000b9b97808 */ /* 0x000fe40004000000 */
[----:B------:R-:W1:Y:S01]  /*12eb0*/  MUFU.TANH R89, R30 ;  /* 0x0000001e00597308 */ /* 0x000e620000002400 */
[----:B------:R-:W-:-:S02]  /*12ec0*/  ISETP.GE.AND P2, PT, R2, R5, PT ;  /* 0x000000050200720c */ /* 0x000fc40003f46270 */
[----:B------:R-:W-:Y:S02]  /*12ed0*/  ISETP.GE.AND P0, PT, R2, R4, PT ;  /* 0x000000040200720c */ /* 0x000fe40003f06270 */
[C-C-:B------:R-:W-:Y:S02]  /*12ee0*/  LOP3.LUT R6, R0.reuse, 0x90, R7.reuse, 0xfe, !PT ;  /* 0x0000009000067812 */ /* 0x140fe400078efe07 */
[----:B------:R-:W-:Y:S01]  /*12ef0*/  LOP3.LUT R2, R0, 0x91, R7, 0xfe, !PT ;  /* 0x0000009100027812 */ /* 0x000fe200078efe07 */
[----:B------:R2:W1:Y:S01]  /*12f00*/  MUFU.TANH R93, R31 ;  /* 0x0000001f005d7308 */ /* 0x0004620000002400 */
[----:B------:R-:W-:Y:S01]  /*12f10*/  FSEL R160, R160, -INF , !P4 ;  /* 0xff800000a0a07808 */ /* 0x000fe20006000000 */
[----:B------:R-:W-:Y:S01]  /*12f20*/  FMUL.FTZ R24, R24, c[0x0][0x2ec] ;  /* 0x0000bb0018187a20 */ /* 0x000fe20000410000 */
[----:B------:R-:W-:Y:S01]  /*12f30*/  FSEL R52, R52, -INF , !P3 ;  /* 0xff80000034347808 */ /* 0x000fe20005800000 */
[----:B------:R-:W-:Y:S01]  /*12f40*/  FMUL.FTZ R25, R25, c[0x0][0x2ec] ;  /* 0x0000bb0019197a20 */ /* 0x000fe20000410000 */
[----:B------:R-:W-:Y:S01]  /*12f50*/  FSEL R163, R163, -INF , !P1 ;  /* 0xff800000a3a37808 */ /* 0x000fe20004800000 */
[----:B------:R-:W-:Y:S01]  /*12f60*/  FMUL.FTZ R26, R26, c[0x0][0x2ec] ;  /* 0x0000bb001a1a7a20 */ /* 0x000fe20000410000 */
[----:B------:R-:W-:Y:S01]  /*12f70*/  FSEL R187, R187, -INF , !P0 ;  /* 0xff800000bbbb7808 */ /* 0x000fe20004000000 */
[----:B------:R-:W-:Y:S01]  /*12f80*/  FMUL.FTZ R27, R27, c[0x0][0x2ec] ;  /* 0x0000bb001b1b7a20 */ /* 0x000fe20000410000 */
[----:B------:R-:W-:Y:S01]  /*12f90*/  MUFU.TANH R92, R24 ;  /* 0x00000018005c7308 */ /* 0x000fe20000002400 */
[----:B------:R-:W-:Y:S01]  /*12fa0*/  HMMA.16816.F32.BF16 R32, R8, R46, R16 ;  /* 0x0000002e0820723c */ /* 0x000fe20000041810 */
[----:B------:R-:W-:-:S02]  /*12fb0*/  ISETP.GE.AND P3, PT, R6, R5, PT ;  /* 0x000000050600720c */ /* 0x000fc40003f66270 */
[-C--:B------:R-:W-:Y:S02]  /*12fc0*/  ISETP.GE.AND P4, PT, R6, R4.reuse, PT ;  /* 0x000000040600720c */ /* 0x080fe40003f86270 */
[C---:B------:R-:W-:Y:S02]  /*12fd0*/  ISETP.GE.AND P1, PT, R2.reuse, R5, PT ;  /* 0x000000050200720c */ /* 0x040fe40003f26270 */
[----:B------:R-:W1:Y:S01]  /*12fe0*/  MUFU.TANH R90, R25 ;  /* 0x00000019005a7308 */ /* 0x000e620000002400 */
[----:B------:R-:W-:Y:S01]  /*12ff0*/  HMMA.16816.F32.BF16 R16, R12, R36, RZ ;  /* 0x000000240c10723c */ /* 0x000fe200000418ff */
[----:B------:R-:W-:Y:S02]  /*13000*/  ISETP.GE.AND P0, PT, R2, R4, PT ;  /* 0x000000040200720c */ /* 0x000fe40003f06270 */
[C-C-:B------:R-:W-:Y:S02]  /*13010*/  LOP3.LUT R6, R0.reuse, 0x98, R7.reuse, 0xfe, !PT ;  /* 0x0000009800067812 */ /* 0x140fe400078efe07 */
[----:B------:R-:W-:-:S02]  /*13020*/  LOP3.LUT R2, R0, 0x99, R7, 0xfe, !PT ;  /* 0x0000009900027812 */ /* 0x000fc400078efe07 */
[----:B------:R-:W-:Y:S01]  /*13030*/  MUFU.TANH R91, R26 ;  /* 0x0000001a005b7308 */ /* 0x000fe20000002400 */
[----:B------:R-:W-:Y:S02]  /*13040*/  FSEL R53, R53, -INF , !P2 ;  /* 0xff80000035357808 */ /* 0x000fe40005000000 */
[----:B------:R-:W-:Y:S02]  /*13050*/  FSEL R50, R50, -INF , !P1 ;  /* 0xff80000032327808 */ /* 0x000fe40004800000 */
[----:B------:R-:W-:Y:S02]  /*13060*/  FSEL R194, R22, -INF , !P0 ;  /* 0xff80000016c27808 */ /* 0x000fe40004000000 */
[-C--:B------:R-:W-:Y:S01]  /*13070*/  ISETP.GE.AND P1, PT, R6, R4.reuse, PT ;  /* 0x000000040600720c */ /* 0x080fe20003f26270 */
[----:B------:R1:W1:Y:S01]  /*13080*/  MUFU.TANH R88, R27 ;  /* 0x0000001b00587308 */ /* 0x0002620000002400 */
        /* <DEDUP_REMOVED lines=8> */
[----:B--2---:R-:W-:Y:S01]  /*13110*/  HMMA.16816.F32.BF16 R28, R8, R40, R16 ;  /* 0x00000028081c723c */ /* 0x004fe20000041810 */
[----:B------:R-:W-:Y:S01]  /*13120*/  ISETP.GE.AND P1, PT, R2, R5, PT ;  /* 0x000000050200720c */ /* 0x000fe20003f26270 */
[----:B------:R-:W-:Y:S01]  /*13130*/  MUFU.TANH R45, R32 ;  /* 0x00000020002d7308 */ /* 0x000fe20000002400 */
[----:B------:R-:W-:-:S02]  /*13140*/  FSEL R51, R51, -INF , !P3 ;  /* 0xff80000033337808 */ /* 0x000fc40005800000 */
[----:B------:R-:W-:Y:S01]  /*13150*/  FSEL R47, R21, -INF , !P1 ;  /* 0xff800000152f7808 */ /* 0x000fe20004800000 */
[----:B-1----:R-:W1:Y:S02]  /*13160*/  LDSM.16.M88.4 R24, [R134+0x4c00] ;  /* 0x004c00008618783b */ /* 0x002e640000000200 */
[----:B------:R-:W-:Y:S01]  /*13170*/  HMMA.16816.F32.BF16 R16, R12, R38, RZ ;  /* 0x000000260c10723c */ /* 0x000fe200000418ff */
[----:B------:R-:W-:Y:S01]  /*13180*/  ISETP.GE.AND P3, PT, R6, R5, PT ;  /* 0x000000050600720c */ /* 0x000fe20003f66270 */
[----:B------:R-:W-:Y:S01]  /*13190*/  MUFU.TANH R44, R33 ;  /* 0x00000021002c7308 */ /* 0x000fe20000002400 */
[----:B------:R-:W2:Y:S01]  /*131a0*/  LDSM.16.M88.4 R36, [R168] ;  /* 0x00000000a824783b */ /* 0x000ea20000000200 */
[----:B------:R-:W-:Y:S01]  /*131b0*/  LOP3.LUT R6, R0, 0xa0, R7, 0xfe, !PT ;  /* 0x000000a000067812 */ /* 0x000fe200078efe07 */
[----:B------:R-:W-:-:S04]  /*131c0*/  DEPBAR.LE SB0, 0x0 ;  /* 0x000080000000791a */ /* 0x000fc80000000000 */
[----:B------:R-:W-:Y:S01]  /*131d0*/  FSEL R189, R189, -INF , !P4 ;  /* 0xff800000bdbd7808 */ /* 0x000fe20006000000 */
[----:B------:R-:W1:Y:S01]  /*131e0*/  MUFU.TANH R22, R34 ;  /* 0x0000002200167308 */ /* 0x000e620000002400 */
[----:B------:R-:W-:Y:S02]  /*131f0*/  FSEL R49, R49, -INF , !P3 ;  /* 0xff80000031317808 */ /* 0x000fe40005800000 */
[----:B------:R-:W-:Y:S02]  /*13200*/  FSEL R191, R191, -INF , !P0 ;  /* 0xff800000bfbf7808 */ /* 0x000fe40004000000 */
[C---:B------:R-:W-:Y:S01]  /*13210*/  ISETP.GE.AND P3, PT, R6.reuse, R5, PT ;  /* 0x000000050600720c */ /* 0x040fe20003f66270 */
[----:B------:R-:W-:Y:S01]  /*13220*/  FMUL.FTZ R31, R31, c[0x0][0x2ec] ;  /* 0x0000bb001f1f7a20 */ /* 0x000fe20000410000 */
[-C--:B------:R-:W-:Y:S01]  /*13230*/  ISETP.GE.AND P4, PT, R6, R4.reuse, PT ;  /* 0x000000040600720c */ /* 0x080fe20003f86270 */
[----:B------:R3:W1:Y:S01]  /*13240*/  MUFU.TANH R21, R35 ;  /* 0x0000002300157308 */ /* 0x0006620000002400 */
[----:B------:R-:W-:Y:S01]  /*13250*/  ISETP.GE.AND P0, PT, R2, R4, PT ;  /* 0x000000040200720c */ /* 0x000fe20003f06270 */
[----:B------:R-:W-:Y:S01]  /*13260*/  FMUL.FTZ R28, R28, c[0x0][0x2ec] ;  /* 0x0000bb001c1c7a20 */ /* 0x000fe20000410000 */
[C-C-:B------:R-:W-:Y:S01]  /*13270*/  LOP3.LUT R6, R0.reuse, 0xa8, R7.reuse, 0xfe, !PT ;  /* 0x000000a800067812 */ /* 0x140fe200078efe07 */
[----:B------:R-:W-:Y:S01]  /*13280*/  FMUL.FTZ R29, R29, c[0x0][0x2ec] ;  /* 0x0000bb001d1d7a20 */ /* 0x000fe20000410000 */
[----:B------:R-:W-:Y:S01]  /*13290*/  LOP3.LUT R2, R0, 0xa9, R7, 0xfe, !PT ;  /* 0x000000a900027812 */ /* 0x000fe200078efe07 */
[----:B------:R-:W-:Y:S01]  /*132a0*/  FMUL.FTZ R30, R30, c[0x0][0x2ec] ;  /* 0x0000bb001e1e7a20 */ /* 0x000fe20000410000 */
[----:B------:R-:W-:Y:S01]  /*132b0*/  FSEL R48, R48, -INF , !P2 ;  /* 0xff80000030307808 */ /* 0x000fe20005000000 */
[----:B------:R-:W1:Y:S01]  /*132c0*/  MUFU.TANH R31, R31 ;  /* 0x0000001f001f7308 */ /* 0x000e620000002400 */
[----:B------:R-:W-:-:S02]  /*132d0*/  FSEL R46, R188, -INF , !P3 ;  /* 0xff800000bc2e7808 */ /* 0x000fc40005800000 */
[----:B------:R-:W-:Y:S02]  /*132e0*/  FSEL R162, R162, -INF , !P0 ;  /* 0xff800000a2a27808 */ /* 0x000fe40004000000 */
[CC--:B------:R-:W-:Y:S02]  /*132f0*/  ISETP.GE.AND P3, PT, R6.reuse, R5.reuse, PT ;  /* 0x000000050600720c */ /* 0x0c0fe40003f66270 */
[-C--:B------:R-:W-:Y:S01]  /*13300*/  ISETP.GE.AND P1, PT, R6, R4.reuse, PT ;  /* 0x000000040600720c */ /* 0x080fe20003f26270 */
[----:B---3--:R-:W-:Y:S01]  /*13310*/  HMMA.16816.F32.BF16 R32, R8, R42, R16 ;  /* 0x0000002a0820723c */ /* 0x008fe20000041810 */
[C---:B------:R-:W-:Y:S01]  /*13320*/  ISETP.GE.AND P2, PT, R2.reuse, R5, PT ;  /* 0x000000050200720c */ /* 0x040fe20003f46270 */
[----:B------:R-:W3:Y:S01]  /*13330*/  MUFU.TANH R28, R28 ;  /* 0x0000001c001c7308 */ /* 0x000ee20000002400 */
[----:B------:R-:W-:Y:S02]  /*13340*/  ISETP.GE.AND P0, PT, R2, R4, PT ;  /* 0x000000040200720c */ /* 0x000fe40003f06270 */
[----:B------:R-:W-:-:S02]  /*13350*/  LOP3.LUT R2, R0, 0xb0, R7, 0xfe, !PT ;  /* 0x000000b000027812 */ /* 0x000fc400078efe07 */
[----:B------:R-:W-:Y:S01]  /*13360*/  LOP3.LUT R6, R0, 0xb1, R7, 0xfe, !PT ;  /* 0x000000b100067812 */ /* 0x000fe200078efe07 */
[C---:B-1----:R-:W-:Y:S01]  /*13370*/  HMMA.16816.F32.BF16 R16, R12.reuse, R24, RZ ;  /* 0x000000180c10723c */ /* 0x042fe200000418ff */
[----:B------:R-:W-:Y:S01]  /*13380*/  FSEL R157, R157, -INF , !P4 ;  /* 0xff8000009d9d7808 */ /* 0x000fe20006000000 */
[----:B------:R-:W1:Y:S01]  /*13390*/  MUFU.TANH R29, R29 ;  /* 0x0000001d001d7308 */ /* 0x000e620000002400 */
[----:B------:R-:W-:Y:S02]  /*133a0*/  FSEL R43, R153, -INF , !P3 ;  /* 0xff800000992b7808 */ /* 0x000fe40005800000 */
[----:B------:R-:W-:Y:S02]  /*133b0*/  FSEL R124, R124, -INF , !P1 ;  /* 0xff8000007c7c7808 */ /* 0x000fe40004800000 */
[----:B------:R-:W-:Y:S01]  /*133c0*/  FSEL R133, R133, -INF , !P0 ;  /* 0xff80000085857808 */ /* 0x000fe20004000000 */
[----:B------:R-:W-:Y:S01]  /*133d0*/  HMMA.16816.F32.BF16 R12, R12, R26, RZ ;  /* 0x0000001a0c0c723c */ /* 0x000fe200000418ff */
[C---:B------:R-:W-:Y:S01]  /*133e0*/  ISETP.GE.AND P3, PT, R2.reuse, R5, PT ;  /* 0x000000050200720c */ /* 0x040fe20003f66270 */
[----:B------:R-:W1:Y:S01]  /*133f0*/  MUFU.TANH R30, R30 ;  /* 0x0000001e001e7308 */ /* 0x000e620000002400 */
[----:B------:R-:W-:-:S02]  /*13400*/  ISETP.GE.AND P4, PT, R2, R4, PT ;  /* 0x000000040200720c */ /* 0x000fc40003f86270 */
[C---:B------:R-:W-:Y:S02]  /*13410*/  ISETP.GE.AND P1, PT, R6.reuse, R5, PT ;  /* 0x000000050600720c */ /* 0x040fe40003f26270 */
[----:B------:R-:W-:Y:S01]  /*13420*/  ISETP.GE.AND P0, PT, R6, R4, PT ;  /* 0x000000040600720c */ /* 0x000fe20003f06270 */
[----:B------:R-:W-:Y:S01]  /*13430*/  FMUL.FTZ R32, R32, c[0x0][0x2ec] ;  /* 0x0000bb0020207a20 */ /* 0x000fe20000410000 */
[C-C-:B------:R-:W-:Y:S01]  /*13440*/  LOP3.LUT R2, R0.reuse, 0xb8, R7.reuse, 0xfe, !PT ;  /* 0x000000b800027812 */ /* 0x140fe200078efe07 */
[----:B------:R-:W-:Y:S01]  /*13450*/  FMUL.FTZ R33, R33, c[0x0][0x2ec] ;  /* 0x0000bb0021217a20 */ /* 0x000fe20000410000 */
[----:B------:R-:W-:Y:S01]  /*13460*/  LOP3.LUT R6, R0, 0xb9, R7, 0xfe, !PT ;  /* 0x000000b900067812 */ /* 0x000fe200078efe07 */
[----:B------:R-:W-:Y:S01]  /*13470*/  FMUL.FTZ R34, R34, c[0x0][0x2ec] ;  /* 0x0000bb0022227a20 */ /* 0x000fe20000410000 */
[----:B------:R-:W-:Y:S01]  /*13480*/  FSEL R42, R186, -INF , !P2 ;  /* 0xff800000ba2a7808 */ /* 0x000fe20005000000 */
[----:B------:R-:W-:Y:S01]  /*13490*/  FMUL.FTZ R35, R35, c[0x0][0x2ec] ;  /* 0x0000bb0023237a20 */ /* 0x000fe20000410000 */
[----:B------:R-:W-:Y:S01]  /*134a0*/  FSEL R41, R118, -INF , !P3 ;  /* 0xff80000076297808 */ /* 0x000fe20005800000 */
[----:B--2---:R-:W-:Y:S01]  /*134b0*/  HMMA.16816.F32.BF16 R16, R8, R36, R16 ;  /* 0x000000240810723c */ /* 0x004fe20000041810 */
[----:B------:R-:W-:Y:S01]  /*134c0*/  FSEL R40, R112, -INF , !P1 ;  /* 0xff80000070287808 */ /* 0x000fe20004800000 */
[----:B------:R-:W2:Y:S01]  /*134d0*/  MUFU.TANH R32, R32 ;  /* 0x0000002000207308 */ /* 0x000ea20000002400 */
[----:B------:R-:W-:-:S02]  /*134e0*/  FSEL R117, R117, -INF , !P0 ;  /* 0xff80000075757808 */ /* 0x000fc40004000000 */
[CC--:B------:R-:W-:Y:S02]  /*134f0*/  ISETP.GE.AND P3, PT, R2.reuse, R5.reuse, PT ;  /* 0x000000050200720c */ /* 0x0c0fe40003f66270 */
[-C--:B------:R-:W-:Y:S01]  /*13500*/  ISETP.GE.AND P1, PT, R2, R4.reuse, PT ;  /* 0x000000040200720c */ /* 0x080fe20003f26270 */
[----:B------:R-:W-:Y:S01]  /*13510*/  HMMA.16816.F32.BF16 R12, R8, R38, R12 ;  /* 0x00000026080c723c */ /* 0x000fe2000004180c */
[C---:B------:R-:W-:Y:S01]  /*13520*/  ISETP.GE.AND P2, PT, R6.reuse, R5, PT ;  /* 0x000000050600720c */ /* 0x040fe20003f46270 */
[----:B------:R-:W-:Y:S01]  /*13530*/  MUFU.TANH R33, R33 ;  /* 0x0000002100217308 */ /* 0x000fe20000002400 */
[----:B------:R-:W-:Y:S02]  /*13540*/  ISETP.GE.AND P0, PT, R6, R4, PT ;  /* 0x000000040600720c */ /* 0x000fe40003f06270 */
[C-C-:B------:R-:W-:Y:S02]  /*13550*/  LOP3.LUT R2, R0.reuse, 0xc0, R7.reuse, 0xfe, !PT ;  /* 0x000000c000027812 */ /* 0x140fe400078efe07 */
[----:B------:R-:W-:-:S02]  /*13560*/  LOP3.LUT R6, R0, 0xc1, R7, 0xfe, !PT ;  /* 0x000000c100067812 */ /* 0x000fc400078efe07 */
[----:B------:R-:W-:Y:S01]  /*13570*/  FSEL R123, R123, -INF , !P4 ;  /* 0xff8000007b7b7808 */ /* 0x000fe20006000000 */
[----:B------:R-:W1:Y:S01]  /*13580*/  MUFU.TANH R34, R34 ;  /* 0x0000002200227308 */ /* 0x000e620000002400 */
[----:B------:R-:W-:Y:S02]  /*13590*/  FSEL R25, R106, -INF , !P3 ;  /* 0xff8000006a197808 */ /* 0x000fe40005800000 */
        /* <DEDUP_REMOVED lines=8> */
[----:B------:R-:W-:Y:S01]  /*13620*/  FMUL.FTZ R19, R19, c[0x0][0x2ec] ;  /* 0x0000bb0013137a20 */ /* 0x000fe20000410000 */
        /* <DEDUP_REMOVED lines=8> */
[----:B----4-:R-:W-:-:S02]  /*136b0*/  FSEL R23, R23, -INF , !P3 ;  /* 0xff80000017177808 */ /* 0x010fc40005800000 */
[----:B------:R-:W-:Y:S02]  /*136c0*/  FSEL R26, R96, -INF , !P1 ;  /* 0xff800000601a7808 */ /* 0x000fe40004800000 */
[----:B------:R-:W-:Y:S02]  /*136d0*/  FSEL R110, R97, -INF , !P0 ;  /* 0xff800000616e7808 */ /* 0x000fe40004000000 */
[CC--:B------:R-:W-:Y:S01]  /*136e0*/  ISETP.GE.AND P3, PT, R2.reuse, R5.reuse, PT ;  /* 0x000000050200720c */ /* 0x0c0fe20003f66270 */
[----:B------:R-:W4:Y:S01]  /*136f0*/  MUFU.TANH R16, R16 ;  /* 0x0000001000107308 */ /* 0x000f220000002400 */
[-C--:B------:R-:W-:Y:S02]  /*13700*/  ISETP.GE.AND P1, PT, R2, R4.reuse, PT ;  /* 0x000000040200720c */ /* 0x080fe40003f26270 */
[C---:B------:R-:W-:Y:S02]  /*13710*/  ISETP.GE.AND P2, PT, R6.reuse, R5, PT ;  /* 0x000000050600720c */ /* 0x040fe40003f46270 */
[----:B------:R-:W-:-:S02]  /*13720*/  ISETP.GE.AND P0, PT, R6, R4, PT ;  /* 0x000000040600720c */ /* 0x000fc40003f06270 */
[C-C-:B------:R-:W-:Y:S01]  /*13730*/  LOP3.LUT R2, R0.reuse, 0xd0, R7.reuse, 0xfe, !PT ;  /* 0x000000d000027812 */ /* 0x140fe200078efe07 */
[----:B------:R-:W1:Y:S01]  /*13740*/  MUFU.TANH R17, R17 ;  /* 0x0000001100117308 */ /* 0x000e620000002400 */
[----:B------:R-:W-:Y:S02]  /*13750*/  LOP3.LUT R6, R0, 0xd1, R7, 0xfe, !PT ;  /* 0x000000d100067812 */ /* 0x000fe400078efe07 */
[----:B------:R-:W-:Y:S02]  /*13760*/  FSEL R99, R99, -INF , !P4 ;  /* 0xff80000063637808 */ /* 0x000fe40006000000 */
[----:B-----5:R-:W-:Y:S02]  /*13770*/  FSEL R36, R94, -INF , !P3 ;  /* 0xff8000005e247808 */ /* 0x020fe40005800000 */
[----:B------:R-:W-:Y:S01]  /*13780*/  FSEL R112, R89, -INF , !P1 ;  /* 0xff80000059707808 */ /* 0x000fe20004800000 */
[----:B------:R-:W5:Y:S01]  /*13790*/  MUFU.TANH R12, R12 ;  /* 0x0000000c000c7308 */ /* 0x000f620000002400 */
[----:B------:R-:W-:-:S02]  /*137a0*/  FSEL R118, R93, -INF , !P0 ;  /* 0xff8000005d767808 */ /* 0x000fc40004000000 */
[CC--:B------:R-:W-:Y:S02]  /*137b0*/  ISETP.GE.AND P3, PT, R2.reuse, R5.reuse, PT ;  /* 0x000000050200720c */ /* 0x0c0fe40003f66270 */
[-C--:B------:R-:W-:Y:S02]  /*137c0*/  ISETP.GE.AND P4, PT, R2, R4.reuse, PT ;  /* 0x000000040200720c */ /* 0x080fe40003f86270 */
[C---:B------:R-:W-:Y:S01]  /*137d0*/  ISETP.GE.AND P1, PT, R6.reuse, R5, PT ;  /* 0x000000050600720c */ /* 0x040fe20003f26270 */
[----:B------:R-:W1:Y:S01]  /*137e0*/  MUFU.TANH R13, R13 ;  /* 0x0000000d000d7308 */ /* 0x000e620000002400 */
[----:B------:R-:W-:Y:S02]  /*137f0*/  ISETP.GE.AND P0, PT, R6, R4, PT ;  /* 0x000000040600720c */ /* 0x000fe40003f06270 */
[C-C-:B------:R-:W-:Y:S02]  /*13800*/  LOP3.LUT R2, R0.reuse, 0xd8, R7.reuse, 0xfe, !PT ;  /* 0x000000d800027812 */ /* 0x140fe400078efe07 */
[----:B------:R-:W-:-:S02]  /*13810*/  LOP3.LUT R6, R0, 0xd9, R7, 0xfe, !PT ;  /* 0x000000d900067812 */ /* 0x000fc400078efe07 */
[----:B------:R-:W-:Y:S01]  /*13820*/  FSEL R89, R95, -INF , !P2 ;  /* 0xff8000005f597808 */ /* 0x000fe20005000000 */
[----:B------:R-:W1:Y:S01]  /*13830*/  MUFU.TANH R18, R18 ;  /* 0x0000001200127308 */ /* 0x000e620000002400 */
[----:B------:R-:W-:Y:S02]  /*13840*/  FSEL R90, R90, -INF , !P1 ;  /* 0xff8000005a5a7808 */ /* 0x000fe40004800000 */
[----:B------:R-:W-:Y:S02]  /*13850*/  FSEL R186, R88, -INF , !P0 ;  /* 0xff80000058ba7808 */ /* 0x000fe40004000000 */
[-C--:B------:R-:W-:Y:S02]  /*13860*/  ISETP.GE.AND P1, PT, R2, R4.reuse, PT ;  /* 0x000000040200720c */ /* 0x080fe40003f26270 */
[C---:B------:R-:W-:Y:S01]  /*13870*/  ISETP.GE.AND P2, PT, R6.reuse, R5, PT ;  /* 0x000000050600720c */ /* 0x040fe20003f46270 */
[----:B------:R-:W1:Y:S01]  /*13880*/  MUFU.TANH R19, R19 ;  /* 0x0000001300137308 */ /* 0x000e620000002400 */
[----:B------:R-:W-:Y:S01]  /*13890*/  BAR.SYNC.DEFER_BLOCKING 0x0 ;  /* 0x0000000000007b1d */ /* 0x000fe20000010000 */
[----:B------:R-:W-:-:S02]  /*138a0*/  ISETP.GE.AND P0, PT, R6, R4, PT ;  /* 0x000000040600720c */ /* 0x000fc40003f06270 */
[--C-:B------:R-:W-:Y:S02]  /*138b0*/  LOP3.LUT R6, R0, 0xe1, R7.reuse, 0xfe, !PT ;  /* 0x000000e100067812 */ /* 0x100fe400078efe07 */
[----:B------:R-:W-:Y:S02]  /*138c0*/  FSEL R92, R92, -INF , !P3 ;  /* 0xff8000005c5c7808 */ /* 0x000fe40005800000 */
[----:B------:R-:W-:Y:S01]  /*138d0*/  ISETP.GE.AND P3, PT, R2, R5, PT ;  /* 0x000000050200720c */ /* 0x000fe20003f66270 */
[----:B------:R-:W1:Y:S01]  /*138e0*/  MUFU.TANH R8, R8 ;  /* 0x0000000800087308 */ /* 0x000e620000002400 */
[----:B------:R-:W-:Y:S02]  /*138f0*/  FSEL R195, R22, -INF , !P1 ;  /* 0xff80000016c37808 */ /* 0x000fe40004800000 */
[----:B------:R-:W-:Y:S02]  /*13900*/  FSEL R196, R21, -INF , !P0 ;  /* 0xff80000015c47808 */ /* 0x000fe40004000000 */
[----:B------:R-:W-:-:S02]  /*13910*/  LOP3.LUT R2, R0, 0xe0, R7, 0xfe, !PT ;  /* 0x000000e000027812 */ /* 0x000fc400078efe07 */
[CC--:B------:R-:W-:Y:S02]  /*13920*/  ISETP.GE.AND P1, PT, R6.reuse, R5.reuse, PT ;  /* 0x000000050600720c */ /* 0x0c0fe40003f26270 */
[----:B------:R-:W-:Y:S02]  /*13930*/  ISETP.GE.AND P0, PT, R6, R4, PT ;  /* 0x000000040600720c */ /* 0x000fe40003f06270 */
[----:B------:R-:W-:Y:S02]  /*13940*/  LOP3.LUT R6, R0, 0xe9, R7, 0xfe, !PT ;  /* 0x000000e900067812 */ /* 0x000fe400078efe07 */
[----:B------:R-:W-:Y:S02]  /*13950*/  FSEL R153, R91, -INF , !P4 ;  /* 0xff8000005b997808 */ /* 0x000fe40006000000 */
[----:B------:R-:W-:Y:S02]  /*13960*/  FSEL R91, R45, -INF , !P3 ;  /* 0xff8000002d5b7808 */ /* 0x000fe40005800000 */
[----:B------:R-:W-:-:S02]  /*13970*/  ISETP.GE.AND P3, PT, R2, R5, PT ;  /* 0x000000050200720c */ /* 0x000fc40003f66270 */
[-C--:B------:R-:W-:Y:S02]  /*13980*/  ISETP.GE.AND P4, PT, R2, R4.reuse, PT ;  /* 0x000000040200720c */ /* 0x080fe40003f86270 */
[----:B------:R-:W-:Y:S02]  /*13990*/  FSEL R93, R44, -INF , !P2 ;  /* 0xff8000002c5d7808 */ /* 0x000fe40005000000 */
[----:B------:R-:W-:Y:S02]  /*139a0*/  FSEL R198, R31, -INF , !P0 ;  /* 0xff8000001fc67808 */ /* 0x000fe40004000000 */
[----:B------:R-:W-:Y:S02]  /*139b0*/  LOP3.LUT R2, R0, 0xe8, R7, 0xfe, !PT ;  /* 0x000000e800027812 */ /* 0x000fe400078efe07 */
[C---:B------:R-:W-:Y:S02]  /*139c0*/  ISETP.GE.AND P2, PT, R6.reuse, R5, PT ;  /* 0x000000050600720c */ /* 0x040fe40003f46270 */
[----:B------:R-:W-:Y:S01]  /*139d0*/  ISETP.GE.AND P0, PT, R6, R4, PT ;  /* 0x000000040600720c */ /* 0x000fe20003f06270 */
[----:B------:R-:W-:Y:S01]  /*139e0*/  FMUL.FTZ R6, R15, c[0x0][0x2ec] ;  /* 0x0000bb000f067a20 */ /* 0x000fe20000410000 */
[----:B---3--:R-:W-:-:S02]  /*139f0*/  FSEL R94, R28, -INF , !P3 ;  /* 0xff8000001c5e7808 */ /* 0x008fc40005800000 */
[----:B-1----:R-:W-:Y:S02]  /*13a00*/  FSEL R95, R29, -INF , !P1 ;  /* 0xff8000001d5f7808 */ /* 0x002fe40004800000 */
[C---:B------:R-:W-:Y:S01]  /*13a10*/  ISETP.GE.AND P3, PT, R2.reuse, R5, PT ;  /* 0x000000050200720c */ /* 0x040fe20003f66270 */
[----:B------:R-:W1:Y:S01]  /*13a20*/  MUFU.TANH R6, R6 ;  /* 0x0000000600067308 */ /* 0x000e620000002400 */
[----:B------:R-:W-:Y:S02]  /*13a30*/  ISETP.GE.AND P1, PT, R2, R4, PT ;  /* 0x000000040200720c */ /* 0x000fe40003f26270 */
[----:B------:R-:W-:Y:S02]  /*13a40*/  LOP3.LUT R2, R0, 0xf0, R7, 0xfe, !PT ;  /* 0x000000f000027812 */ /* 0x000fe400078efe07 */
[----:B------:R-:W-:Y:S02]  /*13a50*/  FSEL R103, R103, -INF , !P5 ;  /* 0xff80000067677808 */ /* 0x000fe40006800000 */
[----:B------:R-:W-:-:S02]  /*13a60*/  FSEL R197, R30, -INF , !P4 ;  /* 0xff8000001ec57808 */ /* 0x000fc40006000000 */
[CC--:B------:R-:W-:Y:S02]  /*13a70*/  ISETP.GE.AND P4, PT, R2.reuse, R5.reuse, PT ;  /* 0x000000050200720c */ /* 0x0c0fe40003f86270 */
[----:B------:R-:W-:Y:S02]  /*13a80*/  ISETP.GE.AND P5, PT, R2, R4, PT ;  /* 0x000000040200720c */ /* 0x000fe40003fa6270 */
[--C-:B------:R-:W-:Y:S02]  /*13a90*/  LOP3.LUT R2, R0, 0xf1, R7.reuse, 0xfe, !PT ;  /* 0x000000f100027812 */ /* 0x100fe400078efe07 */
[----:B--2---:R-:W-:Y:S02]  /*13aa0*/  FSEL R96, R32, -INF , !P3 ;  /* 0xff80000020607808 */ /* 0x004fe40005800000 */
[----:B------:R-:W-:Y:S02]  /*13ab0*/  ISETP.GE.AND P3, PT, R2, R5, PT ;  /* 0x000000050200720c */ /* 0x000fe40003f66270 */
[----:B------:R-:W-:-:S02]  /*13ac0*/  LOP3.LUT R7, R0, 0xf8, R7, 0xfe, !PT ;  /* 0x000000f800077812 */ /* 0x000fc400078efe07 */
[----:B------:R-:W-:Y:S02]  /*13ad0*/  FSEL R199, R34, -INF , !P1 ;  /* 0xff80000022c77808 */ /* 0x000fe40004800000 */
[----:B------:R-:W-:Y:S02]  /*13ae0*/  FSEL R97, R33, -INF , !P2 ;  /* 0xff80000021617808 */ /* 0x000fe40005000000 */
[----:B------:R-:W-:Y:S02]  /*13af0*/  FSEL R200, R35, -INF , !P0 ;  /* 0xff80000023c87808 */ /* 0x000fe40004000000 */
[----:B----4-:R-:W-:Y:S02]  /*13b00*/  FSEL R106, R16, -INF , !P4 ;  /* 0xff800000106a7808 */ /* 0x010fe40006000000 */
[----:B------:R-:W-:Y:S02]  /*13b10*/  FSEL R188, R17, -INF , !P3 ;  /* 0xff80000011bc7808 */ /* 0x000fe40005800000 */
[----:B------:R-:W-:-:S02]  /*13b20*/  ISETP.GE.AND P2, PT, R7, R5, PT ;  /* 0x000000050700720c */ /* 0x000fc40003f46270 */
[----:B------:R-:W-:Y:S02]  /*13b30*/  LOP3.LUT P4, RZ, R184, 0x1, RZ, 0xc0, !PT ;  /* 0x00000001b8ff7812 */ /* 0x000fe4000788c0ff */
[-C--:B------:R-:W-:Y:S02]  /*13b40*/  ISETP.GE.AND P1, PT, R2, R4.reuse, PT ;  /* 0x000000040200720c */ /* 0x080fe40003f26270 */
[----:B------:R-:W-:Y:S02]  /*13b50*/  LOP3.LUT P3, RZ, R184, 0x2, RZ, 0xc0, !PT ;  /* 0x00000002b8ff7812 */ /* 0x000fe4000786c0ff */
[----:B------:R-:W-:Y:S02]  /*13b60*/  ISETP.GE.AND P0, PT, R7, R4, PT ;  /* 0x000000040700720c */ /* 0x000fe40003f06270 */
[----:B-----5:R-:W-:Y:S02]  /*13b70*/  FSEL R201, R12, -INF , !P2 ;  /* 0xff8000000cc97808 */ /* 0x020fe40005000000 */
[----:B------:R-:W-:-:S02]  /*13b80*/  FSEL R202, R13, -INF , !P3 ;  /* 0xff8000000dca7808 */ /* 0x000fc40005800000 */
[----:B------:R-:W-:Y:S02]  /*13b90*/  FSEL R203, R18, -INF , !P5 ;  /* 0xff80000012cb7808 */ /* 0x000fe40006800000 */
[----:B------:R-:W-:Y:S02]  /*13ba0*/  FSEL R204, R19, -INF , !P1 ;  /* 0xff80000013cc7808 */ /* 0x000fe40004800000 */
        /* <DEDUP_REMOVED lines=58> */
[----:B------:R-:W-:-:S03]  /*13f50*/  SHF.R.S32.HI R7, RZ, 0x1f, R6 ;  /* 0x0000001fff077819 */ /* 0x000fc60000011406 */
[----:B------:R-:W-:Y:S02]  /*13f60*/  IMAD.MOV.U32 R0, RZ, RZ, R4 ;  /* 0x000000ffff007224 */ /* 0x000fe400078e0004 */
[----:B------:R-:W-:-:S04]  /*13f70*/  IMAD R2, R7, c[0x0][0x180], RZ ;  /* 0x0000600007027a24 */ /* 0x000fc800078e02ff */
[----:B------:R-:W-:-:S05]  /*13f80*/  IMAD R2, R6, c[0x0][0x184], R2 ;  /* 0x0000610006027a24 */ /* 0x000fca00078e0202 */
[----:B------:R-:W-:Y:S01]  /*13f90*/  IADD3 R2, R5, R2, RZ ;  /* 0x0000000205027210 */ /* 0x000fe20007ffe0ff */
[----:B------:R-:W-:Y:S05]  /*13fa0*/  BRA `(.L_x_2573) ;  /* 0x0000003000007947 */ /* 0x000fea0003800000 */
.L_x_2572:
[----:B------:R-:W-:-:S05]  /*13fb0*/  IMAD.MOV.U32 R0, RZ, RZ, c[0x0][0x198] ;  /* 0x00006600ff007624 */ /* 0x000fca00078e00ff */
[----:B------:R-:W-:-:S04]  /*13fc0*/  LEA R0, -R0, RZ, 0x8 ;  /* 0x000000ff00007211 */ /* 0x000fc800078e41ff */
[----:B------:R-:W-:Y:S02]  /*13fd0*/  SHF.R.S32.HI R2, RZ, 0x1f, R0 ;  /* 0x0000001fff027819 */ /* 0x000fe40000011400 */
.L_x_2573:
        /* <DEDUP_REMOVED lines=34> */
.L_x_2571:
        /* <DEDUP_REMOVED lines=260> */
[----:B--2---:R-:W-:-:S04]  /*15240*/  FFMA.FTZ R4, R42, c[0x0][0x23c], -R2 ;  /* 0x00008f002a047a23 */ /* 0x004fc80000010802 */
[----:B------:R1:W-:Y:S02]  /*15250*/  MUFU.EX2 R31, R4 ;  /* 0x00000004001f7308 */ /* 0x0003e40000000800 */
[----:B-1----:R-:W-:-:S06]  /*15260*/  FFMA.FTZ R4, R41, c[0x0][0x23c], -R2 ;  /* 0x00008f0029047a23 */ /* 0x002fcc0000010802 */
[----:B------:R1:W-:Y:S02]  /*15270*/  MUFU.EX2 R84, R4 ;  /* 0x0000000400547308 */ /* 0x0003e40000000800 */
[--C-:B-1----:R-:W-:Y:S02]  /*15280*/  FFMA.FTZ R4, R40, c[0x0][0x23c], -R2.reuse ;  /* 0x00008f0028047a23 */ /* 0x102fe40000010802 */
[----:B------:R-:W-:Y:S04]  /*15290*/  LDSM.16.MT88.4 R40, [R135+0x7800] ;  /* 0x007800008728783b */ /* 0x000fe80000004200 */
[----:B------:R1:W-:Y:S02]  /*152a0*/  MUFU.EX2 R86, R4 ;  /* 0x0000000400567308 */ /* 0x0003e40000000800 */
[----:B-1----:R-:W-:-:S02]  /*152b0*/  FFMA.FTZ R4, R24, c[0x0][0x23c], -R2 ;  /* 0x00008f0018047a23 */ /* 0x002fc40000010802 */
[----:B------:R-:W1:Y:S04]  /*152c0*/  LDSM.16.MT88.4 R24, [R135+0x5400] ;  /* 0x005400008718783b */ /* 0x000e680000004200 */
[----:B------:R2:W-:Y:S02]  /*152d0*/  MUFU.EX2 R32, R4 ;  /* 0x0000000400207308 */ /* 0x0005e40000000800 */
[----:B--2---:R-:W-:-:S06]  /*152e0*/  FFMA.FTZ R4, R23, c[0x0][0x23c], -R2 ;  /* 0x00008f0017047a23 */ /* 0x004fcc0000010802 */
[----:B------:R2:W4:Y:S02]  /*152f0*/  MUFU.EX2 R21, R4 ;  /* 0x0000000400157308 */ /* 0x0005240000000800 */
[----:B--2---:R-:W-:-:S06]  /*15300*/  FFMA.FTZ R4, R100, c[0x0][0x23c], -R0 ;  /* 0x00008f0064047a23 */ /* 0x004fcc0000010800 */
[----:B------:R2:W-:Y:S08]  /*15310*/  MUFU.EX2 R100, R3 ;  /* 0x0000000300647308 */ /* 0x0005f00000000800 */
[----:B------:R5:W-:Y:S01]  /*15320*/  MUFU.EX2 R46, R4 ;  /* 0x00000004002e7308 */ /* 0x000be20000000800 */
[----:B--2---:R-:W-:Y:S01]  /*15330*/  FFMA.FTZ R3, R107, c[0x0][0x23c], -R0 ;  /* 0x00008f006b037a23 */ /* 0x004fe20000010800 */
[----:B---3--:R-:W-:-:S06]  /*15340*/  MOV R107, R16 ;  /* 0x00000010006b7202 */ /* 0x008fcc0000000f00 */
        /* <DEDUP_REMOVED lines=9> */
[--C-:B--2---:R-:W-:Y:S01]  /*153e0*/  FFMA.FTZ R3, R109, c[0x0][0x23c], -R0.reuse ;  /* 0x00008f006d037a23 */ /* 0x104fe20000010800 */
[----:B------:R-:W-:Y:S02]  /*153f0*/  MOV R109, R32 ;  /* 0x00000020006d7202 */ /* 0x000fe40000000f00 */
[----:B------:R-:W2:Y:S04]  /*15400*/  LDSM.16.MT88.4 R32, [R164+0x5400] ;  /* 0x00540000a420783b */ /* 0x000ea80000004200 */
[----:B------:R4:W-:Y:S01]  /*15410*/  MUFU.EX2 R52, R3 ;  /* 0x0000000300347308 */ /* 0x0009e20000000800 */
[----:B---3--:R-:W-:-:S07]  /*15420*/  FFMA.FTZ R4, R102, c[0x0][0x23c], -R0 ;  /* 0x00008f0066047a23 */ /* 0x008fce0000010800 */
[----:B------:R3:W5:Y:S01]  /*15430*/  MUFU.EX2 R101, R4 ;  /* 0x0000000400657308 */ /* 0x0007620000000800 */
[----:B----4-:R-:W-:Y:S01]  /*15440*/  FFMA.FTZ R3, R111, c[0x0][0x23c], -R0 ;  /* 0x00008f006f037a23 */ /* 0x010fe20000010800 */
[----:B------:R-:W-:-:S06]  /*15450*/  MOV R111, R83 ;  /* 0x00000053006f7202 */ /* 0x000fcc0000000f00 */
[----:B------:R4:W-:Y:S01]  /*15460*/  MUFU.EX2 R51, R3 ;  /* 0x0000000300337308 */ /* 0x0009e20000000800 */
[----:B---3--:R-:W-:Y:S02]  /*15470*/  F2FP.BF16.PACK_AB R4, R208, R207 ;  /* 0x000000cfd004723e */ /* 0x008fe400000010ff */
[----:B-----5:R-:W-:-:S07]  /*15480*/  F2FP.BF16.PACK_AB R7, R101, R70 ;  /* 0x000000466507723e */ /* 0x020fce00000010ff */
[----:B------:R-:W-:Y:S01]  /*15490*/  HMMA.16816.F32.BF16 R16, R4, R8, R136 ;  /* 0x000000080410723c */ /* 0x000fe20000041888 */
[----:B----4-:R-:W-:Y:S01]  /*154a0*/  FFMA.FTZ R3, R114, c[0x0][0x23c], -R0 ;  /* 0x00008f0072037a23 */ /* 0x010fe20000010800 */
[----:B------:R-:W-:-:S06]  /*154b0*/  MOV R114, R29 ;  /* 0x0000001d00727202 */ /* 0x000fcc0000000f00 */
[C---:B------:R-:W-:Y:S01]  /*154c0*/  HMMA.16816.F32.BF16 R20, R4.reuse, R10, R140 ;  /* 0x0000000a0414723c */ /* 0x040fe2000004188c */
[----:B------:R-:W-:Y:S07]  /*154d0*/  LDSM.16.MT88.4 R140, [R135+0x8800] ;  /* 0x00880000878c783b */ /* 0x000fee0000004200 */
[C---:B------:R-:W-:Y:S07]  /*154e0*/  HMMA.16816.F32.BF16 R8, R4.reuse, R14, R148 ;  /* 0x0000000e0408723c */ /* 0x040fee0000041894 */
[----:B------:R-:W-:Y:S01]  /*154f0*/  MOV R151, R86 ;  /* 0x0000005600977202 */ /* 0x000fe20000000f00 */
[----:B------:R-:W-:Y:S01]  /*15500*/  HMMA.16816.F32.BF16 R144, R4, R12, R144 ;  /* 0x0000000c0490723c */ /* 0x000fe20000041890 */
[----:B------:R3:W4:Y:S01]  /*15510*/  MUFU.EX2 R86, R3 ;  /* 0x0000000300567308 */ /* 0x0007220000000800 */
[----:B------:R-:W-:Y:S01]  /*15520*/  MOV R149, R31 ;  /* 0x0000001f00957202 */ /* 0x000fe20000000f00 */
[----:B------:R-:W5:Y:S01]  /*15530*/  LDSM.16.MT88.4 R12, [R135+0x5800] ;  /* 0x00580000870c783b */ /* 0x000f620000004200 */
[----:B------:R-:W-:-:S02]  /*15540*/  MOV R148, R30 ;  /* 0x0000001e00947202 */ /* 0x000fc40000000f00 */
[----:B------:R-:W-:Y:S02]  /*15550*/  MOV R150, R84 ;  /* 0x0000005400967202 */ /* 0x000fe40000000f00 */
[----:B------:R-:W-:Y:S02]  /*15560*/  F2FP.BF16.PACK_AB R4, R211, R212 ;  /* 0x000000d4d304723e */ /* 0x000fe400000010ff */
[----:B------:R-:W-:Y:S02]  /*15570*/  F2FP.BF16.PACK_AB R5, R87, R100 ;  /* 0x000000645705723e */ /* 0x000fe400000010ff */
[----:B------:R-:W-:Y:S02]  /*15580*/  F2FP.BF16.PACK_AB R6, R215, R213 ;  /* 0x000000d5d706723e */ /* 0x000fe400000010ff */
[----:B------:R-:W-:Y:S01]  /*15590*/  F2FP.BF16.PACK_AB R7, R52, R53 ;  /* 0x000000353407723e */ /* 0x000fe200000010ff */
[----:B---3--:R-:W-:Y:S01]  /*155a0*/  FFMA.FTZ R3, R116, c[0x0][0x23c], -R0 ;  /* 0x00008f0074037a23 */ /* 0x008fe20000010800 */
[----:B------:R-:W-:-:S02]  /*155b0*/  MOV R116, R28 ;  /* 0x0000001c00747202 */ /* 0x000fc40000000f00 */
[----:B------:R-:W3:Y:S01]  /*155c0*/  LDSM.16.MT88.4 R28, [R164+0x5800] ;  /* 0x00580000a41c783b */ /* 0x000ee20000004200 */
[----:B------:R2:W-:Y:S02]  /*155d0*/  MUFU.EX2 R60, R3 ;  /* 0x00000003003c7308 */ /* 0x0005e40000000800 */
[C---:B-1----:R-:W-:Y:S08]  /*155e0*/  HMMA.16816.F32.BF16 R16, R4.reuse, R24, R16 ;  /* 0x000000180410723c */ /* 0x042ff00000041810 */
[----:B------:R-:W-:Y:S01]  /*155f0*/  HMMA.16816.F32.BF16 R20, R4, R26, R20 ;  /* 0x0000001a0414723c */ /* 0x000fe20000041814 */
[----:B--2---:R-:W-:-:S07]  /*15600*/  FFMA.FTZ R3, R113, c[0x0][0x23c], -R0 ;  /* 0x00008f0071037a23 */ /* 0x004fce0000010800 */
[C---:B------:R-:W-:Y:S01]  /*15610*/  HMMA.16816.F32.BF16 R8, R4.reuse, R34, R8 ;  /* 0x000000220408723c */ /* 0x040fe20000041808 */
[----:B------:R-:W-:Y:S01]  /*15620*/  MOV R113, R39 ;  /* 0x0000002700717202 */ /* 0x000fe20000000f00 */
[----:B------:R1:W2:Y:S06]  /*15630*/  MUFU.EX2 R85, R3 ;  /* 0x0000000300557308 */ /* 0x0002ac0000000800 */
[----:B------:R-:W-:Y:S01]  /*15640*/  HMMA.16816.F32.BF16 R24, R4, R32, R144 ;  /* 0x000000200418723c */ /* 0x000fe20000041890 */
[----:B------:R-:W3:Y:S06]  /*15650*/  LDSM.16.MT88.4 R32, [R135+0x5c00] ;  /* 0x005c00008720783b */ /* 0x000eec0000004200 */
[----:B------:R-:W-:-:S02]  /*15660*/  MOV R147, R38 ;  /* 0x0000002600937202 */ /* 0x000fc40000000f00 */
[----:B------:R-:W-:Y:S01]  /*15670*/  MOV R146, R37 ;  /* 0x0000002500927202 */ /* 0x000fe20000000f00 */
[----:B-1----:R-:W-:Y:S01]  /*15680*/  FFMA.FTZ R3, R36, c[0x0][0x23c], -R2 ;  /* 0x00008f0024037a23 */ /* 0x002fe20000010802 */
[----:B------:R-:W-:Y:S01]  /*15690*/  F2FP.BF16.PACK_AB R4, R217, R214 ;  /* 0x000000d6d904723e */ /* 0x000fe200000010ff */
[----:B------:R-:W1:Y:S01]  /*156a0*/  LDSM.16.MT88.4 R36, [R164+0x5c00] ;  /* 0x005c0000a424783b */ /* 0x000e620000004200 */
[----:B----4-:R-:W-:Y:S01]  /*156b0*/  F2FP.BF16.PACK_AB R5, R86, R51 ;  /* 0x000000335605723e */ /* 0x010fe200000010ff */
[----:B------:R4:W-:Y:S01]  /*156c0*/  MUFU.EX2 R104, R3 ;  /* 0x0000000300687308 */ /* 0x0009e20000000800 */
[----:B------:R-:W-:Y:S02]  /*156d0*/  F2FP.BF16.PACK_AB R6, R218, R216 ;  /* 0x000000d8da06723e */ /* 0x000fe400000010ff */
[----:B--2---:R-:W-:-:S07]  /*156e0*/  F2FP.BF16.PACK_AB R7, R85, R60 ;  /* 0x0000003c5507723e */ /* 0x004fce00000010ff */
[----:B-----5:R-:W-:Y:S01]  /*156f0*/  HMMA.16816.F32.BF16 R16, R4, R12, R16 ;  /* 0x0000000c0410723c */ /* 0x020fe20000041810 */
[----:B----4-:R-:W-:-:S07]  /*15700*/  FFMA.FTZ R3, R115, c[0x0][0x23c], -R0 ;  /* 0x00008f0073037a23 */ /* 0x010fce0000010800 */
[C---:B------:R-:W-:Y:S01]  /*15710*/  HMMA.16816.F32.BF16 R20, R4.reuse, R14, R20 ;  /* 0x0000000e0414723c */ /* 0x040fe20000041814 */
[----:B------:R-:W2:Y:S01]  /*15720*/  LDSM.16.MT88.4 R12, [R135+0x6000] ;  /* 0x00600000870c783b */ /* 0x000ea20000004200 */
[----:B------:R4:W-:Y:S06]  /*15730*/  MUFU.EX2 R49, R3 ;  /* 0x0000000300317308 */ /* 0x0009ec0000000800 */
[C---:B---3--:R-:W-:Y:S08]  /*15740*/  HMMA.16816.F32.BF16 R8, R4.reuse, R30, R8 ;  /* 0x0000001e0408723c */ /* 0x048ff00000041808 */
[----:B------:R-:W-:Y:S01]  /*15750*/  HMMA.16816.F32.BF16 R24, R4, R28, R24 ;  /* 0x0000001c0418723c */ /* 0x000fe20000041818 */
[----:B------:R-:W3:Y:S01]  /*15760*/  LDSM.16.MT88.4 R28, [R164+0x6000] ;  /* 0x00600000a41c783b */ /* 0x000ee20000004200 */
[----:B----4-:R-:W-:-:S04]  /*15770*/  FFMA.FTZ R3, R120, c[0x0][0x23c], -R0 ;  /* 0x00008f0078037a23 */ /* 0x010fc80000010800 */
[----:B------:R4:W5:Y:S01]  /*15780*/  MUFU.EX2 R84, R3 ;  /* 0x0000000300547308 */ /* 0x0009620000000800 */
[----:B------:R-:W-:Y:S02]  /*15790*/  F2FP.BF16.PACK_AB R4, R220, R219 ;  /* 0x000000dbdc04723e */ /* 0x000fe400000010ff */
[----:B------:R-:W-:Y:S01]  /*157a0*/  F2FP.BF16.PACK_AB R6, R221, R222 ;  /* 0x000000dedd06723e */ /* 0x000fe200000010ff */
[----:B----4-:R-:W-:Y:S01]  /*157b0*/  FFMA.FTZ R3, R122, c[0x0][0x23c], -R0 ;  /* 0x00008f007a037a23 */ /* 0x010fe20000010800 */
[----:B-----5:R-:W-:-:S03]  /*157c0*/  F2FP.BF16.PACK_AB R5, R84, R49 ;  /* 0x000000315405723e */ /* 0x020fc600000010ff */
[----:B------:R4:W-:Y:S02]  /*157d0*/  MUFU.EX2 R83, R3 ;  /* 0x0000000300537308 */ /* 0x0009e40000000800 */
[----:B----4-:R-:W-:-:S06]  /*157e0*/  FFMA.FTZ R3, R119, c[0x0][0x23c], -R0 ;  /* 0x00008f0077037a23 */ /* 0x010fcc0000010800 */
[----:B------:R4:W5:Y:S02]  /*157f0*/  MUFU.EX2 R82, R3 ;  /* 0x0000000300527308 */ /* 0x0009640000000800 */
[----:B----4-:R-:W-:Y:S01]  /*15800*/  FFMA.FTZ R3, R89, c[0x0][0x23c], -R2 ;  /* 0x00008f0059037a23 */ /* 0x010fe20000010802 */
[----:B-----5:R-:W-:-:S05]  /*15810*/  F2FP.BF16.PACK_AB R7, R82, R83 ;  /* 0x000000535207723e */ /* 0x020fca00000010ff */
[----:B------:R4:W-:Y:S02]  /*15820*/  MUFU.EX2 R103, R3 ;  /* 0x0000000300677308 */ /* 0x0009e40000000800 */
[C---:B------:R-:W-:Y:S08]  /*15830*/  HMMA.16816.F32.BF16 R16, R4.reuse, R32, R16 ;  /* 0x000000200410723c */ /* 0x040ff00000041810 */
[----:B------:R-:W-:Y:S01]  /*15840*/  HMMA.16816.F32.BF16 R20, R4, R34, R20 ;  /* 0x000000220414723c */ /* 0x000fe20000041814 */
[----:B------:R-:W5:Y:S01]  /*15850*/  LDSM.16.MT88.4 R32, [R135+0x6400] ;  /* 0x006400008720783b */ /* 0x000f620000004200 */
[----:B----4-:R-:W-:-:S04]  /*15860*/  FFMA.FTZ R3, R121, c[0x0][0x23c], -R0 ;  /* 0x00008f0079037a23 */ /* 0x010fc80000010800 */
[----:B------:R4:W-:Y:S02]  /*15870*/  MUFU.EX2 R80, R3 ;  /* 0x0000000300507308 */ /* 0x0009e40000000800 */
[C---:B-1----:R-:W-:Y:S08]  /*15880*/  HMMA.16816.F32.BF16 R8, R4.reuse, R38, R8 ;  /* 0x000000260408723c */ /* 0x042ff00000041808 */
[----:B------:R-:W-:Y:S01]  /*15890*/  HMMA.16816.F32.BF16 R24, R4, R36, R24 ;  /* 0x000000240418723c */ /* 0x000fe20000041818 */
[----:B------:R-:W1:Y:S01]  /*158a0*/  LDSM.16.MT88.4 R36, [R164+0x6400] ;  /* 0x00640000a424783b */ /* 0x000e620000004200 */
[----:B----4-:R-:W-:-:S05]  /*158b0*/  FFMA.FTZ R3, R125, c[0x0][0x23c], -R0 ;  /* 0x00008f007d037a23 */ /* 0x010fca0000010800 */
[----:B------:R-:W-:Y:S02]  /*158c0*/  F2FP.BF16.PACK_AB R4, R224, R223 ;  /* 0x000000dfe004723e */ /* 0x000fe400000010ff */
[----:B------:R-:W-:Y:S01]  /*158d0*/  F2FP.BF16.PACK_AB R6, R225, R226 ;  /* 0x000000e2e106723e */ /* 0x000fe200000010ff */
[----:B------:R4:W2:Y:S02]  /*158e0*/  MUFU.EX2 R81, R3 ;  /* 0x0000000300517308 */ /* 0x0008a40000000800 */
[----:B----4-:R-:W-:Y:S01]  /*158f0*/  FFMA.FTZ R3, R127, c[0x0][0x23c], -R0 ;  /* 0x00008f007f037a23 */ /* 0x010fe20000010800 */
[----:B--2---:R-:W-:-:S05]  /*15900*/  F2FP.BF16.PACK_AB R5, R81, R80 ;  /* 0x000000505105723e */ /* 0x004fca00000010ff */
        /* <DEDUP_REMOVED lines=11> */
[C---:B---3--:R-:W-:Y:S08]  /*159c0*/  HMMA.16816.F32.BF16 R8, R4.reuse, R30, R8 ;  /* 0x0000001e0408723c */ /* 0x048ff00000041808 */
[----:B------:R-:W-:Y:S01]  /*159d0*/  HMMA.16816.F32.BF16 R24, R4, R28, R24 ;  /* 0x0000001c0418723c */ /* 0x000fe20000041818 */
[----:B------:R-:W3:Y:S01]  /*159e0*/  LDSM.16.MT88.4 R28, [R164+0x6800] ;  /* 0x00680000a41c783b */ /* 0x000ee20000004200 */
        /* <DEDUP_REMOVED lines=54> */
[----:B------:R-:W-:Y:S01]  /*15d50*/  LDSM.16.MT88.4 R32, [R135+0x7400] ;  /* 0x007400008720783b */ /* 0x000fe20000004200 */
[----:B-1----:R-:W-:-:S04]  /*15d60*/  FFMA.FTZ R3, R160, c[0x0][0x23c], -R0 ;  /* 0x00008f00a0037a23 */ /* 0x002fc80000010800 */
[----:B------:R1:W-:Y:S02]  /*15d70*/  MUFU.EX2 R64, R3 ;  /* 0x0000000300407308 */ /* 0x0003e40000000800 */
[C---:B-----5:R-:W-:Y:S08]  /*15d80*/  HMMA.16816.F32.BF16 R8, R4.reuse, R38, R8 ;  /* 0x000000260408723c */ /* 0x060ff00000041808 */
        /* <DEDUP_REMOVED lines=16> */
[----:B-1----:R-:W-:-:S04]  /*15e90*/  FFMA.FTZ R3, R189, c[0x0][0x23c], -R0 ;  /* 0x00008f00bd037a23 */ /* 0x002fc80000010800 */
[----:B------:R1:W-:Y:S03]  /*15ea0*/  MUFU.EX2 R57, R3 ;  /* 0x0000000300397308 */ /* 0x0003e60000000800 */
[C---:B---3--:R-:W-:Y:S07]  /*15eb0*/  HMMA.16816.F32.BF16 R12, R4.reuse, R30, R8 ;  /* 0x0000001e040c723c */ /* 0x048fee0000041808 */
        /* <DEDUP_REMOVED lines=266> */
.L_x_2568:
        /* <DEDUP_REMOVED lines=15> */
.L_x_2578:
        /* <DEDUP_REMOVED lines=66> */
.L_x_2575:
        /* <DEDUP_REMOVED lines=454> */
.L_x_2577:
        /* <DEDUP_REMOVED lines=32> */
.L_x_2576:
        /* <DEDUP_REMOVED lines=712> */
.L_x_2574:
        /* <DEDUP_REMOVED lines=59> */
[----:B------:R-:W4:Y:S01]  /*1c300*/  S2R R11, SR_TID.X ;  /* 0x00000000000b7919 */ /* 0x000f220000002100 */
        /* <DEDUP_REMOVED lines=12> */
[----:B------:R-:W-:Y:S01]  /*1c3d0*/  LOP3.LUT R8, R10, R8, RZ, 0x3c, !PT ;  /* 0x000000080a087212 */ /* 0x000fe200078e3cff */
[----:B------:R-:W-:Y:S01]  /*1c3e0*/  FMUL.FTZ R145, R2, R145 ;  /* 0x0000009102917220 */ /* 0x000fe20000410000 */
[----:B------:R-:W-:Y:S01]  /*1c3f0*/  ISETP.NE.U32.AND P3, PT, R6, 0x1, PT ;  /* 0x000000010600780c */ /* 0x000fe20003f65070 */
[----:B------:R-:W-:Y:S01]  /*1c400*/  IMAD.MOV.U32 R6, RZ, RZ, -0x20 ;  /* 0xffffffe0ff067424 */ /* 0x000fe200078e00ff */
[----:B------:R-:W-:Y:S01]  /*1c410*/  STS.64 [R7.X4], R136 ;  /* 0x0000008807007388 */ /* 0x000fe20000004a00 */
[----:B------:R-:W-:Y:S01]  /*1c420*/  IMAD.SHL.U32 R4, R7, 0x4, RZ ;  /* 0x0000000407047824 */ /* 0x000fe200078e00ff */
[----:B------:R-:W-:Y:S01]  /*1c430*/  IADD3 R0, R16, R8, RZ ;  /* 0x0000000810007210 */ /* 0x000fe20007ffe0ff */
[----:B------:R-:W-:Y:S01]  /*1c440*/  FMUL.FTZ R148, R2, R148 ;  /* 0x0000009402947220 */ /* 0x000fe20000410000 */
[----:B------:R-:W-:Y:S01]  /*1c450*/  SEL R6, R6, 0x20, !P3 ;  /* 0x0000002006067807 */ /* 0x000fe20005800000 */
[----:B------:R-:W-:Y:S01]  /*1c460*/  FMUL.FTZ R149, R2, R149 ;  /* 0x0000009502957220 */ /* 0x000fe20000410000 */
[C---:B------:R-:W-:Y:S01]  /*1c470*/  IADD3 R2, R4.reuse, 0x40, RZ ;  /* 0x0000004004027810 */ /* 0x040fe20007ffe0ff */
[C---:B---3--:R-:W-:Y:S01]  /*1c480*/  FMUL.FTZ R139, R5.reuse, R139 ;  /* 0x0000008b058b7220 */ /* 0x048fe20000410000 */
[----:B------:R-:W-:Y:S01]  /*1c490*/  @P2 IADD3 R2, R4, -0x40, RZ ;  /* 0xffffffc004022810 */ /* 0x000fe20007ffe0ff */
[C---:B------:R-:W-:Y:S01]  /*1c4a0*/  FMUL.FTZ R138, R5.reuse, R138 ;  /* 0x0000008a058a7220 */ /* 0x040fe20000410000 */
[----:B------:R-:W2:Y:S01]  /*1c4b0*/  S2R R8, SR_CTAID.Z ;  /* 0x0000000000087919 */ /* 0x000ea20000002700 */
[C---:B------:R-:W-:Y:S01]  /*1c4c0*/  FMUL.FTZ R143, R5.reuse, R143 ;  /* 0x0000008f058f7220 */ /* 0x040fe20000410000 */
[----:B------:R-:W3:Y:S01]  /*1c4d0*/  @P1 MUFU.LG2 R10, R14 ;  /* 0x0000000e000a1308 */ /* 0x000ee20000000c00 */
[C---:B------:R-:W-:Y:S01]  /*1c4e0*/  FMUL.FTZ R142, R5.reuse, R142 ;  /* 0x0000008e058e7220 */ /* 0x040fe20000410000 */
[----:B------:R-:W-:Y:S01]  /*1c4f0*/  STS.64 [R7.X4+0x400], R138 ;  /* 0x0004008a07007388 */ /* 0x000fe20000004a00 */
[----:B------:R-:W-:-:S02]  /*1c500*/  FMUL.FTZ R147, R5, R147 ;  /* 0x0000009305937220 */ /* 0x000fc40000410000 */
[C---:B------:R-:W-:Y:S02]  /*1c510*/  FMUL.FTZ R146, R5.reuse, R146 ;  /* 0x0000009205927220 */ /* 0x040fe40000410000 */
[C---:B------:R-:W-:Y:S01]  /*1c520*/  FMUL.FTZ R151, R5.reuse, R151 ;  /* 0x0000009705977220 */ /* 0x040fe20000410000 */
[----:B------:R-:W1:Y:S01]  /*1c530*/  @P0 MUFU.LG2 R9, R15 ;  /* 0x0000000f00090308 */ /* 0x000e620000000c00 */
[----:B------:R-:W-:Y:S02]  /*1c540*/  FMUL.FTZ R150, R5, R150 ;  /* 0x0000009605967220 */ /* 0x000fe40000410000 */
[----:B------:R-:W-:Y:S02]  /*1c550*/  IMAD.IADD R5, R4, 0x1, R6 ;  /* 0x0000000104057824 */ /* 0x000fe400078e0206 */
[----:B------:R-:W-:-:S03]  /*1c560*/  IMAD.IADD R4, R6, 0x1, R2 ;  /* 0x0000000106047824 */ /* 0x000fc600078e0202 */
[----:B------:R-:W-:Y:S04]  /*1c570*/  STS.64 [R5], R140 ;  /* 0x0000008c05007388 */ /* 0x000fe80000000a00 */
[----:B------:R1:W-:Y:S04]  /*1c580*/  STS.64 [R5+0x400], R142 ;  /* 0x0004008e05007388 */ /* 0x0003e80000000a00 */
[----:B------:R-:W-:Y:S04]  /*1c590*/  STS.64 [R2], R144 ;  /* 0x0000009002007388 */ /* 0x000fe80000000a00 */
[----:B------:R4:W-:Y:S04]  /*1c5a0*/  STS.64 [R2+0x400], R146 ;  /* 0x0004009202007388 */ /* 0x0009e80000000a00 */
[----:B------:R-:W-:Y:S04]  /*1c5b0*/  STS.64 [R4], R148 ;  /* 0x0000009404007388 */ /* 0x000fe80000000a00 */
[----:B------:R2:W-:Y:S04]  /*1c5c0*/  STS.64 [R4+0x400], R150 ;  /* 0x0004009604007388 */ /* 0x0005e80000000a00 */
[----:B------:R-:W-:Y:S06]  /*1c5d0*/  BAR.SYNC.DEFER_BLOCKING 0x0 ;  /* 0x0000000000007b1d */ /* 0x000fec0000010000 */
[----:B-1----:R-:W1:Y:S01]  /*1c5e0*/  S2R R5, SR_CTAID.Y ;  /* 0x0000000000057919 */ /* 0x002e620000002600 */
[----:B----4-:R-:W-:-:S04]  /*1c5f0*/  SHF.R.S32.HI R2, RZ, 0x1f, R11 ;  /* 0x0000001fff027819 */ /* 0x010fc8000001140b */
[----:B------:R-:W-:Y:S02]  /*1c600*/  LEA.HI R2, R2, R11, RZ, 0x5 ;  /* 0x0000000b02027211 */ /* 0x000fe400078f28ff */
[----:B--2---:R-:W-:Y:S01]  /*1c610*/  SHF.R.S32.HI R4, RZ, 0x1f, R13 ;  /* 0x0000001fff047819 */ /* 0x004fe2000001140d */
[----:B------:R-:W2:Y:S03]  /*1c620*/  LDS.128 R32, [R0.X4] ;  /* 0x0000000000207984 */ /* 0x000ea60000004c00 */
[----:B------:R-:W-:Y:S01]  /*1c630*/  LEA.HI R4, R4, R13, RZ, 0x2 ;  /* 0x0000000d04047211 */ /* 0x000fe200078f10ff */
[----:B------:R-:W4:Y:S03]  /*1c640*/  LDS.128 R28, [R0.X4+0x800] ;  /* 0x00080000001c7984 */ /* 0x000f260000004c00 */
[----:B------:R-:W-:Y:S01]  /*1c650*/  LOP3.LUT R4, R4, 0xffffffc, RZ, 0xc0, !PT ;  /* 0x0ffffffc04047812 */ /* 0x000fe200078ec0ff */
[----:B------:R-:W2:Y:S01]  /*1c660*/  LDS.128 R24, [R0.X4+0x1000] ;  /* 0x0010000000187984 */ /* 0x000ea20000004c00 */
[----:B-1----:R-:W-:-:S03]  /*1c670*/  IMAD R5, R5, c[0x0][0x210], R246 ;  /* 0x0000840005057a24 */ /* 0x002fc600078e02f6 */
[----:B------:R1:W2:Y:S02]  /*1c680*/  LDS.128 R16, [R0.X4+0x1800] ;  /* 0x0018000000107984 */ /* 0x0002a40000004c00 */
[----:B-1----:R-:W-:-:S04]  /*1c690*/  IMAD.MOV R0, RZ, RZ, -R246 ;  /* 0x000000ffff007224 */ /* 0x002fc800078e0af6 */
[----:B------:R-:W-:Y:S01]  /*1c6a0*/  IMAD R6, R0, c[0x0][0x1c0], R8 ;  /* 0x0000700000067a24 */ /* 0x000fe200078e0208 */
[----:B------:R-:W-:Y:S01]  /*1c6b0*/  LOP3.LUT R0, R2, 0xffffffe0, RZ, 0xc0, !PT ;  /* 0xffffffe002007812 */ /* 0x000fe200078ec0ff */
[----:B------:R-:W-:Y:S01]  /*1c6c0*/  IMAD.MOV.U32 R8, RZ, RZ, -0x800000 ;  /* 0xff800000ff087424 */ /* 0x000fe200078e00ff */
[----:B------:R-:W-:Y:S01]  /*1c6d0*/  LOP3.LUT R2, R22, 0xffffffe0, RZ, 0xc0, !PT ;  /* 0xffffffe016027812 */ /* 0x000fe200078ec0ff */
[----:B------:R-:W-:Y:S01]  /*1c6e0*/  IMAD R6, R5, c[0x0][0x1c0], R6 ;  /* 0x0000700005067a24 */ /* 0x000fe200078e0206 */
[----:B------:R-:W-:Y:S01]  /*1c6f0*/  IADD3 R0, R11, -R0, RZ ;  /* 0x800000000b007210 */ /* 0x000fe20007ffe0ff */
[----:B---3--:R-:W-:Y:S01]  /*1c700*/  @P1 FMUL.FTZ R5, R10, 0.69314718246459960938 ;  /* 0x3f3172180a051820 */ /* 0x008fe20000410000 */
[----:B------:R-:W-:Y:S01]  /*1c710*/  SHF.L.U32 R11, R36, 0x6, RZ ;  /* 0x00000006240b7819 */ /* 0x000fe200000006ff */
[----:B------:R-:W-:Y:S01]  /*1c720*/  IMAD.IADD R2, R23, 0x1, -R2 ;  /* 0x0000000117027824 */ /* 0x000fe200078e0a02 */
[----:B------:R-:W-:-:S03]  /*1c730*/  SHF.R.S32.HI R7, RZ, 0x1f, R0 ;  /* 0x0000001fff077819 */ /* 0x000fc60000011400 */
[----:B------:R-:W-:Y:S01]  /*1c740*/  IMAD R6, R6, c[0x0][0x214], R11 ;  /* 0x0000850006067a24 */ /* 0x000fe200078e020b */
[----:B------:R-:W-:Y:S01]  /*1c750*/  LOP3.LUT P2, RZ, R2, 0x3, RZ, 0xc0, !PT ;  /* 0x0000000302ff7812 */ /* 0x000fe2000784c0ff */
[----:B------:R-:W-:Y:S01]  /*1c760*/  IMAD.IADD R2, R13, 0x1, -R4 ;  /* 0x000000010d027824 */ /* 0x000fe200078e0a04 */
[----:B------:R-:W-:Y:S01]  /*1c770*/  LEA.HI R0, R7, R0, RZ, 0x2 ;  /* 0x0000000007007211 */ /* 0x000fe200078f10ff */
[----:B------:R-:W-:Y:S02]  /*1c780*/  @P0 FMUL.FTZ R4, R9, 0.69314718246459960938 ;  /* 0x3f31721809040820 */ /* 0x000fe40000410000 */
[----:B------:R-:W-:Y:S01]  /*1c790*/  IMAD.MOV.U32 R7, RZ, RZ, -0x800000 ;  /* 0xff800000ff077424 */ /* 0x000fe200078e00ff */
[----:B------:R-:W-:Y:S01]  /*1c7a0*/  SHF.R.S32.HI R0, RZ, 0x2, R0 ;  /* 0x00000002ff007819 */ /* 0x000fe20000011400 */
[----:B------:R-:W-:Y:S02]  /*1c7b0*/  @P1 FFMA.FTZ R7, R20, c[0x0][0x238], R5 ;  /* 0x00008e0014071a23 */ /* 0x000fe40000010005 */
[----:B------:R-:W-:-:S02]  /*1c7c0*/  @P0 FFMA.FTZ R8, R3, c[0x0][0x238], R4 ;  /* 0x00008e0003080a23 */ /* 0x000fc40000010004 */
[----:B------:R-:W-:Y:S02]  /*1c7d0*/  IMAD R0, R2, 0x10, R0 ;  /* 0x0000001002007824 */ /* 0x000fe400078e0200 */
[----:B------:R-:W-:Y:S05]  /*1c7e0*/  @P2 BRA `(.L_x_2580) ;  /* 0x000000b000002947 */ /* 0x000fea0003800000 */
[----:B--2-45:R-:W-:Y:S01]  /*1c7f0*/  IMAD R2, R36, -0x40, R37 ;  /* 0xffffffc024027824 */ /* 0x034fe200078e0225 */
[----:B------:R-:W-:Y:S02]  /*1c800*/  IADD3 R4, R0, 0x8, RZ ;  /* 0x0000000800047810 */ /* 0x000fe40007ffe0ff */
[----:B------:R-:W-:Y:S02]  /*1c810*/  SHF.R.S32.HI R3, RZ, 0x1f, R0 ;  /* 0x0000001fff037819 */ /* 0x000fe40000011400 */
[----:B------:R-:W-:Y:S02]  /*1c820*/  IADD3 R5, P0, R6, R0, RZ ;  /* 0x0000000006057210 */ /* 0x000fe40007f1e0ff */
[-C--:B------:R-:W-:Y:S02]  /*1c830*/  ISETP.GE.AND P2, PT, R0, R2.reuse, PT ;  /* 0x000000020000720c */ /* 0x080fe40003f46270 */
[----:B------:R-:W-:-:S02]  /*1c840*/  ISETP.GE.AND P1, PT, R4, R2, PT ;  /* 0x000000020400720c */ /* 0x000fc40003f26270 */
[----:B------:R-:W-:Y:S02]  /*1c850*/  LEA.HI.X.SX32 R0, R6, R3, 0x1, P0 ;  /* 0x0000000306007211 */ /* 0x000fe400000f0eff */
[----:B------:R-:W-:-:S04]  /*1c860*/  LEA R2, P0, R5, c[0x0][0x208], 0x2 ;  /* 0x0000820005027a11 */ /* 0x000fc800078010ff */
[----:B------:R-:W-:-:S05]  /*1c870*/  LEA.HI.X R3, R5, c[0x0][0x20c], R0, 0x2, P0 ;  /* 0x0000830005037a11 */ /* 0x000fca00000f1400 */
[----:B------:R1:W-:Y:S04]  /*1c880*/  @!P2 STG.E [R2.64], R7 ;  /* 0x000000070200a986 */ /* 0x0003e8000c101904 */
[----:B------:R1:W-:Y:S02]  /*1c890*/  @!P1 STG.E [R2.64+0x20], R8 ;  /* 0x0000200802009986 */ /* 0x0003e4000c101904 */
.L_x_2580:
[----:B--2-4-:R-:W-:Y:S05]  /*1c8a0*/  BSYNC B0 ;  /* 0x0000000000007941 */ /* 0x014fea0003800000 */
.L_x_2579:
[----:B-1----:R-:W-:Y:S01]  /*1c8b0*/  IMAD.SHL.U32 R2, R21, 0x4, RZ ;  /* 0x0000000415027824 */ /* 0x002fe200078e00ff */
[----:B------:R-:W-:Y:S01]  /*1c8c0*/  IADD3 R7, R12, 0x10, RZ ;  /* 0x000000100c077810 */ /* 0x000fe20007ffe0ff */
[----:B------:R-:W-:Y:S01]  /*1c8d0*/  IMAD R0, R6, c[0x0][0x22c], RZ ;  /* 0x00008b0006007a24 */ /* 0x000fe200078e02ff */
[----:B------:R-:W-:Y:S01]  /*1c8e0*/  IADD3 R6, R12, 0x20, RZ ;  /* 0x000000200c067810 */ /* 0x000fe20007ffe0ff */
[----:B-----5:R-:W-:Y:S01]  /*1c8f0*/  IMAD R5, R36, -0x40, R37 ;  /* 0xffffffc024057824 */ /* 0x020fe200078e0225 */
[----:B------:R-:W-:-:S04]  /*1c900*/  SHF.R.S32.HI R3, RZ, 0x1f, R2 ;  /* 0x0000001fff037819 */ /* 0x000fc80000011402 */
[-C--:B------:R-:W-:Y:S01]  /*1c910*/  ISETP.GE.AND P3, PT, R7, R5.reuse, PT ;  /* 0x000000050700720c */ /* 0x080fe20003f66270 */
[----:B------:R-:W-:Y:S01]  /*1c920*/  IMAD.WIDE R2, R12, 0x20, R2 ;  /* 0x000000200c027825 */ /* 0x000fe200078e0202 */
[----:B------:R-:W-:-:S04]  /*1c930*/  ISETP.GE.AND P2, PT, R6, R5, PT ;  /* 0x000000050600720c */ /* 0x000fc80003f46270 */
[----:B------:R-:W-:-:S04]  /*1c940*/  IADD3 R4, P0, R0, R2, RZ ;  /* 0x0000000200047210 */ /* 0x000fc80007f1e0ff */
[----:B------:R-:W-:Y:S02]  /*1c950*/  LEA.HI.X.SX32 R3, R0, R3, 0x1, P0 ;  /* 0x0000000300037211 */ /* 0x000fe400000f0eff */
[----:B------:R-:W-:Y:S02]  /*1c960*/  ISETP.GE.AND P0, PT, R12, R5, PT ;  /* 0x000000050c00720c */ /* 0x000fe40003f06270 */
[----:B------:R-:W-:Y:S02]  /*1c970*/  LEA R2, P1, R4, c[0x0][0x1d8], 0x2 ;  /* 0x0000760004027a11 */ /* 0x000fe400078210ff */
[----:B------:R-:W-:Y:S02]  /*1c980*/  IADD3 R0, R12, 0x30, RZ ;  /* 0x000000300c007810 */ /* 0x000fe40007ffe0ff */
[----:B------:R-:W-:-:S05]  /*1c990*/  LEA.HI.X R3, R4, c[0x0][0x1dc], R3, 0x2, P1 ;  /* 0x0000770004037a11 */ /* 0x000fca00008f1403 */
[----:B------:R1:W-:Y:S04]  /*1c9a0*/  @!P3 STG.E.128 [R2.64+0x800], R28 ;  /* 0x0008001c0200b986 */ /* 0x0003e8000c101d04 */
[----:B------:R1:W-:Y:S04]  /*1c9b0*/  @!P0 STG.E.64 [R2.64], R32 ;  /* 0x0000002002008986 */ /* 0x0003e8000c101b04 */
[----:B------:R1:W-:Y:S01]  /*1c9c0*/  @!P0 STG.E.64 [R2.64+0x8], R34 ;  /* 0x0000082202008986 */ /* 0x0003e2000c101b04 */
[----:B------:R-:W-:-:S03]  /*1c9d0*/  ISETP.GE.AND P0, PT, R0, R5, PT ;  /* 0x000000050000720c */ /* 0x000fc60003f06270 */
[----:B------:R1:W-:Y:S10]  /*1c9e0*/  @!P2 STG.E.128 [R2.64+0x1000], R24 ;  /* 0x001000180200a986 */ /* 0x0003f4000c101d04 */
[----:B------:R-:W-:Y:S05]  /*1c9f0*/  @P0 EXIT ;  /* 0x000000000000094d */ /* 0x000fea0003800000 */
[----:B------:R-:W-:Y:S01]  /*1ca00*/  STG.E.128 [R2.64+0x1800], R16 ;  /* 0x0018001002007986 */ /* 0x000fe2000c101d04 */
[----:B------:R-:W-:Y:S05]  /*1ca10*/  EXIT ;  /* 0x000000000000794d */ /* 0x000fea0003800000 */
.L_x_2581:
        /* <DEDUP_REMOVED lines=14> */
.L_x_5215:


//--------------------- .text._ZN5flash24flash_fwd_splitkv_kernelI23Flash_fwd_kernel_traitsILi32ELi64ELi256ELi4ELb0ELb0EN7cutlass10bfloat16_tE19Flash_kernel_traitsILi32ELi64ELi256ELi4ES3_EELb1ELb0ELb1ELb0ELb0ELb0ELb1ELb1EEEvNS_16Flash_fwd_paramsE --------------------------
	.section	.text._ZN5flash24flash_fwd_splitkv_kernelI23Flash_fwd_kernel_traitsILi32ELi64ELi256ELi4ELb0ELb0EN7cutlass10bfloat16_tE19Flash_kernel_traitsILi32ELi64ELi256ELi4ES3_EELb1ELb0ELb1ELb0ELb0ELb0ELb1ELb1EEEvNS_16Flash_fwd_paramsE,"ax",@progbits
	.sectioninfo	@"SHI_REGISTERS=255"
	.align	128
        .global         _ZN5flash24flash_fwd_splitkv_kernelI23Flash_fwd_kernel_traitsILi32ELi64ELi256ELi4ELb0ELb0EN7cutlass10bfloat16_tE19Flash_kernel_traitsILi32ELi64ELi256ELi4ES3_EELb1ELb0ELb1ELb0ELb0ELb0ELb1ELb1EEEvNS_16Flash_fwd_paramsE
        .type           _ZN5flash24flash_fwd_splitkv_kernelI23Flash_fwd_kernel_traitsILi32ELi64ELi256ELi4ELb0ELb0EN7cutlass10bfloat16_tE19Flash_kernel_traitsILi32ELi64ELi256ELi4ES3_EELb1ELb0ELb1ELb0ELb0ELb0ELb1ELb1EEEvNS_16Flash_fwd_paramsE,@function
        .size           _ZN5flash24flash_fwd_splitkv_kernelI23Flash_fwd_kernel_traitsILi32ELi64ELi256ELi4ELb0ELb0EN7cutlass10bfloat16_tE19Flash_kernel_traitsILi32ELi64ELi256ELi4ES3_EELb1ELb0ELb1ELb0ELb0ELb0ELb1ELb1EEEvNS_16Flash_fwd_paramsE,(.L_x_5216 - _ZN5flash24flash_fwd_splitkv_kernelI23Flash_fwd_kernel_traitsILi32ELi64ELi256ELi4ELb0ELb0EN7cutlass10bfloat16_tE19Flash_kernel_traitsILi32ELi64ELi256ELi4ES3_EELb1ELb0ELb1ELb0ELb0ELb0ELb1ELb1EEEvNS_16Flash_fwd_paramsE)
        .other          _ZN5flash24flash_fwd_splitkv_kernelI23Flash_fwd_kernel_traitsILi32ELi64ELi256ELi4ELb0ELb0EN7cutlass10bfloat16_tE19Flash_kernel_traitsILi32ELi64ELi256ELi4ES3_EELb1ELb0ELb1ELb0ELb0ELb0ELb1ELb1EEEvNS_16Flash_fwd_paramsE,@"STO_CUDA_ENTRY STV_DEFAULT"
_ZN5flash24flash_fwd_splitkv_kernelI23Flash_fwd_kernel_traitsILi32ELi64ELi256ELi4ELb0ELb0EN7cutlass10bfloat16_tE19Flash_kernel_traitsILi32ELi64ELi256ELi4ES3_EELb1ELb0ELb1ELb0ELb0ELb0ELb1ELb1EEEvNS_16Flash_fwd_paramsE:
.text._ZN5flash24flash_fwd_splitkv_kernelI23Flash_fwd_kernel_traitsILi32ELi64ELi256ELi4ELb0ELb0EN7cutlass10bfloat16_tE19Flash_kernel_traitsILi32ELi64ELi256ELi4ES3_EELb1ELb0ELb1ELb0ELb0ELb0ELb1ELb1EEEvNS_16Flash_fwd_paramsE:
[----:B------:R-:W-:Y:S02]  /*0000*/  MOV R1, c[0x0][0x28] ;  /* 0x00000a0000017a02 */ /* 0x000fe40000000f00 */
[----:B------:R-:W1:Y:S01]  /*0010*/  I2F.U32.RP R2, c[0x0][0x1c0] ;  /* 0x0000700000027b06 */ /* 0x000e620000209000 */
[----:B------:R-:W2:Y:S01]  /*0020*/  S2UR UR5, SR_CTAID.Z ;  /* 0x00000000000579c3 */ /* 0x000ea20000002700 */
[----:B------:R-:W-:Y:S01]  /*0030*/  ULDC UR16, c[0x0][0x1c0] ;  /* 0x0000700000107ab9 */ /* 0x000fe20000000800 */
[----:B------:R-:W-:Y:S01]  /*0040*/  ISETP.NE.U32.AND P4, PT, RZ, c[0x0][0x250], PT ;  /* 0x00009400ff007a0c */ /* 0x000fe20003f85070 */
[----:B------:R-:W-:Y:S02]  /*0050*/  UMOV UR6, URZ ;  /* 0x0000003f00067c82 */ /* 0x000fe40008000000 */
[----:B------:R-:W-:Y:S02]  /*0060*/  UISETP.NE.U32.AND UP1, UPT, URZ, UR16, UPT ;  /* 0x000000103f00728c */ /* 0x000fe4000bf25070 */
[----:B------:R-:W-:Y:S02]  /*0070*/  UMOV UR14, 0x4 ;  /* 0x00000004000e7882 */ /* 0x000fe40000000000 */
[----:B------:R-:W-:-:S02]  /*0080*/  ULDC.64 UR8, c[0x0][0x240] ;  /* 0x0000900000087ab9 */ /* 0x000fc40000000a00 */
[----:B------:R-:W-:Y:S01]  /*0090*/  ULDC.64 UR10, c[0x0][0x248] ;  /* 0x00009200000a7ab9 */ /* 0x000fe20000000a00 */
[----:B-1----:R-:W1:Y:S02]  /*00a0*/  MUFU.RCP R0, R2 ;  /* 0x0000000200007308 */ /* 0x002e640000001000 */
[----:B-1----:R-:W-:-:S06]  /*00b0*/  IADD3 R0, R0, 0xffffffe, RZ ;  /* 0x0ffffffe00007810 */ /* 0x002fcc0007ffe0ff */
[----:B------:R-:W1:Y:S02]  /*00c0*/  F2I.FTZ.U32.TRUNC.NTZ R0, R0 ;  /* 0x0000000000007305 */ /* 0x000e64000021f000 */
[----:B-1----:R-:W1:Y:S02]  /*00d0*/  R2UR UR7, R0 ;  /* 0x00000000000773c2 */ /* 0x002e6400000e0000 */
[----:B-1----:R-:W-:-:S04]  /*00e0*/  UIADD3 UR4, URZ, -UR7, URZ ;  /* 0x800000073f047290 */ /* 0x002fc8000fffe03f */
[----:B------:R-:W-:-:S04]  /*00f0*/  UIMAD UR4, UR4, UR16, URZ ;  /* 0x00000010040472a4 */ /* 0x000fc8000f8e023f */
[----:B------:R-:W-:-:S04]  /*0100*/  UIMAD.WIDE.U32 UR6, UR7, UR4, UR6 ;  /* 0x00000004070672a5 */ /* 0x000fc8000f8e0006 */
[----:B--2---:R-:W-:-:S03]  /*0110*/  UIMAD.WIDE.U32 UR12, UR7, UR5, URZ ;  /* 0x00000005070c72a5 */ /* 0x004fc6000f8e003f */
[----:B------:R-:W-:Y:S02]  /*0120*/  ULDC.64 UR6, c[0x0][0x240] ;  /* 0x0000900000067ab9 */ /* 0x000fe40000000a00 */
[----:B------:R-:W-:Y:S02]  /*0130*/  UIADD3 UR4, -UR13, URZ, URZ ;  /* 0x0000003f0d047290 */ /* 0x000fe4000fffe13f */
[----:B------:R-:W-:Y:S02]  /*0140*/  UISETP.NE.U32.AND UP0, UPT, URZ, UR6, UPT ;  /* 0x000000063f00728c */ /* 0x000fe4000bf05070 */
[----:B------:R-:W-:Y:S02]  /*0150*/  UIMAD UR4, UR4, UR16, UR5 ;  /* 0x00000010040472a4 */ /* 0x000fe4000f8e0205 */
[----:B------:R-:W-:Y:S02]  /*0160*/  UISETP.NE.AND.EX UP0, UPT, URZ, UR7, UPT, UP0 ;  /* 0x000000073f00728c */ /* 0x000fe4000bf05300 */
[----:B------:R-:W-:-:S02]  /*0170*/  UISETP.GE.U32.AND UP3, UPT, UR4, UR16, UPT ;  /* 0x000000100400728c */ /* 0x000fc4000bf66070 */
[----:B------:R-:W-:Y:S02]  /*0180*/  ULDC.64 UR6, c[0x0][0x248] ;  /* 0x0000920000067ab9 */ /* 0x000fe40000000a00 */
[----:B------:R-:W-:-:S07]  /*0190*/  PLOP3.LUT P0, PT, PT, PT, UP0, 0x80, 0x0 ;  /* 0x000000000000781c */ /* 0x000fce0003f0f008 */
[----:B------:R-:W-:Y:S02]  /*01a0*/  @UP3 UIADD3 UR4, UR4, -UR16, URZ ;  /* 0x8000001004043290 */ /* 0x000fe4000fffe03f */
[----:B------:R-:W-:Y:S02]  /*01b0*/  @UP3 UIADD3 UR13, UR13, 0x1, URZ ;  /* 0x000000010d0d3890 */ /* 0x000fe4000fffe03f */
[----:B------:R-:W-:-:S03]  /*01c0*/  UISETP.GE.U32.AND UP2, UPT, UR4, UR16, UPT ;  /* 0x000000100400728c */ /* 0x000fc6000bf46070 */
[----:B------:R-:W-:-:S08]  /*01d0*/  ULDC.U8 UR4, c[0x0][0x312] ;  /* 0x0000c48000047ab9 */ /* 0x000fd00000000000 */
[----:B------:R-:W-:Y:S02]  /*01e0*/  @UP2 UIADD3 UR13, UR13, 0x1, URZ ;  /* 0x000000010d0d2890 */ /* 0x000fe4000fffe03f */
[----:B------:R-:W-:Y:S02]  /*01f0*/  @!UP1 ULOP3.LUT UR13, URZ, UR16, URZ, 0x33, !UPT ;  /* 0x000000103f0d9292 */ /* 0x000fe4000f8e333f */
[----:B------:R-:W-:Y:S02]  /*0200*/  UISETP.NE.AND UP2, UPT, UR4, URZ, UPT ;  /* 0x0000003f0400728c */ /* 0x000fe4000bf45270 */
[----:B------:R-:W-:Y:S02]  /*0210*/  UIMAD.WIDE UR8, UR13, UR14, UR8 ;  /* 0x0000000e0d0872a5 */ /* 0x000fe4000f8e0208 */
[----:B------:R-:W-:-:S04]  /*0220*/  UISETP.EQ.U32.AND UP1, UPT, URZ, UR6, UPT ;  /* 0x000000063f00728c */ /* 0x000fc8000bf22070 */
[----:B------:R-:W-:Y:S01]  /*0230*/  IMAD.U32 R8, RZ, RZ, UR8 ;  /* 0x00000008ff087e24 */ /* 0x000fe2000f8e00ff */
[----:B------:R-:W-:Y:S01]  /*0240*/  UISETP.EQ.OR.EX UP1, UPT, URZ, UR7, !UP2, UP1 ;  /* 0x000000073f00728c */ /* 0x000fe2000d722710 */
[----:B------:R-:W-:Y:S02]  /*0250*/  IMAD.U32 R9, RZ, RZ, UR9 ;  /* 0x00000009ff097e24 */ /* 0x000fe4000f8e00ff */
[----:B------:R-:W-:-:S03]  /*0260*/  ULDC.64 UR6, c[0x0][0x118] ;  /* 0x0000460000067ab9 */ /* 0x000fc60000000a00 */
[----:B------:R-:W2:Y:S04]  /*0270*/  @P0 LDG.E R4, [R8.64] ;  /* 0x0000000608040981 */ /* 0x000ea8000c1e1900 */
[----:B------:R-:W3:Y:S01]  /*0280*/  @P0 LDG.E R0, [R8.64+0x4] ;  /* 0x0000040608000981 */ /* 0x000ee2000c1e1900 */
[----:B------:R-:W-:Y:S01]  /*0290*/  ULDC.64 UR8, c[0x0][0x250] ;  /* 0x0000940000087ab9 */ /* 0x000fe20000000a00 */
[----:B------:R-:W-:Y:S01]  /*02a0*/  PLOP3.LUT P1, PT, PT, PT, UP1, 0x80, 0x0 ;  /* 0x000000000000781c */ /* 0x000fe20003f2f018 */
[----:B------:R-:W-:Y:S01]  /*02b0*/  UIMAD.WIDE UR10, UR13, UR14, UR10 ;  /* 0x0000000e0d0a72a5 */ /* 0x000fe2000f8e020a */
[----:B------:R-:W-:Y:S01]  /*02c0*/  ISETP.NE.AND.EX P4, PT, RZ, c[0x0][0x254], PT, P4 ;  /* 0x00009500ff007a0c */ /* 0x000fe20003f85340 */
        /* <DEDUP_REMOVED lines=12> */
[----:B------:R-:W-:-:S03]  /*0390*/  UIADD3 UR4, -UR13, URZ, URZ ;  /* 0x0000003f0d047290 */ /* 0x000fc6000fffe13f */
[----:B------:R-:W1:Y:S01]  /*03a0*/  S2UR UR19, SR_CTAID.Y ;  /* 0x00000000001379c3 */ /* 0x000e620000002600 */
[----:B------:R-:W-:-:S07]  /*03b0*/  UIMAD UR16, UR4, UR16, UR5 ;  /* 0x00000010041072a4 */ /* 0x000fce000f8e0205 */
        /* <DEDUP_REMOVED lines=16> */
.L_x_2582:
[----:B------:R-:W-:Y:S02]  /*04c0*/  ULDC UR18, c[0x0][0x218] ;  /* 0x0000860000127ab9 */ /* 0x000fe40000000800 */
.L_x_2583:
        /* <DEDUP_REMOVED lines=22> */
[----:B------:R-:W-:Y:S01]  /*0630*/  IABS R0, c[0x0][0x10] ;  /* 0x0000040000007a13 */ /* 0x000fe20000000000 */
[----:B------:R-:W-:Y:S02]  /*0640*/  ULDC UR4, c[0x0][0x218] ;  /* 0x0000860000047ab9 */ /* 0x000fe40000000800 */
[----:B------:R-:W-:Y:S01]  /*0650*/  UIADD3 UR4, UR4, 0xff, URZ ;  /* 0x000000ff04047890 */ /* 0x000fe2000fffe03f */
[----:B------:R1:W2:Y:S01]  /*0660*/  R2UR UR9, R0 ;  /* 0x00000000000973c2 */ /* 0x0002a200000e0000 */
[----:B------:R-:W-:Y:S02]  /*0670*/  ULDC UR5, c[0x0][0x10] ;  /* 0x0000040000057ab9 */ /* 0x000fe40000000800 */
[----:B------:R-:W-:Y:S02]  /*0680*/  USHF.R.S32.HI UR20, URZ, 0x1f, UR4 ;  /* 0x0000001f3f147899 */ /* 0x000fe40008011404 */
[----:B------:R-:W-:Y:S02]  /*0690*/  UMOV UR24, URZ ;  /* 0x0000003f00187c82 */ /* 0x000fe40008000000 */
[----:B------:R-:W-:-:S04]  /*06a0*/  ULEA.HI UR20, UR20, UR4, URZ, 0x8 ;  /* 0x0000000414147291 */ /* 0x000fc8000f8f403f */
[----:B------:R-:W-:-:S04]  /*06b0*/  ULEA.HI.SX32 UR20, UR20, UR5, 0x18 ;  /* 0x0000000514147291 */ /* 0x000fc8000f8fc23f */
[----:B------:R-:W-:-:S06]  /*06c0*/  UIADD3 UR20, UR20, -0x1, URZ ;  /* 0xffffffff14147890 */ /* 0x000fcc000fffe03f */
[----:B-1----:R-:W-:Y:S01]  /*06d0*/  IMAD.U32 R0, RZ, RZ, UR20 ;  /* 0x00000014ff007e24 */ /* 0x002fe2000f8e00ff */
[----:B--2---:R-:W1:Y:S01]  /*06e0*/  I2F.RP R3, UR9 ;  /* 0x0000000900037d06 */ /* 0x004e620008209400 */
[----:B------:R-:W-:-:S03]  /*06f0*/  ULOP3.LUT UR20, UR20, UR5, URZ, 0x3c, !UPT ;  /* 0x0000000514147292 */ /* 0x000fc6000f8e3c3f */
[----:B------:R-:W-:-:S04]  /*0700*/  IABS R0, R0 ;  /* 0x0000000000007213 */ /* 0x000fc80000000000 */
[----:B------:R-:W2:Y:S01]  /*0710*/  R2UR UR8, R0 ;  /* 0x00000000000873c2 */ /* 0x000ea200000e0000 */
[----:B-1----:R-:W1:Y:S02]  /*0720*/  MUFU.RCP R2, R3 ;  /* 0x0000000300027308 */ /* 0x002e640000001000 */
[----:B-1----:R-:W-:-:S06]  /*0730*/  IADD3 R2, R2, 0xffffffe, RZ ;  /* 0x0ffffffe02027810 */ /* 0x002fcc0007ffe0ff */
[----:B------:R-:W1:Y:S02]  /*0740*/  F2I.FTZ.U32.TRUNC.NTZ R2, R2 ;  /* 0x0000000200027305 */ /* 0x000e64000021f000 */
[----:B-1----:R-:W1:Y:S02]  /*0750*/  R2UR UR25, R2 ;  /* 0x00000000021973c2 */ /* 0x002e6400000e0000 */
[----:B-1----:R-:W-:-:S04]  /*0760*/  UIADD3 UR4, URZ, -UR25, URZ ;  /* 0x800000193f047290 */ /* 0x002fc8000fffe03f */
[----:B------:R-:W-:-:S04]  /*0770*/  UIMAD UR4, UR4, UR9, URZ ;  /* 0x00000009040472a4 */ /* 0x000fc8000f8e023f */
[----:B------:R-:W-:-:S07]  /*0780*/  UIMAD.WIDE.U32 UR24, UR25, UR4, UR24 ;  /* 0x00000004191872a5 */ /* 0x000fce000f8e0018 */
[----:B------:R-:W-:Y:S02]  /*0790*/  UMOV UR21, UR25 ;  /* 0x0000001900157c82 */ /* 0x000fe40008000000 */
[----:B--2---:R-:W-:-:S07]  /*07a0*/  UIMAD.WIDE.U32 UR24, UR21, UR8, URZ ;  /* 0x00000008151872a5 */ /* 0x004fce000f8e003f */
[----:B------:R-:W-:Y:S02]  /*07b0*/  UMOV UR21, UR25 ;  /* 0x0000001900157c82 */ /* 0x000fe40008000000 */
[----:B------:R-:W-:-:S04]  /*07c0*/  UIADD3 UR4, -UR21, URZ, URZ ;  /* 0x0000003f15047290 */ /* 0x000fc8000fffe13f */
[----:B------:R-:W-:Y:S02]  /*07d0*/  UIMAD UR4, UR9, UR4, UR8 ;  /* 0x00000004090472a4 */ /* 0x000fe4000f8e0208 */
[----:B------:R-:W-:Y:S02]  /*07e0*/  UIADD3 UR8, UR11, 0xff, URZ ;  /* 0x000000ff0b087890 */ /* 0x000fe4000fffe03f */
[----:B------:R-:W-:-:S11]  /*07f0*/  UISETP.GT.U32.AND UP0, UPT, UR9, UR4, UPT ;  /* 0x000000040900728c */ /* 0x000fd6000bf04070 */
[----:B------:R-:W-:Y:S02]  /*0800*/  @!UP0 UIADD3 UR4, UR4, -UR9, URZ ;  /* 0x8000000904048290 */ /* 0x000fe4000fffe03f */
[----:B------:R-:W-:Y:S02]  /*0810*/  @!UP0 UIADD3 UR21, UR21, 0x1, URZ ;  /* 0x0000000115158890 */ /* 0x000fe4000fffe03f */
[----:B------:R-:W-:Y:S02]  /*0820*/  UISETP.GE.U32.AND UP1, UPT, UR4, UR9, UPT ;  /* 0x000000090400728c */ /* 0x000fe4000bf26070 */
[----:B------:R-:W-:Y:S02]  /*0830*/  UISETP.GE.AND UP0, UPT, UR20, URZ, UPT ;  /* 0x0000003f1400728c */ /* 0x000fe4000bf06270 */
[----:B------:R-:W-:Y:S02]  /*0840*/  UIADD3 UR4, -UR12, 0x13f, UR10 ;  /* 0x0000013f0c047890 */ /* 0x000fe4000fffe10a */
[----:B------:R-:W-:-:S02]  /*0850*/  USHF.R.S32.HI UR20, URZ, 0x1f, UR8 ;  /* 0x0000001f3f147899 */ /* 0x000fc40008011408 */
[----:B------:R-:W-:Y:S02]  /*0860*/  ULDC UR9, c[0x0][0x2e8] ;  /* 0x0000ba0000097ab9 */ /* 0x000fe40000000800 */
[----:B------:R-:W-:Y:S02]  /*0870*/  UIADD3 UR4, UR4, UR9, UR11 ;  /* 0x0000000904047290 */ /* 0x000fe4000fffe00b */
[----:B------:R-:W-:Y:S02]  /*0880*/  @UP1 UIADD3 UR21, UR21, 0x1, URZ ;  /* 0x0000000115151890 */ /* 0x000fe4000fffe03f */
[----:B------:R-:W-:Y:S02]  /*0890*/  UISETP.NE.AND UP1, UPT, URZ, UR5, UPT ;  /* 0x000000053f00728c */ /* 0x000fe4000bf25270 */
[----:B------:R-:W-:Y:S02]  /*08a0*/  @!UP0 UIADD3 UR21, -UR21, URZ, URZ ;  /* 0x0000003f15158290 */ /* 0x000fe4000fffe13f */
[----:B------:R-:W-:-:S04]  /*08b0*/  ULEA.HI UR8, UR20, UR8, URZ, 0x8 ;  /* 0x0000000814087291 */ /* 0x000fc8000f8f403f */
[----:B------:R-:W-:-:S03]  /*08c0*/  USHF.R.S32.HI UR8, URZ, 0x8, UR8 ;  /* 0x000000083f087899 */ /* 0x000fc60008011408 */
[----:B------:R-:W-:Y:S02]  /*08d0*/  @!UP1 ULOP3.LUT UR21, URZ, UR5, URZ, 0x33, !UPT ;  /* 0x000000053f159292 */ /* 0x000fe4000f8e333f */
[----:B------:R-:W-:Y:S02]  /*08e0*/  USHF.R.S32.HI UR5, URZ, 0x1f, UR4 ;  /* 0x0000001f3f057899 */ /* 0x000fe40008011404 */
[----:B------:R-:W-:Y:S02]  /*08f0*/  UIMAD UR9, UR21, UR19, URZ ;  /* 0x00000013150972a4 */ /* 0x000fe4000f8e023f */
[----:B------:R-:W-:Y:S02]  /*0900*/  ULEA.HI UR4, UR5, UR4, URZ, 0x8 ;  /* 0x0000000405047291 */ /* 0x000fe4000f8f403f */
[----:B------:R-:W-:Y:S02]  /*0910*/  UIADD3 UR21, UR21, UR9, URZ ;  /* 0x0000000915157290 */ /* 0x000fe4000fffe03f */
[----:B------:R-:W-:-:S02]  /*0920*/  USHF.R.S32.HI UR4, URZ, 0x8, UR4 ;  /* 0x000000083f047899 */ /* 0x000fc40008011404 */
[----:B------:R-:W-:-:S04]  /*0930*/  UISETP.LT.AND UP0, UPT, UR8, UR21, UPT ;  /* 0x000000150800728c */ /* 0x000fc8000bf01270 */
[----:B------:R-:W-:-:S04]  /*0940*/  USEL UR8, UR8, UR21, UP0 ;  /* 0x0000001508087287 */ /* 0x000fc80008000000 */
[----:B------:R-:W-:-:S04]  /*0950*/  UISETP.LT.AND UP0, UPT, UR8, UR4, UPT ;  /* 0x000000040800728c */ /* 0x000fc8000bf01270 */
[----:B------:R-:W-:-:S04]  /*0960*/  USEL UR8, UR8, UR4, UP0 ;  /* 0x0000000408087287 */ /* 0x000fc80008000000 */
[----:B------:R-:W-:-:S06]  /*0970*/  UISETP.GE.AND UP0, UPT, UR9, UR8, UPT ;  /* 0x000000080900728c */ /* 0x000fcc000bf06270 */
[----:B------:R-:W-:-:S13]  /*0980*/  PLOP3.LUT P0, PT, PT, PT, UP0, 0x80, 0x0 ;  /* 0x000000000000781c */ /* 0x000fda0003f0f008 */
[----:B------:R-:W-:Y:S05]  /*0990*/  @!P0 BRA `(.L_x_2584) ;  /* 0x000003a000008947 */ /* 0x000fea0003800000 */
[----:B------:R-:W-:Y:S01]  /*09a0*/  SHF.R.S32.HI R5, RZ, 0x1f, R64 ;  /* 0x0000001fff057819 */ /* 0x000fe20000011440 */
[----:B------:R-:W-:Y:S02]  /*09b0*/  ULDC.64 UR4, c[0x0][0x210] ;  /* 0x0000840000047ab9 */ /* 0x000fe40000000a00 */
[----:B------:R-:W-:Y:S01]  /*09c0*/  UIMAD UR19, UR19, UR4, UR13 ;  /* 0x00000004131372a4 */ /* 0x000fe2000f8e020d */
[----:B------:R-:W-:Y:S02]  /*09d0*/  LEA.HI R5, R5, R64, RZ, 0x3 ;  /* 0x0000004005057211 */ /* 0x000fe400078f18ff */
[----:B------:R-:W-:Y:S02]  /*09e0*/  ULDC UR4, c[0x0][0x1c0] ;  /* 0x0000700000047ab9 */ /* 0x000fe40000000800 */
[----:B------:R-:W-:Y:S01]  /*09f0*/  LOP3.LUT R3, R5, 0xfffffff8, RZ, 0xc0, !PT ;  /* 0xfffffff805037812 */ /* 0x000fe200078ec0ff */
[----:B------:R-:W-:Y:S01]  /*0a00*/  UIMAD UR4, UR19, UR4, UR16 ;  /* 0x00000004130472a4 */ /* 0x000fe2000f8e0210 */
[----:B------:R-:W-:-:S03]  /*0a10*/  SHF.R.S32.HI R5, RZ, 0x3, R5 ;  /* 0x00000003ff057819 */ /* 0x000fc60000011405 */
[----:B------:R-:W-:Y:S01]  /*0a20*/  IMAD.IADD R64, R64, 0x1, -R3 ;  /* 0x0000000140407824 */ /* 0x000fe200078e0a03 */
[----:B------:R-:W-:Y:S01]  /*0a30*/  UIMAD UR14, UR4, UR5, UR10 ;  /* 0x00000005040e72a4 */ /* 0x000fe2000f8e020a */
[C---:B------:R-:W-:Y:S01]  /*0a40*/  IADD3 R2, R5.reuse, 0x10, RZ ;  /* 0x0000001005027810 */ /* 0x040fe20007ffe0ff */
[----:B------:R-:W-:Y:S01]  /*0a50*/  UIADD3 UR4, -UR10, UR12, URZ ;  /* 0x0000000c0a047290 */ /* 0x000fe2000fffe13f */
[----:B------:R-:W-:Y:S01]  /*0a60*/  IMAD.SHL.U32 R8, R64, 0x4, RZ ;  /* 0x0000000440087824 */ /* 0x000fe200078e00ff */
[----:B------:R-:W-:Y:S01]  /*0a70*/  ULDC UR5, c[0x0][0x22c] ;  /* 0x00008b0000057ab9 */ /* 0x000fe20000000800 */
[----:B------:R-:W-:Y:S01]  /*0a80*/  IADD3 R4, R5, 0x30, RZ ;  /* 0x0000003005047810 */ /* 0x000fe20007ffe0ff */
[----:B------:R-:W-:Y:S02]  /*0a90*/  UIMAD UR5, UR14, UR5, URZ ;  /* 0x000000050e0572a4 */ /* 0x000fe4000f8e023f */
[----:B------:R-:W-:Y:S02]  /*0aa0*/  SHF.R.S32.HI R9, RZ, 0x1f, R8 ;  /* 0x0000001fff097819 */ /* 0x000fe40000011408 */
[----:B------:R-:W-:-:S02]  /*0ab0*/  ISETP.GE.AND P3, PT, R8, c[0x0][0x220], PT ;  /* 0x0000880008007a0c */ /* 0x000fc40003f66270 */
[----:B------:R-:W-:Y:S02]  /*0ac0*/  IMAD.U32 R0, RZ, RZ, UR5 ;  /* 0x00000005ff007e24 */ /* 0x000fe4000f8e00ff */
[C---:B------:R-:W-:Y:S01]  /*0ad0*/  IMAD.WIDE R6, R5.reuse, 0x20, R8 ;  /* 0x0000002005067825 */ /* 0x040fe200078e0208 */
[----:B------:R-:W-:Y:S02]  /*0ae0*/  ISETP.GE.OR P5, PT, R5, UR4, P3 ;  /* 0x0000000405007c0c */ /* 0x000fe40009fa6670 */
[----:B------:R-:W-:Y:S02]  /*0af0*/  ISETP.GE.OR P2, PT, R2, UR4, P3 ;  /* 0x0000000402007c0c */ /* 0x000fe40009f46670 */
[----:B------:R-:W-:Y:S01]  /*0b00*/  IADD3 R3, P0, R6, UR5, RZ ;  /* 0x0000000506037c10 */ /* 0x000fe2000ff1e0ff */
[----:B------:R-:W-:-:S03]  /*0b10*/  USHF.R.S32.HI UR5, URZ, 0x1f, UR14 ;  /* 0x0000001f3f057899 */ /* 0x000fc6000801140e */
[----:B------:R-:W-:Y:S02]  /*0b20*/  LEA.HI.X.SX32 R0, R0, R7, 0x1, P0 ;  /* 0x0000000700007211 */ /* 0x000fe400000f0eff */
[C---:B------:R-:W-:Y:S02]  /*0b30*/  LEA R8, P1, R3.reuse, c[0x0][0x1d8], 0x2 ;  /* 0x0000760003087a11 */ /* 0x040fe400078210ff */
[----:B------:R-:W-:Y:S02]  /*0b40*/  ISETP.GE.AND P0, PT, R2, UR4, PT ;  /* 0x0000000402007c0c */ /* 0x000fe4000bf06270 */
[----:B------:R-:W-:Y:S02]  /*0b50*/  LEA.HI.X R9, R3, c[0x0][0x1dc], R0, 0x2, P1 ;  /* 0x0000770003097a11 */ /* 0x000fe400008f1400 */
[C---:B------:R-:W-:Y:S02]  /*0b60*/  IADD3 R0, R5.reuse, 0x20, RZ ;  /* 0x0000002005007810 */ /* 0x040fe40007ffe0ff */
[----:B------:R-:W-:Y:S01]  /*0b70*/  IADD3 R3, P6, R5, UR14, RZ ;  /* 0x0000000e05037c10 */ /* 0x000fe2000ffde0ff */
[----:B------:R1:W-:Y:S01]  /*0b80*/  @!P5 STG.E.128 [R8.64], RZ ;  /* 0x000000ff0800d986 */ /* 0x0003e2000c101d06 */
[----:B------:R-:W-:-:S02]  /*0b90*/  ISETP.GE.AND P4, PT, R0, UR4, PT ;  /* 0x0000000400007c0c */ /* 0x000fc4000bf86270 */
[C---:B------:R-:W-:Y:S02]  /*0ba0*/  ISETP.NE.OR P1, PT, R64.reuse, RZ, P0 ;  /* 0x000000ff4000720c */ /* 0x040fe40000725670 */
[----:B------:R-:W-:Y:S02]  /*0bb0*/  P2R R2, PR, RZ, 0x4 ;  /* 0x00000004ff027803 */ /* 0x000fe40000000000 */
[----:B------:R-:W-:Y:S02]  /*0bc0*/  ISETP.NE.OR P0, PT, R64, RZ, P4 ;  /* 0x000000ff4000720c */ /* 0x000fe40002705670 */
[----:B------:R-:W-:Y:S02]  /*0bd0*/  ISETP.GE.OR P5, PT, R0, UR4, P3 ;  /* 0x0000000400007c0c */ /* 0x000fe40009fa6670 */
[----:B------:R-:W-:Y:S02]  /*0be0*/  LEA.HI.X.SX32 R0, R5, UR5, 0x1, P6 ;  /* 0x0000000505007c11 */ /* 0x000fe4000b0f0eff */
[----:B------:R-:W-:-:S02]  /*0bf0*/  ISETP.GE.OR P4, PT, R4, UR4, P3 ;  /* 0x0000000404007c0c */ /* 0x000fc40009f86670 */
[----:B------:R-:W-:Y:S01]  /*0c00*/  ISETP.NE.AND P6, PT, R2, RZ, PT ;  /* 0x000000ff0200720c */ /* 0x000fe20003fc5270 */
[----:B------:R-:W-:Y:S01]  /*0c10*/  @!P1 IMAD.MOV.U32 R2, RZ, RZ, -0x800000 ;  /* 0xff800000ff029424 */ /* 0x000fe200078e00ff */
[C---:B------:R-:W-:Y:S02]  /*0c20*/  LEA R6, P3, R3.reuse, c[0x0][0x208], 0x2 ;  /* 0x0000820003067a11 */ /* 0x040fe400078610ff */
[----:B------:R-:W-:Y:S02]  /*0c30*/  ISETP.NE.AND P2, PT, R64, RZ, PT ;  /* 0x000000ff4000720c */ /* 0x000fe40003f45270 */
[----:B------:R-:W-:Y:S01]  /*0c40*/  LEA.HI.X R7, R3, c[0x0][0x20c], R0, 0x2, P3 ;  /* 0x0000830003077a11 */ /* 0x000fe200018f1400 */
[----:B------:R-:W-:Y:S01]  /*0c50*/  @!P0 IMAD.MOV.U32 R0, RZ, RZ, -0x800000 ;  /* 0xff800000ff008424 */ /* 0x000fe200078e00ff */
[----:B------:R-:W-:Y:S01]  /*0c60*/  ISETP.GE.OR P2, PT, R5, UR4, P2 ;  /* 0x0000000405007c0c */ /* 0x000fe20009746670 */
[----:B------:R1:W-:Y:S04]  /*0c70*/  @!P5 STG.E.128 [R8.64+0x1000], RZ ;  /* 0x001000ff0800d986 */ /* 0x0003e8000c101d06 */
[----:B------:R1:W-:Y:S04]  /*0c80*/  @!P6 STG.E.128 [R8.64+0x800], RZ ;  /* 0x000800ff0800e986 */ /* 0x0003e8000c101d06 */
[----:B------:R1:W-:Y:S04]  /*0c90*/  @!P4 STG.E.128 [R8.64+0x1800], RZ ;  /* 0x001800ff0800c986 */ /* 0x0003e8000c101d06 */
[----:B------:R1:W-:Y:S01]  /*0ca0*/  @!P0 STG.E [R6.64+0x80], R0 ;  /* 0x0000800006008986 */ /* 0x0003e2000c101906 */
[----:B------:R-:W-:Y:S01]  /*0cb0*/  ISETP.GE.AND P0, PT, R4, UR4, PT ;  /* 0x0000000404007c0c */ /* 0x000fe2000bf06270 */
[----:B------:R-:W-:-:S02]  /*0cc0*/  @!P2 IMAD.MOV.U32 R3, RZ, RZ, -0x800000 ;  /* 0xff800000ff03a424 */ /* 0x000fc400078e00ff */
[----:B------:R1:W-:Y:S01]  /*0cd0*/  @!P1 STG.E [R6.64+0x40], R2 ;  /* 0x0000400206009986 */ /* 0x0003e2000c101906 */
[----:B------:R-:W-:-:S03]  /*0ce0*/  ISETP.NE.OR P0, PT, R64, RZ, P0 ;  /* 0x000000ff4000720c */ /* 0x000fc60000705670 */
[----:B------:R1:W-:Y:S10]  /*0cf0*/  @!P2 STG.E [R6.64], R3 ;  /* 0x000000030600a986 */ /* 0x0003f4000c101906 */
[----:B------:R-:W-:Y:S05]  /*0d00*/  @P0 EXIT ;  /* 0x000000000000094d */ /* 0x000fea0003800000 */
[----:B-1----:R-:W-:-:S05]  /*0d10*/  MOV R3, 0xff800000 ;  /* 0xff80000000037802 */ /* 0x002fca0000000f00 */
[----:B------:R-:W-:Y:S01]  /*0d20*/  STG.E [R6.64+0xc0], R3 ;  /* 0x0000c00306007986 */ /* 0x000fe2000c101906 */
[----:B------:R-:W-:Y:S05]  /*0d30*/  EXIT ;  /* 0x000000000000794d */ /* 0x000fea0003800000 */
.L_x_2584:
[----:B------:R-:W-:Y:S02]  /*0d40*/  ULDC.64 UR4, c[0x0][0x2b8] ;  /* 0x0000ae0000047ab9 */ /* 0x000fe40000000a00 */
[----:B------:R-:W-:Y:S02]  /*0d50*/  UISETP.NE.U32.AND UP0, UPT, URZ, UR4, UPT ;  /* 0x000000043f00728c */ /* 0x000fe4000bf05070 */
[----:B------:R-:W-:Y:S02]  /*0d60*/  ULDC.64 UR20, c[0x0][0x2c0] ;  /* 0x0000b00000147ab9 */ /* 0x000fe40000000a00 */
[----:B------:R-:W-:-:S03]  /*0d70*/  UISETP.NE.AND.EX UP0, UPT, URZ, UR5, UPT, UP0 ;  /* 0x000000053f00728c */ /* 0x000fc6000bf05300 */
[----:B------:R-:W-:-:S03]  /*0d80*/  ULDC.64 UR4, c[0x0][0x2b8] ;  /* 0x0000ae0000047ab9 */ /* 0x000fc60000000a00 */
[----:B------:R-:W-:-:S05]  /*0d90*/  PLOP3.LUT P0, PT, PT, PT, UP0, 0x80, 0x0 ;  /* 0x000000000000781c */ /* 0x000fca0003f0f008 */
[----:B------:R-:W-:-:S06]  /*0da0*/  @UP0 UIMAD.WIDE UR4, UR13, UR14, UR4 ;  /* 0x0000000e0d0402a5 */ /* 0x000fcc000f8e0204 */
[----:B------:R-:W-:Y:S02]  /*0db0*/  IMAD.U32 R2, RZ, RZ, UR4 ;  /* 0x00000004ff027e24 */ /* 0x000fe4000f8e00ff */
[----:B------:R-:W-:Y:S01]  /*0dc0*/  IMAD.U32 R3, RZ, RZ, UR5 ;  /* 0x00000005ff037e24 */ /* 0x000fe2000f8e00ff */
[----:B------:R-:W-:Y:S02]  /*0dd0*/  UISETP.NE.U32.AND UP1, UPT, URZ, UR20, UPT ;  /* 0x000000143f00728c */ /* 0x000fe4000bf25070 */
[----:B------:R-:W-:Y:S02]  /*0de0*/  USHF.R.S32.HI UR14, URZ, 0x1f, UR13 ;  /* 0x0000001f3f0e7899 */ /* 0x000fe4000801140d */
[----:B------:R-:W2:Y:S01]  /*0df0*/  @P0 LDG.E R0, [R2.64] ;  /* 0x0000000602000981 */ /* 0x000ea2000c1e1900 */
[----:B------:R-:W-:Y:S02]  /*0e00*/  UISETP.NE.AND.EX UP1, UPT, URZ, UR21, UPT, UP1 ;  /* 0x000000153f00728c */ /* 0x000fe4000bf25310 */
[----:B------:R-:W-:-:S02]  /*0e10*/  ULDC.64 UR4, c[0x0][0x2c8] ;  /* 0x0000b20000047ab9 */ /* 0x000fc40000000a00 */
[----:B------:R-:W-:-:S07]  /*0e20*/  UPLOP3.LUT UP2, UPT, UPT, UPT, UPT, 0x40, 0x0 ;  /* 0x000000000000789c */ /* 0x000fce0003f4e870 */
[----:B------:R-:W-:Y:S02]  /*0e30*/  @UP1 UIMAD UR19, UR14, UR4, URZ ;  /* 0x000000040e1312a4 */ /* 0x000fe4000f8e023f */
[----:B------:R-:W-:Y:S02]  /*0e40*/  @UP1 UIMAD.WIDE.U32 UR24, UR13, UR4, URZ ;  /* 0x000000040d1812a5 */ /* 0x000fe4000f8e003f */
[----:B------:R-:W-:Y:S02]  /*0e50*/  @UP1 UIMAD UR5, UR13, UR5, UR19 ;  /* 0x000000050d0512a4 */ /* 0x000fe4000f8e0213 */
[----:B------:R-:W-:Y:S02]  /*0e60*/  UMOV UR4, URZ ;  /* 0x0000003f00047c82 */ /* 0x000fe40008000000 */
[----:B------:R-:W-:Y:S02]  /*0e70*/  @UP1 UIADD3 UR5, UR25, UR5, URZ ;  /* 0x0000000519051290 */ /* 0x000fe4000fffe03f */
[----:B------:R-:W-:-:S02]  /*0e80*/  @UP1 ULEA UR4, UP0, UR24, UR20, 0x2 ;  /* 0x0000001418041291 */ /* 0x000fc4000f80103f */
[----:B------:R-:W-:Y:S02]  /*0e90*/  @UP1 USHF.L.U64.HI UR24, UR24, 0x2, UR5 ;  /* 0x0000000218181899 */ /* 0x000fe40008010205 */
[----:B------:R-:W-:Y:S02]  /*0ea0*/  UMOV UR19, UR13 ;  /* 0x0000000d00137c82 */ /* 0x000fe40008000000 */
        /* <DEDUP_REMOVED lines=39> */
[----:B------:R-:W-:Y:S01]  /*1120*/  IMAD.U32 R0, RZ, RZ, UR16 ;  /* 0x00000010ff007e24 */ /* 0x000fe2000f8e00ff */
[----:B------:R-:W-:Y:S02]  /*1130*/  ULOP3.LUT UR20, UR16, UR20, URZ, 0x3c, !UPT ;  /* 0x0000001410147292 */ /* 0x000fe4000f8e3c3f */
[----:B------:R-:W1:Y:S02]  /*1140*/  I2F.RP R10, R4 ;  /* 0x00000004000a7306 */ /* 0x000e640000209400 */
[----:B------:R-:W-:-:S05]  /*1150*/  IABS R0, R0 ;  /* 0x0000000000007213 */ /* 0x000fca0000000000 */
[----:B------:R-:W-:Y:S01]  /*1160*/  IMAD.MOV.U32 R6, RZ, RZ, R0 ;  /* 0x000000ffff067224 */ /* 0x000fe200078e0000 */
        /* <DEDUP_REMOVED lines=11> */
[-C--:B------:R-:W-:Y:S02]  /*1220*/  @!P0 IADD3 R3, R3, -R4.reuse, RZ ;  /* 0x8000000403038210 */ /* 0x080fe40007ffe0ff */
[----:B------:R-:W-:Y:S02]  /*1230*/  @!P0 IADD3 R0, R0, 0x1, RZ ;  /* 0x0000000100008810 */ /* 0x000fe40007ffe0ff */
[----:B------:R-:W-:Y:S01]  /*1240*/  ISETP.GE.U32.AND P1, PT, R3, R4, PT ;  /* 0x000000040300720c */ /* 0x000fe20003f26070 */
[----:B------:R-:W-:Y:S01]  /*1250*/  IMAD.MOV R4, RZ, RZ, -R7 ;  /* 0x000000ffff047224 */ /* 0x000fe200078e0a07 */
[----:B------:R-:W-:-:S03]  /*1260*/  ISETP.LE.AND P0, PT, RZ, UR20, PT ;  /* 0x00000014ff007c0c */ /* 0x000fc6000bf03270 */
[----:B------:R-:W-:-:S05]  /*1270*/  IMAD R11, R4, c[0x0][0x2d0], R5 ;  /* 0x0000b400040b7a24 */ /* 0x000fca00078e0205 */
[----:B------:R-:W-:-:S03]  /*1280*/  SHF.R.S32.HI R9, RZ, 0x1f, R11 ;  /* 0x0000001fff097819 */ /* 0x000fc6000001140b */
[----:B------:R-:W-:Y:S02]  /*1290*/  @P1 IADD3 R0, R0, 0x1, RZ ;  /* 0x0000000100001810 */ /* 0x000fe40007ffe0ff */
[----:B------:R-:W-:Y:S02]  /*12a0*/  ISETP.NE.AND P1, PT, RZ, c[0x0][0x1c8], PT ;  /* 0x00007200ff007a0c */ /* 0x000fe40003f25270 */
[----:B------:R-:W-:-:S11]  /*12b0*/  @!P0 IADD3 R0, -R0, RZ, RZ ;  /* 0x000000ff00008210 */ /* 0x000fd60007ffe1ff */
        /* <DEDUP_REMOVED lines=20> */
[----:B------:R-:W-:Y:S02]  /*1400*/  IADD3 R7, R7, R2, RZ ;  /* 0x0000000207077210 */ /* 0x000fe40007ffe0ff */
[----:B------:R-:W-:-:S03]  /*1410*/  UIADD3 UR20, UR23, UR5, URZ ;  /* 0x0000000517147290 */ /* 0x000fc6000fffe03f */
[----:B------:R-:W-:-:S04]  /*1420*/  IMAD.WIDE.U32 R6, R0, c[0x0][0x1b0], R6 ;  /* 0x00006c0000067a25 */ /* 0x000fc800078e0006 */
[----:B------:R-:W-:Y:S01]  /*1430*/  IMAD.IADD R7, R7, 0x1, R3 ;  /* 0x0000000107077824 */ /* 0x000fe200078e0203 */
[----:B------:R-:W-:Y:S01]  /*1440*/  MOV R2, R6 ;  /* 0x0000000600027202 */ /* 0x000fe20000000f00 */
[----:B------:R-:W-:Y:S05]  /*1450*/  BRA `(.L_x_2586) ;  /* 0x000004f000007947 */ /* 0x000fea0003800000 */
.L_x_2585:
        /* <DEDUP_REMOVED lines=19> */
.L_x_2587:
[----:B------:R-:W-:Y:S01]  /*1590*/  IABS R3, c[0x0][0x1c8] ;  /* 0x0000720000037a13 */ /* 0x000fe20000000000 */
[----:B------:R-:W-:Y:S01]  /*15a0*/  IMAD.U32 R0, RZ, RZ, UR16 ;  /* 0x00000010ff007e24 */ /* 0x000fe2000f8e00ff */
[----:B------:R-:W-:Y:S01]  /*15b0*/  MOV R4, RZ ;  /* 0x000000ff00047202 */ /* 0x000fe20000000f00 */
[----:B------:R-:W-:Y:S01]  /*15c0*/  ULDC UR5, c[0x0][0x1c8] ;  /* 0x0000720000057ab9 */ /* 0x000fe20000000800 */
[----:B------:R-:W1:Y:S01]  /*15d0*/  I2F.RP R7, R3 ;  /* 0x0000000300077306 */ /* 0x000e620000209400 */
[----:B------:R-:W-:Y:S01]  /*15e0*/  ULOP3.LUT UR5, UR16, UR5, URZ, 0x3c, !UPT ;  /* 0x0000000510057292 */ /* 0x000fe2000f8e3c3f */
[----:B------:R-:W-:Y:S01]  /*15f0*/  IABS R0, R0 ;  /* 0x0000000000007213 */ /* 0x000fe20000000000 */
[----:B------:R-:W-:-:S04]  /*1600*/  ULEA UR4, UR8, 0xffffff00, 0x8 ;  /* 0xffffff0008047891 */ /* 0x000fc8000f8e403f */
[----:B------:R-:W-:Y:S01]  /*1610*/  ISETP.LE.AND P3, PT, RZ, UR5, PT ;  /* 0x00000005ff007c0c */ /* 0x000fe2000bf63270 */
[----:B-1----:R-:W1:Y:S02]  /*1620*/  MUFU.RCP R6, R7 ;  /* 0x0000000700067308 */ /* 0x002e640000001000 */
[----:B-1----:R-:W-:Y:S02]  /*1630*/  IADD3 R6, R6, 0xffffffe, RZ ;  /* 0x0ffffffe06067810 */ /* 0x002fe40007ffe0ff */
[----:B------:R-:W-:Y:S01]  /*1640*/  MOV R7, UR20 ;  /* 0x0000001400077c02 */ /* 0x000fe20008000f00 */
[----:B------:R-:W-:-:S03]  /*1650*/  @UP0 UIADD3 UR20, UR17, UR22, URZ ;  /* 0x0000001611140290 */ /* 0x000fc6000fffe03f */
[----:B------:R-:W1:Y:S02]  /*1660*/  F2I.FTZ.U32.TRUNC.NTZ R5, R6 ;  /* 0x0000000600057305 */ /* 0x000e64000021f000 */
[----:B-1----:R-:W-:Y:S02]  /*1670*/  IMAD.MOV R2, RZ, RZ, -R5 ;  /* 0x000000ffff027224 */ /* 0x002fe400078e0a05 */
[----:B------:R-:W-:Y:S02]  /*1680*/  IMAD.U32 R6, RZ, RZ, UR24 ;  /* 0x00000018ff067e24 */ /* 0x000fe4000f8e00ff */
        /* <DEDUP_REMOVED lines=20> */
[----:B------:R-:W-:Y:S01]  /*17d0*/  IADD3 R3, R7, R2, RZ ;  /* 0x0000000207037210 */ /* 0x000fe20007ffe0ff */
[----:B------:R-:W-:Y:S02]  /*17e0*/  IMAD.MOV.U32 R2, RZ, RZ, R6 ;  /* 0x000000ffff027224 */ /* 0x000fe400078e0006 */
[----:B------:R-:W-:-:S05]  /*17f0*/  @P2 IADD3 R0, R0, 0x1, RZ ;  /* 0x0000000100002810 */ /* 0x000fca0007ffe0ff */
[----:B------:R-:W-:Y:S01]  /*1800*/  @!P3 IMAD.MOV R0, RZ, RZ, -R0 ;  /* 0x000000ffff00b224 */ /* 0x000fe200078e0a00 */
[----:B------:R-:W-:-:S04]  /*1810*/  @!P1 LOP3.LUT R0, RZ, c[0x0][0x1c8], RZ, 0x33, !PT ;  /* 0x00007200ff009a12 */ /* 0x000fc800078e33ff */
[----:B------:R-:W-:Y:S01]  /*1820*/  SHF.R.S32.HI R109, RZ, 0x1f, R0 ;  /* 0x0000001fff6d7819 */ /* 0x000fe20000011400 */
[----:B------:R-:W-:-:S04]  /*1830*/  IMAD.WIDE.U32 R2, R0, c[0x0][0x1b0], R2 ;  /* 0x00006c0000027a25 */ /* 0x000fc800078e0002 */
[----:B------:R-:W-:-:S04]  /*1840*/  IMAD R7, R109, c[0x0][0x1b0], RZ ;  /* 0x00006c006d077a24 */ /* 0x000fc800078e02ff */
        /* <DEDUP_REMOVED lines=16> */
.L_x_2586:
[----:B------:R1:W5:Y:S01]  /*1950*/  @P4 LDG.E R112, [R140.64] ;  /* 0x000000068c704981 */ /* 0x000362000c1e1900 */
[----:B------:R-:W-:Y:S01]  /*1960*/  SHF.R.S32.HI R3, RZ, 0x1f, R64 ;  /* 0x0000001fff037819 */ /* 0x000fe20000011440 */
[----:B------:R-:W-:Y:S01]  /*1970*/  UISETP.NE.AND UP0, UPT, UR15, -0x1, UPT ;  /* 0xffffffff0f00788c */ /* 0x000fe2000bf05270 */
[----:B------:R-:W-:Y:S01]  /*1980*/  IMAD.MOV.U32 R13, RZ, RZ, 0x2 ;  /* 0x00000002ff0d7424 */ /* 0x000fe200078e00ff */
[----:B------:R-:W-:Y:S01]  /*1990*/  ULDC.64 UR4, c[0x0][0x190] ;  /* 0x0000640000047ab9 */ /* 0x000fe20000000a00 */
[CC--:B------:R-:W-:Y:S01]  /*19a0*/  LEA.HI R19, R3.reuse, R64.reuse, RZ, 0x2 ;  /* 0x0000004003137211 */ /* 0x0c0fe200078f10ff */
[----:B------:R-:W-:Y:S01]  /*19b0*/  IMAD.MOV.U32 R130, RZ, RZ, c[0x0][0x230] ;  /* 0x00008c00ff827624 */ /* 0x000fe200078e00ff */
[----:B------:R-:W-:Y:S01]  /*19c0*/  LEA.HI R57, R3, R64, RZ, 0x3 ;  /* 0x0000004003397211 */ /* 0x000fe200078f18ff */
[----:B------:R-:W-:Y:S01]  /*19d0*/  IMAD.MOV.U32 R14, RZ, RZ, RZ ;  /* 0x000000ffff0e7224 */ /* 0x000fe200078e00ff */
[----:B------:R-:W-:Y:S01]  /*19e0*/  SHF.R.S32.HI R156, RZ, 0x2, R19 ;  /* 0x00000002ff9c7819 */ /* 0x000fe20000011413 */
[----:B------:R-:W-:Y:S01]  /*19f0*/  IMAD.MOV.U32 R15, RZ, RZ, c[0x0][0x230] ;  /* 0x00008c00ff0f7624 */ /* 0x000fe200078e00ff */
[----:B------:R-:W-:Y:S01]  /*1a00*/  SHF.R.S32.HI R61, RZ, 0x3, R57 ;  /* 0x00000003ff3d7819 */ /* 0x000fe20000011439 */
[----:B------:R-:W2:Y:S01]  /*1a10*/  S2R R17, SR_CTAID.X ;  /* 0x0000000000117919 */ /* 0x000ea20000002500 */
[----:B------:R-:W-:Y:S01]  /*1a20*/  @UP0 UIMAD.WIDE.U32 UR24, UR15, UR4, URZ ;  /* 0x000000040f1802a5 */ /* 0x000fe2000f8e003f */
[----:B------:R-:W-:Y:S01]  /*1a30*/  IMAD.HI.U32 R130, R13, R130, R14 ;  /* 0x000000820d827227 */ /* 0x000fe200078e000e */
[----:B------:R-:W-:-:S02]  /*1a40*/  LEA.HI R13, R19, R156, RZ, 0x1 ;  /* 0x0000009c130d7211 */ /* 0x000fc400078f08ff */
[----:B------:R-:W-:Y:S01]  /*1a50*/  LOP3.LUT R19, R19, 0xfffffffc, RZ, 0xc0, !PT ;  /* 0xfffffffc13137812 */ /* 0x000fe200078ec0ff */
[----:B------:R-:W-:Y:S01]  /*1a60*/  @UP0 UIMAD UR17, UR15, UR5, UR25 ;  /* 0x000000050f1102a4 */ /* 0x000fe2000f8e0219 */
[-C--:B------:R-:W-:Y:S01]  /*1a70*/  LEA.HI R131, R3, R64.reuse, RZ, 0x5 ;  /* 0x0000004003837211 */ /* 0x080fe200078f28ff */
[----:B------:R-:W-:Y:S01]  /*1a80*/  IMAD.SHL.U32 R15, R61, 0x40, RZ ;  /* 0x000000403d0f7824 */ /* 0x000fe200078e00ff */
[----:B------:R-:W-:Y:S01]  /*1a90*/  ULDC.64 UR4, c[0x0][0x178] ;  /* 0x00005e0000047ab9 */ /* 0x000fe20000000a00 */
[----:B------:R-:W-:Y:S01]  /*1aa0*/  LOP3.LUT R13, R13, 0x7fffffe, RZ, 0xc0, !PT ;  /* 0x07fffffe0d0d7812 */ /* 0x000fe200078ec0ff */
[----:B------:R-:W-:Y:S01]  /*1ab0*/  IMAD.IADD R128, R64, 0x1, -R19 ;  /* 0x0000000140807824 */ /* 0x000fe200078e0a13 */
[----:B------:R-:W-:Y:S01]  /*1ac0*/  @!UP0 UIMAD UR15, UR14, UR4, URZ ;  /* 0x000000040e0f82a4 */ /* 0x000fe2000f8e023f */
[----:B------:R-:W-:Y:S01]  /*1ad0*/  SHF.R.S32.HI R131, RZ, 0x5, R131 ;  /* 0x00000005ff837819 */ /* 0x000fe20000011483 */
[----:B------:R-:W-:Y:S01]  /*1ae0*/  @!UP0 UIMAD.WIDE.U32 UR26, UR13, UR4, URZ ;  /* 0x000000040d1a82a5 */ /* 0x000fe2000f8e003f */
[----:B------:R-:W-:Y:S01]  /*1af0*/  IMAD.IADD R4, R156, 0x1, -R13 ;  /* 0x000000019c047824 */ /* 0x000fe200078e0a0d */
[----:B------:R-:W-:Y:S01]  /*1b00*/  @!UP0 UIMAD UR5, UR13, UR5, UR15 ;  /* 0x000000050d0582a4 */ /* 0x000fe2000f8e020f */
[----:B------:R-:W-:Y:S01]  /*1b10*/  IMAD.SHL.U32 R188, R128, 0x8, RZ ;  /* 0x0000000880bc7824 */ /* 0x000fe200078e00ff */
[----:B------:R-:W-:Y:S01]  /*1b20*/  LOP3.LUT R15, R15, 0xc0, RZ, 0xc0, !PT ;  /* 0x000000c00f0f7812 */ /* 0x000fe200078ec0ff */
[----:B------:R-:W-:Y:S01]  /*1b30*/  IMAD R131, R131, 0x8, R4 ;  /* 0x0000000883837824 */ /* 0x000fe200078e0204 */
[----:B------:R-:W-:Y:S01]  /*1b40*/  LEA.HI R3, R3, R64, RZ, 0x4 ;  /* 0x0000004003037211 */ /* 0x000fe200078f20ff */
[----:B------:R-:W-:Y:S01]  /*1b50*/  @!UP0 UIADD3 UR17, UR27, UR5, URZ ;  /* 0x000000051b118290 */ /* 0x000fe2000fffe03f */
[----:B------:R-:W-:Y:S01]  /*1b60*/  LOP3.LUT R57, R57, 0xfffffff8, RZ, 0xc0, !PT ;  /* 0xfffffff839397812 */ /* 0x000fe200078ec0ff */
[----:B------:R-:W-:Y:S01]  /*1b70*/  @!UP0 UMOV UR24, UR26 ;  /* 0x0000001a00188c82 */ /* 0x000fe20008000000 */
[--C-:B------:R-:W-:Y:S01]  /*1b80*/  LOP3.LUT R13, R15, 0x18, R188.reuse, 0xf8, !PT ;  /* 0x000000180f0d7812 */ /* 0x100fe200078ef8bc */
[----:B------:R-:W-:Y:S01]  /*1b90*/  USHF.R.S32.HI UR15, URZ, 0x1f, UR16 ;  /* 0x0000001f3f0f7899 */ /* 0x000fe20008011410 */
[----:B------:R-:W-:Y:S01]  /*1ba0*/  SHF.R.U32.HI R4, RZ, 0x3, R15 ;  /* 0x00000003ff047819 */ /* 0x000fe2000001160f */
[----:B------:R-:W-:Y:S01]  /*1bb0*/  IMAD.IADD R57, R64, 0x1, -R57 ;  /* 0x0000000140397824 */ /* 0x000fe200078e0a39 */
[----:B------:R-:W-:Y:S01]  /*1bc0*/  LOP3.LUT R3, R3, 0xfffffff0, RZ, 0xc0, !PT ;  /* 0xfffffff003037812 */ /* 0x000fe200078ec0ff */
[----:B------:R-:W-:Y:S01]  /*1bd0*/  ULDC.64 UR4, c[0x0][0x1a8] ;  /* 0x00006a0000047ab9 */ /* 0x000fe20000000a00 */
[----:B------:R-:W-:Y:S01]  /*1be0*/  SHF.R.S32.HI R189, RZ, 0x1f, R188 ;  /* 0x0000001fffbd7819 */ /* 0x000fe200000114bc */
[----:B------:R-:W-:Y:S01]  /*1bf0*/  UIMAD UR4, UR15, UR4, URZ ;  /* 0x000000040f0472a4 */ /* 0x000fe2000f8e023f */
[----:B------:R-:W-:Y:S01]  /*1c00*/  IADD3 R12, P0, R188, UR24, RZ ;  /* 0x00000018bc0c7c10 */ /* 0x000fe2000ff1e0ff */
[----:B------:R-:W-:Y:S01]  /*1c10*/  IMAD.IADD R60, R64, 0x1, -R3 ;  /* 0x00000001403c7824 */ /* 0x000fe200078e0a03 */
[----:B------:R-:W-:Y:S01]  /*1c20*/  LOP3.LUT R4, R13, R4, RZ, 0x3c, !PT ;  /* 0x000000040d047212 */ /* 0x000fe200078e3cff */
[----:B------:R-:W-:Y:S01]  /*1c30*/  IMAD R3, R109, c[0x0][0x1b8], RZ ;  /* 0x00006e006d037a24 */ /* 0x000fe200078e02ff */
[----:B------:R-:W-:Y:S01]  /*1c40*/  IADD3.X R13, R189, UR17, RZ, P0, !PT ;  /* 0x00000011bd0d7c10 */ /* 0x000fe200087fe4ff */
[----:B------:R-:W-:Y:S01]  /*1c50*/  USHF.R.S32.HI UR17, URZ, 0x1f, UR18 ;  /* 0x0000001f3f117899 */ /* 0x000fe20008011412 */
[----:B------:R-:W-:Y:S01]  /*1c60*/  LEA.HI R56, R57, R57, RZ, 0x1 ;  /* 0x0000003939387211 */ /* 0x000fe200078f08ff */
[----:B------:R-:W-:Y:S01]  /*1c70*/  IMAD.U32 R131, R131, 0x20, R4 ;  /* 0x0000002083837824 */ /* 0x000fe200078e0004 */
[----:B------:R-:W-:Y:S01]  /*1c80*/  LEA.HI R59, R60, R60, RZ, 0x1 ;  /* 0x0000003c3c3b7211 */ /* 0x000fe200078f08ff */
[----:B------:R-:W-:Y:S01]  /*1c90*/  ULEA.HI UR17, UR17, UR18, URZ, 0x8 ;  /* 0x0000001211117291 */ /* 0x000fe2000f8f403f */
[----:B------:R-:W-:Y:S01]  /*1ca0*/  LOP3.LUT R6, R56, 0xfffffffe, RZ, 0xc0, !PT ;  /* 0xfffffffe38067812 */ /* 0x000fe200078ec0ff */
[----:B------:R-:W-:Y:S01]  /*1cb0*/  IMAD R3, R0, c[0x0][0x1bc], R3 ;  /* 0x00006f0000037a24 */ /* 0x000fe200078e0203 */
[--C-:B------:R-:W-:Y:S01]  /*1cc0*/  SHF.R.S32.HI R58, RZ, 0x1, R59.reuse ;  /* 0x00000001ff3a7819 */ /* 0x100fe2000001143b */
[----:B------:R-:W-:Y:S01]  /*1cd0*/  USHF.R.S32.HI UR17, URZ, 0x8, UR17 ;  /* 0x000000083f117899 */ /* 0x000fe20008011411 */
[----:B------:R-:W-:Y:S01]  /*1ce0*/  SHF.R.S32.HI R15, RZ, 0x1f, R59 ;  /* 0x0000001fff0f7819 */ /* 0x000fe2000001143b */
[----:B------:R-:W-:Y:S01]  /*1cf0*/  UIMAD UR5, UR16, UR5, UR4 ;  /* 0x00000005100572a4 */ /* 0x000fe2000f8e0204 */
[----:B------:R-:W-:Y:S01]  /*1d00*/  IADD3 R14, P0, R188, UR22, RZ ;  /* 0x00000016bc0e7c10 */ /* 0x000fe2000ff1e0ff */
[----:B------:R-:W-:Y:S01]  /*1d10*/  UISETP.LT.AND UP0, UPT, UR9, UR17, UPT ;  /* 0x000000110900728c */ /* 0x000fe2000bf01270 */
[----:B------:R-:W-:Y:S01]  /*1d20*/  IADD3 R57, R57, -R6, RZ ;  /* 0x8000000639397210 */ /* 0x000fe20007ffe0ff */
[----:B------:R-:W-:Y:S01]  /*1d30*/  IMAD.MOV.U32 R153, RZ, RZ, c[0x0][0x198] ;  /* 0x00006600ff997624 */ /* 0x000fe200078e00ff */
[--C-:B------:R-:W-:Y:S01]  /*1d40*/  SHF.R.S32.HI R157, RZ, 0x1f, R156.reuse ;  /* 0x0000001fff9d7819 */ /* 0x100fe2000001149c */
[----:B------:R-:W-:Y:S01]  /*1d50*/  USEL UR17, UR9, UR17, !UP0 ;  /* 0x0000001109117287 */ /* 0x000fe2000c000000 */
[----:B------:R-:W-:Y:S01]  /*1d60*/  LEA.HI R6, R15, R58, RZ, 0x2 ;  /* 0x0000003a0f067211 */ /* 0x000fe200078f10ff */
[----:B------:R-:W-:Y:S01]  /*1d70*/  IMAD.MOV.U32 R116, RZ, RZ, 0x5 ;  /* 0x00000005ff747424 */ /* 0x000fe200078e00ff */
[----:B------:R-:W-:Y:S01]  /*1d80*/  IADD3.X R15, R189, UR20, RZ, P0, !PT ;  /* 0x00000014bd0f7c10 */ /* 0x000fe200087fe4ff */
[----:B--2---:R-:W-:Y:S01]  /*1d90*/  IMAD.WIDE R16, R17, 0x40, R156 ;  /* 0x0000004011107825 */ /* 0x004fe200078e029c */
[----:B------:R-:W-:Y:S01]  /*1da0*/  IADD3 R136, P0, R156, R11, RZ ;  /* 0x0000000b9c887210 */ /* 0x000fe20007f1e0ff */
[----:B------:R-:W-:Y:S01]  /*1db0*/  UISETP.GT.AND UP0, UPT, UR8, UR17, UPT ;  /* 0x000000110800728c */ /* 0x000fe2000bf04270 */
[----:B------:R-:W-:Y:S01]  /*1dc0*/  LOP3.LUT R11, R6, 0xfffffffc, RZ, 0xc0, !PT ;  /* 0xfffffffc060b7812 */ /* 0x000fe200078ec0ff */
[----:B------:R-:W-:Y:S01]  /*1dd0*/  IMAD R4, R17, c[0x0][0x190], RZ ;  /* 0x0000640011047a24 */ /* 0x000fe200078e02ff */
[----:B------:R-:W-:Y:S01]  /*1de0*/  SHF.R.S32.HI R127, RZ, 0x1, R130 ;  /* 0x00000001ff7f7819 */ /* 0x000fe20000011482 */
[----:B------:R-:W-:Y:S01]  /*1df0*/  IMAD.X R9, R157, 0x1, R9, P0 ;  /* 0x000000019d097824 */ /* 0x000fe200000e0609 */
[----:B------:R-:W-:Y:S01]  /*1e00*/  IADD3 R134, P0, R188, R2, RZ ;  /* 0x00000002bc867210 */ /* 0x000fe20007f1e0ff */
[----:B------:R-:W-:Y:S01]  /*1e10*/  IMAD R4, R16, c[0x0][0x194], R4 ;  /* 0x0000650010047a24 */ /* 0x000fe200078e0204 */
[----:B------:R-:W-:Y:S01]  /*1e20*/  SHF.L.U32 R128, R128, 0x2, RZ ;  /* 0x0000000280807819 */ /* 0x000fe200000006ff */
[----:B------:R-:W-:Y:S01]  /*1e30*/  IMAD.WIDE.U32 R12, R16, c[0x0][0x190], R12 ;  /* 0x00006400100c7a25 */ /* 0x000fe200078e000c */
[----:B------:R-:W-:-:S02]  /*1e40*/  MOV R142, UR16 ;  /* 0x00000010008e7c02 */ /* 0x000fc40008000f00 */
[----:B------:R-:W-:Y:S01]  /*1e50*/  SHF.L.U64.HI R114, R153, R116, c[0x0][0x19c] ;  /* 0x0000670099727619 */ /* 0x000fe20000010274 */
[----:B------:R-:W-:Y:S01]  /*1e60*/  IMAD.X R135, R189, 0x1, R7, P0 ;  /* 0x00000001bd877824 */ /* 0x000fe200000e0607 */
[----:B------:R-:W-:Y:S01]  /*1e70*/  PLOP3.LUT P0, PT, PT, PT, UP0, 0x80, 0x0 ;  /* 0x000000000000781c */ /* 0x000fe20003f0f008 */
[----:B------:R-:W-:Y:S01]  /*1e80*/  IMAD.IADD R13, R13, 0x1, R4 ;  /* 0x000000010d0d7824 */ /* 0x000fe200078e0204 */
[----:B------:R-:W-:Y:S01]  /*1e90*/  SHF.R.S32.HI R56, RZ, 0x1, R56 ;  /* 0x00000001ff387819 */ /* 0x000fe20000011438 */
[----:B------:R-:W-:-:S04]  /*1ea0*/  IMAD.WIDE.U32 R14, R0, c[0x0][0x1b8], R14 ;  /* 0x00006e00000e7a25 */ /* 0x000fc800078e000e */
[----:B------:R-:W-:Y:S02]  /*1eb0*/  IMAD.IADD R58, R58, 0x1, -R11 ;  /* 0x000000013a3a7824 */ /* 0x000fe400078e0a0b */
[----:B------:R-:W-:Y:S02]  /*1ec0*/  IMAD R9, R9, c[0x0][0x1a0], RZ ;  /* 0x0000680009097a24 */ /* 0x000fe400078e02ff */
[----:B------:R-:W-:Y:S01]  /*1ed0*/  IMAD R129, R156, R127, R128 ;  /* 0x0000007f9c817224 */ /* 0x000fe200078e0280 */
[----:B------:R-:W-:Y:S01]  /*1ee0*/  LOP3.LUT P1, RZ, R58, 0x2, RZ, 0xc0, !PT ;  /* 0x000000023aff7812 */ /* 0x000fe2000782c0ff */
[----:B------:R-:W-:Y:S02]  /*1ef0*/  IMAD.IADD R15, R15, 0x1, R3 ;  /* 0x000000010f0f7824 */ /* 0x000fe400078e0203 */
[----:B------:R-:W-:Y:S01]  /*1f00*/  IMAD.WIDE.U32 R142, R142, c[0x0][0x1a8], R12 ;  /* 0x00006a008e8e7a25 */ /* 0x000fe200078e000c */
[----:B------:R-:W-:-:S03]  /*1f10*/  SHF.R.S32.HI R119, RZ, 0x1f, R129 ;  /* 0x0000001fff777819 */ /* 0x000fc60000011481 */
[----:B------:R-:W-:Y:S01]  /*1f20*/  IMAD R79, R157, c[0x0][0x198], RZ ;  /* 0x000066009d4f7a24 */ /* 0x000fe200078e02ff */
[----:B------:R-:W-:Y:S01]  /*1f30*/  IADD3 R80, R143, UR5, RZ ;  /* 0x000000058f507c10 */ /* 0x000fe2000fffe0ff */
[----:B------:R-:W-:Y:S02]  /*1f40*/  IMAD R139, R136, c[0x0][0x1a4], R9 ;  /* 0x00006900888b7a24 */ /* 0x000fe400078e0209 */
[----:B------:R-:W-:Y:S02]  /*1f50*/  IMAD.MOV.U32 R10, RZ, RZ, 0x10 ;  /* 0x00000010ff0a7424 */ /* 0x000fe400078e00ff */
[----:B------:R-:W-:Y:S02]  /*1f60*/  IMAD.MOV.U32 R3, RZ, RZ, c[0x0][0x1a0] ;  /* 0x00006800ff037624 */ /* 0x000fe400078e00ff */
[----:B------:R-:W-:Y:S01]  /*1f70*/  IMAD.IADD R128, R128, 0x1, R129 ;  /* 0x0000000180807824 */ /* 0x000fe200078e0281 */
[----:B------:R-:W-:Y:S01]  /*1f80*/  SEL R10, R10, 0xfffffff0, !P1 ;  /* 0xfffffff00a0a7807 */ /* 0x000fe20004800000 */
[----:B------:R-:W-:Y:S01]  /*1f90*/  IMAD.WIDE.U32 R136, R136, c[0x0][0x1a0], R14 ;  /* 0x0000680088887a25 */ /* 0x000fe200078e000e */
[----:B------:R-:W-:-:S02]  /*1fa0*/  SHF.L.U64.HI R62, R3, R116, c[0x0][0x1a4] ;  /* 0x00006900033e7619 */ /* 0x000fc40000010274 */
        /* <DEDUP_REMOVED lines=12> */
[----:B------:R-:W-:Y:S01]  /*2070*/  ULDC.64 UR20, c[0x0][0x280] ;  /* 0x0000a00000147ab9 */ /* 0x000fe20000000a00 */
[----:B------:R-:W-:Y:S01]  /*2080*/  IMAD.WIDE.U32 R14, R7, c[0x0][0x278], R188 ;  /* 0x00009e00070e7a25 */ /* 0x000fe200078e00bc */
[----:B------:R-:W-:Y:S01]  /*2090*/  USHF.R.S32.HI UR25, URZ, 0x1f, UR18 ;  /* 0x0000001f3f197899 */ /* 0x000fe20008011412 */
[----:B------:R-:W-:Y:S01]  /*20a0*/  SHF.R.S32.HI R7, RZ, 0x1f, R5 ;  /* 0x0000001fff077819 */ /* 0x000fe20000011405 */
[----:B------:R-:W-:Y:S01]  /*20b0*/  UIMAD UR4, UR14, UR4, URZ ;  /* 0x000000040e0472a4 */ /* 0x000fe2000f8e023f */
[----:B------:R-:W-:Y:S01]  /*20c0*/  IADD3 R5, P1, P0, R5, -UR18, R156 ;  /* 0x8000001205057c10 */ /* 0x000fe2000f83e09c */
[----:B------:R-:W-:Y:S01]  /*20d0*/  UIMAD UR20, UR14, UR20, URZ ;  /* 0x000000140e1472a4 */ /* 0x000fe2000f8e023f */
[----:B------:R-:W-:Y:S01]  /*20e0*/  IMAD.U32 R9, RZ, RZ, UR13 ;  /* 0x0000000dff097e24 */ /* 0x000fe2000f8e00ff */
[----:B------:R-:W-:Y:S01]  /*20f0*/  UIMAD UR23, UR13, UR5, UR4 ;  /* 0x000000050d1772a4 */ /* 0x000fe2000f8e0204 */
[----:B------:R-:W-:Y:S01]  /*2100*/  IADD3.X R2, R7, ~UR25, R157, P1, P0 ;  /* 0x8000001907027c10 */ /* 0x000fe20008fe049d */
[----:B------:R-:W-:Y:S01]  /*2110*/  UIMAD UR26, UR13, UR21, UR20 ;  /* 0x000000150d1a72a4 */ /* 0x000fe2000f8e0214 */
[----:B------:R-:W-:Y:S01]  /*2120*/  IMAD.WIDE.U32 R8, R9, c[0x0][0x280], R188 ;  /* 0x0000a00009087a25 */ /* 0x000fe200078e00bc */
[----:B------:R-:W-:Y:S01]  /*2130*/  UMOV UR34, 0x80 ;  /* 0x0000008000227882 */ /* 0x000fe20000000000 */
[----:B------:R-:W-:Y:S01]  /*2140*/  IADD3 R126, R156, 0x20, RZ ;  /* 0x000000209c7e7810 */ /* 0x000fe20007ffe0ff */
[----:B------:R-:W-:Y:S01]  /*2150*/  ULDC.64 UR4, c[0x0][0x1a0] ;  /* 0x0000680000047ab9 */ /* 0x000fe20000000a00 */
[----:B------:R-:W-:Y:S01]  /*2160*/  IADD3 R15, R15, UR23, RZ ;  /* 0x000000170f0f7c10 */ /* 0x000fe2000fffe0ff */
[C---:B------:R-:W-:Y:S01]  /*2170*/  IMAD R4, R2.reuse, c[0x0][0x290], RZ ;  /* 0x0000a40002047a24 */ /* 0x040fe200078e02ff */
[----:B------:R-:W-:Y:S01]  /*2180*/  IADD3 R9, R9, UR26, RZ ;  /* 0x0000001a09097c10 */ /* 0x000fe2000fffe0ff */
[----:B------:R-:W-:Y:S01]  /*2190*/  IMAD R2, R2, c[0x0][0x288], RZ ;  /* 0x0000a20002027a24 */ /* 0x000fe200078e02ff */
[----:B------:R-:W-:Y:S01]  /*21a0*/  UMOV UR33, 0x40 ;  /* 0x0000004000217882 */ /* 0x000fe20000000000 */
[C---:B------:R-:W-:Y:S01]  /*21b0*/  IMAD.WIDE.U32 R6, R5.reuse, c[0x0][0x288], R14 ;  /* 0x0000a20005067a25 */ /* 0x040fe200078e000e */
[----:B------:R-:W-:Y:S01]  /*21c0*/  UIMAD UR24, UR34, UR5, URZ ;  /* 0x00000005221872a4 */ /* 0x000fe2000f8e023f */
[C---:B------:R-:W-:Y:S01]  /*21d0*/  IADD3 R125, R156.reuse, 0x40, RZ ;  /* 0x000000409c7d7810 */ /* 0x040fe20007ffe0ff */
[----:B------:R-:W-:Y:S01]  /*21e0*/  UIMAD UR5, UR33, UR5, URZ ;  /* 0x00000005210572a4 */ /* 0x000fe2000f8e023f */
[C---:B------:R-:W-:Y:S01]  /*21f0*/  IMAD R2, R5.reuse, c[0x0][0x28c], R2 ;  /* 0x0000a30005027a24 */ /* 0x040fe200078e0202 */
[----:B------:R-:W-:Y:S01]  /*2200*/  ULDC UR32, c[0x0][0x19c] ;  /* 0x0000670000207ab9 */ /* 0x000fe20000000800 */
[C---:B------:R-:W-:Y:S01]  /*2210*/  IMAD R4, R5.reuse, c[0x0][0x294], R4 ;  /* 0x0000a50005047a24 */ /* 0x040fe200078e0204 */
[----:B------:R-:W-:Y:S01]  /*2220*/  UMOV UR22, 0xc0 ;  /* 0x000000c000167882 */ /* 0x000fe20000000000 */
[----:B------:R-:W-:Y:S01]  /*2230*/  IMAD.WIDE.U32 R8, R5, c[0x0][0x290], R8 ;  /* 0x0000a40005087a25 */ /* 0x000fe200078e0008 */
[----:B------:R-:W-:Y:S01]  /*2240*/  ULDC UR23, c[0x0][0x294] ;  /* 0x0000a50000177ab9 */ /* 0x000fe20000000800 */
[C---:B------:R-:W-:Y:S01]  /*2250*/  IADD3 R124, R156.reuse, 0x60, RZ ;  /* 0x000000609c7c7810 */ /* 0x040fe20007ffe0ff */
[----:B------:R-:W-:Y:S01]  /*2260*/  UMOV UR21, 0x140 ;  /* 0x0000014000157882 */ /* 0x000fe20000000000 */
[----:B------:R-:W-:Y:S01]  /*2270*/  IMAD R107, R109, c[0x0][0x2a0], RZ ;  /* 0x0000a8006d6b7a24 */ /* 0x000fe200078e02ff */
[----:B------:R-:W-:Y:S01]  /*2280*/  UIMAD UR34, UR34, UR32, URZ ;  /* 0x00000020222272a4 */ /* 0x000fe2000f8e023f */
[----:B------:R-:W-:Y:S01]  /*2290*/  IMAD.IADD R7, R7, 0x1, R2 ;  /* 0x0000000107077824 */ /* 0x000fe200078e0202 */
[----:B------:R-:W-:Y:S01]  /*22a0*/  UIMAD UR33, UR33, UR32, URZ ;  /* 0x00000020212172a4 */ /* 0x000fe2000f8e023f */
[----:B------:R-:W-:Y:S01]  /*22b0*/  IMAD R109, R109, c[0x0][0x298], RZ ;  /* 0x0000a6006d6d7a24 */ /* 0x000fe200078e02ff */
[----:B------:R-:W-:Y:S01]  /*22c0*/  UMOV UR20, 0x180 ;  /* 0x0000018000147882 */ /* 0x000fe20000000000 */
[----:B------:R-:W-:Y:S01]  /*22d0*/  IMAD.IADD R5, R9, 0x1, R4 ;  /* 0x0000000109057824 */ /* 0x000fe200078e0204 */
[----:B------:R-:W-:Y:S01]  /*22e0*/  UIMAD.WIDE.U32 UR42, UR22, UR4, URZ ;  /* 0x00000004162a72a5 */ /* 0x000fe2000f8e003f */
[----:B------:R-:W-:Y:S01]  /*22f0*/  IMAD.MOV.U32 R4, RZ, RZ, R8 ;  /* 0x000000ffff047224 */ /* 0x000fe200078e0008 */
[----:B------:R-:W-:Y:S01]  /*2300*/  UIMAD UR32, UR22, UR23, URZ ;  /* 0x00000017162072a4 */ /* 0x000fe2000f8e023f */
[C---:B------:R-:W-:Y:S01]  /*2310*/  IMAD.WIDE.U32 R12, R3.reuse, 0x40, RZ ;  /* 0x00000040030c7825 */ /* 0x040fe200078e00ff */
[----:B------:R-:W-:Y:S01]  /*2320*/  UMOV UR19, 0x1c0 ;  /* 0x000001c000137882 */ /* 0x000fe20000000000 */
[C---:B------:R-:W-:Y:S01]  /*2330*/  IADD3 R123, R156.reuse, 0x80, RZ ;  /* 0x000000809c7b7810 */ /* 0x040fe20007ffe0ff */
[----:B------:R-:W-:Y:S01]  /*2340*/  UIMAD.WIDE.U32 UR40, UR21, UR4, URZ ;  /* 0x00000004152872a5 */ /* 0x000fe2000f8e003f */
[----:B------:R-:W-:Y:S01]  /*2350*/  IMAD.WIDE.U32 R8, R3, 0x80, RZ ;  /* 0x0000008003087825 */ /* 0x000fe200078e00ff */
[----:B------:R-:W-:Y:S01]  /*2360*/  IADD3 R92, R13, UR5, RZ ;  /* 0x000000050d5c7c10 */ /* 0x000fe2000fffe0ff */
[----:B------:R-:W-:Y:S01]  /*2370*/  ULDC UR5, c[0x0][0x1a4] ;  /* 0x0000690000057ab9 */ /* 0x000fe20000000800 */
[----:B------:R-:W-:Y:S01]  /*2380*/  IADD3 R122, R156, 0xa0, RZ ;  /* 0x000000a09c7a7810 */ /* 0x000fe20007ffe0ff */
[C---:B------:R-:W-:Y:S01]  /*2390*/  IMAD R109, R0.reuse, c[0x0][0x29c], R109 ;  /* 0x0000a700006d7a24 */ /* 0x040fe200078e026d */
[----:B------:R-:W-:Y:S01]  /*23a0*/  UIMAD UR35, UR22, UR5, URZ ;  /* 0x00000005162372a4 */ /* 0x000fe2000f8e023f */
[----:B------:R-:W-:Y:S01]  /*23b0*/  IMAD.WIDE.U32 R2, R0, c[0x0][0x298], R6 ;  /* 0x0000a60000027a25 */ /* 0x000fe200078e0006 */
[----:B------:R-:W-:Y:S01]  /*23c0*/  UIMAD UR22, UR21, UR23, URZ ;  /* 0x00000017151672a4 */ /* 0x000fe2000f8e023f */
[----:B------:R-:W-:Y:S01]  /*23d0*/  SHF.L.U64.HI R92, R12, 0x1, R92 ;  /* 0x000000010c5c7819 */ /* 0x000fe2000001025c */
[----:B------:R-:W-:Y:S01]  /*23e0*/  UIMAD UR38, UR21, UR5, URZ ;  /* 0x00000005152672a4 */ /* 0x000fe2000f8e023f */
[----:B------:R-:W-:Y:S01]  /*23f0*/  IMAD R107, R0, c[0x0][0x2a4], R107 ;  /* 0x0000a900006b7a24 */ /* 0x000fe200078e026b */
[----:B------:R-:W-:Y:S01]  /*2400*/  LEA R108, P0, R2, c[0x0][0x268], 0x1 ;  /* 0x00009a00026c7a11 */ /* 0x000fe200078008ff */
[----:B------:R-:W-:Y:S01]  /*2410*/  IMAD.WIDE.U32 R4, R0, c[0x0][0x2a0], R4 ;  /* 0x0000a80000047a25 */ /* 0x000fe200078e0004 */
[----:B------:R-:W-:Y:S01]  /*2420*/  UIMAD UR21, UR20, UR23, URZ ;  /* 0x00000017141572a4 */ /* 0x000fe2000f8e023f */
[----:B------:R-:W-:Y:S01]  /*2430*/  IADD3 R97, R9, UR24, RZ ;  /* 0x0000001809617c10 */ /* 0x000fe2000fffe0ff */
[----:B------:R-:W-:Y:S01]  /*2440*/  UIMAD UR23, UR19, UR23, URZ ;  /* 0x00000017131772a4 */ /* 0x000fe2000f8e023f */
[----:B------:R-:W-:Y:S01]  /*2450*/  IMAD.IADD R109, R3, 0x1, R109 ;  /* 0x00000001036d7824 */ /* 0x000fe200078e026d */
[----:B------:R-:W-:Y:S01]  /*2460*/  LEA R106, P1, R4, c[0x0][0x270], 0x1 ;  /* 0x00009c00046a7a11 */ /* 0x000fe200078208ff */
[----:B------:R-:W-:Y:S01]  /*2470*/  IMAD.IADD R107, R5, 0x1, R107 ;  /* 0x00000001056b7824 */ /* 0x000fe200078e026b */
[----:B------:R-:W-:Y:S01]  /*2480*/  UIMAD.WIDE.U32 UR36, UR20, UR4, URZ ;  /* 0x00000004142472a5 */ /* 0x000fe2000f8e003f */
        /* <DEDUP_REMOVED lines=8> */
[----:B------:R-:W-:Y:S01]  /*2510*/  IMAD.SHL.U32 R93, R12, 0x2, RZ ;  /* 0x000000020c5d7824 */ /* 0x000fe200078e00ff */
        /* <DEDUP_REMOVED lines=9> */
[C---:B------:R-:W-:Y:S01]  /*25b0*/  IMAD.SHL.U32 R96, R144.reuse, 0x80, RZ ;  /* 0x0000008090607824 */ /* 0x040fe200078e00ff */
[-C--:B------:R-:W-:Y:S01]  /*25c0*/  IADD3 R48, P1, R129, R112.reuse, RZ ;  /* 0x0000007081307210 */ /* 0x080fe20007f3e0ff */
[----:B------:R-:W-:Y:S01]  /*25d0*/  IMAD.SHL.U32 R89, R144, 0x20, RZ ;  /* 0x0000002090597824 */ /* 0x000fe200078e00ff */
[----:B------:R-:W-:Y:S01]  /*25e0*/  IADD3 R112, P0, R128, R112, RZ ;  /* 0x0000007080707210 */ /* 0x000fe20007f1e0ff */
[C---:B------:R-:W-:Y:S01]  /*25f0*/  IMAD.WIDE.U32 R150, R144.reuse, 0xc0, RZ ;  /* 0x000000c090967825 */ /* 0x040fe200078e00ff */
[C---:B------:R-:W-:Y:S01]  /*2600*/  SHF.L.U64.HI R90, R144.reuse, R82, c[0x0][0x294] ;  /* 0x0000a500905a7619 */ /* 0x040fe20000010252 */
[----:B------:R-:W-:Y:S01]  /*2610*/  UIMAD.WIDE.U32 UR44, UR19, UR4, URZ ;  /* 0x00000004132c72a5 */ /* 0x000fe2000f8e003f */
[-C--:B------:R-:W-:Y:S01]  /*2620*/  SHF.L.U64.HI R95, R144, R85.reuse, c[0x0][0x294] ;  /* 0x0000a500905f7619 */ /* 0x080fe20000010255 */
[--C-:B------:R-:W-:Y:S01]  /*2630*/  IMAD.X R113, R118, 0x1, R49.reuse, P0 ;  /* 0x0000000176717824 */ /* 0x100fe200000e0631 */
[C---:B------:R-:W-:Y:S01]  /*2640*/  SHF.L.U64.HI R88, R144.reuse, R116, c[0x0][0x294] ;  /* 0x0000a50090587619 */ /* 0x040fe20000010274 */
[----:B------:R-:W-:Y:S01]  /*2650*/  IMAD.X R49, R119, 0x1, R49, P1 ;  /* 0x0000000177317824 */ /* 0x000fe200008e0631 */
[----:B------:R-:W-:Y:S01]  /*2660*/  UIMAD UR5, UR19, UR5, URZ ;  /* 0x00000005130572a4 */ /* 0x000fe2000f8e023f */
[----:B------:R-:W-:Y:S01]  /*2670*/  IMAD.WIDE.U32 R148, R144, 0x140, RZ ;  /* 0x0000014090947825 */ /* 0x000fe200078e00ff */
[----:B------:R-:W-:Y:S01]  /*2680*/  SHF.L.U64.HI R113, R112, 0x1, R113 ;  /* 0x0000000170717819 */ /* 0x000fe20000010271 */
[----:B------:R-:W-:Y:S01]  /*2690*/  ULDC UR31, c[0x0][0x28c] ;  /* 0x0000a300001f7ab9 */ /* 0x000fe20000000800 */
[----:B------:R-:W-:Y:S01]  /*26a0*/  SHF.L.U64.HI R49, R48, 0x1, R49 ;  /* 0x0000000130317819 */ /* 0x000fe20000010231 */
[----:B------:R-:W-:Y:S01]  /*26b0*/  IMAD.SHL.U32 R112, R112, 0x2, RZ ;  /* 0x0000000270707824 */ /* 0x000fe200078e00ff */
[C---:B------:R-:W-:Y:S01]  /*26c0*/  SHF.L.U64.HI R82, R117.reuse, R82, c[0x0][0x28c] ;  /* 0x0000a30075527619 */ /* 0x040fe20000010252 */
        /* <DEDUP_REMOVED lines=25> */
[C---:B------:R-:W-:Y:S01]  /*2860*/  IADD3 R121, R156.reuse, 0xc0, RZ ;  /* 0x000000c09c797810 */ /* 0x040fe20007ffe0ff */
[----:B------:R-:W-:Y:S01]  /*2870*/  ULDC UR28, c[0x0][0x28c] ;  /* 0x0000a300001c7ab9 */ /* 0x000fe20000000800 */
[----:B------:R-:W-:Y:S01]  /*2880*/  IADD3 R120, R156, 0xe0, RZ ;  /* 0x000000e09c787810 */ /* 0x000fe20007ffe0ff */
        /* <DEDUP_REMOVED lines=43> */
.L_x_2642:
[----:B------:R-:W-:Y:S01]  /*2b40*/  ISETP.NE.AND P5, PT, R132, RZ, PT ;  /* 0x000000ff8400720c */ /* 0x000fe20003fa5270 */
[----:B------:R-:W-:Y:S02]  /*2b50*/  IMAD.SHL.U32 R14, R11, 0x100, RZ ;  /* 0x000001000b0e7824 */ /* 0x000fe400078e00ff */
[----:B------:R-:W-:Y:S02]  /*2b60*/  IMAD.MOV.U32 R16, RZ, RZ, R106 ;  /* 0x000000ffff107224 */ /* 0x000fe400078e006a */
[----:B------:R-:W-:Y:S01]  /*2b70*/  IMAD.MOV.U32 R17, RZ, RZ, R107 ;  /* 0x000000ffff117224 */ /* 0x000fe200078e006b */
[----:B------:R-:W-:Y:S04]  /*2b80*/  IADD3 R13, R14, -0x100, RZ ;  /* 0xffffff000e0d7810 */ /* 0x000fe80007ffe0ff */
[C---:B------:R-:W-:Y:S02]  /*2b90*/  IADD3 R7, -R13.reuse, UR11, RZ ;  /* 0x0000000b0d077c10 */ /* 0x040fe4000fffe1ff */
[----:B------:R-:W-:Y:S02]  /*2ba0*/  IADD3 R5, -R13, UR18, RZ ;  /* 0x000000120d057c10 */ /* 0x000fe4000fffe1ff */
        /* <DEDUP_REMOVED lines=17> */
[C---:B------:R-:W-:Y:S02]  /*2cc0*/  ISETP.GE.OR P0, PT, R122.reuse, R7, P5 ;  /* 0x000000077a00720c */ /* 0x040fe40002f06670 */
[----:B------:R-:W-:Y:S01]  /*2cd0*/  P2R R0, PR, RZ, 0x10 ;  /* 0x00000010ff007803 */ /* 0x000fe20000000000 */
[C---:B------:R-:W-:Y:S01]  /*2ce0*/  @!P3 IMAD.X R55, R107.reuse, 0x1, R88, P1 ;  /* 0x000000016b37b824 */ /* 0x040fe200008e0658 */
[----:B------:R-:W-:Y:S02]  /*2cf0*/  ISETP.LT.OR P5, PT, R122, R5, P0 ;  /* 0x000000057a00720c */ /* 0x000fe400007a1670 */
[C---:B------:R-:W-:Y:S03]  /*2d00*/  @!P6 IADD3 R32, P1, R106.reuse, R91, RZ ;  /* 0x0000005b6a20e210 */ /* 0x040fe60007f3e0ff */
[C---:B------:R-:W-:Y:S02]  /*2d10*/  @!P2 IADD3 R24, P0, R106.reuse, R96, RZ ;  /* 0x000000606a18a210 */ /* 0x040fe40007f1e0ff */
[C---:B------:R-:W-:Y:S01]  /*2d20*/  @!P6 IMAD.X R33, R107.reuse, 0x1, R90, P1 ;  /* 0x000000016b21e824 */ /* 0x040fe200008e065a */
[----:B------:R-:W-:Y:S02]  /*2d30*/  @!P4 IADD3 R28, P1, R106, R150, RZ ;  /* 0x000000966a1cc210 */ /* 0x000fe40007f3e0ff */
[C---:B------:R-:W-:Y:S01]  /*2d40*/  @!P2 IMAD.X R25, R107.reuse, 0x1, R95, P0 ;  /* 0x000000016b19a824 */ /* 0x040fe200000e065f */
[C---:B--2---:R-:W-:Y:S02]  /*2d50*/  @!P2 IADD3 R44, P0, R104.reuse, R98, RZ ;  /* 0x00000062682ca210 */ /* 0x044fe40007f1e0ff */
        /* <DEDUP_REMOVED lines=64> */
[C---:B-1----:R-:W-:Y:S01]  /*3160*/  @!P0 IMAD.U32 R8, R18.reuse, 0x10000, RZ ;  /* 0x0001000012088824 */ /* 0x042fe200078e00ff */
[----:B------:R-:W-:Y:S02]  /*3170*/  @!P0 LOP3.LUT R22, R18, 0xffff0000, RZ, 0xc0, !PT ;  /* 0xffff000012168812 */ /* 0x000fe400078ec0ff */
[C---:B---3--:R-:W-:Y:S02]  /*3180*/  @!P0 SHF.L.U32 R23, R28.reuse, 0x10, RZ ;  /* 0x000000101c178819 */ /* 0x048fe400000006ff */
[----:B------:R-:W-:Y:S02]  /*3190*/  @!P0 LOP3.LUT R25, R28, 0xffff0000, RZ, 0xc0, !PT ;  /* 0xffff00001c198812 */ /* 0x000fe400078ec0ff */
[----:B------:R-:W-:Y:S01]  /*31a0*/  @!P0 SHF.L.U32 R27, R29, 0x10, RZ ;  /* 0x000000101d1b8819 */ /* 0x000fe200000006ff */
[C---:B----4-:R-:W-:Y:S01]  /*31b0*/  @!P0 IMAD.U32 R5, R6.reuse, 0x10000, RZ ;  /* 0x0001000006058824 */ /* 0x050fe200078e00ff */
[----:B------:R-:W-:Y:S02]  /*31c0*/  @!P0 LOP3.LUT R15, R6, 0xffff0000, RZ, 0xc0, !PT ;  /* 0xffff0000060f8812 */ /* 0x000fe400078ec0ff */
[----:B------:R-:W-:Y:S01]  /*31d0*/  @!P0 SHF.L.U32 R6, R19, 0x10, RZ ;  /* 0x0000001013068819 */ /* 0x000fe200000006ff */
[-C--:B------:R-:W-:Y:S01]  /*31e0*/  @!P0 FMUL.FTZ R31, R21, R5.reuse ;  /* 0x00000005151f8220 */ /* 0x080fe20000410000 */
[----:B------:R-:W-:Y:S01]  /*31f0*/  @!P0 LOP3.LUT R29, R29, 0xffff0000, RZ, 0xc0, !PT ;  /* 0xffff00001d1d8812 */ /* 0x000fe200078ec0ff */
[C---:B------:R-:W-:Y:S02]  /*3200*/  @!P0 FMUL.FTZ R0, R20.reuse, R5 ;  /* 0x0000000514008220 */ /* 0x040fe40000410000 */
[-C--:B------:R-:W-:Y:S01]  /*3210*/  @!P0 FFMA.FTZ R31, R20, R23.reuse, -R31 ;  /* 0x00000017141f8223 */ /* 0x080fe2000001081f */
[----:B------:R-:W-:Y:S01]  /*3220*/  @!P0 SHF.L.U32 R20, R17, 0x10, RZ ;  /* 0x0000001011148819 */ /* 0x000fe200000006ff */
[C---:B------:R-:W-:Y:S01]  /*3230*/  @!P0 IMAD.U32 R5, R7.reuse, 0x10000, RZ ;  /* 0x0001000007058824 */ /* 0x040fe200078e00ff */
[----:B------:R-:W-:Y:S01]  /*3240*/  @!P0 LOP3.LUT R7, R7, 0xffff0000, RZ, 0xc0, !PT ;  /* 0xffff000007078812 */ /* 0x000fe200078ec0ff */
[----:B------:R-:W-:Y:S01]  /*3250*/  @!P0 FFMA.FTZ R0, R21, R23, R0 ;  /* 0x0000001715008223 */ /* 0x000fe20000010000 */
[----:B------:R-:W-:Y:S01]  /*3260*/  @!P0 LOP3.LUT R21, R17, 0xffff0000, RZ, 0xc0, !PT ;  /* 0xffff000011158812 */ /* 0x000fe200078ec0ff */
[----:B------:R-:W-:Y:S01]  /*3270*/  @!P0 FMUL.FTZ R2, R20, R15 ;  /* 0x0000000f14028220 */ /* 0x000fe20000410000 */
[----:B------:R-:W-:Y:S01]  /*3280*/  @!P0 LOP3.LUT R23, R19, 0xffff0000, RZ, 0xc0, !PT ;  /* 0xffff000013178812 */ /* 0x000fe200078ec0ff */
[----:B------:R-:W-:Y:S01]  /*3290*/  @!P0 FMUL.FTZ R3, R8, R5 ;  /* 0x0000000508038220 */ /* 0x000fe20000410000 */
[----:B------:R-:W-:Y:S01]  /*32a0*/  @!P0 F2FP.BF16.PACK_AB R31, R0, R31 ;  /* 0x0000001f001f823e */ /* 0x000fe200000010ff */
[----:B------:R-:W-:Y:S02]  /*32b0*/  @!P0 FMUL.FTZ R33, R21, R15 ;  /* 0x0000000f15218220 */ /* 0x000fe40000410000 */
[----:B------:R-:W-:Y:S01]  /*32c0*/  @!P0 FMUL.FTZ R24, R22, R5 ;  /* 0x0000000516188220 */ /* 0x000fe20000410000 */
[----:B------:R-:W-:Y:S01]  /*32d0*/  @!P0 MOV R16, R31 ;  /* 0x0000001f00108202 */ /* 0x000fe20000000f00 */
[-C--:B------:R-:W-:Y:S02]  /*32e0*/  @!P0 FMUL.FTZ R26, R23, R7.reuse ;  /* 0x00000007171a8220 */ /* 0x080fe40000410000 */
[----:B------:R-:W-:Y:S02]  /*32f0*/  @!P0 FMUL.FTZ R4, R6, R7 ;  /* 0x0000000706048220 */ /* 0x000fe40000410000 */
[----:B------:R-:W-:Y:S02]  /*3300*/  @!P0 FFMA.FTZ R2, R21, R25, R2 ;  /* 0x0000001915028223 */ /* 0x000fe40000010002 */
[----:B------:R-:W-:Y:S02]  /*3310*/  @!P0 FFMA.FTZ R3, R22, R27, R3 ;  /* 0x0000001b16038223 */ /* 0x000fe40000010003 */
        /* <DEDUP_REMOVED lines=11> */
.L_x_2592:
[----:B------:R-:W-:Y:S05]  /*33d0*/  BSYNC B0 ;  /* 0x0000000000007941 */ /* 0x000fea0003800000 */
.L_x_2591:
        /* <DEDUP_REMOVED lines=57> */
.L_x_2594:
[----:B------:R-:W-:Y:S05]  /*3770*/  BSYNC B0 ;  /* 0x0000000000007941 */ /* 0x000fea0003800000 */
.L_x_2593:
        /* <DEDUP_REMOVED lines=59> */
.L_x_2596:
[----:B------:R-:W-:Y:S05]  /*3b30*/  BSYNC B0 ;  /* 0x0000000000007941 */ /* 0x000fea0003800000 */
.L_x_2595:
[----:B------:R-:W-:Y:S01]  /*3b40*/  BSSY B0, `(.L_x_2597) ;  /* 0x000003c000007945 */ /* 0x000fe20003800000 */
[----:B------:R-:W-:-:S05]  /*3b50*/  @P4 BRA `(.L_x_2598) ;  /* 0x000003a000004947 */ /* 0x000fca0003800000 */
[----:B------:R-:W-:Y:S02]  /*3b60*/  ISETP.GE.AND P0, PT, R188, UR4, PT ;  /* 0x00000004bc007c0c */ /* 0x000fe4000bf06270 */
[----:B---3--:R-:W-:Y:S02]  /*3b70*/  MOV R33, c[0x0][0x288] ;  /* 0x0000a20000217a02 */ /* 0x008fe40000000f00 */
[----:B------:R-:W-:Y:S03]  /*3b80*/  MOV R37, 0xc0 ;  /* 0x000000c000257802 */ /* 0x000fe60000000f00 */
[----:B------:R-:W-:Y:S04]  /*3b90*/  IMAD.WIDE.U32 R32, R33, 0xc0, R108 ;  /* 0x000000c021207825 */ /* 0x000fe800078e006c */
[----:B------:R-:W-:Y:S01]  /*3ba0*/  IMAD.WIDE.U32 R40, R37, c[0x0][0x198], R102 ;  /* 0x0000660025287a25 */ /* 0x000fe200078e0066 */
[----:B------:R-:W-:Y:S02]  /*3bb0*/  IADD3 R33, R33, UR31, RZ ;  /* 0x0000001f21217c10 */ /* 0x000fe4000fffe0ff */
[C---:B------:R-:W-:Y:S01]  /*3bc0*/  @!P0 SHF.L.U64.HI R26, R74.reuse, 0x1, R73 ;  /* 0x000000014a1a8819 */ /* 0x040fe20000010249 */
[----:B-1----:R-:W-:Y:S02]  /*3bd0*/  @!P0 IMAD.SHL.U32 R35, R74, 0x2, RZ ;  /* 0x000000024a238824 */ /* 0x002fe400078e00ff */
[----:B------:R-:W-:Y:S01]  /*3be0*/  IMAD R37, R37, c[0x0][0x19c], RZ ;  /* 0x0000670025257a24 */ /* 0x000fe200078e02ff */
[----:B------:R-:W2:Y:S02]  /*3bf0*/  LDG.E.128 R16, [R32.64] ;  /* 0x0000000620107981 */ /* 0x000ea4000c1e1d00 */
[----:B------:R-:W-:Y:S01]  /*3c00*/  @!P0 IADD3 R30, P1, R35, R48, RZ ;  /* 0x00000030231e8210 */ /* 0x000fe20007f3e0ff */
[----:B------:R-:W-:Y:S03]  /*3c10*/  IMAD.IADD R41, R41, 0x1, R37 ;  /* 0x0000000129297824 */ /* 0x000fe600078e0225 */
        /* <DEDUP_REMOVED lines=46> */
.L_x_2598:
[----:B------:R-:W-:Y:S05]  /*3f00*/  BSYNC B0 ;  /* 0x0000000000007941 */ /* 0x000fea0003800000 */
.L_x_2597:
        /* <DEDUP_REMOVED lines=57> */
.L_x_2600:
[----:B------:R-:W-:Y:S05]  /*42a0*/  BSYNC B0 ;  /* 0x0000000000007941 */ /* 0x000fea0003800000 */
.L_x_2599:
        /* <DEDUP_REMOVED lines=60> */
.L_x_2602:
[----:B------:R-:W-:Y:S05]  /*4670*/  BSYNC B0 ;  /* 0x0000000000007941 */ /* 0x000fea0003800000 */
.L_x_2601:
        /* <DEDUP_REMOVED lines=60> */
.L_x_2604:
[----:B------:R-:W-:Y:S05]  /*4a40*/  BSYNC B0 ;  /* 0x0000000000007941 */ /* 0x000fea0003800000 */
.L_x_2603:
        /* <DEDUP_REMOVED lines=62> */
.L_x_2606:
[----:B------:R-:W-:Y:S05]  /*4e30*/  BSYNC B0 ;  /* 0x0000000000007941 */ /* 0x000fea0003800000 */
.L_x_2605:
        /* <DEDUP_REMOVED lines=9> */
.L_x_2590:
        /* <DEDUP_REMOVED lines=86> */
.L_x_2611:
[----:B------:R-:W-:Y:S05]  /*5430*/  BSYNC B0 ;  /* 0x0000000000007941 */ /* 0x000fea0003800000 */
.L_x_2610:
[----:B-----5:R2:W-:Y:S02]  /*5440*/  STG.E.128 [R102.64], R44 ;  /* 0x0000002c66007986 */ /* 0x0205e4000c101d06 */
.L_x_2609:
[----:B------:R-:W-:Y:S05]  /*5450*/  BSYNC B1 ;  /* 0x0000000000017941 */ /* 0x000fea0003800000 */
.L_x_2608:
        /* <DEDUP_REMOVED lines=88> */
.L_x_2615:
[----:B------:R-:W-:Y:S05]  /*59e0*/  BSYNC B0 ;  /* 0x0000000000007941 */ /* 0x000fea0003800000 */
.L_x_2614:
[C---:B------:R-:W-:Y:S04]  /*59f0*/  LEA R2, P0, R115.reuse, R102, 0x1 ;  /* 0x0000006673027211 */ /* 0x040fe800078008ff */
[----:B------:R-:W-:Y:S05]  /*5a00*/  LEA.HI.X R3, R115, R103, R114, 0x1, P0 ;  /* 0x0000006773037211 */ /* 0x000fea00000f0c72 */
[----:B-----5:R3:W-:Y:S04]  /*5a10*/  STG.E.128 [R2.64], R44 ;  /* 0x0000002c02007986 */ /* 0x0207e8000c101d06 */
.L_x_2613:
[----:B------:R-:W-:Y:S05]  /*5a20*/  BSYNC B1 ;  /* 0x0000000000017941 */ /* 0x000fea0003800000 */
.L_x_2612:
        /* <DEDUP_REMOVED lines=90> */
.L_x_2619:
[----:B------:R-:W-:Y:S05]  /*5fd0*/  BSYNC B0 ;  /* 0x0000000000007941 */ /* 0x000fea0003800000 */
.L_x_2618:
[C---:B------:R-:W-:Y:S04]  /*5fe0*/  LEA R2, P0, R152.reuse, R102, 0x1 ;  /* 0x0000006698027211 */ /* 0x040fe800078008ff */
[----:B------:R-:W-:Y:S05]  /*5ff0*/  LEA.HI.X R3, R152, R103, R84, 0x1, P0 ;  /* 0x0000006798037211 */ /* 0x000fea00000f0c54 */
[----:B-----5:R4:W-:Y:S04]  /*6000*/  STG.E.128 [R2.64], R36 ;  /* 0x0000002402007986 */ /* 0x0209e8000c101d06 */
.L_x_2617:
[----:B------:R-:W-:Y:S05]  /*6010*/  BSYNC B1 ;  /* 0x0000000000017941 */ /* 0x000fea0003800000 */
.L_x_2616:
        /* <DEDUP_REMOVED lines=27> */
[C---:B---3--:R-:W-:Y:S04]  /*61d0*/  LEA R160, P1, R47.reuse, R110, 0x1 ;  /* 0x0000006e2fa07211 */ /* 0x048fe800078208ff */
        /* <DEDUP_REMOVED lines=61> */
.L_x_2623:
[----:B------:R-:W-:Y:S05]  /*65b0*/  BSYNC B0 ;  /* 0x0000000000007941 */ /* 0x000fea0003800000 */
.L_x_2622:
[----:B------:R-:W-:Y:S05]  /*65c0*/  MOV R3, 0xc0 ;  /* 0x000000c000037802 */ /* 0x000fea0000000f00 */
[C---:B------:R-:W-:Y:S04]  /*65d0*/  IMAD.WIDE.U32 R4, R3.reuse, c[0x0][0x198], R102 ;  /* 0x0000660003047a25 */ /* 0x040fe800078e0066 */
[----:B------:R-:W-:Y:S05]  /*65e0*/  IMAD R0, R3, c[0x0][0x19c], RZ ;  /* 0x0000670003007a24 */ /* 0x000fea00078e02ff */
[----:B------:R-:W-:Y:S05]  /*65f0*/  IADD3 R5, R5, R0, RZ ;  /* 0x0000000005057210 */ /* 0x000fea0007ffe0ff */
[----:B-----5:R4:W-:Y:S02]  /*6600*/  STG.E.128 [R4.64], R36 ;  /* 0x0000002404007986 */ /* 0x0209e4000c101d06 */
.L_x_2621:
[----:B------:R-:W-:Y:S05]  /*6610*/  BSYNC B1 ;  /* 0x0000000000017941 */ /* 0x000fea0003800000 */
.L_x_2620:
        /* <DEDUP_REMOVED lines=8> */
[----:B----4-:R3:W5:Y:S10]  /*66a0*/  LDG.E.128 R36, [R160.64] ;  /* 0x00000006a0247981 */ /* 0x010774000c1e1d00 */
        /* <DEDUP_REMOVED lines=81> */
.L_x_2627:
[----:B------:R-:W-:Y:S05]  /*6bc0*/  BSYNC B0 ;  /* 0x0000000000007941 */ /* 0x000fea0003800000 */
.L_x_2626:
[C---:B------:R-:W-:Y:S04]  /*6bd0*/  LEA R2, P0, R154.reuse, R102, 0x1 ;  /* 0x000000669a027211 */ /* 0x040fe800078008ff */
[----:B------:R-:W-:Y:S05]  /*6be0*/  LEA.HI.X R3, R154, R103, R87, 0x1, P0 ;  /* 0x000000679a037211 */ /* 0x000fea00000f0c57 */
[----:B-----5:R4:W-:Y:S04]  /*6bf0*/  STG.E.128 [R2.64], R36 ;  /* 0x0000002402007986 */ /* 0x0209e8000c101d06 */
.L_x_2625:
[----:B------:R-:W-:Y:S05]  /*6c00*/  BSYNC B1 ;  /* 0x0000000000017941 */ /* 0x000fea0003800000 */
.L_x_2624:
        /* <DEDUP_REMOVED lines=89> */
.L_x_2631:
[----:B------:R-:W-:Y:S05]  /*71a0*/  BSYNC B0 ;  /* 0x0000000000007941 */ /* 0x000fea0003800000 */
.L_x_2630:
[----:B------:R-:W-:Y:S05]  /*71b0*/  MOV R3, 0x140 ;  /* 0x0000014000037802 */ /* 0x000fea0000000f00 */
[C---:B------:R-:W-:Y:S04]  /*71c0*/  IMAD.WIDE.U32 R4, R3.reuse, c[0x0][0x198], R102 ;  /* 0x0000660003047a25 */ /* 0x040fe800078e0066 */
[----:B------:R-:W-:Y:S05]  /*71d0*/  IMAD R0, R3, c[0x0][0x19c], RZ ;  /* 0x0000670003007a24 */ /* 0x000fea00078e02ff */
[----:B------:R-:W-:Y:S05]  /*71e0*/  IADD3 R5, R5, R0, RZ ;  /* 0x0000000005057210 */ /* 0x000fea0007ffe0ff */
[----:B-----5:R4:W-:Y:S02]  /*71f0*/  STG.E.128 [R4.64], R36 ;  /* 0x0000002404007986 */ /* 0x0209e4000c101d06 */
.L_x_2629:
[----:B------:R-:W-:Y:S05]  /*7200*/  BSYNC B1 ;  /* 0x0000000000017941 */ /* 0x000fea0003800000 */
.L_x_2628:
        /* <DEDUP_REMOVED lines=89> */
.L_x_2635:
[----:B------:R-:W-:Y:S05]  /*77a0*/  BSYNC B0 ;  /* 0x0000000000007941 */ /* 0x000fea0003800000 */
.L_x_2634:
[----:B------:R-:W-:Y:S05]  /*77b0*/  MOV R3, 0x180 ;  /* 0x0000018000037802 */ /* 0x000fea0000000f00 */
[C---:B------:R-:W-:Y:S04]  /*77c0*/  IMAD.WIDE.U32 R4, R3.reuse, c[0x0][0x198], R102 ;  /* 0x0000660003047a25 */ /* 0x040fe800078e0066 */
[----:B------:R-:W-:Y:S05]  /*77d0*/  IMAD R0, R3, c[0x0][0x19c], RZ ;  /* 0x0000670003007a24 */ /* 0x000fea00078e02ff */
[----:B------:R-:W-:Y:S05]  /*77e0*/  IADD3 R5, R5, R0, RZ ;  /* 0x0000000005057210 */ /* 0x000fea0007ffe0ff */
[----:B-----5:R4:W-:Y:S02]  /*77f0*/  STG.E.128 [R4.64], R36 ;  /* 0x0000002404007986 */ /* 0x0209e4000c101d06 */
.L_x_2633:
[----:B------:R-:W-:Y:S05]  /*7800*/  BSYNC B1 ;  /* 0x0000000000017941 */ /* 0x000fea0003800000 */
.L_x_2632:
[----:B------:R-:W-:Y:S01]  /*7810*/  ISETP.NE.AND P0, PT, R133, RZ, PT ;  /* 0x000000ff8500720c */ /* 0x000fe20003f05270 */
[----:B------:R-:W-:Y:S01]  /*7820*/  @!UPT UIADD3 URZ, URZ, URZ, URZ ;  /* 0x0000003f3f3ff290 */ /* 0x000fe2000fffe03f */
[----:B------:R-:W-:Y:S11]  /*7830*/  BSSY B1, `(.L_x_2636) ;  /* 0x000005e000017945 */ /* 0x000ff60003800000 */
        /* <DEDUP_REMOVED lines=16> */
[C---:B--2---:R-:W-:Y:S02]  /*7940*/  SHF.L.U32 R44, R39.reuse, 0x10, RZ ;  /* 0x00000010272c7819 */ /* 0x044fe400000006ff */
[----:B------:R-:W-:Y:S01]  /*7950*/  LOP3.LUT R45, R39, 0xffff0000, RZ, 0xc0, !PT ;  /* 0xffff0000272d7812 */ /* 0x000fe200078ec0ff */
[----:B------:R-:W-:Y:S01]  /*7960*/  @P0 IMAD R159, RZ, RZ, -UR19 ;  /* 0x80000013ff9f0e24 */ /* 0x000fe2000f8e02ff */
[----:B------:R-:W-:Y:S04]  /*7970*/  @P0 IADD3 R50, RZ, -UR19, RZ ;  /* 0x80000013ff320c10 */ /* 0x000fe8000fffe0ff */
[C---:B------:R-:W-:Y:S02]  /*7980*/  LEA R16, P1, R159.reuse, R160, 0x1 ;  /* 0x000000a09f107211 */ /* 0x040fe400078208ff */
[----:B------:R-:W-:Y:S02]  /*7990*/  IADD3 R47, P2, R66, R50, RZ ;  /* 0x00000032422f7210 */ /* 0x000fe40007f5e0ff */
[----:B------:R-:W-:Y:S02]  /*79a0*/  LEA.HI.X.SX32 R17, R159, R161, 0x1, P1 ;  /* 0x000000a19f117211 */ /* 0x000fe400008f0eff */
[C---:B---3--:R-:W-:Y:S02]  /*79b0*/  LEA R160, P1, R47.reuse, R110, 0x1 ;  /* 0x0000006e2fa07211 */ /* 0x048fe400078208ff */
        /* <DEDUP_REMOVED lines=63> */
.L_x_2639:
[----:B------:R-:W-:Y:S05]  /*7db0*/  BSYNC B0 ;  /* 0x0000000000007941 */ /* 0x000fea0003800000 */
.L_x_2638:
[----:B------:R-:W-:Y:S05]  /*7dc0*/  MOV R3, 0x1c0 ;  /* 0x000001c000037802 */ /* 0x000fea0000000f00 */
[C---:B------:R-:W-:Y:S04]  /*7dd0*/  IMAD.WIDE.U32 R4, R3.reuse, c[0x0][0x198], R102 ;  /* 0x0000660003047a25 */ /* 0x040fe800078e0066 */
[----:B------:R-:W-:Y:S05]  /*7de0*/  IMAD R0, R3, c[0x0][0x19c], RZ ;  /* 0x0000670003007a24 */ /* 0x000fea00078e02ff */
[----:B------:R-:W-:Y:S05]  /*7df0*/  IADD3 R5, R5, R0, RZ ;  /* 0x0000000005057210 */ /* 0x000fea0007ffe0ff */
[----:B-----5:R4:W-:Y:S02]  /*7e00*/  STG.E.128 [R4.64], R36 ;  /* 0x0000002404007986 */ /* 0x0209e4000c101d06 */
.L_x_2637:
[----:B------:R-:W-:Y:S05]  /*7e10*/  BSYNC B1 ;  /* 0x0000000000017941 */ /* 0x000fea0003800000 */
.L_x_2636:
        /* <DEDUP_REMOVED lines=8> */
.L_x_2589:
[----:B------:R-:W-:Y:S01]  /*7ea0*/  @!P4 IMAD.MOV.U32 R0, RZ, RZ, c[0x0][0x28c] ;  /* 0x0000a300ff00c624 */ /* 0x000fe200078e00ff */
[----:B---3--:R-:W2:Y:S01]  /*7eb0*/  @!P1 LDG.E.128 R4, [R108.64] ;  /* 0x000000066c049981 */ /* 0x008ea2000c1e1d00 */
[----:B------:R-:W-:Y:S01]  /*7ec0*/  @!P5 IMAD.MOV.U32 R15, RZ, RZ, 0x140 ;  /* 0x00000140ff0fd424 */ /* 0x000fe200078e00ff */
[C---:B------:R-:W-:Y:S01]  /*7ed0*/  @!P3 LEA R20, P0, R117.reuse, R108, 0x1 ;  /* 0x0000006c7514b211 */ /* 0x040fe200078008ff */
[----:B------:R-:W-:Y:S01]  /*7ee0*/  @!P4 IMAD R0, R0, 0xc0, RZ ;  /* 0x000000c00000c824 */ /* 0x000fe200078e02ff */
[----:B------:R-:W-:Y:S01]  /*7ef0*/  ISETP.NE.AND P2, PT, R160, RZ, PT ;  /* 0x000000ffa000720c */ /* 0x000fe20003f45270 */
[----:B------:R-:W-:Y:S01]  /*7f00*/  UMOV UR4, URZ ;  /* 0x0000003f00047c82 */ /* 0x000fe20008000000 */
[----:B------:R-:W-:Y:S02]  /*7f10*/  @!P3 LEA.HI.X R21, R117, R109, R116, 0x1, P0 ;  /* 0x0000006d7515b211 */ /* 0x000fe400000f0c74 */
[C---:B------:R-:W-:Y:S02]  /*7f20*/  @!P3 LEA R26, P0, R115.reuse, R102, 0x1 ;  /* 0x00000066731ab211 */ /* 0x040fe400078008ff */
[----:B------:R-:W-:Y:S02]  /*7f30*/  @!P4 MOV R3, c[0x0][0x288] ;  /* 0x0000a2000003ca02 */ /* 0x000fe40000000f00 */
[----:B------:R-:W-:Y:S03]  /*7f40*/  @!P3 LEA.HI.X R27, R115, R103, R114, 0x1, P0 ;  /* 0x00000067731bb211 */ /* 0x000fe600000f0c72 */
[----:B------:R-:W-:Y:S02]  /*7f50*/  @!P4 IMAD.WIDE.U32 R2, R3, 0xc0, R108 ;  /* 0x000000c00302c825 */ /* 0x000fe400078e006c */
[----:B------:R-:W-:Y:S03]  /*7f60*/  @!P2 LEA R16, P0, R83, R108, 0x1 ;  /* 0x0000006c5310a211 */ /* 0x000fe600078008ff */
[----:B------:R-:W-:Y:S02]  /*7f70*/  @!P4 IADD3 R3, R3, R0, RZ ;  /* 0x000000000303c210 */ /* 0x000fe40007ffe0ff */
[----:B------:R-:W-:Y:S02]  /*7f80*/  @!P2 LEA.HI.X R17, R83, R109, R82, 0x1, P0 ;  /* 0x0000006d5311a211 */ /* 0x000fe400000f0c52 */
[C---:B------:R-:W-:Y:S04]  /*7f90*/  @!P2 LEA R24, P0, R152.reuse, R102, 0x1 ;  /* 0x000000669818a211 */ /* 0x040fe800078008ff */
[----:B------:R-:W-:Y:S01]  /*7fa0*/  @!P2 LEA.HI.X R25, R152, R103, R84, 0x1, P0 ;  /* 0x000000679819a211 */ /* 0x000fe200000f0c54 */
[----:B--2---:R-:W-:Y:S01]  /*7fb0*/  @!P1 STG.E.128 [R102.64], R4 ;  /* 0x0000000466009986 */ /* 0x004fe2000c101d06 */
[----:B------:R-:W-:Y:S03]  /*7fc0*/  ISETP.NE.AND P1, PT, R158, RZ, PT ;  /* 0x000000ff9e00720c */ /* 0x000fe60003f25270 */
[----:B------:R-:W2:Y:S04]  /*7fd0*/  @!P3 LDG.E.128 R20, [R20.64] ;  /* 0x000000061414b981 */ /* 0x000ea8000c1e1d00 */
        /* <DEDUP_REMOVED lines=8> */
[C---:B------:R-:W-:Y:S04]  /*8060*/  @!P4 IMAD.WIDE.U32 R22, R3.reuse, c[0x0][0x198], R102 ;  /* 0x000066000316ca25 */ /* 0x040fe800078e0066 */
[----:B------:R-:W-:Y:S02]  /*8070*/  @!P4 IMAD R0, R3, c[0x0][0x19c], RZ ;  /* 0x000067000300ca24 */ /* 0x000fe400078e02ff */
        /* <DEDUP_REMOVED lines=8> */
[----:B---3--:R2:W-:Y:S04]  /*8100*/  @!P4 STG.E.128 [R22.64], R4 ;  /* 0x000000041600c986 */ /* 0x0085e8000c101d06 */
[----:B-1----:R1:W3:Y:S02]  /*8110*/  @!P1 LDG.E.128 R16, [R20.64] ;  /* 0x0000000614109981 */ /* 0x0022e4000c1e1d00 */
[C---:B-1----:R-:W-:Y:S04]  /*8120*/  @!P5 IMAD.WIDE.U32 R20, R15.reuse, c[0x0][0x198], R102 ;  /* 0x000066000f14da25 */ /* 0x042fe800078e0066 */
[----:B------:R-:W-:Y:S01]  /*8130*/  @!P5 IMAD R15, R15, c[0x0][0x19c], RZ ;  /* 0x000067000f0fda24 */ /* 0x000fe200078e02ff */
[C---:B--2---:R-:W-:Y:S03]  /*8140*/  @!P1 LEA R22, P0, R154.reuse, R102, 0x1 ;  /* 0x000000669a169211 */ /* 0x044fe600078008ff */
[----:B------:R-:W-:Y:S01]  /*8150*/  @!P5 IMAD.IADD R21, R21, 0x1, R15 ;  /* 0x000000011515d824 */ /* 0x000fe200078e020f */
[----:B------:R-:W-:Y:S02]  /*8160*/  @!P1 LEA.HI.X R23, R154, R103, R87, 0x1, P0 ;  /* 0x000000679a179211 */ /* 0x000fe400000f0c57 */
[----:B------:R-:W-:Y:S03]  /*8170*/  @!P6 MOV R15, 0x180 ;  /* 0x00000180000fe802 */ /* 0x000fe60000000f00 */
[----:B---3--:R1:W-:Y:S04]  /*8180*/  @!P1 STG.E.128 [R22.64], R16 ;  /* 0x0000001016009986 */ /* 0x0083e8000c101d06 */
        /* <DEDUP_REMOVED lines=21> */
.L_x_2607:
[----:B------:R-:W-:Y:S01]  /*82e0*/  PLOP3.LUT P0, PT, PT, PT, UP2, 0x40, 0x0 ;  /* 0x000000000000781c */ /* 0x000fe20003f0e828 */
[----:B------:R-:W-:Y:S04]  /*82f0*/  IMAD.MOV.U32 R0, RZ, RZ, c[0x0][0x288] ;  /* 0x0000a200ff007624 */ /* 0x000fe800078e00ff */
[----:B------:R-:W-:Y:S05]  /*8300*/  IMAD.U32 R3, R0, -0x100, RZ ;  /* 0xffffff0000037824 */ /* 0x000fea00078e00ff */
[C---:B-1----:R-:W-:Y:S04]  /*8310*/  LEA R108, P1, R3.reuse, R108, 0x1 ;  /* 0x0000006c036c7211 */ /* 0x042fe800078208ff */
[----:B------:R-:W-:Y:S01]  /*8320*/  LEA.HI.X.SX32 R109, R3, R109, 0x1, P1 ;  /* 0x0000006d036d7211 */ /* 0x000fe200008f0eff */
[----:B------:R-:W-:-:S05]  /*8330*/  @P0 BRA `(.L_x_2640) ;  /* 0x000004b000000947 */ /* 0x000fca0003800000 */
[----:B------:R-:W-:Y:S04]  /*8340*/  IADD3 R0, R11, -0x1, RZ ;  /* 0xffffffff0b007810 */ /* 0x000fe80007ffe0ff */
[----:B------:R-:W-:Y:S11]  /*8350*/  ISETP.GT.AND P0, PT, R0, UR17, PT ;  /* 0x0000001100007c0c */ /* 0x000ff6000bf04270 */
        /* <DEDUP_REMOVED lines=73> */
.L_x_2640:
[----:B------:R-:W-:Y:S02]  /*87f0*/  IMAD.MOV.U32 R2, RZ, RZ, c[0x0][0x1a0] ;  /* 0x00006800ff027624 */ /* 0x000fe400078e00ff */
[----:B------:R-:W-:Y:S02]  /*8800*/  IMAD.MOV.U32 R0, RZ, RZ, c[0x0][0x198] ;  /* 0x00006600ff007624 */ /* 0x000fe400078e00ff */
[----:B------:R-:W-:Y:S02]  /*8810*/  IMAD.U32 R3, R2, -0x100, RZ ;  /* 0xffffff0002037824 */ /* 0x000fe400078e00ff */
[----:B------:R-:W-:Y:S03]  /*8820*/  IMAD.U32 R5, R0, -0x100, RZ ;  /* 0xffffff0000057824 */ /* 0x000fe600078e00ff */
[----:B------:R-:W-:Y:S02]  /*8830*/  LEA R104, P1, R3, R104, 0x1 ;  /* 0x0000006803687211 */ /* 0x000fe400078208ff */
[----:B--2---:R-:W-:Y:S02]  /*8840*/  LEA R102, P0, R5, R102, 0x1 ;  /* 0x0000006605667211 */ /* 0x004fe400078008ff */
[----:B------:R-:W-:Y:S02]  /*8850*/  LEA.HI.X.SX32 R105, R3, R105, 0x1, P1 ;  /* 0x0000006903697211 */ /* 0x000fe400008f0eff */
[----:B------:R-:W-:Y:S02]  /*8860*/  LEA.HI.X.SX32 R103, R5, R103, 0x1, P0 ;  /* 0x0000006705677211 */ /* 0x000fe400000f0eff */
.L_x_2641:
[----:B------:R-:W-:Y:S04]  /*8870*/  IADD3 R11, R11, -0x1, RZ ;  /* 0xffffffff0b0b7810 */ /* 0x000fe80007ffe0ff */
[----:B------:R-:W-:Y:S11]  /*8880*/  ISETP.GT.AND P0, PT, R11, UR17, PT ;  /* 0x000000110b007c0c */ /* 0x000ff6000bf04270 */
[----:B------:R-:W-:Y:S02]  /*8890*/  @!UPT UIADD3 URZ, URZ, URZ, URZ ;  /* 0x0000003f3f3ff290 */ /* 0x000fe4000fffe03f */
[----:B------:R-:W-:-:S05]  /*88a0*/  @P0 BRA `(.L_x_2642) ;  /* 0xffffa29000000947 */ /* 0x000fca000383ffff */
.L_x_2588:
        /* <DEDUP_REMOVED lines=53> */
[C---:B-----5:R-:W-:Y:S01]  /*8c00*/  LOP3.LUT R0, R13.reuse, 0xffff0000, RZ, 0xc0, !PT ;  /* 0xffff00000d007812 */ /* 0x060fe200078ec0ff */
[C---:B------:R-:W-:Y:S01]  /*8c10*/  IMAD.U32 R8, R12.reuse, 0x10000, RZ ;  /* 0x000100000c087824 */ /* 0x040fe200078e00ff */
[----:B------:R-:W-:Y:S02]  /*8c20*/  SHF.L.U32 R7, R13, 0x10, RZ ;  /* 0x000000100d077819 */ /* 0x000fe400000006ff */
[----:B------:R-:W-:Y:S02]  /*8c30*/  LOP3.LUT R16, R12, 0xffff0000, RZ, 0xc0, !PT ;  /* 0xffff00000c107812 */ /* 0x000fe400078ec0ff */
[----:B------:R-:W-:-:S02]  /*8c40*/  SHF.L.U32 R13, R15, 0x10, RZ ;  /* 0x000000100f0d7819 */ /* 0x000fc400000006ff */
[----:B------:R-:W-:Y:S01]  /*8c50*/  LOP3.LUT R12, R15, 0xffff0000, RZ, 0xc0, !PT ;  /* 0xffff00000f0c7812 */ /* 0x000fe200078ec0ff */
[C---:B------:R-:W-:Y:S01]  /*8c60*/  IMAD.U32 R15, R14.reuse, 0x10000, RZ ;  /* 0x000100000e0f7824 */ /* 0x040fe200078e00ff */
[----:B------:R-:W-:Y:S02]  /*8c70*/  LOP3.LUT R20, R14, 0xffff0000, RZ, 0xc0, !PT ;  /* 0xffff00000e147812 */ /* 0x000fe400078ec0ff */
[----:B---3--:R-:W-:Y:S02]  /*8c80*/  LOP3.LUT R11, R2, 0xffff0000, RZ, 0xc0, !PT ;  /* 0xffff0000020b7812 */ /* 0x008fe400078ec0ff */
[C---:B------:R-:W-:Y:S01]  /*8c90*/  LOP3.LUT R17, R3.reuse, 0xffff0000, RZ, 0xc0, !PT ;  /* 0xffff000003117812 */ /* 0x040fe200078ec0ff */
[----:B------:R-:W-:Y:S01]  /*8ca0*/  IMAD.U32 R3, R3, 0x10000, RZ ;  /* 0x0001000003037824 */ /* 0x000fe200078e00ff */
[----:B----4-:R-:W-:Y:S01]  /*8cb0*/  LOP3.LUT R19, R4, 0xffff0000, RZ, 0xc0, !PT ;  /* 0xffff000004137812 */ /* 0x010fe200078ec0ff */
[-C--:B------:R-:W-:Y:S01]  /*8cc0*/  FMUL.FTZ R14, R0, R11.reuse ;  /* 0x0000000b000e7220 */ /* 0x080fe20000410000 */
[----:B------:R-:W-:Y:S01]  /*8cd0*/  LOP3.LUT R18, R5, 0xffff0000, RZ, 0xc0, !PT ;  /* 0xffff000005127812 */ /* 0x000fe200078ec0ff */
[----:B------:R-:W-:-:S02]  /*8ce0*/  FMUL.FTZ R21, R7, R11 ;  /* 0x0000000b07157220 */ /* 0x000fc40000410000 */
[----:B------:R-:W-:Y:S01]  /*8cf0*/  FFMA.FTZ R14, R7, R19, -R14 ;  /* 0x00000013070e7223 */ /* 0x000fe2000001080e */
[----:B------:R-:W-:Y:S01]  /*8d00*/  SHF.L.U32 R7, R2, 0x10, RZ ;  /* 0x0000001002077819 */ /* 0x000fe200000006ff */
[-C--:B------:R-:W-:Y:S02]  /*8d10*/  FMUL.FTZ R11, R12, R17.reuse ;  /* 0x000000110c0b7220 */ /* 0x080fe40000410000 */
[C---:B------:R-:W-:Y:S02]  /*8d20*/  FMUL.FTZ R17, R13.reuse, R17 ;  /* 0x000000110d117220 */ /* 0x040fe40000410000 */
[----:B------:R-:W-:Y:S02]  /*8d30*/  FFMA.FTZ R21, R0, R19, R21 ;  /* 0x0000001300157223 */ /* 0x000fe40000010015 */
[----:B------:R-:W-:Y:S01]  /*8d40*/  FFMA.FTZ R11, R13, R18, -R11 ;  /* 0x000000120d0b7223 */ /* 0x000fe2000001080b */
[----:B------:R-:W-:Y:S01]  /*8d50*/  SHF.L.U32 R13, R4, 0x10, RZ ;  /* 0x00000010040d7819 */ /* 0x000fe200000006ff */
[----:B------:R-:W-:-:S02]  /*8d60*/  FMUL.FTZ R0, R16, R7 ;  /* 0x0000000710007220 */ /* 0x000fc40000410000 */
[----:B------:R-:W-:Y:S02]  /*8d70*/  FMUL.FTZ R2, R20, R3 ;  /* 0x0000000314027220 */ /* 0x000fe40000410000 */
[----:B------:R-:W-:Y:S02]  /*8d80*/  IMAD.U32 R5, R5, 0x10000, RZ ;  /* 0x0001000005057824 */ /* 0x000fe400078e00ff */
[----:B------:R-:W-:Y:S02]  /*8d90*/  FMUL.FTZ R7, R8, R7 ;  /* 0x0000000708077220 */ /* 0x000fe40000410000 */
[----:B------:R-:W-:Y:S02]  /*8da0*/  FMUL.FTZ R3, R15, R3 ;  /* 0x000000030f037220 */ /* 0x000fe40000410000 */
[----:B------:R-:W-:Y:S02]  /*8db0*/  FFMA.FTZ R12, R12, R18, R17 ;  /* 0x000000120c0c7223 */ /* 0x000fe40000010011 */
[----:B------:R-:W-:-:S02]  /*8dc0*/  FFMA.FTZ R0, R8, R13, -R0 ;  /* 0x0000000d08007223 */ /* 0x000fc40000010800 */
[----:B------:R-:W-:Y:S01]  /*8dd0*/  FFMA.FTZ R7, R16, R13, R7 ;  /* 0x0000000d10077223 */ /* 0x000fe20000010007 */
[----:B------:R-:W-:Y:S01]  /*8de0*/  F2FP.BF16.PACK_AB R13, R21, R14 ;  /* 0x0000000e150d723e */ /* 0x000fe200000010ff */
[----:B------:R-:W-:Y:S01]  /*8df0*/  FFMA.FTZ R2, R15, R5, -R2 ;  /* 0x000000050f027223 */ /* 0x000fe20000010802 */
[----:B------:R-:W-:Y:S01]  /*8e00*/  F2FP.BF16.PACK_AB R15, R12, R11 ;  /* 0x0000000b0c0f723e */ /* 0x000fe200000010ff */
[----:B------:R-:W-:Y:S01]  /*8e10*/  FFMA.FTZ R3, R20, R5, R3 ;  /* 0x0000000514037223 */ /* 0x000fe20000010003 */
[----:B------:R-:W-:-:S04]  /*8e20*/  F2FP.BF16.PACK_AB R12, R7, R0 ;  /* 0x00000000070c723e */ /* 0x000fc800000010ff */
[----:B------:R-:W-:Y:S02]  /*8e30*/  F2FP.BF16.PACK_AB R14, R3, R2 ;  /* 0x00000002030e723e */ /* 0x000fe400000010ff */
.L_x_2649:
[----:B------:R-:W-:Y:S05]  /*8e40*/  BSYNC B0 ;  /* 0x0000000000007941 */ /* 0x000fea0003800000 */
.L_x_2648:
[----:B-----5:R3:W-:Y:S04]  /*8e50*/  STS.64 [R212], R12 ;  /* 0x0000000cd4007388 */ /* 0x0207e80000000a00 */
[----:B------:R3:W-:Y:S02]  /*8e60*/  STS.64 [R212+0x8], R14 ;  /* 0x0000080ed4007388 */ /* 0x0007e40000000a00 */
.L_x_2647:
[----:B------:R-:W-:Y:S05]  /*8e70*/  BSYNC B1 ;  /* 0x0000000000017941 */ /* 0x000fea0003800000 */
.L_x_2646:
        /* <DEDUP_REMOVED lines=57> */
.L_x_2652:
[----:B------:R-:W-:Y:S05]  /*9210*/  BSYNC B0 ;  /* 0x0000000000007941 */ /* 0x000fea0003800000 */
.L_x_2651:
[----:B-----5:R1:W-:Y:S01]  /*9220*/  STS.128 [R212+0x800], R28 ;  /* 0x0008001cd4007388 */ /* 0x0203e20000000c00 */
[----:B------:R-:W-:Y:S05]  /*9230*/  BRA `(.L_x_2650) ;  /* 0x00000e2000007947 */ /* 0x000fea0003800000 */
.L_x_2645:
        /* <DEDUP_REMOVED lines=23> */
[C---:B---3--:R-:W-:Y:S01]  /*93b0*/  LEA R12, P1, R3.reuse, c[0x0][0x2b0], 0x1 ;  /* 0x0000ac00030c7a11 */ /* 0x048fe200078208ff */
[----:B------:R-:W-:Y:S02]  /*93c0*/  IMAD.MOV.U32 R11, RZ, RZ, RZ ;  /* 0x000000ffff0b7224 */ /* 0x000fe400078e00ff */
[----:B------:R-:W3:Y:S01]  /*93d0*/  LDG.E.128 R4, [R6.64] ;  /* 0x0000000606047981 */ /* 0x000ee2000c1e1d00 */
[----:B------:R-:W-:Y:S02]  /*93e0*/  LEA.HI.X R13, R3, c[0x0][0x2b4], R8, 0x1, P1 ;  /* 0x0000ad00030d7a11 */ /* 0x000fe400008f0c08 */
[----:B------:R-:W-:-:S04]  /*93f0*/  @P0 SHF.R.S32.HI R3, RZ, 0x1, R130 ;  /* 0x00000001ff030819 */ /* 0x000fc80000011482 */
[----:B------:R-:W-:Y:S01]  /*9400*/  @P0 IADD3 R11, -R3, RZ, RZ ;  /* 0x000000ff030b0210 */ /* 0x000fe20007ffe1ff */
[----:B------:R-:W4:Y:S03]  /*9410*/  LDG.E.128 R12, [R12.64] ;  /* 0x000000060c0c7981 */ /* 0x000f26000c1e1d00 */
[----:B------:R-:W-:-:S04]  /*9420*/  IADD3 R3, P1, R11, R0, RZ ;  /* 0x000000000b037210 */ /* 0x000fc80007f3e0ff */
[----:B------:R-:W-:Y:S02]  /*9430*/  LEA.HI.X.SX32 R8, R11, R2, 0x1, P1 ;  /* 0x000000020b087211 */ /* 0x000fe400008f0eff */
[----:B------:R-:W-:-:S04]  /*9440*/  LEA R16, P1, R3, c[0x0][0x2a8], 0x1 ;  /* 0x0000aa0003107a11 */ /* 0x000fc800078208ff */
[----:B------:R-:W-:-:S06]  /*9450*/  LEA.HI.X R17, R3, c[0x0][0x2ac], R8, 0x1, P1 ;  /* 0x0000ab0003117a11 */ /* 0x000fcc00008f0c08 */
[----:B--2---:R-:W2:Y:S01]  /*9460*/  LDG.E.128 R16, [R16.64] ;  /* 0x0000000610107981 */ /* 0x004ea2000c1e1d00 */
        /* <DEDUP_REMOVED lines=11> */
[----:B------:R-:W-:-:S02]  /*9520*/  SHF.L.U32 R4, R5, 0x10, RZ ;  /* 0x0000001005047819 */ /* 0x000fc400000006ff */
[----:B------:R-:W-:Y:S02]  /*9530*/  LOP3.LUT R30, R5, 0xffff0000, RZ, 0xc0, !PT ;  /* 0xffff0000051e7812 */ /* 0x000fe400078ec0ff */
[C---:B------:R-:W-:Y:S01]  /*9540*/  SHF.L.U32 R5, R7.reuse, 0x10, RZ ;  /* 0x0000001007057819 */ /* 0x040fe200000006ff */
[----:B----4-:R-:W-:Y:S01]  /*9550*/  IMAD.U32 R32, R12, 0x10000, RZ ;  /* 0x000100000c207824 */ /* 0x010fe200078e00ff */
        /* <DEDUP_REMOVED lines=17> */
[----:B--2---:R-:W-:Y:S01]  /*9670*/  LOP3.LUT R15, R18, 0xffff0000, RZ, 0xc0, !PT ;  /* 0xffff0000120f7812 */ /* 0x004fe200078ec0ff */
        /* <DEDUP_REMOVED lines=27> */
.L_x_2656:
[----:B------:R-:W-:Y:S05]  /*9830*/  BSYNC B0 ;  /* 0x0000000000007941 */ /* 0x000fea0003800000 */
.L_x_2655:
[----:B-----5:R4:W-:Y:S04]  /*9840*/  STS.64 [R212], R20 ;  /* 0x00000014d4007388 */ /* 0x0209e80000000a00 */
[----:B------:R4:W-:Y:S02]  /*9850*/  STS.64 [R212+0x8], R22 ;  /* 0x00000816d4007388 */ /* 0x0009e40000000a00 */
.L_x_2654:
[----:B------:R-:W-:Y:S05]  /*9860*/  BSYNC B1 ;  /* 0x0000000000017941 */ /* 0x000fea0003800000 */
.L_x_2653:
        /* <DEDUP_REMOVED lines=16> */
[----:B---3--:R-:W-:-:S03]  /*9970*/  @P0 SHF.R.S32.HI R12, RZ, 0x1, R130 ;  /* 0x00000001ff0c0819 */ /* 0x008fc60000011482 */
        /* <DEDUP_REMOVED lines=29> */
[C---:B------:R-:W-:Y:S02]  /*9b50*/  SHF.L.U32 R24, R12.reuse, 0x10, RZ ;  /* 0x000000100c187819 */ /* 0x040fe400000006ff */
[----:B------:R-:W-:Y:S01]  /*9b60*/  LOP3.LUT R7, R12, 0xffff0000, RZ, 0xc0, !PT ;  /* 0xffff00000c077812 */ /* 0x000fe200078ec0ff */
[C---:B-12---:R-:W-:Y:S01]  /*9b70*/  IMAD.U32 R29, R16.reuse, 0x10000, RZ ;  /* 0x00010000101d7824 */ /* 0x046fe200078e00ff */
[----:B------:R-:W-:Y:S02]  /*9b80*/  LOP3.LUT R14, R16, 0xffff0000, RZ, 0xc0, !PT ;  /* 0xffff0000100e7812 */ /* 0x000fe400078ec0ff */
[----:B------:R-:W-:Y:S01]  /*9b90*/  SHF.L.U32 R12, R15, 0x10, RZ ;  /* 0x000000100f0c7819 */ /* 0x000fe200000006ff */
[----:B------:R-:W-:Y:S01]  /*9ba0*/  @!P0 FADD.FTZ R29, -R29, -RZ ;  /* 0x800000ff1d1d8221 */ /* 0x000fe20000010100 */
[----:B------:R-:W-:Y:S01]  /*9bb0*/  LOP3.LUT R28, R15, 0xffff0000, RZ, 0xc0, !PT ;  /* 0xffff00000f1c7812 */ /* 0x000fe200078ec0ff */
[C---:B------:R-:W-:Y:S01]  /*9bc0*/  IMAD.U32 R15, R17.reuse, 0x10000, RZ ;  /* 0x00010000110f7824 */ /* 0x040fe200078e00ff */
[----:B------:R-:W-:Y:S01]  /*9bd0*/  LOP3.LUT R16, R18, 0xffff0000, RZ, 0xc0, !PT ;  /* 0xffff000012107812 */ /* 0x000fe200078ec0ff */
[----:B------:R-:W-:Y:S01]  /*9be0*/  @!P0 FADD.FTZ R14, -R14, -RZ ;  /* 0x800000ff0e0e8221 */ /* 0x000fe20000010100 */
[----:B------:R-:W-:Y:S01]  /*9bf0*/  LOP3.LUT R30, R17, 0xffff0000, RZ, 0xc0, !PT ;  /* 0xffff0000111e7812 */ /* 0x000fe200078ec0ff */
[----:B------:R-:W-:Y:S01]  /*9c00*/  IMAD.U32 R17, R19, 0x10000, RZ ;  /* 0x0001000013117824 */ /* 0x000fe200078e00ff */
[----:B------:R-:W-:Y:S01]  /*9c10*/  SHF.L.U32 R31, R18, 0x10, RZ ;  /* 0x00000010121f7819 */ /* 0x000fe200000006ff */
[----:B------:R-:W-:Y:S01]  /*9c20*/  @!P0 FADD.FTZ R15, -R15, -RZ ;  /* 0x800000ff0f0f8221 */ /* 0x000fe20000010100 */
[----:B------:R-:W-:Y:S01]  /*9c30*/  LOP3.LUT R19, R19, 0xffff0000, RZ, 0xc0, !PT ;  /* 0xffff000013137812 */ /* 0x000fe200078ec0ff */
[----:B------:R-:W-:-:S02]  /*9c40*/  @!P0 FADD.FTZ R16, -R16, -RZ ;  /* 0x800000ff10108221 */ /* 0x000fc40000010100 */
[----:B------:R-:W-:Y:S02]  /*9c50*/  @!P0 FADD.FTZ R17, -R17, -RZ ;  /* 0x800000ff11118221 */ /* 0x000fe40000010100 */
[----:B------:R-:W-:Y:S01]  /*9c60*/  @!P0 FADD.FTZ R30, -R30, -RZ ;  /* 0x800000ff1e1e8221 */ /* 0x000fe20000010100 */
[----:B----4-:R-:W-:Y:S01]  /*9c70*/  LOP3.LUT R18, R22, 0xffff0000, RZ, 0xc0, !PT ;  /* 0xffff000016127812 */ /* 0x010fe200078ec0ff */
[----:B------:R-:W-:Y:S01]  /*9c80*/  FMUL.FTZ R7, R7, R14 ;  /* 0x0000000e07077220 */ /* 0x000fe20000410000 */
[----:B------:R-:W-:Y:S01]  /*9c90*/  LOP3.LUT R14, R20, 0xffff0000, RZ, 0xc0, !PT ;  /* 0xffff0000140e7812 */ /* 0x000fe200078ec0ff */
[----:B------:R-:W-:Y:S02]  /*9ca0*/  FMUL.FTZ R6, R6, R15 ;  /* 0x0000000f06067220 */ /* 0x000fe40000410000 */
[----:B------:R-:W-:Y:S02]  /*9cb0*/  @!P0 FADD.FTZ R31, -R31, -RZ ;  /* 0x800000ff1f1f8221 */ /* 0x000fe40000010100 */
[----:B------:R-:W-:-:S02]  /*9cc0*/  @!P0 FADD.FTZ R19, -R19, -RZ ;  /* 0x800000ff13138221 */ /* 0x000fc40000010100 */
        /* <DEDUP_REMOVED lines=8> */
[----:B------:R-:W-:Y:S02]  /*9d50*/  FMUL.FTZ R27, R27, R30 ;  /* 0x0000001e1b1b7220 */ /* 0x000fe40000410000 */
        /* <DEDUP_REMOVED lines=15> */
.L_x_2658:
[----:B------:R-:W-:Y:S05]  /*9e50*/  BSYNC B0 ;  /* 0x0000000000007941 */ /* 0x000fea0003800000 */
.L_x_2657:
[----:B-----5:R1:W-:Y:S01]  /*9e60*/  STS.128 [R212+0x800], R4 ;  /* 0x00080004d4007388 */ /* 0x0203e20000000c00 */
[----:B------:R-:W-:Y:S05]  /*9e70*/  BRA `(.L_x_2650) ;  /* 0x000001e000007947 */ /* 0x000fea0003800000 */
.L_x_2644:
        /* <DEDUP_REMOVED lines=15> */
.L_x_2660:
[----:B------:R-:W-:Y:S05]  /*9f70*/  BSYNC B0 ;  /* 0x0000000000007941 */ /* 0x000fea0003800000 */
.L_x_2659:
[----:B------:R-:W-:-:S04]  /*9f80*/  IADD3 R8, R156, 0x20, RZ ;  /* 0x000000209c087810 */ /* 0x000fc80007ffe0ff */
[----:B------:R-:W-:-:S13]  /*9f90*/  ISETP.GE.AND P0, PT, R8, UR17, PT ;  /* 0x0000001108007c0c */ /* 0x000fda000bf06270 */
        /* <DEDUP_REMOVED lines=12> */
.L_x_2650:
[----:B------:R-:W-:Y:S05]  /*a060*/  BSYNC B2 ;  /* 0x0000000000027941 */ /* 0x000fea0003800000 */
.L_x_2643:
        /* <DEDUP_REMOVED lines=17> */
.L_x_2662:
[----:B------:R-:W-:Y:S05]  /*a180*/  BSYNC B0 ;  /* 0x0000000000007941 */ /* 0x000fea0003800000 */
.L_x_2661:
        /* <DEDUP_REMOVED lines=12> */
.L_x_2664:
[----:B------:R-:W-:Y:S05]  /*a250*/  BSYNC B0 ;  /* 0x0000000000007941 */ /* 0x000fea0003800000 */
.L_x_2663:
[----:B---3--:R-:W-:Y:S01]  /*a260*/  IADD3 R12, R156, 0x40, RZ ;  /* 0x000000409c0c7810 */ /* 0x008fe20007ffe0ff */
        /* <DEDUP_REMOVED lines=14> */
.L_x_2666:
[----:B------:R-:W-:Y:S05]  /*a350*/  BSYNC B0 ;  /* 0x0000000000007941 */ /* 0x000fea0003800000 */
.L_x_2665:
        /* <DEDUP_REMOVED lines=16> */
.L_x_2668:
[----:B------:R-:W-:Y:S05]  /*a460*/  BSYNC B0 ;  /* 0x0000000000007941 */ /* 0x000fea0003800000 */
.L_x_2667:
[----:B------:R-:W-:Y:S01]  /*a470*/  IADD3 R9, R156, 0x80, RZ ;  /* 0x000000809c097810 */ /* 0x000fe20007ffe0ff */
[----:B------:R-:W-:Y:S03]  /*a480*/  BSSY B0, `(.L_x_2669) ;  /* 0x000000e000007945 */ /* 0x000fe60003800000 */
[----:B------:R-:W-:-:S13]  /*a490*/  ISETP.GE.AND P0, PT, R9, UR17, PT ;  /* 0x0000001109007c0c */ /* 0x000fda000bf06270 */
        /* <DEDUP_REMOVED lines=12> */
.L_x_2670:
[----:B------:R-:W-:Y:S05]  /*a560*/  BSYNC B0 ;  /* 0x0000000000007941 */ /* 0x000fea0003800000 */
.L_x_2669:
        /* <DEDUP_REMOVED lines=16> */
.L_x_2672:
[----:B------:R-:W-:Y:S05]  /*a670*/  BSYNC B0 ;  /* 0x0000000000007941 */ /* 0x000fea0003800000 */
.L_x_2671:
        /* <DEDUP_REMOVED lines=16> */
.L_x_2674:
[----:B------:R-:W-:Y:S05]  /*a780*/  BSYNC B0 ;  /* 0x0000000000007941 */ /* 0x000fea0003800000 */
.L_x_2673:
[----:B------:R-:W-:Y:S01]  /*a790*/  IADD3 R4, R156, 0xe0, RZ ;  /* 0x000000e09c047810 */ /* 0x000fe20007ffe0ff */
[----:B------:R-:W-:Y:S01]  /*a7a0*/  BSSY B0, `(.L_x_2675) ;  /* 0x0000013000007945 */ /* 0x000fe20003800000 */
[----:B------:R-:W-:Y:S02]  /*a7b0*/  SHF.R.S32.HI R5, RZ, 0x1f, R64 ;  /* 0x0000001fff057819 */ /* 0x000fe40000011440 */
[----:B------:R-:W-:Y:S02]  /*a7c0*/  ISETP.GE.AND P0, PT, R4, UR17, PT ;  /* 0x0000001104007c0c */ /* 0x000fe4000bf06270 */
[----:B-1----:R-:W-:-:S04]  /*a7d0*/  LEA.HI R3, R5, R64, RZ, 0x5 ;  /* 0x0000004005037211 */ /* 0x002fc800078f28ff */
        /* <DEDUP_REMOVED lines=15> */
.L_x_2676:
[----:B------:R-:W-:Y:S05]  /*a8d0*/  BSYNC B0 ;  /* 0x0000000000007941 */ /* 0x000fea0003800000 */
.L_x_2675:
        /* <DEDUP_REMOVED lines=16> */
[----:B------:R-:W-:Y:S02]  /*a9e0*/  ISETP.GE.AND P0, PT, R156, UR17, PT ;  /* 0x000000119c007c0c */ /* 0x000fe4000bf06270 */
[----:B------:R-:W-:-:S03]  /*a9f0*/  LEA R236, P1, R136, c[0x0][0x170], 0x1 ;  /* 0x00005c0088ec7a11 */ /* 0x000fc600078208ff */
[----:B------:R-:W2:Y:S01]  /*aa00*/  MUFU.RCP R0, c[0x0][0x238] ;  /* 0x00008e0000007b08 */ /* 0x000ea20000001000 */
[----:B------:R-:W-:Y:S01]  /*aa10*/  BSSY B0, `(.L_x_2677) ;  /* 0x0000014000007945 */ /* 0x000fe20003800000 */
[----:B------:R-:W-:-:S06]  /*aa20*/  LEA.HI.X R237, R136, c[0x0][0x174], R139, 0x1, P1 ;  /* 0x00005d0088ed7a11 */ /* 0x000fcc00008f0c8b */
[----:B------:R1:W-:Y:S04]  /*aa30*/  @P0 STS [R212+0x5000], RZ ;  /* 0x005000ffd4000388 */ /* 0x0003e80000000800 */
[----:B------:R1:W-:Y:S04]  /*aa40*/  @P0 STS [R212+0x5004], RZ ;  /* 0x005004ffd4000388 */ /* 0x0003e80000000800 */
[----:B------:R1:W-:Y:S01]  /*aa50*/  @P0 STS.64 [R212+0x5008], RZ ;  /* 0x005008ffd4000388 */ /* 0x0003e20000000a00 */
[----:B--2---:R-:W-:Y:S01]  /*aa60*/  FMUL.FTZ R0, R13, R0 ;  /* 0x000000000d007220 */ /* 0x004fe20000410000 */
        /* <DEDUP_REMOVED lines=14> */
.L_x_2678:
[----:B------:R-:W-:Y:S05]  /*ab50*/  BSYNC B0 ;  /* 0x0000000000007941 */ /* 0x000fea0003800000 */
.L_x_2677:
        /* <DEDUP_REMOVED lines=13> */
.L_x_2680:
[----:B------:R-:W-:Y:S05]  /*ac30*/  BSYNC B0 ;  /* 0x0000000000007941 */ /* 0x000fea0003800000 */
.L_x_2679:
        /* <DEDUP_REMOVED lines=15> */
.L_x_2682:
[----:B------:R-:W-:Y:S05]  /*ad30*/  BSYNC B0 ;  /* 0x0000000000007941 */ /* 0x000fea0003800000 */
.L_x_2681:
        /* <DEDUP_REMOVED lines=16> */
.L_x_2684:
[----:B------:R-:W-:Y:S05]  /*ae40*/  BSYNC B0 ;  /* 0x0000000000007941 */ /* 0x000fea0003800000 */
.L_x_2683:
        /* <DEDUP_REMOVED lines=15> */
.L_x_2686:
[----:B------:R-:W-:Y:S05]  /*af40*/  BSYNC B0 ;  /* 0x0000000000007941 */ /* 0x000fea0003800000 */
.L_x_2685:
        /* <DEDUP_REMOVED lines=16> */
.L_x_2688:
[----:B------:R-:W-:Y:S05]  /*b050*/  BSYNC B0 ;  /* 0x0000000000007941 */ /* 0x000fea0003800000 */
.L_x_2687:
        /* <DEDUP_REMOVED lines=16> */
.L_x_2690:
[----:B------:R-:W-:Y:S05]  /*b160*/  BSYNC B0 ;  /* 0x0000000000007941 */ /* 0x000fea0003800000 */
.L_x_2689:
[----:B------:R-:W-:Y:S01]  /*b170*/  ISETP.GE.AND P0, PT, R4, UR17, PT ;  /* 0x0000001104007c0c */ /* 0x000fe2000bf06270 */
[----:B------:R-:W-:Y:S01]  /*b180*/  BSSY B0, `(.L_x_2691) ;  /* 0x0000016000007945 */ /* 0x000fe20003800000 */
[CC--:B-1----:R-:W-:Y:S02]  /*b190*/  LEA.HI R0, R5.reuse, R64.reuse, RZ, 0x3 ;  /* 0x0000004005007211 */ /* 0x0c2fe400078f18ff */
        /* <DEDUP_REMOVED lines=20> */
.L_x_2692:
[----:B------:R-:W-:Y:S05]  /*b2e0*/  BSYNC B0 ;  /* 0x0000000000007941 */ /* 0x000fea0003800000 */
.L_x_2691:
[----:B------:R-:W-:Y:S01]  /*b2f0*/  LEA.HI R7, R12, R12, RZ, 0x1 ;  /* 0x0000000c0c077211 */ /* 0x000fe200078f08ff */
[----:B------:R-:W-:Y:S01]  /*b300*/  IMAD.SHL.U32 R8, R58, 0x40, RZ ;  /* 0x000000403a087824 */ /* 0x000fe200078e00ff */
[----:B-1----:R-:W-:Y:S01]  /*b310*/  SHF.R.S32.HI R5, RZ, 0x1f, R60 ;  /* 0x0000001fff057819 */ /* 0x002fe2000001143c */
[----:B------:R-:W-:Y:S01]  /*b320*/  IMAD.SHL.U32 R6, R6, 0x8, RZ ;  /* 0x0000000806067824 */ /* 0x000fe200078e00ff */
[----:B------:R-:W-:Y:S01]  /*b330*/  LOP3.LUT R7, R7, 0xfffffffe, RZ, 0xc0, !PT ;  /* 0xfffffffe07077812 */ /* 0x000fe200078ec0ff */
[----:B------:R-:W-:Y:S01]  /*b340*/  IMAD.SHL.U32 R208, R64, 0x2, RZ ;  /* 0x0000000240d07824 */ /* 0x000fe200078e00ff */
[----:B------:R-:W-:Y:S01]  /*b350*/  LEA.HI R5, R5, R60, RZ, 0x3 ;  /* 0x0000003c05057211 */ /* 0x000fe200078f18ff */
[----:B------:R-:W0:Y:S01]  /*b360*/  LDGDEPBAR ;  /* 0x00000000000079af */ /* 0x000e220000000000 */
[----:B------:R-:W-:Y:S01]  /*b370*/  LOP3.LUT R8, R8, 0xc0, RZ, 0xc0, !PT ;  /* 0x000000c008087812 */ /* 0x000fe200078ec0ff */
        /* <DEDUP_REMOVED lines=8> */
[----:B------:R-:W-:Y:S01]  /*b400*/  IMAD.IADD R4, R60, 0x1, -R59 ;  /* 0x000000013c047824 */ /* 0x000fe200078e0a3b */
[----:B------:R-:W-:Y:S01]  /*b410*/  LOP3.LUT R5, R5, 0xffffff00, RZ, 0xc0, !PT ;  /* 0xffffff0005057812 */ /* 0x000fe200078ec0ff */
[----:B------:R-:W-:Y:S01]  /*b420*/  IMAD R57, R12, 0x8, R57 ;  /* 0x000000080c397824 */ /* 0x000fe200078e0239 */
[----:B------:R-:W-:Y:S01]  /*b430*/  LOP3.LUT R6, R7, 0x8, R6, 0xf8, !PT ;  /* 0x0000000807067812 */ /* 0x000fe200078ef806 */
[----:B------:R-:W-:Y:S01]  /*b440*/  UISETP.GT.AND UP0, UPT, UR5, UR9, UPT ;  /* 0x000000090500728c */ /* 0x000fe2000bf04270 */
[----:B------:R-:W-:Y:S01]  /*b450*/  LOP3.LUT R55, R8, 0x8, R55, 0xf8, !PT ;  /* 0x0000000808377812 */ /* 0x000fe200078ef837 */
[----:B------:R-:W-:Y:S01]  /*b460*/  IMAD R5, R0, 0x200, R5 ;  /* 0x0000020000057824 */ /* 0x000fe200078e0205 */
[----:B------:R-:W-:-:S02]  /*b470*/  SHF.R.U32.HI R7, RZ, 0x3, R7 ;  /* 0x00000003ff077819 */ /* 0x000fc40000011607 */
[----:B------:R-:W-:Y:S01]  /*b480*/  SHF.R.U32.HI R8, RZ, 0x3, R8 ;  /* 0x00000003ff087819 */ /* 0x000fe20000011608 */
[----:B------:R-:W-:Y:S01]  /*b490*/  IMAD R4, R4, 0x20, R5 ;  /* 0x0000002004047824 */ /* 0x000fe200078e0205 */
[----:B------:R-:W-:Y:S02]  /*b4a0*/  LOP3.LUT R6, R6, R7, RZ, 0x3c, !PT ;  /* 0x0000000706067212 */ /* 0x000fe400078e3cff */
[----:B------:R-:W-:Y:S02]  /*b4b0*/  LOP3.LUT R55, R55, R8, RZ, 0x3c, !PT ;  /* 0x0000000837377212 */ /* 0x000fe400078e3cff */
[C---:B------:R-:W-:Y:S01]  /*b4c0*/  IADD3 R71, R208.reuse, UR20, RZ ;  /* 0x00000014d0477c10 */ /* 0x040fe2000fffe0ff */
[----:B------:R-:W-:Y:S01]  /*b4d0*/  IMAD.U32 R205, R57, 0x20, R6 ;  /* 0x0000002039cd7824 */ /* 0x000fe200078e0006 */
[----:B------:R-:W-:Y:S01]  /*b4e0*/  IADD3 R53, R208, UR20, RZ ;  /* 0x00000014d0357c10 */ /* 0x000fe2000fffe0ff */
[----:B------:R-:W-:Y:S01]  /*b4f0*/  IMAD.IADD R207, R55, 0x1, R4 ;  /* 0x0000000137cf7824 */ /* 0x000fe200078e0204 */
[----:B------:R-:W-:Y:S01]  /*b500*/  IADD3 R25, R71, 0x1, RZ ;  /* 0x0000000147197810 */ /* 0x000fe20007ffe0ff */
[----:B------:R-:W-:Y:S01]  /*b510*/  IMAD.SHL.U32 R205, R205, 0x2, RZ ;  /* 0x00000002cdcd7824 */ /* 0x000fe200078e00ff */
[----:B------:R-:W-:Y:S01]  /*b520*/  IADD3 R131, R71, 0x8, RZ ;  /* 0x0000000847837810 */ /* 0x000fe20007ffe0ff */
[----:B------:R-:W-:Y:S01]  /*b530*/  IMAD.SHL.U32 R207, R207, 0x2, RZ ;  /* 0x00000002cfcf7824 */ /* 0x000fe200078e00ff */
[----:B------:R-:W1:Y:S01]  /*b540*/  I2F R78, R25 ;  /* 0x00000019004e7306 */ /* 0x000e620000201400 */
[----:B------:R-:W-:Y:S01]  /*b550*/  IADD3 R129, R71, 0x9, RZ ;  /* 0x0000000947817810 */ /* 0x000fe20007ffe0ff */
[----:B------:R-:W-:Y:S01]  /*b560*/  LDSM.16.M88.4 R4, [R205+0x1000] ;  /* 0x00100000cd04783b */ /* 0x000fe20000000200 */
[C---:B------:R-:W-:Y:S01]  /*b570*/  IADD3 R8, R205.reuse, 0x1000, RZ ;  /* 0x00001000cd087810 */ /* 0x040fe20007ffe0ff */
[----:B------:R-:W-:Y:S01]  /*b580*/  IMAD R206, R10, 0x2, R207 ;  /* 0x000000020ace7824 */ /* 0x000fe200078e02cf */
[----:B------:R-:W-:Y:S01]  /*b590*/  IADD3 R204, R205, 0x1020, RZ ;  /* 0x00001020cdcc7810 */ /* 0x000fe20007ffe0ff */
[----:B------:R-:W3:Y:S01]  /*b5a0*/  LDSM.16.M88.4 R28, [R207] ;  /* 0x00000000cf1c783b */ /* 0x000ee20000000200 */
[----:B------:R-:W-:Y:S01]  /*b5b0*/  @P0 IADD3 R204, R8, -0x20, RZ ;  /* 0xffffffe008cc0810 */ /* 0x000fe20007ffe0ff */
[----:B------:R-:W-:Y:S01]  /*b5c0*/  I2F R127, R131 ;  /* 0x00000083007f7306 */ /* 0x000fe20000201400 */
[C---:B------:R-:W-:Y:S01]  /*b5d0*/  IADD3 R89, R71.reuse, 0x10, RZ ;  /* 0x0000001047597810 */ /* 0x040fe20007ffe0ff */
[----:B------:R-:W4:Y:S01]  /*b5e0*/  LDSM.16.M88.4 R8, [R205+0x1400] ;  /* 0x00140000cd08783b */ /* 0x000f220000000200 */
[----:B------:R-:W-:-:S02]  /*b5f0*/  IADD3 R101, R71, 0x18, RZ ;  /* 0x0000001847657810 */ /* 0x000fc40007ffe0ff */
[C---:B------:R-:W-:Y:S01]  /*b600*/  IADD3 R43, R71.reuse, 0x11, RZ ;  /* 0x00000011472b7810 */ /* 0x040fe20007ffe0ff */
[----:B----4-:R-:W-:Y:S01]  /*b610*/  LDSM.16.M88.4 R20, [R204] ;  /* 0x00000000cc14783b */ /* 0x010fe20000000200 */
[C---:B------:R-:W-:Y:S01]  /*b620*/  IADD3 R93, R71.reuse, 0x19, RZ ;  /* 0x00000019475d7810 */ /* 0x040fe20007ffe0ff */
[----:B------:R4:W2:Y:S01]  /*b630*/  I2F R76, R25 ;  /* 0x00000019004c7306 */ /* 0x0008a20000201400 */
[C---:B------:R-:W-:Y:S01]  /*b640*/  IADD3 R67, R71.reuse, 0x20, RZ ;  /* 0x0000002047437810 */ /* 0x040fe20007ffe0ff */
[----:B------:R-:W1:Y:S01]  /*b650*/  LDSM.16.M88.4 R12, [R206] ;  /* 0x00000000ce0c783b */ /* 0x000e620000000200 */
[C---:B------:R-:W-:Y:S02]  /*b660*/  IADD3 R119, R71.reuse, 0x28, RZ ;  /* 0x0000002847777810 */ /* 0x040fe40007ffe0ff */
[C---:B------:R-:W-:Y:S01]  /*b670*/  IADD3 R107, R71.reuse, 0x29, RZ ;  /* 0x00000029476b7810 */ /* 0x040fe20007ffe0ff */
[----:B------:R-:W1:Y:S01]  /*b680*/  LDSM.16.M88.4 R32, [R204+0x400] ;  /* 0x00040000cc20783b */ /* 0x000e620000000200 */
[C---:B------:R-:W-:Y:S01]  /*b690*/  IADD3 R85, R71.reuse, 0x30, RZ ;  /* 0x0000003047557810 */ /* 0x040fe20007ffe0ff */
[----:B------:R-:W1:Y:S01]  /*b6a0*/  I2F R42, R129 ;  /* 0x00000081002a7306 */ /* 0x000e620000201400 */
[C---:B------:R-:W-:Y:S01]  /*b6b0*/  IADD3 R105, R71.reuse, 0x21, RZ ;  /* 0x0000002147697810 */ /* 0x040fe20007ffe0ff */
[----:B------:R-:W1:Y:S01]  /*b6c0*/  LDSM.16.M88.4 R16, [R205+0x1800] ;  /* 0x00180000cd10783b */ /* 0x000e620000000200 */
[----:B------:R-:W-:-:S02]  /*b6d0*/  IADD3 R115, R71, 0x38, RZ ;  /* 0x0000003847737810 */ /* 0x000fc40007ffe0ff */
[C---:B------:R-:W-:Y:S01]  /*b6e0*/  IADD3 R109, R71.reuse, 0x39, RZ ;  /* 0x00000039476d7810 */ /* 0x040fe20007ffe0ff */
[----:B------:R-:W1:Y:S01]  /*b6f0*/  LDSM.16.M88.4 R44, [R204+0x800] ;  /* 0x00080000cc2c783b */ /* 0x000e620000000200 */
[C---:B------:R-:W-:Y:S01]  /*b700*/  IADD3 R97, R71.reuse, 0x40, RZ ;  /* 0x0000004047617810 */ /* 0x040fe20007ffe0ff */
[----:B------:R-:W1:Y:S01]  /*b710*/  I2F R40, R129 ;  /* 0x0000008100287306 */ /* 0x000e620000201400 */
[C---:B------:R-:W-:Y:S02]  /*b720*/  IADD3 R117, R71.reuse, 0x31, RZ ;  /* 0x0000003147757810 */ /* 0x040fe40007ffe0ff */
[C---:B------:R-:W-:Y:S02]  /*b730*/  IADD3 R79, R71.reuse, 0x48, RZ ;  /* 0x00000048474f7810 */ /* 0x040fe40007ffe0ff */
[C---:B------:R-:W-:Y:S02]  /*b740*/  IADD3 R77, R71.reuse, 0x49, RZ ;  /* 0x00000049474d7810 */ /* 0x040fe40007ffe0ff */
[C---:B------:R-:W-:Y:S01]  /*b750*/  IADD3 R87, R71.reuse, 0x41, RZ ;  /* 0x0000004147577810 */ /* 0x040fe20007ffe0ff */
[----:B------:R-:W1:Y:S01]  /*b760*/  I2F R41, R131 ;  /* 0x0000008300297306 */ /* 0x000e620000201400 */
[----:B------:R-:W-:-:S02]  /*b770*/  IADD3 R73, R71, 0x50, RZ ;  /* 0x0000005047497810 */ /* 0x000fc40007ffe0ff */
[C---:B------:R-:W-:Y:S02]  /*b780*/  IADD3 R203, R204.reuse, 0x400, RZ ;  /* 0x00000400cccb7810 */ /* 0x040fe40007ffe0ff */
[C---:B------:R-:W-:Y:S01]  /*b790*/  IADD3 R202, R204.reuse, 0x800, RZ ;  /* 0x00000800ccca7810 */ /* 0x040fe20007ffe0ff */
[C---:B---3--:R-:W-:Y:S01]  /*b7a0*/  HMMA.16816.F32.BF16 R48, R28.reuse, R4, RZ ;  /* 0x000000041c30723c */ /* 0x048fe200000418ff */
[C---:B------:R-:W-:Y:S01]  /*b7b0*/  IADD3 R201, R204.reuse, 0xc00, RZ ;  /* 0x00000c00ccc97810 */ /* 0x040fe20007ffe0ff */
[----:B------:R-:W-:Y:S01]  /*b7c0*/  I2F R99, R101 ;  /* 0x0000006500637306 */ /* 0x000fe20000201400 */
[C---:B------:R-:W-:Y:S02]  /*b7d0*/  IADD3 R200, R204.reuse, 0x1000, RZ ;  /* 0x00001000ccc87810 */ /* 0x040fe40007ffe0ff */
[C---:B------:R-:W-:Y:S02]  /*b7e0*/  IADD3 R199, R204.reuse, 0x1400, RZ ;  /* 0x00001400ccc77810 */ /* 0x040fe40007ffe0ff */
[C---:B------:R-:W-:Y:S01]  /*b7f0*/  IADD3 R198, R204.reuse, 0x1800, RZ ;  /* 0x00001800ccc67810 */ /* 0x040fe20007ffe0ff */
[----:B------:R-:W-:Y:S01]  /*b800*/  HMMA.16816.F32.BF16 R4, R28, R6, RZ ;  /* 0x000000061c04723c */ /* 0x000fe200000418ff */
[C---:B------:R-:W-:Y:S01]  /*b810*/  IADD3 R197, R204.reuse, 0x1c00, RZ ;  /* 0x00001c00ccc57810 */ /* 0x040fe20007ffe0ff */
[----:B------:R-:W-:Y:S01]  /*b820*/  I2F R95, R101 ;  /* 0x00000065005f7306 */ /* 0x000fe20000201400 */
[----:B------:R-:W-:-:S02]  /*b830*/  IADD3 R196, R204, 0x2000, RZ ;  /* 0x00002000ccc47810 */ /* 0x000fc40007ffe0ff */
[C---:B------:R-:W-:Y:S02]  /*b840*/  IADD3 R195, R204.reuse, 0x2400, RZ ;  /* 0x00002400ccc37810 */ /* 0x040fe40007ffe0ff */
[C---:B------:R-:W-:Y:S01]  /*b850*/  IADD3 R194, R204.reuse, 0x2800, RZ ;  /* 0x00002800ccc27810 */ /* 0x040fe20007ffe0ff */
[----:B------:R-:W-:Y:S01]  /*b860*/  HMMA.16816.F32.BF16 R36, R28, R8, RZ ;  /* 0x000000081c24723c */ /* 0x000fe200000418ff */
[C---:B------:R-:W-:Y:S01]  /*b870*/  IADD3 R193, R204.reuse, 0x2c00, RZ ;  /* 0x00002c00ccc17810 */ /* 0x040fe20007ffe0ff */
[----:B------:R-:W-:Y:S01]  /*b880*/  I2F R86, R43 ;  /* 0x0000002b00567306 */ /* 0x000fe20000201400 */
[C---:B------:R-:W-:Y:S02]  /*b890*/  IADD3 R192, R204.reuse, 0x3000, RZ ;  /* 0x00003000ccc07810 */ /* 0x040fe40007ffe0ff */
[----:B------:R-:W-:Y:S02]  /*b8a0*/  IADD3 R191, R204, 0x3400, RZ ;  /* 0x00003400ccbf7810 */ /* 0x000fe40007ffe0ff */
[----:B------:R-:W-:Y:S01]  /*b8b0*/  LEA R9, R0, UR10, 0x4 ;  /* 0x0000000a00097c11 */ /* 0x000fe2000f8e20ff */
[----:B------:R-:W-:Y:S01]  /*b8c0*/  IMAD.U32 R0, RZ, RZ, UR11 ;  /* 0x0000000bff007e24 */ /* 0x000fe2000f8e00ff */
[----:B-1----:R-:W-:Y:S01]  /*b8d0*/  HMMA.16816.F32.BF16 R48, R12, R20, R48 ;  /* 0x000000140c30723c */ /* 0x002fe20000041830 */
[----:B------:R-:W-:Y:S01]  /*b8e0*/  I2F R84, R43 ;  /* 0x0000002b00547306 */ /* 0x000fe20000201400 */
[----:B------:R-:W-:-:S02]  /*b8f0*/  IADD3 R9, R9, 0x1, R2 ;  /* 0x0000000109097810 */ /* 0x000fc40007ffe002 */
[----:B------:R-:W-:Y:S02]  /*b900*/  IADD3 R190, R204, 0x3800, RZ ;  /* 0x00003800ccbe7810 */ /* 0x000fe40007ffe0ff */
[----:B------:R-:W-:Y:S02]  /*b910*/  IADD3 R0, R0, -UR12, R9 ;  /* 0x8000000c00007c10 */ /* 0x000fe4000fffe009 */
[----:B------:R-:W-:Y:S01]  /*b920*/  HMMA.16816.F32.BF16 R4, R12, R22, R4 ;  /* 0x000000160c04723c */ /* 0x000fe20000041804 */
[----:B------:R-:W1:Y:S01]  /*b930*/  I2F R123, R89 ;  /* 0x00000059007b7306 */ /* 0x000e620000201400 */
[----:B------:R-:W-:-:S04]  /*b940*/  IADD3 R2, R0, c[0x0][0x2e8], RZ ;  /* 0x0000ba0000027a10 */ /* 0x000fc80007ffe0ff */
[C---:B------:R-:W-:Y:S02]  /*b950*/  IADD3 R0, R2.reuse, 0x8, RZ ;  /* 0x0000000802007810 */ /* 0x040fe40007ffe0ff */
[----:B------:R-:W-:Y:S01]  /*b960*/  HMMA.16816.F32.BF16 R8, R28, R10, RZ ;  /* 0x0000000a1c08723c */ /* 0x000fe200000418ff */
[----:B------:R-:W-:Y:S01]  /*b970*/  IMNMX R2, R2, UR11, PT ;  /* 0x0000000b02027c17 */ /* 0x000fe2000b800200 */
[----:B------:R-:W3:Y:S01]  /*b980*/  I2F R125, R89 ;  /* 0x00000059007d7306 */ /* 0x000ee20000201400 */
[----:B------:R-:W-:Y:S01]  /*b990*/  IMNMX R0, R0, UR11, PT ;  /* 0x0000000b00007c17 */ /* 0x000fe2000b800200 */
[----:B------:R-:W-:Y:S01]  /*b9a0*/  ULDC.64 UR10, c[0x0][0x118] ;  /* 0x00004600000a7ab9 */ /* 0x000fe20000000a00 */
[C---:B------:R-:W-:Y:S02]  /*b9b0*/  ISETP.GE.AND P2, PT, R25.reuse, R2, PT ;  /* 0x000000021900720c */ /* 0x040fe40003f46270 */
[----:B------:R-:W-:Y:S01]  /*b9c0*/  ISETP.GE.AND P0, PT, R25, R0, PT ;  /* 0x000000001900720c */ /* 0x000fe20003f06270 */
[----:B--2---:R-:W-:Y:S01]  /*b9d0*/  FFMA.FTZ R49, R78, UR4, R49 ;  /* 0x000000044e317c23 */ /* 0x004fe20008010031 */
[----:B----4-:R-:W2:Y:S01]  /*b9e0*/  LDSM.16.M88.4 R24, [R205+0x1c00] ;  /* 0x001c0000cd18783b */ /* 0x010ea20000000200 */
[-C--:B------:R-:W-:Y:S01]  /*b9f0*/  ISETP.GE.AND P1, PT, R131, R2.reuse, PT ;  /* 0x000000028300720c */ /* 0x080fe20003f26270 */
[----:B------:R-:W-:Y:S01]  /*ba00*/  HMMA.16816.F32.BF16 R36, R12, R32, R36 ;  /* 0x000000200c24723c */ /* 0x000fe20000041824 */
[----:B------:R-:W-:Y:S01]  /*ba10*/  ISETP.GE.AND P6, PT, R89, R2, PT ;  /* 0x000000025900720c */ /* 0x000fe20003fc6270 */
[----:B------:R-:W-:Y:S01]  /*ba20*/  FFMA.FTZ R51, R76, UR4, R51 ;  /* 0x000000044c337c23 */ /* 0x000fe20008010033 */
[----:B------:R-:W-:Y:S01]  /*ba30*/  FSEL R128, R49, -INF , !P2 ;  /* 0xff80000031807808 */ /* 0x000fe20005000000 */
[----:B------:R-:W4:Y:S01]  /*ba40*/  I2F R82, R93 ;  /* 0x0000005d00527306 */ /* 0x000f220000201400 */
[----:B------:R-:W-:Y:S01]  /*ba50*/  FFMA.FTZ R4, R127, UR4, R4 ;  /* 0x000000047f047c23 */ /* 0x000fe20008010004 */
[----:B------:R-:W-:Y:S01]  /*ba60*/  ISETP.GE.AND P2, PT, R89, R0, PT ;  /* 0x000000005900720c */ /* 0x000fe20003f46270 */
[----:B-----5:R-:W-:Y:S01]  /*ba70*/  FFMA.FTZ R112, R42, UR4, R5 ;  /* 0x000000042a707c23 */ /* 0x020fe20008010005 */
[----:B------:R-:W-:Y:S01]  /*ba80*/  HMMA.16816.F32.BF16 R20, R28, R16, RZ ;  /* 0x000000101c14723c */ /* 0x000fe200000418ff */
[----:B------:R-:W-:Y:S01]  /*ba90*/  FFMA.FTZ R32, R40, UR4, R7 ;  /* 0x0000000428207c23 */ /* 0x000fe20008010007 */
[----:B------:R-:W-:Y:S01]  /*baa0*/  ISETP.GE.AND P4, PT, R129, R2, PT ;  /* 0x000000028100720c */ /* 0x000fe20003f86270 */
[----:B------:R-:W-:Y:S01]  /*bab0*/  FFMA.FTZ R41, R41, UR4, R6 ;  /* 0x0000000429297c23 */ /* 0x000fe20008010006 */
[----:B------:R-:W-:Y:S01]  /*bac0*/  ISETP.GE.AND P5, PT, R129, R0, PT ;  /* 0x000000008100720c */ /* 0x000fe20003fa6270 */
[----:B------:R-:W2:Y:S01]  /*bad0*/  I2F R80, R93 ;  /* 0x0000005d00507306 */ /* 0x000ea20000201400 */
[----:B------:R-:W-:-:S02]  /*bae0*/  FSEL R118, R4, -INF , !P1 ;  /* 0xff80000004767808 */ /* 0x000fc40004800000 */
[----:B------:R-:W-:Y:S01]  /*baf0*/  P2R R16, PR, RZ, 0x40 ;  /* 0x00000040ff107803 */ /* 0x000fe20000000000 */
[----:B------:R-:W-:Y:S01]  /*bb00*/  HMMA.16816.F32.BF16 R4, R28, R18, RZ ;  /* 0x000000121c04723c */ /* 0x000fe200000418ff */
[----:B------:R-:W-:Y:S02]  /*bb10*/  P2R R17, PR, RZ, 0x4 ;  /* 0x00000004ff117803 */ /* 0x000fe40000000000 */
[----:B------:R-:W-:Y:S01]  /*bb20*/  ISETP.GE.AND P3, PT, R131, R0, PT ;  /* 0x000000008300720c */ /* 0x000fe20003f66270 */
[----:B------:R-:W2:Y:S01]  /*bb30*/  I2F R81, R67 ;  /* 0x0000004300517306 */ /* 0x000ea20000201400 */
[C---:B------:R-:W-:Y:S02]  /*bb40*/  ISETP.GE.AND P1, PT, R101.reuse, R2, PT ;  /* 0x000000026500720c */ /* 0x040fe40003f26270 */
[----:B------:R-:W-:Y:S01]  /*bb50*/  ISETP.GE.AND P2, PT, R101, R0, PT ;  /* 0x000000006500720c */ /* 0x000fe20003f46270 */
[C---:B------:R-:W-:Y:S01]  /*bb60*/  HMMA.16816.F32.BF16 R8, R12.reuse, R34, R8 ;  /* 0x000000220c08723c */ /* 0x040fe20000041808 */
[----:B------:R-:W-:Y:S01]  /*bb70*/  FSEL R112, R112, -INF , !P4 ;  /* 0xff80000070707808 */ /* 0x000fe20006000000 */
[----:B-1----:R-:W-:Y:S01]  /*bb80*/  FFMA.FTZ R38, R123, UR4, R38 ;  /* 0x000000047b267c23 */ /* 0x002fe20008010026 */
[----:B------:R-:W-:Y:S01]  /*bb90*/  FSEL R101, R32, -INF , !P5 ;  /* 0xff80000020657808 */ /* 0x000fe20006800000 */
[----:B---3--:R-:W-:Y:S01]  /*bba0*/  FFMA.FTZ R36, R125, UR4, R36 ;  /* 0x000000047d247c23 */ /* 0x008fe20008010024 */
[----:B------:R-:W-:Y:S01]  /*bbb0*/  ISETP.NE.AND P4, PT, R16, RZ, PT ;  /* 0x000000ff1000720c */ /* 0x000fe20003f85270 */
[----:B------:R-:W-:Y:S01]  /*bbc0*/  I2F R75, R119 ;  /* 0x00000077004b7306 */ /* 0x000fe20000201400 */
[----:B------:R-:W-:Y:S01]  /*bbd0*/  ISETP.NE.AND P5, PT, R17, RZ, PT ;  /* 0x000000ff1100720c */ /* 0x000fe20003fa5270 */
[----:B------:R-:W-:Y:S01]  /*bbe0*/  HMMA.16816.F32.BF16 R20, R12, R44, R20 ;  /* 0x0000002c0c14723c */ /* 0x000fe20000041814 */
[----:B------:R-:W-:Y:S01]  /*bbf0*/  FSEL R234, R51, -INF , !P0 ;  /* 0xff80000033ea7808 */ /* 0x000fe20004000000 */
[----:B------:R-:W1:Y:S01]  /*bc00*/  LDSM.16.M88.4 R16, [R205+0x2000] ;  /* 0x00200000cd10783b */ /* 0x000e620000000200 */
[C---:B------:R-:W-:Y:S01]  /*bc10*/  ISETP.GE.AND P6, PT, R43.reuse, R2, PT ;  /* 0x000000022b00720c */ /* 0x040fe20003fc6270 */
[----:B------:R-:W-:Y:S01]  /*bc20*/  FFMA.FTZ R37, R86, UR4, R37 ;  /* 0x0000000456257c23 */ /* 0x000fe20008010025 */
[----:B------:R-:W-:Y:S01]  /*bc30*/  ISETP.GE.AND P0, PT, R43, R0, PT ;  /* 0x000000002b00720c */ /* 0x000fe20003f06270 */
[----:B------:R-:W3:Y:S01]  /*bc40*/  I2F R121, R67 ;  /* 0x0000004300797306 */ /* 0x000ee20000201400 */
[----:B------:R-:W-:Y:S01]  /*bc50*/  FSEL R140, R41, -INF , !P3 ;  /* 0xff800000298c7808 */ /* 0x000fe20005800000 */
[----:B--2---:R-:W-:Y:S01]  /*bc60*/  HMMA.16816.F32.BF16 R32, R28, R24, RZ ;  /* 0x000000181c20723c */ /* 0x004fe200000418ff */
[----:B------:R-:W2:Y:S01]  /*bc70*/  LDSM.16.M88.4 R40, [R204+0xc00] ;  /* 0x000c0000cc28783b */ /* 0x000ea20000000200 */
[----:B------:R-:W-:Y:S01]  /*bc80*/  FSEL R126, R38, -INF , !P5 ;  /* 0xff800000267e7808 */ /* 0x000fe20006800000 */
[----:B------:R-:W-:Y:S01]  /*bc90*/  FFMA.FTZ R39, R84, UR4, R39 ;  /* 0x0000000454277c23 */ /* 0x000fe20008010027 */
[----:B------:R-:W-:-:S02]  /*bca0*/  ISETP.GE.AND P5, PT, R67, R2, PT ;  /* 0x000000024300720c */ /* 0x000fc40003fa6270 */
[----:B------:R-:W-:Y:S01]  /*bcb0*/  FSEL R108, R36, -INF , !P4 ;  /* 0xff800000246c7808 */ /* 0x000fe20006000000 */
[----:B------:R-:W1:Y:S01]  /*bcc0*/  I2F R113, R119 ;  /* 0x0000007700717306 */ /* 0x000e620000201400 */
[----:B------:R-:W-:Y:S01]  /*bcd0*/  HMMA.16816.F32.BF16 R4, R12, R46, R4 ;  /* 0x0000002e0c04723c */ /* 0x000fe20000041804 */
[----:B------:R-:W-:Y:S01]  /*bce0*/  FFMA.FTZ R8, R99, UR4, R8 ;  /* 0x0000000463087c23 */ /* 0x000fe20008010008 */
[----:B------:R-:W2:Y:S01]  /*bcf0*/  LDSM.16.M88.4 R44, [R204+0x1000] ;  /* 0x00100000cc2c783b */ /* 0x000ea20000000200 */
[----:B------:R-:W-:Y:S01]  /*bd00*/  FFMA.FTZ R95, R95, UR4, R10 ;  /* 0x000000045f5f7c23 */ /* 0x000fe2000801000a */
[----:B------:R-:W-:Y:S01]  /*bd10*/  ISETP.GE.AND P4, PT, R93, R0, PT ;  /* 0x000000005d00720c */ /* 0x000fe20003f86270 */
[----:B----4-:R-:W-:Y:S01]  /*bd20*/  FFMA.FTZ R92, R82, UR4, R9 ;  /* 0x00000004525c7c23 */ /* 0x010fe20008010009 */
[----:B------:R-:W-:Y:S01]  /*bd30*/  FSEL R98, R8, -INF , !P1 ;  /* 0xff80000008627808 */ /* 0x000fe20004800000 */
[----:B------:R-:W-:Y:S01]  /*bd40*/  FFMA.FTZ R80, R80, UR4, R11 ;  /* 0x0000000450507c23 */ /* 0x000fe2000801000b */
[----:B------:R-:W-:Y:S01]  /*bd50*/  P2R R24, PR, RZ, 0x20 ;  /* 0x00000020ff187803 */ /* 0x000fe20000000000 */
[----:B------:R-:W-:Y:S01]  /*bd60*/  HMMA.16816.F32.BF16 R8, R28, R26, RZ ;  /* 0x0000001a1c08723c */ /* 0x000fe200000418ff */
[----:B------:R-:W4:Y:S01]  /*bd70*/  I2F R70, R107 ;  /* 0x0000006b00467306 */ /* 0x000f220000201400 */
[----:B------:R-:W-:Y:S01]  /*bd80*/  FSEL R100, R37, -INF , !P6 ;  /* 0xff80000025647808 */ /* 0x000fe20007000000 */
[----:B------:R-:W-:Y:S01]  /*bd90*/  FFMA.FTZ R22, R81, UR4, R22 ;  /* 0x0000000451167c23 */ /* 0x000fe20008010016 */
[----:B------:R-:W-:Y:S01]  /*bda0*/  FSEL R114, R80, -INF , !P4 ;  /* 0xff80000050727808 */ /* 0x000fe20006000000 */
[----:B---3--:R-:W-:Y:S01]  /*bdb0*/  FFMA.FTZ R20, R121, UR4, R20 ;  /* 0x0000000479147c23 */ /* 0x008fe20008010014 */
[----:B------:R-:W-:-:S02]  /*bdc0*/  ISETP.NE.AND P4, PT, R24, RZ, PT ;  /* 0x000000ff1800720c */ /* 0x000fc40003f85270 */
[----:B------:R-:W3:Y:S01]  /*bdd0*/  LDSM.16.M88.4 R24, [R205+0x2400] ;  /* 0x00240000cd18783b */ /* 0x000ee20000000200 */
[----:B------:R-:W2:Y:S01]  /*bde0*/  I2F R68, R107 ;  /* 0x0000006b00447306 */ /* 0x000ea20000201400 */
[----:B------:R-:W-:Y:S02]  /*bdf0*/  FSEL R99, R39, -INF , !P0 ;  /* 0xff80000027637808 */ /* 0x000fe40004000000 */
[----:B------:R-:W-:Y:S02]  /*be00*/  ISETP.GE.AND P6, PT, R67, R0, PT ;  /* 0x000000004300720c */ /* 0x000fe40003fc6270 */
[-C--:B------:R-:W-:Y:S01]  /*be10*/  ISETP.GE.AND P1, PT, R119, R2.reuse, PT ;  /* 0x000000027700720c */ /* 0x080fe20003f26270 */
[----:B------:R-:W-:Y:S01]  /*be20*/  FFMA.FTZ R4, R75, UR4, R4 ;  /* 0x000000044b047c23 */ /* 0x000fe20008010004 */
[----:B------:R-:W-:Y:S01]  /*be30*/  FSEL R116, R22, -INF , !P6 ;  /* 0xff80000016747808 */ /* 0x000fe20007000000 */
[----:B-1----:R-:W-:Y:S01]  /*be40*/  HMMA.16816.F32.BF16 R36, R28, R16, RZ ;  /* 0x000000101c24723c */ /* 0x002fe200000418ff */
[----:B------:R-:W-:Y:S01]  /*be50*/  ISETP.GE.AND P6, PT, R85, R2, PT ;  /* 0x000000025500720c */ /* 0x000fe20003fc6270 */
[----:B------:R-:W-:Y:S01]  /*be60*/  FFMA.FTZ R252, R113, UR4, R6 ;  /* 0x0000000471fc7c23 */ /* 0x000fe20008010006 */
[----:B------:R-:W-:Y:S01]  /*be70*/  FSEL R80, R4, -INF , !P1 ;  /* 0xff80000004507808 */ /* 0x000fe20004800000 */
[----:B----4-:R-:W-:Y:S01]  /*be80*/  FFMA.FTZ R70, R70, UR4, R5 ;  /* 0x0000000446467c23 */ /* 0x010fe20008010005 */
[----:B------:R-:W-:Y:S01]  /*be90*/  I2F R103, R85 ;  /* 0x0000005500677306 */ /* 0x000fe20000201400 */
[----:B------:R-:W-:-:S02]  /*bea0*/  FSEL R90, R20, -INF , !P4 ;  /* 0xff800000145a7808 */ /* 0x000fc40006000000 */
[----:B--2---:R-:W-:Y:S01]  /*beb0*/  HMMA.16816.F32.BF16 R32, R12, R40, R32 ;  /* 0x000000280c20723c */ /* 0x004fe20000041820 */
[----:B------:R-:W-:Y:S01]  /*bec0*/  FFMA.FTZ R68, R68, UR4, R7 ;  /* 0x0000000444447c23 */ /* 0x000fe20008010007 */
[-C--:B------:R-:W-:Y:S02]  /*bed0*/  ISETP.GE.AND P4, PT, R107, R0.reuse, PT ;  /* 0x000000006b00720c */ /* 0x080fe40003f86270 */
[----:B------:R-:W-:Y:S01]  /*bee0*/  P2R R16, PR, RZ, 0x40 ;  /* 0x00000040ff107803 */ /* 0x000fe20000000000 */
[----:B------:R-:W1:Y:S01]  /*bef0*/  I2F R74, R105 ;  /* 0x00000069004a7306 */ /* 0x000e620000201400 */
[----:B------:R-:W-:Y:S02]  /*bf00*/  FSEL R122, R68, -INF , !P4 ;  /* 0xff800000447a7808 */ /* 0x000fe40006000000 */
[----:B------:R-:W-:Y:S01]  /*bf10*/  HMMA.16816.F32.BF16 R4, R28, R18, RZ ;  /* 0x000000121c04723c */ /* 0x000fe200000418ff */
[----:B------:R-:W-:Y:S02]  /*bf20*/  ISETP.NE.AND P4, PT, R16, RZ, PT ;  /* 0x000000ff1000720c */ /* 0x000fe40003f85270 */
[----:B------:R-:W-:Y:S01]  /*bf30*/  LDSM.16.M88.4 R16, [R205+0x2800] ;  /* 0x00280000cd10783b */ /* 0x000fe20000000200 */
[----:B------:R-:W-:Y:S01]  /*bf40*/  ISETP.GE.AND P6, PT, R85, R0, PT ;  /* 0x000000005500720c */ /* 0x000fe20003fc6270 */
[----:B------:R-:W2:Y:S01]  /*bf50*/  I2F R72, R105 ;  /* 0x0000006900487306 */ /* 0x000ea20000201400 */
[----:B------:R-:W-:-:S02]  /*bf60*/  ISETP.GE.AND P5, PT, R105, R2, PT ;  /* 0x000000026900720c */ /* 0x000fc40003fa6270 */
[C---:B------:R-:W-:Y:S01]  /*bf70*/  HMMA.16816.F32.BF16 R8, R12.reuse, R42, R8 ;  /* 0x0000002a0c08723c */ /* 0x040fe20000041808 */
[----:B------:R-:W4:Y:S01]  /*bf80*/  LDSM.16.M88.4 R40, [R204+0x1400] ;  /* 0x00140000cc28783b */ /* 0x000f220000000200 */
[----:B------:R-:W-:Y:S02]  /*bf90*/  ISETP.GE.AND P0, PT, R105, R0, PT ;  /* 0x000000006900720c */ /* 0x000fe40003f06270 */
[-C--:B------:R-:W-:Y:S01]  /*bfa0*/  ISETP.GE.AND P1, PT, R115, R2.reuse, PT ;  /* 0x000000027300720c */ /* 0x080fe20003f26270 */
[----:B------:R-:W3:Y:S01]  /*bfb0*/  I2F R111, R85 ;  /* 0x00000055006f7306 */ /* 0x000ee20000201400 */
[----:B-1----:R-:W-:Y:S01]  /*bfc0*/  FFMA.FTZ R21, R74, UR4, R21 ;  /* 0x000000044a157c23 */ /* 0x002fe20008010015 */
[----:B------:R-:W-:Y:S01]  /*bfd0*/  ISETP.GE.AND P3, PT, R93, R2, PT ;  /* 0x000000025d00720c */ /* 0x000fe20003f66270 */
[----:B------:R-:W-:Y:S01]  /*bfe0*/  HMMA.16816.F32.BF16 R36, R12, R44, R36 ;  /* 0x0000002c0c24723c */ /* 0x000fe20000041824 */
[----:B------:R-:W-:Y:S01]  /*bff0*/  FFMA.FTZ R34, R103, UR4, R34 ;  /* 0x0000000467227c23 */ /* 0x000fe20008010022 */
[----:B------:R-:W-:-:S02]  /*c000*/  IADD3 R93, R71, 0x58, RZ ;  /* 0x00000058475d7810 */ /* 0x000fc40007ffe0ff */
[----:B------:R-:W-:Y:S01]  /*c010*/  FSEL R84, R21, -INF , !P5 ;  /* 0xff80000015547808 */ /* 0x000fe20006800000 */
[----:B------:R-:W1:Y:S01]  /*c020*/  I2F R91, R115 ;  /* 0x00000073005b7306 */ /* 0x000e620000201400 */
[----:B--2---:R-:W-:Y:S01]  /*c030*/  FFMA.FTZ R23, R72, UR4, R23 ;  /* 0x0000000448177c23 */ /* 0x004fe20008010017 */
[----:B------:R-:W-:Y:S01]  /*c040*/  FSEL R144, R34, -INF , !P6 ;  /* 0xff80000022907808 */ /* 0x000fe20007000000 */
[----:B------:R-:W-:Y:S01]  /*c050*/  HMMA.16816.F32.BF16 R4, R12, R46, R4 ;  /* 0x0000002e0c04723c */ /* 0x000fe20000041804 */
[----:B------:R-:W-:Y:S01]  /*c060*/  ISETP.GE.AND P6, PT, R97, R2, PT ;  /* 0x000000026100720c */ /* 0x000fe20003fc6270 */
[----:B------:R-:W-:Y:S01]  /*c070*/  LDSM.16.M88.4 R44, [R204+0x1800] ;  /* 0x00180000cc2c783b */ /* 0x000fe20000000200 */
[----:B------:R-:W-:Y:S02]  /*c080*/  FSEL R92, R92, -INF , !P3 ;  /* 0xff8000005c5c7808 */ /* 0x000fe40005800000 */
[----:B------:R-:W2:Y:S01]  /*c090*/  I2F R60, R109 ;  /* 0x0000006d003c7306 */ /* 0x000ea20000201400 */
[----:B---3--:R-:W-:Y:S01]  /*c0a0*/  FFMA.FTZ R32, R111, UR4, R32 ;  /* 0x000000046f207c23 */ /* 0x008fe20008010020 */
[----:B------:R-:W-:-:S02]  /*c0b0*/  FSEL R85, R23, -INF , !P0 ;  /* 0xff80000017557808 */ /* 0x000fc40004000000 */
[----:B------:R-:W-:Y:S01]  /*c0c0*/  HMMA.16816.F32.BF16 R20, R28, R24, RZ ;  /* 0x000000181c14723c */ /* 0x000fe200000418ff */
[----:B------:R-:W-:Y:S02]  /*c0d0*/  ISETP.GE.AND P3, PT, R107, R2, PT ;  /* 0x000000026b00720c */ /* 0x000fe40003f66270 */
[----:B------:R-:W-:Y:S01]  /*c0e0*/  FSEL R72, R32, -INF , !P4 ;  /* 0xff80000020487808 */ /* 0x000fe20006000000 */
[----:B------:R-:W3:Y:S01]  /*c0f0*/  I2F R83, R115 ;  /* 0x0000007300537306 */ /* 0x000ee20000201400 */
[----:B-1----:R-:W-:Y:S01]  /*c100*/  FFMA.FTZ R8, R91, UR4, R8 ;  /* 0x000000045b087c23 */ /* 0x002fe20008010008 */
[----:B------:R-:W-:Y:S02]  /*c110*/  ISETP.GE.AND P4, PT, R109, R0, PT ;  /* 0x000000006d00720c */ /* 0x000fe40003f86270 */
[----:B------:R-:W-:Y:S02]  /*c120*/  P2R R24, PR, RZ, 0x40 ;  /* 0x00000040ff187803 */ /* 0x000fe40000000000 */
        /* <DEDUP_REMOVED lines=8> */
[----:B------:R-:W-:-:S02]  /*c1b0*/  ISETP.NE.AND P4, PT, R24, RZ, PT ;  /* 0x000000ff1800720c */ /* 0x000fc40003f85270 */
[----:B------:R-:W-:Y:S01]  /*c1c0*/  ISETP.GE.AND P0, PT, R117, R0, PT ;  /* 0x000000007500720c */ /* 0x000fe20003f06270 */
[----:B----4-:R-:W-:Y:S01]  /*c1d0*/  HMMA.16816.F32.BF16 R20, R12, R40, R20 ;  /* 0x000000280c14723c */ /* 0x010fe20000041814 */
[----:B------:R-:W-:Y:S02]  /*c1e0*/  FSEL R74, R70, -INF , !P3 ;  /* 0xff800000464a7808 */ /* 0x000fe40005800000 */
[----:B------:R-:W3:Y:S01]  /*c1f0*/  I2F R66, R117 ;  /* 0x0000007500427306 */ /* 0x000ee20000201400 */
[----:B-1----:R-:W-:Y:S01]  /*c200*/  FFMA.FTZ R62, R62, UR4, R9 ;  /* 0x000000043e3e7c23 */ /* 0x002fe20008010009 */
[-C--:B------:R-:W-:Y:S02]  /*c210*/  ISETP.GE.AND P1, PT, R79, R2.reuse, PT ;  /* 0x000000024f00720c */ /* 0x080fe40003f26270 */
[----:B------:R-:W-:Y:S01]  /*c220*/  ISETP.GE.AND P3, PT, R109, R2, PT ;  /* 0x000000026d00720c */ /* 0x000fe20003f66270 */
[----:B------:R-:W-:Y:S01]  /*c230*/  HMMA.16816.F32.BF16 R8, R28, R26, RZ ;  /* 0x0000001a1c08723c */ /* 0x000fe200000418ff */
[----:B------:R-:W1:Y:S01]  /*c240*/  LDSM.16.M88.4 R24, [R205+0x2c00] ;  /* 0x002c0000cd18783b */ /* 0x000e620000000200 */
[----:B------:R-:W-:Y:S01]  /*c250*/  IADD3 R105, R71, 0x59, RZ ;  /* 0x0000005947697810 */ /* 0x000fe20007ffe0ff */
[----:B------:R-:W4:Y:S01]  /*c260*/  I2F R64, R117 ;  /* 0x0000007500407306 */ /* 0x000f220000201400 */
[----:B--2---:R-:W-:Y:S01]  /*c270*/  FFMA.FTZ R38, R57, UR4, R38 ;  /* 0x0000000439267c23 */ /* 0x004fe20008010026 */
[----:B------:R-:W-:-:S02]  /*c280*/  FSEL R95, R95, -INF , !P2 ;  /* 0xff8000005f5f7808 */ /* 0x000fc40005000000 */
[----:B------:R-:W-:Y:S02]  /*c290*/  IADD3 R89, R71, 0x51, RZ ;  /* 0x0000005147597810 */ /* 0x000fe40007ffe0ff */
[----:B------:R-:W-:Y:S02]  /*c2a0*/  FSEL R158, R38, -INF , !P6 ;  /* 0xff800000269e7808 */ /* 0x000fe40007000000 */
[----:B------:R-:W2:Y:S01]  /*c2b0*/  I2F R65, R97 ;  /* 0x0000006100417306 */ /* 0x000ea20000201400 */
[----:B---3--:R-:W-:Y:S01]  /*c2c0*/  FFMA.FTZ R33, R66, UR4, R33 ;  /* 0x0000000442217c23 */ /* 0x008fe20008010021 */
[----:B------:R-:W-:Y:S02]  /*c2d0*/  ISETP.GE.AND P6, PT, R73, R2, PT ;  /* 0x000000024900720c */ /* 0x000fe40003fc6270 */
[----:B------:R-:W-:Y:S02]  /*c2e0*/  FSEL R66, R62, -INF , !P3 ;  /* 0xff8000003e427808 */ /* 0x000fe40005800000 */
[----:B------:R-:W-:-:S02]  /*c2f0*/  FSEL R70, R33, -INF , !P5 ;  /* 0xff80000021467808 */ /* 0x000fc40006800000 */
[----:B------:R-:W3:Y:S01]  /*c300*/  I2F R63, R79 ;  /* 0x0000004f003f7306 */ /* 0x000ee20000201400 */
[----:B----4-:R-:W-:Y:S01]  /*c310*/  FFMA.FTZ R35, R64, UR4, R35 ;  /* 0x0000000440237c23 */ /* 0x010fe20008010023 */
[----:B------:R-:W-:Y:S02]  /*c320*/  ISETP.GE.AND P5, PT, R87, R2, PT ;  /* 0x000000025700720c */ /* 0x000fe40003fa6270 */
[-C--:B------:R-:W-:Y:S01]  /*c330*/  ISETP.GE.AND P2, PT, R119, R0.reuse, PT ;  /* 0x000000007700720c */ /* 0x080fe20003f46270 */
[----:B------:R-:W-:Y:S01]  /*c340*/  HMMA.16816.F32.BF16 R8, R12, R42, R8 ;  /* 0x0000002a0c08723c */ /* 0x000fe20000041808 */
[----:B------:R-:W-:Y:S02]  /*c350*/  FSEL R250, R35, -INF , !P0 ;  /* 0xff80000023fa7808 */ /* 0x000fe40004000000 */
[----:B------:R-:W4:Y:S01]  /*c360*/  I2F R58, R77 ;  /* 0x0000004d003a7306 */ /* 0x000f220000201400 */
[----:B--2---:R-:W-:Y:S01]  /*c370*/  FFMA.FTZ R36, R65, UR4, R36 ;  /* 0x0000000441247c23 */ /* 0x004fe20008010024 */
[----:B------:R-:W-:-:S02]  /*c380*/  ISETP.GE.AND P0, PT, R87, R0, PT ;  /* 0x000000005700720c */ /* 0x000fc40003f06270 */
[----:B------:R-:W-:Y:S01]  /*c390*/  FSEL R252, R252, -INF , !P2 ;  /* 0xff800000fcfc7808 */ /* 0x000fe20005000000 */
[C---:B------:R-:W-:Y:S01]  /*c3a0*/  HMMA.16816.F32.BF16 R32, R28.reuse, R16, RZ ;  /* 0x000000101c20723c */ /* 0x040fe200000418ff */
[----:B------:R-:W-:Y:S02]  /*c3b0*/  FSEL R64, R36, -INF , !P4 ;  /* 0xff80000024407808 */ /* 0x000fe40006000000 */
[----:B------:R-:W2:Y:S01]  /*c3c0*/  I2F R52, R87 ;  /* 0x0000005700347306 */ /* 0x000ea20000201400 */
[----:B---3--:R-:W-:Y:S01]  /*c3d0*/  FFMA.FTZ R4, R63, UR4, R4 ;  /* 0x000000043f047c23 */ /* 0x008fe20008010004 */
[-C--:B------:R-:W-:Y:S02]  /*c3e0*/  ISETP.GE.AND P4, PT, R77, R0.reuse, PT ;  /* 0x000000004d00720c */ /* 0x080fe40003f86270 */
[----:B------:R-:W-:Y:S02]  /*c3f0*/  P2R R16, PR, RZ, 0x40 ;  /* 0x00000040ff107803 */ /* 0x000fe40000000000 */
[----:B------:R-:W-:Y:S01]  /*c400*/  FSEL R60, R4, -INF , !P1 ;  /* 0xff800000043c7808 */ /* 0x000fe20004800000 */
[----:B-1----:R-:W-:Y:S01]  /*c410*/  HMMA.16816.F32.BF16 R40, R28, R24, RZ ;  /* 0x000000181c28723c */ /* 0x002fe200000418ff */
[----:B------:R-:W1:Y:S01]  /*c420*/  I2F R54, R87 ;  /* 0x0000005700367306 */ /* 0x000e620000201400 */
[----:B----4-:R-:W-:Y:S01]  /*c430*/  FFMA.FTZ R132, R58, UR4, R7 ;  /* 0x000000043a847c23 */ /* 0x010fe20008010007 */
[----:B------:R-:W-:-:S02]  /*c440*/  ISETP.GE.AND P2, PT, R115, R0, PT ;  /* 0x000000007300720c */ /* 0x000fc40003f46270 */
[----:B------:R-:W-:Y:S02]  /*c450*/  IADD3 R107, R71, 0x60, RZ ;  /* 0x00000060476b7810 */ /* 0x000fe40007ffe0ff */
[----:B------:R-:W-:Y:S01]  /*c460*/  FSEL R132, R132, -INF , !P4 ;  /* 0xff80000084847808 */ /* 0x000fe20006000000 */
[----:B------:R-:W-:Y:S01]  /*c470*/  HMMA.16816.F32.BF16 R24, R28, R26, RZ ;  /* 0x0000001a1c18723c */ /* 0x000fe200000418ff */
[----:B------:R-:W3:Y:S01]  /*c480*/  I2F R61, R79 ;  /* 0x0000004f003d7306 */ /* 0x000ee20000201400 */
[----:B--2---:R-:W-:Y:S01]  /*c490*/  FFMA.FTZ R37, R52, UR4, R37 ;  /* 0x0000000434257c23 */ /* 0x004fe20008010025 */
[----:B------:R-:W-:Y:S02]  /*c4a0*/  ISETP.NE.AND P4, PT, R16, RZ, PT ;  /* 0x000000ff1000720c */ /* 0x000fe40003f85270 */
[----:B------:R-:W-:Y:S02]  /*c4b0*/  FSEL R248, R248, -INF , !P2 ;  /* 0xff800000f8f87808 */ /* 0x000fe40005000000 */
[----:B------:R-:W-:Y:S01]  /*c4c0*/  FSEL R62, R37, -INF , !P5 ;  /* 0xff800000253e7808 */ /* 0x000fe20006800000 */
[----:B------:R-:W-:Y:S01]  /*c4d0*/  HMMA.16816.F32.BF16 R32, R12, R44, R32 ;  /* 0x0000002c0c20723c */ /* 0x000fe20000041820 */
[----:B------:R-:W2:Y:S01]  /*c4e0*/  I2F R56, R77 ;  /* 0x0000004d00387306 */ /* 0x000ea20000201400 */
[----:B-1----:R-:W-:Y:S01]  /*c4f0*/  FFMA.FTZ R39, R54, UR4, R39 ;  /* 0x0000000436277c23 */ /* 0x002fe20008010027 */
[----:B------:R-:W-:-:S02]  /*c500*/  ISETP.GE.AND P3, PT, R77, R2, PT ;  /* 0x000000024d00720c */ /* 0x000fc40003f66270 */
[-C--:B------:R-:W-:Y:S02]  /*c510*/  ISETP.GE.AND P2, PT, R79, R0.reuse, PT ;  /* 0x000000004f00720c */ /* 0x080fe40003f46270 */
[----:B------:R-:W-:Y:S01]  /*c520*/  FSEL R246, R39, -INF , !P0 ;  /* 0xff80000027f67808 */ /* 0x000fe20004000000 */
[----:B---3--:R-:W-:Y:S01]  /*c530*/  FFMA.FTZ R164, R61, UR4, R6 ;  /* 0x000000043da47c23 */ /* 0x008fe20008010006 */
[----:B------:R-:W1:Y:S01]  /*c540*/  LDSM.16.M88.4 R36, [R204+0x1c00] ;  /* 0x001c0000cc24783b */ /* 0x000e620000000200 */
[----:B------:R-:W3:Y:S01]  /*c550*/  I2F R59, R73 ;  /* 0x00000049003b7306 */ /* 0x000ee20000201400 */
[----:B------:R-:W-:Y:S02]  /*c560*/  ISETP.GE.AND P6, PT, R73, R0, PT ;  /* 0x000000004900720c */ /* 0x000fe40003fc6270 */
[C---:B------:R-:W-:Y:S02]  /*c570*/  IADD3 R109, R71.reuse, 0x68, RZ ;  /* 0x00000068476d7810 */ /* 0x040fe40007ffe0ff */
[----:B------:R-:W-:Y:S01]  /*c580*/  IADD3 R83, R71, 0x69, RZ ;  /* 0x0000006947537810 */ /* 0x000fe20007ffe0ff */
[----:B--2---:R-:W-:Y:S01]  /*c590*/  FFMA.FTZ R56, R56, UR4, R5 ;  /* 0x0000000438387c23 */ /* 0x004fe20008010005 */
[----:B------:R-:W-:Y:S01]  /*c5a0*/  FSEL R164, R164, -INF , !P2 ;  /* 0xff800000a4a47808 */ /* 0x000fe20005000000 */
[----:B------:R-:W-:Y:S01]  /*c5b0*/  HMMA.16816.F32.BF16 R4, R28, R18, RZ ;  /* 0x000000121c04723c */ /* 0x000fe200000418ff */
[----:B------:R-:W2:Y:S01]  /*c5c0*/  LDSM.16.M88.4 R16, [R205+0x3000] ;  /* 0x00300000cd10783b */ /* 0x000ea20000000200 */
[----:B------:R-:W4:Y:S01]  /*c5d0*/  I2F R49, R73 ;  /* 0x0000004900317306 */ /* 0x000f220000201400 */
[----:B------:R-:W-:-:S02]  /*c5e0*/  FSEL R58, R56, -INF , !P3 ;  /* 0xff800000383a7808 */ /* 0x000fc40005800000 */
[C---:B------:R-:W-:Y:S02]  /*c5f0*/  ISETP.GE.AND P1, PT, R93.reuse, R2, PT ;  /* 0x000000025d00720c */ /* 0x040fe40003f26270 */
[----:B------:R-:W-:Y:S01]  /*c600*/  ISETP.GE.AND P2, PT, R93, R0, PT ;  /* 0x000000005d00720c */ /* 0x000fe20003f46270 */
[----:B---3--:R-:W-:Y:S01]  /*c610*/  FFMA.FTZ R20, R59, UR4, R20 ;  /* 0x000000043b147c23 */ /* 0x008fe20008010014 */
[-C--:B------:R-:W-:Y:S01]  /*c620*/  ISETP.GE.AND P3, PT, R105, R2.reuse, PT ;  /* 0x000000026900720c */ /* 0x080fe20003f66270 */
[----:B------:R-:W3:Y:S01]  /*c630*/  I2F R51, R93 ;  /* 0x0000005d00337306 */ /* 0x000ee20000201400 */
[----:B------:R-:W-:Y:S02]  /*c640*/  ISETP.GE.AND P5, PT, R89, R2, PT ;  /* 0x000000025900720c */ /* 0x000fe40003fa6270 */
[----:B------:R-:W-:Y:S02]  /*c650*/  FSEL R56, R20, -INF , !P4 ;  /* 0xff80000014387808 */ /* 0x000fe40006000000 */
[----:B------:R-:W-:-:S02]  /*c660*/  ISETP.GE.AND P4, PT, R105, R0, PT ;  /* 0x000000006900720c */ /* 0x000fc40003f86270 */
[----:B------:R-:W-:Y:S01]  /*c670*/  ISETP.GE.AND P0, PT, R89, R0, PT ;  /* 0x000000005900720c */ /* 0x000fe20003f06270 */
[----:B------:R-:W1:Y:S01]  /*c680*/  I2F R67, R93 ;  /* 0x0000005d00437306 */ /* 0x000e620000201400 */
[----:B----4-:R-:W-:Y:S01]  /*c690*/  FFMA.FTZ R22, R49, UR4, R22 ;  /* 0x0000000431167c23 */ /* 0x010fe20008010016 */
[C---:B------:R-:W-:Y:S02]  /*c6a0*/  IADD3 R113, R71.reuse, 0x61, RZ ;  /* 0x0000006147717810 */ /* 0x040fe40007ffe0ff */
[----:B------:R-:W-:Y:S02]  /*c6b0*/  IADD3 R61, R71, 0x71, RZ ;  /* 0x00000071473d7810 */ /* 0x000fe40007ffe0ff */
[----:B------:R-:W-:Y:S01]  /*c6c0*/  HMMA.16816.F32.BF16 R4, R12, R46, R4 ;  /* 0x0000002e0c04723c */ /* 0x000fe20000041804 */
[----:B------:R-:W4:Y:S01]  /*c6d0*/  LDSM.16.M88.4 R44, [R204+0x2000] ;  /* 0x00200000cc2c783b */ /* 0x000f220000000200 */
[----:B------:R-:W2:Y:S01]  /*c6e0*/  I2F R82, R105 ;  /* 0x0000006900527306 */ /* 0x000ea20000201400 */
[----:B---3--:R-:W-:Y:S01]  /*c6f0*/  FFMA.FTZ R8, R51, UR4, R8 ;  /* 0x0000000433087c23 */ /* 0x008fe20008010008 */
[----:B------:R-:W-:-:S02]  /*c700*/  FSEL R170, R22, -INF , !P6 ;  /* 0xff80000016aa7808 */ /* 0x000fc40007000000 */
[-C--:B------:R-:W-:Y:S02]  /*c710*/  ISETP.GE.AND P6, PT, R107, R2.reuse, PT ;  /* 0x000000026b00720c */ /* 0x080fe40003fc6270 */
[----:B------:R-:W-:Y:S01]  /*c720*/  FSEL R52, R8, -INF , !P1 ;  /* 0xff80000008347808 */ /* 0x000fe20004800000 */
[C---:B-1----:R-:W-:Y:S01]  /*c730*/  HMMA.16816.F32.BF16 R40, R12.reuse, R36, R40 ;  /* 0x000000240c28723c */ /* 0x042fe20000041828 */
[----:B------:R-:W1:Y:S01]  /*c740*/  I2F R94, R105 ;  /* 0x00000069005e7306 */ /* 0x000e620000201400 */
[----:B------:R-:W-:Y:S01]  /*c750*/  FFMA.FTZ R10, R67, UR4, R10 ;  /* 0x00000004430a7c23 */ /* 0x000fe2000801000a */
[----:B------:R-:W-:Y:S02]  /*c760*/  P2R R20, PR, RZ, 0x40 ;  /* 0x00000040ff147803 */ /* 0x000fe40000000000 */
[C---:B------:R-:W-:Y:S02]  /*c770*/  ISETP.GE.AND P1, PT, R109.reuse, R2, PT ;  /* 0x000000026d00720c */ /* 0x040fe40003f26270 */
[----:B------:R-:W-:Y:S01]  /*c780*/  FSEL R242, R10, -INF , !P2 ;  /* 0xff8000000af27808 */ /* 0x000fe20005000000 */
[----:B------:R-:W-:Y:S01]  /*c790*/  HMMA.16816.F32.BF16 R24, R12, R38, R24 ;  /* 0x000000260c18723c */ /* 0x000fe20000041818 */
[----:B------:R-:W3:Y:S01]  /*c7a0*/  I2F R76, R89 ;  /* 0x00000059004c7306 */ /* 0x000ee20000201400 */
[----:B--2---:R-:W-:Y:S01]  /*c7b0*/  FFMA.FTZ R9, R82, UR4, R9 ;  /* 0x0000000452097c23 */ /* 0x004fe20008010009 */
[----:B------:R-:W-:Y:S01]  /*c7c0*/  ISETP.GE.AND P2, PT, R109, R0, PT ;  /* 0x000000006d00720c */ /* 0x000fe20003f46270 */
[----:B------:R-:W-:Y:S01]  /*c7d0*/  LDSM.16.M88.4 R36, [R204+0x2400] ;  /* 0x00240000cc24783b */ /* 0x000fe20000000200 */
[----:B------:R-:W-:-:S02]  /*c7e0*/  IADD3 R87, R71, 0x78, RZ ;  /* 0x0000007847577810 */ /* 0x000fc40007ffe0ff */
[----:B------:R-:W-:Y:S02]  /*c7f0*/  FSEL R146, R9, -INF , !P3 ;  /* 0xff80000009927808 */ /* 0x000fe40005800000 */
[----:B------:R-:W2:Y:S01]  /*c800*/  I2F R78, R89 ;  /* 0x00000059004e7306 */ /* 0x000ea20000201400 */
[----:B-1----:R-:W-:Y:S01]  /*c810*/  FFMA.FTZ R11, R94, UR4, R11 ;  /* 0x000000045e0b7c23 */ /* 0x002fe2000801000b */
[----:B------:R-:W-:Y:S02]  /*c820*/  ISETP.GE.AND P3, PT, R83, R2, PT ;  /* 0x000000025300720c */ /* 0x000fe40003f66270 */
[----:B------:R-:W-:Y:S02]  /*c830*/  IADD3 R77, R71, 0x70, RZ ;  /* 0x00000070474d7810 */ /* 0x000fe40007ffe0ff */
[----:B------:R-:W-:Y:S02]  /*c840*/  FSEL R174, R11, -INF , !P4 ;  /* 0xff8000000bae7808 */ /* 0x000fe40006000000 */
[----:B------:R-:W1:Y:S01]  /*c850*/  I2F R81, R107 ;  /* 0x0000006b00517306 */ /* 0x000e620000201400 */
[----:B---3--:R-:W-:Y:S01]  /*c860*/  FFMA.FTZ R21, R76, UR4, R21 ;  /* 0x000000044c157c23 */ /* 0x008fe20008010015 */
[----:B------:R-:W3:Y:S01]  /*c870*/  LDSM.16.M88.4 R8, [R205+0x3400] ;  /* 0x00340000cd08783b */ /* 0x000ee20000000200 */
[----:B------:R-:W-:-:S02]  /*c880*/  ISETP.NE.AND P4, PT, R20, RZ, PT ;  /* 0x000000ff1400720c */ /* 0x000fc40003f85270 */
[----:B------:R-:W-:Y:S02]  /*c890*/  ISETP.GE.AND P6, PT, R107, R0, PT ;  /* 0x000000006b00720c */ /* 0x000fe40003fc6270 */
[----:B------:R-:W-:Y:S01]  /*c8a0*/  FSEL R54, R21, -INF , !P5 ;  /* 0xff80000015367808 */ /* 0x000fe20006800000 */
[----:B------:R-:W4:Y:S01]  /*c8b0*/  I2F R103, R109 ;  /* 0x0000006d00677306 */ /* 0x000f220000201400 */
[----:B--2---:R-:W-:Y:S01]  /*c8c0*/  FFMA.FTZ R23, R78, UR4, R23 ;  /* 0x000000044e177c23 */ /* 0x004fe20008010017 */
[----:B------:R-:W-:Y:S02]  /*c8d0*/  IADD3 R67, R71, 0x79, RZ ;  /* 0x0000007947437810 */ /* 0x000fe40007ffe0ff */
[----:B------:R-:W-:Y:S02]  /*c8e0*/  ISETP.GE.AND P5, PT, R113, R2, PT ;  /* 0x000000027100720c */ /* 0x000fe40003fa6270 */
[----:B------:R-:W-:Y:S02]  /*c8f0*/  FSEL R244, R23, -INF , !P0 ;  /* 0xff80000017f47808 */ /* 0x000fe40004000000 */
[----:B------:R-:W2:Y:S01]  /*c900*/  I2F R91, R109 ;  /* 0x0000006d005b7306 */ /* 0x000ea20000201400 */
[----:B------:R-:W-:Y:S01]  /*c910*/  HMMA.16816.F32.BF16 R20, R28, R16, RZ ;  /* 0x000000101c14723c */ /* 0x000fe200000418ff */
[----:B-1----:R-:W-:Y:S01]  /*c920*/  FFMA.FTZ R32, R81, UR4, R32 ;  /* 0x0000000451207c23 */ /* 0x002fe20008010020 */
[----:B------:R-:W-:-:S02]  /*c930*/  ISETP.GE.AND P0, PT, R113, R0, PT ;  /* 0x000000007100720c */ /* 0x000fc40003f06270 */
[----:B------:R-:W-:Y:S02]  /*c940*/  IADD3 R81, R71, 0x80, RZ ;  /* 0x0000008047517810 */ /* 0x000fe40007ffe0ff */
[----:B------:R-:W-:Y:S01]  /*c950*/  FSEL R49, R32, -INF , !P4 ;  /* 0xff80000020317808 */ /* 0x000fe20006000000 */
[----:B------:R-:W1:Y:S01]  /*c960*/  I2F R96, R83 ;  /* 0x0000005300607306 */ /* 0x000e620000201400 */
[----:B----4-:R-:W-:Y:S01]  /*c970*/  FFMA.FTZ R4, R103, UR4, R4 ;  /* 0x0000000467047c23 */ /* 0x010fe20008010004 */
[----:B------:R-:W-:Y:S01]  /*c980*/  ISETP.GE.AND P4, PT, R83, R0, PT ;  /* 0x000000005300720c */ /* 0x000fe20003f86270 */
[----:B------:R-:W-:Y:S03]  /*c990*/  HMMA.16816.F32.BF16 R16, R28, R18, RZ ;  /* 0x000000121c10723c */ /* 0x000fe600000418ff */
[----:B------:R-:W-:Y:S02]  /*c9a0*/  FSEL R57, R4, -INF , !P1 ;  /* 0xff80000004397808 */ /* 0x000fe40004800000 */
[----:B------:R-:W4:Y:S01]  /*c9b0*/  I2F R102, R83 ;  /* 0x0000005300667306 */ /* 0x000f220000201400 */
[----:B--2---:R-:W-:Y:S01]  /*c9c0*/  FFMA.FTZ R6, R91, UR4, R6 ;  /* 0x000000045b067c23 */ /* 0x004fe20008010006 */
[----:B------:R-:W-:-:S04]  /*c9d0*/  ISETP.GE.AND P1, PT, R87, R2, PT ;  /* 0x000000025700720c */ /* 0x000fc80003f26270 */
[----:B------:R-:W-:Y:S02]  /*c9e0*/  FSEL R230, R6, -INF , !P2 ;  /* 0xff80000006e67808 */ /* 0x000fe40005000000 */
[----:B------:R-:W2:Y:S01]  /*c9f0*/  I2F R75, R107 ;  /* 0x0000006b004b7306 */ /* 0x000ea20000201400 */
[----:B-1----:R-:W-:Y:S01]  /*ca00*/  FFMA.FTZ R5, R96, UR4, R5 ;  /* 0x0000000460057c23 */ /* 0x002fe20008010005 */
[----:B------:R-:W-:Y:S01]  /*ca10*/  HMMA.16816.F32.BF16 R20, R12, R44, R20 ;  /* 0x0000002c0c14723c */ /* 0x000fe20000041814 */
[----:B------:R-:W-:-:S03]  /*ca20*/  ISETP.GE.AND P2, PT, R87, R0, PT ;  /* 0x000000005700720c */ /* 0x000fc60003f46270 */
[----:B------:R-:W-:Y:S02]  /*ca30*/  FSEL R59, R5, -INF , !P3 ;  /* 0xff800000053b7808 */ /* 0x000fe40005800000 */
[----:B------:R-:W1:Y:S01]  /*ca40*/  I2F R88, R113 ;  /* 0x0000007100587306 */ /* 0x000e620000201400 */
[----:B----4-:R-:W-:Y:S01]  /*ca50*/  FFMA.FTZ R7, R102, UR4, R7 ;  /* 0x0000000466077c23 */ /* 0x010fe20008010007 */
[C---:B------:R-:W-:Y:S01]  /*ca60*/  IADD3 R83, R71.reuse, 0x81, RZ ;  /* 0x0000008147537810 */ /* 0x040fe20007ffe0ff */
[----:B------:R-:W-:Y:S01]  /*ca70*/  HMMA.16816.F32.BF16 R16, R12, R46, R16 ;  /* 0x0000002e0c10723c */ /* 0x000fe20000041810 */
[----:B------:R-:W-:Y:S02]  /*ca80*/  IADD3 R45, R71, 0x88, RZ ;  /* 0x00000088472d7810 */ /* 0x000fe40007ffe0ff */
[----:B------:R-:W-:Y:S02]  /*ca90*/  FSEL R186, R7, -INF , !P4 ;  /* 0xff80000007ba7808 */ /* 0x000fe40006000000 */
[----:B------:R-:W4:Y:S01]  /*caa0*/  I2F R106, R61 ;  /* 0x0000003d006a7306 */ /* 0x000f220000201400 */
[----:B------:R-:W3:Y:S01]  /*cab0*/  LDSM.16.M88.4 R4, [R205+0x3800] ;  /* 0x00380000cd04783b */ /* 0x000ee20000000200 */
[----:B--2---:R-:W-:Y:S01]  /*cac0*/  FFMA.FTZ R34, R75, UR4, R34 ;  /* 0x000000044b227c23 */ /* 0x004fe20008010022 */
[----:B------:R-:W-:-:S04]  /*cad0*/  ISETP.GE.AND P3, PT, R67, R2, PT ;  /* 0x000000024300720c */ /* 0x000fc80003f66270 */
[----:B------:R-:W-:Y:S01]  /*cae0*/  FSEL R182, R34, -INF , !P6 ;  /* 0xff80000022b67808 */ /* 0x000fe20007000000 */
[----:B------:R-:W2:Y:S01]  /*caf0*/  I2F R86, R113 ;  /* 0x0000007100567306 */ /* 0x000ea20000201400 */
[----:B-1----:R-:W-:Y:S01]  /*cb00*/  FFMA.FTZ R35, R88, UR4, R35 ;  /* 0x0000000458237c23 */ /* 0x002fe20008010023 */
[----:B------:R-:W-:-:S04]  /*cb10*/  ISETP.GE.AND P6, PT, R77, R2, PT ;  /* 0x000000024d00720c */ /* 0x000fc80003fc6270 */
[----:B------:R-:W-:Y:S02]  /*cb20*/  FSEL R238, R35, -INF , !P0 ;  /* 0xff80000023ee7808 */ /* 0x000fe40004000000 */
[----:B------:R-:W1:Y:S01]  /*cb30*/  I2F R73, R87 ;  /* 0x0000005700497306 */ /* 0x000e620000201400 */
[----:B----4-:R-:W-:Y:S01]  /*cb40*/  FFMA.FTZ R106, R106, UR4, R43 ;  /* 0x000000046a6a7c23 */ /* 0x010fe2000801002b */
[C---:B------:R-:W-:Y:S02]  /*cb50*/  ISETP.GE.AND P0, PT, R61.reuse, R0, PT ;  /* 0x000000003d00720c */ /* 0x040fe40003f06270 */
[----:B------:R-:W-:Y:S02]  /*cb60*/  P2R R32, PR, RZ, 0x40 ;  /* 0x00000040ff207803 */ /* 0x000fe40000000000 */
[----:B------:R-:W-:Y:S02]  /*cb70*/  FSEL R226, R106, -INF , !P0 ;  /* 0xff8000006ae27808 */ /* 0x000fe40004000000 */
[----:B------:R-:W4:Y:S01]  /*cb80*/  I2F R79, R87 ;  /* 0x00000057004f7306 */ /* 0x000f220000201400 */
[----:B--2---:R-:W-:Y:S01]  /*cb90*/  FFMA.FTZ R33, R86, UR4, R33 ;  /* 0x0000000456217c23 */ /* 0x004fe20008010021 */
[----:B------:R-:W-:-:S02]  /*cba0*/  ISETP.GE.AND P6, PT, R61, R2, PT ;  /* 0x000000023d00720c */ /* 0x000fc40003fc6270 */
[----:B------:R-:W-:Y:S02]  /*cbb0*/  ISETP.GE.AND P0, PT, R83, R2, PT ;  /* 0x000000025300720c */ /* 0x000fe40003f06270 */
[----:B------:R-:W-:Y:S02]  /*cbc0*/  FSEL R51, R33, -INF , !P5 ;  /* 0xff80000021337808 */ /* 0x000fe40006800000 */
[----:B------:R-:W2:Y:S01]  /*cbd0*/  I2F R65, R77 ;  /* 0x0000004d00417306 */ /* 0x000ea20000201400 */
[----:B-1----:R-:W-:Y:S01]  /*cbe0*/  FFMA.FTZ R24, R73, UR4, R24 ;  /* 0x0000000449187c23 */ /* 0x002fe20008010018 */
[----:B------:R-:W-:Y:S02]  /*cbf0*/  ISETP.NE.AND P4, PT, R32, RZ, PT ;  /* 0x000000ff2000720c */ /* 0x000fe40003f85270 */
[----:B---3--:R-:W-:Y:S01]  /*cc00*/  HMMA.16816.F32.BF16 R32, R28, R8, RZ ;  /* 0x000000081c20723c */ /* 0x008fe200000418ff */
[----:B------:R-:W-:Y:S02]  /*cc10*/  ISETP.GE.AND P5, PT, R77, R0, PT ;  /* 0x000000004d00720c */ /* 0x000fe40003fa6270 */
[----:B------:R-:W-:Y:S01]  /*cc20*/  IADD3 R73, R71, 0x89, RZ ;  /* 0x0000008947497810 */ /* 0x000fe20007ffe0ff */
[----:B------:R2:W1:Y:S01]  /*cc30*/  I2F R104, R61 ;  /* 0x0000003d00687306 */ /* 0x0004620000201400 */
[----:B----4-:R-:W-:-:S03]  /*cc40*/  FFMA.FTZ R26, R79, UR4, R26 ;  /* 0x000000044f1a7c23 */ /* 0x010fc6000801001a */
[----:B------:R-:W-:Y:S02]  /*cc50*/  HMMA.16816.F32.BF16 R8, R28, R10, RZ ;  /* 0x0000000a1c08723c */ /* 0x000fe400000418ff */
[----:B------:R-:W-:Y:S02]  /*cc60*/  FSEL R224, R26, -INF , !P2 ;  /* 0xff8000001ae07808 */ /* 0x000fe40005000000 */
[----:B------:R-:W3:Y:S01]  /*cc70*/  I2F R63, R77 ;  /* 0x0000004d003f7306 */ /* 0x000ee20000201400 */
[----:B------:R-:W-:-:S07]  /*cc80*/  ISETP.GE.AND P2, PT, R45, R2, PT ;  /* 0x000000022d00720c */ /* 0x000fce0003f46270 */
[----:B------:R-:W4:Y:S01]  /*cc90*/  I2F R76, R67 ;  /* 0x00000043004c7306 */ /* 0x000f220000201400 */
[----:B--2---:R-:W-:Y:S01]  /*cca0*/  FFMA.FTZ R61, R65, UR4, R40 ;  /* 0x00000004413d7c23 */ /* 0x004fe20008010028 */
[----:B------:R-:W-:Y:S01]  /*ccb0*/  FSEL R65, R24, -INF , !P1 ;  /* 0xff80000018417808 */ /* 0x000fe20004800000 */
[----:B-1----:R-:W-:Y:S01]  /*ccc0*/  FFMA.FTZ R104, R104, UR4, R41 ;  /* 0x0000000468687c23 */ /* 0x002fe20008010029 */
[----:B------:R-:W-:Y:S01]  /*ccd0*/  P2R R24, PR, RZ, 0x1 ;  /* 0x00000001ff187803 */ /* 0x000fe20000000000 */
[----:B------:R-:W-:Y:S01]  /*cce0*/  HMMA.16816.F32.BF16 R32, R12, R36, R32 ;  /* 0x000000240c20723c */ /* 0x000fe20000041820 */
[-C--:B------:R-:W-:Y:S02]  /*ccf0*/  ISETP.GE.AND P0, PT, R45, R0.reuse, PT ;  /* 0x000000002d00720c */ /* 0x080fe40003f06270 */
[----:B------:R-:W1:Y:S01]  /*cd00*/  I2F R78, R67 ;  /* 0x00000043004e7306 */ /* 0x000e620000201400 */
[----:B------:R-:W-:Y:S01]  /*cd10*/  FSEL R61, R61, -INF , !P4 ;  /* 0xff8000003d3d7808 */ /* 0x000fe20006000000 */
[----:B---3--:R-:W-:Y:S01]  /*cd20*/  FFMA.FTZ R63, R63, UR4, R42 ;  /* 0x000000043f3f7c23 */ /* 0x008fe2000801002a */
[----:B------:R-:W-:-:S02]  /*cd30*/  ISETP.GE.AND P4, PT, R67, R0, PT ;  /* 0x000000004300720c */ /* 0x000fc40003f86270 */
[----:B------:R-:W-:Y:S01]  /*cd40*/  ISETP.GE.AND P1, PT, R83, R0, PT ;  /* 0x000000005300720c */ /* 0x000fe20003f26270 */
[----:B------:R-:W-:Y:S01]  /*cd50*/  HMMA.16816.F32.BF16 R8, R12, R38, R8 ;  /* 0x000000260c08723c */ /* 0x000fe20000041808 */
[----:B------:R-:W-:Y:S01]  /*cd60*/  P2R R42, PR, RZ, 0x10 ;  /* 0x00000010ff2a7803 */ /* 0x000fe20000000000 */
[----:B------:R-:W2:Y:S01]  /*cd70*/  I2F R75, R81 ;  /* 0x00000051004b7306 */ /* 0x000ea20000201400 */
[----:B------:R-:W-:Y:S01]  /*cd80*/  FSEL R228, R63, -INF , !P5 ;  /* 0xff8000003fe47808 */ /* 0x000fe20006800000 */
[----:B----4-:R-:W-:Y:S01]  /*cd90*/  FFMA.FTZ R25, R76, UR4, R25 ;  /* 0x000000044c197c23 */ /* 0x010fe20008010019 */
[----:B------:R-:W-:Y:S02]  /*cda0*/  FSEL R63, R104, -INF , !P6 ;  /* 0xff800000683f7808 */ /* 0x000fe40007000000 */
[----:B------:R-:W-:Y:S02]  /*cdb0*/  ISETP.NE.AND P6, PT, R42, RZ, PT ;  /* 0x000000ff2a00720c */ /* 0x000fe40003fc5270 */
[----:B------:R-:W-:Y:S01]  /*cdc0*/  ISETP.GE.AND P4, PT, R81, R2, PT ;  /* 0x000000025100720c */ /* 0x000fe20003f86270 */
[----:B------:R-:W3:Y:S01]  /*cdd0*/  I2F R77, R81 ;  /* 0x00000051004d7306 */ /* 0x000ee20000201400 */
[----:B-1----:R-:W-:Y:S01]  /*cde0*/  FFMA.FTZ R27, R78, UR4, R27 ;  /* 0x000000044e1b7c23 */ /* 0x002fe2000801001b */
[----:B------:R-:W-:-:S02]  /*cdf0*/  FSEL R67, R25, -INF , !P3 ;  /* 0xff80000019437808 */ /* 0x000fc40005800000 */
[----:B------:R-:W-:Y:S02]  /*ce00*/  ISETP.NE.AND P3, PT, R24, RZ, PT ;  /* 0x000000ff1800720c */ /* 0x000fe40003f65270 */
[----:B------:R-:W-:Y:S02]  /*ce10*/  FSEL R222, R27, -INF , !P6 ;  /* 0xff8000001bde7808 */ /* 0x000fe40007000000 */
[----:B------:R-:W1:Y:S01]  /*ce20*/  I2F R82, R83 ;  /* 0x0000005300527306 */ /* 0x000e620000201400 */
[----:B--2---:R-:W-:Y:S01]  /*ce30*/  FFMA.FTZ R20, R75, UR4, R20 ;  /* 0x000000044b147c23 */ /* 0x004fe20008010014 */
[----:B------:R-:W-:Y:S01]  /*ce40*/  LDSM.16.M88.4 R24, [R205+0x3c00] ;  /* 0x003c0000cd18783b */ /* 0x000fe20000000200 */
[----:B------:R-:W-:Y:S02]  /*ce50*/  ISETP.GE.AND P6, PT, R71, R2, PT ;  /* 0x000000024700720c */ /* 0x000fe40003fc6270 */
[----:B------:R-:W-:Y:S02]  /*ce60*/  IADD3 R39, R53, 0x91, RZ ;  /* 0x0000009135277810 */ /* 0x000fe40007ffe0ff */
[----:B------:R-:W-:Y:S01]  /*ce70*/  FSEL R103, R20, -INF , !P4 ;  /* 0xff80000014677808 */ /* 0x000fe20006000000 */
[----:B------:R-:W2:Y:S01]  /*ce80*/  I2F R40, R83 ;  /* 0x0000005300287306 */ /* 0x000ea20000201400 */
[----:B---3--:R-:W-:Y:S01]  /*ce90*/  FFMA.FTZ R77, R77, UR4, R22 ;  /* 0x000000044d4d7c23 */ /* 0x008fe20008010016 */
[----:B------:R-:W-:-:S02]  /*cea0*/  P2R R36, PR, RZ, 0x40 ;  /* 0x00000040ff247803 */ /* 0x000fc40000000000 */
[C---:B------:R-:W-:Y:S02]  /*ceb0*/  ISETP.GE.AND P4, PT, R73.reuse, R2, PT ;  /* 0x000000024900720c */ /* 0x040fe40003f86270 */
[-C--:B------:R-:W-:Y:S02]  /*cec0*/  ISETP.GE.AND P6, PT, R73, R0.reuse, PT ;  /* 0x000000004900720c */ /* 0x080fe40003fc6270 */
[----:B------:R-:W3:Y:S01]  /*ced0*/  I2F R41, R45 ;  /* 0x0000002d00297306 */ /* 0x000ee20000201400 */
[----:B-1----:R-:W-:Y:S01]  /*cee0*/  FFMA.FTZ R82, R82, UR4, R21 ;  /* 0x0000000452527c23 */ /* 0x002fe20008010015 */
[----:B------:R-:W-:Y:S02]  /*cef0*/  ISETP.GE.AND P5, PT, R81, R0, PT ;  /* 0x000000005100720c */ /* 0x000fe40003fa6270 */
[----:B------:R-:W-:Y:S02]  /*cf00*/  IADD3 R75, R53, 0xb9, RZ ;  /* 0x000000b9354b7810 */ /* 0x000fe40007ffe0ff */
[----:B------:R-:W-:-:S02]  /*cf10*/  FSEL R105, R82, -INF , !P3 ;  /* 0xff80000052697808 */ /* 0x000fc40005800000 */
[----:B------:R1:W4:Y:S01]  /*cf20*/  I2F R43, R45 ;  /* 0x0000002d002b7306 */ /* 0x0003220000201400 */
[----:B--2---:R-:W-:Y:S01]  /*cf30*/  FFMA.FTZ R40, R40, UR4, R23 ;  /* 0x0000000428287c23 */ /* 0x004fe20008010017 */
[----:B------:R-:W-:Y:S01]  /*cf40*/  FSEL R218, R77, -INF , !P5 ;  /* 0xff8000004dda7808 */ /* 0x000fe20006800000 */
[C---:B------:R-:W-:Y:S03]  /*cf50*/  HMMA.16816.F32.BF16 R20, R28.reuse, R4, RZ ;  /* 0x000000041c14723c */ /* 0x040fe600000418ff */
[----:B------:R-:W-:Y:S02]  /*cf60*/  FSEL R216, R40, -INF , !P1 ;  /* 0xff80000028d87808 */ /* 0x000fe40004800000 */
[----:B------:R-:W2:Y:S01]  /*cf70*/  I2F R86, R73 ;  /* 0x0000004900567306 */ /* 0x000ea20000201400 */
[----:B---3--:R-:W-:Y:S02]  /*cf80*/  FFMA.FTZ R16, R41, UR4, R16 ;  /* 0x0000000429107c23 */ /* 0x008fe40008010010 */
[----:B------:R-:W-:Y:S03]  /*cf90*/  HMMA.16816.F32.BF16 R4, R28, R6, RZ ;  /* 0x000000061c04723c */ /* 0x000fe600000418ff */
[----:B------:R-:W-:Y:S01]  /*cfa0*/  FSEL R109, R16, -INF , !P2 ;  /* 0xff800000106d7808 */ /* 0x000fe20005000000 */
[----:B-1----:R-:W1:Y:S01]  /*cfb0*/  LDSM.16.M88.4 R44, [R204+0x2800] ;  /* 0x00280000cc2c783b */ /* 0x002e620000000200 */
[----:B------:R-:W3:Y:S01]  /*cfc0*/  I2F R42, R73 ;  /* 0x00000049002a7306 */ /* 0x000ee20000201400 */
[----:B----4-:R-:W-:-:S05]  /*cfd0*/  FFMA.FTZ R18, R43, UR4, R18 ;  /* 0x000000042b127c23 */ /* 0x010fca0008010012 */
[----:B------:R-:W-:Y:S01]  /*cfe0*/  FSEL R210, R18, -INF , !P0 ;  /* 0xff80000012d27808 */ /* 0x000fe20004000000 */
[----:B--2---:R-:W-:Y:S01]  /*cff0*/  FFMA.FTZ R86, R86, UR4, R17 ;  /* 0x0000000456567c23 */ /* 0x004fe20008010011 */
[----:B------:R2:W4:Y:S01]  /*d000*/  I2F R69, R71 ;  /* 0x0000004700457306 */ /* 0x0005220000201400 */
[----:B------:R-:W-:Y:S02]  /*d010*/  IADD3 R17, R53, 0x98, RZ ;  /* 0x0000009835117810 */ /* 0x000fe40007ffe0ff */
[----:B------:R-:W-:Y:S02]  /*d020*/  ISETP.GE.AND P0, PT, R39, R0, PT ;  /* 0x000000002700720c */ /* 0x000fe40003f06270 */
[----:B------:R-:W-:Y:S02]  /*d030*/  FSEL R115, R86, -INF , !P4 ;  /* 0xff80000056737808 */ /* 0x000fe40006000000 */
[C---:B------:R-:W-:Y:S01]  /*d040*/  ISETP.GE.AND P1, PT, R17.reuse, R2, PT ;  /* 0x000000021100720c */ /* 0x040fe20003f26270 */
[----:B------:R-:W1:Y:S01]  /*d050*/  I2F R76, R39 ;  /* 0x00000027004c7306 */ /* 0x000e620000201400 */
[----:B---3--:R-:W-:Y:S01]  /*d060*/  FFMA.FTZ R19, R42, UR4, R19 ;  /* 0x000000042a137c23 */ /* 0x008fe20008010013 */
[----:B------:R-:W-:-:S04]  /*d070*/  ISETP.GE.AND P2, PT, R17, R0, PT ;  /* 0x000000001100720c */ /* 0x000fc80003f46270 */
[----:B------:R-:W-:Y:S02]  /*d080*/  FSEL R184, R19, -INF , !P6 ;  /* 0xff80000013b87808 */ /* 0x000fe40007000000 */
[----:B--2---:R-:W-:Y:S01]  /*d090*/  IADD3 R71, R71, 0x90, RZ ;  /* 0x0000009047477810 */ /* 0x004fe20007ffe0ff */
[----:B----4-:R-:W-:Y:S01]  /*d0a0*/  FFMA.FTZ R69, R69, UR4, R48 ;  /* 0x0000000445457c23 */ /* 0x010fe20008010030 */
[----:B------:R-:W-:Y:S01]  /*d0b0*/  ISETP.NE.AND P6, PT, R36, RZ, PT ;  /* 0x000000ff2400720c */ /* 0x000fe20003fc5270 */
[----:B------:R-:W-:Y:S01]  /*d0c0*/  I2F R3, R53 ;  /* 0x0000003500037306 */ /* 0x000fe20000201400 */
[C---:B------:R-:W-:Y:S02]  /*d0d0*/  ISETP.GE.AND P3, PT, R71.reuse, R2, PT ;  /* 0x000000024700720c */ /* 0x040fe40003f66270 */
[----:B------:R-:W-:Y:S02]  /*d0e0*/  ISETP.GE.AND P5, PT, R71, R0, PT ;  /* 0x000000004700720c */ /* 0x000fe40003fa6270 */
[----:B------:R-:W-:Y:S01]  /*d0f0*/  P2R R40, PR, RZ, 0x8 ;  /* 0x00000008ff287803 */ /* 0x000fe20000000000 */
[----:B-1----:R-:W-:Y:S01]  /*d100*/  FFMA.FTZ R117, R76, UR4, R33 ;  /* 0x000000044c757c23 */ /* 0x002fe20008010021 */
[----:B------:R-:W-:Y:S01]  /*d110*/  ISETP.GE.AND P3, PT, R39, R2, PT ;  /* 0x000000022700720c */ /* 0x000fe20003f66270 */
[----:B------:R-:W1:Y:S01]  /*d120*/  I2F R37, R71 ;  /* 0x0000004700257306 */ /* 0x000e620000201400 */
[----:B------:R-:W-:Y:S01]  /*d130*/  ISETP.NE.AND P4, PT, R40, RZ, PT ;  /* 0x000000ff2800720c */ /* 0x000fe20003f85270 */
[----:B------:R-:W-:Y:S01]  /*d140*/  FFMA.FTZ R172, R76, UR4, R35 ;  /* 0x000000044cac7c23 */ /* 0x000fe20008010023 */
[----:B------:R-:W2:Y:S01]  /*d150*/  LDSM.16.M88.4 R40, [R204+0x2c00] ;  /* 0x002c0000cc28783b */ /* 0x000ea20000000200 */
[----:B------:R-:W-:Y:S01]  /*d160*/  HMMA.16816.F32.BF16 R20, R12, R44, R20 ;  /* 0x0000002c0c14723c */ /* 0x000fe20000041814 */
[----:B------:R-:W-:-:S02]  /*d170*/  FSEL R69, R69, -INF , !P6 ;  /* 0xff80000045457808 */ /* 0x000fc40007000000 */
[----:B------:R-:W-:Y:S01]  /*d180*/  IADD3 R35, R53, 0xa8, RZ ;  /* 0x000000a835237810 */ /* 0x000fe20007ffe0ff */
[----:B------:R-:W3:Y:S01]  /*d190*/  I2F R73, R71 ;  /* 0x0000004700497306 */ /* 0x000ee20000201400 */
[----:B------:R-:W-:Y:S02]  /*d1a0*/  FSEL R117, R117, -INF , !P3 ;  /* 0xff80000075757808 */ /* 0x000fe40005800000 */
[----:B------:R-:W-:Y:S01]  /*d1b0*/  IADD3 R45, R53, 0x99, RZ ;  /* 0x00000099352d7810 */ /* 0x000fe20007ffe0ff */
[----:B------:R-:W-:Y:S01]  /*d1c0*/  HMMA.16816.F32.BF16 R4, R12, R46, R4 ;  /* 0x0000002e0c04723c */ /* 0x000fe20000041804 */
[----:B------:R-:W-:Y:S02]  /*d1d0*/  FSEL R172, R172, -INF , !P0 ;  /* 0xff800000acac7808 */ /* 0x000fe40004000000 */
[----:B------:R-:W-:Y:S01]  /*d1e0*/  ISETP.GE.AND P6, PT, R45, R2, PT ;  /* 0x000000022d00720c */ /* 0x000fe20003fc6270 */
[----:B------:R4:W4:Y:S01]  /*d1f0*/  I2F R71, R17 ;  /* 0x0000001100477306 */ /* 0x0009220000201400 */
[----:B-1----:R-:W-:-:S02]  /*d200*/  FFMA.FTZ R123, R37, UR4, R32 ;  /* 0x00000004257b7c23 */ /* 0x002fc40008010020 */
[----:B------:R-:W1:Y:S03]  /*d210*/  LDSM.16.M88.4 R36, [R205+0x4000] ;  /* 0x00400000cd24783b */ /* 0x000e660000000200 */
[----:B------:R-:W-:Y:S02]  /*d220*/  FSEL R123, R123, -INF , !P4 ;  /* 0xff8000007b7b7808 */ /* 0x000fe40006000000 */
[----:B------:R-:W2:Y:S01]  /*d230*/  I2F R32, R45 ;  /* 0x0000002d00207306 */ /* 0x000ea20000201400 */
[----:B---3--:R-:W-:Y:S01]  /*d240*/  FFMA.FTZ R178, R73, UR4, R34 ;  /* 0x0000000449b27c23 */ /* 0x008fe20008010022 */
[----:B------:R-:W-:Y:S02]  /*d250*/  IADD3 R73, R53, 0xa0, RZ ;  /* 0x000000a035497810 */ /* 0x000fe40007ffe0ff */
[----:B------:R-:W-:Y:S02]  /*d260*/  P2R R34, PR, RZ, 0x40 ;  /* 0x00000040ff227803 */ /* 0x000fe40000000000 */
[----:B------:R-:W-:-:S02]  /*d270*/  FSEL R178, R178, -INF , !P5 ;  /* 0xff800000b2b27808 */ /* 0x000fc40006800000 */
[----:B------:R3:W3:Y:S01]  /*d280*/  I2F R33, R73 ;  /* 0x0000004900217306 */ /* 0x0006e20000201400 */
[C---:B----4-:R-:W-:Y:S01]  /*d290*/  HMMA.16816.F32.BF16 R16, R28.reuse, R24, RZ ;  /* 0x000000181c10723c */ /* 0x050fe200000418ff */
[----:B------:R-:W-:Y:S01]  /*d2a0*/  FFMA.FTZ R10, R71, UR4, R10 ;  /* 0x00000004470a7c23 */ /* 0x000fe2000801000a */
[----:B------:R-:W-:Y:S01]  /*d2b0*/  ISETP.GE.AND P5, PT, R73, R2, PT ;  /* 0x000000024900720c */ /* 0x000fe20003fa6270 */
[----:B------:R-:W-:Y:S01]  /*d2c0*/  FFMA.FTZ R8, R71, UR4, R8 ;  /* 0x0000000447087c23 */ /* 0x000fe20008010008 */
[-C--:B------:R-:W-:Y:S02]  /*d2d0*/  ISETP.GE.AND P4, PT, R73, R0.reuse, PT ;  /* 0x000000004900720c */ /* 0x080fe40003f86270 */
[----:B------:R-:W-:Y:S01]  /*d2e0*/  FSEL R168, R10, -INF , !P2 ;  /* 0xff8000000aa87808 */ /* 0x000fe20005000000 */
[----:B--2---:R-:W-:Y:S01]  /*d2f0*/  FFMA.FTZ R9, R32, UR4, R9 ;  /* 0x0000000420097c23 */ /* 0x004fe20008010009 */
[----:B------:R-:W-:Y:S01]  /*d300*/  HMMA.16816.F32.BF16 R24, R28, R26, RZ ;  /* 0x0000001a1c18723c */ /* 0x000fe200000418ff */
[----:B------:R-:W-:Y:S01]  /*d310*/  ISETP.NE.AND P2, PT, R34, RZ, PT ;  /* 0x000000ff2200720c */ /* 0x000fe20003f45270 */
[----:B------:R2:W4:Y:S01]  /*d320*/  I2F R71, R35 ;  /* 0x0000002300477306 */ /* 0x0005220000201400 */
[----:B------:R-:W-:Y:S01]  /*d330*/  ISETP.GE.AND P6, PT, R45, R0, PT ;  /* 0x000000002d00720c */ /* 0x000fe20003fc6270 */
[----:B------:R-:W-:Y:S01]  /*d340*/  FFMA.FTZ R11, R32, UR4, R11 ;  /* 0x00000004200b7c23 */ /* 0x000fe2000801000b */
[----:B------:R-:W-:-:S02]  /*d350*/  IADD3 R45, R53, 0xa1, RZ ;  /* 0x000000a1352d7810 */ /* 0x000fc40007ffe0ff */
[----:B---3--:R-:W-:Y:S01]  /*d360*/  IADD3 R73, R53, 0xa9, RZ ;  /* 0x000000a935497810 */ /* 0x008fe20007ffe0ff */
[C---:B------:R-:W-:Y:S01]  /*d370*/  FFMA.FTZ R133, R33.reuse, UR4, R20 ;  /* 0x0000000421857c23 */ /* 0x040fe20008010014 */
[----:B------:R-:W-:Y:S01]  /*d380*/  FSEL R127, R8, -INF , !P1 ;  /* 0xff800000087f7808 */ /* 0x000fe20004800000 */
[----:B------:R-:W-:Y:S01]  /*d390*/  FFMA.FTZ R160, R33, UR4, R22 ;  /* 0x0000000421a07c23 */ /* 0x000fe20008010016 */
[----:B------:R-:W-:Y:S01]  /*d3a0*/  FSEL R129, R9, -INF , !P2 ;  /* 0xff80000009817808 */ /* 0x000fe20005000000 */
[----:B------:R-:W3:Y:S01]  /*d3b0*/  I2F R20, R73 ;  /* 0x0000004900147306 */ /* 0x000ee20000201400 */
[C---:B------:R-:W-:Y:S02]  /*d3c0*/  ISETP.GE.AND P1, PT, R35.reuse, R2, PT ;  /* 0x000000022300720c */ /* 0x040fe40003f26270 */
[----:B------:R-:W-:Y:S01]  /*d3d0*/  ISETP.GE.AND P2, PT, R35, R0, PT ;  /* 0x000000002300720c */ /* 0x000fe20003f46270 */
[C---:B------:R-:W-:Y:S01]  /*d3e0*/  HMMA.16816.F32.BF16 R16, R12.reuse, R40, R16 ;  /* 0x000000280c10723c */ /* 0x040fe20000041810 */
[C---:B------:R-:W-:Y:S01]  /*d3f0*/  ISETP.GE.AND P3, PT, R45.reuse, R2, PT ;  /* 0x000000022d00720c */ /* 0x040fe20003f66270 */
[----:B--2---:R-:W2:Y:S01]  /*d400*/  LDSM.16.M88.4 R32, [R205+0x4400] ;  /* 0x00440000cd20783b */ /* 0x004ea20000000200 */
[----:B------:R-:W-:Y:S01]  /*d410*/  ISETP.GE.AND P0, PT, R45, R0, PT ;  /* 0x000000002d00720c */ /* 0x000fe20003f06270 */
[----:B------:R1:W1:Y:S01]  /*d420*/  I2F R48, R45 ;  /* 0x0000002d00307306 */ /* 0x0002620000201400 */
[----:B------:R-:W-:Y:S01]  /*d430*/  FSEL R166, R11, -INF , !P6 ;  /* 0xff8000000ba67808 */ /* 0x000fe20007000000 */
[----:B----4-:R-:W-:Y:S01]  /*d440*/  FFMA.FTZ R6, R71, UR4, R6 ;  /* 0x0000000447067c23 */ /* 0x010fe20008010006 */
[----:B------:R-:W-:Y:S01]  /*d450*/  ISETP.GE.AND P6, PT, R73, R2, PT ;  /* 0x000000024900720c */ /* 0x000fe20003fc6270 */
[----:B------:R-:W-:Y:S01]  /*d460*/  HMMA.16816.F32.BF16 R24, R12, R42, R24 ;  /* 0x0000002a0c18723c */ /* 0x000fe20000041818 */
[----:B------:R-:W-:Y:S01]  /*d470*/  FFMA.FTZ R4, R71, UR4, R4 ;  /* 0x0000000447047c23 */ /* 0x000fe20008010004 */
[----:B------:R-:W-:-:S02]  /*d480*/  IADD3 R41, R53, 0xb0, RZ ;  /* 0x000000b035297810 */ /* 0x000fc40007ffe0ff */
[----:B------:R-:W-:Y:S01]  /*d490*/  P2R R22, PR, RZ, 0x40 ;  /* 0x00000040ff167803 */ /* 0x000fe20000000000 */
[----:B---3--:R-:W-:Y:S01]  /*d4a0*/  FFMA.FTZ R5, R20, UR4, R5 ;  /* 0x0000000414057c23 */ /* 0x008fe20008010005 */
[----:B------:R-:W-:Y:S01]  /*d4b0*/  FSEL R152, R6, -INF , !P2 ;  /* 0xff80000006987808 */ /* 0x000fe20005000000 */
[----:B------:R-:W-:Y:S01]  /*d4c0*/  FFMA.FTZ R150, R20, UR4, R7 ;  /* 0x0000000414967c23 */ /* 0x000fe20008010007 */
[C---:B------:R-:W-:Y:S01]  /*d4d0*/  IADD3 R43, R53.reuse, 0xb1, RZ ;  /* 0x000000b1352b7810 */ /* 0x040fe20007ffe0ff */
[----:B-1----:R-:W-:Y:S01]  /*d4e0*/  HMMA.16816.F32.BF16 R8, R28, R36, RZ ;  /* 0x000000241c08723c */ /* 0x002fe200000418ff */
[----:B------:R-:W-:Y:S01]  /*d4f0*/  ISETP.NE.AND P2, PT, R22, RZ, PT ;  /* 0x000000ff1600720c */ /* 0x000fe20003f45270 */
[----:B------:R-:W1:Y:S01]  /*d500*/  LDSM.16.M88.4 R44, [R204+0x3000] ;  /* 0x00300000cc2c783b */ /* 0x000e620000000200 */
[C---:B------:R-:W-:Y:S01]  /*d510*/  FFMA.FTZ R131, R48.reuse, UR4, R21 ;  /* 0x0000000430837c23 */ /* 0x040fe20008010015 */
[----:B------:R-:W3:Y:S01]  /*d520*/  I2F R76, R43 ;  /* 0x0000002b004c7306 */ /* 0x000ee20000201400 */
[----:B------:R-:W-:Y:S01]  /*d530*/  FFMA.FTZ R156, R48, UR4, R23 ;  /* 0x00000004309c7c23 */ /* 0x000fe20008010017 */
[----:B------:R-:W-:-:S02]  /*d540*/  IADD3 R23, R53, 0xb8, RZ ;  /* 0x000000b835177810 */ /* 0x000fc40007ffe0ff */
[----:B------:R-:W-:Y:S01]  /*d550*/  HMMA.16816.F32.BF16 R36, R28, R38, RZ ;  /* 0x000000261c24723c */ /* 0x000fe200000418ff */
[----:B------:R-:W-:Y:S02]  /*d560*/  FSEL R143, R4, -INF , !P1 ;  /* 0xff800000048f7808 */ /* 0x000fe40004800000 */
[----:B------:R-:W-:Y:S02]  /*d570*/  FSEL R145, R5, -INF , !P2 ;  /* 0xff80000005917808 */ /* 0x000fe40005000000 */
[----:B------:R-:W-:Y:S01]  /*d580*/  FSEL R133, R133, -INF , !P5 ;  /* 0xff80000085857808 */ /* 0x000fe20006800000 */
[----:B------:R-:W4:Y:S01]  /*d590*/  LDSM.16.M88.4 R4, [R205+0x4800] ;  /* 0x00480000cd04783b */ /* 0x000f220000000200 */
[----:B------:R-:W-:Y:S01]  /*d5a0*/  FSEL R160, R160, -INF , !P4 ;  /* 0xff800000a0a07808 */ /* 0x000fe20006000000 */
[----:B------:R2:W2:Y:S01]  /*d5b0*/  I2F R21, R41 ;  /* 0x0000002900157306 */ /* 0x0004a20000201400 */
[----:B------:R-:W-:Y:S02]  /*d5c0*/  FSEL R131, R131, -INF , !P3 ;  /* 0xff80000083837808 */ /* 0x000fe40005800000 */
[----:B------:R-:W-:-:S02]  /*d5d0*/  FSEL R156, R156, -INF , !P0 ;  /* 0xff8000009c9c7808 */ /* 0x000fc40004000000 */
[C---:B------:R-:W-:Y:S01]  /*d5e0*/  ISETP.GE.AND P5, PT, R41.reuse, R2, PT ;  /* 0x000000022900720c */ /* 0x040fe20003fa6270 */
[C---:B---3--:R-:W-:Y:S01]  /*d5f0*/  FFMA.FTZ R17, R76.reuse, UR4, R17 ;  /* 0x000000044c117c23 */ /* 0x048fe20008010011 */
[----:B------:R-:W-:Y:S01]  /*d600*/  ISETP.GE.AND P4, PT, R41, R0, PT ;  /* 0x000000002900720c */ /* 0x000fe20003f86270 */
[----:B------:R-:W3:Y:S01]  /*d610*/  I2F R71, R23 ;  /* 0x0000001700477306 */ /* 0x000ee20000201400 */
[C---:B------:R-:W-:Y:S01]  /*d620*/  ISETP.GE.AND P3, PT, R43.reuse, R2, PT ;  /* 0x000000022b00720c */ /* 0x040fe20003f66270 */
[----:B------:R-:W-:Y:S01]  /*d630*/  FFMA.FTZ R19, R76, UR4, R19 ;  /* 0x000000044c137c23 */ /* 0x000fe20008010013 */
[-C--:B------:R-:W-:Y:S02]  /*d640*/  ISETP.GE.AND P0, PT, R43, R0.reuse, PT ;  /* 0x000000002b00720c */ /* 0x080fe40003f06270 */
[----:B------:R-:W-:Y:S02]  /*d650*/  ISETP.GE.AND P6, PT, R73, R0, PT ;  /* 0x000000004900720c */ /* 0x000fe40003fc6270 */
[-C--:B------:R-:W-:Y:S01]  /*d660*/  ISETP.GE.AND P1, PT, R23, R2.reuse, PT ;  /* 0x000000021700720c */ /* 0x080fe20003f26270 */
[----:B--2---:R-:W2:Y:S01]  /*d670*/  LDSM.16.M88.4 R40, [R204+0x3400] ;  /* 0x00340000cc28783b */ /* 0x004ea20000000200 */
[----:B------:R-:W-:Y:S01]  /*d680*/  FSEL R150, R150, -INF , !P6 ;  /* 0xff80000096967808 */ /* 0x000fe20007000000 */
[----:B------:R-:W-:Y:S01]  /*d690*/  FFMA.FTZ R149, R21, UR4, R16 ;  /* 0x0000000415957c23 */ /* 0x000fe20008010010 */
[----:B------:R-:W-:Y:S01]  /*d6a0*/  ISETP.GE.AND P6, PT, R75, R2, PT ;  /* 0x000000024b00720c */ /* 0x000fe20003fc6270 */
[----:B------:R-:W-:Y:S01]  /*d6b0*/  FFMA.FTZ R18, R21, UR4, R18 ;  /* 0x0000000415127c23 */ /* 0x000fe20008010012 */
[----:B------:R-:W-:Y:S01]  /*d6c0*/  ISETP.GE.AND P2, PT, R23, R0, PT ;  /* 0x000000001700720c */ /* 0x000fe20003f46270 */
[----:B------:R-:W4:Y:S01]  /*d6d0*/  I2F R48, R75 ;  /* 0x0000004b00307306 */ /* 0x000f220000201400 */
[----:B------:R-:W-:Y:S01]  /*d6e0*/  FSEL R147, R17, -INF , !P3 ;  /* 0xff80000011937808 */ /* 0x000fe20005800000 */
[C---:B---3--:R-:W-:Y:S01]  /*d6f0*/  FFMA.FTZ R26, R71.reuse, UR4, R26 ;  /* 0x00000004471a7c23 */ /* 0x048fe2000801001a */
[----:B------:R-:W-:Y:S01]  /*d700*/  HMMA.16816.F32.BF16 R20, R28, R32, RZ ;  /* 0x000000201c14723c */ /* 0x000fe200000418ff */
[----:B------:R-:W-:Y:S01]  /*d710*/  P2R R16, PR, RZ, 0x40 ;  /* 0x00000040ff107803 */ /* 0x000fe20000000000 */
[----:B------:R-:W-:Y:S01]  /*d720*/  FFMA.FTZ R24, R71, UR4, R24 ;  /* 0x0000000447187c23 */ /* 0x000fe20008010018 */
[----:B------:R-:W-:-:S02]  /*d730*/  IADD3 R17, R53, 0xc1, RZ ;  /* 0x000000c135117810 */ /* 0x000fc40007ffe0ff */
[----:B------:R-:W-:Y:S02]  /*d740*/  FSEL R120, R19, -INF , !P0 ;  /* 0xff80000013787808 */ /* 0x000fe40004000000 */
[----:B------:R-:W-:Y:S01]  /*d750*/  FSEL R110, R26, -INF , !P2 ;  /* 0xff8000001a6e7808 */ /* 0x000fe20005000000 */
[C---:B-1----:R-:W-:Y:S01]  /*d760*/  HMMA.16816.F32.BF16 R8, R12.reuse, R44, R8 ;  /* 0x0000002c0c08723c */ /* 0x042fe20000041808 */
[----:B------:R-:W-:Y:S01]  /*d770*/  FSEL R124, R18, -INF , !P4 ;  /* 0xff800000127c7808 */ /* 0x000fe20006000000 */
[----:B------:R1:W3:Y:S01]  /*d780*/  I2F R44, R17 ;  /* 0x00000011002c7306 */ /* 0x0002e20000201400 */
[C---:B------:R-:W-:Y:S02]  /*d790*/  ISETP.GE.AND P3, PT, R17.reuse, R2, PT ;  /* 0x000000021100720c */ /* 0x040fe40003f66270 */
[-C--:B------:R-:W-:Y:S01]  /*d7a0*/  ISETP.GE.AND P0, PT, R17, R0.reuse, PT ;  /* 0x000000001100720c */ /* 0x080fe20003f06270 */
[----:B----4-:R-:W-:Y:S01]  /*d7b0*/  FFMA.FTZ R25, R48, UR4, R25 ;  /* 0x0000000430197c23 */ /* 0x010fe20008010019 */
[----:B------:R-:W-:Y:S01]  /*d7c0*/  ISETP.NE.AND P2, PT, R16, RZ, PT ;  /* 0x000000ff1000720c */ /* 0x000fe20003f45270 */
[----:B------:R-:W-:Y:S01]  /*d7d0*/  FFMA.FTZ R27, R48, UR4, R27 ;  /* 0x00000004301b7c23 */ /* 0x000fe2000801001b */
[----:B------:R-:W-:Y:S01]  /*d7e0*/  IADD3 R73, R53, 0xc0, RZ ;  /* 0x000000c035497810 */ /* 0x000fe20007ffe0ff */
[----:B------:R-:W-:Y:S01]  /*d7f0*/  HMMA.16816.F32.BF16 R36, R12, R46, R36 ;  /* 0x0000002e0c24723c */ /* 0x000fe20000041824 */
[----:B------:R-:W-:-:S02]  /*d800*/  ISETP.GE.AND P6, PT, R75, R0, PT ;  /* 0x000000004b00720c */ /* 0x000fc40003fc6270 */
[----:B------:R-:W4:Y:S01]  /*d810*/  I2F R45, R73 ;  /* 0x00000049002d7306 */ /* 0x000f220000201400 */
[----:B------:R-:W-:Y:S02]  /*d820*/  FSEL R151, R24, -INF , !P1 ;  /* 0xff80000018977808 */ /* 0x000fe40004800000 */
[----:B------:R-:W-:Y:S01]  /*d830*/  FSEL R153, R25, -INF , !P2 ;  /* 0xff80000019997808 */ /* 0x000fe20005000000 */
[----:B-1----:R-:W1:Y:S01]  /*d840*/  LDSM.16.M88.4 R16, [R204+0x3800] ;  /* 0x00380000cc10783b */ /* 0x002e620000000200 */
[----:B------:R-:W-:Y:S01]  /*d850*/  FSEL R106, R27, -INF , !P6 ;  /* 0xff8000001b6a7808 */ /* 0x000fe20007000000 */
[C---:B------:R-:W-:Y:S01]  /*d860*/  HMMA.16816.F32.BF16 R32, R28.reuse, R34, RZ ;  /* 0x000000221c20723c */ /* 0x040fe200000418ff */
[----:B------:R-:W-:Y:S02]  /*d870*/  FSEL R149, R149, -INF , !P5 ;  /* 0xff80000095957808 */ /* 0x000fe40006800000 */
[C---:B------:R-:W-:Y:S02]  /*d880*/  ISETP.GE.AND P5, PT, R73.reuse, R2, PT ;  /* 0x000000024900720c */ /* 0x040fe40003fa6270 */
[C---:B---3--:R-:W-:Y:S01]  /*d890*/  FFMA.FTZ R9, R44.reuse, UR4, R9 ;  /* 0x000000042c097c23 */ /* 0x048fe20008010009 */
[----:B------:R-:W-:Y:S01]  /*d8a0*/  ISETP.GE.AND P4, PT, R73, R0, PT ;  /* 0x000000004900720c */ /* 0x000fe20003f86270 */
[----:B------:R-:W-:Y:S01]  /*d8b0*/  FFMA.FTZ R96, R44, UR4, R11 ;  /* 0x000000042c607c23 */ /* 0x000fe2000801000b */
[----:B------:R-:W-:Y:S01]  /*d8c0*/  IADD3 R71, R53, 0xc8, RZ ;  /* 0x000000c835477810 */ /* 0x000fe20007ffe0ff */
[----:B------:R-:W-:Y:S01]  /*d8d0*/  HMMA.16816.F32.BF16 R24, R28, R4, RZ ;  /* 0x000000041c18723c */ /* 0x000fe200000418ff */
[----:B----4-:R-:W-:Y:S01]  /*d8e0*/  FFMA.FTZ R8, R45, UR4, R8 ;  /* 0x000000042d087c23 */ /* 0x010fe20008010008 */
[----:B------:R-:W-:Y:S01]  /*d8f0*/  IADD3 R73, R53, 0xd0, RZ ;  /* 0x000000d035497810 */ /* 0x000fe20007ffe0ff */
[----:B------:R-:W-:Y:S01]  /*d900*/  FFMA.FTZ R10, R45, UR4, R10 ;  /* 0x000000042d0a7c23 */ /* 0x000fe2000801000a */
[----:B------:R-:W-:Y:S01]  /*d910*/  FSEL R113, R9, -INF , !P3 ;  /* 0xff80000009717808 */ /* 0x000fe20005800000 */
[----:B------:R3:W4:Y:S01]  /*d920*/  I2F R47, R71 ;  /* 0x00000047002f7306 */ /* 0x0007220000201400 */
[----:B------:R-:W-:-:S02]  /*d930*/  FSEL R141, R8, -INF , !P5 ;  /* 0xff800000088d7808 */ /* 0x000fc40006800000 */
[----:B--2---:R-:W-:Y:S01]  /*d940*/  HMMA.16816.F32.BF16 R20, R12, R40, R20 ;  /* 0x000000280c14723c */ /* 0x004fe20000041814 */
[----:B------:R-:W-:Y:S02]  /*d950*/  FSEL R102, R10, -INF , !P4 ;  /* 0xff8000000a667808 */ /* 0x000fe40006000000 */
[----:B------:R-:W2:Y:S01]  /*d960*/  LDSM.16.M88.4 R8, [R205+0x4c00] ;  /* 0x004c0000cd08783b */ /* 0x000ea20000000200 */
[C---:B------:R-:W-:Y:S01]  /*d970*/  ISETP.GE.AND P1, PT, R71.reuse, R2, PT ;  /* 0x000000024700720c */ /* 0x040fe20003f26270 */
[----:B------:R-:W1:Y:S01]  /*d980*/  I2F R45, R73 ;  /* 0x00000049002d7306 */ /* 0x000e620000201400 */
[----:B------:R-:W-:Y:S02]  /*d990*/  ISETP.GE.AND P2, PT, R71, R0, PT ;  /* 0x000000004700720c */ /* 0x000fe40003f46270 */
[----:B------:R-:W-:Y:S01]  /*d9a0*/  IADD3 R41, R53, 0xc9, RZ ;  /* 0x000000c935297810 */ /* 0x000fe20007ffe0ff */
[----:B------:R-:W-:Y:S01]  /*d9b0*/  HMMA.16816.F32.BF16 R4, R28, R6, RZ ;  /* 0x000000061c04723c */ /* 0x000fe200000418ff */
[----:B------:R-:W-:-:S02]  /*d9c0*/  ISETP.GE.AND P5, PT, R73, R2, PT ;  /* 0x000000024900720c */ /* 0x000fc40003fa6270 */
[----:B------:R-:W-:Y:S01]  /*d9d0*/  ISETP.GE.AND P6, PT, R41, R2, PT ;  /* 0x000000022900720c */ /* 0x000fe20003fc6270 */
[----:B------:R-:W1:Y:S01]  /*d9e0*/  I2F R40, R41 ;  /* 0x0000002900287306 */ /* 0x000e620000201400 */
[----:B---3--:R-:W-:Y:S01]  /*d9f0*/  IADD3 R71, R53, 0xd1, RZ ;  /* 0x000000d135477810 */ /* 0x008fe20007ffe0ff */
[C---:B----4-:R-:W-:Y:S01]  /*da00*/  FFMA.FTZ R94, R47.reuse, UR4, R38 ;  /* 0x000000042f5e7c23 */ /* 0x050fe20008010026 */
[----:B------:R-:W-:Y:S01]  /*da10*/  P2R R46, PR, RZ, 0x40 ;  /* 0x00000040ff2e7803 */ /* 0x000fe20000000000 */
[----:B------:R-:W-:Y:S01]  /*da20*/  FFMA.FTZ R36, R47, UR4, R36 ;  /* 0x000000042f247c23 */ /* 0x000fe20008010024 */
[----:B------:R-:W-:Y:S01]  /*da30*/  ISETP.GE.AND P6, PT, R41, R0, PT ;  /* 0x000000002900720c */ /* 0x000fe20003fc6270 */
[----:B------:R-:W-:Y:S01]  /*da40*/  HMMA.16816.F32.BF16 R32, R12, R42, R32 ;  /* 0x0000002a0c20723c */ /* 0x000fe20000041820 */
[----:B------:R-:W-:Y:S01]  /*da50*/  FSEL R96, R96, -INF , !P0 ;  /* 0xff80000060607808 */ /* 0x000fe20004000000 */
[----:B------:R-:W3:Y:S01]  /*da60*/  I2F R38, R71 ;  /* 0x0000004700267306 */ /* 0x000ee20000201400 */
[----:B------:R-:W-:-:S02]  /*da70*/  FSEL R121, R36, -INF , !P1 ;  /* 0xff80000024797808 */ /* 0x000fc40004800000 */
[----:B-1----:R-:W-:Y:S01]  /*da80*/  FFMA.FTZ R20, R45, UR4, R20 ;  /* 0x000000042d147c23 */ /* 0x002fe20008010014 */
[----:B------:R-:W-:Y:S01]  /*da90*/  ISETP.GE.AND P0, PT, R71, R0, PT ;  /* 0x000000004700720c */ /* 0x000fe20003f06270 */
[----:B------:R-:W-:Y:S01]  /*daa0*/  FFMA.FTZ R22, R45, UR4, R22 ;  /* 0x000000042d167c23 */ /* 0x000fe20008010016 */
[C---:B------:R-:W-:Y:S01]  /*dab0*/  HMMA.16816.F32.BF16 R24, R12.reuse, R16, R24 ;  /* 0x000000100c18723c */ /* 0x040fe20000041818 */
[C---:B------:R-:W-:Y:S01]  /*dac0*/  IADD3 R43, R53.reuse, 0xd8, RZ ;  /* 0x000000d8352b7810 */ /* 0x040fe20007ffe0ff */
[----:B------:R-:W-:Y:S01]  /*dad0*/  FFMA.FTZ R39, R40, UR4, R39 ;  /* 0x0000000428277c23 */ /* 0x000fe20008010027 */
[----:B------:R-:W-:Y:S01]  /*dae0*/  FSEL R240, R20, -INF , !P5 ;  /* 0xff80000014f07808 */ /* 0x000fe20006800000 */
[----:B------:R-:W-:Y:S01]  /*daf0*/  FFMA.FTZ R37, R40, UR4, R37 ;  /* 0x0000000428257c23 */ /* 0x000fe20008010025 */
[----:B------:R-:W1:Y:S01]  /*db00*/  I2F R41, R43 ;  /* 0x0000002b00297306 */ /* 0x000e620000201400 */
[----:B------:R-:W-:Y:S02]  /*db10*/  FSEL R94, R94, -INF , !P2 ;  /* 0xff8000005e5e7808 */ /* 0x000fe40005000000 */
[----:B------:R-:W-:Y:S01]  /*db20*/  IADD3 R17, R53, 0xd9, RZ ;  /* 0x000000d935117810 */ /* 0x000fe20007ffe0ff */
[----:B------:R-:W-:Y:S01]  /*db30*/  HMMA.16816.F32.BF16 R4, R12, R18, R4 ;  /* 0x000000120c04723c */ /* 0x000fe20000041804 */
[----:B------:R-:W-:Y:S01]  /*db40*/  FSEL R86, R39, -INF , !P6 ;  /* 0xff80000027567808 */ /* 0x000fe20007000000 */
[C---:B---3--:R-:W-:Y:S01]  /*db50*/  FFMA.FTZ R23, R38.reuse, UR4, R23 ;  /* 0x0000000426177c23 */ /* 0x048fe20008010017 */
[----:B------:R-:W-:Y:S01]  /*db60*/  ISETP.GE.AND P6, PT, R17, R2, PT ;  /* 0x000000021100720c */ /* 0x000fe20003fc6270 */
[----:B------:R3:W4:Y:S01]  /*db70*/  I2F R36, R17 ;  /* 0x0000001100247306 */ /* 0x0007220000201400 */
[----:B------:R-:W-:Y:S01]  /*db80*/  FFMA.FTZ R21, R38, UR4, R21 ;  /* 0x0000000426157c23 */ /* 0x000fe20008010015 */
[----:B------:R-:W-:-:S02]  /*db90*/  ISETP.GE.AND P4, PT, R73, R0, PT ;  /* 0x000000004900720c */ /* 0x000fc40003f86270 */
[----:B------:R-:W-:Y:S02]  /*dba0*/  P2R R20, PR, RZ, 0x40 ;  /* 0x00000040ff147803 */ /* 0x000fe40000000000 */
[----:B------:R-:W-:Y:S02]  /*dbb0*/  ISETP.GE.AND P6, PT, R17, R0, PT ;  /* 0x000000001100720c */ /* 0x000fe40003fc6270 */
[----:B------:R-:W-:Y:S01]  /*dbc0*/  ISETP.GE.AND P3, PT, R71, R2, PT ;  /* 0x000000024700720c */ /* 0x000fe20003f66270 */
[----:B-1----:R-:W-:Y:S01]  /*dbd0*/  FFMA.FTZ R220, R41, UR4, R32 ;  /* 0x0000000429dc7c23 */ /* 0x002fe20008010020 */
[----:B------:R-:W-:Y:S01]  /*dbe0*/  ISETP.NE.AND P2, PT, R46, RZ, PT ;  /* 0x000000ff2e00720c */ /* 0x000fe20003f45270 */
[----:B------:R-:W1:Y:S01]  /*dbf0*/  S2R R32, SR_TID.X ;  /* 0x0000000000207919 */ /* 0x000e620000002100 */
[----:B------:R-:W-:Y:S01]  /*dc00*/  FSEL R76, R23, -INF , !P0 ;  /* 0xff800000174c7808 */ /* 0x000fe20004000000 */
[----:B------:R-:W-:Y:S01]  /*dc10*/  FFMA.FTZ R45, R41, UR4, R34 ;  /* 0x00000004292d7c23 */ /* 0x000fe20008010022 */
[----:B------:R-:W-:Y:S01]  /*dc20*/  FSEL R125, R37, -INF , !P2 ;  /* 0xff800000257d7808 */ /* 0x000fe20005000000 */
[----:B---3--:R-:W3:Y:S01]  /*dc30*/  LDSM.16.M88.4 R16, [R204+0x3c00] ;  /* 0x003c0000cc10783b */ /* 0x008ee20000000200 */
[----:B------:R-:W-:Y:S01]  /*dc40*/  FSEL R78, R22, -INF , !P4 ;  /* 0xff800000164e7808 */ /* 0x000fe20006000000 */
[C---:B----4-:R-:W-:Y:S01]  /*dc50*/  FFMA.FTZ R180, R36.reuse, UR4, R33 ;  /* 0x0000000424b47c23 */ /* 0x050fe20008010021 */
[----:B------:R-:W-:Y:S01]  /*dc60*/  FSEL R176, R21, -INF , !P3 ;  /* 0xff80000015b07808 */ /* 0x000fe20005800000 */
[----:B------:R-:W-:Y:S01]  /*dc70*/  FFMA.FTZ R35, R36, UR4, R35 ;  /* 0x0000000424237c23 */ /* 0x000fe20008010023 */
[----:B------:R-:W-:Y:S01]  /*dc80*/  ISETP.NE.AND P0, PT, R20, RZ, PT ;  /* 0x000000ff1400720c */ /* 0x000fe20003f05270 */
[----:B------:R-:W-:-:S04]  /*dc90*/  DEPBAR.LE SB0, 0x0 ;  /* 0x000080000000791a */ /* 0x000fc80000000000 */
[----:B------:R-:W-:Y:S01]  /*dca0*/  IADD3 R37, R53, 0xe0, RZ ;  /* 0x000000e035257810 */ /* 0x000fe20007ffe0ff */
[C---:B--2---:R-:W-:Y:S01]  /*dcb0*/  HMMA.16816.F32.BF16 R20, R28.reuse, R8, RZ ;  /* 0x000000081c14723c */ /* 0x044fe200000418ff */
[-C--:B------:R-:W-:Y:S02]  /*dcc0*/  ISETP.GE.AND P1, PT, R43, R2.reuse, PT ;  /* 0x000000022b00720c */ /* 0x080fe40003f26270 */
[C---:B------:R-:W-:Y:S02]  /*dcd0*/  ISETP.GE.AND P5, PT, R37.reuse, R2, PT ;  /* 0x000000022500720c */ /* 0x040fe40003fa6270 */
[-C--:B------:R-:W-:Y:S02]  /*dce0*/  ISETP.GE.AND P4, PT, R37, R0.reuse, PT ;  /* 0x000000002500720c */ /* 0x080fe40003f86270 */
[----:B------:R-:W2:Y:S01]  /*dcf0*/  I2F R37, R37 ;  /* 0x0000002500257306 */ /* 0x000ea20000201400 */
[----:B------:R-:W-:Y:S01]  /*dd00*/  ISETP.GE.AND P2, PT, R43, R0, PT ;  /* 0x000000002b00720c */ /* 0x000fe20003f46270 */
[----:B------:R-:W-:Y:S01]  /*dd10*/  HMMA.16816.F32.BF16 R8, R28, R10, RZ ;  /* 0x0000000a1c08723c */ /* 0x000fe200000418ff */
[----:B------:R-:W-:-:S02]  /*dd20*/  IADD3 R43, R53, 0xe1, RZ ;  /* 0x000000e1352b7810 */ /* 0x000fc40007ffe0ff */
[----:B------:R-:W-:Y:S02]  /*dd30*/  IADD3 R39, R53, 0xe8, RZ ;  /* 0x000000e835277810 */ /* 0x000fe40007ffe0ff */
[----:B------:R-:W-:Y:S01]  /*dd40*/  FSEL R220, R220, -INF , !P1 ;  /* 0xff800000dcdc7808 */ /* 0x000fe20004800000 */
[----:B------:R4:W1:Y:S01]  /*dd50*/  I2F R34, R43 ;  /* 0x0000002b00227306 */ /* 0x0008620000201400 */
[C---:B------:R-:W-:Y:S02]  /*dd60*/  ISETP.GE.AND P3, PT, R43.reuse, R2, PT ;  /* 0x000000022b00720c */ /* 0x040fe40003f66270 */
[----:B------:R-:W-:Y:S02]  /*dd70*/  ISETP.GE.AND P1, PT, R43, R0, PT ;  /* 0x000000002b00720c */ /* 0x000fe40003f26270 */
[C---:B------:R-:W-:Y:S02]  /*dd80*/  IADD3 R41, R53.reuse, 0xe9, RZ ;  /* 0x000000e935297810 */ /* 0x040fe40007ffe0ff */
[----:B------:R-:W-:Y:S01]  /*dd90*/  IADD3 R31, R53, 0xf0, RZ ;  /* 0x000000f0351f7810 */ /* 0x000fe20007ffe0ff */
[----:B------:R-:W1:Y:S01]  /*dda0*/  I2F R33, R39 ;  /* 0x0000002700217306 */ /* 0x000e620000201400 */
[----:B--2---:R-:W-:Y:S01]  /*ddb0*/  FFMA.FTZ R162, R37, UR4, R24 ;  /* 0x0000000425a27c23 */ /* 0x004fe20008010018 */
[----:B------:R-:W-:-:S02]  /*ddc0*/  FSEL R44, R35, -INF , !P6 ;  /* 0xff800000232c7808 */ /* 0x000fc40007000000 */
[-C--:B------:R-:W-:Y:S01]  /*ddd0*/  ISETP.GE.AND P6, PT, R41, R2.reuse, PT ;  /* 0x000000022900720c */ /* 0x080fe20003fc6270 */
[C---:B---3--:R-:W-:Y:S01]  /*dde0*/  HMMA.16816.F32.BF16 R20, R12.reuse, R16, R20 ;  /* 0x000000100c14723c */ /* 0x048fe20000041814 */
[----:B------:R-:W-:Y:S01]  /*ddf0*/  FSEL R162, R162, -INF , !P5 ;  /* 0xff800000a2a27808 */ /* 0x000fe20006800000 */
[----:B----4-:R-:W-:Y:S01]  /*de00*/  FFMA.FTZ R43, R37, UR4, R26 ;  /* 0x00000004252b7c23 */ /* 0x010fe2000801001a */
[----:B------:R-:W2:Y:S01]  /*de10*/  I2F R24, R41 ;  /* 0x0000002900187306 */ /* 0x000ea20000201400 */
[C---:B-1----:R-:W-:Y:S01]  /*de20*/  FFMA.FTZ R130, R34.reuse, UR4, R25 ;  /* 0x0000000422827c23 */ /* 0x042fe20008010019 */
[----:B------:R-:W-:Y:S01]  /*de30*/  SHF.R.S32.HI R25, RZ, 0x1f, R32 ;  /* 0x0000001fff197819 */ /* 0x000fe20000011420 */
[----:B------:R-:W-:Y:S01]  /*de40*/  FFMA.FTZ R42, R34, UR4, R27 ;  /* 0x00000004222a7c23 */ /* 0x000fe2000801001b */
[----:B------:R-:W-:Y:S01]  /*de50*/  FSEL R43, R43, -INF , !P4 ;  /* 0xff8000002b2b7808 */ /* 0x000fe20006000000 */
[----:B------:R-:W-:Y:S01]  /*de60*/  HMMA.16816.F32.BF16 R8, R12, R18, R8 ;  /* 0x000000120c08723c */ /* 0x000fe20000041808 */
[----:B------:R-:W-:Y:S01]  /*de70*/  ISETP.GE.AND P4, PT, R31, R2, PT ;  /* 0x000000021f00720c */ /* 0x000fe20003f86270 */
[----:B------:R-:W-:Y:S01]  /*de80*/  FFMA.FTZ R4, R33, UR4, R4 ;  /* 0x0000000421047c23 */ /* 0x000fe20008010004 */
[----:B------:R-:W1:Y:S01]  /*de90*/  I2F R29, R31 ;  /* 0x0000001f001d7306 */ /* 0x000e620000201400 */
[----:B------:R-:W-:Y:S01]  /*dea0*/  IADD3 R27, R53, 0xf1, RZ ;  /* 0x000000f1351b7810 */ /* 0x000fe20007ffe0ff */
[----:B------:R-:W-:Y:S01]  /*deb0*/  FFMA.FTZ R6, R33, UR4, R6 ;  /* 0x0000000421067c23 */ /* 0x000fe20008010006 */
[----:B------:R-:W-:-:S02]  /*dec0*/  P2R R30, PR, RZ, 0x10 ;  /* 0x00000010ff1e7803 */ /* 0x000fc40000000000 */
[----:B------:R-:W-:Y:S02]  /*ded0*/  FSEL R130, R130, -INF , !P3 ;  /* 0xff80000082827808 */ /* 0x000fe40005800000 */
[----:B------:R-:W-:Y:S01]  /*dee0*/  ISETP.NE.AND P3, PT, R30, RZ, PT ;  /* 0x000000ff1e00720c */ /* 0x000fe20003f65270 */
[----:B------:R-:W3:Y:S01]  /*def0*/  I2F R16, R27 ;  /* 0x0000001b00107306 */ /* 0x000ee20000201400 */
[----:B------:R-:W-:Y:S01]  /*df00*/  ISETP.GE.AND P5, PT, R41, R0, PT ;  /* 0x000000002900720c */ /* 0x000fe20003fa6270 */
[C---:B--2---:R-:W-:Y:S01]  /*df10*/  FFMA.FTZ R5, R24.reuse, UR4, R5 ;  /* 0x0000000418057c23 */ /* 0x044fe20008010005 */
[----:B------:R-:W-:Y:S01]  /*df20*/  LEA.HI R30, R25, R32, RZ, 0x4 ;  /* 0x00000020191e7211 */ /* 0x000fe200078f20ff */
[----:B------:R-:W-:Y:S01]  /*df30*/  FFMA.FTZ R7, R24, UR4, R7 ;  /* 0x0000000418077c23 */ /* 0x000fe20008010007 */
[----:B------:R-:W-:Y:S02]  /*df40*/  FSEL R45, R45, -INF , !P2 ;  /* 0xff8000002d2d7808 */ /* 0x000fe40005000000 */
[----:B------:R-:W-:Y:S01]  /*df50*/  ISETP.GE.AND P2, PT, R39, R2, PT ;  /* 0x000000022700720c */ /* 0x000fe20003f46270 */
[C---:B-1----:R-:W-:Y:S01]  /*df60*/  FFMA.FTZ R22, R29.reuse, UR4, R22 ;  /* 0x000000041d167c23 */ /* 0x042fe20008010016 */
[----:B------:R-:W-:Y:S01]  /*df70*/  P2R R28, PR, RZ, 0x40 ;  /* 0x00000040ff1c7803 */ /* 0x000fe20000000000 */
[----:B------:R-:W-:Y:S01]  /*df80*/  FFMA.FTZ R20, R29, UR4, R20 ;  /* 0x000000041d147c23 */ /* 0x000fe20008010014 */
[----:B------:R-:W-:-:S02]  /*df90*/  P2R R26, PR, RZ, 0x20 ;  /* 0x00000020ff1a7803 */ /* 0x000fc40000000000 */
[----:B------:R-:W-:Y:S02]  /*dfa0*/  LOP3.LUT R35, R30, 0xfffffff0, RZ, 0xc0, !PT ;  /* 0xfffffff01e237812 */ /* 0x000fe400078ec0ff */
[----:B------:R-:W-:Y:S01]  /*dfb0*/  FSEL R42, R42, -INF , !P1 ;  /* 0xff8000002a2a7808 */ /* 0x000fe20004800000 */
[----:B---3--:R-:W-:Y:S01]  /*dfc0*/  FFMA.FTZ R21, R16, UR4, R21 ;  /* 0x0000000410157c23 */ /* 0x008fe20008010015 */
[----:B------:R-:W-:Y:S01]  /*dfd0*/  ISETP.NE.AND P1, PT, R28, RZ, PT ;  /* 0x000000ff1c00720c */ /* 0x000fe20003f25270 */
[----:B------:R-:W-:Y:S01]  /*dfe0*/  FFMA.FTZ R23, R16, UR4, R23 ;  /* 0x0000000410177c23 */ /* 0x000fe20008010017 */
[----:B------:R-:W-:Y:S01]  /*dff0*/  FSEL R104, R4, -INF , !P2 ;  /* 0xff80000004687808 */ /* 0x000fe20005000000 */
[----:B------:R-:W-:Y:S01]  /*e000*/  BAR.SYNC.DEFER_BLOCKING 0x0 ;  /* 0x0000000000007b1d */ /* 0x000fe20000010000 */
[----:B------:R-:W-:Y:S01]  /*e010*/  ISETP.NE.AND P2, PT, R26, RZ, PT ;  /* 0x000000ff1a00720c */ /* 0x000fe20003f45270 */
[----:B------:R-:W-:Y:S01]  /*e020*/  IMAD.IADD R26, R32, 0x1, -R35 ;  /* 0x00000001201a7824 */ /* 0x000fe200078e0a23 */
[----:B------:R-:W-:-:S02]  /*e030*/  ISETP.GE.AND P4, PT, R27, R2, PT ;  /* 0x000000021b00720c */ /* 0x000fc40003f86270 */
[----:B------:R-:W-:Y:S02]  /*e040*/  FSEL R180, R180, -INF , !P0 ;  /* 0xff800000b4b47808 */ /* 0x000fe40004000000 */
[-C--:B------:R-:W-:Y:S02]  /*e050*/  ISETP.GE.AND P0, PT, R39, R0.reuse, PT ;  /* 0x000000002700720c */ /* 0x080fe40003f06270 */
[----:B------:R-:W-:Y:S02]  /*e060*/  ISETP.GE.AND P6, PT, R31, R0, PT ;  /* 0x000000001f00720c */ /* 0x000fe40003fc6270 */
[----:B------:R-:W-:Y:S02]  /*e070*/  FSEL R88, R5, -INF , !P1 ;  /* 0xff80000005587808 */ /* 0x000fe40004800000 */
[C---:B------:R-:W-:Y:S02]  /*e080*/  IADD3 R31, R53.reuse, 0xf8, RZ ;  /* 0x000000f8351f7810 */ /* 0x040fe40007ffe0ff */
[----:B------:R-:W-:-:S02]  /*e090*/  IADD3 R5, R53, 0xf9, RZ ;  /* 0x000000f935057810 */ /* 0x000fc40007ffe0ff */
[----:B------:R-:W-:Y:S01]  /*e0a0*/  P2R R17, PR, RZ, 0x10 ;  /* 0x00000010ff117803 */ /* 0x000fe20000000000 */
[----:B------:R-:W1:Y:S01]  /*e0b0*/  I2F R13, R31 ;  /* 0x0000001f000d7306 */ /* 0x000e620000201400 */
[----:B------:R-:W-:Y:S02]  /*e0c0*/  SHF.R.S32.HI R15, RZ, 0x1f, R26 ;  /* 0x0000001fff0f7819 */ /* 0x000fe4000001141a */
[----:B------:R-:W-:Y:S02]  /*e0d0*/  FSEL R41, R6, -INF , !P0 ;  /* 0xff80000006297808 */ /* 0x000fe40004000000 */
[----:B------:R-:W-:Y:S02]  /*e0e0*/  FSEL R39, R22, -INF , !P6 ;  /* 0xff80000016277808 */ /* 0x000fe40007000000 */
[----:B------:R-:W-:Y:S01]  /*e0f0*/  ISETP.NE.AND P6, PT, R17, RZ, PT ;  /* 0x000000ff1100720c */ /* 0x000fe20003fc5270 */
[----:B------:R-:W2:Y:S01]  /*e100*/  I2F R6, R5 ;  /* 0x0000000500067306 */ /* 0x000ea20000201400 */
[----:B------:R-:W-:-:S02]  /*e110*/  LEA.HI R12, R15, R26, RZ, 0x3 ;  /* 0x0000001a0f0c7211 */ /* 0x000fc400078f18ff */
[----:B------:R-:W-:Y:S02]  /*e120*/  LEA.HI R4, R26, R26, RZ, 0x1 ;  /* 0x0000001a1a047211 */ /* 0x000fe400078f08ff */
[----:B------:R-:W-:Y:S01]  /*e130*/  FSEL R48, R21, -INF , !P6 ;  /* 0xff80000015307808 */ /* 0x000fe20007000000 */
[----:B------:R-:W-:Y:S01]  /*e140*/  IMAD.SHL.U32 R12, R12, 0x20, RZ ;  /* 0x000000200c0c7824 */ /* 0x000fe200078e00ff */
[----:B------:R-:W-:Y:S01]  /*e150*/  PLOP3.LUT P6, PT, PT, PT, UP0, 0x80, 0x0 ;  /* 0x000000000000781c */ /* 0x000fe20003fcf008 */
[C---:B-1----:R-:W-:Y:S01]  /*e160*/  FFMA.FTZ R8, R13.reuse, UR4, R8 ;  /* 0x000000040d087c23 */ /* 0x042fe20008010008 */
[----:B------:R-:W-:Y:S01]  /*e170*/  LOP3.LUT R15, R4, 0x7fffffe, RZ, 0xc0, !PT ;  /* 0x07fffffe040f7812 */ /* 0x000fe200078ec0ff */
[----:B------:R-:W-:Y:S01]  /*e180*/  FFMA.FTZ R10, R13, UR4, R10 ;  /* 0x000000040d0a7c23 */ /* 0x000fe2000801000a */
[----:B------:R-:W-:Y:S02]  /*e190*/  LOP3.LUT R12, R12, 0xffffff00, RZ, 0xc0, !PT ;  /* 0xffffff000c0c7812 */ /* 0x000fe400078ec0ff */
[----:B------:R-:W-:Y:S01]  /*e1a0*/  FSEL R82, R20, -INF , !P3 ;  /* 0xff80000014527808 */ /* 0x000fe20005800000 */
[----:B------:R-:W-:Y:S01]  /*e1b0*/  IMAD.IADD R15, R26, 0x1, -R15 ;  /* 0x000000011a0f7824 */ /* 0x000fe200078e0a0f */
[C---:B------:R-:W-:Y:S01]  /*e1c0*/  ISETP.GE.AND P3, PT, R5.reuse, R2, PT ;  /* 0x000000020500720c */ /* 0x040fe20003f66270 */
[C---:B--2---:R-:W-:Y:S01]  /*e1d0*/  FFMA.FTZ R9, R6.reuse, UR4, R9 ;  /* 0x0000000406097c23 */ /* 0x044fe20008010009 */
[-C--:B------:R-:W-:Y:S01]  /*e1e0*/  ISETP.GE.AND P0, PT, R5, R0.reuse, PT ;  /* 0x000000000500720c */ /* 0x080fe20003f06270 */
[----:B------:R-:W-:Y:S01]  /*e1f0*/  FFMA.FTZ R5, R3, UR4, R50 ;  /* 0x0000000403057c23 */ /* 0x000fe20008010032 */
[----:B------:R-:W-:Y:S01]  /*e200*/  FSEL R40, R7, -INF , !P2 ;  /* 0xff80000007287808 */ /* 0x000fe20005000000 */
[----:B------:R-:W-:Y:S01]  /*e210*/  FFMA.FTZ R11, R6, UR4, R11 ;  /* 0x00000004060b7c23 */ /* 0x000fe2000801000b */
[----:B------:R-:W-:Y:S01]  /*e220*/  ISETP.GE.AND P5, PT, R27, R0, PT ;  /* 0x000000001b00720c */ /* 0x000fe20003fa6270 */
[----:B------:R-:W-:Y:S01]  /*e230*/  IMAD R12, R15, 0x20, R12 ;  /* 0x000000200f0c7824 */ /* 0x000fe200078e020c */
[----:B------:R-:W-:-:S02]  /*e240*/  ISETP.GE.AND P4, PT, R31, R2, PT ;  /* 0x000000021f00720c */ /* 0x000fc40003f86270 */
[-C--:B------:R-:W-:Y:S01]  /*e250*/  ISETP.GE.AND P1, PT, R31, R0.reuse, PT ;  /* 0x000000001f00720c */ /* 0x080fe20003f26270 */
[----:B------:R-:W-:Y:S01]  /*e260*/  IMAD.IADD R235, R55, 0x1, R12 ;  /* 0x0000000137eb7824 */ /* 0x000fe200078e020c */
[----:B------:R-:W-:Y:S02]  /*e270*/  ISETP.GE.AND P2, PT, R53, R0, PT ;  /* 0x000000003500720c */ /* 0x000fe40003f46270 */
[----:B------:R-:W-:Y:S02]  /*e280*/  IADD3 R3, R204, 0x3c00, RZ ;  /* 0x00003c00cc037810 */ /* 0x000fe40007ffe0ff */
[----:B------:R-:W-:Y:S02]  /*e290*/  FSEL R38, R23, -INF , !P5 ;  /* 0xff80000017267808 */ /* 0x000fe40006800000 */
[----:B------:R-:W-:Y:S02]  /*e2a0*/  FSEL R47, R8, -INF , !P4 ;  /* 0xff800000082f7808 */ /* 0x000fe40006000000 */
[----:B------:R-:W-:-:S02]  /*e2b0*/  FSEL R37, R10, -INF , !P1 ;  /* 0xff8000000a257808 */ /* 0x000fc40004800000 */
[----:B------:R-:W-:Y:S02]  /*e2c0*/  FSEL R5, R5, -INF , !P2 ;  /* 0xff80000005057808 */ /* 0x000fe40005000000 */
[----:B------:R-:W-:Y:S02]  /*e2d0*/  FSEL R46, R9, -INF , !P3 ;  /* 0xff800000092e7808 */ /* 0x000fe40005800000 */
        /* <DEDUP_REMOVED lines=64> */
.L_x_2694:
[----:B------:R-:W-:-:S05]  /*e6e0*/  IMAD.MOV.U32 R7, RZ, RZ, c[0x0][0x198] ;  /* 0x00006600ff077624 */ /* 0x000fca00078e00ff */
[----:B------:R-:W-:-:S04]  /*e6f0*/  LEA R7, -R7, RZ, 0x8 ;  /* 0x000000ff07077211 */ /* 0x000fc800078e41ff */
[----:B------:R-:W-:Y:S02]  /*e700*/  SHF.R.S32.HI R6, RZ, 0x1f, R7 ;  /* 0x0000001fff067819 */ /* 0x000fe40000011407 */
.L_x_2695:
[----:B------:R-:W-:Y:S01]  /*e710*/  LEA.HI R8, R25, R32, RZ, 0x2 ;  /* 0x0000002019087211 */ /* 0x000fe200078f10ff */
[----:B------:R-:W-:Y:S01]  /*e720*/  ULDC.64 UR6, c[0x0][0x198] ;  /* 0x0000660000067ab9 */ /* 0x000fe20000000a00 */
[----:B------:R-:W-:Y:S01]  /*e730*/  ISETP.GE.AND P0, PT, R188, c[0x0][0x220], PT ;  /* 0x00008800bc007a0c */ /* 0x000fe20003f06270 */
[----:B------:R-:W-:Y:S01]  /*e740*/  USHF.L.U32 UR15, UR6, 0x5, URZ ;  /* 0x00000005060f7899 */ /* 0x000fe2000800063f */
[----:B------:R-:W-:Y:S01]  /*e750*/  SHF.R.S32.HI R8, RZ, 0x2, R8 ;  /* 0x00000002ff087819 */ /* 0x000fe20000011408 */
[----:B------:R-:W-:Y:S01]  /*e760*/  UMOV UR14, 0x5 ;  /* 0x00000005000e7882 */ /* 0x000fe20000000000 */
[----:B------:R-:W-:Y:S01]  /*e770*/  BSSY B0, `(.L_x_2696) ;  /* 0x000006b000007945 */ /* 0x000fe20003800000 */
[----:B------:R-:W-:Y:S01]  /*e780*/  USHF.L.U64.HI UR7, UR6, UR14, UR7 ;  /* 0x0000000e06077299 */ /* 0x000fe20008010207 */
[----:B------:R-:W-:-:S05]  /*e790*/  SHF.R.S32.HI R23, RZ, 0x1f, R8 ;  /* 0x0000001fff177819 */ /* 0x000fca0000011408 */
[----:B------:R-:W-:Y:S02]  /*e7a0*/  IMAD R23, R23, c[0x0][0x198], RZ ;  /* 0x0000660017177a24 */ /* 0x000fe400078e02ff */
[C---:B------:R-:W-:Y:S01]  /*e7b0*/  @!P0 LEA R10, P1, R7.reuse, R232, 0x1 ;  /* 0x000000e8070a8211 */ /* 0x040fe200078208ff */
[----:B------:R-:W-:Y:S01]  /*e7c0*/  @!P0 IMAD.MOV.U32 R15, RZ, RZ, c[0x0][0x198] ;  /* 0x00006600ff0f8624 */ /* 0x000fe200078e00ff */
[C---:B------:R-:W-:Y:S01]  /*e7d0*/  @!P0 IADD3 R12, P5, P4, R7.reuse, UR15, R134 ;  /* 0x0000000f070c8c10 */ /* 0x040fe2000fcbe086 */
[----:B------:R-:W-:Y:S01]  /*e7e0*/  IMAD R23, R8, c[0x0][0x19c], R23 ;  /* 0x0000670008177a24 */ /* 0x000fe200078e0217 */
[----:B------:R-:W-:Y:S01]  /*e7f0*/  @!P0 LEA.HI.X R11, R7, R233, R6, 0x1, P1 ;  /* 0x000000e9070b8211 */ /* 0x000fe200008f0c06 */
[----:B------:R-:W-:Y:S01]  /*e800*/  @!P0 IMAD.MOV.U32 R13, RZ, RZ, c[0x0][0x198] ;  /* 0x00006600ff0d8624 */ /* 0x000fe200078e00ff */
[----:B------:R1:W-:Y:S01]  /*e810*/  @P0 STS [R212+0x1000], RZ ;  /* 0x001000ffd4000388 */ /* 0x0003e20000000800 */
[----:B------:R-:W-:Y:S01]  /*e820*/  IMAD.IADD R23, R135, 0x1, R23 ;  /* 0x0000000187177824 */ /* 0x000fe200078e0217 */
[C---:B------:R-:W-:Y:S01]  /*e830*/  @!P0 LEA R8, P2, R15.reuse, R134, 0x6 ;  /* 0x000000860f088211 */ /* 0x040fe200078430ff */
[----:B------:R-:W-:Y:S01]  /*e840*/  @!P0 IMAD.MOV.U32 R9, RZ, RZ, c[0x0][0x19c] ;  /* 0x00006700ff098624 */ /* 0x000fe200078e00ff */
[----:B------:R1:W-:Y:S01]  /*e850*/  @P0 STS [R212+0x1004], RZ ;  /* 0x001004ffd4000388 */ /* 0x0003e20000000800 */
[----:B------:R-:W-:Y:S01]  /*e860*/  @!P0 IMAD.MOV.U32 R17, RZ, RZ, c[0x0][0x19c] ;  /* 0x00006700ff118624 */ /* 0x000fe200078e00ff */
[----:B------:R-:W-:Y:S01]  /*e870*/  @!P0 LEA R28, P3, R12, c[0x0][0x168], 0x1 ;  /* 0x00005a000c1c8a11 */ /* 0x000fe200078608ff */
[----:B------:R-:W-:Y:S01]  /*e880*/  @!P0 IMAD.MOV.U32 R20, RZ, RZ, c[0x0][0x198] ;  /* 0x00006600ff148624 */ /* 0x000fe200078e00ff */
[----:B------:R1:W-:Y:S01]  /*e890*/  @P0 STS.64 [R212+0x1008], RZ ;  /* 0x001008ffd4000388 */ /* 0x0003e20000000a00 */
[----:B------:R-:W-:Y:S01]  /*e8a0*/  @!P0 LEA.HI.X R9, R15, R23, R9, 0x6, P2 ;  /* 0x000000170f098211 */ /* 0x000fe200010f3409 */
[----:B------:R-:W-:Y:S01]  /*e8b0*/  @!P0 IMAD.MOV.U32 R18, RZ, RZ, c[0x0][0x198] ;  /* 0x00006600ff128624 */ /* 0x000fe200078e00ff */
[----:B------:R-:W-:Y:S01]  /*e8c0*/  @!P0 IADD3 R15, P2, R7, R8, RZ ;  /* 0x00000008070f8210 */ /* 0x000fe20007f5e0ff */
[----:B------:R-:W-:Y:S01]  /*e8d0*/  @!PT LDS RZ, [RZ] ;  /* 0x00000000fffff984 */ /* 0x000fe20000000800 */
[----:B------:R-:W-:Y:S01]  /*e8e0*/  @!PT LDS RZ, [RZ] ;  /* 0x00000000fffff984 */ /* 0x000fe20000000800 */
[----:B------:R-:W-:Y:S01]  /*e8f0*/  @!PT LDS RZ, [RZ] ;  /* 0x00000000fffff984 */ /* 0x000fe20000000800 */
[----:B------:R2:W-:Y:S01]  /*e900*/  @!P0 LDGSTS.E.BYPASS.LTC128B.128 [R212+0x1000], [R10.64] ;  /* 0x010000000ad48fae */ /* 0x0005e2000b901d4a */
[----:B------:R-:W-:-:S02]  /*e910*/  @!P0 IMAD.MOV.U32 R25, RZ, RZ, c[0x0][0x198] ;  /* 0x00006600ff198624 */ /* 0x000fc400078e00ff */
[----:B------:R-:W-:Y:S01]  /*e920*/  @!P0 IMAD.MOV.U32 R22, RZ, RZ, R134 ;  /* 0x000000ffff168224 */ /* 0x000fe200078e0086 */
[----:B------:R1:W-:Y:S01]  /*e930*/  @P0 STS.128 [R212+0x1800], RZ ;  /* 0x001800ffd4000388 */ /* 0x0003e20000000c00 */
[----:B------:R-:W-:Y:S02]  /*e940*/  @!P0 IMAD.X R8, R6, 0x1, R9, P2 ;  /* 0x0000000106088824 */ /* 0x000fe400010e0609 */
[----:B------:R-:W-:-:S04]  /*e950*/  @!P0 IMAD.WIDE.U32 R24, R25, 0x60, R22 ;  /* 0x0000006019188825 */ /* 0x000fc800078e0016 */
[----:B------:R-:W-:-:S04]  /*e960*/  @!P0 IMAD.MOV.U32 R9, RZ, RZ, c[0x0][0x19c] ;  /* 0x00006700ff098624 */ /* 0x000fc800078e00ff */
[----:B------:R-:W-:Y:S01]  /*e970*/  @!P0 IMAD R9, R9, 0xc0, RZ ;  /* 0x000000c009098824 */ /* 0x000fe200078e02ff */
[C---:B--2---:R-:W-:Y:S02]  /*e980*/  @!P0 LEA R10, P1, R13.reuse, R134, 0x7 ;  /* 0x000000860d0a8211 */ /* 0x044fe400078238ff */
[----:B------:R-:W-:Y:S02]  /*e990*/  @!P0 IADD3.X R11, R6, UR7, R23, P5, P4 ;  /* 0x00000007060b8c10 */ /* 0x000fe4000afe8417 */
[----:B------:R-:W-:Y:S01]  /*e9a0*/  @!P0 LEA.HI.X R17, R13, R23, R17, 0x7, P1 ;  /* 0x000000170d118211 */ /* 0x000fe200008f3c11 */
[----:B------:R-:W-:Y:S01]  /*e9b0*/  @!P0 IMAD.MOV.U32 R13, RZ, RZ, R23 ;  /* 0x000000ffff0d8224 */ /* 0x000fe200078e0017 */
[----:B------:R-:W-:Y:S01]  /*e9c0*/  @!P0 LEA.HI.X R29, R12, c[0x0][0x16c], R11, 0x1, P3 ;  /* 0x00005b000c1d8a11 */ /* 0x000fe200018f0c0b */
[----:B------:R-:W-:Y:S01]  /*e9d0*/  @!P0 IMAD.MOV.U32 R12, RZ, RZ, R134 ;  /* 0x000000ffff0c8224 */ /* 0x000fe200078e0086 */
[----:B------:R-:W-:Y:S01]  /*e9e0*/  @!P0 LEA R26, P1, R15, c[0x0][0x168], 0x1 ;  /* 0x00005a000f1a8a11 */ /* 0x000fe200078208ff */
[----:B------:R-:W-:-:S02]  /*e9f0*/  @!P0 IMAD.MOV.U32 R11, RZ, RZ, c[0x0][0x19c] ;  /* 0x00006700ff0b8624 */ /* 0x000fc400078e00ff */
[----:B------:R-:W-:Y:S01]  /*ea00*/  @!P0 IMAD.WIDE.U32 R20, R20, 0xa0, R12 ;  /* 0x000000a014148825 */ /* 0x000fe200078e000c */
[----:B------:R-:W-:Y:S01]  /*ea10*/  @!P0 LEA.HI.X R27, R15, c[0x0][0x16c], R8, 0x1, P1 ;  /* 0x00005b000f1b8a11 */ /* 0x000fe200008f0c08 */
[----:B------:R-:W-:Y:S01]  /*ea20*/  @!PT LDS RZ, [RZ] ;  /* 0x00000000fffff984 */ /* 0x000fe20000000800 */
[----:B------:R-:W-:Y:S01]  /*ea30*/  @!PT LDS RZ, [RZ] ;  /* 0x00000000fffff984 */ /* 0x000fe20000000800 */
[----:B------:R-:W-:Y:S01]  /*ea40*/  @!PT LDS RZ, [RZ] ;  /* 0x00000000fffff984 */ /* 0x000fe20000000800 */
[----:B------:R1:W-:Y:S01]  /*ea50*/  @!P0 LDGSTS.E.BYPASS.LTC128B.128 [R212+0x1800], [R28.64] ;  /* 0x018000001cd48fae */ /* 0x0003e2000b901d4a */
[C---:B------:R-:W-:Y:S01]  /*ea60*/  @!P0 IADD3 R15, P1, R7.reuse, R10, RZ ;  /* 0x0000000a070f8210 */ /* 0x040fe20007f3e0ff */
[----:B------:R-:W-:Y:S01]  /*ea70*/  @!P0 IMAD.WIDE.U32 R18, R18, 0xc0, R12 ;  /* 0x000000c012128825 */ /* 0x000fe200078e000c */
[C---:B------:R-:W-:Y:S01]  /*ea80*/  @!P0 IADD3 R8, P3, R7.reuse, R24, RZ ;  /* 0x0000001807088210 */ /* 0x040fe20007f7e0ff */
[----:B------:R1:W-:Y:S01]  /*ea90*/  @P0 STS.128 [R212+0x2000], RZ ;  /* 0x002000ffd4000388 */ /* 0x0003e20000000c00 */
[----:B------:R-:W-:Y:S01]  /*eaa0*/  @!P0 IADD3 R12, P2, R7, R20, RZ ;  /* 0x00000014070c8210 */ /* 0x000fe20007f5e0ff */
[----:B------:R-:W-:Y:S01]  /*eab0*/  @!P0 IMAD.MOV.U32 R13, RZ, RZ, c[0x0][0x19c] ;  /* 0x00006700ff0d8624 */ /* 0x000fe200078e00ff */
[----:B------:R-:W-:Y:S01]  /*eac0*/  @!P0 LEA R16, P4, R15, c[0x0][0x168], 0x1 ;  /* 0x00005a000f108a11 */ /* 0x000fe200078808ff */
[----:B------:R-:W-:Y:S01]  /*ead0*/  @!P0 IMAD R11, R11, 0xa0, RZ ;  /* 0x000000a00b0b8824 */ /* 0x000fe200078e02ff */
[----:B------:R-:W-:Y:S01]  /*eae0*/  @!PT LDS RZ, [RZ] ;  /* 0x00000000fffff984 */ /* 0x000fe20000000800 */
[----:B------:R-:W-:Y:S01]  /*eaf0*/  @!PT LDS RZ, [RZ] ;  /* 0x00000000fffff984 */ /* 0x000fe20000000800 */
[----:B------:R-:W-:Y:S01]  /*eb00*/  @!PT LDS RZ, [RZ] ;  /* 0x00000000fffff984 */ /* 0x000fe20000000800 */
[----:B------:R1:W-:Y:S01]  /*eb10*/  @!P0 LDGSTS.E.BYPASS.LTC128B.128 [R212+0x2000], [R26.64] ;  /* 0x020000001ad48fae */ /* 0x0003e2000b901d4a */
[----:B------:R-:W-:-:S02]  /*eb20*/  @!P0 IMAD R13, R13, 0x60, RZ ;  /* 0x000000600d0d8824 */ /* 0x000fc400078e02ff */
[C---:B------:R-:W-:Y:S01]  /*eb30*/  @!P0 IMAD.X R10, R6.reuse, 0x1, R17, P1 ;  /* 0x00000001060a8824 */ /* 0x040fe200008e0611 */
[----:B------:R-:W-:Y:S01]  /*eb40*/  @!P0 IADD3 R14, P1, R7, R18, RZ ;  /* 0x00000012070e8210 */ /* 0x000fe20007f3e0ff */
[----:B------:R1:W-:Y:S01]  /*eb50*/  @P0 STS.128 [R212+0x2800], RZ ;  /* 0x002800ffd4000388 */ /* 0x0003e20000000c00 */
[----:B------:R-:W-:Y:S02]  /*eb60*/  @!P0 IADD3.X R13, R6, R25, R13, P3, !PT ;  /* 0x00000019060d8210 */ /* 0x000fe40001ffe40d */
[----:B------:R-:W-:Y:S02]  /*eb70*/  @!P0 LEA R20, P3, R8, c[0x0][0x168], 0x1 ;  /* 0x00005a0008148a11 */ /* 0x000fe400078608ff */
[----:B------:R-:W-:Y:S02]  /*eb80*/  @!P0 IADD3.X R11, R6, R21, R11, P2, !PT ;  /* 0x00000015060b8210 */ /* 0x000fe400017fe40b */
[----:B------:R-:W-:Y:S02]  /*eb90*/  @!P0 LEA R18, P2, R12, c[0x0][0x168], 0x1 ;  /* 0x00005a000c128a11 */ /* 0x000fe400078408ff */
[----:B------:R-:W-:-:S02]  /*eba0*/  @!P0 LEA.HI.X R21, R8, c[0x0][0x16c], R13, 0x1, P3 ;  /* 0x00005b0008158a11 */ /* 0x000fc400018f0c0d */
        /* <DEDUP_REMOVED lines=39> */
.L_x_2697:
[----:B------:R-:W-:Y:S05]  /*ee20*/  BSYNC B0 ;  /* 0x0000000000007941 */ /* 0x000fea0003800000 */
.L_x_2696:
[----:B------:R-:W0:Y:S01]  /*ee30*/  LDGDEPBAR ;  /* 0x00000000000079af */ /* 0x000e220000000000 */
[----:B------:R-:W-:-:S04]  /*ee40*/  LEA R232, P0, R7, R232, 0x1 ;  /* 0x000000e807e87211 */ /* 0x000fc800078008ff */
[----:B------:R-:W-:Y:S02]  /*ee50*/  LEA.HI.X R233, R7, R233, R6, 0x1, P0 ;  /* 0x000000e907e97211 */ /* 0x000fe400000f0c06 */
.L_x_2693:
[----:B------:R-:W-:Y:S02]  /*ee60*/  FMNMX.FTZ R7, R69, R128, !PT ;  /* 0x0000008045077209 */ /* 0x000fe40007810000 */
[----:B------:R-:W-:Y:S02]  /*ee70*/  SHF.L.U32 R235, R235, 0x1, RZ ;  /* 0x00000001ebeb7819 */ /* 0x000fe400000006ff */
[----:B------:R-:W-:Y:S02]  /*ee80*/  FMNMX.FTZ R7, R118, R7, !PT ;  /* 0x0000000776077209 */ /* 0x000fe40007810000 */
[----:B------:R-:W-:Y:S01]  /*ee90*/  MOV R8, 0x10 ;  /* 0x0000001000087802 */ /* 0x000fe20000000f00 */
        /* <DEDUP_REMOVED lines=227> */
[----:B------:R-:W-:Y:S01]  /*fcd0*/  SHF.R.S32.HI R7, RZ, 0x1f, R4 ;  /* 0x0000001fff077819 */ /* 0x000fe20000011404 */
[----:B------:R-:W1:Y:S06]  /*fce0*/  SHFL.BFLY PT, R133, R6, 0x1, 0x1f ;  /* 0x0c201f0006857f89 */ /* 0x000e6c00000e0000 */
[----:B------:R-:W-:Y:S08]  /*fcf0*/  MUFU.EX2 R65, R65 ;  /* 0x0000004100417308 */ /* 0x000ff00000000800 */
[----:B------:R-:W-:Y:S08]  /*fd00*/  MUFU.EX2 R64, R64 ;  /* 0x0000004000407308 */ /* 0x000ff00000000800 */
[----:B------:R-:W-:Y:S01]  /*fd10*/  MUFU.EX2 R63, R63 ;  /* 0x0000003f003f7308 */ /* 0x000fe20000000800 */
[----:B-1----:R-:W-:-:S02]  /*fd20*/  FMNMX.FTZ R133, R6, R133, !PT ;  /* 0x0000008506857209 */ /* 0x002fc40007810000 */
[----:B------:R-:W-:Y:S02]  /*fd30*/  SHF.R.S32.HI R6, RZ, 0x1, R4 ;  /* 0x00000001ff067819 */ /* 0x000fe40000011404 */
[C---:B------:R-:W-:Y:S01]  /*fd40*/  FSETP.NEU.FTZ.AND P0, PT, R133.reuse, -INF , PT ;  /* 0xff8000008500780b */ /* 0x040fe20003f1d000 */
[----:B------:R-:W-:Y:S01]  /*fd50*/  FMUL.FTZ R49, R133, c[0x0][0x23c] ;  /* 0x00008f0085317a20 */ /* 0x000fe20000410000 */
[----:B------:R-:W-:Y:S01]  /*fd60*/  LEA.HI R7, R7, R6, RZ, 0x2 ;  /* 0x0000000607077211 */ /* 0x000fe200078f10ff */
[----:B------:R-:W-:Y:S03]  /*fd70*/  MUFU.EX2 R62, R62 ;  /* 0x0000003e003e7308 */ /* 0x000fe60000000800 */
[----:B------:R-:W-:Y:S02]  /*fd80*/  LOP3.LUT R7, R7, 0xfffffffc, RZ, 0xc0, !PT ;  /* 0xfffffffc07077812 */ /* 0x000fe400078ec0ff */
[----:B------:R-:W-:-:S02]  /*fd90*/  FSEL R49, R49, RZ, P0 ;  /* 0x000000ff31317208 */ /* 0x000fc40000000000 */
[----:B------:R-:W-:Y:S01]  /*fda0*/  IADD3 R7, R6, -R7, RZ ;  /* 0x8000000706077210 */ /* 0x000fe20007ffe0ff */
[----:B------:R-:W-:Y:S02]  /*fdb0*/  MUFU.EX2 R61, R61 ;  /* 0x0000003d003d7308 */ /* 0x000fe40000000800 */
[--C-:B------:R-:W-:Y:S01]  /*fdc0*/  FFMA.FTZ R146, R5, c[0x0][0x23c], -R49.reuse ;  /* 0x00008f0005927a23 */ /* 0x100fe20000010831 */
[----:B------:R-:W-:Y:S01]  /*fdd0*/  LOP3.LUT P0, RZ, R7, 0x2, RZ, 0xc0, !PT ;  /* 0x0000000207ff7812 */ /* 0x000fe2000780c0ff */
[--C-:B------:R-:W-:Y:S01]  /*fde0*/  FFMA.FTZ R117, R234, c[0x0][0x23c], -R49.reuse ;  /* 0x00008f00ea757a23 */ /* 0x100fe20000010831 */
[----:B------:R-:W1:Y:S01]  /*fdf0*/  LDSM.16.MT88.4 R4, [R235+0x5000] ;  /* 0x00500000eb04783b */ /* 0x000e620000004200 */
[--C-:B------:R-:W-:Y:S01]  /*fe00*/  FFMA.FTZ R140, R140, c[0x0][0x23c], -R49.reuse ;  /* 0x00008f008c8c7a23 */ /* 0x100fe20000010831 */
[----:B------:R-:W-:Y:S01]  /*fe10*/  SEL R234, R8, 0xfffffff0, !P0 ;  /* 0xfffffff008ea7807 */ /* 0x000fe20004000000 */
[--C-:B------:R-:W-:Y:S01]  /*fe20*/  FFMA.FTZ R109, R101, c[0x0][0x23c], -R49.reuse ;  /* 0x00008f00656d7a23 */ /* 0x100fe20000010831 */
[----:B------:R-:W-:Y:S01]  /*fe30*/  MUFU.EX2 R146, R146 ;  /* 0x0000009200927308 */ /* 0x000fe20000000800 */
[--C-:B------:R-:W-:Y:S01]  /*fe40*/  FFMA.FTZ R105, R99, c[0x0][0x23c], -R49.reuse ;  /* 0x00008f0063697a23 */ /* 0x100fe20000010831 */
[----:B------:R-:W-:Y:S01]  /*fe50*/  LEA R234, R234, R235, 0x1 ;  /* 0x000000ebeaea7211 */ /* 0x000fe200078e08ff */
[----:B------:R-:W-:-:S02]  /*fe60*/  FFMA.FTZ R126, R126, c[0x0][0x23c], -R49 ;  /* 0x00008f007e7e7a23 */ /* 0x000fc40000010831 */
[--C-:B------:R-:W-:Y:S02]  /*fe70*/  FFMA.FTZ R99, R95, c[0x0][0x23c], -R49.reuse ;  /* 0x00008f005f637a23 */ /* 0x100fe40000010831 */
[----:B------:R-:W2:Y:S01]  /*fe80*/  LDSM.16.MT88.4 R12, [R234+0x5000] ;  /* 0x00500000ea0c783b */ /* 0x000ea20000004200 */
[----:B------:R-:W3:Y:S01]  /*fe90*/  MUFU.EX2 R117, R117 ;  /* 0x0000007500757308 */ /* 0x000ee20000000800 */
[--C-:B------:R-:W-:Y:S02]  /*fea0*/  FFMA.FTZ R114, R114, c[0x0][0x23c], -R49.reuse ;  /* 0x00008f0072727a23 */ /* 0x100fe40000010831 */
[----:B------:R-:W4:Y:S01]  /*feb0*/  LDSM.16.MT88.4 R16, [R234+0x5400] ;  /* 0x00540000ea10783b */ /* 0x000f220000004200 */
[--C-:B------:R-:W-:Y:S02]  /*fec0*/  FFMA.FTZ R116, R116, c[0x0][0x23c], -R49.reuse ;  /* 0x00008f0074747a23 */ /* 0x100fe40000010831 */
[--C-:B------:R-:W-:Y:S02]  /*fed0*/  FFMA.FTZ R103, R85, c[0x0][0x23c], -R49.reuse ;  /* 0x00008f0055677a23 */ /* 0x100fe40000010831 */
[----:B------:R-:W-:Y:S01]  /*fee0*/  MUFU.EX2 R140, R140 ;  /* 0x0000008c008c7308 */ /* 0x000fe20000000800 */
[----:B------:R-:W-:-:S02]  /*fef0*/  FFMA.FTZ R101, R252, c[0x0][0x23c], -R49 ;  /* 0x00008f00fc657a23 */ /* 0x000fc40000010831 */
[----:B------:R-:W-:Y:S02]  /*ff00*/  FFMA.FTZ R122, R122, c[0x0][0x23c], -R49 ;  /* 0x00008f007a7a7a23 */ /* 0x000fe40000010831 */
[----:B------:R-:W-:Y:S02]  /*ff10*/  FFMA.FTZ R85, R113, c[0x0][0x23c], -R75 ;  /* 0x00008f0071557a23 */ /* 0x000fe4000001084b */
[--C-:B------:R-:W-:Y:S01]  /*ff20*/  FFMA.FTZ R144, R144, c[0x0][0x23c], -R49.reuse ;  /* 0x00008f0090907a23 */ /* 0x100fe20000010831 */
[----:B------:R-:W5:Y:S01]  /*ff30*/  MUFU.EX2 R109, R109 ;  /* 0x0000006d006d7308 */ /* 0x000f620000000800 */
[----:B---3--:R-:W-:Y:S01]  /*ff40*/  F2FP.BF16.PACK_AB R21, R117, R146 ;  /* 0x000000927515723e */ /* 0x008fe200000010ff */
[--C-:B------:R-:W-:Y:S02]  /*ff50*/  FFMA.FTZ R113, R250, c[0x0][0x23c], -R49.reuse ;  /* 0x00008f00fa717a23 */ /* 0x100fe40000010831 */
[--C-:B------:R-:W-:Y:S02]  /*ff60*/  FFMA.FTZ R115, R248, c[0x0][0x23c], -R49.reuse ;  /* 0x00008f00f8737a23 */ /* 0x100fe40000010831 */
[----:B------:R-:W-:-:S02]  /*ff70*/  FFMA.FTZ R142, R142, c[0x0][0x23c], -R49 ;  /* 0x00008f008e8e7a23 */ /* 0x000fc40000010831 */
[----:B------:R-:W-:Y:S01]  /*ff80*/  MUFU.EX2 R126, R126 ;  /* 0x0000007e007e7308 */ /* 0x000fe20000000800 */
[----:B------:R-:W-:Y:S02]  /*ff90*/  FFMA.FTZ R95, R121, c[0x0][0x23c], -R75 ;  /* 0x00008f00795f7a23 */ /* 0x000fe4000001084b */
        /* <DEDUP_REMOVED lines=23> */
[--C-:B------:R-:W-:Y:S01]  /*10110*/  FFMA.FTZ R222, R222, c[0x0][0x23c], -R49.reuse ;  /* 0x00008f00dede7a23 */ /* 0x100fe20000010831 */
[----:B------:R-:W-:Y:S01]  /*10120*/  LDSM.16.MT88.4 R224, [R235+0x8c00] ;  /* 0x008c0000ebe0783b */ /* 0x000fe20000004200 */
[--C-:B------:R-:W-:Y:S02]  /*10130*/  FFMA.FTZ R147, R218, c[0x0][0x23c], -R49.reuse ;  /* 0x00008f00da937a23 */ /* 0x100fe40000010831 */
        /* <DEDUP_REMOVED lines=24> */
[----:B------:R-:W-:Y:S01]  /*102c0*/  FFMA.FTZ R120, R120, c[0x0][0x23c], -R49 ;  /* 0x00008f0078787a23 */ /* 0x000fe20000010831 */
[----:B----4-:R-:W-:Y:S01]  /*102d0*/  HMMA.16816.F32.BF16 R24, R12, R16, R24 ;  /* 0x000000100c18723c */ /* 0x010fe20000041818 */
[----:B------:R-:W-:Y:S01]  /*102e0*/  FADD.FTZ R140, R140, R117 ;  /* 0x000000758c8c7221 */ /* 0x000fe20000010000 */
[----:B------:R-:W4:Y:S01]  /*102f0*/  MUFU.EX2 R113, R113 ;  /* 0x0000007100717308 */ /* 0x000f220000000800 */
[----:B------:R-:W-:-:S02]  /*10300*/  FFMA.FTZ R106, R106, c[0x0][0x23c], -R49 ;  /* 0x00008f006a6a7a23 */ /* 0x000fc40000010831 */
[----:B------:R-:W-:Y:S02]  /*10310*/  FFMA.FTZ R110, R110, c[0x0][0x23c], -R49 ;  /* 0x00008f006e6e7a23 */ /* 0x000fe40000010831 */
[----:B------:R-:W-:Y:S01]  /*10320*/  FFMA.FTZ R132, R125, c[0x0][0x23c], -R75 ;  /* 0x00008f007d847a23 */ /* 0x000fe2000001084b */
        /* <DEDUP_REMOVED lines=137> */
[----:B------:R-:W-:Y:S03]  /*10bc0*/  MUFU.EX2 R50, R50 ;  /* 0x0000003200327308 */ /* 0x000fe60000000800 */
[----:B------:R-:W-:-:S02]  /*10bd0*/  FADD.FTZ R29, R109, R140 ;  /* 0x0000008c6d1d7221 */ /* 0x000fc40000010000 */
[----:B------:R-:W-:Y:S02]  /*10be0*/  FADD.FTZ R107, R107, R128 ;  /* 0x000000806b6b7221 */ /* 0x000fe40000010000 */
[----:B------:R-:W-:Y:S01]  /*10bf0*/  FADD.FTZ R126, R126, R29 ;  /* 0x0000001d7e7e7221 */ /* 0x000fe20000010000 */
[----:B------:R-:W-:Y:S01]  /*10c00*/  MUFU.EX2 R85, R85 ;  /* 0x0000005500557308 */ /* 0x000fe20000000800 */
[----:B------:R-:W-:Y:S01]  /*10c10*/  HMMA.16816.F32.BF16 R28, R32, R30, R20 ;  /* 0x0000001e201c723c */ /* 0x000fe20000041814 */
[----:B------:R-:W2:Y:S01]  /*10c20*/  LDSM.16.MT88.4 R20, [R235+0x7c00] ;  /* 0x007c0000eb14783b */ /* 0x000ea20000004200 */
[----:B------:R-:W-:Y:S02]  /*10c30*/  FADD.FTZ R126, R105, R126 ;  /* 0x0000007e697e7221 */ /* 0x000fe40000010000 */
[----:B------:R-:W-:Y:S02]  /*10c40*/  FADD.FTZ R118, R118, R107 ;  /* 0x0000006b76767221 */ /* 0x000fe40000010000 */
[----:B------:R-:W-:Y:S01]  /*10c50*/  FFMA.FTZ R109, R124, c[0x0][0x23c], -R49 ;  /* 0x00008f007c6d7a23 */ /* 0x000fe20000010831 */
[----:B------:R-:W-:Y:S01]  /*10c60*/  F2FP.BF16.PACK_AB R32, R57, R58 ;  /* 0x0000003a3920723e */ /* 0x000fe200000010ff */
[----:B------:R-:W-:Y:S01]  /*10c70*/  MUFU.EX2 R95, R95 ;  /* 0x0000005f005f7308 */ /* 0x000fe20000000800 */
[----:B------:R-:W-:-:S02]  /*10c80*/  F2FP.BF16.PACK_AB R33, R156, R157 ;  /* 0x0000009d9c21723e */ /* 0x000fc400000010ff */
[----:B------:R-:W-:Y:S02]  /*10c90*/  F2FP.BF16.PACK_AB R34, R55, R56 ;  /* 0x000000383722723e */ /* 0x000fe400000010ff */
[----:B-1----:R-:W-:-:S03]  /*10ca0*/  F2FP.BF16.PACK_AB R35, R119, R152 ;  /* 0x000000987723723e */ /* 0x002fc600000010ff */
[----:B------:R-:W1:Y:S04]  /*10cb0*/  MUFU.EX2 R109, R109 ;  /* 0x0000006d006d7308 */ /* 0x000e680000000800 */
[C---:B---3--:R-:W-:Y:S04]  /*10cc0*/  HMMA.16816.F32.BF16 R8, R32.reuse, R16, R8 ;  /* 0x000000102008723c */ /* 0x048fe80000041808 */
[----:B------:R-:W-:Y:S03]  /*10cd0*/  MUFU.EX2 R132, R132 ;  /* 0x0000008400847308 */ /* 0x000fe60000000800 */
[----:B------:R-:W-:Y:S01]  /*10ce0*/  FADD.FTZ R17, R99, R126 ;  /* 0x0000007e63117221 */ /* 0x000fe20000010000 */
[----:B----4-:R-:W-:Y:S01]  /*10cf0*/  HMMA.16816.F32.BF16 R24, R32, R12, R24 ;  /* 0x0000000c2018723c */ /* 0x010fe20000041818 */
[----:B------:R-:W-:-:S02]  /*10d00*/  FADD.FTZ R99, R97, R118 ;  /* 0x0000007661637221 */ /* 0x000fc40000010000 */
[----:B------:R-:W-:Y:S01]  /*10d10*/  FADD.FTZ R17, R114, R17 ;  /* 0x0000001172117221 */ /* 0x000fe20000010000 */
[----:B------:R-:W3:Y:S01]  /*10d20*/  MUFU.EX2 R97, R110 ;  /* 0x0000006e00617308 */ /* 0x000ee20000000800 */
[----:B------:R-:W-:Y:S02]  /*10d30*/  FADD.FTZ R112, R112, R99 ;  /* 0x0000006370707221 */ /* 0x000fe40000010000 */
[----:B------:R-:W-:Y:S01]  /*10d40*/  FADD.FTZ R116, R116, R17 ;  /* 0x0000001174747221 */ /* 0x000fe20000010000 */
[C---:B------:R-:W-:Y:S01]  /*10d50*/  HMMA.16816.F32.BF16 R4, R32.reuse, R18, R4 ;  /* 0x000000122004723c */ /* 0x040fe20000041804 */
[----:B------:R-:W-:Y:S01]  /*10d60*/  FADD.FTZ R93, R93, R112 ;  /* 0x000000705d5d7221 */ /* 0x000fe20000010000 */
[----:B------:R-:W4:Y:S01]  /*10d70*/  LDSM.16.MT88.4 R16, [R234+0x7c00] ;  /* 0x007c0000ea10783b */ /* 0x000f220000004200 */
[----:B------:R-:W-:Y:S01]  /*10d80*/  FADD.FTZ R112, R103, R116 ;  /* 0x0000007467707221 */ /* 0x000fe20000010000 */
[----:B------:R-:W-:Y:S01]  /*10d90*/  F2FP.BF16.PACK_AB R12, R53, R54 ;  /* 0x00000036350c723e */ /* 0x000fe200000010ff */
[----:B------:R-:W-:Y:S01]  /*10da0*/  FADD.FTZ R108, R108, R93 ;  /* 0x0000005d6c6c7221 */ /* 0x000fe20000010000 */
[----:B------:R-:W-:Y:S01]  /*10db0*/  MUFU.EX2 R96, R96 ;  /* 0x0000006000607308 */ /* 0x000fe20000000800 */
[----:B------:R-:W-:Y:S01]  /*10dc0*/  FADD.FTZ R13, R101, R112 ;  /* 0x00000070650d7221 */ /* 0x000fe20000010000 */
[----:B------:R-:W-:Y:S01]  /*10dd0*/  HMMA.16816.F32.BF16 R28, R32, R14, R28 ;  /* 0x0000000e201c723c */ /* 0x000fe2000004181c */
[----:B------:R-:W-:-:S02]  /*10de0*/  FADD.FTZ R91, R91, R108 ;  /* 0x0000006c5b5b7221 */ /* 0x000fc40000010000 */
[----:B------:R-:W-:Y:S02]  /*10df0*/  FADD.FTZ R13, R122, R13 ;  /* 0x0000000d7a0d7221 */ /* 0x000fe40000010000 */
[----:B------:R-:W-:Y:S01]  /*10e00*/  FADD.FTZ R100, R100, R91 ;  /* 0x0000005b64647221 */ /* 0x000fe20000010000 */
[----:B------:R-:W-:Y:S01]  /*10e10*/  MUFU.EX2 R125, R125 ;  /* 0x0000007d007d7308 */ /* 0x000fe20000000800 */
        /* <DEDUP_REMOVED lines=9> */
[----:B------:R-:W3:Y:S01]  /*10eb0*/  LDSM.16.MT88.4 R32, [R235+0x8000] ;  /* 0x00800000eb20783b */ /* 0x000ee20000004200 */
[----:B------:R-:W-:Y:S01]  /*10ec0*/  FFMA.FTZ R89, R86, c[0x0][0x23c], -R49 ;  /* 0x00008f0056597a23 */ /* 0x000fe20000010831 */
[C---:B--2---:R-:W-:Y:S01]  /*10ed0*/  HMMA.16816.F32.BF16 R8, R12.reuse, R20, R8 ;  /* 0x000000140c08723c */ /* 0x044fe20000041808 */
[----:B------:R-:W-:Y:S02]  /*10ee0*/  FADD.FTZ R115, R142, R115 ;  /* 0x000000738e737221 */ /* 0x000fe40000010000 */
[----:B------:R-:W-:Y:S01]  /*10ef0*/  MUFU.EX2 R176, R176 ;  /* 0x000000b000b07308 */ /* 0x000fe20000000800 */
[----:B------:R-:W-:Y:S02]  /*10f00*/  FFMA.FTZ R93, R104, c[0x0][0x23c], -R75 ;  /* 0x00008f00685d7a23 */ /* 0x000fe4000001084b */
[----:B------:R-:W-:Y:S02]  /*10f10*/  FADD.FTZ R158, R158, R115 ;  /* 0x000000739e9e7221 */ /* 0x000fe40000010000 */
[----:B------:R-:W-:Y:S01]  /*10f20*/  FADD.FTZ R21, R87, R98 ;  /* 0x0000006257157221 */ /* 0x000fe20000010000 */
[----:B------:R-:W-:Y:S01]  /*10f30*/  HMMA.16816.F32.BF16 R4, R12, R22, R4 ;  /* 0x000000160c04723c */ /* 0x000fe20000041804 */
[----:B------:R-:W-:Y:S01]  /*10f40*/  FFMA.FTZ R87, R94, c[0x0][0x23c], -R49 ;  /* 0x00008f005e577a23 */ /* 0x000fe20000010831 */
[----:B------:R-:W-:Y:S01]  /*10f50*/  MUFU.EX2 R143, R143 ;  /* 0x0000008f008f7308 */ /* 0x000fe20000000800 */
[----:B------:R-:W-:-:S02]  /*10f60*/  FADD.FTZ R92, R92, R21 ;  /* 0x000000155c5c7221 */ /* 0x000fc40000010000 */
[----:B------:R-:W-:Y:S01]  /*10f70*/  FADD.FTZ R158, R121, R158 ;  /* 0x0000009e799e7221 */ /* 0x000fe20000010000 */
[----:B------:R-:W2:Y:S01]  /*10f80*/  LDSM.16.MT88.4 R20, [R234+0x8000] ;  /* 0x00800000ea14783b */ /* 0x000ea20000004200 */
        /* <DEDUP_REMOVED lines=13> */
[----:B------:R-:W-:Y:S01]  /*11060*/  F2FP.BF16.PACK_AB R12, R85, R50 ;  /* 0x00000032550c723e */ /* 0x000fe200000010ff */
[----:B------:R-:W-:Y:S01]  /*11070*/  FFMA.FTZ R86, R88, c[0x0][0x23c], -R75 ;  /* 0x00008f0058567a23 */ /* 0x000fe2000001084b */
[----:B-1----:R-:W-:Y:S01]  /*11080*/  F2FP.BF16.PACK_AB R13, R96, R91 ;  /* 0x0000005b600d723e */ /* 0x002fe200000010ff */
[----:B------:R-:W-:Y:S01]  /*11090*/  FADD.FTZ R80, R80, R17 ;  /* 0x0000001150507221 */ /* 0x000fe20000010000 */
[----:B------:R-:W-:Y:S01]  /*110a0*/  F2FP.BF16.PACK_AB R14, R132, R95 ;  /* 0x0000005f840e723e */ /* 0x000fe200000010ff */
[----:B------:R-:W-:Y:S01]  /*110b0*/  FADD.FTZ R17, R129, R170 ;  /* 0x000000aa81117221 */ /* 0x000fe20000010000 */
[----:B------:R-:W-:Y:S01]  /*110c0*/  MUFU.EX2 R180, R180 ;  /* 0x000000b400b47308 */ /* 0x000fe20000000800 */
[----:B------:R-:W-:-:S02]  /*110d0*/  FADD.FTZ R77, R77, R80 ;  /* 0x000000504d4d7221 */ /* 0x000fc40000010000 */
[----:B------:R-:W-:Y:S01]  /*110e0*/  FADD.FTZ R17, R174, R17 ;  /* 0x00000011ae117221 */ /* 0x000fe20000010000 */
        /* <DEDUP_REMOVED lines=16> */
[----:B--2---:R-:W-:Y:S01]  /*111f0*/  HMMA.16816.F32.BF16 R24, R12, R20, R24 ;  /* 0x000000140c18723c */ /* 0x004fe20000041818 */
[----:B------:R-:W-:-:S02]  /*11200*/  FADD.FTZ R68, R68, R69 ;  /* 0x0000004544447221 */ /* 0x000fc40000010000 */
        /* <DEDUP_REMOVED lines=26> */
[----:B------:R-:W-:Y:S01]  /*113b0*/  FADD.FTZ R60, R60, R61 ;  /* 0x0000003d3c3c7221 */ /* 0x000fe20000010000 */
[----:B---3--:R-:W-:Y:S01]  /*113c0*/  HMMA.16816.F32.BF16 R8, R12, R16, R8 ;  /* 0x000000100c08723c */ /* 0x008fe20000041808 */
[----:B------:R-:W-:Y:S01]  /*113d0*/  FADD.FTZ R184, R184, R149 ;  /* 0x00000095b8b87221 */ /* 0x000fe20000010000 */
[----:B------:R-:W-:Y:S01]  /*113e0*/  LDSM.16.MT88.4 R216, [R234+0x8c00] ;  /* 0x008c0000ead8783b */ /* 0x000fe20000004200 */
[----:B------:R-:W-:-:S02]  /*113f0*/  FADD.FTZ R59, R59, R60 ;  /* 0x0000003c3b3b7221 */ /* 0x000fc40000010000 */
[----:B------:R-:W-:Y:S01]  /*11400*/  FADD.FTZ R151, R151, R184 ;  /* 0x000000b897977221 */ /* 0x000fe20000010000 */
[----:B------:R-:W2:Y:S01]  /*11410*/  MUFU.EX2 R86, R86 ;  /* 0x0000005600567308 */ /* 0x000ea20000000800 */
[----:B------:R-:W-:Y:S01]  /*11420*/  FADD.FTZ R58, R58, R59 ;  /* 0x0000003b3a3a7221 */ /* 0x000fe20000010000 */
[C---:B------:R-:W-:Y:S01]  /*11430*/  HMMA.16816.F32.BF16 R4, R12.reuse, R18, R4 ;  /* 0x000000120c04723c */ /* 0x040fe20000041804 */
[----:B------:R-:W-:Y:S01]  /*11440*/  FADD.FTZ R172, R172, R151 ;  /* 0x00000097acac7221 */ /* 0x000fe20000010000 */
[----:B------:R-:W3:Y:S01]  /*11450*/  LDSM.16.MT88.4 R16, [R234+0x8800] ;  /* 0x00880000ea10783b */ /* 0x000ee20000004200 */
        /* <DEDUP_REMOVED lines=18> */
[----:B--2---:R-:W-:Y:S01]  /*11580*/  F2FP.BF16.PACK_AB R14, R86, R93 ;  /* 0x0000005d560e723e */ /* 0x004fe200000010ff */
        /* <DEDUP_REMOVED lines=19> */
[C---:B-----5:R-:W-:Y:S01]  /*116c0*/  HMMA.16816.F32.BF16 R8, R12.reuse, R20, R8 ;  /* 0x000000140c08723c */ /* 0x060fe20000041808 */
[----:B------:R-:W-:Y:S01]  /*116d0*/  FADD.FTZ R143, R143, R176 ;  /* 0x000000b08f8f7221 */ /* 0x000fe20000010000 */
[----:B------:R-:W-:Y:S01]  /*116e0*/  MUFU.EX2 R209, R209 ;  /* 0x000000d100d17308 */ /* 0x000fe20000000800 */
[----:B------:R-:W-:Y:S02]  /*116f0*/  FADD.FTZ R87, R92, R87 ;  /* 0x000000575c577221 */ /* 0x000fe40000010000 */
[----:B------:R-:W-:Y:S02]  /*11700*/  FFMA.FTZ R33, R39, c[0x0][0x23c], -R49 ;  /* 0x00008f0027217a23 */ /* 0x000fe40000010831 */
[----:B------:R-:W-:Y:S01]  /*11710*/  FADD.FTZ R78, R78, R87 ;  /* 0x000000574e4e7221 */ /* 0x000fe20000010000 */
[----:B------:R-:W-:Y:S01]  /*11720*/  HMMA.16816.F32.BF16 R4, R12, R22, R4 ;  /* 0x000000160c04723c */ /* 0x000fe20000041804 */
[----:B------:R-:W-:-:S02]  /*11730*/  FFMA.FTZ R20, R38, c[0x0][0x23c], -R49 ;  /* 0x00008f0026147a23 */ /* 0x000fc40000010831 */
[----:B------:R-:W-:Y:S01]  /*11740*/  FADD.FTZ R78, R77, R78 ;  /* 0x0000004e4d4e7221 */ /* 0x000fe20000010000 */
[----:B------:R-:W-:Y:S01]  /*11750*/  MUFU.EX2 R33, R33 ;  /* 0x0000002100217308 */ /* 0x000fe20000000800 */
[----:B------:R-:W-:Y:S02]  /*11760*/  FFMA.FTZ R32, R47, c[0x0][0x23c], -R75 ;  /* 0x00008f002f207a23 */ /* 0x000fe4000001084b */
[----:B------:R-:W-:Y:S01]  /*11770*/  FADD.FTZ R45, R45, R78 ;  /* 0x0000004e2d2d7221 */ /* 0x000fe20000010000 */
[----:B---3--:R-:W-:Y:S01]  /*11780*/  HMMA.16816.F32.BF16 R24, R12, R16, R24 ;  /* 0x000000100c18723c */ /* 0x008fe20000041818 */
[--C-:B------:R-:W-:Y:S02]  /*11790*/  FFMA.FTZ R21, R37, c[0x0][0x23c], -R49.reuse ;  /* 0x00008f0025157a23 */ /* 0x100fe40000010831 */
[----:B------:R-:W-:Y:S01]  /*117a0*/  FFMA.FTZ R22, R36, c[0x0][0x23c], -R49 ;  /* 0x00008f0024167a23 */ /* 0x000fe20000010831 */
[----:B------:R-:W2:Y:S01]  /*117b0*/  MUFU.EX2 R20, R20 ;  /* 0x0000001400147308 */ /* 0x000ea20000000800 */
[----:B------:R-:W-:-:S02]  /*117c0*/  FADD.FTZ R180, R180, R143 ;  /* 0x0000008fb4b47221 */ /* 0x000fc40000010000 */
        /* <DEDUP_REMOVED lines=27> */
[C---:B------:R-:W-:Y:S08]  /*11980*/  HMMA.16816.F32.BF16 R224, R12.reuse, R226, R4 ;  /* 0x000000e20ce0723c */ /* 0x040ff00000041804 */
[----:B------:R-:W-:Y:S01]  /*11990*/  HMMA.16816.F32.BF16 R216, R12, R218, R28 ;  /* 0x000000da0cd8723c */ /* 0x000fe2000004181c */
[----:B------:R-:W-:Y:S07]  /*119a0*/  @!UPT UIADD3 URZ, URZ, URZ, URZ ;  /* 0x0000003f3f3ff290 */ /* 0x000fee000fffe03f */
[----:B------:R-:W-:Y:S11]  /*119b0*/  @!P6 BRA `(.L_x_2698) ;  /* 0x000070500000e947 */ /* 0x000ff60003800000 */
        /* <DEDUP_REMOVED lines=66> */
.L_x_2699:
[----:B------:R-:W-:-:S05]  /*11de0*/  IMAD.MOV.U32 R8, RZ, RZ, c[0x0][0x1a0] ;  /* 0x00006800ff087624 */ /* 0x000fca00078e00ff */
[----:B------:R-:W-:-:S04]  /*11df0*/  LEA R8, -R8, RZ, 0x8 ;  /* 0x000000ff08087211 */ /* 0x000fc800078e41ff */
[----:B------:R-:W-:Y:S02]  /*11e00*/  SHF.R.S32.HI R7, RZ, 0x1f, R8 ;  /* 0x0000001fff077819 */ /* 0x000fe40000011408 */
.L_x_2700:
[----:B------:R-:W-:Y:S01]  /*11e10*/  ISETP.GE.AND P0, PT, R188, c[0x0][0x220], PT ;  /* 0x00008800bc007a0c */ /* 0x000fe20003f06270 */
[----:B------:R-:W-:Y:S01]  /*11e20*/  ULDC.64 UR6, c[0x0][0x1a0] ;  /* 0x0000680000067ab9 */ /* 0x000fe20000000a00 */
[C---:B------:R-:W-:Y:S01]  /*11e30*/  LEA R236, P1, R8.reuse, R236, 0x1 ;  /* 0x000000ec08ec7211 */ /* 0x040fe200078208ff */
[----:B------:R-:W-:Y:S01]  /*11e40*/  USHF.L.U32 UR8, UR6, 0x5, URZ ;  /* 0x0000000506087899 */ /* 0x000fe2000800063f */
[----:B------:R-:W-:Y:S01]  /*11e50*/  P2R R135, PR, RZ, 0x1 ;  /* 0x00000001ff877803 */ /* 0x000fe20000000000 */
[----:B------:R-:W-:Y:S01]  /*11e60*/  UISETP.GT.AND UP0, UPT, UR5, UR9, UPT ;  /* 0x000000090500728c */ /* 0x000fe2000bf04270 */
[----:B------:R-:W-:Y:S02]  /*11e70*/  LEA.HI.X R237, R8, R237, R7, 0x1, P1 ;  /* 0x000000ed08ed7211 */ /* 0x000fe400008f0c07 */
[----:B------:R-:W-:-:S05]  /*11e80*/  LOP3.LUT R132, R132, 0xfffffffd, RZ, 0xc0, !PT ;  /* 0xfffffffd84847812 */ /* 0x000fca00078ec0ff */
[----:B------:R-:W-:Y:S01]  /*11e90*/  @!P0 IMAD.MOV.U32 R17, RZ, RZ, c[0x0][0x1a0] ;  /* 0x00006800ff118624 */ /* 0x000fe200078e00ff */
[----:B------:R-:W-:Y:S01]  /*11ea0*/  @P0 STS [R212+0x5000], RZ ;  /* 0x005000ffd4000388 */ /* 0x000fe20000000800 */
[----:B------:R-:W-:Y:S02]  /*11eb0*/  @!P0 IMAD.MOV.U32 R138, RZ, RZ, R136 ;  /* 0x000000ffff8a8224 */ /* 0x000fe400078e0088 */
[----:B------:R-:W-:Y:S01]  /*11ec0*/  @!P0 IMAD.MOV.U32 R9, RZ, RZ, c[0x0][0x1a0] ;  /* 0x00006800ff098624 */ /* 0x000fe200078e00ff */
[----:B------:R-:W-:Y:S01]  /*11ed0*/  @P0 STS [R212+0x5004], RZ ;  /* 0x005004ffd4000388 */ /* 0x000fe20000000800 */
[----:B------:R-:W-:-:S03]  /*11ee0*/  @!P0 IMAD.WIDE.U32 R16, R17, 0x60, R138 ;  /* 0x0000006011108825 */ /* 0x000fc600078e008a */
[----:B------:R-:W-:Y:S01]  /*11ef0*/  @!P0 LEA R6, P2, R9, R136, 0x7 ;  /* 0x0000008809068211 */ /* 0x000fe200078438ff */
[----:B------:R-:W-:Y:S01]  /*11f00*/  @!P0 IMAD.MOV.U32 R10, RZ, RZ, c[0x0][0x1a4] ;  /* 0x00006900ff0a8624 */ /* 0x000fe200078e00ff */
[C---:B------:R-:W-:Y:S01]  /*11f10*/  @!P0 IADD3 R16, P1, R8.reuse, R16, RZ ;  /* 0x0000001008108210 */ /* 0x040fe20007f3e0ff */
[----:B------:R-:W-:Y:S01]  /*11f20*/  @!P0 IMAD.MOV.U32 R12, RZ, RZ, c[0x0][0x1a0] ;  /* 0x00006800ff0c8624 */ /* 0x000fe200078e00ff */
[----:B------:R-:W-:Y:S01]  /*11f30*/  @!P0 IADD3 R6, P5, R8, R6, RZ ;  /* 0x0000000608068210 */ /* 0x000fe20007fbe0ff */
[----:B------:R-:W-:Y:S01]  /*11f40*/  @!P0 IMAD.MOV.U32 R4, RZ, RZ, R136 ;  /* 0x000000ffff048224 */ /* 0x000fe200078e0088 */
[----:B------:R-:W-:Y:S01]  /*11f50*/  @P0 STS.64 [R212+0x5008], RZ ;  /* 0x005008ffd4000388 */ /* 0x000fe20000000a00 */
[----:B------:R-:W-:Y:S02]  /*11f60*/  @!P0 IMAD.MOV.U32 R5, RZ, RZ, R139 ;  /* 0x000000ffff058224 */ /* 0x000fe400078e008b */
[----:B------:R-:W-:Y:S01]  /*11f70*/  @!P0 IMAD.MOV.U32 R22, RZ, RZ, c[0x0][0x1a0] ;  /* 0x00006800ff168624 */ /* 0x000fe200078e00ff */
[----:B------:R-:W-:Y:S01]  /*11f80*/  @!PT LDS RZ, [RZ] ;  /* 0x00000000fffff984 */ /* 0x000fe20000000800 */
[----:B------:R-:W-:Y:S01]  /*11f90*/  @!PT LDS RZ, [RZ] ;  /* 0x00000000fffff984 */ /* 0x000fe20000000800 */
[----:B------:R-:W-:Y:S01]  /*11fa0*/  @!PT LDS RZ, [RZ] ;  /* 0x00000000fffff984 */ /* 0x000fe20000000800 */
[----:B------:R1:W-:Y:S01]  /*11fb0*/  @!P0 LDGSTS.E.BYPASS.LTC128B.128 [R212+0x5000], [R236.64] ;  /* 0x05000000ecd48fae */ /* 0x0003e2000b901d4a */
[----:B------:R-:W-:-:S02]  /*11fc0*/  @!P0 IMAD.MOV.U32 R138, RZ, RZ, c[0x0][0x1a4] ;  /* 0x00006900ff8a8624 */ /* 0x000fc400078e00ff */
[----:B------:R-:W-:Y:S01]  /*11fd0*/  @!P0 IMAD.MOV.U32 R11, RZ, RZ, c[0x0][0x1a0] ;  /* 0x00006800ff0b8624 */ /* 0x000fe200078e00ff */
[----:B------:R-:W-:Y:S01]  /*11fe0*/  @P0 STS.128 [R212+0x5800], RZ ;  /* 0x005800ffd4000388 */ /* 0x000fe20000000c00 */
[----:B------:R-:W-:Y:S01]  /*11ff0*/  @!P0 IMAD R10, R10, 0x60, RZ ;  /* 0x000000600a0a8824 */ /* 0x000fe200078e02ff */
[----:B------:R-:W-:Y:S01]  /*12000*/  @!P0 LEA.HI.X R18, R9, R139, R138, 0x7, P2 ;  /* 0x0000008b09128211 */ /* 0x000fe200010f3c8a */
[----:B------:R-:W-:-:S03]  /*12010*/  @!P0 IMAD.WIDE.U32 R12, R12, 0xa0, R4 ;  /* 0x000000a00c0c8825 */ /* 0x000fc600078e0004 */
[----:B------:R-:W-:Y:S01]  /*12020*/  @!P0 IADD3.X R9, R7, R17, R10, P1, !PT ;  /* 0x0000001107098210 */ /* 0x000fe20000ffe40a */
[----:B------:R-:W-:Y:S01]  /*12030*/  @!P0 IMAD.MOV.U32 R26, RZ, RZ, c[0x0][0x1a4] ;  /* 0x00006900ff1a8624 */ /* 0x000fe200078e00ff */
[----:B------:R-:W-:Y:S01]  /*12040*/  @!P0 IADD3 R20, P1, R8, R12, RZ ;  /* 0x0000000c08148210 */ /* 0x000fe20007f3e0ff */
[----:B------:R-:W-:Y:S01]  /*12050*/  @!P0 IMAD.WIDE.U32 R22, R22, 0xc0, R4 ;  /* 0x000000c016168825 */ /* 0x000fe200078e0004 */
[----:B------:R-:W-:Y:S01]  /*12060*/  @!P0 IADD3 R4, P6, P4, R8, UR8, R136 ;  /* 0x0000000808048c10 */ /* 0x000fe2000fcde088 */
[----:B------:R-:W-:Y:S01]  /*12070*/  UMOV UR8, 0x5 ;  /* 0x0000000500087882 */ /* 0x000fe20000000000 */
[----:B------:R-:W-:Y:S01]  /*12080*/  @!P0 LEA R5, P3, R11, R136, 0x6 ;  /* 0x000000880b058211 */ /* 0x000fe200078630ff */
[----:B------:R-:W-:Y:S01]  /*12090*/  @!P0 IMAD.MOV.U32 R24, RZ, RZ, c[0x0][0x1a0] ;  /* 0x00006800ff188624 */ /* 0x000fe200078e00ff */
[----:B------:R-:W-:Y:S01]  /*120a0*/  USHF.L.U64.HI UR7, UR6, UR8, UR7 ;  /* 0x0000000806077299 */ /* 0x000fe20008010207 */
[----:B------:R-:W-:Y:S02]  /*120b0*/  @!P0 IMAD.MOV.U32 R137, RZ, RZ, R139 ;  /* 0x000000ffff898224 */ /* 0x000fe400078e008b */
[----:B------:R-:W-:-:S02]  /*120c0*/  @!P0 IMAD.MOV.U32 R14, RZ, RZ, c[0x0][0x1a4] ;  /* 0x00006900ff0e8624 */ /* 0x000fc400078e00ff */
[----:B------:R-:W-:Y:S02]  /*120d0*/  @!P0 IMAD R26, R26, 0xa0, RZ ;  /* 0x000000a01a1a8824 */ /* 0x000fe400078e02ff */
[----:B------:R-:W-:Y:S01]  /*120e0*/  @!P0 IMAD.MOV.U32 R10, RZ, RZ, c[0x0][0x1a4] ;  /* 0x00006900ff0a8624 */ /* 0x000fe200078e00ff */
[----:B------:R-:W-:Y:S01]  /*120f0*/  @!P0 LEA.HI.X R14, R11, R139, R14, 0x6, P3 ;  /* 0x0000008b0b0e8211 */ /* 0x000fe200018f340e */
[----:B------:R-:W-:Y:S01]  /*12100*/  @!P0 IMAD.WIDE.U32 R24, R24, 0xe0, R136 ;  /* 0x000000e018188825 */ /* 0x000fe200078e0088 */
[C---:B------:R-:W-:Y:S02]  /*12110*/  @!P0 IADD3.X R11, R7.reuse, R13, R26, P1, !PT ;  /* 0x0000000d070b8210 */ /* 0x040fe40000ffe41a */
[C---:B------:R-:W-:Y:S01]  /*12120*/  @!P0 IADD3 R5, P3, R8.reuse, R5, RZ ;  /* 0x0000000508058210 */ /* 0x040fe20007f7e0ff */
[----:B------:R-:W-:Y:S01]  /*12130*/  @!P0 IMAD.MOV.U32 R12, RZ, RZ, c[0x0][0x1a4] ;  /* 0x00006900ff0c8624 */ /* 0x000fe200078e00ff */
[----:B------:R-:W-:Y:S01]  /*12140*/  @!P0 IADD3 R13, P2, R8, R22, RZ ;  /* 0x00000016080d8210 */ /* 0x000fe20007f5e0ff */
[----:B------:R-:W-:Y:S01]  /*12150*/  @!P0 IMAD R10, R10, 0xc0, RZ ;  /* 0x000000c00a0a8824 */ /* 0x000fe200078e02ff */
[----:B------:R-:W-:Y:S01]  /*12160*/  @!P0 IADD3 R15, P1, R8, R24, RZ ;  /* 0x00000018080f8210 */ /* 0x000fe20007f3e0ff */
[----:B------:R-:W-:Y:S01]  /*12170*/  @!P0 IMAD R12, R12, 0xe0, RZ ;  /* 0x000000e00c0c8824 */ /* 0x000fe200078e02ff */
[C---:B------:R-:W-:Y:S01]  /*12180*/  @!P0 IADD3.X R139, R7.reuse, UR7, R139, P6, P4 ;  /* 0x00000007078b8c10 */ /* 0x040fe2000b7e848b */
[C---:B------:R-:W-:Y:S01]  /*12190*/  @!P0 IMAD.X R14, R7.reuse, 0x1, R14, P3 ;  /* 0x00000001070e8824 */ /* 0x040fe200018e060e */
[----:B------:R-:W-:Y:S01]  /*121a0*/  @!P0 LEA R22, P4, R4, c[0x0][0x170], 0x1 ;  /* 0x00005c0004168a11 */ /* 0x000fe200078808ff */
[----:B------:R-:W-:Y:S01]  /*121b0*/  USHF.L.U32 UR7, UR5, 0x8, URZ ;  /* 0x0000000805077899 */ /* 0x000fe2000800063f */
[----:B------:R-:W-:-:S02]  /*121c0*/  @!P0 IADD3.X R10, R7, R10, R23, P2, !PT ;  /* 0x0000000a070a8210 */ /* 0x000fc400017fe417 */
[----:B------:R-:W-:Y:S02]  /*121d0*/  @!P0 LEA R24, P2, R5, c[0x0][0x170], 0x1 ;  /* 0x00005c0005188a11 */ /* 0x000fe400078408ff */
[C---:B------:R-:W-:Y:S01]  /*121e0*/  @!P0 IADD3.X R12, R7.reuse, R25, R12, P1, !PT ;  /* 0x00000019070c8210 */ /* 0x040fe20000ffe40c */
[----:B------:R-:W-:Y:S01]  /*121f0*/  @!P0 IMAD.X R7, R7, 0x1, R18, P5 ;  /* 0x0000000107078824 */ /* 0x000fe200028e0612 */
[----:B------:R-:W-:Y:S01]  /*12200*/  @!P0 LEA R8, P1, R16, c[0x0][0x170], 0x1 ;  /* 0x00005c0010088a11 */ /* 0x000fe200078208ff */
[----:B------:R-:W-:Y:S01]  /*12210*/  IMAD.U32 R169, RZ, RZ, UR7 ;  /* 0x00000007ffa97e24 */ /* 0x000fe2000f8e00ff */
[----:B------:R-:W-:Y:S01]  /*12220*/  @!P0 LEA.HI.X R23, R4, c[0x0][0x174], R139, 0x1, P4 ;  /* 0x00005d0004178a11 */ /* 0x000fe200020f0c8b */
[----:B------:R-:W-:Y:S01]  /*12230*/  IMAD.U32 R177, RZ, RZ, UR7 ;  /* 0x00000007ffb17e24 */ /* 0x000fe2000f8e00ff */
[----:B------:R-:W-:Y:S01]  /*12240*/  @!P0 LEA.HI.X R25, R5, c[0x0][0x174], R14, 0x1, P2 ;  /* 0x00005d0005198a11 */ /* 0x000fe200010f0c0e */
[----:B------:R-:W-:Y:S01]  /*12250*/  IMAD.U32 R179, RZ, RZ, UR7 ;  /* 0x00000007ffb37e24 */ /* 0x000fe2000f8e00ff */
[----:B------:R-:W-:Y:S01]  /*12260*/  @!P0 LEA R26, P4, R6, c[0x0][0x170], 0x1 ;  /* 0x00005c00061a8a11 */ /* 0x000fe200078808ff */
[----:B------:R-:W-:Y:S01]  /*12270*/  @!PT LDS RZ, [RZ] ;  /* 0x00000000fffff984 */ /* 0x000fe20000000800 */
[----:B------:R-:W-:Y:S01]  /*12280*/  @!PT LDS RZ, [RZ] ;  /* 0x00000000fffff984 */ /* 0x000fe20000000800 */
[----:B------:R-:W-:Y:S01]  /*12290*/  @!PT LDS RZ, [RZ] ;  /* 0x00000000fffff984 */ /* 0x000fe20000000800 */
[----:B------:R2:W-:Y:S01]  /*122a0*/  @!P0 LDGSTS.E.BYPASS.LTC128B.128 [R212+0x5800], [R22.64] ;  /* 0x0580000016d48fae */ /* 0x0005e2000b901d4a */
[----:B------:R-:W-:Y:S01]  /*122b0*/  @!P0 LEA.HI.X R9, R16, c[0x0][0x174], R9, 0x1, P1 ;  /* 0x00005d0010098a11 */ /* 0x000fe200008f0c09 */
[----:B------:R-:W-:Y:S01]  /*122c0*/  IMAD.U32 R181, RZ, RZ, UR7 ;  /* 0x00000007ffb57e24 */ /* 0x000fe2000f8e00ff */
[----:B------:R-:W-:Y:S01]  /*122d0*/  @!P0 LEA R18, P3, R20, c[0x0][0x170], 0x1 ;  /* 0x00005c0014128a11 */ /* 0x000fe200078608ff */
[----:B------:R-:W-:Y:S01]  /*122e0*/  @P0 STS.128 [R212+0x6000], RZ ;  /* 0x006000ffd4000388 */ /* 0x000fe20000000c00 */
[----:B------:R-:W-:Y:S01]  /*122f0*/  @!P0 LEA R16, P2, R13, c[0x0][0x170], 0x1 ;  /* 0x00005c000d108a11 */ /* 0x000fe200078408ff */
[----:B------:R-:W-:Y:S01]  /*12300*/  IMAD.U32 R171, RZ, RZ, UR7 ;  /* 0x00000007ffab7e24 */ /* 0x000fe2000f8e00ff */
[----:B------:R-:W-:Y:S01]  /*12310*/  @!P0 LEA.HI.X R27, R6, c[0x0][0x174], R7, 0x1, P4 ;  /* 0x00005d00061b8a11 */ /* 0x000fe200020f0c07 */
[----:B------:R-:W-:Y:S01]  /*12320*/  @!PT LDS RZ, [RZ] ;  /* 0x00000000fffff984 */ /* 0x000fe20000000800 */
[----:B------:R-:W-:Y:S01]  /*12330*/  @!PT LDS RZ, [RZ] ;  /* 0x00000000fffff984 */ /* 0x000fe20000000800 */
[----:B------:R-:W-:Y:S01]  /*12340*/  @!PT LDS RZ, [RZ] ;  /* 0x00000000fffff984 */ /* 0x000fe20000000800 */
[----:B------:R3:W-:Y:S01]  /*12350*/  @!P0 LDGSTS.E.BYPASS.LTC128B.128 [R212+0x6000], [R24.64] ;  /* 0x0600000018d48fae */ /* 0x0007e2000b901d4a */
[----:B------:R-:W-:Y:S01]  /*12360*/  @!P0 LEA R4, P1, R15, c[0x0][0x170], 0x1 ;  /* 0x00005c000f048a11 */ /* 0x000fe200078208ff */
[----:B------:R-:W-:Y:S01]  /*12370*/  IMAD.U32 R185, RZ, RZ, UR7 ;  /* 0x00000007ffb97e24 */ /* 0x000fe2000f8e00ff */
[----:B------:R-:W-:Y:S01]  /*12380*/  @!P0 LEA.HI.X R19, R20, c[0x0][0x174], R11, 0x1, P3 ;  /* 0x00005d0014138a11 */ /* 0x000fe200018f0c0b */
[----:B------:R-:W-:Y:S01]  /*12390*/  @P0 STS.128 [R212+0x6800], RZ ;  /* 0x006800ffd4000388 */ /* 0x000fe20000000c00 */
[----:B------:R-:W-:Y:S01]  /*123a0*/  @!P0 LEA.HI.X R17, R13, c[0x0][0x174], R10, 0x1, P2 ;  /* 0x00005d000d118a11 */ /* 0x000fe200010f0c0a */
[----:B------:R-:W-:Y:S01]  /*123b0*/  IMAD.U32 R187, RZ, RZ, UR7 ;  /* 0x00000007ffbb7e24 */ /* 0x000fe2000f8e00ff */
[----:B------:R-:W-:Y:S01]  /*123c0*/  @!P0 LEA.HI.X R5, R15, c[0x0][0x174], R12, 0x1, P1 ;  /* 0x00005d000f058a11 */ /* 0x000fe200008f0c0c */
[----:B------:R-:W-:Y:S01]  /*123d0*/  @!PT LDS RZ, [RZ] ;  /* 0x00000000fffff984 */ /* 0x000fe20000000800 */
[----:B------:R-:W-:Y:S01]  /*123e0*/  @!PT LDS RZ, [RZ] ;  /* 0x00000000fffff984 */ /* 0x000fe20000000800 */
[----:B------:R-:W-:Y:S01]  /*123f0*/  @!PT LDS RZ, [RZ] ;  /* 0x00000000fffff984 */ /* 0x000fe20000000800 */
[----:B------:R4:W-:Y:S01]  /*12400*/  @!P0 LDGSTS.E.BYPASS.LTC128B.128 [R212+0x6800], [R8.64] ;  /* 0x0680000008d48fae */ /* 0x0009e2000b901d4a */
[--C-:B------:R-:W-:Y:S01]  /*12410*/  LOP3.LUT R169, R169, 0xf9, R208.reuse, 0xfe, !PT ;  /* 0x000000f9a9a97812 */ /* 0x100fe200078efed0 */
[----:B------:R-:W-:Y:S01]  /*12420*/  IMAD.U32 R239, RZ, RZ, UR7 ;  /* 0x00000007ffef7e24 */ /* 0x000fe2000f8e00ff */
[--C-:B------:R-:W-:Y:S01]  /*12430*/  LOP3.LUT R177, R177, 0x78, R208.reuse, 0xfe, !PT ;  /* 0x00000078b1b17812 */ /* 0x100fe200078efed0 */
[----:B------:R-:W-:Y:S01]  /*12440*/  @P0 STS.128 [R212+0x7000], RZ ;  /* 0x007000ffd4000388 */ /* 0x000fe20000000c00 */
[----:B------:R5:W-:Y:S01]  /*12450*/  I2F R162, R169 ;  /* 0x000000a900a27306 */ /* 0x000be20000201400 */
[--C-:B------:R-:W-:Y:S01]  /*12460*/  LOP3.LUT R179, R179, 0x80, R208.reuse, 0xfe, !PT ;  /* 0x00000080b3b37812 */ /* 0x100fe200078efed0 */
[----:B------:R-:W-:Y:S01]  /*12470*/  IMAD.U32 R241, RZ, RZ, UR7 ;  /* 0x00000007fff17e24 */ /* 0x000fe2000f8e00ff */
[----:B------:R-:W-:Y:S01]  /*12480*/  @!PT LDS RZ, [RZ] ;  /* 0x00000000fffff984 */ /* 0x000fe20000000800 */
[----:B------:R-:W-:Y:S01]  /*12490*/  @!PT LDS RZ, [RZ] ;  /* 0x00000000fffff984 */ /* 0x000fe20000000800 */
[----:B------:R-:W-:Y:S01]  /*124a0*/  @!PT LDS RZ, [RZ] ;  /* 0x00000000fffff984 */ /* 0x000fe20000000800 */
[----:B------:R3:W-:Y:S01]  /*124b0*/  @!P0 LDGSTS.E.BYPASS.LTC128B.128 [R212+0x7000], [R26.64] ;  /* 0x070000001ad48fae */ /* 0x0007e2000b901d4a */
[--C-:B------:R-:W-:Y:S01]  /*124c0*/  LOP3.LUT R181, R181, 0x81, R208.reuse, 0xfe, !PT ;  /* 0x00000081b5b57812 */ /* 0x100fe200078efed0 */
[----:B------:R-:W-:Y:S01]  /*124d0*/  IMAD.U32 R245, RZ, RZ, UR7 ;  /* 0x00000007fff57e24 */ /* 0x000fe2000f8e00ff */
[----:B------:R-:W-:Y:S01]  /*124e0*/  LOP3.LUT R165, R208, UR7, RZ, 0xfc, !PT ;  /* 0x00000007d0a57c12 */ /* 0x000fe2000f8efcff */
[----:B------:R-:W-:Y:S01]  /*124f0*/  @P0 STS.128 [R212+0x7800], RZ ;  /* 0x007800ffd4000388 */ /* 0x000fe20000000c00 */
[----:B------:R-:W-:Y:S01]  /*12500*/  I2F R173, R177 ;  /* 0x000000b100ad7306 */ /* 0x000fe20000201400 */
        /* <DEDUP_REMOVED lines=8> */
[----:B------:R-:W-:Y:S01]  /*12590*/  LOP3.LUT R187, R187, 0x89, R208, 0xfe, !PT ;  /* 0x00000089bbbb7812 */ /* 0x000fe200078efed0 */
[----:B------:R-:W-:Y:S01]  /*125a0*/  @P0 STS.128 [R212+0x8000], RZ ;  /* 0x008000ffd4000388 */ /* 0x000fe20000000c00 */
[----:B------:R-:W1:Y:S01]  /*125b0*/  I2F R175, R179 ;  /* 0x000000b300af7306 */ /* 0x000e620000201400 */
[----:B------:R-:W-:Y:S01]  /*125c0*/  ISETP.GE.AND P6, PT, R165, R2, PT ;  /* 0x00000002a500720c */ /* 0x000fe20003fc6270 */
[----:B------:R-:W-:Y:S01]  /*125d0*/  IMAD.U32 R174, RZ, RZ, UR7 ;  /* 0x00000007ffae7e24 */ /* 0x000fe2000f8e00ff */
[----:B------:R-:W-:Y:S01]  /*125e0*/  @!PT LDS RZ, [RZ] ;  /* 0x00000000fffff984 */ /* 0x000fe20000000800 */
[----:B------:R-:W-:Y:S01]  /*125f0*/  @!PT LDS RZ, [RZ] ;  /* 0x00000000fffff984 */ /* 0x000fe20000000800 */
[----:B------:R-:W-:Y:S01]  /*12600*/  @!PT LDS RZ, [RZ] ;  /* 0x00000000fffff984 */ /* 0x000fe20000000800 */
[----:B------:R1:W-:Y:S01]  /*12610*/  @!P0 LDGSTS.E.BYPASS.LTC128B.128 [R212+0x8000], [R16.64] ;  /* 0x0800000010d48fae */ /* 0x0003e2000b901d4a */
[----:B------:R-:W-:-:S02]  /*12620*/  ISETP.GE.AND P1, PT, R169, R0, PT ;  /* 0x00000000a900720c */ /* 0x000fc40003f26270 */
[--C-:B------:R-:W-:Y:S01]  /*12630*/  LOP3.LUT R239, R239, 0x90, R208.reuse, 0xfe, !PT ;  /* 0x00000090efef7812 */ /* 0x100fe200078efed0 */
[----:B------:R-:W-:Y:S01]  /*12640*/  @P0 STS.128 [R212+0x8800], RZ ;  /* 0x008800ffd4000388 */ /* 0x000fe20000000c00 */
[----:B------:R-:W-:Y:S01]  /*12650*/  I2F R166, R181 ;  /* 0x000000b500a67306 */ /* 0x000fe20000201400 */
[----:B------:R-:W-:Y:S02]  /*12660*/  LOP3.LUT R241, R241, 0x91, R208, 0xfe, !PT ;  /* 0x00000091f1f17812 */ /* 0x000fe400078efed0 */
[----:B------:R-:W-:Y:S01]  /*12670*/  @!PT LDS RZ, [RZ] ;  /* 0x00000000fffff984 */ /* 0x000fe20000000800 */
[----:B------:R-:W-:Y:S01]  /*12680*/  @!PT LDS RZ, [RZ] ;  /* 0x00000000fffff984 */ /* 0x000fe20000000800 */
[----:B------:R-:W-:Y:S01]  /*12690*/  @!PT LDS RZ, [RZ] ;  /* 0x00000000fffff984 */ /* 0x000fe20000000800 */
[----:B------:R1:W-:Y:S01]  /*126a0*/  @!P0 LDGSTS.E.BYPASS.LTC128B.128 [R212+0x8800], [R4.64] ;  /* 0x0880000004d48fae */ /* 0x0003e2000b901d4a */
[-C--:B------:R-:W-:Y:S02]  /*126b0*/  ISETP.GE.AND P3, PT, R177, R2.reuse, PT ;  /* 0x00000002b100720c */ /* 0x080fe40003f66270 */
[-C--:B------:R-:W-:Y:S01]  /*126c0*/  ISETP.GE.AND P2, PT, R169, R2.reuse, PT ;  /* 0x00000002a900720c */ /* 0x080fe20003f46270 */
[----:B------:R-:W-:Y:S01]  /*126d0*/  LDSM.16.M88.4 R60, [R207] ;  /* 0x00000000cf3c783b */ /* 0x000fe20000000200 */
[----:B------:R2:W-:Y:S01]  /*126e0*/  I2F R163, R165 ;  /* 0x000000a500a37306 */ /* 0x0005e20000201400 */
[----:B------:R-:W-:Y:S01]  /*126f0*/  ISETP.GE.AND P5, PT, R171, R2, PT ;  /* 0x00000002ab00720c */ /* 0x000fe20003fa6270 */
[----:B-----5:R-:W-:Y:S01]  /*12700*/  IMAD.U32 R169, RZ, RZ, UR7 ;  /* 0x00000007ffa97e24 */ /* 0x020fe2000f8e00ff */
[----:B------:R-:W5:Y:S01]  /*12710*/  LDSM.16.M88.4 R52, [R205+0x1000] ;  /* 0x00100000cd34783b */ /* 0x000f620000000200 */
[----:B------:R-:W-:-:S02]  /*12720*/  ISETP.GE.AND P4, PT, R177, R0, PT ;  /* 0x00000000b100720c */ /* 0x000fc40003f86270 */
[--C-:B------:R-:W-:Y:S01]  /*12730*/  LOP3.LUT R245, R245, 0x98, R208.reuse, 0xfe, !PT ;  /* 0x00000098f5f57812 */ /* 0x100fe200078efed0 */
[----:B------:R-:W-:Y:S01]  /*12740*/  LDSM.16.M88.4 R152, [R206] ;  /* 0x00000000ce98783b */ /* 0x000fe20000000200 */
[----:B------:R-:W-:Y:S01]  /*12750*/  I2F R164, R171 ;  /* 0x000000ab00a47306 */ /* 0x000fe20000201400 */
[--C-:B------:R-:W-:Y:S02]  /*12760*/  LOP3.LUT R249, R249, 0x99, R208.reuse, 0xfe, !PT ;  /* 0x00000099f9f97812 */ /* 0x100fe400078efed0 */
[----:B------:R-:W-:Y:S01]  /*12770*/  LDSM.16.M88.4 R136, [R204] ;  /* 0x00000000cc88783b */ /* 0x000fe20000000200 */
[--C-:B------:R-:W-:Y:S02]  /*12780*/  LOP3.LUT R186, R169, 0xc9, R208.reuse, 0xfe, !PT ;  /* 0x000000c9a9ba7812 */ /* 0x100fe400078efed0 */
[--C-:B------:R-:W-:Y:S01]  /*12790*/  LOP3.LUT R247, R247, 0xa0, R208.reuse, 0xfe, !PT ;  /* 0x000000a0f7f77812 */ /* 0x100fe200078efed0 */
[----:B------:R-:W1:Y:S01]  /*127a0*/  LDSM.16.M88.4 R124, [R205+0x1400] ;  /* 0x00140000cd7c783b */ /* 0x000e620000000200 */
[----:B--2---:R-:W-:Y:S01]  /*127b0*/  IMAD.U32 R165, RZ, RZ, UR7 ;  /* 0x00000007ffa57e24 */ /* 0x004fe2000f8e00ff */
[----:B------:R-:W2:Y:S01]  /*127c0*/  I2F R183, R185 ;  /* 0x000000b900b77306 */ /* 0x000ea20000201400 */
[----:B------:R-:W-:Y:S01]  /*127d0*/  LOP3.LUT R167, R208, UR7, RZ, 0xfc, !PT ;  /* 0x00000007d0a77c12 */ /* 0x000fe2000f8efcff */
[----:B------:R-:W1:Y:S02]  /*127e0*/  LDSM.16.M88.4 R116, [R205+0x1800] ;  /* 0x00180000cd74783b */ /* 0x000e640000000200 */
[----:B------:R-:W-:-:S02]  /*127f0*/  LOP3.LUT R176, R165, 0xb9, R208, 0xfe, !PT ;  /* 0x000000b9a5b07812 */ /* 0x000fc400078efed0 */
[----:B------:R-:W2:Y:S01]  /*12800*/  LDSM.16.M88.4 R108, [R205+0x1c00] ;  /* 0x001c0000cd6c783b */ /* 0x000ea20000000200 */
[--C-:B------:R-:W-:Y:S01]  /*12810*/  LOP3.LUT R180, R165, 0xc1, R208.reuse, 0xfe, !PT ;  /* 0x000000c1a5b47812 */ /* 0x100fe200078efed0 */
[----:B------:R-:W-:Y:S01]  /*12820*/  I2F R168, R187 ;  /* 0x000000bb00a87306 */ /* 0x000fe20000201400 */
[----:B------:R-:W-:Y:S01]  /*12830*/  ISETP.GE.AND P0, PT, R167, R0, PT ;  /* 0x00000000a700720c */ /* 0x000fe20003f06270 */
[----:B------:R-:W2:Y:S04]  /*12840*/  LDSM.16.M88.4 R100, [R205+0x2000] ;  /* 0x00200000cd64783b */ /* 0x000ea80000000200 */
[----:B------:R-:W2:Y:S02]  /*12850*/  LDSM.16.M88.4 R92, [R205+0x2400] ;  /* 0x00240000cd5c783b */ /* 0x000ea40000000200 */
[----:B------:R-:W1:Y:S02]  /*12860*/  I2F R213, R239 ;  /* 0x000000ef00d57306 */ /* 0x000e640000201400 */
[----:B------:R-:W2:Y:S04]  /*12870*/  LDSM.16.M88.4 R84, [R205+0x2800] ;  /* 0x00280000cd54783b */ /* 0x000ea80000000200 */
[----:B------:R-:W2:Y:S01]  /*12880*/  LDSM.16.M88.4 R76, [R205+0x2c00] ;  /* 0x002c0000cd4c783b */ /* 0x000ea20000000200 */
[----:B------:R-:W-:Y:S01]  /*12890*/  @P0 LOP3.LUT R132, R132, 0x2, RZ, 0xfc, !PT ;  /* 0x0000000284840812 */ /* 0x000fe200078efcff */
[----:B------:R-:W-:Y:S02]  /*128a0*/  I2F R170, R241 ;  /* 0x000000f100aa7306 */ /* 0x000fe40000201400 */
[----:B------:R-:W2:Y:S01]  /*128b0*/  LDSM.16.M88.4 R44, [R205+0x3000] ;  /* 0x00300000cd2c783b */ /* 0x000ea20000000200 */
[C---:B-----5:R-:W-:Y:S03]  /*128c0*/  HMMA.16816.F32.BF16 R56, R60.reuse, R52, RZ ;  /* 0x000000343c38723c */ /* 0x060fe600000418ff */
[----:B------:R-:W5:Y:S02]  /*128d0*/  LDSM.16.M88.4 R36, [R205+0x3400] ;  /* 0x00340000cd24783b */ /* 0x000f640000000200 */
[----:B------:R-:W-:Y:S02]  /*128e0*/  I2F R243, R245 ;  /* 0x000000f500f37306 */ /* 0x000fe40000201400 */
[----:B------:R-:W3:Y:S01]  /*128f0*/  LDSM.16.M88.4 R28, [R205+0x3800] ;  /* 0x00380000cd1c783b */ /* 0x000ee20000000200 */
[C---:B------:R-:W-:Y:S03]  /*12900*/  HMMA.16816.F32.BF16 R52, R60.reuse, R54, RZ ;  /* 0x000000363c34723c */ /* 0x040fe600000418ff */
[----:B------:R-:W3:Y:S02]  /*12910*/  LDSM.16.M88.4 R20, [R205+0x3c00] ;  /* 0x003c0000cd14783b */ /* 0x000ee40000000200 */
[----:B------:R-:W-:Y:S02]  /*12920*/  I2F R172, R249 ;  /* 0x000000f900ac7306 */ /* 0x000fe40000201400 */
[----:B------:R-:W3:Y:S01]  /*12930*/  LDSM.16.M88.4 R12, [R205+0x4000] ;  /* 0x00400000cd0c783b */ /* 0x000ee20000000200 */
[----:B-1----:R-:W-:Y:S03]  /*12940*/  HMMA.16816.F32.BF16 R128, R60, R124, RZ ;  /* 0x0000007c3c80723c */ /* 0x002fe600000418ff */
[----:B------:R-:W4:Y:S02]  /*12950*/  LDSM.16.M88.4 R4, [R205+0x4400] ;  /* 0x00440000cd04783b */ /* 0x000f240000000200 */
[----:B------:R-:W1:Y:S02]  /*12960*/  I2F R251, R247 ;  /* 0x000000f700fb7306 */ /* 0x000e640000201400 */
[----:B------:R-:W1:Y:S01]  /*12970*/  LDSM.16.M88.4 R68, [R205+0x4800] ;  /* 0x00480000cd44783b */ /* 0x000e620000000200 */
[----:B------:R-:W-:Y:S03]  /*12980*/  HMMA.16816.F32.BF16 R56, R152, R136, R56 ;  /* 0x000000889838723c */ /* 0x000fe60000041838 */
[----:B------:R-:W1:Y:S02]  /*12990*/  LDSM.16.M88.4 R144, [R205+0x4c00] ;  /* 0x004c0000cd90783b */ /* 0x000e640000000200 */
[----:B------:R5:W-:Y:S02]  /*129a0*/  I2F R161, R167 ;  /* 0x000000a700a17306 */ /* 0x000be40000201400 */
[----:B------:R-:W-:Y:S01]  /*129b0*/  IMAD.U32 R137, RZ, RZ, UR7 ;  /* 0x00000007ff897e24 */ /* 0x000fe2000f8e00ff */
[C---:B------:R-:W-:Y:S01]  /*129c0*/  HMMA.16816.F32.BF16 R120, R60.reuse, R116, RZ ;  /* 0x000000743c78723c */ /* 0x040fe200000418ff */
[----:B------:R-:W-:Y:S03]  /*129d0*/  LDSM.16.M88.4 R140, [R196] ;  /* 0x00000000c48c783b */ /* 0x000fe60000000200 */
[----:B------:R-:W-:Y:S01]  /*129e0*/  LOP3.LUT R160, R137, 0x71, R208, 0xfe, !PT ;  /* 0x0000007189a07812 */ /* 0x000fe200078efed0 */
[----:B------:R-:W-:Y:S01]  /*129f0*/  LDSM.16.M88.4 R148, [R195] ;  /* 0x00000000c394783b */ /* 0x000fe20000000200 */
[----:B------:R-:W-:Y:S02]  /*12a00*/  I2F R182, R186 ;  /* 0x000000ba00b67306 */ /* 0x000fe40000201400 */
[----:B--2---:R-:W-:Y:S01]  /*12a10*/  HMMA.16816.F32.BF16 R112, R60, R108, RZ ;  /* 0x0000006c3c70723c */ /* 0x004fe200000418ff */
[----:B------:R-:W-:Y:S01]  /*12a20*/  LDSM.16.M88.4 R156, [R191] ;  /* 0x00000000bf9c783b */ /* 0x000fe20000000200 */
[----:B-----5:R-:W-:-:S04]  /*12a30*/  IMAD.U32 R167, RZ, RZ, UR7 ;  /* 0x00000007ffa77e24 */ /* 0x020fc8000f8e00ff */
[----:B------:R-:W-:Y:S01]  /*12a40*/  I2F R160, R160 ;  /* 0x000000a000a07306 */ /* 0x000fe20000201400 */
[----:B------:R-:W0:Y:S01]  /*12a50*/  LDGDEPBAR ;  /* 0x00000000000079af */ /* 0x000e220000000000 */
        /* <DEDUP_REMOVED lines=9> */
[C---:B----4-:R-:W-:Y:S08]  /*12af0*/  HMMA.16816.F32.BF16 R8, R60.reuse, R4, RZ ;  /* 0x000000043c08723c */ /* 0x050ff000000418ff */
[----:B-1----:R-:W-:Y:S08]  /*12b00*/  HMMA.16816.F32.BF16 R72, R60, R68, RZ ;  /* 0x000000443c48723c */ /* 0x002ff000000418ff */
[----:B------:R-:W-:Y:S01]  /*12b10*/  HMMA.16816.F32.BF16 R52, R152, R138, R52 ;  /* 0x0000008a9834723c */ /* 0x000fe20000041834 */
[----:B------:R-:W1:Y:S07]  /*12b20*/  LDSM.16.M88.4 R136, [R193] ;  /* 0x00000000c188783b */ /* 0x000e6e0000000200 */
        /* <DEDUP_REMOVED lines=17> */
[C---:B-1----:R-:W-:Y:S08]  /*12c40*/  HMMA.16816.F32.BF16 R24, R152.reuse, R136, R24 ;  /* 0x000000889818723c */ /* 0x042ff00000041818 */
[C---:B------:R-:W-:Y:S01]  /*12c50*/  HMMA.16816.F32.BF16 R20, R152.reuse, R138, R20 ;  /* 0x0000008a9814723c */ /* 0x040fe20000041814 */
[----:B------:R-:W1:Y:S07]  /*12c60*/  LDSM.16.M88.4 R136, [R3] ;  /* 0x000000000388783b */ /* 0x000e6e0000000200 */
[C---:B------:R-:W-:Y:S08]  /*12c70*/  HMMA.16816.F32.BF16 R48, R152.reuse, R140, R48 ;  /* 0x0000008c9830723c */ /* 0x040ff00000041830 */
[C---:B------:R-:W-:Y:S01]  /*12c80*/  HMMA.16816.F32.BF16 R44, R152.reuse, R142, R44 ;  /* 0x0000008e982c723c */ /* 0x040fe2000004182c */
[----:B------:R-:W3:Y:S07]  /*12c90*/  LDSM.16.M88.4 R140, [R192] ;  /* 0x00000000c08c783b */ /* 0x000eee0000000200 */
[C---:B------:R-:W-:Y:S08]  /*12ca0*/  HMMA.16816.F32.BF16 R40, R152.reuse, R148, R40 ;  /* 0x000000949828723c */ /* 0x040ff00000041828 */
[----:B--2---:R-:W-:Y:S01]  /*12cb0*/  HMMA.16816.F32.BF16 R32, R152, R144, R32 ;  /* 0x000000909820723c */ /* 0x004fe20000041820 */
[----:B------:R-:W-:-:S07]  /*12cc0*/  FFMA.FTZ R50, R175, UR4, R50 ;  /* 0x00000004af327c23 */ /* 0x000fce0008010032 */
[----:B------:R-:W-:Y:S01]  /*12cd0*/  HMMA.16816.F32.BF16 R28, R152, R146, R28 ;  /* 0x00000092981c723c */ /* 0x000fe2000004181c */
[----:B------:R-:W2:Y:S01]  /*12ce0*/  LDSM.16.M88.4 R144, [R197] ;  /* 0x00000000c590783b */ /* 0x000ea20000000200 */
[----:B------:R-:W-:-:S06]  /*12cf0*/  FFMA.FTZ R46, R183, UR4, R46 ;  /* 0x00000004b72e7c23 */ /* 0x000fcc000801002e */
[----:B------:R-:W-:Y:S01]  /*12d00*/  HMMA.16816.F32.BF16 R36, R152, R150, R36 ;  /* 0x000000969824723c */ /* 0x000fe20000041824 */
[----:B------:R-:W4:Y:S01]  /*12d10*/  LDSM.16.M88.4 R148, [R203] ;  /* 0x00000000cb94783b */ /* 0x000f220000000200 */
[C---:B------:R-:W-:Y:S02]  /*12d20*/  FFMA.FTZ R177, R213.reuse, UR4, R40 ;  /* 0x00000004d5b17c23 */ /* 0x040fe40008010028 */
[----:B------:R-:W-:-:S04]  /*12d30*/  FFMA.FTZ R42, R213, UR4, R42 ;  /* 0x00000004d52a7c23 */ /* 0x000fc8000801002a */
[----:B-1----:R-:W-:Y:S01]  /*12d40*/  HMMA.16816.F32.BF16 R60, R152, R138, R60 ;  /* 0x0000008a983c723c */ /* 0x002fe2000004183c */
[----:B------:R-:W-:-:S06]  /*12d50*/  FFMA.FTZ R34, R251, UR4, R34 ;  /* 0x00000004fb227c23 */ /* 0x000fcc0008010022 */
[----:B------:R-:W-:Y:S01]  /*12d60*/  IMAD.U32 R139, RZ, RZ, UR7 ;  /* 0x00000007ff8b7e24 */ /* 0x000fe2000f8e00ff */
[----:B---3--:R-:W-:Y:S04]  /*12d70*/  HMMA.16816.F32.BF16 R16, R152, R140, R16 ;  /* 0x0000008c9810723c */ /* 0x008fe80000041810 */
[----:B------:R-:W-:-:S04]  /*12d80*/  LOP3.LUT R139, R139, 0xb1, R208, 0xfe, !PT ;  /* 0x000000b18b8b7812 */ /* 0x000fc800078efed0 */
[----:B------:R-:W-:Y:S01]  /*12d90*/  HMMA.16816.F32.BF16 R12, R152, R142, R12 ;  /* 0x0000008e980c723c */ /* 0x000fe2000004180c */
[----:B------:R-:W1:Y:S01]  /*12da0*/  LDSM.16.M88.4 R140, [R190] ;  /* 0x00000000be8c783b */ /* 0x000e620000000200 */
[----:B------:R-:W-:Y:S02]  /*12db0*/  FFMA.FTZ R38, R243, UR4, R38 ;  /* 0x00000004f3267c23 */ /* 0x000fe40008010026 */
[----:B------:R-:W-:-:S04]  /*12dc0*/  FFMA.FTZ R39, R172, UR4, R39 ;  /* 0x00000004ac277c23 */ /* 0x000fc80008010027 */
[C---:B------:R-:W-:Y:S01]  /*12dd0*/  FFMA.FTZ R63, R162.reuse, UR4, R63 ;  /* 0x00000004a23f7c23 */ /* 0x040fe2000801003f */
[C---:B--2---:R-:W-:Y:S01]  /*12de0*/  HMMA.16816.F32.BF16 R76, R152.reuse, R146, R76 ;  /* 0x00000092984c723c */ /* 0x044fe2000004184c */
[----:B------:R-:W-:Y:S01]  /*12df0*/  FFMA.FTZ R61, R162, UR4, R61 ;  /* 0x00000004a23d7c23 */ /* 0x000fe2000801003d */
[----:B------:R-:W2:Y:S02]  /*12e00*/  I2F R146, R139 ;  /* 0x0000008b00927306 */ /* 0x000ea40000201400 */
[----:B------:R-:W-:Y:S02]  /*12e10*/  FSEL R63, R63, -INF , !P1 ;  /* 0xff8000003f3f7808 */ /* 0x000fe40004800000 */
[-C--:B------:R-:W-:Y:S01]  /*12e20*/  ISETP.GE.AND P1, PT, R171, R0.reuse, PT ;  /* 0x00000000ab00720c */ /* 0x080fe20003f26270 */
[----:B------:R-:W-:Y:S01]  /*12e30*/  FFMA.FTZ R171, R175, UR4, R48 ;  /* 0x00000004afab7c23 */ /* 0x000fe20008010030 */
[----:B------:R-:W-:Y:S01]  /*12e40*/  HMMA.16816.F32.BF16 R8, R152, R156, R8 ;  /* 0x0000009c9808723c */ /* 0x000fe20000041808 */
[----:B------:R-:W-:Y:S01]  /*12e50*/  FSEL R61, R61, -INF , !P2 ;  /* 0xff8000003d3d7808 */ /* 0x000fe20005000000 */
[----:B------:R-:W-:Y:S01]  /*12e60*/  FFMA.FTZ R175, R168, UR4, R45 ;  /* 0x00000004a8af7c23 */ /* 0x000fe2000801002d */
[----:B------:R-:W-:Y:S01]  /*12e70*/  ISETP.GE.AND P2, PT, R179, R0, PT ;  /* 0x00000000b300720c */ /* 0x000fe20003f46270 */
[----:B------:R-:W-:-:S02]  /*12e80*/  IMAD.U32 R147, RZ, RZ, UR7 ;  /* 0x00000007ff937e24 */ /* 0x000fc4000f8e00ff */
[----:B------:R-:W-:Y:S02]  /*12e90*/  FFMA.FTZ R168, R168, UR4, R47 ;  /* 0x00000004a8a87c23 */ /* 0x000fe4000801002f */
[----:B------:R-:W-:Y:S01]  /*12ea0*/  IMAD.U32 R157, RZ, RZ, UR7 ;  /* 0x00000007ff9d7e24 */ /* 0x000fe2000f8e00ff */
[C---:B------:R-:W-:Y:S01]  /*12eb0*/  HMMA.16816.F32.BF16 R4, R152.reuse, R158, R4 ;  /* 0x0000009e9804723c */ /* 0x040fe20000041804 */
[----:B------:R-:W-:Y:S01]  /*12ec0*/  IMAD.U32 R156, RZ, RZ, UR7 ;  /* 0x00000007ff9c7e24 */ /* 0x000fe2000f8e00ff */
[--C-:B------:R-:W-:Y:S01]  /*12ed0*/  LOP3.LUT R178, R147, 0xb8, R208.reuse, 0xfe, !PT ;  /* 0x000000b893b27812 */ /* 0x100fe200078efed0 */
[----:B------:R-:W-:Y:S01]  /*12ee0*/  IMAD.U32 R47, RZ, RZ, UR7 ;  /* 0x00000007ff2f7e24 */ /* 0x000fe2000f8e00ff */
[--C-:B------:R-:W-:Y:S01]  /*12ef0*/  LOP3.LUT R157, R157, 0xa1, R208.reuse, 0xfe, !PT ;  /* 0x000000a19d9d7812 */ /* 0x100fe200078efed0 */
[----:B--2---:R-:W-:Y:S01]  /*12f00*/  FFMA.FTZ R25, R146, UR4, R25 ;  /* 0x0000000492197c23 */ /* 0x004fe20008010019 */
[----:B------:R-:W-:Y:S01]  /*12f10*/  LOP3.LUT R156, R156, 0xa8, R208, 0xfe, !PT ;  /* 0x000000a89c9c7812 */ /* 0x000fe200078efed0 */
[C---:B------:R-:W-:Y:S01]  /*12f20*/  FFMA.FTZ R76, R173.reuse, UR4, R76 ;  /* 0x00000004ad4c7c23 */ /* 0x040fe2000801004c */
[----:B------:R-:W-:Y:S01]  /*12f30*/  I2F R158, R157 ;  /* 0x0000009d009e7306 */ /* 0x000fe20000201400 */
[----:B------:R-:W-:Y:S01]  /*12f40*/  FFMA.FTZ R173, R173, UR4, R78 ;  /* 0x00000004adad7c23 */ /* 0x000fe2000801004e */
[C---:B----4-:R-:W-:Y:S01]  /*12f50*/  HMMA.16816.F32.BF16 R128, R152.reuse, R148, R128 ;  /* 0x000000949880723c */ /* 0x050fe20000041880 */
[----:B------:R-:W-:Y:S01]  /*12f60*/  FFMA.FTZ R77, R164, UR4, R77 ;  /* 0x00000004a44d7c23 */ /* 0x000fe2000801004d */
[----:B------:R-:W-:Y:S01]  /*12f70*/  FSEL R165, R76, -INF , !P3 ;  /* 0xff8000004ca57808 */ /* 0x000fe20005800000 */
[----:B------:R-:W-:Y:S01]  /*12f80*/  FFMA.FTZ R164, R164, UR4, R79 ;  /* 0x00000004a4a47c23 */ /* 0x000fe2000801004f */
[-C--:B------:R-:W-:Y:S01]  /*12f90*/  ISETP.GE.AND P3, PT, R179, R2.reuse, PT ;  /* 0x00000002b300720c */ /* 0x080fe20003f66270 */
[----:B------:R-:W-:Y:S01]  /*12fa0*/  FFMA.FTZ R179, R170, UR4, R41 ;  /* 0x00000004aab37c23 */ /* 0x000fe20008010029 */
[----:B------:R-:W-:Y:S01]  /*12fb0*/  FSEL R76, R173, -INF , !P4 ;  /* 0xff800000ad4c7808 */ /* 0x000fe20006000000 */
[----:B------:R-:W-:Y:S01]  /*12fc0*/  IMAD.U32 R173, RZ, RZ, UR7 ;  /* 0x00000007ffad7e24 */ /* 0x000fe2000f8e00ff */
[----:B------:R-:W-:Y:S01]  /*12fd0*/  FSEL R169, R171, -INF , !P3 ;  /* 0xff800000aba97808 */ /* 0x000fe20005800000 */
[----:B------:R-:W-:Y:S01]  /*12fe0*/  FFMA.FTZ R171, R166, UR4, R49 ;  /* 0x00000004a6ab7c23 */ /* 0x000fe20008010031 */
[-C--:B------:R-:W-:Y:S01]  /*12ff0*/  ISETP.GE.AND P4, PT, R181, R2.reuse, PT ;  /* 0x00000002b500720c */ /* 0x080fe20003f86270 */
[----:B------:R-:W2:Y:S01]  /*13000*/  I2F R159, R156 ;  /* 0x0000009c009f7306 */ /* 0x000ea20000201400 */
[----:B------:R-:W-:Y:S01]  /*13010*/  LOP3.LUT R238, R173, 0xd0, R208, 0xfe, !PT ;  /* 0x000000d0adee7812 */ /* 0x000fe200078efed0 */
[----:B------:R-:W-:Y:S01]  /*13020*/  FFMA.FTZ R173, R183, UR4, R44 ;  /* 0x00000004b7ad7c23 */ /* 0x000fe2000801002c */
[--C-:B------:R-:W-:Y:S01]  /*13030*/  LOP3.LUT R149, R174, 0xa9, R208.reuse, 0xfe, !PT ;  /* 0x000000a9ae957812 */ /* 0x100fe200078efed0 */
[----:B------:R-:W-:Y:S01]  /*13040*/  FFMA.FTZ R166, R166, UR4, R51 ;  /* 0x00000004a6a67c23 */ /* 0x000fe20008010033 */
[----:B------:R-:W-:Y:S01]  /*13050*/  FSEL R171, R171, -INF , !P4 ;  /* 0xff800000abab7808 */ /* 0x000fe20006000000 */
[C---:B-1----:R-:W-:Y:S01]  /*13060*/  HMMA.16816.F32.BF16 R72, R152.reuse, R140, R72 ;  /* 0x0000008c9848723c */ /* 0x042fe20000041848 */
[-C--:B------:R-:W-:Y:S01]  /*13070*/  ISETP.GE.AND P3, PT, R185, R2.reuse, PT ;  /* 0x00000002b900720c */ /* 0x080fe20003f66270 */
[----:B------:R-:W1:Y:S01]  /*13080*/  I2F R148, R149 ;  /* 0x0000009500947306 */ /* 0x000e620000201400 */
[----:B------:R-:W-:Y:S01]  /*13090*/  FSEL R49, R50, -INF , !P2 ;  /* 0xff80000032317808 */ /* 0x000fe20005000000 */
[----:B------:R-:W-:Y:S01]  /*130a0*/  FFMA.FTZ R183, R172, UR4, R37 ;  /* 0x00000004acb77c23 */ /* 0x000fe20008010025 */
[----:B------:R-:W-:Y:S01]  /*130b0*/  ISETP.GE.AND P4, PT, R187, R2, PT ;  /* 0x00000002bb00720c */ /* 0x000fe20003f86270 */
[----:B------:R-:W-:Y:S01]  /*130c0*/  IMAD.U32 R51, RZ, RZ, UR7 ;  /* 0x00000007ff337e24 */ /* 0x000fe2000f8e00ff */
[-C--:B------:R-:W-:Y:S01]  /*130d0*/  ISETP.GE.AND P2, PT, R185, R0.reuse, PT ;  /* 0x00000000b900720c */ /* 0x080fe20003f46270 */
[----:B------:R-:W-:Y:S01]  /*130e0*/  IMAD.U32 R141, RZ, RZ, UR7 ;  /* 0x00000007ff8d7e24 */ /* 0x000fe2000f8e00ff */
[----:B------:R-:W-:Y:S01]  /*130f0*/  FSEL R48, R164, -INF , !P1 ;  /* 0xff800000a4307808 */ /* 0x000fe20004800000 */
[----:B------:R-:W3:Y:S01]  /*13100*/  I2F R147, R178 ;  /* 0x000000b200937306 */ /* 0x000ee20000201400 */
[----:B------:R-:W-:Y:S01]  /*13110*/  LOP3.LUT R174, R174, 0xb0, R208, 0xfe, !PT ;  /* 0x000000b0aeae7812 */ /* 0x000fe200078efed0 */
[----:B------:R-:W-:Y:S01]  /*13120*/  FFMA.FTZ R185, R251, UR4, R32 ;  /* 0x00000004fbb97c23 */ /* 0x000fe20008010020 */
[----:B------:R-:W-:Y:S01]  /*13130*/  ISETP.GE.AND P1, PT, R181, R0, PT ;  /* 0x00000000b500720c */ /* 0x000fe20003f26270 */
[----:B------:R-:W-:Y:S01]  /*13140*/  FFMA.FTZ R181, R243, UR4, R36 ;  /* 0x00000004f3b57c23 */ /* 0x000fe20008010024 */
[----:B------:R-:W-:Y:S01]  /*13150*/  FSEL R173, R173, -INF , !P3 ;  /* 0xff800000adad7808 */ /* 0x000fe20005800000 */
[----:B--2---:R-:W-:Y:S01]  /*13160*/  FFMA.FTZ R28, R159, UR4, R28 ;  /* 0x000000049f1c7c23 */ /* 0x004fe2000801001c */
[----:B------:R-:W-:Y:S01]  /*13170*/  FSEL R175, R175, -INF , !P4 ;  /* 0xff800000afaf7808 */ /* 0x000fe20006000000 */
[----:B------:R-:W2:Y:S01]  /*13180*/  I2F R138, R174 ;  /* 0x000000ae008a7306 */ /* 0x000ea20000201400 */
[-C--:B------:R-:W-:Y:S01]  /*13190*/  ISETP.GE.AND P3, PT, R239, R2.reuse, PT ;  /* 0x00000002ef00720c */ /* 0x080fe20003f66270 */
[----:B-1----:R-:W-:Y:S01]  /*131a0*/  FFMA.FTZ R29, R148, UR4, R29 ;  /* 0x00000004941d7c23 */ /* 0x002fe2000801001d */
[----:B------:R-:W-:Y:S01]  /*131b0*/  FSEL R45, R46, -INF , !P2 ;  /* 0xff8000002e2d7808 */ /* 0x000fe20005000000 */
[----:B------:R-:W-:Y:S01]  /*131c0*/  FFMA.FTZ R30, R159, UR4, R30 ;  /* 0x000000049f1e7c23 */ /* 0x000fe2000801001e */
[----:B------:R-:W-:Y:S01]  /*131d0*/  ISETP.GE.AND P4, PT, R241, R2, PT ;  /* 0x00000002f100720c */ /* 0x000fe20003f86270 */
[----:B------:R-:W-:Y:S01]  /*131e0*/  FFMA.FTZ R13, R182, UR4, R13 ;  /* 0x00000004b60d7c23 */ /* 0x000fe2000801000d */
[-C--:B------:R-:W-:Y:S01]  /*131f0*/  ISETP.GE.AND P2, PT, R239, R0.reuse, PT ;  /* 0x00000000ef00720c */ /* 0x080fe20003f46270 */
[----:B------:R-:W1:Y:S01]  /*13200*/  I2F R140, R176 ;  /* 0x000000b0008c7306 */ /* 0x000e620000201400 */
[----:B------:R-:W-:Y:S01]  /*13210*/  FSEL R44, R166, -INF , !P1 ;  /* 0xff800000a62c7808 */ /* 0x000fe20004800000 */
[----:B---3--:R-:W-:Y:S01]  /*13220*/  FFMA.FTZ R20, R147, UR4, R20 ;  /* 0x0000000493147c23 */ /* 0x008fe20008010014 */
[----:B------:R-:W-:Y:S01]  /*13230*/  ISETP.GE.AND P1, PT, R187, R0, PT ;  /* 0x00000000bb00720c */ /* 0x000fe20003f26270 */
[----:B------:R-:W-:Y:S01]  /*13240*/  FFMA.FTZ R187, R158, UR4, R33 ;  /* 0x000000049ebb7c23 */ /* 0x000fe20008010021 */
[----:B------:R-:W-:Y:S01]  /*13250*/  FSEL R177, R177, -INF , !P3 ;  /* 0xff800000b1b17808 */ /* 0x000fe20005800000 */
[----:B------:R-:W-:Y:S01]  /*13260*/  FFMA.FTZ R22, R147, UR4, R22 ;  /* 0x0000000493167c23 */ /* 0x000fe20008010016 */
[----:B------:R-:W-:Y:S01]  /*13270*/  FSEL R179, R179, -INF , !P4 ;  /* 0xff800000b3b37808 */ /* 0x000fe20006000000 */
[----:B------:R-:W3:Y:S01]  /*13280*/  I2F R78, R180 ;  /* 0x000000b4004e7306 */ /* 0x000ee20000201400 */
[-C--:B------:R-:W-:Y:S01]  /*13290*/  ISETP.GE.AND P3, PT, R245, R2.reuse, PT ;  /* 0x00000002f500720c */ /* 0x080fe20003f66270 */
[----:B--2---:R-:W-:Y:S01]  /*132a0*/  FFMA.FTZ R24, R138, UR4, R24 ;  /* 0x000000048a187c23 */ /* 0x004fe20008010018 */
[----:B------:R-:W-:Y:S01]  /*132b0*/  FSEL R41, R42, -INF , !P2 ;  /* 0xff8000002a297808 */ /* 0x000fe20005000000 */
[----:B------:R-:W-:Y:S01]  /*132c0*/  FFMA.FTZ R42, R170, UR4, R43 ;  /* 0x00000004aa2a7c23 */ /* 0x000fe2000801002b */
[----:B------:R-:W-:Y:S01]  /*132d0*/  ISETP.GE.AND P4, PT, R249, R2, PT ;  /* 0x00000002f900720c */ /* 0x000fe20003f86270 */
[----:B------:R-:W-:Y:S01]  /*132e0*/  FFMA.FTZ R26, R138, UR4, R26 ;  /* 0x000000048a1a7c23 */ /* 0x000fe2000801001a */
[-C--:B------:R-:W-:Y:S01]  /*132f0*/  ISETP.GE.AND P2, PT, R245, R0.reuse, PT ;  /* 0x00000000f500720c */ /* 0x080fe20003f46270 */
[----:B------:R-:W2:Y:S01]  /*13300*/  I2F R184, R238 ;  /* 0x000000ee00b87306 */ /* 0x000ea20000201400 */
[----:B------:R-:W-:Y:S01]  /*13310*/  FSEL R40, R168, -INF , !P1 ;  /* 0xff800000a8287808 */ /* 0x000fe20004800000 */
[----:B------:R-:W-:Y:S01]  /*13320*/  IMAD.U32 R43, RZ, RZ, UR7 ;  /* 0x00000007ff2b7e24 */ /* 0x000fe2000f8e00ff */
[----:B------:R-:W-:Y:S01]  /*13330*/  LOP3.LUT R162, R141, 0xc0, R208, 0xfe, !PT ;  /* 0x000000c08da27812 */ /* 0x000fe200078efed0 */
[C---:B-1----:R-:W-:Y:S01]  /*13340*/  FFMA.FTZ R21, R140.reuse, UR4, R21 ;  /* 0x000000048c157c23 */ /* 0x042fe20008010015 */
[----:B------:R-:W-:Y:S01]  /*13350*/  ISETP.GE.AND P1, PT, R241, R0, PT ;  /* 0x00000000f100720c */ /* 0x000fe20003f26270 */
[----:B------:R-:W-:Y:S01]  /*13360*/  FFMA.FTZ R46, R140, UR4, R23 ;  /* 0x000000048c2e7c23 */ /* 0x000fe20008010017 */
[----:B------:R-:W-:Y:S01]  /*13370*/  FSEL R181, R181, -INF , !P3 ;  /* 0xff800000b5b57808 */ /* 0x000fe20005800000 */
[----:B------:R-:W1:Y:S01]  /*13380*/  I2F R141, R162 ;  /* 0x000000a2008d7306 */ /* 0x000e620000201400 */
[----:B------:R-:W-:Y:S01]  /*13390*/  FSEL R183, R183, -INF , !P4 ;  /* 0xff800000b7b77808 */ /* 0x000fe20006000000 */
[C---:B---3--:R-:W-:Y:S01]  /*133a0*/  FFMA.FTZ R17, R78.reuse, UR4, R17 ;  /* 0x000000044e117c23 */ /* 0x048fe20008010011 */
[-C--:B------:R-:W-:Y:S01]  /*133b0*/  ISETP.GE.AND P3, PT, R247, R2.reuse, PT ;  /* 0x00000002f700720c */ /* 0x080fe20003f66270 */
[----:B------:R-:W-:Y:S01]  /*133c0*/  FFMA.FTZ R50, R78, UR4, R19 ;  /* 0x000000044e327c23 */ /* 0x000fe20008010013 */
[----:B------:R-:W-:Y:S01]  /*133d0*/  FSEL R37, R38, -INF , !P2 ;  /* 0xff80000026257808 */ /* 0x000fe20005000000 */
[----:B------:R-:W-:Y:S01]  /*133e0*/  FFMA.FTZ R38, R148, UR4, R31 ;  /* 0x0000000494267c23 */ /* 0x000fe2000801001f */
[----:B------:R-:W-:Y:S01]  /*133f0*/  ISETP.GE.AND P4, PT, R157, R2, PT ;  /* 0x000000029d00720c */ /* 0x000fe20003f86270 */
[----:B------:R-:W-:Y:S01]  /*13400*/  IMAD.U32 R31, RZ, RZ, UR7 ;  /* 0x00000007ff1f7e24 */ /* 0x000fe2000f8e00ff */
[-C--:B------:R-:W-:Y:S01]  /*13410*/  ISETP.GE.AND P2, PT, R247, R0.reuse, PT ;  /* 0x00000000f700720c */ /* 0x080fe20003f46270 */
[----:B--2---:R-:W-:Y:S01]  /*13420*/  FFMA.FTZ R8, R184, UR4, R8 ;  /* 0x00000004b8087c23 */ /* 0x004fe20008010008 */
[----:B------:R-:W-:Y:S01]  /*13430*/  FSEL R36, R42, -INF , !P1 ;  /* 0xff8000002a247808 */ /* 0x000fe20004800000 */
[----:B------:R-:W-:Y:S01]  /*13440*/  FFMA.FTZ R42, R146, UR4, R27 ;  /* 0x00000004922a7c23 */ /* 0x000fe2000801001b */
[----:B------:R-:W-:Y:S01]  /*13450*/  LOP3.LUT R79, R167, 0xc8, R208, 0xfe, !PT ;  /* 0x000000c8a74f7812 */ /* 0x000fe200078efed0 */
[----:B------:R-:W-:Y:S01]  /*13460*/  FFMA.FTZ R10, R184, UR4, R10 ;  /* 0x00000004b80a7c23 */ /* 0x000fe2000801000a */
[----:B------:R-:W-:Y:S01]  /*13470*/  ISETP.GE.AND P1, PT, R249, R0, PT ;  /* 0x00000000f900720c */ /* 0x000fe20003f26270 */
[----:B-1----:R-:W-:Y:S01]  /*13480*/  FFMA.FTZ R16, R141, UR4, R16 ;  /* 0x000000048d107c23 */ /* 0x002fe20008010010 */
[----:B------:R-:W-:Y:S01]  /*13490*/  FSEL R185, R185, -INF , !P3 ;  /* 0xff800000b9b97808 */ /* 0x000fe20005800000 */
[----:B------:R-:W-:Y:S01]  /*134a0*/  FFMA.FTZ R18, R141, UR4, R18 ;  /* 0x000000048d127c23 */ /* 0x000fe20008010012 */
[----:B------:R-:W-:Y:S01]  /*134b0*/  FSEL R187, R187, -INF , !P4 ;  /* 0xff800000bbbb7808 */ /* 0x000fe20006000000 */
[C---:B------:R-:W-:Y:S01]  /*134c0*/  HMMA.16816.F32.BF16 R68, R152.reuse, R142, R68 ;  /* 0x0000008e9844723c */ /* 0x040fe20000041844 */
[-C--:B------:R-:W-:Y:S01]  /*134d0*/  ISETP.GE.AND P3, PT, R156, R2.reuse, PT ;  /* 0x000000029c00720c */ /* 0x080fe20003f66270 */
[----:B------:R-:W-:Y:S01]  /*134e0*/  IMAD.U32 R245, RZ, RZ, UR7 ;  /* 0x00000007fff57e24 */ /* 0x000fe2000f8e00ff */
[----:B------:R-:W-:Y:S01]  /*134f0*/  FSEL R33, R34, -INF , !P2 ;  /* 0xff80000022217808 */ /* 0x000fe20005000000 */
[----:B------:R-:W-:Y:S01]  /*13500*/  FFMA.FTZ R34, R158, UR4, R35 ;  /* 0x000000049e227c23 */ /* 0x000fe20008010023 */
[----:B------:R-:W-:Y:S01]  /*13510*/  ISETP.GE.AND P4, PT, R149, R2, PT ;  /* 0x000000029500720c */ /* 0x000fe20003f86270 */
[----:B------:R-:W-:Y:S01]  /*13520*/  IMAD.U32 R247, RZ, RZ, UR7 ;  /* 0x00000007fff77e24 */ /* 0x000fe2000f8e00ff */
[----:B------:R-:W-:Y:S01]  /*13530*/  ISETP.GE.AND P2, PT, R156, R0, PT ;  /* 0x000000009c00720c */ /* 0x000fe20003f46270 */
[C---:B------:R-:W-:Y:S01]  /*13540*/  HMMA.16816.F32.BF16 R64, R152.reuse, R136, R64 ;  /* 0x000000889840723c */ /* 0x040fe20000041840 */
[----:B------:R-:W-:Y:S01]  /*13550*/  FSEL R167, R77, -INF , !P5 ;  /* 0xff8000004da77808 */ /* 0x000fe20006800000 */
[----:B------:R-:W-:Y:S01]  /*13560*/  IMAD.U32 R251, RZ, RZ, UR7 ;  /* 0x00000007fffb7e24 */ /* 0x000fe2000f8e00ff */
[----:B------:R-:W1:Y:S01]  /*13570*/  I2F R77, R79 ;  /* 0x0000004f004d7306 */ /* 0x000e620000201400 */
[----:B------:R-:W-:Y:S01]  /*13580*/  FSEL R32, R39, -INF , !P1 ;  /* 0xff80000027207808 */ /* 0x000fe20004800000 */
[----:B------:R-:W-:Y:S01]  /*13590*/  IMAD.U32 R39, RZ, RZ, UR7 ;  /* 0x00000007ff277e24 */ /* 0x000fe2000f8e00ff */
[----:B------:R-:W-:Y:S01]  /*135a0*/  LOP3.LUT R242, R51, 0xd1, R208, 0xfe, !PT ;  /* 0x000000d133f27812 */ /* 0x000fe200078efed0 */
[----:B------:R-:W-:Y:S01]  /*135b0*/  FFMA.FTZ R182, R182, UR4, R15 ;  /* 0x00000004b6b67c23 */ /* 0x000fe2000801000f */
[----:B------:R-:W-:Y:S01]  /*135c0*/  FSEL R213, R28, -INF , !P3 ;  /* 0xff8000001cd57808 */ /* 0x000fe20005800000 */
[----:B------:R-:W-:Y:S01]  /*135d0*/  FFMA.FTZ R137, R163, UR4, R56 ;  /* 0x00000004a3897c23 */ /* 0x000fe20008010038 */
[----:B------:R-:W-:Y:S01]  /*135e0*/  FSEL R29, R29, -INF , !P4 ;  /* 0xff8000001d1d7808 */ /* 0x000fe20006000000 */
[----:B------:R-:W2:Y:S01]  /*135f0*/  I2F R210, R242 ;  /* 0x000000f200d27306 */ /* 0x000ea20000201400 */
[-C--:B------:R-:W-:Y:S01]  /*13600*/  ISETP.GE.AND P3, PT, R174, R2.reuse, PT ;  /* 0x00000002ae00720c */ /* 0x080fe20003f66270 */
[----:B------:R-:W-:Y:S01]  /*13610*/  HMMA.16816.F32.BF16 R124, R152, R150, R124 ;  /* 0x00000096987c723c */ /* 0x000fe2000004187c */
[----:B------:R-:W-:Y:S01]  /*13620*/  FSEL R35, R30, -INF , !P2 ;  /* 0xff8000001e237808 */ /* 0x000fe20005000000 */
[----:B------:R-:W-:Y:S01]  /*13630*/  IMAD.U32 R15, RZ, RZ, UR7 ;  /* 0x00000007ff0f7e24 */ /* 0x000fe2000f8e00ff */
[----:B------:R-:W-:-:S02]  /*13640*/  ISETP.GE.AND P4, PT, R139, R2, PT ;  /* 0x000000028b00720c */ /* 0x000fc40003f86270 */
[-C--:B------:R-:W-:Y:S01]  /*13650*/  ISETP.GE.AND P2, PT, R174, R0.reuse, PT ;  /* 0x00000000ae00720c */ /* 0x080fe20003f46270 */
[----:B-1----:R-:W-:Y:S01]  /*13660*/  FFMA.FTZ R12, R77, UR4, R12 ;  /* 0x000000044d0c7c23 */ /* 0x002fe2000801000c */
[----:B------:R-:W-:Y:S01]  /*13670*/  ISETP.GE.AND P1, PT, R157, R0, PT ;  /* 0x000000009d00720c */ /* 0x000fe20003f26270 */
[----:B------:R-:W-:Y:S01]  /*13680*/  FFMA.FTZ R14, R77, UR4, R14 ;  /* 0x000000044d0e7c23 */ /* 0x000fe2000801000e */
[--C-:B------:R-:W-:Y:S01]  /*13690*/  LOP3.LUT R148, R31, 0x1, R208.reuse, 0xfe, !PT ;  /* 0x000000011f947812 */ /* 0x100fe200078efed0 */
[----:B------:R-:W-:Y:S01]  /*136a0*/  IMAD.U32 R77, RZ, RZ, UR7 ;  /* 0x00000007ff4d7e24 */ /* 0x000fe2000f8e00ff */
[--C-:B------:R-:W-:Y:S01]  /*136b0*/  LOP3.LUT R244, R51, 0xd8, R208.reuse, 0xfe, !PT ;  /* 0x000000d833f47812 */ /* 0x100fe200078efed0 */
[----:B------:R-:W-:Y:S01]  /*136c0*/  HMMA.16816.F32.BF16 R80, R152, R144, R80 ;  /* 0x000000909850723c */ /* 0x000fe20000041850 */
[--C-:B------:R-:W-:Y:S01]  /*136d0*/  LOP3.LUT R248, R47, 0xd9, R208.reuse, 0xfe, !PT ;  /* 0x000000d92ff87812 */ /* 0x100fe200078efed0 */
[----:B--2---:R-:W-:Y:S01]  /*136e0*/  FFMA.FTZ R9, R210, UR4, R9 ;  /* 0x00000004d2097c23 */ /* 0x004fe20008010009 */
[----:B------:R-:W-:Y:S01]  /*136f0*/  LOP3.LUT R30, R39, 0xf8, R208, 0xfe, !PT ;  /* 0x000000f8271e7812 */ /* 0x000fe200078efed0 */
[----:B------:R-:W1:Y:S01]  /*13700*/  I2F R240, R244 ;  /* 0x000000f400f07306 */ /* 0x000e620000201400 */
[----:B------:R-:W-:-:S02]  /*13710*/  FSEL R31, R24, -INF , !P3 ;  /* 0xff800000181f7808 */ /* 0x000fc40005800000 */
[----:B------:R-:W-:Y:S02]  /*13720*/  FSEL R27, R25, -INF , !P4 ;  /* 0xff800000191b7808 */ /* 0x000fe40006000000 */
[-C--:B------:R-:W-:Y:S02]  /*13730*/  ISETP.GE.AND P3, PT, R178, R2.reuse, PT ;  /* 0x00000002b200720c */ /* 0x080fe40003f66270 */
[----:B------:R-:W-:Y:S01]  /*13740*/  FSEL R39, R26, -INF , !P2 ;  /* 0xff8000001a277808 */ /* 0x000fe20005000000 */
[----:B------:R-:W2:Y:S01]  /*13750*/  I2F R168, R248 ;  /* 0x000000f800a87306 */ /* 0x000ea20000201400 */
[----:B------:R-:W-:Y:S02]  /*13760*/  ISETP.GE.AND P4, PT, R176, R2, PT ;  /* 0x00000002b000720c */ /* 0x000fe40003f86270 */
[----:B------:R-:W-:Y:S02]  /*13770*/  ISETP.GE.AND P2, PT, R178, R0, PT ;  /* 0x00000000b200720c */ /* 0x000fe40003f46270 */
[----:B------:R-:W-:-:S02]  /*13780*/  FSEL R34, R34, -INF , !P1 ;  /* 0xff80000022227808 */ /* 0x000fc40004800000 */
[----:B------:R-:W-:Y:S01]  /*13790*/  ISETP.GE.AND P1, PT, R149, R0, PT ;  /* 0x000000009500720c */ /* 0x000fe20003f26270 */
[C---:B-1----:R-:W-:Y:S01]  /*137a0*/  FFMA.FTZ R4, R240.reuse, UR4, R4 ;  /* 0x00000004f0047c23 */ /* 0x042fe20008010004 */
[----:B------:R-:W-:Y:S01]  /*137b0*/  LOP3.LUT R250, R47, 0xe0, R208, 0xfe, !PT ;  /* 0x000000e02ffa7812 */ /* 0x000fe200078efed0 */
[----:B------:R-:W-:Y:S01]  /*137c0*/  FFMA.FTZ R6, R240, UR4, R6 ;  /* 0x00000004f0067c23 */ /* 0x000fe20008010006 */
[C-C-:B------:R-:W-:Y:S01]  /*137d0*/  LOP3.LUT R246, R43.reuse, 0xe1, R208.reuse, 0xfe, !PT ;  /* 0x000000e12bf67812 */ /* 0x140fe200078efed0 */
[----:B------:R-:W-:Y:S01]  /*137e0*/  I2F R239, R30 ;  /* 0x0000001e00ef7306 */ /* 0x000fe20000201400 */
[C-C-:B------:R-:W-:Y:S02]  /*137f0*/  LOP3.LUT R172, R43.reuse, 0xe8, R208.reuse, 0xfe, !PT ;  /* 0x000000e82bac7812 */ /* 0x140fe400078efed0 */
[C-C-:B------:R-:W-:Y:S01]  /*13800*/  LOP3.LUT R156, R43.reuse, 0x8, R208.reuse, 0xfe, !PT ;  /* 0x000000082b9c7812 */ /* 0x140fe200078efed0 */
[C---:B--2---:R-:W-:Y:S01]  /*13810*/  FFMA.FTZ R5, R168.reuse, UR4, R5 ;  /* 0x00000004a8057c23 */ /* 0x044fe20008010005 */
[----:B------:R-:W-:Y:S01]  /*13820*/  LOP3.LUT R26, R43, 0x9, R208, 0xfe, !PT ;  /* 0x000000092b1a7812 */ /* 0x000fe200078efed0 */
[----:B------:R-:W-:Y:S01]  /*13830*/  FFMA.FTZ R140, R168, UR4, R7 ;  /* 0x00000004a88c7c23 */ /* 0x000fe20008010007 */
[----:B------:R-:W-:Y:S01]  /*13840*/  FSEL R25, R20, -INF , !P3 ;  /* 0xff80000014197808 */ /* 0x000fe20005800000 */
[----:B------:R-:W1:Y:S01]  /*13850*/  I2F R170, R250 ;  /* 0x000000fa00aa7306 */ /* 0x000e620000201400 */
[----:B------:R-:W-:Y:S01]  /*13860*/  FSEL R23, R21, -INF , !P4 ;  /* 0xff80000015177808 */ /* 0x000fe20006000000 */
[----:B------:R-:W-:Y:S01]  /*13870*/  IMAD.U32 R7, RZ, RZ, UR7 ;  /* 0x00000007ff077e24 */ /* 0x000fe2000f8e00ff */
[----:B------:R-:W-:-:S02]  /*13880*/  ISETP.GE.AND P3, PT, R162, R2, PT ;  /* 0x00000002a200720c */ /* 0x000fc40003f66270 */
[----:B------:R-:W-:Y:S02]  /*13890*/  FSEL R43, R22, -INF , !P2 ;  /* 0xff800000162b7808 */ /* 0x000fe40005000000 */
[----:B------:R-:W-:Y:S01]  /*138a0*/  ISETP.GE.AND P4, PT, R180, R2, PT ;  /* 0x00000002b400720c */ /* 0x000fe20003f86270 */
[----:B------:R-:W2:Y:S01]  /*138b0*/  I2F R166, R246 ;  /* 0x000000f600a67306 */ /* 0x000ea20000201400 */
[-C--:B------:R-:W-:Y:S02]  /*138c0*/  ISETP.GE.AND P2, PT, R162, R0.reuse, PT ;  /* 0x00000000a200720c */ /* 0x080fe40003f46270 */
[----:B------:R-:W-:Y:S02]  /*138d0*/  FSEL R38, R38, -INF , !P1 ;  /* 0xff80000026267808 */ /* 0x000fe40004800000 */
[----:B------:R-:W-:Y:S02]  /*138e0*/  ISETP.GE.AND P1, PT, R139, R0, PT ;  /* 0x000000008b00720c */ /* 0x000fe40003f26270 */
[C---:B------:R-:W-:Y:S01]  /*138f0*/  LOP3.LUT R146, R47.reuse, 0x10, R208, 0xfe, !PT ;  /* 0x000000102f927812 */ /* 0x040fe200078efed0 */
[----:B-1----:R-:W-:Y:S01]  /*13900*/  FFMA.FTZ R72, R170, UR4, R72 ;  /* 0x00000004aa487c23 */ /* 0x002fe20008010048 */
[----:B------:R-:W-:Y:S01]  /*13910*/  LOP3.LUT R158, R47, 0x11, R208, 0xfe, !PT ;  /* 0x000000112f9e7812 */ /* 0x000fe200078efed0 */
[----:B------:R-:W-:Y:S01]  /*13920*/  I2F R241, R172 ;  /* 0x000000ac00f17306 */ /* 0x000fe20000201400 */
[----:B------:R-:W-:-:S02]  /*13930*/  FSEL R21, R16, -INF , !P3 ;  /* 0xff80000010157808 */ /* 0x000fc40005800000 */
[----:B------:R-:W-:Y:S02]  /*13940*/  FSEL R17, R17, -INF , !P4 ;  /* 0xff80000011117808 */ /* 0x000fe40006000000 */
[CC--:B------:R-:W-:Y:S01]  /*13950*/  ISETP.GE.AND P3, PT, R79.reuse, R2.reuse, PT ;  /* 0x000000024f00720c */ /* 0x0c0fe20003f66270 */
[----:B--2---:R-:W-:Y:S01]  /*13960*/  FFMA.FTZ R73, R166, UR4, R73 ;  /* 0x00000004a6497c23 */ /* 0x004fe20008010049 */
[----:B------:R-:W-:Y:S01]  /*13970*/  FSEL R47, R18, -INF , !P2 ;  /* 0xff800000122f7808 */ /* 0x000fe20005000000 */
[----:B------:R-:W-:Y:S01]  /*13980*/  FFMA.FTZ R75, R166, UR4, R75 ;  /* 0x00000004a64b7c23 */ /* 0x000fe2000801004b */
[----:B------:R-:W-:Y:S01]  /*13990*/  ISETP.GE.AND P4, PT, R186, R2, PT ;  /* 0x00000002ba00720c */ /* 0x000fe20003f86270 */
[----:B------:R-:W1:Y:S01]  /*139a0*/  I2F R249, R156 ;  /* 0x0000009c00f97306 */ /* 0x000e620000201400 */
[-C--:B------:R-:W-:Y:S01]  /*139b0*/  ISETP.GE.AND P2, PT, R79, R0.reuse, PT ;  /* 0x000000004f00720c */ /* 0x080fe20003f46270 */
[----:B------:R-:W-:Y:S01]  /*139c0*/  FFMA.FTZ R79, R210, UR4, R11 ;  /* 0x00000004d24f7c23 */ /* 0x000fe2000801000b */
[----:B------:R-:W-:Y:S01]  /*139d0*/  FSEL R42, R42, -INF , !P1 ;  /* 0xff8000002a2a7808 */ /* 0x000fe20004800000 */
[----:B------:R-:W-:Y:S01]  /*139e0*/  IMAD.U32 R11, RZ, RZ, UR7 ;  /* 0x00000007ff0b7e24 */ /* 0x000fe2000f8e00ff */
[----:B------:R-:W-:-:S02]  /*139f0*/  ISETP.GE.AND P1, PT, R176, R0, PT ;  /* 0x00000000b000720c */ /* 0x000fc40003f26270 */
[C-C-:B------:R-:W-:Y:S01]  /*13a00*/  LOP3.LUT R176, R51.reuse, 0x18, R208.reuse, 0xfe, !PT ;  /* 0x0000001833b07812 */ /* 0x140fe200078efed0 */
[----:B------:R-:W-:Y:S01]  /*13a10*/  I2F R24, R148 ;  /* 0x0000009400187306 */ /* 0x000fe20000201400 */
[----:B------:R-:W-:Y:S02]  /*13a20*/  LOP3.LUT R174, R51, 0x19, R208, 0xfe, !PT ;  /* 0x0000001933ae7812 */ /* 0x000fe400078efed0 */
[----:B------:R-:W-:Y:S02]  /*13a30*/  FSEL R159, R12, -INF , !P3 ;  /* 0xff8000000c9f7808 */ /* 0x000fe40005800000 */
[----:B------:R-:W-:Y:S02]  /*13a40*/  FSEL R157, R13, -INF , !P4 ;  /* 0xff8000000d9d7808 */ /* 0x000fe40006000000 */
[-C--:B------:R-:W-:Y:S01]  /*13a50*/  ISETP.GE.AND P3, PT, R238, R2.reuse, PT ;  /* 0x00000002ee00720c */ /* 0x080fe20003f66270 */
[----:B------:R-:W2:Y:S01]  /*13a60*/  I2F R22, R146 ;  /* 0x0000009200167306 */ /* 0x000ea20000201400 */
[----:B------:R-:W-:Y:S01]  /*13a70*/  FSEL R51, R14, -INF , !P2 ;  /* 0xff8000000e337808 */ /* 0x000fe20005000000 */
[----:B-1----:R-:W-:Y:S01]  /*13a80*/  FFMA.FTZ R163, R249, UR4, R52 ;  /* 0x00000004f9a37c23 */ /* 0x002fe20008010034 */
[----:B------:R-:W-:-:S02]  /*13a90*/  ISETP.GE.AND P4, PT, R242, R2, PT ;  /* 0x00000002f200720c */ /* 0x000fc40003f86270 */
[----:B------:R-:W-:Y:S02]  /*13aa0*/  ISETP.GE.AND P2, PT, R238, R0, PT ;  /* 0x00000000ee00720c */ /* 0x000fe40003f46270 */
[----:B------:R-:W-:Y:S01]  /*13ab0*/  FSEL R149, R8, -INF , !P3 ;  /* 0xff80000008957808 */ /* 0x000fe20005800000 */
[----:B------:R-:W-:Y:S01]  /*13ac0*/  FFMA.FTZ R8, R241, UR4, R68 ;  /* 0x00000004f1087c23 */ /* 0x000fe20008010044 */
[----:B------:R-:W-:Y:S01]  /*13ad0*/  FSEL R147, R9, -INF , !P4 ;  /* 0xff80000009937808 */ /* 0x000fe20006000000 */
[----:B------:R-:W-:Y:S01]  /*13ae0*/  IMAD.U32 R9, RZ, RZ, UR7 ;  /* 0x00000007ff097e24 */ /* 0x000fe2000f8e00ff */
[-C--:B------:R-:W-:Y:S01]  /*13af0*/  ISETP.GE.AND P3, PT, R244, R2.reuse, PT ;  /* 0x00000002f400720c */ /* 0x080fe20003f66270 */
[----:B------:R-:W-:Y:S01]  /*13b00*/  I2F R16, R158 ;  /* 0x0000009e00107306 */ /* 0x000fe20000201400 */
[----:B------:R-:W-:Y:S01]  /*13b10*/  FSEL R78, R10, -INF , !P2 ;  /* 0xff8000000a4e7808 */ /* 0x000fe20005000000 */
[----:B------:R-:W-:Y:S01]  /*13b20*/  FFMA.FTZ R10, R241, UR4, R70 ;  /* 0x00000004f10a7c23 */ /* 0x000fe20008010046 */
[----:B------:R-:W-:Y:S01]  /*13b30*/  ISETP.GE.AND P4, PT, R248, R2, PT ;  /* 0x00000002f800720c */ /* 0x000fe20003f86270 */
[----:B--2---:R-:W-:Y:S01]  /*13b40*/  FFMA.FTZ R128, R22, UR4, R128 ;  /* 0x0000000416807c23 */ /* 0x004fe20008010080 */
[----:B------:R-:W-:Y:S01]  /*13b50*/  ISETP.GE.AND P2, PT, R244, R0, PT ;  /* 0x00000000f400720c */ /* 0x000fe20003f46270 */
[----:B------:R-:W-:Y:S01]  /*13b60*/  FFMA.FTZ R57, R24, UR4, R57 ;  /* 0x0000000418397c23 */ /* 0x000fe20008010039 */
[----:B------:R-:W-:Y:S01]  /*13b70*/  FSEL R139, R4, -INF , !P3 ;  /* 0xff800000048b7808 */ /* 0x000fe20005800000 */
[----:B------:R-:W-:Y:S01]  /*13b80*/  FFMA.FTZ R4, R170, UR4, R74 ;  /* 0x00000004aa047c23 */ /* 0x000fe2000801004a */
[----:B------:R-:W-:Y:S01]  /*13b90*/  FSEL R141, R5, -INF , !P4 ;  /* 0xff800000058d7808 */ /* 0x000fe20006000000 */
[----:B------:R-:W-:Y:S01]  /*13ba0*/  IMAD.U32 R5, RZ, RZ, UR7 ;  /* 0x00000007ff057e24 */ /* 0x000fe2000f8e00ff */
[----:B------:R-:W-:Y:S01]  /*13bb0*/  ISETP.GE.AND P3, PT, R250, R2, PT ;  /* 0x00000002fa00720c */ /* 0x000fe20003f66270 */
[----:B------:R-:W1:Y:S01]  /*13bc0*/  I2F R19, R176 ;  /* 0x000000b000137306 */ /* 0x000e620000201400 */
[----:B------:R-:W-:-:S02]  /*13bd0*/  FSEL R138, R6, -INF , !P2 ;  /* 0xff800000068a7808 */ /* 0x000fc40005000000 */
[----:B------:R-:W-:Y:S02]  /*13be0*/  ISETP.GE.AND P2, PT, R250, R0, PT ;  /* 0x00000000fa00720c */ /* 0x000fe40003f46270 */
[----:B------:R-:W-:Y:S02]  /*13bf0*/  FSEL R74, R72, -INF , !P3 ;  /* 0xff800000484a7808 */ /* 0x000fe40005800000 */
[--C-:B------:R-:W-:Y:S01]  /*13c00*/  LOP3.LUT R168, R7, 0x31, R208.reuse, 0xfe, !PT ;  /* 0x0000003107a87812 */ /* 0x100fe200078efed0 */
[----:B------:R-:W2:Y:S01]  /*13c10*/  I2F R20, R26 ;  /* 0x0000001a00147306 */ /* 0x000ea20000201400 */
[C-C-:B------:R-:W-:Y:S02]  /*13c20*/  LOP3.LUT R170, R5.reuse, 0x38, R208.reuse, 0xfe, !PT ;  /* 0x0000003805aa7812 */ /* 0x140fe400078efed0 */
[----:B------:R-:W-:Y:S02]  /*13c30*/  FSEL R72, R4, -INF , !P2 ;  /* 0xff80000004487808 */ /* 0x000fe40005000000 */
[----:B------:R-:W-:-:S02]  /*13c40*/  LOP3.LUT R166, R5, 0x39, R208, 0xfe, !PT ;  /* 0x0000003905a67812 */ /* 0x000fc400078efed0 */
[----:B------:R-:W3:Y:S01]  /*13c50*/  LDSM.16.M88.4 R4, [R202] ;  /* 0x00000000ca04783b */ /* 0x000ee20000000200 */
[----:B------:R-:W-:Y:S01]  /*13c60*/  LOP3.LUT R245, R245, 0xe9, R208, 0xfe, !PT ;  /* 0x000000e9f5f57812 */ /* 0x000fe200078efed0 */
[----:B-1----:R-:W-:Y:S01]  /*13c70*/  FFMA.FTZ R249, R19, UR4, R124 ;  /* 0x0000000413f97c23 */ /* 0x002fe2000801007c */
[----:B------:R-:W-:Y:S01]  /*13c80*/  FSEL R46, R46, -INF , !P1 ;  /* 0xff8000002e2e7808 */ /* 0x000fe20004800000 */
[----:B------:R-:W1:Y:S01]  /*13c90*/  I2F R12, R174 ;  /* 0x000000ae000c7306 */ /* 0x000e620000201400 */
[-C--:B------:R-:W-:Y:S02]  /*13ca0*/  ISETP.GE.AND P1, PT, R180, R0.reuse, PT ;  /* 0x00000000b400720c */ /* 0x080fe40003f26270 */
[--C-:B------:R-:W-:Y:S02]  /*13cb0*/  LOP3.LUT R247, R247, 0xf0, R208.reuse, 0xfe, !PT ;  /* 0x000000f0f7f77812 */ /* 0x100fe400078efed0 */
[----:B------:R-:W-:Y:S01]  /*13cc0*/  FSEL R50, R50, -INF , !P1 ;  /* 0xff80000032327808 */ /* 0x000fe20004800000 */
[----:B--2---:R-:W-:Y:S01]  /*13cd0*/  FFMA.FTZ R53, R20, UR4, R53 ;  /* 0x0000000414357c23 */ /* 0x004fe20008010035 */
[----:B------:R-:W-:Y:S01]  /*13ce0*/  ISETP.GE.AND P1, PT, R186, R0, PT ;  /* 0x00000000ba00720c */ /* 0x000fe20003f26270 */
[----:B------:R-:W2:Y:S01]  /*13cf0*/  I2F R164, R245 ;  /* 0x000000f500a47306 */ /* 0x000ea20000201400 */
[----:B------:R-:W-:-:S02]  /*13d00*/  LOP3.LUT R251, R251, 0xf1, R208, 0xfe, !PT ;  /* 0x000000f1fbfb7812 */ /* 0x000fc400078efed0 */
[----:B------:R-:W-:Y:S02]  /*13d10*/  LOP3.LUT R180, R77, 0x20, R208, 0xfe, !PT ;  /* 0x000000204db47812 */ /* 0x000fe400078efed0 */
[----:B------:R-:W-:Y:S02]  /*13d20*/  FSEL R77, R182, -INF , !P1 ;  /* 0xff800000b64d7808 */ /* 0x000fe40004800000 */
[----:B------:R-:W-:Y:S01]  /*13d30*/  ISETP.GE.AND P1, PT, R242, R0, PT ;  /* 0x00000000f200720c */ /* 0x000fe20003f26270 */
[----:B------:R-:W4:Y:S01]  /*13d40*/  I2F R243, R247 ;  /* 0x000000f700f37306 */ /* 0x000f220000201400 */
[----:B------:R-:W-:Y:S01]  /*13d50*/  ISETP.GE.AND P3, PT, R172, R2, PT ;  /* 0x00000002ac00720c */ /* 0x000fe20003f66270 */
[----:B-1----:R-:W-:Y:S01]  /*13d60*/  FFMA.FTZ R125, R12, UR4, R125 ;  /* 0x000000040c7d7c23 */ /* 0x002fe2000801007d */
[----:B------:R-:W-:Y:S01]  /*13d70*/  FSEL R79, R79, -INF , !P1 ;  /* 0xff8000004f4f7808 */ /* 0x000fe20004800000 */
[----:B------:R-:W-:Y:S01]  /*13d80*/  IMAD.U32 R12, RZ, RZ, UR7 ;  /* 0x00000007ff0c7e24 */ /* 0x000fe2000f8e00ff */
[----:B------:R-:W-:-:S02]  /*13d90*/  ISETP.GE.AND P1, PT, R248, R0, PT ;  /* 0x00000000f800720c */ /* 0x000fc40003f26270 */
[-C--:B------:R-:W-:Y:S01]  /*13da0*/  ISETP.GE.AND P2, PT, R172, R0.reuse, PT ;  /* 0x00000000ac00720c */ /* 0x080fe20003f46270 */
[----:B------:R-:W1:Y:S01]  /*13db0*/  I2F R28, R251 ;  /* 0x000000fb001c7306 */ /* 0x000e620000201400 */
[----:B------:R-:W-:Y:S01]  /*13dc0*/  FSEL R70, R8, -INF , !P3 ;  /* 0xff80000008467808 */ /* 0x000fe20005800000 */
[----:B--2---:R-:W-:Y:S01]  /*13dd0*/  FFMA.FTZ R8, R164, UR4, R69 ;  /* 0x00000004a4087c23 */ /* 0x004fe20008010045 */
[----:B------:R-:W-:Y:S01]  /*13de0*/  FSEL R140, R140, -INF , !P1 ;  /* 0xff8000008c8c7808 */ /* 0x000fe20004800000 */
[----:B------:R-:W-:Y:S01]  /*13df0*/  FFMA.FTZ R164, R164, UR4, R71 ;  /* 0x00000004a4a47c23 */ /* 0x000fe20008010047 */
[C---:B------:R-:W-:Y:S02]  /*13e00*/  ISETP.GE.AND P1, PT, R246.reuse, R0, PT ;  /* 0x00000000f600720c */ /* 0x040fe40003f26270 */
[-C--:B------:R-:W-:Y:S01]  /*13e10*/  ISETP.GE.AND P5, PT, R245, R2.reuse, PT ;  /* 0x00000002f500720c */ /* 0x080fe20003fa6270 */
[----:B------:R-:W2:Y:S01]  /*13e20*/  I2F R13, R180 ;  /* 0x000000b4000d7306 */ /* 0x000ea20000201400 */
[----:B------:R-:W-:-:S02]  /*13e30*/  ISETP.GE.AND P4, PT, R246, R2, PT ;  /* 0x00000002f600720c */ /* 0x000fc40003f86270 */
[----:B------:R-:W-:Y:S01]  /*13e40*/  FSEL R69, R10, -INF , !P2 ;  /* 0xff8000000a457808 */ /* 0x000fe20005000000 */
[----:B----4-:R-:W-:Y:S01]  /*13e50*/  FFMA.FTZ R10, R243, UR4, R66 ;  /* 0x00000004f30a7c23 */ /* 0x010fe20008010042 */
[----:B------:R-:W-:Y:S01]  /*13e60*/  FSEL R68, R75, -INF , !P1 ;  /* 0xff8000004b447808 */ /* 0x000fe20004800000 */
[C---:B---3--:R-:W-:Y:S01]  /*13e70*/  HMMA.16816.F32.BF16 R120, R152.reuse, R4, R120 ;  /* 0x000000049878723c */ /* 0x048fe20000041878 */
[-C--:B------:R-:W-:Y:S01]  /*13e80*/  ISETP.GE.AND P3, PT, R247, R0.reuse, PT ;  /* 0x00000000f700720c */ /* 0x080fe20003f66270 */
[----:B-1----:R-:W-:Y:S01]  /*13e90*/  FFMA.FTZ R75, R28, UR4, R65 ;  /* 0x000000041c4b7c23 */ /* 0x002fe20008010041 */
[----:B------:R-:W-:Y:S01]  /*13ea0*/  FSEL R71, R8, -INF , !P5 ;  /* 0xff80000008477808 */ /* 0x000fe20006800000 */
[----:B------:R-:W-:Y:S01]  /*13eb0*/  FFMA.FTZ R8, R243, UR4, R64 ;  /* 0x00000004f3087c23 */ /* 0x000fe20008010040 */
[----:B------:R-:W-:Y:S01]  /*13ec0*/  FSEL R73, R73, -INF , !P4 ;  /* 0xff80000049497808 */ /* 0x000fe20006000000 */
[----:B------:R-:W-:Y:S01]  /*13ed0*/  FFMA.FTZ R67, R28, UR4, R67 ;  /* 0x000000041c437c23 */ /* 0x000fe20008010043 */
[----:B------:R-:W-:Y:S01]  /*13ee0*/  ISETP.GE.AND P1, PT, R245, R0, PT ;  /* 0x00000000f500720c */ /* 0x000fe20003f26270 */
[----:B------:R-:W-:Y:S01]  /*13ef0*/  FFMA.FTZ R4, R239, UR4, R60 ;  /* 0x00000004ef047c23 */ /* 0x000fe2000801003c */
[-C--:B------:R-:W-:Y:S01]  /*13f00*/  ISETP.GE.AND P4, PT, R247, R2.reuse, PT ;  /* 0x00000002f700720c */ /* 0x080fe20003f86270 */
[----:B------:R-:W-:Y:S01]  /*13f10*/  FFMA.FTZ R60, R239, UR4, R62 ;  /* 0x00000004ef3c7c23 */ /* 0x000fe2000801003e */
[----:B------:R-:W-:Y:S01]  /*13f20*/  FSEL R65, R10, -INF , !P3 ;  /* 0xff8000000a417808 */ /* 0x000fe20005800000 */
[----:B------:R-:W-:Y:S01]  /*13f30*/  IMAD.U32 R5, RZ, RZ, UR7 ;  /* 0x00000007ff057e24 */ /* 0x000fe2000f8e00ff */
[C---:B------:R-:W-:Y:S01]  /*13f40*/  ISETP.GE.AND P5, PT, R251.reuse, R2, PT ;  /* 0x00000002fb00720c */ /* 0x040fe20003fa6270 */
[----:B------:R-:W-:Y:S01]  /*13f50*/  HMMA.16816.F32.BF16 R116, R152, R6, R116 ;  /* 0x000000069874723c */ /* 0x000fe20000041874 */
[----:B------:R-:W-:Y:S01]  /*13f60*/  FSEL R64, R164, -INF , !P1 ;  /* 0xff800000a4407808 */ /* 0x000fe20004800000 */
[----:B------:R-:W-:Y:S01]  /*13f70*/  IMAD.U32 R247, RZ, RZ, UR7 ;  /* 0x00000007fff77e24 */ /* 0x000fe2000f8e00ff */
[----:B------:R-:W-:Y:S01]  /*13f80*/  ISETP.GE.AND P2, PT, R251, R0, PT ;  /* 0x00000000fb00720c */ /* 0x000fe20003f46270 */
[----:B------:R-:W-:Y:S01]  /*13f90*/  I2F R142, R168 ;  /* 0x000000a8008e7306 */ /* 0x000fe20000201400 */
[----:B------:R-:W-:Y:S01]  /*13fa0*/  ISETP.GE.AND P3, PT, R156, R2, PT ;  /* 0x000000029c00720c */ /* 0x000fe20003f66270 */
[----:B------:R-:W-:Y:S01]  /*13fb0*/  IMAD.U32 R245, RZ, RZ, UR7 ;  /* 0x00000007fff57e24 */ /* 0x000fe2000f8e00ff */
[--C-:B------:R-:W-:Y:S01]  /*13fc0*/  LOP3.LUT R182, R11, 0x29, R208.reuse, 0xfe, !PT ;  /* 0x000000290bb67812 */ /* 0x100fe200078efed0 */
[----:B------:R-:W-:Y:S01]  /*13fd0*/  IMAD.U32 R239, RZ, RZ, UR7 ;  /* 0x00000007ffef7e24 */ /* 0x000fe2000f8e00ff */
[----:B------:R-:W-:Y:S01]  /*13fe0*/  LOP3.LUT R184, R9, 0x30, R208, 0xfe, !PT ;  /* 0x0000003009b87812 */ /* 0x000fe200078efed0 */
[----:B--2---:R-:W-:Y:S01]  /*13ff0*/  FFMA.FTZ R120, R13, UR4, R120 ;  /* 0x000000040d787c23 */ /* 0x004fe20008010078 */
[C-C-:B------:R-:W-:Y:S01]  /*14000*/  LOP3.LUT R172, R9.reuse, 0x40, R208.reuse, 0xfe, !PT ;  /* 0x0000004009ac7812 */ /* 0x140fe200078efed0 */
[----:B------:R-:W1:Y:S01]  /*14010*/  I2F R14, R182 ;  /* 0x000000b6000e7306 */ /* 0x000e620000201400 */
[----:B------:R-:W-:-:S02]  /*14020*/  LOP3.LUT R251, R9, 0x48, R208, 0xfe, !PT ;  /* 0x0000004809fb7812 */ /* 0x000fc400078efed0 */
[----:B------:R-:W-:Y:S02]  /*14030*/  FSEL R66, R8, -INF , !P4 ;  /* 0xff80000008427808 */ /* 0x000fe40006000000 */
[C---:B------:R-:W-:Y:S02]  /*14040*/  ISETP.GE.AND P1, PT, R30.reuse, R0, PT ;  /* 0x000000001e00720c */ /* 0x040fe40003f26270 */
[----:B------:R-:W-:Y:S01]  /*14050*/  LOP3.LUT R156, R9, 0x50, R208, 0xfe, !PT ;  /* 0x00000050099c7812 */ /* 0x000fe200078efed0 */
[----:B------:R-:W-:Y:S01]  /*14060*/  I2F R143, R184 ;  /* 0x000000b8008f7306 */ /* 0x000fe20000201400 */
[----:B------:R-:W2:Y:S01]  /*14070*/  LDSM.16.M88.4 R8, [R201] ;  /* 0x00000000c908783b */ /* 0x000ea20000000200 */
[----:B------:R-:W-:Y:S02]  /*14080*/  ISETP.GE.AND P4, PT, R30, R2, PT ;  /* 0x000000021e00720c */ /* 0x000fe40003f86270 */
[----:B------:R-:W-:Y:S02]  /*14090*/  FSEL R75, R75, -INF , !P5 ;  /* 0xff8000004b4b7808 */ /* 0x000fe40006800000 */
[----:B------:R-:W-:-:S02]  /*140a0*/  FSEL R60, R60, -INF , !P1 ;  /* 0xff8000003c3c7808 */ /* 0x000fc40004800000 */
[----:B------:R-:W-:Y:S01]  /*140b0*/  FSEL R137, R137, -INF , !P6 ;  /* 0xff80000089897808 */ /* 0x000fe20007000000 */
[----:B------:R-:W-:Y:S01]  /*140c0*/  I2F R151, R170 ;  /* 0x000000aa00977306 */ /* 0x000fe20000201400 */
[-C--:B------:R-:W-:Y:S01]  /*140d0*/  ISETP.GE.AND P5, PT, R148, R2.reuse, PT ;  /* 0x000000029400720c */ /* 0x080fe20003fa6270 */
[----:B-1----:R-:W-:Y:S01]  /*140e0*/  FFMA.FTZ R14, R14, UR4, R117 ;  /* 0x000000040e0e7c23 */ /* 0x002fe20008010075 */
[-C--:B------:R-:W-:Y:S01]  /*140f0*/  ISETP.GE.AND P1, PT, R146, R2.reuse, PT ;  /* 0x000000029200720c */ /* 0x080fe20003f26270 */
[----:B------:R-:W-:Y:S01]  /*14100*/  IMAD.U32 R117, RZ, RZ, UR7 ;  /* 0x00000007ff757e24 */ /* 0x000fe2000f8e00ff */
[----:B------:R-:W-:Y:S02]  /*14110*/  ISETP.GE.AND P6, PT, R158, R2, PT ;  /* 0x000000029e00720c */ /* 0x000fe40003fc6270 */
[----:B------:R-:W-:Y:S01]  /*14120*/  FSEL R62, R4, -INF , !P4 ;  /* 0xff800000043e7808 */ /* 0x000fe20006000000 */
[----:B------:R-:W-:Y:S01]  /*14130*/  I2F R136, R166 ;  /* 0x000000a600887306 */ /* 0x000fe20000201400 */
[----:B------:R-:W-:-:S02]  /*14140*/  LOP3.LUT R148, R5, 0x51, R208, 0xfe, !PT ;  /* 0x0000005105947812 */ /* 0x000fc400078efed0 */
[C-C-:B------:R-:W-:Y:S02]  /*14150*/  LOP3.LUT R164, R5.reuse, 0x58, R208.reuse, 0xfe, !PT ;  /* 0x0000005805a47812 */ /* 0x140fe400078efed0 */
[C-C-:B------:R-:W-:Y:S02]  /*14160*/  LOP3.LUT R146, R5.reuse, 0x59, R208.reuse, 0xfe, !PT ;  /* 0x0000005905927812 */ /* 0x140fe400078efed0 */
[C-C-:B------:R-:W-:Y:S01]  /*14170*/  LOP3.LUT R52, R5.reuse, 0x60, R208.reuse, 0xfe, !PT ;  /* 0x0000006005347812 */ /* 0x140fe200078efed0 */
[----:B------:R-:W-:Y:S01]  /*14180*/  I2F R243, R251 ;  /* 0x000000fb00f37306 */ /* 0x000fe20000201400 */
[--C-:B------:R-:W-:Y:S02]  /*14190*/  LOP3.LUT R158, R5, 0x61, R208.reuse, 0xfe, !PT ;  /* 0x00000061059e7812 */ /* 0x100fe400078efed0 */
[----:B------:R-:W1:Y:S01]  /*141a0*/  LDSM.16.M88.4 R4, [R200] ;  /* 0x00000000c804783b */ /* 0x000e620000000200 */
[----:B------:R-:W-:Y:S02]  /*141b0*/  ISETP.GE.AND P4, PT, R176, R2, PT ;  /* 0x00000002b000720c */ /* 0x000fe40003f86270 */
[----:B------:R-:W-:-:S02]  /*141c0*/  LOP3.LUT R162, R15, 0x21, R208, 0xfe, !PT ;  /* 0x000000210fa27812 */ /* 0x000fc400078efed0 */
[--C-:B------:R-:W-:Y:S01]  /*141d0*/  LOP3.LUT R178, R15, 0x28, R208.reuse, 0xfe, !PT ;  /* 0x000000280fb27812 */ /* 0x100fe200078efed0 */
[----:B------:R-:W-:Y:S01]  /*141e0*/  I2F R241, R172 ;  /* 0x000000ac00f17306 */ /* 0x000fe20000201400 */
[----:B------:R-:W-:Y:S02]  /*141f0*/  FSEL R67, R67, -INF , !P2 ;  /* 0xff80000043437808 */ /* 0x000fe40005000000 */
[----:B------:R-:W-:Y:S02]  /*14200*/  ISETP.GE.AND P2, PT, R26, R2, PT ;  /* 0x000000021a00720c */ /* 0x000fe40003f46270 */
[----:B------:R-:W-:Y:S01]  /*14210*/  LOP3.LUT R247, R247, 0x49, R208, 0xfe, !PT ;  /* 0x00000049f7f77812 */ /* 0x000fe200078efed0 */
[----:B--2---:R-:W-:Y:S02]  /*14220*/  HMMA.16816.F32.BF16 R112, R152, R8, R112 ;  /* 0x000000089870723c */ /* 0x004fe40000041870 */
[----:B------:R-:W2:Y:S01]  /*14230*/  I2F R18, R162 ;  /* 0x000000a200127306 */ /* 0x000ea20000201400 */
[----:B------:R-:W-:-:S02]  /*14240*/  FSEL R53, R53, -INF , !P2 ;  /* 0xff80000035357808 */ /* 0x000fc40005000000 */
[----:B------:R-:W-:Y:S02]  /*14250*/  ISETP.GE.AND P2, PT, R180, R2, PT ;  /* 0x00000002b400720c */ /* 0x000fe40003f46270 */
[--C-:B------:R-:W-:Y:S01]  /*14260*/  LOP3.LUT R245, R245, 0x41, R208.reuse, 0xfe, !PT ;  /* 0x00000041f5f57812 */ /* 0x100fe200078efed0 */
[----:B------:R-:W-:Y:S01]  /*14270*/  IMAD.U32 R9, RZ, RZ, UR7 ;  /* 0x00000007ff097e24 */ /* 0x000fe2000f8e00ff */
[----:B------:R-:W-:Y:S01]  /*14280*/  HMMA.16816.F32.BF16 R108, R152, R10, R108 ;  /* 0x0000000a986c723c */ /* 0x000fe2000004186c */
[----:B------:R-:W-:Y:S01]  /*14290*/  FFMA.FTZ R8, R16, UR4, R129 ;  /* 0x0000000410087c23 */ /* 0x000fe20008010081 */
[----:B------:R-:W3:Y:S01]  /*142a0*/  I2F R15, R178 ;  /* 0x000000b2000f7306 */ /* 0x000ee20000201400 */
[----:B------:R-:W-:Y:S02]  /*142b0*/  FSEL R249, R249, -INF , !P4 ;  /* 0xff800000f9f97808 */ /* 0x000fe40006000000 */
[----:B------:R-:W-:Y:S02]  /*142c0*/  LOP3.LUT R129, R9, 0x69, R208, 0xfe, !PT ;  /* 0x0000006909817812 */ /* 0x000fe400078efed0 */
[----:B------:R-:W-:-:S02]  /*142d0*/  FSEL R19, R8, -INF , !P6 ;  /* 0xff80000008137808 */ /* 0x000fc40007000000 */
[C-C-:B------:R-:W-:Y:S01]  /*142e0*/  LOP3.LUT R124, R9.reuse, 0x70, R208.reuse, 0xfe, !PT ;  /* 0x00000070097c7812 */ /* 0x140fe200078efed0 */
[----:B------:R-:W4:Y:S01]  /*142f0*/  I2F R28, R247 ;  /* 0x000000f7001c7306 */ /* 0x000f220000201400 */
[----:B------:R-:W-:Y:S01]  /*14300*/  LOP3.LUT R176, R9, 0x11, R208, 0xfe, !PT ;  /* 0x0000001109b07812 */ /* 0x000fe200078efed0 */
[----:B--2---:R-:W-:Y:S01]  /*14310*/  FFMA.FTZ R13, R18, UR4, R121 ;  /* 0x00000004120d7c23 */ /* 0x004fe20008010079 */
[----:B------:R-:W2:Y:S01]  /*14320*/  LDSM.16.M88.4 R8, [R199] ;  /* 0x00000000c708783b */ /* 0x000ea20000000200 */
[----:B------:R-:W-:Y:S02]  /*14330*/  FSEL R163, R163, -INF , !P3 ;  /* 0xff800000a3a37808 */ /* 0x000fe40005800000 */
[-C--:B------:R-:W-:Y:S01]  /*14340*/  ISETP.GE.AND P4, PT, R182, R2.reuse, PT ;  /* 0x00000002b600720c */ /* 0x080fe20003f86270 */
[----:B------:R-:W-:Y:S01]  /*14350*/  FFMA.FTZ R113, R142, UR4, R113 ;  /* 0x000000048e717c23 */ /* 0x000fe20008010071 */
[----:B------:R-:W-:Y:S01]  /*14360*/  FSEL R121, R120, -INF , !P2 ;  /* 0xff80000078797808 */ /* 0x000fe20005000000 */
[----:B-1----:R-:W-:Y:S01]  /*14370*/  HMMA.16816.F32.BF16 R104, R152, R4, R104 ;  /* 0x000000049868723c */ /* 0x002fe20000041868 */
[-C--:B------:R-:W-:Y:S01]  /*14380*/  ISETP.GE.AND P3, PT, R174, R2.reuse, PT ;  /* 0x00000002ae00720c */ /* 0x080fe20003f66270 */
[----:B------:R-:W-:Y:S01]  /*14390*/  I2F R24, R146 ;  /* 0x0000009200187306 */ /* 0x000fe20000201400 */
[----:B------:R-:W-:-:S02]  /*143a0*/  ISETP.GE.AND P2, PT, R168, R2, PT ;  /* 0x00000002a800720c */ /* 0x000fc40003f46270 */
[----:B------:R-:W-:Y:S01]  /*143b0*/  LOP3.LUT R174, R239, 0x68, R208, 0xfe, !PT ;  /* 0x00000068efae7812 */ /* 0x000fe200078efed0 */
[----:B------:R-:W-:Y:S01]  /*143c0*/  FFMA.FTZ R108, R151, UR4, R108 ;  /* 0x00000004976c7c23 */ /* 0x000fe2000801006c */
[----:B------:R-:W-:Y:S01]  /*143d0*/  LOP3.LUT R168, R12, 0x18, R208, 0xfe, !PT ;  /* 0x000000180ca87812 */ /* 0x000fe200078efed0 */
[----:B------:R-:W-:Y:S01]  /*143e0*/  HMMA.16816.F32.BF16 R100, R152, R6, R100 ;  /* 0x000000069864723c */ /* 0x000fe20000041864 */
[----:B------:R-:W1:Y:S01]  /*143f0*/  LDSM.16.M88.4 R4, [R198] ;  /* 0x00000000c604783b */ /* 0x000e620000000200 */
[----:B------:R-:W-:Y:S01]  /*14400*/  I2F R20, R52 ;  /* 0x0000003400147306 */ /* 0x000fe20000201400 */
[----:B------:R-:W-:Y:S01]  /*14410*/  FSEL R239, R128, -INF , !P1 ;  /* 0xff80000080ef7808 */ /* 0x000fe20004800000 */
[----:B---3--:R-:W-:Y:S01]  /*14420*/  FFMA.FTZ R12, R15, UR4, R116 ;  /* 0x000000040f0c7c23 */ /* 0x008fe20008010074 */
[-C--:B------:R-:W-:Y:S01]  /*14430*/  ISETP.GE.AND P1, PT, R162, R2.reuse, PT ;  /* 0x00000002a200720c */ /* 0x080fe20003f26270 */
[----:B------:R-:W-:Y:S01]  /*14440*/  IMAD.U32 R151, RZ, RZ, UR7 ;  /* 0x00000007ff977e24 */ /* 0x000fe2000f8e00ff */
[----:B------:R-:W-:Y:S01]  /*14450*/  FSEL R15, R14, -INF , !P4 ;  /* 0xff8000000e0f7808 */ /* 0x000fe20006000000 */
[----:B------:R-:W-:Y:S01]  /*14460*/  FFMA.FTZ R14, R143, UR4, R112 ;  /* 0x000000048f0e7c23 */ /* 0x000fe20008010070 */
[----:B------:R-:W-:Y:S01]  /*14470*/  FSEL R125, R125, -INF , !P3 ;  /* 0xff8000007d7d7808 */ /* 0x000fe20005800000 */
[----:B------:R3:W5:Y:S01]  /*14480*/  I2F R150, R245 ;  /* 0x000000f500967306 */ /* 0x0007620000201400 */
[----:B------:R-:W-:Y:S01]  /*14490*/  ISETP.GE.AND P3, PT, R184, R2, PT ;  /* 0x00000002b800720c */ /* 0x000fe20003f66270 */
[----:B------:R-:W-:Y:S01]  /*144a0*/  IMAD.U32 R143, RZ, RZ, UR7 ;  /* 0x00000007ff8f7e24 */ /* 0x000fe2000f8e00ff */
[----:B------:R-:W-:Y:S01]  /*144b0*/  FSEL R13, R13, -INF , !P1 ;  /* 0xff8000000d0d7808 */ /* 0x000fe20004800000 */
[----:B------:R-:W-:-:S04]  /*144c0*/  DEPBAR.LE SB0, 0x0 ;  /* 0x000080000000791a */ /* 0x000fc80000000000 */
[----:B------:R-:W1:Y:S01]  /*144d0*/  I2F R26, R148 ;  /* 0x00000094001a7306 */ /* 0x000e620000201400 */
[-C--:B------:R-:W-:Y:S01]  /*144e0*/  ISETP.GE.AND P1, PT, R170, R2.reuse, PT ;  /* 0x00000002aa00720c */ /* 0x080fe20003f26270 */
[----:B------:R-:W-:Y:S01]  /*144f0*/  IMAD.U32 R170, RZ, RZ, UR7 ;  /* 0x00000007ffaa7e24 */ /* 0x000fe2000f8e00ff */
[----:B------:R-:W-:Y:S01]  /*14500*/  FSEL R14, R14, -INF , !P3 ;  /* 0xff8000000e0e7808 */ /* 0x000fe20005800000 */
[----:B------:R-:W-:Y:S01]  /*14510*/  FFMA.FTZ R104, R241, UR4, R104 ;  /* 0x00000004f1687c23 */ /* 0x000fe20008010068 */
[-C--:B------:R-:W-:Y:S01]  /*14520*/  ISETP.GE.AND P3, PT, R245, R2.reuse, PT ;  /* 0x00000002f500720c */ /* 0x080fe20003f66270 */
[----:B------:R-:W-:Y:S01]  /*14530*/  FFMA.FTZ R100, R243, UR4, R100 ;  /* 0x00000004f3647c23 */ /* 0x000fe20008010064 */
[-C--:B------:R-:W-:Y:S01]  /*14540*/  ISETP.GE.AND P4, PT, R172, R2.reuse, PT ;  /* 0x00000002ac00720c */ /* 0x080fe20003f86270 */
[C---:B--2---:R-:W-:Y:S01]  /*14550*/  HMMA.16816.F32.BF16 R92, R152.reuse, R10, R92 ;  /* 0x0000000a985c723c */ /* 0x044fe2000004185c */
[----:B------:R-:W-:Y:S01]  /*14560*/  I2F R22, R158 ;  /* 0x0000009e00167306 */ /* 0x000fe20000201400 */
[--C-:B---3--:R-:W-:Y:S01]  /*14570*/  LOP3.LUT R245, R143, 0x28, R208.reuse, 0xfe, !PT ;  /* 0x000000288ff57812 */ /* 0x108fe200078efed0 */
[----:B----4-:R-:W-:Y:S01]  /*14580*/  FFMA.FTZ R101, R28, UR4, R101 ;  /* 0x000000041c657c23 */ /* 0x010fe20008010065 */
[----:B------:R-:W-:Y:S01]  /*14590*/  FSEL R143, R113, -INF , !P2 ;  /* 0xff800000718f7808 */ /* 0x000fe20005000000 */
[----:B------:R-:W-:Y:S01]  /*145a0*/  IMAD.U32 R172, RZ, RZ, UR7 ;  /* 0x00000007ffac7e24 */ /* 0x000fe2000f8e00ff */
[----:B------:R-:W-:Y:S01]  /*145b0*/  ISETP.GE.AND P2, PT, R251, R2, PT ;  /* 0x00000002fb00720c */ /* 0x000fe20003f46270 */
[----:B------:R-:W-:Y:S01]  /*145c0*/  IMAD.U32 R251, RZ, RZ, UR7 ;  /* 0x00000007fffb7e24 */ /* 0x000fe2000f8e00ff */
[C---:B------:R-:W-:Y:S01]  /*145d0*/  HMMA.16816.F32.BF16 R96, R152.reuse, R8, R96 ;  /* 0x000000089860723c */ /* 0x040fe20000041860 */
[----:B------:R-:W-:Y:S01]  /*145e0*/  I2F R16, R129 ;  /* 0x0000008100107306 */ /* 0x000fe20000201400 */
[--C-:B------:R-:W-:Y:S01]  /*145f0*/  LOP3.LUT R116, R170, 0x19, R208.reuse, 0xfe, !PT ;  /* 0x00000019aa747812 */ /* 0x100fe200078efed0 */
[----:B-----5:R-:W-:Y:S01]  /*14600*/  FFMA.FTZ R11, R150, UR4, R105 ;  /* 0x00000004960b7c23 */ /* 0x020fe20008010069 */
[----:B------:R-:W-:Y:S01]  /*14610*/  LOP3.LUT R172, R172, 0x21, R208, 0xfe, !PT ;  /* 0x00000021acac7812 */ /* 0x000fe200078efed0 */
[----:B------:R-:W-:Y:S01]  /*14620*/  IMAD.U32 R243, RZ, RZ, UR7 ;  /* 0x00000007fff37e24 */ /* 0x000fe2000f8e00ff */
[----:B------:R-:W-:Y:S01]  /*14630*/  FSEL R105, R104, -INF , !P4 ;  /* 0xff80000068697808 */ /* 0x000fe20006000000 */
[----:B------:R-:W-:Y:S01]  /*14640*/  FFMA.FTZ R9, R136, UR4, R109 ;  /* 0x0000000488097c23 */ /* 0x000fe2000801006d */
[----:B-1----:R-:W-:Y:S01]  /*14650*/  HMMA.16816.F32.BF16 R88, R152, R4, R88 ;  /* 0x000000049858723c */ /* 0x002fe20000041858 */
[----:B------:R-:W1:Y:S01]  /*14660*/  I2F R56, R164 ;  /* 0x000000a400387306 */ /* 0x000e620000201400 */
[----:B------:R-:W-:-:S02]  /*14670*/  FSEL R109, R108, -INF , !P1 ;  /* 0xff8000006c6d7808 */ /* 0x000fc40004800000 */
[-C--:B------:R-:W-:Y:S01]  /*14680*/  ISETP.GE.AND P1, PT, R247, R2.reuse, PT ;  /* 0x00000002f700720c */ /* 0x080fe20003f26270 */
[----:B------:R-:W-:Y:S01]  /*14690*/  IMAD.U32 R247, RZ, RZ, UR7 ;  /* 0x00000007fff77e24 */ /* 0x000fe2000f8e00ff */
[-C--:B------:R-:W-:Y:S02]  /*146a0*/  ISETP.GE.AND P4, PT, R148, R2.reuse, PT ;  /* 0x000000029400720c */ /* 0x080fe40003f86270 */
[----:B------:R-:W-:Y:S01]  /*146b0*/  HMMA.16816.F32.BF16 R84, R152, R6, R84 ;  /* 0x000000069854723c */ /* 0x000fe20000041854 */
[----:B------:R-:W2:Y:S01]  /*146c0*/  I2F R30, R156 ;  /* 0x0000009c001e7306 */ /* 0x000ea20000201400 */
[----:B------:R-:W-:Y:S01]  /*146d0*/  FSEL R5, R100, -INF , !P2 ;  /* 0xff80000064057808 */ /* 0x000fe20005000000 */
[----:B------:R-:W-:Y:S01]  /*146e0*/  FFMA.FTZ R93, R24, UR4, R93 ;  /* 0x00000004185d7c23 */ /* 0x000fe2000801005d */
[----:B------:R-:W-:Y:S02]  /*146f0*/  FSEL R101, R101, -INF , !P1 ;  /* 0xff80000065657808 */ /* 0x000fe40004800000 */
[-C--:B------:R-:W-:Y:S01]  /*14700*/  ISETP.GE.AND P2, PT, R146, R2.reuse, PT ;  /* 0x000000029200720c */ /* 0x080fe20003f46270 */
[----:B------:R-:W-:Y:S01]  /*14710*/  IMAD.U32 R155, RZ, RZ, UR7 ;  /* 0x00000007ff9b7e24 */ /* 0x000fe2000f8e00ff */
[-C--:B------:R-:W-:Y:S01]  /*14720*/  ISETP.GE.AND P1, PT, R52, R2.reuse, PT ;  /* 0x000000023400720c */ /* 0x080fe20003f26270 */
[----:B------:R-:W3:Y:S01]  /*14730*/  I2F R120, R168 ;  /* 0x000000a800787306 */ /* 0x000ee20000201400 */
[----:B------:R-:W-:Y:S01]  /*14740*/  FFMA.FTZ R7, R26, UR4, R97 ;  /* 0x000000041a077c23 */ /* 0x000fe20008010061 */
[--C-:B------:R-:W-:Y:S01]  /*14750*/  LOP3.LUT R241, R247, 0x30, R208.reuse, 0xfe, !PT ;  /* 0x00000030f7f17812 */ /* 0x100fe200078efed0 */
[----:B------:R-:W-:Y:S01]  /*14760*/  IMAD.U32 R153, RZ, RZ, UR7 ;  /* 0x00000007ff997e24 */ /* 0x000fe2000f8e00ff */
[----:B------:R-:W-:Y:S01]  /*14770*/  LOP3.LUT R155, R155, 0x71, R208, 0xfe, !PT ;  /* 0x000000719b9b7812 */ /* 0x000fe200078efed0 */
[----:B-1----:R-:W-:Y:S01]  /*14780*/  FFMA.FTZ R92, R56, UR4, R92 ;  /* 0x00000004385c7c23 */ /* 0x002fe2000801005c */
[----:B------:R-:W-:Y:S01]  /*14790*/  FSEL R57, R57, -INF , !P5 ;  /* 0xff80000039397808 */ /* 0x000fe20006800000 */
[----:B------:R-:W-:Y:S01]  /*147a0*/  FFMA.FTZ R20, R20, UR4, R88 ;  /* 0x0000000414147c23 */ /* 0x000fe20008010058 */
[----:B------:R-:W1:Y:S01]  /*147b0*/  I2F R162, R124 ;  /* 0x0000007c00a27306 */ /* 0x000e620000201400 */
[----:B------:R-:W-:Y:S01]  /*147c0*/  LOP3.LUT R251, R251, 0x31, R208, 0xfe, !PT ;  /* 0x00000031fbfb7812 */ /* 0x000fe200078efed0 */
[----:B------:R-:W-:Y:S01]  /*147d0*/  FFMA.FTZ R24, R22, UR4, R89 ;  /* 0x0000000416187c23 */ /* 0x000fe20008010059 */
[-C--:B------:R-:W-:Y:S01]  /*147e0*/  ISETP.GE.AND P5, PT, R178, R2.reuse, PT ;  /* 0x00000002b200720c */ /* 0x080fe20003fa6270 */
[----:B------:R-:W-:Y:S01]  /*147f0*/  IMAD.U32 R52, RZ, RZ, UR7 ;  /* 0x00000007ff347e24 */ /* 0x000fe2000f8e00ff */
[----:B------:R-:W-:Y:S01]  /*14800*/  FSEL R93, R93, -INF , !P2 ;  /* 0xff8000005d5d7808 */ /* 0x000fe20005000000 */
[----:B--2---:R-:W-:Y:S01]  /*14810*/  FFMA.FTZ R96, R30, UR4, R96 ;  /* 0x000000041e607c23 */ /* 0x004fe20008010060 */
[----:B------:R-:W-:Y:S01]  /*14820*/  FSEL R89, R20, -INF , !P1 ;  /* 0xff80000014597808 */ /* 0x000fe20004800000 */
[----:B------:R-:W2:Y:S01]  /*14830*/  I2F R128, R174 ;  /* 0x000000ae00807306 */ /* 0x000ea20000201400 */
[C---:B------:R-:W-:Y:S01]  /*14840*/  ISETP.GE.AND P2, PT, R155.reuse, R2, PT ;  /* 0x000000029b00720c */ /* 0x040fe20003f46270 */
[----:B------:R-:W-:Y:S01]  /*14850*/  FFMA.FTZ R20, R160, UR4, R81 ;  /* 0x00000004a0147c23 */ /* 0x000fe20008010051 */
[----:B------:R-:W-:Y:S01]  /*14860*/  ISETP.GE.AND P1, PT, R155, R0, PT ;  /* 0x000000009b00720c */ /* 0x000fe20003f26270 */
[----:B------:R-:W-:Y:S01]  /*14870*/  FFMA.FTZ R155, R16, UR4, R85 ;  /* 0x00000004109b7c23 */ /* 0x000fe20008010055 */
[-C--:B------:R-:W-:Y:S01]  /*14880*/  ISETP.GE.AND P6, PT, R158, R2.reuse, PT ;  /* 0x000000029e00720c */ /* 0x080fe20003fc6270 */
[----:B---3--:R-:W-:Y:S01]  /*14890*/  FFMA.FTZ R26, R120, UR4, R126 ;  /* 0x00000004781a7c23 */ /* 0x008fe2000801007e */
[----:B------:R-:W-:Y:S01]  /*148a0*/  FSEL R7, R7, -INF , !P4 ;  /* 0xff80000007077808 */ /* 0x000fe20006000000 */
[----:B------:R-:W-:Y:S01]  /*148b0*/  I2F R170, R116 ;  /* 0x0000007400aa7306 */ /* 0x000fe20000201400 */
[----:B------:R-:W-:Y:S01]  /*148c0*/  FSEL R11, R11, -INF , !P3 ;  /* 0xff8000000b0b7808 */ /* 0x000fe20005800000 */
[----:B------:R-:W-:Y:S01]  /*148d0*/  IMAD.U32 R30, RZ, RZ, UR7 ;  /* 0x00000007ff1e7e24 */ /* 0x000fe2000f8e00ff */
[-C--:B------:R-:W-:Y:S01]  /*148e0*/  ISETP.GE.AND P4, PT, R129, R2.reuse, PT ;  /* 0x000000028100720c */ /* 0x080fe20003f86270 */
[----:B-1----:R-:W-:Y:S01]  /*148f0*/  FFMA.FTZ R162, R162, UR4, R80 ;  /* 0x00000004a2a27c23 */ /* 0x002fe20008010050 */
[----:B------:R-:W-:Y:S01]  /*14900*/  FSEL R12, R12, -INF , !P5 ;  /* 0xff8000000c0c7808 */ /* 0x000fe20006800000 */
[----:B------:R-:W-:Y:S01]  /*14910*/  FFMA.FTZ R154, R160, UR4, R83 ;  /* 0x00000004a09a7c23 */ /* 0x000fe20008010053 */
[--C-:B------:R-:W-:Y:S01]  /*14920*/  LOP3.LUT R117, R117, 0x20, R208.reuse, 0xfe, !PT ;  /* 0x0000002075757812 */ /* 0x100fe200078efed0 */
[----:B------:R-:W1:Y:S01]  /*14930*/  I2F R112, R172 ;  /* 0x000000ac00707306 */ /* 0x000e620000201400 */
[----:B------:R-:W-:Y:S01]  /*14940*/  LOP3.LUT R151, R151, 0x29, R208, 0xfe, !PT ;  /* 0x0000002997977812 */ /* 0x000fe200078efed0 */
[----:B--2---:R-:W-:Y:S01]  /*14950*/  FFMA.FTZ R128, R128, UR4, R84 ;  /* 0x0000000480807c23 */ /* 0x004fe20008010054 */
[-C--:B------:R-:W-:Y:S01]  /*14960*/  ISETP.GE.AND P3, PT, R164, R2.reuse, PT ;  /* 0x00000002a400720c */ /* 0x080fe20003f66270 */
[----:B------:R-:W-:Y:S01]  /*14970*/  IMAD.U32 R84, RZ, RZ, UR7 ;  /* 0x00000007ff547e24 */ /* 0x000fe2000f8e00ff */
[----:B------:R-:W-:Y:S01]  /*14980*/  ISETP.GE.AND P5, PT, R166, R2, PT ;  /* 0x00000002a600720c */ /* 0x000fe20003fa6270 */
[----:B------:R-:W-:Y:S01]  /*14990*/  IMAD.U32 R80, RZ, RZ, UR7 ;  /* 0x00000007ff507e24 */ /* 0x000fe2000f8e00ff */
[C-C-:B------:R-:W-:Y:S01]  /*149a0*/  LOP3.LUT R129, R153.reuse, 0x41, R208.reuse, 0xfe, !PT ;  /* 0x0000004199817812 */ /* 0x140fe200078efed0 */
[----:B------:R-:W2:Y:S01]  /*149b0*/  I2F R247, R241 ;  /* 0x000000f100f77306 */ /* 0x000ea20000201400 */
[----:B------:R-:W-:-:S02]  /*149c0*/  LOP3.LUT R22, R153, 0x48, R208, 0xfe, !PT ;  /* 0x0000004899167812 */ /* 0x000fc400078efed0 */
[----:B------:R-:W-:Y:S01]  /*149d0*/  FSEL R153, R24, -INF , !P6 ;  /* 0xff80000018997808 */ /* 0x000fe20007000000 */
[----:B------:R-:W-:Y:S01]  /*149e0*/  IMAD.U32 R24, RZ, RZ, UR7 ;  /* 0x00000007ff187e24 */ /* 0x000fe2000f8e00ff */
[----:B------:R-:W-:Y:S02]  /*149f0*/  FSEL R155, R155, -INF , !P4 ;  /* 0xff8000009b9b7808 */ /* 0x000fe40006000000 */
[----:B------:R-:W-:Y:S01]  /*14a00*/  FSEL R145, R92, -INF , !P3 ;  /* 0xff8000005c917808 */ /* 0x000fe20005800000 */
[----:B------:R-:W3:Y:S01]  /*14a10*/  I2F R10, R251 ;  /* 0x000000fb000a7306 */ /* 0x000ee20000201400 */
[----:B------:R-:W-:Y:S01]  /*14a20*/  ISETP.GE.AND P4, PT, R168, R0, PT ;  /* 0x00000000a800720c */ /* 0x000fe20003f86270 */
[----:B-1----:R-:W-:Y:S01]  /*14a30*/  FFMA.FTZ R112, R112, UR4, R123 ;  /* 0x0000000470707c23 */ /* 0x002fe2000801007b */
[----:B------:R-:W-:Y:S02]  /*14a40*/  FSEL R9, R9, -INF , !P5 ;  /* 0xff80000009097808 */ /* 0x000fe40006800000 */
[----:B------:R-:W-:-:S02]  /*14a50*/  LOP3.LUT R52, R52, 0x40, R208, 0xfe, !PT ;  /* 0x0000004034347812 */ /* 0x000fc400078efed0 */
[-C--:B------:R-:W-:Y:S01]  /*14a60*/  ISETP.GE.AND P3, PT, R124, R2.reuse, PT ;  /* 0x000000027c00720c */ /* 0x080fe20003f66270 */
[----:B------:R1:W4:Y:S01]  /*14a70*/  I2F R166, R117 ;  /* 0x0000007500a67306 */ /* 0x0003220000201400 */
[----:B------:R-:W-:Y:S01]  /*14a80*/  ISETP.GE.AND P5, PT, R156, R2, PT ;  /* 0x000000029c00720c */ /* 0x000fe20003fa6270 */
[----:B--2---:R-:W-:Y:S01]  /*14a90*/  FFMA.FTZ R114, R247, UR4, R114 ;  /* 0x00000004f7727c23 */ /* 0x004fe20008010072 */
[----:B------:R-:W-:Y:S02]  /*14aa0*/  FSEL R83, R20, -INF , !P2 ;  /* 0xff80000014537808 */ /* 0x000fe40005000000 */
[----:B------:R-:W-:Y:S02]  /*14ab0*/  ISETP.GE.AND P2, PT, R117, R0, PT ;  /* 0x000000007500720c */ /* 0x000fe40003f46270 */
[----:B------:R-:W-:Y:S01]  /*14ac0*/  FSEL R26, R26, -INF , !P4 ;  /* 0xff8000001a1a7808 */ /* 0x000fe20006000000 */
[----:B------:R2:W5:Y:S01]  /*14ad0*/  I2F R8, R151 ;  /* 0x0000009700087306 */ /* 0x0005620000201400 */
[----:B------:R-:W-:Y:S01]  /*14ae0*/  LOP3.LUT R30, R30, 0x39, R208, 0xfe, !PT ;  /* 0x000000391e1e7812 */ /* 0x000fe200078efed0 */
[----:B---3--:R-:W-:Y:S01]  /*14af0*/  FFMA.FTZ R10, R10, UR4, R115 ;  /* 0x000000040a0a7c23 */ /* 0x008fe20008010073 */
[----:B------:R-:W-:-:S02]  /*14b00*/  FSEL R81, R162, -INF , !P3 ;  /* 0xff800000a2517808 */ /* 0x000fc40005800000 */
[-C--:B------:R-:W-:Y:S02]  /*14b10*/  ISETP.GE.AND P4, PT, R151, R0.reuse, PT ;  /* 0x000000009700720c */ /* 0x080fe40003f86270 */
[--C-:B------:R-:W-:Y:S01]  /*14b20*/  LOP3.LUT R4, R243, 0x38, R208.reuse, 0xfe, !PT ;  /* 0x00000038f3047812 */ /* 0x100fe200078efed0 */
[----:B------:R-:W3:Y:S01]  /*14b30*/  I2F R88, R129 ;  /* 0x0000008100587306 */ /* 0x000ee20000201400 */
[----:B-1----:R-:W-:Y:S01]  /*14b40*/  LOP3.LUT R117, R24, 0x51, R208, 0xfe, !PT ;  /* 0x0000005118757812 */ /* 0x002fe200078efed0 */
[----:B------:R-:W-:Y:S01]  /*14b50*/  FFMA.FTZ R24, R170, UR4, R127 ;  /* 0x00000004aa187c23 */ /* 0x000fe2000801007f */
[----:B------:R-:W-:Y:S01]  /*14b60*/  FSEL R97, R96, -INF , !P5 ;  /* 0xff80000060617808 */ /* 0x000fe20006800000 */
[----:B----4-:R-:W-:Y:S01]  /*14b70*/  FFMA.FTZ R28, R166, UR4, R122 ;  /* 0x00000004a61c7c23 */ /* 0x010fe2000801007a */
[----:B------:R-:W-:Y:S02]  /*14b80*/  ISETP.GE.AND P3, PT, R116, R0, PT ;  /* 0x000000007400720c */ /* 0x000fe40003f66270 */
[----:B------:R-:W-:Y:S01]  /*14b90*/  ISETP.GE.AND P5, PT, R174, R2, PT ;  /* 0x00000002ae00720c */ /* 0x000fe20003fa6270 */
[----:B------:R-:W1:Y:S01]  /*14ba0*/  I2F R56, R52 ;  /* 0x0000003400387306 */ /* 0x000e620000201400 */
[----:B--2---:R-:W-:Y:S01]  /*14bb0*/  IMAD.U32 R151, RZ, RZ, UR7 ;  /* 0x00000007ff977e24 */ /* 0x004fe2000f8e00ff */
[----:B------:R-:W-:Y:S01]  /*14bc0*/  FSEL R154, R154, -INF , !P1 ;  /* 0xff8000009a9a7808 */ /* 0x000fe20004800000 */
[----:B-----5:R-:W-:Y:S01]  /*14bd0*/  FFMA.FTZ R8, R8, UR4, R119 ;  /* 0x0000000408087c23 */ /* 0x020fe20008010077 */
[----:B------:R-:W-:-:S02]  /*14be0*/  ISETP.GE.AND P1, PT, R172, R0, PT ;  /* 0x00000000ac00720c */ /* 0x000fc40003f26270 */
[----:B------:R-:W-:Y:S02]  /*14bf0*/  FSEL R24, R24, -INF , !P3 ;  /* 0xff80000018187808 */ /* 0x000fe40005800000 */
[----:B------:R-:W2:Y:S01]  /*14c00*/  I2F R18, R176 ;  /* 0x000000b000127306 */ /* 0x000ea20000201400 */
[--C-:B------:R-:W-:Y:S01]  /*14c10*/  LOP3.LUT R84, R84, 0x49, R208.reuse, 0xfe, !PT ;  /* 0x0000004954547812 */ /* 0x100fe200078efed0 */
[----:B---3--:R-:W-:Y:S01]  /*14c20*/  FFMA.FTZ R88, R88, UR4, R107 ;  /* 0x0000000458587c23 */ /* 0x008fe2000801006b */
[-C--:B------:R-:W-:Y:S02]  /*14c30*/  ISETP.GE.AND P3, PT, R241, R0.reuse, PT ;  /* 0x00000000f100720c */ /* 0x080fe40003f66270 */
[C-C-:B------:R-:W-:Y:S02]  /*14c40*/  LOP3.LUT R123, R151.reuse, 0x59, R208.reuse, 0xfe, !PT ;  /* 0x00000059977b7812 */ /* 0x140fe400078efed0 */
[----:B------:R-:W-:Y:S01]  /*14c50*/  LOP3.LUT R115, R151, 0x61, R208, 0xfe, !PT ;  /* 0x0000006197737812 */ /* 0x000fe200078efed0 */
[----:B------:R-:W3:Y:S01]  /*14c60*/  I2F R2, R22 ;  /* 0x0000001600027306 */ /* 0x000ee20000201400 */
[----:B------:R-:W-:Y:S01]  /*14c70*/  FSEL R182, R112, -INF , !P1 ;  /* 0xff80000070b67808 */ /* 0x000fe20004800000 */
[----:B-1----:R-:W-:Y:S01]  /*14c80*/  FFMA.FTZ R56, R56, UR4, R106 ;  /* 0x0000000438387c23 */ /* 0x002fe2000801006a */
[----:B------:R-:W-:-:S02]  /*14c90*/  ISETP.GE.AND P1, PT, R4, R0, PT ;  /* 0x000000000400720c */ /* 0x000fc40003f26270 */
[----:B------:R-:W-:Y:S02]  /*14ca0*/  FSEL R178, R114, -INF , !P3 ;  /* 0xff80000072b27808 */ /* 0x000fe40005800000 */
[-C--:B------:R-:W-:Y:S01]  /*14cb0*/  ISETP.GE.AND P3, PT, R129, R0.reuse, PT ;  /* 0x000000008100720c */ /* 0x080fe20003f66270 */
[----:B------:R-:W1:Y:S01]  /*14cc0*/  I2F R6, R30 ;  /* 0x0000001e00067306 */ /* 0x000e620000201400 */
[----:B------:R-:W-:Y:S01]  /*14cd0*/  IMAD.U32 R129, RZ, RZ, UR7 ;  /* 0x00000007ff817e24 */ /* 0x000fe2000f8e00ff */
[----:B------:R-:W-:Y:S01]  /*14ce0*/  FSEL R28, R28, -INF , !P2 ;  /* 0xff8000001c1c7808 */ /* 0x000fe20005000000 */
[----:B--2---:R-:W-:Y:S01]  /*14cf0*/  FFMA.FTZ R20, R18, UR4, R131 ;  /* 0x0000000412147c23 */ /* 0x004fe20008010083 */
[----:B------:R-:W-:Y:S01]  /*14d00*/  FSEL R136, R8, -INF , !P4 ;  /* 0xff80000008887808 */ /* 0x000fe20006000000 */
[----:B------:R-:W-:Y:S01]  /*14d10*/  IMAD.U32 R131, RZ, RZ, UR7 ;  /* 0x00000007ff837e24 */ /* 0x000fe2000f8e00ff */
[----:B------:R-:W-:Y:S02]  /*14d20*/  LOP3.LUT R107, R151, 0x69, R208, 0xfe, !PT ;  /* 0x00000069976b7812 */ /* 0x000fe400078efed0 */
[----:B------:R-:W2:Y:S01]  /*14d30*/  I2F R243, R4 ;  /* 0x0000000400f37306 */ /* 0x000ea20000201400 */
[-C--:B------:R-:W-:Y:S01]  /*14d40*/  ISETP.GE.AND P2, PT, R251, R0.reuse, PT ;  /* 0x00000000fb00720c */ /* 0x080fe20003f46270 */
[----:B---3--:R-:W-:Y:S01]  /*14d50*/  FFMA.FTZ R102, R2, UR4, R102 ;  /* 0x0000000402667c23 */ /* 0x008fe20008010066 */
[----:B------:R-:W-:-:S02]  /*14d60*/  ISETP.GE.AND P4, PT, R52, R0, PT ;  /* 0x000000003400720c */ /* 0x000fc40003f86270 */
[----:B------:R-:W-:Y:S02]  /*14d70*/  LOP3.LUT R129, R129, 0x68, R208, 0xfe, !PT ;  /* 0x0000006881817812 */ /* 0x000fe400078efed0 */
[----:B------:R-:W-:Y:S01]  /*14d80*/  FSEL R85, R128, -INF , !P5 ;  /* 0xff80000080557808 */ /* 0x000fe20006800000 */
[----:B------:R-:W3:Y:S01]  /*14d90*/  I2F R113, R245 ;  /* 0x000000f500717306 */ /* 0x000ee20000201400 */
[----:B-1----:R-:W-:Y:S01]  /*14da0*/  FFMA.FTZ R6, R6, UR4, R111 ;  /* 0x0000000406067c23 */ /* 0x002fe2000801006f */
[----:B------:R-:W-:Y:S02]  /*14db0*/  FSEL R144, R10, -INF , !P2 ;  /* 0xff8000000a907808 */ /* 0x000fe40005000000 */
[----:B------:R-:W-:Y:S02]  /*14dc0*/  FSEL R174, R56, -INF , !P4 ;  /* 0xff80000038ae7808 */ /* 0x000fe40006000000 */
[-C--:B------:R-:W-:Y:S02]  /*14dd0*/  ISETP.GE.AND P5, PT, R176, R0.reuse, PT ;  /* 0x00000000b000720c */ /* 0x080fe40003fa6270 */
[----:B------:R-:W1:Y:S01]  /*14de0*/  I2F R16, R84 ;  /* 0x0000005400107306 */ /* 0x000e620000201400 */
[----:B--2---:R-:W-:Y:S01]  /*14df0*/  FFMA.FTZ R110, R243, UR4, R110 ;  /* 0x00000004f36e7c23 */ /* 0x004fe2000801006e */
[----:B------:R-:W-:-:S02]  /*14e00*/  ISETP.GE.AND P2, PT, R22, R0, PT ;  /* 0x000000001600720c */ /* 0x000fc40003f46270 */
[-C--:B------:R-:W-:Y:S02]  /*14e10*/  ISETP.GE.AND P4, PT, R117, R0.reuse, PT ;  /* 0x000000007500720c */ /* 0x080fe40003f86270 */
[--C-:B------:R-:W-:Y:S02]  /*14e20*/  LOP3.LUT R80, R80, 0x50, R208.reuse, 0xfe, !PT ;  /* 0x0000005050507812 */ /* 0x100fe400078efed0 */
[----:B------:R-:W2:Y:S01]  /*14e30*/  I2F R96, R123 ;  /* 0x0000007b00607306 */ /* 0x000ea20000201400 */
[----:B------:R-:W-:Y:S01]  /*14e40*/  LOP3.LUT R131, R131, 0x58, R208, 0xfe, !PT ;  /* 0x0000005883837812 */ /* 0x000fe200078efed0 */
[----:B---3--:R-:W-:Y:S01]  /*14e50*/  FFMA.FTZ R113, R113, UR4, R118 ;  /* 0x0000000471717c23 */ /* 0x008fe20008010076 */
[----:B------:R-:W-:Y:S02]  /*14e60*/  FSEL R20, R20, -INF , !P5 ;  /* 0xff80000014147808 */ /* 0x000fe40006800000 */
[----:B------:R-:W-:Y:S02]  /*14e70*/  FSEL R176, R110, -INF , !P1 ;  /* 0xff8000006eb07808 */ /* 0x000fe40004800000 */
[----:B------:R-:W-:Y:S01]  /*14e80*/  FSEL R152, R102, -INF , !P2 ;  /* 0xff80000066987808 */ /* 0x000fe20005000000 */
[----:B------:R-:W3:Y:S01]  /*14e90*/  I2F R4, R115 ;  /* 0x0000007300047306 */ /* 0x000ee20000201400 */
[----:B-1----:R-:W-:Y:S01]  /*14ea0*/  FFMA.FTZ R16, R16, UR4, R103 ;  /* 0x0000000410107c23 */ /* 0x002fe20008010067 */
[----:B------:R-:W-:-:S02]  /*14eb0*/  ISETP.GE.AND P5, PT, R245, R0, PT ;  /* 0x00000000f500720c */ /* 0x000fc40003fa6270 */
[-C--:B------:R-:W-:Y:S02]  /*14ec0*/  ISETP.GE.AND P1, PT, R84, R0.reuse, PT ;  /* 0x000000005400720c */ /* 0x080fe40003f26270 */
[-C--:B------:R-:W-:Y:S02]  /*14ed0*/  ISETP.GE.AND P2, PT, R123, R0.reuse, PT ;  /* 0x000000007b00720c */ /* 0x080fe40003f46270 */
[----:B------:R1:W4:Y:S01]  /*14ee0*/  I2F R18, R117 ;  /* 0x0000007500127306 */ /* 0x0003220000201400 */
[----:B--2---:R-:W-:Y:S01]  /*14ef0*/  FFMA.FTZ R96, R96, UR4, R95 ;  /* 0x0000000460607c23 */ /* 0x004fe2000801005f */
[----:B------:R-:W-:Y:S01]  /*14f00*/  ISETP.GE.AND P0, PT, R115, R0, PT ;  /* 0x000000007300720c */ /* 0x000fe20003f06270 */
[----:B------:R-:W-:Y:S01]  /*14f10*/  IMAD.U32 R95, RZ, RZ, UR7 ;  /* 0x00000007ff5f7e24 */ /* 0x000fe2000f8e00ff */
[----:B------:R-:W-:Y:S01]  /*14f20*/  LOP3.LUT R119, R151, 0x60, R208, 0xfe, !PT ;  /* 0x0000006097777812 */ /* 0x000fe200078efed0 */
[----:B------:R-:W-:Y:S01]  /*14f30*/  IMAD.U32 R123, RZ, RZ, UR7 ;  /* 0x00000007ff7b7e24 */ /* 0x000fe2000f8e00ff */
[----:B------:R-:W-:-:S02]  /*14f40*/  FSEL R180, R113, -INF , !P5 ;  /* 0xff80000071b47808 */ /* 0x000fc40006800000 */
[----:B------:R-:W2:Y:S01]  /*14f50*/  I2F R2, R107 ;  /* 0x0000006b00027306 */ /* 0x000ea20000201400 */
[----:B---3--:R-:W-:Y:S01]  /*14f60*/  FFMA.FTZ R168, R4, UR4, R91 ;  /* 0x0000000404a87c23 */ /* 0x008fe2000801005b */
[----:B------:R-:W-:Y:S01]  /*14f70*/  FSEL R148, R16, -INF , !P1 ;  /* 0xff80000010947808 */ /* 0x000fe20004800000 */
[----:B------:R-:W-:Y:S01]  /*14f80*/  IMAD.U32 R115, RZ, RZ, UR7 ;  /* 0x00000007ff737e24 */ /* 0x000fe2000f8e00ff */
[-C--:B------:R-:W-:Y:S01]  /*14f90*/  ISETP.GE.AND P5, PT, R30, R0.reuse, PT ;  /* 0x000000001e00720c */ /* 0x080fe20003fa6270 */
[----:B------:R-:W-:Y:S01]  /*14fa0*/  IMAD.U32 R91, RZ, RZ, UR7 ;  /* 0x00000007ff5b7e24 */ /* 0x000fe2000f8e00ff */
[----:B------:R-:W-:Y:S01]  /*14fb0*/  ISETP.GE.AND P1, PT, R119, R0, PT ;  /* 0x000000007700720c */ /* 0x000fe20003f26270 */
[----:B------:R-:W-:Y:S01]  /*14fc0*/  FFMA.FTZ R16, R161, UR4, R58 ;  /* 0x00000004a1107c23 */ /* 0x000fe2000801003a */
[----:B------:R-:W3:Y:S01]  /*14fd0*/  I2F R111, R129 ;  /* 0x00000081006f7306 */ /* 0x000ee20000201400 */
[----:B-1----:R-:W-:Y:S01]  /*14fe0*/  IMAD.U32 R117, RZ, RZ, UR7 ;  /* 0x00000007ff757e24 */ /* 0x002fe2000f8e00ff */
[--C-:B------:R-:W-:Y:S01]  /*14ff0*/  LOP3.LUT R95, R95, 0x9, R208.reuse, 0xfe, !PT ;  /* 0x000000095f5f7812 */ /* 0x100fe200078efed0 */
[----:B----4-:R-:W-:Y:S01]  /*15000*/  FFMA.FTZ R18, R18, UR4, R99 ;  /* 0x0000000412127c23 */ /* 0x010fe20008010063 */
[----:B------:R-:W-:-:S02]  /*15010*/  LOP3.LUT R115, R115, 0x1, R208, 0xfe, !PT ;  /* 0x0000000173737812 */ /* 0x000fc400078efed0 */
[--C-:B------:R-:W-:Y:S02]  /*15020*/  LOP3.LUT R117, R117, 0x70, R208.reuse, 0xfe, !PT ;  /* 0x0000007075757812 */ /* 0x100fe400078efed0 */
[----:B------:R-:W1:Y:S01]  /*15030*/  I2F R92, R80 ;  /* 0x00000050005c7306 */ /* 0x000e620000201400 */
[----:B------:R-:W-:Y:S01]  /*15040*/  LOP3.LUT R91, R91, 0x8, R208, 0xfe, !PT ;  /* 0x000000085b5b7812 */ /* 0x000fe200078efed0 */
[----:B--2---:R-:W-:Y:S01]  /*15050*/  FFMA.FTZ R2, R2, UR4, R87 ;  /* 0x0000000402027c23 */ /* 0x004fe20008010057 */
[----:B------:R-:W-:Y:S02]  /*15060*/  FSEL R146, R6, -INF , !P5 ;  /* 0xff80000006927808 */ /* 0x000fe40006800000 */
[-C--:B------:R-:W-:Y:S02]  /*15070*/  ISETP.GE.AND P6, PT, R129, R0.reuse, PT ;  /* 0x000000008100720c */ /* 0x080fe40003fc6270 */
[----:B------:R-:W-:Y:S01]  /*15080*/  FSEL R150, R88, -INF , !P3 ;  /* 0xff80000058967808 */ /* 0x000fe20005800000 */
[----:B------:R-:W2:Y:S01]  /*15090*/  I2F R127, R131 ;  /* 0x00000083007f7306 */ /* 0x000ea20000201400 */
[----:B---3--:R-:W-:Y:S01]  /*150a0*/  FFMA.FTZ R86, R111, UR4, R86 ;  /* 0x000000046f567c23 */ /* 0x008fe20008010056 */
[----:B------:R-:W-:-:S02]  /*150b0*/  ISETP.GE.AND P5, PT, R80, R0, PT ;  /* 0x000000005000720c */ /* 0x000fc40003fa6270 */
[----:B------:R-:W-:Y:S02]  /*150c0*/  ISETP.GE.AND P3, PT, R131, R0, PT ;  /* 0x000000008300720c */ /* 0x000fe40003f66270 */
[----:B------:R-:W-:Y:S02]  /*150d0*/  FSEL R160, R86, -INF , !P6 ;  /* 0xff80000056a07808 */ /* 0x000fe40007000000 */
[----:B------:R3:W4:Y:S01]  /*150e0*/  I2F R113, R119 ;  /* 0x0000007700717306 */ /* 0x0007220000201400 */
[----:B-1----:R-:W-:Y:S01]  /*150f0*/  FFMA.FTZ R92, R92, UR4, R98 ;  /* 0x000000045c5c7c23 */ /* 0x002fe20008010062 */
[----:B------:R-:W-:Y:S02]  /*15100*/  PLOP3.LUT P6, PT, PT, PT, UP0, 0x80, 0x0 ;  /* 0x000000000000781c */ /* 0x000fe40003fcf008 */
[----:B------:R-:W-:Y:S02]  /*15110*/  FSEL R170, R96, -INF , !P2 ;  /* 0xff80000060aa7808 */ /* 0x000fe40005000000 */
[----:B------:R-:W-:-:S02]  /*15120*/  FSEL R158, R92, -INF , !P5 ;  /* 0xff8000005c9e7808 */ /* 0x000fc40006800000 */
[----:B------:R-:W1:Y:S01]  /*15130*/  I2F R103, R117 ;  /* 0x0000007500677306 */ /* 0x000e620000201400 */
[----:B--2---:R-:W-:Y:S01]  /*15140*/  FFMA.FTZ R94, R127, UR4, R94 ;  /* 0x000000047f5e7c23 */ /* 0x004fe2000801005e */
[-C--:B------:R-:W-:Y:S02]  /*15150*/  ISETP.GE.AND P5, PT, R117, R0.reuse, PT ;  /* 0x000000007500720c */ /* 0x080fe40003fa6270 */
[----:B------:R-:W-:Y:S02]  /*15160*/  FSEL R172, R18, -INF , !P4 ;  /* 0xff80000012ac7808 */ /* 0x000fe40006000000 */
[----:B------:R-:W-:Y:S02]  /*15170*/  FSEL R156, R94, -INF , !P3 ;  /* 0xff8000005e9c7808 */ /* 0x000fe40005800000 */
[----:B---3--:R-:W-:Y:S01]  /*15180*/  LOP3.LUT R119, R123, 0x10, R208, 0xfe, !PT ;  /* 0x000000107b777812 */ /* 0x008fe200078efed0 */
[----:B------:R-:W2:Y:S01]  /*15190*/  I2F R4, R95 ;  /* 0x0000005f00047306 */ /* 0x000ea20000201400 */
[----:B----4-:R-:W-:Y:S01]  /*151a0*/  FFMA.FTZ R90, R113, UR4, R90 ;  /* 0x00000004715a7c23 */ /* 0x010fe2000801005a */
[----:B------:R-:W-:-:S02]  /*151b0*/  ISETP.GE.AND P3, PT, R107, R0, PT ;  /* 0x000000006b00720c */ /* 0x000fc40003f66270 */
[-C--:B------:R-:W-:Y:S02]  /*151c0*/  ISETP.GE.AND P2, PT, R95, R0.reuse, PT ;  /* 0x000000005f00720c */ /* 0x080fe40003f46270 */
[----:B------:R-:W-:Y:S01]  /*151d0*/  FSEL R162, R90, -INF , !P1 ;  /* 0xff8000005aa27808 */ /* 0x000fe20004800000 */
[----:B-1----:R-:W-:Y:S01]  /*151e0*/  FFMA.FTZ R82, R103, UR4, R82 ;  /* 0x0000000467527c23 */ /* 0x002fe20008010052 */
[----:B------:R-:W1:Y:S01]  /*151f0*/  I2F R99, R119 ;  /* 0x0000007700637306 */ /* 0x000e620000201400 */
[----:B------:R-:W-:Y:S02]  /*15200*/  FSEL R164, R2, -INF , !P3 ;  /* 0xff80000002a47808 */ /* 0x000fe40005800000 */
[-C--:B------:R-:W-:Y:S02]  /*15210*/  ISETP.GE.AND P1, PT, R119, R0.reuse, PT ;  /* 0x000000007700720c */ /* 0x080fe40003f26270 */
[----:B------:R-:W-:Y:S02]  /*15220*/  FSEL R166, R82, -INF , !P5 ;  /* 0xff80000052a67808 */ /* 0x000fe40006800000 */
[-C--:B------:R-:W-:Y:S01]  /*15230*/  ISETP.GE.AND P4, PT, R115, R0.reuse, PT ;  /* 0x000000007300720c */ /* 0x080fe20003f86270 */
[----:B------:R-:W3:Y:S01]  /*15240*/  I2F R6, R115 ;  /* 0x0000007300067306 */ /* 0x000ee20000201400 */
[----:B--2---:R-:W-:Y:S01]  /*15250*/  FFMA.FTZ R4, R4, UR4, R55 ;  /* 0x0000000404047c23 */ /* 0x004fe20008010037 */
[----:B------:R-:W-:Y:S01]  /*15260*/  BAR.SYNC.DEFER_BLOCKING 0x0 ;  /* 0x0000000000007b1d */ /* 0x000fe20000010000 */
[----:B------:R-:W-:-:S02]  /*15270*/  ISETP.GE.AND P3, PT, R91, R0, PT ;  /* 0x000000005b00720c */ /* 0x000fc40003f66270 */
[----:B------:R-:W-:Y:S02]  /*15280*/  LOP3.LUT P5, RZ, R132, 0x2, RZ, 0xc0, !PT ;  /* 0x0000000284ff7812 */ /* 0x000fe400078ac0ff */
[----:B------:R-:W-:Y:S01]  /*15290*/  FSEL R168, R168, -INF , !P0 ;  /* 0xff800000a8a87808 */ /* 0x000fe20004000000 */
[----:B------:R-:W2:Y:S01]  /*152a0*/  I2F R87, R91 ;  /* 0x0000005b00577306 */ /* 0x000ea20000201400 */
[----:B-1----:R-:W-:Y:S01]  /*152b0*/  FFMA.FTZ R8, R99, UR4, R130 ;  /* 0x0000000463087c23 */ /* 0x002fe20008010082 */
[----:B------:R-:W-:Y:S02]  /*152c0*/  FSEL R10, R4, -INF , !P2 ;  /* 0xff800000040a7808 */ /* 0x000fe40005000000 */
[----:B------:R-:W-:Y:S02]  /*152d0*/  ISETP.NE.AND P0, PT, R135, RZ, PT ;  /* 0x000000ff8700720c */ /* 0x000fe40003f05270 */
[----:B------:R-:W-:Y:S01]  /*152e0*/  FSEL R8, R8, -INF , !P1 ;  /* 0xff80000008087808 */ /* 0x000fe20004800000 */
[----:B---3--:R-:W-:Y:S01]  /*152f0*/  FFMA.FTZ R6, R6, UR4, R59 ;  /* 0x0000000406067c23 */ /* 0x008fe2000801003b */
[----:B------:R-:W-:-:S04]  /*15300*/  FSEL R16, R16, -INF , !P5 ;  /* 0xff80000010107808 */ /* 0x000fc80006800000 */
[----:B------:R-:W-:Y:S01]  /*15310*/  FSEL R6, R6, -INF , !P4 ;  /* 0xff80000006067808 */ /* 0x000fe20006000000 */
[----:B--2---:R-:W-:-:S05]  /*15320*/  FFMA.FTZ R54, R87, UR4, R54 ;  /* 0x0000000457367c23 */ /* 0x004fca0008010036 */
        /* <DEDUP_REMOVED lines=35> */
[----:B------:R-:W-:Y:S02]  /*15560*/  ISETP.LE.AND P1, PT, RZ, UR6, PT ;  /* 0x00000006ff007c0c */ /* 0x000fe4000bf23270 */
[----:B------:R-:W-:-:S02]  /*15570*/  @!P2 IADD3 R22, R22, 0x1, RZ ;  /* 0x000000011616a810 */ /* 0x000fc40007ffe0ff */
[----:B------:R-:W-:Y:S02]  /*15580*/  ISETP.NE.AND P2, PT, RZ, c[0x0][0x2d0], PT ;  /* 0x0000b400ff007a0c */ /* 0x000fe40003f45270 */
[----:B------:R-:W-:-:S03]  /*15590*/  LOP3.LUT R0, RZ, c[0x0][0x2d0], RZ, 0x33, !PT ;  /* 0x0000b400ff007a12 */ /* 0x000fc600078e33ff */
        /* <DEDUP_REMOVED lines=26> */
.L_x_2702:
[----:B------:R-:W-:-:S05]  /*15740*/  IMAD.MOV.U32 R54, RZ, RZ, c[0x0][0x198] ;  /* 0x00006600ff367624 */ /* 0x000fca00078e00ff */
[----:B------:R-:W-:-:S04]  /*15750*/  LEA R54, -R54, RZ, 0x8 ;  /* 0x000000ff36367211 */ /* 0x000fc800078e41ff */
[----:B------:R-:W-:Y:S02]  /*15760*/  SHF.R.S32.HI R55, RZ, 0x1f, R54 ;  /* 0x0000001fff377819 */ /* 0x000fe40000011436 */
.L_x_2703:
        /* <DEDUP_REMOVED lines=94> */
.L_x_2705:
[----:B------:R-:W-:Y:S05]  /*15d50*/  BSYNC B0 ;  /* 0x0000000000007941 */ /* 0x000fea0003800000 */
.L_x_2704:
[----:B------:R-:W0:Y:S01]  /*15d60*/  LDGDEPBAR ;  /* 0x00000000000079af */ /* 0x000e220000000000 */
[----:B------:R-:W-:-:S04]  /*15d70*/  LEA R232, P0, R54, R232, 0x1 ;  /* 0x000000e836e87211 */ /* 0x000fc800078008ff */
[----:B------:R-:W-:Y:S02]  /*15d80*/  LEA.HI.X R233, R54, R233, R55, 0x1, P0 ;  /* 0x000000e936e97211 */ /* 0x000fe400000f0c37 */
.L_x_2701:
        /* <DEDUP_REMOVED lines=76> */
[--C-:B-1----:R-:W-:Y:S01]  /*16250*/  FFMA.FTZ R102, R9, c[0x0][0x23c], -R104.reuse ;  /* 0x00008f0009667a23 */ /* 0x102fe20000010868 */
        /* <DEDUP_REMOVED lines=95> */
[--C-:B------:R-:W-:Y:S01]  /*16850*/  FFMA.FTZ R66, R66, c[0x0][0x23c], -R104.reuse ;  /* 0x00008f0042427a23 */ /* 0x100fe20000010868 */
[----:B------:R-:W-:Y:S01]  /*16860*/  FSEL R9, R108, RZ, P1 ;  /* 0x000000ff6c097208 */ /* 0x000fe20000800000 */
[----:B------:R-:W-:Y:S01]  /*16870*/  FFMA.FTZ R75, R75, c[0x0][0x23c], -R104 ;  /* 0x00008f004b4b7a23 */ /* 0x000fe20000010868 */
[----:B------:R-:W-:-:S03]  /*16880*/  FMNMX.FTZ R0, R48, R5, !PT ;  /* 0x0000000530007209 */ /* 0x000fc60007810000 */
[----:B------:R-:W-:Y:S01]  /*16890*/  FADD.FTZ R9, R134, -R9 ;  /* 0x8000000986097221 */ /* 0x000fe20000010000 */
[----:B------:R-:W-:Y:S01]  /*168a0*/  FMNMX.FTZ R5, R49, R0, !PT ;  /* 0x0000000031057209 */ /* 0x000fe20007810000 */
[----:B------:R-:W-:Y:S01]  /*168b0*/  MUFU.EX2 R102, R102 ;  /* 0x0000006600667308 */ /* 0x000fe20000000800 */
[----:B------:R-:W-:Y:S02]  /*168c0*/  FFMA.FTZ R134, R159, c[0x0][0x23c], -R104 ;  /* 0x00008f009f867a23 */ /* 0x000fe40000010868 */
[----:B------:R-:W-:Y:S01]  /*168d0*/  FMNMX.FTZ R0, R44, R5, !PT ;  /* 0x000000052c007209 */ /* 0x000fe20007810000 */
[----:B------:R-:W-:-:S03]  /*168e0*/  FMUL.FTZ R132, R9, c[0x0][0x23c] ;  /* 0x00008f0009847a20 */ /* 0x000fc60000410000 */
        /* <DEDUP_REMOVED lines=10> */
[-C--:B-1----:R-:W-:Y:S01]  /*16990*/  FMUL.FTZ R17, R229, R132.reuse ;  /* 0x00000084e5117220 */ /* 0x082fe20000410000 */
[----:B------:R-:W-:Y:S01]  /*169a0*/  MUFU.EX2 R103, R103 ;  /* 0x0000006700677308 */ /* 0x000fe20000000800 */
        /* <DEDUP_REMOVED lines=10> */
[----:B------:R-:W-:Y:S01]  /*16a50*/  FFMA.FTZ R129, R209, R132, R129 ;  /* 0x00000084d1817223 */ /* 0x000fe20000010081 */
[----:B------:R-:W-:Y:S01]  /*16a60*/  FMNMX.FTZ R5, R39, R0, !PT ;  /* 0x0000000027057209 */ /* 0x000fe20007810000 */
[----:B------:R-:W-:Y:S01]  /*16a70*/  FFMA.FTZ R209, R61, c[0x0][0x23c], -R104 ;  /* 0x00008f003dd17a23 */ /* 0x000fe20000010868 */
[----:B------:R-:W-:Y:S01]  /*16a80*/  MUFU.EX2 R101, R101 ;  /* 0x0000006500657308 */ /* 0x000fe20000000800 */
[----:B------:R-:W-:Y:S01]  /*16a90*/  FADD.FTZ R128, R128, R129 ;  /* 0x0000008180807221 */ /* 0x000fe20000010000 */
[----:B------:R-:W-:-:S03]  /*16aa0*/  FMNMX.FTZ R0, R42, R5, !PT ;  /* 0x000000052a007209 */ /* 0x000fc60007810000 */
[----:B------:R-:W-:Y:S01]  /*16ab0*/  FADD.FTZ R127, R127, R128 ;  /* 0x000000807f7f7221 */ /* 0x000fe20000010000 */
[----:B------:R-:W-:Y:S02]  /*16ac0*/  FMNMX.FTZ R5, R43, R0, !PT ;  /* 0x000000002b057209 */ /* 0x000fe40007810000 */
[----:B------:R-:W-:Y:S01]  /*16ad0*/  MUFU.EX2 R96, R96 ;  /* 0x0000006000607308 */ /* 0x000fe20000000800 */
[----:B------:R-:W-:Y:S01]  /*16ae0*/  FADD.FTZ R124, R124, R127 ;  /* 0x0000007f7c7c7221 */ /* 0x000fe20000010000 */
        /* <DEDUP_REMOVED lines=39> */
[----:B------:R-:W-:Y:S02]  /*16d60*/  FMUL.FTZ R53, R106, c[0x0][0x23c] ;  /* 0x00008f006a357a20 */ /* 0x000fe40000410000 */
[----:B------:R-:W-:Y:S03]  /*16d70*/  MUFU.EX2 R80, R80 ;  /* 0x0000005000507308 */ /* 0x000fe60000000800 */
[----:B------:R-:W-:-:S05]  /*16d80*/  FSEL R53, R53, RZ, P0 ;  /* 0x000000ff35357208 */ /* 0x000fca0000000000 */
[----:B------:R-:W-:Y:S01]  /*16d90*/  MUFU.EX2 R83, R83 ;  /* 0x0000005300537308 */ /* 0x000fe20000000800 */
[--C-:B------:R-:W-:Y:S01]  /*16da0*/  FFMA.FTZ R120, R10, c[0x0][0x23c], -R53.reuse ;  /* 0x00008f000a787a23 */ /* 0x100fe20000010835 */
[----:B------:R-:W-:Y:S01]  /*16db0*/  FSEL R10, R106, RZ, P0 ;  /* 0x000000ff6a0a7208 */ /* 0x000fe20000000000 */
[--C-:B------:R-:W-:Y:S02]  /*16dc0*/  FFMA.FTZ R125, R6, c[0x0][0x23c], -R53.reuse ;  /* 0x00008f00067d7a23 */ /* 0x100fe40000010835 */
[--C-:B------:R-:W-:Y:S02]  /*16dd0*/  FFMA.FTZ R123, R4, c[0x0][0x23c], -R53.reuse ;  /* 0x00008f00047b7a23 */ /* 0x100fe40000010835 */
[----:B------:R-:W1:Y:S01]  /*16de0*/  LDSM.16.MT88.4 R4, [R235+0x5000] ;  /* 0x00500000eb04783b */ /* 0x000e620000004200 */
[----:B------:R-:W-:Y:S01]  /*16df0*/  FADD.FTZ R10, R133, -R10 ;  /* 0x8000000a850a7221 */ /* 0x000fe20000010000 */
[----:B------:R-:W-:Y:S01]  /*16e00*/  MUFU.EX2 R125, R125 ;  /* 0x0000007d007d7308 */ /* 0x000fe20000000800 */
[----:B------:R-:W-:-:S02]  /*16e10*/  FFMA.FTZ R121, R8, c[0x0][0x23c], -R53 ;  /* 0x00008f0008797a23 */ /* 0x000fc40000010835 */
[----:B------:R-:W-:Y:S02]  /*16e20*/  FMUL.FTZ R131, R10, c[0x0][0x23c] ;  /* 0x00008f000a837a20 */ /* 0x000fe40000410000 */
[----:B------:R-:W2:Y:S01]  /*16e30*/  LDSM.16.MT88.4 R8, [R234+0x5000] ;  /* 0x00500000ea08783b */ /* 0x000ea20000004200 */
[--C-:B------:R-:W-:Y:S02]  /*16e40*/  FFMA.FTZ R126, R16, c[0x0][0x23c], -R53.reuse ;  /* 0x00008f00107e7a23 */ /* 0x100fe40000010835 */
[----:B------:R-:W-:Y:S01]  /*16e50*/  MUFU.EX2 R123, R123 ;  /* 0x0000007b007b7308 */ /* 0x000fe20000000800 */
[--C-:B------:R-:W-:Y:S02]  /*16e60*/  FFMA.FTZ R122, R20, c[0x0][0x23c], -R53.reuse ;  /* 0x00008f00147a7a23 */ /* 0x100fe40000010835 */
[----:B------:R-:W3:Y:S01]  /*16e70*/  LDSM.16.MT88.4 R20, [R235+0x5400] ;  /* 0x00540000eb14783b */ /* 0x000ee20000004200 */
[----:B------:R-:W-:Y:S02]  /*16e80*/  FMUL.FTZ R16, R228, R132 ;  /* 0x00000084e4107220 */ /* 0x000fe40000410000 */
[----:B------:R-:W-:-:S02]  /*16e90*/  FFMA.FTZ R130, R26, c[0x0][0x23c], -R53 ;  /* 0x00008f001a827a23 */ /* 0x000fc40000010835 */
[----:B------:R-:W4:Y:S01]  /*16ea0*/  MUFU.EX2 R126, R126 ;  /* 0x0000007e007e7308 */ /* 0x000f220000000800 */
[--C-:B------:R-:W-:Y:S02]  /*16eb0*/  FFMA.FTZ R133, R24, c[0x0][0x23c], -R53.reuse ;  /* 0x00008f0018857a23 */ /* 0x100fe40000010835 */
[----:B------:R-:W5:Y:S01]  /*16ec0*/  LDSM.16.MT88.4 R24, [R234+0x5400] ;  /* 0x00540000ea18783b */ /* 0x000f620000004200 */
[--C-:B------:R-:W-:Y:S01]  /*16ed0*/  FFMA.FTZ R142, R28, c[0x0][0x23c], -R53.reuse ;  /* 0x00008f001c8e7a23 */ /* 0x100fe20000010835 */
[----:B------:R-:W-:Y:S01]  /*16ee0*/  F2FP.BF16.PACK_AB R28, R118, R119 ;  /* 0x00000077761c723e */ /* 0x000fe200000010ff */
[--C-:B------:R-:W-:Y:S02]  /*16ef0*/  FFMA.FTZ R135, R182, c[0x0][0x23c], -R53.reuse ;  /* 0x00008f00b6877a23 */ /* 0x100fe40000010835 */
[----:B------:R-:W1:Y:S01]  /*16f00*/  MUFU.EX2 R120, R120 ;  /* 0x0000007800787308 */ /* 0x000e620000000800 */
[--C-:B------:R-:W-:Y:S02]  /*16f10*/  FFMA.FTZ R137, R180, c[0x0][0x23c], -R53.reuse ;  /* 0x00008f00b4897a23 */ /* 0x100fe40000010835 */
[----:B------:R-:W-:-:S02]  /*16f20*/  FFMA.FTZ R136, R136, c[0x0][0x23c], -R53 ;  /* 0x00008f0088887a23 */ /* 0x000fc40000010835 */
[--C-:B------:R-:W-:Y:S02]  /*16f30*/  FFMA.FTZ R151, R178, c[0x0][0x23c], -R53.reuse ;  /* 0x00008f00b2977a23 */ /* 0x100fe40000010835 */
[--C-:B------:R-:W-:Y:S01]  /*16f40*/  FFMA.FTZ R144, R144, c[0x0][0x23c], -R53.reuse ;  /* 0x00008f0090907a23 */ /* 0x100fe20000010835 */
[----:B------:R-:W2:Y:S01]  /*16f50*/  MUFU.EX2 R131, R131 ;  /* 0x0000008300837308 */ /* 0x000ea20000000800 */
[----:B----4-:R-:W-:Y:S01]  /*16f60*/  F2FP.BF16.PACK_AB R13, R125, R126 ;  /* 0x0000007e7d0d723e */ /* 0x010fe200000010ff */
        /* <DEDUP_REMOVED lines=19> */
[----:B------:R-:W-:Y:S01]  /*170a0*/  FFMA.FTZ R148, R149, c[0x0][0x23c], -R104 ;  /* 0x00008f0095947a23 */ /* 0x000fe20000010868 */
[----:B------:R-:W-:Y:S01]  /*170b0*/  HMMA.16816.F32.BF16 R4, R12, R6, R224 ;  /* 0x000000060c04723c */ /* 0x000fe200000418e0 */
[----:B-1----:R-:W-:Y:S01]  /*170c0*/  F2FP.BF16.PACK_AB R29, R122, R121 ;  /* 0x000000797a1d723e */ /* 0x002fe200000010ff */
[----:B------:R-:W1:Y:S01]  /*170d0*/  MUFU.EX2 R133, R133 ;  /* 0x0000008500857308 */ /* 0x000e620000000800 */
[--C-:B------:R-:W-:Y:S01]  /*170e0*/  FFMA.FTZ R158, R158, c[0x0][0x23c], -R53.reuse ;  /* 0x00008f009e9e7a23 */ /* 0x100fe20000010835 */
        /* <DEDUP_REMOVED lines=30> */
[--C-:B------:R-:W-:Y:S01]  /*172d0*/  FFMA.FTZ R36, R36, c[0x0][0x23c], -R53.reuse ;  /* 0x00008f0024247a23 */ /* 0x100fe20000010835 */
[----:B------:R-:W-:Y:S01]  /*172e0*/  MUFU.EX2 R151, R151 ;  /* 0x0000009700977308 */ /* 0x000fe20000000800 */
[--C-:B------:R-:W-:Y:S02]  /*172f0*/  FFMA.FTZ R37, R37, c[0x0][0x23c], -R53.reuse ;  /* 0x00008f0025257a23 */ /* 0x100fe40000010835 */
[----:B------:R-:W-:Y:S02]  /*17300*/  FFMA.FTZ R32, R32, c[0x0][0x23c], -R53 ;  /* 0x00008f0020207a23 */ /* 0x000fe40000010835 */
[----:B------:R-:W-:Y:S01]  /*17310*/  FFMA.FTZ R126, R211, R131, R126 ;  /* 0x00000083d37e7223 */ /* 0x000fe2000001007e */
[----:B------:R-:W-:Y:S01]  /*17320*/  HMMA.16816.F32.BF16 R24, R28, R26, R12 ;  /* 0x0000001a1c18723c */ /* 0x000fe2000004180c */
[----:B------:R-:W5:Y:S01]  /*17330*/  LDSM.16.MT88.4 R12, [R235+0x5c00] ;  /* 0x005c0000eb0c783b */ /* 0x000f620000004200 */
[----:B------:R-:W2:Y:S01]  /*17340*/  MUFU.EX2 R144, R144 ;  /* 0x0000009000907308 */ /* 0x000ea20000000800 */
[----:B------:R-:W-:-:S02]  /*17350*/  FADD.FTZ R126, R125, R126 ;  /* 0x0000007e7d7e7221 */ /* 0x000fc40000010000 */
[--C-:B------:R-:W-:Y:S02]  /*17360*/  FFMA.FTZ R33, R33, c[0x0][0x23c], -R53.reuse ;  /* 0x00008f0021217a23 */ /* 0x100fe40000010835 */
[----:B------:R-:W-:Y:S01]  /*17370*/  F2FP.BF16.PACK_AB R28, R114, R115 ;  /* 0x00000073721c723e */ /* 0x000fe200000010ff */
[----:B------:R-:W-:Y:S01]  /*17380*/  FADD.FTZ R123, R123, R126 ;  /* 0x0000007e7b7b7221 */ /* 0x000fe20000010000 */
[----:B-1----:R-:W-:Y:S01]  /*17390*/  F2FP.BF16.PACK_AB R29, R135, R142 ;  /* 0x0000008e871d723e */ /* 0x002fe200000010ff */
[----:B------:R-:W-:Y:S01]  /*173a0*/  MUFU.EX2 R145, R145 ;  /* 0x0000009100917308 */ /* 0x000fe20000000800 */
[----:B------:R-:W-:Y:S01]  /*173b0*/  F2FP.BF16.PACK_AB R30, R112, R113 ;  /* 0x00000071701e723e */ /* 0x000fe200000010ff */
[--C-:B------:R-:W-:Y:S01]  /*173c0*/  FFMA.FTZ R34, R34, c[0x0][0x23c], -R53.reuse ;  /* 0x00008f0022227a23 */ /* 0x100fe20000010835 */
[----:B----4-:R-:W-:Y:S01]  /*173d0*/  F2FP.BF16.PACK_AB R31, R136, R137 ;  /* 0x00000089881f723e */ /* 0x010fe200000010ff */
[--C-:B------:R-:W-:Y:S02]  /*173e0*/  FFMA.FTZ R35, R35, c[0x0][0x23c], -R53.reuse ;  /* 0x00008f0023237a23 */ /* 0x100fe40000010835 */
[----:B------:R-:W-:-:S02]  /*173f0*/  FFMA.FTZ R38, R38, c[0x0][0x23c], -R53 ;  /* 0x00008f0026267a23 */ /* 0x000fc40000010835 */
[----:B------:R-:W1:Y:S01]  /*17400*/  MUFU.EX2 R146, R146 ;  /* 0x0000009200927308 */ /* 0x000e620000000800 */
[----:B------:R-:W-:Y:S01]  /*17410*/  FADD.FTZ R120, R120, R123 ;  /* 0x0000007b78787221 */ /* 0x000fe20000010000 */
[C---:B--2---:R-:W-:Y:S01]  /*17420*/  HMMA.16816.F32.BF16 R16, R28.reuse, R8, R16 ;  /* 0x000000081c10723c */ /* 0x044fe20000041810 */
[--C-:B------:R-:W-:Y:S02]  /*17430*/  FFMA.FTZ R42, R42, c[0x0][0x23c], -R53.reuse ;  /* 0x00008f002a2a7a23 */ /* 0x100fe40000010835 */
[----:B------:R-:W-:Y:S02]  /*17440*/  FADD.FTZ R121, R121, R120 ;  /* 0x0000007879797221 */ /* 0x000fe40000010000 */
[----:B------:R-:W-:Y:S01]  /*17450*/  FFMA.FTZ R43, R43, c[0x0][0x23c], -R53 ;  /* 0x00008f002b2b7a23 */ /* 0x000fe20000010835 */
[----:B------:R-:W-:Y:S01]  /*17460*/  MUFU.EX2 R153, R153 ;  /* 0x0000009900997308 */ /* 0x000fe20000000800 */
[----:B------:R-:W-:Y:S01]  /*17470*/  FADD.FTZ R121, R122, R121 ;  /* 0x000000797a797221 */ /* 0x000fe20000010000 */
[----:B------:R-:W-:Y:S01]  /*17480*/  HMMA.16816.F32.BF16 R4, R28, R10, R4 ;  /* 0x0000000a1c04723c */ /* 0x000fe20000041804 */
[----:B------:R-:W2:Y:S01]  /*17490*/  LDSM.16.MT88.4 R8, [R234+0x5c00] ;  /* 0x005c0000ea08783b */ /* 0x000ea20000004200 */
        /* <DEDUP_REMOVED lines=12> */
[----:B------:R-:W-:Y:S01]  /*17560*/  FADD.FTZ R142, R135, R142 ;  /* 0x0000008e878e7221 */ /* 0x000fe20000010000 */
[----:B------:R-:W-:Y:S01]  /*17570*/  MOV R133, R106 ;  /* 0x0000006a00857202 */ /* 0x000fe20000000f00 */
[----:B------:R-:W-:-:S02]  /*17580*/  FFMA.FTZ R48, R141, c[0x0][0x23c], -R104 ;  /* 0x00008f008d307a23 */ /* 0x000fc40000010868 */
[----:B------:R-:W2:Y:S01]  /*17590*/  MUFU.EX2 R155, R155 ;  /* 0x0000009b009b7308 */ /* 0x000ea20000000800 */
[----:B------:R-:W-:Y:S01]  /*175a0*/  F2FP.BF16.PACK_AB R28, R110, R111 ;  /* 0x0000006f6e1c723e */ /* 0x000fe200000010ff */
[----:B------:R-:W-:Y:S01]  /*175b0*/  FADD.FTZ R137, R137, R142 ;  /* 0x0000008e89897221 */ /* 0x000fe20000010000 */
[----:B------:R-:W-:Y:S01]  /*175c0*/  F2FP.BF16.PACK_AB R29, R144, R151 ;  /* 0x00000097901d723e */ /* 0x000fe200000010ff */
[----:B------:R-:W-:Y:S01]  /*175d0*/  FFMA.FTZ R78, R79, c[0x0][0x23c], -R53 ;  /* 0x00008f004f4e7a23 */ /* 0x000fe20000010835 */
[----:B------:R-:W-:Y:S01]  /*175e0*/  F2FP.BF16.PACK_AB R30, R102, R107 ;  /* 0x0000006b661e723e */ /* 0x000fe200000010ff */
[----:B------:R-:W-:Y:S01]  /*175f0*/  FADD.FTZ R136, R136, R137 ;  /* 0x0000008988887221 */ /* 0x000fe20000010000 */
[----:B-1----:R-:W-:Y:S01]  /*17600*/  F2FP.BF16.PACK_AB R31, R146, R145 ;  /* 0x00000091921f723e */ /* 0x002fe200000010ff */
[----:B------:R-:W-:Y:S01]  /*17610*/  MUFU.EX2 R158, R158 ;  /* 0x0000009e009e7308 */ /* 0x000fe20000000800 */
[----:B------:R-:W-:Y:S02]  /*17620*/  FFMA.FTZ R140, R140, c[0x0][0x23c], -R53 ;  /* 0x00008f008c8c7a23 */ /* 0x000fe40000010835 */
[----:B------:R-:W-:-:S02]  /*17630*/  FADD.FTZ R151, R151, R136 ;  /* 0x0000008897977221 */ /* 0x000fc40000010000 */
[----:B------:R-:W-:Y:S01]  /*17640*/  FFMA.FTZ R72, R72, c[0x0][0x23c], -R53 ;  /* 0x00008f0048487a23 */ /* 0x000fe20000010835 */
[C---:B-----5:R-:W-:Y:S01]  /*17650*/  HMMA.16816.F32.BF16 R16, R28.reuse, R12, R16 ;  /* 0x0000000c1c10723c */ /* 0x060fe20000041810 */
[----:B------:R-:W-:Y:S01]  /*17660*/  FADD.FTZ R144, R144, R151 ;  /* 0x0000009790907221 */ /* 0x000fe20000010000 */
[----:B------:R-:W1:Y:S01]  /*17670*/  MUFU.EX2 R149, R149 ;  /* 0x0000009500957308 */ /* 0x000e620000000800 */
        /* <DEDUP_REMOVED lines=8> */
[----:B------:R-:W-:Y:S01]  /*17700*/  FFMA.FTZ R60, R60, c[0x0][0x23c], -R53 ;  /* 0x00008f003c3c7a23 */ /* 0x000fe20000010835 */
[C---:B--2---:R-:W-:Y:S02]  /*17710*/  HMMA.16816.F32.BF16 R220, R28.reuse, R8, R220 ;  /* 0x000000081cdc723c */ /* 0x044fe400000418dc */
        /* <DEDUP_REMOVED lines=42> */
[----:B------:R-:W4:Y:S02]  /*179c0*/  MUFU.EX2 R36, R36 ;  /* 0x0000002400247308 */ /* 0x000f240000000800 */
        /* <DEDUP_REMOVED lines=18> */
[C---:B----4-:R-:W-:Y:S02]  /*17af0*/  HMMA.16816.F32.BF16 R220, R28.reuse, R12, R220 ;  /* 0x0000000c1cdc723c */ /* 0x050fe400000418dc */
[----:B------:R-:W-:Y:S06]  /*17b00*/  MUFU.EX2 R33, R33 ;  /* 0x0000002100217308 */ /* 0x000fec0000000800 */
[----:B------:R-:W-:Y:S01]  /*17b10*/  HMMA.16816.F32.BF16 R24, R28, R14, R24 ;  /* 0x0000000e1c18723c */ /* 0x000fe20000041818 */
[----:B------:R-:W4:Y:S01]  /*17b20*/  LDSM.16.MT88.4 R12, [R235+0x7400] ;  /* 0x00740000eb0c783b */ /* 0x000f220000004200 */
[----:B------:R-:W5:Y:S05]  /*17b30*/  MUFU.EX2 R34, R34 ;  /* 0x0000002200227308 */ /* 0x000f6a0000000800 */
        /* <DEDUP_REMOVED lines=10> */
[----:B------:R-:W1:Y:S02]  /*17be0*/  MUFU.EX2 R52, R52 ;  /* 0x0000003400347308 */ /* 0x000e640000000800 */
        /* <DEDUP_REMOVED lines=11> */
[----:B------:R-:W-:Y:S06]  /*17ca0*/  MUFU.EX2 R43, R43 ;  /* 0x0000002b002b7308 */ /* 0x000fec0000000800 */
[C---:B------:R-:W-:Y:S01]  /*17cb0*/  HMMA.16816.F32.BF16 R4, R28.reuse, R14, R4 ;  /* 0x0000000e1c04723c */ /* 0x040fe20000041804 */
[----:B------:R-:W4:Y:S01]  /*17cc0*/  LDSM.16.MT88.4 R12, [R234+0x7800] ;  /* 0x00780000ea0c783b */ /* 0x000f220000004200 */
[----:B------:R-:W-:Y:S06]  /*17cd0*/  MUFU.EX2 R46, R46 ;  /* 0x0000002e002e7308 */ /* 0x000fec0000000800 */
[C---:B--2---:R-:W-:Y:S02]  /*17ce0*/  HMMA.16816.F32.BF16 R220, R28.reuse, R8, R220 ;  /* 0x000000081cdc723c */ /* 0x044fe400000418dc */
[----:B------:R-:W-:Y:S05]  /*17cf0*/  MUFU.EX2 R0, R0 ;  /* 0x0000000000007308 */ /* 0x000fea0000000800 */
        /* <DEDUP_REMOVED lines=9> */
[----:B------:R-:W-:Y:S01]  /*17d90*/  F2FP.BF16.PACK_AB R10, R54, R59 ;  /* 0x0000003b360a723e */ /* 0x000fe200000010ff */
[----:B------:R-:W-:Y:S01]  /*17da0*/  FFMA.FTZ R39, R70, c[0x0][0x23c], -R104 ;  /* 0x00008f0046277a23 */ /* 0x000fe20000010868 */
[----:B------:R-:W-:Y:S01]  /*17db0*/  F2FP.BF16.PACK_AB R11, R38, R35 ;  /* 0x00000023260b723e */ /* 0x000fe200000010ff */
[----:B------:R-:W-:-:S02]  /*17dc0*/  FADD.FTZ R116, R116, R117 ;  /* 0x0000007574747221 */ /* 0x000fc40000010000 */
[--C-:B------:R-:W-:Y:S01]  /*17dd0*/  FFMA.FTZ R70, R47, c[0x0][0x23c], -R53.reuse ;  /* 0x00008f002f467a23 */ /* 0x100fe20000010835 */
[----:B------:R-:W1:Y:S01]  /*17de0*/  MUFU.EX2 R119, R119 ;  /* 0x0000007700777308 */ /* 0x000e620000000800 */
[----:B------:R-:W-:Y:S02]  /*17df0*/  FADD.FTZ R115, R115, R116 ;  /* 0x0000007473737221 */ /* 0x000fe40000010000 */
[C---:B---3--:R-:W-:Y:S01]  /*17e00*/  HMMA.16816.F32.BF16 R16, R8.reuse, R20, R16 ;  /* 0x000000140810723c */ /* 0x048fe20000041810 */
[----:B------:R-:W-:Y:S02]  /*17e10*/  FFMA.FTZ R47, R50, c[0x0][0x23c], -R53 ;  /* 0x00008f00322f7a23 */ /* 0x000fe40000010835 */
[----:B------:R-:W-:Y:S02]  /*17e20*/  FADD.FTZ R114, R114, R115 ;  /* 0x0000007372727221 */ /* 0x000fe40000010000 */
[--C-:B------:R-:W-:Y:S01]  /*17e30*/  FFMA.FTZ R50, R51, c[0x0][0x23c], -R53.reuse ;  /* 0x00008f0033327a23 */ /* 0x100fe20000010835 */
[----:B------:R-:W-:Y:S01]  /*17e40*/  MUFU.EX2 R134, R134 ;  /* 0x0000008600867308 */ /* 0x000fe20000000800 */
[----:B------:R-:W-:Y:S01]  /*17e50*/  FADD.FTZ R113, R113, R114 ;  /* 0x0000007271717221 */ /* 0x000fe20000010000 */
[----:B------:R-:W-:Y:S01]  /*17e60*/  HMMA.16816.F32.BF16 R4, R8, R22, R4 ;  /* 0x000000160804723c */ /* 0x000fe20000041804 */
[----:B------:R-:W3:Y:S01]  /*17e70*/  LDSM.16.MT88.4 R20, [R234+0x7c00] ;  /* 0x007c0000ea14783b */ /* 0x000ee20000004200 */
[----:B------:R-:W-:-:S02]  /*17e80*/  FFMA.FTZ R51, R77, c[0x0][0x23c], -R53 ;  /* 0x00008f004d337a23 */ /* 0x000fc40000010835 */
[----:B------:R-:W-:Y:S02]  /*17e90*/  FADD.FTZ R112, R112, R113 ;  /* 0x0000007170707221 */ /* 0x000fe40000010000 */
[----:B------:R-:W-:Y:S01]  /*17ea0*/  MUFU.EX2 R143, R143 ;  /* 0x0000008f008f7308 */ /* 0x000fe20000000800 */
[----:B------:R-:W-:Y:S01]  /*17eb0*/  FFMA.FTZ R77, R138, c[0x0][0x23c], -R53 ;  /* 0x00008f008a4d7a23 */ /* 0x000fe20000010835 */
[----:B----4-:R-:W-:Y:S01]  /*17ec0*/  HMMA.16816.F32.BF16 R220, R8, R12, R220 ;  /* 0x0000000c08dc723c */ /* 0x010fe200000418dc */
[----:B------:R-:W-:-:S04]  /*17ed0*/  FADD.FTZ R111, R111, R112 ;  /* 0x000000706f6f7221 */ /* 0x000fc80000010000 */
[----:B------:R-:W-:Y:S01]  /*17ee0*/  FADD.FTZ R110, R110, R111 ;  /* 0x0000006f6e6e7221 */ /* 0x000fe20000010000 */
[----:B------:R-:W-:Y:S02]  /*17ef0*/  MUFU.EX2 R70, R70 ;  /* 0x0000004600467308 */ /* 0x000fe40000000800 */
[----:B------:R-:W-:Y:S01]  /*17f00*/  HMMA.16816.F32.BF16 R24, R8, R14, R24 ;  /* 0x0000000e0818723c */ /* 0x000fe20000041818 */
[----:B------:R-:W-:Y:S01]  /*17f10*/  FADD.FTZ R107, R107, R110 ;  /* 0x0000006e6b6b7221 */ /* 0x000fe20000010000 */
[----:B------:R-:W4:Y:S03]  /*17f20*/  LDSM.16.MT88.4 R12, [R235+0x8000] ;  /* 0x00800000eb0c783b */ /* 0x000f260000004200 */
[----:B------:R-:W-:Y:S01]  /*17f30*/  FADD.FTZ R102, R102, R107 ;  /* 0x0000006b66667221 */ /* 0x000fe20000010000 */
[----:B------:R-:W5:Y:S01]  /*17f40*/  MUFU.EX2 R47, R47 ;  /* 0x0000002f002f7308 */ /* 0x000f620000000800 */
[----:B------:R-:W-:-:S02]  /*17f50*/  F2FP.BF16.PACK_AB R8, R52, R57 ;  /* 0x000000393408723e */ /* 0x000fc400000010ff */
[----:B-1----:R-:W-:Y:S01]  /*17f60*/  F2FP.BF16.PACK_AB R9, R42, R119 ;  /* 0x000000772a09723e */ /* 0x002fe200000010ff */
[----:B------:R-:W-:Y:S01]  /*17f70*/  FADD.FTZ R105, R105, R102 ;  /* 0x0000006669697221 */ /* 0x000fe20000010000 */
[----:B------:R-:W-:Y:S02]  /*17f80*/  F2FP.BF16.PACK_AB R10, R2, R55 ;  /* 0x00000037020a723e */ /* 0x000fe400000010ff */
[----:B------:R-:W-:Y:S01]  /*17f90*/  F2FP.BF16.PACK_AB R11, R46, R43 ;  /* 0x0000002b2e0b723e */ /* 0x000fe200000010ff */
[----:B------:R-:W-:Y:S01]  /*17fa0*/  FADD.FTZ R100, R100, R105 ;  /* 0x0000006964647221 */ /* 0x000fe20000010000 */
[----:B------:R-:W-:Y:S03]  /*17fb0*/  MUFU.EX2 R50, R50 ;  /* 0x0000003200327308 */ /* 0x000fe60000000800 */
[----:B------:R-:W-:Y:S02]  /*17fc0*/  FADD.FTZ R103, R103, R100 ;  /* 0x0000006467677221 */ /* 0x000fe40000010000 */
[----:B--2---:R-:W-:Y:S02]  /*17fd0*/  HMMA.16816.F32.BF16 R16, R8, R28, R16 ;  /* 0x0000001c0810723c */ /* 0x004fe40000041810 */
[----:B------:R-:W-:Y:S01]  /*17fe0*/  FADD.FTZ R98, R98, R103 ;  /* 0x0000006762627221 */ /* 0x000fe20000010000 */
[----:B------:R-:W1:Y:S03]  /*17ff0*/  MUFU.EX2 R51, R51 ;  /* 0x0000003300337308 */ /* 0x000e660000000800 */
        /* <DEDUP_REMOVED lines=9> */
[----:B------:R-:W2:Y:S01]  /*18090*/  LDSM.16.MT88.4 R28, [R234+0x8000] ;  /* 0x00800000ea1c783b */ /* 0x000ea20000004200 */
[----:B------:R-:W-:Y:S01]  /*180a0*/  FADD.FTZ R94, R94, R99 ;  /* 0x000000635e5e7221 */ /* 0x000fe20000010000 */
[----:B------:R-:W3:Y:S01]  /*180b0*/  MUFU.EX2 R147, R147 ;  /* 0x0000009300937308 */ /* 0x000ee20000000800 */
[----:B------:R-:W-:-:S02]  /*180c0*/  FADD.FTZ R155, R155, R152 ;  /* 0x000000989b9b7221 */ /* 0x000fc40000010000 */
[----:B------:R-:W-:Y:S02]  /*180d0*/  FADD.FTZ R97, R97, R94 ;  /* 0x0000005e61617221 */ /* 0x000fe40000010000 */
[----:B------:R-:W-:Y:S01]  /*180e0*/  FADD.FTZ R158, R158, R155 ;  /* 0x0000009b9e9e7221 */ /* 0x000fe20000010000 */
[----:B------:R-:W-:Y:S01]  /*180f0*/  HMMA.16816.F32.BF16 R24, R8, R22, R24 ;  /* 0x000000160818723c */ /* 0x000fe20000041818 */
[----:B------:R-:W-:Y:S01]  /*18100*/  FADD.FTZ R92, R92, R97 ;  /* 0x000000615c5c7221 */ /* 0x000fe20000010000 */
[----:B------:R-:W3:Y:S01]  /*18110*/  LDSM.16.MT88.4 R20, [R235+0x8400] ;  /* 0x00840000eb14783b */ /* 0x000ee20000004200 */
[----:B------:R-:W-:Y:S01]  /*18120*/  FADD.FTZ R149, R149, R158 ;  /* 0x0000009e95957221 */ /* 0x000fe20000010000 */
[----:B------:R-:W-:Y:S01]  /*18130*/  MUFU.EX2 R139, R139 ;  /* 0x0000008b008b7308 */ /* 0x000fe20000000800 */
[----:B------:R-:W-:Y:S02]  /*18140*/  FADD.FTZ R95, R95, R92 ;  /* 0x0000005c5f5f7221 */ /* 0x000fe40000010000 */
[----:B------:R-:W-:Y:S01]  /*18150*/  FADD.FTZ R156, R156, R149 ;  /* 0x000000959c9c7221 */ /* 0x000fe20000010000 */
[----:B------:R-:W-:Y:S01]  /*18160*/  F2FP.BF16.PACK_AB R8, R109, R0 ;  /* 0x000000006d08723e */ /* 0x000fe200000010ff */
[----:B------:R-:W-:Y:S01]  /*18170*/  FADD.FTZ R90, R90, R95 ;  /* 0x0000005f5a5a7221 */ /* 0x000fe20000010000 */
[----:B-----5:R-:W-:Y:S01]  /*18180*/  F2FP.BF16.PACK_AB R9, R47, R70 ;  /* 0x000000462f09723e */ /* 0x020fe200000010ff */
[----:B------:R-:W-:Y:S01]  /*18190*/  FADD.FTZ R157, R157, R156 ;  /* 0x0000009c9d9d7221 */ /* 0x000fe20000010000 */
[----:B------:R-:W-:Y:S01]  /*181a0*/  F2FP.BF16.PACK_AB R10, R143, R134 ;  /* 0x000000868f0a723e */ /* 0x000fe200000010ff */
[----:B------:R-:W-:Y:S01]  /*181b0*/  FADD.FTZ R93, R93, R90 ;  /* 0x0000005a5d5d7221 */ /* 0x000fe20000010000 */
[----:B-1----:R-:W-:Y:S01]  /*181c0*/  F2FP.BF16.PACK_AB R11, R51, R50 ;  /* 0x00000032330b723e */ /* 0x002fe200000010ff */
[----:B------:R-:W-:Y:S01]  /*181d0*/  FADD.FTZ R162, R162, R157 ;  /* 0x0000009da2a27221 */ /* 0x000fe20000010000 */
[----:B------:R-:W-:Y:S03]  /*181e0*/  MUFU.EX2 R48, R48 ;  /* 0x0000003000307308 */ /* 0x000fe60000000800 */
[----:B------:R-:W-:-:S02]  /*181f0*/  FADD.FTZ R159, R159, R162 ;  /* 0x000000a29f9f7221 */ /* 0x000fc40000010000 */
[C---:B----4-:R-:W-:Y:S02]  /*18200*/  HMMA.16816.F32.BF16 R16, R8.reuse, R12, R16 ;  /* 0x0000000c0810723c */ /* 0x050fe40000041810 */
[----:B------:R-:W-:Y:S01]  /*18210*/  FADD.FTZ R160, R160, R159 ;  /* 0x0000009fa0a07221 */ /* 0x000fe20000010000 */
[----:B------:R-:W-:Y:S03]  /*18220*/  MUFU.EX2 R71, R71 ;  /* 0x0000004700477308 */ /* 0x000fe60000000800 */
[----:B------:R-:W-:Y:S02]  /*18230*/  FADD.FTZ R160, R161, R160 ;  /* 0x000000a0a1a07221 */ /* 0x000fe40000010000 */
[----:B------:R-:W-:Y:S01]  /*18240*/  FADD.FTZ R12, R88, R93 ;  /* 0x0000005d580c7221 */ /* 0x000fe20000010000 */
[----:B------:R-:W-:Y:S01]  /*18250*/  HMMA.16816.F32.BF16 R4, R8, R14, R4 ;  /* 0x0000000e0804723c */ /* 0x000fe20000041804 */
[----:B------:R-:W-:Y:S01]  /*18260*/  FADD.FTZ R163, R163, R160 ;  /* 0x000000a0a3a37221 */ /* 0x000fe20000010000 */
[----:B------:R-:W1:Y:S01]  /*18270*/  MUFU.EX2 R78, R78 ;  /* 0x0000004e004e7308 */ /* 0x000e620000000800 */
[----:B------:R-:W-:-:S02]  /*18280*/  FADD.FTZ R91, R91, R12 ;  /* 0x0000000c5b5b7221 */ /* 0x000fc40000010000 */
[----:B------:R-:W-:Y:S01]  /*18290*/  FADD.FTZ R163, R154, R163 ;  /* 0x000000a39aa37221 */ /* 0x000fe20000010000 */
[----:B------:R-:W4:Y:S01]  /*182a0*/  LDSM.16.MT88.4 R12, [R234+0x8400] ;  /* 0x00840000ea0c783b */ /* 0x000f220000004200 */
[----:B------:R-:W-:Y:S01]  /*182b0*/  FADD.FTZ R86, R86, R91 ;  /* 0x0000005b56567221 */ /* 0x000fe20000010000 */
[----:B--2---:R-:W-:Y:S02]  /*182c0*/  HMMA.16816.F32.BF16 R220, R8, R28, R220 ;  /* 0x0000001c08dc723c */ /* 0x004fe400000418dc */
[----:B------:R-:W-:Y:S01]  /*182d0*/  MUFU.EX2 R77, R77 ;  /* 0x0000004d004d7308 */ /* 0x000fe20000000800 */
[----:B------:R-:W-:-:S04]  /*182e0*/  FADD.FTZ R89, R89, R86 ;  /* 0x0000005659597221 */ /* 0x000fc80000010000 */
[----:B------:R-:W-:Y:S01]  /*182f0*/  FADD.FTZ R28, R76, R163 ;  /* 0x000000a34c1c7221 */ /* 0x000fe20000010000 */
[----:B------:R-:W-:Y:S01]  /*18300*/  HMMA.16816.F32.BF16 R24, R8, R30, R24 ;  /* 0x0000001e0818723c */ /* 0x000fe20000041818 */
[----:B------:R-:W-:Y:S01]  /*18310*/  FADD.FTZ R84, R84, R89 ;  /* 0x0000005954547221 */ /* 0x000fe20000010000 */
[----:B------:R-:W2:Y:S01]  /*18320*/  MUFU.EX2 R88, R140 ;  /* 0x0000008c00587308 */ /* 0x000ea20000000800 */
[----:B------:R-:W-:Y:S02]  /*18330*/  FADD.FTZ R28, R165, R28 ;  /* 0x0000001ca51c7221 */ /* 0x000fe40000010000 */
[----:B------:R-:W-:Y:S02]  /*18340*/  FADD.FTZ R87, R87, R84 ;  /* 0x0000005457577221 */ /* 0x000fe40000010000 */
[----:B------:R-:W-:Y:S01]  /*18350*/  FADD.FTZ R29, R49, R28 ;  /* 0x0000001c311d7221 */ /* 0x000fe20000010000 */
[----:B---3--:R-:W-:Y:S01]  /*18360*/  F2FP.BF16.PACK_AB R8, R147, R148 ;  /* 0x000000949308723e */ /* 0x008fe200000010ff */
[----:B------:R-:W-:Y:S01]  /*18370*/  FADD.FTZ R82, R82, R87 ;  /* 0x0000005752527221 */ /* 0x000fe20000010000 */
[----:B-1----:R-:W-:Y:S01]  /*18380*/  F2FP.BF16.PACK_AB R9, R78, R71 ;  /* 0x000000474e09723e */ /* 0x002fe200000010ff */
[----:B------:R-:W-:Y:S01]  /*18390*/  FADD.FTZ R28, R44, R29 ;  /* 0x0000001d2c1c7221 */ /* 0x000fe20000010000 */
[----:B------:R-:W-:Y:S01]  /*183a0*/  F2FP.BF16.PACK_AB R10, R48, R139 ;  /* 0x0000008b300a723e */ /* 0x000fe200000010ff */
[----:B------:R-:W-:Y:S01]  /*183b0*/  FADD.FTZ R85, R85, R82 ;  /* 0x0000005255557221 */ /* 0x000fe20000010000 */
[----:B------:R-:W-:Y:S01]  /*183c0*/  MUFU.EX2 R40, R40 ;  /* 0x0000002800287308 */ /* 0x000fe20000000800 */
[----:B------:R-:W-:-:S02]  /*183d0*/  FADD.FTZ R45, R45, R28 ;  /* 0x0000001c2d2d7221 */ /* 0x000fc40000010000 */
[----:B------:R-:W-:Y:S01]  /*183e0*/  FADD.FTZ R80, R80, R85 ;  /* 0x0000005550507221 */ /* 0x000fe20000010000 */
[----:B--2---:R-:W-:Y:S01]  /*183f0*/  F2FP.BF16.PACK_AB R11, R88, R77 ;  /* 0x0000004d580b723e */ /* 0x004fe200000010ff */
[----:B------:R-:W-:Y:S01]  /*18400*/  FADD.FTZ R164, R164, R45 ;  /* 0x0000002da4a47221 */ /* 0x000fe20000010000 */
[----:B------:R-:W1:Y:S01]  /*18410*/  LDSM.16.MT88.4 R28, [R235+0x8800] ;  /* 0x00880000eb1c783b */ /* 0x000e620000004200 */
[----:B------:R-:W-:Y:S01]  /*18420*/  FADD.FTZ R83, R83, R80 ;  /* 0x0000005053537221 */ /* 0x000fe20000010000 */
[----:B------:R-:W2:Y:S01]  /*18430*/  MUFU.EX2 R73, R73 ;  /* 0x0000004900497308 */ /* 0x000ea20000000800 */
[----:B------:R-:W-:Y:S02]  /*18440*/  FFMA.FTZ R44, R68, c[0x0][0x23c], -R53 ;  /* 0x00008f00442c7a23 */ /* 0x000fe40000010835 */
[----:B------:R-:W-:Y:S01]  /*18450*/  HMMA.16816.F32.BF16 R16, R8, R20, R16 ;  /* 0x000000140810723c */ /* 0x000fe20000041810 */
[----:B------:R-:W-:-:S04]  /*18460*/  FADD.FTZ R58, R58, R83 ;  /* 0x000000533a3a7221 */ /* 0x000fc80000010000 */
[----:B------:R-:W-:Y:S01]  /*18470*/  FADD.FTZ R81, R81, R58 ;  /* 0x0000003a51517221 */ /* 0x000fe20000010000 */
[----:B------:R-:W-:Y:S01]  /*18480*/  MUFU.EX2 R39, R39 ;  /* 0x0000002700277308 */ /* 0x000fe20000000800 */
[----:B------:R-:W-:Y:S01]  /*18490*/  FADD.FTZ R21, R41, R164 ;  /* 0x000000a429157221 */ /* 0x000fe20000010000 */
[C---:B------:R-:W-:Y:S01]  /*184a0*/  HMMA.16816.F32.BF16 R4, R8.reuse, R22, R4 ;  /* 0x000000160804723c */ /* 0x040fe20000041804 */
[----:B------:R-:W-:Y:S02]  /*184b0*/  FADD.FTZ R56, R56, R81 ;  /* 0x0000005138387221 */ /* 0x000fe40000010000 */
[----:B------:R-:W-:Y:S02]  /*184c0*/  FADD.FTZ R36, R36, R21 ;  /* 0x0000001524247221 */ /* 0x000fe40000010000 */
[----:B------:R-:W-:Y:S01]  /*184d0*/  FADD.FTZ R59, R59, R56 ;  /* 0x000000383b3b7221 */ /* 0x000fe20000010000 */
[----:B------:R-:W3:Y:S01]  /*184e0*/  LDSM.16.MT88.4 R20, [R234+0x8800] ;  /* 0x00880000ea14783b */ /* 0x000ee20000004200 */
        /* <DEDUP_REMOVED lines=10> */
[----:B------:R-:W-:Y:S02]  /*18590*/  FADD.FTZ R34, R34, R33 ;  /* 0x0000002122227221 */ /* 0x000fe40000010000 */
[----:B------:R-:W-:Y:S02]  /*185a0*/  FADD.FTZ R15, R55, R52 ;  /* 0x00000034370f7221 */ /* 0x000fe40000010000 */
[----:B------:R-:W-:Y:S01]  /*185b0*/  FADD.FTZ R35, R35, R34 ;  /* 0x0000002223237221 */ /* 0x000fe20000010000 */
[----:B------:R-:W4:Y:S01]  /*185c0*/  MUFU.EX2 R44, R44 ;  /* 0x0000002c002c7308 */ /* 0x000f220000000800 */
[----:B------:R-:W-:Y:S01]  /*185d0*/  FADD.FTZ R15, R2, R15 ;  /* 0x0000000f020f7221 */ /* 0x000fe20000010000 */
[----:B--2---:R-:W-:Y:S01]  /*185e0*/  F2FP.BF16.PACK_AB R8, R73, R40 ;  /* 0x000000284908723e */ /* 0x004fe200000010ff */
[----:B------:R-:W-:Y:S01]  /*185f0*/  FADD.FTZ R38, R38, R35 ;  /* 0x0000002326267221 */ /* 0x000fe20000010000 */
[----:B-----5:R-:W-:Y:S01]  /*18600*/  F2FP.BF16.PACK_AB R10, R74, R39 ;  /* 0x000000274a0a723e */ /* 0x020fe200000010ff */
[----:B------:R-:W-:-:S02]  /*18610*/  FADD.FTZ R0, R0, R15 ;  /* 0x0000000f00007221 */ /* 0x000fc40000010000 */
[----:B------:R-:W-:Y:S01]  /*18620*/  FADD.FTZ R119, R119, R38 ;  /* 0x0000002677777221 */ /* 0x000fe20000010000 */
[----:B------:R-:W-:Y:S01]  /*18630*/  MUFU.EX2 R41, R69 ;  /* 0x0000004500297308 */ /* 0x000fe20000000800 */
[----:B------:R-:W-:Y:S02]  /*18640*/  FADD.FTZ R109, R109, R0 ;  /* 0x000000006d6d7221 */ /* 0x000fe40000010000 */
[----:B------:R-:W-:Y:S02]  /*18650*/  FADD.FTZ R42, R42, R119 ;  /* 0x000000772a2a7221 */ /* 0x000fe40000010000 */
[----:B------:R-:W-:Y:S02]  /*18660*/  FADD.FTZ R134, R134, R109 ;  /* 0x0000006d86867221 */ /* 0x000fe40000010000 */
[----:B------:R-:W-:Y:S01]  /*18670*/  FADD.FTZ R43, R43, R42 ;  /* 0x0000002a2b2b7221 */ /* 0x000fe20000010000 */
[----:B------:R-:W2:Y:S01]  /*18680*/  MUFU.EX2 R36, R64 ;  /* 0x0000004000247308 */ /* 0x000ea20000000800 */
[----:B----4-:R-:W-:Y:S01]  /*18690*/  F2FP.BF16.PACK_AB R9, R44, R49 ;  /* 0x000000312c09723e */ /* 0x010fe200000010ff */
[----:B------:R-:W-:-:S02]  /*186a0*/  FFMA.FTZ R12, R62, c[0x0][0x23c], -R104 ;  /* 0x00008f003e0c7a23 */ /* 0x000fc40000010868 */
[----:B------:R-:W-:Y:S02]  /*186b0*/  FADD.FTZ R43, R46, R43 ;  /* 0x0000002b2e2b7221 */ /* 0x000fe40000010000 */
[----:B------:R-:W-:Y:S02]  /*186c0*/  FFMA.FTZ R13, R65, c[0x0][0x23c], -R53 ;  /* 0x00008f00410d7a23 */ /* 0x000fe40000010835 */
[----:B------:R-:W-:Y:S01]  /*186d0*/  FADD.FTZ R70, R70, R43 ;  /* 0x0000002b46467221 */ /* 0x000fe20000010000 */
[----:B------:R-:W-:Y:S01]  /*186e0*/  MUFU.EX2 R66, R66 ;  /* 0x0000004200427308 */ /* 0x000fe20000000800 */
[----:B------:R-:W-:Y:S02]  /*186f0*/  FFMA.FTZ R14, R67, c[0x0][0x23c], -R53 ;  /* 0x00008f00430e7a23 */ /* 0x000fe40000010835 */
[----:B------:R-:W-:Y:S02]  /*18700*/  FADD.FTZ R47, R47, R70 ;  /* 0x000000462f2f7221 */ /* 0x000fe40000010000 */
[----:B------:R-:W-:Y:S01]  /*18710*/  FADD.FTZ R143, R143, R134 ;  /* 0x000000868f8f7221 */ /* 0x000fe20000010000 */
[----:B------:R-:W-:Y:S01]  /*18720*/  MOV R134, R108 ;  /* 0x0000006c00867202 */ /* 0x000fe20000000f00 */
[----:B------:R-:W-:Y:S01]  /*18730*/  FADD.FTZ R50, R50, R47 ;  /* 0x0000002f32327221 */ /* 0x000fe20000010000 */
[----:B--2---:R-:W-:Y:S01]  /*18740*/  F2FP.BF16.PACK_AB R11, R36, R41 ;  /* 0x00000029240b723e */ /* 0x004fe200000010ff */
[----:B------:R-:W2:Y:S01]  /*18750*/  MUFU.EX2 R75, R75 ;  /* 0x0000004b004b7308 */ /* 0x000ea20000000800 */
        /* <DEDUP_REMOVED lines=15> */
[----:B---3--:R-:W-:Y:S01]  /*18850*/  HMMA.16816.F32.BF16 R220, R8, R20, R220 ;  /* 0x0000001408dc723c */ /* 0x008fe200000418dc */
[----:B------:R-:W-:Y:S01]  /*18860*/  FADD.FTZ R49, R49, R88 ;  /* 0x0000005831317221 */ /* 0x000fe20000010000 */
[----:B------:R-:W-:Y:S03]  /*18870*/  MUFU.EX2 R13, R13 ;  /* 0x0000000d000d7308 */ /* 0x000fe60000000800 */
[----:B------:R-:W-:-:S03]  /*18880*/  FADD.FTZ R44, R44, R49 ;  /* 0x000000312c2c7221 */ /* 0x000fc60000010000 */
[----:B------:R-:W-:Y:S01]  /*18890*/  HMMA.16816.F32.BF16 R24, R8, R22, R24 ;  /* 0x000000160818723c */ /* 0x000fe20000041818 */
[----:B------:R-:W-:Y:S01]  /*188a0*/  FADD.FTZ R41, R41, R44 ;  /* 0x0000002c29297221 */ /* 0x000fe20000010000 */
[----:B------:R-:W3:Y:S03]  /*188b0*/  MUFU.EX2 R14, R14 ;  /* 0x0000000e000e7308 */ /* 0x000ee60000000800 */
[----:B------:R-:W-:Y:S02]  /*188c0*/  FADD.FTZ R36, R36, R41 ;  /* 0x0000002924247221 */ /* 0x000fe40000010000 */
[----:B--2---:R-:W-:Y:S02]  /*188d0*/  F2FP.BF16.PACK_AB R8, R75, R66 ;  /* 0x000000424b08723e */ /* 0x004fe400000010ff */
[----:B-1----:R-:W-:Y:S01]  /*188e0*/  F2FP.BF16.PACK_AB R10, R209, R12 ;  /* 0x0000000cd10a723e */ /* 0x002fe200000010ff */
[----:B------:R-:W-:Y:S08]  /*188f0*/  MUFU.EX2 R2, R60 ;  /* 0x0000003c00027308 */ /* 0x000ff00000000800 */
[----:B------:R-:W1:Y:S01]  /*18900*/  MUFU.EX2 R211, R211 ;  /* 0x000000d300d37308 */ /* 0x000e620000000800 */
[----:B---3--:R-:W-:Y:S01]  /*18910*/  F2FP.BF16.PACK_AB R9, R14, R13 ;  /* 0x0000000d0e09723e */ /* 0x008fe200000010ff */
[----:B------:R-:W-:-:S04]  /*18920*/  FADD.FTZ R13, R13, R36 ;  /* 0x000000240d0d7221 */ /* 0x000fc80000010000 */
[----:B------:R-:W-:Y:S01]  /*18930*/  FADD.FTZ R13, R14, R13 ;  /* 0x0000000d0e0d7221 */ /* 0x000fe20000010000 */
[----:B-1----:R-:W-:-:S03]  /*18940*/  F2FP.BF16.PACK_AB R11, R211, R2 ;  /* 0x00000002d30b723e */ /* 0x002fc600000010ff */
[----:B------:R-:W-:-:S04]  /*18950*/  FADD.FTZ R2, R2, R13 ;  /* 0x0000000d02027221 */ /* 0x000fc80000010000 */
[----:B------:R-:W-:Y:S01]  /*18960*/  FADD.FTZ R211, R211, R2 ;  /* 0x00000002d3d37221 */ /* 0x000fe20000010000 */
        /* <DEDUP_REMOVED lines=10> */
.L_x_2698:
        /* <DEDUP_REMOVED lines=8> */
[----:B------:R-:W-:Y:S02]  /*18a90*/  UMOV UR11, 0x5 ;  /* 0x00000005000b7882 */ /* 0x000fe40000000000 */
.L_x_2710:
[----:B------:R-:W-:Y:S04]  /*18aa0*/  DEPBAR.LE SB0, 0x0 ;  /* 0x000080000000791a */ /* 0x000fe80000000000 */
[----:B------:R-:W-:Y:S01]  /*18ab0*/  BAR.SYNC.DEFER_BLOCKING 0x0 ;  /* 0x0000000000007b1d */ /* 0x000fe20000010000 */
[----:B------:R-:W-:Y:S01]  /*18ac0*/  PLOP3.LUT P0, PT, PT, PT, UP2, 0x40, 0x0 ;  /* 0x000000000000781c */ /* 0x000fe20003f0e828 */
[----:B------:R-:W-:Y:S01]  /*18ad0*/  UIADD3 UR5, UR5, -0x1, URZ ;  /* 0xffffffff05057890 */ /* 0x000fe2000fffe03f */
[----:B------:R-:W-:Y:S05]  /*18ae0*/  IMAD.U32 R242, R238, -0x100, RZ ;  /* 0xffffff00eef27824 */ /* 0x000fea00078e00ff */
[----:B------:R-:W-:Y:S06]  /*18af0*/  SHF.R.S32.HI R243, RZ, 0x1f, R242 ;  /* 0x0000001ffff37819 */ /* 0x000fec00000114f2 */
[----:B------:R-:W-:-:S05]  /*18b00*/  @P0 BRA `(.L_x_2707) ;  /* 0x000003d000000947 */ /* 0x000fca0003800000 */
[----:B------:R-:W-:Y:S01]  /*18b10*/  IABS R6, c[0x0][0x2d0] ;  /* 0x0000b40000067a13 */ /* 0x000fe20000000000 */
[----:B------:R-:W-:Y:S01]  /*18b20*/  USHF.L.U32 UR6, UR5, 0x8, URZ ;  /* 0x0000000805067899 */ /* 0x000fe2000800063f */
[----:B------:R-:W-:Y:S02]  /*18b30*/  LOP3.LUT R2, RZ, c[0x0][0x2d0], RZ, 0x33, !PT ;  /* 0x0000b400ff027a12 */ /* 0x000fe400078e33ff */
[----:B------:R-:W1:Y:S01]  /*18b40*/  I2F.RP R14, R6 ;  /* 0x00000006000e7306 */ /* 0x000e620000209400 */
[----:B------:R-:W-:Y:S06]  /*18b50*/  UIADD3 UR7, UR6, 0x100, URZ ;  /* 0x0000010006077890 */ /* 0x000fec000fffe03f */
        /* <DEDUP_REMOVED lines=56> */
.L_x_2707:
[----:B------:R-:W-:Y:S01]  /*18ee0*/  ULDC.64 UR6, c[0x0][0x1a0] ;  /* 0x0000680000067ab9 */ /* 0x000fe20000000a00 */
[----:B------:R-:W-:Y:S01]  /*18ef0*/  ISETP.GE.AND P1, PT, R188, c[0x0][0x220], PT ;  /* 0x00008800bc007a0c */ /* 0x000fe20003f26270 */
[----:B------:R-:W-:Y:S01]  /*18f00*/  USHF.L.U32 UR15, UR6, 0x5, URZ ;  /* 0x00000005060f7899 */ /* 0x000fe2000800063f */
[C---:B------:R-:W-:Y:S01]  /*18f10*/  LEA R240, P3, R242.reuse, R236, 0x1 ;  /* 0x000000ecf2f07211 */ /* 0x040fe200078608ff */
[----:B------:R-:W-:Y:S02]  /*18f20*/  USHF.L.U64.HI UR7, UR6, UR14, UR7 ;  /* 0x0000000e06077299 */ /* 0x000fe40008010207 */
[----:B------:R-:W-:Y:S01]  /*18f30*/  UISETP.GT.AND UP0, UPT, UR5, UR9, UPT ;  /* 0x000000090500728c */ /* 0x000fe2000bf04270 */
[--C-:B------:R-:W-:Y:S07]  /*18f40*/  LEA.HI.X R241, R242, R237, R243.reuse, 0x1, P3 ;  /* 0x000000edf2f17211 */ /* 0x100fee00018f0cf3 */
[----:B------:R-:W-:Y:S01]  /*18f50*/  @P1 STS [R212+0x5000], RZ ;  /* 0x005000ffd4001388 */ /* 0x000fe20000000800 */
[CC--:B------:R-:W-:Y:S01]  /*18f60*/  @!P1 LEA R239, P2, R238.reuse, R242.reuse, 0x6 ;  /* 0x000000f2eeef9211 */ /* 0x0c0fe200078430ff */
[--C-:B------:R-:W-:Y:S01]  /*18f70*/  @!P1 IMAD.MOV.U32 R162, RZ, RZ, R242.reuse ;  /* 0x000000ffffa29224 */ /* 0x100fe200078e00f2 */
[C---:B------:R-:W-:Y:S01]  /*18f80*/  @!P1 LEA R245, P0, R238.reuse, R242, 0x7 ;  /* 0x000000f2eef59211 */ /* 0x040fe200078038ff */
[C---:B------:R-:W-:Y:S01]  /*18f90*/  @!P1 IMAD.WIDE.U32 R166, R238.reuse, 0x60, R242 ;  /* 0x00000060eea69825 */ /* 0x040fe200078e00f2 */
[----:B------:R-:W-:Y:S01]  /*18fa0*/  @P1 STS [R212+0x5004], RZ ;  /* 0x005004ffd4001388 */ /* 0x000fe20000000800 */
[-C--:B------:R-:W-:Y:S02]  /*18fb0*/  @!P1 MOV R247, R243.reuse ;  /* 0x000000f300f79202 */ /* 0x080fe40000000f00 */
[----:B------:R-:W-:Y:S02]  /*18fc0*/  @!P1 IMAD.MOV.U32 R163, RZ, RZ, R243 ;  /* 0x000000ffffa39224 */ /* 0x000fe400078e00f3 */
[----:B------:R-:W-:Y:S01]  /*18fd0*/  @P1 STS.64 [R212+0x5008], RZ ;  /* 0x005008ffd4001388 */ /* 0x000fe20000000a00 */
[----:B------:R-:W-:Y:S02]  /*18fe0*/  @!P1 IMAD.MOV.U32 R0, RZ, RZ, c[0x0][0x1a4] ;  /* 0x00006900ff009624 */ /* 0x000fe400078e00ff */
[C---:B------:R-:W-:Y:S02]  /*18ff0*/  @!P1 IMAD.WIDE.U32 R162, R238.reuse, 0xe0, R162 ;  /* 0x000000e0eea29825 */ /* 0x040fe400078e00a2 */
[----:B------:R-:W-:Y:S01]  /*19000*/  @!PT LDS RZ, [RZ] ;  /* 0x00000000fffff984 */ /* 0x000fe20000000800 */
[----:B------:R-:W-:Y:S01]  /*19010*/  @!PT LDS RZ, [RZ] ;  /* 0x00000000fffff984 */ /* 0x000fe20000000800 */
[----:B------:R-:W-:Y:S01]  /*19020*/  @!PT LDS RZ, [RZ] ;  /* 0x00000000fffff984 */ /* 0x000fe20000000800 */
[----:B------:R1:W-:Y:S01]  /*19030*/  @!P1 LDGSTS.E.BYPASS.LTC128B.128 [R212+0x5000], [R240.64] ;  /* 0x05000000f0d49fae */ /* 0x0003e2000b901d50 */
[----:B------:R-:W-:Y:S01]  /*19040*/  @!P1 LEA.HI.X R0, R238, R243, R0, 0x6, P2 ;  /* 0x000000f3ee009211 */ /* 0x000fe200010f3400 */
[----:B------:R-:W-:Y:S01]  /*19050*/  @!P1 IMAD.MOV.U32 R2, RZ, RZ, c[0x0][0x1a4] ;  /* 0x00006900ff029624 */ /* 0x000fe200078e00ff */
[CC--:B------:R-:W-:Y:S01]  /*19060*/  @!P1 LEA R154, P2, R239.reuse, R236.reuse, 0x1 ;  /* 0x000000ecef9a9211 */ /* 0x0c0fe200078408ff */
[--C-:B------:R-:W-:Y:S01]  /*19070*/  @!P1 IMAD.MOV.U32 R248, RZ, RZ, R242.reuse ;  /* 0x000000fffff89224 */ /* 0x100fe200078e00f2 */
[----:B------:R-:W-:Y:S01]  /*19080*/  @P1 STS.128 [R212+0x5800], RZ ;  /* 0x005800ffd4001388 */ /* 0x000fe20000000c00 */
[----:B------:R-:W-:Y:S01]  /*19090*/  @!P1 IMAD.MOV.U32 R246, RZ, RZ, R242 ;  /* 0x000000fffff69224 */ /* 0x000fe200078e00f2 */
[----:B------:R-:W-:Y:S01]  /*190a0*/  @!P1 LEA.HI.X R155, R239, R237, R0, 0x1, P2 ;  /* 0x000000edef9b9211 */ /* 0x000fe200010f0c00 */
[----:B------:R-:W-:Y:S01]  /*190b0*/  @!P1 IMAD.MOV.U32 R0, RZ, RZ, c[0x0][0x1a4] ;  /* 0x00006900ff009624 */ /* 0x000fe200078e00ff */
[----:B------:R-:W-:Y:S01]  /*190c0*/  @!P1 IADD3 R242, P2, R242, UR15, RZ ;  /* 0x0000000ff2f29c10 */ /* 0x000fe2000ff5e0ff */
[C---:B------:R-:W-:Y:S01]  /*190d0*/  @!P1 IMAD.WIDE.U32 R246, R238.reuse, 0xc0, R246 ;  /* 0x000000c0eef69825 */ /* 0x040fe200078e00f6 */
[----:B------:R-:W-:Y:S02]  /*190e0*/  @!P1 LEA.HI.X R2, R238, R243, R2, 0x7, P0 ;  /* 0x000000f3ee029211 */ /* 0x000fe400000f3c02 */
[-C--:B------:R-:W-:Y:S01]  /*190f0*/  @!P1 LEA R170, P4, R242, R236.reuse, 0x1 ;  /* 0x000000ecf2aa9211 */ /* 0x080fe200078808ff */
[----:B------:R-:W-:Y:S01]  /*19100*/  @!P1 IMAD R0, R0, 0xe0, RZ ;  /* 0x000000e000009824 */ /* 0x000fe200078e02ff */
[-C--:B------:R-:W-:Y:S01]  /*19110*/  @!P1 LEA R250, P0, R245, R236.reuse, 0x1 ;  /* 0x000000ecf5fa9211 */ /* 0x080fe200078008ff */
[----:B------:R-:W-:Y:S01]  /*19120*/  @!P1 IMAD.MOV.U32 R249, RZ, RZ, R243 ;  /* 0x000000fffff99224 */ /* 0x000fe200078e00f3 */
[----:B------:R-:W-:Y:S01]  /*19130*/  @!P1 IADD3.X R243, R243, UR7, RZ, P2, !PT ;  /* 0x00000007f3f39c10 */ /* 0x000fe200097fe4ff */
[----:B------:R-:W-:Y:S01]  /*19140*/  @!P1 IMAD.IADD R0, R0, 0x1, R163 ;  /* 0x0000000100009824 */ /* 0x000fe200078e02a3 */
[-C--:B------:R-:W-:Y:S01]  /*19150*/  @!P1 LEA.HI.X R251, R245, R237.reuse, R2, 0x1, P0 ;  /* 0x000000edf5fb9211 */ /* 0x080fe200000f0c02 */
[----:B------:R-:W-:Y:S01]  /*19160*/  @!P1 IMAD.WIDE.U32 R248, R238, 0xa0, R248 ;  /* 0x000000a0eef89825 */ /* 0x000fe200078e00f8 */
[-C--:B------:R-:W-:Y:S02]  /*19170*/  @!P1 LEA.HI.X R171, R242, R237.reuse, R243, 0x1, P4 ;  /* 0x000000edf2ab9211 */ /* 0x080fe400020f0cf3 */
[-C--:B------:R-:W-:Y:S01]  /*19180*/  @!P1 LEA R158, P0, R166, R236.reuse, 0x1 ;  /* 0x000000eca69e9211 */ /* 0x080fe200078008ff */
[----:B------:R-:W-:Y:S02]  /*19190*/  @!P1 IMAD.MOV.U32 R244, RZ, RZ, c[0x0][0x1a4] ;  /* 0x00006900fff49624 */ /* 0x000fe400078e00ff */
[----:B------:R-:W-:Y:S01]  /*191a0*/  @!PT LDS RZ, [RZ] ;  /* 0x00000000fffff984 */ /* 0x000fe20000000800 */
[----:B------:R-:W-:Y:S01]  /*191b0*/  @!PT LDS RZ, [RZ] ;  /* 0x00000000fffff984 */ /* 0x000fe20000000800 */
[----:B------:R-:W-:Y:S01]  /*191c0*/  @!PT LDS RZ, [RZ] ;  /* 0x00000000fffff984 */ /* 0x000fe20000000800 */
[----:B------:R2:W-:Y:S01]  /*191d0*/  @!P1 LDGSTS.E.BYPASS.LTC128B.128 [R212+0x5800], [R170.64] ;  /* 0x05800000aad49fae */ /* 0x0005e2000b901d50 */
[----:B------:R-:W-:Y:S02]  /*191e0*/  @!P1 IMAD.MOV.U32 R239, RZ, RZ, c[0x0][0x1a4] ;  /* 0x00006900ffef9624 */ /* 0x000fe400078e00ff */
[----:B------:R-:W-:Y:S02]  /*191f0*/  @!P1 IMAD R244, R244, 0x60, RZ ;  /* 0x00000060f4f49824 */ /* 0x000fe400078e02ff */
[----:B------:R-:W-:Y:S01]  /*19200*/  @P1 STS.128 [R212+0x6000], RZ ;  /* 0x006000ffd4001388 */ /* 0x000fe20000000c00 */
[----:B------:R-:W-:Y:S02]  /*19210*/  @!P1 IMAD R239, R239, 0xa0, RZ ;  /* 0x000000a0efef9824 */ /* 0x000fe400078e02ff */
[----:B------:R-:W-:Y:S02]  /*19220*/  @!P1 IMAD.IADD R244, R244, 0x1, R167 ;  /* 0x00000001f4f49824 */ /* 0x000fe400078e02a7 */
[----:B------:R-:W-:Y:S01]  /*19230*/  @!PT LDS RZ, [RZ] ;  /* 0x00000000fffff984 */ /* 0x000fe20000000800 */
[----:B------:R-:W-:Y:S01]  /*19240*/  @!PT LDS RZ, [RZ] ;  /* 0x00000000fffff984 */ /* 0x000fe20000000800 */
[----:B------:R-:W-:Y:S01]  /*19250*/  @!PT LDS RZ, [RZ] ;  /* 0x00000000fffff984 */ /* 0x000fe20000000800 */
[----:B------:R3:W-:Y:S01]  /*19260*/  @!P1 LDGSTS.E.BYPASS.LTC128B.128 [R212+0x6000], [R154.64] ;  /* 0x060000009ad49fae */ /* 0x0007e2000b901d50 */
[----:B------:R-:W-:Y:S02]  /*19270*/  @!P1 IMAD.IADD R239, R239, 0x1, R249 ;  /* 0x00000001efef9824 */ /* 0x000fe400078e02f9 */
[-C--:B------:R-:W-:Y:S01]  /*19280*/  @!P1 LEA.HI.X R159, R166, R237.reuse, R244, 0x1, P0 ;  /* 0x000000eda69f9211 */ /* 0x080fe200000f0cf4 */
[----:B------:R-:W-:Y:S01]  /*19290*/  @!P1 IMAD.MOV.U32 R2, RZ, RZ, c[0x0][0x1a4] ;  /* 0x00006900ff029624 */ /* 0x000fe200078e00ff */
[----:B------:R-:W-:Y:S01]  /*192a0*/  @P1 STS.128 [R212+0x6800], RZ ;  /* 0x006800ffd4001388 */ /* 0x000fe20000000c00 */
[-C--:B------:R-:W-:Y:S02]  /*192b0*/  @!P1 LEA R166, P3, R248, R236.reuse, 0x1 ;  /* 0x000000ecf8a69211 */ /* 0x080fe400078608ff */
[-C--:B------:R-:W-:Y:S01]  /*192c0*/  @!P1 LEA R244, P2, R246, R236.reuse, 0x1 ;  /* 0x000000ecf6f49211 */ /* 0x080fe200078408ff */
[----:B------:R-:W-:Y:S01]  /*192d0*/  @!P1 IMAD R2, R2, 0xc0, RZ ;  /* 0x000000c002029824 */ /* 0x000fe200078e02ff */
[----:B------:R-:W-:Y:S01]  /*192e0*/  @!PT LDS RZ, [RZ] ;  /* 0x00000000fffff984 */ /* 0x000fe20000000800 */
[----:B------:R-:W-:Y:S01]  /*192f0*/  @!PT LDS RZ, [RZ] ;  /* 0x00000000fffff984 */ /* 0x000fe20000000800 */
[----:B------:R-:W-:Y:S01]  /*19300*/  @!PT LDS RZ, [RZ] ;  /* 0x00000000fffff984 */ /* 0x000fe20000000800 */
[----:B------:R4:W-:Y:S01]  /*19310*/  @!P1 LDGSTS.E.BYPASS.LTC128B.128 [R212+0x6800], [R158.64] ;  /* 0x068000009ed49fae */ /* 0x0009e2000b901d50 */
[----:B------:R-:W-:Y:S02]  /*19320*/  @!P1 LEA.HI.X R167, R248, R237, R239, 0x1, P3 ;  /* 0x000000edf8a79211 */ /* 0x000fe400018f0cef */
[----:B------:R-:W-:Y:S02]  /*19330*/  @!P1 LEA R236, P0, R162, R236, 0x1 ;  /* 0x000000eca2ec9211 */ /* 0x000fe400078008ff */
[----:B------:R-:W-:Y:S01]  /*19340*/  @P1 STS.128 [R212+0x7000], RZ ;  /* 0x007000ffd4001388 */ /* 0x000fe20000000c00 */
[----:B------:R-:W-:Y:S04]  /*19350*/  @!P1 IADD3 R2, R2, R247, RZ ;  /* 0x000000f702029210 */ /* 0x000fe80007ffe0ff */
[----:B------:R-:W-:Y:S01]  /*19360*/  @!PT LDS RZ, [RZ] ;  /* 0x00000000fffff984 */ /* 0x000fe20000000800 */
[----:B------:R-:W-:Y:S01]  /*19370*/  @!PT LDS RZ, [RZ] ;  /* 0x00000000fffff984 */ /* 0x000fe20000000800 */
[----:B------:R-:W-:Y:S01]  /*19380*/  @!PT LDS RZ, [RZ] ;  /* 0x00000000fffff984 */ /* 0x000fe20000000800 */
[----:B------:R1:W-:Y:S01]  /*19390*/  @!P1 LDGSTS.E.BYPASS.LTC128B.128 [R212+0x7000], [R250.64] ;  /* 0x07000000fad49fae */ /* 0x0003e2000b901d50 */
[-C--:B------:R-:W-:Y:S02]  /*193a0*/  @!P1 LEA.HI.X R245, R246, R237.reuse, R2, 0x1, P2 ;  /* 0x000000edf6f59211 */ /* 0x080fe400010f0c02 */
[----:B------:R-:W-:Y:S02]  /*193b0*/  @!P1 LEA.HI.X R237, R162, R237, R0, 0x1, P0 ;  /* 0x000000eda2ed9211 */ /* 0x000fe400000f0c00 */
[----:B------:R-:W-:Y:S01]  /*193c0*/  @P1 STS.128 [R212+0x7800], RZ ;  /* 0x007800ffd4001388 */ /* 0x000fe20000000c00 */
[----:B------:R-:W-:Y:S04]  /*193d0*/  PLOP3.LUT P0, PT, PT, PT, UP0, 0x80, 0x0 ;  /* 0x000000000000781c */ /* 0x000fe80003f0f008 */
        /* <DEDUP_REMOVED lines=16> */
[----:B------:R-:W2:Y:S05]  /*194e0*/  LDSM.16.M88.4 R8, [R205+0x1000] ;  /* 0x00100000cd08783b */ /* 0x000eaa0000000200 */
[----:B------:R-:W3:Y:S05]  /*194f0*/  LDSM.16.M88.4 R16, [R205+0x1400] ;  /* 0x00140000cd10783b */ /* 0x000eea0000000200 */
[----:B------:R-:W3:Y:S01]  /*19500*/  LDSM.16.M88.4 R24, [R205+0x1800] ;  /* 0x00180000cd18783b */ /* 0x000ee20000000200 */
[----:B-1----:R-:W-:Y:S02]  /*19510*/  IMAD.MOV.U32 R236, RZ, RZ, R240 ;  /* 0x000000ffffec7224 */ /* 0x002fe400078e00f0 */
[----:B------:R-:W-:Y:S02]  /*19520*/  IMAD.MOV.U32 R237, RZ, RZ, R241 ;  /* 0x000000ffffed7224 */ /* 0x000fe400078e00f1 */
[----:B------:R-:W1:Y:S05]  /*19530*/  LDSM.16.M88.4 R32, [R205+0x1c00] ;  /* 0x001c0000cd20783b */ /* 0x000e6a0000000200 */
[----:B------:R-:W1:Y:S05]  /*19540*/  LDSM.16.M88.4 R40, [R205+0x2000] ;  /* 0x00200000cd28783b */ /* 0x000e6a0000000200 */
[----:B------:R-:W1:Y:S05]  /*19550*/  LDSM.16.M88.4 R48, [R205+0x2400] ;  /* 0x00240000cd30783b */ /* 0x000e6a0000000200 */
[----:B------:R-:W1:Y:S05]  /*19560*/  LDSM.16.M88.4 R56, [R205+0x2800] ;  /* 0x00280000cd38783b */ /* 0x000e6a0000000200 */
[----:B------:R-:W1:Y:S01]  /*19570*/  LDSM.16.M88.4 R64, [R205+0x2c00] ;  /* 0x002c0000cd40783b */ /* 0x000e620000000200 */
[C---:B--2---:R-:W-:Y:S04]  /*19580*/  HMMA.16816.F32.BF16 R4, R128.reuse, R8, RZ ;  /* 0x000000088004723c */ /* 0x044fe800000418ff */
[----:B------:R-:W2:Y:S05]  /*19590*/  LDSM.16.M88.4 R72, [R205+0x3000] ;  /* 0x00300000cd48783b */ /* 0x000eaa0000000200 */
[----:B------:R-:W1:Y:S01]  /*195a0*/  LDSM.16.M88.4 R80, [R205+0x3400] ;  /* 0x00340000cd50783b */ /* 0x000e620000000200 */
[C---:B------:R-:W-:Y:S04]  /*195b0*/  HMMA.16816.F32.BF16 R8, R128.reuse, R10, RZ ;  /* 0x0000000a8008723c */ /* 0x040fe800000418ff */
[----:B------:R-:W2:Y:S04]  /*195c0*/  LDSM.16.M88.4 R88, [R205+0x3800] ;  /* 0x00380000cd58783b */ /* 0x000ea80000000200 */
[C---:B---3--:R-:W-:Y:S01]  /*195d0*/  HMMA.16816.F32.BF16 R12, R128.reuse, R16, RZ ;  /* 0x00000010800c723c */ /* 0x048fe200000418ff */
[----:B------:R-:W3:Y:S05]  /*195e0*/  LDSM.16.M88.4 R96, [R205+0x3c00] ;  /* 0x003c0000cd60783b */ /* 0x000eea0000000200 */
[----:B------:R-:W2:Y:S02]  /*195f0*/  LDSM.16.M88.4 R104, [R205+0x4000] ;  /* 0x00400000cd68783b */ /* 0x000ea40000000200 */
[C---:B------:R-:W-:Y:S03]  /*19600*/  HMMA.16816.F32.BF16 R16, R128.reuse, R18, RZ ;  /* 0x000000128010723c */ /* 0x040fe600000418ff */
[----:B------:R-:W2:Y:S05]  /*19610*/  LDSM.16.M88.4 R112, [R205+0x4400] ;  /* 0x00440000cd70783b */ /* 0x000eaa0000000200 */
[C---:B------:R-:W-:Y:S01]  /*19620*/  HMMA.16816.F32.BF16 R20, R128.reuse, R24, RZ ;  /* 0x000000188014723c */ /* 0x040fe200000418ff */
[----:B------:R-:W2:Y:S05]  /*19630*/  LDSM.16.M88.4 R120, [R205+0x4800] ;  /* 0x00480000cd78783b */ /* 0x000eaa0000000200 */
[----:B------:R-:W2:Y:S02]  /*19640*/  LDSM.16.M88.4 R148, [R205+0x4c00] ;  /* 0x004c0000cd94783b */ /* 0x000ea40000000200 */
[C---:B------:R-:W-:Y:S03]  /*19650*/  HMMA.16816.F32.BF16 R24, R128.reuse, R26, RZ ;  /* 0x0000001a8018723c */ /* 0x040fe600000418ff */
[----:B------:R-:W-:Y:S05]  /*19660*/  LDSM.16.M88.4 R132, [R206] ;  /* 0x00000000ce84783b */ /* 0x000fea0000000200 */
[C---:B-1----:R-:W-:Y:S01]  /*19670*/  HMMA.16816.F32.BF16 R28, R128.reuse, R32, RZ ;  /* 0x00000020801c723c */ /* 0x042fe200000418ff */
[----:B------:R-:W1:Y:S05]  /*19680*/  LDSM.16.M88.4 R144, [R204] ;  /* 0x00000000cc90783b */ /* 0x000e6a0000000200 */
[----:B------:R-:W1:Y:S02]  /*19690*/  LDSM.16.M88.4 R140, [R203] ;  /* 0x00000000cb8c783b */ /* 0x000e640000000200 */
[C---:B------:R-:W-:Y:S03]  /*196a0*/  HMMA.16816.F32.BF16 R32, R128.reuse, R34, RZ ;  /* 0x000000228020723c */ /* 0x040fe600000418ff */
[----:B------:R-:W1:Y:S05]  /*196b0*/  LDSM.16.M88.4 R136, [R202] ;  /* 0x00000000ca88783b */ /* 0x000e6a0000000200 */
[C---:B------:R-:W-:Y:S01]  /*196c0*/  HMMA.16816.F32.BF16 R36, R128.reuse, R40, RZ ;  /* 0x000000288024723c */ /* 0x040fe200000418ff */
        /* <DEDUP_REMOVED lines=8> */
[----:B-----5:R-:W5:Y:S05]  /*19750*/  LDSM.16.M88.4 R164, [R196] ;  /* 0x00000000c4a4783b */ /* 0x020f6a0000000200 */
[C---:B------:R-:W-:Y:S01]  /*19760*/  HMMA.16816.F32.BF16 R52, R128.reuse, R56, RZ ;  /* 0x000000388034723c */ /* 0x040fe200000418ff */
[----:B------:R-:W1:Y:S05]  /*19770*/  LDSM.16.M88.4 R160, [R195] ;  /* 0x00000000c3a0783b */ /* 0x000e6a0000000200 */
[----:B----4-:R-:W4:Y:S02]  /*19780*/  LDSM.16.M88.4 R156, [R194] ;  /* 0x00000000c29c783b */ /* 0x010f240000000200 */
[C---:B------:R-:W-:Y:S03]  /*19790*/  HMMA.16816.F32.BF16 R56, R128.reuse, R58, RZ ;  /* 0x0000003a8038723c */ /* 0x040fe600000418ff */
[----:B------:R-:W1:Y:S05]  /*197a0*/  LDSM.16.M88.4 R152, [R193] ;  /* 0x00000000c198783b */ /* 0x000e6a0000000200 */
        /* <DEDUP_REMOVED lines=26> */
[C---:B------:R-:W-:Y:S01]  /*19950*/  HMMA.16816.F32.BF16 R24, R132.reuse, R138, R24 ;  /* 0x0000008a8418723c */ /* 0x040fe20000041818 */
[----:B------:R-:W1:Y:S01]  /*19960*/  LDSM.16.M88.4 R136, [R3] ;  /* 0x000000000388783b */ /* 0x000e620000000200 */
[----:B------:R-:W-:Y:S04]  /*19970*/  DEPBAR.LE SB0, 0x0 ;  /* 0x000080000000791a */ /* 0x000fe80000000000 */
[----:B------:R-:W-:Y:S02]  /*19980*/  BAR.SYNC.DEFER_BLOCKING 0x0 ;  /* 0x0000000000007b1d */ /* 0x000fe40000010000 */
        /* <DEDUP_REMOVED lines=10> */
[C---:B-----5:R-:W-:Y:S08]  /*19a30*/  HMMA.16816.F32.BF16 R68, R132.reuse, R164, R68 ;  /* 0x000000a48444723c */ /* 0x060ff00000041844 */
[C---:B------:R-:W-:Y:S08]  /*19a40*/  HMMA.16816.F32.BF16 R72, R132.reuse, R166, R72 ;  /* 0x000000a68448723c */ /* 0x040ff00000041848 */
[C---:B------:R-:W-:Y:S08]  /*19a50*/  HMMA.16816.F32.BF16 R76, R132.reuse, R160, R76 ;  /* 0x000000a0844c723c */ /* 0x040ff0000004184c */
[C---:B------:R-:W-:Y:S08]  /*19a60*/  HMMA.16816.F32.BF16 R80, R132.reuse, R162, R80 ;  /* 0x000000a28450723c */ /* 0x040ff00000041850 */
[C---:B----4-:R-:W-:Y:S08]  /*19a70*/  HMMA.16816.F32.BF16 R84, R132.reuse, R156, R84 ;  /* 0x0000009c8454723c */ /* 0x050ff00000041854 */
[C---:B------:R-:W-:Y:S08]  /*19a80*/  HMMA.16816.F32.BF16 R88, R132.reuse, R158, R88 ;  /* 0x0000009e8458723c */ /* 0x040ff00000041858 */
[C---:B------:R-:W-:Y:S08]  /*19a90*/  HMMA.16816.F32.BF16 R92, R132.reuse, R152, R92 ;  /* 0x00000098845c723c */ /* 0x040ff0000004185c */
[C---:B------:R-:W-:Y:S08]  /*19aa0*/  HMMA.16816.F32.BF16 R96, R132.reuse, R154, R96 ;  /* 0x0000009a8460723c */ /* 0x040ff00000041860 */
[C---:B--2---:R-:W-:Y:S08]  /*19ab0*/  HMMA.16816.F32.BF16 R100, R132.reuse, R148, R100 ;  /* 0x000000948464723c */ /* 0x044ff00000041864 */
[C---:B------:R-:W-:Y:S08]  /*19ac0*/  HMMA.16816.F32.BF16 R104, R132.reuse, R150, R104 ;  /* 0x000000968468723c */ /* 0x040ff00000041868 */
[C---:B-1----:R-:W-:Y:S08]  /*19ad0*/  HMMA.16816.F32.BF16 R108, R132.reuse, R144, R108 ;  /* 0x00000090846c723c */ /* 0x042ff0000004186c */
[C---:B------:R-:W-:Y:S08]  /*19ae0*/  HMMA.16816.F32.BF16 R112, R132.reuse, R146, R112 ;  /* 0x000000928470723c */ /* 0x040ff00000041870 */
[C---:B---3--:R-:W-:Y:S08]  /*19af0*/  HMMA.16816.F32.BF16 R116, R132.reuse, R140, R116 ;  /* 0x0000008c8474723c */ /* 0x048ff00000041874 */
        /* <DEDUP_REMOVED lines=70> */
.L_x_2709:
[----:B------:R1:W-:Y:S01]  /*19f60*/  @P1 STS [R212+0x1000], RZ ;  /* 0x001000ffd4001388 */ /* 0x0003e20000000800 */
[----:B------:R-:W-:Y:S01]  /*19f70*/  @!P1 IMAD.MOV.U32 R2, RZ, RZ, c[0x0][0x19c] ;  /* 0x00006700ff029624 */ /* 0x000fe200078e00ff */
[CC--:B------:R-:W-:Y:S01]  /*19f80*/  @!P1 LEA R143, P0, R134.reuse, R138.reuse, 0x7 ;  /* 0x0000008a868f9211 */ /* 0x0c0fe200078038ff */
[----:B------:R-:W-:Y:S01]  /*19f90*/  @!P1 IMAD.MOV.U32 R148, RZ, RZ, c[0x0][0x19c] ;  /* 0x00006700ff949624 */ /* 0x000fe200078e00ff */
[----:B------:R1:W-:Y:S01]  /*19fa0*/  @P1 STS [R212+0x1004], RZ ;  /* 0x001004ffd4001388 */ /* 0x0003e20000000800 */
[C---:B------:R-:W-:Y:S01]  /*19fb0*/  @!P1 IMAD.WIDE.U32 R150, R134.reuse, 0x60, R138 ;  /* 0x0000006086969825 */ /* 0x040fe200078e008a */
[-C--:B------:R-:W-:Y:S01]  /*19fc0*/  @!P1 MOV R137, R139.reuse ;  /* 0x0000008b00899202 */ /* 0x080fe20000000f00 */
[----:B------:R-:W-:Y:S01]  /*19fd0*/  ULDC.64 UR6, c[0x0][0x198] ;  /* 0x0000660000067ab9 */ /* 0x000fe20000000a00 */
[----:B------:R1:W-:Y:S01]  /*19fe0*/  @P1 STS.64 [R212+0x1008], RZ ;  /* 0x001008ffd4001388 */ /* 0x0003e20000000a00 */
[----:B------:R-:W-:Y:S01]  /*19ff0*/  @!P1 IMAD.MOV.U32 R0, RZ, RZ, c[0x0][0x19c] ;  /* 0x00006700ff009624 */ /* 0x000fe200078e00ff */
[----:B------:R-:W-:Y:S01]  /*1a000*/  @!P1 LEA R133, P2, R134, R138, 0x6 ;  /* 0x0000008a86859211 */ /* 0x000fe200078430ff */
[----:B------:R-:W-:Y:S01]  /*1a010*/  @!P1 IMAD R148, R148, 0x60, RZ ;  /* 0x0000006094949824 */ /* 0x000fe200078e02ff */
[CC--:B------:R-:W-:Y:S01]  /*1a020*/  @!P1 LEA.HI.X R2, R134.reuse, R139.reuse, R2, 0x7, P0 ;  /* 0x0000008b86029211 */ /* 0x0c0fe200000f3c02 */
[----:B------:R-:W-:Y:S01]  /*1a030*/  @!P1 IMAD.MOV.U32 R146, RZ, RZ, R138 ;  /* 0x000000ffff929224 */ /* 0x000fe200078e008a */
[CC--:B------:R-:W-:Y:S01]  /*1a040*/  @!P1 LEA R142, P0, R143.reuse, R232.reuse, 0x1 ;  /* 0x000000e88f8e9211 */ /* 0x0c0fe200078008ff */
[--C-:B------:R-:W-:Y:S01]  /*1a050*/  @!P1 IMAD.MOV.U32 R147, RZ, RZ, R139.reuse ;  /* 0x000000ffff939224 */ /* 0x100fe200078e008b */
[----:B------:R-:W-:Y:S01]  /*1a060*/  @!P1 LEA.HI.X R0, R134, R139, R0, 0x6, P2 ;  /* 0x0000008b86009211 */ /* 0x000fe200010f3400 */
[----:B------:R-:W-:Y:S01]  /*1a070*/  @!P1 IMAD.MOV.U32 R140, RZ, RZ, R138 ;  /* 0x000000ffff8c9224 */ /* 0x000fe200078e008a */
[-C--:B------:R-:W-:Y:S01]  /*1a080*/  @!P1 LEA.HI.X R143, R143, R233.reuse, R2, 0x1, P0 ;  /* 0x000000e98f8f9211 */ /* 0x080fe200000f0c02 */
[----:B------:R-:W-:Y:S01]  /*1a090*/  @!P1 IMAD.MOV.U32 R141, RZ, RZ, R139 ;  /* 0x000000ffff8d9224 */ /* 0x000fe200078e008b */
[----:B------:R-:W-:Y:S01]  /*1a0a0*/  USHF.L.U32 UR15, UR6, 0x5, URZ ;  /* 0x00000005060f7899 */ /* 0x000fe2000800063f */
[----:B------:R-:W-:Y:S01]  /*1a0b0*/  @!P1 IMAD.MOV.U32 R136, RZ, RZ, R138 ;  /* 0x000000ffff889224 */ /* 0x000fe200078e008a */
[----:B------:R-:W-:Y:S01]  /*1a0c0*/  USHF.L.U64.HI UR7, UR6, UR11, UR7 ;  /* 0x0000000b06077299 */ /* 0x000fe20008010207 */
[----:B------:R-:W-:Y:S01]  /*1a0d0*/  @!P1 IMAD.IADD R148, R148, 0x1, R151 ;  /* 0x0000000194949824 */ /* 0x000fe200078e0297 */
[CC--:B------:R-:W-:Y:S01]  /*1a0e0*/  @!P1 LEA R144, P2, R133.reuse, R232.reuse, 0x1 ;  /* 0x000000e885909211 */ /* 0x0c0fe200078408ff */
[C---:B------:R-:W-:Y:S01]  /*1a0f0*/  @!P1 IMAD.WIDE.U32 R140, R134.reuse, 0xa0, R140 ;  /* 0x000000a0868c9825 */ /* 0x040fe200078e008c */
[----:B------:R-:W-:Y:S02]  /*1a100*/  @!P1 MOV R2, c[0x0][0x19c] ;  /* 0x0000670000029a02 */ /* 0x000fe40000000f00 */
[-C--:B------:R-:W-:Y:S01]  /*1a110*/  @!P1 LEA.HI.X R145, R133, R233.reuse, R0, 0x1, P2 ;  /* 0x000000e985919211 */ /* 0x080fe200010f0c00 */
[----:B------:R-:W-:Y:S01]  /*1a120*/  @!P1 IMAD.WIDE.U32 R136, R134, 0xc0, R136 ;  /* 0x000000c086889825 */ /* 0x000fe200078e0088 */
[-C--:B------:R-:W-:Y:S03]  /*1a130*/  @!P1 LEA R154, P4, R140, R232.reuse, 0x1 ;  /* 0x000000e88c9a9211 */ /* 0x080fe600078808ff */
        /* <DEDUP_REMOVED lines=21> */
[----:B------:R-:W-:Y:S01]  /*1a290*/  @!P1 LEA R156, P0, R138, R232, 0x1 ;  /* 0x000000e88a9c9211 */ /* 0x000fe200078008ff */
        /* <DEDUP_REMOVED lines=42> */
.L_x_2708:
[----:B------:R-:W-:Y:S01]  /*1a540*/  MOV R139, UR5 ;  /* 0x00000005008b7c02 */ /* 0x000fe20008000f00 */
[----:B------:R-:W-:Y:S03]  /*1a550*/  UISETP.GT.AND UP0, UPT, UR5, UR9, UPT ;  /* 0x000000090500728c */ /* 0x000fe6000bf04270 */
        /* <DEDUP_REMOVED lines=10> */
[C---:B-1----:R-:W-:Y:S02]  /*1a600*/  IADD3 R155, R164.reuse, 0x58, RZ ;  /* 0x00000058a49b7810 */ /* 0x042fe40007ffe0ff */
        /* <DEDUP_REMOVED lines=71> */
[----:B------:R-:W-:Y:S01]  /*1aa80*/  FFMA.FTZ R9, R2, UR4, R9 ;  /* 0x0000000402097c23 */ /* 0x000fe20008010009 */
[----:B------:R-:W-:Y:S01]  /*1aa90*/  FMNMX.FTZ R0, R4, R213, !PT ;  /* 0x000000d504007209 */ /* 0x000fe20007810000 */
[----:B------:R-:W-:Y:S01]  /*1aaa0*/  FFMA.FTZ R11, R2, UR4, R11 ;  /* 0x00000004020b7c23 */ /* 0x000fe2000801000b */
[----:B------:R-:W-:Y:S01]  /*1aab0*/  FMNMX.FTZ R166, R10, R169, !PT ;  /* 0x000000a90aa67209 */ /* 0x000fe20007810000 */
[----:B---3--:R-:W-:Y:S01]  /*1aac0*/  FFMA.FTZ R12, R137, UR4, R12 ;  /* 0x00000004890c7c23 */ /* 0x008fe2000801000c */
[----:B------:R-:W-:Y:S01]  /*1aad0*/  FMNMX.FTZ R135, R5, R0, !PT ;  /* 0x0000000005877209 */ /* 0x000fe20007810000 */
[----:B------:R-:W-:Y:S01]  /*1aae0*/  FFMA.FTZ R14, R137, UR4, R14 ;  /* 0x00000004890e7c23 */ /* 0x000fe2000801000e */
[----:B------:R-:W-:Y:S01]  /*1aaf0*/  FMNMX.FTZ R169, R11, R166, !PT ;  /* 0x000000a60ba97209 */ /* 0x000fe20007810000 */
[----:B----4-:R-:W-:Y:S01]  /*1ab00*/  FFMA.FTZ R13, R132, UR4, R13 ;  /* 0x00000004840d7c23 */ /* 0x010fe2000801000d */
[----:B------:R-:W-:Y:S01]  /*1ab10*/  FMNMX.FTZ R2, R8, R135, !PT ;  /* 0x0000008708027209 */ /* 0x000fe20007810000 */
        /* <DEDUP_REMOVED lines=34> */
[----:B------:R-:W-:Y:S01]  /*1ad40*/  FFMA.FTZ R32, R147, UR4, R32 ;  /* 0x0000000493207c23 */ /* 0x000fe20008010020 */
[----:B------:R-:W-:Y:S01]  /*1ad50*/  I2F R132, R132 ;  /* 0x0000008400847306 */ /* 0x000fe20000201400 */
[----:B------:R-:W-:Y:S01]  /*1ad60*/  FMNMX.FTZ R141, R25, R136, !PT ;  /* 0x00000088198d7209 */ /* 0x000fe20007810000 */
[----:B------:R-:W-:Y:S01]  /*1ad70*/  FFMA.FTZ R34, R147, UR4, R34 ;  /* 0x0000000493227c23 */ /* 0x000fe20008010022 */
[----:B------:R-:W-:Y:S01]  /*1ad80*/  IADD3 R134, R164, 0xa0, RZ ;  /* 0x000000a0a4867810 */ /* 0x000fe20007ffe0ff */
[----:B------:R-:W-:Y:S01]  /*1ad90*/  FFMA.FTZ R33, R142, UR4, R33 ;  /* 0x000000048e217c23 */ /* 0x000fe20008010021 */
[----:B------:R-:W-:Y:S01]  /*1ada0*/  IADD3 R0, R164, 0x91, RZ ;  /* 0x00000091a4007810 */ /* 0x000fe20007ffe0ff */
[----:B------:R-:W-:Y:S01]  /*1adb0*/  FFMA.FTZ R35, R142, UR4, R35 ;  /* 0x000000048e237c23 */ /* 0x000fe20008010023 */
[C---:B------:R-:W-:Y:S01]  /*1adc0*/  IADD3 R142, R164.reuse, 0xc0, RZ ;  /* 0x000000c0a48e7810 */ /* 0x040fe20007ffe0ff */
[C---:B------:R-:W-:Y:S01]  /*1add0*/  FFMA.FTZ R36, R149.reuse, UR4, R36 ;  /* 0x0000000495247c23 */ /* 0x040fe20008010024 */
[C---:B------:R-:W-:Y:S01]  /*1ade0*/  IADD3 R135, R164.reuse, 0x98, RZ ;  /* 0x00000098a4877810 */ /* 0x040fe20007ffe0ff */
[----:B------:R2:W-:Y:S01]  /*1adf0*/  I2F R137, R134 ;  /* 0x0000008600897306 */ /* 0x0005e20000201400 */
[----:B------:R-:W-:Y:S01]  /*1ae00*/  FFMA.FTZ R38, R149, UR4, R38 ;  /* 0x0000000495267c23 */ /* 0x000fe20008010026 */
[----:B------:R-:W-:Y:S01]  /*1ae10*/  IADD3 R2, R164, 0x99, RZ ;  /* 0x00000099a4027810 */ /* 0x000fe20007ffe0ff */
[C---:B------:R-:W-:Y:S02]  /*1ae20*/  FFMA.FTZ R37, R144.reuse, UR4, R37 ;  /* 0x0000000490257c23 */ /* 0x040fe40008010025 */
[----:B------:R-:W-:Y:S02]  /*1ae30*/  FFMA.FTZ R39, R144, UR4, R39 ;  /* 0x0000000490277c23 */ /* 0x000fe40008010027 */
[C---:B------:R-:W-:Y:S02]  /*1ae40*/  FFMA.FTZ R40, R151.reuse, UR4, R40 ;  /* 0x0000000497287c23 */ /* 0x040fe40008010028 */
[----:B------:R-:W-:Y:S01]  /*1ae50*/  FFMA.FTZ R42, R151, UR4, R42 ;  /* 0x00000004972a7c23 */ /* 0x000fe2000801002a */
[----:B------:R-:W3:Y:S01]  /*1ae60*/  I2F R0, R0 ;  /* 0x0000000000007306 */ /* 0x000ee20000201400 */
[C---:B------:R-:W-:Y:S02]  /*1ae70*/  FFMA.FTZ R41, R146.reuse, UR4, R41 ;  /* 0x0000000492297c23 */ /* 0x040fe40008010029 */
[----:B------:R-:W-:Y:S01]  /*1ae80*/  FFMA.FTZ R43, R146, UR4, R43 ;  /* 0x00000004922b7c23 */ /* 0x000fe2000801002b */
[----:B------:R-:W-:Y:S01]  /*1ae90*/  IADD3 R146, R164, 0xd0, RZ ;  /* 0x000000d0a4927810 */ /* 0x000fe20007ffe0ff */
[C---:B------:R-:W-:Y:S02]  /*1aea0*/  FFMA.FTZ R44, R153.reuse, UR4, R44 ;  /* 0x00000004992c7c23 */ /* 0x040fe4000801002c */
[----:B------:R-:W-:Y:S02]  /*1aeb0*/  FFMA.FTZ R46, R153, UR4, R46 ;  /* 0x00000004992e7c23 */ /* 0x000fe4000801002e */
[C---:B------:R-:W-:Y:S01]  /*1aec0*/  FFMA.FTZ R45, R148.reuse, UR4, R45 ;  /* 0x00000004942d7c23 */ /* 0x040fe2000801002d */
[----:B------:R-:W4:Y:S01]  /*1aed0*/  I2F R135, R135 ;  /* 0x0000008700877306 */ /* 0x000f220000201400 */
[----:B------:R-:W-:Y:S02]  /*1aee0*/  FFMA.FTZ R47, R148, UR4, R47 ;  /* 0x00000004942f7c23 */ /* 0x000fe4000801002f */
[C---:B------:R-:W-:Y:S01]  /*1aef0*/  FFMA.FTZ R48, R155.reuse, UR4, R48 ;  /* 0x000000049b307c23 */ /* 0x040fe20008010030 */
[----:B--2---:R-:W-:Y:S01]  /*1af00*/  FMNMX.FTZ R134, R26, R143, !PT ;  /* 0x0000008f1a867209 */ /* 0x004fe20007810000 */
[----:B------:R-:W-:Y:S02]  /*1af10*/  FFMA.FTZ R50, R155, UR4, R50 ;  /* 0x000000049b327c23 */ /* 0x000fe40008010032 */
[C---:B------:R-:W-:Y:S01]  /*1af20*/  FFMA.FTZ R49, R150.reuse, UR4, R49 ;  /* 0x0000000496317c23 */ /* 0x040fe20008010031 */
[----:B------:R-:W-:Y:S01]  /*1af30*/  FMNMX.FTZ R143, R27, R134, !PT ;  /* 0x000000861b8f7209 */ /* 0x000fe20007810000 */
[----:B------:R-:W-:Y:S01]  /*1af40*/  FFMA.FTZ R51, R150, UR4, R51 ;  /* 0x0000000496337c23 */ /* 0x000fe20008010033 */
[----:B------:R-:W2:Y:S01]  /*1af50*/  I2F R2, R2 ;  /* 0x0000000200027306 */ /* 0x000ea20000201400 */
        /* <DEDUP_REMOVED lines=9> */
[----:B------:R-:W5:Y:S01]  /*1aff0*/  I2F R139, R139 ;  /* 0x0000008b008b7306 */ /* 0x000f620000201400 */
        /* <DEDUP_REMOVED lines=9> */
[----:B------:R1:W-:Y:S01]  /*1b090*/  I2F R141, R138 ;  /* 0x0000008a008d7306 */ /* 0x0003e20000201400 */
        /* <DEDUP_REMOVED lines=8> */
[C---:B------:R-:W-:Y:S01]  /*1b120*/  IADD3 R134, R164.reuse, 0xa9, RZ ;  /* 0x000000a9a4867810 */ /* 0x040fe20007ffe0ff */
[----:B------:R-:W-:Y:S01]  /*1b130*/  FFMA.FTZ R66, R163, UR4, R66 ;  /* 0x00000004a3427c23 */ /* 0x000fe20008010042 */
[----:B------:R-:W-:Y:S01]  /*1b140*/  IADD3 R143, R164, 0xb8, RZ ;  /* 0x000000b8a48f7810 */ /* 0x000fe20007ffe0ff */
[----:B------:R-:W-:Y:S01]  /*1b150*/  FFMA.FTZ R65, R158, UR4, R65 ;  /* 0x000000049e417c23 */ /* 0x000fe20008010041 */
[----:B------:R-:W-:Y:S01]  /*1b160*/  IADD3 R136, R164, 0xb1, RZ ;  /* 0x000000b1a4887810 */ /* 0x000fe20007ffe0ff */
[----:B------:R-:W-:Y:S01]  /*1b170*/  FFMA.FTZ R67, R158, UR4, R67 ;  /* 0x000000049e437c23 */ /* 0x000fe20008010043 */
[----:B------:R-:W2:Y:S01]  /*1b180*/  I2F R134, R134 ;  /* 0x0000008600867306 */ /* 0x000ea20000201400 */
[C---:B------:R-:W-:Y:S02]  /*1b190*/  FFMA.FTZ R68, R165.reuse, UR4, R68 ;  /* 0x00000004a5447c23 */ /* 0x040fe40008010044 */
[----:B------:R-:W-:Y:S02]  /*1b1a0*/  FFMA.FTZ R70, R165, UR4, R70 ;  /* 0x00000004a5467c23 */ /* 0x000fe40008010046 */
[C---:B------:R-:W-:Y:S02]  /*1b1b0*/  FFMA.FTZ R69, R160.reuse, UR4, R69 ;  /* 0x00000004a0457c23 */ /* 0x040fe40008010045 */
[----:B------:R-:W-:Y:S02]  /*1b1c0*/  FFMA.FTZ R71, R160, UR4, R71 ;  /* 0x00000004a0477c23 */ /* 0x000fe40008010047 */
[C---:B------:R-:W-:Y:S01]  /*1b1d0*/  FFMA.FTZ R72, R167.reuse, UR4, R72 ;  /* 0x00000004a7487c23 */ /* 0x040fe20008010048 */
[----:B------:R-:W5:Y:S01]  /*1b1e0*/  I2F R136, R136 ;  /* 0x0000008800887306 */ /* 0x000f620000201400 */
[----:B-1----:R-:W-:Y:S01]  /*1b1f0*/  FMNMX.FTZ R138, R42, R145, !PT ;  /* 0x000000912a8a7209 */ /* 0x002fe20007810000 */
        /* <DEDUP_REMOVED lines=8> */
[----:B------:R-:W1:Y:S01]  /*1b280*/  I2F R143, R143 ;  /* 0x0000008f008f7306 */ /* 0x000e620000201400 */
[----:B------:R-:W-:Y:S01]  /*1b290*/  FFMA.FTZ R78, R133, UR4, R78 ;  /* 0x00000004854e7c23 */ /* 0x000fe2000801004e */
[----:B------:R-:W-:Y:S01]  /*1b2a0*/  FMNMX.FTZ R145, R45, R138, !PT ;  /* 0x0000008a2d917209 */ /* 0x000fe20007810000 */
[----:B---3--:R-:W-:Y:S01]  /*1b2b0*/  FFMA.FTZ R77, R0, UR4, R77 ;  /* 0x00000004004d7c23 */ /* 0x008fe2000801004d */
[----:B------:R-:W-:Y:S01]  /*1b2c0*/  IADD3 R138, R164, 0xb9, RZ ;  /* 0x000000b9a48a7810 */ /* 0x000fe20007ffe0ff */
[----:B------:R-:W-:Y:S01]  /*1b2d0*/  FFMA.FTZ R79, R0, UR4, R79 ;  /* 0x00000004004f7c23 */ /* 0x000fe2000801004f */
[----:B------:R-:W-:Y:S01]  /*1b2e0*/  FMNMX.FTZ R147, R47, R140, !PT ;  /* 0x0000008c2f937209 */ /* 0x000fe20007810000 */
[C---:B----4-:R-:W-:Y:S01]  /*1b2f0*/  FFMA.FTZ R80, R135.reuse, UR4, R80 ;  /* 0x0000000487507c23 */ /* 0x050fe20008010050 */
[----:B------:R-:W-:Y:S01]  /*1b300*/  FMNMX.FTZ R140, R48, R145, !PT ;  /* 0x00000091308c7209 */ /* 0x000fe20007810000 */
[----:B------:R-:W-:Y:S01]  /*1b310*/  FFMA.FTZ R82, R135, UR4, R82 ;  /* 0x0000000487527c23 */ /* 0x000fe20008010052 */
[----:B------:R-:W3:Y:S01]  /*1b320*/  I2F R138, R138 ;  /* 0x0000008a008a7306 */ /* 0x000ee20000201400 */
[C---:B--2---:R-:W-:Y:S01]  /*1b330*/  FFMA.FTZ R81, R2.reuse, UR4, R81 ;  /* 0x0000000402517c23 */ /* 0x044fe20008010051 */
        /* <DEDUP_REMOVED lines=8> */
[----:B------:R2:W4:Y:S01]  /*1b3c0*/  I2F R145, R142 ;  /* 0x0000008e00917306 */ /* 0x0005220000201400 */
[----:B------:R-:W-:Y:S01]  /*1b3d0*/  FFMA.FTZ R87, R132, UR4, R87 ;  /* 0x0000000484577c23 */ /* 0x000fe20008010057 */
[----:B------:R-:W-:Y:S01]  /*1b3e0*/  FMNMX.FTZ R144, R54, R147, !PT ;  /* 0x0000009336907209 */ /* 0x000fe20007810000 */
[----:B-----5:R-:W-:Y:S01]  /*1b3f0*/  FFMA.FTZ R88, R139, UR4, R88 ;  /* 0x000000048b587c23 */ /* 0x020fe20008010058 */
[----:B------:R-:W-:Y:S01]  /*1b400*/  FMNMX.FTZ R147, R53, R140, !PT ;  /* 0x0000008c35937209 */ /* 0x000fe20007810000 */
[----:B------:R-:W-:Y:S01]  /*1b410*/  FFMA.FTZ R90, R139, UR4, R90 ;  /* 0x000000048b5a7c23 */ /* 0x000fe2000801005a */
[----:B------:R-:W-:Y:S01]  /*1b420*/  IADD3 R140, R164, 0xc1, RZ ;  /* 0x000000c1a48c7810 */ /* 0x000fe20007ffe0ff */
[C---:B------:R-:W-:Y:S01]  /*1b430*/  FFMA.FTZ R89, R134.reuse, UR4, R89 ;  /* 0x0000000486597c23 */ /* 0x040fe20008010059 */
[----:B------:R-:W-:Y:S01]  /*1b440*/  FMNMX.FTZ R149, R55, R144, !PT ;  /* 0x0000009037957209 */ /* 0x000fe20007810000 */
[----:B------:R-:W-:Y:S01]  /*1b450*/  FFMA.FTZ R91, R134, UR4, R91 ;  /* 0x00000004865b7c23 */ /* 0x000fe2000801005b */
[----:B------:R-:W-:Y:S01]  /*1b460*/  IADD3 R134, R164, 0xe8, RZ ;  /* 0x000000e8a4867810 */ /* 0x000fe20007ffe0ff */
[C---:B------:R-:W-:Y:S01]  /*1b470*/  FFMA.FTZ R92, R141.reuse, UR4, R92 ;  /* 0x000000048d5c7c23 */ /* 0x040fe2000801005c */
[----:B------:R-:W5:Y:S01]  /*1b480*/  I2F R140, R140 ;  /* 0x0000008c008c7306 */ /* 0x000f620000201400 */
[----:B------:R-:W-:Y:S01]  /*1b490*/  FFMA.FTZ R94, R141, UR4, R94 ;  /* 0x000000048d5e7c23 */ /* 0x000fe2000801005e */
[----:B------:R-:W-:Y:S01]  /*1b4a0*/  FMNMX.FTZ R144, R56, R147, !PT ;  /* 0x0000009338907209 */ /* 0x000fe20007810000 */
[----:B------:R-:W-:Y:S01]  /*1b4b0*/  FFMA.FTZ R93, R136, UR4, R93 ;  /* 0x00000004885d7c23 */ /* 0x000fe2000801005d */
[----:B------:R-:W-:Y:S01]  /*1b4c0*/  IADD3 R147, R164, 0xc8, RZ ;  /* 0x000000c8a4937810 */ /* 0x000fe20007ffe0ff */
[----:B------:R-:W-:Y:S01]  /*1b4d0*/  FFMA.FTZ R95, R136, UR4, R95 ;  /* 0x00000004885f7c23 */ /* 0x000fe2000801005f */
[C---:B------:R-:W-:Y:S01]  /*1b4e0*/  IADD3 R133, R164.reuse, 0xd8, RZ ;  /* 0x000000d8a4857810 */ /* 0x040fe20007ffe0ff */
[C---:B-1----:R-:W-:Y:S01]  /*1b4f0*/  FFMA.FTZ R96, R143.reuse, UR4, R96 ;  /* 0x000000048f607c23 */ /* 0x042fe20008010060 */
[----:B------:R-:W-:Y:S01]  /*1b500*/  IADD3 R139, R164, 0xf0, RZ ;  /* 0x000000f0a48b7810 */ /* 0x000fe20007ffe0ff */
[----:B------:R-:W-:Y:S01]  /*1b510*/  FFMA.FTZ R98, R143, UR4, R98 ;  /* 0x000000048f627c23 */ /* 0x000fe20008010062 */
[----:B------:R-:W1:Y:S01]  /*1b520*/  I2F R147, R147 ;  /* 0x0000009300937306 */ /* 0x000e620000201400 */
[----:B---3--:R-:W-:Y:S01]  /*1b530*/  FFMA.FTZ R97, R138, UR4, R97 ;  /* 0x000000048a617c23 */ /* 0x008fe20008010061 */
[----:B--2---:R-:W-:Y:S01]  /*1b540*/  FMNMX.FTZ R142, R58, R149, !PT ;  /* 0x000000953a8e7209 */ /* 0x004fe20007810000 */
[----:B------:R-:W-:Y:S01]  /*1b550*/  FFMA.FTZ R99, R138, UR4, R99 ;  /* 0x000000048a637c23 */ /* 0x000fe20008010063 */
[----:B------:R-:W-:Y:S01]  /*1b560*/  FMNMX.FTZ R149, R57, R144, !PT ;  /* 0x0000009039957209 */ /* 0x000fe20007810000 */
[----:B----4-:R-:W-:Y:S01]  /*1b570*/  FFMA.FTZ R100, R145, UR4, R100 ;  /* 0x0000000491647c23 */ /* 0x010fe20008010064 */
[----:B------:R-:W-:Y:S01]  /*1b580*/  FMNMX.FTZ R151, R59, R142, !PT ;  /* 0x0000008e3b977209 */ /* 0x000fe20007810000 */
[----:B------:R-:W-:Y:S01]  /*1b590*/  FFMA.FTZ R102, R145, UR4, R102 ;  /* 0x0000000491667c23 */ /* 0x000fe20008010066 */
[----:B------:R-:W-:Y:S02]  /*1b5a0*/  FMNMX.FTZ R142, R60, R149, !PT ;  /* 0x000000953c8e7209 */ /* 0x000fe40007810000 */
[----:B------:R-:W-:Y:S01]  /*1b5b0*/  I2F R133, R133 ;  /* 0x0000008500857306 */ /* 0x000fe20000201400 */
[----:B------:R-:W-:Y:S02]  /*1b5c0*/  FMNMX.FTZ R144, R62, R151, !PT ;  /* 0x000000973e907209 */ /* 0x000fe40007810000 */
[----:B------:R-:W-:Y:S01]  /*1b5d0*/  FMNMX.FTZ R149, R61, R142, !PT ;  /* 0x0000008e3d957209 */ /* 0x000fe20007810000 */
[----:B-----5:R-:W-:Y:S01]  /*1b5e0*/  FFMA.FTZ R101, R140, UR4, R101 ;  /* 0x000000048c657c23 */ /* 0x020fe20008010065 */
[----:B------:R-:W-:Y:S01]  /*1b5f0*/  IADD3 R142, R164, 0xc9, RZ ;  /* 0x000000c9a48e7810 */ /* 0x000fe20007ffe0ff */
[----:B------:R-:W-:Y:S01]  /*1b600*/  FFMA.FTZ R103, R140, UR4, R103 ;  /* 0x000000048c677c23 */ /* 0x000fe20008010067 */
[----:B------:R-:W-:Y:S02]  /*1b610*/  FMNMX.FTZ R151, R63, R144, !PT ;  /* 0x000000903f977209 */ /* 0x000fe40007810000 */
[----:B------:R-:W-:Y:S01]  /*1b620*/  FMNMX.FTZ R144, R64, R149, !PT ;  /* 0x0000009540907209 */ /* 0x000fe20007810000 */
[----:B------:R-:W-:Y:S01]  /*1b630*/  I2F R139, R139 ;  /* 0x0000008b008b7306 */ /* 0x000fe20000201400 */
[----:B------:R-:W-:Y:S02]  /*1b640*/  FMNMX.FTZ R148, R66, R151, !PT ;  /* 0x0000009742947209 */ /* 0x000fe40007810000 */
[----:B------:R-:W-:Y:S01]  /*1b650*/  FMNMX.FTZ R149, R65, R144, !PT ;  /* 0x0000009041957209 */ /* 0x000fe20007810000 */
[----:B-1----:R-:W-:Y:S01]  /*1b660*/  FFMA.FTZ R104, R147, UR4, R104 ;  /* 0x0000000493687c23 */ /* 0x002fe20008010068 */
[----:B------:R-:W-:Y:S01]  /*1b670*/  FMNMX.FTZ R151, R67, R148, !PT ;  /* 0x0000009443977209 */ /* 0x000fe20007810000 */
[----:B------:R-:W-:Y:S01]  /*1b680*/  FFMA.FTZ R106, R147, UR4, R106 ;  /* 0x00000004936a7c23 */ /* 0x000fe2000801006a */
[----:B------:R-:W-:Y:S02]  /*1b690*/  FMNMX.FTZ R144, R68, R149, !PT ;  /* 0x0000009544907209 */ /* 0x000fe40007810000 */
[----:B------:R-:W-:Y:S01]  /*1b6a0*/  FMNMX.FTZ R148, R70, R151, !PT ;  /* 0x0000009746947209 */ /* 0x000fe20007810000 */
[----:B------:R1:W-:Y:S01]  /*1b6b0*/  I2F R149, R146 ;  /* 0x0000009200957306 */ /* 0x0003e20000201400 */
[----:B------:R-:W-:Y:S02]  /*1b6c0*/  FMNMX.FTZ R151, R69, R144, !PT ;  /* 0x0000009045977209 */ /* 0x000fe40007810000 */
[----:B------:R-:W-:Y:S02]  /*1b6d0*/  FMNMX.FTZ R153, R71, R148, !PT ;  /* 0x0000009447997209 */ /* 0x000fe40007810000 */
[----:B------:R-:W-:Y:S02]  /*1b6e0*/  FMNMX.FTZ R148, R72, R151, !PT ;  /* 0x0000009748947209 */ /* 0x000fe40007810000 */
[----:B------:R-:W-:Y:S02]  /*1b6f0*/  IADD3 R144, R164, 0xd1, RZ ;  /* 0x000000d1a4907810 */ /* 0x000fe40007ffe0ff */
[----:B------:R-:W-:Y:S01]  /*1b700*/  FMNMX.FTZ R151, R73, R148, !PT ;  /* 0x0000009449977209 */ /* 0x000fe20007810000 */
[----:B------:R-:W2:Y:S03]  /*1b710*/  I2F R142, R142 ;  /* 0x0000008e008e7306 */ /* 0x000ea60000201400 */
[----:B------:R-:W-:Y:S04]  /*1b720*/  FMNMX.FTZ R0, R76, R151, !PT ;  /* 0x000000974c007209 */ /* 0x000fe80007810000 */
[----:B------:R-:W-:Y:S02]  /*1b730*/  FMNMX.FTZ R135, R77, R0, !PT ;  /* 0x000000004d877209 */ /* 0x000fe40007810000 */
[----:B------:R-:W-:Y:S01]  /*1b740*/  IADD3 R0, R164, 0xd9, RZ ;  /* 0x000000d9a4007810 */ /* 0x000fe20007ffe0ff */
[----:B------:R-:W3:Y:S01]  /*1b750*/  I2F R144, R144 ;  /* 0x0000009000907306 */ /* 0x000ee20000201400 */
[----:B------:R-:W-:Y:S02]  /*1b760*/  FMNMX.FTZ R2, R80, R135, !PT ;  /* 0x0000008750027209 */ /* 0x000fe40007810000 */
[----:B------:R-:W-:Y:S02]  /*1b770*/  IADD3 R135, R164, 0xe0, RZ ;  /* 0x000000e0a4877810 */ /* 0x000fe40007ffe0ff */
[----:B-1----:R-:W-:Y:S02]  /*1b780*/  FMNMX.FTZ R146, R74, R153, !PT ;  /* 0x000000994a927209 */ /* 0x002fe40007810000 */
[----:B------:R-:W-:Y:S02]  /*1b790*/  FMNMX.FTZ R137, R81, R2, !PT ;  /* 0x0000000251897209 */ /* 0x000fe40007810000 */
[----:B------:R-:W-:Y:S01]  /*1b7a0*/  FMNMX.FTZ R153, R75, R146, !PT ;  /* 0x000000924b997209 */ /* 0x000fe20007810000 */
[----:B------:R-:W1:Y:S01]  /*1b7b0*/  I2F R0, R0 ;  /* 0x0000000000007306 */ /* 0x000e620000201400 */
[----:B------:R-:W-:Y:S02]  /*1b7c0*/  FMNMX.FTZ R2, R84, R137, !PT ;  /* 0x0000008954027209 */ /* 0x000fe40007810000 */
[----:B------:R-:W-:Y:S01]  /*1b7d0*/  FMNMX.FTZ R146, R78, R153, !PT ;  /* 0x000000994e927209 */ /* 0x000fe20007810000 */
[C---:B--2---:R-:W-:Y:S01]  /*1b7e0*/  FFMA.FTZ R105, R142.reuse, UR4, R105 ;  /* 0x000000048e697c23 */ /* 0x044fe20008010069 */
[----:B------:R-:W-:Y:S01]  /*1b7f0*/  FMNMX.FTZ R137, R85, R2, !PT ;  /* 0x0000000255897209 */ /* 0x000fe20007810000 */
[----:B------:R-:W-:Y:S01]  /*1b800*/  FFMA.FTZ R107, R142, UR4, R107 ;  /* 0x000000048e6b7c23 */ /* 0x000fe2000801006b */
[----:B------:R-:W-:Y:S01]  /*1b810*/  FMNMX.FTZ R151, R79, R146, !PT ;  /* 0x000000924f977209 */ /* 0x000fe20007810000 */
[C---:B------:R-:W-:Y:S01]  /*1b820*/  FFMA.FTZ R108, R149.reuse, UR4, R108 ;  /* 0x00000004956c7c23 */ /* 0x040fe2000801006c */
[----:B------:R-:W-:Y:S01]  /*1b830*/  IADD3 R2, R164, 0xe1, RZ ;  /* 0x000000e1a4027810 */ /* 0x000fe20007ffe0ff */
[----:B------:R-:W2:Y:S01]  /*1b840*/  I2F R135, R135 ;  /* 0x0000008700877306 */ /* 0x000ea20000201400 */
[----:B------:R-:W-:Y:S01]  /*1b850*/  FFMA.FTZ R110, R149, UR4, R110 ;  /* 0x00000004956e7c23 */ /* 0x000fe2000801006e */
[----:B------:R-:W-:Y:S01]  /*1b860*/  FMNMX.FTZ R146, R82, R151, !PT ;  /* 0x0000009752927209 */ /* 0x000fe20007810000 */
[C---:B---3--:R-:W-:Y:S02]  /*1b870*/  FFMA.FTZ R109, R144.reuse, UR4, R109 ;  /* 0x00000004906d7c23 */ /* 0x048fe4000801006d */
[----:B------:R-:W-:Y:S01]  /*1b880*/  FFMA.FTZ R111, R144, UR4, R111 ;  /* 0x00000004906f7c23 */ /* 0x000fe2000801006f */
[----:B------:R-:W-:Y:S01]  /*1b890*/  FMNMX.FTZ R151, R83, R146, !PT ;  /* 0x0000009253977209 */ /* 0x000fe20007810000 */
[C---:B------:R-:W-:Y:S03]  /*1b8a0*/  FFMA.FTZ R112, R133.reuse, UR4, R112 ;  /* 0x0000000485707c23 */ /* 0x040fe60008010070 */
[----:B------:R-:W3:Y:S01]  /*1b8b0*/  I2F R2, R2 ;  /* 0x0000000200027306 */ /* 0x000ee20000201400 */
[----:B------:R-:W-:Y:S01]  /*1b8c0*/  FMNMX.FTZ R132, R86, R151, !PT ;  /* 0x0000009756847209 */ /* 0x000fe20007810000 */
[----:B------:R-:W-:Y:S02]  /*1b8d0*/  FFMA.FTZ R114, R133, UR4, R114 ;  /* 0x0000000485727c23 */ /* 0x000fe40008010072 */
[C---:B-1----:R-:W-:Y:S01]  /*1b8e0*/  FFMA.FTZ R113, R0.reuse, UR4, R113 ;  /* 0x0000000400717c23 */ /* 0x042fe20008010071 */
[----:B------:R-:W-:Y:S01]  /*1b8f0*/  FMNMX.FTZ R151, R87, R132, !PT ;  /* 0x0000008457977209 */ /* 0x000fe20007810000 */
[----:B------:R-:W-:Y:S01]  /*1b900*/  FFMA.FTZ R115, R0, UR4, R115 ;  /* 0x0000000400737c23 */ /* 0x000fe20008010073 */
[----:B------:R-:W-:Y:S02]  /*1b910*/  FMNMX.FTZ R132, R88, R137, !PT ;  /* 0x0000008958847209 */ /* 0x000fe40007810000 */
[----:B------:R-:W-:Y:S02]  /*1b920*/  FMNMX.FTZ R146, R90, R151, !PT ;  /* 0x000000975a927209 */ /* 0x000fe40007810000 */
[----:B------:R-:W-:Y:S02]  /*1b930*/  FMNMX.FTZ R137, R89, R132, !PT ;  /* 0x0000008459897209 */ /* 0x000fe40007810000 */
[----:B------:R-:W-:Y:S01]  /*1b940*/  FMNMX.FTZ R141, R91, R146, !PT ;  /* 0x000000925b8d7209 */ /* 0x000fe20007810000 */
[C---:B--2---:R-:W-:Y:S01]  /*1b950*/  FFMA.FTZ R116, R135.reuse, UR4, R116 ;  /* 0x0000000487747c23 */ /* 0x044fe20008010074 */
[----:B------:R-:W-:Y:S01]  /*1b960*/  FMNMX.FTZ R132, R92, R137, !PT ;  /* 0x000000895c847209 */ /* 0x000fe20007810000 */
[----:B------:R-:W-:Y:S01]  /*1b970*/  FFMA.FTZ R118, R135, UR4, R118 ;  /* 0x0000000487767c23 */ /* 0x000fe20008010076 */
[----:B------:R-:W1:Y:S01]  /*1b980*/  I2F R137, R134 ;  /* 0x0000008600897306 */ /* 0x000e620000201400 */
[----:B------:R-:W-:Y:S02]  /*1b990*/  FMNMX.FTZ R136, R94, R141, !PT ;  /* 0x0000008d5e887209 */ /* 0x000fe40007810000 */
[----:B------:R-:W-:Y:S02]  /*1b9a0*/  FMNMX.FTZ R141, R93, R132, !PT ;  /* 0x000000845d8d7209 */ /* 0x000fe40007810000 */
[----:B------:R-:W-:Y:S01]  /*1b9b0*/  FMNMX.FTZ R143, R95, R136, !PT ;  /* 0x000000885f8f7209 */ /* 0x000fe20007810000 */
[----:B---3--:R-:W-:Y:S01]  /*1b9c0*/  FFMA.FTZ R117, R2, UR4, R117 ;  /* 0x0000000402757c23 */ /* 0x008fe20008010075 */
[----:B------:R-:W-:Y:S01]  /*1b9d0*/  FMNMX.FTZ R136, R96, R141, !PT ;  /* 0x0000008d60887209 */ /* 0x000fe20007810000 */
[----:B------:R-:W-:Y:S01]  /*1b9e0*/  FFMA.FTZ R119, R2, UR4, R119 ;  /* 0x0000000402777c23 */ /* 0x000fe20008010077 */
[C---:B------:R-:W-:Y:S02]  /*1b9f0*/  IADD3 R132, R164.reuse, 0xe9, RZ ;  /* 0x000000e9a4847810 */ /* 0x040fe40007ffe0ff */
[----:B------:R-:W-:Y:S02]  /*1ba00*/  FMNMX.FTZ R141, R97, R136, !PT ;  /* 0x00000088618d7209 */ /* 0x000fe40007810000 */
[----:B------:R-:W-:Y:S02]  /*1ba10*/  IADD3 R0, R164, 0xf9, RZ ;  /* 0x000000f9a4007810 */ /* 0x000fe40007ffe0ff */
[----:B------:R-:W2:Y:S01]  /*1ba20*/  I2F R132, R132 ;  /* 0x0000008400847306 */ /* 0x000ea20000201400 */
[C---:B-1----:R-:W-:Y:S01]  /*1ba30*/  FFMA.FTZ R120, R137.reuse, UR4, R120 ;  /* 0x0000000489787c23 */ /* 0x042fe20008010078 */
[----:B------:R-:W-:Y:S08]  /*1ba40*/  FMNMX.FTZ R134, R98, R143, !PT ;  /* 0x0000008f62867209 */ /* 0x000ff00007810000 */
[----:B------:R-:W-:Y:S01]  /*1ba50*/  I2F R0, R0 ;  /* 0x0000000000007306 */ /* 0x000fe20000201400 */
[----:B------:R-:W-:Y:S01]  /*1ba60*/  FFMA.FTZ R122, R137, UR4, R122 ;  /* 0x00000004897a7c23 */ /* 0x000fe2000801007a */
[----:B------:R-:W-:Y:S02]  /*1ba70*/  FMNMX.FTZ R143, R99, R134, !PT ;  /* 0x00000086638f7209 */ /* 0x000fe40007810000 */
[----:B------:R-:W-:Y:S02]  /*1ba80*/  FMNMX.FTZ R134, R100, R141, !PT ;  /* 0x0000008d64867209 */ /* 0x000fe40007810000 */
[----:B------:R-:W-:Y:S02]  /*1ba90*/  FMNMX.FTZ R136, R102, R143, !PT ;  /* 0x0000008f66887209 */ /* 0x000fe40007810000 */
[----:B------:R-:W-:Y:S02]  /*1baa0*/  FMNMX.FTZ R141, R101, R134, !PT ;  /* 0x00000086658d7209 */ /* 0x000fe40007810000 */
[----:B------:R-:W-:Y:S02]  /*1bab0*/  FMNMX.FTZ R143, R103, R136, !PT ;  /* 0x00000088678f7209 */ /* 0x000fe40007810000 */
[----:B------:R-:W-:Y:S01]  /*1bac0*/  FMNMX.FTZ R136, R104, R141, !PT ;  /* 0x0000008d68887209 */ /* 0x000fe20007810000 */
[----:B--2---:R-:W-:Y:S01]  /*1bad0*/  FFMA.FTZ R121, R132, UR4, R121 ;  /* 0x0000000484797c23 */ /* 0x004fe20008010079 */
[----:B------:R-:W-:Y:S01]  /*1bae0*/  FMNMX.FTZ R138, R106, R143, !PT ;  /* 0x0000008f6a8a7209 */ /* 0x000fe20007810000 */
[----:B------:R-:W-:Y:S01]  /*1baf0*/  FFMA.FTZ R123, R132, UR4, R123 ;  /* 0x00000004847b7c23 */ /* 0x000fe2000801007b */
[----:B------:R-:W-:Y:S01]  /*1bb00*/  FMNMX.FTZ R141, R105, R136, !PT ;  /* 0x00000088698d7209 */ /* 0x000fe20007810000 */
[----:B------:R-:W-:Y:S01]  /*1bb10*/  FFMA.FTZ R124, R139, UR4, R124 ;  /* 0x000000048b7c7c23 */ /* 0x000fe2000801007c */
[----:B------:R-:W-:Y:S01]  /*1bb20*/  FMNMX.FTZ R143, R107, R138, !PT ;  /* 0x0000008a6b8f7209 */ /* 0x000fe20007810000 */
[----:B------:R-:W-:Y:S01]  /*1bb30*/  FFMA.FTZ R126, R139, UR4, R126 ;  /* 0x000000048b7e7c23 */ /* 0x000fe2000801007e */
[----:B------:R-:W-:Y:S02]  /*1bb40*/  FMNMX.FTZ R138, R108, R141, !PT ;  /* 0x0000008d6c8a7209 */ /* 0x000fe40007810000 */
[----:B------:R-:W-:Y:S02]  /*1bb50*/  FMNMX.FTZ R140, R110, R143, !PT ;  /* 0x0000008f6e8c7209 */ /* 0x000fe40007810000 */
[----:B------:R-:W-:Y:S02]  /*1bb60*/  FMNMX.FTZ R141, R109, R138, !PT ;  /* 0x0000008a6d8d7209 */ /* 0x000fe40007810000 */
[----:B------:R-:W-:Y:S02]  /*1bb70*/  IADD3 R136, R164, 0xf8, RZ ;  /* 0x000000f8a4887810 */ /* 0x000fe40007ffe0ff */
[----:B------:R-:W-:Y:S02]  /*1bb80*/  FMNMX.FTZ R138, R112, R141, !PT ;  /* 0x0000008d708a7209 */ /* 0x000fe40007810000 */
[----:B------:R1:W-:Y:S01]  /*1bb90*/  I2F R133, R136 ;  /* 0x0000008800857306 */ /* 0x0003e20000201400 */
[----:B------:R-:W-:Y:S02]  /*1bba0*/  FMNMX.FTZ R141, R111, R140, !PT ;  /* 0x0000008c6f8d7209 */ /* 0x000fe40007810000 */
[----:B------:R-:W-:Y:S02]  /*1bbb0*/  FMNMX.FTZ R135, R113, R138, !PT ;  /* 0x0000008a71877209 */ /* 0x000fe40007810000 */
[----:B------:R-:W-:Y:S02]  /*1bbc0*/  IADD3 R134, R164, 0xf1, RZ ;  /* 0x000000f1a4867810 */ /* 0x000fe40007ffe0ff */
[----:B------:R-:W-:Y:S04]  /*1bbd0*/  FMNMX.FTZ R138, R116, R135, !PT ;  /* 0x00000087748a7209 */ /* 0x000fe80007810000 */
[----:B------:R-:W2:Y:S01]  /*1bbe0*/  I2F R134, R134 ;  /* 0x0000008600867306 */ /* 0x000ea20000201400 */
[----:B-1----:R-:W-:Y:S02]  /*1bbf0*/  FMNMX.FTZ R136, R114, R141, !PT ;  /* 0x0000008d72887209 */ /* 0x002fe40007810000 */
[----:B------:R-:W-:Y:S02]  /*1bc00*/  FMNMX.FTZ R141, R117, R138, !PT ;  /* 0x0000008a758d7209 */ /* 0x000fe40007810000 */
[----:B------:R-:W-:Y:S02]  /*1bc10*/  FMNMX.FTZ R135, R115, R136, !PT ;  /* 0x0000008873877209 */ /* 0x000fe40007810000 */
[----:B------:R-:W-:Y:S02]  /*1bc20*/  FMNMX.FTZ R136, R120, R141, !PT ;  /* 0x0000008d78887209 */ /* 0x000fe40007810000 */
[----:B------:R-:W-:Y:S02]  /*1bc30*/  FMNMX.FTZ R2, R118, R135, !PT ;  /* 0x0000008776027209 */ /* 0x000fe40007810000 */
[----:B------:R-:W-:Y:S01]  /*1bc40*/  FMNMX.FTZ R137, R121, R136, !PT ;  /* 0x0000008879897209 */ /* 0x000fe20007810000 */
        /* <DEDUP_REMOVED lines=11> */
[----:B------:R-:W-:Y:S02]  /*1bd00*/  FMNMX.FTZ R134, R128, R137, !PT ;  /* 0x0000008980867209 */ /* 0x000fe40007810000 */
[----:B------:R-:W-:Y:S02]  /*1bd10*/  FMNMX.FTZ R2, R126, R135, !PT ;  /* 0x000000877e027209 */ /* 0x000fe40007810000 */
[----:B------:R-:W-:Y:S02]  /*1bd20*/  FMNMX.FTZ R132, R129, R134, !PT ;  /* 0x0000008681847209 */ /* 0x000fe40007810000 */
[----:B------:R-:W-:Y:S04]  /*1bd30*/  FMNMX.FTZ R133, R127, R2, !PT ;  /* 0x000000027f857209 */ /* 0x000fe80007810000 */
[----:B------:R-:W-:Y:S02]  /*1bd40*/  FMNMX.FTZ R0, R130, R133, !PT ;  /* 0x0000008582007209 */ /* 0x000fe40007810000 */
[----:B------:R-:W1:Y:S02]  /*1bd50*/  SHFL.BFLY PT, R133, R132, 0x2, 0x1f ;  /* 0x0c401f0084857f89 */ /* 0x000e6400000e0000 */
[----:B------:R-:W-:Y:S06]  /*1bd60*/  FMNMX.FTZ R137, R131, R0, !PT ;  /* 0x0000000083897209 */ /* 0x000fec0007810000 */
        /* <DEDUP_REMOVED lines=74> */
[----:B------:R-:W-:Y:S01]  /*1c210*/  PLOP3.LUT P0, PT, PT, PT, UP0, 0x80, 0x0 ;  /* 0x000000000000781c */ /* 0x000fe20003f0f008 */
        /* <DEDUP_REMOVED lines=53> */
[----:B------:R-:W-:Y:S01]  /*1c570*/  FFMA.FTZ R65, R65, c[0x0][0x23c], -R132 ;  /* 0x00008f0041417a23 */ /* 0x000fe20000010884 */
        /* <DEDUP_REMOVED lines=9> */
[----:B------:R-:W-:Y:S02]  /*1c610*/  FFMA.FTZ R67, R67, c[0x0][0x23c], -R4 ;  /* 0x00008f0043437a23 */ /* 0x000fe40000010804 */
[C---:B------:R-:W-:Y:S03]  /*1c620*/  HMMA.16816.F32.BF16 R228, R144.reuse, R140, R228 ;  /* 0x0000008c90e4723c */ /* 0x040fe600000418e4 */
[----:B------:R-:W-:Y:S01]  /*1c630*/  MUFU.EX2 R27, R27 ;  /* 0x0000001b001b7308 */ /* 0x000fe20000000800 */
[--C-:B------:R-:W-:Y:S02]  /*1c640*/  FFMA.FTZ R84, R84, c[0x0][0x23c], -R132.reuse ;  /* 0x00008f0054547a23 */ /* 0x100fe40000010884 */
[----:B------:R-:W-:Y:S02]  /*1c650*/  FFMA.FTZ R85, R85, c[0x0][0x23c], -R132 ;  /* 0x00008f0055557a23 */ /* 0x000fe40000010884 */
        /* <DEDUP_REMOVED lines=29> */
[----:B------:R-:W-:Y:S01]  /*1c830*/  FFMA.FTZ R94, R94, c[0x0][0x23c], -R4 ;  /* 0x00008f005e5e7a23 */ /* 0x000fe20000010804 */
[----:B--2---:R-:W-:Y:S01]  /*1c840*/  F2FP.BF16.PACK_AB R23, R141, R140 ;  /* 0x0000008c8d17723e */ /* 0x004fe200000010ff */
[--C-:B------:R-:W-:Y:S02]  /*1c850*/  FFMA.FTZ R92, R92, c[0x0][0x23c], -R132.reuse ;  /* 0x00008f005c5c7a23 */ /* 0x100fe40000010884 */
[--C-:B------:R-:W-:Y:S02]  /*1c860*/  FFMA.FTZ R93, R93, c[0x0][0x23c], -R132.reuse ;  /* 0x00008f005d5d7a23 */ /* 0x100fe40000010884 */
[--C-:B------:R-:W-:Y:S01]  /*1c870*/  FFMA.FTZ R96, R96, c[0x0][0x23c], -R132.reuse ;  /* 0x00008f0060607a23 */ /* 0x100fe20000010884 */
[----:B------:R-:W2:Y:S01]  /*1c880*/  MUFU.EX2 R144, R144 ;  /* 0x0000009000907308 */ /* 0x000ea20000000800 */
[C---:B---3--:R-:W-:Y:S05]  /*1c890*/  HMMA.16816.F32.BF16 R228, R20.reuse, R12, R228 ;  /* 0x0000000c14e4723c */ /* 0x048fea00000418e4 */
[----:B------:R-:W-:Y:S02]  /*1c8a0*/  FFMA.FTZ R97, R97, c[0x0][0x23c], -R132 ;  /* 0x00008f0061617a23 */ /* 0x000fe40000010884 */
[----:B------:R-:W-:Y:S01]  /*1c8b0*/  FFMA.FTZ R99, R99, c[0x0][0x23c], -R4 ;  /* 0x00008f0063637a23 */ /* 0x000fe20000010804 */
        /* <DEDUP_REMOVED lines=12> */
[----:B------:R-:W1:Y:S01]  /*1c980*/  MUFU.EX2 R33, R33 ;  /* 0x0000002100217308 */ /* 0x000e620000000800 */
[----:B------:R-:W-:Y:S01]  /*1c990*/  FFMA.FTZ R117, R117, c[0x0][0x23c], -R132 ;  /* 0x00008f0075757a23 */ /* 0x000fe20000010884 */
[----:B------:R-:W-:Y:S01]  /*1c9a0*/  F2FP.BF16.PACK_AB R20, R153, R152 ;  /* 0x000000989914723e */ /* 0x000fe200000010ff */
[----:B------:R-:W-:Y:S01]  /*1c9b0*/  FFMA.FTZ R0, R209, R136, R0 ;  /* 0x00000088d1007223 */ /* 0x000fe20000010000 */
[----:B------:R-:W-:Y:S03]  /*1c9c0*/  F2FP.BF16.PACK_AB R22, R25, R24 ;  /* 0x000000181916723e */ /* 0x000fe600000010ff */
[----:B----4-:R-:W-:Y:S01]  /*1c9d0*/  F2FP.BF16.PACK_AB R21, R142, R143 ;  /* 0x0000008f8e15723e */ /* 0x010fe200000010ff */
[----:B------:R-:W-:Y:S01]  /*1c9e0*/  FFMA.FTZ R2, R211, R137, R2 ;  /* 0x00000089d3027223 */ /* 0x000fe20000010002 */
[----:B--2---:R-:W-:Y:S01]  /*1c9f0*/  F2FP.BF16.PACK_AB R23, R27, R144 ;  /* 0x000000901b17723e */ /* 0x004fe200000010ff */
[----:B------:R-:W-:Y:S01]  /*1ca00*/  MUFU.EX2 R30, R30 ;  /* 0x0000001e001e7308 */ /* 0x000fe20000000800 */
[----:B------:R-:W-:Y:S02]  /*1ca10*/  FADD.FTZ R0, R5, R0 ;  /* 0x0000000005007221 */ /* 0x000fe40000010000 */
[----:B------:R-:W-:Y:S02]  /*1ca20*/  FADD.FTZ R157, R157, R2 ;  /* 0x000000029d9d7221 */ /* 0x000fe40000010000 */
[----:B------:R-:W-:Y:S01]  /*1ca30*/  FADD.FTZ R5, R135, R0 ;  /* 0x0000000087057221 */ /* 0x000fe20000010000 */
[C---:B------:R-:W-:Y:S03]  /*1ca40*/  HMMA.16816.F32.BF16 R228, R20.reuse, R8, R228 ;  /* 0x0000000814e4723c */ /* 0x040fe600000418e4 */
[----:B------:R-:W-:Y:S01]  /*1ca50*/  FADD.FTZ R2, R154, R157 ;  /* 0x0000009d9a027221 */ /* 0x000fe20000010000 */
[----:B------:R-:W2:Y:S01]  /*1ca60*/  MUFU.EX2 R31, R31 ;  /* 0x0000001f001f7308 */ /* 0x000ea20000000800 */
[----:B------:R-:W-:Y:S02]  /*1ca70*/  FADD.FTZ R5, R138, R5 ;  /* 0x000000058a057221 */ /* 0x000fe40000010000 */
[----:B------:R-:W-:Y:S01]  /*1ca80*/  FADD.FTZ R2, R155, R2 ;  /* 0x000000029b027221 */ /* 0x000fe20000010000 */
[C---:B------:R-:W-:Y:S01]  /*1ca90*/  HMMA.16816.F32.BF16 R224, R20.reuse, R10, R224 ;  /* 0x0000000a14e0723c */ /* 0x040fe200000418e0 */
[----:B------:R-:W4:Y:S03]  /*1caa0*/  LDSM.16.MT88.4 R8, [R234+0x5c00] ;  /* 0x005c0000ea08783b */ /* 0x000f260000004200 */
[----:B------:R-:W-:Y:S02]  /*1cab0*/  FADD.FTZ R121, R121, R2 ;  /* 0x0000000279797221 */ /* 0x000fe40000010000 */
[----:B------:R-:W-:Y:S01]  /*1cac0*/  MUFU.EX2 R145, R145 ;  /* 0x0000009100917308 */ /* 0x000fe20000000800 */
[----:B------:R-:W-:Y:S01]  /*1cad0*/  FADD.FTZ R148, R148, R5 ;  /* 0x0000000594947221 */ /* 0x000fe20000010000 */
[C---:B-----5:R-:W-:Y:S04]  /*1cae0*/  HMMA.16816.F32.BF16 R220, R20.reuse, R12, R220 ;  /* 0x0000000c14dc723c */ /* 0x060fe800000418dc */
[----:B------:R-:W-:Y:S02]  /*1caf0*/  FFMA.FTZ R5, R95, c[0x0][0x23c], -R4 ;  /* 0x00008f005f057a23 */ /* 0x000fe40000010804 */
        /* <DEDUP_REMOVED lines=19> */
[--C-:B------:R-:W-:Y:S02]  /*1cc30*/  FFMA.FTZ R26, R124, c[0x0][0x23c], -R132.reuse ;  /* 0x00008f007c1a7a23 */ /* 0x100fe40000010884 */
        /* <DEDUP_REMOVED lines=23> */
[--C-:B------:R-:W-:Y:S02]  /*1cdb0*/  FFMA.FTZ R59, R128, c[0x0][0x23c], -R132.reuse ;  /* 0x00008f00803b7a23 */ /* 0x100fe40000010884 */
[----:B------:R-:W-:Y:S01]  /*1cdc0*/  FFMA.FTZ R132, R129, c[0x0][0x23c], -R132 ;  /* 0x00008f0081847a23 */ /* 0x000fe20000010884 */
[----:B------:R-:W-:Y:S01]  /*1cdd0*/  MUFU.EX2 R42, R42 ;  /* 0x0000002a002a7308 */ /* 0x000fe20000000800 */
[--C-:B------:R-:W-:Y:S09]  /*1cde0*/  FFMA.FTZ R130, R130, c[0x0][0x23c], -R4.reuse ;  /* 0x00008f0082827a23 */ /* 0x100ff20000010804 */
        /* <DEDUP_REMOVED lines=110> */
[----:B------:R4:W-:Y:S10]  /*1d4d0*/  MUFU.EX2 R2, R94 ;  /* 0x0000005e00027308 */ /* 0x0009f40000000800 */
[----:B------:R-:W-:Y:S01]  /*1d4e0*/  MUFU.EX2 R92, R92 ;  /* 0x0000005c005c7308 */ /* 0x000fe20000000800 */
[----:B-1----:R-:W-:Y:S09]  /*1d4f0*/  F2FP.BF16.PACK_AB R11, R91, R90 ;  /* 0x0000005a5b0b723e */ /* 0x002ff200000010ff */
[----:B------:R-:W1:Y:S01]  /*1d500*/  MUFU.EX2 R93, R93 ;  /* 0x0000005d005d7308 */ /* 0x000e620000000800 */
[C---:B--2---:R-:W-:Y:S05]  /*1d510*/  HMMA.16816.F32.BF16 R228, R8.reuse, R20, R228 ;  /* 0x0000001408e4723c */ /* 0x044fea00000418e4 */
[----:B----4-:R-:W-:Y:S02]  /*1d520*/  FFMA.FTZ R94, R98, c[0x0][0x23c], -R4 ;  /* 0x00008f00625e7a23 */ /* 0x010fe40000010804 */
[----:B------:R-:W-:Y:S01]  /*1d530*/  FADD.FTZ R21, R25, R24 ;  /* 0x0000001819157221 */ /* 0x000fe20000010000 */
[C---:B-----5:R-:W-:Y:S01]  /*1d540*/  HMMA.16816.F32.BF16 R220, R8.reuse, R16, R220 ;  /* 0x0000001008dc723c */ /* 0x060fe200000418dc */
[----:B------:R-:W-:Y:S03]  /*1d550*/  MUFU.EX2 R96, R96 ;  /* 0x0000006000607308 */ /* 0x000fe60000000800 */
[----:B------:R-:W-:Y:S02]  /*1d560*/  FADD.FTZ R28, R28, R21 ;  /* 0x000000151c1c7221 */ /* 0x000fe40000010000 */
[----:B------:R-:W-:Y:S02]  /*1d570*/  FFMA.FTZ R24, R102, c[0x0][0x23c], -R4 ;  /* 0x00008f0066187a23 */ /* 0x000fe40000010804 */
[C---:B------:R-:W-:Y:S01]  /*1d580*/  HMMA.16816.F32.BF16 R224, R8.reuse, R22, R224 ;  /* 0x0000001608e0723c */ /* 0x040fe200000418e0 */
[----:B------:R-:W2:Y:S02]  /*1d590*/  LDSM.16.MT88.4 R20, [R234+0x7c00] ;  /* 0x007c0000ea14783b */ /* 0x000ea40000004200 */
[----:B------:R-:W4:Y:S01]  /*1d5a0*/  MUFU.EX2 R97, R97 ;  /* 0x0000006100617308 */ /* 0x000f220000000800 */
        /* <DEDUP_REMOVED lines=8> */
[----:B-1----:R-:W-:Y:S01]  /*1d630*/  F2FP.BF16.PACK_AB R8, R93, R92 ;  /* 0x0000005c5d08723e */ /* 0x002fe200000010ff */
[----:B------:R-:W-:Y:S04]  /*1d640*/  FADD.FTZ R29, R29, R28 ;  /* 0x0000001c1d1d7221 */ /* 0x000fe80000010000 */
[----:B------:R-:W-:Y:S02]  /*1d650*/  FADD.FTZ R32, R32, R29 ;  /* 0x0000001d20207221 */ /* 0x000fe40000010000 */
[----:B------:R-:W-:Y:S01]  /*1d660*/  MUFU.EX2 R94, R94 ;  /* 0x0000005e005e7308 */ /* 0x000fe20000000800 */
[----:B------:R-:W-:Y:S02]  /*1d670*/  FFMA.FTZ R28, R106, c[0x0][0x23c], -R4 ;  /* 0x00008f006a1c7a23 */ /* 0x000fe40000010804 */
[----:B------:R-:W-:Y:S01]  /*1d680*/  FADD.FTZ R33, R33, R32 ;  /* 0x0000002021217221 */ /* 0x000fe20000010000 */
[----:B----4-:R-:W-:Y:S01]  /*1d690*/  F2FP.BF16.PACK_AB R10, R97, R96 ;  /* 0x00000060610a723e */ /* 0x010fe200000010ff */
        /* <DEDUP_REMOVED lines=180> */
.L_x_2706:
[----:B------:R-:W1:Y:S01]  /*1e1e0*/  SHFL.BFLY PT, R0, R211, 0x2, 0x1f ;  /* 0x0c401f00d3007f89 */ /* 0x000e6200000e0000 */
[----:B------:R-:W-:Y:S01]  /*1e1f0*/  IMAD.MOV.U32 R5, RZ, RZ, 0x3f800000 ;  /* 0x3f800000ff057424 */ /* 0x000fe200078e00ff */
[----:B------:R-:W2:Y:S01]  /*1e200*/  S2UR UR10, SR_CTAID.Z ;  /* 0x00000000000a79c3 */ /* 0x000ea20000002700 */
[----:B------:R-:W-:Y:S01]  /*1e210*/  IMAD.MOV.U32 R4, RZ, RZ, 0x3f800000 ;  /* 0x3f800000ff047424 */ /* 0x000fe200078e00ff */
[----:B------:R-:W3:Y:S01]  /*1e220*/  SHFL.BFLY PT, R6, R209, 0x2, 0x1f ;  /* 0x0c401f00d1067f89 */ /* 0x000ee200000e0000 */
[----:B------:R-:W-:Y:S01]  /*1e230*/  UIADD3 UR9, -UR13, URZ, URZ ;  /* 0x0000003f0d097290 */ /* 0x000fe2000fffe13f */
[----:B------:R-:W-:Y:S01]  /*1e240*/  BSSY B0, `(.L_x_2711) ;  /* 0x0000092000007945 */ /* 0x000fe20003800000 */
[----:B------:R-:W-:Y:S01]  /*1e250*/  ULDC UR6, c[0x0][0x1c0] ;  /* 0x0000700000067ab9 */ /* 0x000fe20000000800 */
[----:B------:R-:W-:Y:S06]  /*1e260*/  BAR.SYNC.DEFER_BLOCKING 0x0 ;  /* 0x0000000000007b1d */ /* 0x000fec0000010000 */
[----:B------:R-:W4:Y:S01]  /*1e270*/  S2UR UR7, SR_CTAID.Y ;  /* 0x00000000000779c3 */ /* 0x000f220000002600 */
[----:B------:R-:W-:-:S07]  /*1e280*/  ULDC.64 UR4, c[0x0][0x210] ;  /* 0x0000840000047ab9 */ /* 0x000fce0000000a00 */
[----:B------:R-:W5:Y:S01]  /*1e290*/  S2UR UR8, SR_CTAID.X ;  /* 0x00000000000879c3 */ /* 0x000f620000002500 */
[----:B-1----:R-:W-:Y:S02]  /*1e2a0*/  FADD.FTZ R9, R0, R211 ;  /* 0x000000d300097221 */ /* 0x002fe40000010000 */
[----:B------:R-:W1:Y:S01]  /*1e2b0*/  S2R R0, SR_TID.X ;  /* 0x0000000000007919 */ /* 0x000e620000002100 */
[----:B--2---:R-:W-:Y:S01]  /*1e2c0*/  UIMAD UR9, UR9, UR6, UR10 ;  /* 0x00000006090972a4 */ /* 0x004fe2000f8e020a */
[----:B---3--:R-:W-:Y:S02]  /*1e2d0*/  FADD.FTZ R6, R6, R209 ;  /* 0x000000d106067221 */ /* 0x008fe40000010000 */
[----:B------:R-:W2:Y:S01]  /*1e2e0*/  SHFL.BFLY PT, R2, R9, 0x1, 0x1f ;  /* 0x0c201f0009027f89 */ /* 0x000ea200000e0000 */
[----:B------:R-:W-:-:S03]  /*1e2f0*/  ULDC.64 UR10, c[0x0][0x118] ;  /* 0x00004600000a7ab9 */ /* 0x000fc60000000a00 */
[----:B------:R-:W3:Y:S01]  /*1e300*/  SHFL.BFLY PT, R3, R6, 0x1, 0x1f ;  /* 0x0c201f0006037f89 */ /* 0x000ee200000e0000 */
[----:B----4-:R-:W-:-:S04]  /*1e310*/  UIMAD UR4, UR7, UR4, UR13 ;  /* 0x00000004070472a4 */ /* 0x010fc8000f8e020d */
[----:B------:R-:W-:Y:S02]  /*1e320*/  UIMAD UR4, UR4, UR6, UR9 ;  /* 0x00000006040472a4 */ /* 0x000fe4000f8e0209 */
[----:B-----5:R-:W-:Y:S01]  /*1e330*/  USHF.L.U32 UR7, UR8, 0x6, URZ ;  /* 0x0000000608077899 */ /* 0x020fe2000800063f */
[----:B-1----:R-:W-:-:S03]  /*1e340*/  SHF.R.S32.HI R7, RZ, 0x1f, R0 ;  /* 0x0000001fff077819 */ /* 0x002fc60000011400 */
[----:B------:R-:W-:Y:S01]  /*1e350*/  UIMAD UR7, UR4, UR5, UR7 ;  /* 0x00000005040772a4 */ /* 0x000fe2000f8e0207 */
[----:B--2---:R-:W-:Y:S01]  /*1e360*/  FADD.FTZ R2, R9, R2 ;  /* 0x0000000209027221 */ /* 0x004fe20000010000 */
[CC--:B------:R-:W-:Y:S02]  /*1e370*/  LEA.HI R8, R7.reuse, R0.reuse, RZ, 0x2 ;  /* 0x0000000007087211 */ /* 0x0c0fe400078f10ff */
[----:B------:R-:W-:Y:S01]  /*1e380*/  LEA.HI R9, R7, R0, RZ, 0x3 ;  /* 0x0000000007097211 */ /* 0x000fe200078f18ff */
[----:B---3--:R-:W-:Y:S01]  /*1e390*/  FADD.FTZ R3, R6, R3 ;  /* 0x0000000306037221 */ /* 0x008fe20000010000 */
[----:B------:R-:W-:Y:S02]  /*1e3a0*/  SHF.R.S32.HI R10, RZ, 0x2, R8 ;  /* 0x00000002ff0a7819 */ /* 0x000fe40000011408 */
[----:B------:R-:W-:Y:S02]  /*1e3b0*/  SHF.R.S32.HI R6, RZ, 0x3, R9 ;  /* 0x00000003ff067819 */ /* 0x000fe40000011409 */
[----:B------:R-:W-:-:S02]  /*1e3c0*/  LOP3.LUT R13, R9, 0xfffffff8, RZ, 0xc0, !PT ;  /* 0xfffffff8090d7812 */ /* 0x000fc400078ec0ff */
[----:B------:R-:W-:Y:S02]  /*1e3d0*/  SHF.R.S32.HI R15, RZ, 0x1f, R10 ;  /* 0x0000001fff0f7819 */ /* 0x000fe4000001140a */
[----:B------:R-:W-:Y:S02]  /*1e3e0*/  LEA.HI R14, R7, R0, RZ, 0x6 ;  /* 0x00000000070e7211 */ /* 0x000fe400078f30ff */
[----:B------:R-:W-:Y:S01]  /*1e3f0*/  LEA.HI R11, R9, R6, RZ, 0x1 ;  /* 0x00000006090b7211 */ /* 0x000fe200078f08ff */
[----:B------:R-:W-:Y:S01]  /*1e400*/  IMAD.IADD R9, R0, 0x1, -R13 ;  /* 0x0000000100097824 */ /* 0x000fe200078e0a0d */
[----:B------:R-:W-:Y:S01]  /*1e410*/  FSETP.NE.FTZ.AND P1, PT, R3, RZ, PT ;  /* 0x000000ff0300720b */ /* 0x000fe20003f35000 */
[----:B------:R-:W-:Y:S01]  /*1e420*/  IMAD.SHL.U32 R14, R14, 0x4, RZ ;  /* 0x000000040e0e7824 */ /* 0x000fe200078e00ff */
[----:B------:R-:W-:Y:S02]  /*1e430*/  LEA.HI R15, R15, R10, RZ, 0x3 ;  /* 0x0000000a0f0f7211 */ /* 0x000fe400078f18ff */
[----:B------:R-:W-:-:S02]  /*1e440*/  LOP3.LUT R11, R11, 0xfffffffe, RZ, 0xc0, !PT ;  /* 0xfffffffe0b0b7812 */ /* 0x000fc400078ec0ff */
[----:B------:R-:W-:Y:S02]  /*1e450*/  LEA.HI R13, R9, R9, RZ, 0x1 ;  /* 0x00000009090d7211 */ /* 0x000fe400078f08ff */
[----:B------:R-:W-:Y:S01]  /*1e460*/  LOP3.LUT R15, R15, 0xfffffff8, RZ, 0xc0, !PT ;  /* 0xfffffff80f0f7812 */ /* 0x000fe200078ec0ff */
[----:B------:R-:W-:Y:S01]  /*1e470*/  IMAD.IADD R11, R6, 0x1, -R11 ;  /* 0x00000001060b7824 */ /* 0x000fe200078e0a0b */
[----:B------:R-:W-:Y:S02]  /*1e480*/  LOP3.LUT R14, R14, 0x3fffff00, RZ, 0xc0, !PT ;  /* 0x3fffff000e0e7812 */ /* 0x000fe400078ec0ff */
[----:B------:R-:W-:Y:S01]  /*1e490*/  LOP3.LUT R12, R13, 0xfffffffe, RZ, 0xc0, !PT ;  /* 0xfffffffe0d0c7812 */ /* 0x000fe200078ec0ff */
[----:B------:R-:W-:Y:S01]  /*1e4a0*/  IMAD.IADD R15, R10, 0x1, -R15 ;  /* 0x000000010a0f7824 */ /* 0x000fe200078e0a0f */
[----:B------:R-:W1:Y:S01]  /*1e4b0*/  @P1 MUFU.RCP R5, R3 ;  /* 0x0000000300051308 */ /* 0x000e620000001000 */
[----:B------:R-:W-:Y:S01]  /*1e4c0*/  IMAD R11, R11, 0x20, R14 ;  /* 0x000000200b0b7824 */ /* 0x000fe200078e020e */
[----:B------:R-:W-:Y:S01]  /*1e4d0*/  LEA.HI R14, R7, R0, RZ, 0x4 ;  /* 0x00000000070e7211 */ /* 0x000fe200078f20ff */
[----:B------:R-:W-:Y:S01]  /*1e4e0*/  IMAD.IADD R12, R9, 0x1, -R12 ;  /* 0x00000001090c7824 */ /* 0x000fe200078e0a0c */
[----:B------:R-:W-:-:S02]  /*1e4f0*/  LEA.HI R16, R15, R15, RZ, 0x1 ;  /* 0x0000000f0f107211 */ /* 0x000fc400078f08ff */
[----:B------:R-:W-:Y:S01]  /*1e500*/  FSETP.NE.FTZ.AND P0, PT, R2, RZ, PT ;  /* 0x000000ff0200720b */ /* 0x000fe20003f15000 */
[----:B------:R-:W-:Y:S01]  /*1e510*/  IMAD R10, R12, 0x4, R11 ;  /* 0x000000040c0a7824 */ /* 0x000fe200078e020b */
[----:B------:R-:W-:Y:S01]  /*1e520*/  SHF.R.S32.HI R12, RZ, 0x4, R14 ;  /* 0x00000004ff0c7819 */ /* 0x000fe2000001140e */
[----:B------:R-:W-:Y:S01]  /*1e530*/  @P1 MUFU.LG2 R3, R3 ;  /* 0x0000000300031308 */ /* 0x000fe20000000c00 */
[----:B------:R-:W-:Y:S02]  /*1e540*/  LEA.HI R7, R7, R0, RZ, 0x5 ;  /* 0x0000000007077211 */ /* 0x000fe400078f28ff */
[----:B------:R-:W-:Y:S01]  /*1e550*/  LOP3.LUT R11, R8, 0xfffffffc, RZ, 0xc0, !PT ;  /* 0xfffffffc080b7812 */ /* 0x000fe200078ec0ff */
[----:B------:R-:W-:Y:S01]  /*1e560*/  IMAD.SHL.U32 R12, R12, 0x40, RZ ;  /* 0x000000400c0c7824 */ /* 0x000fe200078e00ff */
[----:B------:R-:W-:Y:S02]  /*1e570*/  SHF.R.S32.HI R14, RZ, 0x1, R16 ;  /* 0x00000001ff0e7819 */ /* 0x000fe40000011410 */
[----:B------:R-:W-:Y:S01]  /*1e580*/  SHF.R.S32.HI R8, RZ, 0x5, R7 ;  /* 0x00000005ff087819 */ /* 0x000fe20000011407 */
[----:B-1----:R-:W-:Y:S01]  /*1e590*/  FMUL.FTZ R228, R5, R228 ;  /* 0x000000e405e47220 */ /* 0x002fe20000410000 */
[----:B------:R-:W-:Y:S01]  /*1e5a0*/  IADD3 R11, -R11, R0, RZ ;  /* 0x000000000b0b7210 */ /* 0x000fe20007ffe1ff */
[----:B------:R-:W-:Y:S01]  /*1e5b0*/  IMAD.SHL.U32 R17, R14, 0x40, RZ ;  /* 0x000000400e117824 */ /* 0x000fe200078e00ff */
[----:B------:R-:W-:Y:S01]  /*1e5c0*/  LOP3.LUT R16, R16, 0x1fffffe, RZ, 0xc0, !PT ;  /* 0x01fffffe10107812 */ /* 0x000fe200078ec0ff */
[----:B------:R-:W1:Y:S01]  /*1e5d0*/  @P0 MUFU.RCP R4, R2 ;  /* 0x0000000200040308 */ /* 0x000e620000001000 */
[----:B------:R-:W-:Y:S01]  /*1e5e0*/  SHF.R.S32.HI R13, RZ, 0x1, R13 ;  /* 0x00000001ff0d7819 */ /* 0x000fe2000001140d */
[----:B------:R-:W-:Y:S01]  /*1e5f0*/  IMAD R11, R8, 0x100, R11 ;  /* 0x00000100080b7824 */ /* 0x000fe200078e020b */
[----:B------:R-:W-:Y:S01]  /*1e600*/  LOP3.LUT R17, R17, 0xc0, RZ, 0xc0, !PT ;  /* 0x000000c011117812 */ /* 0x000fe200078ec0ff */
[----:B------:R-:W-:Y:S01]  /*1e610*/  IMAD.IADD R16, R15, 0x1, -R16 ;  /* 0x000000010f107824 */ /* 0x000fe200078e0a10 */
[----:B------:R-:W-:Y:S01]  /*1e620*/  LOP3.LUT R12, R12, 0xc0, RZ, 0xc0, !PT ;  /* 0x000000c00c0c7812 */ /* 0x000fe200078ec0ff */
[C---:B------:R-:W-:Y:S01]  /*1e630*/  FMUL.FTZ R229, R5.reuse, R229 ;  /* 0x000000e505e57220 */ /* 0x040fe20000410000 */
[C---:B------:R-:W-:Y:S01]  /*1e640*/  LOP3.LUT P2, RZ, R14.reuse, 0x2, RZ, 0xc0, !PT ;  /* 0x000000020eff7812 */ /* 0x040fe2000784c0ff */
[C---:B------:R-:W-:Y:S01]  /*1e650*/  FMUL.FTZ R224, R5.reuse, R224 ;  /* 0x000000e005e07220 */ /* 0x040fe20000410000 */
[----:B------:R-:W-:Y:S01]  /*1e660*/  LOP3.LUT R15, R14, 0x1, RZ, 0xc0, !PT ;  /* 0x000000010e0f7812 */ /* 0x000fe200078ec0ff */
[----:B------:R-:W-:Y:S01]  /*1e670*/  FMUL.FTZ R225, R5, R225 ;  /* 0x000000e105e17220 */ /* 0x000fe20000410000 */
[----:B------:R-:W-:Y:S01]  /*1e680*/  LOP3.LUT R7, R7, 0xffffffe0, RZ, 0xc0, !PT ;  /* 0xffffffe007077812 */ /* 0x000fe200078ec0ff */
[----:B------:R-:W-:Y:S01]  /*1e690*/  FMUL.FTZ R220, R5, R220 ;  /* 0x000000dc05dc7220 */ /* 0x000fe20000410000 */
[----:B------:R-:W-:Y:S01]  /*1e6a0*/  ISETP.NE.U32.AND P3, PT, R15, 0x1, PT ;  /* 0x000000010f00780c */ /* 0x000fe20003f65070 */
[C---:B------:R-:W-:Y:S01]  /*1e6b0*/  FMUL.FTZ R221, R5.reuse, R221 ;  /* 0x000000dd05dd7220 */ /* 0x040fe20000410000 */
[----:B------:R-:W2:Y:S01]  /*1e6c0*/  @P0 MUFU.LG2 R2, R2 ;  /* 0x0000000200020308 */ /* 0x000ea20000000c00 */
[C---:B------:R-:W-:Y:S01]  /*1e6d0*/  FMUL.FTZ R216, R5.reuse, R216 ;  /* 0x000000d805d87220 */ /* 0x040fe20000410000 */
[----:B------:R-:W-:Y:S01]  /*1e6e0*/  IADD3 R7, R0, -R7, RZ ;  /* 0x8000000700077210 */ /* 0x000fe20007ffe0ff */
[----:B------:R-:W-:-:S02]  /*1e6f0*/  FMUL.FTZ R217, R5, R217 ;  /* 0x000000d905d97220 */ /* 0x000fc40000410000 */
[----:B------:R-:W-:Y:S01]  /*1e700*/  IMAD.SHL.U32 R13, R13, 0x8, RZ ;  /* 0x000000080d0d7824 */ /* 0x000fe200078e00ff */
[----:B------:R-:W3:Y:S01]  /*1e710*/  S2R R5, SR_TID.X ;  /* 0x0000000000057919 */ /* 0x000ee20000002100 */
[----:B------:R-:W-:Y:S01]  /*1e720*/  IMAD R11, R16, 0x10, R11 ;  /* 0x00000010100b7824 */ /* 0x000fe200078e020b */
[----:B------:R-:W-:Y:S01]  /*1e730*/  LEA.HI R16, R17, R17, RZ, 0x1d ;  /* 0x0000001111107211 */ /* 0x000fe200078fe8ff */
[----:B-1----:R-:W-:Y:S01]  /*1e740*/  FMUL.FTZ R231, R4, R231 ;  /* 0x000000e704e77220 */ /* 0x002fe20000410000 */
[----:B------:R-:W-:Y:S01]  /*1e750*/  LOP3.LUT R13, R12, 0x18, R13, 0xf8, !PT ;  /* 0x000000180c0d7812 */ /* 0x000fe200078ef80d */
[C---:B------:R-:W-:Y:S01]  /*1e760*/  FMUL.FTZ R230, R4.reuse, R230 ;  /* 0x000000e604e67220 */ /* 0x040fe20000410000 */
[----:B------:R-:W-:Y:S01]  /*1e770*/  SHF.R.U32.HI R12, RZ, 0x3, R12 ;  /* 0x00000003ff0c7819 */ /* 0x000fe2000001160c */
[C---:B------:R-:W-:Y:S01]  /*1e780*/  FMUL.FTZ R227, R4.reuse, R227 ;  /* 0x000000e304e37220 */ /* 0x040fe20000410000 */
[----:B------:R-:W-:Y:S01]  /*1e790*/  LEA R11, R11, R16, 0x1 ;  /* 0x000000100b0b7211 */ /* 0x000fe200078e08ff */
[----:B------:R-:W-:Y:S01]  /*1e7a0*/  FMUL.FTZ R226, R4, R226 ;  /* 0x000000e204e27220 */ /* 0x000fe20000410000 */
[----:B------:R-:W-:Y:S01]  /*1e7b0*/  LOP3.LUT R13, R13, R12, RZ, 0x3c, !PT ;  /* 0x0000000c0d0d7212 */ /* 0x000fe200078e3cff */
[----:B------:R-:W-:-:S02]  /*1e7c0*/  IMAD.MOV.U32 R12, RZ, RZ, -0x20 ;  /* 0xffffffe0ff0c7424 */ /* 0x000fc400078e00ff */
[----:B------:R-:W-:Y:S01]  /*1e7d0*/  IMAD.SHL.U32 R14, R11, 0x4, RZ ;  /* 0x000000040b0e7824 */ /* 0x000fe200078e00ff */
[----:B------:R-:W-:Y:S01]  /*1e7e0*/  STS.64 [R11.X4], R228 ;  /* 0x000000e40b007388 */ /* 0x000fe20000004a00 */
[----:B------:R-:W-:Y:S01]  /*1e7f0*/  FMUL.FTZ R223, R4, R223 ;  /* 0x000000df04df7220 */ /* 0x000fe20000410000 */
[----:B------:R-:W-:Y:S01]  /*1e800*/  SEL R15, R12, 0x20, !P3 ;  /* 0x000000200c0f7807 */ /* 0x000fe20005800000 */
[C---:B------:R-:W-:Y:S01]  /*1e810*/  FMUL.FTZ R222, R4.reuse, R222 ;  /* 0x000000de04de7220 */ /* 0x040fe20000410000 */
[----:B------:R1:W-:Y:S01]  /*1e820*/  STS.64 [R11.X4+0x400], R230 ;  /* 0x000400e60b007388 */ /* 0x0003e20000004a00 */
[C---:B------:R-:W-:Y:S02]  /*1e830*/  FMUL.FTZ R219, R4.reuse, R219 ;  /* 0x000000db04db7220 */ /* 0x040fe40000410000 */
[----:B------:R-:W-:Y:S02]  /*1e840*/  FMUL.FTZ R218, R4, R218 ;  /* 0x000000da04da7220 */ /* 0x000fe40000410000 */
[----:B------:R-:W-:Y:S01]  /*1e850*/  IMAD.IADD R4, R10, 0x1, R13 ;  /* 0x000000010a047824 */ /* 0x000fe200078e020d */
[C---:B------:R-:W-:Y:S01]  /*1e860*/  IADD3 R10, R14.reuse, 0x40, RZ ;  /* 0x000000400e0a7810 */ /* 0x040fe20007ffe0ff */
[C---:B------:R-:W-:Y:S01]  /*1e870*/  IMAD.IADD R12, R14.reuse, 0x1, R15 ;  /* 0x000000010e0c7824 */ /* 0x040fe200078e020f */
[----:B------:R-:W-:Y:S01]  /*1e880*/  @P2 IADD3 R10, R14, -0x40, RZ ;  /* 0xffffffc00e0a2810 */ /* 0x000fe20007ffe0ff */
[----:B------:R-:W-:Y:S01]  /*1e890*/  @P1 FMUL.FTZ R3, R3, 0.69314718246459960938 ;  /* 0x3f31721803031820 */ /* 0x000fe20000410000 */
[----:B---3--:R-:W-:Y:S01]  /*1e8a0*/  SHF.R.S32.HI R28, RZ, 0x1f, R5 ;  /* 0x0000001fff1c7819 */ /* 0x008fe20000011405 */
[----:B--2---:R-:W-:Y:S01]  /*1e8b0*/  @P0 FMUL.FTZ R2, R2, 0.69314718246459960938 ;  /* 0x3f31721802020820 */ /* 0x004fe20000410000 */
[----:B------:R-:W-:Y:S01]  /*1e8c0*/  STS.64 [R12], R224 ;  /* 0x000000e00c007388 */ /* 0x000fe20000000a00 */
[----:B------:R-:W-:Y:S01]  /*1e8d0*/  IMAD.IADD R29, R15, 0x1, R10 ;  /* 0x000000010f1d7824 */ /* 0x000fe200078e020a */
[----:B------:R-:W-:Y:S01]  /*1e8e0*/  LOP3.LUT P2, RZ, R7, 0x3, RZ, 0xc0, !PT ;  /* 0x0000000307ff7812 */ /* 0x000fe2000784c0ff */
[----:B------:R-:W-:Y:S01]  /*1e8f0*/  IMAD.MOV.U32 R0, RZ, RZ, -0x800000 ;  /* 0xff800000ff007424 */ /* 0x000fe200078e00ff */
[----:B------:R-:W-:Y:S01]  /*1e900*/  STS.64 [R12+0x400], R226 ;  /* 0x000400e20c007388 */ /* 0x000fe20000000a00 */
[----:B------:R-:W-:-:S03]  /*1e910*/  @P1 FFMA.FTZ R0, R134, c[0x0][0x238], R3 ;  /* 0x00008e0086001a23 */ /* 0x000fc60000010003 */
[----:B------:R-:W-:Y:S04]  /*1e920*/  STS.64 [R10], R220 ;  /* 0x000000dc0a007388 */ /* 0x000fe80000000a00 */
[----:B------:R2:W-:Y:S01]  /*1e930*/  STS.64 [R10+0x400], R222 ;  /* 0x000400de0a007388 */ /* 0x0005e20000000a00 */
[----:B-1----:R-:W-:-:S03]  /*1e940*/  SHF.R.S32.HI R11, RZ, 0x1f, R8 ;  /* 0x0000001fff0b7819 */ /* 0x002fc60000011408 */
[----:B------:R-:W-:Y:S01]  /*1e950*/  STS.64 [R29], R216 ;  /* 0x000000d81d007388 */ /* 0x000fe20000000a00 */
[----:B------:R-:W-:-:S03]  /*1e960*/  LEA.HI R11, R11, R8, RZ, 0x2 ;  /* 0x000000080b0b7211 */ /* 0x000fc600078f10ff */
[----:B------:R-:W-:Y:S01]  /*1e970*/  STS.64 [R29+0x400], R218 ;  /* 0x000400da1d007388 */ /* 0x000fe20000000a00 */
[----:B------:R-:W-:-:S03]  /*1e980*/  LOP3.LUT R11, R11, 0xffffffc, RZ, 0xc0, !PT ;  /* 0x0ffffffc0b0b7812 */ /* 0x000fc600078ec0ff */
[----:B------:R-:W-:Y:S02]  /*1e990*/  BAR.SYNC.DEFER_BLOCKING 0x0 ;  /* 0x0000000000007b1d */ /* 0x000fe40000010000 */
[----:B------:R-:W-:Y:S01]  /*1e9a0*/  IMAD.IADD R11, R8, 0x1, -R11 ;  /* 0x00000001080b7824 */ /* 0x000fe200078e0a0b */
[----:B--2---:R-:W-:-:S04]  /*1e9b0*/  LEA.HI R10, R28, R5, RZ, 0x5 ;  /* 0x000000051c0a7211 */ /* 0x004fc800078f28ff */
[----:B------:R-:W-:-:S05]  /*1e9c0*/  LOP3.LUT R10, R10, 0xffffffe0, RZ, 0xc0, !PT ;  /* 0xffffffe00a0a7812 */ /* 0x000fca00078ec0ff */
[----:B------:R-:W-:Y:S01]  /*1e9d0*/  IMAD.IADD R10, R5, 0x1, -R10 ;  /* 0x00000001050a7824 */ /* 0x000fe200078e0a0a */
[----:B------:R-:W1:Y:S04]  /*1e9e0*/  LDS.128 R20, [R4.X4] ;  /* 0x0000000004147984 */ /* 0x000e680000004c00 */
[----:B------:R-:W-:Y:S01]  /*1e9f0*/  SHF.R.S32.HI R5, RZ, 0x1f, R10 ;  /* 0x0000001fff057819 */ /* 0x000fe2000001140a */
[----:B------:R-:W2:Y:S03]  /*1ea00*/  LDS.128 R16, [R4.X4+0x800] ;  /* 0x0008000004107984 */ /* 0x000ea60000004c00 */
[----:B------:R-:W-:Y:S01]  /*1ea10*/  LEA.HI R5, R5, R10, RZ, 0x2 ;  /* 0x0000000a05057211 */ /* 0x000fe200078f10ff */
[----:B------:R-:W3:Y:S01]  /*1ea20*/  LDS.128 R12, [R4.X4+0x1000] ;  /* 0x00100000040c7984 */ /* 0x000ee20000004c00 */
[----:B------:R-:W-:-:S02]  /*1ea30*/  IMAD.SHL.U32 R10, R9, 0x4, RZ ;  /* 0x00000004090a7824 */ /* 0x000fc400078e00ff */
[----:B------:R-:W-:Y:S01]  /*1ea40*/  SHF.R.S32.HI R8, RZ, 0x2, R5 ;  /* 0x00000002ff087819 */ /* 0x000fe20000011405 */
[----:B------:R4:W1:Y:S04]  /*1ea50*/  LDS.128 R24, [R4.X4+0x1800] ;  /* 0x0018000004187984 */ /* 0x0008680000004c00 */
[----:B------:R-:W-:Y:S02]  /*1ea60*/  IMAD R8, R11, 0x10, R8 ;  /* 0x000000100b087824 */ /* 0x000fe400078e0208 */
[----:B----4-:R-:W-:Y:S02]  /*1ea70*/  IMAD.MOV.U32 R4, RZ, RZ, -0x800000 ;  /* 0xff800000ff047424 */ /* 0x010fe400078e00ff */
[----:B------:R-:W-:Y:S01]  /*1ea80*/  @P0 FFMA.FTZ R4, R133, c[0x0][0x238], R2 ;  /* 0x00008e0085040a23 */ /* 0x000fe20000010002 */
[----:B------:R-:W-:Y:S05]  /*1ea90*/  @P2 BRA `(.L_x_2712) ;  /* 0x000000c000002947 */ /* 0x000fea0003800000 */
[----:B------:R-:W-:Y:S01]  /*1eaa0*/  UIMAD UR4, UR8, -0x40, UR12 ;  /* 0xffffffc0080478a4 */ /* 0x000fe2000f8e020c */
[----:B------:R-:W-:Y:S01]  /*1eab0*/  IADD3 R7, R8, 0x8, RZ ;  /* 0x0000000808077810 */ /* 0x000fe20007ffe0ff */
[----:B------:R-:W-:Y:S01]  /*1eac0*/  IMAD.U32 R2, RZ, RZ, UR7 ;  /* 0x00000007ff027e24 */ /* 0x000fe2000f8e00ff */
[----:B------:R-:W-:-:S02]  /*1ead0*/  SHF.R.S32.HI R5, RZ, 0x1f, R8 ;  /* 0x0000001fff057819 */ /* 0x000fc40000011408 */
[C---:B------:R-:W-:Y:S02]  /*1eae0*/  IADD3 R3, P0, R8.reuse, UR7, RZ ;  /* 0x0000000708037c10 */ /* 0x040fe4000ff1e0ff */
[----:B------:R-:W-:Y:S02]  /*1eaf0*/  ISETP.GE.AND P2, PT, R8, UR4, PT ;  /* 0x0000000408007c0c */ /* 0x000fe4000bf46270 */
[----:B------:R-:W-:Y:S02]  /*1eb00*/  ISETP.GE.AND P1, PT, R7, UR4, PT ;  /* 0x0000000407007c0c */ /* 0x000fe4000bf26270 */
[----:B------:R-:W-:Y:S02]  /*1eb10*/  LEA.HI.X.SX32 R2, R2, R5, 0x1, P0 ;  /* 0x0000000502027211 */ /* 0x000fe400000f0eff */
[----:B------:R-:W-:-:S04]  /*1eb20*/  LEA R8, P0, R3, c[0x0][0x208], 0x2 ;  /* 0x0000820003087a11 */ /* 0x000fc800078010ff */
[----:B------:R-:W-:-:S05]  /*1eb30*/  LEA.HI.X R9, R3, c[0x0][0x20c], R2, 0x2, P0 ;  /* 0x0000830003097a11 */ /* 0x000fca00000f1402 */
[----:B------:R4:W-:Y:S04]  /*1eb40*/  @!P2 STG.E [R8.64], R0 ;  /* 0x000000000800a986 */ /* 0x0009e8000c10190a */
[----:B------:R4:W-:Y:S02]  /*1eb50*/  @!P1 STG.E [R8.64+0x20], R4 ;  /* 0x0000200408009986 */ /* 0x0009e4000c10190a */
.L_x_2712:
[----:B------:R-:W-:Y:S05]  /*1eb60*/  BSYNC B0 ;  /* 0x0000000000007941 */ /* 0x000fea0003800000 */
.L_x_2711:
[--C-:B------:R-:W-:Y:S01]  /*1eb70*/  SHF.R.S32.HI R11, RZ, 0x1f, R10.reuse ;  /* 0x0000001fff0b7819 */ /* 0x100fe2000001140a */
[----:B------:R-:W-:Y:S01]  /*1eb80*/  ULDC UR4, c[0x0][0x22c] ;  /* 0x00008b0000047ab9 */ /* 0x000fe20000000800 */
[----:B------:R-:W-:Y:S01]  /*1eb90*/  ISETP.GE.AND P1, PT, R10, c[0x0][0x220], PT ;  /* 0x000088000a007a0c */ /* 0x000fe20003f26270 */
[----:B------:R-:W-:Y:S01]  /*1eba0*/  UIMAD UR4, UR7, UR4, URZ ;  /* 0x00000004070472a4 */ /* 0x000fe2000f8e023f */
[C---:B------:R-:W-:Y:S01]  /*1ebb0*/  IADD3 R3, R6.reuse, 0x10, RZ ;  /* 0x0000001006037810 */ /* 0x040fe20007ffe0ff */
[C---:B------:R-:W-:Y:S01]  /*1ebc0*/  IMAD.WIDE R10, R6.reuse, 0x20, R10 ;  /* 0x00000020060a7825 */ /* 0x040fe200078e020a */
[----:B------:R-:W-:Y:S01]  /*1ebd0*/  UIMAD UR5, UR8, -0x40, UR12 ;  /* 0xffffffc0080578a4 */ /* 0x000fe2000f8e020c */
[----:B------:R-:W-:-:S02]  /*1ebe0*/  IADD3 R2, R6, 0x20, RZ ;  /* 0x0000002006027810 */ /* 0x000fc40007ffe0ff */
[----:B----4-:R-:W-:Y:S01]  /*1ebf0*/  IMAD.U32 R0, RZ, RZ, UR4 ;  /* 0x00000004ff007e24 */ /* 0x010fe2000f8e00ff */
[----:B------:R-:W-:Y:S02]  /*1ec00*/  IADD3 R4, P0, R10, UR4, RZ ;  /* 0x000000040a047c10 */ /* 0x000fe4000ff1e0ff */
[----:B------:R-:W-:Y:S02]  /*1ec10*/  ISETP.GE.OR P4, PT, R3, UR5, P1 ;  /* 0x0000000503007c0c */ /* 0x000fe40008f86670 */
[----:B------:R-:W-:Y:S02]  /*1ec20*/  LEA.HI.X.SX32 R3, R0, R11, 0x1, P0 ;  /* 0x0000000b00037211 */ /* 0x000fe400000f0eff */
[----:B------:R-:W-:Y:S02]  /*1ec30*/  ISETP.GE.OR P0, PT, R6, UR5, P1 ;  /* 0x0000000506007c0c */ /* 0x000fe40008f06670 */
[----:B------:R-:W-:Y:S02]  /*1ec40*/  ISETP.GE.OR P3, PT, R2, UR5, P1 ;  /* 0x0000000502007c0c */ /* 0x000fe40008f66670 */
[----:B------:R-:W-:-:S02]  /*1ec50*/  LEA R2, P2, R4, c[0x0][0x1d8], 0x2 ;  /* 0x0000760004027a11 */ /* 0x000fc400078410ff */
[----:B------:R-:W-:Y:S02]  /*1ec60*/  IADD3 R6, R6, 0x30, RZ ;  /* 0x0000003006067810 */ /* 0x000fe40007ffe0ff */
[----:B------:R-:W-:-:S05]  /*1ec70*/  LEA.HI.X R3, R4, c[0x0][0x1dc], R3, 0x2, P2 ;  /* 0x0000770004037a11 */ /* 0x000fca00010f1403 */
[----:B-1----:R1:W-:Y:S04]  /*1ec80*/  @!P0 STG.E.64 [R2.64], R20 ;  /* 0x0000001402008986 */ /* 0x0023e8000c101b0a */
[----:B------:R1:W-:Y:S01]  /*1ec90*/  @!P0 STG.E.64 [R2.64+0x8], R22 ;  /* 0x0000081602008986 */ /* 0x0003e2000c101b0a */
[----:B------:R-:W-:-:S03]  /*1eca0*/  ISETP.GE.OR P0, PT, R6, UR5, P1 ;  /* 0x0000000506007c0c */ /* 0x000fc60008f06670 */
[----:B--2---:R1:W-:Y:S04]  /*1ecb0*/  @!P4 STG.E.128 [R2.64+0x800], R16 ;  /* 0x000800100200c986 */ /* 0x0043e8000c101d0a */
[----:B---3--:R1:W-:Y:S06]  /*1ecc0*/  @!P3 STG.E.128 [R2.64+0x1000], R12 ;  /* 0x0010000c0200b986 */ /* 0x0083ec000c101d0a */
[----:B------:R-:W-:Y:S05]  /*1ecd0*/  @P0 EXIT ;  /* 0x000000000000094d */ /* 0x000fea0003800000 */
[----:B------:R-:W-:Y:S01]  /*1ece0*/  STG.E.128 [R2.64+0x1800], R24 ;  /* 0x0018001802007986 */ /* 0x000fe2000c101d0a */
[----:B------:R-:W-:Y:S05]  /*1ecf0*/  EXIT ;  /* 0x000000000000794d */ /* 0x000fea0003800000 */
.L_x_2713:
        /* <DEDUP_REMOVED lines=16> */
.L_x_5216:


//--------------------- .text._ZN5flash24flash_fwd_splitkv_kernelI23Flash_fwd_kernel_traitsILi32ELi64ELi256ELi4ELb0ELb0EN7cutlass10bfloat16_tE19Flash_kernel_traitsILi32ELi64ELi256ELi4ES3_EELb1ELb0ELb1ELb0ELb0ELb1ELb1ELb1EEEvNS_16Flash_fwd_paramsE --------------------------
	.section	.text._ZN5flash24flash_fwd_splitkv_kernelI23Flash_fwd_kernel_traitsILi32ELi64ELi256ELi4ELb0ELb0EN7cutlass10bfloat16_tE19Flash_kernel_traitsILi32ELi64ELi256ELi4ES3_EELb1ELb0ELb1ELb0ELb0ELb1ELb1ELb1EEEvNS_16Flash_fwd_paramsE,"ax",@progbits
	.sectioninfo	@"SHI_REGISTERS=255"
	.align	128
        .global         _ZN5flash24flash_fwd_splitkv_kernelI23Flash_fwd_kernel_traitsILi32ELi64ELi256ELi4ELb0ELb0EN7cutlass10bfloat16_tE19Flash_kernel_traitsILi32ELi64ELi256ELi4ES3_EELb1ELb0ELb1ELb0ELb0ELb1ELb1ELb1EEEvNS_16Flash_fwd_paramsE
        .type           _ZN5flash24flash_fwd_splitkv_kernelI23Flash_fwd_kernel_traitsILi32ELi64ELi256ELi4ELb0ELb0EN7cutlass10bfloat16_tE19Flash_kernel_traitsILi32ELi64ELi256ELi4ES3_EELb1ELb0ELb1ELb0ELb0ELb1ELb1ELb1EEEvNS_16Flash_fwd_paramsE,@function
        .size           _ZN5flash24flash_fwd_splitkv_kernelI23Flash_fwd_kernel_traitsILi32ELi64ELi256ELi4ELb0ELb0EN7cutlass10bfloat16_tE19Flash_kernel_traitsILi32ELi64ELi256ELi4ES3_EELb1ELb0ELb1ELb0ELb0ELb1ELb1ELb1EEEvNS_16Flash_fwd_paramsE,(.L_x_5217 - _ZN5flash24flash_fwd_splitkv_kernelI23Flash_fwd_kernel_traitsILi32ELi64ELi256ELi4ELb0ELb0EN7cutlass10bfloat16_tE19Flash_kernel_traitsILi32ELi64ELi256ELi4ES3_EELb1ELb0ELb1ELb0ELb0ELb1ELb1ELb1EEEvNS_16Flash_fwd_paramsE)
        .other          _ZN5flash24flash_fwd_splitkv_kernelI23Flash_fwd_kernel_traitsILi32ELi64ELi256ELi4ELb0ELb0EN7cutlass10bfloat16_tE19Flash_kernel_traitsILi32ELi64ELi256ELi4ES3_EELb1ELb0ELb1ELb0ELb0ELb1ELb1ELb1EEEvNS_16Flash_fwd_paramsE,@"STO_CUDA_ENTRY STV_DEFAULT"
_ZN5flash24flash_fwd_splitkv_kernelI23Flash_fwd_kernel_traitsILi32ELi64ELi256ELi4ELb0ELb0EN7cutlass10bfloat16_tE19Flash_kernel_traitsILi32ELi64ELi256ELi4ES3_EELb1ELb0ELb1ELb0ELb0ELb1ELb1ELb1EEEvNS_16Flash_fwd_paramsE:
.text._ZN5flash24flash_fwd_splitkv_kernelI23Flash_fwd_kernel_traitsILi32ELi64ELi256ELi4ELb0ELb0EN7cutlass10bfloat16_tE19Flash_kernel_traitsILi32ELi64ELi256ELi4ES3_EELb1ELb0ELb1ELb0ELb0ELb1ELb1ELb1EEEvNS_16Flash_fwd_paramsE:
        /* <DEDUP_REMOVED lines=76> */
.L_x_2714:
[----:B------:R-:W-:Y:S02]  /*04c0*/  ULDC UR18, c[0x0][0x218] ;  /* 0x0000860000127ab9 */ /* 0x000fe40000000800 */
.L_x_2715:
        /* <DEDUP_REMOVED lines=135> */
.L_x_2716:
        /* <DEDUP_REMOVED lines=114> */
.L_x_2717:
        /* <DEDUP_REMOVED lines=19> */
.L_x_2719:
        /* <DEDUP_REMOVED lines=60> */
.L_x_2718:
        /* <DEDUP_REMOVED lines=86> */
[----:B------:R-:W-:Y:S02]  /*1eb0*/  IMAD R9, R9, c[0x0][0x1a0], RZ ;  /* 0x0000680009097a24 */ /* 0x000fe400078e02ff */
[----:B------:R-:W-:Y:S02]  /*1ec0*/  IMAD.IADD R58, R58, 0x1, -R11 ;  /* 0x000000013a3a7824 */ /* 0x000fe400078e0a0b */
[----:B------:R-:W-:Y:S02]  /*1ed0*/  IMAD R73, R140, R71, R72 ;  /* 0x000000478c497224 */ /* 0x000fe400078e0248 */
[----:B------:R-:W-:Y:S01]  /*1ee0*/  IMAD.IADD R15, R15, 0x1, R3 ;  /* 0x000000010f0f7824 */ /* 0x000fe200078e0203 */
[----:B------:R-:W-:Y:S01]  /*1ef0*/  LOP3.LUT P1, RZ, R58, 0x2, RZ, 0xc0, !PT ;  /* 0x000000023aff7812 */ /* 0x000fe2000782c0ff */
        /* <DEDUP_REMOVED lines=74> */
[----:B------:R-:W-:Y:S01]  /*23a0*/  IADD3 R105, R11, UR24, RZ ;  /* 0x000000180b697c10 */ /* 0x000fe2000fffe0ff */
        /* <DEDUP_REMOVED lines=28> */
[----:B------:R-:W-:Y:S01]  /*2570*/  UIMAD.WIDE.U32 UR36, UR20, UR4, URZ ;  /* 0x00000004142472a5 */ /* 0x000fe2000f8e003f */
        /* <DEDUP_REMOVED lines=9> */
[----:B------:R-:W-:Y:S01]  /*2610*/  UIMAD UR20, UR20, UR5, URZ ;  /* 0x00000005141472a4 */ /* 0x000fe2000f8e023f */
[CC--:B------:R-:W-:Y:S01]  /*2620*/  SHF.L.U64.HI R103, R146.reuse, R93.reuse, c[0x0][0x294] ;  /* 0x0000a50092677619 */ /* 0x0c0fe2000001025d */
[--C-:B------:R-:W-:Y:S01]  /*2630*/  IMAD.X R121, R69, 0x1, R49.reuse, P0 ;  /* 0x0000000145797824 */ /* 0x100fe200000e0631 */
[----:B------:R-:W-:Y:S01]  /*2640*/  SHF.L.U64.HI R96, R146, R122, c[0x0][0x294] ;  /* 0x0000a50092607619 */ /* 0x000fe2000001027a */
[----:B------:R-:W-:Y:S01]  /*2650*/  IMAD.X R49, R70, 0x1, R49, P1 ;  /* 0x0000000146317824 */ /* 0x000fe200008e0631 */
[----:B------:R-:W-:Y:S01]  /*2660*/  UIMAD.WIDE.U32 UR44, UR19, UR4, URZ ;  /* 0x00000004132c72a5 */ /* 0x000fe2000f8e003f */
[----:B------:R-:W-:Y:S01]  /*2670*/  IMAD.WIDE.U32 R152, R146, 0x140, RZ ;  /* 0x0000014092987825 */ /* 0x000fe200078e00ff */
[----:B------:R-:W-:Y:S01]  /*2680*/  SHF.L.U64.HI R121, R120, 0x1, R121 ;  /* 0x0000000178797819 */ /* 0x000fe20000010279 */
[----:B------:R-:W-:Y:S01]  /*2690*/  UIMAD UR5, UR19, UR5, URZ ;  /* 0x00000005130572a4 */ /* 0x000fe2000f8e023f */
        /* <DEDUP_REMOVED lines=26> */
[----:B------:R-:W-:Y:S01]  /*2840*/  IADD3 R125, R140, 0xc0, RZ ;  /* 0x000000c08c7d7810 */ /* 0x000fe20007ffe0ff */
[----:B------:R-:W-:Y:S01]  /*2850*/  IMAD.WIDE.U32 R146, R146, 0x1c0, RZ ;  /* 0x000001c092927825 */ /* 0x000fe200078e00ff */
[----:B------:R-:W-:Y:S01]  /*2860*/  IADD3 R124, R140, 0xe0, RZ ;  /* 0x000000e08c7c7810 */ /* 0x000fe20007ffe0ff */
[----:B------:R-:W-:Y:S01]  /*2870*/  ULDC UR29, c[0x0][0x28c] ;  /* 0x0000a300001d7ab9 */ /* 0x000fe20000000800 */
[----:B------:R-:W-:Y:S01]  /*2880*/  SHF.R.S32.HI R87, RZ, 0x1f, R88 ;  /* 0x0000001fff577819 */ /* 0x000fe20000011458 */
[----:B------:R-:W-:Y:S01]  /*2890*/  IMAD.MOV.U32 R89, RZ, RZ, c[0x0][0x290] ;  /* 0x0000a400ff597624 */ /* 0x000fe200078e00ff */
[----:B------:R-:W-:Y:S01]  /*28a0*/  SHF.R.S32.HI R85, RZ, 0x1f, R86 ;  /* 0x0000001fff557819 */ /* 0x000fe20000011456 */
[----:B------:R-:W-:Y:S01]  /*28b0*/  IMAD.SHL.U32 R101, R12, 0x2, RZ ;  /* 0x000000020c657824 */ /* 0x000fe200078e00ff */
[----:B------:R-:W-:Y:S01]  /*28c0*/  SHF.R.S32.HI R83, RZ, 0x1f, R84 ;  /* 0x0000001fff537819 */ /* 0x000fe20000011454 */
[C---:B------:R-:W-:Y:S01]  /*28d0*/  IMAD.SHL.U32 R91, R123.reuse, 0x40, RZ ;  /* 0x000000407b5b7824 */ /* 0x040fe200078e00ff */
[----:B------:R-:W-:Y:S01]  /*28e0*/  SHF.R.S32.HI R81, RZ, 0x1f, R82 ;  /* 0x0000001fff517819 */ /* 0x000fe20000011452 */
[C---:B------:R-:W-:Y:S01]  /*28f0*/  IMAD.SHL.U32 R94, R123.reuse, 0x80, RZ ;  /* 0x000000807b5e7824 */ /* 0x040fe200078e00ff */
[----:B------:R-:W-:Y:S01]  /*2900*/  SHF.R.S32.HI R79, RZ, 0x1f, R80 ;  /* 0x0000001fff4f7819 */ /* 0x000fe20000011450 */
[----:B------:R-:W-:Y:S01]  /*2910*/  IMAD.U32 R12, RZ, RZ, UR8 ;  /* 0x00000008ff0c7e24 */ /* 0x000fe2000f8e00ff */
[----:B------:R-:W-:Y:S01]  /*2920*/  SHF.R.S32.HI R77, RZ, 0x1f, R78 ;  /* 0x0000001fff4d7819 */ /* 0x000fe2000001144e */
[----:B------:R-:W-:Y:S01]  /*2930*/  IMAD.SHL.U32 R123, R123, 0x20, RZ ;  /* 0x000000207b7b7824 */ /* 0x000fe200078e00ff */
[----:B------:R-:W-:Y:S01]  /*2940*/  SHF.R.S32.HI R75, RZ, 0x1f, R76 ;  /* 0x0000001fff4b7819 */ /* 0x000fe2000001144c */
        /* <DEDUP_REMOVED lines=17> */
[----:B------:R-:W-:Y:S02]  /*2a60*/  ULDC UR4, c[0x0][0x230] ;  /* 0x00008c0000047ab9 */ /* 0x000fe40000000800 */
[----:B------:R-:W-:Y:S02]  /*2a70*/  UIMAD UR31, UR31, 0xc0, URZ ;  /* 0x000000c01f1f78a4 */ /* 0x000fe4000f8e023f */
[----:B------:R-:W-:Y:S02]  /*2a80*/  UIMAD UR30, UR30, 0x140, URZ ;  /* 0x000001401e1e78a4 */ /* 0x000fe4000f8e023f */
[----:B------:R-:W-:Y:S02]  /*2a90*/  UIMAD UR29, UR29, 0x180, URZ ;  /* 0x000001801d1d78a4 */ /* 0x000fe4000f8e023f */
[----:B------:R-:W-:Y:S02]  /*2aa0*/  UIMAD UR28, UR28, 0x1c0, URZ ;  /* 0x000001c01c1c78a4 */ /* 0x000fe4000f8e023f */
        /* <DEDUP_REMOVED lines=9> */
.L_x_2774:
        /* <DEDUP_REMOVED lines=93> */
[----:B------:R-:W3:Y:S06]  /*3110*/  @!P0 LDG.E.64 R6, [R10.64] ;  /* 0x000000060a068981 */ /* 0x000eec000c1e1b00 */
[----:B------:R-:W4:Y:S01]  /*3120*/  @!P0 LDG.E.64 R24, [R48.64] ;  /* 0x0000000630188981 */ /* 0x000f22000c1e1b00 */
[C---:B--2---:R-:W-:Y:S02]  /*3130*/  @!P0 LOP3.LUT R21, R16.reuse, 0xffff0000, RZ, 0xc0, !PT ;  /* 0xffff000010158812 */ /* 0x044fe400078ec0ff */
[----:B------:R-:W-:Y:S01]  /*3140*/  @!P0 SHF.L.U32 R15, R16, 0x10, RZ ;  /* 0x00000010100f8819 */ /* 0x000fe200000006ff */
        /* <DEDUP_REMOVED lines=25> */
[-C--:B------:R-:W-:Y:S01]  /*32e0*/  @!P0 FFMA.FTZ R2, R21, R24.reuse, R2 ;  /* 0x0000001815028223 */ /* 0x080fe20000010002 */
[----:B------:R-:W-:Y:S01]  /*32f0*/  @!P0 MOV R16, R29 ;  /* 0x0000001d00108202 */ /* 0x000fe20000000f00 */
        /* <DEDUP_REMOVED lines=12> */
.L_x_2724:
[----:B------:R-:W-:Y:S05]  /*33c0*/  BSYNC B0 ;  /* 0x0000000000007941 */ /* 0x000fea0003800000 */
.L_x_2723:
        /* <DEDUP_REMOVED lines=57> */
.L_x_2726:
[----:B------:R-:W-:Y:S05]  /*3760*/  BSYNC B0 ;  /* 0x0000000000007941 */ /* 0x000fea0003800000 */
.L_x_2725:
        /* <DEDUP_REMOVED lines=59> */
.L_x_2728:
[----:B------:R-:W-:Y:S05]  /*3b20*/  BSYNC B0 ;  /* 0x0000000000007941 */ /* 0x000fea0003800000 */
.L_x_2727:
        /* <DEDUP_REMOVED lines=60> */
.L_x_2730:
[----:B------:R-:W-:Y:S05]  /*3ef0*/  BSYNC B0 ;  /* 0x0000000000007941 */ /* 0x000fea0003800000 */
.L_x_2729:
        /* <DEDUP_REMOVED lines=57> */
.L_x_2732:
[----:B------:R-:W-:Y:S05]  /*4290*/  BSYNC B0 ;  /* 0x0000000000007941 */ /* 0x000fea0003800000 */
.L_x_2731:
        /* <DEDUP_REMOVED lines=60> */
.L_x_2734:
[----:B------:R-:W-:Y:S05]  /*4660*/  BSYNC B0 ;  /* 0x0000000000007941 */ /* 0x000fea0003800000 */
.L_x_2733:
        /* <DEDUP_REMOVED lines=60> */
.L_x_2736:
[----:B------:R-:W-:Y:S05]  /*4a30*/  BSYNC B0 ;  /* 0x0000000000007941 */ /* 0x000fea0003800000 */
.L_x_2735:
        /* <DEDUP_REMOVED lines=62> */
.L_x_2738:
[----:B------:R-:W-:Y:S05]  /*4e20*/  BSYNC B0 ;  /* 0x0000000000007941 */ /* 0x000fea0003800000 */
.L_x_2737:
        /* <DEDUP_REMOVED lines=8> */
.L_x_2722:
        /* <DEDUP_REMOVED lines=86> */
.L_x_2743:
[----:B------:R-:W-:Y:S05]  /*5410*/  BSYNC B0 ;  /* 0x0000000000007941 */ /* 0x000fea0003800000 */
.L_x_2742:
[----:B-----5:R2:W-:Y:S02]  /*5420*/  STG.E.128 [R110.64], R44 ;  /* 0x0000002c6e007986 */ /* 0x0205e4000c101d06 */
.L_x_2741:
[----:B------:R-:W-:Y:S05]  /*5430*/  BSYNC B1 ;  /* 0x0000000000017941 */ /* 0x000fea0003800000 */
.L_x_2740:
        /* <DEDUP_REMOVED lines=88> */
.L_x_2747:
[----:B------:R-:W-:Y:S05]  /*59c0*/  BSYNC B0 ;  /* 0x0000000000007941 */ /* 0x000fea0003800000 */
.L_x_2746:
[C---:B------:R-:W-:Y:S04]  /*59d0*/  LEA R2, P0, R65.reuse, R110, 0x1 ;  /* 0x0000006e41027211 */ /* 0x040fe800078008ff */
[----:B------:R-:W-:Y:S05]  /*59e0*/  LEA.HI.X R3, R65, R111, R66, 0x1, P0 ;  /* 0x0000006f41037211 */ /* 0x000fea00000f0c42 */
[----:B-----5:R3:W-:Y:S04]  /*59f0*/  STG.E.128 [R2.64], R44 ;  /* 0x0000002c02007986 */ /* 0x0207e8000c101d06 */
.L_x_2745:
[----:B------:R-:W-:Y:S05]  /*5a00*/  BSYNC B1 ;  /* 0x0000000000017941 */ /* 0x000fea0003800000 */
.L_x_2744:
        /* <DEDUP_REMOVED lines=90> */
.L_x_2751:
[----:B------:R-:W-:Y:S05]  /*5fb0*/  BSYNC B0 ;  /* 0x0000000000007941 */ /* 0x000fea0003800000 */
.L_x_2750:
[C---:B------:R-:W-:Y:S04]  /*5fc0*/  LEA R2, P0, R156.reuse, R110, 0x1 ;  /* 0x0000006e9c027211 */ /* 0x040fe800078008ff */
[----:B------:R-:W-:Y:S05]  /*5fd0*/  LEA.HI.X R3, R156, R111, R92, 0x1, P0 ;  /* 0x0000006f9c037211 */ /* 0x000fea00000f0c5c */
[----:B-----5:R4:W-:Y:S04]  /*5fe0*/  STG.E.128 [R2.64], R36 ;  /* 0x0000002402007986 */ /* 0x0209e8000c101d06 */
.L_x_2749:
[----:B------:R-:W-:Y:S05]  /*5ff0*/  BSYNC B1 ;  /* 0x0000000000017941 */ /* 0x000fea0003800000 */
.L_x_2748:
        /* <DEDUP_REMOVED lines=36> */
[----:B---3--:R-:W3:Y:S01]  /*6240*/  LDG.E.128 R52, [R34.64] ;  /* 0x0000000622347981 */ /* 0x008ee2000c1e1d00 */
        /* <DEDUP_REMOVED lines=21> */
[C---:B---3--:R-:W-:Y:S01]  /*63a0*/  IMAD.U32 R32, R52.reuse, 0x10000, RZ ;  /* 0x0001000034207824 */ /* 0x048fe200078e00ff */
        /* <DEDUP_REMOVED lines=30> */
.L_x_2755:
[----:B------:R-:W-:Y:S05]  /*6590*/  BSYNC B0 ;  /* 0x0000000000007941 */ /* 0x000fea0003800000 */
.L_x_2754:
[----:B------:R-:W-:Y:S05]  /*65a0*/  MOV R3, 0xc0 ;  /* 0x000000c000037802 */ /* 0x000fea0000000f00 */
[C---:B------:R-:W-:Y:S04]  /*65b0*/  IMAD.WIDE.U32 R4, R3.reuse, c[0x0][0x198], R110 ;  /* 0x0000660003047a25 */ /* 0x040fe800078e006e */
[----:B------:R-:W-:Y:S05]  /*65c0*/  IMAD R0, R3, c[0x0][0x19c], RZ ;  /* 0x0000670003007a24 */ /* 0x000fea00078e02ff */
[----:B------:R-:W-:Y:S05]  /*65d0*/  IADD3 R5, R5, R0, RZ ;  /* 0x0000000005057210 */ /* 0x000fea0007ffe0ff */
[----:B-----5:R4:W-:Y:S02]  /*65e0*/  STG.E.128 [R4.64], R36 ;  /* 0x0000002404007986 */ /* 0x0209e4000c101d06 */
.L_x_2753:
[----:B------:R-:W-:Y:S05]  /*65f0*/  BSYNC B1 ;  /* 0x0000000000017941 */ /* 0x000fea0003800000 */
.L_x_2752:
        /* <DEDUP_REMOVED lines=90> */
.L_x_2759:
[----:B------:R-:W-:Y:S05]  /*6ba0*/  BSYNC B0 ;  /* 0x0000000000007941 */ /* 0x000fea0003800000 */
.L_x_2758:
[C---:B------:R-:W-:Y:S04]  /*6bb0*/  LEA R2, P0, R158.reuse, R110, 0x1 ;  /* 0x0000006e9e027211 */ /* 0x040fe800078008ff */
[----:B------:R-:W-:Y:S05]  /*6bc0*/  LEA.HI.X R3, R158, R111, R95, 0x1, P0 ;  /* 0x0000006f9e037211 */ /* 0x000fea00000f0c5f */
[----:B-----5:R4:W-:Y:S04]  /*6bd0*/  STG.E.128 [R2.64], R36 ;  /* 0x0000002402007986 */ /* 0x0209e8000c101d06 */
.L_x_2757:
[----:B------:R-:W-:Y:S05]  /*6be0*/  BSYNC B1 ;  /* 0x0000000000017941 */ /* 0x000fea0003800000 */
.L_x_2756:
        /* <DEDUP_REMOVED lines=89> */
.L_x_2763:
[----:B------:R-:W-:Y:S05]  /*7180*/  BSYNC B0 ;  /* 0x0000000000007941 */ /* 0x000fea0003800000 */
.L_x_2762:
[----:B------:R-:W-:Y:S05]  /*7190*/  MOV R3, 0x140 ;  /* 0x0000014000037802 */ /* 0x000fea0000000f00 */
[C---:B------:R-:W-:Y:S04]  /*71a0*/  IMAD.WIDE.U32 R4, R3.reuse, c[0x0][0x198], R110 ;  /* 0x0000660003047a25 */ /* 0x040fe800078e006e */
[----:B------:R-:W-:Y:S05]  /*71b0*/  IMAD R0, R3, c[0x0][0x19c], RZ ;  /* 0x0000670003007a24 */ /* 0x000fea00078e02ff */
[----:B------:R-:W-:Y:S05]  /*71c0*/  IADD3 R5, R5, R0, RZ ;  /* 0x0000000005057210 */ /* 0x000fea0007ffe0ff */
[----:B-----5:R4:W-:Y:S02]  /*71d0*/  STG.E.128 [R4.64], R36 ;  /* 0x0000002404007986 */ /* 0x0209e4000c101d06 */
.L_x_2761:
[----:B------:R-:W-:Y:S05]  /*71e0*/  BSYNC B1 ;  /* 0x0000000000017941 */ /* 0x000fea0003800000 */
.L_x_2760:
        /* <DEDUP_REMOVED lines=89> */
.L_x_2767:
[----:B------:R-:W-:Y:S05]  /*7780*/  BSYNC B0 ;  /* 0x0000000000007941 */ /* 0x000fea0003800000 */
.L_x_2766:
[----:B------:R-:W-:Y:S05]  /*7790*/  MOV R3, 0x180 ;  /* 0x0000018000037802 */ /* 0x000fea0000000f00 */
[C---:B------:R-:W-:Y:S04]  /*77a0*/  IMAD.WIDE.U32 R4, R3.reuse, c[0x0][0x198], R110 ;  /* 0x0000660003047a25 */ /* 0x040fe800078e006e */
[----:B------:R-:W-:Y:S05]  /*77b0*/  IMAD R0, R3, c[0x0][0x19c], RZ ;  /* 0x0000670003007a24 */ /* 0x000fea00078e02ff */
[----:B------:R-:W-:Y:S05]  /*77c0*/  IADD3 R5, R5, R0, RZ ;  /* 0x0000000005057210 */ /* 0x000fea0007ffe0ff */
[----:B-----5:R4:W-:Y:S02]  /*77d0*/  STG.E.128 [R4.64], R36 ;  /* 0x0000002404007986 */ /* 0x0209e4000c101d06 */
.L_x_2765:
[----:B------:R-:W-:Y:S05]  /*77e0*/  BSYNC B1 ;  /* 0x0000000000017941 */ /* 0x000fea0003800000 */
.L_x_2764:
        /* <DEDUP_REMOVED lines=90> */
.L_x_2771:
[----:B------:R-:W-:Y:S05]  /*7d90*/  BSYNC B0 ;  /* 0x0000000000007941 */ /* 0x000fea0003800000 */
.L_x_2770:
[----:B------:R-:W-:Y:S05]  /*7da0*/  MOV R3, 0x1c0 ;  /* 0x000001c000037802 */ /* 0x000fea0000000f00 */
[C---:B------:R-:W-:Y:S04]  /*7db0*/  IMAD.WIDE.U32 R4, R3.reuse, c[0x0][0x198], R110 ;  /* 0x0000660003047a25 */ /* 0x040fe800078e006e */
[----:B------:R-:W-:Y:S05]  /*7dc0*/  IMAD R0, R3, c[0x0][0x19c], RZ ;  /* 0x0000670003007a24 */ /* 0x000fea00078e02ff */
[----:B------:R-:W-:Y:S05]  /*7dd0*/  IADD3 R5, R5, R0, RZ ;  /* 0x0000000005057210 */ /* 0x000fea0007ffe0ff */
[----:B-----5:R4:W-:Y:S02]  /*7de0*/  STG.E.128 [R4.64], R36 ;  /* 0x0000002404007986 */ /* 0x0209e4000c101d06 */
.L_x_2769:
[----:B------:R-:W-:Y:S05]  /*7df0*/  BSYNC B1 ;  /* 0x0000000000017941 */ /* 0x000fea0003800000 */
.L_x_2768:
        /* <DEDUP_REMOVED lines=8> */
.L_x_2721:
        /* <DEDUP_REMOVED lines=68> */
.L_x_2739:
        /* <DEDUP_REMOVED lines=81> */
.L_x_2772:
        /* <DEDUP_REMOVED lines=8> */
.L_x_2773:
[----:B------:R-:W-:Y:S04]  /*8850*/  IADD3 R12, R12, -0x1, RZ ;  /* 0xffffffff0c0c7810 */ /* 0x000fe80007ffe0ff */
[----:B------:R-:W-:Y:S11]  /*8860*/  ISETP.GT.AND P0, PT, R12, UR17, PT ;  /* 0x000000110c007c0c */ /* 0x000ff6000bf04270 */
[----:B------:R-:W-:Y:S02]  /*8870*/  @!UPT UIADD3 URZ, URZ, URZ, URZ ;  /* 0x0000003f3f3ff290 */ /* 0x000fe4000fffe03f */
[----:B------:R-:W-:-:S05]  /*8880*/  @P0 BRA `(.L_x_2774) ;  /* 0xffffa2b000000947 */ /* 0x000fca000383ffff */
.L_x_2720:
        /* <DEDUP_REMOVED lines=89> */
.L_x_2781:
[----:B------:R-:W-:Y:S05]  /*8e20*/  BSYNC B0 ;  /* 0x0000000000007941 */ /* 0x000fea0003800000 */
.L_x_2780:
[----:B-----5:R3:W-:Y:S04]  /*8e30*/  STS.64 [R212], R12 ;  /* 0x0000000cd4007388 */ /* 0x0207e80000000a00 */
[----:B------:R3:W-:Y:S02]  /*8e40*/  STS.64 [R212+0x8], R14 ;  /* 0x0000080ed4007388 */ /* 0x0007e40000000a00 */
.L_x_2779:
[----:B------:R-:W-:Y:S05]  /*8e50*/  BSYNC B1 ;  /* 0x0000000000017941 */ /* 0x000fea0003800000 */
.L_x_2778:
        /* <DEDUP_REMOVED lines=57> */
.L_x_2784:
[----:B------:R-:W-:Y:S05]  /*91f0*/  BSYNC B0 ;  /* 0x0000000000007941 */ /* 0x000fea0003800000 */
.L_x_2783:
[----:B-----5:R1:W-:Y:S01]  /*9200*/  STS.128 [R212+0x800], R28 ;  /* 0x0008001cd4007388 */ /* 0x0203e20000000c00 */
[----:B------:R-:W-:Y:S05]  /*9210*/  BRA `(.L_x_2782) ;  /* 0x00000e4000007947 */ /* 0x000fea0003800000 */
.L_x_2777:
        /* <DEDUP_REMOVED lines=95> */
.L_x_2788:
[----:B------:R-:W-:Y:S05]  /*9810*/  BSYNC B0 ;  /* 0x0000000000007941 */ /* 0x000fea0003800000 */
.L_x_2787:
[----:B-----5:R4:W-:Y:S04]  /*9820*/  STS.64 [R212], R20 ;  /* 0x00000014d4007388 */ /* 0x0209e80000000a00 */
[----:B------:R4:W-:Y:S02]  /*9830*/  STS.64 [R212+0x8], R22 ;  /* 0x00000816d4007388 */ /* 0x0009e40000000a00 */
.L_x_2786:
[----:B------:R-:W-:Y:S05]  /*9840*/  BSYNC B1 ;  /* 0x0000000000017941 */ /* 0x000fea0003800000 */
.L_x_2785:
        /* <DEDUP_REMOVED lines=12> */
[----:B---3--:R-:W-:Y:S01]  /*9910*/  IMAD.MOV.U32 R13, RZ, RZ, RZ ;  /* 0x000000ffff0d7224 */ /* 0x008fe200078e00ff */
        /* <DEDUP_REMOVED lines=11> */
[----:B------:R-:W3:Y:S03]  /*99d0*/  LDG.E.128 R12, [R14.64] ;  /* 0x000000060e0c7981 */ /* 0x000ee6000c1e1d00 */
[----:B------:R-:W-:Y:S01]  /*99e0*/  LEA.HI.X R17, R3, c[0x0][0x2b4], R10, 0x1, P1 ;  /* 0x0000ad0003117a11 */ /* 0x000fe200008f0c0a */
[----:B------:R-:W-:-:S02]  /*99f0*/  IMAD.MOV.U32 R3, RZ, RZ, RZ ;  /* 0x000000ffff037224 */ /* 0x000fc400078e00ff */
        /* <DEDUP_REMOVED lines=15> */
[C---:B---3--:R-:W-:Y:S01]  /*9af0*/  IMAD.U32 R6, R13.reuse, 0x10000, RZ ;  /* 0x000100000d067824 */ /* 0x048fe200078e00ff */
[----:B------:R-:W-:Y:S01]  /*9b00*/  LOP3.LUT R27, R13, 0xffff0000, RZ, 0xc0, !PT ;  /* 0xffff00000d1b7812 */ /* 0x000fe200078ec0ff */
[----:B------:R-:W-:Y:S01]  /*9b10*/  IMAD.U32 R24, R12, 0x10000, RZ ;  /* 0x000100000c187824 */ /* 0x000fe200078e00ff */
[----:B------:R-:W-:-:S02]  /*9b20*/  SHF.L.U32 R26, R14, 0x10, RZ ;  /* 0x000000100e1a7819 */ /* 0x000fc400000006ff */
[----:B------:R-:W-:Y:S02]  /*9b30*/  LOP3.LUT R13, R14, 0xffff0000, RZ, 0xc0, !PT ;  /* 0xffff00000e0d7812 */ /* 0x000fe400078ec0ff */
[----:B------:R-:W-:Y:S01]  /*9b40*/  LOP3.LUT R7, R12, 0xffff0000, RZ, 0xc0, !PT ;  /* 0xffff00000c077812 */ /* 0x000fe200078ec0ff */
[C---:B------:R-:W-:Y:S01]  /*9b50*/  IMAD.U32 R12, R15.reuse, 0x10000, RZ ;  /* 0x000100000f0c7824 */ /* 0x040fe200078e00ff */
[C---:B--2---:R-:W-:Y:S01]  /*9b60*/  LOP3.LUT R14, R16.reuse, 0xffff0000, RZ, 0xc0, !PT ;  /* 0xffff0000100e7812 */ /* 0x044fe200078ec0ff */
        /* <DEDUP_REMOVED lines=46> */
.L_x_2790:
[----:B------:R-:W-:Y:S05]  /*9e50*/  BSYNC B0 ;  /* 0x0000000000007941 */ /* 0x000fea0003800000 */
.L_x_2789:
[----:B-----5:R1:W-:Y:S01]  /*9e60*/  STS.128 [R212+0x800], R4 ;  /* 0x00080004d4007388 */ /* 0x0203e20000000c00 */
[----:B------:R-:W-:Y:S05]  /*9e70*/  BRA `(.L_x_2782) ;  /* 0x000001e000007947 */ /* 0x000fea0003800000 */
.L_x_2776:
        /* <DEDUP_REMOVED lines=15> */
.L_x_2792:
[----:B------:R-:W-:Y:S05]  /*9f70*/  BSYNC B0 ;  /* 0x0000000000007941 */ /* 0x000fea0003800000 */
.L_x_2791:
        /* <DEDUP_REMOVED lines=14> */
.L_x_2782:
[----:B------:R-:W-:Y:S05]  /*a060*/  BSYNC B2 ;  /* 0x0000000000027941 */ /* 0x000fea0003800000 */
.L_x_2775:
        /* <DEDUP_REMOVED lines=17> */
.L_x_2794:
[----:B------:R-:W-:Y:S05]  /*a180*/  BSYNC B0 ;  /* 0x0000000000007941 */ /* 0x000fea0003800000 */
.L_x_2793:
        /* <DEDUP_REMOVED lines=12> */
.L_x_2796:
[----:B------:R-:W-:Y:S05]  /*a250*/  BSYNC B0 ;  /* 0x0000000000007941 */ /* 0x000fea0003800000 */
.L_x_2795:
        /* <DEDUP_REMOVED lines=15> */
.L_x_2798:
[----:B------:R-:W-:Y:S05]  /*a350*/  BSYNC B0 ;  /* 0x0000000000007941 */ /* 0x000fea0003800000 */
.L_x_2797:
        /* <DEDUP_REMOVED lines=16> */
.L_x_2800:
[----:B------:R-:W-:Y:S05]  /*a460*/  BSYNC B0 ;  /* 0x0000000000007941 */ /* 0x000fea0003800000 */
.L_x_2799:
        /* <DEDUP_REMOVED lines=15> */
.L_x_2802:
[----:B------:R-:W-:Y:S05]  /*a560*/  BSYNC B0 ;  /* 0x0000000000007941 */ /* 0x000fea0003800000 */
.L_x_2801:
        /* <DEDUP_REMOVED lines=16> */
.L_x_2804:
[----:B------:R-:W-:Y:S05]  /*a670*/  BSYNC B0 ;  /* 0x0000000000007941 */ /* 0x000fea0003800000 */
.L_x_2803:
        /* <DEDUP_REMOVED lines=16> */
.L_x_2806:
[----:B------:R-:W-:Y:S05]  /*a780*/  BSYNC B0 ;  /* 0x0000000000007941 */ /* 0x000fea0003800000 */
.L_x_2805:
        /* <DEDUP_REMOVED lines=20> */
.L_x_2808:
[----:B------:R-:W-:Y:S05]  /*a8d0*/  BSYNC B0 ;  /* 0x0000000000007941 */ /* 0x000fea0003800000 */
.L_x_2807:
        /* <DEDUP_REMOVED lines=39> */
.L_x_2810:
[----:B------:R-:W-:Y:S05]  /*ab50*/  BSYNC B0 ;  /* 0x0000000000007941 */ /* 0x000fea0003800000 */
.L_x_2809:
        /* <DEDUP_REMOVED lines=13> */
.L_x_2812:
[----:B------:R-:W-:Y:S05]  /*ac30*/  BSYNC B0 ;  /* 0x0000000000007941 */ /* 0x000fea0003800000 */
.L_x_2811:
        /* <DEDUP_REMOVED lines=15> */
.L_x_2814:
[----:B------:R-:W-:Y:S05]  /*ad30*/  BSYNC B0 ;  /* 0x0000000000007941 */ /* 0x000fea0003800000 */
.L_x_2813:
        /* <DEDUP_REMOVED lines=16> */
.L_x_2816:
[----:B------:R-:W-:Y:S05]  /*ae40*/  BSYNC B0 ;  /* 0x0000000000007941 */ /* 0x000fea0003800000 */
.L_x_2815:
        /* <DEDUP_REMOVED lines=15> */
.L_x_2818:
[----:B------:R-:W-:Y:S05]  /*af40*/  BSYNC B0 ;  /* 0x0000000000007941 */ /* 0x000fea0003800000 */
.L_x_2817:
        /* <DEDUP_REMOVED lines=16> */
.L_x_2820:
[----:B------:R-:W-:Y:S05]  /*b050*/  BSYNC B0 ;  /* 0x0000000000007941 */ /* 0x000fea0003800000 */
.L_x_2819:
        /* <DEDUP_REMOVED lines=16> */
.L_x_2822:
[----:B------:R-:W-:Y:S05]  /*b160*/  BSYNC B0 ;  /* 0x0000000000007941 */ /* 0x000fea0003800000 */
.L_x_2821:
[----:B------:R-:W-:Y:S01]  /*b170*/  ISETP.GE.AND P0, PT, R4, UR17, PT ;  /* 0x0000001104007c0c */ /* 0x000fe2000bf06270 */
[----:B------:R-:W-:Y:S01]  /*b180*/  BSSY B0, `(.L_x_2823) ;  /* 0x0000016000007945 */ /* 0x000fe20003800000 */
[CC--:B-1----:R-:W-:Y:S02]  /*b190*/  LEA.HI R0, R5.reuse, R64.reuse, RZ, 0x3 ;  /* 0x0000004005007211 */ /* 0x0c2fe400078f18ff */
[----:B------:R-:W-:Y:S02]  /*b1a0*/  LEA.HI R8, R5, R64, RZ, 0x4 ;  /* 0x0000004005087211 */ /* 0x000fe400078f20ff */
[----:B------:R-:W-:Y:S02]  /*b1b0*/  LEA.HI R0, R0, R61, RZ, 0x1 ;  /* 0x0000003d00007211 */ /* 0x000fe400078f08ff */
[----:B------:R-:W-:Y:S02]  /*b1c0*/  SHF.R.S32.HI R8, RZ, 0x4, R8 ;  /* 0x00000004ff087819 */ /* 0x000fe40000011408 */
[----:B------:R-:W-:-:S03]  /*b1d0*/  LOP3.LUT R0, R0, 0xfffffffe, RZ, 0xc0, !PT ;  /* 0xfffffffe00007812 */ /* 0x000fc600078ec0ff */
[----:B------:R1:W-:Y:S02]  /*b1e0*/  @P0 STS.128 [R212+0x8800], RZ ;  /* 0x008800ffd4000388 */ /* 0x0003e40000000c00 */
[----:B------:R-:W-:Y:S01]  /*b1f0*/  IMAD.IADD R5, R61, 0x1, -R0 ;  /* 0x000000013d057824 */ /* 0x000fe200078e0a00 */
[----:B------:R-:W-:Y:S01]  /*b200*/  SHF.R.S32.HI R0, RZ, 0x5, R3 ;  /* 0x00000005ff007819 */ /* 0x000fe20000011403 */
        /* <DEDUP_REMOVED lines=13> */
.L_x_2824:
[----:B------:R-:W-:Y:S05]  /*b2e0*/  BSYNC B0 ;  /* 0x0000000000007941 */ /* 0x000fea0003800000 */
.L_x_2823:
[----:B------:R-:W-:Y:S01]  /*b2f0*/  LEA.HI R13, R8, R8, RZ, 0x1 ;  /* 0x00000008080d7211 */ /* 0x000fe200078f08ff */
[----:B-1----:R-:W-:Y:S01]  /*b300*/  IMAD.SHL.U32 R7, R58, 0x40, RZ ;  /* 0x000000403a077824 */ /* 0x002fe200078e00ff */
        /* <DEDUP_REMOVED lines=11> */
[----:B------:R-:W-:Y:S01]  /*b3c0*/  IMAD.SHL.U32 R48, R8, 0x8, RZ ;  /* 0x0000000808307824 */ /* 0x000fe200078e00ff */
[----:B------:R-:W-:Y:S01]  /*b3d0*/  LOP3.LUT R5, R6, 0x8, R5, 0xf8, !PT ;  /* 0x0000000806057812 */ /* 0x000fe200078ef805 */
[----:B------:R-:W-:Y:S01]  /*b3e0*/  IMAD R57, R8, 0x8, R57 ;  /* 0x0000000808397824 */ /* 0x000fe200078e0239 */
[----:B------:R-:W-:Y:S01]  /*b3f0*/  LOP3.LUT R11, R11, 0xffffff00, RZ, 0xc0, !PT ;  /* 0xffffff000b0b7812 */ /* 0x000fe200078ec0ff */
[----:B------:R-:W-:Y:S01]  /*b400*/  IMAD.IADD R3, R60, 0x1, -R3 ;  /* 0x000000013c037824 */ /* 0x000fe200078e0a03 */
[----:B------:R-:W-:Y:S01]  /*b410*/  LOP3.LUT R48, R7, 0x8, R48, 0xf8, !PT ;  /* 0x0000000807307812 */ /* 0x000fe200078ef830 */
[----:B------:R-:W0:Y:S01]  /*b420*/  LDGDEPBAR ;  /* 0x00000000000079af */ /* 0x000e220000000000 */
[----:B------:R-:W-:Y:S01]  /*b430*/  SHF.R.U32.HI R7, RZ, 0x3, R7 ;  /* 0x00000003ff077819 */ /* 0x000fe20000011607 */
[----:B------:R-:W-:Y:S01]  /*b440*/  IMAD R4, R0, 0x200, R11 ;  /* 0x0000020000047824 */ /* 0x000fe200078e020b */
[----:B------:R-:W-:Y:S01]  /*b450*/  SHF.R.U32.HI R6, RZ, 0x3, R6 ;  /* 0x00000003ff067819 */ /* 0x000fe20000011606 */
[----:B------:R-:W-:Y:S01]  /*b460*/  UISETP.GT.AND UP0, UPT, UR5, UR9, UPT ;  /* 0x000000090500728c */ /* 0x000fe2000bf04270 */
[----:B------:R-:W-:Y:S01]  /*b470*/  LOP3.LUT R48, R48, R7, RZ, 0x3c, !PT ;  /* 0x0000000730307212 */ /* 0x000fe200078e3cff */
[----:B------:R-:W-:Y:S01]  /*b480*/  IMAD R3, R3, 0x20, R4 ;  /* 0x0000002003037824 */ /* 0x000fe200078e0204 */
[----:B------:R-:W-:-:S02]  /*b490*/  LOP3.LUT R6, R5, R6, RZ, 0x3c, !PT ;  /* 0x0000000605067212 */ /* 0x000fc400078e3cff */
[----:B------:R-:W-:Y:S01]  /*b4a0*/  LOP3.LUT P0, RZ, R56, 0x2, RZ, 0xc0, !PT ;  /* 0x0000000238ff7812 */ /* 0x000fe2000780c0ff */
[----:B------:R-:W-:Y:S01]  /*b4b0*/  IMAD.IADD R168, R48, 0x1, R3 ;  /* 0x0000000130a87824 */ /* 0x000fe200078e0203 */
[----:B------:R-:W-:Y:S01]  /*b4c0*/  LOP3.LUT R186, R186, 0x6, RZ, 0xc0, !PT ;  /* 0x00000006baba7812 */ /* 0x000fe200078ec0ff */
[----:B------:R-:W-:Y:S02]  /*b4d0*/  IMAD.U32 R166, R57, 0x20, R6 ;  /* 0x0000002039a67824 */ /* 0x000fe400078e0006 */
[----:B------:R-:W-:Y:S01]  /*b4e0*/  IMAD.SHL.U32 R168, R168, 0x2, RZ ;  /* 0x00000002a8a87824 */ /* 0x000fe200078e00ff */
[----:B------:R-:W-:Y:S01]  /*b4f0*/  IADD3 R80, R186, UR20, RZ ;  /* 0x00000014ba507c10 */ /* 0x000fe2000fffe0ff */
[----:B------:R-:W-:Y:S01]  /*b500*/  IMAD.SHL.U32 R166, R166, 0x2, RZ ;  /* 0x00000002a6a67824 */ /* 0x000fe200078e00ff */
[----:B------:R-:W-:Y:S01]  /*b510*/  IADD3 R47, R186, UR20, RZ ;  /* 0x00000014ba2f7c10 */ /* 0x000fe2000fffe0ff */
[----:B------:R-:W-:Y:S01]  /*b520*/  IMAD R167, R9, 0x2, R168 ;  /* 0x0000000209a77824 */ /* 0x000fe200078e02a8 */
[----:B------:R-:W-:Y:S01]  /*b530*/  LDSM.16.M88.4 R12, [R168] ;  /* 0x00000000a80c783b */ /* 0x000fe20000000200 */
[----:B------:R-:W-:Y:S01]  /*b540*/  IADD3 R169, R80, 0x1, RZ ;  /* 0x0000000150a97810 */ /* 0x000fe20007ffe0ff */
[----:B------:R-:W-:Y:S01]  /*b550*/  I2F R78, R80 ;  /* 0x00000050004e7306 */ /* 0x000fe20000201400 */
[C---:B------:R-:W-:Y:S01]  /*b560*/  IADD3 R3, R166.reuse, 0x1000, RZ ;  /* 0x00001000a6037810 */ /* 0x040fe20007ffe0ff */
[----:B----4-:R-:W1:Y:S01]  /*b570*/  LDSM.16.M88.4 R20, [R166+0x1000] ;  /* 0x00100000a614783b */ /* 0x010e620000000200 */
        /* <DEDUP_REMOVED lines=9> */
[----:B------:R-:W4:Y:S01]  /*b610*/  LDSM.16.M88.4 R28, [R166+0x1400] ;  /* 0x00140000a61c783b */ /* 0x000f220000000200 */
[C---:B------:R-:W-:Y:S01]  /*b620*/  IADD3 R151, R80.reuse, 0x20, RZ ;  /* 0x0000002050977810 */ /* 0x040fe20007ffe0ff */
[----:B------:R-:W-:Y:S01]  /*b630*/  I2F R124, R169 ;  /* 0x000000a9007c7306 */ /* 0x000fe20000201400 */
[C---:B------:R-:W-:Y:S01]  /*b640*/  IADD3 R147, R80.reuse, 0x21, RZ ;  /* 0x0000002150937810 */ /* 0x040fe20007ffe0ff */
[----:B------:R-:W-:Y:S01]  /*b650*/  LDSM.16.M88.4 R24, [R166+0x1800] ;  /* 0x00180000a618783b */ /* 0x000fe20000000200 */
[----:B------:R-:W-:-:S02]  /*b660*/  IADD3 R155, R80, 0x18, RZ ;  /* 0x00000018509b7810 */ /* 0x000fc40007ffe0ff */
[C---:B------:R-:W-:Y:S01]  /*b670*/  IADD3 R153, R80.reuse, 0x19, RZ ;  /* 0x0000001950997810 */ /* 0x040fe20007ffe0ff */
[----:B------:R-:W3:Y:S01]  /*b680*/  LDSM.16.M88.4 R36, [R165+0x400] ;  /* 0x00040000a524783b */ /* 0x000ee20000000200 */
[----:B------:R-:W-:Y:S01]  /*b690*/  IADD3 R214, R47, 0x91, RZ ;  /* 0x000000912fd67810 */ /* 0x000fe20007ffe0ff */
[----:B------:R-:W-:Y:S01]  /*b6a0*/  I2F R122, R161 ;  /* 0x000000a1007a7306 */ /* 0x000fe20000201400 */
[C---:B------:R-:W-:Y:S01]  /*b6b0*/  IADD3 R145, R80.reuse, 0x28, RZ ;  /* 0x0000002850917810 */ /* 0x040fe20007ffe0ff */
[----:B------:R-:W-:Y:S01]  /*b6c0*/  LDSM.16.M88.4 R40, [R165+0x1400] ;  /* 0x00140000a528783b */ /* 0x000fe20000000200 */
[C---:B------:R-:W-:Y:S02]  /*b6d0*/  IADD3 R143, R80.reuse, 0x29, RZ ;  /* 0x00000029508f7810 */ /* 0x040fe40007ffe0ff */
[C---:B------:R-:W-:Y:S02]  /*b6e0*/  IADD3 R141, R80.reuse, 0x30, RZ ;  /* 0x00000030508d7810 */ /* 0x040fe40007ffe0ff */
[C---:B------:R-:W-:Y:S01]  /*b6f0*/  IADD3 R133, R80.reuse, 0x31, RZ ;  /* 0x0000003150857810 */ /* 0x040fe20007ffe0ff */
[----:B------:R-:W-:Y:S01]  /*b700*/  I2F R162, R163 ;  /* 0x000000a300a27306 */ /* 0x000fe20000201400 */
[----:B------:R-:W-:-:S02]  /*b710*/  IADD3 R127, R80, 0x40, RZ ;  /* 0x00000040507f7810 */ /* 0x000fc40007ffe0ff */
[C---:B------:R-:W-:Y:S02]  /*b720*/  IADD3 R129, R80.reuse, 0x39, RZ ;  /* 0x0000003950817810 */ /* 0x040fe40007ffe0ff */
        /* <DEDUP_REMOVED lines=14> */
[----:B------:R-:W-:Y:S01]  /*b810*/  I2F R123, R163 ;  /* 0x000000a3007b7306 */ /* 0x000fe20000201400 */
[C---:B------:R-:W-:Y:S01]  /*b820*/  IADD3 R59, R80.reuse, 0x68, RZ ;  /* 0x00000068503b7810 */ /* 0x040fe20007ffe0ff */
[----:B----4-:R-:W-:Y:S01]  /*b830*/  HMMA.16816.F32.BF16 R8, R12, R28, RZ ;  /* 0x0000001c0c08723c */ /* 0x010fe200000418ff */
[----:B------:R-:W-:-:S02]  /*b840*/  IADD3 R81, R80, 0x69, RZ ;  /* 0x0000006950517810 */ /* 0x000fc40007ffe0ff */
[C---:B------:R-:W-:Y:S02]  /*b850*/  IADD3 R82, R80.reuse, 0x70, RZ ;  /* 0x0000007050527810 */ /* 0x040fe40007ffe0ff */
[C---:B------:R-:W-:Y:S01]  /*b860*/  IADD3 R91, R80.reuse, 0x78, RZ ;  /* 0x00000078505b7810 */ /* 0x040fe20007ffe0ff */
[----:B------:R-:W-:Y:S01]  /*b870*/  I2F R156, R157 ;  /* 0x0000009d009c7306 */ /* 0x000fe20000201400 */
[C---:B------:R-:W-:Y:S01]  /*b880*/  IADD3 R85, R80.reuse, 0x71, RZ ;  /* 0x0000007150557810 */ /* 0x040fe20007ffe0ff */
[C---:B------:R-:W-:Y:S01]  /*b890*/  HMMA.16816.F32.BF16 R16, R4.reuse, R32, R16 ;  /* 0x000000200410723c */ /* 0x040fe20000041810 */
[C---:B------:R-:W-:Y:S02]  /*b8a0*/  IADD3 R89, R80.reuse, 0x79, RZ ;  /* 0x0000007950597810 */ /* 0x040fe40007ffe0ff */
[C---:B------:R-:W-:Y:S02]  /*b8b0*/  IADD3 R100, R80.reuse, 0x88, RZ ;  /* 0x0000008850647810 */ /* 0x040fe40007ffe0ff */
[C---:B------:R-:W-:Y:S01]  /*b8c0*/  IADD3 R98, R80.reuse, 0x80, RZ ;  /* 0x0000008050627810 */ /* 0x040fe20007ffe0ff */
[----:B-----5:R-:W-:Y:S01]  /*b8d0*/  I2F R120, R157 ;  /* 0x0000009d00787306 */ /* 0x020fe20000201400 */
[C---:B------:R-:W-:Y:S01]  /*b8e0*/  IADD3 R96, R80.reuse, 0x81, RZ ;  /* 0x0000008150607810 */ /* 0x040fe20007ffe0ff */
[----:B------:R-:W-:Y:S01]  /*b8f0*/  HMMA.16816.F32.BF16 R20, R4, R34, R20 ;  /* 0x000000220414723c */ /* 0x000fe20000041814 */
[----:B------:R-:W1:Y:S01]  /*b900*/  LDSM.16.M88.4 R32, [R165+0x800] ;  /* 0x00080000a520783b */ /* 0x000e620000000200 */
[----:B------:R-:W-:-:S02]  /*b910*/  IADD3 R110, R80, 0x89, RZ ;  /* 0x00000089506e7810 */ /* 0x000fc40007ffe0ff */
[----:B------:R-:W-:Y:S02]  /*b920*/  IADD3 R108, R80, 0x90, RZ ;  /* 0x00000090506c7810 */ /* 0x000fe40007ffe0ff */
[----:B------:R-:W-:Y:S02]  /*b930*/  I2F R158, R159 ;  /* 0x0000009f009e7306 */ /* 0x000fe40000201400 */
[----:B------:R-:W-:Y:S06]  /*b940*/  HMMA.16816.F32.BF16 R28, R12, R30, RZ ;  /* 0x0000001e0c1c723c */ /* 0x000fec00000418ff */
[----:B------:R-:W-:Y:S02]  /*b950*/  I2F R117, R151 ;  /* 0x0000009700757306 */ /* 0x000fe40000201400 */
[----:B------:R-:W-:Y:S01]  /*b960*/  FMUL.FTZ R16, R16, c[0x0][0x2ec] ;  /* 0x0000bb0010107a20 */ /* 0x000fe20000410000 */
[----:B---3--:R-:W-:Y:S01]  /*b970*/  HMMA.16816.F32.BF16 R8, R4, R36, R8 ;  /* 0x000000240408723c */ /* 0x008fe20000041808 */
[----:B------:R-:W-:-:S02]  /*b980*/  FMUL.FTZ R17, R17, c[0x0][0x2ec] ;  /* 0x0000bb0011117a20 */ /* 0x000fc40000410000 */
[----:B------:R-:W-:Y:S02]  /*b990*/  FMUL.FTZ R18, R18, c[0x0][0x2ec] ;  /* 0x0000bb0012127a20 */ /* 0x000fe40000410000 */
[----:B------:R-:W3:Y:S01]  /*b9a0*/  MUFU.TANH R171, R16 ;  /* 0x0000001000ab7308 */ /* 0x000ee20000002400 */
[----:B------:R-:W-:Y:S02]  /*b9b0*/  FMUL.FTZ R175, R19, c[0x0][0x2ec] ;  /* 0x0000bb0013af7a20 */ /* 0x000fe40000410000 */
[----:B------:R-:W-:Y:S02]  /*b9c0*/  FMUL.FTZ R179, R20, c[0x0][0x2ec] ;  /* 0x0000bb0014b37a20 */ /* 0x000fe40000410000 */
[----:B------:R-:W-:Y:S02]  /*b9d0*/  FMUL.FTZ R177, R21, c[0x0][0x2ec] ;  /* 0x0000bb0015b17a20 */ /* 0x000fe40000410000 */
[----:B------:R-:W-:Y:S01]  /*b9e0*/  FMUL.FTZ R170, R22, c[0x0][0x2ec] ;  /* 0x0000bb0016aa7a20 */ /* 0x000fe20000410000 */
[----:B------:R-:W-:Y:S01]  /*b9f0*/  MUFU.TANH R173, R17 ;  /* 0x0000001100ad7308 */ /* 0x000fe20000002400 */
[----:B------:R-:W-:Y:S01]  /*ba00*/  FMUL.FTZ R181, R23, c[0x0][0x2ec] ;  /* 0x0000bb0017b57a20 */ /* 0x000fe20000410000 */
[----:B------:R-:W-:Y:S01]  /*ba10*/  HMMA.16816.F32.BF16 R28, R4, R38, R28 ;  /* 0x00000026041c723c */ /* 0x000fe2000004181c */
[----:B------:R-:W4:Y:S04]  /*ba20*/  LDSM.16.M88.4 R20, [R166+0x1c00] ;  /* 0x001c0000a614783b */ /* 0x000f280000000200 */
[----:B------:R-:W2:Y:S01]  /*ba30*/  LDSM.16.M88.4 R36, [R165+0xc00] ;  /* 0x000c0000a524783b */ /* 0x000ea20000000200 */
[----:B------:R1:W-:Y:S01]  /*ba40*/  MUFU.TANH R49, R18 ;  /* 0x0000001200317308 */ /* 0x0003e20000002400 */
[----:B--23--:R-:W-:-:S02]  /*ba50*/  FFMA.FTZ R78, R78, UR4, R171 ;  /* 0x000000044e4e7c23 */ /* 0x00cfc400080100ab */
[----:B------:R-:W-:Y:S02]  /*ba60*/  FMUL.FTZ R8, R8, c[0x0][0x2ec] ;  /* 0x0000bb0008087a20 */ /* 0x000fe40000410000 */
[----:B------:R-:W-:Y:S02]  /*ba70*/  FMUL.FTZ R9, R9, c[0x0][0x2ec] ;  /* 0x0000bb0009097a20 */ /* 0x000fe40000410000 */
[----:B------:R-:W-:Y:S01]  /*ba80*/  FMUL.FTZ R10, R10, c[0x0][0x2ec] ;  /* 0x0000bb000a0a7a20 */ /* 0x000fe20000410000 */
[----:B------:R-:W2:Y:S01]  /*ba90*/  MUFU.TANH R185, R8 ;  /* 0x0000000800b97308 */ /* 0x000ea20000002400 */
[----:B------:R-:W-:Y:S01]  /*baa0*/  FMUL.FTZ R189, R11, c[0x0][0x2ec] ;  /* 0x0000bb000bbd7a20 */ /* 0x000fe20000410000 */
[----:B-1----:R-:W-:Y:S06]  /*bab0*/  HMMA.16816.F32.BF16 R16, R12, R24, RZ ;  /* 0x000000180c10723c */ /* 0x002fec00000418ff */
[----:B------:R-:W1:Y:S02]  /*bac0*/  MUFU.TANH R183, R9 ;  /* 0x0000000900b77308 */ /* 0x000e640000002400 */
[----:B------:R-:W-:-:S02]  /*bad0*/  FMUL.FTZ R191, R28, c[0x0][0x2ec] ;  /* 0x0000bb001cbf7a20 */ /* 0x000fc40000410000 */
[----:B------:R-:W-:Y:S02]  /*bae0*/  FMUL.FTZ R187, R29, c[0x0][0x2ec] ;  /* 0x0000bb001dbb7a20 */ /* 0x000fe40000410000 */
[----:B------:R-:W-:Y:S01]  /*baf0*/  FMUL.FTZ R174, R30, c[0x0][0x2ec] ;  /* 0x0000bb001eae7a20 */ /* 0x000fe20000410000 */
[----:B------:R-:W-:Y:S01]  /*bb00*/  HMMA.16816.F32.BF16 R24, R12, R26, RZ ;  /* 0x0000001a0c18723c */ /* 0x000fe200000418ff */
[----:B------:R-:W-:Y:S01]  /*bb10*/  FMUL.FTZ R193, R31, c[0x0][0x2ec] ;  /* 0x0000bb001fc17a20 */ /* 0x000fe20000410000 */
[----:B------:R-:W3:Y:S01]  /*bb20*/  MUFU.TANH R172, R10 ;  /* 0x0000000a00ac7308 */ /* 0x000ee20000002400 */
[----:B------:R-:W4:Y:S01]  /*bb30*/  LDSM.16.M88.4 R28, [R166+0x2000] ;  /* 0x00200000a61c783b */ /* 0x000f220000000200 */
[----:B--2---:R-:W-:Y:S01]  /*bb40*/  FFMA.FTZ R158, R158, UR4, R185 ;  /* 0x000000049e9e7c23 */ /* 0x004fe200080100b9 */
[----:B------:R-:W-:Y:S01]  /*bb50*/  IADD3 R185, R47, 0xe0, RZ ;  /* 0x000000e02fb97810 */ /* 0x000fe20007ffe0ff */
[----:B-1----:R-:W-:-:S04]  /*bb60*/  FFMA.FTZ R156, R156, UR4, R183 ;  /* 0x000000049c9c7c23 */ /* 0x002fc800080100b7 */
[----:B------:R-:W-:Y:S01]  /*bb70*/  MUFU.TANH R181, R181 ;  /* 0x000000b500b57308 */ /* 0x000fe20000002400 */
[----:B------:R-:W-:Y:S01]  /*bb80*/  IADD3 R183, R47, 0xe8, RZ ;  /* 0x000000e82fb77810 */ /* 0x000fe20007ffe0ff */
[----:B------:R-:W-:Y:S06]  /*bb90*/  HMMA.16816.F32.BF16 R16, R4, R32, R16 ;  /* 0x000000200410723c */ /* 0x000fec0000041810 */
[----:B------:R-:W1:Y:S01]  /*bba0*/  MUFU.TANH R179, R179 ;  /* 0x000000b300b37308 */ /* 0x000e620000002400 */
[----:B---3--:R-:W-:-:S05]  /*bbb0*/  FFMA.FTZ R121, R121, UR4, R172 ;  /* 0x0000000479797c23 */ /* 0x008fca00080100ac */
[----:B------:R-:W-:Y:S01]  /*bbc0*/  HMMA.16816.F32.BF16 R24, R4, R34, R24 ;  /* 0x000000220418723c */ /* 0x000fe20000041818 */
[----:B------:R-:W2:Y:S01]  /*bbd0*/  LDSM.16.M88.4 R32, [R165+0x1000] ;  /* 0x00100000a520783b */ /* 0x000ea20000000200 */
[----:B------:R-:W-:Y:S06]  /*bbe0*/  MUFU.TANH R175, R175 ;  /* 0x000000af00af7308 */ /* 0x000fec0000002400 */
[----:B----4-:R-:W-:Y:S02]  /*bbf0*/  HMMA.16816.F32.BF16 R8, R12, R20, RZ ;  /* 0x000000140c08723c */ /* 0x010fe400000418ff */
[----:B------:R-:W3:Y:S01]  /*bc00*/  MUFU.TANH R177, R177 ;  /* 0x000000b100b17308 */ /* 0x000ee20000002400 */
[----:B-1----:R-:W-:-:S05]  /*bc10*/  FFMA.FTZ R162, R162, UR4, R179 ;  /* 0x00000004a2a27c23 */ /* 0x002fca00080100b3 */
[----:B------:R-:W-:Y:S01]  /*bc20*/  HMMA.16816.F32.BF16 R20, R12, R22, RZ ;  /* 0x000000160c14723c */ /* 0x000fe200000418ff */
        /* <DEDUP_REMOVED lines=8> */
[----:B------:R-:W-:Y:S02]  /*bcb0*/  FMUL.FTZ R178, R26, c[0x0][0x2ec] ;  /* 0x0000bb001ab27a20 */ /* 0x000fe40000410000 */
[----:B------:R-:W-:Y:S01]  /*bcc0*/  FMUL.FTZ R205, R27, c[0x0][0x2ec] ;  /* 0x0000bb001bcd7a20 */ /* 0x000fe20000410000 */
[----:B------:R-:W-:Y:S01]  /*bcd0*/  HMMA.16816.F32.BF16 R8, R4, R36, R8 ;  /* 0x000000240408723c */ /* 0x000fe20000041808 */
[----:B------:R-:W1:Y:S01]  /*bce0*/  LDSM.16.M88.4 R24, [R166+0x2400] ;  /* 0x00240000a618783b */ /* 0x000e620000000200 */
[----:B------:R-:W-:Y:S01]  /*bcf0*/  MUFU.TANH R195, R17 ;  /* 0x0000001100c37308 */ /* 0x000fe20000002400 */
[----:B---3--:R-:W-:-:S05]  /*bd00*/  FFMA.FTZ R160, R160, UR4, R177 ;  /* 0x00000004a0a07c23 */ /* 0x008fca00080100b1 */
[----:B------:R-:W-:Y:S01]  /*bd10*/  HMMA.16816.F32.BF16 R20, R4, R38, R20 ;  /* 0x000000260414723c */ /* 0x000fe20000041814 */
[----:B------:R-:W-:Y:S01]  /*bd20*/  LDSM.16.M88.4 R36, [R165+0x1800] ;  /* 0x00180000a524783b */ /* 0x000fe20000000200 */
[----:B------:R3:W4:Y:S08]  /*bd30*/  MUFU.TANH R176, R18 ;  /* 0x0000001200b07308 */ /* 0x0007300000002400 */
[----:B------:R-:W-:Y:S06]  /*bd40*/  MUFU.TANH R189, R189 ;  /* 0x000000bd00bd7308 */ /* 0x000fec0000002400 */
[----:B------:R-:W-:Y:S01]  /*bd50*/  FMUL.FTZ R8, R8, c[0x0][0x2ec] ;  /* 0x0000bb0008087a20 */ /* 0x000fe20000410000 */
[----:B---3--:R-:W-:Y:S01]  /*bd60*/  HMMA.16816.F32.BF16 R16, R12, R28, RZ ;  /* 0x0000001c0c10723c */ /* 0x008fe200000418ff */
[----:B------:R-:W-:-:S02]  /*bd70*/  FMUL.FTZ R9, R9, c[0x0][0x2ec] ;  /* 0x0000bb0009097a20 */ /* 0x000fc40000410000 */
[----:B------:R-:W-:Y:S01]  /*bd80*/  MUFU.TANH R213, R8 ;  /* 0x0000000800d57308 */ /* 0x000fe20000002400 */
[----:B------:R-:W-:Y:S02]  /*bd90*/  FMUL.FTZ R10, R10, c[0x0][0x2ec] ;  /* 0x0000bb000a0a7a20 */ /* 0x000fe40000410000 */
[----:B------:R-:W-:Y:S02]  /*bda0*/  FMUL.FTZ R184, R11, c[0x0][0x2ec] ;  /* 0x0000bb000bb87a20 */ /* 0x000fe40000410000 */
[----:B------:R-:W-:Y:S01]  /*bdb0*/  FMUL.FTZ R223, R20, c[0x0][0x2ec] ;  /* 0x0000bb0014df7a20 */ /* 0x000fe20000410000 */
[----:B------:R-:W-:Y:S01]  /*bdc0*/  HMMA.16816.F32.BF16 R28, R12, R30, RZ ;  /* 0x0000001e0c1c723c */ /* 0x000fe200000418ff */
[----:B------:R-:W-:Y:S01]  /*bdd0*/  FMUL.FTZ R219, R21, c[0x0][0x2ec] ;  /* 0x0000bb0015db7a20 */ /* 0x000fe20000410000 */
[----:B------:R-:W-:Y:S01]  /*bde0*/  MUFU.TANH R207, R9 ;  /* 0x0000000900cf7308 */ /* 0x000fe20000002400 */
[----:B------:R-:W-:Y:S02]  /*bdf0*/  FMUL.FTZ R221, R22, c[0x0][0x2ec] ;  /* 0x0000bb0016dd7a20 */ /* 0x000fe40000410000 */
[----:B------:R-:W-:-:S02]  /*be00*/  FMUL.FTZ R217, R23, c[0x0][0x2ec] ;  /* 0x0000bb0017d97a20 */ /* 0x000fc40000410000 */
[----:B------:R-:W3:Y:S01]  /*be10*/  LDSM.16.M88.4 R20, [R166+0x2800] ;  /* 0x00280000a614783b */ /* 0x000ee20000000200 */
[----:B----4-:R-:W-:Y:S02]  /*be20*/  FFMA.FTZ R117, R117, UR4, R176 ;  /* 0x0000000475757c23 */ /* 0x010fe400080100b0 */
[----:B------:R1:W-:Y:S05]  /*be30*/  MUFU.TANH R180, R10 ;  /* 0x0000000a00b47308 */ /* 0x0003ea0000002400 */
[C---:B--2---:R-:W-:Y:S03]  /*be40*/  HMMA.16816.F32.BF16 R16, R4.reuse, R32, R16 ;  /* 0x000000200410723c */ /* 0x044fe60000041810 */
[----:B------:R-:W2:Y:S06]  /*be50*/  I2F R146, R147 ;  /* 0x0000009300927306 */ /* 0x000eac0000201400 */
[----:B------:R-:W-:Y:S01]  /*be60*/  HMMA.16816.F32.BF16 R28, R4, R34, R28 ;  /* 0x00000022041c723c */ /* 0x000fe2000004181c */
[----:B------:R-:W-:Y:S01]  /*be70*/  LDSM.16.M88.4 R32, [R166+0x2c00] ;  /* 0x002c0000a620783b */ /* 0x000fe20000000200 */
[----:B------:R-:W-:Y:S06]  /*be80*/  I2F R119, R155 ;  /* 0x0000009b00777306 */ /* 0x000fec0000201400 */
[----:B-1----:R-:W-:Y:S02]  /*be90*/  HMMA.16816.F32.BF16 R8, R12, R24, RZ ;  /* 0x000000180c08723c */ /* 0x002fe400000418ff */
[----:B------:R-:W-:Y:S01]  /*bea0*/  MUFU.TANH R174, R174 ;  /* 0x000000ae00ae7308 */ /* 0x000fe20000002400 */
[----:B--2---:R-:W-:-:S05]  /*beb0*/  FFMA.FTZ R146, R146, UR4, R195 ;  /* 0x0000000492927c23 */ /* 0x004fca00080100c3 */
[----:B------:R-:W-:Y:S01]  /*bec0*/  HMMA.16816.F32.BF16 R24, R12, R26, RZ ;  /* 0x0000001a0c18723c */ /* 0x000fe200000418ff */
[----:B------:R-:W-:Y:S01]  /*bed0*/  FMUL.FTZ R16, R16, c[0x0][0x2ec] ;  /* 0x0000bb0010107a20 */ /* 0x000fe20000410000 */
[----:B------:R-:W-:Y:S01]  /*bee0*/  I2F R152, R153 ;  /* 0x0000009900987306 */ /* 0x000fe20000201400 */
        /* <DEDUP_REMOVED lines=8> */
[C---:B------:R-:W-:Y:S02]  /*bf70*/  HMMA.16816.F32.BF16 R8, R4.reuse, R40, R8 ;  /* 0x000000280408723c */ /* 0x040fe40000041808 */
[----:B------:R-:W-:Y:S06]  /*bf80*/  MUFU.TANH R182, R17 ;  /* 0x0000001100b67308 */ /* 0x000fec0000002400 */
[----:B------:R-:W-:Y:S01]  /*bf90*/  HMMA.16816.F32.BF16 R24, R4, R42, R24 ;  /* 0x0000002a0418723c */ /* 0x000fe20000041818 */
[----:B------:R-:W-:Y:S01]  /*bfa0*/  LDSM.16.M88.4 R40, [R165+0x2000] ;  /* 0x00200000a528783b */ /* 0x000fe20000000200 */
[----:B------:R3:W-:Y:S08]  /*bfb0*/  MUFU.TANH R215, R18 ;  /* 0x0000001200d77308 */ /* 0x0007f00000002400 */
[----:B------:R-:W-:Y:S06]  /*bfc0*/  MUFU.TANH R229, R28 ;  /* 0x0000001c00e57308 */ /* 0x000fec0000002400 */
[----:B------:R-:W-:Y:S01]  /*bfd0*/  FMUL.FTZ R8, R8, c[0x0][0x2ec] ;  /* 0x0000bb0008087a20 */ /* 0x000fe20000410000 */
[----:B---3--:R-:W-:Y:S01]  /*bfe0*/  HMMA.16816.F32.BF16 R16, R12, R20, RZ ;  /* 0x000000140c10723c */ /* 0x008fe200000418ff */
[----:B------:R-:W-:Y:S01]  /*bff0*/  MUFU.TANH R188, R29 ;  /* 0x0000001d00bc7308 */ /* 0x000fe20000002400 */
[----:B------:R-:W-:-:S02]  /*c000*/  FMUL.FTZ R9, R9, c[0x0][0x2ec] ;  /* 0x0000bb0009097a20 */ /* 0x000fc40000410000 */
[----:B------:R-:W-:-:S03]  /*c010*/  FMUL.FTZ R10, R10, c[0x0][0x2ec] ;  /* 0x0000bb000a0a7a20 */ /* 0x000fc60000410000 */
[----:B------:R-:W-:Y:S02]  /*c020*/  FMUL.FTZ R198, R24, c[0x0][0x2ec] ;  /* 0x0000bb0018c67a20 */ /* 0x000fe40000410000 */
[----:B------:R-:W-:Y:S01]  /*c030*/  FMUL.FTZ R202, R25, c[0x0][0x2ec] ;  /* 0x0000bb0019ca7a20 */ /* 0x000fe20000410000 */
[----:B------:R-:W-:Y:S01]  /*c040*/  HMMA.16816.F32.BF16 R20, R12, R22, RZ ;  /* 0x000000160c14723c */ /* 0x000fe200000418ff */
[----:B------:R-:W-:Y:S01]  /*c050*/  FMUL.FTZ R206, R26, c[0x0][0x2ec] ;  /* 0x0000bb001ace7a20 */ /* 0x000fe20000410000 */
[----:B------:R-:W-:Y:S01]  /*c060*/  MUFU.TANH R192, R30 ;  /* 0x0000001e00c07308 */ /* 0x000fe20000002400 */
[----:B------:R-:W-:Y:S02]  /*c070*/  FMUL.FTZ R231, R27, c[0x0][0x2ec] ;  /* 0x0000bb001be77a20 */ /* 0x000fe40000410000 */
[----:B------:R-:W1:Y:S01]  /*c080*/  LDSM.16.M88.4 R24, [R166+0x3000] ;  /* 0x00300000a618783b */ /* 0x000e620000000200 */
[----:B------:R-:W-:-:S04]  /*c090*/  FMUL.FTZ R235, R11, c[0x0][0x2ec] ;  /* 0x0000bb000beb7a20 */ /* 0x000fc80000410000 */
[----:B------:R2:W-:Y:S04]  /*c0a0*/  MUFU.TANH R227, R31 ;  /* 0x0000001f00e37308 */ /* 0x0005e80000002400 */
[C---:B------:R-:W-:Y:S04]  /*c0b0*/  HMMA.16816.F32.BF16 R16, R4.reuse, R36, R16 ;  /* 0x000000240410723c */ /* 0x040fe80000041810 */
[----:B------:R-:W-:Y:S06]  /*c0c0*/  MUFU.TANH R216, R8 ;  /* 0x0000000800d87308 */ /* 0x000fec0000002400 */
[----:B------:R-:W-:Y:S01]  /*c0d0*/  HMMA.16816.F32.BF16 R20, R4, R38, R20 ;  /* 0x000000260414723c */ /* 0x000fe20000041814 */
[----:B--2---:R-:W2:Y:S01]  /*c0e0*/  LDSM.16.M88.4 R28, [R165+0x1c00] ;  /* 0x001c0000a51c783b */ /* 0x004ea20000000200 */
[----:B------:R-:W-:Y:S08]  /*c0f0*/  MUFU.TANH R196, R9 ;  /* 0x0000000900c47308 */ /* 0x000ff00000002400 */
[----:B------:R3:W-:Y:S04]  /*c100*/  MUFU.TANH R200, R10 ;  /* 0x0000000a00c87308 */ /* 0x0007e80000002400 */
[----:B------:R-:W-:-:S02]  /*c110*/  FMUL.FTZ R222, R16, c[0x0][0x2ec] ;  /* 0x0000bb0010de7a20 */ /* 0x000fc40000410000 */
[----:B------:R-:W-:Y:S02]  /*c120*/  FMUL.FTZ R204, R17, c[0x0][0x2ec] ;  /* 0x0000bb0011cc7a20 */ /* 0x000fe40000410000 */
[----:B------:R-:W-:Y:S01]  /*c130*/  FMUL.FTZ R220, R18, c[0x0][0x2ec] ;  /* 0x0000bb0012dc7a20 */ /* 0x000fe20000410000 */
[----:B------:R-:W-:Y:S01]  /*c140*/  I2F R118, R153 ;  /* 0x0000009900767306 */ /* 0x000fe20000201400 */
[----:B------:R-:W-:Y:S01]  /*c150*/  FMUL.FTZ R237, R19, c[0x0][0x2ec] ;  /* 0x0000bb0013ed7a20 */ /* 0x000fe20000410000 */
[----:B-1----:R-:W-:Y:S03]  /*c160*/  HMMA.16816.F32.BF16 R36, R12, R24, RZ ;  /* 0x000000180c24723c */ /* 0x002fe600000418ff */
[----:B------:R-:W-:Y:S02]  /*c170*/  FMUL.FTZ R20, R20, c[0x0][0x2ec] ;  /* 0x0000bb0014147a20 */ /* 0x000fe40000410000 */
[----:B------:R-:W-:-:S02]  /*c180*/  FMUL.FTZ R21, R21, c[0x0][0x2ec] ;  /* 0x0000bb0015157a20 */ /* 0x000fc40000410000 */
[----:B------:R-:W-:Y:S01]  /*c190*/  FMUL.FTZ R22, R22, c[0x0][0x2ec] ;  /* 0x0000bb0016167a20 */ /* 0x000fe20000410000 */
[----:B------:R-:W-:Y:S01]  /*c1a0*/  MUFU.TANH R241, R20 ;  /* 0x0000001400f17308 */ /* 0x000fe20000002400 */
[----:B---3--:R-:W-:Y:S01]  /*c1b0*/  HMMA.16816.F32.BF16 R8, R12, R32, RZ ;  /* 0x000000200c08723c */ /* 0x008fe200000418ff */
[----:B------:R-:W-:-:S06]  /*c1c0*/  FMUL.FTZ R23, R23, c[0x0][0x2ec] ;  /* 0x0000bb0017177a20 */ /* 0x000fcc0000410000 */
[----:B------:R-:W-:Y:S01]  /*c1d0*/  MUFU.TANH R218, R21 ;  /* 0x0000001500da7308 */ /* 0x000fe20000002400 */
[----:B------:R-:W-:Y:S01]  /*c1e0*/  HMMA.16816.F32.BF16 R16, R12, R34, RZ ;  /* 0x000000220c10723c */ /* 0x000fe200000418ff */
[----:B------:R-:W-:Y:S06]  /*c1f0*/  LDSM.16.M88.4 R32, [R165+0x2400] ;  /* 0x00240000a520783b */ /* 0x000fec0000000200 */
[----:B------:R-:W-:Y:S01]  /*c200*/  MUFU.TANH R251, R22 ;  /* 0x0000001600fb7308 */ /* 0x000fe20000002400 */
[C---:B------:R-:W-:Y:S07]  /*c210*/  HMMA.16816.F32.BF16 R36, R4.reuse, R40, R36 ;  /* 0x000000280424723c */ /* 0x040fee0000041824 */
[----:B------:R1:W-:Y:S01]  /*c220*/  MUFU.TANH R228, R23 ;  /* 0x0000001700e47308 */ /* 0x0003e20000002400 */
[C---:B--2---:R-:W-:Y:S07]  /*c230*/  HMMA.16816.F32.BF16 R8, R4.reuse, R28, R8 ;  /* 0x0000001c0408723c */ /* 0x044fee0000041808 */
[----:B------:R-:W-:Y:S01]  /*c240*/  I2F R116, R147 ;  /* 0x0000009300747306 */ /* 0x000fe20000201400 */
[----:B------:R-:W-:Y:S01]  /*c250*/  HMMA.16816.F32.BF16 R16, R4, R30, R16 ;  /* 0x0000001e0410723c */ /* 0x000fe20000041810 */
[----:B------:R-:W2:Y:S04]  /*c260*/  LDSM.16.M88.4 R28, [R166+0x3400] ;  /* 0x00340000a61c783b */ /* 0x000ea80000000200 */
[----:B-1----:R-:W1:Y:S03]  /*c270*/  LDSM.16.M88.4 R20, [R166+0x3800] ;  /* 0x00380000a614783b */ /* 0x002e660000000200 */
[----:B------:R-:W-:Y:S01]  /*c280*/  HMMA.16816.F32.BF16 R24, R12, R26, RZ ;  /* 0x0000001a0c18723c */ /* 0x000fe200000418ff */
[----:B------:R-:W-:Y:S01]  /*c290*/  FMUL.FTZ R3, R38, c[0x0][0x2ec] ;  /* 0x0000bb0026037a20 */ /* 0x000fe20000410000 */
[----:B------:R-:W-:Y:S01]  /*c2a0*/  MUFU.TANH R187, R187 ;  /* 0x000000bb00bb7308 */ /* 0x000fe20000002400 */
[----:B------:R-:W-:-:S02]  /*c2b0*/  FMUL.FTZ R36, R36, c[0x0][0x2ec] ;  /* 0x0000bb0024247a20 */ /* 0x000fc40000410000 */
[----:B------:R-:W-:-:S03]  /*c2c0*/  FMUL.FTZ R37, R37, c[0x0][0x2ec] ;  /* 0x0000bb0025257a20 */ /* 0x000fc60000410000 */
        /* <DEDUP_REMOVED lines=10> */
[----:B------:R-:W-:Y:S02]  /*c370*/  HMMA.16816.F32.BF16 R24, R4, R42, R24 ;  /* 0x0000002a0418723c */ /* 0x000fe40000041818 */
[----:B------:R-:W-:Y:S01]  /*c380*/  MUFU.TANH R230, R16 ;  /* 0x0000001000e67308 */ /* 0x000fe20000002400 */
[C---:B---3--:R-:W-:Y:S02]  /*c390*/  LEA R3, R0.reuse, UR10, 0x4 ;  /* 0x0000000a00037c11 */ /* 0x048fe4000f8e20ff */
[----:B------:R-:W-:Y:S02]  /*c3a0*/  LOP3.LUT R0, R0, 0xfffffffd, RZ, 0xc0, !PT ;  /* 0xfffffffd00007812 */ /* 0x000fe400078ec0ff */
[----:B------:R-:W-:Y:S01]  /*c3b0*/  IADD3 R2, R3, 0x1, R2 ;  /* 0x0000000103027810 */ /* 0x000fe20007ffe002 */
[----:B------:R-:W-:-:S02]  /*c3c0*/  IMAD.U32 R3, RZ, RZ, UR11 ;  /* 0x0000000bff037e24 */ /* 0x000fc4000f8e00ff */
[----:B------:R-:W-:Y:S01]  /*c3d0*/  MUFU.TANH R41, R17 ;  /* 0x0000001100297308 */ /* 0x000fe20000002400 */
[----:B------:R-:W-:Y:S02]  /*c3e0*/  FMUL.FTZ R42, R39, c[0x0][0x2ec] ;  /* 0x0000bb00272a7a20 */ /* 0x000fe40000410000 */
[----:B------:R-:W-:-:S04]  /*c3f0*/  IADD3 R3, R3, -UR12, R2 ;  /* 0x8000000c03037c10 */ /* 0x000fc8000fffe002 */
[----:B------:R-:W-:Y:S01]  /*c400*/  IADD3 R3, R3, c[0x0][0x2e8], RZ ;  /* 0x0000ba0003037a10 */ /* 0x000fe20007ffe0ff */
[----:B------:R3:W-:Y:S03]  /*c410*/  MUFU.TANH R245, R18 ;  /* 0x0000001200f57308 */ /* 0x0007e60000002400 */
[C---:B------:R-:W-:Y:S02]  /*c420*/  IADD3 R2, R3.reuse, 0x8, RZ ;  /* 0x0000000803027810 */ /* 0x040fe40007ffe0ff */
[----:B------:R-:W-:Y:S01]  /*c430*/  IMNMX R3, R3, UR11, PT ;  /* 0x0000000b03037c17 */ /* 0x000fe2000b800200 */
[----:B------:R-:W-:Y:S01]  /*c440*/  FMUL.FTZ R26, R26, c[0x0][0x2ec] ;  /* 0x0000bb001a1a7a20 */ /* 0x000fe20000410000 */
[----:B------:R-:W-:Y:S01]  /*c450*/  IMNMX R2, R2, UR11, PT ;  /* 0x0000000b02027c17 */ /* 0x000fe2000b800200 */
[----:B------:R-:W-:Y:S01]  /*c460*/  MUFU.TANH R233, R9 ;  /* 0x0000000900e97308 */ /* 0x000fe20000002400 */
[-C--:B------:R-:W-:Y:S01]  /*c470*/  ISETP.GE.AND P6, PT, R159, R3.reuse, PT ;  /* 0x000000039f00720c */ /* 0x080fe20003fc6270 */
[----:B------:R-:W-:Y:S01]  /*c480*/  FMUL.FTZ R27, R27, c[0x0][0x2ec] ;  /* 0x0000bb001b1b7a20 */ /* 0x000fe20000410000 */
[CC--:B------:R-:W-:Y:S01]  /*c490*/  ISETP.GE.AND P2, PT, R169.reuse, R3.reuse, PT ;  /* 0x00000003a900720c */ /* 0x0c0fe20003f46270 */
[----:B------:R-:W-:Y:S01]  /*c4a0*/  FMUL.FTZ R24, R24, c[0x0][0x2ec] ;  /* 0x0000bb0018187a20 */ /* 0x000fe20000410000 */
[-C--:B------:R-:W-:Y:S01]  /*c4b0*/  ISETP.GE.AND P0, PT, R169, R2.reuse, PT ;  /* 0x00000002a900720c */ /* 0x080fe20003f06270 */
[----:B------:R-:W-:Y:S01]  /*c4c0*/  FFMA.FTZ R169, R164, UR4, R173 ;  /* 0x00000004a4a97c23 */ /* 0x000fe200080100ad */
[C---:B------:R-:W-:Y:S01]  /*c4d0*/  ISETP.GE.AND P4, PT, R161.reuse, R3, PT ;  /* 0x00000003a100720c */ /* 0x040fe20003f86270 */
[----:B---3--:R-:W3:Y:S01]  /*c4e0*/  LDSM.16.M88.4 R16, [R165+0x2800] ;  /* 0x00280000a510783b */ /* 0x008ee20000000200 */
[----:B------:R2:W-:Y:S01]  /*c4f0*/  MUFU.TANH R226, R10 ;  /* 0x0000000a00e27308 */ /* 0x0005e20000002400 */
[-C--:B------:R-:W-:Y:S01]  /*c500*/  ISETP.GE.AND P5, PT, R161, R2.reuse, PT ;  /* 0x00000002a100720c */ /* 0x080fe20003fa6270 */
[----:B------:R-:W-:Y:S01]  /*c510*/  FMUL.FTZ R25, R25, c[0x0][0x2ec] ;  /* 0x0000bb0019197a20 */ /* 0x000fe20000410000 */
[----:B------:R-:W-:Y:S01]  /*c520*/  FSEL R169, R169, -INF , !P2 ;  /* 0xff800000a9a97808 */ /* 0x000fe20005000000 */
[----:B------:R-:W-:Y:S01]  /*c530*/  ULDC.64 UR10, c[0x0][0x118] ;  /* 0x00004600000a7ab9 */ /* 0x000fe20000000a00 */
[----:B------:R-:W-:-:S02]  /*c540*/  ISETP.GE.AND P2, PT, R159, R2, PT ;  /* 0x000000029f00720c */ /* 0x000fc40003f46270 */
[----:B------:R-:W-:Y:S01]  /*c550*/  @P6 LOP3.LUT R0, R0, 0x2, RZ, 0xfc, !PT ;  /* 0x0000000200006812 */ /* 0x000fe200078efcff */
[----:B------:R-:W-:Y:S01]  /*c560*/  MUFU.TANH R238, R36 ;  /* 0x0000002400ee7308 */ /* 0x000fe20000002400 */
[CC--:B------:R-:W-:Y:S02]  /*c570*/  ISETP.GE.AND P1, PT, R163.reuse, R3.reuse, PT ;  /* 0x00000003a300720c */ /* 0x0c0fe40003f26270 */
[----:B------:R-:W-:Y:S02]  /*c580*/  LOP3.LUT R0, R0, 0xfffffffe, RZ, 0xc0, !PT ;  /* 0xfffffffe00007812 */ /* 0x000fe400078ec0ff */
[----:B------:R-:W-:Y:S02]  /*c590*/  ISETP.GE.AND P3, PT, R163, R2, PT ;  /* 0x00000002a300720c */ /* 0x000fe40003f66270 */
[----:B------:R-:W-:Y:S01]  /*c5a0*/  ISETP.GE.AND P6, PT, R157, R3, PT ;  /* 0x000000039d00720c */ /* 0x000fe20003fc6270 */
[----:B--2---:R-:W-:Y:S01]  /*c5b0*/  HMMA.16816.F32.BF16 R8, R12, R28, RZ ;  /* 0x0000001c0c08723c */ /* 0x004fe200000418ff */
[----:B------:R1:W-:Y:S01]  /*c5c0*/  MUFU.TANH R243, R37 ;  /* 0x0000002500f37308 */ /* 0x0003e20000002400 */
[----:B------:R-:W-:-:S02]  /*c5d0*/  @P2 LOP3.LUT R0, R0, 0x1, RZ, 0xfc, !PT ;  /* 0x0000000100002812 */ /* 0x000fc400078efcff */
[----:B------:R-:W-:Y:S02]  /*c5e0*/  FSEL R179, R156, -INF , !P6 ;  /* 0xff8000009cb37808 */ /* 0x000fe40007000000 */
[-C--:B------:R-:W-:Y:S02]  /*c5f0*/  ISETP.GE.AND P6, PT, R151, R2.reuse, PT ;  /* 0x000000029700720c */ /* 0x080fe40003fc6270 */
[----:B------:R-:W-:Y:S01]  /*c600*/  HMMA.16816.F32.BF16 R28, R12, R30, RZ ;  /* 0x0000001e0c1c723c */ /* 0x000fe200000418ff */
[----:B------:R-:W2:Y:S01]  /*c610*/  MUFU.TANH R193, R193 ;  /* 0x000000c100c17308 */ /* 0x000ea20000002400 */
[----:B------:R-:W-:Y:S02]  /*c620*/  ISETP.GE.AND P2, PT, R155, R2, PT ;  /* 0x000000029b00720c */ /* 0x000fe40003f46270 */
[C---:B------:R-:W-:Y:S02]  /*c630*/  IADD3 R164, R47.reuse, 0xa8, RZ ;  /* 0x000000a82fa47810 */ /* 0x040fe40007ffe0ff */
[----:B------:R-:W-:-:S02]  /*c640*/  IADD3 R156, R47, 0xc8, RZ ;  /* 0x000000c82f9c7810 */ /* 0x000fc40007ffe0ff */
[----:B-1----:R-:W-:Y:S01]  /*c650*/  HMMA.16816.F32.BF16 R36, R12, R20, RZ ;  /* 0x000000140c24723c */ /* 0x002fe200000418ff */
[----:B------:R-:W1:Y:S06]  /*c660*/  MUFU.TANH R201, R201 ;  /* 0x000000c900c97308 */ /* 0x000e6c0000002400 */
[C---:B------:R-:W-:Y:S01]  /*c670*/  IADD3 R21, R47.reuse, 0x98, RZ ;  /* 0x000000982f157810 */ /* 0x040fe20007ffe0ff */
[----:B------:R-:W-:Y:S01]  /*c680*/  HMMA.16816.F32.BF16 R8, R4, R32, R8 ;  /* 0x000000200408723c */ /* 0x000fe20000041808 */
[----:B------:R4:W-:Y:S01]  /*c690*/  I2F R40, R214 ;  /* 0x000000d600287306 */ /* 0x0009e20000201400 */
[----:B--2---:R-:W-:Y:S01]  /*c6a0*/  FFMA.FTZ R118, R118, UR4, R193 ;  /* 0x0000000476767c23 */ /* 0x004fe200080100c1 */
[----:B------:R-:W-:-:S04]  /*c6b0*/  IADD3 R193, R47, 0xe1, RZ ;  /* 0x000000e12fc17810 */ /* 0x000fc80007ffe0ff */
[----:B------:R-:W-:Y:S01]  /*c6c0*/  FFMA.FTZ R32, R122, UR4, R181 ;  /* 0x000000047a207c23 */ /* 0x000fe200080100b5 */
[C---:B------:R-:W-:Y:S01]  /*c6d0*/  HMMA.16816.F32.BF16 R28, R4.reuse, R34, R28 ;  /* 0x00000022041c723c */ /* 0x040fe2000004181c */
[----:B------:R-:W-:Y:S01]  /*c6e0*/  I2F R115, R145 ;  /* 0x0000009100737306 */ /* 0x000fe20000201400 */
[----:B------:R-:W-:Y:S01]  /*c6f0*/  FFMA.FTZ R33, R123, UR4, R170 ;  /* 0x000000047b217c23 */ /* 0x000fe200080100aa */
[----:B------:R-:W-:Y:S01]  /*c700*/  IADD3 R170, R47, 0xb8, RZ ;  /* 0x000000b82faa7810 */ /* 0x000fe20007ffe0ff */
[----:B-1----:R-:W-:Y:S01]  /*c710*/  FFMA.FTZ R201, R116, UR4, R201 ;  /* 0x0000000474c97c23 */ /* 0x002fe200080100c9 */
[----:B------:R-:W-:Y:S02]  /*c720*/  FSEL R32, R32, -INF , !P5 ;  /* 0xff80000020207808 */ /* 0x000fe40006800000 */
[----:B------:R-:W-:Y:S01]  /*c730*/  FFMA.FTZ R34, R124, UR4, R175 ;  /* 0x000000047c227c23 */ /* 0x000fe200080100af */
[----:B---3--:R-:W-:Y:S01]  /*c740*/  HMMA.16816.F32.BF16 R36, R4, R16, R36 ;  /* 0x000000100424723c */ /* 0x008fe20000041824 */
[----:B------:R-:W1:Y:S01]  /*c750*/  MUFU.TANH R178, R178 ;  /* 0x000000b200b27308 */ /* 0x000e620000002400 */
[----:B----4-:R-:W-:Y:S01]  /*c760*/  FSEL R214, R162, -INF , !P1 ;  /* 0xff800000a2d67808 */ /* 0x010fe20004800000 */
[----:B------:R-:W-:Y:S01]  /*c770*/  FFMA.FTZ R35, R120, UR4, R189 ;  /* 0x0000000478237c23 */ /* 0x000fe200080100bd */
[----:B------:R-:W-:-:S02]  /*c780*/  LOP3.LUT P5, RZ, R0, 0x1, RZ, 0xc0, !PT ;  /* 0x0000000100ff7812 */ /* 0x000fc400078ac0ff */
[----:B------:R-:W-:Y:S02]  /*c790*/  FSEL R34, R34, -INF , !P0 ;  /* 0xff80000022227808 */ /* 0x000fe40004000000 */
[----:B------:R-:W-:Y:S01]  /*c7a0*/  IADD3 R16, R47, 0xa0, RZ ;  /* 0x000000a02f107810 */ /* 0x000fe20007ffe0ff */
[----:B------:R-:W-:Y:S01]  /*c7b0*/  I2F R142, R143 ;  /* 0x0000008f008e7306 */ /* 0x000fe20000201400 */
[----:B------:R-:W-:Y:S01]  /*c7c0*/  FMUL.FTZ R8, R8, c[0x0][0x2ec] ;  /* 0x0000bb0008087a20 */ /* 0x000fe20000410000 */
[----:B------:R-:W-:Y:S01]  /*c7d0*/  FSEL R123, R121, -INF , !P5 ;  /* 0xff800000797b7808 */ /* 0x000fe20006800000 */
[----:B------:R-:W-:Y:S01]  /*c7e0*/  FFMA.FTZ R121, R119, UR4, R174 ;  /* 0x0000000477797c23 */ /* 0x000fe200080100ae */
[-C--:B------:R-:W-:Y:S01]  /*c7f0*/  ISETP.GE.AND P5, PT, R151, R3.reuse, PT ;  /* 0x000000039700720c */ /* 0x080fe20003fa6270 */
[----:B------:R-:W-:Y:S01]  /*c800*/  FMUL.FTZ R9, R9, c[0x0][0x2ec] ;  /* 0x0000bb0009097a20 */ /* 0x000fe20000410000 */
[-C--:B------:R-:W-:Y:S01]  /*c810*/  ISETP.GE.AND P0, PT, R157, R2.reuse, PT ;  /* 0x000000029d00720c */ /* 0x080fe20003f06270 */
[----:B------:R-:W-:Y:S01]  /*c820*/  FMUL.FTZ R10, R10, c[0x0][0x2ec] ;  /* 0x0000bb000a0a7a20 */ /* 0x000fe20000410000 */
[----:B------:R2:W-:Y:S01]  /*c830*/  I2F R161, R16 ;  /* 0x0000001000a17306 */ /* 0x0005e20000201400 */
[----:B------:R-:W-:Y:S01]  /*c840*/  FSEL R175, R160, -INF , !P4 ;  /* 0xff800000a0af7808 */ /* 0x000fe20006000000 */
[----:B-1----:R-:W-:Y:S01]  /*c850*/  FFMA.FTZ R115, R115, UR4, R178 ;  /* 0x0000000473737c23 */ /* 0x002fe200080100b2 */
[----:B------:R-:W-:Y:S01]  /*c860*/  LOP3.LUT P4, RZ, R0, 0x2, RZ, 0xc0, !PT ;  /* 0x0000000200ff7812 */ /* 0x000fe2000788c0ff */
[----:B------:R-:W-:Y:S01]  /*c870*/  FMUL.FTZ R11, R11, c[0x0][0x2ec] ;  /* 0x0000bb000b0b7a20 */ /* 0x000fe20000410000 */
[----:B------:R-:W-:Y:S01]  /*c880*/  FSEL R35, R35, -INF , !P0 ;  /* 0xff80000023237808 */ /* 0x000fe20004000000 */
[----:B------:R-:W-:Y:S01]  /*c890*/  FMUL.FTZ R28, R28, c[0x0][0x2ec] ;  /* 0x0000bb001c1c7a20 */ /* 0x000fe20000410000 */
[-C--:B------:R-:W-:Y:S01]  /*c8a0*/  ISETP.GE.AND P0, PT, R147, R2.reuse, PT ;  /* 0x000000029300720c */ /* 0x080fe20003f06270 */
[----:B------:R-:W1:Y:S01]  /*c8b0*/  MUFU.TANH R199, R199 ;  /* 0x000000c700c77308 */ /* 0x000e620000002400 */
[----:B------:R-:W-:Y:S01]  /*c8c0*/  FSEL R33, R33, -INF , !P3 ;  /* 0xff80000021217808 */ /* 0x000fe20005800000 */
[----:B------:R-:W-:Y:S01]  /*c8d0*/  FMUL.FTZ R29, R29, c[0x0][0x2ec] ;  /* 0x0000bb001d1d7a20 */ /* 0x000fe20000410000 */
[----:B------:R-:W-:Y:S01]  /*c8e0*/  FSEL R173, R158, -INF , !P4 ;  /* 0xff8000009ead7808 */ /* 0x000fe20006000000 */
[----:B------:R-:W-:Y:S01]  /*c8f0*/  FMUL.FTZ R30, R30, c[0x0][0x2ec] ;  /* 0x0000bb001e1e7a20 */ /* 0x000fe20000410000 */
[-C--:B------:R-:W-:Y:S01]  /*c900*/  ISETP.GE.AND P3, PT, R153, R3.reuse, PT ;  /* 0x000000039900720c */ /* 0x080fe20003f66270 */
[----:B------:R-:W-:Y:S01]  /*c910*/  FMUL.FTZ R31, R31, c[0x0][0x2ec] ;  /* 0x0000bb001f1f7a20 */ /* 0x000fe20000410000 */
[-C--:B------:R-:W-:Y:S01]  /*c920*/  ISETP.GE.AND P4, PT, R153, R2.reuse, PT ;  /* 0x000000029900720c */ /* 0x080fe20003f86270 */
[----:B------:R-:W3:Y:S01]  /*c930*/  I2F R125, R141 ;  /* 0x0000008d007d7306 */ /* 0x000ee20000201400 */
[----:B--2---:R-:W-:Y:S01]  /*c940*/  IADD3 R16, R47, 0xa1, RZ ;  /* 0x000000a12f107810 */ /* 0x004fe20007ffe0ff */
[----:B------:R-:W-:Y:S01]  /*c950*/  FMUL.FTZ R36, R36, c[0x0][0x2ec] ;  /* 0x0000bb0024247a20 */ /* 0x000fe20000410000 */
[----:B------:R-:W-:Y:S01]  /*c960*/  FSEL R116, R117, -INF , !P6 ;  /* 0xff80000075747808 */ /* 0x000fe20007000000 */
[----:B------:R-:W-:Y:S01]  /*c970*/  FMUL.FTZ R37, R37, c[0x0][0x2ec] ;  /* 0x0000bb0025257a20 */ /* 0x000fe20000410000 */
[----:B------:R-:W-:Y:S01]  /*c980*/  FSEL R121, R121, -INF , !P2 ;  /* 0xff80000079797808 */ /* 0x000fe20005000000 */
[----:B------:R-:W-:Y:S01]  /*c990*/  FMUL.FTZ R38, R38, c[0x0][0x2ec] ;  /* 0x0000bb0026267a20 */ /* 0x000fe20000410000 */
[----:B------:R-:W-:Y:S01]  /*c9a0*/  ISETP.GE.AND P2, PT, R145, R2, PT ;  /* 0x000000029100720c */ /* 0x000fe20003f46270 */
[----:B------:R2:W-:Y:S01]  /*c9b0*/  I2F R163, R16 ;  /* 0x0000001000a37306 */ /* 0x0005e20000201400 */
[----:B------:R-:W-:Y:S01]  /*c9c0*/  FSEL R252, R118, -INF , !P4 ;  /* 0xff80000076fc7808 */ /* 0x000fe20006000000 */
[----:B-1----:R-:W-:Y:S01]  /*c9d0*/  FFMA.FTZ R142, R142, UR4, R199 ;  /* 0x000000048e8e7c23 */ /* 0x002fe200080100c7 */
[----:B------:R-:W-:Y:S01]  /*c9e0*/  FSEL R250, R115, -INF , !P2 ;  /* 0xff80000073fa7808 */ /* 0x000fe20005000000 */
[----:B------:R-:W-:Y:S01]  /*c9f0*/  FMUL.FTZ R39, R39, c[0x0][0x2ec] ;  /* 0x0000bb0027277a20 */ /* 0x000fe20000410000 */
[----:B------:R-:W-:-:S02]  /*ca00*/  ISETP.GE.AND P1, PT, R155, R3, PT ;  /* 0x000000039b00720c */ /* 0x000fc40003f26270 */
[----:B------:R-:W-:Y:S01]  /*ca10*/  FSEL R248, R201, -INF , !P0 ;  /* 0xff800000c9f87808 */ /* 0x000fe20004000000 */
[----:B------:R-:W-:Y:S01]  /*ca20*/  I2F R154, R155 ;  /* 0x0000009b009a7306 */ /* 0x000fe20000201400 */
[----:B---3--:R-:W-:Y:S01]  /*ca30*/  FFMA.FTZ R125, R125, UR4, R180 ;  /* 0x000000047d7d7c23 */ /* 0x008fe200080100b4 */
[----:B------:R-:W-:Y:S02]  /*ca40*/  LOP3.LUT R0, R0, 0xfffffffb, RZ, 0xc0, !PT ;  /* 0xfffffffb00007812 */ /* 0x000fe400078ec0ff */
[----:B------:R-:W-:Y:S02]  /*ca50*/  IADD3 R17, R47, 0xb1, RZ ;  /* 0x000000b12f117810 */ /* 0x000fe40007ffe0ff */
[----:B------:R-:W-:Y:S02]  /*ca60*/  ISETP.GE.AND P6, PT, R141, R3, PT ;  /* 0x000000038d00720c */ /* 0x000fe40003fc6270 */
[----:B--2---:R-:W-:Y:S01]  /*ca70*/  IADD3 R16, R47, 0xa9, RZ ;  /* 0x000000a92f107810 */ /* 0x004fe20007ffe0ff */
[----:B------:R-:W1:Y:S01]  /*ca80*/  MUFU.TANH R191, R191 ;  /* 0x000000bf00bf7308 */ /* 0x000e620000002400 */
[----:B------:R-:W-:-:S02]  /*ca90*/  ISETP.GE.AND P0, PT, R131, R2, PT ;  /* 0x000000028300720c */ /* 0x000fc40003f06270 */
[----:B------:R-:W-:Y:S02]  /*caa0*/  ISETP.GE.AND P2, PT, R131, R3, PT ;  /* 0x000000038300720c */ /* 0x000fe40003f46270 */
[C---:B------:R-:W-:Y:S02]  /*cab0*/  IADD3 R158, R47.reuse, 0xb9, RZ ;  /* 0x000000b92f9e7810 */ /* 0x040fe40007ffe0ff */
[C---:B------:R-:W-:Y:S01]  /*cac0*/  IADD3 R120, R47.reuse, 0xc0, RZ ;  /* 0x000000c02f787810 */ /* 0x040fe20007ffe0ff */
[----:B------:R2:W-:Y:S01]  /*cad0*/  I2F R162, R16 ;  /* 0x0000001000a27306 */ /* 0x0005e20000201400 */
[C---:B------:R-:W-:Y:S02]  /*cae0*/  IADD3 R181, R47.reuse, 0xc1, RZ ;  /* 0x000000c12fb57810 */ /* 0x040fe40007ffe0ff */
[C---:B------:R-:W-:Y:S02]  /*caf0*/  IADD3 R160, R47.reuse, 0xd0, RZ ;  /* 0x000000d02fa07810 */ /* 0x040fe40007ffe0ff */
[----:B------:R-:W-:-:S03]  /*cb00*/  IADD3 R189, R47, 0xd8, RZ ;  /* 0x000000d82fbd7810 */ /* 0x000fc60007ffe0ff */
[----:B------:R-:W-:Y:S01]  /*cb10*/  I2F R150, R151 ;  /* 0x0000009700967306 */ /* 0x000fe20000201400 */
[----:B-1----:R-:W-:Y:S01]  /*cb20*/  FFMA.FTZ R154, R154, UR4, R191 ;  /* 0x000000049a9a7c23 */ /* 0x002fe200080100bf */
[----:B------:R-:W-:-:S04]  /*cb30*/  IADD3 R191, R47, 0xd1, RZ ;  /* 0x000000d12fbf7810 */ /* 0x000fc80007ffe0ff */
[----:B------:R-:W-:Y:S02]  /*cb40*/  FSEL R177, R154, -INF , !P1 ;  /* 0xff8000009ab17808 */ /* 0x000fe40004800000 */
[----:B--2---:R-:W-:Y:S01]  /*cb50*/  IADD3 R16, R47, 0xb0, RZ ;  /* 0x000000b02f107810 */ /* 0x004fe20007ffe0ff */
[----:B------:R-:W1:Y:S01]  /*cb60*/  MUFU.TANH R236, R42 ;  /* 0x0000002a00ec7308 */ /* 0x000e620000002400 */
[----:B------:R-:W-:Y:S02]  /*cb70*/  ISETP.GE.AND P1, PT, R145, R3, PT ;  /* 0x000000039100720c */ /* 0x000fe40003f26270 */
[----:B------:R-:W-:-:S05]  /*cb80*/  IADD3 R154, R47, 0xc9, RZ ;  /* 0x000000c92f9a7810 */ /* 0x000fca0007ffe0ff */
[----:B------:R-:W-:Y:S08]  /*cb90*/  I2F R124, R16 ;  /* 0x00000010007c7306 */ /* 0x000ff00000201400 */
[----:B------:R2:W-:Y:S01]  /*cba0*/  MUFU.TANH R16, R8 ;  /* 0x0000000800107308 */ /* 0x0005e20000002400 */
[----:B-1----:R-:W-:-:S07]  /*cbb0*/  IMAD.MOV.U32 R180, RZ, RZ, R236 ;  /* 0x000000ffffb47224 */ /* 0x002fce00078e00ec */
[----:B------:R-:W-:Y:S01]  /*cbc0*/  I2F R114, R143 ;  /* 0x0000008f00727306 */ /* 0x000fe20000201400 */
[----:B--2---:R-:W-:-:S07]  /*cbd0*/  P2R R8, PR, RZ, 0x20 ;  /* 0x00000020ff087803 */ /* 0x004fce0000000000 */
[----:B------:R-:W1:Y:S01]  /*cbe0*/  MUFU.TANH R205, R205 ;  /* 0x000000cd00cd7308 */ /* 0x000e620000002400 */
[-C--:B------:R-:W-:Y:S01]  /*cbf0*/  ISETP.GE.AND P5, PT, R147, R3.reuse, PT ;  /* 0x000000039300720c */ /* 0x080fe20003fa6270 */
[----:B------:R-:W-:Y:S01]  /*cc00*/  FFMA.FTZ R147, R152, UR4, R187 ;  /* 0x0000000498937c23 */ /* 0x000fe200080100bb */
[----:B------:R-:W-:Y:S02]  /*cc10*/  ISETP.NE.AND P4, PT, R8, RZ, PT ;  /* 0x000000ff0800720c */ /* 0x000fe40003f85270 */
[----:B------:R-:W-:Y:S02]  /*cc20*/  FSEL R117, R146, -INF , !P5 ;  /* 0xff80000092757808 */ /* 0x000fe40006800000 */
[----:B------:R-:W-:Y:S01]  /*cc30*/  ISETP.GE.AND P5, PT, R141, R2, PT ;  /* 0x000000028d00720c */ /* 0x000fe20003fa6270 */
[----:B------:R-:W-:Y:S01]  /*cc40*/  I2F R42, R21 ;  /* 0x00000015002a7306 */ /* 0x000fe20000201400 */
[----:B------:R-:W-:Y:S02]  /*cc50*/  FSEL R147, R147, -INF , !P3 ;  /* 0xff80000093937808 */ /* 0x000fe40005800000 */
[----:B------:R-:W-:-:S02]  /*cc60*/  ISETP.GE.AND P3, PT, R143, R3, PT ;  /* 0x000000038f00720c */ /* 0x000fc40003f66270 */
[----:B------:R-:W-:Y:S02]  /*cc70*/  P2R R8, PR, RZ, 0x20 ;  /* 0x00000020ff087803 */ /* 0x000fe40000000000 */
[----:B------:R-:W-:Y:S01]  /*cc80*/  FSEL R115, R142, -INF , !P3 ;  /* 0xff8000008e737808 */ /* 0x000fe20005800000 */
[----:B------:R-:W2:Y:S01]  /*cc90*/  MUFU.TANH R20, R26 ;  /* 0x0000001a00147308 */ /* 0x000ea20000002400 */
[----:B------:R-:W-:Y:S01]  /*cca0*/  ISETP.NE.AND P3, PT, R8, RZ, PT ;  /* 0x000000ff0800720c */ /* 0x000fe20003f65270 */
[----:B-1----:R-:W-:Y:S01]  /*ccb0*/  FFMA.FTZ R114, R114, UR4, R205 ;  /* 0x0000000472727c23 */ /* 0x002fe200080100cd */
[-C--:B------:R-:W-:Y:S02]  /*ccc0*/  ISETP.GE.AND P5, PT, R133, R3.reuse, PT ;  /* 0x000000038500720c */ /* 0x080fe40003fa6270 */
[----:B------:R-:W-:Y:S02]  /*ccd0*/  FSEL R142, R125, -INF , !P3 ;  /* 0xff8000007d8e7808 */ /* 0x000fe40005800000 */
[----:B------:R-:W-:Y:S01]  /*cce0*/  ISETP.GE.AND P3, PT, R127, R3, PT ;  /* 0x000000037f00720c */ /* 0x000fe20003f66270 */
[----:B------:R-:W1:Y:S01]  /*ccf0*/  MUFU.TANH R21, R27 ;  /* 0x0000001b00157308 */ /* 0x000e620000002400 */
[----:B------:R-:W-:-:S07]  /*cd00*/  IADD3 R187, R47, 0xe9, RZ ;  /* 0x000000e92fbb7810 */ /* 0x000fce0007ffe0ff */
[----:B------:R-:W-:Y:S01]  /*cd10*/  I2F R144, R145 ;  /* 0x0000009100907306 */ /* 0x000fe20000201400 */
[----:B--2---:R-:W-:-:S03]  /*cd20*/  IMAD.MOV.U32 R205, RZ, RZ, R20 ;  /* 0x000000ffffcd7224 */ /* 0x004fc600078e0014 */
[----:B------:R-:W-:Y:S02]  /*cd30*/  @P3 LOP3.LUT R0, R0, 0x4, RZ, 0xfc, !PT ;  /* 0x0000000400003812 */ /* 0x000fe400078efcff */
[----:B------:R-:W-:Y:S02]  /*cd40*/  ISETP.GE.AND P3, PT, R127, R2, PT ;  /* 0x000000027f00720c */ /* 0x000fe40003f66270 */
[----:B------:R-:W2:Y:S01]  /*cd50*/  MUFU.TANH R203, R203 ;  /* 0x000000cb00cb7308 */ /* 0x000ea20000002400 */
[----:B-1----:R-:W-:Y:S01]  /*cd60*/  IMAD.MOV.U32 R201, RZ, RZ, R21 ;  /* 0x000000ffffc97224 */ /* 0x002fe200078e0015 */
[----:B------:R-:W-:Y:S01]  /*cd70*/  LOP3.LUT R0, R0, 0xfffffffe, RZ, 0xc0, !PT ;  /* 0xfffffffe00007812 */ /* 0x000fe200078ec0ff */
[----:B------:R-:W-:Y:S05]  /*cd80*/  HMMA.16816.F32.BF16 R20, R12, R22, RZ ;  /* 0x000000160c14723c */ /* 0x000fea00000418ff */
[----:B------:R1:W3:Y:S03]  /*cd90*/  MUFU.TANH R172, R9 ;  /* 0x0000000900ac7308 */ /* 0x0002e60000002400 */
[----:B------:R-:W-:-:S02]  /*cda0*/  @P3 LOP3.LUT R0, R0, 0x1, RZ, 0xfc, !PT ;  /* 0x0000000100003812 */ /* 0x000fc400078efcff */
[----:B------:R-:W-:Y:S02]  /*cdb0*/  ISETP.GE.AND P3, PT, R102, R3, PT ;  /* 0x000000036600720c */ /* 0x000fe40003f66270 */
[----:B------:R-:W-:Y:S01]  /*cdc0*/  LOP3.LUT R0, R0, 0xfffffffd, RZ, 0xc0, !PT ;  /* 0xfffffffd00007812 */ /* 0x000fe200078ec0ff */
[----:B------:R-:W-:Y:S01]  /*cdd0*/  I2F R113, R133 ;  /* 0x0000008500717306 */ /* 0x000fe20000201400 */
[----:B--2---:R-:W-:Y:S02]  /*cde0*/  FFMA.FTZ R144, R144, UR4, R203 ;  /* 0x0000000490907c23 */ /* 0x004fe400080100cb */
[----:B------:R-:W-:-:S03]  /*cdf0*/  IMAD.MOV.U32 R203, RZ, RZ, R16 ;  /* 0x000000ffffcb7224 */ /* 0x000fc600078e0010 */
[----:B------:R-:W-:Y:S01]  /*ce00*/  FSEL R144, R144, -INF , !P1 ;  /* 0xff80000090907808 */ /* 0x000fe20004800000 */
[----:B-1----:R-:W-:Y:S01]  /*ce10*/  FFMA.FTZ R9, R150, UR4, R197 ;  /* 0x0000000496097c23 */ /* 0x002fe200080100c5 */
[----:B------:R-:W1:Y:S01]  /*ce20*/  MUFU.TANH R184, R184 ;  /* 0x000000b800b87308 */ /* 0x000e620000002400 */
[-C--:B------:R-:W-:Y:S02]  /*ce30*/  ISETP.GE.AND P1, PT, R133, R2.reuse, PT ;  /* 0x000000028500720c */ /* 0x080fe40003f26270 */
[----:B------:R-:W-:Y:S01]  /*ce40*/  HMMA.16816.F32.BF16 R20, R4, R18, R20 ;  /* 0x000000120414723c */ /* 0x000fe20000041814 */
[----:B---3--:R-:W-:Y:S01]  /*ce50*/  FFMA.FTZ R172, R40, UR4, R172 ;  /* 0x0000000428ac7c23 */ /* 0x008fe200080100ac */
[----:B------:R-:W-:Y:S02]  /*ce60*/  FSEL R145, R9, -INF , !P4 ;  /* 0xff80000009917808 */ /* 0x000fe40006000000 */
[----:B------:R-:W-:Y:S01]  /*ce70*/  ISETP.GE.AND P4, PT, R143, R2, PT ;  /* 0x000000028f00720c */ /* 0x000fe20003f86270 */
[----:B------:R-:W-:Y:S03]  /*ce80*/  MUFU.TANH R197, R10 ;  /* 0x0000000a00c57308 */ /* 0x000fe60000002400 */
[----:B------:R-:W-:-:S02]  /*ce90*/  FSEL R122, R114, -INF , !P4 ;  /* 0xff800000727a7808 */ /* 0x000fc40006000000 */
[----:B------:R-:W-:-:S03]  /*cea0*/  ISETP.GE.AND P4, PT, R129, R3, PT ;  /* 0x000000038100720c */ /* 0x000fc60003f86270 */
[----:B------:R2:W-:Y:S01]  /*ceb0*/  MUFU.TANH R195, R11 ;  /* 0x0000000b00c37308 */ /* 0x0005e20000002400 */
[----:B-1----:R-:W-:-:S05]  /*cec0*/  FFMA.FTZ R184, R113, UR4, R184 ;  /* 0x0000000471b87c23 */ /* 0x002fca00080100b8 */
[----:B------:R-:W-:Y:S02]  /*ced0*/  FSEL R184, R184, -INF , !P1 ;  /* 0xff800000b8b87808 */ /* 0x000fe40004800000 */
[----:B------:R-:W1:Y:S01]  /*cee0*/  I2F R140, R141 ;  /* 0x0000008d008c7306 */ /* 0x000e620000201400 */
[----:B------:R-:W-:Y:S02]  /*cef0*/  ISETP.GE.AND P1, PT, R126, R3, PT ;  /* 0x000000037e00720c */ /* 0x000fe40003f26270 */
[----:B------:R-:W-:Y:S02]  /*cf00*/  FMUL.FTZ R20, R20, c[0x0][0x2ec] ;  /* 0x0000bb0014147a20 */ /* 0x000fe40000410000 */
[----:B------:R-:W-:Y:S02]  /*cf10*/  FMUL.FTZ R21, R21, c[0x0][0x2ec] ;  /* 0x0000bb0015157a20 */ /* 0x000fe40000410000 */
[----:B------:R-:W-:Y:S01]  /*cf20*/  FMUL.FTZ R22, R22, c[0x0][0x2ec] ;  /* 0x0000bb0016167a20 */ /* 0x000fe20000410000 */
[----:B--2---:R-:W2:Y:S01]  /*cf30*/  LDSM.16.M88.4 R8, [R166+0x3c00] ;  /* 0x003c0000a608783b */ /* 0x004ea20000000200 */
[----:B------:R-:W3:Y:S05]  /*cf40*/  I2F R132, R133 ;  /* 0x0000008500847306 */ /* 0x000eea0000201400 */
[----:B------:R-:W-:Y:S01]  /*cf50*/  @P1 LOP3.LUT R0, R0, 0x2, RZ, 0xfc, !PT ;  /* 0x0000000200001812 */ /* 0x000fe200078efcff */
[----:B-1----:R-:W-:-:S02]  /*cf60*/  FFMA.FTZ R140, R140, UR4, R213 ;  /* 0x000000048c8c7c23 */ /* 0x002fc400080100d5 */
[----:B------:R-:W-:Y:S01]  /*cf70*/  I2F R104, R129 ;  /* 0x0000008100687306 */ /* 0x000fe20000201400 */
[-C--:B------:R-:W-:Y:S02]  /*cf80*/  ISETP.GE.AND P1, PT, R102, R2.reuse, PT ;  /* 0x000000026600720c */ /* 0x080fe40003f26270 */
[----:B------:R-:W-:Y:S02]  /*cf90*/  IADD3 R141, R47, 0xd9, RZ ;  /* 0x000000d92f8d7810 */ /* 0x000fe40007ffe0ff */
[----:B------:R-:W-:Y:S02]  /*cfa0*/  FSEL R114, R140, -INF , !P6 ;  /* 0xff8000008c727808 */ /* 0x000fe40007000000 */
[----:B------:R-:W-:Y:S01]  /*cfb0*/  ISETP.GE.AND P6, PT, R129, R2, PT ;  /* 0x000000028100720c */ /* 0x000fe20003fc6270 */
[----:B------:R-:W1:Y:S01]  /*cfc0*/  MUFU.TANH R217, R217 ;  /* 0x000000d900d97308 */ /* 0x000e620000002400 */
[----:B---3--:R-:W-:Y:S02]  /*cfd0*/  FFMA.FTZ R132, R132, UR4, R207 ;  /* 0x0000000484847c23 */ /* 0x008fe400080100cf */
[----:B------:R-:W-:-:S03]  /*cfe0*/  IMAD.MOV.U32 R207, RZ, RZ, R232 ;  /* 0x000000ffffcf7224 */ /* 0x000fc600078e00e8 */
[----:B------:R-:W-:Y:S02]  /*cff0*/  FSEL R125, R132, -INF , !P5 ;  /* 0xff800000847d7808 */ /* 0x000fe40006800000 */
[----:B------:R-:W-:Y:S01]  /*d000*/  I2F R128, R129 ;  /* 0x0000008100807306 */ /* 0x000fe20000201400 */
[----:B------:R-:W-:-:S07]  /*d010*/  ISETP.GE.AND P5, PT, R126, R2, PT ;  /* 0x000000027e00720c */ /* 0x000fce0003fa6270 */
[----:B------:R-:W3:Y:S01]  /*d020*/  MUFU.TANH R219, R219 ;  /* 0x000000db00db7308 */ /* 0x000ee20000002400 */
[----:B-1----:R-:W-:Y:S01]  /*d030*/  FFMA.FTZ R140, R104, UR4, R217 ;  /* 0x00000004688c7c23 */ /* 0x002fe200080100d9 */
[----:B------:R-:W-:-:S04]  /*d040*/  IADD3 R104, R47, 0xf0, RZ ;  /* 0x000000f02f687810 */ /* 0x000fc80007ffe0ff */
[----:B------:R-:W-:Y:S02]  /*d050*/  FSEL R140, R140, -INF , !P6 ;  /* 0xff8000008c8c7808 */ /* 0x000fe40007000000 */
[----:B------:R-:W-:Y:S01]  /*d060*/  I2F R103, R127 ;  /* 0x0000007f00677306 */ /* 0x000fe20000201400 */
[----:B------:R-:W-:-:S07]  /*d070*/  LOP3.LUT P6, RZ, R0, 0x1, RZ, 0xc0, !PT ;  /* 0x0000000100ff7812 */ /* 0x000fce00078cc0ff */
[----:B------:R-:W1:Y:S01]  /*d080*/  I2F R62, R127 ;  /* 0x0000007f003e7306 */ /* 0x000e620000201400 */
[----:B---3--:R-:W-:-:S07]  /*d090*/  FFMA.FTZ R219, R128, UR4, R219 ;  /* 0x0000000480db7c23 */ /* 0x008fce00080100db */
[----:B------:R-:W3:Y:S08]  /*d0a0*/  I2F R77, R126 ;  /* 0x0000007e004d7306 */ /* 0x000ef00000201400 */
[----:B------:R-:W4:Y:S01]  /*d0b0*/  MUFU.TANH R234, R24 ;  /* 0x0000001800ea7308 */ /* 0x000f220000002400 */
[----:B-1----:R-:W-:-:S05]  /*d0c0*/  FFMA.FTZ R62, R62, UR4, R215 ;  /* 0x000000043e3e7c23 */ /* 0x002fca00080100d7 */
[----:B------:R-:W-:Y:S02]  /*d0d0*/  FSEL R244, R62, -INF , !P6 ;  /* 0xff8000003ef47808 */ /* 0x000fe40007000000 */
[----:B------:R-:W1:Y:S01]  /*d0e0*/  MUFU.TANH R24, R25 ;  /* 0x0000001900187308 */ /* 0x000e620000002400 */
[----:B---3--:R-:W-:Y:S01]  /*d0f0*/  FFMA.FTZ R182, R77, UR4, R182 ;  /* 0x000000044db67c23 */ /* 0x008fe200080100b6 */
[----:B------:R-:W-:Y:S02]  /*d100*/  ISETP.GE.AND P6, PT, R74, R3, PT ;  /* 0x000000034a00720c */ /* 0x000fe40003fc6270 */
[----:B------:R-:W-:-:S04]  /*d110*/  IADD3 R77, R47, 0xf1, RZ ;  /* 0x000000f12f4d7810 */ /* 0x000fc80007ffe0ff */
[----:B------:R3:W-:Y:S01]  /*d120*/  I2F R157, R17 ;  /* 0x00000011009d7306 */ /* 0x0007e20000201400 */
[----:B----4-:R-:W-:-:S07]  /*d130*/  IMAD.MOV.U32 R213, RZ, RZ, R234 ;  /* 0x000000ffffd57224 */ /* 0x010fce00078e00ea */
[----:B------:R-:W-:Y:S01]  /*d140*/  I2F R112, R131 ;  /* 0x0000008300707306 */ /* 0x000fe20000201400 */
[----:B-1----:R-:W-:Y:S02]  /*d150*/  IMAD.MOV.U32 R178, RZ, RZ, R24 ;  /* 0x000000ffffb27224 */ /* 0x002fe400078e0018 */
[C---:B--2---:R-:W-:Y:S01]  /*d160*/  HMMA.16816.F32.BF16 R24, R12.reuse, R8, RZ ;  /* 0x000000080c18723c */ /* 0x044fe200000418ff */
[----:B---3--:R-:W1:Y:S04]  /*d170*/  LDSM.16.M88.4 R16, [R165+0x2c00] ;  /* 0x002c0000a510783b */ /* 0x008e680000000200 */
[----:B------:R-:W2:Y:S03]  /*d180*/  I2F R55, R102 ;  /* 0x0000006600377306 */ /* 0x000ea60000201400 */
[----:B------:R-:W-:Y:S05]  /*d190*/  HMMA.16816.F32.BF16 R8, R12, R10, RZ ;  /* 0x0000000a0c08723c */ /* 0x000fea00000418ff */
[----:B------:R-:W3:Y:S08]  /*d1a0*/  MUFU.TANH R221, R221 ;  /* 0x000000dd00dd7308 */ /* 0x000ef00000002400 */
[----:B------:R-:W-:Y:S01]  /*d1b0*/  I2F R130, R131 ;  /* 0x0000008300827306 */ /* 0x000fe20000201400 */
[----:B--2---:R-:W-:-:S05]  /*d1c0*/  FFMA.FTZ R192, R55, UR4, R192 ;  /* 0x0000000437c07c23 */ /* 0x004fca00080100c0 */
[----:B------:R-:W-:Y:S01]  /*d1d0*/  FSEL R242, R192, -INF , !P1 ;  /* 0xff800000c0f27808 */ /* 0x000fe20004800000 */
[----:B------:R-:W-:Y:S01]  /*d1e0*/  FFMA.FTZ R192, R40, UR4, R195 ;  /* 0x0000000428c07c23 */ /* 0x000fe200080100c3 */
[----:B------:R-:W2:Y:S01]  /*d1f0*/  MUFU.TANH R223, R223 ;  /* 0x000000df00df7308 */ /* 0x000ea20000002400 */
[----:B---3--:R-:W-:Y:S01]  /*d200*/  FFMA.FTZ R112, R112, UR4, R221 ;  /* 0x0000000470707c23 */ /* 0x008fe200080100dd */
[----:B------:R-:W-:Y:S01]  /*d210*/  ISETP.GE.AND P1, PT, R80, R3, PT ;  /* 0x000000035000720c */ /* 0x000fe20003f26270 */
[----:B------:R-:W-:-:S03]  /*d220*/  IMAD.MOV.U32 R221, RZ, RZ, R230 ;  /* 0x000000ffffdd7224 */ /* 0x000fc600078e00e6 */
[----:B------:R-:W-:Y:S02]  /*d230*/  FSEL R246, R112, -INF , !P0 ;  /* 0xff80000070f67808 */ /* 0x000fe40004000000 */
[----:B------:R3:W-:Y:S01]  /*d240*/  I2F R61, R126 ;  /* 0x0000007e003d7306 */ /* 0x0007e20000201400 */
[----:B------:R-:W-:Y:S01]  /*d250*/  LOP3.LUT P0, RZ, R0, 0x4, RZ, 0xc0, !PT ;  /* 0x0000000400ff7812 */ /* 0x000fe2000780c0ff */
[----:B-1----:R-:W-:Y:S06]  /*d260*/  HMMA.16816.F32.BF16 R24, R4, R16, R24 ;  /* 0x000000100418723c */ /* 0x002fec0000041818 */
[----:B------:R-:W-:Y:S01]  /*d270*/  I2F R76, R102 ;  /* 0x00000066004c7306 */ /* 0x000fe20000201400 */
[----:B--2---:R-:W-:-:S02]  /*d280*/  FFMA.FTZ R113, R130, UR4, R223 ;  /* 0x0000000482717c23 */ /* 0x004fc400080100df */
[----:B------:R-:W-:Y:S02]  /*d290*/  IMAD.MOV.U32 R223, RZ, RZ, R238 ;  /* 0x000000ffffdf7224 */ /* 0x000fe400078e00ee */
[----:B------:R-:W-:Y:S01]  /*d2a0*/  FMUL.FTZ R16, R23, c[0x0][0x2ec] ;  /* 0x0000bb0017107a20 */ /* 0x000fe20000410000 */
[----:B------:R-:W-:Y:S01]  /*d2b0*/  HMMA.16816.F32.BF16 R8, R4, R18, R8 ;  /* 0x000000120408723c */ /* 0x000fe20000041808 */
[----:B---3--:R-:W-:Y:S01]  /*d2c0*/  FFMA.FTZ R126, R103, UR4, R194 ;  /* 0x00000004677e7c23 */ /* 0x008fe200080100c2 */
[----:B------:R-:W-:Y:S01]  /*d2d0*/  FSEL R103, R219, -INF , !P4 ;  /* 0xff800000db677808 */ /* 0x000fe20006000000 */
[----:B------:R-:W-:Y:S01]  /*d2e0*/  I2F R73, R74 ;  /* 0x0000004a00497306 */ /* 0x000fe20000201400 */
[C---:B------:R-:W-:Y:S02]  /*d2f0*/  LOP3.LUT P4, RZ, R0.reuse, 0x2, RZ, 0xc0, !PT ;  /* 0x0000000200ff7812 */ /* 0x040fe4000788c0ff */
[----:B------:R-:W-:Y:S02]  /*d300*/  LOP3.LUT R0, R0, 0xfffffffe, RZ, 0xc0, !PT ;  /* 0xfffffffe00007812 */ /* 0x000fe400078ec0ff */
[----:B------:R-:W-:-:S02]  /*d310*/  FSEL R62, R182, -INF , !P4 ;  /* 0xff800000b63e7808 */ /* 0x000fc40006000000 */
[-C--:B------:R-:W-:Y:S01]  /*d320*/  ISETP.GE.AND P4, PT, R74, R2.reuse, PT ;  /* 0x000000024a00720c */ /* 0x080fe20003f86270 */
[----:B------:R-:W-:Y:S01]  /*d330*/  I2F R52, R72 ;  /* 0x0000004800347306 */ /* 0x000fe20000201400 */
[----:B------:R-:W-:Y:S02]  /*d340*/  FSEL R126, R126, -INF , !P0 ;  /* 0xff8000007e7e7808 */ /* 0x000fe40004000000 */
[----:B------:R-:W-:Y:S01]  /*d350*/  FSEL R113, R113, -INF , !P2 ;  /* 0xff80000071717808 */ /* 0x000fe20005000000 */
[----:B------:R-:W-:Y:S01]  /*d360*/  FMUL.FTZ R24, R24, c[0x0][0x2ec] ;  /* 0x0000bb0018187a20 */ /* 0x000fe20000410000 */
[----:B------:R-:W-:Y:S01]  /*d370*/  ISETP.GE.AND P0, PT, R101, R2, PT ;  /* 0x000000026500720c */ /* 0x000fe20003f06270 */
[----:B------:R-:W-:Y:S02]  /*d380*/  FMUL.FTZ R25, R25, c[0x0][0x2ec] ;  /* 0x0000bb0019197a20 */ /* 0x000fe40000410000 */
[----:B------:R-:W1:Y:S01]  /*d390*/  MUFU.TANH R235, R235 ;  /* 0x000000eb00eb7308 */ /* 0x000e620000002400 */
[----:B------:R-:W-:Y:S01]  /*d3a0*/  FMUL.FTZ R26, R26, c[0x0][0x2ec] ;  /* 0x0000bb001a1a7a20 */ /* 0x000fe20000410000 */
[----:B------:R-:W-:-:S02]  /*d3b0*/  ISETP.GE.AND P2, PT, R101, R3, PT ;  /* 0x000000036500720c */ /* 0x000fc40003f46270 */
[----:B------:R-:W-:Y:S01]  /*d3c0*/  @P4 LOP3.LUT R0, R0, 0x1, RZ, 0xfc, !PT ;  /* 0x0000000100004812 */ /* 0x000fe200078efcff */
[----:B------:R-:W-:Y:S01]  /*d3d0*/  FMUL.FTZ R8, R8, c[0x0][0x2ec] ;  /* 0x0000bb0008087a20 */ /* 0x000fe20000410000 */
[----:B------:R-:W-:Y:S02]  /*d3e0*/  ISETP.GE.AND P4, PT, R72, R2, PT ;  /* 0x000000024800720c */ /* 0x000fe40003f86270 */
[----:B------:R-:W2:Y:S01]  /*d3f0*/  MUFU.TANH R199, R28 ;  /* 0x0000001c00c77308 */ /* 0x000ea20000002400 */
[----:B------:R-:W-:-:S04]  /*d400*/  LOP3.LUT R0, R0, 0xfffffffd, RZ, 0xc0, !PT ;  /* 0xfffffffd00007812 */ /* 0x000fc800078ec0ff */
[----:B------:R-:W-:Y:S02]  /*d410*/  @P1 LOP3.LUT R0, R0, 0x2, RZ, 0xfc, !PT ;  /* 0x0000000200001812 */ /* 0x000fe400078efcff */
[----:B------:R-:W-:Y:S01]  /*d420*/  ISETP.GE.AND P1, PT, R70, R2, PT ;  /* 0x000000024600720c */ /* 0x000fe20003f26270 */
[----:B------:R-:W-:Y:S01]  /*d430*/  MUFU.TANH R130, R29 ;  /* 0x0000001d00827308 */ /* 0x000fe20000002400 */
[----:B-1----:R-:W-:-:S05]  /*d440*/  FFMA.FTZ R235, R52, UR4, R235 ;  /* 0x0000000434eb7c23 */ /* 0x002fca00080100eb */
[----:B------:R-:W-:Y:S02]  /*d450*/  FSEL R238, R235, -INF , !P4 ;  /* 0xff800000ebee7808 */ /* 0x000fe40006000000 */
[----:B------:R-:W1:Y:S01]  /*d460*/  MUFU.TANH R127, R30 ;  /* 0x0000001e007f7308 */ /* 0x000e620000002400 */
[----:B------:R-:W-:Y:S01]  /*d470*/  ISETP.GE.AND P4, PT, R66, R2, PT ;  /* 0x000000024200720c */ /* 0x000fe20003f86270 */
[----:B--2---:R-:W-:-:S06]  /*d480*/  FFMA.FTZ R195, R42, UR4, R199 ;  /* 0x000000042ac37c23 */ /* 0x004fcc00080100c7 */
[----:B------:R2:W-:Y:S08]  /*d490*/  MUFU.TANH R176, R31 ;  /* 0x0000001f00b07308 */ /* 0x0005f00000002400 */
[----:B------:R-:W3:Y:S01]  /*d4a0*/  I2F R71, R72 ;  /* 0x0000004800477306 */ /* 0x000ee20000201400 */
[----:B-1----:R-:W-:Y:S01]  /*d4b0*/  FFMA.FTZ R127, R42, UR4, R127 ;  /* 0x000000042a7f7c23 */ /* 0x002fe2000801007f */
[----:B--2---:R-:W1:Y:S06]  /*d4c0*/  LDSM.16.M88.4 R28, [R166+0x4000] ;  /* 0x00400000a61c783b */ /* 0x004e6c0000000200 */
[----:B------:R-:W-:Y:S01]  /*d4d0*/  I2F R69, R70 ;  /* 0x0000004600457306 */ /* 0x000fe20000201400 */
[----:B---3--:R-:W-:-:S07]  /*d4e0*/  FFMA.FTZ R196, R71, UR4, R196 ;  /* 0x0000000447c47c23 */ /* 0x008fce00080100c4 */
[----:B------:R-:W-:Y:S08]  /*d4f0*/  MUFU.TANH R198, R198 ;  /* 0x000000c600c67308 */ /* 0x000ff00000002400 */
[----:B------:R2:W3:Y:S08]  /*d500*/  I2F R53, R74 ;  /* 0x0000004a00357306 */ /* 0x0004f00000201400 */
[----:B------:R4:W-:Y:S01]  /*d510*/  I2F R51, R70 ;  /* 0x0000004600337306 */ /* 0x0009e20000201400 */
[----:B--2---:R-:W-:-:S07]  /*d520*/  FFMA.FTZ R74, R76, UR4, R229 ;  /* 0x000000044c4a7c23 */ /* 0x004fce00080100e5 */
[----:B------:R-:W2:Y:S01]  /*d530*/  MUFU.TANH R190, R190 ;  /* 0x000000be00be7308 */ /* 0x000ea20000002400 */
[----:B---3--:R-:W-:Y:S01]  /*d540*/  FFMA.FTZ R53, R53, UR4, R200 ;  /* 0x0000000435357c23 */ /* 0x008fe200080100c8 */
[----:B------:R-:W-:Y:S02]  /*d550*/  FSEL R74, R74, -INF , !P3 ;  /* 0xff8000004a4a7808 */ /* 0x000fe40005800000 */
[----:B------:R-:W-:Y:S01]  /*d560*/  ISETP.GE.AND P3, PT, R70, R3, PT ;  /* 0x000000034600720c */ /* 0x000fe20003f66270 */
[----:B----4-:R-:W-:-:S03]  /*d570*/  FFMA.FTZ R70, R73, UR4, R216 ;  /* 0x0000000449467c23 */ /* 0x010fc600080100d8 */
[----:B------:R-:W-:Y:S02]  /*d580*/  I2F R65, R66 ;  /* 0x0000004200417306 */ /* 0x000fe40000201400 */
[----:B------:R-:W-:Y:S02]  /*d590*/  FSEL R70, R70, -INF , !P6 ;  /* 0xff80000046467808 */ /* 0x000fe40007000000 */
[----:B------:R-:W-:-:S04]  /*d5a0*/  ISETP.GE.AND P6, PT, R66, R3, PT ;  /* 0x000000034200720c */ /* 0x000fc80003fc6270 */
[----:B------:R3:W-:Y:S01]  /*d5b0*/  I2F R45, R66 ;  /* 0x00000042002d7306 */ /* 0x0007e20000201400 */
[----:B--2---:R-:W-:-:S05]  /*d5c0*/  FFMA.FTZ R190, R61, UR4, R190 ;  /* 0x000000043dbe7c23 */ /* 0x004fca00080100be */
[----:B------:R-:W-:Y:S02]  /*d5d0*/  FSEL R190, R190, -INF , !P5 ;  /* 0xff800000bebe7808 */ /* 0x000fe40006800000 */
[----:B------:R-:W-:Y:S01]  /*d5e0*/  I2F R67, R68 ;  /* 0x0000004400437306 */ /* 0x000fe20000201400 */
[-C--:B------:R-:W-:Y:S02]  /*d5f0*/  ISETP.GE.AND P5, PT, R72, R3.reuse, PT ;  /* 0x000000034800720c */ /* 0x080fe40003fa6270 */
[----:B------:R-:W-:Y:S02]  /*d600*/  IADD3 R72, R47, 0xf8, RZ ;  /* 0x000000f82f487810 */ /* 0x000fe40007ffe0ff */
[----:B------:R-:W-:Y:S02]  /*d610*/  FSEL R52, R196, -INF , !P5 ;  /* 0xff800000c4347808 */ /* 0x000fe40006800000 */
[----:B------:R-:W-:Y:S01]  /*d620*/  ISETP.GE.AND P5, PT, R64, R3, PT ;  /* 0x000000034000720c */ /* 0x000fe20003fa6270 */
[----:B------:R-:W2:Y:S01]  /*d630*/  MUFU.TANH R202, R202 ;  /* 0x000000ca00ca7308 */ /* 0x000ea20000002400 */
[----:B---3--:R-:W-:-:S05]  /*d640*/  FFMA.FTZ R66, R69, UR4, R198 ;  /* 0x0000000445427c23 */ /* 0x008fca00080100c6 */
[----:B------:R-:W-:Y:S02]  /*d650*/  FSEL R66, R66, -INF , !P3 ;  /* 0xff80000042427808 */ /* 0x000fe40005800000 */
[----:B------:R-:W-:Y:S01]  /*d660*/  I2F R44, R64 ;  /* 0x00000040002c7306 */ /* 0x000fe20000201400 */
[----:B------:R-:W-:-:S07]  /*d670*/  ISETP.GE.AND P3, PT, R64, R2, PT ;  /* 0x000000024000720c */ /* 0x000fce0003f66270 */
[----:B------:R-:W3:Y:S01]  /*d680*/  MUFU.TANH R237, R237 ;  /* 0x000000ed00ed7308 */ /* 0x000ee20000002400 */
[----:B--2---:R-:W-:-:S07]  /*d690*/  FFMA.FTZ R202, R67, UR4, R202 ;  /* 0x0000000443ca7c23 */ /* 0x004fce00080100ca */
[----:B------:R-:W-:Y:S08]  /*d6a0*/  MUFU.TANH R182, R20 ;  /* 0x0000001400b67308 */ /* 0x000ff00000002400 */
[----:B------:R-:W2:Y:S01]  /*d6b0*/  MUFU.TANH R71, R21 ;  /* 0x0000001500477308 */ /* 0x000ea20000002400 */
[----:B---3--:R-:W-:-:S05]  /*d6c0*/  FFMA.FTZ R44, R44, UR4, R237 ;  /* 0x000000042c2c7c23 */ /* 0x008fca00080100ed */
[----:B------:R-:W-:Y:S01]  /*d6d0*/  FSEL R234, R44, -INF , !P3 ;  /* 0xff8000002cea7808 */ /* 0x000fe20005800000 */
[----:B------:R-:W-:Y:S01]  /*d6e0*/  FMUL.FTZ R44, R27, c[0x0][0x2ec] ;  /* 0x0000bb001b2c7a20 */ /* 0x000fe20000410000 */
[----:B------:R3:W-:Y:S01]  /*d6f0*/  MUFU.TANH R69, R22 ;  /* 0x0000001600457308 */ /* 0x0007e20000002400 */
[----:B------:R-:W-:-:S07]  /*d700*/  ISETP.GE.AND P3, PT, R82, R2, PT ;  /* 0x000000025200720c */ /* 0x000fce0003f66270 */
[----:B------:R-:W4:Y:S01]  /*d710*/  MUFU.TANH R206, R206 ;  /* 0x000000ce00ce7308 */ /* 0x000f220000002400 */
[----:B--2---:R-:W-:Y:S01]  /*d720*/  FFMA.FTZ R71, R162, UR4, R71 ;  /* 0x00000004a2477c23 */ /* 0x004fe20008010047 */
[----:B---3--:R-:W2:Y:S06]  /*d730*/  LDSM.16.M88.4 R20, [R165+0x3000] ;  /* 0x00300000a514783b */ /* 0x008eac0000000200 */
[----:B------:R-:W-:Y:S01]  /*d740*/  MUFU.TANH R222, R222 ;  /* 0x000000de00de7308 */ /* 0x000fe20000002400 */
[----:B----4-:R-:W-:-:S07]  /*d750*/  FFMA.FTZ R51, R51, UR4, R206 ;  /* 0x0000000433337c23 */ /* 0x010fce00080100ce */
[----:B------:R-:W3:Y:S01]  /*d760*/  MUFU.TANH R220, R220 ;  /* 0x000000dc00dc7308 */ /* 0x000ee20000002400 */
[----:B------:R-:W-:Y:S02]  /*d770*/  FSEL R240, R51, -INF , !P1 ;  /* 0xff80000033f07808 */ /* 0x000fe40004800000 */
[----:B------:R-:W-:-:S05]  /*d780*/  ISETP.GE.AND P1, PT, R81, R2, PT ;  /* 0x000000025100720c */ /* 0x000fca0003f26270 */
[----:B------:R1:W4:Y:S08]  /*d790*/  MUFU.TANH R67, R16 ;  /* 0x0000001000437308 */ /* 0x0003300000002400 */
[----:B------:R2:W-:Y:S01]  /*d7a0*/  I2F R63, R64 ;  /* 0x00000040003f7306 */ /* 0x0005e20000201400 */
[----:B---3--:R-:W-:-:S05]  /*d7b0*/  FFMA.FTZ R220, R45, UR4, R220 ;  /* 0x000000042ddc7c23 */ /* 0x008fca00080100dc */
[----:B------:R-:W-:Y:S01]  /*d7c0*/  FSEL R236, R220, -INF , !P4 ;  /* 0xff800000dcec7808 */ /* 0x000fe20006000000 */
[----:B-1----:R-:W-:Y:S01]  /*d7d0*/  HMMA.16816.F32.BF16 R16, R12, R28, RZ ;  /* 0x0000001c0c10723c */ /* 0x002fe200000418ff */
[----:B------:R-:W1:Y:S01]  /*d7e0*/  MUFU.TANH R45, R24 ;  /* 0x00000018002d7308 */ /* 0x000e620000002400 */
[----:B------:R-:W-:Y:S01]  /*d7f0*/  ISETP.GE.AND P4, PT, R85, R3, PT ;  /* 0x000000035500720c */ /* 0x000fe20003f86270 */
[----:B----4-:R-:W-:Y:S01]  /*d800*/  FFMA.FTZ R67, R162, UR4, R67 ;  /* 0x00000004a2437c23 */ /* 0x010fe20008010043 */
[----:B------:R-:W-:Y:S01]  /*d810*/  IADD3 R162, R165, 0xc00, RZ ;  /* 0x00000c00a5a27810 */ /* 0x000fe20007ffe0ff */
[----:B--2---:R-:W-:-:S04]  /*d820*/  FFMA.FTZ R64, R65, UR4, R222 ;  /* 0x0000000441407c23 */ /* 0x004fc800080100de */
[----:B------:R-:W2:Y:S01]  /*d830*/  MUFU.TANH R206, R25 ;  /* 0x0000001900ce7308 */ /* 0x000ea20000002400 */
[----:B------:R-:W-:Y:S01]  /*d840*/  HMMA.16816.F32.BF16 R28, R12, R30, RZ ;  /* 0x0000001e0c1c723c */ /* 0x000fe200000418ff */
[----:B------:R-:W-:Y:S02]  /*d850*/  FSEL R64, R64, -INF , !P6 ;  /* 0xff80000040407808 */ /* 0x000fe40007000000 */
[----:B------:R-:W-:-:S04]  /*d860*/  ISETP.GE.AND P6, PT, R81, R3, PT ;  /* 0x000000035100720c */ /* 0x000fc80003fc6270 */
[----:B------:R3:W4:Y:S01]  /*d870*/  MUFU.TANH R65, R26 ;  /* 0x0000001a00417308 */ /* 0x0007220000002400 */
[----:B-1----:R-:W-:-:S06]  /*d880*/  FFMA.FTZ R45, R124, UR4, R45 ;  /* 0x000000047c2d7c23 */ /* 0x002fcc000801002d */
[----:B------:R-:W-:Y:S01]  /*d890*/  HMMA.16816.F32.BF16 R16, R4, R20, R16 ;  /* 0x000000140410723c */ /* 0x000fe20000041810 */
[----:B------:R-:W1:Y:S01]  /*d8a0*/  MUFU.TANH R204, R204 ;  /* 0x000000cc00cc7308 */ /* 0x000e620000002400 */
[----:B--2---:R-:W-:-:S05]  /*d8b0*/  FFMA.FTZ R206, R157, UR4, R206 ;  /* 0x000000049dce7c23 */ /* 0x004fca00080100ce */
[----:B------:R-:W-:Y:S01]  /*d8c0*/  FMUL.FTZ R20, R10, c[0x0][0x2ec] ;  /* 0x0000bb000a147a20 */ /* 0x000fe20000410000 */
[----:B---3--:R-:W2:Y:S01]  /*d8d0*/  LDSM.16.M88.4 R24, [R166+0x4400] ;  /* 0x00440000a618783b */ /* 0x008ea20000000200 */
[----:B------:R-:W3:Y:S01]  /*d8e0*/  I2F R54, R101 ;  /* 0x0000006500367306 */ /* 0x000ee20000201400 */
[----:B------:R-:W-:Y:S01]  /*d8f0*/  HMMA.16816.F32.BF16 R28, R4, R22, R28 ;  /* 0x00000016041c723c */ /* 0x000fe2000004181c */
[----:B----4-:R-:W-:Y:S02]  /*d900*/  FFMA.FTZ R124, R124, UR4, R65 ;  /* 0x000000047c7c7c23 */ /* 0x010fe40008010041 */
[----:B-1----:R-:W-:-:S04]  /*d910*/  FFMA.FTZ R63, R63, UR4, R204 ;  /* 0x000000043f3f7c23 */ /* 0x002fc800080100cc */
[----:B------:R-:W1:Y:S07]  /*d920*/  I2F R58, R59 ;  /* 0x0000003b003a7306 */ /* 0x000e6e0000201400 */
[----:B------:R-:W-:Y:S01]  /*d930*/  FMUL.FTZ R16, R16, c[0x0][0x2ec] ;  /* 0x0000bb0010107a20 */ /* 0x000fe20000410000 */
[----:B------:R-:W4:Y:S01]  /*d940*/  I2F R75, R101 ;  /* 0x00000065004b7306 */ /* 0x000f220000201400 */
[----:B---3--:R-:W-:Y:S02]  /*d950*/  FFMA.FTZ R132, R54, UR4, R227 ;  /* 0x0000000436847c23 */ /* 0x008fe400080100e3 */
[----:B------:R-:W-:-:S02]  /*d960*/  FMUL.FTZ R17, R17, c[0x0][0x2ec] ;  /* 0x0000bb0011117a20 */ /* 0x000fc40000410000 */
[----:B------:R-:W-:Y:S01]  /*d970*/  FMUL.FTZ R18, R18, c[0x0][0x2ec] ;  /* 0x0000bb0012127a20 */ /* 0x000fe20000410000 */
[----:B------:R-:W-:Y:S02]  /*d980*/  FSEL R132, R132, -INF , !P0 ;  /* 0xff80000084847808 */ /* 0x000fe40004000000 */
[----:B------:R-:W3:Y:S01]  /*d990*/  I2F R57, R81 ;  /* 0x0000005100397306 */ /* 0x000ee20000201400 */
[----:B-1----:R-:W-:Y:S01]  /*d9a0*/  FFMA.FTZ R232, R58, UR4, R251 ;  /* 0x000000043ae87c23 */ /* 0x002fe200080100fb */
[----:B------:R-:W-:Y:S01]  /*d9b0*/  FSEL R58, R63, -INF , !P5 ;  /* 0xff8000003f3a7808 */ /* 0x000fe20006800000 */
[----:B------:R-:W-:Y:S01]  /*d9c0*/  FMUL.FTZ R28, R28, c[0x0][0x2ec] ;  /* 0x0000bb001c1c7a20 */ /* 0x000fe20000410000 */
[----:B------:R-:W-:Y:S01]  /*d9d0*/  ISETP.GE.AND P5, PT, R82, R3, PT ;  /* 0x000000035200720c */ /* 0x000fe20003fa6270 */
[----:B------:R-:W-:Y:S01]  /*d9e0*/  FMUL.FTZ R29, R29, c[0x0][0x2ec] ;  /* 0x0000bb001d1d7a20 */ /* 0x000fe20000410000 */
[----:B------:R-:W-:Y:S01]  /*d9f0*/  LOP3.LUT P0, RZ, R0, 0x1, RZ, 0xc0, !PT ;  /* 0x0000000100ff7812 */ /* 0x000fe2000780c0ff */
[----:B------:R-:W-:Y:S01]  /*da00*/  FMUL.FTZ R30, R30, c[0x0][0x2ec] ;  /* 0x0000bb001e1e7a20 */ /* 0x000fe20000410000 */
[----:B------:R-:W-:Y:S01]  /*da10*/  I2F R50, R68 ;  /* 0x0000004400327306 */ /* 0x000fe20000201400 */
[----:B----4-:R-:W-:Y:S01]  /*da20*/  FFMA.FTZ R188, R75, UR4, R188 ;  /* 0x000000044bbc7c23 */ /* 0x010fe200080100bc */
[----:B------:R-:W-:Y:S01]  /*da30*/  FSEL R194, R53, -INF , !P0 ;  /* 0xff80000035c27808 */ /* 0x000fe20004000000 */
[----:B------:R-:W-:Y:S01]  /*da40*/  FMUL.FTZ R31, R31, c[0x0][0x2ec] ;  /* 0x0000bb001f1f7a20 */ /* 0x000fe20000410000 */
[----:B------:R-:W-:-:S02]  /*da50*/  ISETP.GE.AND P0, PT, R68, R2, PT ;  /* 0x000000024400720c */ /* 0x000fc40003f06270 */
[----:B------:R-:W-:Y:S02]  /*da60*/  FSEL R54, R188, -INF , !P2 ;  /* 0xff800000bc367808 */ /* 0x000fe40005000000 */
[----:B------:R-:W1:Y:S01]  /*da70*/  MUFU.TANH R231, R231 ;  /* 0x000000e700e77308 */ /* 0x000e620000002400 */
[----:B---3--:R-:W-:Y:S01]  /*da80*/  FFMA.FTZ R57, R57, UR4, R228 ;  /* 0x0000000439397c23 */ /* 0x008fe200080100e4 */
[----:B------:R-:W-:Y:S01]  /*da90*/  ISETP.GE.AND P2, PT, R68, R3, PT ;  /* 0x000000034400720c */ /* 0x000fe20003f46270 */
[----:B------:R-:W-:Y:S01]  /*daa0*/  FMUL.FTZ R228, R9, c[0x0][0x2ec] ;  /* 0x0000bb0009e47a20 */ /* 0x000fe20000410000 */
[----:B------:R-:W-:Y:S02]  /*dab0*/  IADD3 R75, R47, 0xf9, RZ ;  /* 0x000000f92f4b7810 */ /* 0x000fe40007ffe0ff */
[----:B------:R-:W-:Y:S02]  /*dac0*/  FSEL R230, R57, -INF , !P1 ;  /* 0xff80000039e67808 */ /* 0x000fe40004800000 */
[----:B------:R-:W3:Y:S01]  /*dad0*/  I2F R60, R59 ;  /* 0x0000003b003c7306 */ /* 0x000ee20000201400 */
[----:B------:R-:W-:-:S07]  /*dae0*/  ISETP.GE.AND P1, PT, R98, R2, PT ;  /* 0x000000026200720c */ /* 0x000fce0003f26270 */
[----:B------:R-:W4:Y:S01]  /*daf0*/  I2F R79, R81 ;  /* 0x00000051004f7306 */ /* 0x000f220000201400 */
[----:B-1----:R-:W-:Y:S01]  /*db00*/  FFMA.FTZ R200, R50, UR4, R231 ;  /* 0x0000000432c87c23 */ /* 0x002fe200080100e7 */
[----:B------:R-:W-:Y:S02]  /*db10*/  FSEL R50, R202, -INF , !P2 ;  /* 0xff800000ca327808 */ /* 0x000fe40005000000 */
[C---:B------:R-:W-:Y:S02]  /*db20*/  ISETP.GE.AND P2, PT, R59.reuse, R3, PT ;  /* 0x000000033b00720c */ /* 0x040fe40003f46270 */
[----:B------:R-:W-:Y:S02]  /*db30*/  FSEL R200, R200, -INF , !P0 ;  /* 0xff800000c8c87808 */ /* 0x000fe40004000000 */
[----:B------:R-:W1:Y:S01]  /*db40*/  I2F R83, R82 ;  /* 0x0000005200537306 */ /* 0x000e620000201400 */
[----:B---3--:R-:W-:Y:S01]  /*db50*/  FFMA.FTZ R60, R60, UR4, R241 ;  /* 0x000000043c3c7c23 */ /* 0x008fe200080100f1 */
[----:B------:R-:W-:-:S04]  /*db60*/  ISETP.GE.AND P0, PT, R59, R2, PT ;  /* 0x000000023b00720c */ /* 0x000fc80003f06270 */
[----:B------:R-:W-:Y:S02]  /*db70*/  FSEL R60, R60, -INF , !P2 ;  /* 0xff8000003c3c7808 */ /* 0x000fe40005000000 */
[----:B------:R-:W3:Y:S01]  /*db80*/  I2F R86, R91 ;  /* 0x0000005b00567306 */ /* 0x000ee20000201400 */
[----:B----4-:R-:W-:Y:S01]  /*db90*/  FFMA.FTZ R68, R79, UR4, R218 ;  /* 0x000000044f447c23 */ /* 0x010fe200080100da */
[-C--:B------:R-:W-:Y:S02]  /*dba0*/  ISETP.GE.AND P2, PT, R91, R2.reuse, PT ;  /* 0x000000025b00720c */ /* 0x080fe40003f46270 */
[----:B------:R-:W-:Y:S02]  /*dbb0*/  FSEL R232, R232, -INF , !P0 ;  /* 0xff800000e8e87808 */ /* 0x000fe40004000000 */
[----:B------:R-:W-:Y:S02]  /*dbc0*/  FSEL R68, R68, -INF , !P6 ;  /* 0xff80000044447808 */ /* 0x000fe40007000000 */
[----:B------:R-:W4:Y:S01]  /*dbd0*/  I2F R84, R82 ;  /* 0x0000005200547306 */ /* 0x000f220000201400 */
[----:B-1----:R-:W-:Y:S01]  /*dbe0*/  FFMA.FTZ R226, R83, UR4, R226 ;  /* 0x0000000453e27c23 */ /* 0x002fe200080100e2 */
[----:B------:R-:W-:-:S02]  /*dbf0*/  ISETP.GE.AND P0, PT, R85, R2, PT ;  /* 0x000000025500720c */ /* 0x000fc40003f06270 */
[----:B------:R-:W-:Y:S02]  /*dc00*/  ISETP.GE.AND P6, PT, R91, R3, PT ;  /* 0x000000035b00720c */ /* 0x000fe40003fc6270 */
[----:B------:R-:W-:Y:S02]  /*dc10*/  FSEL R226, R226, -INF , !P3 ;  /* 0xff800000e2e27808 */ /* 0x000fe40005800000 */
[----:B------:R-:W1:Y:S01]  /*dc20*/  I2F R56, R85 ;  /* 0x0000005500387306 */ /* 0x000e620000201400 */
[----:B---3--:R-:W-:Y:S01]  /*dc30*/  FFMA.FTZ R220, R86, UR4, R245 ;  /* 0x0000000456dc7c23 */ /* 0x008fe200080100f5 */
[----:B------:R-:W-:-:S04]  /*dc40*/  ISETP.GE.AND P3, PT, R89, R2, PT ;  /* 0x000000025900720c */ /* 0x000fc80003f66270 */
[----:B------:R-:W-:Y:S02]  /*dc50*/  FSEL R220, R220, -INF , !P2 ;  /* 0xff800000dcdc7808 */ /* 0x000fe40005000000 */
[----:B------:R-:W3:Y:S01]  /*dc60*/  I2F R90, R91 ;  /* 0x0000005b005a7306 */ /* 0x000ee20000201400 */
[----:B----4-:R-:W-:Y:S01]  /*dc70*/  FFMA.FTZ R51, R84, UR4, R249 ;  /* 0x0000000454337c23 */ /* 0x010fe200080100f9 */
[----:B------:R-:W-:-:S04]  /*dc80*/  ISETP.GE.AND P2, PT, R100, R2, PT ;  /* 0x000000026400720c */ /* 0x000fc80003f46270 */
[----:B------:R-:W-:Y:S02]  /*dc90*/  FSEL R51, R51, -INF , !P5 ;  /* 0xff80000033337808 */ /* 0x000fe40006800000 */
[----:B------:R4:W2:Y:S01]  /*dca0*/  MUFU.TANH R128, R36 ;  /* 0x0000002400807308 */ /* 0x0008a20000002400 */
[----:B-1----:R-:W-:Y:S01]  /*dcb0*/  FFMA.FTZ R56, R56, UR4, R233 ;  /* 0x0000000438387c23 */ /* 0x002fe200080100e9 */
[----:B------:R-:W-:-:S04]  /*dcc0*/  ISETP.GE.AND P5, PT, R89, R3, PT ;  /* 0x000000035900720c */ /* 0x000fc80003fa6270 */
[----:B------:R-:W-:Y:S02]  /*dcd0*/  FSEL R56, R56, -INF , !P4 ;  /* 0xff80000038387808 */ /* 0x000fe40006000000 */
[----:B------:R1:W-:Y:S01]  /*dce0*/  MUFU.TANH R82, R8 ;  /* 0x0000000800527308 */ /* 0x0003e20000002400 */
[----:B---3--:R-:W-:Y:S01]  /*dcf0*/  FFMA.FTZ R53, R90, UR4, R221 ;  /* 0x000000045a357c23 */ /* 0x008fe200080100dd */
[----:B------:R-:W-:-:S04]  /*dd00*/  ISETP.GE.AND P4, PT, R98, R3, PT ;  /* 0x000000036200720c */ /* 0x000fc80003f86270 */
[----:B------:R-:W-:Y:S01]  /*dd10*/  FSEL R53, R53, -INF , !P6 ;  /* 0xff80000035357808 */ /* 0x000fe20007000000 */
[----:B----4-:R-:W-:Y:S01]  /*dd20*/  FMUL.FTZ R36, R11, c[0x0][0x2ec] ;  /* 0x0000bb000b247a20 */ /* 0x010fe20000410000 */
[----:B------:R-:W-:Y:S01]  /*dd30*/  I2F R87, R85 ;  /* 0x0000005500577306 */ /* 0x000fe20000201400 */
[----:B------:R-:W-:Y:S01]  /*dd40*/  ISETP.GE.AND P6, PT, R96, R3, PT ;  /* 0x000000036000720c */ /* 0x000fe20003fc6270 */
[----:B--2---:R-:W-:Y:S01]  /*dd50*/  FFMA.FTZ R128, R161, UR4, R128 ;  /* 0x00000004a1807c23 */ /* 0x004fe20008010080 */
[----:B-1----:R-:W1:Y:S05]  /*dd60*/  LDSM.16.M88.4 R8, [R165+0x3400] ;  /* 0x00340000a508783b */ /* 0x002e6a0000000200 */
[----:B------:R-:W2:Y:S08]  /*dd70*/  MUFU.TANH R247, R247 ;  /* 0x000000f700f77308 */ /* 0x000eb00000002400 */
[----:B------:R-:W-:Y:S08]  /*dd80*/  I2F R94, R89 ;  /* 0x00000059005e7306 */ /* 0x000ff00000201400 */
[----:B------:R-:W3:Y:S01]  /*dd90*/  I2F R105, R100 ;  /* 0x0000006400697306 */ /* 0x000ee20000201400 */
[----:B--2---:R-:W-:-:S05]  /*dda0*/  FFMA.FTZ R87, R87, UR4, R247 ;  /* 0x0000000457577c23 */ /* 0x004fca00080100f7 */
[----:B------:R-:W-:Y:S02]  /*ddb0*/  FSEL R222, R87, -INF , !P0 ;  /* 0xff80000057de7808 */ /* 0x000fe40004000000 */
[----:B------:R-:W2:Y:S01]  /*ddc0*/  MUFU.TANH R239, R239 ;  /* 0x000000ef00ef7308 */ /* 0x000ea20000002400 */
[----:B------:R-:W-:-:S07]  /*ddd0*/  ISETP.GE.AND P0, PT, R96, R2, PT ;  /* 0x000000026000720c */ /* 0x000fce0003f06270 */
[----:B------:R-:W4:Y:S01]  /*dde0*/  I2F R88, R89 ;  /* 0x0000005900587306 */ /* 0x000f220000201400 */
[----:B---3--:R-:W-:Y:S01]  /*ddf0*/  FFMA.FTZ R105, R105, UR4, R205 ;  /* 0x0000000469697c23 */ /* 0x008fe200080100cd */
[----:B------:R-:W-:-:S04]  /*de00*/  IADD3 R205, R47, 0x91, RZ ;  /* 0x000000912fcd7810 */ /* 0x000fc80007ffe0ff */
[----:B------:R-:W-:Y:S02]  /*de10*/  FSEL R202, R105, -INF , !P2 ;  /* 0xff80000069ca7808 */ /* 0x000fe40005000000 */
[----:B------:R-:W3:Y:S01]  /*de20*/  I2F R97, R98 ;  /* 0x0000006200617306 */ /* 0x000ee20000201400 */
[----:B--2---:R-:W-:Y:S01]  /*de30*/  FFMA.FTZ R94, R94, UR4, R239 ;  /* 0x000000045e5e7c23 */ /* 0x004fe200080100ef */
[----:B------:R-:W-:-:S04]  /*de40*/  ISETP.GE.AND P2, PT, R205, R2, PT ;  /* 0x00000002cd00720c */ /* 0x000fc80003f46270 */
[----:B------:R-:W-:Y:S02]  /*de50*/  FSEL R218, R94, -INF , !P3 ;  /* 0xff8000005eda7808 */ /* 0x000fe40005800000 */
[----:B------:R-:W2:Y:S01]  /*de60*/  I2F R92, R96 ;  /* 0x00000060005c7306 */ /* 0x000ea20000201400 */
[----:B----4-:R-:W-:Y:S01]  /*de70*/  FFMA.FTZ R41, R88, UR4, R41 ;  /* 0x0000000458297c23 */ /* 0x010fe20008010029 */
[----:B------:R-:W-:Y:S02]  /*de80*/  ISETP.GE.AND P3, PT, R110, R2, PT ;  /* 0x000000026e00720c */ /* 0x000fe40003f66270 */
[----:B------:R-:W-:Y:S02]  /*de90*/  FSEL R192, R192, -INF , !P2 ;  /* 0xff800000c0c07808 */ /* 0x000fe40005000000 */
[----:B------:R-:W-:Y:S02]  /*dea0*/  FSEL R57, R41, -INF , !P5 ;  /* 0xff80000029397808 */ /* 0x000fe40006800000 */
[----:B------:R-:W4:Y:S01]  /*deb0*/  I2F R99, R100 ;  /* 0x0000006400637306 */ /* 0x000f220000201400 */
[----:B---3--:R-:W-:Y:S01]  /*dec0*/  FFMA.FTZ R59, R97, UR4, R223 ;  /* 0x00000004613b7c23 */ /* 0x008fe200080100df */
[----:B------:R-:W-:-:S04]  /*ded0*/  ISETP.GE.AND P5, PT, R100, R3, PT ;  /* 0x000000036400720c */ /* 0x000fc80003fa6270 */
        /* <DEDUP_REMOVED lines=8> */
[----:B------:R-:W-:Y:S02]  /*df60*/  IADD3 R213, R47, 0xb1, RZ ;  /* 0x000000b12fd57810 */ /* 0x000fe40007ffe0ff */
[----:B------:R-:W-:Y:S02]  /*df70*/  FSEL R99, R99, -INF , !P5 ;  /* 0xff80000063637808 */ /* 0x000fe40006800000 */
[----:B------:R4:W-:Y:S01]  /*df80*/  MUFU.TANH R90, R20 ;  /* 0x00000014005a7308 */ /* 0x0009e20000002400 */
[----:B---3--:R-:W-:Y:S01]  /*df90*/  FFMA.FTZ R105, R109, UR4, R178 ;  /* 0x000000046d697c23 */ /* 0x008fe200080100b2 */
[----:B------:R-:W-:-:S04]  /*dfa0*/  LOP3.LUT P5, RZ, R0, 0x2, RZ, 0xc0, !PT ;  /* 0x0000000200ff7812 */ /* 0x000fc800078ac0ff */
[----:B------:R-:W-:Y:S02]  /*dfb0*/  FSEL R105, R105, -INF , !P4 ;  /* 0xff80000069697808 */ /* 0x000fe40006000000 */
[----:B------:R-:W3:Y:S01]  /*dfc0*/  I2F R111, R108 ;  /* 0x0000006c006f7306 */ /* 0x000ee20000201400 */
[----:B--2---:R-:W-:Y:S01]  /*dfd0*/  FFMA.FTZ R106, R106, UR4, R201 ;  /* 0x000000046a6a7c23 */ /* 0x004fe200080100c9 */
[----:B------:R-:W-:Y:S02]  /*dfe0*/  IADD3 R201, R47, 0x98, RZ ;  /* 0x000000982fc97810 */ /* 0x000fe40007ffe0ff */
[----:B------:R-:W-:Y:S02]  /*dff0*/  FSEL R84, R78, -INF , !P5 ;  /* 0xff8000004e547808 */ /* 0x000fe40006800000 */
[----:B------:R-:W-:Y:S01]  /*e000*/  FSEL R198, R106, -INF , !P3 ;  /* 0xff8000006ac67808 */ /* 0x000fe20005800000 */
[----:B----4-:R-:W-:Y:S01]  /*e010*/  HMMA.16816.F32.BF16 R20, R12, R24, RZ ;  /* 0x000000180c14723c */ /* 0x010fe200000418ff */
[----:B------:R-:W2:Y:S01]  /*e020*/  I2F R107, R108 ;  /* 0x0000006c006b7306 */ /* 0x000ea20000201400 */
[----:B------:R-:W-:-:S02]  /*e030*/  ISETP.GE.AND P4, PT, R201, R3, PT ;  /* 0x00000003c900720c */ /* 0x000fc40003f86270 */
[----:B------:R-:W-:Y:S02]  /*e040*/  ISETP.GE.AND P3, PT, R201, R2, PT ;  /* 0x00000002c900720c */ /* 0x000fe40003f66270 */
[----:B------:R-:W-:Y:S01]  /*e050*/  IADD3 R201, R47, 0x99, RZ ;  /* 0x000000992fc97810 */ /* 0x000fe20007ffe0ff */
[----:B---3--:R-:W-:Y:S02]  /*e060*/  FFMA.FTZ R111, R111, UR4, R197 ;  /* 0x000000046f6f7c23 */ /* 0x008fe400080100c5 */
[----:B------:R3:W4:Y:S01]  /*e070*/  I2F R95, R96 ;  /* 0x00000060005f7306 */ /* 0x0007220000201400 */
[----:B------:R-:W-:Y:S02]  /*e080*/  ISETP.GE.AND P5, PT, R201, R3, PT ;  /* 0x00000003c900720c */ /* 0x000fe40003fa6270 */
[----:B------:R-:W-:Y:S02]  /*e090*/  FSEL R195, R195, -INF , !P4 ;  /* 0xff800000c3c37808 */ /* 0x000fe40006000000 */
[----:B------:R-:W-:-:S02]  /*e0a0*/  P2R R24, PR, RZ, 0x20 ;  /* 0x00000020ff187803 */ /* 0x000fc40000000000 */
[----:B------:R-:W-:Y:S01]  /*e0b0*/  FSEL R196, R111, -INF , !P0 ;  /* 0xff8000006fc47808 */ /* 0x000fe20004000000 */
[----:B------:R-:W4:Y:S01]  /*e0c0*/  MUFU.TANH R102, R37 ;  /* 0x0000002500667308 */ /* 0x000f220000002400 */
[----:B--2---:R-:W-:Y:S01]  /*e0d0*/  FFMA.FTZ R107, R107, UR4, R203 ;  /* 0x000000046b6b7c23 */ /* 0x004fe200080100cb */
[----:B------:R-:W-:Y:S02]  /*e0e0*/  IADD3 R203, R47, 0xa0, RZ ;  /* 0x000000a02fcb7810 */ /* 0x000fe40007ffe0ff */
[----:B------:R-:W-:Y:S02]  /*e0f0*/  ISETP.NE.AND P4, PT, R24, RZ, PT ;  /* 0x000000ff1800720c */ /* 0x000fe40003f85270 */
[----:B------:R-:W-:Y:S01]  /*e100*/  ISETP.GE.AND P5, PT, R203, R3, PT ;  /* 0x00000003cb00720c */ /* 0x000fe20003fa6270 */
[----:B-1----:R-:W-:Y:S01]  /*e110*/  HMMA.16816.F32.BF16 R20, R4, R8, R20 ;  /* 0x000000080414723c */ /* 0x002fe20000041814 */
[----:B------:R-:W1:Y:S01]  /*e120*/  MUFU.TANH R76, R38 ;  /* 0x00000026004c7308 */ /* 0x000e620000002400 */
[----:B---3--:R-:W-:Y:S01]  /*e130*/  FMUL.FTZ R96, R19, c[0x0][0x2ec] ;  /* 0x0000bb0013607a20 */ /* 0x008fe20000410000 */
[----:B------:R-:W-:Y:S01]  /*e140*/  ISETP.GE.AND P0, PT, R203, R2, PT ;  /* 0x00000002cb00720c */ /* 0x000fe20003f06270 */
[----:B----4-:R-:W-:Y:S01]  /*e150*/  FFMA.FTZ R63, R95, UR4, R243 ;  /* 0x000000045f3f7c23 */ /* 0x010fe200080100f3 */
[----:B------:R-:W-:-:S02]  /*e160*/  IADD3 R203, R47, 0x99, RZ ;  /* 0x000000992fcb7810 */ /* 0x000fc40007ffe0ff */
[----:B------:R-:W-:Y:S02]  /*e170*/  FSEL R188, R127, -INF , !P3 ;  /* 0xff8000007fbc7808 */ /* 0x000fe40005800000 */
[----:B------:R-:W2:Y:S01]  /*e180*/  MUFU.TANH R80, R39 ;  /* 0x0000002700507308 */ /* 0x000ea20000002400 */
[----:B------:R-:W-:Y:S01]  /*e190*/  FSEL R63, R63, -INF , !P6 ;  /* 0xff8000003f3f7808 */ /* 0x000fe20007000000 */
[----:B------:R-:W-:Y:S01]  /*e1a0*/  FFMA.FTZ R102, R163, UR4, R102 ;  /* 0x00000004a3667c23 */ /* 0x000fe20008010066 */
[-C--:B------:R-:W-:Y:S02]  /*e1b0*/  ISETP.GE.AND P6, PT, R108, R3.reuse, PT ;  /* 0x000000036c00720c */ /* 0x080fe40003fc6270 */
[----:B------:R-:W-:Y:S02]  /*e1c0*/  ISETP.GE.AND P3, PT, R164, R3, PT ;  /* 0x00000003a400720c */ /* 0x000fe40003f66270 */
[----:B------:R-:W-:Y:S01]  /*e1d0*/  FSEL R109, R107, -INF , !P6 ;  /* 0xff8000006b6d7808 */ /* 0x000fe20007000000 */
[----:B------:R3:W-:Y:S01]  /*e1e0*/  MUFU.TANH R86, R36 ;  /* 0x0000002400567308 */ /* 0x0007e20000002400 */
[----:B------:R-:W-:Y:S01]  /*e1f0*/  ISETP.GE.AND P6, PT, R201, R2, PT ;  /* 0x00000002c900720c */ /* 0x000fe20003fc6270 */
[----:B-1----:R-:W-:Y:S01]  /*e200*/  FFMA.FTZ R76, R161, UR4, R76 ;  /* 0x00000004a14c7c23 */ /* 0x002fe2000801004c */
[----:B------:R-:W-:-:S02]  /*e210*/  IADD3 R201, R47, 0xa1, RZ ;  /* 0x000000a12fc97810 */ /* 0x000fc40007ffe0ff */
[----:B------:R-:W-:Y:S02]  /*e220*/  IADD3 R161, R165, 0x1000, RZ ;  /* 0x00001000a5a17810 */ /* 0x000fe40007ffe0ff */
[----:B------:R-:W-:Y:S01]  /*e230*/  FMUL.FTZ R20, R20, c[0x0][0x2ec] ;  /* 0x0000bb0014147a20 */ /* 0x000fe20000410000 */
[----:B------:R-:W-:Y:S01]  /*e240*/  MUFU.TANH R88, R16 ;  /* 0x0000001000587308 */ /* 0x000fe20000002400 */
[----:B------:R-:W-:Y:S01]  /*e250*/  FMUL.FTZ R21, R21, c[0x0][0x2ec] ;  /* 0x0000bb0015157a20 */ /* 0x000fe20000410000 */
[----:B------:R-:W-:Y:S01]  /*e260*/  ISETP.GE.AND P2, PT, R201, R2, PT ;  /* 0x00000002c900720c */ /* 0x000fe20003f46270 */
[----:B------:R-:W-:Y:S01]  /*e270*/  FMUL.FTZ R22, R22, c[0x0][0x2ec] ;  /* 0x0000bb0016167a20 */ /* 0x000fe20000410000 */
[----:B------:R-:W-:Y:S01]  /*e280*/  FSEL R178, R76, -INF , !P0 ;  /* 0xff8000004cb27808 */ /* 0x000fe20004000000 */
[----:B------:R-:W-:Y:S02]  /*e290*/  FMUL.FTZ R23, R23, c[0x0][0x2ec] ;  /* 0x0000bb0017177a20 */ /* 0x000fe40000410000 */
[----:B--2---:R-:W-:Y:S01]  /*e2a0*/  FFMA.FTZ R80, R163, UR4, R80 ;  /* 0x00000004a3507c23 */ /* 0x004fe20008010050 */
[----:B------:R-:W-:Y:S01]  /*e2b0*/  MUFU.TANH R94, R17 ;  /* 0x00000011005e7308 */ /* 0x000fe20000002400 */
[----:B---3--:R-:W-:Y:S01]  /*e2c0*/  HMMA.16816.F32.BF16 R36, R12, R26, RZ ;  /* 0x0000001a0c24723c */ /* 0x008fe200000418ff */
[----:B------:R-:W-:Y:S01]  /*e2d0*/  LDSM.16.M88.4 R24, [R166+0x4c00] ;  /* 0x004c0000a618783b */ /* 0x000fe20000000200 */
[----:B------:R-:W-:-:S05]  /*e2e0*/  IADD3 R163, R165, 0x800, RZ ;  /* 0x00000800a5a37810 */ /* 0x000fca0007ffe0ff */
[----:B------:R1:W-:Y:S08]  /*e2f0*/  MUFU.TANH R92, R18 ;  /* 0x00000012005c7308 */ /* 0x0003f00000002400 */
[----:B------:R-:W2:Y:S01]  /*e300*/  I2F R93, R98 ;  /* 0x00000062005d7306 */ /* 0x000ea20000201400 */
[----:B-1----:R-:W1:Y:S07]  /*e310*/  LDSM.16.M88.4 R16, [R166+0x4800] ;  /* 0x00480000a610783b */ /* 0x002e6e0000000200 */
[----:B------:R-:W3:Y:S01]  /*e320*/  I2F R203, R203 ;  /* 0x000000cb00cb7306 */ /* 0x000ee20000201400 */
[----:B------:R-:W-:Y:S01]  /*e330*/  HMMA.16816.F32.BF16 R36, R4, R10, R36 ;  /* 0x0000000a0424723c */ /* 0x000fe20000041824 */
[----:B------:R-:W4:Y:S01]  /*e340*/  LDSM.16.M88.4 R8, [R165+0x3800] ;  /* 0x00380000a508783b */ /* 0x000f220000000200 */
[----:B--2---:R-:W-:-:S05]  /*e350*/  FFMA.FTZ R93, R93, UR4, R207 ;  /* 0x000000045d5d7c23 */ /* 0x004fca00080100cf */
[----:B------:R-:W2:Y:S01]  /*e360*/  I2F R159, R164 ;  /* 0x000000a4009f7306 */ /* 0x000ea20000201400 */
[----:B------:R-:W-:Y:S02]  /*e370*/  FSEL R216, R93, -INF , !P1 ;  /* 0xff8000005dd87808 */ /* 0x000fe40004800000 */
[----:B------:R-:W-:Y:S01]  /*e380*/  ISETP.GE.AND P1, PT, R205, R3, PT ;  /* 0x00000003cd00720c */ /* 0x000fe20003f26270 */
[----:B---3--:R-:W-:-:S04]  /*e390*/  FFMA.FTZ R176, R203, UR4, R176 ;  /* 0x00000004cbb07c23 */ /* 0x008fc800080100b0 */
[----:B------:R-:W-:Y:S01]  /*e3a0*/  MUFU.TANH R98, R28 ;  /* 0x0000001c00627308 */ /* 0x000fe20000002400 */
[----:B------:R-:W-:Y:S01]  /*e3b0*/  FFMA.FTZ R130, R203, UR4, R130 ;  /* 0x00000004cb827c23 */ /* 0x000fe20008010082 */
[----:B------:R-:W-:Y:S02]  /*e3c0*/  IADD3 R203, R47, 0xa9, RZ ;  /* 0x000000a92fcb7810 */ /* 0x000fe40007ffe0ff */
[----:B------:R-:W-:Y:S02]  /*e3d0*/  FSEL R180, R176, -INF , !P6 ;  /* 0xff800000b0b47808 */ /* 0x000fe40007000000 */
[-C--:B------:R-:W-:Y:S01]  /*e3e0*/  ISETP.GE.AND P6, PT, R203, R3.reuse, PT ;  /* 0x00000003cb00720c */ /* 0x080fe20003fc6270 */
[C---:B--2---:R-:W-:Y:S01]  /*e3f0*/  FFMA.FTZ R182, R159.reuse, UR4, R182 ;  /* 0x000000049fb67c23 */ /* 0x044fe200080100b6 */
[----:B------:R-:W-:Y:S01]  /*e400*/  MUFU.TANH R41, R29 ;  /* 0x0000001d00297308 */ /* 0x000fe20000002400 */
[----:B------:R-:W-:Y:S01]  /*e410*/  FSEL R197, R172, -INF , !P1 ;  /* 0xff800000acc57808 */ /* 0x000fe20004800000 */
[----:B------:R-:W-:Y:S01]  /*e420*/  FFMA.FTZ R172, R159, UR4, R69 ;  /* 0x000000049fac7c23 */ /* 0x000fe20008010045 */
[----:B------:R-:W-:Y:S01]  /*e430*/  FSEL R199, R130, -INF , !P4 ;  /* 0xff80000082c77808 */ /* 0x000fe20006000000 */
[----:B------:R-:W-:Y:S01]  /*e440*/  FMUL.FTZ R36, R36, c[0x0][0x2ec] ;  /* 0x0000bb0024247a20 */ /* 0x000fe20000410000 */
        /* <DEDUP_REMOVED lines=8> */
[----:B------:R-:W-:-:S02]  /*e4d0*/  FSEL R201, R128, -INF , !P5 ;  /* 0xff80000080c97808 */ /* 0x000fc40006800000 */
[CC--:B------:R-:W-:Y:S01]  /*e4e0*/  ISETP.GE.AND P5, PT, R205.reuse, R3.reuse, PT ;  /* 0x00000003cd00720c */ /* 0x0c0fe20003fa6270 */
[----:B------:R1:W-:Y:S01]  /*e4f0*/  MUFU.TANH R73, R31 ;  /* 0x0000001f00497308 */ /* 0x0003e20000002400 */
[-C--:B------:R-:W-:Y:S02]  /*e500*/  ISETP.GE.AND P0, PT, R205, R2.reuse, PT ;  /* 0x00000002cd00720c */ /* 0x080fe40003f06270 */
[----:B------:R-:W-:Y:S02]  /*e510*/  FSEL R205, R182, -INF , !P3 ;  /* 0xff800000b6cd7808 */ /* 0x000fe40005800000 */
[----:B------:R-:W-:Y:S02]  /*e520*/  ISETP.GE.AND P3, PT, R170, R3, PT ;  /* 0x00000003aa00720c */ /* 0x000fe40003f66270 */
[----:B------:R-:W-:Y:S01]  /*e530*/  FSEL R176, R80, -INF , !P2 ;  /* 0xff80000050b07808 */ /* 0x000fe20005000000 */
[----:B------:R-:W-:Y:S01]  /*e540*/  MUFU.TANH R79, R20 ;  /* 0x00000014004f7308 */ /* 0x000fe20000002400 */
[----:B------:R-:W-:-:S02]  /*e550*/  ISETP.GE.AND P2, PT, R213, R2, PT ;  /* 0x00000002d500720c */ /* 0x000fc40003f46270 */
[----:B------:R-:W-:Y:S02]  /*e560*/  FSEL R124, R124, -INF , !P0 ;  /* 0xff8000007c7c7808 */ /* 0x000fe40004000000 */
[----:B------:R-:W-:Y:S02]  /*e570*/  ISETP.GE.AND P0, PT, R120, R2, PT ;  /* 0x000000027800720c */ /* 0x000fe40003f06270 */
[C---:B------:R-:W-:Y:S01]  /*e580*/  IADD3 R164, R165.reuse, 0x400, RZ ;  /* 0x00000400a5a47810 */ /* 0x040fe20007ffe0ff */
[----:B-1----:R-:W-:Y:S01]  /*e590*/  HMMA.16816.F32.BF16 R28, R12, R16, RZ ;  /* 0x000000100c1c723c */ /* 0x002fe200000418ff */
[----:B------:R-:W-:Y:S01]  /*e5a0*/  MUFU.TANH R40, R21 ;  /* 0x0000001500287308 */ /* 0x000fe20000002400 */
[----:B------:R-:W-:-:S05]  /*e5b0*/  IADD3 R159, R165, 0x1800, RZ ;  /* 0x00001800a59f7810 */ /* 0x000fca0007ffe0ff */
[----:B------:R-:W-:Y:S02]  /*e5c0*/  P2R R16, PR, RZ, 0x40 ;  /* 0x00000040ff107803 */ /* 0x000fe40000000000 */
[----:B------:R-:W-:Y:S01]  /*e5d0*/  MUFU.TANH R81, R22 ;  /* 0x0000001600517308 */ /* 0x000fe20000002400 */
[-C--:B------:R-:W-:Y:S02]  /*e5e0*/  ISETP.GE.AND P6, PT, R203, R2.reuse, PT ;  /* 0x00000002cb00720c */ /* 0x080fe40003fc6270 */
[----:B------:R-:W-:Y:S02]  /*e5f0*/  ISETP.NE.AND P4, PT, R16, RZ, PT ;  /* 0x000000ff1000720c */ /* 0x000fe40003f85270 */
[----:B------:R-:W-:Y:S02]  /*e600*/  FSEL R203, R102, -INF , !P1 ;  /* 0xff80000066cb7808 */ /* 0x000fe40004800000 */
[----:B------:R-:W-:Y:S01]  /*e610*/  FSEL R207, R71, -INF , !P4 ;  /* 0xff80000047cf7808 */ /* 0x000fe20006000000 */
[----:B------:R1:W-:Y:S01]  /*e620*/  MUFU.TANH R42, R23 ;  /* 0x00000017002a7308 */ /* 0x0003e20000002400 */
[----:B------:R-:W-:-:S02]  /*e630*/  ISETP.GE.AND P4, PT, R170, R2, PT ;  /* 0x00000002aa00720c */ /* 0x000fc40003f86270 */
[-C--:B------:R-:W-:Y:S02]  /*e640*/  ISETP.GE.AND P1, PT, R213, R3.reuse, PT ;  /* 0x00000003d500720c */ /* 0x080fe40003f26270 */
[----:B------:R-:W-:Y:S02]  /*e650*/  FSEL R213, R45, -INF , !P5 ;  /* 0xff8000002dd57808 */ /* 0x000fe40006800000 */
[----:B----4-:R-:W-:Y:S01]  /*e660*/  HMMA.16816.F32.BF16 R28, R4, R8, R28 ;  /* 0x00000008041c723c */ /* 0x010fe2000004181c */
[----:B------:R2:W3:Y:S01]  /*e670*/  I2F R155, R170 ;  /* 0x000000aa009b7306 */ /* 0x0004e20000201400 */
[-C--:B------:R-:W-:Y:S02]  /*e680*/  ISETP.GE.AND P5, PT, R120, R3.reuse, PT ;  /* 0x000000037800720c */ /* 0x080fe40003fa6270 */
[----:B------:R-:W-:Y:S02]  /*e690*/  FSEL R215, R206, -INF , !P1 ;  /* 0xff800000ced77808 */ /* 0x000fe40004800000 */
[----:B------:R-:W-:-:S02]  /*e6a0*/  ISETP.GE.AND P1, PT, R181, R3, PT ;  /* 0x00000003b500720c */ /* 0x000fc40003f26270 */
[----:B-1----:R-:W-:Y:S01]  /*e6b0*/  HMMA.16816.F32.BF16 R20, R12, R18, RZ ;  /* 0x000000120c14723c */ /* 0x002fe200000418ff */
[----:B------:R-:W1:Y:S01]  /*e6c0*/  LDSM.16.M88.4 R16, [R165+0x3c00] ;  /* 0x003c0000a510783b */ /* 0x000e620000000200 */
[----:B------:R-:W4:Y:S01]  /*e6d0*/  I2F R43, R120 ;  /* 0x00000078002b7306 */ /* 0x000f220000201400 */
[----:B------:R-:W-:-:S04]  /*e6e0*/  DEPBAR.LE SB0, 0x0 ;  /* 0x000080000000791a */ /* 0x000fc80000000000 */
[----:B--2---:R-:W-:Y:S01]  /*e6f0*/  FSEL R170, R67, -INF , !P6 ;  /* 0xff80000043aa7808 */ /* 0x004fe20007000000 */
[C---:B---3--:R-:W-:Y:S01]  /*e700*/  FFMA.FTZ R90, R155.reuse, UR4, R90 ;  /* 0x000000049b5a7c23 */ /* 0x048fe2000801005a */
[----:B------:R-:W-:Y:S01]  /*e710*/  ISETP.GE.AND P6, PT, R158, R3, PT ;  /* 0x000000039e00720c */ /* 0x000fe20003fc6270 */
[----:B------:R-:W2:Y:S01]  /*e720*/  I2F R153, R158 ;  /* 0x0000009e00997306 */ /* 0x000ea20000201400 */
[----:B------:R-:W-:Y:S01]  /*e730*/  FFMA.FTZ R82, R155, UR4, R82 ;  /* 0x000000049b527c23 */ /* 0x000fe20008010052 */
[----:B------:R-:W-:Y:S02]  /*e740*/  IADD3 R155, R165, 0x2800, RZ ;  /* 0x00002800a59b7810 */ /* 0x000fe40007ffe0ff */
[----:B------:R-:W-:Y:S02]  /*e750*/  P2R R8, PR, RZ, 0x40 ;  /* 0x00000040ff087803 */ /* 0x000fe40000000000 */
[----:B------:R-:W-:Y:S01]  /*e760*/  FMUL.FTZ R31, R31, c[0x0][0x2ec] ;  /* 0x0000bb001f1f7a20 */ /* 0x000fe20000410000 */
[----:B------:R-:W-:Y:S01]  /*e770*/  FSEL R110, R90, -INF , !P4 ;  /* 0xff8000005a6e7808 */ /* 0x000fe20006000000 */
[----:B----4-:R-:W-:Y:S01]  /*e780*/  FFMA.FTZ R92, R43, UR4, R92 ;  /* 0x000000042b5c7c23 */ /* 0x010fe2000801005c */
[----:B------:R-:W-:Y:S01]  /*e790*/  ISETP.NE.AND P4, PT, R8, RZ, PT ;  /* 0x000000ff0800720c */ /* 0x000fe20003f85270 */
[----:B------:R-:W3:Y:S01]  /*e7a0*/  MUFU.TANH R228, R228 ;  /* 0x000000e400e47308 */ /* 0x000ee20000002400 */
[-C--:B------:R-:W-:Y:S01]  /*e7b0*/  ISETP.GE.AND P6, PT, R158, R2.reuse, PT ;  /* 0x000000029e00720c */ /* 0x080fe20003fc6270 */
[----:B------:R-:W-:Y:S01]  /*e7c0*/  FMUL.FTZ R30, R30, c[0x0][0x2ec] ;  /* 0x0000bb001e1e7a20 */ /* 0x000fe20000410000 */
[----:B------:R-:W-:Y:S01]  /*e7d0*/  FSEL R102, R92, -INF , !P0 ;  /* 0xff8000005c667808 */ /* 0x000fe20004000000 */
[----:B------:R-:W-:Y:S01]  /*e7e0*/  HMMA.16816.F32.BF16 R20, R4, R10, R20 ;  /* 0x0000000a0414723c */ /* 0x000fe20000041814 */
[----:B------:R-:W-:Y:S01]  /*e7f0*/  ISETP.GE.AND P0, PT, R191, R2, PT ;  /* 0x00000002bf00720c */ /* 0x000fe20003f06270 */
[----:B--2---:R-:W-:-:S02]  /*e800*/  FFMA.FTZ R86, R153, UR4, R86 ;  /* 0x0000000499567c23 */ /* 0x004fc40008010056 */
[----:B------:R-:W2:Y:S01]  /*e810*/  I2F R151, R156 ;  /* 0x0000009c00977306 */ /* 0x000ea20000201400 */
[----:B------:R-:W-:-:S03]  /*e820*/  IADD3 R158, R165, 0x1c00, RZ ;  /* 0x00001c00a59e7810 */ /* 0x000fc60007ffe0ff */
[C---:B------:R-:W-:Y:S01]  /*e830*/  HMMA.16816.F32.BF16 R8, R12.reuse, R24, RZ ;  /* 0x000000180c08723c */ /* 0x040fe200000418ff */
[----:B------:R-:W-:Y:S02]  /*e840*/  FSEL R106, R86, -INF , !P6 ;  /* 0xff800000566a7808 */ /* 0x000fe40007000000 */
[-C--:B------:R-:W-:Y:S01]  /*e850*/  ISETP.GE.AND P6, PT, R154, R3.reuse, PT ;  /* 0x000000039a00720c */ /* 0x080fe20003fc6270 */
[----:B------:R-:W4:Y:S01]  /*e860*/  I2F R119, R181 ;  /* 0x000000b500777306 */ /* 0x000f220000201400 */
[----:B---3--:R-:W-:Y:S01]  /*e870*/  FFMA.FTZ R228, R153, UR4, R228 ;  /* 0x0000000499e47c23 */ /* 0x008fe200080100e4 */
[----:B------:R-:W-:Y:S01]  /*e880*/  IADD3 R153, R165, 0x3000, RZ ;  /* 0x00003000a5997810 */ /* 0x000fe20007ffe0ff */
[----:B------:R-:W-:Y:S01]  /*e890*/  FFMA.FTZ R24, R43, UR4, R88 ;  /* 0x000000042b187c23 */ /* 0x000fe20008010058 */
[----:B------:R-:W-:Y:S04]  /*e8a0*/  HMMA.16816.F32.BF16 R12, R12, R26, RZ ;  /* 0x0000001a0c0c723c */ /* 0x000fe800000418ff */
[----:B------:R-:W3:Y:S01]  /*e8b0*/  I2F R150, R154 ;  /* 0x0000009a00967306 */ /* 0x000ee20000201400 */
[----:B------:R-:W-:Y:S01]  /*e8c0*/  FSEL R24, R24, -INF , !P5 ;  /* 0xff80000018187808 */ /* 0x000fe20006800000 */
[C---:B--2---:R-:W-:Y:S01]  /*e8d0*/  FFMA.FTZ R93, R151.reuse, UR4, R98 ;  /* 0x00000004975d7c23 */ /* 0x044fe20008010062 */
[-C--:B------:R-:W-:Y:S01]  /*e8e0*/  ISETP.GE.AND P5, PT, R154, R2.reuse, PT ;  /* 0x000000029a00720c */ /* 0x080fe20003fa6270 */
[----:B------:R-:W-:Y:S01]  /*e8f0*/  FFMA.FTZ R78, R151, UR4, R78 ;  /* 0x00000004974e7c23 */ /* 0x000fe2000801004e */
[----:B------:R-:W-:Y:S01]  /*e900*/  IADD3 R151, R165, 0x3800, RZ ;  /* 0x00003800a5977810 */ /* 0x000fe20007ffe0ff */
[----:B------:R-:W-:Y:S01]  /*e910*/  FMUL.FTZ R20, R20, c[0x0][0x2ec] ;  /* 0x0000bb0014147a20 */ /* 0x000fe20000410000 */
[----:B------:R-:W-:Y:S01]  /*e920*/  P2R R25, PR, RZ, 0x20 ;  /* 0x00000020ff197803 */ /* 0x000fe20000000000 */
[----:B------:R-:W2:Y:S01]  /*e930*/  I2F R118, R160 ;  /* 0x000000a000767306 */ /* 0x000ea20000201400 */
[----:B----4-:R-:W-:Y:S01]  /*e940*/  FFMA.FTZ R85, R119, UR4, R94 ;  /* 0x0000000477557c23 */ /* 0x010fe2000801005e */
[----:B------:R-:W-:Y:S01]  /*e950*/  ISETP.GE.AND P5, PT, R160, R3, PT ;  /* 0x00000003a000720c */ /* 0x000fe20003fa6270 */
[----:B------:R-:W-:Y:S01]  /*e960*/  FMUL.FTZ R23, R23, c[0x0][0x2ec] ;  /* 0x0000bb0017177a20 */ /* 0x000fe20000410000 */
[C---:B-1----:R-:W-:Y:S01]  /*e970*/  HMMA.16816.F32.BF16 R8, R4.reuse, R16, R8 ;  /* 0x000000100408723c */ /* 0x042fe20000041808 */
[----:B------:R-:W1:Y:S01]  /*e980*/  S2R R16, SR_TID.X ;  /* 0x0000000000107919 */ /* 0x000e620000002100 */
[----:B------:R-:W-:Y:S01]  /*e990*/  FSEL R85, R85, -INF , !P1 ;  /* 0xff80000055557808 */ /* 0x000fe20004800000 */
[----:B------:R-:W-:Y:S01]  /*e9a0*/  FMUL.FTZ R22, R22, c[0x0][0x2ec] ;  /* 0x0000bb0016167a20 */ /* 0x000fe20000410000 */
[----:B------:R-:W4:Y:S01]  /*e9b0*/  I2F R143, R191 ;  /* 0x000000bf008f7306 */ /* 0x000f220000201400 */
[----:B---3--:R-:W-:Y:S01]  /*e9c0*/  FFMA.FTZ R73, R150, UR4, R73 ;  /* 0x0000000496497c23 */ /* 0x008fe20008010049 */
[----:B------:R-:W-:Y:S01]  /*e9d0*/  ISETP.GE.AND P1, PT, R160, R2, PT ;  /* 0x00000002a000720c */ /* 0x000fe20003f26270 */
[----:B------:R-:W-:Y:S01]  /*e9e0*/  FFMA.FTZ R41, R150, UR4, R41 ;  /* 0x0000000496297c23 */ /* 0x000fe20008010029 */
[----:B------:R-:W-:Y:S01]  /*e9f0*/  HMMA.16816.F32.BF16 R12, R4, R18, R12 ;  /* 0x00000012040c723c */ /* 0x000fe2000004180c */
[----:B------:R-:W-:Y:S01]  /*ea00*/  FMUL.FTZ R17, R21, c[0x0][0x2ec] ;  /* 0x0000bb0015117a20 */ /* 0x000fe20000410000 */
[----:B------:R-:W-:-:S02]  /*ea10*/  IADD3 R154, R165, 0x2c00, RZ ;  /* 0x00002c00a59a7810 */ /* 0x000fc40007ffe0ff */
[----:B------:R3:W-:Y:S01]  /*ea20*/  MUFU.TANH R69, R36 ;  /* 0x0000002400457308 */ /* 0x0007e20000002400 */
[----:B------:R-:W-:Y:S01]  /*ea30*/  FSEL R127, R41, -INF , !P6 ;  /* 0xff800000297f7808 */ /* 0x000fe20007000000 */
[----:B--2---:R-:W-:Y:S01]  /*ea40*/  FFMA.FTZ R79, R118, UR4, R79 ;  /* 0x00000004764f7c23 */ /* 0x004fe2000801004f */
[-C--:B------:R-:W-:Y:S02]  /*ea50*/  ISETP.GE.AND P6, PT, R189, R2.reuse, PT ;  /* 0x00000002bd00720c */ /* 0x080fe40003fc6270 */
[----:B------:R-:W-:Y:S02]  /*ea60*/  IADD3 R160, R165, 0x1400, RZ ;  /* 0x00001400a5a07810 */ /* 0x000fe40007ffe0ff */
[----:B------:R-:W-:Y:S01]  /*ea70*/  FSEL R171, R79, -INF , !P5 ;  /* 0xff8000004fab7808 */ /* 0x000fe20006800000 */
[----:B------:R-:W2:Y:S01]  /*ea80*/  MUFU.TANH R44, R44 ;  /* 0x0000002c002c7308 */ /* 0x000ea20000002400 */
[----:B----4-:R-:W-:Y:S01]  /*ea90*/  FFMA.FTZ R42, R143, UR4, R42 ;  /* 0x000000048f2a7c23 */ /* 0x010fe2000801002a */
[----:B------:R-:W-:Y:S01]  /*eaa0*/  ISETP.GE.AND P5, PT, R185, R2, PT ;  /* 0x00000002b900720c */ /* 0x000fe20003fa6270 */
[----:B------:R-:W-:Y:S01]  /*eab0*/  FFMA.FTZ R40, R143, UR4, R40 ;  /* 0x000000048f287c23 */ /* 0x000fe20008010028 */
[----:B------:R-:W-:Y:S01]  /*eac0*/  IADD3 R150, R165, 0x3c00, RZ ;  /* 0x00003c00a5967810 */ /* 0x000fe20007ffe0ff */
[----:B------:R-:W-:Y:S01]  /*ead0*/  FMUL.FTZ R8, R8, c[0x0][0x2ec] ;  /* 0x0000bb0008087a20 */ /* 0x000fe20000410000 */
[----:B-1----:R-:W-:Y:S01]  /*eae0*/  SHF.R.S32.HI R7, RZ, 0x1f, R16 ;  /* 0x0000001fff077819 */ /* 0x002fe20000011410 */
[----:B------:R-:W-:Y:S01]  /*eaf0*/  FMUL.FTZ R5, R10, c[0x0][0x2ec] ;  /* 0x0000bb000a057a20 */ /* 0x000fe20000410000 */
[----:B------:R-:W1:Y:S01]  /*eb00*/  I2F R152, R189 ;  /* 0x000000bd00987306 */ /* 0x000e620000201400 */
[----:B---3--:R-:W-:Y:S01]  /*eb10*/  FMUL.FTZ R36, R28, c[0x0][0x2ec] ;  /* 0x0000bb001c247a20 */ /* 0x008fe20000410000 */
[----:B------:R-:W-:Y:S01]  /*eb20*/  FSEL R28, R82, -INF , !P3 ;  /* 0xff800000521c7808 */ /* 0x000fe20005800000 */
[----:B------:R-:W-:Y:S01]  /*eb30*/  FMUL.FTZ R6, R9, c[0x0][0x2ec] ;  /* 0x0000bb0009067a20 */ /* 0x000fe20000410000 */
[-C--:B------:R-:W-:Y:S01]  /*eb40*/  ISETP.GE.AND P3, PT, R156, R3.reuse, PT ;  /* 0x000000039c00720c */ /* 0x080fe20003f66270 */
[----:B------:R-:W-:Y:S01]  /*eb50*/  FMUL.FTZ R12, R12, c[0x0][0x2ec] ;  /* 0x0000bb000c0c7a20 */ /* 0x000fe20000410000 */
[----:B------:R-:W-:Y:S01]  /*eb60*/  FSEL R76, R42, -INF , !P0 ;  /* 0xff8000002a4c7808 */ /* 0x000fe20004000000 */
[----:B------:R-:W-:Y:S01]  /*eb70*/  FMUL.FTZ R11, R11, c[0x0][0x2ec] ;  /* 0x0000bb000b0b7a20 */ /* 0x000fe20000410000 */
[----:B------:R3:W4:Y:S01]  /*eb80*/  MUFU.TANH R45, R38 ;  /* 0x00000026002d7308 */ /* 0x0007220000002400 */
[----:B------:R-:W-:Y:S01]  /*eb90*/  FSEL R93, R93, -INF , !P3 ;  /* 0xff8000005d5d7808 */ /* 0x000fe20005800000 */
[----:B--2---:R-:W-:Y:S01]  /*eba0*/  FFMA.FTZ R44, R157, UR4, R44 ;  /* 0x000000049d2c7c23 */ /* 0x004fe2000801002c */
[----:B------:R-:W-:Y:S01]  /*ebb0*/  ISETP.NE.AND P3, PT, R25, RZ, PT ;  /* 0x000000ff1900720c */ /* 0x000fe20003f65270 */
[----:B------:R-:W-:Y:S01]  /*ebc0*/  FMUL.FTZ R13, R13, c[0x0][0x2ec] ;  /* 0x0000bb000d0d7a20 */ /* 0x000fe20000410000 */
[----:B------:R-:W-:Y:S01]  /*ebd0*/  IADD3 R157, R165, 0x2000, RZ ;  /* 0x00002000a59d7810 */ /* 0x000fe20007ffe0ff */
[----:B------:R-:W-:Y:S01]  /*ebe0*/  FMUL.FTZ R15, R15, c[0x0][0x2ec] ;  /* 0x0000bb000f0f7a20 */ /* 0x000fe20000410000 */
[----:B------:R-:W-:Y:S01]  /*ebf0*/  FSEL R86, R73, -INF , !P3 ;  /* 0xff80000049567808 */ /* 0x000fe20005800000 */
[----:B------:R-:W2:Y:S01]  /*ec00*/  MUFU.TANH R96, R96 ;  /* 0x0000006000607308 */ /* 0x000ea20000002400 */
[----:B------:R-:W-:Y:S01]  /*ec10*/  ISETP.GE.AND P3, PT, R141, R3, PT ;  /* 0x000000038d00720c */ /* 0x000fe20003f66270 */
[----:B-1----:R-:W-:Y:S01]  /*ec20*/  FFMA.FTZ R69, R152, UR4, R69 ;  /* 0x0000000498457c23 */ /* 0x002fe20008010045 */
[----:B------:R-:W-:-:S02]  /*ec30*/  FSEL R120, R44, -INF , !P2 ;  /* 0xff8000002c787808 */ /* 0x000fc40005000000 */
[----:B------:R-:W-:Y:S02]  /*ec40*/  P2R R21, PR, RZ, 0x8 ;  /* 0x00000008ff157803 */ /* 0x000fe40000000000 */
[-C--:B------:R-:W-:Y:S01]  /*ec50*/  ISETP.GE.AND P3, PT, R141, R2.reuse, PT ;  /* 0x000000028d00720c */ /* 0x080fe20003f66270 */
[----:B---3--:R-:W-:Y:S01]  /*ec60*/  FMUL.FTZ R38, R29, c[0x0][0x2ec] ;  /* 0x0000bb001d267a20 */ /* 0x008fe20000410000 */
[----:B------:R-:W-:Y:S01]  /*ec70*/  FSEL R29, R228, -INF , !P4 ;  /* 0xff800000e41d7808 */ /* 0x000fe20006000000 */
[----:B------:R-:W-:Y:S01]  /*ec80*/  I2F R146, R141 ;  /* 0x0000008d00927306 */ /* 0x000fe20000201400 */
[----:B------:R-:W-:Y:S01]  /*ec90*/  ISETP.GE.AND P4, PT, R156, R2, PT ;  /* 0x000000029c00720c */ /* 0x000fe20003f86270 */
[----:B----4-:R-:W-:Y:S01]  /*eca0*/  FFMA.FTZ R45, R152, UR4, R45 ;  /* 0x00000004982d7c23 */ /* 0x010fe2000801002d */
[----:B------:R-:W-:Y:S02]  /*ecb0*/  P2R R25, PR, RZ, 0x8 ;  /* 0x00000008ff197803 */ /* 0x000fe40000000000 */
[----:B------:R-:W-:Y:S01]  /*ecc0*/  FSEL R94, R78, -INF , !P4 ;  /* 0xff8000004e5e7808 */ /* 0x000fe20006000000 */
[----:B------:R-:W-:Y:S01]  /*ecd0*/  FFMA.FTZ R78, R118, UR4, R81 ;  /* 0x00000004764e7c23 */ /* 0x000fe20008010051 */
[----:B------:R-:W-:Y:S01]  /*ece0*/  ISETP.GE.AND P4, PT, R189, R3, PT ;  /* 0x00000003bd00720c */ /* 0x000fe20003f86270 */
[----:B------:R-:W-:Y:S01]  /*ecf0*/  I2F R133, R185 ;  /* 0x000000b900857306 */ /* 0x000fe20000201400 */
[----:B--2---:R-:W-:Y:S01]  /*ed00*/  FFMA.FTZ R96, R119, UR4, R96 ;  /* 0x0000000477607c23 */ /* 0x004fe20008010060 */
[----:B------:R-:W-:-:S02]  /*ed10*/  ISETP.NE.AND P0, PT, R21, RZ, PT ;  /* 0x000000ff1500720c */ /* 0x000fc40003f05270 */
[----:B------:R-:W-:Y:S02]  /*ed20*/  FSEL R78, R78, -INF , !P1 ;  /* 0xff8000004e4e7808 */ /* 0x000fe40004800000 */
[----:B------:R-:W-:Y:S02]  /*ed30*/  ISETP.GE.AND P1, PT, R185, R3, PT ;  /* 0x00000003b900720c */ /* 0x000fe40003f26270 */
[----:B------:R-:W1:Y:S01]  /*ed40*/  MUFU.TANH R39, R39 ;  /* 0x0000002700277308 */ /* 0x000e620000002400 */
[----:B------:R-:W-:Y:S02]  /*ed50*/  ISETP.GE.AND P2, PT, R181, R2, PT ;  /* 0x00000002b500720c */ /* 0x000fe40003f46270 */
[----:B------:R-:W-:Y:S02]  /*ed60*/  P2R R26, PR, RZ, 0x2 ;  /* 0x00000002ff1a7803 */ /* 0x000fe40000000000 */
[----:B------:R-:W-:Y:S02]  /*ed70*/  FSEL R228, R69, -INF , !P4 ;  /* 0xff80000045e47808 */ /* 0x000fe40006000000 */
[----:B------:R-:W-:Y:S01]  /*ed80*/  FSEL R45, R45, -INF , !P6 ;  /* 0xff8000002d2d7808 */ /* 0x000fe20007000000 */
[----:B------:R-:W2:Y:S01]  /*ed90*/  MUFU.TANH R36, R36 ;  /* 0x0000002400247308 */ /* 0x000ea20000002400 */
[----:B------:R-:W-:-:S02]  /*eda0*/  ISETP.NE.AND P4, PT, R26, RZ, PT ;  /* 0x000000ff1a00720c */ /* 0x000fc40003f85270 */
[----:B------:R-:W-:Y:S02]  /*edb0*/  ISETP.NE.AND P6, PT, R25, RZ, PT ;  /* 0x000000ff1900720c */ /* 0x000fe40003fc5270 */
[----:B------:R-:W-:Y:S02]  /*edc0*/  FSEL R96, R96, -INF , !P2 ;  /* 0xff80000060607808 */ /* 0x000fe40005000000 */
[----:B------:R-:W-:Y:S01]  /*edd0*/  ISETP.GE.AND P2, PT, R191, R3, PT ;  /* 0x00000003bf00720c */ /* 0x000fe20003f46270 */
[----:B------:R-:W-:Y:S01]  /*ede0*/  I2F R129, R183 ;  /* 0x000000b700817306 */ /* 0x000fe20000201400 */
[----:B-1----:R-:W-:Y:S01]  /*edf0*/  FFMA.FTZ R39, R146, UR4, R39 ;  /* 0x0000000492277c23 */ /* 0x002fe20008010027 */
[----:B------:R-:W-:Y:S02]  /*ee00*/  ISETP.GE.AND P1, PT, R193, R2, PT ;  /* 0x00000002c100720c */ /* 0x000fe40003f26270 */
[----:B------:R-:W-:Y:S02]  /*ee10*/  FSEL R141, R40, -INF , !P2 ;  /* 0xff800000288d7808 */ /* 0x000fe40005000000 */
[----:B------:R-:W-:-:S02]  /*ee20*/  FSEL R44, R39, -INF , !P6 ;  /* 0xff800000272c7808 */ /* 0x000fc40007000000 */
[----:B------:R-:W1:Y:S01]  /*ee30*/  MUFU.TANH R20, R20 ;  /* 0x0000001400147308 */ /* 0x000e620000002400 */
[----:B--2---:R-:W-:Y:S01]  /*ee40*/  FFMA.FTZ R36, R133, UR4, R36 ;  /* 0x0000000485247c23 */ /* 0x004fe20008010024 */
[-C--:B------:R-:W-:Y:S02]  /*ee50*/  ISETP.GE.AND P6, PT, R187, R3.reuse, PT ;  /* 0x00000003bb00720c */ /* 0x080fe40003fc6270 */
[----:B------:R-:W-:Y:S02]  /*ee60*/  ISETP.GE.AND P2, PT, R183, R3, PT ;  /* 0x00000003b700720c */ /* 0x000fe40003f46270 */
[----:B------:R-:W-:Y:S02]  /*ee70*/  FSEL R182, R36, -INF , !P4 ;  /* 0xff80000024b67808 */ /* 0x000fe40006000000 */
[----:B------:R-:W-:Y:S01]  /*ee80*/  I2F R131, R193 ;  /* 0x000000c100837306 */ /* 0x000fe20000201400 */
[----:B------:R-:W-:Y:S02]  /*ee90*/  ISETP.GE.AND P4, PT, R187, R2, PT ;  /* 0x00000002bb00720c */ /* 0x000fe40003f86270 */
[----:B------:R-:W-:-:S02]  /*eea0*/  P2R R4, PR, RZ, 0x40 ;  /* 0x00000040ff047803 */ /* 0x000fc40000000000 */
[----:B------:R-:W-:Y:S02]  /*eeb0*/  P2R R9, PR, RZ, 0x10 ;  /* 0x00000010ff097803 */ /* 0x000fe40000000000 */
[CC--:B------:R-:W-:Y:S01]  /*eec0*/  ISETP.GE.AND P4, PT, R104.reuse, R3.reuse, PT ;  /* 0x000000036800720c */ /* 0x0c0fe20003f86270 */
[----:B------:R-:W2:Y:S01]  /*eed0*/  MUFU.TANH R80, R31 ;  /* 0x0000001f00507308 */ /* 0x000ea20000002400 */
[----:B-1----:R-:W-:Y:S01]  /*eee0*/  FFMA.FTZ R20, R129, UR4, R20 ;  /* 0x0000000481147c23 */ /* 0x002fe20008010014 */
[----:B------:R-:W-:Y:S02]  /*eef0*/  ISETP.GE.AND P6, PT, R104, R2, PT ;  /* 0x000000026800720c */ /* 0x000fe40003fc6270 */
[-C--:B------:R-:W-:Y:S02]  /*ef00*/  ISETP.GE.AND P3, PT, R193, R3.reuse, PT ;  /* 0x00000003c100720c */ /* 0x080fe40003f66270 */
[----:B------:R-:W-:Y:S02]  /*ef10*/  P2R R10, PR, RZ, 0x10 ;  /* 0x00000010ff0a7803 */ /* 0x000fe40000000000 */
[----:B------:R1:W-:Y:S01]  /*ef20*/  MUFU.TANH R21, R8 ;  /* 0x0000000800157308 */ /* 0x0003e20000002400 */
[----:B------:R-:W-:-:S02]  /*ef30*/  ISETP.GE.AND P4, PT, R77, R3, PT ;  /* 0x000000034d00720c */ /* 0x000fc40003f86270 */
[C---:B------:R-:W-:Y:S02]  /*ef40*/  IADD3 R156, R165.reuse, 0x2400, RZ ;  /* 0x00002400a59c7810 */ /* 0x040fe40007ffe0ff */
[----:B------:R-:W-:-:S03]  /*ef50*/  IADD3 R152, R165, 0x3400, RZ ;  /* 0x00003400a5987810 */ /* 0x000fc60007ffe0ff */
[----:B------:R3:W4:Y:S01]  /*ef60*/  I2F R112, R104 ;  /* 0x0000006800707306 */ /* 0x0007220000201400 */
[----:B--2---:R-:W-:-:S05]  /*ef70*/  FFMA.FTZ R42, R131, UR4, R80 ;  /* 0x00000004832a7c23 */ /* 0x004fca0008010050 */
[----:B------:R-:W-:Y:S02]  /*ef80*/  FSEL R42, R42, -INF , !P1 ;  /* 0xff8000002a2a7808 */ /* 0x000fe40004800000 */
[----:B-1----:R-:W-:Y:S01]  /*ef90*/  LEA.HI R8, R7, R16, RZ, 0x4 ;  /* 0x0000001007087211 */ /* 0x002fe200078f20ff */
[----:B------:R-:W1:Y:S01]  /*efa0*/  MUFU.TANH R38, R38 ;  /* 0x0000002600267308 */ /* 0x000e620000002400 */
[----:B------:R-:W-:Y:S02]  /*efb0*/  ISETP.NE.AND P1, PT, R4, RZ, PT ;  /* 0x000000ff0400720c */ /* 0x000fe40003f25270 */
[----:B------:R-:W-:Y:S02]  /*efc0*/  LOP3.LUT R19, R8, 0xfffffff0, RZ, 0xc0, !PT ;  /* 0xfffffff008137812 */ /* 0x000fe400078ec0ff */
[----:B---3--:R-:W-:-:S03]  /*efd0*/  FSEL R104, R20, -INF , !P2 ;  /* 0xff80000014687808 */ /* 0x008fc60005000000 */
[----:B------:R-:W-:Y:S01]  /*efe0*/  IMAD.IADD R19, R16, 0x1, -R19 ;  /* 0x0000000110137824 */ /* 0x000fe200078e0a13 */
[----:B------:R-:W2:Y:S01]  /*eff0*/  MUFU.TANH R5, R5 ;  /* 0x0000000500057308 */ /* 0x000ea20000002400 */
[----:B------:R-:W-:Y:S01]  /*f000*/  ISETP.NE.AND P2, PT, R9, RZ, PT ;  /* 0x000000ff0900720c */ /* 0x000fe20003f45270 */
[----:B----4-:R-:W-:Y:S02]  /*f010*/  FFMA.FTZ R21, R112, UR4, R21 ;  /* 0x0000000470157c23 */ /* 0x010fe40008010015 */
[----:B------:R-:W-:Y:S02]  /*f020*/  SHF.R.S32.HI R20, RZ, 0x1f, R19 ;  /* 0x0000001fff147819 */ /* 0x000fe40000011413 */
[-C--:B------:R-:W-:Y:S01]  /*f030*/  LEA.HI R4, R19, R19.reuse, RZ, 0x1 ;  /* 0x0000001313047211 */ /* 0x080fe200078f08ff */
[----:B-1----:R-:W-:Y:S01]  /*f040*/  FFMA.FTZ R130, R131, UR4, R38 ;  /* 0x0000000483827c23 */ /* 0x002fe20008010026 */
[----:B------:R-:W-:Y:S01]  /*f050*/  LEA.HI R9, R20, R19, RZ, 0x3 ;  /* 0x0000001314097211 */ /* 0x000fe200078f18ff */
[----:B------:R-:W-:Y:S03]  /*f060*/  I2F R61, R77 ;  /* 0x0000004d003d7306 */ /* 0x000fe60000201400 */
[----:B------:R-:W-:Y:S01]  /*f070*/  FSEL R130, R130, -INF , !P3 ;  /* 0xff80000082827808 */ /* 0x000fe20005800000 */
[----:B------:R-:W-:Y:S01]  /*f080*/  IMAD.SHL.U32 R9, R9, 0x20, RZ ;  /* 0x0000002009097824 */ /* 0x000fe200078e00ff */
[----:B------:R-:W-:Y:S01]  /*f090*/  ISETP.NE.AND P3, PT, R10, RZ, PT ;  /* 0x000000ff0a00720c */ /* 0x000fe20003f65270 */
[----:B--2---:R-:W-:-:S02]  /*f0a0*/  FFMA.FTZ R5, R112, UR4, R5 ;  /* 0x0000000470057c23 */ /* 0x004fc40008010005 */
[----:B------:R-:W-:Y:S01]  /*f0b0*/  MUFU.TANH R6, R6 ;  /* 0x0000000600067308 */ /* 0x000fe20000002400 */
[----:B------:R-:W-:Y:S02]  /*f0c0*/  LOP3.LUT R9, R9, 0xffffff00, RZ, 0xc0, !PT ;  /* 0xffffff0009097812 */ /* 0x000fe400078ec0ff */
[----:B------:R-:W-:Y:S02]  /*f0d0*/  P2R R10, PR, RZ, 0x10 ;  /* 0x00000010ff0a7803 */ /* 0x000fe40000000000 */
[----:B------:R-:W-:Y:S02]  /*f0e0*/  FSEL R39, R5, -INF , !P6 ;  /* 0xff80000005277808 */ /* 0x000fe40007000000 */
[----:B------:R-:W-:Y:S01]  /*f0f0*/  ISETP.NE.AND P6, PT, R10, RZ, PT ;  /* 0x000000ff0a00720c */ /* 0x000fe20003fc5270 */
[----:B------:R1:W-:Y:S01]  /*f100*/  MUFU.TANH R8, R12 ;  /* 0x0000000c00087308 */ /* 0x0003e20000002400 */
[----:B------:R-:W-:Y:S02]  /*f110*/  FSEL R82, R21, -INF , !P3 ;  /* 0xff80000015527808 */ /* 0x000fe40005800000 */
[----:B------:R-:W-:-:S02]  /*f120*/  ISETP.GE.AND P4, PT, R72, R3, PT ;  /* 0x000000034800720c */ /* 0x000fc40003f86270 */
[----:B------:R-:W-:-:S03]  /*f130*/  ISETP.GE.AND P3, PT, R75, R3, PT ;  /* 0x000000034b00720c */ /* 0x000fc60003f66270 */
[----:B------:R-:W2:Y:S01]  /*f140*/  MUFU.TANH R37, R37 ;  /* 0x0000002500257308 */ /* 0x000ea20000002400 */
[----:B-1----:R-:W-:Y:S01]  /*f150*/  FMUL.FTZ R12, R14, c[0x0][0x2ec] ;  /* 0x0000bb000e0c7a20 */ /* 0x002fe20000410000 */
[----:B------:R-:W-:-:S06]  /*f160*/  LOP3.LUT R14, R4, 0x7fffffe, RZ, 0xc0, !PT ;  /* 0x07fffffe040e7812 */ /* 0x000fcc00078ec0ff */
[----:B------:R-:W-:Y:S01]  /*f170*/  I2F R174, R187 ;  /* 0x000000bb00ae7306 */ /* 0x000fe20000201400 */
[----:B------:R-:W-:Y:S02]  /*f180*/  IMAD.IADD R14, R19, 0x1, -R14 ;  /* 0x00000001130e7824 */ /* 0x000fe400078e0a0e */
[----:B--2---:R-:W-:-:S05]  /*f190*/  FFMA.FTZ R37, R146, UR4, R37 ;  /* 0x0000000492257c23 */ /* 0x004fca0008010025 */
[----:B------:R-:W1:Y:S01]  /*f1a0*/  MUFU.TANH R23, R23 ;  /* 0x0000001700177308 */ /* 0x000e620000002400 */
[----:B------:R-:W-:Y:S01]  /*f1b0*/  IMAD R9, R14, 0x20, R9 ;  /* 0x000000200e097824 */ /* 0x000fe200078e0209 */
[----:B------:R-:W-:-:S03]  /*f1c0*/  FSEL R206, R37, -INF , !P0 ;  /* 0xff80000025ce7808 */ /* 0x000fc60004000000 */
[----:B------:R-:W-:Y:S01]  /*f1d0*/  IMAD.IADD R5, R48, 0x1, R9 ;  /* 0x0000000130057824 */ /* 0x000fe200078e0209 */
[----:B------:R-:W-:Y:S01]  /*f1e0*/  ISETP.GE.AND P0, PT, R183, R2, PT ;  /* 0x00000002b700720c */ /* 0x000fe20003f06270 */
[----:B------:R-:W-:Y:S01]  /*f1f0*/  FFMA.FTZ R48, R61, UR4, R6 ;  /* 0x000000043d307c23 */ /* 0x000fe20008010006 */
[----:B------:R-:W2:Y:S04]  /*f200*/  MUFU.TANH R30, R30 ;  /* 0x0000001e001e7308 */ /* 0x000ea80000002400 */
[----:B------:R-:W-:Y:S02]  /*f210*/  FSEL R48, R48, -INF , !P6 ;  /* 0xff80000030307808 */ /* 0x000fe40007000000 */
[----:B------:R-:W-:Y:S02]  /*f220*/  PLOP3.LUT P6, PT, PT, PT, UP0, 0x80, 0x0 ;  /* 0x000000000000781c */ /* 0x000fe40003fcf008 */
[----:B------:R-:W3:Y:S01]  /*f230*/  MUFU.TANH R17, R17 ;  /* 0x0000001100117308 */ /* 0x000ee20000002400 */
[----:B-1----:R-:W-:-:S05]  /*f240*/  FFMA.FTZ R23, R174, UR4, R23 ;  /* 0x00000004ae177c23 */ /* 0x002fca0008010017 */
[----:B------:R-:W-:Y:S02]  /*f250*/  FSEL R40, R23, -INF , !P2 ;  /* 0xff80000017287808 */ /* 0x000fe40005000000 */
[----:B------:R-:W1:Y:S01]  /*f260*/  MUFU.TANH R22, R22 ;  /* 0x0000001600167308 */ /* 0x000e620000002400 */
[----:B--2---:R-:W-:Y:S01]  /*f270*/  FFMA.FTZ R30, R133, UR4, R30 ;  /* 0x00000004851e7c23 */ /* 0x004fe2000801001e */
[----:B------:R-:W-:-:S04]  /*f280*/  ISETP.GE.AND P2, PT, R47, R2, PT ;  /* 0x000000022f00720c */ /* 0x000fc80003f46270 */
[----:B------:R-:W-:Y:S02]  /*f290*/  FSEL R43, R30, -INF , !P5 ;  /* 0xff8000001e2b7808 */ /* 0x000fe40006800000 */
[----:B------:R-:W2:Y:S01]  /*f2a0*/  I2F R46, R47 ;  /* 0x0000002f002e7306 */ /* 0x000ea20000201400 */
[----:B---3--:R-:W-:Y:S01]  /*f2b0*/  FFMA.FTZ R17, R174, UR4, R17 ;  /* 0x00000004ae117c23 */ /* 0x008fe20008010011 */
[----:B------:R-:W-:-:S04]  /*f2c0*/  ISETP.GE.AND P5, PT, R77, R2, PT ;  /* 0x000000024d00720c */ /* 0x000fc80003fa6270 */
[----:B------:R-:W-:Y:S02]  /*f2d0*/  FSEL R88, R17, -INF , !P1 ;  /* 0xff80000011587808 */ /* 0x000fe40004800000 */
[----:B------:R-:W3:Y:S01]  /*f2e0*/  I2F R55, R72 ;  /* 0x0000004800377306 */ /* 0x000ee20000201400 */
[----:B-1----:R-:W-:Y:S01]  /*f2f0*/  FFMA.FTZ R22, R129, UR4, R22 ;  /* 0x0000000481167c23 */ /* 0x002fe20008010016 */
[----:B------:R-:W-:-:S04]  /*f300*/  ISETP.GE.AND P1, PT, R72, R2, PT ;  /* 0x000000024800720c */ /* 0x000fc80003f26270 */
[----:B------:R-:W-:Y:S02]  /*f310*/  FSEL R41, R22, -INF , !P0 ;  /* 0xff80000016297808 */ /* 0x000fe40004000000 */
[----:B------:R-:W-:Y:S01]  /*f320*/  I2F R101, R75 ;  /* 0x0000004b00657306 */ /* 0x000fe20000201400 */
[----:B--2---:R-:W-:Y:S01]  /*f330*/  FFMA.FTZ R6, R46, UR4, R49 ;  /* 0x000000042e067c23 */ /* 0x004fe20008010031 */
[----:B------:R-:W-:Y:S01]  /*f340*/  BAR.SYNC.DEFER_BLOCKING 0x0 ;  /* 0x0000000000007b1d */ /* 0x000fe20000010000 */
[----:B------:R-:W-:-:S03]  /*f350*/  ISETP.GE.AND P0, PT, R75, R2, PT ;  /* 0x000000024b00720c */ /* 0x000fc60003f06270 */
[----:B------:R-:W-:Y:S02]  /*f360*/  FSEL R6, R6, -INF , !P2 ;  /* 0xff80000006067808 */ /* 0x000fe40005000000 */
[----:B------:R-:W1:Y:S01]  /*f370*/  MUFU.TANH R38, R11 ;  /* 0x0000000b00267308 */ /* 0x000e620000002400 */
[----:B---3--:R-:W-:-:S05]  /*f380*/  FFMA.FTZ R47, R55, UR4, R8 ;  /* 0x00000004372f7c23 */ /* 0x008fca0008010008 */
[----:B------:R-:W-:Y:S02]  /*f390*/  FSEL R47, R47, -INF , !P4 ;  /* 0xff8000002f2f7808 */ /* 0x000fe40006000000 */
        /* <DEDUP_REMOVED lines=74> */
.L_x_2826:
[----:B------:R-:W-:-:S05]  /*f840*/  IMAD.MOV.U32 R9, RZ, RZ, c[0x0][0x198] ;  /* 0x00006600ff097624 */ /* 0x000fca00078e00ff */
[----:B------:R-:W-:-:S04]  /*f850*/  LEA R9, -R9, RZ, 0x8 ;  /* 0x000000ff09097211 */ /* 0x000fc800078e41ff */
[----:B------:R-:W-:Y:S02]  /*f860*/  SHF.R.S32.HI R8, RZ, 0x1f, R9 ;  /* 0x0000001fff087819 */ /* 0x000fe40000011409 */
.L_x_2827:
        /* <DEDUP_REMOVED lines=10> */
[----:B------:R-:W-:Y:S01]  /*f910*/  @!P0 IMAD.MOV.U32 R15, RZ, RZ, c[0x0][0x198] ;  /* 0x00006600ff0f8624 */ /* 0x000fe200078e00ff */
[C---:B------:R-:W-:Y:S01]  /*f920*/  @!P0 LEA R18, P1, R9.reuse, R210, 0x1 ;  /* 0x000000d209128211 */ /* 0x040fe200078208ff */
[----:B------:R-:W-:Y:S01]  /*f930*/  IMAD R23, R10, c[0x0][0x19c], R23 ;  /* 0x000067000a177a24 */ /* 0x000fe200078e0217 */
[C---:B------:R-:W-:Y:S01]  /*f940*/  @!P0 IADD3 R14, P5, P4, R9.reuse, UR15, R138 ;  /* 0x0000000f090e8c10 */ /* 0x040fe2000fcbe08a */
[----:B------:R-:W-:Y:S01]  /*f950*/  @!P0 IMAD.MOV.U32 R7, RZ, RZ, c[0x0][0x19c] ;  /* 0x00006700ff078624 */ /* 0x000fe200078e00ff */
[----:B------:R-:W-:Y:S01]  /*f960*/  @!P0 LEA.HI.X R19, R9, R211, R8, 0x1, P1 ;  /* 0x000000d309138211 */ /* 0x000fe200008f0c08 */
[----:B------:R-:W-:Y:S01]  /*f970*/  IMAD.IADD R23, R139, 0x1, R23 ;  /* 0x000000018b177824 */ /* 0x000fe200078e0217 */
[C---:B------:R-:W-:Y:S01]  /*f980*/  @!P0 LEA R10, P2, R15.reuse, R138, 0x6 ;  /* 0x0000008a0f0a8211 */ /* 0x040fe200078430ff */
[----:B------:R-:W-:Y:S01]  /*f990*/  @!P0 IMAD.MOV.U32 R13, RZ, RZ, c[0x0][0x198] ;  /* 0x00006600ff0d8624 */ /* 0x000fe200078e00ff */
[----:B------:R-:W-:Y:S01]  /*f9a0*/  @!P0 LEA R72, P3, R14, c[0x0][0x168], 0x1 ;  /* 0x00005a000e488a11 */ /* 0x000fe200078608ff */
[----:B------:R1:W-:Y:S01]  /*f9b0*/  @P0 STS [R212+0x1000], RZ ;  /* 0x001000ffd4000388 */ /* 0x0003e20000000800 */
[----:B------:R-:W-:Y:S01]  /*f9c0*/  @!P0 IADD3.X R11, R8, UR7, R23, P5, P4 ;  /* 0x00000007080b8c10 */ /* 0x000fe2000afe8417 */
[----:B------:R-:W-:Y:S01]  /*f9d0*/  @!P0 IMAD.MOV.U32 R17, RZ, RZ, c[0x0][0x19c] ;  /* 0x00006700ff118624 */ /* 0x000fe200078e00ff */
[-C--:B------:R-:W-:Y:S01]  /*f9e0*/  @!P0 LEA.HI.X R7, R15, R23.reuse, R7, 0x6, P2 ;  /* 0x000000170f078211 */ /* 0x080fe200010f3407 */
[----:B------:R1:W-:Y:S01]  /*f9f0*/  @P0 STS [R212+0x1004], RZ ;  /* 0x001004ffd4000388 */ /* 0x0003e20000000800 */
[----:B------:R-:W-:Y:S01]  /*fa00*/  @!P0 LEA.HI.X R73, R14, c[0x0][0x16c], R11, 0x1, P3 ;  /* 0x00005b000e498a11 */ /* 0x000fe200018f0c0b */
[----:B------:R-:W-:Y:S01]  /*fa10*/  @!P0 IMAD.MOV.U32 R20, RZ, RZ, c[0x0][0x198] ;  /* 0x00006600ff148624 */ /* 0x000fe200078e00ff */
[----:B------:R-:W-:Y:S01]  /*fa20*/  @!P0 IADD3 R15, P2, R9, R10, RZ ;  /* 0x0000000a090f8210 */ /* 0x000fe20007f5e0ff */
[----:B------:R1:W-:Y:S01]  /*fa30*/  @P0 STS.64 [R212+0x1008], RZ ;  /* 0x001008ffd4000388 */ /* 0x0003e20000000a00 */
[--C-:B------:R-:W-:Y:S01]  /*fa40*/  @!P0 IMAD.MOV.U32 R10, RZ, RZ, R138.reuse ;  /* 0x000000ffff0a8224 */ /* 0x100fe200078e008a */
[C---:B------:R-:W-:Y:S01]  /*fa50*/  @!P0 LEA R12, P1, R13.reuse, R138, 0x7 ;  /* 0x0000008a0d0c8211 */ /* 0x040fe200078238ff */
[----:B------:R-:W-:Y:S01]  /*fa60*/  @!P0 IMAD.MOV.U32 R11, RZ, RZ, R23 ;  /* 0x000000ffff0b8224 */ /* 0x000fe200078e0017 */
[----:B------:R-:W-:Y:S01]  /*fa70*/  @!PT LDS RZ, [RZ] ;  /* 0x00000000fffff984 */ /* 0x000fe20000000800 */
[----:B------:R-:W-:Y:S01]  /*fa80*/  @!PT LDS RZ, [RZ] ;  /* 0x00000000fffff984 */ /* 0x000fe20000000800 */
[----:B------:R-:W-:Y:S01]  /*fa90*/  @!PT LDS RZ, [RZ] ;  /* 0x00000000fffff984 */ /* 0x000fe20000000800 */
[----:B------:R2:W-:Y:S01]  /*faa0*/  @!P0 LDGSTS.E.BYPASS.LTC128B.128 [R212+0x1000], [R18.64] ;  /* 0x0100000012d48fae */ /* 0x0005e2000b901d4a */
[----:B------:R-:W-:Y:S01]  /*fab0*/  @!P0 IMAD.MOV.U32 R27, RZ, RZ, c[0x0][0x198] ;  /* 0x00006600ff1b8624 */ /* 0x000fe200078e00ff */
[----:B------:R-:W-:Y:S01]  /*fac0*/  @!P0 LEA.HI.X R17, R13, R23, R17, 0x7, P1 ;  /* 0x000000170d118211 */ /* 0x000fe200008f3c11 */
[----:B------:R-:W-:Y:S01]  /*fad0*/  @!P0 IMAD.MOV.U32 R22, RZ, RZ, R138 ;  /* 0x000000ffff168224 */ /* 0x000fe200078e008a */
[----:B------:R-:W-:Y:S01]  /*fae0*/  @!P0 LEA R30, P1, R15, c[0x0][0x168], 0x1 ;  /* 0x00005a000f1e8a11 */ /* 0x000fe200078208ff */
[----:B------:R-:W-:Y:S01]  /*faf0*/  @!P0 IMAD.WIDE.U32 R20, R20, 0xa0, R10 ;  /* 0x000000a014148825 */ /* 0x000fe200078e000a */
[----:B------:R1:W-:Y:S03]  /*fb00*/  @P0 STS.128 [R212+0x1800], RZ ;  /* 0x001800ffd4000388 */ /* 0x0003e60000000c00 */
[----:B------:R-:W-:Y:S01]  /*fb10*/  @!P0 IMAD.WIDE.U32 R26, R27, 0x60, R22 ;  /* 0x000000601b1a8825 */ /* 0x000fe200078e0016 */
[----:B------:R-:W-:Y:S01]  /*fb20*/  @!PT LDS RZ, [RZ] ;  /* 0x00000000fffff984 */ /* 0x000fe20000000800 */
[----:B------:R-:W-:Y:S01]  /*fb30*/  @!PT LDS RZ, [RZ] ;  /* 0x00000000fffff984 */ /* 0x000fe20000000800 */
[----:B------:R-:W-:Y:S01]  /*fb40*/  @!PT LDS RZ, [RZ] ;  /* 0x00000000fffff984 */ /* 0x000fe20000000800 */
[----:B------:R1:W-:Y:S03]  /*fb50*/  @!P0 LDGSTS.E.BYPASS.LTC128B.128 [R212+0x1800], [R72.64] ;  /* 0x0180000048d48fae */ /* 0x0003e6000b901d4a */
[----:B------:R-:W-:Y:S01]  /*fb60*/  @!P0 IMAD.MOV.U32 R13, RZ, RZ, c[0x0][0x19c] ;  /* 0x00006700ff0d8624 */ /* 0x000fe200078e00ff */
[----:B------:R1:W-:Y:S03]  /*fb70*/  @P0 STS.128 [R212+0x2000], RZ ;  /* 0x002000ffd4000388 */ /* 0x0003e60000000c00 */
[----:B------:R-:W-:-:S02]  /*fb80*/  @!P0 IMAD R13, R13, 0x60, RZ ;  /* 0x000000600d0d8824 */ /* 0x000fc400078e02ff */
[----:B--2---:R-:W-:-:S04]  /*fb90*/  @!P0 IMAD.MOV.U32 R18, RZ, RZ, c[0x0][0x198] ;  /* 0x00006600ff128624 */ /* 0x004fc800078e00ff */
[----:B------:R-:W-:-:S04]  /*fba0*/  @!P0 IMAD.WIDE.U32 R18, R18, 0xc0, R10 ;  /* 0x000000c012128825 */ /* 0x000fc800078e000a */
[C---:B------:R-:W-:Y:S01]  /*fbb0*/  @!P0 IMAD.X R10, R8.reuse, 0x1, R7, P2 ;  /* 0x00000001080a8824 */ /* 0x040fe200010e0607 */
[----:B------:R-:W-:Y:S01]  /*fbc0*/  @!P0 IADD3 R14, P2, R9, R20, RZ ;  /* 0x00000014090e8210 */ /* 0x000fe20007f5e0ff */
[----:B------:R-:W-:Y:S02]  /*fbd0*/  @!P0 IMAD.MOV.U32 R11, RZ, RZ, c[0x0][0x19c] ;  /* 0x00006700ff0b8624 */ /* 0x000fe400078e00ff */
[----:B------:R-:W-:Y:S01]  /*fbe0*/  @!P0 IMAD.MOV.U32 R7, RZ, RZ, c[0x0][0x19c] ;  /* 0x00006700ff078624 */ /* 0x000fe200078e00ff */
[----:B------:R-:W-:Y:S01]  /*fbf0*/  @!P0 LEA.HI.X R31, R15, c[0x0][0x16c], R10, 0x1, P1 ;  /* 0x00005b000f1f8a11 */ /* 0x000fe200008f0c0a */
[----:B------:R-:W-:Y:S01]  /*fc00*/  @!P0 IMAD R11, R11, 0xa0, RZ ;  /* 0x000000a00b0b8824 */ /* 0x000fe200078e02ff */
[----:B------:R-:W-:Y:S01]  /*fc10*/  @!P0 IADD3 R15, P1, R9, R12, RZ ;  /* 0x0000000c090f8210 */ /* 0x000fe20007f3e0ff */
[----:B------:R-:W-:Y:S01]  /*fc20*/  @!P0 IMAD R7, R7, 0xc0, RZ ;  /* 0x000000c007078824 */ /* 0x000fe200078e02ff */
        /* <DEDUP_REMOVED lines=9> */
[----:B------:R-:W-:-:S02]  /*fcc0*/  @!P0 LEA R20, P3, R10, c[0x0][0x168], 0x1 ;  /* 0x00005a000a148a11 */ /* 0x000fc400078608ff */
[----:B------:R-:W-:Y:S02]  /*fcd0*/  @!P0 IADD3 R16, P1, R9, R18, RZ ;  /* 0x0000001209108210 */ /* 0x000fe40007f3e0ff */
[----:B------:R-:W-:Y:S02]  /*fce0*/  @!P0 IADD3.X R11, R8, R21, R11, P2, !PT ;  /* 0x00000015080b8210 */ /* 0x000fe400017fe40b */
[----:B------:R-:W-:Y:S02]  /*fcf0*/  @!P0 LEA R18, P2, R14, c[0x0][0x168], 0x1 ;  /* 0x00005a000e128a11 */ /* 0x000fe400078408ff */
[----:B------:R-:W-:Y:S02]  /*fd00*/  @!P0 LEA.HI.X R21, R10, c[0x0][0x16c], R13, 0x1, P3 ;  /* 0x00005b000a158a11 */ /* 0x000fe400018f0c0d */
[----:B------:R-:W-:Y:S02]  /*fd10*/  @!P0 LEA.HI.X R81, R15, c[0x0][0x16c], R12, 0x1, P4 ;  /* 0x00005b000f518a11 */ /* 0x000fe400020f0c0c */
[----:B------:R-:W-:Y:S01]  /*fd20*/  @!P0 IADD3.X R7, R8, R7, R19, P1, !PT ;  /* 0x0000000708078210 */ /* 0x000fe20000ffe413 */
        /* <DEDUP_REMOVED lines=37> */
.L_x_2829:
[----:B------:R-:W-:Y:S05]  /*ff80*/  BSYNC B0 ;  /* 0x0000000000007941 */ /* 0x000fea0003800000 */
.L_x_2828:
[----:B------:R-:W0:Y:S01]  /*ff90*/  LDGDEPBAR ;  /* 0x00000000000079af */ /* 0x000e220000000000 */
[----:B------:R-:W-:-:S04]  /*ffa0*/  LEA R210, P0, R9, R210, 0x1 ;  /* 0x000000d209d27211 */ /* 0x000fc800078008ff */
[----:B------:R-:W-:Y:S02]  /*ffb0*/  LEA.HI.X R211, R9, R211, R8, 0x1, P0 ;  /* 0x000000d309d37211 */ /* 0x000fe400000f0c08 */
.L_x_2825:
        /* <DEDUP_REMOVED lines=84> */
[----:B------:R-:W-:Y:S01]  /*10500*/  MOV R214, 0x10 ;  /* 0x0000001000d67802 */ /* 0x000fe20000000f00 */
        /* <DEDUP_REMOVED lines=28> */
[--C-:B------:R-:W-:Y:S01]  /*106d0*/  FFMA.FTZ R77, R50, c[0x0][0x23c], -R75.reuse ;  /* 0x00008f00324d7a23 */ /* 0x100fe2000001084b */
[----:B------:R-:W-:Y:S01]  /*106e0*/  FMNMX.FTZ R7, R244, R7, !PT ;  /* 0x00000007f4077209 */ /* 0x000fe20007810000 */
[--C-:B------:R-:W-:Y:S01]  /*106f0*/  FFMA.FTZ R84, R70, c[0x0][0x23c], -R75.reuse ;  /* 0x00008f0046547a23 */ /* 0x100fe2000001084b */
[----:B-12---:R-:W-:Y:S01]  /*10700*/  F2FP.BF16.PACK_AB R20, R119, R174 ;  /* 0x000000ae7714723e */ /* 0x006fe200000010ff */
[----:B------:R-:W-:Y:S01]  /*10710*/  MUFU.EX2 R128, R128 ;  /* 0x0000008000807308 */ /* 0x000fe20000000800 */
[----:B------:R-:W-:Y:S01]  /*10720*/  FMNMX.FTZ R7, R190, R7, !PT ;  /* 0x00000007be077209 */ /* 0x000fe20007810000 */
[----:B------:R-:W-:-:S02]  /*10730*/  FFMA.FTZ R50, R24, c[0x0][0x23c], -R75 ;  /* 0x00008f0018327a23 */ /* 0x000fc4000001084b */
[--C-:B------:R-:W-:Y:S01]  /*10740*/  FFMA.FTZ R79, R52, c[0x0][0x23c], -R75.reuse ;  /* 0x00008f00344f7a23 */ /* 0x100fe2000001084b */
[----:B------:R-:W-:Y:S01]  /*10750*/  FMNMX.FTZ R7, R242, R7, !PT ;  /* 0x00000007f2077209 */ /* 0x000fe20007810000 */
[--C-:B------:R-:W-:Y:S01]  /*10760*/  FFMA.FTZ R70, R51, c[0x0][0x23c], -R75.reuse ;  /* 0x00008f0033467a23 */ /* 0x100fe2000001084b */
[----:B---3--:R-:W-:Y:S01]  /*10770*/  F2FP.BF16.PACK_AB R22, R111, R146 ;  /* 0x000000926f16723e */ /* 0x008fe200000010ff */
        /* <DEDUP_REMOVED lines=111> */
[--C-:B------:R-:W-:Y:S02]  /*10e70*/  SHF.R.S32.HI R7, RZ, 0x1, R4.reuse ;  /* 0x00000001ff077819 */ /* 0x100fe40000011404 */
[----:B------:R-:W-:Y:S01]  /*10e80*/  SHF.R.S32.HI R4, RZ, 0x1f, R4 ;  /* 0x0000001fff047819 */ /* 0x000fe20000011404 */
[C---:B------:R-:W-:Y:S01]  /*10e90*/  FMUL.FTZ R49, R129.reuse, c[0x0][0x23c] ;  /* 0x00008f0081317a20 */ /* 0x040fe20000410000 */
[----:B------:R-:W-:Y:S01]  /*10ea0*/  FSETP.NEU.FTZ.AND P0, PT, R129, -INF , PT ;  /* 0xff8000008100780b */ /* 0x000fe20003f1d000 */
[----:B------:R-:W-:Y:S01]  /*10eb0*/  MUFU.EX2 R63, R63 ;  /* 0x0000003f003f7308 */ /* 0x000fe20000000800 */
[----:B------:R-:W-:Y:S02]  /*10ec0*/  LEA.HI R4, R4, R7, RZ, 0x2 ;  /* 0x0000000704047211 */ /* 0x000fe400078f10ff */
[----:B------:R-:W-:Y:S02]  /*10ed0*/  FSEL R49, R49, RZ, P0 ;  /* 0x000000ff31317208 */ /* 0x000fe40000000000 */
[----:B------:R-:W-:-:S03]  /*10ee0*/  LOP3.LUT R4, R4, 0xfffffffc, RZ, 0xc0, !PT ;  /* 0xfffffffc04047812 */ /* 0x000fc600078ec0ff */
[--C-:B------:R-:W-:Y:S01]  /*10ef0*/  FFMA.FTZ R144, R6, c[0x0][0x23c], -R49.reuse ;  /* 0x00008f0006907a23 */ /* 0x100fe20000010831 */
[----:B------:R-:W-:Y:S01]  /*10f00*/  IADD3 R4, R7, -R4, RZ ;  /* 0x8000000407047210 */ /* 0x000fe20007ffe0ff */
[--C-:B------:R-:W-:Y:S01]  /*10f10*/  FFMA.FTZ R117, R34, c[0x0][0x23c], -R49.reuse ;  /* 0x00008f0022757a23 */ /* 0x100fe20000010831 */
[----:B------:R-:W-:Y:S01]  /*10f20*/  MUFU.EX2 R62, R62 ;  /* 0x0000003e003e7308 */ /* 0x000fe20000000800 */
        /* <DEDUP_REMOVED lines=8> */
[----:B------:R-:W-:Y:S01]  /*10fb0*/  LDSM.16.MT88.4 R32, [R215+0x5400] ;  /* 0x00540000d720783b */ /* 0x000fe20000004200 */
        /* <DEDUP_REMOVED lines=21> */
[----:B------:R-:W-:Y:S02]  /*11110*/  FFMA.FTZ R190, R132, c[0x0][0x23c], -R49 ;  /* 0x00008f0084be7a23 */ /* 0x000fe40000010831 */
[----:B------:R-:W-:Y:S02]  /*11120*/  FFMA.FTZ R132, R127, c[0x0][0x23c], -R75 ;  /* 0x00008f007f847a23 */ /* 0x000fe4000001084b */
        /* <DEDUP_REMOVED lines=11> */
[----:B------:R-:W-:Y:S01]  /*111e0*/  FFMA.FTZ R232, R230, c[0x0][0x23c], -R49 ;  /* 0x00008f00e6e87a23 */ /* 0x000fe20000010831 */
[----:B------:R-:W-:Y:S01]  /*111f0*/  HMMA.16816.F32.BF16 R4, R20, R6, RZ ;  /* 0x000000061404723c */ /* 0x000fe200000418ff */
[----:B------:R-:W-:Y:S01]  /*11200*/  FFMA.FTZ R230, R141, c[0x0][0x23c], -R75 ;  /* 0x00008f008de67a23 */ /* 0x000fe2000001084b */
        /* <DEDUP_REMOVED lines=34> */
[----:B----4-:R-:W-:Y:S01]  /*11430*/  HMMA.16816.F32.BF16 R24, R12, R16, R24 ;  /* 0x000000100c18723c */ /* 0x010fe20000041818 */
[--C-:B------:R-:W-:Y:S01]  /*11440*/  FFMA.FTZ R106, R106, c[0x0][0x23c], -R49.reuse ;  /* 0x00008f006a6a7a23 */ /* 0x100fe20000010831 */
[----:B------:R-:W4:Y:S01]  /*11450*/  MUFU.EX2 R113, R113 ;  /* 0x0000007100717308 */ /* 0x000f220000000800 */
[----:B------:R-:W-:-:S02]  /*11460*/  FFMA.FTZ R110, R110, c[0x0][0x23c], -R49 ;  /* 0x00008f006e6e7a23 */ /* 0x000fc40000010831 */
[--C-:B------:R-:W-:Y:S02]  /*11470*/  FFMA.FTZ R96, R96, c[0x0][0x23c], -R49.reuse ;  /* 0x00008f0060607a23 */ /* 0x100fe40000010831 */
[----:B------:R-:W-:Y:S01]  /*11480*/  FFMA.FTZ R102, R102, c[0x0][0x23c], -R49 ;  /* 0x00008f0066667a23 */ /* 0x000fe20000010831 */
[----:B------:R-:W-:Y:S01]  /*11490*/  HMMA.16816.F32.BF16 R20, R12, R18, R20 ;  /* 0x000000120c14723c */ /* 0x000fe20000041814 */
[----:B------:R-:W5:Y:S01]  /*114a0*/  LDSM.16.MT88.4 R16, [R215+0x5c00] ;  /* 0x005c0000d710783b */ /* 0x000f620000004200 */
[----:B------:R-:W-:Y:S01]  /*114b0*/  MUFU.EX2 R115, R115 ;  /* 0x0000007300737308 */ /* 0x000fe20000000800 */
[----:B------:R-:W-:Y:S02]  /*114c0*/  FFMA.FTZ R198, R206, c[0x0][0x23c], -R75 ;  /* 0x00008f00cec67a23 */ /* 0x000fe4000001084b */
        /* <DEDUP_REMOVED lines=92> */
[----:B------:R-:W5:Y:S06]  /*11a90*/  MUFU.EX2 R57, R57 ;  /* 0x0000003900397308 */ /* 0x000f6c0000000800 */
[C---:B------:R-:W-:Y:S01]  /*11aa0*/  HMMA.16816.F32.BF16 R4, R12.reuse, R34, R4 ;  /* 0x000000220c04723c */ /* 0x040fe20000041804 */
[----:B------:R-:W5:Y:S01]  /*11ab0*/  LDSM.16.MT88.4 R32, [R214+0x7000] ;  /* 0x00700000d620783b */ /* 0x000f620000004200 */
[----:B------:R-:W-:Y:S06]  /*11ac0*/  MUFU.EX2 R56, R56 ;  /* 0x0000003800387308 */ /* 0x000fec0000000800 */
[C---:B----4-:R-:W-:Y:S02]  /*11ad0*/  HMMA.16816.F32.BF16 R24, R12.reuse, R16, R24 ;  /* 0x000000100c18723c */ /* 0x050fe40000041818 */
[----:B------:R-:W-:Y:S05]  /*11ae0*/  MUFU.EX2 R55, R55 ;  /* 0x0000003700377308 */ /* 0x000fea0000000800 */
[----:B------:R-:W-:Y:S01]  /*11af0*/  F2FP.BF16.PACK_AB R16, R65, R66 ;  /* 0x000000424110723e */ /* 0x000fe200000010ff */
[----:B------:R-:W-:Y:S01]  /*11b00*/  HMMA.16816.F32.BF16 R20, R12, R18, R20 ;  /* 0x000000120c14723c */ /* 0x000fe20000041814 */
[----:B------:R-:W4:Y:S01]  /*11b10*/  LDSM.16.MT88.4 R12, [R215+0x7400] ;  /* 0x00740000d70c783b */ /* 0x000f220000004200 */
[----:B-1----:R-:W-:Y:S01]  /*11b20*/  F2FP.BF16.PACK_AB R17, R204, R169 ;  /* 0x000000a9cc11723e */ /* 0x002fe200000010ff */
[----:B------:R-:W-:Y:S04]  /*11b30*/  MUFU.EX2 R179, R179 ;  /* 0x000000b300b37308 */ /* 0x000fe80000000800 */
[----:B------:R-:W-:-:S02]  /*11b40*/  F2FP.BF16.PACK_AB R18, R63, R64 ;  /* 0x000000403f12723e */ /* 0x000fc400000010ff */
[----:B---3--:R-:W-:Y:S02]  /*11b50*/  F2FP.BF16.PACK_AB R19, R202, R171 ;  /* 0x000000abca13723e */ /* 0x008fe400000010ff */
[----:B------:R-:W1:Y:S05]  /*11b60*/  MUFU.EX2 R176, R176 ;  /* 0x000000b000b07308 */ /* 0x000e6a0000000800 */
        /* <DEDUP_REMOVED lines=37> */
[----:B-1----:R-:W-:-:S02]  /*11dc0*/  F2FP.BF16.PACK_AB R33, R176, R179 ;  /* 0x000000b3b021723e */ /* 0x002fc400000010ff */
[----:B------:R-:W-:Y:S02]  /*11dd0*/  F2FP.BF16.PACK_AB R34, R55, R56 ;  /* 0x000000383722723e */ /* 0x000fe400000010ff */
[----:B----4-:R-:W-:-:S03]  /*11de0*/  F2FP.BF16.PACK_AB R35, R119, R172 ;  /* 0x000000ac7723723e */ /* 0x010fc600000010ff */
[----:B------:R-:W1:Y:S04]  /*11df0*/  MUFU.EX2 R109, R109 ;  /* 0x0000006d006d7308 */ /* 0x000e680000000800 */
[C---:B---3--:R-:W-:Y:S04]  /*11e00*/  HMMA.16816.F32.BF16 R8, R32.reuse, R16, R8 ;  /* 0x000000102008723c */ /* 0x048fe80000041808 */
[----:B------:R-:W-:Y:S03]  /*11e10*/  MUFU.EX2 R93, R93 ;  /* 0x0000005d005d7308 */ /* 0x000fe60000000800 */
[----:B------:R-:W-:Y:S01]  /*11e20*/  FADD.FTZ R17, R99, R126 ;  /* 0x0000007e63117221 */ /* 0x000fe20000010000 */
[----:B-----5:R-:W-:Y:S01]  /*11e30*/  HMMA.16816.F32.BF16 R24, R32, R12, R24 ;  /* 0x0000000c2018723c */ /* 0x020fe20000041818 */
        /* <DEDUP_REMOVED lines=69> */
[----:B------:R-:W-:Y:S01]  /*12290*/  MUFU.EX2 R78, R78 ;  /* 0x0000004e004e7308 */ /* 0x000fe20000000800 */
[----:B------:R-:W-:Y:S02]  /*122a0*/  FADD.FTZ R71, R71, R72 ;  /* 0x0000004847477221 */ /* 0x000fe40000010000 */
[----:B------:R-:W-:Y:S01]  /*122b0*/  FADD.FTZ R32, R236, R17 ;  /* 0x00000011ec207221 */ /* 0x000fe20000010000 */
[C---:B------:R-:W-:Y:S01]  /*122c0*/  HMMA.16816.F32.BF16 R4, R12.reuse, R34, R4 ;  /* 0x000000220c04723c */ /* 0x040fe20000041804 */
[----:B------:R-:W-:Y:S01]  /*122d0*/  FADD.FTZ R70, R70, R71 ;  /* 0x0000004746467221 */ /* 0x000fe20000010000 */
[----:B------:R-:W1:Y:S01]  /*122e0*/  LDSM.16.MT88.4 R16, [R215+0x8400] ;  /* 0x00840000d710783b */ /* 0x000e620000004200 */
[----:B------:R-:W-:Y:S01]  /*122f0*/  FADD.FTZ R32, R139, R32 ;  /* 0x000000208b207221 */ /* 0x000fe20000010000 */
[----:B------:R-:W3:Y:S01]  /*12300*/  MUFU.EX2 R77, R76 ;  /* 0x0000004c004d7308 */ /* 0x000ee20000000800 */
[----:B------:R-:W-:Y:S02]  /*12310*/  FADD.FTZ R69, R69, R70 ;  /* 0x0000004645457221 */ /* 0x000fe40000010000 */
        /* <DEDUP_REMOVED lines=11> */
[----:B------:R-:W4:Y:S01]  /*123d0*/  MUFU.EX2 R44, R44 ;  /* 0x0000002c002c7308 */ /* 0x000f220000000800 */
[----:B------:R-:W-:Y:S01]  /*123e0*/  FADD.FTZ R65, R65, R66 ;  /* 0x0000004241417221 */ /* 0x000fe20000010000 */
[----:B------:R-:W5:Y:S01]  /*123f0*/  LDSM.16.MT88.4 R20, [R215+0x8800] ;  /* 0x00880000d714783b */ /* 0x000f620000004200 */
        /* <DEDUP_REMOVED lines=11> */
[----:B----4-:R-:W-:Y:S01]  /*124b0*/  F2FP.BF16.PACK_AB R15, R44, R45 ;  /* 0x0000002d2c0f723e */ /* 0x010fe200000010ff */
[----:B------:R-:W-:Y:S01]  /*124c0*/  FADD.FTZ R61, R61, R62 ;  /* 0x0000003e3d3d7221 */ /* 0x000fe20000010000 */
[----:B------:R-:W3:Y:S01]  /*124d0*/  MUFU.EX2 R130, R130 ;  /* 0x0000008200827308 */ /* 0x000ee20000000800 */
[----:B------:R-:W-:Y:S02]  /*124e0*/  FADD.FTZ R171, R171, R204 ;  /* 0x000000ccabab7221 */ /* 0x000fe40000010000 */
[----:B------:R-:W-:Y:S02]  /*124f0*/  FADD.FTZ R60, R60, R61 ;  /* 0x0000003d3c3c7221 */ /* 0x000fe40000010000 */
[----:B------:R-:W-:Y:S01]  /*12500*/  FADD.FTZ R202, R202, R171 ;  /* 0x000000abcaca7221 */ /* 0x000fe20000010000 */
[----:B-1----:R-:W-:Y:S01]  /*12510*/  HMMA.16816.F32.BF16 R8, R12, R16, R8 ;  /* 0x000000100c08723c */ /* 0x002fe20000041808 */
[----:B------:R-:W-:Y:S01]  /*12520*/  FADD.FTZ R59, R59, R60 ;  /* 0x0000003c3b3b7221 */ /* 0x000fe20000010000 */
[----:B------:R-:W-:Y:S01]  /*12530*/  MUFU.EX2 R95, R95 ;  /* 0x0000005f005f7308 */ /* 0x000fe20000000800 */
[----:B------:R-:W-:-:S02]  /*12540*/  FADD.FTZ R175, R175, R202 ;  /* 0x000000caafaf7221 */ /* 0x000fc40000010000 */
[----:B------:R-:W-:Y:S01]  /*12550*/  FADD.FTZ R58, R58, R59 ;  /* 0x0000003b3a3a7221 */ /* 0x000fe20000010000 */
[----:B------:R-:W-:Y:S01]  /*12560*/  LDSM.16.MT88.4 R200, [R215+0x8c00] ;  /* 0x008c0000d7c8783b */ /* 0x000fe20000004200 */
[----:B------:R-:W-:Y:S01]  /*12570*/  FADD.FTZ R192, R192, R175 ;  /* 0x000000afc0c07221 */ /* 0x000fe20000010000 */
[C---:B------:R-:W-:Y:S01]  /*12580*/  HMMA.16816.F32.BF16 R4, R12.reuse, R18, R4 ;  /* 0x000000120c04723c */ /* 0x040fe20000041804 */
[----:B------:R-:W-:Y:S01]  /*12590*/  FADD.FTZ R57, R57, R58 ;  /* 0x0000003a39397221 */ /* 0x000fe20000010000 */
[----:B------:R-:W1:Y:S01]  /*125a0*/  LDSM.16.MT88.4 R16, [R214+0x8800] ;  /* 0x00880000d610783b */ /* 0x000e620000004200 */
[----:B------:R-:W-:Y:S01]  /*125b0*/  FADD.FTZ R177, R177, R192 ;  /* 0x000000c0b1b17221 */ /* 0x000fe20000010000 */
[----:B------:R-:W4:Y:S01]  /*125c0*/  MUFU.EX2 R86, R86 ;  /* 0x0000005600567308 */ /* 0x000f220000000800 */
[----:B------:R-:W-:Y:S01]  /*125d0*/  FADD.FTZ R56, R56, R57 ;  /* 0x0000003938387221 */ /* 0x000fe20000010000 */
[----:B------:R-:W1:Y:S01]  /*125e0*/  LDSM.16.MT88.4 R192, [R214+0x8c00] ;  /* 0x008c0000d6c0783b */ /* 0x000e620000004200 */
        /* <DEDUP_REMOVED lines=10> */
[----:B------:R-:W2:Y:S01]  /*12690*/  MUFU.EX2 R42, R42 ;  /* 0x0000002a002a7308 */ /* 0x000ea20000000800 */
[----:B------:R-:W-:-:S02]  /*126a0*/  FADD.FTZ R52, R52, R53 ;  /* 0x0000003534347221 */ /* 0x000fc40000010000 */
[----:B------:R-:W-:Y:S01]  /*126b0*/  FADD.FTZ R172, R119, R172 ;  /* 0x000000ac77ac7221 */ /* 0x000fe20000010000 */
[----:B---3--:R-:W-:Y:S01]  /*126c0*/  F2FP.BF16.PACK_AB R12, R130, R173 ;  /* 0x000000ad820c723e */ /* 0x008fe200000010ff */
[----:B------:R-:W-:Y:S01]  /*126d0*/  FADD.FTZ R51, R51, R52 ;  /* 0x0000003433337221 */ /* 0x000fe20000010000 */
[----:B----4-:R-:W-:Y:S01]  /*126e0*/  F2FP.BF16.PACK_AB R14, R86, R95 ;  /* 0x0000005f560e723e */ /* 0x010fe200000010ff */
[----:B------:R-:W-:Y:S01]  /*126f0*/  FADD.FTZ R109, R109, R172 ;  /* 0x000000ac6d6d7221 */ /* 0x000fe20000010000 */
[----:B------:R-:W-:Y:S01]  /*12700*/  MUFU.EX2 R41, R41 ;  /* 0x0000002900297308 */ /* 0x000fe20000000800 */
[----:B------:R-:W-:Y:S02]  /*12710*/  FADD.FTZ R50, R50, R51 ;  /* 0x0000003332327221 */ /* 0x000fe40000010000 */
[----:B------:R-:W-:Y:S02]  /*12720*/  FADD.FTZ R120, R120, R109 ;  /* 0x0000006d78787221 */ /* 0x000fe40000010000 */
[----:B------:R-:W-:-:S02]  /*12730*/  FADD.FTZ R50, R85, R50 ;  /* 0x0000003255327221 */ /* 0x000fc40000010000 */
[----:B------:R-:W-:Y:S01]  /*12740*/  FADD.FTZ R97, R97, R120 ;  /* 0x0000007861617221 */ /* 0x000fe20000010000 */
[----:B------:R-:W3:Y:S01]  /*12750*/  MUFU.EX2 R40, R40 ;  /* 0x0000002800287308 */ /* 0x000ee20000000800 */
[----:B------:R-:W-:Y:S01]  /*12760*/  FADD.FTZ R93, R93, R50 ;  /* 0x000000325d5d7221 */ /* 0x000fe20000010000 */
[----:B--2---:R-:W-:Y:S01]  /*12770*/  F2FP.BF16.PACK_AB R13, R42, R43 ;  /* 0x0000002b2a0d723e */ /* 0x004fe200000010ff */
        /* <DEDUP_REMOVED lines=10> */
[----:B------:R-:W2:Y:S01]  /*12820*/  MUFU.EX2 R48, R48 ;  /* 0x0000003000307308 */ /* 0x000ea20000000800 */
[----:B------:R-:W-:Y:S02]  /*12830*/  FADD.FTZ R87, R92, R87 ;  /* 0x000000575c577221 */ /* 0x000fe40000010000 */
[----:B------:R-:W-:-:S02]  /*12840*/  FFMA.FTZ R33, R39, c[0x0][0x23c], -R49 ;  /* 0x00008f0027217a23 */ /* 0x000fc40000010831 */
[----:B------:R-:W-:Y:S01]  /*12850*/  FADD.FTZ R78, R78, R87 ;  /* 0x000000574e4e7221 */ /* 0x000fe20000010000 */
[C---:B-----5:R-:W-:Y:S01]  /*12860*/  HMMA.16816.F32.BF16 R8, R12.reuse, R20, R8 ;  /* 0x000000140c08723c */ /* 0x060fe20000041808 */
[----:B------:R-:W-:Y:S01]  /*12870*/  FFMA.FTZ R32, R47, c[0x0][0x23c], -R75 ;  /* 0x00008f002f207a23 */ /* 0x000fe2000001084b */
[----:B------:R-:W-:Y:S01]  /*12880*/  MUFU.EX2 R187, R187 ;  /* 0x000000bb00bb7308 */ /* 0x000fe20000000800 */
[----:B------:R-:W-:Y:S02]  /*12890*/  FADD.FTZ R78, R77, R78 ;  /* 0x0000004e4d4e7221 */ /* 0x000fe40000010000 */
[----:B------:R-:W-:Y:S02]  /*128a0*/  FADD.FTZ R198, R198, R145 ;  /* 0x00000091c6c67221 */ /* 0x000fe40000010000 */
[----:B------:R-:W-:Y:S01]  /*128b0*/  FADD.FTZ R45, R45, R78 ;  /* 0x0000004e2d2d7221 */ /* 0x000fe20000010000 */
[----:B------:R-:W-:Y:S01]  /*128c0*/  HMMA.16816.F32.BF16 R4, R12, R22, R4 ;  /* 0x000000160c04723c */ /* 0x000fe20000041804 */
[--C-:B------:R-:W-:Y:S01]  /*128d0*/  FFMA.FTZ R20, R38, c[0x0][0x23c], -R49.reuse ;  /* 0x00008f0026147a23 */ /* 0x100fe20000010831 */
[----:B------:R-:W-:Y:S01]  /*128e0*/  MUFU.EX2 R33, R33 ;  /* 0x0000002100217308 */ /* 0x000fe20000000800 */
[----:B------:R-:W-:-:S02]  /*128f0*/  FFMA.FTZ R21, R37, c[0x0][0x23c], -R49 ;  /* 0x00008f0025157a23 */ /* 0x000fc40000010831 */
[----:B------:R-:W-:Y:S02]  /*12900*/  FADD.FTZ R44, R44, R45 ;  /* 0x0000002d2c2c7221 */ /* 0x000fe40000010000 */
[----:B------:R-:W-:Y:S01]  /*12910*/  FFMA.FTZ R22, R36, c[0x0][0x23c], -R49 ;  /* 0x00008f0024167a23 */ /* 0x000fe20000010831 */
        /* <DEDUP_REMOVED lines=12> */
[----:B--2---:R-:W-:Y:S01]  /*129e0*/  F2FP.BF16.PACK_AB R12, R48, R79 ;  /* 0x0000004f300c723e */ /* 0x004fe200000010ff */
[----:B------:R-:W-:Y:S01]  /*129f0*/  FADD.FTZ R79, R79, R86 ;  /* 0x000000564f4f7221 */ /* 0x000fe20000010000 */
[----:B------:R-:W-:Y:S01]  /*12a00*/  MUFU.EX2 R21, R21 ;  /* 0x0000001500157308 */ /* 0x000fe20000000800 */
[----:B-1----:R-:W-:Y:S01]  /*12a10*/  F2FP.BF16.PACK_AB R13, R20, R33 ;  /* 0x00000021140d723e */ /* 0x002fe200000010ff */
[----:B------:R-:W-:Y:S02]  /*12a20*/  FADD.FTZ R33, R33, R40 ;  /* 0x0000002821217221 */ /* 0x000fe40000010000 */
[----:B------:R-:W-:Y:S02]  /*12a30*/  FADD.FTZ R79, R48, R79 ;  /* 0x0000004f304f7221 */ /* 0x000fe40000010000 */
[----:B------:R-:W-:-:S02]  /*12a40*/  FADD.FTZ R20, R20, R33 ;  /* 0x0000002114147221 */ /* 0x000fc40000010000 */
        /* <DEDUP_REMOVED lines=80> */
.L_x_2831:
[----:B------:R-:W-:-:S05]  /*12f50*/  IMAD.MOV.U32 R5, RZ, RZ, c[0x0][0x1a0] ;  /* 0x00006800ff057624 */ /* 0x000fca00078e00ff */
[----:B------:R-:W-:-:S04]  /*12f60*/  LEA R5, -R5, RZ, 0x8 ;  /* 0x000000ff05057211 */ /* 0x000fc800078e41ff */
[----:B------:R-:W-:Y:S02]  /*12f70*/  SHF.R.S32.HI R4, RZ, 0x1f, R5 ;  /* 0x0000001fff047819 */ /* 0x000fe40000011405 */
.L_x_2832:
        /* <DEDUP_REMOVED lines=10> */
[----:B------:R-:W-:Y:S02]  /*13020*/  @!P0 IMAD.MOV.U32 R18, RZ, RZ, c[0x0][0x1a0] ;  /* 0x00006800ff128624 */ /* 0x000fe400078e00ff */
[--C-:B------:R-:W-:Y:S01]  /*13030*/  @!P0 IMAD.MOV.U32 R6, RZ, RZ, R134.reuse ;  /* 0x000000ffff068224 */ /* 0x100fe200078e0086 */
[----:B------:R-:W-:Y:S01]  /*13040*/  @P0 STS [R212+0x5004], RZ ;  /* 0x005004ffd4000388 */ /* 0x000fe20000000800 */
[----:B------:R-:W-:Y:S02]  /*13050*/  @!P0 IMAD.MOV.U32 R7, RZ, RZ, R137 ;  /* 0x000000ffff078224 */ /* 0x000fe400078e0089 */
[----:B------:R-:W-:Y:S01]  /*13060*/  @!P0 IMAD.MOV.U32 R17, RZ, RZ, c[0x0][0x1a0] ;  /* 0x00006800ff118624 */ /* 0x000fe200078e00ff */
[----:B------:R-:W-:Y:S01]  /*13070*/  @P0 STS.64 [R212+0x5008], RZ ;  /* 0x005008ffd4000388 */ /* 0x000fe20000000a00 */
[----:B------:R-:W-:-:S02]  /*13080*/  @!P0 IMAD.MOV.U32 R136, RZ, RZ, R134 ;  /* 0x000000ffff888224 */ /* 0x000fc400078e0086 */
[--C-:B------:R-:W-:Y:S01]  /*13090*/  @!P0 IMAD.WIDE.U32 R24, R24, 0xa0, R6.reuse ;  /* 0x000000a018188825 */ /* 0x100fe200078e0006 */
[----:B------:R-:W-:Y:S01]  /*130a0*/  @!PT LDS RZ, [RZ] ;  /* 0x00000000fffff984 */ /* 0x000fe20000000800 */
[----:B------:R-:W-:Y:S01]  /*130b0*/  @!PT LDS RZ, [RZ] ;  /* 0x00000000fffff984 */ /* 0x000fe20000000800 */
[----:B------:R-:W-:Y:S01]  /*130c0*/  @!PT LDS RZ, [RZ] ;  /* 0x00000000fffff984 */ /* 0x000fe20000000800 */
[----:B------:R1:W-:Y:S03]  /*130d0*/  @!P0 LDGSTS.E.BYPASS.LTC128B.128 [R212+0x5000], [R224.64] ;  /* 0x05000000e0d48fae */ /* 0x0003e6000b901d4a */
[----:B------:R-:W-:Y:S01]  /*130e0*/  @!P0 IMAD.WIDE.U32 R18, R18, 0xc0, R6 ;  /* 0x000000c012128825 */ /* 0x000fe200078e0006 */
[----:B------:R-:W-:Y:S01]  /*130f0*/  @!P0 IADD3 R6, P6, P4, R5, UR8, R134 ;  /* 0x0000000805068c10 */ /* 0x000fe2000fcde086 */
[----:B------:R-:W-:Y:S01]  /*13100*/  UMOV UR8, 0x5 ;  /* 0x0000000500087882 */ /* 0x000fe20000000000 */
[----:B------:R-:W-:Y:S01]  /*13110*/  @P0 STS.128 [R212+0x5800], RZ ;  /* 0x005800ffd4000388 */ /* 0x000fe20000000c00 */
[----:B------:R-:W-:Y:S01]  /*13120*/  @!P0 IMAD.WIDE.U32 R16, R17, 0x60, R136 ;  /* 0x0000006011108825 */ /* 0x000fe200078e0088 */
[----:B------:R-:W-:-:S03]  /*13130*/  USHF.L.U64.HI UR7, UR6, UR8, UR7 ;  /* 0x0000000806077299 */ /* 0x000fc60008010207 */
[----:B------:R-:W-:Y:S01]  /*13140*/  @!P0 IMAD.MOV.U32 R7, RZ, RZ, c[0x0][0x1a4] ;  /* 0x00006900ff078624 */ /* 0x000fe200078e00ff */
[----:B------:R-:W-:Y:S01]  /*13150*/  @!P0 IADD3 R13, P1, R5, R16, RZ ;  /* 0x00000010050d8210 */ /* 0x000fe20007f3e0ff */
[----:B------:R-:W-:Y:S02]  /*13160*/  @!P0 IMAD.MOV.U32 R11, RZ, RZ, c[0x0][0x1a0] ;  /* 0x00006800ff0b8624 */ /* 0x000fe400078e00ff */
[----:B------:R-:W-:Y:S02]  /*13170*/  @!P0 IMAD R7, R7, 0x60, RZ ;  /* 0x0000006007078824 */ /* 0x000fe400078e02ff */
[----:B------:R-:W-:Y:S01]  /*13180*/  @!P0 IMAD.MOV.U32 R15, RZ, RZ, c[0x0][0x1a0] ;  /* 0x00006800ff0f8624 */ /* 0x000fe200078e00ff */
[-C--:B------:R-:W-:Y:S01]  /*13190*/  @!P0 LEA R8, P3, R11, R134.reuse, 0x6 ;  /* 0x000000860b088211 */ /* 0x080fe200078630ff */
[----:B------:R-:W-:Y:S01]  /*131a0*/  @!P0 IMAD.MOV.U32 R23, RZ, RZ, c[0x0][0x1a4] ;  /* 0x00006900ff178624 */ /* 0x000fe200078e00ff */
[----:B------:R-:W-:Y:S01]  /*131b0*/  @!P0 IADD3.X R12, R4, R17, R7, P1, !PT ;  /* 0x00000011040c8210 */ /* 0x000fe20000ffe407 */
[----:B------:R-:W-:Y:S01]  /*131c0*/  @!P0 IMAD.MOV.U32 R20, RZ, RZ, c[0x0][0x1a0] ;  /* 0x00006800ff148624 */ /* 0x000fe200078e00ff */
[----:B------:R-:W-:Y:S01]  /*131d0*/  @!P0 LEA R10, P2, R15, R134, 0x7 ;  /* 0x000000860f0a8211 */ /* 0x000fe200078438ff */
[----:B------:R-:W-:Y:S01]  /*131e0*/  @!P0 IMAD.MOV.U32 R135, RZ, RZ, R137 ;  /* 0x000000ffff878224 */ /* 0x000fe200078e0089 */
[C---:B------:R-:W-:Y:S01]  /*131f0*/  @!P0 IADD3 R17, P1, R5.reuse, R24, RZ ;  /* 0x0000001805118210 */ /* 0x040fe20007f3e0ff */
[----:B------:R-:W-:Y:S01]  /*13200*/  @!P0 IMAD.MOV.U32 R9, RZ, RZ, c[0x0][0x1a4] ;  /* 0x00006900ff098624 */ /* 0x000fe200078e00ff */
[----:B------:R-:W-:Y:S01]  /*13210*/  @!P0 IADD3 R10, P5, R5, R10, RZ ;  /* 0x0000000a050a8210 */ /* 0x000fe20007fbe0ff */
[----:B------:R-:W-:-:S02]  /*13220*/  @!P0 IMAD.MOV.U32 R136, RZ, RZ, c[0x0][0x1a4] ;  /* 0x00006900ff888624 */ /* 0x000fc400078e00ff */
[----:B------:R-:W-:Y:S01]  /*13230*/  @!P0 IMAD R23, R23, 0xa0, RZ ;  /* 0x000000a017178824 */ /* 0x000fe200078e02ff */
[-C--:B------:R-:W-:Y:S01]  /*13240*/  @!P0 LEA.HI.X R11, R11, R137.reuse, R9, 0x6, P3 ;  /* 0x000000890b0b8211 */ /* 0x080fe200018f3409 */
[----:B------:R-:W-:Y:S01]  /*13250*/  @!P0 IMAD.MOV.U32 R7, RZ, RZ, c[0x0][0x1a4] ;  /* 0x00006900ff078624 */ /* 0x000fe200078e00ff */
[----:B------:R-:W-:Y:S01]  /*13260*/  @!P0 LEA.HI.X R15, R15, R137, R136, 0x7, P2 ;  /* 0x000000890f0f8211 */ /* 0x000fe200010f3c88 */
[----:B------:R-:W-:Y:S01]  /*13270*/  @!P0 IMAD.WIDE.U32 R20, R20, 0xe0, R134 ;  /* 0x000000e014148825 */ /* 0x000fe200078e0086 */
[----:B------:R-:W-:Y:S02]  /*13280*/  @!P0 IADD3 R8, P3, R5, R8, RZ ;  /* 0x0000000805088210 */ /* 0x000fe40007f7e0ff */
[C---:B------:R-:W-:Y:S01]  /*13290*/  @!P0 IADD3.X R14, R4.reuse, R25, R23, P1, !PT ;  /* 0x00000019040e8210 */ /* 0x040fe20000ffe417 */
[----:B------:R-:W-:Y:S01]  /*132a0*/  @!P0 IMAD R7, R7, 0xc0, RZ ;  /* 0x000000c007078824 */ /* 0x000fe200078e02ff */
[----:B------:R-:W-:Y:S01]  /*132b0*/  @!P0 IADD3 R16, P2, R5, R18, RZ ;  /* 0x0000001205108210 */ /* 0x000fe20007f5e0ff */
[----:B------:R-:W-:Y:S01]  /*132c0*/  @!P0 IMAD R9, R9, 0xe0, RZ ;  /* 0x000000e009098824 */ /* 0x000fe200078e02ff */
[----:B------:R-:W-:Y:S01]  /*132d0*/  @!P0 IADD3 R18, P1, R5, R20, RZ ;  /* 0x0000001405128210 */ /* 0x000fe20007f3e0ff */
[C---:B------:R-:W-:Y:S01]  /*132e0*/  @!P0 IMAD.X R11, R4.reuse, 0x1, R11, P3 ;  /* 0x00000001040b8824 */ /* 0x040fe200018e060b */
[C---:B------:R-:W-:Y:S01]  /*132f0*/  @!P0 IADD3.X R137, R4.reuse, UR7, R137, P6, P4 ;  /* 0x0000000704898c10 */ /* 0x040fe2000b7e8489 */
[----:B------:R-:W-:Y:S01]  /*13300*/  @!P0 IMAD.X R15, R4, 0x1, R15, P5 ;  /* 0x00000001040f8824 */ /* 0x000fe200028e060f */
[----:B------:R-:W-:Y:S01]  /*13310*/  @!P0 LEA R20, P4, R6, c[0x0][0x170], 0x1 ;  /* 0x00005c0006148a11 */ /* 0x000fe200078808ff */
[----:B------:R-:W-:Y:S01]  /*13320*/  USHF.L.U32 UR7, UR5, 0x8, URZ ;  /* 0x0000000805077899 */ /* 0x000fe2000800063f */
[----:B------:R-:W-:-:S02]  /*13330*/  @!P0 IADD3.X R7, R4, R7, R19, P2, !PT ;  /* 0x0000000704078210 */ /* 0x000fc400017fe413 */
[----:B------:R-:W-:Y:S02]  /*13340*/  @!P0 IADD3.X R9, R4, R21, R9, P1, !PT ;  /* 0x0000001504098210 */ /* 0x000fe40000ffe409 */
[----:B------:R-:W-:Y:S01]  /*13350*/  @!P0 LEA R24, P2, R8, c[0x0][0x170], 0x1 ;  /* 0x00005c0008188a11 */ /* 0x000fe200078408ff */
[----:B------:R-:W-:Y:S01]  /*13360*/  IMAD.U32 R213, RZ, RZ, UR7 ;  /* 0x00000007ffd57e24 */ /* 0x000fe2000f8e00ff */
[C---:B------:R-:W-:Y:S01]  /*13370*/  @!P0 LEA R22, P1, R13.reuse, c[0x0][0x170], 0x1 ;  /* 0x00005c000d168a11 */ /* 0x040fe200078208ff */
        /* <DEDUP_REMOVED lines=12> */
[C---:B------:R-:W-:Y:S01]  /*13440*/  @!P0 LEA R12, P3, R17.reuse, c[0x0][0x170], 0x1 ;  /* 0x00005c00110c8a11 */ /* 0x040fe200078608ff */
        /* <DEDUP_REMOVED lines=41> */
[----:B------:R-:W-:-:S02]  /*136e0*/  LOP3.LUT R235, R235, 0xa1, R186, 0xfe, !PT ;  /* 0x000000a1ebeb7812 */ /* 0x000fc400078efeba */
[C-C-:B------:R-:W-:Y:S01]  /*136f0*/  LOP3.LUT R236, R237.reuse, 0xa8, R186.reuse, 0xfe, !PT ;  /* 0x000000a8edec7812 */ /* 0x140fe200078efeba */
[----:B------:R-:W-:Y:S01]  /*13700*/  @P0 STS.128 [R212+0x8000], RZ ;  /* 0x008000ffd4000388 */ /* 0x000fe20000000c00 */
[----:B------:R-:W-:Y:S01]  /*13710*/  I2F R171, R169 ;  /* 0x000000a900ab7306 */ /* 0x000fe20000201400 */
[--C-:B------:R-:W-:Y:S02]  /*13720*/  LOP3.LUT R237, R237, 0xa9, R186.reuse, 0xfe, !PT ;  /* 0x000000a9eded7812 */ /* 0x100fe400078efeba */
[----:B------:R-:W-:Y:S01]  /*13730*/  @!PT LDS RZ, [RZ] ;  /* 0x00000000fffff984 */ /* 0x000fe20000000800 */
[----:B------:R-:W-:Y:S01]  /*13740*/  @!PT LDS RZ, [RZ] ;  /* 0x00000000fffff984 */ /* 0x000fe20000000800 */
[----:B------:R-:W-:Y:S01]  /*13750*/  @!PT LDS RZ, [RZ] ;  /* 0x00000000fffff984 */ /* 0x000fe20000000800 */
[----:B------:R5:W-:Y:S01]  /*13760*/  @!P0 LDGSTS.E.BYPASS.LTC128B.128 [R212+0x8000], [R6.64] ;  /* 0x0800000006d48fae */ /* 0x000be2000b901d4a */
[----:B------:R-:W-:Y:S02]  /*13770*/  LOP3.LUT R130, R186, UR7, RZ, 0xfc, !PT ;  /* 0x00000007ba827c12 */ /* 0x000fe4000f8efcff */
[----:B------:R-:W-:Y:S01]  /*13780*/  LOP3.LUT R241, R241, 0xb8, R186, 0xfe, !PT ;  /* 0x000000b8f1f17812 */ /* 0x000fe200078efeba */
[----:B------:R-:W-:Y:S01]  /*13790*/  @P0 STS.128 [R212+0x8800], RZ ;  /* 0x008800ffd4000388 */ /* 0x000fe20000000c00 */
[----:B------:R-:W-:Y:S01]  /*137a0*/  I2F R228, R229 ;  /* 0x000000e500e47306 */ /* 0x000fe20000201400 */
[----:B------:R-:W-:-:S02]  /*137b0*/  ISETP.GE.AND P6, PT, R130, R3, PT ;  /* 0x000000038200720c */ /* 0x000fc40003fc6270 */
[----:B------:R-:W-:Y:S01]  /*137c0*/  @!PT LDS RZ, [RZ] ;  /* 0x00000000fffff984 */ /* 0x000fe20000000800 */
[----:B------:R-:W-:Y:S01]  /*137d0*/  @!PT LDS RZ, [RZ] ;  /* 0x00000000fffff984 */ /* 0x000fe20000000800 */
[----:B------:R-:W-:Y:S01]  /*137e0*/  @!PT LDS RZ, [RZ] ;  /* 0x00000000fffff984 */ /* 0x000fe20000000800 */
[----:B------:R5:W-:Y:S01]  /*137f0*/  @!P0 LDGSTS.E.BYPASS.LTC128B.128 [R212+0x8800], [R4.64] ;  /* 0x0880000004d48fae */ /* 0x000be2000b901d4a */
[----:B------:R-:W-:Y:S02]  /*13800*/  ISETP.GE.AND P0, PT, R169, R2, PT ;  /* 0x00000002a900720c */ /* 0x000fe40003f06270 */
[--C-:B------:R-:W-:Y:S01]  /*13810*/  LOP3.LUT R243, R243, 0xc1, R186.reuse, 0xfe, !PT ;  /* 0x000000c1f3f37812 */ /* 0x100fe200078efeba */
[----:B------:R-:W-:Y:S01]  /*13820*/  LDSM.16.M88.4 R216, [R168] ;  /* 0x00000000a8d8783b */ /* 0x000fe20000000200 */
[----:B------:R-:W-:Y:S01]  /*13830*/  I2F R230, R231 ;  /* 0x000000e700e67306 */ /* 0x000fe20000201400 */
[--C-:B------:R-:W-:Y:S02]  /*13840*/  LOP3.LUT R245, R245, 0xc9, R186.reuse, 0xfe, !PT ;  /* 0x000000c9f5f57812 */ /* 0x100fe400078efeba */
[----:B------:R-:W1:Y:S01]  /*13850*/  LDSM.16.M88.4 R96, [R166+0x1c00] ;  /* 0x001c0000a660783b */ /* 0x000e620000000200 */
[----:B------:R-:W-:-:S03]  /*13860*/  LOP3.LUT R247, R247, 0xc8, R186, 0xfe, !PT ;  /* 0x000000c8f7f77812 */ /* 0x000fc600078efeba */
[----:B------:R-:W-:Y:S01]  /*13870*/  LDSM.16.M88.4 R180, [R167] ;  /* 0x00000000a7b4783b */ /* 0x000fe20000000200 */
[----:B------:R-:W-:Y:S01]  /*13880*/  I2F R232, R233 ;  /* 0x000000e900e87306 */ /* 0x000fe20000201400 */
[----:B------:R-:W-:Y:S02]  /*13890*/  @P0 LOP3.LUT R0, R0, 0x2, RZ, 0xfc, !PT ;  /* 0x0000000200000812 */ /* 0x000fe400078efcff */
[----:B------:R-:W-:Y:S04]  /*138a0*/  LDSM.16.M88.4 R140, [R162] ;  /* 0x00000000a28c783b */ /* 0x000fe80000000200 */
[----:B------:R-:W2:Y:S01]  /*138b0*/  LDSM.16.M88.4 R88, [R166+0x2000] ;  /* 0x00200000a658783b */ /* 0x000ea20000000200 */
[----:B------:R-:W-:Y:S03]  /*138c0*/  I2F R234, R235 ;  /* 0x000000eb00ea7306 */ /* 0x000fe60000201400 */
[----:B------:R-:W2:Y:S04]  /*138d0*/  LDSM.16.M88.4 R80, [R166+0x2400] ;  /* 0x00240000a650783b */ /* 0x000ea80000000200 */
[----:B------:R-:W3:Y:S01]  /*138e0*/  LDSM.16.M88.4 R64, [R166+0x2c00] ;  /* 0x002c0000a640783b */ /* 0x000ee20000000200 */
[----:B------:R-:W-:Y:S03]  /*138f0*/  I2F R170, R130 ;  /* 0x0000008200aa7306 */ /* 0x000fe60000201400 */
[----:B------:R-:W3:Y:S04]  /*13900*/  LDSM.16.M88.4 R112, [R166+0x1400] ;  /* 0x00140000a670783b */ /* 0x000ee80000000200 */
[----:B------:R-:W3:Y:S01]  /*13910*/  LDSM.16.M88.4 R136, [R161] ;  /* 0x00000000a188783b */ /* 0x000ee20000000200 */
[----:B------:R-:W-:Y:S03]  /*13920*/  I2F R240, R241 ;  /* 0x000000f100f07306 */ /* 0x000fe60000201400 */
[----:B------:R-:W-:Y:S04]  /*13930*/  LDSM.16.M88.4 R132, [R160] ;  /* 0x00000000a084783b */ /* 0x000fe80000000200 */
[----:B------:R-:W-:Y:S01]  /*13940*/  LDSM.16.M88.4 R172, [R164] ;  /* 0x00000000a4ac783b */ /* 0x000fe20000000200 */
[----:B------:R-:W-:Y:S01]  /*13950*/  I2F R246, R247 ;  /* 0x000000f700f67306 */ /* 0x000fe20000201400 */
[C---:B-1----:R-:W-:Y:S02]  /*13960*/  HMMA.16816.F32.BF16 R100, R216.reuse, R96, RZ ;  /* 0x00000060d864723c */ /* 0x042fe400000418ff */
[----:B------:R-:W-:Y:S04]  /*13970*/  LDSM.16.M88.4 R104, [R166+0x1800] ;  /* 0x00180000a668783b */ /* 0x000fe80000000200 */
[----:B------:R-:W-:Y:S02]  /*13980*/  LDSM.16.M88.4 R56, [R166+0x3000] ;  /* 0x00300000a638783b */ /* 0x000fe40000000200 */
[C---:B------:R-:W-:Y:S02]  /*13990*/  HMMA.16816.F32.BF16 R96, R216.reuse, R98, RZ ;  /* 0x00000062d860723c */ /* 0x040fe400000418ff */
[----:B------:R-:W-:Y:S04]  /*139a0*/  LDSM.16.M88.4 R48, [R166+0x3400] ;  /* 0x00340000a630783b */ /* 0x000fe80000000200 */
[----:B------:R-:W-:Y:S02]  /*139b0*/  LDSM.16.M88.4 R32, [R166+0x3c00] ;  /* 0x003c0000a620783b */ /* 0x000fe40000000200 */
[----:B--2---:R-:W-:Y:S02]  /*139c0*/  HMMA.16816.F32.BF16 R92, R216, R88, RZ ;  /* 0x00000058d85c723c */ /* 0x004fe400000418ff */
[----:B------:R-:W-:Y:S04]  /*139d0*/  LDSM.16.M88.4 R144, [R163] ;  /* 0x00000000a390783b */ /* 0x000fe80000000200 */
[----:B------:R-:W-:Y:S02]  /*139e0*/  LDSM.16.M88.4 R120, [R166+0x1000] ;  /* 0x00100000a678783b */ /* 0x000fe40000000200 */
[C---:B------:R-:W-:Y:S02]  /*139f0*/  HMMA.16816.F32.BF16 R100, R180.reuse, R140, R100 ;  /* 0x0000008cb464723c */ /* 0x040fe40000041864 */
[----:B------:R-:W-:Y:S04]  /*13a00*/  LDSM.16.M88.4 R40, [R166+0x3800] ;  /* 0x00380000a628783b */ /* 0x000fe80000000200 */
[----:B---3--:R-:W-:Y:S02]  /*13a10*/  LDSM.16.M88.4 R24, [R166+0x4000] ;  /* 0x00400000a618783b */ /* 0x008fe40000000200 */
[----:B------:R-:W-:Y:S02]  /*13a20*/  HMMA.16816.F32.BF16 R96, R180, R142, R96 ;  /* 0x0000008eb460723c */ /* 0x000fe40000041860 */
[----:B------:R-:W1:Y:S04]  /*13a30*/  LDSM.16.M88.4 R140, [R158] ;  /* 0x000000009e8c783b */ /* 0x000e680000000200 */
[----:B------:R-:W-:Y:S02]  /*13a40*/  LDSM.16.M88.4 R16, [R166+0x4400] ;  /* 0x00440000a610783b */ /* 0x000fe40000000200 */
[C---:B------:R-:W-:Y:S02]  /*13a50*/  HMMA.16816.F32.BF16 R84, R216.reuse, R80, RZ ;  /* 0x00000050d854723c */ /* 0x040fe400000418ff */
[----:B------:R-:W-:Y:S04]  /*13a60*/  LDSM.16.M88.4 R72, [R166+0x2800] ;  /* 0x00280000a648783b */ /* 0x000fe80000000200 */
[----:B------:R-:W-:Y:S02]  /*13a70*/  LDSM.16.M88.4 R8, [R166+0x4800] ;  /* 0x00480000a608783b */ /* 0x000fe40000000200 */
[----:B------:R-:W-:Y:S02]  /*13a80*/  HMMA.16816.F32.BF16 R68, R216, R64, RZ ;  /* 0x00000040d844723c */ /* 0x000fe400000418ff */
[----:B------:R-:W-:Y:S01]  /*13a90*/  LDSM.16.M88.4 R220, [R166+0x4c00] ;  /* 0x004c0000a6dc783b */ /* 0x000fe20000000200 */
[----:B------:R-:W-:-:S02]  /*13aa0*/  FMUL.FTZ R103, R103, c[0x0][0x2ec] ;  /* 0x0000bb0067677a20 */ /* 0x000fc40000410000 */
[----:B------:R-:W-:Y:S01]  /*13ab0*/  FMUL.FTZ R100, R100, c[0x0][0x2ec] ;  /* 0x0000bb0064647a20 */ /* 0x000fe20000410000 */
[----:B------:R-:W-:Y:S01]  /*13ac0*/  LDSM.16.M88.4 R176, [R165] ;  /* 0x00000000a5b0783b */ /* 0x000fe20000000200 */
[----:B------:R-:W-:Y:S01]  /*13ad0*/  MUFU.TANH R244, R103 ;  /* 0x0000006700f47308 */ /* 0x000fe20000002400 */
[C---:B------:R-:W-:Y:S01]  /*13ae0*/  HMMA.16816.F32.BF16 R116, R216.reuse, R112, RZ ;  /* 0x00000070d874723c */ /* 0x040fe200000418ff */
[----:B------:R-:W-:Y:S01]  /*13af0*/  FMUL.FTZ R96, R96, c[0x0][0x2ec] ;  /* 0x0000bb0060607a20 */ /* 0x000fe20000410000 */
[----:B------:R-:W0:Y:S01]  /*13b00*/  LDGDEPBAR ;  /* 0x00000000000079af */ /* 0x000e220000000000 */
[----:B------:R-:W-:Y:S02]  /*13b10*/  FMUL.FTZ R249, R97, c[0x0][0x2ec] ;  /* 0x0000bb0061f97a20 */ /* 0x000fe40000410000 */
[----:B------:R-:W-:Y:S02]  /*13b20*/  FMUL.FTZ R97, R99, c[0x0][0x2ec] ;  /* 0x0000bb0063617a20 */ /* 0x000fe40000410000 */
[----:B------:R2:W-:Y:S01]  /*13b30*/  MUFU.TANH R248, R96 ;  /* 0x0000006000f87308 */ /* 0x0005e20000002400 */
[----:B------:R-:W-:Y:S01]  /*13b40*/  FMUL.FTZ R98, R98, c[0x0][0x2ec] ;  /* 0x0000bb0062627a20 */ /* 0x000fe20000410000 */
[C---:B------:R-:W-:Y:S06]  /*13b50*/  HMMA.16816.F32.BF16 R80, R216.reuse, R82, RZ ;  /* 0x00000052d850723c */ /* 0x040fec00000418ff */
[----:B------:R-:W-:Y:S02]  /*13b60*/  MUFU.TANH R100, R100 ;  /* 0x0000006400647308 */ /* 0x000fe40000002400 */
[C---:B------:R-:W-:Y:S06]  /*13b70*/  HMMA.16816.F32.BF16 R112, R216.reuse, R114, RZ ;  /* 0x00000072d870723c */ /* 0x040fec00000418ff */
[----:B------:R-:W-:Y:S02]  /*13b80*/  MUFU.TANH R249, R249 ;  /* 0x000000f900f97308 */ /* 0x000fe40000002400 */
[C---:B------:R-:W-:Y:S06]  /*13b90*/  HMMA.16816.F32.BF16 R88, R216.reuse, R90, RZ ;  /* 0x0000005ad858723c */ /* 0x040fec00000418ff */
[----:B------:R-:W-:Y:S02]  /*13ba0*/  MUFU.TANH R97, R97 ;  /* 0x0000006100617308 */ /* 0x000fe40000002400 */
[----:B------:R-:W-:Y:S06]  /*13bb0*/  HMMA.16816.F32.BF16 R64, R216, R66, RZ ;  /* 0x00000042d840723c */ /* 0x000fec00000418ff */
[----:B------:R-:W-:Y:S02]  /*13bc0*/  MUFU.TANH R98, R98 ;  /* 0x0000006200627308 */ /* 0x000fe40000002400 */
[C---:B------:R-:W-:Y:S07]  /*13bd0*/  HMMA.16816.F32.BF16 R92, R180.reuse, R136, R92 ;  /* 0x00000088b45c723c */ /* 0x040fee000004185c */
[----:B------:R-:W-:Y:S01]  /*13be0*/  IMAD.U32 R137, RZ, RZ, UR7 ;  /* 0x00000007ff897e24 */ /* 0x000fe2000f8e00ff */
[C---:B-1----:R-:W-:Y:S07]  /*13bf0*/  HMMA.16816.F32.BF16 R68, R180.reuse, R140, R68 ;  /* 0x0000008cb444723c */ /* 0x042fee0000041844 */
[----:B------:R-:W-:Y:S01]  /*13c00*/  IMAD.U32 R141, RZ, RZ, UR7 ;  /* 0x00000007ff8d7e24 */ /* 0x000fe2000f8e00ff */
[----:B------:R-:W-:Y:S04]  /*13c10*/  HMMA.16816.F32.BF16 R84, R180, R132, R84 ;  /* 0x00000084b454723c */ /* 0x000fe80000041854 */
[----:B------:R-:W-:-:S02]  /*13c20*/  LOP3.LUT R184, R141, 0x80, R186, 0xfe, !PT ;  /* 0x000000808db87812 */ /* 0x000fc400078efeba */
[----:B------:R-:W-:Y:S02]  /*13c30*/  LOP3.LUT R190, R141, 0x81, R186, 0xfe, !PT ;  /* 0x000000818dbe7812 */ /* 0x000fe400078efeba */
[C---:B------:R-:W-:Y:S01]  /*13c40*/  HMMA.16816.F32.BF16 R80, R180.reuse, R134, R80 ;  /* 0x00000086b450723c */ /* 0x040fe20000041850 */
[----:B------:R-:W1:Y:S01]  /*13c50*/  LDSM.16.M88.4 R132, [R157] ;  /* 0x000000009d84783b */ /* 0x000e620000000200 */
[----:B------:R-:W-:Y:S01]  /*13c60*/  FMUL.FTZ R92, R92, c[0x0][0x2ec] ;  /* 0x0000bb005c5c7a20 */ /* 0x000fe20000410000 */
[----:B------:R-:W-:Y:S01]  /*13c70*/  I2F R188, R190 ;  /* 0x000000be00bc7306 */ /* 0x000fe20000201400 */
[----:B------:R-:W-:Y:S02]  /*13c80*/  FMUL.FTZ R250, R93, c[0x0][0x2ec] ;  /* 0x0000bb005dfa7a20 */ /* 0x000fe40000410000 */
[----:B------:R-:W-:Y:S02]  /*13c90*/  FMUL.FTZ R93, R95, c[0x0][0x2ec] ;  /* 0x0000bb005f5d7a20 */ /* 0x000fe40000410000 */
[----:B------:R-:W-:Y:S01]  /*13ca0*/  HMMA.16816.F32.BF16 R116, R180, R172, R116 ;  /* 0x000000acb474723c */ /* 0x000fe20000041874 */
[----:B------:R-:W-:-:S02]  /*13cb0*/  FMUL.FTZ R252, R69, c[0x0][0x2ec] ;  /* 0x0000bb0045fc7a20 */ /* 0x000fc40000410000 */
[----:B------:R-:W-:Y:S01]  /*13cc0*/  MUFU.TANH R99, R92 ;  /* 0x0000005c00637308 */ /* 0x000fe20000002400 */
[----:B------:R-:W-:Y:S02]  /*13cd0*/  FMUL.FTZ R68, R68, c[0x0][0x2ec] ;  /* 0x0000bb0044447a20 */ /* 0x000fe40000410000 */
[----:B------:R-:W-:Y:S01]  /*13ce0*/  FMUL.FTZ R94, R94, c[0x0][0x2ec] ;  /* 0x0000bb005e5e7a20 */ /* 0x000fe20000410000 */
[----:B------:R-:W-:Y:S01]  /*13cf0*/  LOP3.LUT R173, R137, 0x71, R186, 0xfe, !PT ;  /* 0x0000007189ad7812 */ /* 0x000fe200078efeba */
[----:B------:R-:W-:Y:S01]  /*13d00*/  HMMA.16816.F32.BF16 R112, R180, R174, R112 ;  /* 0x000000aeb470723c */ /* 0x000fe20000041870 */
[----:B------:R-:W-:Y:S02]  /*13d10*/  FMUL.FTZ R85, R85, c[0x0][0x2ec] ;  /* 0x0000bb0055557a20 */ /* 0x000fe40000410000 */
[----:B------:R-:W-:Y:S01]  /*13d20*/  FMUL.FTZ R84, R84, c[0x0][0x2ec] ;  /* 0x0000bb0054547a20 */ /* 0x000fe20000410000 */
[----:B------:R-:W-:Y:S01]  /*13d30*/  MUFU.TANH R250, R250 ;  /* 0x000000fa00fa7308 */ /* 0x000fe20000002400 */
[----:B------:R-:W-:-:S02]  /*13d40*/  FMUL.FTZ R86, R86, c[0x0][0x2ec] ;  /* 0x0000bb0056567a20 */ /* 0x000fc40000410000 */
[--C-:B------:R-:W-:Y:S01]  /*13d50*/  LOP3.LUT R174, R137, 0xf9, R186.reuse, 0xfe, !PT ;  /* 0x000000f989ae7812 */ /* 0x100fe200078efeba */
[C---:B------:R-:W-:Y:S01]  /*13d60*/  HMMA.16816.F32.BF16 R88, R180.reuse, R138, R88 ;  /* 0x0000008ab458723c */ /* 0x040fe20000041858 */
[----:B------:R-:W3:Y:S01]  /*13d70*/  LDSM.16.M88.4 R136, [R156] ;  /* 0x000000009c88783b */ /* 0x000ee20000000200 */
[----:B------:R-:W-:Y:S01]  /*13d80*/  IMAD.U32 R175, RZ, RZ, UR7 ;  /* 0x00000007ffaf7e24 */ /* 0x000fe2000f8e00ff */
[CC--:B------:R-:W-:Y:S01]  /*13d90*/  ISETP.GE.AND P2, PT, R174.reuse, R3.reuse, PT ;  /* 0x00000003ae00720c */ /* 0x0c0fe20003f46270 */
[----:B------:R-:W-:Y:S01]  /*13da0*/  I2F R172, R174 ;  /* 0x000000ae00ac7306 */ /* 0x000fe20000201400 */
[----:B------:R-:W-:Y:S01]  /*13db0*/  ISETP.GE.AND P1, PT, R174, R2, PT ;  /* 0x00000002ae00720c */ /* 0x000fe20003f26270 */
[----:B------:R-:W-:Y:S01]  /*13dc0*/  FMUL.FTZ R80, R80, c[0x0][0x2ec] ;  /* 0x0000bb0050507a20 */ /* 0x000fe20000410000 */
[----:B------:R-:W-:Y:S01]  /*13dd0*/  LOP3.LUT R175, R175, 0x79, R186, 0xfe, !PT ;  /* 0x00000079afaf7812 */ /* 0x000fe200078efeba */
[----:B------:R-:W-:Y:S01]  /*13de0*/  HMMA.16816.F32.BF16 R64, R180, R142, R64 ;  /* 0x0000008eb440723c */ /* 0x000fe20000041840 */
[----:B------:R-:W1:Y:S01]  /*13df0*/  LDSM.16.M88.4 R140, [R154] ;  /* 0x000000009a8c783b */ /* 0x000e620000000200 */
[----:B------:R-:W-:Y:S01]  /*13e00*/  FMUL.FTZ R116, R116, c[0x0][0x2ec] ;  /* 0x0000bb0074747a20 */ /* 0x000fe20000410000 */
[----:B------:R-:W-:Y:S01]  /*13e10*/  ISETP.GE.AND P5, PT, R175, R3, PT ;  /* 0x00000003af00720c */ /* 0x000fe20003fa6270 */
[----:B------:R-:W-:Y:S01]  /*13e20*/  I2F R185, R175 ;  /* 0x000000af00b97306 */ /* 0x000fe20000201400 */
[----:B------:R-:W-:-:S02]  /*13e30*/  FMUL.FTZ R117, R117, c[0x0][0x2ec] ;  /* 0x0000bb0075757a20 */ /* 0x000fc40000410000 */
[----:B------:R-:W-:Y:S01]  /*13e40*/  FMUL.FTZ R81, R81, c[0x0][0x2ec] ;  /* 0x0000bb0051517a20 */ /* 0x000fe20000410000 */
[C---:B------:R-:W-:Y:S01]  /*13e50*/  HMMA.16816.F32.BF16 R108, R216.reuse, R104, RZ ;  /* 0x00000068d86c723c */ /* 0x040fe200000418ff */
[----:B------:R-:W-:Y:S02]  /*13e60*/  FMUL.FTZ R112, R112, c[0x0][0x2ec] ;  /* 0x0000bb0070707a20 */ /* 0x000fe40000410000 */
[----:B------:R-:W-:Y:S01]  /*13e70*/  FMUL.FTZ R119, R119, c[0x0][0x2ec] ;  /* 0x0000bb0077777a20 */ /* 0x000fe20000410000 */
[----:B------:R-:W-:Y:S01]  /*13e80*/  MUFU.TANH R116, R116 ;  /* 0x0000007400747308 */ /* 0x000fe20000002400 */
[----:B------:R-:W-:Y:S02]  /*13e90*/  FMUL.FTZ R83, R83, c[0x0][0x2ec] ;  /* 0x0000bb0053537a20 */ /* 0x000fe40000410000 */
[----:B------:R-:W-:Y:S01]  /*13ea0*/  FMUL.FTZ R82, R82, c[0x0][0x2ec] ;  /* 0x0000bb0052527a20 */ /* 0x000fe20000410000 */
[----:B------:R-:W-:Y:S01]  /*13eb0*/  HMMA.16816.F32.BF16 R104, R216, R106, RZ ;  /* 0x0000006ad868723c */ /* 0x000fe200000418ff */
[----:B------:R-:W-:-:S02]  /*13ec0*/  FMUL.FTZ R88, R88, c[0x0][0x2ec] ;  /* 0x0000bb0058587a20 */ /* 0x000fc40000410000 */
[----:B------:R-:W-:Y:S01]  /*13ed0*/  FMUL.FTZ R89, R89, c[0x0][0x2ec] ;  /* 0x0000bb0059597a20 */ /* 0x000fe20000410000 */
[----:B------:R-:W-:Y:S01]  /*13ee0*/  MUFU.TANH R117, R117 ;  /* 0x0000007500757308 */ /* 0x000fe20000002400 */
[----:B------:R-:W-:Y:S02]  /*13ef0*/  FMUL.FTZ R91, R91, c[0x0][0x2ec] ;  /* 0x0000bb005b5b7a20 */ /* 0x000fe40000410000 */
[----:B------:R-:W-:Y:S01]  /*13f00*/  FMUL.FTZ R90, R90, c[0x0][0x2ec] ;  /* 0x0000bb005a5a7a20 */ /* 0x000fe20000410000 */
[----:B------:R-:W-:Y:S01]  /*13f10*/  HMMA.16816.F32.BF16 R60, R216, R56, RZ ;  /* 0x00000038d83c723c */ /* 0x000fe200000418ff */
[----:B--2---:R-:W-:Y:S02]  /*13f20*/  FMUL.FTZ R96, R66, c[0x0][0x2ec] ;  /* 0x0000bb0042607a20 */ /* 0x004fe40000410000 */
[----:B------:R-:W-:Y:S01]  /*13f30*/  FMUL.FTZ R66, R67, c[0x0][0x2ec] ;  /* 0x0000bb0043427a20 */ /* 0x000fe20000410000 */
[----:B------:R-:W-:Y:S01]  /*13f40*/  MUFU.TANH R95, R88 ;  /* 0x00000058005f7308 */ /* 0x000fe20000002400 */
[----:B------:R-:W-:-:S02]  /*13f50*/  FMUL.FTZ R69, R64, c[0x0][0x2ec] ;  /* 0x0000bb0040457a20 */ /* 0x000fc40000410000 */
[----:B------:R-:W-:Y:S01]  /*13f60*/  FMUL.FTZ R64, R65, c[0x0][0x2ec] ;  /* 0x0000bb0041407a20 */ /* 0x000fe20000410000 */
[----:B------:R-:W-:Y:S01]  /*13f70*/  HMMA.16816.F32.BF16 R56, R216, R58, RZ ;  /* 0x0000003ad838723c */ /* 0x000fe200000418ff */
[----:B------:R-:W-:Y:S02]  /*13f80*/  FMUL.FTZ R87, R87, c[0x0][0x2ec] ;  /* 0x0000bb0057577a20 */ /* 0x000fe40000410000 */
[----:B------:R-:W-:Y:S01]  /*13f90*/  FMUL.FTZ R70, R70, c[0x0][0x2ec] ;  /* 0x0000bb0046467a20 */ /* 0x000fe20000410000 */
[----:B------:R-:W-:Y:S01]  /*13fa0*/  MUFU.TANH R69, R69 ;  /* 0x0000004500457308 */ /* 0x000fe20000002400 */
[----:B------:R-:W-:-:S03]  /*13fb0*/  FMUL.FTZ R118, R118, c[0x0][0x2ec] ;  /* 0x0000bb0076767a20 */ /* 0x000fc60000410000 */
[C---:B------:R-:W-:Y:S04]  /*13fc0*/  HMMA.16816.F32.BF16 R52, R216.reuse, R48, RZ ;  /* 0x00000030d834723c */ /* 0x040fe800000418ff */
[----:B------:R-:W-:Y:S04]  /*13fd0*/  MUFU.TANH R96, R96 ;  /* 0x0000006000607308 */ /* 0x000fe80000002400 */
[C---:B------:R-:W-:Y:S04]  /*13fe0*/  HMMA.16816.F32.BF16 R48, R216.reuse, R50, RZ ;  /* 0x00000032d830723c */ /* 0x040fe800000418ff */
[----:B------:R-:W-:Y:S04]  /*13ff0*/  MUFU.TANH R66, R66 ;  /* 0x0000004200427308 */ /* 0x000fe80000002400 */
[C---:B------:R-:W-:Y:S04]  /*14000*/  HMMA.16816.F32.BF16 R36, R216.reuse, R32, RZ ;  /* 0x00000020d824723c */ /* 0x040fe800000418ff */
[----:B------:R-:W-:Y:S04]  /*14010*/  MUFU.TANH R251, R89 ;  /* 0x0000005900fb7308 */ /* 0x000fe80000002400 */
[----:B------:R-:W-:Y:S04]  /*14020*/  HMMA.16816.F32.BF16 R32, R216, R34, RZ ;  /* 0x00000022d820723c */ /* 0x000fe800000418ff */
[----:B------:R-:W2:Y:S04]  /*14030*/  MUFU.TANH R64, R64 ;  /* 0x0000004000407308 */ /* 0x000ea80000002400 */
[C---:B------:R-:W-:Y:S04]  /*14040*/  HMMA.16816.F32.BF16 R108, R180.reuse, R144, R108 ;  /* 0x00000090b46c723c */ /* 0x040fe8000004186c */
[----:B------:R-:W-:Y:S04]  /*14050*/  MUFU.TANH R85, R85 ;  /* 0x0000005500557308 */ /* 0x000fe80000002400 */
[----:B------:R-:W-:Y:S01]  /*14060*/  HMMA.16816.F32.BF16 R104, R180, R146, R104 ;  /* 0x00000092b468723c */ /* 0x000fe20000041868 */
[----:B------:R-:W4:Y:S01]  /*14070*/  LDSM.16.M88.4 R144, [R155] ;  /* 0x000000009b90783b */ /* 0x000f220000000200 */
[----:B--2---:R-:W-:-:S02]  /*14080*/  FFMA.FTZ R64, R185, UR4, R64 ;  /* 0x00000004b9407c23 */ /* 0x004fc40008010040 */
[----:B------:R-:W-:Y:S04]  /*14090*/  MUFU.TANH R80, R80 ;  /* 0x0000005000507308 */ /* 0x000fe80000002400 */
[C---:B-1----:R-:W-:Y:S04]  /*140a0*/  HMMA.16816.F32.BF16 R60, R180.reuse, R132, R60 ;  /* 0x00000084b43c723c */ /* 0x042fe8000004183c */
[----:B------:R-:W-:Y:S04]  /*140b0*/  MUFU.TANH R84, R84 ;  /* 0x0000005400547308 */ /* 0x000fe80000002400 */
[----:B------:R-:W-:Y:S01]  /*140c0*/  HMMA.16816.F32.BF16 R56, R180, R134, R56 ;  /* 0x00000086b438723c */ /* 0x000fe20000041838 */
[----:B------:R-:W1:Y:S01]  /*140d0*/  LDSM.16.M88.4 R132, [R153] ;  /* 0x000000009984783b */ /* 0x000e620000000200 */
[----:B------:R-:W-:-:S02]  /*140e0*/  FMUL.FTZ R108, R108, c[0x0][0x2ec] ;  /* 0x0000bb006c6c7a20 */ /* 0x000fc40000410000 */
[----:B------:R-:W-:Y:S01]  /*140f0*/  FMUL.FTZ R111, R111, c[0x0][0x2ec] ;  /* 0x0000bb006f6f7a20 */ /* 0x000fe20000410000 */
[----:B------:R-:W-:Y:S03]  /*14100*/  MUFU.TANH R81, R81 ;  /* 0x0000005100517308 */ /* 0x000fe60000002400 */
[----:B---3--:R-:W-:Y:S01]  /*14110*/  HMMA.16816.F32.BF16 R52, R180, R136, R52 ;  /* 0x00000088b434723c */ /* 0x008fe20000041834 */
[----:B------:R-:W-:-:S04]  /*14120*/  FMUL.FTZ R104, R104, c[0x0][0x2ec] ;  /* 0x0000bb0068687a20 */ /* 0x000fc80000410000 */
[----:B------:R-:W-:Y:S03]  /*14130*/  MUFU.TANH R108, R108 ;  /* 0x0000006c006c7308 */ /* 0x000fe60000002400 */
[C---:B------:R-:W-:Y:S01]  /*14140*/  HMMA.16816.F32.BF16 R48, R180.reuse, R138, R48 ;  /* 0x0000008ab430723c */ /* 0x040fe20000041830 */
[----:B------:R-:W2:Y:S01]  /*14150*/  LDSM.16.M88.4 R136, [R152] ;  /* 0x000000009888783b */ /* 0x000ea20000000200 */
        /* <DEDUP_REMOVED lines=10> */
[----:B------:R-:W3:Y:S01]  /*14200*/  LDSM.16.M88.4 R140, [R150] ;  /* 0x00000000968c783b */ /* 0x000ee20000000200 */
[----:B------:R-:W-:Y:S02]  /*14210*/  FMUL.FTZ R58, R54, c[0x0][0x2ec] ;  /* 0x0000bb00363a7a20 */ /* 0x000fe40000410000 */
[----:B------:R-:W-:Y:S01]  /*14220*/  FMUL.FTZ R103, R55, c[0x0][0x2ec] ;  /* 0x0000bb0037677a20 */ /* 0x000fe20000410000 */
[----:B------:R-:W-:Y:S01]  /*14230*/  MUFU.TANH R62, R62 ;  /* 0x0000003e003e7308 */ /* 0x000fe20000002400 */
[----:B------:R-:W-:-:S02]  /*14240*/  FMUL.FTZ R56, R56, c[0x0][0x2ec] ;  /* 0x0000bb0038387a20 */ /* 0x000fc40000410000 */
[C---:B------:R-:W-:Y:S01]  /*14250*/  HMMA.16816.F32.BF16 R124, R216.reuse, R120, RZ ;  /* 0x00000078d87c723c */ /* 0x040fe200000418ff */
[----:B------:R-:W-:Y:S02]  /*14260*/  FMUL.FTZ R50, R50, c[0x0][0x2ec] ;  /* 0x0000bb0032327a20 */ /* 0x000fe40000410000 */
[----:B------:R-:W-:Y:S02]  /*14270*/  FMUL.FTZ R89, R51, c[0x0][0x2ec] ;  /* 0x0000bb0033597a20 */ /* 0x000fe40000410000 */
[----:B------:R-:W-:Y:S01]  /*14280*/  MUFU.TANH R54, R50 ;  /* 0x0000003200367308 */ /* 0x000fe20000002400 */
[----:B------:R-:W-:Y:S02]  /*14290*/  FMUL.FTZ R53, R53, c[0x0][0x2ec] ;  /* 0x0000bb0035357a20 */ /* 0x000fe40000410000 */
[----:B------:R-:W-:Y:S01]  /*142a0*/  HMMA.16816.F32.BF16 R120, R216, R122, RZ ;  /* 0x0000007ad878723c */ /* 0x000fe200000418ff */
[----:B------:R-:W-:Y:S02]  /*142b0*/  FMUL.FTZ R36, R36, c[0x0][0x2ec] ;  /* 0x0000bb0024247a20 */ /* 0x000fe40000410000 */
[----:B------:R-:W-:-:S02]  /*142c0*/  FMUL.FTZ R48, R48, c[0x0][0x2ec] ;  /* 0x0000bb0030307a20 */ /* 0x000fc40000410000 */
[----:B------:R-:W1:Y:S01]  /*142d0*/  MUFU.TANH R61, R61 ;  /* 0x0000003d003d7308 */ /* 0x000e620000002400 */
[----:B------:R-:W-:Y:S02]  /*142e0*/  FMUL.FTZ R38, R38, c[0x0][0x2ec] ;  /* 0x0000bb0026267a20 */ /* 0x000fe40000410000 */
[C---:B------:R-:W-:Y:S01]  /*142f0*/  HMMA.16816.F32.BF16 R44, R216.reuse, R40, RZ ;  /* 0x00000028d82c723c */ /* 0x040fe200000418ff */
[----:B------:R-:W-:Y:S02]  /*14300*/  FMUL.FTZ R63, R35, c[0x0][0x2ec] ;  /* 0x0000bb00233f7a20 */ /* 0x000fe40000410000 */
[----:B------:R-:W-:Y:S02]  /*14310*/  FMUL.FTZ R33, R33, c[0x0][0x2ec] ;  /* 0x0000bb0021217a20 */ /* 0x000fe40000410000 */
[----:B------:R-:W2:Y:S01]  /*14320*/  MUFU.TANH R88, R88 ;  /* 0x0000005800587308 */ /* 0x000ea20000002400 */
[----:B------:R-:W-:Y:S02]  /*14330*/  FMUL.FTZ R32, R32, c[0x0][0x2ec] ;  /* 0x0000bb0020207a20 */ /* 0x000fe40000410000 */
[----:B------:R-:W-:Y:S01]  /*14340*/  HMMA.16816.F32.BF16 R40, R216, R42, RZ ;  /* 0x0000002ad828723c */ /* 0x000fe200000418ff */
[----:B------:R-:W-:-:S02]  /*14350*/  FMUL.FTZ R65, R39, c[0x0][0x2ec] ;  /* 0x0000bb0027417a20 */ /* 0x000fc40000410000 */
[----:B------:R-:W-:Y:S02]  /*14360*/  FMUL.FTZ R52, R52, c[0x0][0x2ec] ;  /* 0x0000bb0034347a20 */ /* 0x000fe40000410000 */
[----:B------:R-:W-:Y:S01]  /*14370*/  MUFU.TANH R60, R60 ;  /* 0x0000003c003c7308 */ /* 0x000fe20000002400 */
[----:B------:R-:W-:Y:S02]  /*14380*/  FMUL.FTZ R49, R49, c[0x0][0x2ec] ;  /* 0x0000bb0031317a20 */ /* 0x000fe40000410000 */
[----:B------:R-:W-:Y:S01]  /*14390*/  HMMA.16816.F32.BF16 R28, R216, R24, RZ ;  /* 0x00000018d81c723c */ /* 0x000fe200000418ff */
[----:B-1----:R-:W-:Y:S02]  /*143a0*/  FFMA.FTZ R61, R188, UR4, R61 ;  /* 0x00000004bc3d7c23 */ /* 0x002fe4000801003d */
[----:B------:R-:W-:Y:S02]  /*143b0*/  FMUL.FTZ R34, R34, c[0x0][0x2ec] ;  /* 0x0000bb0022227a20 */ /* 0x000fe40000410000 */
[----:B------:R-:W-:Y:S01]  /*143c0*/  MUFU.TANH R57, R57 ;  /* 0x0000003900397308 */ /* 0x000fe20000002400 */
[----:B--2---:R-:W-:-:S02]  /*143d0*/  FFMA.FTZ R88, R191, UR4, R88 ;  /* 0x00000004bf587c23 */ /* 0x004fc40008010058 */
[C---:B------:R-:W-:Y:S05]  /*143e0*/  HMMA.16816.F32.BF16 R24, R216.reuse, R26, RZ ;  /* 0x0000001ad818723c */ /* 0x040fea00000418ff */
[----:B------:R-:W-:Y:S03]  /*143f0*/  MUFU.TANH R58, R58 ;  /* 0x0000003a003a7308 */ /* 0x000fe60000002400 */
[C---:B------:R-:W-:Y:S05]  /*14400*/  HMMA.16816.F32.BF16 R20, R216.reuse, R16, RZ ;  /* 0x00000010d814723c */ /* 0x040fea00000418ff */
[----:B------:R-:W1:Y:S03]  /*14410*/  MUFU.TANH R103, R103 ;  /* 0x0000006700677308 */ /* 0x000e660000002400 */
[C---:B------:R-:W-:Y:S05]  /*14420*/  HMMA.16816.F32.BF16 R76, R216.reuse, R72, RZ ;  /* 0x00000048d84c723c */ /* 0x040fea00000418ff */
[----:B------:R-:W2:Y:S03]  /*14430*/  MUFU.TANH R39, R32 ;  /* 0x0000002000277308 */ /* 0x000ea60000002400 */
[----:B------:R-:W-:Y:S05]  /*14440*/  HMMA.16816.F32.BF16 R16, R216, R18, RZ ;  /* 0x00000012d810723c */ /* 0x000fea00000418ff */
[----:B------:R-:W-:Y:S01]  /*14450*/  MUFU.TANH R55, R48 ;  /* 0x0000003000377308 */ /* 0x000fe20000002400 */
[----:B-1----:R-:W-:-:S02]  /*14460*/  FFMA.FTZ R103, R226, UR4, R103 ;  /* 0x00000004e2677c23 */ /* 0x002fc40008010067 */
[C---:B----4-:R-:W-:Y:S05]  /*14470*/  HMMA.16816.F32.BF16 R12, R216.reuse, R8, RZ ;  /* 0x00000008d80c723c */ /* 0x050fea00000418ff */
[----:B------:R-:W-:Y:S01]  /*14480*/  MUFU.TANH R56, R56 ;  /* 0x0000003800387308 */ /* 0x000fe20000002400 */
[----:B--2---:R-:W-:Y:S02]  /*14490*/  FFMA.FTZ R39, R240, UR4, R39 ;  /* 0x00000004f0277c23 */ /* 0x004fe40008010027 */
[C---:B------:R-:W-:Y:S05]  /*144a0*/  HMMA.16816.F32.BF16 R72, R216.reuse, R74, RZ ;  /* 0x0000004ad848723c */ /* 0x040fea00000418ff */
[----:B------:R-:W1:Y:S03]  /*144b0*/  MUFU.TANH R53, R53 ;  /* 0x0000003500357308 */ /* 0x000e660000002400 */
[C---:B------:R-:W-:Y:S05]  /*144c0*/  HMMA.16816.F32.BF16 R8, R216.reuse, R10, RZ ;  /* 0x0000000ad808723c */ /* 0x040fea00000418ff */
[----:B------:R-:W-:Y:S03]  /*144d0*/  MUFU.TANH R48, R38 ;  /* 0x0000002600307308 */ /* 0x000fe60000002400 */
[----:B-----5:R-:W-:Y:S05]  /*144e0*/  HMMA.16816.F32.BF16 R4, R216, R220, RZ ;  /* 0x000000dcd804723c */ /* 0x020fea00000418ff */
[----:B------:R-:W2:Y:S01]  /*144f0*/  MUFU.TANH R49, R49 ;  /* 0x0000003100317308 */ /* 0x000ea20000002400 */
[----:B-1----:R-:W-:-:S02]  /*14500*/  FFMA.FTZ R53, R226, UR4, R53 ;  /* 0x00000004e2357c23 */ /* 0x002fc40008010035 */
[----:B------:R-:W-:Y:S01]  /*14510*/  HMMA.16816.F32.BF16 R216, R216, R222, RZ ;  /* 0x000000ded8d8723c */ /* 0x000fe200000418ff */
[----:B------:R-:W-:-:S04]  /*14520*/  IMAD.U32 R221, RZ, RZ, UR7 ;  /* 0x00000007ffdd7e24 */ /* 0x000fc8000f8e00ff */
[----:B------:R-:W1:Y:S01]  /*14530*/  MUFU.TANH R89, R89 ;  /* 0x0000005900597308 */ /* 0x000e620000002400 */
[--C-:B------:R-:W-:Y:S01]  /*14540*/  LOP3.LUT R221, R221, 0x89, R186.reuse, 0xfe, !PT ;  /* 0x00000089dddd7812 */ /* 0x100fe200078efeba */
[----:B------:R-:W-:Y:S01]  /*14550*/  IMAD.U32 R223, RZ, RZ, UR7 ;  /* 0x00000007ffdf7e24 */ /* 0x000fe2000f8e00ff */
[C---:B------:R-:W-:Y:S04]  /*14560*/  HMMA.16816.F32.BF16 R124, R180.reuse, R176, R124 ;  /* 0x000000b0b47c723c */ /* 0x040fe8000004187c */
[----:B------:R-:W-:Y:S01]  /*14570*/  LOP3.LUT R223, R223, 0x90, R186, 0xfe, !PT ;  /* 0x00000090dfdf7812 */ /* 0x000fe200078efeba */
[----:B------:R-:W-:Y:S01]  /*14580*/  I2F R220, R221 ;  /* 0x000000dd00dc7306 */ /* 0x000fe20000201400 */
[C---:B--2---:R-:W-:Y:S02]  /*14590*/  FFMA.FTZ R49, R230.reuse, UR4, R49 ;  /* 0x00000004e6317c23 */ /* 0x044fe40008010031 */
[----:B------:R-:W-:Y:S01]  /*145a0*/  HMMA.16816.F32.BF16 R120, R180, R178, R120 ;  /* 0x000000b2b478723c */ /* 0x000fe20000041878 */
[----:B------:R-:W2:Y:S04]  /*145b0*/  LDSM.16.M88.4 R176, [R159] ;  /* 0x000000009fb0783b */ /* 0x000ea80000000200 */
[----:B------:R-:W4:Y:S01]  /*145c0*/  I2F R222, R223 ;  /* 0x000000df00de7306 */ /* 0x000f220000201400 */
[----:B-1----:R-:W-:-:S02]  /*145d0*/  FFMA.FTZ R89, R230, UR4, R89 ;  /* 0x00000004e6597c23 */ /* 0x002fc40008010059 */
[C---:B------:R-:W-:Y:S05]  /*145e0*/  HMMA.16816.F32.BF16 R44, R180.reuse, R144, R44 ;  /* 0x00000090b42c723c */ /* 0x040fea000004182c */
[----:B------:R-:W1:Y:S03]  /*145f0*/  MUFU.TANH R34, R34 ;  /* 0x0000002200227308 */ /* 0x000e660000002400 */
[----:B------:R-:W-:Y:S01]  /*14600*/  HMMA.16816.F32.BF16 R40, R180, R146, R40 ;  /* 0x00000092b428723c */ /* 0x000fe20000041828 */
[----:B------:R-:W5:Y:S01]  /*14610*/  LDSM.16.M88.4 R144, [R151] ;  /* 0x000000009790783b */ /* 0x000f620000000200 */
[----:B------:R-:W-:Y:S01]  /*14620*/  FMUL.FTZ R124, R124, c[0x0][0x2ec] ;  /* 0x0000bb007c7c7a20 */ /* 0x000fe20000410000 */
[----:B------:R-:W-:-:S04]  /*14630*/  DEPBAR.LE SB0, 0x0 ;  /* 0x000080000000791a */ /* 0x000fc80000000000 */
[----:B----4-:R-:W-:Y:S01]  /*14640*/  FFMA.FTZ R58, R222, UR4, R58 ;  /* 0x00000004de3a7c23 */ /* 0x010fe2000801003a */
[C---:B------:R-:W-:Y:S01]  /*14650*/  HMMA.16816.F32.BF16 R24, R180.reuse, R134, R24 ;  /* 0x00000086b418723c */ /* 0x040fe20000041818 */
[----:B------:R-:W-:Y:S01]  /*14660*/  I2F R135, R237 ;  /* 0x000000ed00877306 */ /* 0x000fe20000201400 */
[----:B------:R-:W-:Y:S02]  /*14670*/  FMUL.FTZ R120, R120, c[0x0][0x2ec] ;  /* 0x0000bb0078787a20 */ /* 0x000fe40000410000 */
[----:B------:R-:W-:Y:S02]  /*14680*/  FMUL.FTZ R126, R126, c[0x0][0x2ec] ;  /* 0x0000bb007e7e7a20 */ /* 0x000fe40000410000 */
[----:B-1----:R-:W-:Y:S02]  /*14690*/  FFMA.FTZ R34, R240, UR4, R34 ;  /* 0x00000004f0227c23 */ /* 0x002fe40008010022 */
[----:B------:R-:W-:Y:S01]  /*146a0*/  HMMA.16816.F32.BF16 R28, R180, R132, R28 ;  /* 0x00000084b41c723c */ /* 0x000fe2000004181c */
[----:B------:R-:W-:Y:S01]  /*146b0*/  FMUL.FTZ R47, R47, c[0x0][0x2ec] ;  /* 0x0000bb002f2f7a20 */ /* 0x000fe20000410000 */
[----:B------:R-:W-:Y:S01]  /*146c0*/  I2F R133, R236 ;  /* 0x000000ec00857306 */ /* 0x000fe20000201400 */
[----:B------:R-:W-:-:S02]  /*146d0*/  FMUL.FTZ R51, R44, c[0x0][0x2ec] ;  /* 0x0000bb002c337a20 */ /* 0x000fc40000410000 */
[----:B------:R-:W-:Y:S02]  /*146e0*/  FMUL.FTZ R46, R46, c[0x0][0x2ec] ;  /* 0x0000bb002e2e7a20 */ /* 0x000fe40000410000 */
[----:B------:R-:W-:Y:S01]  /*146f0*/  FMUL.FTZ R45, R45, c[0x0][0x2ec] ;  /* 0x0000bb002d2d7a20 */ /* 0x000fe20000410000 */
[C---:B------:R-:W-:Y:S01]  /*14700*/  HMMA.16816.F32.BF16 R20, R180.reuse, R136, R20 ;  /* 0x00000088b414723c */ /* 0x040fe20000041814 */
[----:B------:R-:W-:Y:S01]  /*14710*/  FMUL.FTZ R50, R42, c[0x0][0x2ec] ;  /* 0x0000bb002a327a20 */ /* 0x000fe20000410000 */
[----:B------:R1:W-:Y:S01]  /*14720*/  MUFU.TANH R67, R47 ;  /* 0x0000002f00437308 */ /* 0x0003e20000002400 */
[----:B------:R-:W-:Y:S02]  /*14730*/  FMUL.FTZ R42, R43, c[0x0][0x2ec] ;  /* 0x0000bb002b2a7a20 */ /* 0x000fe40000410000 */
[----:B------:R-:W-:Y:S02]  /*14740*/  FMUL.FTZ R44, R40, c[0x0][0x2ec] ;  /* 0x0000bb00282c7a20 */ /* 0x000fe40000410000 */
[----:B------:R-:W-:Y:S01]  /*14750*/  FMUL.FTZ R40, R41, c[0x0][0x2ec] ;  /* 0x0000bb0029287a20 */ /* 0x000fe20000410000 */
[C---:B------:R-:W-:Y:S01]  /*14760*/  HMMA.16816.F32.BF16 R16, R180.reuse, R138, R16 ;  /* 0x0000008ab410723c */ /* 0x040fe20000041810 */
[----:B------:R-:W-:Y:S01]  /*14770*/  FMUL.FTZ R41, R37, c[0x0][0x2ec] ;  /* 0x0000bb0025297a20 */ /* 0x000fe20000410000 */
[----:B------:R-:W-:Y:S01]  /*14780*/  MUFU.TANH R43, R36 ;  /* 0x00000024002b7308 */ /* 0x000fe20000002400 */
[----:B------:R-:W-:Y:S01]  /*14790*/  FMUL.FTZ R27, R27, c[0x0][0x2ec] ;  /* 0x0000bb001b1b7a20 */ /* 0x000fe20000410000 */
[C-C-:B------:R-:W-:Y:S01]  /*147a0*/  LOP3.LUT R137, R239.reuse, 0xb0, R186.reuse, 0xfe, !PT ;  /* 0x000000b0ef897812 */ /* 0x140fe200078efeba */
[----:B------:R-:W-:Y:S01]  /*147b0*/  FMUL.FTZ R122, R122, c[0x0][0x2ec] ;  /* 0x0000bb007a7a7a20 */ /* 0x000fe20000410000 */
[----:B------:R-:W-:Y:S01]  /*147c0*/  LOP3.LUT R239, R239, 0xb1, R186, 0xfe, !PT ;  /* 0x000000b1efef7812 */ /* 0x000fe200078efeba */
[----:B------:R-:W-:Y:S01]  /*147d0*/  IMAD.U32 R139, RZ, RZ, UR7 ;  /* 0x00000007ff8b7e24 */ /* 0x000fe2000f8e00ff */
[----:B---3--:R-:W-:Y:S01]  /*147e0*/  HMMA.16816.F32.BF16 R216, R180, R142, R216 ;  /* 0x0000008eb4d8723c */ /* 0x008fe200000418d8 */
[----:B------:R-:W-:Y:S01]  /*147f0*/  FMUL.FTZ R35, R28, c[0x0][0x2ec] ;  /* 0x0000bb001c237a20 */ /* 0x000fe20000410000 */
[----:B------:R-:W-:Y:S01]  /*14800*/  MUFU.TANH R37, R33 ;  /* 0x0000002100257308 */ /* 0x000fe20000002400 */
[----:B-1----:R-:W-:-:S02]  /*14810*/  FMUL.FTZ R47, R24, c[0x0][0x2ec] ;  /* 0x0000bb00182f7a20 */ /* 0x002fc40000410000 */
[----:B------:R-:W-:Y:S02]  /*14820*/  FMUL.FTZ R24, R25, c[0x0][0x2ec] ;  /* 0x0000bb0019187a20 */ /* 0x000fe40000410000 */
[----:B------:R-:W-:Y:S01]  /*14830*/  FMUL.FTZ R28, R29, c[0x0][0x2ec] ;  /* 0x0000bb001d1c7a20 */ /* 0x000fe20000410000 */
[C---:B--2---:R-:W-:Y:S01]  /*14840*/  HMMA.16816.F32.BF16 R76, R180.reuse, R176, R76 ;  /* 0x000000b0b44c723c */ /* 0x044fe2000004184c */
[----:B------:R-:W-:Y:S01]  /*14850*/  FMUL.FTZ R25, R22, c[0x0][0x2ec] ;  /* 0x0000bb0016197a20 */ /* 0x000fe20000410000 */
[----:B------:R-:W-:Y:S01]  /*14860*/  MUFU.TANH R45, R45 ;  /* 0x0000002d002d7308 */ /* 0x000fe20000002400 */
[----:B------:R-:W-:Y:S02]  /*14870*/  FMUL.FTZ R29, R26, c[0x0][0x2ec] ;  /* 0x0000bb001a1d7a20 */ /* 0x000fe40000410000 */
[----:B------:R-:W-:Y:S02]  /*14880*/  FMUL.FTZ R26, R20, c[0x0][0x2ec] ;  /* 0x0000bb00141a7a20 */ /* 0x000fe40000410000 */
[----:B------:R-:W-:Y:S01]  /*14890*/  FMUL.FTZ R20, R21, c[0x0][0x2ec] ;  /* 0x0000bb0015147a20 */ /* 0x000fe20000410000 */
[----:B-----5:R-:W-:Y:S01]  /*148a0*/  HMMA.16816.F32.BF16 R12, R180, R144, R12 ;  /* 0x00000090b40c723c */ /* 0x020fe2000004180c */
[----:B------:R-:W-:Y:S01]  /*148b0*/  FMUL.FTZ R22, R16, c[0x0][0x2ec] ;  /* 0x0000bb0010167a20 */ /* 0x000fe20000410000 */
[----:B------:R-:W-:Y:S01]  /*148c0*/  MUFU.TANH R50, R50 ;  /* 0x0000003200327308 */ /* 0x000fe20000002400 */
[----:B------:R-:W-:-:S02]  /*148d0*/  FMUL.FTZ R16, R17, c[0x0][0x2ec] ;  /* 0x0000bb0011107a20 */ /* 0x000fc40000410000 */
[----:B------:R-:W-:Y:S02]  /*148e0*/  IMAD.U32 R177, RZ, RZ, UR7 ;  /* 0x00000007ffb17e24 */ /* 0x000fe4000f8e00ff */
[----:B------:R-:W-:Y:S01]  /*148f0*/  FMUL.FTZ R143, R113, c[0x0][0x2ec] ;  /* 0x0000bb00718f7a20 */ /* 0x000fe20000410000 */
[C---:B------:R-:W-:Y:S01]  /*14900*/  HMMA.16816.F32.BF16 R72, R180.reuse, R178, R72 ;  /* 0x000000b2b448723c */ /* 0x040fe20000041848 */
[----:B------:R-:W-:Y:S01]  /*14910*/  FMUL.FTZ R17, R217, c[0x0][0x2ec] ;  /* 0x0000bb00d9117a20 */ /* 0x000fe20000410000 */
[----:B------:R-:W-:Y:S01]  /*14920*/  LOP3.LUT R177, R177, 0x78, R186, 0xfe, !PT ;  /* 0x00000078b1b17812 */ /* 0x000fe200078efeba */
[----:B------:R-:W-:Y:S01]  /*14930*/  FMUL.FTZ R21, R219, c[0x0][0x2ec] ;  /* 0x0000bb00db157a20 */ /* 0x000fe20000410000 */
[----:B------:R-:W1:Y:S01]  /*14940*/  I2F R179, R184 ;  /* 0x000000b800b37306 */ /* 0x000e620000201400 */
[----:B------:R-:W-:Y:S01]  /*14950*/  FMUL.FTZ R30, R30, c[0x0][0x2ec] ;  /* 0x0000bb001e1e7a20 */ /* 0x000fe20000410000 */
[----:B------:R-:W-:Y:S01]  /*14960*/  ISETP.GE.AND P4, PT, R177, R2, PT ;  /* 0x00000002b100720c */ /* 0x000fe20003f86270 */
[----:B------:R-:W-:Y:S01]  /*14970*/  FMUL.FTZ R113, R114, c[0x0][0x2ec] ;  /* 0x0000bb0072717a20 */ /* 0x000fe20000410000 */
[----:B------:R-:W-:Y:S01]  /*14980*/  HMMA.16816.F32.BF16 R8, R180, R146, R8 ;  /* 0x00000092b408723c */ /* 0x000fe20000041808 */
[----:B------:R-:W-:Y:S01]  /*14990*/  FMUL.FTZ R114, R115, c[0x0][0x2ec] ;  /* 0x0000bb0073727a20 */ /* 0x000fe20000410000 */
[----:B------:R-:W-:Y:S01]  /*149a0*/  ISETP.GE.AND P3, PT, R177, R3, PT ;  /* 0x00000003b100720c */ /* 0x000fe20003f66270 */
[----:B------:R-:W-:Y:S01]  /*149b0*/  FMUL.FTZ R115, R59, c[0x0][0x2ec] ;  /* 0x0000bb003b737a20 */ /* 0x000fe20000410000 */
[----:B------:R-:W2:Y:S01]  /*149c0*/  MUFU.TANH R17, R17 ;  /* 0x0000001100117308 */ /* 0x000ea20000002400 */
[----:B------:R-:W-:-:S02]  /*149d0*/  FMUL.FTZ R31, R31, c[0x0][0x2ec] ;  /* 0x0000bb001f1f7a20 */ /* 0x000fc40000410000 */
[----:B------:R-:W-:Y:S01]  /*149e0*/  LOP3.LUT R147, R139, 0xc0, R186, 0xfe, !PT ;  /* 0x000000c08b937812 */ /* 0x000fe200078efeba */
[----:B------:R-:W-:Y:S01]  /*149f0*/  HMMA.16816.F32.BF16 R4, R180, R140, R4 ;  /* 0x0000008cb404723c */ /* 0x000fe20000041804 */
[----:B------:R-:W-:Y:S02]  /*14a00*/  FFMA.FTZ R144, R188, UR4, R62 ;  /* 0x00000004bc907c23 */ /* 0x000fe4000801003e */
[----:B------:R-:W-:Y:S01]  /*14a10*/  IMAD.U32 R145, RZ, RZ, UR7 ;  /* 0x00000007ff917e24 */ /* 0x000fe2000f8e00ff */
[----:B------:R-:W3:Y:S01]  /*14a20*/  MUFU.TANH R21, R21 ;  /* 0x0000001500157308 */ /* 0x000ee20000002400 */
[----:B-1----:R-:W-:Y:S02]  /*14a30*/  FFMA.FTZ R92, R179, UR4, R92 ;  /* 0x00000004b35c7c23 */ /* 0x002fe4000801005c */
[----:B------:R-:W-:Y:S01]  /*14a40*/  FMUL.FTZ R182, R105, c[0x0][0x2ec] ;  /* 0x0000bb0069b67a20 */ /* 0x000fe20000410000 */
[----:B------:R-:W-:Y:S01]  /*14a50*/  LOP3.LUT R145, R145, 0xb9, R186, 0xfe, !PT ;  /* 0x000000b991917812 */ /* 0x000fe200078efeba */
[----:B------:R-:W-:-:S02]  /*14a60*/  FMUL.FTZ R105, R106, c[0x0][0x2ec] ;  /* 0x0000bb006a697a20 */ /* 0x000fc40000410000 */
[----:B------:R-:W-:Y:S01]  /*14a70*/  FMUL.FTZ R106, R107, c[0x0][0x2ec] ;  /* 0x0000bb006b6a7a20 */ /* 0x000fe20000410000 */
[----:B------:R-:W1:Y:S01]  /*14a80*/  I2F R176, R177 ;  /* 0x000000b100b07306 */ /* 0x000e620000201400 */
[----:B--2---:R-:W-:Y:S02]  /*14a90*/  FFMA.FTZ R17, R172, UR4, R17 ;  /* 0x00000004ac117c23 */ /* 0x004fe40008010011 */
[----:B------:R-:W-:Y:S02]  /*14aa0*/  FMUL.FTZ R107, R101, c[0x0][0x2ec] ;  /* 0x0000bb00656b7a20 */ /* 0x000fe40000410000 */
[----:B------:R-:W-:Y:S01]  /*14ab0*/  FMUL.FTZ R101, R102, c[0x0][0x2ec] ;  /* 0x0000bb0066657a20 */ /* 0x000fe20000410000 */
[----:B------:R-:W-:Y:S01]  /*14ac0*/  FSEL R33, R17, -INF , !P2 ;  /* 0xff80000011217808 */ /* 0x000fe20005000000 */
[----:B------:R-:W-:Y:S01]  /*14ad0*/  FMUL.FTZ R140, R121, c[0x0][0x2ec] ;  /* 0x0000bb00798c7a20 */ /* 0x000fe20000410000 */
[----:B------:R2:W-:Y:S01]  /*14ae0*/  MUFU.TANH R36, R30 ;  /* 0x0000001e00247308 */ /* 0x0005e20000002400 */
[----:B---3--:R-:W-:Y:S01]  /*14af0*/  FFMA.FTZ R21, R172, UR4, R21 ;  /* 0x00000004ac157c23 */ /* 0x008fe20008010015 */
[----:B------:R-:W-:Y:S01]  /*14b00*/  ISETP.GE.AND P2, PT, R184, R2, PT ;  /* 0x00000002b800720c */ /* 0x000fe20003f46270 */
[----:B------:R-:W-:-:S02]  /*14b10*/  FMUL.FTZ R138, R125, c[0x0][0x2ec] ;  /* 0x0000bb007d8a7a20 */ /* 0x000fc40000410000 */
[----:B------:R-:W-:Y:S01]  /*14b20*/  FMUL.FTZ R121, R123, c[0x0][0x2ec] ;  /* 0x0000bb007b797a20 */ /* 0x000fe20000410000 */
[----:B------:R-:W-:Y:S01]  /*14b30*/  FSEL R32, R21, -INF , !P1 ;  /* 0xff80000015207808 */ /* 0x000fe20004800000 */
[----:B------:R-:W-:Y:S01]  /*14b40*/  FMUL.FTZ R125, R127, c[0x0][0x2ec] ;  /* 0x0000bb007f7d7a20 */ /* 0x000fe20000410000 */
[----:B------:R-:W-:Y:S01]  /*14b50*/  MUFU.TANH R139, R124 ;  /* 0x0000007c008b7308 */ /* 0x000fe20000002400 */
[C---:B-1----:R-:W-:Y:S01]  /*14b60*/  FFMA.FTZ R17, R176.reuse, UR4, R69 ;  /* 0x00000004b0117c23 */ /* 0x042fe20008010045 */
[-C--:B------:R-:W-:Y:S01]  /*14b70*/  ISETP.GE.AND P1, PT, R175, R2.reuse, PT ;  /* 0x00000002af00720c */ /* 0x080fe20003f26270 */
[----:B------:R-:W-:Y:S01]  /*14b80*/  FFMA.FTZ R96, R176, UR4, R96 ;  /* 0x00000004b0607c23 */ /* 0x000fe20008010060 */
[----:B------:R-:W-:Y:S01]  /*14b90*/  FSEL R172, R92, -INF , !P2 ;  /* 0xff8000005cac7808 */ /* 0x000fe20005000000 */
[----:B------:R-:W-:Y:S01]  /*14ba0*/  FFMA.FTZ R176, R185, UR4, R66 ;  /* 0x00000004b9b07c23 */ /* 0x000fe20008010042 */
[----:B------:R-:W-:Y:S01]  /*14bb0*/  FSEL R17, R17, -INF , !P3 ;  /* 0xff80000011117808 */ /* 0x000fe20005800000 */
[----:B------:R-:W-:Y:S01]  /*14bc0*/  FFMA.FTZ R45, R234, UR4, R45 ;  /* 0x00000004ea2d7c23 */ /* 0x000fe2000801002d */
[----:B------:R-:W1:Y:S01]  /*14bd0*/  MUFU.TANH R115, R115 ;  /* 0x0000007300737308 */ /* 0x000e620000002400 */
[----:B--2---:R-:W-:Y:S01]  /*14be0*/  FMUL.FTZ R30, R23, c[0x0][0x2ec] ;  /* 0x0000bb00171e7a20 */ /* 0x004fe20000410000 */
[----:B------:R-:W-:Y:S01]  /*14bf0*/  FSEL R176, R176, -INF , !P1 ;  /* 0xff800000b0b07808 */ /* 0x000fe20004800000 */
[----:B------:R-:W-:Y:S01]  /*14c00*/  IMAD.U32 R23, RZ, RZ, UR7 ;  /* 0x00000007ff177e24 */ /* 0x000fe2000f8e00ff */
[-C--:B------:R-:W-:Y:S01]  /*14c10*/  ISETP.GE.AND P1, PT, R190, R2.reuse, PT ;  /* 0x00000002be00720c */ /* 0x080fe20003f26270 */
[----:B------:R-:W-:Y:S01]  /*14c20*/  FFMA.FTZ R50, R133, UR4, R50 ;  /* 0x0000000485327c23 */ /* 0x000fe20008010032 */
[----:B------:R-:W-:Y:S01]  /*14c30*/  FSEL R178, R96, -INF , !P4 ;  /* 0xff80000060b27808 */ /* 0x000fe20006000000 */
[----:B------:R-:W-:Y:S01]  /*14c40*/  FFMA.FTZ R67, R234, UR4, R67 ;  /* 0x00000004ea437c23 */ /* 0x000fe20008010043 */
[----:B------:R2:W3:Y:S01]  /*14c50*/  MUFU.TANH R124, R25 ;  /* 0x00000019007c7308 */ /* 0x0004e20000002400 */
[----:B------:R-:W-:Y:S01]  /*14c60*/  LOP3.LUT R174, R23, 0xd9, R186, 0xfe, !PT ;  /* 0x000000d917ae7812 */ /* 0x000fe200078efeba */
[----:B------:R-:W-:Y:S01]  /*14c70*/  FMUL.FTZ R180, R109, c[0x0][0x2ec] ;  /* 0x0000bb006db47a20 */ /* 0x000fe20000410000 */
[-C--:B------:R-:W-:Y:S01]  /*14c80*/  ISETP.GE.AND P4, PT, R190, R3.reuse, PT ;  /* 0x00000003be00720c */ /* 0x080fe20003f86270 */
[----:B------:R-:W-:Y:S01]  /*14c90*/  FMUL.FTZ R190, R19, c[0x0][0x2ec] ;  /* 0x0000bb0013be7a20 */ /* 0x000fe20000410000 */
[----:B------:R-:W-:Y:S01]  /*14ca0*/  FSEL R144, R144, -INF , !P1 ;  /* 0xff80000090907808 */ /* 0x000fe20004800000 */
[----:B------:R-:W-:Y:S01]  /*14cb0*/  FFMA.FTZ R19, R179, UR4, R60 ;  /* 0x00000004b3137c23 */ /* 0x000fe2000801003c */
[-C--:B------:R-:W-:Y:S01]  /*14cc0*/  ISETP.GE.AND P2, PT, R213, R2.reuse, PT ;  /* 0x00000002d500720c */ /* 0x080fe20003f46270 */
[----:B------:R-:W-:Y:S01]  /*14cd0*/  MUFU.TANH R181, R104 ;  /* 0x0000006800b57308 */ /* 0x000fe20000002400 */
[----:B-1----:R-:W-:Y:S01]  /*14ce0*/  FFMA.FTZ R115, R220, UR4, R115 ;  /* 0x00000004dc737c23 */ /* 0x002fe20008010073 */
[-C--:B------:R-:W-:Y:S01]  /*14cf0*/  ISETP.GE.AND P1, PT, R221, R2.reuse, PT ;  /* 0x00000002dd00720c */ /* 0x080fe20003f26270 */
[----:B------:R-:W-:Y:S01]  /*14d00*/  FMUL.FTZ R109, R110, c[0x0][0x2ec] ;  /* 0x0000bb006e6d7a20 */ /* 0x000fe20000410000 */
[-C--:B------:R-:W-:Y:S01]  /*14d10*/  ISETP.GE.AND P3, PT, R184, R3.reuse, PT ;  /* 0x00000003b800720c */ /* 0x080fe20003f66270 */
[----:B------:R-:W-:Y:S01]  /*14d20*/  IMAD.U32 R21, RZ, RZ, UR7 ;  /* 0x00000007ff157e24 */ /* 0x000fe2000f8e00ff */
[----:B------:R-:W-:Y:S01]  /*14d30*/  FSEL R142, R88, -INF , !P2 ;  /* 0xff800000588e7808 */ /* 0x000fe20005000000 */
[----:B------:R-:W-:Y:S01]  /*14d40*/  IMAD.U32 R69, RZ, RZ, UR7 ;  /* 0x00000007ff457e24 */ /* 0x000fe2000f8e00ff */
[C-C-:B--2---:R-:W-:Y:S01]  /*14d50*/  LOP3.LUT R25, R23.reuse, 0xd0, R186.reuse, 0xfe, !PT ;  /* 0x000000d017197812 */ /* 0x144fe200078efeba */
[----:B------:R1:W2:Y:S01]  /*14d60*/  MUFU.TANH R104, R29 ;  /* 0x0000001d00687308 */ /* 0x0002a20000002400 */
[----:B------:R-:W-:Y:S01]  /*14d70*/  LOP3.LUT R25, R23, 0xd1, R186, 0xfe, !PT ;  /* 0x000000d117197812 */ /* 0x000fe200078efeba */
[----:B---3--:R-:W-:Y:S01]  /*14d80*/  IMAD.MOV.U32 R177, RZ, RZ, R124 ;  /* 0x000000ffffb17224 */ /* 0x008fe200078e007c */
[----:B------:R-:W-:Y:S01]  /*14d90*/  FSEL R134, R115, -INF , !P1 ;  /* 0xff80000073867808 */ /* 0x000fe20004800000 */
[----:B------:R-:W-:Y:S01]  /*14da0*/  FFMA.FTZ R124, R228, UR4, R54 ;  /* 0x00000004e47c7c23 */ /* 0x000fe20008010036 */
[-C--:B------:R-:W-:Y:S01]  /*14db0*/  ISETP.GE.AND P2, PT, R223, R2.reuse, PT ;  /* 0x00000002df00720c */ /* 0x080fe20003f46270 */
[----:B------:R-:W-:Y:S01]  /*14dc0*/  FMUL.FTZ R7, R7, c[0x0][0x2ec] ;  /* 0x0000bb0007077a20 */ /* 0x000fe20000410000 */
[-C--:B------:R-:W-:Y:S01]  /*14dd0*/  ISETP.GE.AND P1, PT, R227, R2.reuse, PT ;  /* 0x00000002e300720c */ /* 0x080fe20003f26270 */
[----:B------:R3:W-:Y:S01]  /*14de0*/  I2F R169, R25 ;  /* 0x0000001900a97306 */ /* 0x0007e20000201400 */
[----:B------:R-:W-:Y:S01]  /*14df0*/  FSEL R19, R19, -INF , !P3 ;  /* 0xff80000013137808 */ /* 0x000fe20005800000 */
[----:B------:R-:W-:Y:S01]  /*14e00*/  FMUL.FTZ R76, R76, c[0x0][0x2ec] ;  /* 0x0000bb004c4c7a20 */ /* 0x000fe20000410000 */
[----:B------:R-:W-:Y:S01]  /*14e10*/  ISETP.GE.AND P3, PT, R213, R3, PT ;  /* 0x00000003d500720c */ /* 0x000fe20003f66270 */
[----:B------:R-:W-:Y:S01]  /*14e20*/  IMAD.U32 R213, RZ, RZ, UR7 ;  /* 0x00000007ffd57e24 */ /* 0x000fe2000f8e00ff */
[----:B------:R-:W-:Y:S01]  /*14e30*/  FSEL R132, R58, -INF , !P2 ;  /* 0xff8000003a847808 */ /* 0x000fe20005000000 */
[----:B------:R-:W-:Y:S01]  /*14e40*/  FMUL.FTZ R73, R73, c[0x0][0x2ec] ;  /* 0x0000bb0049497a20 */ /* 0x000fe20000410000 */
[----:B------:R-:W-:Y:S01]  /*14e50*/  FSEL R130, R103, -INF , !P1 ;  /* 0xff80000067827808 */ /* 0x000fe20004800000 */
[----:B-1----:R-:W-:Y:S01]  /*14e60*/  FMUL.FTZ R29, R12, c[0x0][0x2ec] ;  /* 0x0000bb000c1d7a20 */ /* 0x002fe20000410000 */
[----:B------:R-:W-:Y:S01]  /*14e70*/  MUFU.TANH R38, R31 ;  /* 0x0000001f00267308 */ /* 0x000fe20000002400 */
[-C--:B------:R-:W-:Y:S01]  /*14e80*/  ISETP.GE.AND P2, PT, R229, R2.reuse, PT ;  /* 0x00000002e500720c */ /* 0x080fe20003f46270 */
[----:B--2---:R-:W-:Y:S01]  /*14e90*/  IMAD.MOV.U32 R115, RZ, RZ, R104 ;  /* 0x000000ffff737224 */ /* 0x004fe200078e0068 */
[-C--:B------:R-:W-:Y:S01]  /*14ea0*/  ISETP.GE.AND P1, PT, R231, R2.reuse, PT ;  /* 0x00000002e700720c */ /* 0x080fe20003f26270 */
[----:B------:R-:W-:Y:S01]  /*14eb0*/  FMUL.FTZ R77, R77, c[0x0][0x2ec] ;  /* 0x0000bb004d4d7a20 */ /* 0x000fe20000410000 */
[----:B------:R-:W-:Y:S01]  /*14ec0*/  FSEL R124, R124, -INF , !P2 ;  /* 0xff8000007c7c7808 */ /* 0x000fe20005000000 */
[----:B------:R-:W-:Y:S01]  /*14ed0*/  FMUL.FTZ R72, R72, c[0x0][0x2ec] ;  /* 0x0000bb0048487a20 */ /* 0x000fe20000410000 */
[--C-:B---3--:R-:W-:Y:S01]  /*14ee0*/  LOP3.LUT R25, R23, 0xd8, R186.reuse, 0xfe, !PT ;  /* 0x000000d817197812 */ /* 0x108fe200078efeba */
[----:B------:R-:W-:Y:S01]  /*14ef0*/  FMUL.FTZ R23, R18, c[0x0][0x2ec] ;  /* 0x0000bb0012177a20 */ /* 0x000fe20000410000 */
[----:B------:R-:W-:Y:S01]  /*14f00*/  MUFU.TANH R59, R52 ;  /* 0x00000034003b7308 */ /* 0x000fe20000002400 */
[----:B------:R-:W-:Y:S01]  /*14f10*/  ISETP.GE.AND P2, PT, R233, R2, PT ;  /* 0x00000002e900720c */ /* 0x000fe20003f46270 */
[----:B------:R-:W-:Y:S01]  /*14f20*/  FMUL.FTZ R79, R79, c[0x0][0x2ec] ;  /* 0x0000bb004f4f7a20 */ /* 0x000fe20000410000 */
[--C-:B------:R-:W-:Y:S01]  /*14f30*/  LOP3.LUT R66, R21, 0xe1, R186.reuse, 0xfe, !PT ;  /* 0x000000e115427812 */ /* 0x100fe200078efeba */
[----:B------:R-:W-:Y:S01]  /*14f40*/  FMUL.FTZ R74, R74, c[0x0][0x2ec] ;  /* 0x0000bb004a4a7a20 */ /* 0x000fe20000410000 */
[--C-:B------:R-:W-:Y:S01]  /*14f50*/  LOP3.LUT R69, R69, 0xe0, R186.reuse, 0xfe, !PT ;  /* 0x000000e045457812 */ /* 0x100fe200078efeba */
[----:B------:R-:W-:Y:S01]  /*14f60*/  FMUL.FTZ R75, R75, c[0x0][0x2ec] ;  /* 0x0000bb004b4b7a20 */ /* 0x000fe20000410000 */
[----:B------:R-:W-:Y:S01]  /*14f70*/  FSEL R21, R64, -INF , !P5 ;  /* 0xff80000040157808 */ /* 0x000fe20006800000 */
[----:B------:R1:W2:Y:S01]  /*14f80*/  MUFU.TANH R31, R29 ;  /* 0x0000001d001f7308 */ /* 0x0002a20000002400 */
[----:B------:R-:W-:Y:S01]  /*14f90*/  LOP3.LUT R213, R213, 0xf8, R186, 0xfe, !PT ;  /* 0x000000f8d5d57812 */ /* 0x000fe200078efeba */
[----:B------:R-:W-:-:S06]  /*14fa0*/  FMUL.FTZ R78, R78, c[0x0][0x2ec] ;  /* 0x0000bb004e4e7a20 */ /* 0x000fcc0000410000 */
[----:B------:R-:W3:Y:S08]  /*14fb0*/  MUFU.TANH R52, R46 ;  /* 0x0000002e00347308 */ /* 0x000ef00000002400 */
[----:B------:R4:W-:Y:S01]  /*14fc0*/  MUFU.TANH R46, R27 ;  /* 0x0000001b002e7308 */ /* 0x0009e20000002400 */
[----:B-1----:R-:W-:Y:S02]  /*14fd0*/  IMAD.U32 R29, RZ, RZ, UR7 ;  /* 0x00000007ff1d7e24 */ /* 0x002fe4000f8e00ff */
[----:B--2---:R-:W-:-:S02]  /*14fe0*/  IMAD.MOV.U32 R103, RZ, RZ, R31 ;  /* 0x000000ffff677224 */ /* 0x004fc400078e001f */
[----:B------:R-:W-:Y:S02]  /*14ff0*/  FFMA.FTZ R31, R228, UR4, R55 ;  /* 0x00000004e41f7c23 */ /* 0x000fe40008010037 */
[----:B------:R-:W-:Y:S01]  /*15000*/  IMAD.U32 R55, RZ, RZ, UR7 ;  /* 0x00000007ff377e24 */ /* 0x000fe2000f8e00ff */
[----:B------:R1:W-:Y:S01]  /*15010*/  MUFU.TANH R102, R23 ;  /* 0x0000001700667308 */ /* 0x0003e20000002400 */
[----:B---3--:R-:W-:-:S03]  /*15020*/  FFMA.FTZ R52, R232, UR4, R52 ;  /* 0x00000004e8347c23 */ /* 0x008fc60008010034 */
[----:B------:R-:W-:Y:S01]  /*15030*/  LOP3.LUT R54, R55, 0x8, R186, 0xfe, !PT ;  /* 0x0000000837367812 */ /* 0x000fe200078efeba */
[----:B----4-:R-:W-:-:S03]  /*15040*/  IMAD.U32 R27, RZ, RZ, UR7 ;  /* 0x00000007ff1b7e24 */ /* 0x010fc6000f8e00ff */
[----:B------:R-:W2:Y:S02]  /*15050*/  MUFU.TANH R40, R40 ;  /* 0x0000002800287308 */ /* 0x000ea40000002400 */
[--C-:B------:R-:W-:Y:S01]  /*15060*/  LOP3.LUT R188, R27, 0xf0, R186.reuse, 0xfe, !PT ;  /* 0x000000f01bbc7812 */ /* 0x100fe200078efeba */
[----:B------:R-:W-:Y:S01]  /*15070*/  FFMA.FTZ R27, R220, UR4, R57 ;  /* 0x00000004dc1b7c23 */ /* 0x000fe20008010039 */
[----:B------:R-:W-:Y:S01]  /*15080*/  LOP3.LUT R220, R29, 0x1, R186, 0xfe, !PT ;  /* 0x000000011ddc7812 */ /* 0x000fe200078efeba */
[----:B-1----:R-:W-:-:S03]  /*15090*/  IMAD.U32 R23, RZ, RZ, UR7 ;  /* 0x00000007ff177e24 */ /* 0x002fc6000f8e00ff */
[----:B------:R1:W-:Y:S02]  /*150a0*/  I2F R219, R25 ;  /* 0x0000001900db7306 */ /* 0x0003e40000201400 */
[C-C-:B------:R-:W-:Y:S02]  /*150b0*/  LOP3.LUT R184, R23.reuse, 0xe8, R186.reuse, 0xfe, !PT ;  /* 0x000000e817b87812 */ /* 0x140fe400078efeba */
[----:B------:R-:W-:Y:S02]  /*150c0*/  LOP3.LUT R62, R23, 0xe9, R186, 0xfe, !PT ;  /* 0x000000e9173e7812 */ /* 0x000fe400078efeba */
[----:B------:R-:W-:Y:S02]  /*150d0*/  FSEL R23, R61, -INF , !P4 ;  /* 0xff8000003d177808 */ /* 0x000fe40006000000 */
[----:B------:R-:W3:Y:S01]  /*150e0*/  I2F R136, R137 ;  /* 0x0000008900887306 */ /* 0x000ee20000201400 */
[-C--:B------:R-:W-:Y:S01]  /*150f0*/  ISETP.GE.AND P4, PT, R221, R3.reuse, PT ;  /* 0x00000003dd00720c */ /* 0x080fe20003f86270 */
[----:B--2---:R-:W-:Y:S01]  /*15100*/  FFMA.FTZ R40, R135, UR4, R40 ;  /* 0x0000000487287c23 */ /* 0x004fe20008010028 */
[----:B------:R-:W-:-:S02]  /*15110*/  ISETP.GE.AND P5, PT, R62, R3, PT ;  /* 0x000000033e00720c */ /* 0x000fc40003fa6270 */
[----:B------:R-:W-:Y:S01]  /*15120*/  FSEL R27, R27, -INF , !P4 ;  /* 0xff8000001b1b7808 */ /* 0x000fe20006000000 */
[----:B-1----:R-:W-:Y:S02]  /*15130*/  FFMA.FTZ R25, R191, UR4, R56 ;  /* 0x00000004bf197c23 */ /* 0x002fe40008010038 */
[----:B------:R-:W1:Y:S01]  /*15140*/  MUFU.TANH R42, R42 ;  /* 0x0000002a002a7308 */ /* 0x000e620000002400 */
[-C--:B------:R-:W-:Y:S01]  /*15150*/  ISETP.GE.AND P4, PT, R227, R3.reuse, PT ;  /* 0x00000003e300720c */ /* 0x080fe20003f86270 */
[----:B------:R-:W-:Y:S01]  /*15160*/  IMAD.U32 R191, RZ, RZ, UR7 ;  /* 0x00000007ffbf7e24 */ /* 0x000fe2000f8e00ff */
[----:B------:R-:W-:Y:S02]  /*15170*/  FSEL R25, R25, -INF , !P3 ;  /* 0xff80000019197808 */ /* 0x000fe40005800000 */
[----:B------:R-:W-:Y:S01]  /*15180*/  FSEL R29, R53, -INF , !P4 ;  /* 0xff800000351d7808 */ /* 0x000fe20006000000 */
[----:B------:R-:W-:Y:S02]  /*15190*/  FMUL.FTZ R53, R14, c[0x0][0x2ec] ;  /* 0x0000bb000e357a20 */ /* 0x000fe40000410000 */
[----:B------:R-:W-:Y:S01]  /*151a0*/  I2F R238, R239 ;  /* 0x000000ef00ee7306 */ /* 0x000fe20000201400 */
[-C--:B------:R-:W-:Y:S01]  /*151b0*/  ISETP.GE.AND P3, PT, R223, R3.reuse, PT ;  /* 0x00000003df00720c */ /* 0x080fe20003f66270 */
[----:B------:R-:W-:Y:S01]  /*151c0*/  FMUL.FTZ R223, R13, c[0x0][0x2ec] ;  /* 0x0000bb000ddf7a20 */ /* 0x000fe20000410000 */
[-C--:B------:R-:W-:Y:S01]  /*151d0*/  ISETP.GE.AND P4, PT, R231, R3.reuse, PT ;  /* 0x00000003e700720c */ /* 0x080fe20003f86270 */
[----:B------:R-:W-:Y:S01]  /*151e0*/  FFMA.FTZ R13, R222, UR4, R59 ;  /* 0x00000004de0d7c23 */ /* 0x000fe2000801003b */
[----:B------:R-:W-:Y:S01]  /*151f0*/  LOP3.LUT R222, R55, 0x9, R186, 0xfe, !PT ;  /* 0x0000000937de7812 */ /* 0x000fe200078efeba */
[----:B---3--:R-:W-:Y:S01]  /*15200*/  FFMA.FTZ R96, R136, UR4, R48 ;  /* 0x0000000488607c23 */ /* 0x008fe20008010030 */
[----:B------:R-:W-:Y:S01]  /*15210*/  FSEL R55, R49, -INF , !P4 ;  /* 0xff80000031377808 */ /* 0x000fe20006000000 */
[----:B------:R-:W2:Y:S01]  /*15220*/  MUFU.TANH R51, R51 ;  /* 0x0000003300337308 */ /* 0x000ea20000002400 */
[-C--:B------:R-:W-:Y:S01]  /*15230*/  ISETP.GE.AND P4, PT, R235, R3.reuse, PT ;  /* 0x00000003eb00720c */ /* 0x080fe20003f86270 */
[----:B-1----:R-:W-:Y:S01]  /*15240*/  FFMA.FTZ R42, R135, UR4, R42 ;  /* 0x00000004872a7c23 */ /* 0x002fe2000801002a */
[----:B------:R-:W-:Y:S01]  /*15250*/  FSEL R13, R13, -INF , !P3 ;  /* 0xff8000000d0d7808 */ /* 0x000fe20005800000 */
[----:B------:R-:W-:Y:S01]  /*15260*/  FMUL.FTZ R49, R15, c[0x0][0x2ec] ;  /* 0x0000bb000f317a20 */ /* 0x000fe20000410000 */
[----:B------:R-:W-:Y:S01]  /*15270*/  FSEL R57, R45, -INF , !P4 ;  /* 0xff8000002d397808 */ /* 0x000fe20006000000 */
[----:B------:R-:W-:Y:S01]  /*15280*/  FMUL.FTZ R45, R8, c[0x0][0x2ec] ;  /* 0x0000bb00082d7a20 */ /* 0x000fe20000410000 */
[-C--:B------:R-:W-:Y:S01]  /*15290*/  ISETP.GE.AND P3, PT, R229, R3.reuse, PT ;  /* 0x00000003e500720c */ /* 0x080fe20003f66270 */
[----:B------:R-:W1:Y:S01]  /*152a0*/  MUFU.TANH R41, R41 ;  /* 0x0000002900297308 */ /* 0x000e620000002400 */
[----:B------:R-:W-:Y:S01]  /*152b0*/  ISETP.GE.AND P4, PT, R237, R3, PT ;  /* 0x00000003ed00720c */ /* 0x000fe20003f86270 */
[----:B------:R-:W-:Y:S01]  /*152c0*/  FFMA.FTZ R43, R136, UR4, R43 ;  /* 0x00000004882b7c23 */ /* 0x000fe2000801002b */
[----:B------:R-:W-:-:S02]  /*152d0*/  FSEL R31, R31, -INF , !P3 ;  /* 0xff8000001f1f7808 */ /* 0x000fc40005800000 */
[----:B------:R-:W-:Y:S01]  /*152e0*/  FSEL R175, R40, -INF , !P4 ;  /* 0xff80000028af7808 */ /* 0x000fe20006000000 */
[----:B------:R-:W-:Y:S01]  /*152f0*/  FMUL.FTZ R40, R9, c[0x0][0x2ec] ;  /* 0x0000bb0009287a20 */ /* 0x000fe20000410000 */
[-C--:B------:R-:W-:Y:S01]  /*15300*/  ISETP.GE.AND P3, PT, R233, R3.reuse, PT ;  /* 0x00000003e900720c */ /* 0x080fe20003f66270 */
[----:B------:R-:W3:Y:S01]  /*15310*/  MUFU.TANH R65, R65 ;  /* 0x0000004100417308 */ /* 0x000ee20000002400 */
[----:B--2---:R-:W-:Y:S01]  /*15320*/  FFMA.FTZ R15, R232, UR4, R51 ;  /* 0x00000004e80f7c23 */ /* 0x004fe20008010033 */
[-C--:B------:R-:W-:Y:S01]  /*15330*/  ISETP.GE.AND P4, PT, R239, R3.reuse, PT ;  /* 0x00000003ef00720c */ /* 0x080fe20003f86270 */
[----:B------:R-:W-:Y:S01]  /*15340*/  IMAD.U32 R51, RZ, RZ, UR7 ;  /* 0x00000007ff337e24 */ /* 0x000fe2000f8e00ff */
[----:B------:R-:W-:Y:S01]  /*15350*/  LOP3.LUT R191, R191, 0xf1, R186, 0xfe, !PT ;  /* 0x000000f1bfbf7812 */ /* 0x000fe200078efeba */
[----:B------:R-:W-:Y:S01]  /*15360*/  IMAD.U32 R9, RZ, RZ, UR7 ;  /* 0x00000007ff097e24 */ /* 0x000fe2000f8e00ff */
[----:B------:R-:W-:Y:S01]  /*15370*/  FSEL R15, R15, -INF , !P3 ;  /* 0xff8000000f0f7808 */ /* 0x000fe20005800000 */
[----:B------:R-:W-:Y:S01]  /*15380*/  IMAD.U32 R233, RZ, RZ, UR7 ;  /* 0x00000007ffe97e24 */ /* 0x000fe2000f8e00ff */
[----:B------:R-:W2:Y:S01]  /*15390*/  I2F R242, R145 ;  /* 0x0000009100f27306 */ /* 0x000ea20000201400 */
[----:B-1----:R-:W-:Y:S01]  /*153a0*/  FFMA.FTZ R41, R238, UR4, R41 ;  /* 0x00000004ee297c23 */ /* 0x002fe20008010029 */
[----:B------:R-:W-:-:S02]  /*153b0*/  ISETP.GE.AND P3, PT, R236, R3, PT ;  /* 0x00000003ec00720c */ /* 0x000fc40003f66270 */
[--C-:B------:R-:W-:Y:S02]  /*153c0*/  LOP3.LUT R226, R51, 0x10, R186.reuse, 0xfe, !PT ;  /* 0x0000001033e27812 */ /* 0x100fe400078efeba */
[----:B------:R-:W-:Y:S02]  /*153d0*/  FSEL R179, R41, -INF , !P4 ;  /* 0xff80000029b37808 */ /* 0x000fe40006000000 */
[----:B------:R-:W1:Y:S01]  /*153e0*/  MUFU.TANH R44, R44 ;  /* 0x0000002c002c7308 */ /* 0x000e620000002400 */
[----:B---3--:R-:W-:Y:S01]  /*153f0*/  FFMA.FTZ R92, R238, UR4, R65 ;  /* 0x00000004ee5c7c23 */ /* 0x008fe20008010041 */
[----:B------:R-:W-:Y:S02]  /*15400*/  ISETP.GE.AND P4, PT, R145, R3, PT ;  /* 0x000000039100720c */ /* 0x000fe40003f86270 */
[C-C-:B------:R-:W-:Y:S02]  /*15410*/  LOP3.LUT R230, R51.reuse, 0x11, R186.reuse, 0xfe, !PT ;  /* 0x0000001133e67812 */ /* 0x140fe400078efeba */
[----:B------:R-:W-:-:S02]  /*15420*/  LOP3.LUT R8, R51, 0x18, R186, 0xfe, !PT ;  /* 0x0000001833087812 */ /* 0x000fc400078efeba */
[----:B------:R3:W-:Y:S01]  /*15430*/  MUFU.TANH R123, R112 ;  /* 0x00000070007b7308 */ /* 0x0007e20000002400 */
[----:B--2---:R-:W-:Y:S01]  /*15440*/  FFMA.FTZ R37, R242, UR4, R37 ;  /* 0x00000004f2257c23 */ /* 0x004fe20008010025 */
[C-C-:B------:R-:W-:Y:S02]  /*15450*/  LOP3.LUT R136, R9.reuse, 0x20, R186.reuse, 0xfe, !PT ;  /* 0x0000002009887812 */ /* 0x140fe400078efeba */
[----:B------:R-:W-:Y:S02]  /*15460*/  LOP3.LUT R238, R9, 0x21, R186, 0xfe, !PT ;  /* 0x0000002109ee7812 */ /* 0x000fe400078efeba */
[----:B------:R-:W-:Y:S01]  /*15470*/  FSEL R185, R37, -INF , !P4 ;  /* 0xff80000025b97808 */ /* 0x000fe20006000000 */
[----:B------:R-:W-:Y:S01]  /*15480*/  IMAD.U32 R37, RZ, RZ, UR7 ;  /* 0x00000007ff257e24 */ /* 0x000fe2000f8e00ff */
[----:B------:R2:W-:Y:S01]  /*15490*/  MUFU.TANH R127, R120 ;  /* 0x00000078007f7308 */ /* 0x0005e20000002400 */
[----:B-1----:R-:W-:Y:S01]  /*154a0*/  FFMA.FTZ R44, R133, UR4, R44 ;  /* 0x00000004852c7c23 */ /* 0x002fe2000801002c */
[----:B------:R-:W-:Y:S01]  /*154b0*/  ISETP.GE.AND P4, PT, R243, R3, PT ;  /* 0x00000003f300720c */ /* 0x000fe20003f86270 */
[----:B------:R-:W-:Y:S01]  /*154c0*/  IMAD.MOV.U32 R133, RZ, RZ, R177 ;  /* 0x000000ffff857224 */ /* 0x000fe200078e00b1 */
[----:B------:R-:W-:-:S02]  /*154d0*/  LOP3.LUT R233, R233, 0x31, R186, 0xfe, !PT ;  /* 0x00000031e9e97812 */ /* 0x000fc400078efeba */
[----:B------:R-:W-:Y:S01]  /*154e0*/  FSEL R59, R44, -INF , !P3 ;  /* 0xff8000002c3b7808 */ /* 0x000fe20005800000 */
[----:B------:R-:W-:Y:S01]  /*154f0*/  IMAD.U32 R44, RZ, RZ, UR7 ;  /* 0x00000007ff2c7e24 */ /* 0x000fe2000f8e00ff */
[----:B------:R-:W-:Y:S01]  /*15500*/  MUFU.TANH R63, R63 ;  /* 0x0000003f003f7308 */ /* 0x000fe20000002400 */
[----:B---3--:R-:W-:Y:S01]  /*15510*/  FSEL R112, R52, -INF , !P2 ;  /* 0xff80000034707808 */ /* 0x008fe20005000000 */
[----:B------:R-:W-:Y:S01]  /*15520*/  IMAD.U32 R52, RZ, RZ, UR7 ;  /* 0x00000007ff347e24 */ /* 0x000fe2000f8e00ff */
[-C--:B------:R-:W-:Y:S02]  /*15530*/  ISETP.GE.AND P2, PT, R236, R2.reuse, PT ;  /* 0x00000002ec00720c */ /* 0x080fe40003f46270 */
[----:B------:R-:W-:Y:S01]  /*15540*/  LOP3.LUT R236, R51, 0x19, R186, 0xfe, !PT ;  /* 0x0000001933ec7812 */ /* 0x000fe200078efeba */
[----:B------:R-:W-:Y:S01]  /*15550*/  FMUL.FTZ R51, R10, c[0x0][0x2ec] ;  /* 0x0000bb000a337a20 */ /* 0x000fe20000410000 */
[----:B------:R-:W-:Y:S01]  /*15560*/  FSEL R104, R50, -INF , !P2 ;  /* 0xff80000032687808 */ /* 0x000fe20005000000 */
[----:B------:R-:W1:Y:S01]  /*15570*/  I2F R146, R147 ;  /* 0x0000009300927306 */ /* 0x000e620000201400 */
[----:B--2---:R-:W-:Y:S01]  /*15580*/  FSEL R120, R89, -INF , !P1 ;  /* 0xff80000059787808 */ /* 0x004fe20004800000 */
[----:B------:R-:W-:Y:S01]  /*15590*/  IMAD.MOV.U32 R89, RZ, RZ, R102 ;  /* 0x000000ffff597224 */ /* 0x000fe200078e0066 */
[-C--:B------:R-:W-:Y:S01]  /*155a0*/  ISETP.GE.AND P1, PT, R235, R2.reuse, PT ;  /* 0x00000002eb00720c */ /* 0x080fe20003f26270 */
[----:B------:R-:W-:Y:S01]  /*155b0*/  FMUL.FTZ R50, R11, c[0x0][0x2ec] ;  /* 0x0000bb000b327a20 */ /* 0x000fe20000410000 */
[-C--:B------:R-:W-:Y:S01]  /*155c0*/  ISETP.GE.AND P2, PT, R137, R2.reuse, PT ;  /* 0x000000028900720c */ /* 0x080fe20003f46270 */
[----:B------:R-:W-:Y:S01]  /*155d0*/  IMAD.U32 R235, RZ, RZ, UR7 ;  /* 0x00000007ffeb7e24 */ /* 0x000fe2000f8e00ff */
[----:B------:R-:W-:Y:S01]  /*155e0*/  FSEL R110, R67, -INF , !P1 ;  /* 0xff800000436e7808 */ /* 0x000fe20004800000 */
[----:B------:R-:W2:Y:S01]  /*155f0*/  MUFU.TANH R35, R35 ;  /* 0x0000002300237308 */ /* 0x000ea20000002400 */
[----:B------:R-:W-:Y:S01]  /*15600*/  ISETP.GE.AND P1, PT, R237, R2, PT ;  /* 0x00000002ed00720c */ /* 0x000fe20003f26270 */
[----:B------:R-:W-:Y:S01]  /*15610*/  FMUL.FTZ R237, R4, c[0x0][0x2ec] ;  /* 0x0000bb0004ed7a20 */ /* 0x000fe20000410000 */
[----:B------:R-:W-:-:S02]  /*15620*/  FSEL R96, R96, -INF , !P2 ;  /* 0xff80000060607808 */ /* 0x000fc40005000000 */
[----:B------:R-:W-:Y:S01]  /*15630*/  FSEL R102, R42, -INF , !P1 ;  /* 0xff8000002a667808 */ /* 0x000fe20004800000 */
[----:B------:R-:W-:Y:S01]  /*15640*/  FFMA.FTZ R42, R219, UR4, R89 ;  /* 0x00000004db2a7c23 */ /* 0x000fe20008010059 */
[-C--:B------:R-:W-:Y:S01]  /*15650*/  ISETP.GE.AND P2, PT, R241, R2.reuse, PT ;  /* 0x00000002f100720c */ /* 0x080fe20003f46270 */
[----:B------:R-:W3:Y:S01]  /*15660*/  I2F R141, R243 ;  /* 0x000000f3008d7306 */ /* 0x000ee20000201400 */
[-C--:B------:R-:W-:Y:S01]  /*15670*/  ISETP.GE.AND P1, PT, R239, R2.reuse, PT ;  /* 0x00000002ef00720c */ /* 0x080fe20003f26270 */
[----:B-1----:R-:W-:Y:S01]  /*15680*/  FFMA.FTZ R36, R146, UR4, R36 ;  /* 0x0000000492247c23 */ /* 0x002fe20008010024 */
[--C-:B------:R-:W-:Y:S01]  /*15690*/  LOP3.LUT R52, R52, 0xd0, R186.reuse, 0xfe, !PT ;  /* 0x000000d034347812 */ /* 0x100fe200078efeba */
[----:B------:R-:W-:Y:S01]  /*156a0*/  FMUL.FTZ R239, R5, c[0x0][0x2ec] ;  /* 0x0000bb0005ef7a20 */ /* 0x000fe20000410000 */
[----:B------:R-:W-:Y:S01]  /*156b0*/  FSEL R88, R34, -INF , !P2 ;  /* 0xff80000022587808 */ /* 0x000fe20005000000 */
[----:B------:R-:W-:Y:S01]  /*156c0*/  FFMA.FTZ R34, R242, UR4, R63 ;  /* 0x00000004f2227c23 */ /* 0x000fe2000801003f */
[----:B------:R-:W-:Y:S01]  /*156d0*/  FSEL R92, R92, -INF , !P1 ;  /* 0xff8000005c5c7808 */ /* 0x000fe20004800000 */
[----:B------:R-:W1:Y:S01]  /*156e0*/  MUFU.TANH R28, R28 ;  /* 0x0000001c001c7308 */ /* 0x000e620000002400 */
[----:B------:R-:W-:Y:S01]  /*156f0*/  ISETP.GE.AND P1, PT, R145, R2, PT ;  /* 0x000000029100720c */ /* 0x000fe20003f26270 */
[----:B--2---:R-:W-:Y:S01]  /*15700*/  FFMA.FTZ R11, R146, UR4, R35 ;  /* 0x00000004920b7c23 */ /* 0x004fe20008010023 */
[C-C-:B------:R-:W-:Y:S01]  /*15710*/  LOP3.LUT R10, R9.reuse, 0x28, R186.reuse, 0xfe, !PT ;  /* 0x00000028090a7812 */ /* 0x140fe200078efeba */
[----:B------:R-:W-:Y:S01]  /*15720*/  IMAD.U32 R5, RZ, RZ, UR7 ;  /* 0x00000007ff057e24 */ /* 0x000fe2000f8e00ff */
[----:B------:R-:W-:-:S02]  /*15730*/  LOP3.LUT R242, R9, 0x29, R186, 0xfe, !PT ;  /* 0x0000002909f27812 */ /* 0x000fc400078efeba */
[----:B------:R-:W-:Y:S01]  /*15740*/  LOP3.LUT R146, R9, 0x30, R186, 0xfe, !PT ;  /* 0x0000003009927812 */ /* 0x000fe200078efeba */
[----:B------:R-:W2:Y:S01]  /*15750*/  I2F R183, R245 ;  /* 0x000000f500b77306 */ /* 0x000ea20000201400 */
[-C--:B------:R-:W-:Y:S01]  /*15760*/  ISETP.GE.AND P3, PT, R137, R3.reuse, PT ;  /* 0x000000038900720c */ /* 0x080fe20003f66270 */
[----:B---3--:R-:W-:Y:S01]  /*15770*/  FFMA.FTZ R35, R141, UR4, R38 ;  /* 0x000000048d237c23 */ /* 0x008fe20008010026 */
[----:B------:R-:W-:Y:S01]  /*15780*/  FSEL R34, R34, -INF , !P1 ;  /* 0xff80000022227808 */ /* 0x000fe20004800000 */
[----:B------:R-:W-:Y:S01]  /*15790*/  FFMA.FTZ R38, R246, UR4, R115 ;  /* 0x00000004f6267c23 */ /* 0x000fe20008010073 */
[----:B------:R-:W-:Y:S02]  /*157a0*/  ISETP.GE.AND P1, PT, R243, R2, PT ;  /* 0x00000002f300720c */ /* 0x000fe40003f26270 */
[----:B------:R-:W-:Y:S01]  /*157b0*/  FSEL R177, R43, -INF , !P3 ;  /* 0xff8000002bb17808 */ /* 0x000fe20005800000 */
[----:B------:R-:W3:Y:S01]  /*157c0*/  MUFU.TANH R24, R24 ;  /* 0x0000001800187308 */ /* 0x000ee20000002400 */
[----:B-1----:R-:W-:Y:S01]  /*157d0*/  FFMA.FTZ R9, R141, UR4, R28 ;  /* 0x000000048d097c23 */ /* 0x002fe2000801001c */
[----:B------:R-:W-:Y:S01]  /*157e0*/  ISETP.GE.AND P3, PT, R241, R3, PT ;  /* 0x00000003f100720c */ /* 0x000fe20003f66270 */
[----:B------:R-:W-:Y:S01]  /*157f0*/  FMUL.FTZ R43, R6, c[0x0][0x2ec] ;  /* 0x0000bb00062b7a20 */ /* 0x000fe20000410000 */
[----:B------:R-:W-:Y:S01]  /*15800*/  FSEL R35, R35, -INF , !P1 ;  /* 0xff80000023237808 */ /* 0x000fe20004800000 */
[----:B------:R-:W-:Y:S01]  /*15810*/  IMAD.U32 R241, RZ, RZ, UR7 ;  /* 0x00000007fff17e24 */ /* 0x000fe2000f8e00ff */
[----:B------:R-:W-:-:S02]  /*15820*/  FSEL R9, R9, -INF , !P4 ;  /* 0xff80000009097808 */ /* 0x000fc40006000000 */
[----:B------:R-:W1:Y:S01]  /*15830*/  MUFU.TANH R47, R47 ;  /* 0x0000002f002f7308 */ /* 0x000e620000002400 */
[-C--:B------:R-:W-:Y:S01]  /*15840*/  ISETP.GE.AND P4, PT, R245, R3.reuse, PT ;  /* 0x00000003f500720c */ /* 0x080fe20003f86270 */
[----:B--2---:R-:W-:Y:S01]  /*15850*/  FFMA.FTZ R46, R183, UR4, R46 ;  /* 0x00000004b72e7c23 */ /* 0x004fe2000801002e */
[----:B------:R-:W-:Y:S02]  /*15860*/  LOP3.LUT R44, R44, 0xd1, R186, 0xfe, !PT ;  /* 0x000000d12c2c7812 */ /* 0x000fe400078efeba */
[----:B------:R-:W-:Y:S01]  /*15870*/  ISETP.GE.AND P1, PT, R245, R2, PT ;  /* 0x00000002f500720c */ /* 0x000fe20003f26270 */
[----:B------:R-:W-:Y:S01]  /*15880*/  IMAD.U32 R245, RZ, RZ, UR7 ;  /* 0x00000007fff57e24 */ /* 0x000fe2000f8e00ff */
[----:B------:R-:W-:Y:S01]  /*15890*/  FSEL R145, R39, -INF , !P3 ;  /* 0xff80000027917808 */ /* 0x000fe20005800000 */
[----:B------:R-:W2:Y:S01]  /*158a0*/  MUFU.TANH R20, R20 ;  /* 0x0000001400147308 */ /* 0x000ea20000002400 */
[----:B---3--:R-:W-:Y:S01]  /*158b0*/  FFMA.FTZ R24, R183, UR4, R24 ;  /* 0x00000004b7187c23 */ /* 0x008fe20008010018 */
[----:B------:R-:W-:Y:S01]  /*158c0*/  ISETP.GE.AND P3, PT, R147, R3, PT ;  /* 0x000000039300720c */ /* 0x000fe20003f66270 */
[----:B------:R-:W-:Y:S01]  /*158d0*/  IMAD.U32 R39, RZ, RZ, UR7 ;  /* 0x00000007ff277e24 */ /* 0x000fe2000f8e00ff */
[----:B------:R-:W-:-:S02]  /*158e0*/  LOP3.LUT R4, R37, 0x38, R186, 0xfe, !PT ;  /* 0x0000003825047812 */ /* 0x000fc400078efeba */
[----:B------:R-:W-:Y:S02]  /*158f0*/  FSEL R137, R24, -INF , !P4 ;  /* 0xff80000018897808 */ /* 0x000fe40006000000 */
[----:B------:R-:W3:Y:S01]  /*15900*/  MUFU.TANH R30, R30 ;  /* 0x0000001e001e7308 */ /* 0x000ee20000002400 */
[----:B-1----:R-:W-:Y:S01]  /*15910*/  FFMA.FTZ R47, R246, UR4, R47 ;  /* 0x00000004f62f7c23 */ /* 0x002fe2000801002f */
[----:B------:R-:W-:Y:S02]  /*15920*/  LOP3.LUT R246, R37, 0x39, R186, 0xfe, !PT ;  /* 0x0000003925f67812 */ /* 0x000fe400078efeba */
[----:B------:R-:W-:Y:S02]  /*15930*/  ISETP.GE.AND P4, PT, R44, R3, PT ;  /* 0x000000032c00720c */ /* 0x000fe40003f86270 */
[----:B------:R-:W-:Y:S02]  /*15940*/  FSEL R37, R46, -INF , !P1 ;  /* 0xff8000002e257808 */ /* 0x000fe40004800000 */
[----:B------:R-:W-:Y:S01]  /*15950*/  MUFU.TANH R26, R26 ;  /* 0x0000001a001a7308 */ /* 0x000fe20000002400 */
[----:B--2---:R-:W-:Y:S01]  /*15960*/  FFMA.FTZ R41, R169, UR4, R20 ;  /* 0x00000004a9297c23 */ /* 0x004fe20008010014 */
[----:B------:R-:W-:-:S02]  /*15970*/  ISETP.GE.AND P1, PT, R44, R2, PT ;  /* 0x000000022c00720c */ /* 0x000fc40003f26270 */
[----:B------:R-:W-:Y:S02]  /*15980*/  FSEL R11, R11, -INF , !P3 ;  /* 0xff8000000b0b7808 */ /* 0x000fe40005800000 */
[----:B------:R-:W-:Y:S02]  /*15990*/  ISETP.GE.AND P3, PT, R247, R3, PT ;  /* 0x00000003f700720c */ /* 0x000fe40003f66270 */
[----:B------:R-:W1:Y:S01]  /*159a0*/  I2F R52, R52 ;  /* 0x0000003400347306 */ /* 0x000e620000201400 */
[----:B---3--:R-:W-:Y:S01]  /*159b0*/  FFMA.FTZ R30, R169, UR4, R30 ;  /* 0x00000004a91e7c23 */ /* 0x008fe2000801001e */
[----:B------:R-:W-:Y:S01]  /*159c0*/  FSEL R169, R41, -INF , !P4 ;  /* 0xff80000029a97808 */ /* 0x000fe20006000000 */
[----:B------:R-:W-:Y:S01]  /*159d0*/  IMAD.U32 R41, RZ, RZ, UR7 ;  /* 0x00000007ff297e24 */ /* 0x000fe2000f8e00ff */
[----:B------:R-:W-:Y:S02]  /*159e0*/  LOP3.LUT R20, R39, 0x41, R186, 0xfe, !PT ;  /* 0x0000004127147812 */ /* 0x000fe400078efeba */
[----:B------:R-:W-:-:S02]  /*159f0*/  ISETP.GE.AND P2, PT, R147, R2, PT ;  /* 0x000000029300720c */ /* 0x000fc40003f46270 */
[----:B------:R-:W-:Y:S01]  /*15a00*/  I2F R217, R174 ;  /* 0x000000ae00d97306 */ /* 0x000fe20000201400 */
[----:B------:R-:W-:Y:S02]  /*15a10*/  LOP3.LUT R235, R235, 0xd0, R186, 0xfe, !PT ;  /* 0x000000d0ebeb7812 */ /* 0x000fe400078efeba */
[----:B------:R-:W-:Y:S02]  /*15a20*/  FSEL R39, R30, -INF , !P1 ;  /* 0xff8000001e277808 */ /* 0x000fe40004800000 */
[----:B------:R-:W-:Y:S02]  /*15a30*/  ISETP.GE.AND P1, PT, R174, R2, PT ;  /* 0x00000002ae00720c */ /* 0x000fe40003f26270 */
[----:B------:R-:W-:Y:S01]  /*15a40*/  FSEL R115, R47, -INF , !P3 ;  /* 0xff8000002f737808 */ /* 0x000fe20005800000 */
[----:B------:R-:W2:Y:S01]  /*15a50*/  MUFU.TANH R190, R190 ;  /* 0x000000be00be7308 */ /* 0x000ea20000002400 */
[----:B-1----:R-:W-:Y:S01]  /*15a60*/  FFMA.FTZ R135, R52, UR4, R26 ;  /* 0x0000000434877c23 */ /* 0x002fe2000801001a */
[----:B------:R-:W-:Y:S01]  /*15a70*/  ISETP.GE.AND P4, PT, R174, R3, PT ;  /* 0x00000003ae00720c */ /* 0x000fe20003f86270 */
[----:B------:R-:W-:Y:S01]  /*15a80*/  IMAD.U32 R47, RZ, RZ, UR7 ;  /* 0x00000007ff2f7e24 */ /* 0x000fe2000f8e00ff */
[----:B------:R-:W-:-:S02]  /*15a90*/  FSEL R36, R36, -INF , !P2 ;  /* 0xff80000024247808 */ /* 0x000fc40005000000 */
[----:B------:R-:W-:Y:S02]  /*15aa0*/  ISETP.GE.AND P3, PT, R235, R3, PT ;  /* 0x00000003eb00720c */ /* 0x000fe40003f66270 */
[----:B------:R-:W1:Y:S01]  /*15ab0*/  MUFU.TANH R22, R22 ;  /* 0x0000001600167308 */ /* 0x000e620000002400 */
[C-C-:B------:R-:W-:Y:S02]  /*15ac0*/  LOP3.LUT R6, R41.reuse, 0x48, R186.reuse, 0xfe, !PT ;  /* 0x0000004829067812 */ /* 0x140fe400078efeba */
[----:B------:R-:W-:Y:S02]  /*15ad0*/  LOP3.LUT R30, R41, 0x49, R186, 0xfe, !PT ;  /* 0x00000049291e7812 */ /* 0x000fe400078efeba */
[----:B------:R-:W-:Y:S01]  /*15ae0*/  ISETP.GE.AND P2, PT, R247, R2, PT ;  /* 0x00000002f700720c */ /* 0x000fe20003f46270 */
[----:B------:R-:W-:Y:S01]  /*15af0*/  IMAD.U32 R247, RZ, RZ, UR7 ;  /* 0x00000007fff77e24 */ /* 0x000fe2000f8e00ff */
[----:B------:R-:W-:Y:S01]  /*15b00*/  FSEL R135, R135, -INF , !P3 ;  /* 0xff80000087877808 */ /* 0x000fe20005800000 */
[----:B------:R-:W3:Y:S01]  /*15b10*/  MUFU.TANH R16, R16 ;  /* 0x0000001000107308 */ /* 0x000ee20000002400 */
[----:B--2---:R-:W-:Y:S01]  /*15b20*/  FFMA.FTZ R190, R217, UR4, R190 ;  /* 0x00000004d9be7c23 */ /* 0x004fe200080100be */
[----:B------:R-:W-:-:S02]  /*15b30*/  FSEL R38, R38, -INF , !P2 ;  /* 0xff80000026267808 */ /* 0x000fc40005000000 */
[-C--:B------:R-:W-:Y:S02]  /*15b40*/  ISETP.GE.AND P2, PT, R235, R2.reuse, PT ;  /* 0x00000002eb00720c */ /* 0x080fe40003f46270 */
[----:B------:R-:W-:Y:S02]  /*15b50*/  FSEL R41, R190, -INF , !P1 ;  /* 0xff800000be297808 */ /* 0x000fe40004800000 */
[----:B------:R-:W-:Y:S01]  /*15b60*/  I2F R64, R66 ;  /* 0x0000004200407306 */ /* 0x000fe20000201400 */
[----:B-1----:R-:W-:Y:S01]  /*15b70*/  FFMA.FTZ R22, R219, UR4, R22 ;  /* 0x00000004db167c23 */ /* 0x002fe20008010016 */
[----:B------:R-:W-:Y:S02]  /*15b80*/  ISETP.GE.AND P1, PT, R66, R2, PT ;  /* 0x000000024200720c */ /* 0x000fe40003f26270 */
[--C-:B------:R-:W-:Y:S02]  /*15b90*/  LOP3.LUT R26, R5, 0x40, R186.reuse, 0xfe, !PT ;  /* 0x00000040051a7812 */ /* 0x100fe400078efeba */
[----:B------:R-:W-:-:S02]  /*15ba0*/  LOP3.LUT R241, R241, 0x18, R186, 0xfe, !PT ;  /* 0x00000018f1f17812 */ /* 0x000fc400078efeba */
[----:B------:R-:W1:Y:S01]  /*15bb0*/  MUFU.TANH R49, R49 ;  /* 0x0000003100317308 */ /* 0x000e620000002400 */
[----:B---3--:R-:W-:Y:S01]  /*15bc0*/  FFMA.FTZ R16, R217, UR4, R16 ;  /* 0x00000004d9107c23 */ /* 0x008fe20008010010 */
[--C-:B------:R-:W-:Y:S02]  /*15bd0*/  LOP3.LUT R245, R245, 0x19, R186.reuse, 0xfe, !PT ;  /* 0x00000019f5f57812 */ /* 0x100fe400078efeba */
[----:B------:R-:W-:Y:S02]  /*15be0*/  LOP3.LUT R247, R247, 0x20, R186, 0xfe, !PT ;  /* 0x00000020f7f77812 */ /* 0x000fe400078efeba */
[----:B------:R-:W-:Y:S02]  /*15bf0*/  FSEL R141, R16, -INF , !P4 ;  /* 0xff800000108d7808 */ /* 0x000fe40006000000 */
[----:B------:R-:W-:Y:S01]  /*15c00*/  I2F R18, R69 ;  /* 0x0000004500127306 */ /* 0x000fe20000201400 */
[----:B------:R-:W-:-:S07]  /*15c10*/  ISETP.GE.AND P4, PT, R66, R3, PT ;  /* 0x000000034200720c */ /* 0x000fce0003f86270 */
[----:B------:R-:W2:Y:S01]  /*15c20*/  MUFU.TANH R53, R53 ;  /* 0x0000003500357308 */ /* 0x000ea20000002400 */
[----:B-1----:R-:W-:-:S07]  /*15c30*/  FFMA.FTZ R49, R64, UR4, R49 ;  /* 0x0000000440317c23 */ /* 0x002fce0008010031 */
[----:B------:R-:W-:Y:S08]  /*15c40*/  I2F R60, R184 ;  /* 0x000000b8003c7306 */ /* 0x000ff00000201400 */
[----:B------:R-:W1:Y:S01]  /*15c50*/  MUFU.TANH R45, R45 ;  /* 0x0000002d002d7308 */ /* 0x000e620000002400 */
[----:B--2---:R-:W-:-:S07]  /*15c60*/  FFMA.FTZ R44, R18, UR4, R53 ;  /* 0x00000004122c7c23 */ /* 0x004fce0008010035 */
[----:B------:R-:W2:Y:S08]  /*15c70*/  MUFU.TANH R51, R51 ;  /* 0x0000003300337308 */ /* 0x000eb00000002400 */
[----:B------:R-:W-:Y:S01]  /*15c80*/  I2F R61, R62 ;  /* 0x0000003e003d7306 */ /* 0x000fe20000201400 */
[----:B-1----:R-:W-:-:S07]  /*15c90*/  FFMA.FTZ R45, R60, UR4, R45 ;  /* 0x000000043c2d7c23 */ /* 0x002fce000801002d */
[----:B------:R1:W3:Y:S01]  /*15ca0*/  MUFU.TANH R48, R40 ;  /* 0x0000002800307308 */ /* 0x0002e20000002400 */
[----:B--2---:R-:W-:Y:S01]  /*15cb0*/  FFMA.FTZ R46, R60, UR4, R51 ;  /* 0x000000043c2e7c23 */ /* 0x004fe20008010033 */
[----:B------:R-:W-:Y:S01]  /*15cc0*/  LOP3.LUT R60, R47, 0x58, R186, 0xfe, !PT ;  /* 0x000000582f3c7812 */ /* 0x000fe200078efeba */
[----:B------:R-:W-:-:S05]  /*15cd0*/  IMAD.U32 R51, RZ, RZ, UR7 ;  /* 0x00000007ff337e24 */ /* 0x000fca000f8e00ff */
[----:B------:R-:W2:Y:S01]  /*15ce0*/  MUFU.TANH R50, R50 ;  /* 0x0000003200327308 */ /* 0x000ea20000002400 */
[----:B-1----:R-:W-:-:S07]  /*15cf0*/  FFMA.FTZ R40, R52, UR4, R133 ;  /* 0x0000000434287c23 */ /* 0x002fce0008010085 */
[----:B------:R1:W-:Y:S01]  /*15d00*/  MUFU.TANH R219, R43 ;  /* 0x0000002b00db7308 */ /* 0x0003e20000002400 */
[----:B------:R-:W-:Y:S02]  /*15d10*/  IMAD.U32 R52, RZ, RZ, UR7 ;  /* 0x00000007ff347e24 */ /* 0x000fe4000f8e00ff */
[----:B------:R-:W-:Y:S01]  /*15d20*/  FFMA.FTZ R133, R18, UR4, R103 ;  /* 0x0000000412857c23 */ /* 0x000fe20008010067 */
[----:B------:R-:W-:Y:S01]  /*15d30*/  FSEL R40, R40, -INF , !P2 ;  /* 0xff80000028287808 */ /* 0x000fe20005000000 */
[C---:B---3--:R-:W-:Y:S01]  /*15d40*/  FFMA.FTZ R47, R61.reuse, UR4, R48 ;  /* 0x000000043d2f7c23 */ /* 0x048fe20008010030 */
[----:B------:R-:W-:Y:S01]  /*15d50*/  LOP3.LUT R52, R52, 0xd8, R186, 0xfe, !PT ;  /* 0x000000d834347812 */ /* 0x000fe200078efeba */
[----:B--2---:R-:W-:Y:S01]  /*15d60*/  FFMA.FTZ R50, R61, UR4, R50 ;  /* 0x000000043d327c23 */ /* 0x004fe20008010032 */
[----:B------:R-:W-:Y:S01]  /*15d70*/  I2F R56, R191 ;  /* 0x000000bf00387306 */ /* 0x000fe20000201400 */
[----:B------:R-:W-:Y:S01]  /*15d80*/  FMUL.FTZ R61, R218, c[0x0][0x2ec] ;  /* 0x0000bb00da3d7a20 */ /* 0x000fe20000410000 */
[----:B------:R-:W-:-:S02]  /*15d90*/  ISETP.GE.AND P3, PT, R52, R3, PT ;  /* 0x000000033400720c */ /* 0x000fc40003f66270 */
[----:B------:R-:W-:Y:S02]  /*15da0*/  ISETP.GE.AND P2, PT, R52, R2, PT ;  /* 0x000000023400720c */ /* 0x000fe40003f46270 */
[----:B------:R-:W-:Y:S01]  /*15db0*/  FSEL R147, R22, -INF , !P3 ;  /* 0xff80000016937808 */ /* 0x000fe20005800000 */
[----:B-1----:R-:W-:Y:S01]  /*15dc0*/  IMAD.U32 R43, RZ, RZ, UR7 ;  /* 0x00000007ff2b7e24 */ /* 0x002fe2000f8e00ff */
[----:B------:R-:W1:Y:S01]  /*15dd0*/  MUFU.TANH R7, R7 ;  /* 0x0000000700077308 */ /* 0x000e620000002400 */
[----:B------:R-:W-:Y:S02]  /*15de0*/  ISETP.GE.AND P3, PT, R69, R3, PT ;  /* 0x000000034500720c */ /* 0x000fe40003f66270 */
[----:B------:R-:W-:Y:S02]  /*15df0*/  FSEL R42, R42, -INF , !P2 ;  /* 0xff8000002a2a7808 */ /* 0x000fe40005000000 */
[C-C-:B------:R-:W-:Y:S02]  /*15e00*/  LOP3.LUT R18, R43.reuse, 0x50, R186.reuse, 0xfe, !PT ;  /* 0x000000502b127812 */ /* 0x140fe400078efeba */
[----:B------:R-:W-:Y:S01]  /*15e10*/  LOP3.LUT R66, R43, 0x51, R186, 0xfe, !PT ;  /* 0x000000512b427812 */ /* 0x000fe200078efeba */
[----:B------:R-:W2:Y:S01]  /*15e20*/  MUFU.TANH R223, R223 ;  /* 0x000000df00df7308 */ /* 0x000ea20000002400 */
[----:B------:R-:W-:Y:S01]  /*15e30*/  FSEL R43, R49, -INF , !P1 ;  /* 0xff800000312b7808 */ /* 0x000fe20004800000 */
[----:B------:R-:W-:Y:S01]  /*15e40*/  FMUL.FTZ R49, R216, c[0x0][0x2ec] ;  /* 0x0000bb00d8317a20 */ /* 0x000fe20000410000 */
[----:B------:R-:W-:-:S02]  /*15e50*/  FSEL R133, R133, -INF , !P3 ;  /* 0xff80000085857808 */ /* 0x000fc40005800000 */
[----:B------:R-:W-:Y:S02]  /*15e60*/  ISETP.GE.AND P3, PT, R184, R3, PT ;  /* 0x00000003b800720c */ /* 0x000fe40003f66270 */
[-C--:B------:R-:W-:Y:S01]  /*15e70*/  ISETP.GE.AND P2, PT, R69, R2.reuse, PT ;  /* 0x000000024500720c */ /* 0x080fe20003f46270 */
[----:B------:R-:W3:Y:S01]  /*15e80*/  I2F R12, R188 ;  /* 0x000000bc000c7306 */ /* 0x000ee20000201400 */
[----:B------:R-:W-:Y:S01]  /*15e90*/  FSEL R89, R45, -INF , !P3 ;  /* 0xff8000002d597808 */ /* 0x000fe20005800000 */
[----:B------:R-:W-:Y:S01]  /*15ea0*/  IMAD.U32 R45, RZ, RZ, UR7 ;  /* 0x00000007ff2d7e24 */ /* 0x000fe2000f8e00ff */
[----:B------:R-:W-:Y:S01]  /*15eb0*/  FSEL R44, R44, -INF , !P2 ;  /* 0xff8000002c2c7808 */ /* 0x000fe20005000000 */
[----:B-1----:R-:W-:Y:S01]  /*15ec0*/  FFMA.FTZ R48, R56, UR4, R7 ;  /* 0x0000000438307c23 */ /* 0x002fe20008010007 */
[-C--:B------:R-:W-:Y:S01]  /*15ed0*/  ISETP.GE.AND P2, PT, R184, R2.reuse, PT ;  /* 0x00000002b800720c */ /* 0x080fe20003f46270 */
[----:B------:R-:W-:Y:S01]  /*15ee0*/  IMAD.U32 R7, RZ, RZ, UR7 ;  /* 0x00000007ff077e24 */ /* 0x000fe2000f8e00ff */
[----:B------:R-:W-:Y:S01]  /*15ef0*/  ISETP.GE.AND P1, PT, R62, R2, PT ;  /* 0x000000023e00720c */ /* 0x000fe20003f26270 */
[----:B------:R-:W1:Y:S01]  /*15f00*/  MUFU.TANH R237, R237 ;  /* 0x000000ed00ed7308 */ /* 0x000e620000002400 */
[----:B------:R-:W-:Y:S01]  /*15f10*/  FSEL R46, R46, -INF , !P2 ;  /* 0xff8000002e2e7808 */ /* 0x000fe20005000000 */
[----:B--2---:R-:W-:Y:S01]  /*15f20*/  FFMA.FTZ R103, R64, UR4, R223 ;  /* 0x0000000440677c23 */ /* 0x004fe200080100df */
[----:B------:R-:W-:-:S02]  /*15f30*/  LOP3.LUT R174, R45, 0x59, R186, 0xfe, !PT ;  /* 0x000000592dae7812 */ /* 0x000fc400078efeba */
[----:B------:R-:W-:Y:S02]  /*15f40*/  FSEL R45, R50, -INF , !P1 ;  /* 0xff800000322d7808 */ /* 0x000fe40004800000 */
[-C--:B------:R-:W-:Y:S01]  /*15f50*/  ISETP.GE.AND P2, PT, R191, R2.reuse, PT ;  /* 0x00000002bf00720c */ /* 0x080fe20003f46270 */
[----:B------:R-:W2:Y:S01]  /*15f60*/  MUFU.TANH R239, R239 ;  /* 0x000000ef00ef7308 */ /* 0x000ea20000002400 */
[----:B---3--:R-:W-:Y:S01]  /*15f70*/  FFMA.FTZ R50, R12, UR4, R219 ;  /* 0x000000040c327c23 */ /* 0x008fe200080100db */
[----:B------:R-:W-:Y:S02]  /*15f80*/  FSEL R103, R103, -INF , !P4 ;  /* 0xff80000067677808 */ /* 0x000fe40006000000 */
[C---:B------:R-:W-:Y:S02]  /*15f90*/  ISETP.GE.AND P4, PT, R188.reuse, R3, PT ;  /* 0x00000003bc00720c */ /* 0x040fe40003f86270 */
[----:B------:R-:W-:Y:S02]  /*15fa0*/  ISETP.GE.AND P3, PT, R188, R2, PT ;  /* 0x00000002bc00720c */ /* 0x000fe40003f66270 */
[----:B------:R-:W-:Y:S01]  /*15fb0*/  I2F R58, R213 ;  /* 0x000000d5003a7306 */ /* 0x000fe20000201400 */
[----:B-1----:R-:W-:Y:S01]  /*15fc0*/  FFMA.FTZ R53, R12, UR4, R237 ;  /* 0x000000040c357c23 */ /* 0x002fe200080100ed */
[----:B------:R-:W-:-:S02]  /*15fd0*/  LOP3.LUT R12, R51, 0x60, R186, 0xfe, !PT ;  /* 0x00000060330c7812 */ /* 0x000fc400078efeba */
[----:B------:R-:W-:Y:S02]  /*15fe0*/  FSEL R50, R50, -INF , !P3 ;  /* 0xff80000032327808 */ /* 0x000fe40005800000 */
[----:B------:R-:W-:Y:S02]  /*15ff0*/  FSEL R53, R53, -INF , !P4 ;  /* 0xff80000035357808 */ /* 0x000fe40006000000 */
[----:B------:R-:W1:Y:S01]  /*16000*/  MUFU.TANH R49, R49 ;  /* 0x0000003100317308 */ /* 0x000e620000002400 */
[----:B--2---:R-:W-:Y:S01]  /*16010*/  FFMA.FTZ R52, R56, UR4, R239 ;  /* 0x0000000438347c23 */ /* 0x004fe200080100ef */
[----:B------:R-:W-:Y:S01]  /*16020*/  LOP3.LUT R56, R51, 0x61, R186, 0xfe, !PT ;  /* 0x0000006133387812 */ /* 0x000fe200078efeba */
[----:B------:R-:W-:Y:S01]  /*16030*/  IMAD.U32 R239, RZ, RZ, UR7 ;  /* 0x00000007ffef7e24 */ /* 0x000fe2000f8e00ff */
[----:B------:R-:W-:Y:S02]  /*16040*/  ISETP.GE.AND P4, PT, R213, R3, PT ;  /* 0x00000003d500720c */ /* 0x000fe40003f86270 */
[----:B------:R-:W-:-:S02]  /*16050*/  FSEL R47, R47, -INF , !P5 ;  /* 0xff8000002f2f7808 */ /* 0x000fc40006800000 */
[----:B------:R-:W2:Y:S01]  /*16060*/  MUFU.TANH R61, R61 ;  /* 0x0000003d003d7308 */ /* 0x000ea20000002400 */
[-C--:B------:R-:W-:Y:S02]  /*16070*/  ISETP.GE.AND P3, PT, R54, R3.reuse, PT ;  /* 0x000000033600720c */ /* 0x080fe40003f66270 */
[----:B------:R-:W-:Y:S02]  /*16080*/  ISETP.GE.AND P5, PT, R191, R3, PT ;  /* 0x00000003bf00720c */ /* 0x000fe40003fa6270 */
[----:B------:R-:W-:Y:S02]  /*16090*/  ISETP.GE.AND P1, PT, R213, R2, PT ;  /* 0x00000002d500720c */ /* 0x000fe40003f26270 */
[----:B------:R-:W-:Y:S01]  /*160a0*/  FSEL R52, R52, -INF , !P5 ;  /* 0xff80000034347808 */ /* 0x000fe20006800000 */
[----:B------:R-:W3:Y:S01]  /*160b0*/  I2F R14, R54 ;  /* 0x00000036000e7306 */ /* 0x000ee20000201400 */
[----:B-1----:R-:W-:Y:S01]  /*160c0*/  FFMA.FTZ R51, R58, UR4, R49 ;  /* 0x000000043a337c23 */ /* 0x002fe20008010031 */
[----:B------:R-:W-:-:S02]  /*160d0*/  FSEL R49, R48, -INF , !P2 ;  /* 0xff80000030317808 */ /* 0x000fc40005000000 */
[-C--:B------:R-:W-:Y:S02]  /*160e0*/  ISETP.GE.AND P5, PT, R220, R3.reuse, PT ;  /* 0x00000003dc00720c */ /* 0x080fe40003fa6270 */
[----:B------:R-:W-:Y:S02]  /*160f0*/  FSEL R51, R51, -INF , !P4 ;  /* 0xff80000033337808 */ /* 0x000fe40006000000 */
[----:B------:R-:W1:Y:S01]  /*16100*/  I2F R232, R8 ;  /* 0x0000000800e87306 */ /* 0x000e620000201400 */
[----:B--2---:R-:W-:Y:S01]  /*16110*/  FFMA.FTZ R48, R58, UR4, R61 ;  /* 0x000000043a307c23 */ /* 0x004fe2000801003d */
[----:B------:R-:W-:Y:S01]  /*16120*/  ISETP.GE.AND P4, PT, R8, R3, PT ;  /* 0x000000030800720c */ /* 0x000fe20003f86270 */
[----:B------:R-:W-:Y:S01]  /*16130*/  IMAD.U32 R61, RZ, RZ, UR7 ;  /* 0x00000007ff3d7e24 */ /* 0x000fe2000f8e00ff */
[----:B------:R-:W-:Y:S02]  /*16140*/  LOP3.LUT R58, R7, 0x69, R186, 0xfe, !PT ;  /* 0x00000069073a7812 */ /* 0x000fe400078efeba */
[----:B------:R-:W-:-:S02]  /*16150*/  FSEL R48, R48, -INF , !P1 ;  /* 0xff80000030307808 */ /* 0x000fc40004800000 */
[----:B------:R-:W-:Y:S01]  /*16160*/  MUFU.TANH R143, R143 ;  /* 0x0000008f008f7308 */ /* 0x000fe20000002400 */
[--C-:B------:R-:W-:Y:S01]  /*16170*/  LOP3.LUT R188, R61, 0x70, R186.reuse, 0xfe, !PT ;  /* 0x000000703dbc7812 */ /* 0x100fe200078efeba */
[----:B---3--:R-:W-:Y:S01]  /*16180*/  FFMA.FTZ R61, R14, UR4, R127 ;  /* 0x000000040e3d7c23 */ /* 0x008fe2000801007f */
[-C--:B------:R-:W-:Y:S02]  /*16190*/  ISETP.GE.AND P1, PT, R226, R3.reuse, PT ;  /* 0x00000003e200720c */ /* 0x080fe40003f26270 */
[----:B------:R-:W-:Y:S01]  /*161a0*/  LOP3.LUT R54, R7, 0x68, R186, 0xfe, !PT ;  /* 0x0000006807367812 */ /* 0x000fe200078efeba */
[----:B------:R-:W-:Y:S01]  /*161b0*/  FFMA.FTZ R7, R170, UR4, R139 ;  /* 0x00000004aa077c23 */ /* 0x000fe2000801008b */
[----:B------:R-:W-:Y:S01]  /*161c0*/  FSEL R61, R61, -INF , !P3 ;  /* 0xff8000003d3d7808 */ /* 0x000fe20005800000 */
[----:B------:R-:W2:Y:S01]  /*161d0*/  I2F R234, R236 ;  /* 0x000000ec00ea7306 */ /* 0x000ea20000201400 */
[----:B-1----:R-:W-:Y:S01]  /*161e0*/  FFMA.FTZ R123, R232, UR4, R123 ;  /* 0x00000004e87b7c23 */ /* 0x002fe2000801007b */
[----:B------:R-:W-:-:S02]  /*161f0*/  ISETP.GE.AND P3, PT, R236, R3, PT ;  /* 0x00000003ec00720c */ /* 0x000fc40003f66270 */
[-C--:B------:R-:W-:Y:S02]  /*16200*/  ISETP.GE.AND P2, PT, R222, R3.reuse, PT ;  /* 0x00000003de00720c */ /* 0x080fe40003f46270 */
[----:B------:R-:W-:Y:S02]  /*16210*/  FSEL R123, R123, -INF , !P4 ;  /* 0xff8000007b7b7808 */ /* 0x000fe40006000000 */
[----:B------:R-:W-:Y:S01]  /*16220*/  MUFU.TANH R138, R138 ;  /* 0x0000008a008a7308 */ /* 0x000fe20000002400 */
[-C--:B------:R-:W-:Y:S02]  /*16230*/  ISETP.GE.AND P4, PT, R242, R3.reuse, PT ;  /* 0x00000003f200720c */ /* 0x080fe40003f86270 */
[----:B------:R-:W-:Y:S02]  /*16240*/  FSEL R7, R7, -INF , !P6 ;  /* 0xff80000007077808 */ /* 0x000fe40007000000 */
[----:B------:R-:W-:Y:S02]  /*16250*/  LOP3.LUT R239, R239, 0x11, R186, 0xfe, !PT ;  /* 0x00000011efef7812 */ /* 0x000fe400078efeba */
[----:B------:R-:W-:Y:S01]  /*16260*/  ISETP.GE.AND P6, PT, R230, R3, PT ;  /* 0x00000003e600720c */ /* 0x000fe20003fc6270 */
[----:B------:R-:W1:Y:S01]  /*16270*/  I2F R221, R220 ;  /* 0x000000dc00dd7306 */ /* 0x000e620000201400 */
[----:B--2---:R-:W-:-:S05]  /*16280*/  FFMA.FTZ R143, R234, UR4, R143 ;  /* 0x00000004ea8f7c23 */ /* 0x004fca000801008f */
[----:B------:R-:W-:Y:S02]  /*16290*/  FSEL R143, R143, -INF , !P3 ;  /* 0xff8000008f8f7808 */ /* 0x000fe40005800000 */
[----:B------:R-:W2:Y:S01]  /*162a0*/  I2F R229, R226 ;  /* 0x000000e200e57306 */ /* 0x000ea20000201400 */
[----:B------:R-:W-:-:S07]  /*162b0*/  ISETP.GE.AND P3, PT, R146, R3, PT ;  /* 0x000000039200720c */ /* 0x000fce0003f66270 */
[----:B------:R-:W-:Y:S01]  /*162c0*/  MUFU.TANH R182, R182 ;  /* 0x000000b600b67308 */ /* 0x000fe20000002400 */
[----:B-1----:R-:W-:Y:S02]  /*162d0*/  FFMA.FTZ R138, R221, UR4, R138 ;  /* 0x00000004dd8a7c23 */ /* 0x002fe4000801008a */
[----:B------:R-:W-:-:S03]  /*162e0*/  IMAD.U32 R221, RZ, RZ, UR7 ;  /* 0x00000007ffdd7e24 */ /* 0x000fc6000f8e00ff */
[----:B------:R-:W-:Y:S02]  /*162f0*/  FSEL R127, R138, -INF , !P5 ;  /* 0xff8000008a7f7808 */ /* 0x000fe40006800000 */
[----:B------:R-:W1:Y:S01]  /*16300*/  I2F R63, R242 ;  /* 0x000000f2003f7306 */ /* 0x000e620000201400 */
[----:B--2---:R-:W-:Y:S01]  /*16310*/  FFMA.FTZ R116, R229, UR4, R116 ;  /* 0x00000004e5747c23 */ /* 0x004fe20008010074 */
[C-C-:B------:R-:W-:Y:S01]  /*16320*/  LOP3.LUT R138, R221.reuse, 0x28, R186.reuse, 0xfe, !PT ;  /* 0x00000028dd8a7812 */ /* 0x140fe200078efeba */
[----:B------:R-:W-:Y:S01]  /*16330*/  IMAD.U32 R229, RZ, RZ, UR7 ;  /* 0x00000007ffe57e24 */ /* 0x000fe2000f8e00ff */
[----:B------:R-:W-:Y:S02]  /*16340*/  LOP3.LUT R216, R221, 0x29, R186, 0xfe, !PT ;  /* 0x00000029ddd87812 */ /* 0x000fe400078efeba */
[----:B------:R-:W-:Y:S02]  /*16350*/  FSEL R139, R116, -INF , !P1 ;  /* 0xff800000748b7808 */ /* 0x000fe40004800000 */
[----:B------:R-:W-:Y:S01]  /*16360*/  MUFU.TANH R180, R180 ;  /* 0x000000b400b47308 */ /* 0x000fe20000002400 */
[----:B------:R-:W-:-:S02]  /*16370*/  ISETP.GE.AND P1, PT, R238, R3, PT ;  /* 0x00000003ee00720c */ /* 0x000fc40003f26270 */
[C-C-:B------:R-:W-:Y:S02]  /*16380*/  LOP3.LUT R218, R221.reuse, 0x31, R186.reuse, 0xfe, !PT ;  /* 0x00000031ddda7812 */ /* 0x140fe400078efeba */
[----:B------:R-:W-:Y:S02]  /*16390*/  LOP3.LUT R220, R221, 0x38, R186, 0xfe, !PT ;  /* 0x00000038dddc7812 */ /* 0x000fe400078efeba */
[----:B------:R-:W-:Y:S01]  /*163a0*/  ISETP.GE.AND P5, PT, R10, R3, PT ;  /* 0x000000030a00720c */ /* 0x000fe20003fa6270 */
[----:B------:R-:W2:Y:S01]  /*163b0*/  I2F R228, R230 ;  /* 0x000000e600e47306 */ /* 0x000ea20000201400 */
[----:B-1----:R-:W-:Y:S01]  /*163c0*/  FFMA.FTZ R182, R63, UR4, R182 ;  /* 0x000000043fb67c23 */ /* 0x002fe200080100b6 */
[----:B------:R-:W-:-:S06]  /*163d0*/  LOP3.LUT R232, R229, 0x48, R186, 0xfe, !PT ;  /* 0x00000048e5e87812 */ /* 0x000fcc00078efeba */
[----:B------:R-:W1:Y:S08]  /*163e0*/  I2F R65, R238 ;  /* 0x000000ee00417306 */ /* 0x000e700000201400 */
[----:B------:R-:W3:Y:S01]  /*163f0*/  I2F R231, R146 ;  /* 0x0000009200e77306 */ /* 0x000ee20000201400 */
[----:B--2---:R-:W-:Y:S01]  /*16400*/  FFMA.FTZ R213, R228, UR4, R117 ;  /* 0x00000004e4d57c23 */ /* 0x004fe20008010075 */
[----:B------:R-:W-:-:S04]  /*16410*/  LOP3.LUT R117, R221, 0x21, R186, 0xfe, !PT ;  /* 0x00000021dd757812 */ /* 0x000fc800078efeba */
[----:B------:R-:W-:Y:S02]  /*16420*/  FSEL R213, R213, -INF , !P6 ;  /* 0xff800000d5d57808 */ /* 0x000fe40007000000 */
[----:B------:R-:W2:Y:S01]  /*16430*/  I2F R5, R26 ;  /* 0x0000001a00057306 */ /* 0x000ea20000201400 */
[----:B-1----:R-:W-:Y:S01]  /*16440*/  FFMA.FTZ R190, R65, UR4, R180 ;  /* 0x0000000441be7c23 */ /* 0x002fe200080100b4 */
[----:B------:R-:W-:-:S06]  /*16450*/  ISETP.GE.AND P6, PT, R56, R3, PT ;  /* 0x000000033800720c */ /* 0x000fcc0003fc6270 */
[----:B------:R-:W-:Y:S01]  /*16460*/  MUFU.TANH R140, R140 ;  /* 0x0000008c008c7308 */ /* 0x000fe20000002400 */
[----:B---3--:R-:W-:Y:S01]  /*16470*/  FFMA.FTZ R63, R231, UR4, R100 ;  /* 0x00000004e73f7c23 */ /* 0x008fe20008010064 */
[----:B------:R-:W-:-:S04]  /*16480*/  LOP3.LUT R146, R221, 0x30, R186, 0xfe, !PT ;  /* 0x00000030dd927812 */ /* 0x000fc800078efeba */
[----:B------:R-:W-:Y:S02]  /*16490*/  FSEL R63, R63, -INF , !P3 ;  /* 0xff8000003f3f7808 */ /* 0x000fe40005800000 */
[----:B------:R-:W-:Y:S01]  /*164a0*/  MUFU.TANH R107, R107 ;  /* 0x0000006b006b7308 */ /* 0x000fe20000002400 */
[----:B--2---:R-:W-:Y:S01]  /*164b0*/  FFMA.FTZ R5, R5, UR4, R99 ;  /* 0x0000000405057c23 */ /* 0x004fe20008010063 */
[----:B------:R-:W-:Y:S01]  /*164c0*/  ISETP.GE.AND P3, PT, R20, R3, PT ;  /* 0x000000031400720c */ /* 0x000fe20003f66270 */
[----:B------:R-:W-:-:S05]  /*164d0*/  IMAD.U32 R99, RZ, RZ, UR7 ;  /* 0x00000007ff637e24 */ /* 0x000fca000f8e00ff */
[----:B------:R1:W2:Y:S01]  /*164e0*/  I2F R227, R222 ;  /* 0x000000de00e37306 */ /* 0x0002a20000201400 */
[----:B------:R-:W-:-:S07]  /*164f0*/  LOP3.LUT R99, R99, 0x50, R186, 0xfe, !PT ;  /* 0x0000005063637812 */ /* 0x000fce00078efeba */
[----:B------:R-:W3:Y:S08]  /*16500*/  I2F R240, R10 ;  /* 0x0000000a00f07306 */ /* 0x000ef00000201400 */
[----:B------:R-:W4:Y:S01]  /*16510*/  I2F R28, R233 ;  /* 0x000000e9001c7306 */ /* 0x000f220000201400 */
[----:B-1----:R-:W-:Y:S01]  /*16520*/  LOP3.LUT R222, R221, 0x39, R186, 0xfe, !PT ;  /* 0x00000039ddde7812 */ /* 0x002fe200078efeba */
[----:B--2---:R-:W-:Y:S01]  /*16530*/  FFMA.FTZ R140, R227, UR4, R140 ;  /* 0x00000004e38c7c23 */ /* 0x004fe2000801008c */
[----:B------:R-:W-:Y:S01]  /*16540*/  FSEL R221, R182, -INF , !P4 ;  /* 0xff800000b6dd7808 */ /* 0x000fe20006000000 */
[----:B------:R-:W-:Y:S01]  /*16550*/  IMAD.U32 R227, RZ, RZ, UR7 ;  /* 0x00000007ffe37e24 */ /* 0x000fe2000f8e00ff */
[----:B------:R-:W-:-:S02]  /*16560*/  ISETP.GE.AND P4, PT, R26, R3, PT ;  /* 0x000000031a00720c */ /* 0x000fc40003f86270 */
[----:B------:R-:W-:Y:S01]  /*16570*/  FSEL R191, R140, -INF , !P2 ;  /* 0xff8000008cbf7808 */ /* 0x000fe20005000000 */
[----:B------:R-:W1:Y:S01]  /*16580*/  I2F R235, R4 ;  /* 0x0000000400eb7306 */ /* 0x000e620000201400 */
[----:B---3--:R-:W-:Y:S01]  /*16590*/  FFMA.FTZ R65, R240, UR4, R181 ;  /* 0x00000004f0417c23 */ /* 0x008fe200080100b5 */
[----:B------:R-:W-:Y:S02]  /*165a0*/  FSEL R181, R190, -INF , !P1 ;  /* 0xff800000beb57808 */ /* 0x000fe40004800000 */
[-C--:B------:R-:W-:Y:S02]  /*165b0*/  ISETP.GE.AND P1, PT, R4, R3.reuse, PT ;  /* 0x000000030400720c */ /* 0x080fe40003f26270 */
[----:B------:R-:W-:Y:S02]  /*165c0*/  FSEL R5, R5, -INF , !P4 ;  /* 0xff80000005057808 */ /* 0x000fe40006000000 */
[----:B------:R-:W2:Y:S01]  /*165d0*/  I2F R24, R246 ;  /* 0x000000f600187306 */ /* 0x000ea20000201400 */
[----:B----4-:R-:W-:Y:S01]  /*165e0*/  FFMA.FTZ R28, R28, UR4, R107 ;  /* 0x000000041c1c7c23 */ /* 0x010fe2000801006b */
[----:B------:R-:W-:-:S02]  /*165f0*/  ISETP.GE.AND P4, PT, R66, R3, PT ;  /* 0x000000034200720c */ /* 0x000fc40003f86270 */
[-C--:B------:R-:W-:Y:S02]  /*16600*/  ISETP.GE.AND P2, PT, R136, R3.reuse, PT ;  /* 0x000000038800720c */ /* 0x080fe40003f46270 */
[----:B------:R-:W-:Y:S02]  /*16610*/  FSEL R65, R65, -INF , !P5 ;  /* 0xff80000041417808 */ /* 0x000fe40006800000 */
[----:B------:R-:W-:Y:S01]  /*16620*/  I2F R64, R66 ;  /* 0x0000004200407306 */ /* 0x000fe20000201400 */
[----:B-1----:R-:W-:Y:S01]  /*16630*/  FFMA.FTZ R107, R235, UR4, R248 ;  /* 0x00000004eb6b7c23 */ /* 0x002fe200080100f8 */
[----:B------:R-:W-:Y:S01]  /*16640*/  ISETP.GE.AND P5, PT, R246, R3, PT ;  /* 0x00000003f600720c */ /* 0x000fe20003fa6270 */
[----:B------:R-:W-:Y:S01]  /*16650*/  IMAD.U32 R235, RZ, RZ, UR7 ;  /* 0x00000007ffeb7e24 */ /* 0x000fe2000f8e00ff */
[----:B------:R-:W-:Y:S02]  /*16660*/  LOP3.LUT R226, R227, 0x40, R186, 0xfe, !PT ;  /* 0x00000040e3e27812 */ /* 0x000fe400078efeba */
[----:B------:R-:W-:-:S02]  /*16670*/  FSEL R107, R107, -INF , !P1 ;  /* 0xff8000006b6b7808 */ /* 0x000fc40004800000 */
[----:B------:R-:W1:Y:S01]  /*16680*/  I2F R67, R136 ;  /* 0x0000008800437306 */ /* 0x000e620000201400 */
[----:B--2---:R-:W-:Y:S01]  /*16690*/  FFMA.FTZ R24, R24, UR4, R249 ;  /* 0x0000000418187c23 */ /* 0x004fe200080100f9 */
[--C-:B------:R-:W-:Y:S02]  /*166a0*/  LOP3.LUT R249, R229, 0x49, R186.reuse, 0xfe, !PT ;  /* 0x00000049e5f97812 */ /* 0x100fe400078efeba */
[-C--:B------:R-:W-:Y:S02]  /*166b0*/  ISETP.GE.AND P1, PT, R30, R3.reuse, PT ;  /* 0x000000031e00720c */ /* 0x080fe40003f26270 */
[----:B------:R-:W-:Y:S02]  /*166c0*/  LOP3.LUT R230, R227, 0x41, R186, 0xfe, !PT ;  /* 0x00000041e3e67812 */ /* 0x000fe400078efeba */
[----:B------:R-:W2:Y:S01]  /*166d0*/  I2F R217, R60 ;  /* 0x0000003c00d97306 */ /* 0x000ea20000201400 */
[----:B------:R-:W-:Y:S02]  /*166e0*/  FSEL R229, R24, -INF , !P5 ;  /* 0xff80000018e57808 */ /* 0x000fe40006800000 */
[----:B------:R-:W-:-:S02]  /*166f0*/  ISETP.GE.AND P5, PT, R18, R3, PT ;  /* 0x000000031200720c */ /* 0x000fc40003fa6270 */
[C-C-:B------:R-:W-:Y:S02]  /*16700*/  LOP3.LUT R24, R235.reuse, 0x71, R186.reuse, 0xfe, !PT ;  /* 0x00000071eb187812 */ /* 0x140fe400078efeba */
[----:B------:R-:W-:Y:S01]  /*16710*/  LOP3.LUT R242, R235, 0x10, R186, 0xfe, !PT ;  /* 0x00000010ebf27812 */ /* 0x000fe200078efeba */
[----:B------:R3:W4:Y:S01]  /*16720*/  I2F R183, R20 ;  /* 0x0000001400b77306 */ /* 0x0007220000201400 */
[----:B-1----:R-:W-:-:S05]  /*16730*/  FFMA.FTZ R67, R67, UR4, R108 ;  /* 0x0000000443437c23 */ /* 0x002fca000801006c */
[----:B------:R-:W-:Y:S02]  /*16740*/  FSEL R67, R67, -INF , !P2 ;  /* 0xff80000043437808 */ /* 0x000fe40005000000 */
[----:B------:R-:W1:Y:S01]  /*16750*/  I2F R22, R6 ;  /* 0x0000000600167306 */ /* 0x000e620000201400 */
[----:B------:R-:W-:Y:S01]  /*16760*/  ISETP.GE.AND P2, PT, R233, R3, PT ;  /* 0x00000003e900720c */ /* 0x000fe20003f46270 */
[----:B------:R-:W-:-:S03]  /*16770*/  IMAD.U32 R233, RZ, RZ, UR7 ;  /* 0x00000007ffe97e24 */ /* 0x000fc6000f8e00ff */
[----:B------:R-:W-:Y:S02]  /*16780*/  FSEL R227, R28, -INF , !P2 ;  /* 0xff8000001ce37808 */ /* 0x000fe40005000000 */
[-C--:B------:R-:W-:Y:S01]  /*16790*/  ISETP.GE.AND P2, PT, R6, R3.reuse, PT ;  /* 0x000000030600720c */ /* 0x080fe20003f46270 */
[----:B------:R-:W5:Y:S01]  /*167a0*/  I2F R69, R18 ;  /* 0x0000001200457306 */ /* 0x000f620000201400 */
[----:B---3--:R-:W-:Y:S01]  /*167b0*/  FFMA.FTZ R20, R64, UR4, R85 ;  /* 0x0000000440147c23 */ /* 0x008fe20008010055 */
[----:B------:R-:W-:Y:S01]  /*167c0*/  LOP3.LUT R64, R235, 0x61, R186, 0xfe, !PT ;  /* 0x00000061eb407812 */ /* 0x000fe200078efeba */
[----:B--2---:R-:W-:Y:S01]  /*167d0*/  FFMA.FTZ R85, R217, UR4, R80 ;  /* 0x00000004d9557c23 */ /* 0x004fe20008010050 */
[----:B------:R-:W-:Y:S01]  /*167e0*/  LOP3.LUT R66, R233, 0x51, R186, 0xfe, !PT ;  /* 0x00000051e9427812 */ /* 0x000fe200078efeba */
[----:B----4-:R-:W-:Y:S01]  /*167f0*/  FFMA.FTZ R231, R183, UR4, R250 ;  /* 0x00000004b7e77c23 */ /* 0x010fe200080100fa */
[----:B------:R-:W-:Y:S01]  /*16800*/  FSEL R217, R20, -INF , !P4 ;  /* 0xff80000014d97808 */ /* 0x000fe20006000000 */
[----:B------:R-:W-:Y:S01]  /*16810*/  FMUL.FTZ R20, R71, c[0x0][0x2ec] ;  /* 0x0000bb0047147a20 */ /* 0x000fe20000410000 */
[----:B------:R-:W2:Y:S01]  /*16820*/  I2F R16, R30 ;  /* 0x0000001e00107306 */ /* 0x000ea20000201400 */
[----:B-1----:R-:W-:Y:S01]  /*16830*/  FFMA.FTZ R183, R22, UR4, R95 ;  /* 0x0000000416b77c23 */ /* 0x002fe2000801005f */
[----:B------:R-:W-:Y:S01]  /*16840*/  FSEL R231, R231, -INF , !P3 ;  /* 0xff800000e7e77808 */ /* 0x000fe20005800000 */
[----:B------:R-:W-:Y:S01]  /*16850*/  IMAD.U32 R95, RZ, RZ, UR7 ;  /* 0x00000007ff5f7e24 */ /* 0x000fe2000f8e00ff */
[----:B------:R-:W-:-:S02]  /*16860*/  ISETP.GE.AND P3, PT, R60, R3, PT ;  /* 0x000000033c00720c */ /* 0x000fc40003f66270 */
[----:B------:R-:W-:Y:S02]  /*16870*/  FSEL R183, R183, -INF , !P2 ;  /* 0xff800000b7b77808 */ /* 0x000fe40005000000 */
[----:B------:R-:W1:Y:S01]  /*16880*/  I2F R62, R174 ;  /* 0x000000ae003e7306 */ /* 0x000e620000201400 */
[----:B-----5:R-:W-:Y:S01]  /*16890*/  FFMA.FTZ R69, R69, UR4, R84 ;  /* 0x0000000445457c23 */ /* 0x020fe20008010054 */
[----:B------:R-:W-:Y:S02]  /*168a0*/  ISETP.GE.AND P2, PT, R174, R3, PT ;  /* 0x00000003ae00720c */ /* 0x000fe40003f46270 */
[--C-:B------:R-:W-:Y:S02]  /*168b0*/  LOP3.LUT R80, R235, 0x68, R186.reuse, 0xfe, !PT ;  /* 0x00000068eb507812 */ /* 0x100fe400078efeba */
[----:B------:R-:W-:Y:S02]  /*168c0*/  FSEL R69, R69, -INF , !P5 ;  /* 0xff80000045457808 */ /* 0x000fe40006800000 */
[----:B------:R-:W-:Y:S01]  /*168d0*/  MUFU.TANH R76, R76 ;  /* 0x0000004c004c7308 */ /* 0x000fe20000002400 */
[----:B--2---:R-:W-:Y:S01]  /*168e0*/  FFMA.FTZ R233, R16, UR4, R251 ;  /* 0x0000000410e97c23 */ /* 0x004fe200080100fb */
[----:B------:R-:W-:-:S02]  /*168f0*/  LOP3.LUT R251, R235, 0x59, R186, 0xfe, !PT ;  /* 0x00000059ebfb7812 */ /* 0x000fc400078efeba */
[-C--:B------:R-:W-:Y:S02]  /*16900*/  ISETP.GE.AND P5, PT, R54, R3.reuse, PT ;  /* 0x000000033600720c */ /* 0x080fe40003fa6270 */
[----:B------:R-:W-:Y:S02]  /*16910*/  FSEL R233, R233, -INF , !P1 ;  /* 0xff800000e9e97808 */ /* 0x000fe40004800000 */
[----:B------:R-:W2:Y:S01]  /*16920*/  I2F R219, R12 ;  /* 0x0000000c00db7306 */ /* 0x000ea20000201400 */
[----:B-1----:R-:W-:Y:S01]  /*16930*/  FFMA.FTZ R62, R62, UR4, R81 ;  /* 0x000000043e3e7c23 */ /* 0x002fe20008010051 */
[----:B------:R-:W-:Y:S01]  /*16940*/  FSEL R85, R85, -INF , !P3 ;  /* 0xff80000055557808 */ /* 0x000fe20005800000 */
[----:B------:R-:W-:Y:S01]  /*16950*/  IMAD.U32 R81, RZ, RZ, UR7 ;  /* 0x00000007ff517e24 */ /* 0x000fe2000f8e00ff */
[-C--:B------:R-:W-:Y:S02]  /*16960*/  ISETP.GE.AND P1, PT, R12, R3.reuse, PT ;  /* 0x000000030c00720c */ /* 0x080fe40003f26270 */
[----:B------:R-:W-:-:S02]  /*16970*/  ISETP.GE.AND P4, PT, R58, R3, PT ;  /* 0x000000033a00720c */ /* 0x000fc40003f86270 */
[----:B------:R-:W1:Y:S01]  /*16980*/  I2F R30, R249 ;  /* 0x000000f9001e7306 */ /* 0x000e620000201400 */
[----:B------:R-:W-:Y:S02]  /*16990*/  ISETP.GE.AND P3, PT, R188, R3, PT ;  /* 0x00000003bc00720c */ /* 0x000fe40003f66270 */
[--C-:B------:R-:W-:Y:S02]  /*169a0*/  LOP3.LUT R95, R95, 0x58, R186.reuse, 0xfe, !PT ;  /* 0x000000585f5f7812 */ /* 0x100fe400078efeba */
[--C-:B------:R-:W-:Y:S02]  /*169b0*/  LOP3.LUT R84, R235, 0x60, R186.reuse, 0xfe, !PT ;  /* 0x00000060eb547812 */ /* 0x100fe400078efeba */
[----:B------:R-:W-:Y:S01]  /*169c0*/  LOP3.LUT R81, R81, 0x69, R186, 0xfe, !PT ;  /* 0x0000006951517812 */ /* 0x000fe200078efeba */
[----:B------:R-:W-:Y:S01]  /*169d0*/  MUFU.TANH R73, R73 ;  /* 0x0000004900497308 */ /* 0x000fe20000002400 */
[----:B--2---:R-:W-:Y:S01]  /*169e0*/  FFMA.FTZ R71, R219, UR4, R76 ;  /* 0x00000004db477c23 */ /* 0x004fe2000801004c */
[----:B------:R-:W-:-:S02]  /*169f0*/  FSEL R219, R62, -INF , !P2 ;  /* 0xff8000003edb7808 */ /* 0x000fc40005000000 */
[----:B------:R-:W-:Y:S02]  /*16a00*/  ISETP.GE.AND P2, PT, R24, R3, PT ;  /* 0x000000031800720c */ /* 0x000fe40003f46270 */
[----:B------:R-:W-:Y:S02]  /*16a10*/  LOP3.LUT R76, R235, 0x70, R186, 0xfe, !PT ;  /* 0x00000070eb4c7812 */ /* 0x000fe400078efeba */
[----:B------:R-:W2:Y:S01]  /*16a20*/  I2F R170, R58 ;  /* 0x0000003a00aa7306 */ /* 0x000ea20000201400 */
[----:B-1----:R-:W-:Y:S01]  /*16a30*/  FFMA.FTZ R30, R30, UR4, R91 ;  /* 0x000000041e1e7c23 */ /* 0x002fe2000801005b */
[----:B------:R-:W-:Y:S02]  /*16a40*/  FSEL R71, R71, -INF , !P1 ;  /* 0xff80000047477808 */ /* 0x000fe40004800000 */
[-C--:B------:R-:W-:Y:S02]  /*16a50*/  ISETP.GE.AND P1, PT, R24, R2.reuse, PT ;  /* 0x000000021800720c */ /* 0x080fe40003f26270 */
[----:B------:R-:W-:-:S02]  /*16a60*/  ISETP.GE.AND P0, PT, R64, R2, PT ;  /* 0x000000024000720c */ /* 0x000fc40003f06270 */
[----:B------:R-:W-:Y:S08]  /*16a70*/  MUFU.TANH R77, R77 ;  /* 0x0000004d004d7308 */ /* 0x000ff00000002400 */
[----:B------:R-:W1:Y:S01]  /*16a80*/  I2F R184, R56 ;  /* 0x0000003800b87306 */ /* 0x000e620000201400 */
[----:B--2---:R-:W-:-:S07]  /*16a90*/  FFMA.FTZ R170, R170, UR4, R73 ;  /* 0x00000004aaaa7c23 */ /* 0x004fce0008010049 */
[----:B------:R-:W-:Y:S08]  /*16aa0*/  MUFU.TANH R72, R72 ;  /* 0x0000004800487308 */ /* 0x000ff00000002400 */
[----:B------:R-:W-:Y:S01]  /*16ab0*/  MUFU.TANH R68, R68 ;  /* 0x0000004400447308 */ /* 0x000fe20000002400 */
[----:B-1----:R-:W-:-:S07]  /*16ac0*/  FFMA.FTZ R77, R184, UR4, R77 ;  /* 0x00000004b84d7c23 */ /* 0x002fce000801004d */
[----:B------:R-:W1:Y:S08]  /*16ad0*/  I2F R223, R54 ;  /* 0x0000003600df7306 */ /* 0x000e700000201400 */
[----:B------:R-:W2:Y:S08]  /*16ae0*/  I2F R237, R188 ;  /* 0x000000bc00ed7306 */ /* 0x000eb00000201400 */
[----:B------:R-:W-:Y:S01]  /*16af0*/  I2F R173, R173 ;  /* 0x000000ad00ad7306 */ /* 0x000fe20000201400 */
[----:B-1----:R-:W-:Y:S01]  /*16b00*/  FFMA.FTZ R3, R223, UR4, R72 ;  /* 0x00000004df037c23 */ /* 0x002fe20008010048 */
[----:B------:R-:W-:Y:S01]  /*16b10*/  FSEL R223, R77, -INF , !P6 ;  /* 0xff8000004ddf7808 */ /* 0x000fe20007000000 */
[----:B------:R-:W-:Y:S01]  /*16b20*/  IMAD.U32 R77, RZ, RZ, UR7 ;  /* 0x00000007ff4d7e24 */ /* 0x000fe2000f8e00ff */
[----:B------:R-:W-:-:S02]  /*16b30*/  ISETP.GE.AND P6, PT, R80, R2, PT ;  /* 0x000000025000720c */ /* 0x000fc40003fc6270 */
[----:B------:R-:W-:Y:S02]  /*16b40*/  FSEL R3, R3, -INF , !P5 ;  /* 0xff80000003037808 */ /* 0x000fe40006800000 */
[----:B------:R-:W-:Y:S01]  /*16b50*/  MUFU.TANH R113, R113 ;  /* 0x0000007100717308 */ /* 0x000fe20000002400 */
[----:B--2---:R-:W-:Y:S01]  /*16b60*/  FFMA.FTZ R73, R237, UR4, R68 ;  /* 0x00000004ed497c23 */ /* 0x004fe20008010044 */
[----:B------:R-:W-:Y:S02]  /*16b70*/  LOP3.LUT R237, R235, 0x9, R186, 0xfe, !PT ;  /* 0x00000009ebed7812 */ /* 0x000fe400078efeba */
[----:B------:R-:W-:Y:S02]  /*16b80*/  FSEL R235, R170, -INF , !P4 ;  /* 0xff800000aaeb7808 */ /* 0x000fe40006000000 */
[----:B------:R-:W-:Y:S02]  /*16b90*/  ISETP.GE.AND P4, PT, R241, R2, PT ;  /* 0x00000002f100720c */ /* 0x000fe40003f86270 */
[----:B------:R-:W-:Y:S01]  /*16ba0*/  MUFU.TANH R105, R105 ;  /* 0x0000006900697308 */ /* 0x000fe20000002400 */
[----:B------:R-:W-:-:S02]  /*16bb0*/  FSEL R73, R73, -INF , !P3 ;  /* 0xff80000049497808 */ /* 0x000fc40005800000 */
[-C--:B------:R-:W-:Y:S02]  /*16bc0*/  ISETP.GE.AND P5, PT, R239, R2.reuse, PT ;  /* 0x00000002ef00720c */ /* 0x080fe40003fa6270 */
[----:B------:R-:W-:Y:S02]  /*16bd0*/  ISETP.GE.AND P3, PT, R245, R2, PT ;  /* 0x00000002f500720c */ /* 0x000fe40003f66270 */
[----:B------:R-:W-:Y:S01]  /*16be0*/  LOP3.LUT R77, R77, 0x1, R186, 0xfe, !PT ;  /* 0x000000014d4d7812 */ /* 0x000fe200078efeba */
[----:B------:R-:W1:Y:S08]  /*16bf0*/  MUFU.TANH R252, R252 ;  /* 0x000000fc00fc7308 */ /* 0x000e700000002400 */
[----:B------:R-:W2:Y:S08]  /*16c00*/  I2F R8, R241 ;  /* 0x000000f100087306 */ /* 0x000eb00000201400 */
[----:B------:R-:W3:Y:S01]  /*16c10*/  I2F R10, R138 ;  /* 0x0000008a000a7306 */ /* 0x000ee20000201400 */
[----:B-1----:R-:W-:-:S07]  /*16c20*/  FFMA.FTZ R252, R173, UR4, R252 ;  /* 0x00000004adfc7c23 */ /* 0x002fce00080100fc */
[----:B------:R-:W1:Y:S01]  /*16c30*/  MUFU.TANH R20, R20 ;  /* 0x0000001400147308 */ /* 0x000e620000002400 */
[----:B--2---:R-:W-:Y:S02]  /*16c40*/  FFMA.FTZ R8, R8, UR4, R113 ;  /* 0x0000000408087c23 */ /* 0x004fe40008010071 */
[----:B------:R-:W-:-:S03]  /*16c50*/  IMAD.U32 R241, RZ, RZ, UR7 ;  /* 0x00000007fff17e24 */ /* 0x000fc6000f8e00ff */
[----:B------:R-:W-:Y:S02]  /*16c60*/  FSEL R26, R8, -INF , !P4 ;  /* 0xff800000081a7808 */ /* 0x000fe40006000000 */
[----:B------:R-:W-:Y:S01]  /*16c70*/  MUFU.TANH R119, R119 ;  /* 0x0000007700777308 */ /* 0x000fe20000002400 */
[----:B---3--:R-:W-:Y:S01]  /*16c80*/  FFMA.FTZ R10, R10, UR4, R105 ;  /* 0x000000040a0a7c23 */ /* 0x008fe20008010069 */
[----:B------:R-:W-:Y:S02]  /*16c90*/  LOP3.LUT R241, R241, 0x8, R186, 0xfe, !PT ;  /* 0x00000008f1f17812 */ /* 0x000fe400078efeba */
[----:B------:R-:W-:-:S04]  /*16ca0*/  ISETP.GE.AND P4, PT, R216, R2, PT ;  /* 0x00000002d800720c */ /* 0x000fc80003f86270 */
[----:B------:R-:W-:Y:S01]  /*16cb0*/  MUFU.TANH R114, R114 ;  /* 0x0000007200727308 */ /* 0x000fe20000002400 */
[----:B-1----:R-:W-:Y:S01]  /*16cc0*/  FFMA.FTZ R20, R173, UR4, R20 ;  /* 0x00000004ad147c23 */ /* 0x002fe20008010014 */
[----:B------:R-:W-:Y:S02]  /*16cd0*/  FSEL R173, R252, -INF , !P2 ;  /* 0xff800000fcad7808 */ /* 0x000fe40005000000 */
[-C--:B------:R-:W-:Y:S02]  /*16ce0*/  ISETP.GE.AND P2, PT, R247, R2.reuse, PT ;  /* 0x00000002f700720c */ /* 0x080fe40003f46270 */
[----:B------:R-:W-:Y:S02]  /*16cf0*/  FSEL R190, R20, -INF , !P1 ;  /* 0xff80000014be7808 */ /* 0x000fe40004800000 */
[----:B------:R-:W1:Y:S01]  /*16d00*/  I2F R14, R239 ;  /* 0x000000ef000e7306 */ /* 0x000e620000201400 */
[----:B------:R-:W-:-:S07]  /*16d10*/  ISETP.GE.AND P1, PT, R117, R2, PT ;  /* 0x000000027500720c */ /* 0x000fce0003f26270 */
        /* <DEDUP_REMOVED lines=8> */
[----:B------:R-:W1:Y:S01]  /*16da0*/  I2F R116, R247 ;  /* 0x000000f700747306 */ /* 0x000e620000201400 */
[----:B---3--:R-:W-:Y:S01]  /*16db0*/  FFMA.FTZ R100, R100, UR4, R97 ;  /* 0x0000000464647c23 */ /* 0x008fe20008010061 */
[-C--:B------:R-:W-:Y:S02]  /*16dc0*/  ISETP.GE.AND P3, PT, R146, R2.reuse, PT ;  /* 0x000000029200720c */ /* 0x080fe40003f66270 */
[----:B------:R-:W-:Y:S02]  /*16dd0*/  FSEL R138, R10, -INF , !P5 ;  /* 0xff8000000a8a7808 */ /* 0x000fe40006800000 */
[----:B------:R-:W-:Y:S02]  /*16de0*/  ISETP.GE.AND P5, PT, R222, R2, PT ;  /* 0x00000002de00720c */ /* 0x000fe40003fa6270 */
[----:B------:R-:W-:Y:S08]  /*16df0*/  I2F R56, R64 ;  /* 0x0000004000387306 */ /* 0x000ff00000201400 */
[----:B------:R-:W2:Y:S01]  /*16e00*/  MUFU.TANH R79, R79 ;  /* 0x0000004f004f7308 */ /* 0x000ea20000002400 */
[----:B-1----:R-:W-:-:S05]  /*16e10*/  FFMA.FTZ R28, R116, UR4, R109 ;  /* 0x00000004741c7c23 */ /* 0x002fca000801006d */
[----:B------:R-:W-:Y:S02]  /*16e20*/  FSEL R28, R28, -INF , !P2 ;  /* 0xff8000001c1c7808 */ /* 0x000fe40005000000 */
[----:B------:R-:W-:Y:S01]  /*16e30*/  MUFU.TANH R111, R111 ;  /* 0x0000006f006f7308 */ /* 0x000fe20000002400 */
[----:B------:R-:W-:-:S07]  /*16e40*/  ISETP.GE.AND P2, PT, R218, R2, PT ;  /* 0x00000002da00720c */ /* 0x000fce0003f46270 */
[----:B------:R-:W1:Y:S01]  /*16e50*/  I2F R136, R117 ;  /* 0x0000007500887306 */ /* 0x000e620000201400 */
[----:B--2---:R-:W-:-:S05]  /*16e60*/  FFMA.FTZ R56, R56, UR4, R79 ;  /* 0x0000000438387c23 */ /* 0x004fca000801004f */
[----:B------:R-:W-:Y:S02]  /*16e70*/  FSEL R222, R56, -INF , !P0 ;  /* 0xff80000038de7808 */ /* 0x000fe40004000000 */
[----:B------:R-:W-:Y:S01]  /*16e80*/  MUFU.TANH R101, R101 ;  /* 0x0000006500657308 */ /* 0x000fe20000002400 */
[----:B------:R-:W-:-:S07]  /*16e90*/  ISETP.NE.AND P0, PT, R128, RZ, PT ;  /* 0x000000ff8000720c */ /* 0x000fce0003f05270 */
[----:B------:R-:W2:Y:S01]  /*16ea0*/  I2F R140, R146 ;  /* 0x00000092008c7306 */ /* 0x000ea20000201400 */
[----:B-1----:R-:W-:-:S05]  /*16eb0*/  FFMA.FTZ R111, R136, UR4, R111 ;  /* 0x00000004886f7c23 */ /* 0x002fca000801006f */
[----:B------:R-:W-:Y:S02]  /*16ec0*/  FSEL R238, R111, -INF , !P1 ;  /* 0xff8000006fee7808 */ /* 0x000fe40004800000 */
[----:B------:R-:W1:Y:S01]  /*16ed0*/  I2F R180, R218 ;  /* 0x000000da00b47306 */ /* 0x000e620000201400 */
[----:B------:R-:W-:-:S07]  /*16ee0*/  ISETP.GE.AND P1, PT, R220, R2, PT ;  /* 0x00000002dc00720c */ /* 0x000fce0003f26270 */
[----:B------:R-:W-:Y:S01]  /*16ef0*/  I2F R16, R251 ;  /* 0x000000fb00107306 */ /* 0x000fe20000201400 */
[----:B--2---:R-:W-:Y:S01]  /*16f00*/  FFMA.FTZ R101, R140, UR4, R101 ;  /* 0x000000048c657c23 */ /* 0x004fe20008010065 */
[----:B------:R-:W-:Y:S02]  /*16f10*/  FSEL R140, R100, -INF , !P5 ;  /* 0xff800000648c7808 */ /* 0x000fe40006800000 */
[-C--:B------:R-:W-:Y:S02]  /*16f20*/  ISETP.GE.AND P5, PT, R99, R2.reuse, PT ;  /* 0x000000026300720c */ /* 0x080fe40003fa6270 */
[----:B------:R-:W-:Y:S02]  /*16f30*/  FSEL R170, R101, -INF , !P3 ;  /* 0xff80000065aa7808 */ /* 0x000fe40005800000 */
[----:B------:R-:W2:Y:S01]  /*16f40*/  MUFU.TANH R83, R83 ;  /* 0x0000005300537308 */ /* 0x000ea20000002400 */
[----:B-1----:R-:W-:Y:S01]  /*16f50*/  FFMA.FTZ R180, R180, UR4, R244 ;  /* 0x00000004b4b47c23 */ /* 0x002fe200080100f4 */
[----:B------:R-:W-:-:S04]  /*16f60*/  ISETP.GE.AND P3, PT, R230, R2, PT ;  /* 0x00000002e600720c */ /* 0x000fc80003f66270 */
[----:B------:R-:W-:Y:S02]  /*16f70*/  FSEL R234, R180, -INF , !P2 ;  /* 0xff800000b4ea7808 */ /* 0x000fe40005000000 */
[----:B------:R-:W1:Y:S01]  /*16f80*/  I2F R4, R220 ;  /* 0x000000dc00047306 */ /* 0x000e620000201400 */
[----:B------:R-:W-:-:S07]  /*16f90*/  ISETP.GE.AND P2, PT, R232, R2, PT ;  /* 0x00000002e800720c */ /* 0x000fce0003f46270 */
[----:B------:R-:W-:Y:S01]  /*16fa0*/  I2F R54, R80 ;  /* 0x0000005000367306 */ /* 0x000fe20000201400 */
[----:B--2---:R-:W-:-:S07]  /*16fb0*/  FFMA.FTZ R16, R16, UR4, R83 ;  /* 0x0000000410107c23 */ /* 0x004fce0008010053 */
[----:B------:R-:W2:Y:S01]  /*16fc0*/  MUFU.TANH R91, R74 ;  /* 0x0000004a005b7308 */ /* 0x000ea20000002400 */
[----:B-1----:R-:W-:-:S05]  /*16fd0*/  FFMA.FTZ R4, R4, UR4, R98 ;  /* 0x0000000404047c23 */ /* 0x002fca0008010062 */
[----:B------:R-:W-:Y:S02]  /*16fe0*/  FSEL R146, R4, -INF , !P1 ;  /* 0xff80000004927808 */ /* 0x000fe40004800000 */
[----:B------:R-:W-:Y:S01]  /*16ff0*/  MUFU.TANH R106, R106 ;  /* 0x0000006a006a7308 */ /* 0x000fe20000002400 */
[----:B------:R-:W-:-:S04]  /*17000*/  ISETP.GE.AND P1, PT, R249, R2, PT ;  /* 0x00000002f900720c */ /* 0x000fc80003f26270 */
[----:B------:R-:W-:Y:S02]  /*17010*/  FSEL R180, R30, -INF , !P1 ;  /* 0xff8000001eb47808 */ /* 0x000fe40004800000 */
[----:B------:R-:W-:Y:S01]  /*17020*/  ISETP.GE.AND P1, PT, R84, R2, PT ;  /* 0x000000025400720c */ /* 0x000fe20003f26270 */
[----:B------:R-:W-:Y:S01]  /*17030*/  MUFU.TANH R93, R93 ;  /* 0x0000005d005d7308 */ /* 0x000fe20000002400 */
[----:B--2---:R-:W-:-:S05]  /*17040*/  FFMA.FTZ R54, R54, UR4, R91 ;  /* 0x0000000436367c23 */ /* 0x004fca000801005b */
[----:B------:R-:W-:Y:S02]  /*17050*/  FSEL R220, R54, -INF , !P6 ;  /* 0xff80000036dc7808 */ /* 0x000fe40007000000 */
[----:B------:R-:W1:Y:S01]  /*17060*/  I2F R108, R216 ;  /* 0x000000d8006c7306 */ /* 0x000e620000201400 */
[----:B------:R-:W-:-:S07]  /*17070*/  PLOP3.LUT P6, PT, PT, PT, UP0, 0x80, 0x0 ;  /* 0x000000000000781c */ /* 0x000fce0003fcf008 */
[----:B------:R-:W2:Y:S08]  /*17080*/  I2F R228, R230 ;  /* 0x000000e600e47306 */ /* 0x000eb00000201400 */
[----:B------:R-:W-:Y:S01]  /*17090*/  MUFU.TANH R94, R94 ;  /* 0x0000005e005e7308 */ /* 0x000fe20000002400 */
[----:B-1----:R-:W-:-:S05]  /*170a0*/  FFMA.FTZ R106, R108, UR4, R106 ;  /* 0x000000046c6a7c23 */ /* 0x002fca000801006a */
[----:B------:R-:W-:Y:S02]  /*170b0*/  FSEL R236, R106, -INF , !P4 ;  /* 0xff8000006aec7808 */ /* 0x000fe40006000000 */
[----:B------:R-:W-:Y:S01]  /*170c0*/  MUFU.TANH R90, R90 ;  /* 0x0000005a005a7308 */ /* 0x000fe20000002400 */
[----:B--2---:R-:W-:Y:S01]  /*170d0*/  FFMA.FTZ R93, R228, UR4, R93 ;  /* 0x00000004e45d7c23 */ /* 0x004fe2000801005d */
[----:B------:R-:W-:-:S06]  /*170e0*/  ISETP.GE.AND P4, PT, R226, R2, PT ;  /* 0x00000002e200720c */ /* 0x000fcc0003f86270 */
[----:B------:R-:W1:Y:S08]  /*170f0*/  I2F R182, R226 ;  /* 0x000000e200b67306 */ /* 0x000e700000201400 */
[----:B------:R-:W2:Y:S08]  /*17100*/  I2F R6, R232 ;  /* 0x000000e800067306 */ /* 0x000eb00000201400 */
[----:B------:R-:W-:Y:S01]  /*17110*/  I2F R18, R99 ;  /* 0x0000006300127306 */ /* 0x000fe20000201400 */
[----:B-1----:R-:W-:-:S05]  /*17120*/  FFMA.FTZ R94, R182, UR4, R94 ;  /* 0x00000004b65e7c23 */ /* 0x002fca000801005e */
[----:B------:R-:W-:Y:S02]  /*17130*/  FSEL R174, R94, -INF , !P4 ;  /* 0xff8000005eae7808 */ /* 0x000fe40006000000 */
[----:B------:R-:W-:Y:S01]  /*17140*/  I2F R60, R95 ;  /* 0x0000005f003c7306 */ /* 0x000fe20000201400 */
[----:B--2---:R-:W-:Y:S01]  /*17150*/  FFMA.FTZ R6, R6, UR4, R90 ;  /* 0x0000000406067c23 */ /* 0x004fe2000801005a */
[----:B------:R-:W-:Y:S02]  /*17160*/  FSEL R232, R93, -INF , !P3 ;  /* 0xff8000005de87808 */ /* 0x000fe40005800000 */
[-C--:B------:R-:W-:Y:S02]  /*17170*/  ISETP.GE.AND P3, PT, R95, R2.reuse, PT ;  /* 0x000000025f00720c */ /* 0x080fe40003f66270 */
[----:B------:R-:W-:Y:S02]  /*17180*/  FSEL R230, R6, -INF , !P2 ;  /* 0xff80000006e67808 */ /* 0x000fe40005000000 */
[----:B------:R-:W1:Y:S01]  /*17190*/  MUFU.TANH R113, R86 ;  /* 0x0000005600717308 */ /* 0x000e620000002400 */
[----:B------:R-:W-:-:S02]  /*171a0*/  ISETP.GE.AND P4, PT, R66, R2, PT ;  /* 0x000000024200720c */ /* 0x000fc40003f86270 */
[----:B------:R-:W-:-:S04]  /*171b0*/  ISETP.GE.AND P2, PT, R251, R2, PT ;  /* 0x00000002fb00720c */ /* 0x000fc80003f46270 */
[----:B------:R-:W-:Y:S01]  /*171c0*/  FSEL R182, R16, -INF , !P2 ;  /* 0xff80000010b67808 */ /* 0x000fe20005000000 */
        /* <DEDUP_REMOVED lines=11> */
[----:B------:R-:W-:Y:S01]  /*17280*/  I2F R58, R81 ;  /* 0x00000051003a7306 */ /* 0x000fe20000201400 */
[----:B-1----:R-:W-:-:S05]  /*17290*/  FFMA.FTZ R12, R12, UR4, R97 ;  /* 0x000000040c0c7c23 */ /* 0x002fca0008010061 */
[----:B------:R-:W-:Y:S02]  /*172a0*/  FSEL R226, R12, -INF , !P1 ;  /* 0xff8000000ce27808 */ /* 0x000fe40004800000 */
[----:B------:R-:W-:Y:S01]  /*172b0*/  I2F R62, R76 ;  /* 0x0000004c003e7306 */ /* 0x000fe20000201400 */
[----:B------:R-:W-:-:S07]  /*172c0*/  ISETP.GE.AND P1, PT, R242, R2, PT ;  /* 0x00000002f200720c */ /* 0x000fce0003f26270 */
[----:B------:R-:W1:Y:S08]  /*172d0*/  MUFU.TANH R87, R87 ;  /* 0x0000005700577308 */ /* 0x000e700000002400 */
        /* <DEDUP_REMOVED lines=8> */
[----:B------:R-:W-:Y:S01]  /*17360*/  MUFU.TANH R125, R125 ;  /* 0x0000007d007d7308 */ /* 0x000fe20000002400 */
[----:B---3--:R-:W-:Y:S01]  /*17370*/  FFMA.FTZ R62, R62, UR4, R79 ;  /* 0x000000043e3e7c23 */ /* 0x008fe2000801004f */
[----:B------:R-:W-:-:S04]  /*17380*/  ISETP.GE.AND P3, PT, R241, R2, PT ;  /* 0x00000002f100720c */ /* 0x000fc80003f66270 */
[----:B------:R-:W-:Y:S02]  /*17390*/  FSEL R216, R62, -INF , !P5 ;  /* 0xff8000003ed87808 */ /* 0x000fe40006800000 */
[----:B------:R-:W-:Y:S01]  /*173a0*/  MUFU.TANH R121, R121 ;  /* 0x0000007900797308 */ /* 0x000fe20000002400 */
[----:B-1----:R-:W-:Y:S01]  /*173b0*/  FFMA.FTZ R12, R171, UR4, R126 ;  /* 0x00000004ab0c7c23 */ /* 0x002fe2000801007e */
[----:B------:R-:W-:Y:S01]  /*173c0*/  BAR.SYNC.DEFER_BLOCKING 0x0 ;  /* 0x0000000000007b1d */ /* 0x000fe20000010000 */
[----:B------:R-:W-:-:S04]  /*173d0*/  LOP3.LUT P5, RZ, R0, 0x2, RZ, 0xc0, !PT ;  /* 0x0000000200ff7812 */ /* 0x000fc800078ac0ff */
[----:B------:R-:W-:Y:S01]  /*173e0*/  FSEL R12, R12, -INF , !P5 ;  /* 0xff8000000c0c7808 */ /* 0x000fe20006800000 */
[----:B------:R-:W-:Y:S08]  /*173f0*/  I2F R72, R242 ;  /* 0x000000f200487306 */ /* 0x000ff00000201400 */
[----:B------:R-:W1:Y:S08]  /*17400*/  I2F R240, R77 ;  /* 0x0000004d00f07306 */ /* 0x000e700000201400 */
[----:B------:R-:W2:Y:S08]  /*17410*/  I2F R68, R237 ;  /* 0x000000ed00447306 */ /* 0x000eb00000201400 */
[----:B------:R-:W-:Y:S01]  /*17420*/  I2F R239, R241 ;  /* 0x000000f100ef7306 */ /* 0x000fe20000201400 */
[----:B-1----:R-:W-:-:S05]  /*17430*/  FFMA.FTZ R6, R240, UR4, R125 ;  /* 0x00000004f0067c23 */ /* 0x002fca000801007d */
[----:B------:R-:W-:Y:S02]  /*17440*/  FSEL R6, R6, -INF , !P4 ;  /* 0xff80000006067808 */ /* 0x000fe40006000000 */
[----:B------:R-:W1:Y:S01]  /*17450*/  MUFU.TANH R83, R118 ;  /* 0x0000007600537308 */ /* 0x000e620000002400 */
[----:B--2---:R-:W-:-:S05]  /*17460*/  FFMA.FTZ R10, R68, UR4, R121 ;  /* 0x00000004440a7c23 */ /* 0x004fca0008010079 */
[----:B------:R-:W-:Y:S02]  /*17470*/  FSEL R10, R10, -INF , !P2 ;  /* 0xff8000000a0a7808 */ /* 0x000fe40005000000 */
[----:B------:R-:W2:Y:S01]  /*17480*/  MUFU.TANH R122, R122 ;  /* 0x0000007a007a7308 */ /* 0x000ea20000002400 */
[----:B-1----:R-:W-:-:S05]  /*17490*/  FFMA.FTZ R8, R72, UR4, R83 ;  /* 0x0000000448087c23 */ /* 0x002fca0008010053 */
        /* <DEDUP_REMOVED lines=67> */
.L_x_2834:
[----:B------:R-:W-:-:S05]  /*178d0*/  IMAD.MOV.U32 R74, RZ, RZ, c[0x0][0x198] ;  /* 0x00006600ff4a7624 */ /* 0x000fca00078e00ff */
[----:B------:R-:W-:-:S04]  /*178e0*/  LEA R74, -R74, RZ, 0x8 ;  /* 0x000000ff4a4a7211 */ /* 0x000fc800078e41ff */
[----:B------:R-:W-:Y:S02]  /*178f0*/  SHF.R.S32.HI R75, RZ, 0x1f, R74 ;  /* 0x0000001fff4b7819 */ /* 0x000fe4000001144a */
.L_x_2835:
[----:B------:R-:W-:Y:S01]  /*17900*/  @!P0 IMAD.MOV.U32 R91, RZ, RZ, c[0x0][0x198] ;  /* 0x00006600ff5b8624 */ /* 0x000fe200078e00ff */
[----:B------:R-:W-:Y:S01]  /*17910*/  ULDC.64 UR6, c[0x0][0x198] ;  /* 0x0000660000067ab9 */ /* 0x000fe20000000a00 */
[----:B------:R-:W-:Y:S01]  /*17920*/  @!P0 IMAD.MOV.U32 R18, RZ, RZ, c[0x0][0x19c] ;  /* 0x00006700ff128624 */ /* 0x000fe200078e00ff */
[----:B------:R-:W-:Y:S01]  /*17930*/  USHF.L.U32 UR10, UR6, 0x5, URZ ;  /* 0x00000005060a7899 */ /* 0x000fe2000800063f */
[----:B------:R-:W-:Y:S01]  /*17940*/  @!P0 IMAD.MOV.U32 R82, RZ, RZ, c[0x0][0x198] ;  /* 0x00006600ff528624 */ /* 0x000fe200078e00ff */
[C---:B------:R-:W-:Y:S01]  /*17950*/  @!P0 LEA R79, P1, R91.reuse, R74, 0x7 ;  /* 0x0000004a5b4f8211 */ /* 0x040fe200078238ff */
[----:B------:R-:W-:Y:S01]  /*17960*/  @!P0 IMAD.MOV.U32 R2, RZ, RZ, c[0x0][0x19c] ;  /* 0x00006700ff028624 */ /* 0x000fe200078e00ff */
[----:B------:R-:W-:Y:S01]  /*17970*/  UMOV UR8, 0x5 ;  /* 0x0000000500087882 */ /* 0x000fe20000000000 */
[----:B------:R-:W-:Y:S01]  /*17980*/  @!P0 IMAD.MOV.U32 R93, RZ, RZ, c[0x0][0x198] ;  /* 0x00006600ff5d8624 */ /* 0x000fe200078e00ff */
[----:B------:R-:W-:Y:S01]  /*17990*/  @!P0 LEA.HI.X R18, R91, R75, R18, 0x7, P1 ;  /* 0x0000004b5b128211 */ /* 0x000fe200008f3c12 */
[----:B------:R-:W-:Y:S01]  /*179a0*/  @!P0 IMAD.MOV.U32 R86, RZ, RZ, c[0x0][0x198] ;  /* 0x00006600ff568624 */ /* 0x000fe200078e00ff */
[----:B------:R-:W-:Y:S01]  /*179b0*/  @!P0 LEA R90, P1, R74, R210, 0x1 ;  /* 0x000000d24a5a8211 */ /* 0x000fe200078208ff */
[----:B------:R-:W-:Y:S01]  /*179c0*/  @!P0 IMAD.MOV.U32 R14, RZ, RZ, c[0x0][0x19c] ;  /* 0x00006700ff0e8624 */ /* 0x000fe200078e00ff */
[C---:B------:R-:W-:Y:S01]  /*179d0*/  @!P0 LEA R77, P2, R93.reuse, R74, 0x6 ;  /* 0x0000004a5d4d8211 */ /* 0x040fe200078430ff */
[--C-:B------:R-:W-:Y:S01]  /*179e0*/  @!P0 IMAD.WIDE.U32 R82, R82, 0xa0, R74.reuse ;  /* 0x000000a052528825 */ /* 0x100fe200078e004a */
[C-C-:B------:R-:W-:Y:S01]  /*179f0*/  @!P0 LEA.HI.X R91, R74.reuse, R211, R75.reuse, 0x1, P1 ;  /* 0x000000d34a5b8211 */ /* 0x140fe200008f0c4b */
[----:B------:R-:W-:Y:S01]  /*17a00*/  USHF.L.U64.HI UR7, UR6, UR8, UR7 ;  /* 0x0000000806077299 */ /* 0x000fe20008010207 */
[----:B------:R-:W-:Y:S01]  /*17a10*/  @!P0 IADD3 R22, P3, R74, UR10, RZ ;  /* 0x0000000a4a168c10 */ /* 0x000fe2000ff7e0ff */
[----:B------:R-:W-:Y:S01]  /*17a20*/  @!P0 IMAD R2, R2, 0xa0, RZ ;  /* 0x000000a002028824 */ /* 0x000fe200078e02ff */
[-C--:B------:R-:W-:Y:S01]  /*17a30*/  @!P0 LEA R94, P1, R82, R210.reuse, 0x1 ;  /* 0x000000d2525e8211 */ /* 0x080fe200078208ff */
[----:B------:R-:W-:Y:S01]  /*17a40*/  @!P0 IMAD.MOV.U32 R80, RZ, RZ, c[0x0][0x198] ;  /* 0x00006600ff508624 */ /* 0x000fe200078e00ff */
[-C--:B------:R-:W-:Y:S01]  /*17a50*/  @!P0 LEA R100, P4, R22, R210.reuse, 0x1 ;  /* 0x000000d216648211 */ /* 0x080fe200078808ff */
[----:B------:R-:W-:Y:S01]  /*17a60*/  @!P0 IMAD.MOV.U32 R16, RZ, RZ, c[0x0][0x19c] ;  /* 0x00006700ff108624 */ /* 0x000fe200078e00ff */
[----:B------:R1:W-:Y:S01]  /*17a70*/  @P0 STS [R212+0x1000], RZ ;  /* 0x001000ffd4000388 */ /* 0x0003e20000000800 */
[----:B------:R-:W-:Y:S01]  /*17a80*/  @!P0 IMAD.MOV.U32 R0, RZ, RZ, c[0x0][0x19c] ;  /* 0x00006700ff008624 */ /* 0x000fe200078e00ff */
[----:B------:R-:W-:Y:S01]  /*17a90*/  BSSY B0, `(.L_x_2836) ;  /* 0x0000045000007945 */ /* 0x000fe20003800000 */
[----:B------:R-:W-:Y:S01]  /*17aa0*/  @!P0 IMAD.WIDE.U32 R86, R86, 0x60, R74 ;  /* 0x0000006056568825 */ /* 0x000fe200078e004a */
[----:B------:R-:W-:Y:S01]  /*17ab0*/  @!P0 LEA.HI.X R16, R93, R75, R16, 0x6, P2 ;  /* 0x0000004b5d108211 */ /* 0x000fe200010f3410 */
[----:B------:R1:W-:Y:S02]  /*17ac0*/  @P0 STS [R212+0x1004], RZ ;  /* 0x001004ffd4000388 */ /* 0x0003e40000000800 */
[----:B------:R-:W-:Y:S01]  /*17ad0*/  @!P0 IMAD R14, R14, 0x60, RZ ;  /* 0x000000600e0e8824 */ /* 0x000fe200078e02ff */
[----:B------:R-:W-:Y:S01]  /*17ae0*/  @!P0 LEA R98, P2, R86, R210, 0x1 ;  /* 0x000000d256628211 */ /* 0x000fe200078408ff */
[----:B------:R-:W-:Y:S01]  /*17af0*/  @!P0 IMAD.IADD R2, R2, 0x1, R83 ;  /* 0x0000000102028824 */ /* 0x000fe200078e0253 */
[----:B------:R1:W-:Y:S01]  /*17b00*/  @P0 STS.64 [R212+0x1008], RZ ;  /* 0x001008ffd4000388 */ /* 0x0003e20000000a00 */
[----:B------:R-:W-:-:S03]  /*17b10*/  @!P0 IMAD.WIDE.U32 R80, R80, 0xc0, R74 ;  /* 0x000000c050508825 */ /* 0x000fc600078e004a */
[-C--:B------:R-:W-:Y:S01]  /*17b20*/  @!P0 LEA.HI.X R95, R82, R211.reuse, R2, 0x1, P1 ;  /* 0x000000d3525f8211 */ /* 0x080fe200008f0c02 */
[----:B------:R-:W-:Y:S01]  /*17b30*/  @!P0 IMAD R0, R0, 0xc0, RZ ;  /* 0x000000c000008824 */ /* 0x000fe200078e02ff */
[----:B------:R-:W-:Y:S01]  /*17b40*/  @!PT LDS RZ, [RZ] ;  /* 0x00000000fffff984 */ /* 0x000fe20000000800 */
[----:B------:R-:W-:Y:S01]  /*17b50*/  @!PT LDS RZ, [RZ] ;  /* 0x00000000fffff984 */ /* 0x000fe20000000800 */
[----:B------:R-:W-:Y:S01]  /*17b60*/  @!PT LDS RZ, [RZ] ;  /* 0x00000000fffff984 */ /* 0x000fe20000000800 */
[----:B------:R1:W-:Y:S01]  /*17b70*/  @!P0 LDGSTS.E.BYPASS.LTC128B.128 [R212+0x1000], [R90.64] ;  /* 0x010000005ad48fae */ /* 0x0003e2000b901d4e */
[----:B------:R-:W-:Y:S01]  /*17b80*/  @!P0 IMAD.IADD R14, R14, 0x1, R87 ;  /* 0x000000010e0e8824 */ /* 0x000fe200078e0257 */
[-C--:B------:R-:W-:Y:S01]  /*17b90*/  @!P0 LEA R82, P1, R80, R210.reuse, 0x1 ;  /* 0x000000d250528211 */ /* 0x080fe200078208ff */
[----:B------:R-:W-:Y:S01]  /*17ba0*/  @!P0 IMAD.IADD R2, R0, 0x1, R81 ;  /* 0x0000000100028824 */ /* 0x000fe200078e0251 */
[----:B------:R-:W-:Y:S01]  /*17bb0*/  @!P0 IADD3.X R0, R75, UR7, RZ, P3, !PT ;  /* 0x000000074b008c10 */ /* 0x000fe20009ffe4ff */
[----:B------:R1:W-:Y:S01]  /*17bc0*/  @P0 STS.128 [R212+0x1800], RZ ;  /* 0x001800ffd4000388 */ /* 0x0003e20000000c00 */
        /* <DEDUP_REMOVED lines=49> */
.L_x_2837:
[----:B------:R-:W-:Y:S05]  /*17ee0*/  BSYNC B0 ;  /* 0x0000000000007941 */ /* 0x000fea0003800000 */
.L_x_2836:
[----:B------:R-:W0:Y:S01]  /*17ef0*/  LDGDEPBAR ;  /* 0x00000000000079af */ /* 0x000e220000000000 */
[----:B------:R-:W-:-:S04]  /*17f00*/  LEA R210, P0, R74, R210, 0x1 ;  /* 0x000000d24ad27211 */ /* 0x000fc800078008ff */
[----:B------:R-:W-:Y:S02]  /*17f10*/  LEA.HI.X R211, R74, R211, R75, 0x1, P0 ;  /* 0x000000d34ad37211 */ /* 0x000fe400000f0c4b */
.L_x_2833:
        /* <DEDUP_REMOVED lines=132> */
[----:B------:R-:W1:Y:S01]  /*18760*/  MUFU.EX2 R101, R101 ;  /* 0x0000006500657308 */ /* 0x000e620000000800 */
        /* <DEDUP_REMOVED lines=93> */
[----:B-1----:R-:W-:Y:S01]  /*18d40*/  FMNMX.FTZ R0, R2, R3, !PT ;  /* 0x0000000302007209 */ /* 0x002fe20007810000 */
[----:B------:R-:W-:-:S04]  /*18d50*/  FFMA.FTZ R2, R185, c[0x0][0x23c], -R84 ;  /* 0x00008f00b9027a23 */ /* 0x000fc80000010854 */
[----:B------:R-:W1:Y:S02]  /*18d60*/  SHFL.BFLY PT, R85, R0, 0x1, 0x1f ;  /* 0x0c201f0000557f89 */ /* 0x000e6400000e0000 */
[----:B------:R-:W-:Y:S08]  /*18d70*/  MUFU.EX2 R64, R64 ;  /* 0x0000004000407308 */ /* 0x000ff00000000800 */
[----:B------:R-:W-:Y:S08]  /*18d80*/  MUFU.EX2 R65, R65 ;  /* 0x0000004100417308 */ /* 0x000ff00000000800 */
[----:B------:R-:W-:Y:S01]  /*18d90*/  MUFU.EX2 R62, R62 ;  /* 0x0000003e003e7308 */ /* 0x000fe20000000800 */
[----:B-1----:R-:W-:Y:S01]  /*18da0*/  FMNMX.FTZ R85, R0, R85, !PT ;  /* 0x0000005500557209 */ /* 0x002fe20007810000 */
[----:B------:R-:W-:-:S06]  /*18db0*/  FFMA.FTZ R0, R11, c[0x0][0x23c], -R84 ;  /* 0x00008f000b007a23 */ /* 0x000fcc0000010854 */
[----:B------:R-:W-:Y:S01]  /*18dc0*/  MUFU.EX2 R63, R63 ;  /* 0x0000003f003f7308 */ /* 0x000fe20000000800 */
[C---:B------:R-:W-:Y:S01]  /*18dd0*/  FSETP.NEU.FTZ.AND P0, PT, R85.reuse, -INF , PT ;  /* 0xff8000005500780b */ /* 0x040fe20003f1d000 */
[----:B------:R-:W-:-:S05]  /*18de0*/  FMUL.FTZ R3, R85, c[0x0][0x23c] ;  /* 0x00008f0055037a20 */ /* 0x000fca0000410000 */
[----:B------:R-:W-:Y:S01]  /*18df0*/  FSEL R3, R3, RZ, P0 ;  /* 0x000000ff03037208 */ /* 0x000fe20000000000 */
[----:B------:R-:W-:Y:S04]  /*18e00*/  MUFU.EX2 R60, R60 ;  /* 0x0000003c003c7308 */ /* 0x000fe80000000800 */
[--C-:B------:R-:W-:Y:S01]  /*18e10*/  FFMA.FTZ R113, R6, c[0x0][0x23c], -R3.reuse ;  /* 0x00008f0006717a23 */ /* 0x100fe20000010803 */
[----:B------:R-:W-:Y:S01]  /*18e20*/  FSEL R6, R86, RZ, P1 ;  /* 0x000000ff56067208 */ /* 0x000fe20000800000 */
[--C-:B------:R-:W-:Y:S01]  /*18e30*/  FFMA.FTZ R107, R10, c[0x0][0x23c], -R3.reuse ;  /* 0x00008f000a6b7a23 */ /* 0x100fe20000010803 */
[----:B------:R-:W-:Y:S01]  /*18e40*/  FSEL R10, R85, RZ, P0 ;  /* 0x000000ff550a7208 */ /* 0x000fe20000000000 */
[----:B------:R-:W-:Y:S01]  /*18e50*/  FFMA.FTZ R116, R4, c[0x0][0x23c], -R3 ;  /* 0x00008f0004747a23 */ /* 0x000fe20000010803 */
[----:B------:R-:W-:Y:S01]  /*18e60*/  MUFU.EX2 R61, R61 ;  /* 0x0000003d003d7308 */ /* 0x000fe20000000800 */
[----:B------:R-:W-:-:S02]  /*18e70*/  FADD.FTZ R11, R131, -R6 ;  /* 0x80000006830b7221 */ /* 0x000fc40000010000 */
[----:B------:R-:W1:Y:S01]  /*18e80*/  LDSM.16.MT88.4 R4, [R215+0x5000] ;  /* 0x00500000d704783b */ /* 0x000e620000004200 */
[----:B------:R-:W-:Y:S02]  /*18e90*/  FADD.FTZ R10, R129, -R10 ;  /* 0x8000000a810a7221 */ /* 0x000fe40000010000 */
[----:B------:R-:W-:Y:S02]  /*18ea0*/  FMUL.FTZ R123, R11, c[0x0][0x23c] ;  /* 0x00008f000b7b7a20 */ /* 0x000fe40000410000 */
[----:B------:R-:W-:Y:S01]  /*18eb0*/  FMUL.FTZ R121, R10, c[0x0][0x23c] ;  /* 0x00008f000a797a20 */ /* 0x000fe20000410000 */
[----:B------:R-:W-:Y:S01]  /*18ec0*/  MUFU.EX2 R113, R113 ;  /* 0x0000007100717308 */ /* 0x000fe20000000800 */
[--C-:B------:R-:W-:Y:S02]  /*18ed0*/  FFMA.FTZ R109, R8, c[0x0][0x23c], -R3.reuse ;  /* 0x00008f00086d7a23 */ /* 0x100fe40000010803 */
[----:B------:R-:W2:Y:S01]  /*18ee0*/  LDSM.16.MT88.4 R8, [R214+0x5000] ;  /* 0x00500000d608783b */ /* 0x000ea20000004200 */
[--C-:B------:R-:W-:Y:S01]  /*18ef0*/  FFMA.FTZ R122, R12, c[0x0][0x23c], -R3.reuse ;  /* 0x00008f000c7a7a23 */ /* 0x100fe20000010803 */
[----:B------:R-:W-:Y:S01]  /*18f00*/  F2FP.BF16.PACK_AB R12, R117, R126 ;  /* 0x0000007e750c723e */ /* 0x000fe200000010ff */
[----:B------:R-:W-:-:S02]  /*18f10*/  FFMA.FTZ R114, R20, c[0x0][0x23c], -R3 ;  /* 0x00008f0014727a23 */ /* 0x000fc40000010803 */
[----:B------:R-:W-:Y:S01]  /*18f20*/  MUFU.EX2 R116, R116 ;  /* 0x0000007400747308 */ /* 0x000fe20000000800 */
[----:B------:R-:W3:Y:S01]  /*18f30*/  LDSM.16.MT88.4 R20, [R215+0x5400] ;  /* 0x00540000d714783b */ /* 0x000ee20000004200 */
[--C-:B------:R-:W-:Y:S02]  /*18f40*/  FFMA.FTZ R119, R26, c[0x0][0x23c], -R3.reuse ;  /* 0x00008f001a777a23 */ /* 0x100fe40000010803 */
[--C-:B------:R-:W-:Y:S02]  /*18f50*/  FFMA.FTZ R128, R24, c[0x0][0x23c], -R3.reuse ;  /* 0x00008f0018807a23 */ /* 0x100fe40000010803 */
[----:B------:R-:W4:Y:S01]  /*18f60*/  LDSM.16.MT88.4 R24, [R214+0x5400] ;  /* 0x00540000d618783b */ /* 0x000f220000004200 */
[--C-:B------:R-:W-:Y:S01]  /*18f70*/  FFMA.FTZ R136, R28, c[0x0][0x23c], -R3.reuse ;  /* 0x00008f001c887a23 */ /* 0x100fe20000010803 */
[----:B------:R-:W5:Y:S01]  /*18f80*/  MUFU.EX2 R122, R122 ;  /* 0x0000007a007a7308 */ /* 0x000f620000000800 */
[----:B------:R-:W-:Y:S01]  /*18f90*/  F2FP.BF16.PACK_AB R28, R105, R108 ;  /* 0x0000006c691c723e */ /* 0x000fe200000010ff */
        /* <DEDUP_REMOVED lines=8> */
[----:B------:R-:W2:Y:S01]  /*19020*/  MUFU.EX2 R123, R123 ;  /* 0x0000007b007b7308 */ /* 0x000ea20000000800 */
[----:B-----5:R-:W-:Y:S01]  /*19030*/  F2FP.BF16.PACK_AB R13, R113, R122 ;  /* 0x0000007a710d723e */ /* 0x020fe200000010ff */
[----:B------:R-:W-:-:S02]  /*19040*/  FFMA.FTZ R140, R137, c[0x0][0x23c], -R84 ;  /* 0x00008f00898c7a23 */ /* 0x000fc40000010854 */
[--C-:B------:R-:W-:Y:S02]  /*19050*/  FFMA.FTZ R174, R174, c[0x0][0x23c], -R3.reuse ;  /* 0x00008f00aeae7a23 */ /* 0x100fe40000010803 */
[--C-:B------:R-:W-:Y:S02]  /*19060*/  FFMA.FTZ R137, R232, c[0x0][0x23c], -R3.reuse ;  /* 0x00008f00e8897a23 */ /* 0x100fe40000010803 */
[----:B------:R-:W5:Y:S01]  /*19070*/  MUFU.EX2 R121, R121 ;  /* 0x0000007900797308 */ /* 0x000f620000000800 */
[----:B-1----:R-:W-:Y:S01]  /*19080*/  F2FP.BF16.PACK_AB R15, R107, R116 ;  /* 0x000000746b0f723e */ /* 0x002fe200000010ff */
[--C-:B------:R-:W-:Y:S02]  /*19090*/  FFMA.FTZ R139, R230, c[0x0][0x23c], -R3.reuse ;  /* 0x00008f00e68b7a23 */ /* 0x100fe40000010803 */
[--C-:B------:R-:W-:Y:S02]  /*190a0*/  FFMA.FTZ R180, R180, c[0x0][0x23c], -R3.reuse ;  /* 0x00008f00b4b47a23 */ /* 0x100fe40000010803 */
[----:B------:R-:W-:-:S02]  /*190b0*/  FFMA.FTZ R145, R184, c[0x0][0x23c], -R3 ;  /* 0x00008f00b8917a23 */ /* 0x000fc40000010803 */
[-C--:B--2---:R-:W-:Y:S01]  /*190c0*/  FMUL.FTZ R16, R204, R123.reuse ;  /* 0x0000007bcc107220 */ /* 0x084fe20000410000 */
[----:B------:R-:W-:Y:S01]  /*190d0*/  MUFU.EX2 R109, R109 ;  /* 0x0000006d006d7308 */ /* 0x000fe20000000800 */
[-C--:B------:R-:W-:Y:S02]  /*190e0*/  FMUL.FTZ R17, R205, R123.reuse ;  /* 0x0000007bcd117220 */ /* 0x080fe40000410000 */
[-C--:B------:R-:W-:Y:S02]  /*190f0*/  FMUL.FTZ R200, R200, R123.reuse ;  /* 0x0000007bc8c87220 */ /* 0x080fe40000410000 */
[----:B------:R-:W-:Y:S02]  /*19100*/  FMUL.FTZ R201, R201, R123 ;  /* 0x0000007bc9c97220 */ /* 0x000fe40000410000 */
[-C--:B-----5:R-:W-:Y:S01]  /*19110*/  FMUL.FTZ R18, R206, R121.reuse ;  /* 0x00000079ce127220 */ /* 0x0a0fe20000410000 */
[----:B------:R-:W1:Y:S01]  /*19120*/  MUFU.EX2 R114, R114 ;  /* 0x0000007200727308 */ /* 0x000e620000000800 */
[----:B------:R-:W-:-:S02]  /*19130*/  FMUL.FTZ R19, R207, R121 ;  /* 0x00000079cf137220 */ /* 0x000fc40000410000 */
[-C--:B------:R-:W-:Y:S02]  /*19140*/  FMUL.FTZ R202, R202, R121.reuse ;  /* 0x00000079caca7220 */ /* 0x080fe40000410000 */
[----:B------:R-:W-:Y:S02]  /*19150*/  FMUL.FTZ R203, R203, R121 ;  /* 0x00000079cbcb7220 */ /* 0x000fe40000410000 */
[-C--:B------:R-:W-:Y:S01]  /*19160*/  FMUL.FTZ R196, R196, R123.reuse ;  /* 0x0000007bc4c47220 */ /* 0x080fe20000410000 */
[----:B------:R-:W-:Y:S01]  /*19170*/  HMMA.16816.F32.BF16 R16, R12, R4, R16 ;  /* 0x000000040c10723c */ /* 0x000fe20000041810 */
[----:B------:R-:W-:Y:S01]  /*19180*/  FMUL.FTZ R197, R197, R123 ;  /* 0x0000007bc5c57220 */ /* 0x000fe20000410000 */
[----:B------:R-:W-:Y:S01]  /*19190*/  MUFU.EX2 R119, R119 ;  /* 0x0000007700777308 */ /* 0x000fe20000000800 */
[-C--:B------:R-:W-:Y:S02]  /*191a0*/  FMUL.FTZ R198, R198, R121.reuse ;  /* 0x00000079c6c67220 */ /* 0x080fe40000410000 */
[----:B------:R-:W-:-:S02]  /*191b0*/  FMUL.FTZ R199, R199, R121 ;  /* 0x00000079c7c77220 */ /* 0x000fc40000410000 */
[-C--:B------:R-:W-:Y:S01]  /*191c0*/  FMUL.FTZ R192, R192, R123.reuse ;  /* 0x0000007bc0c07220 */ /* 0x080fe20000410000 */
[C---:B------:R-:W-:Y:S01]  /*191d0*/  HMMA.16816.F32.BF16 R4, R12.reuse, R6, R200 ;  /* 0x000000060c04723c */ /* 0x040fe200000418c8 */
[----:B------:R-:W-:Y:S01]  /*191e0*/  FMUL.FTZ R193, R193, R123 ;  /* 0x0000007bc1c17220 */ /* 0x000fe20000410000 */
[----:B------:R-:W2:Y:S01]  /*191f0*/  MUFU.EX2 R128, R128 ;  /* 0x0000008000807308 */ /* 0x000ea20000000800 */
[----:B------:R-:W-:Y:S01]  /*19200*/  FMUL.FTZ R194, R194, R121 ;  /* 0x00000079c2c27220 */ /* 0x000fe20000410000 */
[----:B-1----:R-:W-:Y:S01]  /*19210*/  F2FP.BF16.PACK_AB R29, R114, R109 ;  /* 0x0000006d721d723e */ /* 0x002fe200000010ff */
[----:B------:R-:W-:Y:S02]  /*19220*/  FMUL.FTZ R195, R195, R121 ;  /* 0x00000079c3c37220 */ /* 0x000fe40000410000 */
[--C-:B------:R-:W-:Y:S01]  /*19230*/  FFMA.FTZ R188, R188, c[0x0][0x23c], -R3.reuse ;  /* 0x00008f00bcbc7a23 */ /* 0x100fe20000010803 */
[----:B------:R-:W-:Y:S01]  /*19240*/  HMMA.16816.F32.BF16 R196, R12, R8, R196 ;  /* 0x000000080cc4723c */ /* 0x000fe200000418c4 */
[--C-:B------:R-:W-:Y:S01]  /*19250*/  FFMA.FTZ R143, R228, c[0x0][0x23c], -R3.reuse ;  /* 0x00008f00e48f7a23 */ /* 0x100fe20000010803 */
[----:B------:R-:W-:Y:S01]  /*19260*/  MUFU.EX2 R136, R136 ;  /* 0x0000008800887308 */ /* 0x000fe20000000800 */
[----:B------:R-:W-:-:S02]  /*19270*/  FFMA.FTZ R184, R182, c[0x0][0x23c], -R3 ;  /* 0x00008f00b6b87a23 */ /* 0x000fc40000010803 */
[----:B------:R-:W-:Y:S02]  /*19280*/  FFMA.FTZ R182, R169, c[0x0][0x23c], -R84 ;  /* 0x00008f00a9b67a23 */ /* 0x000fe40000010854 */
[--C-:B------:R-:W-:Y:S01]  /*19290*/  FFMA.FTZ R169, R222, c[0x0][0x23c], -R3.reuse ;  /* 0x00008f00dea97a23 */ /* 0x100fe20000010803 */
[----:B------:R-:W-:Y:S01]  /*192a0*/  HMMA.16816.F32.BF16 R12, R12, R10, R192 ;  /* 0x0000000a0c0c723c */ /* 0x000fe200000418c0 */
[----:B------:R-:W1:Y:S01]  /*192b0*/  LDSM.16.MT88.4 R8, [R215+0x5800] ;  /* 0x00580000d708783b */ /* 0x000e620000004200 */
[----:B--2---:R-:W-:Y:S01]  /*192c0*/  F2FP.BF16.PACK_AB R31, R128, R119 ;  /* 0x00000077801f723e */ /* 0x004fe200000010ff */
[----:B------:R-:W2:Y:S01]  /*192d0*/  MUFU.EX2 R125, R125 ;  /* 0x0000007d007d7308 */ /* 0x000ea20000000800 */
[--C-:B------:R-:W-:Y:S02]  /*192e0*/  FFMA.FTZ R171, R220, c[0x0][0x23c], -R3.reuse ;  /* 0x00008f00dcab7a23 */ /* 0x100fe40000010803 */
        /* <DEDUP_REMOVED lines=8> */
[C---:B------:R-:W-:Y:S01]  /*19370*/  HMMA.16816.F32.BF16 R4, R28.reuse, R22, R4 ;  /* 0x000000161c04723c */ /* 0x040fe20000041804 */
[----:B------:R-:W3:Y:S01]  /*19380*/  LDSM.16.MT88.4 R20, [R214+0x5800] ;  /* 0x00580000d614783b */ /* 0x000ee20000004200 */
[----:B------:R-:W5:Y:S01]  /*19390*/  MUFU.EX2 R127, R127 ;  /* 0x0000007f007f7308 */ /* 0x000f620000000800 */
        /* <DEDUP_REMOVED lines=11> */
[----:B------:R-:W1:Y:S01]  /*19450*/  MUFU.EX2 R129, R129 ;  /* 0x0000008100817308 */ /* 0x000e620000000800 */
[--C-:B------:R-:W-:Y:S02]  /*19460*/  FFMA.FTZ R124, R124, c[0x0][0x23c], -R3.reuse ;  /* 0x00008f007c7c7a23 */ /* 0x100fe40000010803 */
[--C-:B------:R-:W-:Y:S02]  /*19470*/  FFMA.FTZ R181, R120, c[0x0][0x23c], -R3.reuse ;  /* 0x00008f0078b57a23 */ /* 0x100fe40000010803 */
[----:B------:R-:W-:Y:S01]  /*19480*/  F2FP.BF16.PACK_AB R28, R99, R100 ;  /* 0x00000064631c723e */ /* 0x000fe200000010ff */
[----:B------:R-:W-:Y:S01]  /*19490*/  FFMA.FTZ R126, R187, R123, R126 ;  /* 0x0000007bbb7e7223 */ /* 0x000fe2000001007e */
[----:B--2---:R-:W-:Y:S01]  /*194a0*/  F2FP.BF16.PACK_AB R29, R125, R136 ;  /* 0x000000887d1d723e */ /* 0x004fe200000010ff */
[----:B------:R-:W-:Y:S01]  /*194b0*/  MUFU.EX2 R131, R131 ;  /* 0x0000008300837308 */ /* 0x000fe20000000800 */
[----:B------:R-:W-:Y:S01]  /*194c0*/  F2FP.BF16.PACK_AB R30, R97, R98 ;  /* 0x00000062611e723e */ /* 0x000fe200000010ff */
[----:B------:R-:W-:Y:S01]  /*194d0*/  FFMA.FTZ R122, R189, R121, R122 ;  /* 0x00000079bd7a7223 */ /* 0x000fe2000001007a */
[----:B-----5:R-:W-:Y:S01]  /*194e0*/  F2FP.BF16.PACK_AB R31, R127, R138 ;  /* 0x0000008a7f1f723e */ /* 0x020fe200000010ff */
[----:B------:R-:W-:-:S02]  /*194f0*/  FFMA.FTZ R112, R112, c[0x0][0x23c], -R3 ;  /* 0x00008f0070707a23 */ /* 0x000fc40000010803 */
[----:B------:R-:W-:Y:S02]  /*19500*/  FADD.FTZ R113, R113, R122 ;  /* 0x0000007a71717221 */ /* 0x000fe40000010000 */
[----:B------:R-:W2:Y:S01]  /*19510*/  MUFU.EX2 R146, R146 ;  /* 0x0000009200927308 */ /* 0x000ea20000000800 */
[----:B------:R-:W-:Y:S01]  /*19520*/  FFMA.FTZ R183, R110, c[0x0][0x23c], -R3 ;  /* 0x00008f006eb77a23 */ /* 0x000fe20000010803 */
[C---:B-1----:R-:W-:Y:S01]  /*19530*/  HMMA.16816.F32.BF16 R16, R28.reuse, R8, R16 ;  /* 0x000000081c10723c */ /* 0x042fe20000041810 */
[----:B------:R-:W-:Y:S02]  /*19540*/  FADD.FTZ R116, R116, R113 ;  /* 0x0000007174747221 */ /* 0x000fe40000010000 */
[--C-:B------:R-:W-:Y:S02]  /*19550*/  FFMA.FTZ R104, R104, c[0x0][0x23c], -R3.reuse ;  /* 0x00008f0068687a23 */ /* 0x100fe40000010803 */
[----:B------:R-:W-:Y:S01]  /*19560*/  FFMA.FTZ R110, R102, c[0x0][0x23c], -R3 ;  /* 0x00008f00666e7a23 */ /* 0x000fe20000010803 */
[----:B------:R-:W-:Y:S01]  /*19570*/  MUFU.EX2 R174, R174 ;  /* 0x000000ae00ae7308 */ /* 0x000fe20000000800 */
[----:B------:R-:W-:Y:S01]  /*19580*/  FADD.FTZ R116, R107, R116 ;  /* 0x000000746b747221 */ /* 0x000fe20000010000 */
[----:B------:R-:W-:Y:S01]  /*19590*/  HMMA.16816.F32.BF16 R4, R28, R10, R4 ;  /* 0x0000000a1c04723c */ /* 0x000fe20000041804 */
[----:B------:R-:W1:Y:S01]  /*195a0*/  LDSM.16.MT88.4 R8, [R214+0x5c00] ;  /* 0x005c0000d608783b */ /* 0x000e620000004200 */
[----:B------:R-:W-:-:S02]  /*195b0*/  FFMA.FTZ R102, R103, c[0x0][0x23c], -R84 ;  /* 0x00008f0067667a23 */ /* 0x000fc40000010854 */
[----:B------:R-:W-:Y:S02]  /*195c0*/  FADD.FTZ R109, R109, R116 ;  /* 0x000000746d6d7221 */ /* 0x000fe40000010000 */
[----:B------:R-:W5:Y:S01]  /*195d0*/  MUFU.EX2 R137, R137 ;  /* 0x0000008900897308 */ /* 0x000f620000000800 */
[----:B------:R-:W-:Y:S01]  /*195e0*/  FFMA.FTZ R103, R96, c[0x0][0x23c], -R3 ;  /* 0x00008f0060677a23 */ /* 0x000fe20000010803 */
        /* <DEDUP_REMOVED lines=14> */
[--C-:B------:R-:W-:Y:S01]  /*196d0*/  FFMA.FTZ R36, R36, c[0x0][0x23c], -R3.reuse ;  /* 0x00008f0024247a23 */ /* 0x100fe20000010803 */
[----:B------:R-:W-:Y:S01]  /*196e0*/  F2FP.BF16.PACK_AB R30, R90, R93 ;  /* 0x0000005d5a1e723e */ /* 0x000fe200000010ff */
[----:B------:R-:W-:Y:S01]  /*196f0*/  FADD.FTZ R125, R125, R136 ;  /* 0x000000887d7d7221 */ /* 0x000fe20000010000 */
[----:B--2---:R-:W-:Y:S01]  /*19700*/  F2FP.BF16.PACK_AB R31, R146, R131 ;  /* 0x00000083921f723e */ /* 0x004fe200000010ff */
[----:B------:R-:W-:Y:S01]  /*19710*/  MUFU.EX2 R188, R188 ;  /* 0x000000bc00bc7308 */ /* 0x000fe20000000800 */
[----:B------:R-:W-:-:S02]  /*19720*/  FFMA.FTZ R35, R35, c[0x0][0x23c], -R3 ;  /* 0x00008f0023237a23 */ /* 0x000fc40000010803 */
[----:B------:R-:W-:Y:S02]  /*19730*/  FADD.FTZ R138, R138, R125 ;  /* 0x0000007d8a8a7221 */ /* 0x000fe40000010000 */
[----:B------:R-:W-:Y:S01]  /*19740*/  FFMA.FTZ R38, R38, c[0x0][0x23c], -R3 ;  /* 0x00008f0026267a23 */ /* 0x000fe20000010803 */
[C---:B----4-:R-:W-:Y:S01]  /*19750*/  HMMA.16816.F32.BF16 R16, R28.reuse, R12, R16 ;  /* 0x0000000c1c10723c */ /* 0x050fe20000041810 */
[----:B------:R-:W-:Y:S01]  /*19760*/  FADD.FTZ R127, R127, R138 ;  /* 0x0000008a7f7f7221 */ /* 0x000fe20000010000 */
[----:B------:R-:W2:Y:S01]  /*19770*/  MUFU.EX2 R143, R143 ;  /* 0x0000008f008f7308 */ /* 0x000ea20000000800 */
[----:B------:R-:W-:Y:S02]  /*19780*/  FFMA.FTZ R34, R89, c[0x0][0x23c], -R84 ;  /* 0x00008f0059227a23 */ /* 0x000fe40000010854 */
[----:B------:R-:W-:Y:S02]  /*19790*/  FADD.FTZ R170, R170, R127 ;  /* 0x0000007faaaa7221 */ /* 0x000fe40000010000 */
[--C-:B------:R-:W-:Y:S01]  /*197a0*/  FFMA.FTZ R89, R37, c[0x0][0x23c], -R3.reuse ;  /* 0x00008f0025597a23 */ /* 0x100fe20000010803 */
[----:B------:R-:W-:Y:S01]  /*197b0*/  HMMA.16816.F32.BF16 R4, R28, R14, R4 ;  /* 0x0000000e1c04723c */ /* 0x000fe20000041804 */
[----:B------:R-:W4:Y:S01]  /*197c0*/  LDSM.16.MT88.4 R12, [R214+0x6000] ;  /* 0x00600000d60c783b */ /* 0x000f220000004200 */
[----:B------:R-:W-:Y:S01]  /*197d0*/  MUFU.EX2 R145, R145 ;  /* 0x0000009100917308 */ /* 0x000fe20000000800 */
[----:B------:R-:W-:Y:S01]  /*197e0*/  FADD.FTZ R170, R129, R170 ;  /* 0x000000aa81aa7221 */ /* 0x000fe20000010000 */
[----:B------:R-:W-:Y:S01]  /*197f0*/  MOV R129, R85 ;  /* 0x0000005500817202 */ /* 0x000fe20000000f00 */
[----:B------:R-:W-:-:S02]  /*19800*/  FFMA.FTZ R40, R40, c[0x0][0x23c], -R3 ;  /* 0x00008f0028287a23 */ /* 0x000fc40000010803 */
[----:B------:R-:W-:Y:S01]  /*19810*/  FADD.FTZ R131, R131, R170 ;  /* 0x000000aa83837221 */ /* 0x000fe20000010000 */
[C---:B-1----:R-:W-:Y:S01]  /*19820*/  HMMA.16816.F32.BF16 R196, R28.reuse, R8, R196 ;  /* 0x000000081cc4723c */ /* 0x042fe200000418c4 */
[----:B------:R-:W-:Y:S01]  /*19830*/  FFMA.FTZ R39, R39, c[0x0][0x23c], -R3 ;  /* 0x00008f0027277a23 */ /* 0x000fe20000010803 */
[----:B------:R-:W1:Y:S01]  /*19840*/  MUFU.EX2 R184, R184 ;  /* 0x000000b800b87308 */ /* 0x000e620000000800 */
[----:B------:R-:W-:Y:S02]  /*19850*/  FADD.FTZ R131, R146, R131 ;  /* 0x0000008392837221 */ /* 0x000fe40000010000 */
[--C-:B------:R-:W-:Y:S02]  /*19860*/  FFMA.FTZ R42, R42, c[0x0][0x23c], -R3.reuse ;  /* 0x00008f002a2a7a23 */ /* 0x100fe40000010803 */
[----:B------:R-:W-:Y:S01]  /*19870*/  FFMA.FTZ R41, R41, c[0x0][0x23c], -R3 ;  /* 0x00008f0029297a23 */ /* 0x000fe20000010803 */
[----:B------:R-:W-:Y:S01]  /*19880*/  HMMA.16816.F32.BF16 R24, R28, R10, R24 ;  /* 0x0000000a1c18723c */ /* 0x000fe20000041818 */
[----:B------:R-:W1:Y:S01]  /*19890*/  LDSM.16.MT88.4 R8, [R215+0x6400] ;  /* 0x00640000d708783b */ /* 0x000e620000004200 */
[----:B------:R-:W-:Y:S01]  /*198a0*/  MUFU.EX2 R194, R194 ;  /* 0x000000c200c27308 */ /* 0x000fe20000000800 */
[----:B------:R-:W-:-:S02]  /*198b0*/  FFMA.FTZ R37, R47, c[0x0][0x23c], -R84 ;  /* 0x00008f002f257a23 */ /* 0x000fc40000010854 */
[--C-:B------:R-:W-:Y:S02]  /*198c0*/  FFMA.FTZ R44, R44, c[0x0][0x23c], -R3.reuse ;  /* 0x00008f002c2c7a23 */ /* 0x100fe40000010803 */
[----:B------:R-:W-:Y:S01]  /*198d0*/  F2FP.BF16.PACK_AB R28, R82, R91 ;  /* 0x0000005b521c723e */ /* 0x000fe200000010ff */
[--C-:B------:R-:W-:Y:S01]  /*198e0*/  FFMA.FTZ R43, R43, c[0x0][0x23c], -R3.reuse ;  /* 0x00008f002b2b7a23 */ /* 0x100fe20000010803 */
[----:B-----5:R-:W-:Y:S01]  /*198f0*/  F2FP.BF16.PACK_AB R29, R137, R174 ;  /* 0x000000ae891d723e */ /* 0x020fe200000010ff */
[----:B------:R-:W5:Y:S01]  /*19900*/  MUFU.EX2 R169, R169 ;  /* 0x000000a900a97308 */ /* 0x000f620000000800 */
[----:B------:R-:W-:Y:S01]  /*19910*/  F2FP.BF16.PACK_AB R30, R80, R83 ;  /* 0x00000053501e723e */ /* 0x000fe200000010ff */
[--C-:B------:R-:W-:Y:S01]  /*19920*/  FFMA.FTZ R46, R46, c[0x0][0x23c], -R3.reuse ;  /* 0x00008f002e2e7a23 */ /* 0x100fe20000010803 */
[----:B------:R-:W-:Y:S01]  /*19930*/  F2FP.BF16.PACK_AB R31, R180, R139 ;  /* 0x0000008bb41f723e */ /* 0x000fe200000010ff */
[----:B------:R-:W-:Y:S02]  /*19940*/  FFMA.FTZ R45, R45, c[0x0][0x23c], -R3 ;  /* 0x00008f002d2d7a23 */ /* 0x000fe40000010803 */
[----:B------:R-:W-:-:S02]  /*19950*/  FFMA.FTZ R47, R53, c[0x0][0x23c], -R84 ;  /* 0x00008f00352f7a23 */ /* 0x000fc40000010854 */
[----:B------:R-:W-:Y:S01]  /*19960*/  MUFU.EX2 R171, R171 ;  /* 0x000000ab00ab7308 */ /* 0x000fe20000000800 */
[----:B------:R-:W-:Y:S01]  /*19970*/  FFMA.FTZ R187, R33, c[0x0][0x23c], -R84 ;  /* 0x00008f0021bb7a23 */ /* 0x000fe20000010854 */
[C---:B---3--:R-:W-:Y:S01]  /*19980*/  HMMA.16816.F32.BF16 R16, R28.reuse, R20, R16 ;  /* 0x000000141c10723c */ /* 0x048fe20000041810 */
[--C-:B------:R-:W-:Y:S02]  /*19990*/  FFMA.FTZ R189, R32, c[0x0][0x23c], -R3.reuse ;  /* 0x00008f0020bd7a23 */ /* 0x100fe40000010803 */
[--C-:B------:R-:W-:Y:S02]  /*199a0*/  FFMA.FTZ R49, R49, c[0x0][0x23c], -R3.reuse ;  /* 0x00008f0031317a23 */ /* 0x100fe40000010803 */
[----:B------:R-:W-:Y:S01]  /*199b0*/  FFMA.FTZ R48, R48, c[0x0][0x23c], -R3 ;  /* 0x00008f0030307a23 */ /* 0x000fe20000010803 */
        /* <DEDUP_REMOVED lines=49> */
[----:B------:R-:W3:Y:S06]  /*19cd0*/  MUFU.EX2 R183, R183 ;  /* 0x000000b700b77308 */ /* 0x000eec0000000800 */
        /* <DEDUP_REMOVED lines=32> */
[----:B------:R-:W5:Y:S02]  /*19ee0*/  LDSM.16.MT88.4 R12, [R214+0x7800] ;  /* 0x00780000d60c783b */ /* 0x000f640000004200 */
[----:B------:R-:W-:Y:S01]  /*19ef0*/  FADD.FTZ R111, R111, R118 ;  /* 0x000000766f6f7221 */ /* 0x000fe20000010000 */
[----:B--2---:R-:W-:Y:S02]  /*19f00*/  HMMA.16816.F32.BF16 R196, R28, R8, R196 ;  /* 0x000000081cc4723c */ /* 0x004fe400000418c4 */
[----:B------:R-:W-:Y:S01]  /*19f10*/  MUFU.EX2 R115, R115 ;  /* 0x0000007300737308 */ /* 0x000fe20000000800 */
[----:B------:R-:W-:-:S04]  /*19f20*/  FADD.FTZ R108, R108, R111 ;  /* 0x0000006f6c6c7221 */ /* 0x000fc80000010000 */
[----:B------:R-:W-:Y:S01]  /*19f30*/  FADD.FTZ R105, R105, R108 ;  /* 0x0000006c69697221 */ /* 0x000fe20000010000 */
[----:B------:R-:W-:Y:S01]  /*19f40*/  HMMA.16816.F32.BF16 R24, R28, R10, R24 ;  /* 0x0000000a1c18723c */ /* 0x000fe20000041818 */
[----:B------:R-:W2:Y:S01]  /*19f50*/  LDSM.16.MT88.4 R28, [R215+0x7c00] ;  /* 0x007c0000d71c783b */ /* 0x000ea20000004200 */
[----:B------:R-:W-:Y:S01]  /*19f60*/  F2FP.BF16.PACK_AB R8, R58, R61 ;  /* 0x0000003d3a08723e */ /* 0x000fe200000010ff */
[----:B------:R-:W-:Y:S01]  /*19f70*/  FADD.FTZ R106, R106, R105 ;  /* 0x000000696a6a7221 */ /* 0x000fe20000010000 */
[----:B---3--:R-:W-:Y:S01]  /*19f80*/  F2FP.BF16.PACK_AB R9, R183, R112 ;  /* 0x00000070b709723e */ /* 0x008fe200000010ff */
[----:B------:R-:W-:Y:S02]  /*19f90*/  MUFU.EX2 R140, R140 ;  /* 0x0000008c008c7308 */ /* 0x000fe40000000800 */
[----:B------:R-:W-:Y:S01]  /*19fa0*/  FADD.FTZ R101, R101, R106 ;  /* 0x0000006a65657221 */ /* 0x000fe20000010000 */
[----:B------:R-:W-:Y:S02]  /*19fb0*/  F2FP.BF16.PACK_AB R10, R56, R59 ;  /* 0x0000003b380a723e */ /* 0x000fe400000010ff */
[----:B----4-:R-:W-:Y:S01]  /*19fc0*/  F2FP.BF16.PACK_AB R11, R117, R104 ;  /* 0x00000068750b723e */ /* 0x010fe200000010ff */
[----:B------:R-:W-:-:S02]  /*19fd0*/  FADD.FTZ R100, R100, R101 ;  /* 0x0000006564647221 */ /* 0x000fc40000010000 */
[----:B------:R-:W-:Y:S02]  /*19fe0*/  MUFU.EX2 R36, R36 ;  /* 0x0000002400247308 */ /* 0x000fe40000000800 */
[----:B------:R-:W-:Y:S02]  /*19ff0*/  FADD.FTZ R99, R99, R100 ;  /* 0x0000006463637221 */ /* 0x000fe40000010000 */
[----:B-1----:R-:W-:Y:S02]  /*1a000*/  HMMA.16816.F32.BF16 R16, R8, R20, R16 ;  /* 0x000000140810723c */ /* 0x002fe40000041810 */
[----:B------:R-:W-:Y:S02]  /*1a010*/  FADD.FTZ R98, R98, R99 ;  /* 0x0000006362627221 */ /* 0x000fe40000010000 */
[----:B------:R-:W1:Y:S02]  /*1a020*/  MUFU.EX2 R99, R96 ;  /* 0x0000006000637308 */ /* 0x000e640000000800 */
[----:B------:R-:W-:-:S02]  /*1a030*/  FADD.FTZ R98, R97, R98 ;  /* 0x0000006261627221 */ /* 0x000fc40000010000 */
[C---:B------:R-:W-:Y:S01]  /*1a040*/  HMMA.16816.F32.BF16 R4, R8.reuse, R22, R4 ;  /* 0x000000160804723c */ /* 0x040fe20000041804 */
[----:B------:R-:W3:Y:S01]  /*1a050*/  LDSM.16.MT88.4 R20, [R214+0x7c00] ;  /* 0x007c0000d614783b */ /* 0x000ee20000004200 */
[----:B------:R-:W-:Y:S02]  /*1a060*/  FADD.FTZ R95, R95, R98 ;  /* 0x000000625f5f7221 */ /* 0x000fe40000010000 */
[----:B------:R-:W4:Y:S02]  /*1a070*/  MUFU.EX2 R35, R35 ;  /* 0x0000002300237308 */ /* 0x000f240000000800 */
[----:B------:R-:W-:Y:S02]  /*1a080*/  FADD.FTZ R94, R94, R95 ;  /* 0x0000005f5e5e7221 */ /* 0x000fe40000010000 */
[----:B-----5:R-:W-:Y:S02]  /*1a090*/  HMMA.16816.F32.BF16 R196, R8, R12, R196 ;  /* 0x0000000c08c4723c */ /* 0x020fe400000418c4 */
[----:B------:R-:W-:-:S02]  /*1a0a0*/  FADD.FTZ R93, R93, R94 ;  /* 0x0000005e5d5d7221 */ /* 0x000fc40000010000 */
[----:B------:R-:W-:Y:S02]  /*1a0b0*/  MUFU.EX2 R38, R38 ;  /* 0x0000002600267308 */ /* 0x000fe40000000800 */
[----:B------:R-:W-:Y:S02]  /*1a0c0*/  FADD.FTZ R90, R90, R93 ;  /* 0x0000005d5a5a7221 */ /* 0x000fe40000010000 */
[----:B------:R-:W-:Y:S01]  /*1a0d0*/  HMMA.16816.F32.BF16 R24, R8, R14, R24 ;  /* 0x0000000e0818723c */ /* 0x000fe20000041818 */
[----:B------:R-:W5:Y:S01]  /*1a0e0*/  LDSM.16.MT88.4 R12, [R215+0x8000] ;  /* 0x00800000d70c783b */ /* 0x000f620000004200 */
[----:B------:R-:W-:Y:S02]  /*1a0f0*/  FADD.FTZ R91, R91, R90 ;  /* 0x0000005a5b5b7221 */ /* 0x000fe40000010000 */
[----:B------:R-:W-:Y:S02]  /*1a100*/  MUFU.EX2 R135, R135 ;  /* 0x0000008700877308 */ /* 0x000fe40000000800 */
[----:B------:R-:W-:Y:S01]  /*1a110*/  FADD.FTZ R82, R82, R91 ;  /* 0x0000005b52527221 */ /* 0x000fe20000010000 */
[----:B------:R-:W-:-:S02]  /*1a120*/  F2FP.BF16.PACK_AB R8, R54, R57 ;  /* 0x000000393608723e */ /* 0x000fc400000010ff */
[----:B------:R-:W-:Y:S02]  /*1a130*/  F2FP.BF16.PACK_AB R9, R92, R103 ;  /* 0x000000675c09723e */ /* 0x000fe400000010ff */
[----:B------:R-:W-:Y:S01]  /*1a140*/  F2FP.BF16.PACK_AB R10, R2, R55 ;  /* 0x00000037020a723e */ /* 0x000fe200000010ff */
[----:B------:R-:W-:Y:S01]  /*1a150*/  MUFU.EX2 R182, R182 ;  /* 0x000000b600b67308 */ /* 0x000fe20000000800 */
[----:B-1----:R-:W-:-:S07]  /*1a160*/  F2FP.BF16.PACK_AB R11, R99, R88 ;  /* 0x00000058630b723e */ /* 0x002fce00000010ff */
[C---:B--2---:R-:W-:Y:S01]  /*1a170*/  HMMA.16816.F32.BF16 R16, R8.reuse, R28, R16 ;  /* 0x0000001c0810723c */ /* 0x044fe20000041810 */
[----:B------:R-:W-:Y:S06]  /*1a180*/  MUFU.EX2 R147, R147 ;  /* 0x0000009300937308 */ /* 0x000fec0000000800 */
[----:B------:R-:W-:Y:S01]  /*1a190*/  FADD.FTZ R28, R174, R131 ;  /* 0x00000083ae1c7221 */ /* 0x000fe20000010000 */
[----:B---3--:R-:W-:Y:S01]  /*1a1a0*/  HMMA.16816.F32.BF16 R196, R8, R20, R196 ;  /* 0x0000001408c4723c */ /* 0x008fe200000418c4 */
[----:B------:R-:W-:Y:S01]  /*1a1b0*/  FADD.FTZ R29, R83, R82 ;  /* 0x00000052531d7221 */ /* 0x000fe20000010000 */
[----:B------:R-:W-:Y:S01]  /*1a1c0*/  MUFU.EX2 R176, R176 ;  /* 0x000000b000b07308 */ /* 0x000fe20000000800 */
[----:B------:R-:W-:Y:S01]  /*1a1d0*/  FADD.FTZ R28, R137, R28 ;  /* 0x0000001c891c7221 */ /* 0x000fe20000010000 */
[----:B------:R-:W-:Y:S01]  /*1a1e0*/  MOV R131, R86 ;  /* 0x0000005600837202 */ /* 0x000fe20000000f00 */
[----:B------:R-:W-:-:S02]  /*1a1f0*/  FADD.FTZ R80, R80, R29 ;  /* 0x0000001d50507221 */ /* 0x000fc40000010000 */
        /* <DEDUP_REMOVED lines=8> */
[----:B------:R-:W2:Y:S01]  /*1a280*/  LDSM.16.MT88.4 R28, [R214+0x8000] ;  /* 0x00800000d61c783b */ /* 0x000ea20000004200 */
[----:B------:R-:W-:Y:S01]  /*1a290*/  FADD.FTZ R79, R79, R78 ;  /* 0x0000004e4f4f7221 */ /* 0x000fe20000010000 */
[----:B------:R-:W-:Y:S01]  /*1a2a0*/  MUFU.EX2 R40, R40 ;  /* 0x0000002800287308 */ /* 0x000fe20000000800 */
[----:B------:R-:W-:-:S02]  /*1a2b0*/  FADD.FTZ R20, R143, R20 ;  /* 0x000000148f147221 */ /* 0x000fc40000010000 */
[----:B------:R-:W-:Y:S01]  /*1a2c0*/  FADD.FTZ R76, R76, R79 ;  /* 0x0000004f4c4c7221 */ /* 0x000fe20000010000 */
[----:B------:R-:W-:Y:S01]  /*1a2d0*/  F2FP.BF16.PACK_AB R8, R87, R0 ;  /* 0x000000005708723e */ /* 0x000fe200000010ff */
[----:B------:R-:W-:Y:S01]  /*1a2e0*/  FADD.FTZ R145, R145, R20 ;  /* 0x0000001491917221 */ /* 0x000fe20000010000 */
[----:B----4-:R-:W-:Y:S01]  /*1a2f0*/  F2FP.BF16.PACK_AB R9, R35, R36 ;  /* 0x000000242309723e */ /* 0x010fe200000010ff */
[----:B------:R-:W-:Y:S01]  /*1a300*/  FADD.FTZ R77, R77, R76 ;  /* 0x0000004c4d4d7221 */ /* 0x000fe20000010000 */
[----:B------:R-:W-:Y:S01]  /*1a310*/  F2FP.BF16.PACK_AB R10, R140, R115 ;  /* 0x000000738c0a723e */ /* 0x000fe200000010ff */
[----:B------:R-:W-:Y:S01]  /*1a320*/  FADD.FTZ R145, R184, R145 ;  /* 0x00000091b8917221 */ /* 0x000fe20000010000 */
[----:B-1----:R-:W-:Y:S01]  /*1a330*/  F2FP.BF16.PACK_AB R11, R83, R38 ;  /* 0x00000026530b723e */ /* 0x002fe200000010ff */
[----:B------:R-:W-:Y:S01]  /*1a340*/  FADD.FTZ R74, R74, R77 ;  /* 0x0000004d4a4a7221 */ /* 0x000fe20000010000 */
[----:B------:R-:W1:Y:S01]  /*1a350*/  LDSM.16.MT88.4 R20, [R215+0x8400] ;  /* 0x00840000d714783b */ /* 0x000e620000004200 */
[----:B------:R-:W-:Y:S01]  /*1a360*/  FADD.FTZ R194, R194, R145 ;  /* 0x00000091c2c27221 */ /* 0x000fe20000010000 */
[----:B------:R-:W3:Y:S01]  /*1a370*/  MUFU.EX2 R39, R39 ;  /* 0x0000002700277308 */ /* 0x000ee20000000800 */
[----:B------:R-:W-:-:S02]  /*1a380*/  FADD.FTZ R75, R75, R74 ;  /* 0x0000004a4b4b7221 */ /* 0x000fc40000010000 */
[----:B------:R-:W-:Y:S01]  /*1a390*/  FADD.FTZ R194, R169, R194 ;  /* 0x000000c2a9c27221 */ /* 0x000fe20000010000 */
[C---:B-----5:R-:W-:Y:S01]  /*1a3a0*/  HMMA.16816.F32.BF16 R16, R8.reuse, R12, R16 ;  /* 0x0000000c0810723c */ /* 0x060fe20000041810 */
        /* <DEDUP_REMOVED lines=9> */
[----:B------:R-:W5:Y:S01]  /*1a440*/  MUFU.EX2 R41, R41 ;  /* 0x0000002900297308 */ /* 0x000f620000000800 */
[----:B------:R-:W-:Y:S01]  /*1a450*/  FADD.FTZ R71, R71, R70 ;  /* 0x0000004647477221 */ /* 0x000fe20000010000 */
[----:B------:R-:W-:Y:S01]  /*1a460*/  LDSM.16.MT88.4 R192, [R214+0x8c00] ;  /* 0x008c0000d6c0783b */ /* 0x000fe20000004200 */
[----:B------:R-:W-:-:S02]  /*1a470*/  FADD.FTZ R200, R173, R200 ;  /* 0x000000c8adc87221 */ /* 0x000fc40000010000 */
[----:B------:R-:W-:Y:S01]  /*1a480*/  FADD.FTZ R68, R68, R71 ;  /* 0x0000004744447221 */ /* 0x000fe20000010000 */
[C---:B--2---:R-:W-:Y:S03]  /*1a490*/  HMMA.16816.F32.BF16 R196, R8.reuse, R28, R196 ;  /* 0x0000001c08c4723c */ /* 0x044fe600000418c4 */
[----:B------:R-:W-:Y:S01]  /*1a4a0*/  FADD.FTZ R69, R69, R68 ;  /* 0x0000004445457221 */ /* 0x000fe20000010000 */
[----:B------:R-:W-:Y:S03]  /*1a4b0*/  MUFU.EX2 R133, R133 ;  /* 0x0000008500857308 */ /* 0x000fe60000000800 */
[----:B------:R-:W-:Y:S02]  /*1a4c0*/  FADD.FTZ R66, R66, R69 ;  /* 0x0000004542427221 */ /* 0x000fe40000010000 */
[----:B------:R-:W-:Y:S01]  /*1a4d0*/  FADD.FTZ R29, R175, R200 ;  /* 0x000000c8af1d7221 */ /* 0x000fe20000010000 */
[----:B------:R-:W-:Y:S01]  /*1a4e0*/  HMMA.16816.F32.BF16 R24, R8, R30, R24 ;  /* 0x0000001e0818723c */ /* 0x000fe20000041818 */
[----:B------:R-:W-:Y:S01]  /*1a4f0*/  FADD.FTZ R67, R67, R66 ;  /* 0x0000004243437221 */ /* 0x000fe20000010000 */
[----:B------:R-:W2:Y:S01]  /*1a500*/  MUFU.EX2 R102, R102 ;  /* 0x0000006600667308 */ /* 0x000ea20000000800 */
[----:B------:R-:W-:Y:S01]  /*1a510*/  FADD.FTZ R29, R178, R29 ;  /* 0x0000001db21d7221 */ /* 0x000fe20000010000 */
[----:B------:R-:W-:Y:S01]  /*1a520*/  LDSM.16.MT88.4 R200, [R215+0x8c00] ;  /* 0x008c0000d7c8783b */ /* 0x000fe20000004200 */
        /* <DEDUP_REMOVED lines=8> */
[----:B-----5:R-:W-:Y:S01]  /*1a5b0*/  F2FP.BF16.PACK_AB R11, R41, R42 ;  /* 0x0000002a290b723e */ /* 0x020fe200000010ff */
[----:B------:R-:W-:Y:S01]  /*1a5c0*/  FADD.FTZ R142, R142, R141 ;  /* 0x0000008d8e8e7221 */ /* 0x000fe20000010000 */
[----:B------:R-:W3:Y:S01]  /*1a5d0*/  LDSM.16.MT88.4 R28, [R215+0x8800] ;  /* 0x00880000d71c783b */ /* 0x000ee20000004200 */
[----:B------:R-:W-:Y:S01]  /*1a5e0*/  FADD.FTZ R63, R63, R62 ;  /* 0x0000003e3f3f7221 */ /* 0x000fe20000010000 */
[----:B------:R-:W-:Y:S01]  /*1a5f0*/  MUFU.EX2 R34, R34 ;  /* 0x0000002200227308 */ /* 0x000fe20000000800 */
[----:B------:R-:W-:-:S02]  /*1a600*/  FADD.FTZ R142, R177, R142 ;  /* 0x0000008eb18e7221 */ /* 0x000fc40000010000 */
[----:B------:R-:W-:Y:S01]  /*1a610*/  FADD.FTZ R60, R60, R63 ;  /* 0x0000003f3c3c7221 */ /* 0x000fe20000010000 */
[C---:B-1----:R-:W-:Y:S01]  /*1a620*/  HMMA.16816.F32.BF16 R16, R8.reuse, R20, R16 ;  /* 0x000000140810723c */ /* 0x042fe20000041810 */
[----:B------:R-:W-:Y:S02]  /*1a630*/  FADD.FTZ R179, R179, R142 ;  /* 0x0000008eb3b37221 */ /* 0x000fe40000010000 */
[----:B------:R-:W-:Y:S01]  /*1a640*/  FADD.FTZ R61, R61, R60 ;  /* 0x0000003c3d3d7221 */ /* 0x000fe20000010000 */
[----:B------:R-:W1:Y:S01]  /*1a650*/  MUFU.EX2 R37, R37 ;  /* 0x0000002500257308 */ /* 0x000e620000000800 */
[----:B------:R-:W-:Y:S02]  /*1a660*/  FADD.FTZ R179, R130, R179 ;  /* 0x000000b382b37221 */ /* 0x000fe40000010000 */
[----:B------:R-:W-:Y:S01]  /*1a670*/  FADD.FTZ R58, R58, R61 ;  /* 0x0000003d3a3a7221 */ /* 0x000fe20000010000 */
[----:B----4-:R-:W-:Y:S01]  /*1a680*/  HMMA.16816.F32.BF16 R24, R8, R14, R24 ;  /* 0x0000000e0818723c */ /* 0x010fe20000041818 */
[----:B------:R-:W-:-:S02]  /*1a690*/  FADD.FTZ R124, R124, R179 ;  /* 0x000000b37c7c7221 */ /* 0x000fc40000010000 */
        /* <DEDUP_REMOVED lines=9> */
[----:B------:R-:W-:-:S02]  /*1a730*/  FADD.FTZ R183, R183, R112 ;  /* 0x00000070b7b77221 */ /* 0x000fc40000010000 */
[----:B------:R-:W-:Y:S01]  /*1a740*/  FADD.FTZ R54, R54, R57 ;  /* 0x0000003936367221 */ /* 0x000fe20000010000 */
[----:B------:R-:W-:Y:S01]  /*1a750*/  HMMA.16816.F32.BF16 R196, R8, R12, R196 ;  /* 0x0000000c08c4723c */ /* 0x000fe200000418c4 */
[----:B------:R-:W-:Y:S02]  /*1a760*/  FADD.FTZ R14, R104, R183 ;  /* 0x000000b7680e7221 */ /* 0x000fe40000010000 */
[----:B------:R-:W-:Y:S01]  /*1a770*/  FADD.FTZ R15, R55, R54 ;  /* 0x00000036370f7221 */ /* 0x000fe20000010000 */
[----:B------:R-:W-:Y:S01]  /*1a780*/  MUFU.EX2 R46, R46 ;  /* 0x0000002e002e7308 */ /* 0x000fe20000000800 */
[----:B------:R-:W-:Y:S02]  /*1a790*/  FADD.FTZ R14, R117, R14 ;  /* 0x0000000e750e7221 */ /* 0x000fe40000010000 */
[----:B------:R-:W-:Y:S01]  /*1a7a0*/  FADD.FTZ R15, R2, R15 ;  /* 0x0000000f020f7221 */ /* 0x000fe20000010000 */
[----:B--2---:R-:W-:Y:S01]  /*1a7b0*/  F2FP.BF16.PACK_AB R8, R102, R133 ;  /* 0x000000856608723e */ /* 0x004fe200000010ff */
[----:B------:R-:W-:Y:S01]  /*1a7c0*/  FADD.FTZ R103, R103, R14 ;  /* 0x0000000e67677221 */ /* 0x000fe20000010000 */
[----:B-1----:R-:W-:Y:S01]  /*1a7d0*/  F2FP.BF16.PACK_AB R10, R37, R34 ;  /* 0x00000022250a723e */ /* 0x002fe200000010ff */
[----:B------:R-:W-:Y:S01]  /*1a7e0*/  FADD.FTZ R0, R0, R15 ;  /* 0x0000000f00007221 */ /* 0x000fe20000010000 */
[----:B------:R-:W1:Y:S01]  /*1a7f0*/  MUFU.EX2 R45, R45 ;  /* 0x0000002d002d7308 */ /* 0x000e620000000800 */
[----:B------:R-:W-:Y:S01]  /*1a800*/  FADD.FTZ R103, R92, R103 ;  /* 0x000000675c677221 */ /* 0x000fe20000010000 */
[----:B-----5:R-:W-:Y:S01]  /*1a810*/  F2FP.BF16.PACK_AB R9, R43, R44 ;  /* 0x0000002c2b09723e */ /* 0x020fe200000010ff */
[----:B------:R-:W-:-:S02]  /*1a820*/  FADD.FTZ R0, R87, R0 ;  /* 0x0000000057007221 */ /* 0x000fc40000010000 */
[----:B------:R-:W-:Y:S02]  /*1a830*/  FADD.FTZ R88, R88, R103 ;  /* 0x0000006758587221 */ /* 0x000fe40000010000 */
[----:B------:R-:W-:Y:S01]  /*1a840*/  FADD.FTZ R115, R115, R0 ;  /* 0x0000000073737221 */ /* 0x000fe20000010000 */
[----:B------:R-:W-:Y:S01]  /*1a850*/  MUFU.EX2 R47, R47 ;  /* 0x0000002f002f7308 */ /* 0x000fe20000000800 */
[----:B------:R-:W-:Y:S02]  /*1a860*/  FADD.FTZ R99, R99, R88 ;  /* 0x0000005863637221 */ /* 0x000fe40000010000 */
[----:B------:R-:W-:Y:S02]  /*1a870*/  FFMA.FTZ R12, R51, c[0x0][0x23c], -R84 ;  /* 0x00008f00330c7a23 */ /* 0x000fe40000010854 */
[----:B------:R-:W-:Y:S02]  /*1a880*/  FADD.FTZ R36, R36, R99 ;  /* 0x0000006324247221 */ /* 0x000fe40000010000 */
[----:B------:R-:W-:Y:S01]  /*1a890*/  FFMA.FTZ R13, R50, c[0x0][0x23c], -R3 ;  /* 0x00008f00320d7a23 */ /* 0x000fe20000010803 */
[----:B-1----:R-:W-:Y:S01]  /*1a8a0*/  F2FP.BF16.PACK_AB R11, R45, R46 ;  /* 0x0000002e2d0b723e */ /* 0x002fe200000010ff */
[----:B------:R-:W-:Y:S01]  /*1a8b0*/  FADD.FTZ R35, R35, R36 ;  /* 0x0000002423237221 */ /* 0x000fe20000010000 */
[----:B------:R-:W1:Y:S01]  /*1a8c0*/  MUFU.EX2 R52, R52 ;  /* 0x0000003400347308 */ /* 0x000e620000000800 */
[----:B------:R-:W-:-:S02]  /*1a8d0*/  FADD.FTZ R140, R140, R115 ;  /* 0x000000738c8c7221 */ /* 0x000fc40000010000 */
[----:B------:R-:W-:Y:S02]  /*1a8e0*/  FADD.FTZ R38, R38, R35 ;  /* 0x0000002326267221 */ /* 0x000fe40000010000 */
[C---:B---3--:R-:W-:Y:S01]  /*1a8f0*/  HMMA.16816.F32.BF16 R16, R8.reuse, R28, R16 ;  /* 0x0000001c0810723c */ /* 0x048fe20000041810 */
        /* <DEDUP_REMOVED lines=8> */
[----:B------:R-:W2:Y:S01]  /*1a980*/  MUFU.EX2 R187, R187 ;  /* 0x000000bb00bb7308 */ /* 0x000ea20000000800 */
[----:B------:R-:W-:Y:S02]  /*1a990*/  FADD.FTZ R176, R176, R147 ;  /* 0x00000093b0b07221 */ /* 0x000fe40000010000 */
[----:B------:R-:W-:Y:S01]  /*1a9a0*/  FADD.FTZ R42, R42, R39 ;  /* 0x000000272a2a7221 */ /* 0x000fe20000010000 */
[----:B----4-:R-:W-:Y:S01]  /*1a9b0*/  HMMA.16816.F32.BF16 R196, R8, R20, R196 ;  /* 0x0000001408c4723c */ /* 0x010fe200000418c4 */
        /* <DEDUP_REMOVED lines=8> */
[----:B------:R-:W3:Y:S01]  /*1aa40*/  MUFU.EX2 R14, R49 ;  /* 0x00000031000e7308 */ /* 0x000ee20000000800 */
[----:B------:R-:W-:Y:S02]  /*1aa50*/  FADD.FTZ R0, R37, R0 ;  /* 0x0000000025007221 */ /* 0x000fe40000010000 */
[----:B-1----:R-:W-:Y:S02]  /*1aa60*/  F2FP.BF16.PACK_AB R8, R52, R47 ;  /* 0x0000002f3408723e */ /* 0x002fe400000010ff */
[----:B--2---:R-:W-:Y:S01]  /*1aa70*/  F2FP.BF16.PACK_AB R10, R187, R12 ;  /* 0x0000000cbb0a723e */ /* 0x004fe200000010ff */
[----:B------:R-:W-:-:S02]  /*1aa80*/  FADD.FTZ R47, R47, R0 ;  /* 0x000000002f2f7221 */ /* 0x000fc40000010000 */
[----:B------:R-:W-:Y:S02]  /*1aa90*/  MUFU.EX2 R2, R48 ;  /* 0x0000003000027308 */ /* 0x000fe40000000800 */
[----:B------:R-:W-:-:S04]  /*1aaa0*/  FADD.FTZ R47, R52, R47 ;  /* 0x0000002f342f7221 */ /* 0x000fc80000010000 */
[----:B------:R-:W-:Y:S02]  /*1aab0*/  FADD.FTZ R12, R12, R47 ;  /* 0x0000002f0c0c7221 */ /* 0x000fe40000010000 */
[----:B------:R-:W1:Y:S01]  /*1aac0*/  MUFU.EX2 R189, R189 ;  /* 0x000000bd00bd7308 */ /* 0x000e620000000800 */
[----:B---3--:R-:W-:Y:S01]  /*1aad0*/  F2FP.BF16.PACK_AB R9, R14, R13 ;  /* 0x0000000d0e09723e */ /* 0x008fe200000010ff */
        /* <DEDUP_REMOVED lines=12> */
.L_x_2830:
        /* <DEDUP_REMOVED lines=9> */
.L_x_2842:
        /* <DEDUP_REMOVED lines=68> */
.L_x_2839:
[----:B------:R-:W-:Y:S01]  /*1b070*/  ULDC.64 UR6, c[0x0][0x1a0] ;  /* 0x0000680000067ab9 */ /* 0x000fe20000000a00 */
[----:B------:R-:W-:Y:S02]  /*1b080*/  ISETP.GE.AND P1, PT, R148, c[0x0][0x220], PT ;  /* 0x0000880094007a0c */ /* 0x000fe40003f26270 */
[C---:B------:R-:W-:Y:S03]  /*1b090*/  LEA R170, P3, R110.reuse, R224, 0x1 ;  /* 0x000000e06eaa7211 */ /* 0x040fe600078608ff */
[----:B------:R-:W-:Y:S01]  /*1b0a0*/  USHF.L.U32 UR15, UR6, 0x5, URZ ;  /* 0x00000005060f7899 */ /* 0x000fe2000800063f */
[C-C-:B------:R-:W-:Y:S01]  /*1b0b0*/  LEA.HI.X R171, R110.reuse, R225, R111.reuse, 0x1, P3 ;  /* 0x000000e16eab7211 */ /* 0x140fe200018f0c6f */
[----:B------:R-:W-:Y:S02]  /*1b0c0*/  USHF.L.U64.HI UR7, UR6, UR14, UR7 ;  /* 0x0000000e06077299 */ /* 0x000fe40008010207 */
[----:B------:R-:W-:Y:S04]  /*1b0d0*/  UISETP.GT.AND UP0, UPT, UR5, UR9, UPT ;  /* 0x000000090500728c */ /* 0x000fe8000bf04270 */
        /* <DEDUP_REMOVED lines=514> */
.L_x_2841:
        /* <DEDUP_REMOVED lines=96> */
.L_x_2840:
[----:B--234-:R-:W-:Y:S01]  /*1d700*/  MOV R135, UR5 ;  /* 0x0000000500877c02 */ /* 0x01cfe20008000f00 */
        /* <DEDUP_REMOVED lines=131> */
[C---:B------:R-:W-:Y:S01]  /*1df40*/  FFMA.FTZ R31, R144.reuse, UR4, R31 ;  /* 0x00000004901f7c23 */ /* 0x040fe2000801001f */
[----:B------:R-:W-:Y:S01]  /*1df50*/  FMNMX.FTZ R216, R23, R216, !PT ;  /* 0x000000d817d87209 */ /* 0x000fe20007810000 */
[----:B------:R-:W-:Y:S01]  /*1df60*/  FFMA.FTZ R32, R144, UR4, R32 ;  /* 0x0000000490207c23 */ /* 0x000fe20008010020 */
[----:B------:R-:W2:Y:S01]  /*1df70*/  I2F R130, R130 ;  /* 0x0000008200827306 */ /* 0x000ea20000201400 */
[----:B------:R-:W-:Y:S01]  /*1df80*/  FMNMX.FTZ R137, R20, R137, !PT ;  /* 0x0000008914897209 */ /* 0x000fe20007810000 */
[----:B------:R-:W-:Y:S01]  /*1df90*/  FFMA.FTZ R33, R145, UR4, R33 ;  /* 0x0000000491217c23 */ /* 0x000fe20008010021 */
[----:B------:R-:W-:Y:S01]  /*1dfa0*/  FMNMX.FTZ R216, R25, R216, !PT ;  /* 0x000000d819d87209 */ /* 0x000fe20007810000 */
[----:B------:R-:W-:Y:S01]  /*1dfb0*/  FFMA.FTZ R34, R145, UR4, R34 ;  /* 0x0000000491227c23 */ /* 0x000fe20008010022 */
[----:B------:R-:W-:Y:S01]  /*1dfc0*/  IADD3 R136, R191, 0xa9, RZ ;  /* 0x000000a9bf887810 */ /* 0x000fe20007ffe0ff */
[C---:B------:R-:W-:Y:S01]  /*1dfd0*/  FFMA.FTZ R35, R146.reuse, UR4, R35 ;  /* 0x0000000492237c23 */ /* 0x040fe20008010023 */
[----:B------:R-:W-:Y:S01]  /*1dfe0*/  FMNMX.FTZ R216, R27, R216, !PT ;  /* 0x000000d81bd87209 */ /* 0x000fe20007810000 */
        /* <DEDUP_REMOVED lines=82> */
[C---:B-1----:R-:W-:Y:S01]  /*1e510*/  FFMA.FTZ R73, R129.reuse, UR4, R73 ;  /* 0x0000000481497c23 */ /* 0x042fe20008010049 */
[----:B------:R-:W-:Y:S01]  /*1e520*/  FMNMX.FTZ R145, R56, R145, !PT ;  /* 0x0000009138917209 */ /* 0x000fe20007810000 */
[----:B------:R-:W-:Y:S01]  /*1e530*/  FFMA.FTZ R74, R129, UR4, R74 ;  /* 0x00000004814a7c23 */ /* 0x000fe2000801004a */
[----:B------:R-:W-:Y:S01]  /*1e540*/  FMNMX.FTZ R216, R61, R216, !PT ;  /* 0x000000d83dd87209 */ /* 0x000fe20007810000 */
[----:B------:R-:W-:Y:S01]  /*1e550*/  I2F R129, R146 ;  /* 0x0000009200817306 */ /* 0x000fe20000201400 */
[----:B--2---:R-:W-:Y:S01]  /*1e560*/  FFMA.FTZ R75, R130, UR4, R75 ;  /* 0x00000004824b7c23 */ /* 0x004fe2000801004b */
[----:B------:R-:W-:Y:S01]  /*1e570*/  FMNMX.FTZ R145, R58, R145, !PT ;  /* 0x000000913a917209 */ /* 0x000fe20007810000 */
[----:B------:R-:W-:Y:S01]  /*1e580*/  FFMA.FTZ R76, R130, UR4, R76 ;  /* 0x00000004824c7c23 */ /* 0x000fe2000801004c */
[----:B------:R-:W-:Y:S01]  /*1e590*/  FMNMX.FTZ R216, R63, R216, !PT ;  /* 0x000000d83fd87209 */ /* 0x000fe20007810000 */
[C---:B---3--:R-:W-:Y:S01]  /*1e5a0*/  FFMA.FTZ R77, R131.reuse, UR4, R77 ;  /* 0x00000004834d7c23 */ /* 0x048fe2000801004d */
[----:B------:R-:W-:Y:S01]  /*1e5b0*/  FMNMX.FTZ R145, R60, R145, !PT ;  /* 0x000000913c917209 */ /* 0x000fe20007810000 */
[----:B------:R-:W-:Y:S01]  /*1e5c0*/  FFMA.FTZ R78, R131, UR4, R78 ;  /* 0x00000004834e7c23 */ /* 0x000fe2000801004e */
[----:B------:R-:W-:Y:S02]  /*1e5d0*/  FMNMX.FTZ R216, R65, R216, !PT ;  /* 0x000000d841d87209 */ /* 0x000fe40007810000 */
[----:B------:R-:W-:Y:S01]  /*1e5e0*/  I2F R143, R143 ;  /* 0x0000008f008f7306 */ /* 0x000fe20000201400 */
[----:B------:R-:W-:Y:S02]  /*1e5f0*/  IADD3 R131, R191, 0xd9, RZ ;  /* 0x000000d9bf837810 */ /* 0x000fe40007ffe0ff */
[----:B------:R-:W-:Y:S02]  /*1e600*/  FMNMX.FTZ R216, R67, R216, !PT ;  /* 0x000000d843d87209 */ /* 0x000fe40007810000 */
[----:B------:R-:W-:Y:S02]  /*1e610*/  FMNMX.FTZ R147, R62, R145, !PT ;  /* 0x000000913e937209 */ /* 0x000fe40007810000 */
[----:B------:R-:W-:Y:S02]  /*1e620*/  FMNMX.FTZ R216, R69, R216, !PT ;  /* 0x000000d845d87209 */ /* 0x000fe40007810000 */
[----:B------:R-:W-:Y:S01]  /*1e630*/  IADD3 R145, R191, 0xd0, RZ ;  /* 0x000000d0bf917810 */ /* 0x000fe20007ffe0ff */
[----:B------:R-:W-:Y:S01]  /*1e640*/  I2F R131, R131 ;  /* 0x0000008300837306 */ /* 0x000fe20000201400 */
[----:B------:R-:W-:Y:S02]  /*1e650*/  FMNMX.FTZ R216, R71, R216, !PT ;  /* 0x000000d847d87209 */ /* 0x000fe40007810000 */
[----:B------:R-:W-:Y:S02]  /*1e660*/  IADD3 R141, R191, 0xc0, RZ ;  /* 0x000000c0bf8d7810 */ /* 0x000fe40007ffe0ff */
[----:B------:R-:W-:Y:S02]  /*1e670*/  FMNMX.FTZ R216, R73, R216, !PT ;  /* 0x000000d849d87209 */ /* 0x000fe40007810000 */
[----:B------:R-:W-:Y:S02]  /*1e680*/  IADD3 R132, R191, 0x99, RZ ;  /* 0x00000099bf847810 */ /* 0x000fe40007ffe0ff */
[----:B------:R-:W-:Y:S01]  /*1e690*/  FMNMX.FTZ R216, R75, R216, !PT ;  /* 0x000000d84bd87209 */ /* 0x000fe20007810000 */
[----:B------:R-:W-:Y:S01]  /*1e6a0*/  I2F R141, R141 ;  /* 0x0000008d008d7306 */ /* 0x000fe20000201400 */
[----:B------:R-:W-:Y:S02]  /*1e6b0*/  IADD3 R133, R191, 0xa0, RZ ;  /* 0x000000a0bf857810 */ /* 0x000fe40007ffe0ff */
[----:B------:R-:W-:Y:S02]  /*1e6c0*/  FMNMX.FTZ R216, R77, R216, !PT ;  /* 0x000000d84dd87209 */ /* 0x000fe40007810000 */
[C---:B------:R-:W-:Y:S02]  /*1e6d0*/  IADD3 R134, R191.reuse, 0xa1, RZ ;  /* 0x000000a1bf867810 */ /* 0x040fe40007ffe0ff */
[C---:B------:R-:W-:Y:S02]  /*1e6e0*/  IADD3 R135, R191.reuse, 0xa8, RZ ;  /* 0x000000a8bf877810 */ /* 0x040fe40007ffe0ff */
[C---:B------:R-:W-:Y:S01]  /*1e6f0*/  IADD3 R130, R191.reuse, 0xd8, RZ ;  /* 0x000000d8bf827810 */ /* 0x040fe20007ffe0ff */
[----:B------:R-:W1:Y:S01]  /*1e700*/  I2F R132, R132 ;  /* 0x0000008400847306 */ /* 0x000e620000201400 */
[----:B------:R-:W-:Y:S04]  /*1e710*/  FMNMX.FTZ R147, R64, R147, !PT ;  /* 0x0000009340937209 */ /* 0x000fe80007810000 */
[----:B------:R-:W-:Y:S04]  /*1e720*/  FMNMX.FTZ R147, R66, R147, !PT ;  /* 0x0000009342937209 */ /* 0x000fe80007810000 */
[----:B------:R-:W-:Y:S01]  /*1e730*/  FMNMX.FTZ R147, R68, R147, !PT ;  /* 0x0000009344937209 */ /* 0x000fe20007810000 */
[----:B------:R-:W2:Y:S03]  /*1e740*/  I2F R133, R133 ;  /* 0x0000008500857306 */ /* 0x000ea60000201400 */
[----:B------:R-:W-:Y:S04]  /*1e750*/  FMNMX.FTZ R147, R70, R147, !PT ;  /* 0x0000009346937209 */ /* 0x000fe80007810000 */
[----:B------:R-:W-:Y:S03]  /*1e760*/  FMNMX.FTZ R147, R72, R147, !PT ;  /* 0x0000009348937209 */ /* 0x000fe60007810000 */
        /* <DEDUP_REMOVED lines=24> */
[----:B------:R-:W-:Y:S01]  /*1e8f0*/  IADD3 R135, R191, 0xe9, RZ ;  /* 0x000000e9bf877810 */ /* 0x000fe20007ffe0ff */
[C---:B------:R-:W-:Y:S01]  /*1e900*/  FFMA.FTZ R87, R136.reuse, UR4, R87 ;  /* 0x0000000488577c23 */ /* 0x040fe20008010057 */
[----:B------:R-:W-:Y:S03]  /*1e910*/  FMNMX.FTZ R216, R85, R216, !PT ;  /* 0x000000d855d87209 */ /* 0x000fe60007810000 */
[----:B------:R-:W1:Y:S01]  /*1e920*/  I2F R132, R132 ;  /* 0x0000008400847306 */ /* 0x000e620000201400 */
        /* <DEDUP_REMOVED lines=29> */
[----:B------:R-:W4:Y:S01]  /*1eb00*/  I2F R135, R135 ;  /* 0x0000008700877306 */ /* 0x000f220000201400 */
        /* <DEDUP_REMOVED lines=8> */
[C---:B------:R-:W-:Y:S01]  /*1eb90*/  FFMA.FTZ R107, R129.reuse, UR4, R107 ;  /* 0x00000004816b7c23 */ /* 0x040fe2000801006b */
[----:B------:R-:W2:Y:S01]  /*1eba0*/  I2F R136, R136 ;  /* 0x0000008800887306 */ /* 0x000ea20000201400 */
[----:B------:R-:W-:Y:S01]  /*1ebb0*/  FFMA.FTZ R108, R129, UR4, R108 ;  /* 0x00000004816c7c23 */ /* 0x000fe2000801006c */
[----:B------:R-:W-:Y:S01]  /*1ebc0*/  IADD3 R129, R191, 0xf8, RZ ;  /* 0x000000f8bf817810 */ /* 0x000fe20007ffe0ff */
[C---:B---3--:R-:W-:Y:S01]  /*1ebd0*/  FFMA.FTZ R109, R130.reuse, UR4, R109 ;  /* 0x00000004826d7c23 */ /* 0x048fe2000801006d */
[----:B------:R-:W-:Y:S01]  /*1ebe0*/  FMNMX.FTZ R216, R103, R216, !PT ;  /* 0x000000d867d87209 */ /* 0x000fe20007810000 */
[----:B------:R-:W-:Y:S01]  /*1ebf0*/  FFMA.FTZ R110, R130, UR4, R110 ;  /* 0x00000004826e7c23 */ /* 0x000fe2000801006e */
[----:B------:R-:W-:Y:S01]  /*1ec00*/  IADD3 R130, R191, 0xf9, RZ ;  /* 0x000000f9bf827810 */ /* 0x000fe20007ffe0ff */
[----:B------:R-:W-:Y:S01]  /*1ec10*/  FFMA.FTZ R111, R131, UR4, R111 ;  /* 0x00000004836f7c23 */ /* 0x000fe2000801006f */
[----:B------:R-:W-:Y:S01]  /*1ec20*/  FMNMX.FTZ R216, R105, R216, !PT ;  /* 0x000000d869d87209 */ /* 0x000fe20007810000 */
[----:B------:R-:W-:Y:S01]  /*1ec30*/  FFMA.FTZ R112, R131, UR4, R112 ;  /* 0x0000000483707c23 */ /* 0x000fe20008010070 */
[----:B------:R-:W3:Y:S01]  /*1ec40*/  I2F R137, R137 ;  /* 0x0000008900897306 */ /* 0x000ee20000201400 */
[C---:B-1----:R-:W-:Y:S01]  /*1ec50*/  FFMA.FTZ R113, R132.reuse, UR4, R113 ;  /* 0x0000000484717c23 */ /* 0x042fe20008010071 */
[----:B------:R-:W-:Y:S01]  /*1ec60*/  FMNMX.FTZ R216, R107, R216, !PT ;  /* 0x000000d86bd87209 */ /* 0x000fe20007810000 */
[----:B------:R-:W-:Y:S01]  /*1ec70*/  FFMA.FTZ R114, R132, UR4, R114 ;  /* 0x0000000484727c23 */ /* 0x000fe20008010072 */
[----:B------:R-:W-:Y:S01]  /*1ec80*/  FMNMX.FTZ R147, R98, R147, !PT ;  /* 0x0000009362937209 */ /* 0x000fe20007810000 */
[----:B----4-:R-:W-:Y:S01]  /*1ec90*/  FFMA.FTZ R115, R133, UR4, R115 ;  /* 0x0000000485737c23 */ /* 0x010fe20008010073 */
[----:B------:R-:W-:Y:S01]  /*1eca0*/  FMNMX.FTZ R216, R109, R216, !PT ;  /* 0x000000d86dd87209 */ /* 0x000fe20007810000 */
[----:B------:R-:W-:Y:S01]  /*1ecb0*/  FFMA.FTZ R116, R133, UR4, R116 ;  /* 0x0000000485747c23 */ /* 0x000fe20008010074 */
[----:B------:R-:W-:Y:S01]  /*1ecc0*/  FMNMX.FTZ R147, R100, R147, !PT ;  /* 0x0000009364937209 */ /* 0x000fe20007810000 */
[C---:B-----5:R-:W-:Y:S01]  /*1ecd0*/  FFMA.FTZ R117, R134.reuse, UR4, R117 ;  /* 0x0000000486757c23 */ /* 0x060fe20008010075 */
[----:B------:R-:W1:Y:S01]  /*1ece0*/  I2F R129, R129 ;  /* 0x0000008100817306 */ /* 0x000e620000201400 */
        /* <DEDUP_REMOVED lines=9> */
[----:B------:R-:W2:Y:S01]  /*1ed80*/  I2F R130, R130 ;  /* 0x0000008200827306 */ /* 0x000ea20000201400 */
[----:B------:R-:W-:Y:S02]  /*1ed90*/  FMNMX.FTZ R216, R115, R216, !PT ;  /* 0x000000d873d87209 */ /* 0x000fe40007810000 */
[----:B------:R-:W-:Y:S01]  /*1eda0*/  FMNMX.FTZ R147, R106, R147, !PT ;  /* 0x000000936a937209 */ /* 0x000fe20007810000 */
[----:B---3--:R-:W-:Y:S01]  /*1edb0*/  FFMA.FTZ R123, R137, UR4, R123 ;  /* 0x00000004897b7c23 */ /* 0x008fe2000801007b */
[----:B------:R-:W-:Y:S01]  /*1edc0*/  FMNMX.FTZ R216, R117, R216, !PT ;  /* 0x000000d875d87209 */ /* 0x000fe20007810000 */
[----:B------:R-:W-:Y:S01]  /*1edd0*/  FFMA.FTZ R124, R137, UR4, R124 ;  /* 0x00000004897c7c23 */ /* 0x000fe2000801007c */
[----:B------:R-:W-:Y:S02]  /*1ede0*/  FMNMX.FTZ R147, R108, R147, !PT ;  /* 0x000000936c937209 */ /* 0x000fe40007810000 */
[----:B------:R-:W-:Y:S02]  /*1edf0*/  FMNMX.FTZ R216, R119, R216, !PT ;  /* 0x000000d877d87209 */ /* 0x000fe40007810000 */
[----:B------:R-:W-:Y:S02]  /*1ee00*/  FMNMX.FTZ R147, R110, R147, !PT ;  /* 0x000000936e937209 */ /* 0x000fe40007810000 */
[----:B------:R-:W-:Y:S01]  /*1ee10*/  FMNMX.FTZ R216, R121, R216, !PT ;  /* 0x000000d879d87209 */ /* 0x000fe20007810000 */
[C---:B-1----:R-:W-:Y:S01]  /*1ee20*/  FFMA.FTZ R125, R129.reuse, UR4, R125 ;  /* 0x00000004817d7c23 */ /* 0x042fe2000801007d */
[----:B------:R-:W-:Y:S01]  /*1ee30*/  FMNMX.FTZ R147, R112, R147, !PT ;  /* 0x0000009370937209 */ /* 0x000fe20007810000 */
[----:B------:R-:W-:Y:S01]  /*1ee40*/  FFMA.FTZ R126, R129, UR4, R126 ;  /* 0x00000004817e7c23 */ /* 0x000fe2000801007e */
[----:B------:R-:W-:Y:S02]  /*1ee50*/  FMNMX.FTZ R216, R123, R216, !PT ;  /* 0x000000d87bd87209 */ /* 0x000fe40007810000 */
[----:B------:R-:W-:Y:S02]  /*1ee60*/  FMNMX.FTZ R147, R114, R147, !PT ;  /* 0x0000009372937209 */ /* 0x000fe40007810000 */
[----:B------:R-:W-:Y:S02]  /*1ee70*/  FMNMX.FTZ R216, R125, R216, !PT ;  /* 0x000000d87dd87209 */ /* 0x000fe40007810000 */
[----:B------:R-:W-:Y:S01]  /*1ee80*/  FMNMX.FTZ R147, R116, R147, !PT ;  /* 0x0000009374937209 */ /* 0x000fe20007810000 */
[C---:B--2---:R-:W-:Y:S02]  /*1ee90*/  FFMA.FTZ R127, R130.reuse, UR4, R127 ;  /* 0x00000004827f7c23 */ /* 0x044fe4000801007f */
[----:B------:R-:W-:Y:S01]  /*1eea0*/  FFMA.FTZ R128, R130, UR4, R128 ;  /* 0x0000000482807c23 */ /* 0x000fe20008010080 */
        /* <DEDUP_REMOVED lines=15> */
[C---:B------:R-:W-:Y:S02]  /*1efa0*/  FADD.FTZ R133, -R131.reuse, R190 ;  /* 0x000000be83857221 */ /* 0x040fe40000010100 */
[----:B------:R-:W-:Y:S02]  /*1efb0*/  FMUL.FTZ R130, R131, c[0x0][0x23c] ;  /* 0x00008f0083827a20 */ /* 0x000fe40000410000 */
[----:B------:R-:W-:Y:S03]  /*1efc0*/  FMUL.FTZ R136, R133, c[0x0][0x23c] ;  /* 0x00008f0085887a20 */ /* 0x000fe60000410000 */
[----:B------:R-:W-:Y:S01]  /*1efd0*/  FSEL R130, R130, RZ, P0 ;  /* 0x000000ff82827208 */ /* 0x000fe20000000000 */
[----:B------:R1:W3:Y:S04]  /*1efe0*/  MUFU.EX2 R133, R136 ;  /* 0x0000008800857308 */ /* 0x0002e80000000800 */
[--C-:B------:R-:W-:Y:S01]  /*1eff0*/  FFMA.FTZ R143, R7, c[0x0][0x23c], -R130.reuse ;  /* 0x00008f00078f7a23 */ /* 0x100fe20000010882 */
[----:B--2---:R-:W-:Y:S01]  /*1f000*/  FMNMX.FTZ R129, R132, R129, !PT ;  /* 0x0000008184817209 */ /* 0x004fe20007810000 */
[--C-:B------:R-:W-:Y:S02]  /*1f010*/  FFMA.FTZ R132, R5, c[0x0][0x23c], -R130.reuse ;  /* 0x00008f0005847a23 */ /* 0x100fe40000010882 */
[--C-:B------:R-:W-:Y:S01]  /*1f020*/  FFMA.FTZ R142, R13, c[0x0][0x23c], -R130.reuse ;  /* 0x00008f000d8e7a23 */ /* 0x100fe20000010882 */
[----:B------:R-:W-:Y:S01]  /*1f030*/  FSETP.NEU.FTZ.AND P0, PT, R129, -INF , PT ;  /* 0xff8000008100780b */ /* 0x000fe20003f1d000 */
        /* <DEDUP_REMOVED lines=8> */
[----:B------:R-:W-:Y:S01]  /*1f0c0*/  FMUL.FTZ R3, R129, c[0x0][0x23c] ;  /* 0x00008f0081037a20 */ /* 0x000fe20000410000 */
[----:B-1----:R-:W-:Y:S01]  /*1f0d0*/  LDSM.16.MT88.4 R136, [R214+0x5000] ;  /* 0x00500000d688783b */ /* 0x002fe20000004200 */
[C---:B---3--:R-:W-:Y:S02]  /*1f0e0*/  FMUL.FTZ R204, R133.reuse, R204 ;  /* 0x000000cc85cc7220 */ /* 0x048fe40000410000 */
[----:B------:R-:W-:Y:S01]  /*1f0f0*/  FMUL.FTZ R205, R133, R205 ;  /* 0x000000cd85cd7220 */ /* 0x000fe20000410000 */
[----:B------:R-:W-:Y:S01]  /*1f100*/  FSEL R3, R3, RZ, P0 ;  /* 0x000000ff03037208 */ /* 0x000fe20000000000 */
[C---:B------:R-:W-:Y:S01]  /*1f110*/  FMUL.FTZ R200, R133.reuse, R200 ;  /* 0x000000c885c87220 */ /* 0x040fe20000410000 */
[----:B------:R-:W-:Y:S01]  /*1f120*/  MUFU.EX2 R141, R141 ;  /* 0x0000008d008d7308 */ /* 0x000fe20000000800 */
[C---:B------:R-:W-:Y:S01]  /*1f130*/  FMUL.FTZ R201, R133.reuse, R201 ;  /* 0x000000c985c97220 */ /* 0x040fe20000410000 */
[----:B------:R-:W-:Y:S01]  /*1f140*/  PLOP3.LUT P0, PT, PT, PT, UP0, 0x80, 0x0 ;  /* 0x000000000000781c */ /* 0x000fe20003f0f008 */
[--C-:B------:R-:W-:Y:S02]  /*1f150*/  FFMA.FTZ R75, R4, c[0x0][0x23c], -R3.reuse ;  /* 0x00008f00044b7a23 */ /* 0x100fe40000010803 */
[--C-:B------:R-:W-:Y:S02]  /*1f160*/  FFMA.FTZ R71, R12, c[0x0][0x23c], -R3.reuse ;  /* 0x00008f000c477a23 */ /* 0x100fe40000010803 */
[--C-:B------:R-:W-:Y:S02]  /*1f170*/  FFMA.FTZ R246, R8, c[0x0][0x23c], -R3.reuse ;  /* 0x00008f0008f67a23 */ /* 0x100fe40000010803 */
[--C-:B------:R-:W-:Y:S01]  /*1f180*/  FFMA.FTZ R248, R10, c[0x0][0x23c], -R3.reuse ;  /* 0x00008f000af87a23 */ /* 0x100fe20000010803 */
[----:B------:R-:W-:Y:S01]  /*1f190*/  MUFU.EX2 R75, R75 ;  /* 0x0000004b004b7308 */ /* 0x000fe20000000800 */
[C---:B------:R-:W-:Y:S02]  /*1f1a0*/  FMUL.FTZ R196, R133.reuse, R196 ;  /* 0x000000c485c47220 */ /* 0x040fe40000410000 */
[----:B------:R-:W-:Y:S01]  /*1f1b0*/  FMUL.FTZ R197, R133, R197 ;  /* 0x000000c585c57220 */ /* 0x000fe20000410000 */
[----:B--2---:R-:W-:Y:S01]  /*1f1c0*/  F2FP.BF16.PACK_AB R10, R143, R132 ;  /* 0x000000848f0a723e */ /* 0x004fe200000010ff */
[C---:B------:R-:W-:Y:S02]  /*1f1d0*/  FMUL.FTZ R192, R133.reuse, R192 ;  /* 0x000000c085c07220 */ /* 0x040fe40000410000 */
[----:B------:R-:W-:Y:S02]  /*1f1e0*/  FMUL.FTZ R193, R133, R193 ;  /* 0x000000c185c17220 */ /* 0x000fe40000410000 */
        /* <DEDUP_REMOVED lines=31> */
[----:B------:R-:W2:Y:S01]  /*1f3e0*/  LDSM.16.MT88.4 R12, [R215+0x5400] ;  /* 0x00540000d70c783b */ /* 0x000ea20000004200 */
[--C-:B------:R-:W-:Y:S02]  /*1f3f0*/  FFMA.FTZ R182, R51, c[0x0][0x23c], -R130.reuse ;  /* 0x00008f0033b67a23 */ /* 0x100fe40000010882 */
        /* <DEDUP_REMOVED lines=80> */
[----:B------:R-:W-:Y:S02]  /*1f900*/  FFMA.FTZ R244, R119, c[0x0][0x23c], -R130 ;  /* 0x00008f0077f47a23 */ /* 0x000fe40000010882 */
[----:B------:R-:W-:Y:S02]  /*1f910*/  FADD.FTZ R135, -R129, R188 ;  /* 0x000000bc81877221 */ /* 0x000fe40000010100 */
[--C-:B------:R-:W-:Y:S01]  /*1f920*/  FFMA.FTZ R188, R59, c[0x0][0x23c], -R130.reuse ;  /* 0x00008f003bbc7a23 */ /* 0x100fe20000010882 */
[----:B------:R-:W-:Y:S01]  /*1f930*/  MUFU.EX2 R81, R81 ;  /* 0x0000005100517308 */ /* 0x000fe20000000800 */
[----:B------:R-:W-:Y:S02]  /*1f940*/  FMUL.FTZ R134, R135, c[0x0][0x23c] ;  /* 0x00008f0087867a20 */ /* 0x000fe40000410000 */
[----:B------:R-:W-:Y:S02]  /*1f950*/  FFMA.FTZ R59, R97, c[0x0][0x23c], -R130 ;  /* 0x00008f00613b7a23 */ /* 0x000fe40000010882 */
[--C-:B------:R-:W-:Y:S02]  /*1f960*/  FFMA.FTZ R97, R52, c[0x0][0x23c], -R3.reuse ;  /* 0x00008f0034617a23 */ /* 0x100fe40000010803 */
[--C-:B------:R-:W-:Y:S02]  /*1f970*/  FFMA.FTZ R52, R74, c[0x0][0x23c], -R3.reuse ;  /* 0x00008f004a347a23 */ /* 0x100fe40000010803 */
[----:B------:R-:W-:Y:S01]  /*1f980*/  FFMA.FTZ R0, R187, R133, R0 ;  /* 0x00000085bb007223 */ /* 0x000fe20000010000 */
[----:B------:R-:W3:Y:S01]  /*1f990*/  MUFU.EX2 R134, R134 ;  /* 0x0000008600867308 */ /* 0x000ee20000000800 */
[----:B------:R-:W-:Y:S02]  /*1f9a0*/  FFMA.FTZ R22, R121, c[0x0][0x23c], -R130 ;  /* 0x00008f0079167a23 */ /* 0x000fe40000010882 */
[----:B------:R-:W-:Y:S02]  /*1f9b0*/  FADD.FTZ R141, R141, R0 ;  /* 0x000000008d8d7221 */ /* 0x000fe40000010000 */
[----:B------:R-:W-:Y:S02]  /*1f9c0*/  FFMA.FTZ R0, R90, c[0x0][0x23c], -R3 ;  /* 0x00008f005a007a23 */ /* 0x000fe40000010803 */
[----:B------:R-:W-:Y:S02]  /*1f9d0*/  FADD.FTZ R132, R132, R141 ;  /* 0x0000008d84847221 */ /* 0x000fe40000010000 */
[----:B------:R-:W-:Y:S01]  /*1f9e0*/  FFMA.FTZ R89, R123, c[0x0][0x23c], -R130 ;  /* 0x00008f007b597a23 */ /* 0x000fe20000010882 */
[----:B------:R-:W4:Y:S01]  /*1f9f0*/  MUFU.EX2 R24, R24 ;  /* 0x0000001800187308 */ /* 0x000f220000000800 */
[----:B------:R-:W-:Y:S02]  /*1fa00*/  FADD.FTZ R143, R143, R132 ;  /* 0x000000848f8f7221 */ /* 0x000fe40000010000 */
[----:B------:R-:W-:Y:S02]  /*1fa10*/  FFMA.FTZ R42, R125, c[0x0][0x23c], -R130 ;  /* 0x00008f007d2a7a23 */ /* 0x000fe40000010882 */
[----:B------:R-:W-:Y:S02]  /*1fa20*/  FADD.FTZ R140, R140, R143 ;  /* 0x0000008f8c8c7221 */ /* 0x000fe40000010000 */
[----:B------:R-:W-:Y:S02]  /*1fa30*/  FFMA.FTZ R126, R126, c[0x0][0x23c], -R3 ;  /* 0x00008f007e7e7a23 */ /* 0x000fe40000010803 */
[----:B------:R-:W-:Y:S01]  /*1fa40*/  FADD.FTZ R145, R145, R140 ;  /* 0x0000008c91917221 */ /* 0x000fe20000010000 */
[----:B------:R-:W-:Y:S01]  /*1fa50*/  MUFU.EX2 R23, R23 ;  /* 0x0000001700177308 */ /* 0x000fe20000000800 */
[----:B------:R-:W-:Y:S02]  /*1fa60*/  FFMA.FTZ R130, R127, c[0x0][0x23c], -R130 ;  /* 0x00008f007f827a23 */ /* 0x000fe40000010882 */
[----:B------:R-:W-:Y:S02]  /*1fa70*/  FADD.FTZ R142, R142, R145 ;  /* 0x000000918e8e7221 */ /* 0x000fe40000010000 */
[C---:B---3--:R-:W-:Y:S02]  /*1fa80*/  FMUL.FTZ R206, R134.reuse, R206 ;  /* 0x000000ce86ce7220 */ /* 0x048fe40000410000 */
[C---:B------:R-:W-:Y:S02]  /*1fa90*/  FMUL.FTZ R207, R134.reuse, R207 ;  /* 0x000000cf86cf7220 */ /* 0x040fe40000410000 */
[C---:B------:R-:W-:Y:S01]  /*1faa0*/  FMUL.FTZ R202, R134.reuse, R202 ;  /* 0x000000ca86ca7220 */ /* 0x040fe20000410000 */
[----:B------:R-:W3:Y:S01]  /*1fab0*/  MUFU.EX2 R170, R170 ;  /* 0x000000aa00aa7308 */ /* 0x000ee20000000800 */
[C---:B------:R-:W-:Y:S02]  /*1fac0*/  FMUL.FTZ R203, R134.reuse, R203 ;  /* 0x000000cb86cb7220 */ /* 0x040fe40000410000 */
[C---:B------:R-:W-:Y:S01]  /*1fad0*/  FMUL.FTZ R198, R134.reuse, R198 ;  /* 0x000000c686c67220 */ /* 0x040fe20000410000 */
[C---:B-1----:R-:W-:Y:S05]  /*1fae0*/  HMMA.16816.F32.BF16 R204, R8.reuse, R4, R204 ;  /* 0x0000000408cc723c */ /* 0x042fea00000418cc */
[C---:B------:R-:W-:Y:S01]  /*1faf0*/  FMUL.FTZ R199, R134.reuse, R199 ;  /* 0x000000c786c77220 */ /* 0x040fe20000410000 */
[----:B------:R-:W-:Y:S01]  /*1fb00*/  MUFU.EX2 R25, R25 ;  /* 0x0000001900197308 */ /* 0x000fe20000000800 */
[C---:B------:R-:W-:Y:S01]  /*1fb10*/  FMUL.FTZ R194, R134.reuse, R194 ;  /* 0x000000c286c27220 */ /* 0x040fe20000410000 */
[C---:B------:R-:W-:Y:S01]  /*1fb20*/  HMMA.16816.F32.BF16 R200, R8.reuse, R6, R200 ;  /* 0x0000000608c8723c */ /* 0x040fe200000418c8 */
[----:B------:R-:W1:Y:S03]  /*1fb30*/  LDSM.16.MT88.4 R4, [R214+0x5400] ;  /* 0x00540000d604783b */ /* 0x000e660000004200 */
[----:B------:R-:W-:Y:S02]  /*1fb40*/  FMUL.FTZ R195, R134, R195 ;  /* 0x000000c386c37220 */ /* 0x000fe40000410000 */
[----:B------:R-:W-:Y:S02]  /*1fb50*/  FFMA.FTZ R2, R189, R134, R2 ;  /* 0x00000086bd027223 */ /* 0x000fe40000010002 */
[----:B------:R-:W5:Y:S01]  /*1fb60*/  MUFU.EX2 R172, R172 ;  /* 0x000000ac00ac7308 */ /* 0x000f620000000800 */
[C---:B------:R-:W-:Y:S03]  /*1fb70*/  HMMA.16816.F32.BF16 R196, R8.reuse, R136, R196 ;  /* 0x0000008808c4723c */ /* 0x040fe600000418c4 */
[----:B------:R-:W-:Y:S02]  /*1fb80*/  FADD.FTZ R2, R75, R2 ;  /* 0x000000024b027221 */ /* 0x000fe40000010000 */
[----:B------:R-:W-:Y:S03]  /*1fb90*/  FADD.FTZ R147, R147, R142 ;  /* 0x0000008e93937221 */ /* 0x000fe60000010000 */
[----:B------:R-:W-:Y:S01]  /*1fba0*/  HMMA.16816.F32.BF16 R192, R8, R138, R192 ;  /* 0x0000008a08c0723c */ /* 0x000fe200000418c0 */
[----:B------:R-:W-:Y:S01]  /*1fbb0*/  MUFU.EX2 R26, R26 ;  /* 0x0000001a001a7308 */ /* 0x000fe20000000800 */
[----:B------:R-:W3:Y:S02]  /*1fbc0*/  LDSM.16.MT88.4 R8, [R215+0x5800] ;  /* 0x00580000d708783b */ /* 0x000ee40000004200 */
[----:B------:R-:W-:Y:S04]  /*1fbd0*/  FADD.FTZ R60, R144, R147 ;  /* 0x00000093903c7221 */ /* 0x000fe80000010000 */
[C---:B--2---:R-:W-:Y:S03]  /*1fbe0*/  HMMA.16816.F32.BF16 R204, R16.reuse, R12, R204 ;  /* 0x0000000c10cc723c */ /* 0x044fe600000418cc */
[----:B------:R-:W2:Y:S02]  /*1fbf0*/  MUFU.EX2 R83, R83 ;  /* 0x0000005300537308 */ /* 0x000ea40000000800 */
[C---:B------:R-:W-:Y:S03]  /*1fc00*/  FADD.FTZ R60, R169.reuse, R60 ;  /* 0x0000003ca93c7221 */ /* 0x040fe60000010000 */
[C---:B------:R-:W-:Y:S01]  /*1fc10*/  HMMA.16816.F32.BF16 R200, R16.reuse, R14, R200 ;  /* 0x0000000e10c8723c */ /* 0x040fe200000418c8 */
[----:B------:R-:W2:Y:S04]  /*1fc20*/  LDSM.16.MT88.4 R12, [R214+0x5800] ;  /* 0x00580000d60c783b */ /* 0x000ea80000004200 */
[----:B------:R-:W-:Y:S03]  /*1fc30*/  MUFU.EX2 R85, R85 ;  /* 0x0000005500557308 */ /* 0x000fe60000000800 */
[C---:B-1----:R-:W-:Y:S07]  /*1fc40*/  HMMA.16816.F32.BF16 R196, R16.reuse, R4, R196 ;  /* 0x0000000410c4723c */ /* 0x042fee00000418c4 */
[----:B------:R-:W1:Y:S01]  /*1fc50*/  MUFU.EX2 R28, R28 ;  /* 0x0000001c001c7308 */ /* 0x000e620000000800 */
[----:B------:R-:W-:Y:S01]  /*1fc60*/  HMMA.16816.F32.BF16 R192, R16, R6, R192 ;  /* 0x0000000610c0723c */ /* 0x000fe200000418c0 */
[----:B------:R-:W1:Y:S06]  /*1fc70*/  LDSM.16.MT88.4 R4, [R215+0x5c00] ;  /* 0x005c0000d704783b */ /* 0x000e6c0000004200 */
[----:B------:R-:W-:Y:S02]  /*1fc80*/  F2FP.BF16.PACK_AB R16, R169, R144 ;  /* 0x00000090a910723e */ /* 0x000fe400000010ff */
[----:B------:R-:W-:Y:S03]  /*1fc90*/  MUFU.EX2 R27, R27 ;  /* 0x0000001b001b7308 */ /* 0x000fe60000000800 */
[----:B------:R-:W-:Y:S02]  /*1fca0*/  F2FP.BF16.PACK_AB R18, R146, R21 ;  /* 0x000000159212723e */ /* 0x000fe400000010ff */
[----:B------:R-:W-:Y:S02]  /*1fcb0*/  F2FP.BF16.PACK_AB R17, R20, R79 ;  /* 0x0000004f1411723e */ /* 0x000fe400000010ff */
[----:B----4-:R-:W-:Y:S03]  /*1fcc0*/  F2FP.BF16.PACK_AB R19, R24, R81 ;  /* 0x000000511813723e */ /* 0x010fe600000010ff */
[----:B------:R-:W4:Y:S04]  /*1fcd0*/  MUFU.EX2 R174, R174 ;  /* 0x000000ae00ae7308 */ /* 0x000f280000000800 */
[C---:B---3--:R-:W-:Y:S06]  /*1fce0*/  HMMA.16816.F32.BF16 R204, R16.reuse, R8, R204 ;  /* 0x0000000810cc723c */ /* 0x048fec00000418cc */
[----:B------:R-:W-:Y:S02]  /*1fcf0*/  MUFU.EX2 R29, R29 ;  /* 0x0000001d001d7308 */ /* 0x000fe40000000800 */
[C---:B------:R-:W-:Y:S01]  /*1fd00*/  HMMA.16816.F32.BF16 R200, R16.reuse, R10, R200 ;  /* 0x0000000a10c8723c */ /* 0x040fe200000418c8 */
[----:B------:R-:W3:Y:S07]  /*1fd10*/  LDSM.16.MT88.4 R8, [R214+0x5c00] ;  /* 0x005c0000d608783b */ /* 0x000eee0000004200 */
[----:B------:R-:W3:Y:S01]  /*1fd20*/  MUFU.EX2 R176, R176 ;  /* 0x000000b000b07308 */ /* 0x000ee20000000800 */
[C---:B--2---:R-:W-:Y:S08]  /*1fd30*/  HMMA.16816.F32.BF16 R196, R16.reuse, R12, R196 ;  /* 0x0000000c10c4723c */ /* 0x044ff000000418c4 */
[----:B------:R-:W-:Y:S01]  /*1fd40*/  HMMA.16816.F32.BF16 R192, R16, R14, R192 ;  /* 0x0000000e10c0723c */ /* 0x000fe200000418c0 */
[----:B------:R-:W-:Y:S01]  /*1fd50*/  MUFU.EX2 R30, R30 ;  /* 0x0000001e001e7308 */ /* 0x000fe20000000800 */
[----:B------:R-:W2:Y:S05]  /*1fd60*/  LDSM.16.MT88.4 R12, [R215+0x6000] ;  /* 0x00600000d70c783b */ /* 0x000eaa0000004200 */
[----:B------:R-:W-:Y:S02]  /*1fd70*/  F2FP.BF16.PACK_AB R16, R170, R23 ;  /* 0x00000017aa10723e */ /* 0x000fe400000010ff */
[----:B-----5:R-:W-:Y:S02]  /*1fd80*/  F2FP.BF16.PACK_AB R18, R172, R25 ;  /* 0x00000019ac12723e */ /* 0x020fe400000010ff */
[----:B------:R-:W5:Y:S01]  /*1fd90*/  MUFU.EX2 R87, R87 ;  /* 0x0000005700577308 */ /* 0x000f620000000800 */
[----:B------:R-:W-:Y:S02]  /*1fda0*/  F2FP.BF16.PACK_AB R17, R83, R26 ;  /* 0x0000001a5311723e */ /* 0x000fe400000010ff */
[----:B-1----:R-:W-:Y:S07]  /*1fdb0*/  F2FP.BF16.PACK_AB R19, R28, R85 ;  /* 0x000000551c13723e */ /* 0x002fee00000010ff */
[----:B------:R-:W-:Y:S01]  /*1fdc0*/  MUFU.EX2 R32, R32 ;  /* 0x0000002000207308 */ /* 0x000fe20000000800 */
[C---:B------:R-:W-:Y:S08]  /*1fdd0*/  HMMA.16816.F32.BF16 R204, R16.reuse, R4, R204 ;  /* 0x0000000410cc723c */ /* 0x040ff000000418cc */
[C---:B------:R-:W-:Y:S01]  /*1fde0*/  HMMA.16816.F32.BF16 R200, R16.reuse, R6, R200 ;  /* 0x0000000610c8723c */ /* 0x040fe200000418c8 */
[----:B------:R-:W1:Y:S01]  /*1fdf0*/  MUFU.EX2 R91, R91 ;  /* 0x0000005b005b7308 */ /* 0x000e620000000800 */
[----:B------:R-:W2:Y:S06]  /*1fe00*/  LDSM.16.MT88.4 R4, [R214+0x6000] ;  /* 0x00600000d604783b */ /* 0x000eac0000004200 */
[C---:B---3--:R-:W-:Y:S03]  /*1fe10*/  HMMA.16816.F32.BF16 R196, R16.reuse, R8, R196 ;  /* 0x0000000810c4723c */ /* 0x048fe600000418c4 */
[----:B------:R-:W-:Y:S05]  /*1fe20*/  MUFU.EX2 R31, R31 ;  /* 0x0000001f001f7308 */ /* 0x000fea0000000800 */
[----:B------:R-:W-:Y:S01]  /*1fe30*/  HMMA.16816.F32.BF16 R192, R16, R10, R192 ;  /* 0x0000000a10c0723c */ /* 0x000fe200000418c0 */
[----:B------:R-:W3:Y:S04]  /*1fe40*/  LDSM.16.MT88.4 R8, [R215+0x6400] ;  /* 0x00640000d708783b */ /* 0x000ee80000004200 */
[----:B------:R-:W3:Y:S02]  /*1fe50*/  MUFU.EX2 R178, R178 ;  /* 0x000000b200b27308 */ /* 0x000ee40000000800 */
[----:B----4-:R-:W-:Y:S02]  /*1fe60*/  F2FP.BF16.PACK_AB R16, R174, R27 ;  /* 0x0000001bae10723e */ /* 0x010fe400000010ff */
[----:B------:R-:W-:Y:S03]  /*1fe70*/  F2FP.BF16.PACK_AB R18, R176, R29 ;  /* 0x0000001db012723e */ /* 0x000fe600000010ff */
[----:B-----5:R-:W-:Y:S02]  /*1fe80*/  F2FP.BF16.PACK_AB R17, R87, R30 ;  /* 0x0000001e5711723e */ /* 0x020fe400000010ff */
[----:B-1----:R-:W-:Y:S01]  /*1fe90*/  F2FP.BF16.PACK_AB R19, R91, R32 ;  /* 0x000000205b13723e */ /* 0x002fe200000010ff */
[----:B------:R-:W-:Y:S06]  /*1fea0*/  MUFU.EX2 R33, R33 ;  /* 0x0000002100217308 */ /* 0x000fec0000000800 */
[C---:B--2---:R-:W-:Y:S04]  /*1feb0*/  HMMA.16816.F32.BF16 R204, R16.reuse, R12, R204 ;  /* 0x0000000c10cc723c */ /* 0x044fe800000418cc */
[----:B------:R-:W1:Y:S04]  /*1fec0*/  MUFU.EX2 R180, R180 ;  /* 0x000000b400b47308 */ /* 0x000e680000000800 */
[C---:B------:R-:W-:Y:S01]  /*1fed0*/  HMMA.16816.F32.BF16 R200, R16.reuse, R14, R200 ;  /* 0x0000000e10c8723c */ /* 0x040fe200000418c8 */
[----:B------:R-:W2:Y:S05]  /*1fee0*/  LDSM.16.MT88.4 R12, [R214+0x6400] ;  /* 0x00640000d60c783b */ /* 0x000eaa0000004200 */
[----:B------:R-:W-:Y:S02]  /*1fef0*/  MUFU.EX2 R34, R34 ;  /* 0x0000002200227308 */ /* 0x000fe40000000800 */
[C---:B------:R-:W-:Y:S08]  /*1ff00*/  HMMA.16816.F32.BF16 R196, R16.reuse, R4, R196 ;  /* 0x0000000410c4723c */ /* 0x040ff000000418c4 */
[----:B------:R-:W4:Y:S01]  /*1ff10*/  MUFU.EX2 R93, R93 ;  /* 0x0000005d005d7308 */ /* 0x000f220000000800 */
[----:B------:R-:W-:Y:S01]  /*1ff20*/  HMMA.16816.F32.BF16 R192, R16, R6, R192 ;  /* 0x0000000610c0723c */ /* 0x000fe200000418c0 */
[----:B------:R-:W5:Y:S06]  /*1ff30*/  LDSM.16.MT88.4 R4, [R215+0x6800] ;  /* 0x00680000d704783b */ /* 0x000f6c0000004200 */
[----:B---3--:R-:W-:Y:S02]  /*1ff40*/  F2FP.BF16.PACK_AB R16, R178, R31 ;  /* 0x0000001fb210723e */ /* 0x008fe400000010ff */
[----:B------:R-:W-:Y:S03]  /*1ff50*/  MUFU.EX2 R95, R95 ;  /* 0x0000005f005f7308 */ /* 0x000fe60000000800 */
[----:B-1----:R-:W-:Y:S07]  /*1ff60*/  F2FP.BF16.PACK_AB R18, R180, R33 ;  /* 0x00000021b412723e */ /* 0x002fee00000010ff */
[----:B------:R-:W1:Y:S01]  /*1ff70*/  MUFU.EX2 R36, R36 ;  /* 0x0000002400247308 */ /* 0x000e620000000800 */
[----:B----4-:R-:W-:Y:S09]  /*1ff80*/  F2FP.BF16.PACK_AB R17, R93, R34 ;  /* 0x000000225d11723e */ /* 0x010ff200000010ff */
[----:B------:R-:W-:Y:S10]  /*1ff90*/  MUFU.EX2 R35, R35 ;  /* 0x0000002300237308 */ /* 0x000ff40000000800 */
[----:B------:R-:W3:Y:S01]  /*1ffa0*/  MUFU.EX2 R182, R182 ;  /* 0x000000b600b67308 */ /* 0x000ee20000000800 */
[----:B-1----:R-:W-:Y:S09]  /*1ffb0*/  F2FP.BF16.PACK_AB R19, R36, R95 ;  /* 0x0000005f2413723e */ /* 0x002ff200000010ff */
[----:B------:R-:W-:Y:S01]  /*1ffc0*/  MUFU.EX2 R37, R37 ;  /* 0x0000002500257308 */ /* 0x000fe20000000800 */
[C---:B------:R-:W-:Y:S08]  /*1ffd0*/  HMMA.16816.F32.BF16 R204, R16.reuse, R8, R204 ;  /* 0x0000000810cc723c */ /* 0x040ff000000418cc */
[C---:B------:R-:W-:Y:S01]  /*1ffe0*/  HMMA.16816.F32.BF16 R200, R16.reuse, R10, R200 ;  /* 0x0000000a10c8723c */ /* 0x040fe200000418c8 */
[----:B------:R-:W1:Y:S01]  /*1fff0*/  MUFU.EX2 R184, R184 ;  /* 0x000000b800b87308 */ /* 0x000e620000000800 */
[----:B------:R-:W4:Y:S06]  /*20000*/  LDSM.16.MT88.4 R8, [R214+0x6800] ;  /* 0x00680000d608783b */ /* 0x000f2c0000004200 */
[C---:B--2---:R-:W-:Y:S03]  /*20010*/  HMMA.16816.F32.BF16 R196, R16.reuse, R12, R196 ;  /* 0x0000000c10c4723c */ /* 0x044fe600000418c4 */
[----:B------:R-:W-:Y:S05]  /*20020*/  MUFU.EX2 R38, R38 ;  /* 0x0000002600267308 */ /* 0x000fea0000000800 */
[----:B------:R-:W-:Y:S01]  /*20030*/  HMMA.16816.F32.BF16 R192, R16, R14, R192 ;  /* 0x0000000e10c0723c */ /* 0x000fe200000418c0 */
[----:B------:R-:W2:Y:S04]  /*20040*/  LDSM.16.MT88.4 R12, [R215+0x6c00] ;  /* 0x006c0000d70c783b */ /* 0x000ea80000004200 */
[----:B------:R-:W4:Y:S02]  /*20050*/  MUFU.EX2 R97, R97 ;  /* 0x0000006100617308 */ /* 0x000f240000000800 */
[----:B---3--:R-:W-:Y:S02]  /*20060*/  F2FP.BF16.PACK_AB R16, R182, R35 ;  /* 0x00000023b610723e */ /* 0x008fe400000010ff */
[----:B-1----:R-:W-:Y:S06]  /*20070*/  F2FP.BF16.PACK_AB R18, R184, R37 ;  /* 0x00000025b812723e */ /* 0x002fec00000010ff */
[----:B------:R-:W-:Y:S10]  /*20080*/  MUFU.EX2 R40, R40 ;  /* 0x0000002800287308 */ /* 0x000ff40000000800 */
[----:B------:R-:W1:Y:S01]  /*20090*/  MUFU.EX2 R99, R99 ;  /* 0x0000006300637308 */ /* 0x000e620000000800 */
[----:B----4-:R-:W-:Y:S09]  /*200a0*/  F2FP.BF16.PACK_AB R17, R97, R38 ;  /* 0x000000266111723e */ /* 0x010ff200000010ff */
[----:B------:R-:W-:Y:S10]  /*200b0*/  MUFU.EX2 R39, R39 ;  /* 0x0000002700277308 */ /* 0x000ff40000000800 */
[----:B------:R-:W3:Y:S01]  /*200c0*/  MUFU.EX2 R188, R188 ;  /* 0x000000bc00bc7308 */ /* 0x000ee20000000800 */
[----:B-1----:R-:W-:Y:S09]  /*200d0*/  F2FP.BF16.PACK_AB R19, R99, R40 ;  /* 0x000000286313723e */ /* 0x002ff200000010ff */
[----:B------:R-:W-:Y:S01]  /*200e0*/  MUFU.EX2 R41, R41 ;  /* 0x0000002900297308 */ /* 0x000fe20000000800 */
[C---:B-----5:R-:W-:Y:S08]  /*200f0*/  HMMA.16816.F32.BF16 R204, R16.reuse, R4, R204 ;  /* 0x0000000410cc723c */ /* 0x060ff000000418cc */
[C---:B------:R-:W-:Y:S01]  /*20100*/  HMMA.16816.F32.BF16 R200, R16.reuse, R6, R200 ;  /* 0x0000000610c8723c */ /* 0x040fe200000418c8 */
[----:B------:R-:W1:Y:S01]  /*20110*/  MUFU.EX2 R190, R190 ;  /* 0x000000be00be7308 */ /* 0x000e620000000800 */
[----:B------:R-:W4:Y:S06]  /*20120*/  LDSM.16.MT88.4 R4, [R214+0x6c00] ;  /* 0x006c0000d604783b */ /* 0x000f2c0000004200 */
[C---:B------:R-:W-:Y:S03]  /*20130*/  HMMA.16816.F32.BF16 R196, R16.reuse, R8, R196 ;  /* 0x0000000810c4723c */ /* 0x040fe600000418c4 */
[----:B------:R-:W-:Y:S05]  /*20140*/  MUFU.EX2 R44, R44 ;  /* 0x0000002c002c7308 */ /* 0x000fea0000000800 */
[----:B------:R-:W-:Y:S01]  /*20150*/  HMMA.16816.F32.BF16 R192, R16, R10, R192 ;  /* 0x0000000a10c0723c */ /* 0x000fe200000418c0 */
[----:B------:R-:W5:Y:S04]  /*20160*/  LDSM.16.MT88.4 R8, [R215+0x7000] ;  /* 0x00700000d708783b */ /* 0x000f680000004200 */
[----:B------:R-:W2:Y:S02]  /*20170*/  MUFU.EX2 R101, R101 ;  /* 0x0000006500657308 */ /* 0x000ea40000000800 */
[----:B---3--:R-:W-:Y:S02]  /*20180*/  F2FP.BF16.PACK_AB R16, R188, R39 ;  /* 0x00000027bc10723e */ /* 0x008fe400000010ff */
[----:B-1----:R-:W-:Y:S06]  /*20190*/  F2FP.BF16.PACK_AB R18, R190, R41 ;  /* 0x00000029be12723e */ /* 0x002fec00000010ff */
[----:B------:R-:W-:Y:S10]  /*201a0*/  MUFU.EX2 R46, R46 ;  /* 0x0000002e002e7308 */ /* 0x000ff40000000800 */
[----:B------:R-:W1:Y:S01]  /*201b0*/  MUFU.EX2 R103, R103 ;  /* 0x0000006700677308 */ /* 0x000e620000000800 */
[----:B--2---:R-:W-:Y:S09]  /*201c0*/  F2FP.BF16.PACK_AB R17, R101, R44 ;  /* 0x0000002c6511723e */ /* 0x004ff200000010ff */
        /* <DEDUP_REMOVED lines=31> */
[----:B------:R-:W5:Y:S02]  /*203c0*/  MUFU.EX2 R109, R109 ;  /* 0x0000006d006d7308 */ /* 0x000f640000000800 */
[----:B-1----:R-:W-:Y:S08]  /*203d0*/  F2FP.BF16.PACK_AB R14, R222, R49 ;  /* 0x00000031de0e723e */ /* 0x002ff000000010ff */
[----:B------:R-:W-:Y:S10]  /*203e0*/  MUFU.EX2 R54, R54 ;  /* 0x0000003600367308 */ /* 0x000ff40000000800 */
[----:B------:R-:W1:Y:S01]  /*203f0*/  MUFU.EX2 R111, R111 ;  /* 0x0000006f006f7308 */ /* 0x000e620000000800 */
[----:B-----5:R-:W-:Y:S09]  /*20400*/  F2FP.BF16.PACK_AB R13, R109, R52 ;  /* 0x000000346d0d723e */ /* 0x020ff200000010ff */
[----:B------:R-:W-:Y:S10]  /*20410*/  MUFU.EX2 R51, R51 ;  /* 0x0000003300337308 */ /* 0x000ff40000000800 */
[----:B------:R-:W5:Y:S01]  /*20420*/  MUFU.EX2 R226, R226 ;  /* 0x000000e200e27308 */ /* 0x000f620000000800 */
[----:B-1----:R-:W-:Y:S09]  /*20430*/  F2FP.BF16.PACK_AB R15, R111, R54 ;  /* 0x000000366f0f723e */ /* 0x002ff200000010ff */
[----:B------:R-:W-:Y:S01]  /*20440*/  MUFU.EX2 R53, R53 ;  /* 0x0000003500357308 */ /* 0x000fe20000000800 */
[C---:B----4-:R-:W-:Y:S07]  /*20450*/  HMMA.16816.F32.BF16 R204, R12.reuse, R4, R204 ;  /* 0x000000040ccc723c */ /* 0x050fee00000418cc */
[----:B------:R-:W-:Y:S01]  /*20460*/  FADD.FTZ R5, R73, R2 ;  /* 0x0000000249057221 */ /* 0x000fe20000010000 */
[C---:B---3--:R-:W-:Y:S01]  /*20470*/  HMMA.16816.F32.BF16 R196, R12.reuse, R8, R196 ;  /* 0x000000080cc4723c */ /* 0x048fe200000418c4 */
[----:B------:R-:W1:Y:S03]  /*20480*/  MUFU.EX2 R228, R228 ;  /* 0x000000e400e47308 */ /* 0x000e660000000800 */
[----:B------:R-:W-:Y:S02]  /*20490*/  FADD.FTZ R5, R246, R5 ;  /* 0x00000005f6057221 */ /* 0x000fe40000010000 */
[----:B------:R-:W-:Y:S01]  /*204a0*/  FFMA.FTZ R2, R94, c[0x0][0x23c], -R3 ;  /* 0x00008f005e027a23 */ /* 0x000fe20000010803 */
[----:B-----5:R-:W-:Y:S01]  /*204b0*/  F2FP.BF16.PACK_AB R8, R226, R51 ;  /* 0x00000033e208723e */ /* 0x020fe200000010ff */
        /* <DEDUP_REMOVED lines=238> */
.L_x_2838:
        /* <DEDUP_REMOVED lines=107> */
[----:B--2---:R-:W-:Y:S01]  /*21a50*/  @P0 FMUL.FTZ R2, R2, 0.69314718246459960938 ;  /* 0x3f31721802020820 */ /* 0x004fe20000410000 */
[----:B---3--:R-:W-:Y:S01]  /*21a60*/  SHF.R.S32.HI R28, RZ, 0x1f, R5 ;  /* 0x0000001fff1c7819 */ /* 0x008fe20000011405 */
[----:B------:R-:W-:Y:S01]  /*21a70*/  IMAD.MOV.U32 R0, RZ, RZ, -0x800000 ;  /* 0xff800000ff007424 */ /* 0x000fe200078e00ff */
[----:B------:R-:W-:Y:S01]  /*21a80*/  STS.64 [R12], R200 ;  /* 0x000000c80c007388 */ /* 0x000fe20000000a00 */
[----:B------:R-:W-:Y:S01]  /*21a90*/  IMAD.IADD R29, R15, 0x1, R10 ;  /* 0x000000010f1d7824 */ /* 0x000fe200078e020a */
[----:B------:R-:W-:-:S02]  /*21aa0*/  LOP3.LUT P2, RZ, R7, 0x3, RZ, 0xc0, !PT ;  /* 0x0000000307ff7812 */ /* 0x000fc4000784c0ff */
[----:B------:R-:W-:Y:S04]  /*21ab0*/  STS.64 [R12+0x400], R202 ;  /* 0x000400ca0c007388 */ /* 0x000fe80000000a00 */
        /* <DEDUP_REMOVED lines=8> */
[----:B------:R-:W-:Y:S02]  /*21b40*/  IMAD.IADD R11, R8, 0x1, -R11 ;  /* 0x00000001080b7824 */ /* 0x000fe400078e0a0b */
[----:B------:R-:W-:-:S04]  /*21b50*/  @P1 FMUL.FTZ R8, R3, 0.69314718246459960938 ;  /* 0x3f31721803081820 */ /* 0x000fc80000410000 */
[----:B------:R-:W-:Y:S02]  /*21b60*/  @P1 FFMA.FTZ R0, R131, c[0x0][0x238], R8 ;  /* 0x00008e0083001a23 */ /* 0x000fe40000010008 */
[----:B------:R-:W-:Y:S01]  /*21b70*/  IMAD.SHL.U32 R8, R9, 0x4, RZ ;  /* 0x0000000409087824 */ /* 0x000fe200078e00ff */
[----:B--2---:R-:W-:-:S04]  /*21b80*/  LEA.HI R10, R28, R5, RZ, 0x5 ;  /* 0x000000051c0a7211 */ /* 0x004fc800078f28ff */
[----:B------:R-:W-:-:S05]  /*21b90*/  LOP3.LUT R10, R10, 0xffffffe0, RZ, 0xc0, !PT ;  /* 0xffffffe00a0a7812 */ /* 0x000fca00078ec0ff */
[----:B------:R-:W-:Y:S01]  /*21ba0*/  IMAD.IADD R10, R5, 0x1, -R10 ;  /* 0x00000001050a7824 */ /* 0x000fe200078e0a0a */
[----:B------:R-:W1:Y:S04]  /*21bb0*/  LDS.128 R20, [R4.X4] ;  /* 0x0000000004147984 */ /* 0x000e680000004c00 */
[----:B------:R-:W-:Y:S01]  /*21bc0*/  SHF.R.S32.HI R5, RZ, 0x1f, R10 ;  /* 0x0000001fff057819 */ /* 0x000fe2000001140a */
[----:B------:R-:W2:Y:S03]  /*21bd0*/  LDS.128 R16, [R4.X4+0x800] ;  /* 0x0008000004107984 */ /* 0x000ea60000004c00 */
[----:B------:R-:W-:Y:S01]  /*21be0*/  LEA.HI R5, R5, R10, RZ, 0x2 ;  /* 0x0000000a05057211 */ /* 0x000fe200078f10ff */
[----:B------:R-:W3:Y:S03]  /*21bf0*/  LDS.128 R12, [R4.X4+0x1000] ;  /* 0x00100000040c7984 */ /* 0x000ee60000004c00 */
[----:B------:R-:W-:Y:S01]  /*21c00*/  SHF.R.S32.HI R10, RZ, 0x2, R5 ;  /* 0x00000002ff0a7819 */ /* 0x000fe20000011405 */
[----:B------:R4:W1:Y:S04]  /*21c10*/  LDS.128 R24, [R4.X4+0x1800] ;  /* 0x0018000004187984 */ /* 0x0008680000004c00 */
[----:B------:R-:W-:-:S02]  /*21c20*/  IMAD R10, R11, 0x10, R10 ;  /* 0x000000100b0a7824 */ /* 0x000fc400078e020a */
[----:B----4-:R-:W-:Y:S02]  /*21c30*/  IMAD.MOV.U32 R4, RZ, RZ, -0x800000 ;  /* 0xff800000ff047424 */ /* 0x010fe400078e00ff */
[----:B------:R-:W-:Y:S01]  /*21c40*/  @P0 FFMA.FTZ R4, R129, c[0x0][0x238], R2 ;  /* 0x00008e0081040a23 */ /* 0x000fe20000010002 */
[----:B------:R-:W-:Y:S05]  /*21c50*/  @P2 BRA `(.L_x_2844) ;  /* 0x000000c000002947 */ /* 0x000fea0003800000 */
[----:B------:R-:W-:Y:S01]  /*21c60*/  UIMAD UR4, UR8, -0x40, UR12 ;  /* 0xffffffc0080478a4 */ /* 0x000fe2000f8e020c */
[C---:B------:R-:W-:Y:S01]  /*21c70*/  IADD3 R7, R10.reuse, 0x8, RZ ;  /* 0x000000080a077810 */ /* 0x040fe20007ffe0ff */
[----:B------:R-:W-:Y:S01]  /*21c80*/  IMAD.U32 R2, RZ, RZ, UR7 ;  /* 0x00000007ff027e24 */ /* 0x000fe2000f8e00ff */
[----:B------:R-:W-:Y:S02]  /*21c90*/  SHF.R.S32.HI R5, RZ, 0x1f, R10 ;  /* 0x0000001fff057819 */ /* 0x000fe4000001140a */
[C---:B------:R-:W-:Y:S02]  /*21ca0*/  IADD3 R3, P0, R10.reuse, UR7, RZ ;  /* 0x000000070a037c10 */ /* 0x040fe4000ff1e0ff */
[----:B------:R-:W-:-:S02]  /*21cb0*/  ISETP.GE.AND P2, PT, R10, UR4, PT ;  /* 0x000000040a007c0c */ /* 0x000fc4000bf46270 */
[----:B------:R-:W-:Y:S02]  /*21cc0*/  ISETP.GE.AND P1, PT, R7, UR4, PT ;  /* 0x0000000407007c0c */ /* 0x000fe4000bf26270 */
[----:B------:R-:W-:Y:S02]  /*21cd0*/  LEA.HI.X.SX32 R2, R2, R5, 0x1, P0 ;  /* 0x0000000502027211 */ /* 0x000fe400000f0eff */
[----:B------:R-:W-:-:S04]  /*21ce0*/  LEA R10, P0, R3, c[0x0][0x208], 0x2 ;  /* 0x00008200030a7a11 */ /* 0x000fc800078010ff */
[----:B------:R-:W-:-:S05]  /*21cf0*/  LEA.HI.X R11, R3, c[0x0][0x20c], R2, 0x2, P0 ;  /* 0x00008300030b7a11 */ /* 0x000fca00000f1402 */
[----:B------:R4:W-:Y:S04]  /*21d00*/  @!P2 STG.E [R10.64], R0 ;  /* 0x000000000a00a986 */ /* 0x0009e8000c10190a */
[----:B------:R4:W-:Y:S02]  /*21d10*/  @!P1 STG.E [R10.64+0x20], R4 ;  /* 0x000020040a009986 */ /* 0x0009e4000c10190a */
.L_x_2844:
[----:B------:R-:W-:Y:S05]  /*21d20*/  BSYNC B0 ;  /* 0x0000000000007941 */ /* 0x000fea0003800000 */
.L_x_2843:
        /* <DEDUP_REMOVED lines=25> */
.L_x_2845:
        /* <DEDUP_REMOVED lines=12> */
.L_x_5217:


//--------------------- .text._ZN5flash32flash_fwd_splitkv_combine_kernelI23Flash_fwd_kernel_traitsILi32ELi64ELi128ELi4ELb0ELb0EN7cutlass10bfloat16_tE19Flash_kernel_traitsILi32ELi64ELi128ELi4ES3_EELi16ELi7ELb0EEEvNS_16Flash_fwd_paramsE --------------------------
	.section	.text._ZN5flash32flash_fwd_splitkv_combine_kernelI23Flash_fwd_kernel_traitsILi32ELi64ELi128ELi4ELb0ELb0EN7cutlass10bfloat16_tE19Flash_kernel_traitsILi32ELi64ELi128ELi4ES3_EELi16ELi7ELb0EEEvNS_16Flash_fwd_paramsE,"ax",@progbits
	.sectioninfo	@"SHI_REGISTERS=70"
	.align	128
        .global         _ZN5flash32flash_fwd_splitkv_combine_kernelI23Flash_fwd_kernel_traitsILi32ELi64ELi128ELi4ELb0ELb0EN7cutlass10bfloat16_tE19Flash_kernel_traitsILi32ELi64ELi128ELi4ES3_EELi16ELi7ELb0EEEvNS_16Flash_fwd_paramsE
        .type           _ZN5flash32flash_fwd_splitkv_combine_kernelI23Flash_fwd_kernel_traitsILi32ELi64ELi128ELi4ELb0ELb0EN7cutlass10bfloat16_tE19Flash_kernel_traitsILi32ELi64ELi128ELi4ES3_EELi16ELi7ELb0EEEvNS_16Flash_fwd_paramsE,@function
        .size           _ZN5flash32flash_fwd_splitkv_combine_kernelI23Flash_fwd_kernel_traitsILi32ELi64ELi128ELi4ELb0ELb0EN7cutlass10bfloat16_tE19Flash_kernel_traitsILi32ELi64ELi128ELi4ES3_EELi16ELi7ELb0EEEvNS_16Flash_fwd_paramsE,(.L_x_5162 - _ZN5flash32flash_fwd_splitkv_combine_kernelI23Flash_fwd_kernel_traitsILi32ELi64ELi128ELi4ELb0ELb0EN7cutlass10bfloat16_tE19Flash_kernel_traitsILi32ELi64ELi128ELi4ES3_EELi16ELi7ELb0EEEvNS_16Flash_fwd_paramsE)
        .other          _ZN5flash32flash_fwd_splitkv_combine_kernelI23Flash_fwd_kernel_traitsILi32ELi64ELi128ELi4ELb0ELb0EN7cutlass10bfloat16_tE19Flash_kernel_traitsILi32ELi64ELi128ELi4ES3_EELi16ELi7ELb0EEEvNS_16Flash_fwd_paramsE,@"STO_CUDA_ENTRY STV_DEFAULT"
_ZN5flash32flash_fwd_splitkv_combine_kernelI23Flash_fwd_kernel_traitsILi32ELi64ELi128ELi4ELb0ELb0EN7cutlass10bfloat16_tE19Flash_kernel_traitsILi32ELi64ELi128ELi4ES3_EELi16ELi7ELb0EEEvNS_16Flash_fwd_paramsE:
.text._ZN5flash32flash_fwd_splitkv_combine_kernelI23Flash_fwd_kernel_traitsILi32ELi64ELi128ELi4ELb0ELb0EN7cutlass10bfloat16_tE19Flash_kernel_traitsILi32ELi64ELi128ELi4ES3_EELi16ELi7ELb0EEEvNS_16Flash_fwd_paramsE:
        /* <DEDUP_REMOVED lines=23> */
[----:B------:R-:W-:Y:S05]  /*0170*/  CALL.REL.NOINC `($__internal_14_$__cuda_sm20_div_s64) ;  /* 0x00005b8000007944 */ /* 0x000fea0003c00000 */
[----:B------:R-:W-:Y:S02]  /*0180*/  MOV R8, R0 ;  /* 0x0000000000087202 */ /* 0x000fe40000000f00 */
[----:B------:R-:W-:Y:S01]  /*0190*/  MOV R9, R25 ;  /* 0x0000001900097202 */ /* 0x000fe20000000f00 */
[----:B------:R-:W-:Y:S05]  /*01a0*/  BRA `(.L_x_2847) ;  /* 0x0000013000007947 */ /* 0x000fea0003800000 */
.L_x_2846:
        /* <DEDUP_REMOVED lines=19> */
.L_x_2847:
        /* <DEDUP_REMOVED lines=17> */
.L_x_2849:
        /* <DEDUP_REMOVED lines=19> */
.L_x_2850:
[----:B------:R-:W-:Y:S05]  /*0520*/  BSYNC B0 ;  /* 0x0000000000007941 */ /* 0x000fea0003800000 */
.L_x_2848:
        /* <DEDUP_REMOVED lines=57> */
.L_x_2852:
        /* <DEDUP_REMOVED lines=19> */
.L_x_2853:
[----:B------:R-:W-:Y:S05]  /*09f0*/  BSYNC B0 ;  /* 0x0000000000007941 */ /* 0x000fea0003800000 */
.L_x_2851:
        /* <DEDUP_REMOVED lines=106> */
.L_x_2855:
        /* <DEDUP_REMOVED lines=19> */
.L_x_2856:
[----:B------:R-:W-:Y:S05]  /*11d0*/  BSYNC B0 ;  /* 0x0000000000007941 */ /* 0x000fea0003800000 */
.L_x_2854:
        /* <DEDUP_REMOVED lines=283> */
[----:B------:R-:W-:Y:S05]  /*2390*/  CALL.REL.NOINC `($__internal_14_$__cuda_sm20_div_s64) ;  /* 0x0000396000007944 */ /* 0x000fea0003c00000 */
[----:B------:R-:W-:Y:S02]  /*23a0*/  MOV R50, R0 ;  /* 0x0000000000327202 */ /* 0x000fe40000000f00 */
[----:B------:R-:W-:Y:S01]  /*23b0*/  MOV R51, R25 ;  /* 0x0000001900337202 */ /* 0x000fe20000000f00 */
[----:B------:R-:W-:Y:S05]  /*23c0*/  BRA `(.L_x_2859) ;  /* 0x0000013000007947 */ /* 0x000fea0003800000 */
.L_x_2858:
        /* <DEDUP_REMOVED lines=19> */
.L_x_2859:
[----:B------:R-:W-:Y:S05]  /*2500*/  BSYNC B0 ;  /* 0x0000000000007941 */ /* 0x000fea0003800000 */
.L_x_2857:
        /* <DEDUP_REMOVED lines=257> */
.L_x_2864:
        /* <DEDUP_REMOVED lines=22> */
.L_x_2865:
[----:B------:R-:W-:Y:S05]  /*3680*/  BSYNC B0 ;  /* 0x0000000000007941 */ /* 0x000fea0003800000 */
.L_x_2863:
        /* <DEDUP_REMOVED lines=8> */
[----:B------:R-:W-:Y:S05]  /*3710*/  CALL.REL.NOINC `($__internal_14_$__cuda_sm20_div_s64) ;  /* 0x000025e000007944 */ /* 0x000fea0003c00000 */
        /* <DEDUP_REMOVED lines=11> */
.L_x_2867:
        /* <DEDUP_REMOVED lines=22> */
.L_x_2868:
[----:B------:R-:W-:Y:S05]  /*3930*/  BSYNC B0 ;  /* 0x0000000000007941 */ /* 0x000fea0003800000 */
.L_x_2866:
        /* <DEDUP_REMOVED lines=11> */
[----:B------:R-:W-:Y:S05]  /*39f0*/  CALL.REL.NOINC `($__internal_14_$__cuda_sm20_div_s64) ;  /* 0x0000230000007944 */ /* 0x000fea0003c00000 */
        /* <DEDUP_REMOVED lines=12> */
.L_x_2870:
        /* <DEDUP_REMOVED lines=22> */
.L_x_2871:
[----:B------:R-:W-:Y:S05]  /*3c20*/  BSYNC B0 ;  /* 0x0000000000007941 */ /* 0x000fea0003800000 */
.L_x_2869:
        /* <DEDUP_REMOVED lines=52> */
.L_x_2873:
        /* <DEDUP_REMOVED lines=23> */
.L_x_2874:
[----:B------:R-:W-:Y:S05]  /*40e0*/  BSYNC B0 ;  /* 0x0000000000007941 */ /* 0x000fea0003800000 */
.L_x_2872:
        /* <DEDUP_REMOVED lines=20> */
.L_x_2876:
        /* <DEDUP_REMOVED lines=22> */
.L_x_2877:
[----:B------:R-:W-:Y:S05]  /*4390*/  BSYNC B0 ;  /* 0x0000000000007941 */ /* 0x000fea0003800000 */
.L_x_2875:
        /* <DEDUP_REMOVED lines=22> */
.L_x_2879:
        /* <DEDUP_REMOVED lines=23> */
.L_x_2880:
[----:B------:R-:W-:Y:S05]  /*4670*/  BSYNC B0 ;  /* 0x0000000000007941 */ /* 0x000fea0003800000 */
.L_x_2878:
        /* <DEDUP_REMOVED lines=38> */
.L_x_2882:
        /* <DEDUP_REMOVED lines=23> */
.L_x_2883:
[----:B------:R-:W-:Y:S05]  /*4a50*/  BSYNC B0 ;  /* 0x0000000000007941 */ /* 0x000fea0003800000 */
.L_x_2881:
        /* <DEDUP_REMOVED lines=31> */
.L_x_2885:
        /* <DEDUP_REMOVED lines=23> */
.L_x_2886:
[----:B------:R-:W-:Y:S05]  /*4dc0*/  BSYNC B0 ;  /* 0x0000000000007941 */ /* 0x000fea0003800000 */
.L_x_2884:
        /* <DEDUP_REMOVED lines=20> */
.L_x_2862:
[----:B------:R-:W-:-:S04]  /*4f10*/  LEA R2, P0, R52, c[0x0][0x200], 0x2 ;  /* 0x0000800034027a11 */ /* 0x000fc800078010ff */
[----:B------:R-:W-:-:S05]  /*4f20*/  LEA.HI.X R3, R52, c[0x0][0x204], R53, 0x2, P0 ;  /* 0x0000810034037a11 */ /* 0x000fca00000f1435 */
[----:B------:R0:W-:Y:S04]  /*4f30*/  STG.E [R2.64], R30 ;  /* 0x0000001e02007986 */ /* 0x0001e8000c101908 */
.L_x_2861:
[----:B------:R-:W-:Y:S05]  /*4f40*/  BSYNC B1 ;  /* 0x0000000000017941 */ /* 0x000fea0003800000 */
.L_x_2860:
        /* <DEDUP_REMOVED lines=120> */
.L_x_2890:
[----:B------:R-:W-:Y:S01]  /*56d0*/  BSSY B0, `(.L_x_2888) ;  /* 0x0000007000007945 */ /* 0x000fe20003800000 */
[----:B------:R-:W-:-:S05]  /*56e0*/  @P2 BRA `(.L_x_2889) ;  /* 0x0000005000002947 */ /* 0x000fca0003800000 */
[----:B------:R-:W-:Y:S01]  /*56f0*/  ISETP.GE.AND P0, PT, R18, c[0x0][0x220], PT ;  /* 0x0000880012007a0c */ /* 0x000fe20003f06270 */
[----:B------:R-:W-:Y:S01]  /*5700*/  CS2R R8, SRZ ;  /* 0x0000000000087805 */ /* 0x000fe2000001ff00 */
[----:B------:R-:W-:Y:S11]  /*5710*/  CS2R R10, SRZ ;  /* 0x00000000000a7805 */ /* 0x000ff6000001ff00 */
[----:B------:R-:W-:Y:S05]  /*5720*/  @!P0 MOV R15, R13 ;  /* 0x0000000d000f8202 */ /* 0x000fea0000000f00 */
[----:B------:R0:W5:Y:S02]  /*5730*/  @!P0 LDG.E.128 R8, [R14.64] ;  /* 0x000000080e088981 */ /* 0x000164000c1e1d00 */
.L_x_2889:
[----:B------:R-:W-:Y:S05]  /*5740*/  BSYNC B0 ;  /* 0x0000000000007941 */ /* 0x000fea0003800000 */
.L_x_2888:
        /* <DEDUP_REMOVED lines=11> */
.L_x_2887:
        /* <DEDUP_REMOVED lines=80> */
        .weak           $__internal_14_$__cuda_sm20_div_s64
        .type           $__internal_14_$__cuda_sm20_div_s64,@function
        .size           $__internal_14_$__cuda_sm20_div_s64,(.L_x_5162 - $__internal_14_$__cuda_sm20_div_s64)
$__internal_14_$__cuda_sm20_div_s64:
        /* <DEDUP_REMOVED lines=83> */
[----:B------:R-:W-:Y:S06]  /*6230*/  RET.REL.NODEC R22 `(_ZN5flash32flash_fwd_splitkv_combine_kernelI23Flash_fwd_kernel_traitsILi32ELi64ELi128ELi4ELb0ELb0EN7cutlass10bfloat16_tE19Flash_kernel_traitsILi32ELi64ELi128ELi4ES3_EELi16ELi7ELb0EEEvNS_16Flash_fwd_paramsE) ;  /* 0xffff9dc016007950 */ /* 0x000fec0003c3ffff */
.L_x_2891:
        /* <DEDUP_REMOVED lines=12> */
.L_x_5162:


//--------------------- .text._ZN5flash32flash_fwd_splitkv_combine_kernelI23Flash_fwd_kernel_traitsILi32ELi64ELi128ELi4ELb0ELb0EN7cutlass10bfloat16_tE19Flash_kernel_traitsILi32ELi64ELi128ELi4ES3_EELi16ELi6ELb0EEEvNS_16Flash_fwd_paramsE --------------------------
	.section	.text._ZN5flash32flash_fwd_splitkv_combine_kernelI23Flash_fwd_kernel_traitsILi32ELi64ELi128ELi4ELb0ELb0EN7cutlass10bfloat16_tE19Flash_kernel_traitsILi32ELi64ELi128ELi4ES3_EELi16ELi6ELb0EEEvNS_16Flash_fwd_paramsE,"ax",@progbits
	.sectioninfo	@"SHI_REGISTERS=62"
	.align	128
        .global         _ZN5flash32flash_fwd_splitkv_combine_kernelI23Flash_fwd_kernel_traitsILi32ELi64ELi128ELi4ELb0ELb0EN7cutlass10bfloat16_tE19Flash_kernel_traitsILi32ELi64ELi128ELi4ES3_EELi16ELi6ELb0EEEvNS_16Flash_fwd_paramsE
        .type           _ZN5flash32flash_fwd_splitkv_combine_kernelI23Flash_fwd_kernel_traitsILi32ELi64ELi128ELi4ELb0ELb0EN7cutlass10bfloat16_tE19Flash_kernel_traitsILi32ELi64ELi128ELi4ES3_EELi16ELi6ELb0EEEvNS_16Flash_fwd_paramsE,@function
        .size           _ZN5flash32flash_fwd_splitkv_combine_kernelI23Flash_fwd_kernel_traitsILi32ELi64ELi128ELi4ELb0ELb0EN7cutlass10bfloat16_tE19Flash_kernel_traitsILi32ELi64ELi128ELi4ES3_EELi16ELi6ELb0EEEvNS_16Flash_fwd_paramsE,(.L_x_5163 - _ZN5flash32flash_fwd_splitkv_combine_kernelI23Flash_fwd_kernel_traitsILi32ELi64ELi128ELi4ELb0ELb0EN7cutlass10bfloat16_tE19Flash_kernel_traitsILi32ELi64ELi128ELi4ES3_EELi16ELi6ELb0EEEvNS_16Flash_fwd_paramsE)
        .other          _ZN5flash32flash_fwd_splitkv_combine_kernelI23Flash_fwd_kernel_traitsILi32ELi64ELi128ELi4ELb0ELb0EN7cutlass10bfloat16_tE19Flash_kernel_traitsILi32ELi64ELi128ELi4ES3_EELi16ELi6ELb0EEEvNS_16Flash_fwd_paramsE,@"STO_CUDA_ENTRY STV_DEFAULT"
_ZN5flash32flash_fwd_splitkv_combine_kernelI23Flash_fwd_kernel_traitsILi32ELi64ELi128ELi4ELb0ELb0EN7cutlass10bfloat16_tE19Flash_kernel_traitsILi32ELi64ELi128ELi4ES3_EELi16ELi6ELb0EEEvNS_16Flash_fwd_paramsE:
.text._ZN5flash32flash_fwd_splitkv_combine_kernelI23Flash_fwd_kernel_traitsILi32ELi64ELi128ELi4ELb0ELb0EN7cutlass10bfloat16_tE19Flash_kernel_traitsILi32ELi64ELi128ELi4ES3_EELi16ELi6ELb0EEEvNS_16Flash_fwd_paramsE:
        /* <DEDUP_REMOVED lines=23> */
[----:B------:R-:W-:Y:S05]  /*0170*/  CALL.REL.NOINC `($__internal_15_$__cuda_sm20_div_s64) ;  /* 0x00004d8000007944 */ /* 0x000fea0003c00000 */
[----:B------:R-:W-:Y:S02]  /*0180*/  MOV R8, R0 ;  /* 0x0000000000087202 */ /* 0x000fe40000000f00 */
[----:B------:R-:W-:Y:S01]  /*0190*/  MOV R9, R25 ;  /* 0x0000001900097202 */ /* 0x000fe20000000f00 */
[----:B------:R-:W-:Y:S05]  /*01a0*/  BRA `(.L_x_2893) ;  /* 0x0000013000007947 */ /* 0x000fea0003800000 */
.L_x_2892:
        /* <DEDUP_REMOVED lines=19> */
.L_x_2893:
        /* <DEDUP_REMOVED lines=17> */
.L_x_2895:
        /* <DEDUP_REMOVED lines=19> */
.L_x_2896:
[----:B------:R-:W-:Y:S05]  /*0520*/  BSYNC B0 ;  /* 0x0000000000007941 */ /* 0x000fea0003800000 */
.L_x_2894:
        /* <DEDUP_REMOVED lines=57> */
.L_x_2898:
        /* <DEDUP_REMOVED lines=19> */
.L_x_2899:
[----:B------:R-:W-:Y:S05]  /*09f0*/  BSYNC B0 ;  /* 0x0000000000007941 */ /* 0x000fea0003800000 */
.L_x_2897:
        /* <DEDUP_REMOVED lines=106> */
.L_x_2901:
        /* <DEDUP_REMOVED lines=19> */
.L_x_2902:
[----:B------:R-:W-:Y:S05]  /*11d0*/  BSYNC B0 ;  /* 0x0000000000007941 */ /* 0x000fea0003800000 */
.L_x_2900:
        /* <DEDUP_REMOVED lines=163> */
[----:B------:R-:W-:Y:S05]  /*1c10*/  CALL.REL.NOINC `($__internal_15_$__cuda_sm20_div_s64) ;  /* 0x000032e000007944 */ /* 0x000fea0003c00000 */
[----:B------:R-:W-:Y:S02]  /*1c20*/  MOV R42, R0 ;  /* 0x00000000002a7202 */ /* 0x000fe40000000f00 */
[----:B------:R-:W-:Y:S01]  /*1c30*/  MOV R43, R25 ;  /* 0x00000019002b7202 */ /* 0x000fe20000000f00 */
[----:B------:R-:W-:Y:S05]  /*1c40*/  BRA `(.L_x_2905) ;  /* 0x0000013000007947 */ /* 0x000fea0003800000 */
.L_x_2904:
        /* <DEDUP_REMOVED lines=19> */
.L_x_2905:
[----:B------:R-:W-:Y:S05]  /*1d80*/  BSYNC B0 ;  /* 0x0000000000007941 */ /* 0x000fea0003800000 */
.L_x_2903:
        /* <DEDUP_REMOVED lines=201> */
.L_x_2910:
        /* <DEDUP_REMOVED lines=22> */
.L_x_2911:
[----:B------:R-:W-:Y:S05]  /*2b80*/  BSYNC B0 ;  /* 0x0000000000007941 */ /* 0x000fea0003800000 */
.L_x_2909:
        /* <DEDUP_REMOVED lines=8> */
[----:B------:R-:W-:Y:S05]  /*2c10*/  CALL.REL.NOINC `($__internal_15_$__cuda_sm20_div_s64) ;  /* 0x000022e000007944 */ /* 0x000fea0003c00000 */
        /* <DEDUP_REMOVED lines=11> */
.L_x_2913:
        /* <DEDUP_REMOVED lines=22> */
.L_x_2914:
[----:B------:R-:W-:Y:S05]  /*2e30*/  BSYNC B0 ;  /* 0x0000000000007941 */ /* 0x000fea0003800000 */
.L_x_2912:
        /* <DEDUP_REMOVED lines=11> */
[----:B------:R-:W-:Y:S05]  /*2ef0*/  CALL.REL.NOINC `($__internal_15_$__cuda_sm20_div_s64) ;  /* 0x0000200000007944 */ /* 0x000fea0003c00000 */
        /* <DEDUP_REMOVED lines=12> */
.L_x_2916:
        /* <DEDUP_REMOVED lines=22> */
.L_x_2917:
[----:B------:R-:W-:Y:S05]  /*3120*/  BSYNC B0 ;  /* 0x0000000000007941 */ /* 0x000fea0003800000 */
.L_x_2915:
        /* <DEDUP_REMOVED lines=52> */
.L_x_2919:
        /* <DEDUP_REMOVED lines=23> */
.L_x_2920:
[----:B------:R-:W-:Y:S05]  /*35e0*/  BSYNC B0 ;  /* 0x0000000000007941 */ /* 0x000fea0003800000 */
.L_x_2918:
        /* <DEDUP_REMOVED lines=20> */
.L_x_2922:
        /* <DEDUP_REMOVED lines=22> */
.L_x_2923:
[----:B------:R-:W-:Y:S05]  /*3890*/  BSYNC B0 ;  /* 0x0000000000007941 */ /* 0x000fea0003800000 */
.L_x_2921:
        /* <DEDUP_REMOVED lines=22> */
.L_x_2925:
        /* <DEDUP_REMOVED lines=23> */
.L_x_2926:
[----:B------:R-:W-:Y:S05]  /*3b70*/  BSYNC B0 ;  /* 0x0000000000007941 */ /* 0x000fea0003800000 */
.L_x_2924:
        /* <DEDUP_REMOVED lines=38> */
.L_x_2928:
        /* <DEDUP_REMOVED lines=23> */
.L_x_2929:
[----:B------:R-:W-:Y:S05]  /*3f50*/  BSYNC B0 ;  /* 0x0000000000007941 */ /* 0x000fea0003800000 */
.L_x_2927:
        /* <DEDUP_REMOVED lines=31> */
.L_x_2931:
        /* <DEDUP_REMOVED lines=23> */
.L_x_2932:
[----:B------:R-:W-:Y:S05]  /*42c0*/  BSYNC B0 ;  /* 0x0000000000007941 */ /* 0x000fea0003800000 */
.L_x_2930:
        /* <DEDUP_REMOVED lines=20> */
.L_x_2908:
[----:B------:R-:W-:-:S04]  /*4410*/  LEA R2, P0, R44, c[0x0][0x200], 0x2 ;  /* 0x000080002c027a11 */ /* 0x000fc800078010ff */
[----:B------:R-:W-:-:S05]  /*4420*/  LEA.HI.X R3, R44, c[0x0][0x204], R45, 0x2, P0 ;  /* 0x000081002c037a11 */ /* 0x000fca00000f142d */
[----:B------:R0:W-:Y:S04]  /*4430*/  STG.E [R2.64], R30 ;  /* 0x0000001e02007986 */ /* 0x0001e8000c101908 */
.L_x_2907:
[----:B------:R-:W-:Y:S05]  /*4440*/  BSYNC B1 ;  /* 0x0000000000017941 */ /* 0x000fea0003800000 */
.L_x_2906:
        /* <DEDUP_REMOVED lines=72> */
.L_x_2936:
[----:B------:R-:W-:Y:S01]  /*48d0*/  BSSY B0, `(.L_x_2934) ;  /* 0x0000007000007945 */ /* 0x000fe20003800000 */
[----:B------:R-:W-:-:S05]  /*48e0*/  @P2 BRA `(.L_x_2935) ;  /* 0x0000005000002947 */ /* 0x000fca0003800000 */
[----:B------:R-:W-:Y:S01]  /*48f0*/  ISETP.GE.AND P0, PT, R18, c[0x0][0x220], PT ;  /* 0x0000880012007a0c */ /* 0x000fe20003f06270 */
[----:B------:R-:W-:Y:S01]  /*4900*/  CS2R R8, SRZ ;  /* 0x0000000000087805 */ /* 0x000fe2000001ff00 */
[----:B------:R-:W-:Y:S11]  /*4910*/  CS2R R10, SRZ ;  /* 0x00000000000a7805 */ /* 0x000ff6000001ff00 */
[----:B------:R-:W-:Y:S05]  /*4920*/  @!P0 MOV R15, R13 ;  /* 0x0000000d000f8202 */ /* 0x000fea0000000f00 */
[----:B------:R0:W5:Y:S02]  /*4930*/  @!P0 LDG.E.128 R8, [R14.64] ;  /* 0x000000080e088981 */ /* 0x000164000c1e1d00 */
.L_x_2935:
[----:B------:R-:W-:Y:S05]  /*4940*/  BSYNC B0 ;  /* 0x0000000000007941 */ /* 0x000fea0003800000 */
.L_x_2934:
        /* <DEDUP_REMOVED lines=11> */
.L_x_2933:
        /* <DEDUP_REMOVED lines=80> */
        .weak           $__internal_15_$__cuda_sm20_div_s64
        .type           $__internal_15_$__cuda_sm20_div_s64,@function
        .size           $__internal_15_$__cuda_sm20_div_s64,(.L_x_5163 - $__internal_15_$__cuda_sm20_div_s64)
$__internal_15_$__cuda_sm20_div_s64:
        /* <DEDUP_REMOVED lines=83> */
[----:B------:R-:W-:Y:S06]  /*5430*/  RET.REL.NODEC R22 `(_ZN5flash32flash_fwd_splitkv_combine_kernelI23Flash_fwd_kernel_traitsILi32ELi64ELi128ELi4ELb0ELb0EN7cutlass10bfloat16_tE19Flash_kernel_traitsILi32ELi64ELi128ELi4ES3_EELi16ELi6ELb0EEEvNS_16Flash_fwd_paramsE) ;  /* 0xffffabc016007950 */ /* 0x000fec0003c3ffff */
.L_x_2937:
        /* <DEDUP_REMOVED lines=12> */
.L_x_5163:


//--------------------- .text._ZN5flash32flash_fwd_splitkv_combine_kernelI23Flash_fwd_kernel_traitsILi32ELi64ELi128ELi4ELb0ELb0EN7cutlass10bfloat16_tE19Flash_kernel_traitsILi32ELi64ELi128ELi4ES3_EELi16ELi5ELb0EEEvNS_16Flash_fwd_paramsE --------------------------
	.section	.text._ZN5flash32flash_fwd_splitkv_combine_kernelI23Flash_fwd_kernel_traitsILi32ELi64ELi128ELi4ELb0ELb0EN7cutlass10bfloat16_tE19Flash_kernel_traitsILi32ELi64ELi128ELi4ES3_EELi16ELi5ELb0EEEvNS_16Flash_fwd_paramsE,"ax",@progbits
	.sectioninfo	@"SHI_REGISTERS=62"
	.align	128
        .global         _ZN5flash32flash_fwd_splitkv_combine_kernelI23Flash_fwd_kernel_traitsILi32ELi64ELi128ELi4ELb0ELb0EN7cutlass10bfloat16_tE19Flash_kernel_traitsILi32ELi64ELi128ELi4ES3_EELi16ELi5ELb0EEEvNS_16Flash_fwd_paramsE
        .type           _ZN5flash32flash_fwd_splitkv_combine_kernelI23Flash_fwd_kernel_traitsILi32ELi64ELi128ELi4ELb0ELb0EN7cutlass10bfloat16_tE19Flash_kernel_traitsILi32ELi64ELi128ELi4ES3_EELi16ELi5ELb0EEEvNS_16Flash_fwd_paramsE,@function
        .size           _ZN5flash32flash_fwd_splitkv_combine_kernelI23Flash_fwd_kernel_traitsILi32ELi64ELi128ELi4ELb0ELb0EN7cutlass10bfloat16_tE19Flash_kernel_traitsILi32ELi64ELi128ELi4ES3_EELi16ELi5ELb0EEEvNS_16Flash_fwd_paramsE,(.L_x_5164 - _ZN5flash32flash_fwd_splitkv_combine_kernelI23Flash_fwd_kernel_traitsILi32ELi64ELi128ELi4ELb0ELb0EN7cutlass10bfloat16_tE19Flash_kernel_traitsILi32ELi64ELi128ELi4ES3_EELi16ELi5ELb0EEEvNS_16Flash_fwd_paramsE)
        .other          _ZN5flash32flash_fwd_splitkv_combine_kernelI23Flash_fwd_kernel_traitsILi32ELi64ELi128ELi4ELb0ELb0EN7cutlass10bfloat16_tE19Flash_kernel_traitsILi32ELi64ELi128ELi4ES3_EELi16ELi5ELb0EEEvNS_16Flash_fwd_paramsE,@"STO_CUDA_ENTRY STV_DEFAULT"
_ZN5flash32flash_fwd_splitkv_combine_kernelI23Flash_fwd_kernel_traitsILi32ELi64ELi128ELi4ELb0ELb0EN7cutlass10bfloat16_tE19Flash_kernel_traitsILi32ELi64ELi128ELi4ES3_EELi16ELi5ELb0EEEvNS_16Flash_fwd_paramsE:
.text._ZN5flash32flash_fwd_splitkv_combine_kernelI23Flash_fwd_kernel_traitsILi32ELi64ELi128ELi4ELb0ELb0EN7cutlass10bfloat16_tE19Flash_kernel_traitsILi32ELi64ELi128ELi4ES3_EELi16ELi5ELb0EEEvNS_16Flash_fwd_paramsE:
        /* <DEDUP_REMOVED lines=23> */
[----:B------:R-:W-:Y:S05]  /*0170*/  CALL.REL.NOINC `($__internal_16_$__cuda_sm20_div_s64) ;  /* 0x0000455000007944 */ /* 0x000fea0003c00000 */
[----:B------:R-:W-:Y:S05]  /*0180*/  BRA `(.L_x_2939) ;  /* 0x0000013000007947 */ /* 0x000fea0003800000 */
.L_x_2938:
        /* <DEDUP_REMOVED lines=19> */
.L_x_2939:
        /* <DEDUP_REMOVED lines=11> */
[----:B------:R-:W-:Y:S05]  /*0370*/  CALL.REL.NOINC `($__internal_16_$__cuda_sm20_div_s64) ;  /* 0x0000435000007944 */ /* 0x000fea0003c00000 */
[----:B------:R-:W-:Y:S02]  /*0380*/  MOV R32, R20 ;  /* 0x0000001400207202 */ /* 0x000fe40000000f00 */
[----:B------:R-:W-:Y:S01]  /*0390*/  MOV R33, R21 ;  /* 0x0000001500217202 */ /* 0x000fe20000000f00 */
[----:B------:R-:W-:Y:S05]  /*03a0*/  BRA `(.L_x_2942) ;  /* 0x0000013000007947 */ /* 0x000fea0003800000 */
.L_x_2941:
        /* <DEDUP_REMOVED lines=19> */
.L_x_2942:
[----:B------:R-:W-:Y:S05]  /*04e0*/  BSYNC B0 ;  /* 0x0000000000007941 */ /* 0x000fea0003800000 */
.L_x_2940:
        /* <DEDUP_REMOVED lines=54> */
[----:B------:R-:W-:Y:S02]  /*0850*/  MOV R8, R20 ;  /* 0x0000001400087202 */ /* 0x000fe40000000f00 */
[----:B------:R-:W-:Y:S01]  /*0860*/  MOV R9, R21 ;  /* 0x0000001500097202 */ /* 0x000fe20000000f00 */
[----:B------:R-:W-:Y:S05]  /*0870*/  BRA `(.L_x_2945) ;  /* 0x0000013000007947 */ /* 0x000fea0003800000 */
.L_x_2944:
        /* <DEDUP_REMOVED lines=19> */
.L_x_2945:
[----:B------:R-:W-:Y:S05]  /*09b0*/  BSYNC B0 ;  /* 0x0000000000007941 */ /* 0x000fea0003800000 */
.L_x_2943:
        /* <DEDUP_REMOVED lines=100> */
[----:B------:R-:W-:Y:S05]  /*1000*/  CALL.REL.NOINC `($__internal_16_$__cuda_sm20_div_s64) ;  /* 0x000036c000007944 */ /* 0x000fea0003c00000 */
[----:B------:R-:W-:Y:S02]  /*1010*/  MOV R40, R20 ;  /* 0x0000001400287202 */ /* 0x000fe40000000f00 */
[----:B------:R-:W-:Y:S01]  /*1020*/  MOV R41, R21 ;  /* 0x0000001500297202 */ /* 0x000fe20000000f00 */
[----:B------:R-:W-:Y:S05]  /*1030*/  BRA `(.L_x_2948) ;  /* 0x0000013000007947 */ /* 0x000fea0003800000 */
.L_x_2947:
        /* <DEDUP_REMOVED lines=19> */
.L_x_2948:
[----:B------:R-:W-:Y:S05]  /*1170*/  BSYNC B0 ;  /* 0x0000000000007941 */ /* 0x000fea0003800000 */
.L_x_2946:
        /* <DEDUP_REMOVED lines=103> */
[----:B------:R-:W-:Y:S05]  /*17f0*/  CALL.REL.NOINC `($__internal_16_$__cuda_sm20_div_s64) ;  /* 0x00002ed000007944 */ /* 0x000fea0003c00000 */
[----:B------:R-:W-:Y:S02]  /*1800*/  MOV R42, R20 ;  /* 0x00000014002a7202 */ /* 0x000fe40000000f00 */
[----:B------:R-:W-:Y:S01]  /*1810*/  MOV R43, R21 ;  /* 0x00000015002b7202 */ /* 0x000fe20000000f00 */
[----:B------:R-:W-:Y:S05]  /*1820*/  BRA `(.L_x_2951) ;  /* 0x0000013000007947 */ /* 0x000fea0003800000 */
.L_x_2950:
        /* <DEDUP_REMOVED lines=19> */
.L_x_2951:
[----:B------:R-:W-:Y:S05]  /*1960*/  BSYNC B0 ;  /* 0x0000000000007941 */ /* 0x000fea0003800000 */
.L_x_2949:
        /* <DEDUP_REMOVED lines=161> */
[----:B------:R-:W-:Y:S05]  /*2380*/  CALL.REL.NOINC `($__internal_16_$__cuda_sm20_div_s64) ;  /* 0x0000234000007944 */ /* 0x000fea0003c00000 */
        /* <DEDUP_REMOVED lines=9> */
.L_x_2956:
        /* <DEDUP_REMOVED lines=22> */
.L_x_2957:
[----:B------:R-:W-:Y:S05]  /*2580*/  BSYNC B0 ;  /* 0x0000000000007941 */ /* 0x000fea0003800000 */
.L_x_2955:
        /* <DEDUP_REMOVED lines=19> */
.L_x_2959:
        /* <DEDUP_REMOVED lines=22> */
.L_x_2960:
[----:B------:R-:W-:Y:S05]  /*2820*/  BSYNC B0 ;  /* 0x0000000000007941 */ /* 0x000fea0003800000 */
.L_x_2958:
        /* <DEDUP_REMOVED lines=11> */
[----:B------:R-:W-:Y:S05]  /*28e0*/  CALL.REL.NOINC `($__internal_16_$__cuda_sm20_div_s64) ;  /* 0x00001de000007944 */ /* 0x000fea0003c00000 */
[----:B------:R-:W-:-:S04]  /*28f0*/  IADD3 R23, P0, RZ, -R20, RZ ;  /* 0x80000014ff177210 */ /* 0x000fc80007f1e0ff */
[----:B------:R-:W-:Y:S01]  /*2900*/  IADD3.X R19, RZ, ~R21, RZ, P0, !PT ;  /* 0x80000015ff137210 */ /* 0x000fe200007fe4ff */
[----:B------:R-:W-:-:S04]  /*2910*/  IMAD.WIDE.U32 R44, R4, R23, R44 ;  /* 0x00000017042c7225 */ /* 0x000fc800078e002c */
[----:B------:R-:W-:-:S04]  /*2920*/  IMAD R19, R19, R4, RZ ;  /* 0x0000000413137224 */ /* 0x000fc800078e02ff */
[----:B------:R-:W-:-:S05]  /*2930*/  IMAD R0, R0, R23, R19 ;  /* 0x0000001700007224 */ /* 0x000fca00078e0213 */
[----:B------:R-:W-:Y:S01]  /*2940*/  IADD3 R0, R45, R0, RZ ;  /* 0x000000002d007210 */ /* 0x000fe20007ffe0ff */
[----:B------:R-:W-:Y:S05]  /*2950*/  BRA `(.L_x_2963) ;  /* 0x0000016000007947 */ /* 0x000fea0003800000 */
.L_x_2962:
        /* <DEDUP_REMOVED lines=22> */
.L_x_2963:
[----:B------:R-:W-:Y:S05]  /*2ac0*/  BSYNC B0 ;  /* 0x0000000000007941 */ /* 0x000fea0003800000 */
.L_x_2961:
        /* <DEDUP_REMOVED lines=38> */
[----:B------:R-:W-:Y:S05]  /*2d30*/  CALL.REL.NOINC `($__internal_16_$__cuda_sm20_div_s64) ;  /* 0x0000199000007944 */ /* 0x000fea0003c00000 */
        /* <DEDUP_REMOVED lines=12> */
.L_x_2965:
        /* <DEDUP_REMOVED lines=23> */
.L_x_2966:
[----:B------:R-:W-:Y:S05]  /*2f70*/  BSYNC B0 ;  /* 0x0000000000007941 */ /* 0x000fea0003800000 */
.L_x_2964:
        /* <DEDUP_REMOVED lines=18> */
.L_x_2968:
        /* <DEDUP_REMOVED lines=22> */
.L_x_2969:
[----:B------:R-:W-:Y:S05]  /*3200*/  BSYNC B0 ;  /* 0x0000000000007941 */ /* 0x000fea0003800000 */
.L_x_2967:
        /* <DEDUP_REMOVED lines=22> */
.L_x_2971:
        /* <DEDUP_REMOVED lines=23> */
.L_x_2972:
[----:B------:R-:W-:Y:S05]  /*34e0*/  BSYNC B0 ;  /* 0x0000000000007941 */ /* 0x000fea0003800000 */
.L_x_2970:
        /* <DEDUP_REMOVED lines=38> */
.L_x_2974:
        /* <DEDUP_REMOVED lines=23> */
.L_x_2975:
[----:B------:R-:W-:Y:S05]  /*38c0*/  BSYNC B0 ;  /* 0x0000000000007941 */ /* 0x000fea0003800000 */
.L_x_2973:
        /* <DEDUP_REMOVED lines=29> */
.L_x_2977:
        /* <DEDUP_REMOVED lines=23> */
.L_x_2978:
[----:B------:R-:W-:Y:S05]  /*3c10*/  BSYNC B0 ;  /* 0x0000000000007941 */ /* 0x000fea0003800000 */
.L_x_2976:
        /* <DEDUP_REMOVED lines=20> */
.L_x_2954:
[----:B------:R-:W-:-:S04]  /*3d60*/  LEA R2, P0, R40, c[0x0][0x200], 0x2 ;  /* 0x0000800028027a11 */ /* 0x000fc800078010ff */
[----:B------:R-:W-:-:S05]  /*3d70*/  LEA.HI.X R3, R40, c[0x0][0x204], R41, 0x2, P0 ;  /* 0x0000810028037a11 */ /* 0x000fca00000f1429 */
[----:B------:R0:W-:Y:S04]  /*3d80*/  STG.E [R2.64], R31 ;  /* 0x0000001f02007986 */ /* 0x0001e8000c101908 */
.L_x_2953:
[----:B------:R-:W-:Y:S05]  /*3d90*/  BSYNC B1 ;  /* 0x0000000000017941 */ /* 0x000fea0003800000 */
.L_x_2952:
        /* <DEDUP_REMOVED lines=48> */
.L_x_2982:
[----:B------:R-:W-:Y:S01]  /*40a0*/  BSSY B0, `(.L_x_2980) ;  /* 0x0000007000007945 */ /* 0x000fe20003800000 */
[----:B------:R-:W-:-:S05]  /*40b0*/  @P2 BRA `(.L_x_2981) ;  /* 0x0000005000002947 */ /* 0x000fca0003800000 */
[----:B------:R-:W-:Y:S01]  /*40c0*/  ISETP.GE.AND P0, PT, R38, c[0x0][0x220], PT ;  /* 0x0000880026007a0c */ /* 0x000fe20003f06270 */
[----:B------:R-:W-:Y:S01]  /*40d0*/  CS2R R8, SRZ ;  /* 0x0000000000087805 */ /* 0x000fe2000001ff00 */
[----:B------:R-:W-:Y:S11]  /*40e0*/  CS2R R10, SRZ ;  /* 0x00000000000a7805 */ /* 0x000ff6000001ff00 */
[----:B------:R-:W-:Y:S05]  /*40f0*/  @!P0 MOV R15, R13 ;  /* 0x0000000d000f8202 */ /* 0x000fea0000000f00 */
[----:B------:R0:W5:Y:S02]  /*4100*/  @!P0 LDG.E.128 R8, [R14.64] ;  /* 0x000000080e088981 */ /* 0x000164000c1e1d00 */
.L_x_2981:
[----:B------:R-:W-:Y:S05]  /*4110*/  BSYNC B0 ;  /* 0x0000000000007941 */ /* 0x000fea0003800000 */
.L_x_2980:
        /* <DEDUP_REMOVED lines=11> */
.L_x_2979:
        /* <DEDUP_REMOVED lines=80> */
        .weak           $__internal_16_$__cuda_sm20_div_s64
        .type           $__internal_16_$__cuda_sm20_div_s64,@function
        .size           $__internal_16_$__cuda_sm20_div_s64,(.L_x_5164 - $__internal_16_$__cuda_sm20_div_s64)
$__internal_16_$__cuda_sm20_div_s64:
        /* <DEDUP_REMOVED lines=83> */
[----:B------:R-:W-:Y:S05]  /*4c00*/  RET.REL.NODEC R22 `(_ZN5flash32flash_fwd_splitkv_combine_kernelI23Flash_fwd_kernel_traitsILi32ELi64ELi128ELi4ELb0ELb0EN7cutlass10bfloat16_tE19Flash_kernel_traitsILi32ELi64ELi128ELi4ES3_EELi16ELi5ELb0EEEvNS_16Flash_fwd_paramsE) ;  /* 0xffffb3f016007950 */ /* 0x000fea0003c3ffff */
.L_x_2983:
        /* <DEDUP_REMOVED lines=15> */
.L_x_5164:


//--------------------- .text._ZN5flash32flash_fwd_splitkv_combine_kernelI23Flash_fwd_kernel_traitsILi32ELi64ELi128ELi4ELb0ELb0EN7cutlass10bfloat16_tE19Flash_kernel_traitsILi32ELi64ELi128ELi4ES3_EELi16ELi4ELb0EEEvNS_16Flash_fwd_paramsE --------------------------
	.section	.text._ZN5flash32flash_fwd_splitkv_combine_kernelI23Flash_fwd_kernel_traitsILi32ELi64ELi128ELi4ELb0ELb0EN7cutlass10bfloat16_tE19Flash_kernel_traitsILi32ELi64ELi128ELi4ES3_EELi16ELi4ELb0EEEvNS_16Flash_fwd_paramsE,"ax",@progbits
	.sectioninfo	@"SHI_REGISTERS=58"
	.align	128
        .global         _ZN5flash32flash_fwd_splitkv_combine_kernelI23Flash_fwd_kernel_traitsILi32ELi64ELi128ELi4ELb0ELb0EN7cutlass10bfloat16_tE19Flash_kernel_traitsILi32ELi64ELi128ELi4ES3_EELi16ELi4ELb0EEEvNS_16Flash_fwd_paramsE
        .type           _ZN5flash32flash_fwd_splitkv_combine_kernelI23Flash_fwd_kernel_traitsILi32ELi64ELi128ELi4ELb0ELb0EN7cutlass10bfloat16_tE19Flash_kernel_traitsILi32ELi64ELi128ELi4ES3_EELi16ELi4ELb0EEEvNS_16Flash_fwd_paramsE,@function
        .size           _ZN5flash32flash_fwd_splitkv_combine_kernelI23Flash_fwd_kernel_traitsILi32ELi64ELi128ELi4ELb0ELb0EN7cutlass10bfloat16_tE19Flash_kernel_traitsILi32ELi64ELi128ELi4ES3_EELi16ELi4ELb0EEEvNS_16Flash_fwd_paramsE,(.L_x_5165 - _ZN5flash32flash_fwd_splitkv_combine_kernelI23Flash_fwd_kernel_traitsILi32ELi64ELi128ELi4ELb0ELb0EN7cutlass10bfloat16_tE19Flash_kernel_traitsILi32ELi64ELi128ELi4ES3_EELi16ELi4ELb0EEEvNS_16Flash_fwd_paramsE)
        .other          _ZN5flash32flash_fwd_splitkv_combine_kernelI23Flash_fwd_kernel_traitsILi32ELi64ELi128ELi4ELb0ELb0EN7cutlass10bfloat16_tE19Flash_kernel_traitsILi32ELi64ELi128ELi4ES3_EELi16ELi4ELb0EEEvNS_16Flash_fwd_paramsE,@"STO_CUDA_ENTRY STV_DEFAULT"
_ZN5flash32flash_fwd_splitkv_combine_kernelI23Flash_fwd_kernel_traitsILi32ELi64ELi128ELi4ELb0ELb0EN7cutlass10bfloat16_tE19Flash_kernel_traitsILi32ELi64ELi128ELi4ES3_EELi16ELi4ELb0EEEvNS_16Flash_fwd_paramsE:
.text._ZN5flash32flash_fwd_splitkv_combine_kernelI23Flash_fwd_kernel_traitsILi32ELi64ELi128ELi4ELb0ELb0EN7cutlass10bfloat16_tE19Flash_kernel_traitsILi32ELi64ELi128ELi4ES3_EELi16ELi4ELb0EEEvNS_16Flash_fwd_paramsE:
        /* <DEDUP_REMOVED lines=23> */
[----:B------:R-:W-:Y:S05]  /*0170*/  CALL.REL.NOINC `($__internal_17_$__cuda_sm20_div_s64) ;  /* 0x000041f000007944 */ /* 0x000fea0003c00000 */
[----:B------:R-:W-:Y:S05]  /*0180*/  BRA `(.L_x_2985) ;  /* 0x0000013000007947 */ /* 0x000fea0003800000 */
.L_x_2984:
        /* <DEDUP_REMOVED lines=19> */
.L_x_2985:
        /* <DEDUP_REMOVED lines=11> */
[----:B------:R-:W-:Y:S05]  /*0370*/  CALL.REL.NOINC `($__internal_17_$__cuda_sm20_div_s64) ;  /* 0x00003ff000007944 */ /* 0x000fea0003c00000 */
[----:B------:R-:W-:Y:S02]  /*0380*/  MOV R32, R20 ;  /* 0x0000001400207202 */ /* 0x000fe40000000f00 */
[----:B------:R-:W-:Y:S01]  /*0390*/  MOV R33, R21 ;  /* 0x0000001500217202 */ /* 0x000fe20000000f00 */
[----:B------:R-:W-:Y:S05]  /*03a0*/  BRA `(.L_x_2988) ;  /* 0x0000013000007947 */ /* 0x000fea0003800000 */
.L_x_2987:
        /* <DEDUP_REMOVED lines=19> */
.L_x_2988:
[----:B------:R-:W-:Y:S05]  /*04e0*/  BSYNC B0 ;  /* 0x0000000000007941 */ /* 0x000fea0003800000 */
.L_x_2986:
        /* <DEDUP_REMOVED lines=42> */
.L_x_2990:
        /* <DEDUP_REMOVED lines=19> */
.L_x_2991:
[----:B------:R-:W-:Y:S05]  /*08c0*/  BSYNC B0 ;  /* 0x0000000000007941 */ /* 0x000fea0003800000 */
.L_x_2989:
        /* <DEDUP_REMOVED lines=73> */
[----:B------:R-:W-:Y:S02]  /*0d60*/  MOV R40, R20 ;  /* 0x0000001400287202 */ /* 0x000fe40000000f00 */
[----:B------:R-:W-:Y:S01]  /*0d70*/  MOV R41, R21 ;  /* 0x0000001500297202 */ /* 0x000fe20000000f00 */
[----:B------:R-:W-:Y:S05]  /*0d80*/  BRA `(.L_x_2994) ;  /* 0x0000013000007947 */ /* 0x000fea0003800000 */
.L_x_2993:
        /* <DEDUP_REMOVED lines=19> */
.L_x_2994:
[----:B------:R-:W-:Y:S05]  /*0ec0*/  BSYNC B0 ;  /* 0x0000000000007941 */ /* 0x000fea0003800000 */
.L_x_2992:
        /* <DEDUP_REMOVED lines=41> */
.L_x_2996:
        /* <DEDUP_REMOVED lines=19> */
.L_x_2997:
[----:B------:R-:W-:Y:S05]  /*1290*/  BSYNC B0 ;  /* 0x0000000000007941 */ /* 0x000fea0003800000 */
.L_x_2995:
        /* <DEDUP_REMOVED lines=228> */
[----:B------:R-:W-:Y:S05]  /*20e0*/  CALL.REL.NOINC `($__internal_17_$__cuda_sm20_div_s64) ;  /* 0x0000228000007944 */ /* 0x000fea0003c00000 */
        /* <DEDUP_REMOVED lines=9> */
.L_x_3002:
        /* <DEDUP_REMOVED lines=22> */
.L_x_3003:
[----:B------:R-:W-:Y:S05]  /*22e0*/  BSYNC B0 ;  /* 0x0000000000007941 */ /* 0x000fea0003800000 */
.L_x_3001:
        /* <DEDUP_REMOVED lines=19> */
.L_x_3005:
        /* <DEDUP_REMOVED lines=22> */
.L_x_3006:
[----:B------:R-:W-:Y:S05]  /*2580*/  BSYNC B0 ;  /* 0x0000000000007941 */ /* 0x000fea0003800000 */
.L_x_3004:
        /* <DEDUP_REMOVED lines=11> */
[----:B------:R-:W-:Y:S05]  /*2640*/  CALL.REL.NOINC `($__internal_17_$__cuda_sm20_div_s64) ;  /* 0x00001d2000007944 */ /* 0x000fea0003c00000 */
[----:B------:R-:W-:-:S04]  /*2650*/  IADD3 R19, P0, RZ, -R20, RZ ;  /* 0x80000014ff137210 */ /* 0x000fc80007f1e0ff */
[----:B------:R-:W-:Y:S01]  /*2660*/  IADD3.X R18, RZ, ~R21, RZ, P0, !PT ;  /* 0x80000015ff127210 */ /* 0x000fe200007fe4ff */
[----:B------:R-:W-:-:S04]  /*2670*/  IMAD.WIDE.U32 R42, R5, R19, R42 ;  /* 0x00000013052a7225 */ /* 0x000fc800078e002a */
[----:B------:R-:W-:-:S04]  /*2680*/  IMAD R18, R18, R5, RZ ;  /* 0x0000000512127224 */ /* 0x000fc800078e02ff */
[----:B------:R-:W-:-:S05]  /*2690*/  IMAD R4, R4, R19, R18 ;  /* 0x0000001304047224 */ /* 0x000fca00078e0212 */
[----:B------:R-:W-:Y:S01]  /*26a0*/  IADD3 R4, R43, R4, RZ ;  /* 0x000000042b047210 */ /* 0x000fe20007ffe0ff */
[----:B------:R-:W-:Y:S05]  /*26b0*/  BRA `(.L_x_3009) ;  /* 0x0000016000007947 */ /* 0x000fea0003800000 */
.L_x_3008:
        /* <DEDUP_REMOVED lines=22> */
.L_x_3009:
[----:B------:R-:W-:Y:S05]  /*2820*/  BSYNC B0 ;  /* 0x0000000000007941 */ /* 0x000fea0003800000 */
.L_x_3007:
        /* <DEDUP_REMOVED lines=38> */
[----:B------:R-:W-:Y:S05]  /*2a90*/  CALL.REL.NOINC `($__internal_17_$__cuda_sm20_div_s64) ;  /* 0x000018d000007944 */ /* 0x000fea0003c00000 */
        /* <DEDUP_REMOVED lines=12> */
.L_x_3011:
        /* <DEDUP_REMOVED lines=23> */
.L_x_3012:
[----:B------:R-:W-:Y:S05]  /*2cd0*/  BSYNC B0 ;  /* 0x0000000000007941 */ /* 0x000fea0003800000 */
.L_x_3010:
        /* <DEDUP_REMOVED lines=18> */
.L_x_3014:
        /* <DEDUP_REMOVED lines=22> */
.L_x_3015:
[----:B------:R-:W-:Y:S05]  /*2f60*/  BSYNC B0 ;  /* 0x0000000000007941 */ /* 0x000fea0003800000 */
.L_x_3013:
        /* <DEDUP_REMOVED lines=22> */
.L_x_3017:
        /* <DEDUP_REMOVED lines=23> */
.L_x_3018:
[----:B------:R-:W-:Y:S05]  /*3240*/  BSYNC B0 ;  /* 0x0000000000007941 */ /* 0x000fea0003800000 */
.L_x_3016:
        /* <DEDUP_REMOVED lines=38> */
.L_x_3020:
        /* <DEDUP_REMOVED lines=23> */
.L_x_3021:
[----:B------:R-:W-:Y:S05]  /*3620*/  BSYNC B0 ;  /* 0x0000000000007941 */ /* 0x000fea0003800000 */
.L_x_3019:
        /* <DEDUP_REMOVED lines=29> */
.L_x_3023:
        /* <DEDUP_REMOVED lines=23> */
.L_x_3024:
[----:B------:R-:W-:Y:S05]  /*3970*/  BSYNC B0 ;  /* 0x0000000000007941 */ /* 0x000fea0003800000 */
.L_x_3022:
        /* <DEDUP_REMOVED lines=20> */
.L_x_3000:
[----:B------:R-:W-:-:S04]  /*3ac0*/  LEA R2, P0, R38, c[0x0][0x200], 0x2 ;  /* 0x0000800026027a11 */ /* 0x000fc800078010ff */
[----:B------:R-:W-:-:S05]  /*3ad0*/  LEA.HI.X R3, R38, c[0x0][0x204], R39, 0x2, P0 ;  /* 0x0000810026037a11 */ /* 0x000fca00000f1427 */
[----:B------:R0:W-:Y:S04]  /*3ae0*/  STG.E [R2.64], R32 ;  /* 0x0000002002007986 */ /* 0x0001e8000c10190a */
.L_x_2999:
[----:B------:R-:W-:Y:S05]  /*3af0*/  BSYNC B1 ;  /* 0x0000000000017941 */ /* 0x000fea0003800000 */
.L_x_2998:
        /* <DEDUP_REMOVED lines=36> */
.L_x_3028:
[----:B------:R-:W-:Y:S01]  /*3d40*/  BSSY B0, `(.L_x_3026) ;  /* 0x0000007000007945 */ /* 0x000fe20003800000 */
[----:B------:R-:W-:-:S05]  /*3d50*/  @P2 BRA `(.L_x_3027) ;  /* 0x0000005000002947 */ /* 0x000fca0003800000 */
[----:B------:R-:W-:Y:S01]  /*3d60*/  ISETP.GE.AND P0, PT, R36, c[0x0][0x220], PT ;  /* 0x0000880024007a0c */ /* 0x000fe20003f06270 */
[----:B------:R-:W-:Y:S01]  /*3d70*/  CS2R R8, SRZ ;  /* 0x0000000000087805 */ /* 0x000fe2000001ff00 */
[----:B------:R-:W-:Y:S11]  /*3d80*/  CS2R R10, SRZ ;  /* 0x00000000000a7805 */ /* 0x000ff6000001ff00 */
[----:B------:R-:W-:Y:S05]  /*3d90*/  @!P0 MOV R15, R13 ;  /* 0x0000000d000f8202 */ /* 0x000fea0000000f00 */
[----:B------:R0:W5:Y:S02]  /*3da0*/  @!P0 LDG.E.128 R8, [R14.64] ;  /* 0x0000000a0e088981 */ /* 0x000164000c1e1d00 */
.L_x_3027:
[----:B------:R-:W-:Y:S05]  /*3db0*/  BSYNC B0 ;  /* 0x0000000000007941 */ /* 0x000fea0003800000 */
.L_x_3026:
        /* <DEDUP_REMOVED lines=11> */
.L_x_3025:
        /* <DEDUP_REMOVED lines=80> */
        .weak           $__internal_17_$__cuda_sm20_div_s64
        .type           $__internal_17_$__cuda_sm20_div_s64,@function
        .size           $__internal_17_$__cuda_sm20_div_s64,(.L_x_5165 - $__internal_17_$__cuda_sm20_div_s64)
$__internal_17_$__cuda_sm20_div_s64:
        /* <DEDUP_REMOVED lines=83> */
[----:B------:R-:W-:Y:S05]  /*48a0*/  RET.REL.NODEC R22 `(_ZN5flash32flash_fwd_splitkv_combine_kernelI23Flash_fwd_kernel_traitsILi32ELi64ELi128ELi4ELb0ELb0EN7cutlass10bfloat16_tE19Flash_kernel_traitsILi32ELi64ELi128ELi4ES3_EELi16ELi4ELb0EEEvNS_16Flash_fwd_paramsE) ;  /* 0xffffb75016007950 */ /* 0x000fea0003c3ffff */
.L_x_3029:
        /* <DEDUP_REMOVED lines=13> */
.L_x_5165:


//--------------------- .text._ZN5flash32flash_fwd_splitkv_combine_kernelI23Flash_fwd_kernel_traitsILi32ELi64ELi128ELi4ELb0ELb0EN7cutlass10bfloat16_tE19Flash_kernel_traitsILi32ELi64ELi128ELi4ES3_EELi16ELi3ELb0EEEvNS_16Flash_fwd_paramsE --------------------------
	.section	.text._ZN5flash32flash_fwd_splitkv_combine_kernelI23Flash_fwd_kernel_traitsILi32ELi64ELi128ELi4ELb0ELb0EN7cutlass10bfloat16_tE19Flash_kernel_traitsILi32ELi64ELi128ELi4ES3_EELi16ELi3ELb0EEEvNS_16Flash_fwd_paramsE,"ax",@progbits
	.sectioninfo	@"SHI_REGISTERS=52"
	.align	128
        .global         _ZN5flash32flash_fwd_splitkv_combine_kernelI23Flash_fwd_kernel_traitsILi32ELi64ELi128ELi4ELb0ELb0EN7cutlass10bfloat16_tE19Flash_kernel_traitsILi32ELi64ELi128ELi4ES3_EELi16ELi3ELb0EEEvNS_16Flash_fwd_paramsE
        .type           _ZN5flash32flash_fwd_splitkv_combine_kernelI23Flash_fwd_kernel_traitsILi32ELi64ELi128ELi4ELb0ELb0EN7cutlass10bfloat16_tE19Flash_kernel_traitsILi32ELi64ELi128ELi4ES3_EELi16ELi3ELb0EEEvNS_16Flash_fwd_paramsE,@function
        .size           _ZN5flash32flash_fwd_splitkv_combine_kernelI23Flash_fwd_kernel_traitsILi32ELi64ELi128ELi4ELb0ELb0EN7cutlass10bfloat16_tE19Flash_kernel_traitsILi32ELi64ELi128ELi4ES3_EELi16ELi3ELb0EEEvNS_16Flash_fwd_paramsE,(.L_x_5166 - _ZN5flash32flash_fwd_splitkv_combine_kernelI23Flash_fwd_kernel_traitsILi32ELi64ELi128ELi4ELb0ELb0EN7cutlass10bfloat16_tE19Flash_kernel_traitsILi32ELi64ELi128ELi4ES3_EELi16ELi3ELb0EEEvNS_16Flash_fwd_paramsE)
        .other          _ZN5flash32flash_fwd_splitkv_combine_kernelI23Flash_fwd_kernel_traitsILi32ELi64ELi128ELi4ELb0ELb0EN7cutlass10bfloat16_tE19Flash_kernel_traitsILi32ELi64ELi128ELi4ES3_EELi16ELi3ELb0EEEvNS_16Flash_fwd_paramsE,@"STO_CUDA_ENTRY STV_DEFAULT"
_ZN5flash32flash_fwd_splitkv_combine_kernelI23Flash_fwd_kernel_traitsILi32ELi64ELi128ELi4ELb0ELb0EN7cutlass10bfloat16_tE19Flash_kernel_traitsILi32ELi64ELi128ELi4ES3_EELi16ELi3ELb0EEEvNS_16Flash_fwd_paramsE:
.text._ZN5flash32flash_fwd_splitkv_combine_kernelI23Flash_fwd_kernel_traitsILi32ELi64ELi128ELi4ELb0ELb0EN7cutlass10bfloat16_tE19Flash_kernel_traitsILi32ELi64ELi128ELi4ES3_EELi16ELi3ELb0EEEvNS_16Flash_fwd_paramsE:
        /* <DEDUP_REMOVED lines=23> */
[----:B------:R-:W-:Y:S05]  /*0170*/  CALL.REL.NOINC `($__internal_18_$__cuda_sm20_div_s64) ;  /* 0x0000415000007944 */ /* 0x000fea0003c00000 */
[----:B------:R-:W-:Y:S05]  /*0180*/  BRA `(.L_x_3031) ;  /* 0x0000013000007947 */ /* 0x000fea0003800000 */
.L_x_3030:
        /* <DEDUP_REMOVED lines=19> */
.L_x_3031:
        /* <DEDUP_REMOVED lines=12> */
[----:B------:R-:W-:Y:S05]  /*0380*/  CALL.REL.NOINC `($__internal_18_$__cuda_sm20_div_s64) ;  /* 0x00003f4000007944 */ /* 0x000fea0003c00000 */
[----:B------:R-:W-:Y:S02]  /*0390*/  MOV R28, R20 ;  /* 0x00000014001c7202 */ /* 0x000fe40000000f00 */
[----:B------:R-:W-:Y:S01]  /*03a0*/  MOV R29, R21 ;  /* 0x00000015001d7202 */ /* 0x000fe20000000f00 */
[----:B------:R-:W-:Y:S05]  /*03b0*/  BRA `(.L_x_3034) ;  /* 0x0000013000007947 */ /* 0x000fea0003800000 */
.L_x_3033:
        /* <DEDUP_REMOVED lines=19> */
.L_x_3034:
[----:B------:R-:W-:Y:S05]  /*04f0*/  BSYNC B0 ;  /* 0x0000000000007941 */ /* 0x000fea0003800000 */
.L_x_3032:
        /* <DEDUP_REMOVED lines=43> */
.L_x_3036:
        /* <DEDUP_REMOVED lines=19> */
.L_x_3037:
[----:B------:R-:W-:Y:S05]  /*08e0*/  BSYNC B0 ;  /* 0x0000000000007941 */ /* 0x000fea0003800000 */
.L_x_3035:
        /* <DEDUP_REMOVED lines=74> */
[----:B------:R-:W-:Y:S02]  /*0d90*/  MOV R32, R20 ;  /* 0x0000001400207202 */ /* 0x000fe40000000f00 */
[----:B------:R-:W-:Y:S01]  /*0da0*/  MOV R33, R21 ;  /* 0x0000001500217202 */ /* 0x000fe20000000f00 */
[----:B------:R-:W-:Y:S05]  /*0db0*/  BRA `(.L_x_3040) ;  /* 0x0000013000007947 */ /* 0x000fea0003800000 */
.L_x_3039:
        /* <DEDUP_REMOVED lines=19> */
.L_x_3040:
[----:B------:R-:W-:Y:S05]  /*0ef0*/  BSYNC B0 ;  /* 0x0000000000007941 */ /* 0x000fea0003800000 */
.L_x_3038:
        /* <DEDUP_REMOVED lines=42> */
.L_x_3042:
        /* <DEDUP_REMOVED lines=19> */
.L_x_3043:
[----:B------:R-:W-:Y:S05]  /*12d0*/  BSYNC B0 ;  /* 0x0000000000007941 */ /* 0x000fea0003800000 */
.L_x_3041:
        /* <DEDUP_REMOVED lines=131> */
.L_x_3045:
[----:B------:R-:W-:Y:S05]  /*1b10*/  BSYNC B0 ;  /* 0x0000000000007941 */ /* 0x000fea0003800000 */
.L_x_3044:
        /* <DEDUP_REMOVED lines=91> */
.L_x_3050:
        /* <DEDUP_REMOVED lines=22> */
.L_x_3051:
[----:B------:R-:W-:Y:S05]  /*2230*/  BSYNC B0 ;  /* 0x0000000000007941 */ /* 0x000fea0003800000 */
.L_x_3049:
[----:B------:R-:W-:Y:S01]  /*2240*/  LOP3.LUT R19, R17, R0, RZ, 0xfc, !PT ;  /* 0x0000000011137212 */ /* 0x000fe200078efcff */
[----:B------:R-:W-:Y:S03]  /*2250*/  BSSY B0, `(.L_x_3052) ;  /* 0x0000028000007945 */ /* 0x000fe60003800000 */
[----:B------:R-:W-:-:S13]  /*2260*/  ISETP.NE.U32.AND P0, PT, R19, RZ, PT ;  /* 0x000000ff1300720c */ /* 0x000fda0003f05070 */
[----:B------:R-:W-:Y:S05]  /*2270*/  @!P0 BRA `(.L_x_3053) ;  /* 0x000000f000008947 */ /* 0x000fea0003800000 */
[----:B------:R-:W-:Y:S01]  /*2280*/  IMAD.MOV.U32 R24, RZ, RZ, R30 ;  /* 0x000000ffff187224 */ /* 0x000fe200078e001e */
[----:B------:R-:W-:Y:S02]  /*2290*/  MOV R23, R0 ;  /* 0x0000000000177202 */ /* 0x000fe40000000f00 */
[----:B------:R-:W-:Y:S02]  /*22a0*/  MOV R22, 0x22c0 ;  /* 0x000022c000167802 */ /* 0x000fe40000000f00 */
[----:B------:R-:W-:Y:S05]  /*22b0*/  CALL.REL.NOINC `($__internal_18_$__cuda_sm20_div_s64) ;  /* 0x0000201000007944 */ /* 0x000fea0003c00000 */
        /* <DEDUP_REMOVED lines=11> */
.L_x_3053:
        /* <DEDUP_REMOVED lines=22> */
.L_x_3054:
[----:B------:R-:W-:Y:S05]  /*24d0*/  BSYNC B0 ;  /* 0x0000000000007941 */ /* 0x000fea0003800000 */
.L_x_3052:
        /* <DEDUP_REMOVED lines=11> */
[----:B------:R-:W-:Y:S05]  /*2590*/  CALL.REL.NOINC `($__internal_18_$__cuda_sm20_div_s64) ;  /* 0x00001d3000007944 */ /* 0x000fea0003c00000 */
[----:B------:R-:W-:-:S04]  /*25a0*/  IADD3 R17, P0, RZ, -R20, RZ ;  /* 0x80000014ff117210 */ /* 0x000fc80007f1e0ff */
[----:B------:R-:W-:Y:S01]  /*25b0*/  IADD3.X R18, RZ, ~R21, RZ, P0, !PT ;  /* 0x80000015ff127210 */ /* 0x000fe200007fe4ff */
[----:B------:R-:W-:-:S04]  /*25c0*/  IMAD.WIDE.U32 R36, R5, R17, R36 ;  /* 0x0000001105247225 */ /* 0x000fc800078e0024 */
[----:B------:R-:W-:-:S04]  /*25d0*/  IMAD R18, R18, R5, RZ ;  /* 0x0000000512127224 */ /* 0x000fc800078e02ff */
[----:B------:R-:W-:-:S05]  /*25e0*/  IMAD R4, R4, R17, R18 ;  /* 0x0000001104047224 */ /* 0x000fca00078e0212 */
[----:B------:R-:W-:Y:S01]  /*25f0*/  IADD3 R4, R37, R4, RZ ;  /* 0x0000000425047210 */ /* 0x000fe20007ffe0ff */
[----:B------:R-:W-:Y:S05]  /*2600*/  BRA `(.L_x_3057) ;  /* 0x0000016000007947 */ /* 0x000fea0003800000 */
.L_x_3056:
        /* <DEDUP_REMOVED lines=22> */
.L_x_3057:
[----:B------:R-:W-:Y:S05]  /*2770*/  BSYNC B0 ;  /* 0x0000000000007941 */ /* 0x000fea0003800000 */
.L_x_3055:
        /* <DEDUP_REMOVED lines=38> */
[----:B------:R-:W-:Y:S05]  /*29e0*/  CALL.REL.NOINC `($__internal_18_$__cuda_sm20_div_s64) ;  /* 0x000018e000007944 */ /* 0x000fea0003c00000 */
        /* <DEDUP_REMOVED lines=12> */
.L_x_3059:
        /* <DEDUP_REMOVED lines=23> */
.L_x_3060:
[----:B------:R-:W-:Y:S05]  /*2c20*/  BSYNC B0 ;  /* 0x0000000000007941 */ /* 0x000fea0003800000 */
.L_x_3058:
        /* <DEDUP_REMOVED lines=19> */
.L_x_3062:
        /* <DEDUP_REMOVED lines=22> */
.L_x_3063:
[----:B------:R-:W-:Y:S05]  /*2ec0*/  BSYNC B0 ;  /* 0x0000000000007941 */ /* 0x000fea0003800000 */
.L_x_3061:
        /* <DEDUP_REMOVED lines=20> */
.L_x_3065:
        /* <DEDUP_REMOVED lines=23> */
.L_x_3066:
[----:B------:R-:W-:Y:S05]  /*3180*/  BSYNC B0 ;  /* 0x0000000000007941 */ /* 0x000fea0003800000 */
.L_x_3064:
        /* <DEDUP_REMOVED lines=25> */
[----:B------:R-:W-:Y:S05]  /*3320*/  CALL.REL.NOINC `($__internal_18_$__cuda_sm20_div_s64) ;  /* 0x00000fa000007944 */ /* 0x000fea0003c00000 */
        /* <DEDUP_REMOVED lines=12> */
.L_x_3068:
        /* <DEDUP_REMOVED lines=23> */
.L_x_3069:
[----:B------:R-:W-:Y:S05]  /*3560*/  BSYNC B0 ;  /* 0x0000000000007941 */ /* 0x000fea0003800000 */
.L_x_3067:
        /* <DEDUP_REMOVED lines=29> */
.L_x_3071:
        /* <DEDUP_REMOVED lines=23> */
.L_x_3072:
[----:B------:R-:W-:Y:S05]  /*38b0*/  BSYNC B0 ;  /* 0x0000000000007941 */ /* 0x000fea0003800000 */
.L_x_3070:
        /* <DEDUP_REMOVED lines=20> */
.L_x_3048:
[----:B------:R-:W-:-:S04]  /*3a00*/  LEA R2, P0, R36, c[0x0][0x200], 0x2 ;  /* 0x0000800024027a11 */ /* 0x000fc800078010ff */
[----:B------:R-:W-:-:S05]  /*3a10*/  LEA.HI.X R3, R36, c[0x0][0x204], R37, 0x2, P0 ;  /* 0x0000810024037a11 */ /* 0x000fca00000f1425 */
[----:B------:R0:W-:Y:S04]  /*3a20*/  STG.E [R2.64], R28 ;  /* 0x0000001c02007986 */ /* 0x0001e8000c10190a */
.L_x_3047:
[----:B------:R-:W-:Y:S05]  /*3a30*/  BSYNC B1 ;  /* 0x0000000000017941 */ /* 0x000fea0003800000 */
.L_x_3046:
        /* <DEDUP_REMOVED lines=38> */
.L_x_3076:
[----:B------:R-:W-:Y:S01]  /*3ca0*/  BSSY B0, `(.L_x_3074) ;  /* 0x0000007000007945 */ /* 0x000fe20003800000 */
[----:B------:R-:W-:-:S05]  /*3cb0*/  @P2 BRA `(.L_x_3075) ;  /* 0x0000005000002947 */ /* 0x000fca0003800000 */
[----:B------:R-:W-:Y:S01]  /*3cc0*/  ISETP.GE.AND P0, PT, R18, c[0x0][0x220], PT ;  /* 0x0000880012007a0c */ /* 0x000fe20003f06270 */
[----:B------:R-:W-:Y:S01]  /*3cd0*/  CS2R R8, SRZ ;  /* 0x0000000000087805 */ /* 0x000fe2000001ff00 */
[----:B------:R-:W-:Y:S11]  /*3ce0*/  CS2R R10, SRZ ;  /* 0x00000000000a7805 */ /* 0x000ff6000001ff00 */
[----:B------:R-:W-:Y:S05]  /*3cf0*/  @!P0 MOV R15, R13 ;  /* 0x0000000d000f8202 */ /* 0x000fea0000000f00 */
[----:B------:R0:W5:Y:S02]  /*3d00*/  @!P0 LDG.E.128 R8, [R14.64] ;  /* 0x0000000a0e088981 */ /* 0x000164000c1e1d00 */
.L_x_3075:
[----:B------:R-:W-:Y:S05]  /*3d10*/  BSYNC B0 ;  /* 0x0000000000007941 */ /* 0x000fea0003800000 */
.L_x_3074:
        /* <DEDUP_REMOVED lines=11> */
.L_x_3073:
        /* <DEDUP_REMOVED lines=80> */
        .weak           $__internal_18_$__cuda_sm20_div_s64
        .type           $__internal_18_$__cuda_sm20_div_s64,@function
        .size           $__internal_18_$__cuda_sm20_div_s64,(.L_x_5166 - $__internal_18_$__cuda_sm20_div_s64)
$__internal_18_$__cuda_sm20_div_s64:
        /* <DEDUP_REMOVED lines=83> */
[----:B------:R-:W-:Y:S06]  /*4800*/  RET.REL.NODEC R26 `(_ZN5flash32flash_fwd_splitkv_combine_kernelI23Flash_fwd_kernel_traitsILi32ELi64ELi128ELi4ELb0ELb0EN7cutlass10bfloat16_tE19Flash_kernel_traitsILi32ELi64ELi128ELi4ES3_EELi16ELi3ELb0EEEvNS_16Flash_fwd_paramsE) ;  /* 0xffffb7f01a007950 */ /* 0x000fec0003c3ffff */
.L_x_3077:
        /* <DEDUP_REMOVED lines=15> */
.L_x_5166:


//--------------------- .text._ZN5flash32flash_fwd_splitkv_combine_kernelI23Flash_fwd_kernel_traitsILi32ELi64ELi128ELi4ELb0ELb0EN7cutlass10bfloat16_tE19Flash_kernel_traitsILi32ELi64ELi128ELi4ES3_EELi16ELi2ELb0EEEvNS_16Flash_fwd_paramsE --------------------------
	.section	.text._ZN5flash32flash_fwd_splitkv_combine_kernelI23Flash_fwd_kernel_traitsILi32ELi64ELi128ELi4ELb0ELb0EN7cutlass10bfloat16_tE19Flash_kernel_traitsILi32ELi64ELi128ELi4ES3_EELi16ELi2ELb0EEEvNS_16Flash_fwd_paramsE,"ax",@progbits
	.sectioninfo	@"SHI_REGISTERS=54"
	.align	128
        .global         _ZN5flash32flash_fwd_splitkv_combine_kernelI23Flash_fwd_kernel_traitsILi32ELi64ELi128ELi4ELb0ELb0EN7cutlass10bfloat16_tE19Flash_kernel_traitsILi32ELi64ELi128ELi4ES3_EELi16ELi2ELb0EEEvNS_16Flash_fwd_paramsE
        .type           _ZN5flash32flash_fwd_splitkv_combine_kernelI23Flash_fwd_kernel_traitsILi32ELi64ELi128ELi4ELb0ELb0EN7cutlass10bfloat16_tE19Flash_kernel_traitsILi32ELi64ELi128ELi4ES3_EELi16ELi2ELb0EEEvNS_16Flash_fwd_paramsE,@function
        .size           _ZN5flash32flash_fwd_splitkv_combine_kernelI23Flash_fwd_kernel_traitsILi32ELi64ELi128ELi4ELb0ELb0EN7cutlass10bfloat16_tE19Flash_kernel_traitsILi32ELi64ELi128ELi4ES3_EELi16ELi2ELb0EEEvNS_16Flash_fwd_paramsE,(.L_x_5167 - _ZN5flash32flash_fwd_splitkv_combine_kernelI23Flash_fwd_kernel_traitsILi32ELi64ELi128ELi4ELb0ELb0EN7cutlass10bfloat16_tE19Flash_kernel_traitsILi32ELi64ELi128ELi4ES3_EELi16ELi2ELb0EEEvNS_16Flash_fwd_paramsE)
        .other          _ZN5flash32flash_fwd_splitkv_combine_kernelI23Flash_fwd_kernel_traitsILi32ELi64ELi128ELi4ELb0ELb0EN7cutlass10bfloat16_tE19Flash_kernel_traitsILi32ELi64ELi128ELi4ES3_EELi16ELi2ELb0EEEvNS_16Flash_fwd_paramsE,@"STO_CUDA_ENTRY STV_DEFAULT"
_ZN5flash32flash_fwd_splitkv_combine_kernelI23Flash_fwd_kernel_traitsILi32ELi64ELi128ELi4ELb0ELb0EN7cutlass10bfloat16_tE19Flash_kernel_traitsILi32ELi64ELi128ELi4ES3_EELi16ELi2ELb0EEEvNS_16Flash_fwd_paramsE:
.text._ZN5flash32flash_fwd_splitkv_combine_kernelI23Flash_fwd_kernel_traitsILi32ELi64ELi128ELi4ELb0ELb0EN7cutlass10bfloat16_tE19Flash_kernel_traitsILi32ELi64ELi128ELi4ES3_EELi16ELi2ELb0EEEvNS_16Flash_fwd_paramsE:
        /* <DEDUP_REMOVED lines=23> */
[----:B------:R-:W-:Y:S05]  /*0170*/  CALL.REL.NOINC `($__internal_19_$__cuda_sm20_div_s64) ;  /* 0x0000412000007944 */ /* 0x000fea0003c00000 */
[----:B------:R-:W-:Y:S02]  /*0180*/  MOV R20, R0 ;  /* 0x0000000000147202 */ /* 0x000fe40000000f00 */
[----:B------:R-:W-:Y:S01]  /*0190*/  MOV R21, R23 ;  /* 0x0000001700157202 */ /* 0x000fe20000000f00 */
[----:B------:R-:W-:Y:S05]  /*01a0*/  BRA `(.L_x_3079) ;  /* 0x0000013000007947 */ /* 0x000fea0003800000 */
.L_x_3078:
        /* <DEDUP_REMOVED lines=19> */
.L_x_3079:
        /* <DEDUP_REMOVED lines=10> */
[----:B------:R-:W-:Y:S05]  /*0380*/  CALL.REL.NOINC `($__internal_19_$__cuda_sm20_div_s64) ;  /* 0x00003f1000007944 */ /* 0x000fea0003c00000 */
[----:B------:R-:W-:Y:S02]  /*0390*/  MOV R30, R0 ;  /* 0x00000000001e7202 */ /* 0x000fe40000000f00 */
[----:B------:R-:W-:Y:S01]  /*03a0*/  MOV R31, R23 ;  /* 0x00000017001f7202 */ /* 0x000fe20000000f00 */
[----:B------:R-:W-:Y:S05]  /*03b0*/  BRA `(.L_x_3082) ;  /* 0x0000013000007947 */ /* 0x000fea0003800000 */
.L_x_3081:
        /* <DEDUP_REMOVED lines=19> */
.L_x_3082:
[----:B------:R-:W-:Y:S05]  /*04f0*/  BSYNC B0 ;  /* 0x0000000000007941 */ /* 0x000fea0003800000 */
.L_x_3080:
        /* <DEDUP_REMOVED lines=42> */
[----:B------:R-:W-:Y:S01]  /*07a0*/  MOV R22, R0 ;  /* 0x0000000000167202 */ /* 0x000fe20000000f00 */
[----:B------:R-:W-:Y:S05]  /*07b0*/  BRA `(.L_x_3085) ;  /* 0x0000013000007947 */ /* 0x000fea0003800000 */
.L_x_3084:
        /* <DEDUP_REMOVED lines=19> */
.L_x_3085:
[----:B------:R-:W-:Y:S05]  /*08f0*/  BSYNC B0 ;  /* 0x0000000000007941 */ /* 0x000fea0003800000 */
.L_x_3083:
        /* <DEDUP_REMOVED lines=76> */
.L_x_3087:
        /* <DEDUP_REMOVED lines=19> */
.L_x_3088:
[----:B------:R-:W-:Y:S05]  /*0ef0*/  BSYNC B0 ;  /* 0x0000000000007941 */ /* 0x000fea0003800000 */
.L_x_3086:
        /* <DEDUP_REMOVED lines=44> */
.L_x_3090:
        /* <DEDUP_REMOVED lines=19> */
.L_x_3091:
[----:B------:R-:W-:Y:S05]  /*12f0*/  BSYNC B0 ;  /* 0x0000000000007941 */ /* 0x000fea0003800000 */
.L_x_3089:
        /* <DEDUP_REMOVED lines=131> */
.L_x_3093:
[----:B------:R-:W-:Y:S05]  /*1b30*/  BSYNC B0 ;  /* 0x0000000000007941 */ /* 0x000fea0003800000 */
.L_x_3092:
        /* <DEDUP_REMOVED lines=75> */
[----:B------:R-:W-:Y:S05]  /*1ff0*/  CALL.REL.NOINC `($__internal_19_$__cuda_sm20_div_s64) ;  /* 0x000022a000007944 */ /* 0x000fea0003c00000 */
        /* <DEDUP_REMOVED lines=10> */
.L_x_3098:
        /* <DEDUP_REMOVED lines=22> */
.L_x_3099:
[----:B------:R-:W-:Y:S05]  /*2200*/  BSYNC B0 ;  /* 0x0000000000007941 */ /* 0x000fea0003800000 */
.L_x_3097:
[----:B------:R-:W-:Y:S01]  /*2210*/  LOP3.LUT R0, R21, R5, RZ, 0xfc, !PT ;  /* 0x0000000515007212 */ /* 0x000fe200078efcff */
[----:B------:R-:W-:Y:S03]  /*2220*/  BSSY B0, `(.L_x_3100) ;  /* 0x0000028000007945 */ /* 0x000fe60003800000 */
[----:B------:R-:W-:-:S13]  /*2230*/  ISETP.NE.U32.AND P0, PT, R0, RZ, PT ;  /* 0x000000ff0000720c */ /* 0x000fda0003f05070 */
[----:B------:R-:W-:Y:S05]  /*2240*/  @!P0 BRA `(.L_x_3101) ;  /* 0x000000f000008947 */ /* 0x000fea0003800000 */
[----:B------:R-:W-:Y:S01]  /*2250*/  IMAD.MOV.U32 R24, RZ, RZ, R3 ;  /* 0x000000ffff187224 */ /* 0x000fe200078e0003 */
[----:B------:R-:W-:Y:S02]  /*2260*/  MOV R6, R5 ;  /* 0x0000000500067202 */ /* 0x000fe40000000f00 */
[----:B------:R-:W-:Y:S02]  /*2270*/  MOV R22, 0x2290 ;  /* 0x0000229000167802 */ /* 0x000fe40000000f00 */
[----:B------:R-:W-:Y:S05]  /*2280*/  CALL.REL.NOINC `($__internal_19_$__cuda_sm20_div_s64) ;  /* 0x0000201000007944 */ /* 0x000fea0003c00000 */
        /* <DEDUP_REMOVED lines=11> */
.L_x_3101:
        /* <DEDUP_REMOVED lines=22> */
.L_x_3102:
[----:B------:R-:W-:Y:S05]  /*24a0*/  BSYNC B0 ;  /* 0x0000000000007941 */ /* 0x000fea0003800000 */
.L_x_3100:
        /* <DEDUP_REMOVED lines=12> */
[----:B------:R-:W-:Y:S05]  /*2570*/  CALL.REL.NOINC `($__internal_19_$__cuda_sm20_div_s64) ;  /* 0x00001d2000007944 */ /* 0x000fea0003c00000 */
        /* <DEDUP_REMOVED lines=8> */
.L_x_3104:
        /* <DEDUP_REMOVED lines=22> */
.L_x_3105:
[----:B------:R-:W-:Y:S05]  /*2760*/  BSYNC B0 ;  /* 0x0000000000007941 */ /* 0x000fea0003800000 */
.L_x_3103:
        /* <DEDUP_REMOVED lines=37> */
[----:B------:R-:W-:Y:S05]  /*29c0*/  CALL.REL.NOINC `($__internal_19_$__cuda_sm20_div_s64) ;  /* 0x000018d000007944 */ /* 0x000fea0003c00000 */
        /* <DEDUP_REMOVED lines=12> */
.L_x_3107:
        /* <DEDUP_REMOVED lines=23> */
.L_x_3108:
[----:B------:R-:W-:Y:S05]  /*2c00*/  BSYNC B0 ;  /* 0x0000000000007941 */ /* 0x000fea0003800000 */
.L_x_3106:
        /* <DEDUP_REMOVED lines=19> */
.L_x_3110:
        /* <DEDUP_REMOVED lines=22> */
.L_x_3111:
[----:B------:R-:W-:Y:S05]  /*2ea0*/  BSYNC B0 ;  /* 0x0000000000007941 */ /* 0x000fea0003800000 */
.L_x_3109:
        /* <DEDUP_REMOVED lines=21> */
.L_x_3113:
        /* <DEDUP_REMOVED lines=23> */
.L_x_3114:
[----:B------:R-:W-:Y:S05]  /*3170*/  BSYNC B0 ;  /* 0x0000000000007941 */ /* 0x000fea0003800000 */
.L_x_3112:
        /* <DEDUP_REMOVED lines=38> */
.L_x_3116:
        /* <DEDUP_REMOVED lines=23> */
.L_x_3117:
[----:B------:R-:W-:Y:S05]  /*3550*/  BSYNC B0 ;  /* 0x0000000000007941 */ /* 0x000fea0003800000 */
.L_x_3115:
        /* <DEDUP_REMOVED lines=27> */
.L_x_3119:
        /* <DEDUP_REMOVED lines=23> */
.L_x_3120:
[----:B------:R-:W-:Y:S05]  /*3880*/  BSYNC B0 ;  /* 0x0000000000007941 */ /* 0x000fea0003800000 */
.L_x_3118:
        /* <DEDUP_REMOVED lines=20> */
.L_x_3096:
[----:B------:R-:W-:-:S04]  /*39d0*/  LEA R2, P0, R32, c[0x0][0x200], 0x2 ;  /* 0x0000800020027a11 */ /* 0x000fc800078010ff */
[----:B------:R-:W-:-:S05]  /*39e0*/  LEA.HI.X R3, R32, c[0x0][0x204], R33, 0x2, P0 ;  /* 0x0000810020037a11 */ /* 0x000fca00000f1421 */
[----:B------:R0:W-:Y:S04]  /*39f0*/  STG.E [R2.64], R27 ;  /* 0x0000001b02007986 */ /* 0x0001e8000c101908 */
.L_x_3095:
[----:B------:R-:W-:Y:S05]  /*3a00*/  BSYNC B1 ;  /* 0x0000000000017941 */ /* 0x000fea0003800000 */
.L_x_3094:
        /* <DEDUP_REMOVED lines=40> */
.L_x_3124:
[----:B------:R-:W-:Y:S01]  /*3c90*/  BSSY B0, `(.L_x_3122) ;  /* 0x0000007000007945 */ /* 0x000fe20003800000 */
[----:B------:R-:W-:-:S05]  /*3ca0*/  @P2 BRA `(.L_x_3123) ;  /* 0x0000005000002947 */ /* 0x000fca0003800000 */
[----:B------:R-:W-:Y:S01]  /*3cb0*/  ISETP.GE.AND P0, PT, R18, c[0x0][0x220], PT ;  /* 0x0000880012007a0c */ /* 0x000fe20003f06270 */
[----:B------:R-:W-:Y:S01]  /*3cc0*/  CS2R R8, SRZ ;  /* 0x0000000000087805 */ /* 0x000fe2000001ff00 */
[----:B------:R-:W-:Y:S11]  /*3cd0*/  CS2R R10, SRZ ;  /* 0x00000000000a7805 */ /* 0x000ff6000001ff00 */
[----:B------:R-:W-:Y:S05]  /*3ce0*/  @!P0 MOV R15, R13 ;  /* 0x0000000d000f8202 */ /* 0x000fea0000000f00 */
[----:B------:R0:W5:Y:S02]  /*3cf0*/  @!P0 LDG.E.128 R8, [R14.64] ;  /* 0x000000080e088981 */ /* 0x000164000c1e1d00 */
.L_x_3123:
[----:B------:R-:W-:Y:S05]  /*3d00*/  BSYNC B0 ;  /* 0x0000000000007941 */ /* 0x000fea0003800000 */
.L_x_3122:
        /* <DEDUP_REMOVED lines=11> */
.L_x_3121:
        /* <DEDUP_REMOVED lines=78> */
        .weak           $__internal_19_$__cuda_sm20_div_s64
        .type           $__internal_19_$__cuda_sm20_div_s64,@function
        .size           $__internal_19_$__cuda_sm20_div_s64,(.L_x_5167 - $__internal_19_$__cuda_sm20_div_s64)
$__internal_19_$__cuda_sm20_div_s64:
        /* <DEDUP_REMOVED lines=83> */
[----:B------:R-:W-:Y:S06]  /*47d0*/  RET.REL.NODEC R40 `(_ZN5flash32flash_fwd_splitkv_combine_kernelI23Flash_fwd_kernel_traitsILi32ELi64ELi128ELi4ELb0ELb0EN7cutlass10bfloat16_tE19Flash_kernel_traitsILi32ELi64ELi128ELi4ES3_EELi16ELi2ELb0EEEvNS_16Flash_fwd_paramsE) ;  /* 0xffffb82028007950 */ /* 0x000fec0003c3ffff */
.L_x_3125:
        /* <DEDUP_REMOVED lines=10> */
.L_x_5167:


//--------------------- .text._ZN5flash32flash_fwd_splitkv_combine_kernelI23Flash_fwd_kernel_traitsILi32ELi64ELi128ELi4ELb0ELb0EN7cutlass10bfloat16_tE19Flash_kernel_traitsILi32ELi64ELi128ELi4ES3_EELi16ELi1ELb0EEEvNS_16Flash_fwd_paramsE --------------------------
	.section	.text._ZN5flash32flash_fwd_splitkv_combine_kernelI23Flash_fwd_kernel_traitsILi32ELi64ELi128ELi4ELb0ELb0EN7cutlass10bfloat16_tE19Flash_kernel_traitsILi32ELi64ELi128ELi4ES3_EELi16ELi1ELb0EEEvNS_16Flash_fwd_paramsE,"ax",@progbits
	.sectioninfo	@"SHI_REGISTERS=54"
	.align	128
        .global         _ZN5flash32flash_fwd_splitkv_combine_kernelI23Flash_fwd_kernel_traitsILi32ELi64ELi128ELi4ELb0ELb0EN7cutlass10bfloat16_tE19Flash_kernel_traitsILi32ELi64ELi128ELi4ES3_EELi16ELi1ELb0EEEvNS_16Flash_fwd_paramsE
        .type           _ZN5flash32flash_fwd_splitkv_combine_kernelI23Flash_fwd_kernel_traitsILi32ELi64ELi128ELi4ELb0ELb0EN7cutlass10bfloat16_tE19Flash_kernel_traitsILi32ELi64ELi128ELi4ES3_EELi16ELi1ELb0EEEvNS_16Flash_fwd_paramsE,@function
        .size           _ZN5flash32flash_fwd_splitkv_combine_kernelI23Flash_fwd_kernel_traitsILi32ELi64ELi128ELi4ELb0ELb0EN7cutlass10bfloat16_tE19Flash_kernel_traitsILi32ELi64ELi128ELi4ES3_EELi16ELi1ELb0EEEvNS_16Flash_fwd_paramsE,(.L_x_5168 - _ZN5flash32flash_fwd_splitkv_combine_kernelI23Flash_fwd_kernel_traitsILi32ELi64ELi128ELi4ELb0ELb0EN7cutlass10bfloat16_tE19Flash_kernel_traitsILi32ELi64ELi128ELi4ES3_EELi16ELi1ELb0EEEvNS_16Flash_fwd_paramsE)
        .other          _ZN5flash32flash_fwd_splitkv_combine_kernelI23Flash_fwd_kernel_traitsILi32ELi64ELi128ELi4ELb0ELb0EN7cutlass10bfloat16_tE19Flash_kernel_traitsILi32ELi64ELi128ELi4ES3_EELi16ELi1ELb0EEEvNS_16Flash_fwd_paramsE,@"STO_CUDA_ENTRY STV_DEFAULT"
_ZN5flash32flash_fwd_splitkv_combine_kernelI23Flash_fwd_kernel_traitsILi32ELi64ELi128ELi4ELb0ELb0EN7cutlass10bfloat16_tE19Flash_kernel_traitsILi32ELi64ELi128ELi4ES3_EELi16ELi1ELb0EEEvNS_16Flash_fwd_paramsE:
.text._ZN5flash32flash_fwd_splitkv_combine_kernelI23Flash_fwd_kernel_traitsILi32ELi64ELi128ELi4ELb0ELb0EN7cutlass10bfloat16_tE19Flash_kernel_traitsILi32ELi64ELi128ELi4ES3_EELi16ELi1ELb0EEEvNS_16Flash_fwd_paramsE:
        /* <DEDUP_REMOVED lines=23> */
[----:B------:R-:W-:Y:S05]  /*0170*/  CALL.REL.NOINC `($__internal_20_$__cuda_sm20_div_s64) ;  /* 0x0000417000007944 */ /* 0x000fea0003c00000 */
[----:B------:R-:W-:Y:S02]  /*0180*/  MOV R8, R0 ;  /* 0x0000000000087202 */ /* 0x000fe40000000f00 */
[----:B------:R-:W-:Y:S01]  /*0190*/  MOV R9, R23 ;  /* 0x0000001700097202 */ /* 0x000fe20000000f00 */
[----:B------:R-:W-:Y:S05]  /*01a0*/  BRA `(.L_x_3127) ;  /* 0x0000013000007947 */ /* 0x000fea0003800000 */
.L_x_3126:
        /* <DEDUP_REMOVED lines=19> */
.L_x_3127:
        /* <DEDUP_REMOVED lines=17> */
.L_x_3129:
        /* <DEDUP_REMOVED lines=19> */
.L_x_3130:
[----:B------:R-:W-:Y:S05]  /*0520*/  BSYNC B0 ;  /* 0x0000000000007941 */ /* 0x000fea0003800000 */
.L_x_3128:
        /* <DEDUP_REMOVED lines=45> */
.L_x_3132:
        /* <DEDUP_REMOVED lines=19> */
.L_x_3133:
[----:B------:R-:W-:Y:S05]  /*0930*/  BSYNC B0 ;  /* 0x0000000000007941 */ /* 0x000fea0003800000 */
.L_x_3131:
        /* <DEDUP_REMOVED lines=78> */
.L_x_3135:
        /* <DEDUP_REMOVED lines=19> */
.L_x_3136:
[----:B------:R-:W-:Y:S05]  /*0f50*/  BSYNC B0 ;  /* 0x0000000000007941 */ /* 0x000fea0003800000 */
.L_x_3134:
        /* <DEDUP_REMOVED lines=43> */
.L_x_3138:
        /* <DEDUP_REMOVED lines=19> */
.L_x_3139:
[----:B------:R-:W-:Y:S05]  /*1340*/  BSYNC B0 ;  /* 0x0000000000007941 */ /* 0x000fea0003800000 */
.L_x_3137:
        /* <DEDUP_REMOVED lines=133> */
.L_x_3141:
[----:B------:R-:W-:Y:S05]  /*1ba0*/  BSYNC B0 ;  /* 0x0000000000007941 */ /* 0x000fea0003800000 */
.L_x_3140:
        /* <DEDUP_REMOVED lines=73> */
[----:B------:R-:W-:Y:S05]  /*2040*/  CALL.REL.NOINC `($__internal_20_$__cuda_sm20_div_s64) ;  /* 0x000022a000007944 */ /* 0x000fea0003c00000 */
        /* <DEDUP_REMOVED lines=10> */
.L_x_3146:
        /* <DEDUP_REMOVED lines=23> */
.L_x_3147:
[----:B------:R-:W-:Y:S05]  /*2260*/  BSYNC B0 ;  /* 0x0000000000007941 */ /* 0x000fea0003800000 */
.L_x_3145:
        /* <DEDUP_REMOVED lines=22> */
.L_x_3149:
        /* <DEDUP_REMOVED lines=22> */
.L_x_3150:
[----:B------:R-:W-:Y:S05]  /*2530*/  BSYNC B0 ;  /* 0x0000000000007941 */ /* 0x000fea0003800000 */
.L_x_3148:
        /* <DEDUP_REMOVED lines=22> */
.L_x_3152:
        /* <DEDUP_REMOVED lines=22> */
.L_x_3153:
[----:B------:R-:W-:Y:S05]  /*2800*/  BSYNC B0 ;  /* 0x0000000000007941 */ /* 0x000fea0003800000 */
.L_x_3151:
        /* <DEDUP_REMOVED lines=33> */
[----:B------:R-:W-:Y:S05]  /*2a20*/  CALL.REL.NOINC `($__internal_20_$__cuda_sm20_div_s64) ;  /* 0x000018c000007944 */ /* 0x000fea0003c00000 */
        /* <DEDUP_REMOVED lines=11> */
.L_x_3155:
        /* <DEDUP_REMOVED lines=23> */
.L_x_3156:
[----:B------:R-:W-:Y:S05]  /*2c50*/  BSYNC B0 ;  /* 0x0000000000007941 */ /* 0x000fea0003800000 */
.L_x_3154:
        /* <DEDUP_REMOVED lines=20> */
.L_x_3158:
        /* <DEDUP_REMOVED lines=23> */
.L_x_3159:
[----:B------:R-:W-:Y:S05]  /*2f10*/  BSYNC B0 ;  /* 0x0000000000007941 */ /* 0x000fea0003800000 */
.L_x_3157:
        /* <DEDUP_REMOVED lines=19> */
.L_x_3161:
        /* <DEDUP_REMOVED lines=23> */
.L_x_3162:
[----:B------:R-:W-:Y:S05]  /*31c0*/  BSYNC B0 ;  /* 0x0000000000007941 */ /* 0x000fea0003800000 */
.L_x_3160:
        /* <DEDUP_REMOVED lines=25> */
[----:B------:R-:W-:Y:S05]  /*3360*/  CALL.REL.NOINC `($__internal_20_$__cuda_sm20_div_s64) ;  /* 0x00000f8000007944 */ /* 0x000fea0003c00000 */
        /* <DEDUP_REMOVED lines=12> */
.L_x_3164:
        /* <DEDUP_REMOVED lines=23> */
.L_x_3165:
[----:B------:R-:W-:Y:S05]  /*35a0*/  BSYNC B0 ;  /* 0x0000000000007941 */ /* 0x000fea0003800000 */
.L_x_3163:
        /* <DEDUP_REMOVED lines=28> */
.L_x_3167:
        /* <DEDUP_REMOVED lines=23> */
.L_x_3168:
[----:B------:R-:W-:Y:S05]  /*38e0*/  BSYNC B0 ;  /* 0x0000000000007941 */ /* 0x000fea0003800000 */
.L_x_3166:
        /* <DEDUP_REMOVED lines=20> */
.L_x_3144:
[----:B------:R-:W-:-:S04]  /*3a30*/  LEA R2, P0, R38, c[0x0][0x200], 0x2 ;  /* 0x0000800026027a11 */ /* 0x000fc800078010ff */
[----:B------:R-:W-:-:S05]  /*3a40*/  LEA.HI.X R3, R38, c[0x0][0x204], R39, 0x2, P0 ;  /* 0x0000810026037a11 */ /* 0x000fca00000f1427 */
[----:B------:R0:W-:Y:S04]  /*3a50*/  STG.E [R2.64], R29 ;  /* 0x0000001d02007986 */ /* 0x0001e8000c101908 */
.L_x_3143:
[----:B------:R-:W-:Y:S05]  /*3a60*/  BSYNC B1 ;  /* 0x0000000000017941 */ /* 0x000fea0003800000 */
.L_x_3142:
        /* <DEDUP_REMOVED lines=40> */
.L_x_3172:
[----:B------:R-:W-:Y:S01]  /*3cf0*/  BSSY B0, `(.L_x_3170) ;  /* 0x0000007000007945 */ /* 0x000fe20003800000 */
[----:B------:R-:W-:-:S05]  /*3d00*/  @P2 BRA `(.L_x_3171) ;  /* 0x0000005000002947 */ /* 0x000fca0003800000 */
[----:B------:R-:W-:Y:S01]  /*3d10*/  ISETP.GE.AND P0, PT, R18, c[0x0][0x220], PT ;  /* 0x0000880012007a0c */ /* 0x000fe20003f06270 */
[----:B------:R-:W-:Y:S01]  /*3d20*/  CS2R R8, SRZ ;  /* 0x0000000000087805 */ /* 0x000fe2000001ff00 */
[----:B------:R-:W-:Y:S11]  /*3d30*/  CS2R R10, SRZ ;  /* 0x00000000000a7805 */ /* 0x000ff6000001ff00 */
[----:B------:R-:W-:Y:S05]  /*3d40*/  @!P0 MOV R15, R13 ;  /* 0x0000000d000f8202 */ /* 0x000fea0000000f00 */
[----:B------:R0:W5:Y:S02]  /*3d50*/  @!P0 LDG.E.128 R8, [R14.64] ;  /* 0x000000080e088981 */ /* 0x000164000c1e1d00 */
.L_x_3171:
[----:B------:R-:W-:Y:S05]  /*3d60*/  BSYNC B0 ;  /* 0x0000000000007941 */ /* 0x000fea0003800000 */
.L_x_3170:
        /* <DEDUP_REMOVED lines=11> */
.L_x_3169:
        /* <DEDUP_REMOVED lines=77> */
        .weak           $__internal_20_$__cuda_sm20_div_s64
        .type           $__internal_20_$__cuda_sm20_div_s64,@function
        .size           $__internal_20_$__cuda_sm20_div_s64,(.L_x_5168 - $__internal_20_$__cuda_sm20_div_s64)
$__internal_20_$__cuda_sm20_div_s64:
        /* <DEDUP_REMOVED lines=83> */
[----:B------:R-:W-:Y:S06]  /*4820*/  RET.REL.NODEC R20 `(_ZN5flash32flash_fwd_splitkv_combine_kernelI23Flash_fwd_kernel_traitsILi32ELi64ELi128ELi4ELb0ELb0EN7cutlass10bfloat16_tE19Flash_kernel_traitsILi32ELi64ELi128ELi4ES3_EELi16ELi1ELb0EEEvNS_16Flash_fwd_paramsE) ;  /* 0xffffb7d014007950 */ /* 0x000fec0003c3ffff */
.L_x_3173:
        /* <DEDUP_REMOVED lines=13> */
.L_x_5168:


//--------------------- .text._ZN5flash32flash_fwd_splitkv_combine_kernelI23Flash_fwd_kernel_traitsILi32ELi64ELi128ELi4ELb0ELb0EN7cutlass10bfloat16_tE19Flash_kernel_traitsILi32ELi64ELi128ELi4ES3_EELi16ELi7ELb1EEEvNS_16Flash_fwd_paramsE --------------------------
	.section	.text._ZN5flash32flash_fwd_splitkv_combine_kernelI23Flash_fwd_kernel_traitsILi32ELi64ELi128ELi4ELb0ELb0EN7cutlass10bfloat16_tE19Flash_kernel_traitsILi32ELi64ELi128ELi4ES3_EELi16ELi7ELb1EEEvNS_16Flash_fwd_paramsE,"ax",@progbits
	.sectioninfo	@"SHI_REGISTERS=70"
	.align	128
        .global         _ZN5flash32flash_fwd_splitkv_combine_kernelI23Flash_fwd_kernel_traitsILi32ELi64ELi128ELi4ELb0ELb0EN7cutlass10bfloat16_tE19Flash_kernel_traitsILi32ELi64ELi128ELi4ES3_EELi16ELi7ELb1EEEvNS_16Flash_fwd_paramsE
        .type           _ZN5flash32flash_fwd_splitkv_combine_kernelI23Flash_fwd_kernel_traitsILi32ELi64ELi128ELi4ELb0ELb0EN7cutlass10bfloat16_tE19Flash_kernel_traitsILi32ELi64ELi128ELi4ES3_EELi16ELi7ELb1EEEvNS_16Flash_fwd_paramsE,@function
        .size           _ZN5flash32flash_fwd_splitkv_combine_kernelI23Flash_fwd_kernel_traitsILi32ELi64ELi128ELi4ELb0ELb0EN7cutlass10bfloat16_tE19Flash_kernel_traitsILi32ELi64ELi128ELi4ES3_EELi16ELi7ELb1EEEvNS_16Flash_fwd_paramsE,(.L_x_5169 - _ZN5flash32flash_fwd_splitkv_combine_kernelI23Flash_fwd_kernel_traitsILi32ELi64ELi128ELi4ELb0ELb0EN7cutlass10bfloat16_tE19Flash_kernel_traitsILi32ELi64ELi128ELi4ES3_EELi16ELi7ELb1EEEvNS_16Flash_fwd_paramsE)
        .other          _ZN5flash32flash_fwd_splitkv_combine_kernelI23Flash_fwd_kernel_traitsILi32ELi64ELi128ELi4ELb0ELb0EN7cutlass10bfloat16_tE19Flash_kernel_traitsILi32ELi64ELi128ELi4ES3_EELi16ELi7ELb1EEEvNS_16Flash_fwd_paramsE,@"STO_CUDA_ENTRY STV_DEFAULT"
_ZN5flash32flash_fwd_splitkv_combine_kernelI23Flash_fwd_kernel_traitsILi32ELi64ELi128ELi4ELb0ELb0EN7cutlass10bfloat16_tE19Flash_kernel_traitsILi32ELi64ELi128ELi4ES3_EELi16ELi7ELb1EEEvNS_16Flash_fwd_paramsE:
.text._ZN5flash32flash_fwd_splitkv_combine_kernelI23Flash_fwd_kernel_traitsILi32ELi64ELi128ELi4ELb0ELb0EN7cutlass10bfloat16_tE19Flash_kernel_traitsILi32ELi64ELi128ELi4ES3_EELi16ELi7ELb1EEEvNS_16Flash_fwd_paramsE:
        /* <DEDUP_REMOVED lines=23> */
[----:B------:R-:W-:Y:S05]  /*0170*/  CALL.REL.NOINC `($__internal_21_$__cuda_sm20_div_s64) ;  /* 0x00005f3000007944 */ /* 0x000fea0003c00000 */
[----:B------:R-:W-:Y:S02]  /*0180*/  MOV R8, R0 ;  /* 0x0000000000087202 */ /* 0x000fe40000000f00 */
[----:B------:R-:W-:Y:S01]  /*0190*/  MOV R9, R25 ;  /* 0x0000001900097202 */ /* 0x000fe20000000f00 */
[----:B------:R-:W-:Y:S05]  /*01a0*/  BRA `(.L_x_3175) ;  /* 0x0000013000007947 */ /* 0x000fea0003800000 */
.L_x_3174:
        /* <DEDUP_REMOVED lines=19> */
.L_x_3175:
        /* <DEDUP_REMOVED lines=17> */
.L_x_3177:
        /* <DEDUP_REMOVED lines=19> */
.L_x_3178:
[----:B------:R-:W-:Y:S05]  /*0520*/  BSYNC B0 ;  /* 0x0000000000007941 */ /* 0x000fea0003800000 */
.L_x_3176:
        /* <DEDUP_REMOVED lines=57> */
.L_x_3180:
        /* <DEDUP_REMOVED lines=19> */
.L_x_3181:
[----:B------:R-:W-:Y:S05]  /*09f0*/  BSYNC B0 ;  /* 0x0000000000007941 */ /* 0x000fea0003800000 */
.L_x_3179:
        /* <DEDUP_REMOVED lines=106> */
.L_x_3183:
        /* <DEDUP_REMOVED lines=19> */
.L_x_3184:
[----:B------:R-:W-:Y:S05]  /*11d0*/  BSYNC B0 ;  /* 0x0000000000007941 */ /* 0x000fea0003800000 */
.L_x_3182:
        /* <DEDUP_REMOVED lines=283> */
[----:B------:R-:W-:Y:S05]  /*2390*/  CALL.REL.NOINC `($__internal_21_$__cuda_sm20_div_s64) ;  /* 0x00003d1000007944 */ /* 0x000fea0003c00000 */
[----:B------:R-:W-:Y:S02]  /*23a0*/  MOV R50, R0 ;  /* 0x0000000000327202 */ /* 0x000fe40000000f00 */
[----:B------:R-:W-:Y:S01]  /*23b0*/  MOV R51, R25 ;  /* 0x0000001900337202 */ /* 0x000fe20000000f00 */
[----:B------:R-:W-:Y:S05]  /*23c0*/  BRA `(.L_x_3187) ;  /* 0x0000013000007947 */ /* 0x000fea0003800000 */
.L_x_3186:
        /* <DEDUP_REMOVED lines=19> */
.L_x_3187:
[----:B------:R-:W-:Y:S05]  /*2500*/  BSYNC B0 ;  /* 0x0000000000007941 */ /* 0x000fea0003800000 */
.L_x_3185:
        /* <DEDUP_REMOVED lines=257> */
.L_x_3192:
        /* <DEDUP_REMOVED lines=22> */
.L_x_3193:
[----:B------:R-:W-:Y:S05]  /*3680*/  BSYNC B0 ;  /* 0x0000000000007941 */ /* 0x000fea0003800000 */
.L_x_3191:
        /* <DEDUP_REMOVED lines=8> */
[----:B------:R-:W-:Y:S05]  /*3710*/  CALL.REL.NOINC `($__internal_21_$__cuda_sm20_div_s64) ;  /* 0x0000299000007944 */ /* 0x000fea0003c00000 */
        /* <DEDUP_REMOVED lines=11> */
.L_x_3195:
        /* <DEDUP_REMOVED lines=22> */
.L_x_3196:
[----:B------:R-:W-:Y:S05]  /*3930*/  BSYNC B0 ;  /* 0x0000000000007941 */ /* 0x000fea0003800000 */
.L_x_3194:
        /* <DEDUP_REMOVED lines=11> */
[----:B------:R-:W-:Y:S05]  /*39f0*/  CALL.REL.NOINC `($__internal_21_$__cuda_sm20_div_s64) ;  /* 0x000026b000007944 */ /* 0x000fea0003c00000 */
        /* <DEDUP_REMOVED lines=12> */
.L_x_3198:
        /* <DEDUP_REMOVED lines=22> */
.L_x_3199:
[----:B------:R-:W-:Y:S05]  /*3c20*/  BSYNC B0 ;  /* 0x0000000000007941 */ /* 0x000fea0003800000 */
.L_x_3197:
        /* <DEDUP_REMOVED lines=52> */
.L_x_3201:
        /* <DEDUP_REMOVED lines=23> */
.L_x_3202:
[----:B------:R-:W-:Y:S05]  /*40e0*/  BSYNC B0 ;  /* 0x0000000000007941 */ /* 0x000fea0003800000 */
.L_x_3200:
        /* <DEDUP_REMOVED lines=20> */
.L_x_3204:
        /* <DEDUP_REMOVED lines=22> */
.L_x_3205:
[----:B------:R-:W-:Y:S05]  /*4390*/  BSYNC B0 ;  /* 0x0000000000007941 */ /* 0x000fea0003800000 */
.L_x_3203:
        /* <DEDUP_REMOVED lines=22> */
.L_x_3207:
        /* <DEDUP_REMOVED lines=23> */
.L_x_3208:
[----:B------:R-:W-:Y:S05]  /*4670*/  BSYNC B0 ;  /* 0x0000000000007941 */ /* 0x000fea0003800000 */
.L_x_3206:
        /* <DEDUP_REMOVED lines=38> */
.L_x_3210:
        /* <DEDUP_REMOVED lines=23> */
.L_x_3211:
[----:B------:R-:W-:Y:S05]  /*4a50*/  BSYNC B0 ;  /* 0x0000000000007941 */ /* 0x000fea0003800000 */
.L_x_3209:
        /* <DEDUP_REMOVED lines=31> */
.L_x_3213:
        /* <DEDUP_REMOVED lines=23> */
.L_x_3214:
[----:B------:R-:W-:Y:S05]  /*4dc0*/  BSYNC B0 ;  /* 0x0000000000007941 */ /* 0x000fea0003800000 */
.L_x_3212:
        /* <DEDUP_REMOVED lines=20> */
.L_x_3190:
[----:B------:R-:W-:-:S04]  /*4f10*/  LEA R2, P0, R52, c[0x0][0x200], 0x2 ;  /* 0x0000800034027a11 */ /* 0x000fc800078010ff */
[----:B------:R-:W-:-:S05]  /*4f20*/  LEA.HI.X R3, R52, c[0x0][0x204], R53, 0x2, P0 ;  /* 0x0000810034037a11 */ /* 0x000fca00000f1435 */
[----:B------:R0:W-:Y:S04]  /*4f30*/  STG.E [R2.64], R30 ;  /* 0x0000001e02007986 */ /* 0x0001e8000c101908 */
.L_x_3189:
[----:B------:R-:W-:Y:S05]  /*4f40*/  BSYNC B1 ;  /* 0x0000000000017941 */ /* 0x000fea0003800000 */
.L_x_3188:
        /* <DEDUP_REMOVED lines=126> */
.L_x_3217:
        /* <DEDUP_REMOVED lines=37> */
.L_x_3216:
        /* <DEDUP_REMOVED lines=25> */
.L_x_3218:
[----:B------:R-:W-:-:S13]  /*5b10*/  ISETP.LT.OR P4, PT, R14, c[0x0][0x314], P4 ;  /* 0x0000c5000e007a0c */ /* 0x000fda0002781670 */
[----:B------:R-:W-:Y:S05]  /*5b20*/  @!P4 BRA `(.L_x_3215) ;  /* 0x000000a00000c947 */ /* 0x000fea0003800000 */
[----:B------:R-:W-:Y:S01]  /*5b30*/  ISETP.GE.AND P0, PT, R7, R15, PT ;  /* 0x0000000f0700720c */ /* 0x000fe20003f06270 */
[----:B------:R-:W-:-:S12]  /*5b40*/  BSSY B0, `(.L_x_3219) ;  /* 0x0000003000007945 */ /* 0x000fd80003800000 */
[----:B------:R-:W-:Y:S05]  /*5b50*/  @P0 BRA `(.L_x_3220) ;  /* 0x0000001000000947 */ /* 0x000fea0003800000 */
[----:B------:R0:W5:Y:S02]  /*5b60*/  LDG.E.128 R8, [R20.64] ;  /* 0x0000000814087981 */ /* 0x000164000c1e1d00 */
.L_x_3220:
[----:B------:R-:W-:Y:S05]  /*5b70*/  BSYNC B0 ;  /* 0x0000000000007941 */ /* 0x000fea0003800000 */
.L_x_3219:
[----:B------:R-:W1:Y:S02]  /*5b80*/  LDS R6, [R6] ;  /* 0x0000000006067984 */ /* 0x000e640000000800 */
[C---:B-1---5:R-:W-:Y:S02]  /*5b90*/  FFMA.FTZ R4, R6.reuse, R8, R4 ;  /* 0x0000000806047223 */ /* 0x062fe40000010004 */
[C---:B------:R-:W-:Y:S02]  /*5ba0*/  FFMA.FTZ R3, R6.reuse, R9, R3 ;  /* 0x0000000906037223 */ /* 0x040fe40000010003 */
[C---:B------:R-:W-:Y:S02]  /*5bb0*/  FFMA.FTZ R2, R6.reuse, R10, R2 ;  /* 0x0000000a06027223 */ /* 0x040fe40000010002 */
[----:B------:R-:W-:Y:S02]  /*5bc0*/  FFMA.FTZ R0, R6, R11, R0 ;  /* 0x0000000b06007223 */ /* 0x000fe40000010000 */
.L_x_3215:
        /* <DEDUP_REMOVED lines=78> */
        .weak           $__internal_21_$__cuda_sm20_div_s64
        .type           $__internal_21_$__cuda_sm20_div_s64,@function
        .size           $__internal_21_$__cuda_sm20_div_s64,(.L_x_5169 - $__internal_21_$__cuda_sm20_div_s64)
$__internal_21_$__cuda_sm20_div_s64:
        /* <DEDUP_REMOVED lines=83> */
[----:B------:R-:W-:Y:S06]  /*65e0*/  RET.REL.NODEC R22 `(_ZN5flash32flash_fwd_splitkv_combine_kernelI23Flash_fwd_kernel_traitsILi32ELi64ELi128ELi4ELb0ELb0EN7cutlass10bfloat16_tE19Flash_kernel_traitsILi32ELi64ELi128ELi4ES3_EELi16ELi7ELb1EEEvNS_16Flash_fwd_paramsE) ;  /* 0xffff9a1016007950 */ /* 0x000fec0003c3ffff */
.L_x_3221:
        /* <DEDUP_REMOVED lines=9> */
.L_x_5169:


//--------------------- .text._ZN5flash32flash_fwd_splitkv_combine_kernelI23Flash_fwd_kernel_traitsILi32ELi64ELi128ELi4ELb0ELb0EN7cutlass10bfloat16_tE19Flash_kernel_traitsILi32ELi64ELi128ELi4ES3_EELi16ELi6ELb1EEEvNS_16Flash_fwd_paramsE --------------------------
	.section	.text._ZN5flash32flash_fwd_splitkv_combine_kernelI23Flash_fwd_kernel_traitsILi32ELi64ELi128ELi4ELb0ELb0EN7cutlass10bfloat16_tE19Flash_kernel_traitsILi32ELi64ELi128ELi4ES3_EELi16ELi6ELb1EEEvNS_16Flash_fwd_paramsE,"ax",@progbits
	.sectioninfo	@"SHI_REGISTERS=62"
	.align	128
        .global         _ZN5flash32flash_fwd_splitkv_combine_kernelI23Flash_fwd_kernel_traitsILi32ELi64ELi128ELi4ELb0ELb0EN7cutlass10bfloat16_tE19Flash_kernel_traitsILi32ELi64ELi128ELi4ES3_EELi16ELi6ELb1EEEvNS_16Flash_fwd_paramsE
        .type           _ZN5flash32flash_fwd_splitkv_combine_kernelI23Flash_fwd_kernel_traitsILi32ELi64ELi128ELi4ELb0ELb0EN7cutlass10bfloat16_tE19Flash_kernel_traitsILi32ELi64ELi128ELi4ES3_EELi16ELi6ELb1EEEvNS_16Flash_fwd_paramsE,@function
        .size           _ZN5flash32flash_fwd_splitkv_combine_kernelI23Flash_fwd_kernel_traitsILi32ELi64ELi128ELi4ELb0ELb0EN7cutlass10bfloat16_tE19Flash_kernel_traitsILi32ELi64ELi128ELi4ES3_EELi16ELi6ELb1EEEvNS_16Flash_fwd_paramsE,(.L_x_5170 - _ZN5flash32flash_fwd_splitkv_combine_kernelI23Flash_fwd_kernel_traitsILi32ELi64ELi128ELi4ELb0ELb0EN7cutlass10bfloat16_tE19Flash_kernel_traitsILi32ELi64ELi128ELi4ES3_EELi16ELi6ELb1EEEvNS_16Flash_fwd_paramsE)
        .other          _ZN5flash32flash_fwd_splitkv_combine_kernelI23Flash_fwd_kernel_traitsILi32ELi64ELi128ELi4ELb0ELb0EN7cutlass10bfloat16_tE19Flash_kernel_traitsILi32ELi64ELi128ELi4ES3_EELi16ELi6ELb1EEEvNS_16Flash_fwd_paramsE,@"STO_CUDA_ENTRY STV_DEFAULT"
_ZN5flash32flash_fwd_splitkv_combine_kernelI23Flash_fwd_kernel_traitsILi32ELi64ELi128ELi4ELb0ELb0EN7cutlass10bfloat16_tE19Flash_kernel_traitsILi32ELi64ELi128ELi4ES3_EELi16ELi6ELb1EEEvNS_16Flash_fwd_paramsE:
.text._ZN5flash32flash_fwd_splitkv_combine_kernelI23Flash_fwd_kernel_traitsILi32ELi64ELi128ELi4ELb0ELb0EN7cutlass10bfloat16_tE19Flash_kernel_traitsILi32ELi64ELi128ELi4ES3_EELi16ELi6ELb1EEEvNS_16Flash_fwd_paramsE:
        /* <DEDUP_REMOVED lines=23> */
[----:B------:R-:W-:Y:S05]  /*0170*/  CALL.REL.NOINC `($__internal_22_$__cuda_sm20_div_s64) ;  /* 0x0000513000007944 */ /* 0x000fea0003c00000 */
[----:B------:R-:W-:Y:S02]  /*0180*/  MOV R8, R0 ;  /* 0x0000000000087202 */ /* 0x000fe40000000f00 */
[----:B------:R-:W-:Y:S01]  /*0190*/  MOV R9, R25 ;  /* 0x0000001900097202 */ /* 0x000fe20000000f00 */
[----:B------:R-:W-:Y:S05]  /*01a0*/  BRA `(.L_x_3223) ;  /* 0x0000013000007947 */ /* 0x000fea0003800000 */
.L_x_3222:
        /* <DEDUP_REMOVED lines=19> */
.L_x_3223:
        /* <DEDUP_REMOVED lines=17> */
.L_x_3225:
        /* <DEDUP_REMOVED lines=19> */
.L_x_3226:
[----:B------:R-:W-:Y:S05]  /*0520*/  BSYNC B0 ;  /* 0x0000000000007941 */ /* 0x000fea0003800000 */
.L_x_3224:
        /* <DEDUP_REMOVED lines=57> */
.L_x_3228:
        /* <DEDUP_REMOVED lines=19> */
.L_x_3229:
[----:B------:R-:W-:Y:S05]  /*09f0*/  BSYNC B0 ;  /* 0x0000000000007941 */ /* 0x000fea0003800000 */
.L_x_3227:
        /* <DEDUP_REMOVED lines=106> */
.L_x_3231:
        /* <DEDUP_REMOVED lines=19> */
.L_x_3232:
[----:B------:R-:W-:Y:S05]  /*11d0*/  BSYNC B0 ;  /* 0x0000000000007941 */ /* 0x000fea0003800000 */
.L_x_3230:
        /* <DEDUP_REMOVED lines=163> */
[----:B------:R-:W-:Y:S05]  /*1c10*/  CALL.REL.NOINC `($__internal_22_$__cuda_sm20_div_s64) ;  /* 0x0000369000007944 */ /* 0x000fea0003c00000 */
[----:B------:R-:W-:Y:S02]  /*1c20*/  MOV R42, R0 ;  /* 0x00000000002a7202 */ /* 0x000fe40000000f00 */
[----:B------:R-:W-:Y:S01]  /*1c30*/  MOV R43, R25 ;  /* 0x00000019002b7202 */ /* 0x000fe20000000f00 */
[----:B------:R-:W-:Y:S05]  /*1c40*/  BRA `(.L_x_3235) ;  /* 0x0000013000007947 */ /* 0x000fea0003800000 */
.L_x_3234:
        /* <DEDUP_REMOVED lines=19> */
.L_x_3235:
[----:B------:R-:W-:Y:S05]  /*1d80*/  BSYNC B0 ;  /* 0x0000000000007941 */ /* 0x000fea0003800000 */
.L_x_3233:
        /* <DEDUP_REMOVED lines=201> */
.L_x_3240:
        /* <DEDUP_REMOVED lines=22> */
.L_x_3241:
[----:B------:R-:W-:Y:S05]  /*2b80*/  BSYNC B0 ;  /* 0x0000000000007941 */ /* 0x000fea0003800000 */
.L_x_3239:
        /* <DEDUP_REMOVED lines=8> */
[----:B------:R-:W-:Y:S05]  /*2c10*/  CALL.REL.NOINC `($__internal_22_$__cuda_sm20_div_s64) ;  /* 0x0000269000007944 */ /* 0x000fea0003c00000 */
        /* <DEDUP_REMOVED lines=11> */
.L_x_3243:
        /* <DEDUP_REMOVED lines=22> */
.L_x_3244:
[----:B------:R-:W-:Y:S05]  /*2e30*/  BSYNC B0 ;  /* 0x0000000000007941 */ /* 0x000fea0003800000 */
.L_x_3242:
        /* <DEDUP_REMOVED lines=11> */
[----:B------:R-:W-:Y:S05]  /*2ef0*/  CALL.REL.NOINC `($__internal_22_$__cuda_sm20_div_s64) ;  /* 0x000023b000007944 */ /* 0x000fea0003c00000 */
        /* <DEDUP_REMOVED lines=12> */
.L_x_3246:
        /* <DEDUP_REMOVED lines=22> */
.L_x_3247:
[----:B------:R-:W-:Y:S05]  /*3120*/  BSYNC B0 ;  /* 0x0000000000007941 */ /* 0x000fea0003800000 */
.L_x_3245:
        /* <DEDUP_REMOVED lines=52> */
.L_x_3249:
        /* <DEDUP_REMOVED lines=23> */
.L_x_3250:
[----:B------:R-:W-:Y:S05]  /*35e0*/  BSYNC B0 ;  /* 0x0000000000007941 */ /* 0x000fea0003800000 */
.L_x_3248:
        /* <DEDUP_REMOVED lines=20> */
.L_x_3252:
        /* <DEDUP_REMOVED lines=22> */
.L_x_3253:
[----:B------:R-:W-:Y:S05]  /*3890*/  BSYNC B0 ;  /* 0x0000000000007941 */ /* 0x000fea0003800000 */
.L_x_3251:
        /* <DEDUP_REMOVED lines=22> */
.L_x_3255:
        /* <DEDUP_REMOVED lines=23> */
.L_x_3256:
[----:B------:R-:W-:Y:S05]  /*3b70*/  BSYNC B0 ;  /* 0x0000000000007941 */ /* 0x000fea0003800000 */
.L_x_3254:
        /* <DEDUP_REMOVED lines=38> */
.L_x_3258:
        /* <DEDUP_REMOVED lines=23> */
.L_x_3259:
[----:B------:R-:W-:Y:S05]  /*3f50*/  BSYNC B0 ;  /* 0x0000000000007941 */ /* 0x000fea0003800000 */
.L_x_3257:
        /* <DEDUP_REMOVED lines=31> */
.L_x_3261:
        /* <DEDUP_REMOVED lines=23> */
.L_x_3262:
[----:B------:R-:W-:Y:S05]  /*42c0*/  BSYNC B0 ;  /* 0x0000000000007941 */ /* 0x000fea0003800000 */
.L_x_3260:
        /* <DEDUP_REMOVED lines=20> */
.L_x_3238:
[----:B------:R-:W-:-:S04]  /*4410*/  LEA R2, P0, R44, c[0x0][0x200], 0x2 ;  /* 0x000080002c027a11 */ /* 0x000fc800078010ff */
[----:B------:R-:W-:-:S05]  /*4420*/  LEA.HI.X R3, R44, c[0x0][0x204], R45, 0x2, P0 ;  /* 0x000081002c037a11 */ /* 0x000fca00000f142d */
[----:B------:R0:W-:Y:S04]  /*4430*/  STG.E [R2.64], R30 ;  /* 0x0000001e02007986 */ /* 0x0001e8000c101908 */
.L_x_3237:
[----:B------:R-:W-:Y:S05]  /*4440*/  BSYNC B1 ;  /* 0x0000000000017941 */ /* 0x000fea0003800000 */
.L_x_3236:
        /* <DEDUP_REMOVED lines=78> */
.L_x_3265:
        /* <DEDUP_REMOVED lines=37> */
.L_x_3264:
        /* <DEDUP_REMOVED lines=25> */
.L_x_3266:
[----:B------:R-:W-:-:S13]  /*4d10*/  ISETP.LT.OR P4, PT, R14, c[0x0][0x314], P4 ;  /* 0x0000c5000e007a0c */ /* 0x000fda0002781670 */
[----:B------:R-:W-:Y:S05]  /*4d20*/  @!P4 BRA `(.L_x_3263) ;  /* 0x000000a00000c947 */ /* 0x000fea0003800000 */
[----:B------:R-:W-:Y:S01]  /*4d30*/  ISETP.GE.AND P0, PT, R7, R15, PT ;  /* 0x0000000f0700720c */ /* 0x000fe20003f06270 */
[----:B------:R-:W-:-:S12]  /*4d40*/  BSSY B0, `(.L_x_3267) ;  /* 0x0000003000007945 */ /* 0x000fd80003800000 */
[----:B------:R-:W-:Y:S05]  /*4d50*/  @P0 BRA `(.L_x_3268) ;  /* 0x0000001000000947 */ /* 0x000fea0003800000 */
[----:B------:R0:W5:Y:S02]  /*4d60*/  LDG.E.128 R8, [R20.64] ;  /* 0x0000000814087981 */ /* 0x000164000c1e1d00 */
.L_x_3268:
[----:B------:R-:W-:Y:S05]  /*4d70*/  BSYNC B0 ;  /* 0x0000000000007941 */ /* 0x000fea0003800000 */
.L_x_3267:
[----:B------:R-:W1:Y:S02]  /*4d80*/  LDS R6, [R6] ;  /* 0x0000000006067984 */ /* 0x000e640000000800 */
[C---:B-1---5:R-:W-:Y:S02]  /*4d90*/  FFMA.FTZ R4, R6.reuse, R8, R4 ;  /* 0x0000000806047223 */ /* 0x062fe40000010004 */
[C---:B------:R-:W-:Y:S02]  /*4da0*/  FFMA.FTZ R3, R6.reuse, R9, R3 ;  /* 0x0000000906037223 */ /* 0x040fe40000010003 */
[C---:B------:R-:W-:Y:S02]  /*4db0*/  FFMA.FTZ R2, R6.reuse, R10, R2 ;  /* 0x0000000a06027223 */ /* 0x040fe40000010002 */
[----:B------:R-:W-:Y:S02]  /*4dc0*/  FFMA.FTZ R0, R6, R11, R0 ;  /* 0x0000000b06007223 */ /* 0x000fe40000010000 */
.L_x_3263:
        /* <DEDUP_REMOVED lines=78> */
        .weak           $__internal_22_$__cuda_sm20_div_s64
        .type           $__internal_22_$__cuda_sm20_div_s64,@function
        .size           $__internal_22_$__cuda_sm20_div_s64,(.L_x_5170 - $__internal_22_$__cuda_sm20_div_s64)
$__internal_22_$__cuda_sm20_div_s64:
        /* <DEDUP_REMOVED lines=83> */
[----:B------:R-:W-:Y:S06]  /*57e0*/  RET.REL.NODEC R22 `(_ZN5flash32flash_fwd_splitkv_combine_kernelI23Flash_fwd_kernel_traitsILi32ELi64ELi128ELi4ELb0ELb0EN7cutlass10bfloat16_tE19Flash_kernel_traitsILi32ELi64ELi128ELi4ES3_EELi16ELi6ELb1EEEvNS_16Flash_fwd_paramsE) ;  /* 0xffffa81016007950 */ /* 0x000fec0003c3ffff */
.L_x_3269:
        /* <DEDUP_REMOVED lines=9> */
.L_x_5170:


//--------------------- .text._ZN5flash32flash_fwd_splitkv_combine_kernelI23Flash_fwd_kernel_traitsILi32ELi64ELi128ELi4ELb0ELb0EN7cutlass10bfloat16_tE19Flash_kernel_traitsILi32ELi64ELi128ELi4ES3_EELi16ELi5ELb1EEEvNS_16Flash_fwd_paramsE --------------------------
	.section	.text._ZN5flash32flash_fwd_splitkv_combine_kernelI23Flash_fwd_kernel_traitsILi32ELi64ELi128ELi4ELb0ELb0EN7cutlass10bfloat16_tE19Flash_kernel_traitsILi32ELi64ELi128ELi4ES3_EELi16ELi5ELb1EEEvNS_16Flash_fwd_paramsE,"ax",@progbits
	.sectioninfo	@"SHI_REGISTERS=62"
	.align	128
        .global         _ZN5flash32flash_fwd_splitkv_combine_kernelI23Flash_fwd_kernel_traitsILi32ELi64ELi128ELi4ELb0ELb0EN7cutlass10bfloat16_tE19Flash_kernel_traitsILi32ELi64ELi128ELi4ES3_EELi16ELi5ELb1EEEvNS_16Flash_fwd_paramsE
        .type           _ZN5flash32flash_fwd_splitkv_combine_kernelI23Flash_fwd_kernel_traitsILi32ELi64ELi128ELi4ELb0ELb0EN7cutlass10bfloat16_tE19Flash_kernel_traitsILi32ELi64ELi128ELi4ES3_EELi16ELi5ELb1EEEvNS_16Flash_fwd_paramsE,@function
        .size           _ZN5flash32flash_fwd_splitkv_combine_kernelI23Flash_fwd_kernel_traitsILi32ELi64ELi128ELi4ELb0ELb0EN7cutlass10bfloat16_tE19Flash_kernel_traitsILi32ELi64ELi128ELi4ES3_EELi16ELi5ELb1EEEvNS_16Flash_fwd_paramsE,(.L_x_5171 - _ZN5flash32flash_fwd_splitkv_combine_kernelI23Flash_fwd_kernel_traitsILi32ELi64ELi128ELi4ELb0ELb0EN7cutlass10bfloat16_tE19Flash_kernel_traitsILi32ELi64ELi128ELi4ES3_EELi16ELi5ELb1EEEvNS_16Flash_fwd_paramsE)
        .other          _ZN5flash32flash_fwd_splitkv_combine_kernelI23Flash_fwd_kernel_traitsILi32ELi64ELi128ELi4ELb0ELb0EN7cutlass10bfloat16_tE19Flash_kernel_traitsILi32ELi64ELi128ELi4ES3_EELi16ELi5ELb1EEEvNS_16Flash_fwd_paramsE,@"STO_CUDA_ENTRY STV_DEFAULT"
_ZN5flash32flash_fwd_splitkv_combine_kernelI23Flash_fwd_kernel_traitsILi32ELi64ELi128ELi4ELb0ELb0EN7cutlass10bfloat16_tE19Flash_kernel_traitsILi32ELi64ELi128ELi4ES3_EELi16ELi5ELb1EEEvNS_16Flash_fwd_paramsE:
.text._ZN5flash32flash_fwd_splitkv_combine_kernelI23Flash_fwd_kernel_traitsILi32ELi64ELi128ELi4ELb0ELb0EN7cutlass10bfloat16_tE19Flash_kernel_traitsILi32ELi64ELi128ELi4ES3_EELi16ELi5ELb1EEEvNS_16Flash_fwd_paramsE:
        /* <DEDUP_REMOVED lines=23> */
[----:B------:R-:W-:Y:S05]  /*0170*/  CALL.REL.NOINC `($__internal_23_$__cuda_sm20_div_s64) ;  /* 0x0000490000007944 */ /* 0x000fea0003c00000 */
[----:B------:R-:W-:Y:S05]  /*0180*/  BRA `(.L_x_3271) ;  /* 0x0000013000007947 */ /* 0x000fea0003800000 */
.L_x_3270:
        /* <DEDUP_REMOVED lines=19> */
.L_x_3271:
        /* <DEDUP_REMOVED lines=11> */
[----:B------:R-:W-:Y:S05]  /*0370*/  CALL.REL.NOINC `($__internal_23_$__cuda_sm20_div_s64) ;  /* 0x0000470000007944 */ /* 0x000fea0003c00000 */
[----:B------:R-:W-:Y:S02]  /*0380*/  MOV R32, R20 ;  /* 0x0000001400207202 */ /* 0x000fe40000000f00 */
[----:B------:R-:W-:Y:S01]  /*0390*/  MOV R33, R21 ;  /* 0x0000001500217202 */ /* 0x000fe20000000f00 */
[----:B------:R-:W-:Y:S05]  /*03a0*/  BRA `(.L_x_3274) ;  /* 0x0000013000007947 */ /* 0x000fea0003800000 */
.L_x_3273:
        /* <DEDUP_REMOVED lines=19> */
.L_x_3274:
[----:B------:R-:W-:Y:S05]  /*04e0*/  BSYNC B0 ;  /* 0x0000000000007941 */ /* 0x000fea0003800000 */
.L_x_3272:
        /* <DEDUP_REMOVED lines=54> */
[----:B------:R-:W-:Y:S02]  /*0850*/  MOV R8, R20 ;  /* 0x0000001400087202 */ /* 0x000fe40000000f00 */
[----:B------:R-:W-:Y:S01]  /*0860*/  MOV R9, R21 ;  /* 0x0000001500097202 */ /* 0x000fe20000000f00 */
[----:B------:R-:W-:Y:S05]  /*0870*/  BRA `(.L_x_3277) ;  /* 0x0000013000007947 */ /* 0x000fea0003800000 */
.L_x_3276:
        /* <DEDUP_REMOVED lines=19> */
.L_x_3277:
[----:B------:R-:W-:Y:S05]  /*09b0*/  BSYNC B0 ;  /* 0x0000000000007941 */ /* 0x000fea0003800000 */
.L_x_3275:
        /* <DEDUP_REMOVED lines=100> */
[----:B------:R-:W-:Y:S05]  /*1000*/  CALL.REL.NOINC `($__internal_23_$__cuda_sm20_div_s64) ;  /* 0x00003a7000007944 */ /* 0x000fea0003c00000 */
[----:B------:R-:W-:Y:S02]  /*1010*/  MOV R40, R20 ;  /* 0x0000001400287202 */ /* 0x000fe40000000f00 */
[----:B------:R-:W-:Y:S01]  /*1020*/  MOV R41, R21 ;  /* 0x0000001500297202 */ /* 0x000fe20000000f00 */
[----:B------:R-:W-:Y:S05]  /*1030*/  BRA `(.L_x_3280) ;  /* 0x0000013000007947 */ /* 0x000fea0003800000 */
.L_x_3279:
        /* <DEDUP_REMOVED lines=19> */
.L_x_3280:
[----:B------:R-:W-:Y:S05]  /*1170*/  BSYNC B0 ;  /* 0x0000000000007941 */ /* 0x000fea0003800000 */
.L_x_3278:
        /* <DEDUP_REMOVED lines=103> */
[----:B------:R-:W-:Y:S05]  /*17f0*/  CALL.REL.NOINC `($__internal_23_$__cuda_sm20_div_s64) ;  /* 0x0000328000007944 */ /* 0x000fea0003c00000 */
[----:B------:R-:W-:Y:S02]  /*1800*/  MOV R42, R20 ;  /* 0x00000014002a7202 */ /* 0x000fe40000000f00 */
[----:B------:R-:W-:Y:S01]  /*1810*/  MOV R43, R21 ;  /* 0x00000015002b7202 */ /* 0x000fe20000000f00 */
[----:B------:R-:W-:Y:S05]  /*1820*/  BRA `(.L_x_3283) ;  /* 0x0000013000007947 */ /* 0x000fea0003800000 */
.L_x_3282:
        /* <DEDUP_REMOVED lines=19> */
.L_x_3283:
[----:B------:R-:W-:Y:S05]  /*1960*/  BSYNC B0 ;  /* 0x0000000000007941 */ /* 0x000fea0003800000 */
.L_x_3281:
        /* <DEDUP_REMOVED lines=161> */
[----:B------:R-:W-:Y:S05]  /*2380*/  CALL.REL.NOINC `($__internal_23_$__cuda_sm20_div_s64) ;  /* 0x000026f000007944 */ /* 0x000fea0003c00000 */
        /* <DEDUP_REMOVED lines=9> */
.L_x_3288:
        /* <DEDUP_REMOVED lines=22> */
.L_x_3289:
[----:B------:R-:W-:Y:S05]  /*2580*/  BSYNC B0 ;  /* 0x0000000000007941 */ /* 0x000fea0003800000 */
.L_x_3287:
        /* <DEDUP_REMOVED lines=19> */
.L_x_3291:
        /* <DEDUP_REMOVED lines=22> */
.L_x_3292:
[----:B------:R-:W-:Y:S05]  /*2820*/  BSYNC B0 ;  /* 0x0000000000007941 */ /* 0x000fea0003800000 */
.L_x_3290:
        /* <DEDUP_REMOVED lines=11> */
[----:B------:R-:W-:Y:S05]  /*28e0*/  CALL.REL.NOINC `($__internal_23_$__cuda_sm20_div_s64) ;  /* 0x0000219000007944 */ /* 0x000fea0003c00000 */
[----:B------:R-:W-:-:S04]  /*28f0*/  IADD3 R23, P0, RZ, -R20, RZ ;  /* 0x80000014ff177210 */ /* 0x000fc80007f1e0ff */
[----:B------:R-:W-:Y:S01]  /*2900*/  IADD3.X R19, RZ, ~R21, RZ, P0, !PT ;  /* 0x80000015ff137210 */ /* 0x000fe200007fe4ff */
[----:B------:R-:W-:-:S04]  /*2910*/  IMAD.WIDE.U32 R44, R4, R23, R44 ;  /* 0x00000017042c7225 */ /* 0x000fc800078e002c */
[----:B------:R-:W-:-:S04]  /*2920*/  IMAD R19, R19, R4, RZ ;  /* 0x0000000413137224 */ /* 0x000fc800078e02ff */
[----:B------:R-:W-:-:S05]  /*2930*/  IMAD R0, R0, R23, R19 ;  /* 0x0000001700007224 */ /* 0x000fca00078e0213 */
[----:B------:R-:W-:Y:S01]  /*2940*/  IADD3 R0, R45, R0, RZ ;  /* 0x000000002d007210 */ /* 0x000fe20007ffe0ff */
[----:B------:R-:W-:Y:S05]  /*2950*/  BRA `(.L_x_3295) ;  /* 0x0000016000007947 */ /* 0x000fea0003800000 */
.L_x_3294:
        /* <DEDUP_REMOVED lines=22> */
.L_x_3295:
[----:B------:R-:W-:Y:S05]  /*2ac0*/  BSYNC B0 ;  /* 0x0000000000007941 */ /* 0x000fea0003800000 */
.L_x_3293:
        /* <DEDUP_REMOVED lines=38> */
[----:B------:R-:W-:Y:S05]  /*2d30*/  CALL.REL.NOINC `($__internal_23_$__cuda_sm20_div_s64) ;  /* 0x00001d4000007944 */ /* 0x000fea0003c00000 */
        /* <DEDUP_REMOVED lines=12> */
.L_x_3297:
        /* <DEDUP_REMOVED lines=23> */
.L_x_3298:
[----:B------:R-:W-:Y:S05]  /*2f70*/  BSYNC B0 ;  /* 0x0000000000007941 */ /* 0x000fea0003800000 */
.L_x_3296:
        /* <DEDUP_REMOVED lines=18> */
.L_x_3300:
        /* <DEDUP_REMOVED lines=22> */
.L_x_3301:
[----:B------:R-:W-:Y:S05]  /*3200*/  BSYNC B0 ;  /* 0x0000000000007941 */ /* 0x000fea0003800000 */
.L_x_3299:
        /* <DEDUP_REMOVED lines=22> */
.L_x_3303:
        /* <DEDUP_REMOVED lines=23> */
.L_x_3304:
[----:B------:R-:W-:Y:S05]  /*34e0*/  BSYNC B0 ;  /* 0x0000000000007941 */ /* 0x000fea0003800000 */
.L_x_3302:
        /* <DEDUP_REMOVED lines=38> */
.L_x_3306:
        /* <DEDUP_REMOVED lines=23> */
.L_x_3307:
[----:B------:R-:W-:Y:S05]  /*38c0*/  BSYNC B0 ;  /* 0x0000000000007941 */ /* 0x000fea0003800000 */
.L_x_3305:
        /* <DEDUP_REMOVED lines=29> */
.L_x_3309:
        /* <DEDUP_REMOVED lines=23> */
.L_x_3310:
[----:B------:R-:W-:Y:S05]  /*3c10*/  BSYNC B0 ;  /* 0x0000000000007941 */ /* 0x000fea0003800000 */
.L_x_3308:
        /* <DEDUP_REMOVED lines=20> */
.L_x_3286:
[----:B------:R-:W-:-:S04]  /*3d60*/  LEA R2, P0, R40, c[0x0][0x200], 0x2 ;  /* 0x0000800028027a11 */ /* 0x000fc800078010ff */
[----:B------:R-:W-:-:S05]  /*3d70*/  LEA.HI.X R3, R40, c[0x0][0x204], R41, 0x2, P0 ;  /* 0x0000810028037a11 */ /* 0x000fca00000f1429 */
[----:B------:R0:W-:Y:S04]  /*3d80*/  STG.E [R2.64], R31 ;  /* 0x0000001f02007986 */ /* 0x0001e8000c101908 */
.L_x_3285:
[----:B------:R-:W-:Y:S05]  /*3d90*/  BSYNC B1 ;  /* 0x0000000000017941 */ /* 0x000fea0003800000 */
.L_x_3284:
        /* <DEDUP_REMOVED lines=54> */
.L_x_3313:
        /* <DEDUP_REMOVED lines=37> */
.L_x_3312:
        /* <DEDUP_REMOVED lines=25> */
.L_x_3314:
[----:B------:R-:W-:-:S13]  /*44e0*/  ISETP.LT.OR P4, PT, R14, c[0x0][0x314], P4 ;  /* 0x0000c5000e007a0c */ /* 0x000fda0002781670 */
[----:B------:R-:W-:Y:S05]  /*44f0*/  @!P4 BRA `(.L_x_3311) ;  /* 0x000000a00000c947 */ /* 0x000fea0003800000 */
[----:B------:R-:W-:Y:S01]  /*4500*/  ISETP.GE.AND P0, PT, R7, R16, PT ;  /* 0x000000100700720c */ /* 0x000fe20003f06270 */
[----:B------:R-:W-:-:S12]  /*4510*/  BSSY B0, `(.L_x_3315) ;  /* 0x0000003000007945 */ /* 0x000fd80003800000 */
[----:B------:R-:W-:Y:S05]  /*4520*/  @P0 BRA `(.L_x_3316) ;  /* 0x0000001000000947 */ /* 0x000fea0003800000 */
[----:B------:R0:W5:Y:S02]  /*4530*/  LDG.E.128 R8, [R22.64] ;  /* 0x0000000816087981 */ /* 0x000164000c1e1d00 */
.L_x_3316:
[----:B------:R-:W-:Y:S05]  /*4540*/  BSYNC B0 ;  /* 0x0000000000007941 */ /* 0x000fea0003800000 */
.L_x_3315:
[----:B------:R-:W1:Y:S02]  /*4550*/  LDS R5, [R6] ;  /* 0x0000000006057984 */ /* 0x000e640000000800 */
[C---:B-1---5:R-:W-:Y:S02]  /*4560*/  FFMA.FTZ R4, R5.reuse, R8, R4 ;  /* 0x0000000805047223 */ /* 0x062fe40000010004 */
[C---:B------:R-:W-:Y:S02]  /*4570*/  FFMA.FTZ R3, R5.reuse, R9, R3 ;  /* 0x0000000905037223 */ /* 0x040fe40000010003 */
[C---:B------:R-:W-:Y:S02]  /*4580*/  FFMA.FTZ R2, R5.reuse, R10, R2 ;  /* 0x0000000a05027223 */ /* 0x040fe40000010002 */
[----:B------:R-:W-:Y:S02]  /*4590*/  FFMA.FTZ R0, R5, R11, R0 ;  /* 0x0000000b05007223 */ /* 0x000fe40000010000 */
.L_x_3311:
        /* <DEDUP_REMOVED lines=78> */
        .weak           $__internal_23_$__cuda_sm20_div_s64
        .type           $__internal_23_$__cuda_sm20_div_s64,@function
        .size           $__internal_23_$__cuda_sm20_div_s64,(.L_x_5171 - $__internal_23_$__cuda_sm20_div_s64)
$__internal_23_$__cuda_sm20_div_s64:
        /* <DEDUP_REMOVED lines=83> */
[----:B------:R-:W-:Y:S05]  /*4fb0*/  RET.REL.NODEC R22 `(_ZN5flash32flash_fwd_splitkv_combine_kernelI23Flash_fwd_kernel_traitsILi32ELi64ELi128ELi4ELb0ELb0EN7cutlass10bfloat16_tE19Flash_kernel_traitsILi32ELi64ELi128ELi4ES3_EELi16ELi5ELb1EEEvNS_16Flash_fwd_paramsE) ;  /* 0xffffb04016007950 */ /* 0x000fea0003c3ffff */
.L_x_3317:
        /* <DEDUP_REMOVED lines=12> */
.L_x_5171:


//--------------------- .text._ZN5flash32flash_fwd_splitkv_combine_kernelI23Flash_fwd_kernel_traitsILi32ELi64ELi128ELi4ELb0ELb0EN7cutlass10bfloat16_tE19Flash_kernel_traitsILi32ELi64ELi128ELi4ES3_EELi16ELi4ELb1EEEvNS_16Flash_fwd_paramsE --------------------------
	.section	.text._ZN5flash32flash_fwd_splitkv_combine_kernelI23Flash_fwd_kernel_traitsILi32ELi64ELi128ELi4ELb0ELb0EN7cutlass10bfloat16_tE19Flash_kernel_traitsILi32ELi64ELi128ELi4ES3_EELi16ELi4ELb1EEEvNS_16Flash_fwd_paramsE,"ax",@progbits
	.sectioninfo	@"SHI_REGISTERS=58"
	.align	128
        .global         _ZN5flash32flash_fwd_splitkv_combine_kernelI23Flash_fwd_kernel_traitsILi32ELi64ELi128ELi4ELb0ELb0EN7cutlass10bfloat16_tE19Flash_kernel_traitsILi32ELi64ELi128ELi4ES3_EELi16ELi4ELb1EEEvNS_16Flash_fwd_paramsE
        .type           _ZN5flash32flash_fwd_splitkv_combine_kernelI23Flash_fwd_kernel_traitsILi32ELi64ELi128ELi4ELb0ELb0EN7cutlass10bfloat16_tE19Flash_kernel_traitsILi32ELi64ELi128ELi4ES3_EELi16ELi4ELb1EEEvNS_16Flash_fwd_paramsE,@function
        .size           _ZN5flash32flash_fwd_splitkv_combine_kernelI23Flash_fwd_kernel_traitsILi32ELi64ELi128ELi4ELb0ELb0EN7cutlass10bfloat16_tE19Flash_kernel_traitsILi32ELi64ELi128ELi4ES3_EELi16ELi4ELb1EEEvNS_16Flash_fwd_paramsE,(.L_x_5172 - _ZN5flash32flash_fwd_splitkv_combine_kernelI23Flash_fwd_kernel_traitsILi32ELi64ELi128ELi4ELb0ELb0EN7cutlass10bfloat16_tE19Flash_kernel_traitsILi32ELi64ELi128ELi4ES3_EELi16ELi4ELb1EEEvNS_16Flash_fwd_paramsE)
        .other          _ZN5flash32flash_fwd_splitkv_combine_kernelI23Flash_fwd_kernel_traitsILi32ELi64ELi128ELi4ELb0ELb0EN7cutlass10bfloat16_tE19Flash_kernel_traitsILi32ELi64ELi128ELi4ES3_EELi16ELi4ELb1EEEvNS_16Flash_fwd_paramsE,@"STO_CUDA_ENTRY STV_DEFAULT"
_ZN5flash32flash_fwd_splitkv_combine_kernelI23Flash_fwd_kernel_traitsILi32ELi64ELi128ELi4ELb0ELb0EN7cutlass10bfloat16_tE19Flash_kernel_traitsILi32ELi64ELi128ELi4ES3_EELi16ELi4ELb1EEEvNS_16Flash_fwd_paramsE:
.text._ZN5flash32flash_fwd_splitkv_combine_kernelI23Flash_fwd_kernel_traitsILi32ELi64ELi128ELi4ELb0ELb0EN7cutlass10bfloat16_tE19Flash_kernel_traitsILi32ELi64ELi128ELi4ES3_EELi16ELi4ELb1EEEvNS_16Flash_fwd_paramsE:
        /* <DEDUP_REMOVED lines=23> */
[----:B------:R-:W-:Y:S05]  /*0170*/  CALL.REL.NOINC `($__internal_24_$__cuda_sm20_div_s64) ;  /* 0x000045a000007944 */ /* 0x000fea0003c00000 */
[----:B------:R-:W-:Y:S05]  /*0180*/  BRA `(.L_x_3319) ;  /* 0x0000013000007947 */ /* 0x000fea0003800000 */
.L_x_3318:
        /* <DEDUP_REMOVED lines=19> */
.L_x_3319:
        /* <DEDUP_REMOVED lines=11> */
[----:B------:R-:W-:Y:S05]  /*0370*/  CALL.REL.NOINC `($__internal_24_$__cuda_sm20_div_s64) ;  /* 0x000043a000007944 */ /* 0x000fea0003c00000 */
[----:B------:R-:W-:Y:S02]  /*0380*/  MOV R32, R20 ;  /* 0x0000001400207202 */ /* 0x000fe40000000f00 */
[----:B------:R-:W-:Y:S01]  /*0390*/  MOV R33, R21 ;  /* 0x0000001500217202 */ /* 0x000fe20000000f00 */
[----:B------:R-:W-:Y:S05]  /*03a0*/  BRA `(.L_x_3322) ;  /* 0x0000013000007947 */ /* 0x000fea0003800000 */
.L_x_3321:
        /* <DEDUP_REMOVED lines=19> */
.L_x_3322:
[----:B------:R-:W-:Y:S05]  /*04e0*/  BSYNC B0 ;  /* 0x0000000000007941 */ /* 0x000fea0003800000 */
.L_x_3320:
        /* <DEDUP_REMOVED lines=42> */
.L_x_3324:
        /* <DEDUP_REMOVED lines=19> */
.L_x_3325:
[----:B------:R-:W-:Y:S05]  /*08c0*/  BSYNC B0 ;  /* 0x0000000000007941 */ /* 0x000fea0003800000 */
.L_x_3323:
        /* <DEDUP_REMOVED lines=73> */
[----:B------:R-:W-:Y:S02]  /*0d60*/  MOV R40, R20 ;  /* 0x0000001400287202 */ /* 0x000fe40000000f00 */
[----:B------:R-:W-:Y:S01]  /*0d70*/  MOV R41, R21 ;  /* 0x0000001500297202 */ /* 0x000fe20000000f00 */
[----:B------:R-:W-:Y:S05]  /*0d80*/  BRA `(.L_x_3328) ;  /* 0x0000013000007947 */ /* 0x000fea0003800000 */
.L_x_3327:
        /* <DEDUP_REMOVED lines=19> */
.L_x_3328:
[----:B------:R-:W-:Y:S05]  /*0ec0*/  BSYNC B0 ;  /* 0x0000000000007941 */ /* 0x000fea0003800000 */
.L_x_3326:
        /* <DEDUP_REMOVED lines=41> */
.L_x_3330:
        /* <DEDUP_REMOVED lines=19> */
.L_x_3331:
[----:B------:R-:W-:Y:S05]  /*1290*/  BSYNC B0 ;  /* 0x0000000000007941 */ /* 0x000fea0003800000 */
.L_x_3329:
        /* <DEDUP_REMOVED lines=228> */
[----:B------:R-:W-:Y:S05]  /*20e0*/  CALL.REL.NOINC `($__internal_24_$__cuda_sm20_div_s64) ;  /* 0x0000263000007944 */ /* 0x000fea0003c00000 */
        /* <DEDUP_REMOVED lines=9> */
.L_x_3336:
        /* <DEDUP_REMOVED lines=22> */
.L_x_3337:
[----:B------:R-:W-:Y:S05]  /*22e0*/  BSYNC B0 ;  /* 0x0000000000007941 */ /* 0x000fea0003800000 */
.L_x_3335:
        /* <DEDUP_REMOVED lines=19> */
.L_x_3339:
        /* <DEDUP_REMOVED lines=22> */
.L_x_3340:
[----:B------:R-:W-:Y:S05]  /*2580*/  BSYNC B0 ;  /* 0x0000000000007941 */ /* 0x000fea0003800000 */
.L_x_3338:
        /* <DEDUP_REMOVED lines=11> */
[----:B------:R-:W-:Y:S05]  /*2640*/  CALL.REL.NOINC `($__internal_24_$__cuda_sm20_div_s64) ;  /* 0x000020d000007944 */ /* 0x000fea0003c00000 */
[----:B------:R-:W-:-:S04]  /*2650*/  IADD3 R19, P0, RZ, -R20, RZ ;  /* 0x80000014ff137210 */ /* 0x000fc80007f1e0ff */
[----:B------:R-:W-:Y:S01]  /*2660*/  IADD3.X R18, RZ, ~R21, RZ, P0, !PT ;  /* 0x80000015ff127210 */ /* 0x000fe200007fe4ff */
[----:B------:R-:W-:-:S04]  /*2670*/  IMAD.WIDE.U32 R42, R5, R19, R42 ;  /* 0x00000013052a7225 */ /* 0x000fc800078e002a */
[----:B------:R-:W-:-:S04]  /*2680*/  IMAD R18, R18, R5, RZ ;  /* 0x0000000512127224 */ /* 0x000fc800078e02ff */
[----:B------:R-:W-:-:S05]  /*2690*/  IMAD R4, R4, R19, R18 ;  /* 0x0000001304047224 */ /* 0x000fca00078e0212 */
[----:B------:R-:W-:Y:S01]  /*26a0*/  IADD3 R4, R43, R4, RZ ;  /* 0x000000042b047210 */ /* 0x000fe20007ffe0ff */
[----:B------:R-:W-:Y:S05]  /*26b0*/  BRA `(.L_x_3343) ;  /* 0x0000016000007947 */ /* 0x000fea0003800000 */
.L_x_3342:
        /* <DEDUP_REMOVED lines=22> */
.L_x_3343:
[----:B------:R-:W-:Y:S05]  /*2820*/  BSYNC B0 ;  /* 0x0000000000007941 */ /* 0x000fea0003800000 */
.L_x_3341:
        /* <DEDUP_REMOVED lines=38> */
[----:B------:R-:W-:Y:S05]  /*2a90*/  CALL.REL.NOINC `($__internal_24_$__cuda_sm20_div_s64) ;  /* 0x00001c8000007944 */ /* 0x000fea0003c00000 */
        /* <DEDUP_REMOVED lines=12> */
.L_x_3345:
        /* <DEDUP_REMOVED lines=23> */
.L_x_3346:
[----:B------:R-:W-:Y:S05]  /*2cd0*/  BSYNC B0 ;  /* 0x0000000000007941 */ /* 0x000fea0003800000 */
.L_x_3344:
        /* <DEDUP_REMOVED lines=18> */
.L_x_3348:
        /* <DEDUP_REMOVED lines=22> */
.L_x_3349:
[----:B------:R-:W-:Y:S05]  /*2f60*/  BSYNC B0 ;  /* 0x0000000000007941 */ /* 0x000fea0003800000 */
.L_x_3347:
        /* <DEDUP_REMOVED lines=22> */
.L_x_3351:
        /* <DEDUP_REMOVED lines=23> */
.L_x_3352:
[----:B------:R-:W-:Y:S05]  /*3240*/  BSYNC B0 ;  /* 0x0000000000007941 */ /* 0x000fea0003800000 */
.L_x_3350:
        /* <DEDUP_REMOVED lines=38> */
.L_x_3354:
        /* <DEDUP_REMOVED lines=23> */
.L_x_3355:
[----:B------:R-:W-:Y:S05]  /*3620*/  BSYNC B0 ;  /* 0x0000000000007941 */ /* 0x000fea0003800000 */
.L_x_3353:
        /* <DEDUP_REMOVED lines=29> */
.L_x_3357:
        /* <DEDUP_REMOVED lines=23> */
.L_x_3358:
[----:B------:R-:W-:Y:S05]  /*3970*/  BSYNC B0 ;  /* 0x0000000000007941 */ /* 0x000fea0003800000 */
.L_x_3356:
        /* <DEDUP_REMOVED lines=20> */
.L_x_3334:
[----:B------:R-:W-:-:S04]  /*3ac0*/  LEA R2, P0, R38, c[0x0][0x200], 0x2 ;  /* 0x0000800026027a11 */ /* 0x000fc800078010ff */
[----:B------:R-:W-:-:S05]  /*3ad0*/  LEA.HI.X R3, R38, c[0x0][0x204], R39, 0x2, P0 ;  /* 0x0000810026037a11 */ /* 0x000fca00000f1427 */
[----:B------:R0:W-:Y:S04]  /*3ae0*/  STG.E [R2.64], R32 ;  /* 0x0000002002007986 */ /* 0x0001e8000c10190a */
.L_x_3333:
[----:B------:R-:W-:Y:S05]  /*3af0*/  BSYNC B1 ;  /* 0x0000000000017941 */ /* 0x000fea0003800000 */
.L_x_3332:
        /* <DEDUP_REMOVED lines=42> */
.L_x_3361:
        /* <DEDUP_REMOVED lines=37> */
.L_x_3360:
        /* <DEDUP_REMOVED lines=25> */
.L_x_3362:
[----:B------:R-:W-:-:S13]  /*4180*/  ISETP.LT.OR P4, PT, R14, c[0x0][0x314], P4 ;  /* 0x0000c5000e007a0c */ /* 0x000fda0002781670 */
[----:B------:R-:W-:Y:S05]  /*4190*/  @!P4 BRA `(.L_x_3359) ;  /* 0x000000a00000c947 */ /* 0x000fea0003800000 */
[----:B------:R-:W-:Y:S01]  /*41a0*/  ISETP.GE.AND P0, PT, R7, R16, PT ;  /* 0x000000100700720c */ /* 0x000fe20003f06270 */
[----:B------:R-:W-:-:S12]  /*41b0*/  BSSY B0, `(.L_x_3363) ;  /* 0x0000003000007945 */ /* 0x000fd80003800000 */
[----:B------:R-:W-:Y:S05]  /*41c0*/  @P0 BRA `(.L_x_3364) ;  /* 0x0000001000000947 */ /* 0x000fea0003800000 */
[----:B------:R0:W5:Y:S02]  /*41d0*/  LDG.E.128 R8, [R22.64] ;  /* 0x0000000a16087981 */ /* 0x000164000c1e1d00 */
.L_x_3364:
[----:B------:R-:W-:Y:S05]  /*41e0*/  BSYNC B0 ;  /* 0x0000000000007941 */ /* 0x000fea0003800000 */
.L_x_3363:
[----:B------:R-:W1:Y:S02]  /*41f0*/  LDS R5, [R6] ;  /* 0x0000000006057984 */ /* 0x000e640000000800 */
[C---:B-1---5:R-:W-:Y:S02]  /*4200*/  FFMA.FTZ R4, R5.reuse, R8, R4 ;  /* 0x0000000805047223 */ /* 0x062fe40000010004 */
[C---:B------:R-:W-:Y:S02]  /*4210*/  FFMA.FTZ R3, R5.reuse, R9, R3 ;  /* 0x0000000905037223 */ /* 0x040fe40000010003 */
[C---:B------:R-:W-:Y:S02]  /*4220*/  FFMA.FTZ R2, R5.reuse, R10, R2 ;  /* 0x0000000a05027223 */ /* 0x040fe40000010002 */
[----:B------:R-:W-:Y:S02]  /*4230*/  FFMA.FTZ R0, R5, R11, R0 ;  /* 0x0000000b05007223 */ /* 0x000fe40000010000 */
.L_x_3359:
        /* <DEDUP_REMOVED lines=78> */
        .weak           $__internal_24_$__cuda_sm20_div_s64
        .type           $__internal_24_$__cuda_sm20_div_s64,@function
        .size           $__internal_24_$__cuda_sm20_div_s64,(.L_x_5172 - $__internal_24_$__cuda_sm20_div_s64)
$__internal_24_$__cuda_sm20_div_s64:
        /* <DEDUP_REMOVED lines=83> */
[----:B------:R-:W-:Y:S05]  /*4c50*/  RET.REL.NODEC R22 `(_ZN5flash32flash_fwd_splitkv_combine_kernelI23Flash_fwd_kernel_traitsILi32ELi64ELi128ELi4ELb0ELb0EN7cutlass10bfloat16_tE19Flash_kernel_traitsILi32ELi64ELi128ELi4ES3_EELi16ELi4ELb1EEEvNS_16Flash_fwd_paramsE) ;  /* 0xffffb3a016007950 */ /* 0x000fea0003c3ffff */
.L_x_3365:
        /* <DEDUP_REMOVED lines=10> */
.L_x_5172:


//--------------------- .text._ZN5flash32flash_fwd_splitkv_combine_kernelI23Flash_fwd_kernel_traitsILi32ELi64ELi128ELi4ELb0ELb0EN7cutlass10bfloat16_tE19Flash_kernel_traitsILi32ELi64ELi128ELi4ES3_EELi16ELi3ELb1EEEvNS_16Flash_fwd_paramsE --------------------------
	.section	.text._ZN5flash32flash_fwd_splitkv_combine_kernelI23Flash_fwd_kernel_traitsILi32ELi64ELi128ELi4ELb0ELb0EN7cutlass10bfloat16_tE19Flash_kernel_traitsILi32ELi64ELi128ELi4ES3_EELi16ELi3ELb1EEEvNS_16Flash_fwd_paramsE,"ax",@progbits
	.sectioninfo	@"SHI_REGISTERS=52"
	.align	128
        .global         _ZN5flash32flash_fwd_splitkv_combine_kernelI23Flash_fwd_kernel_traitsILi32ELi64ELi128ELi4ELb0ELb0EN7cutlass10bfloat16_tE19Flash_kernel_traitsILi32ELi64ELi128ELi4ES3_EELi16ELi3ELb1EEEvNS_16Flash_fwd_paramsE
        .type           _ZN5flash32flash_fwd_splitkv_combine_kernelI23Flash_fwd_kernel_traitsILi32ELi64ELi128ELi4ELb0ELb0EN7cutlass10bfloat16_tE19Flash_kernel_traitsILi32ELi64ELi128ELi4ES3_EELi16ELi3ELb1EEEvNS_16Flash_fwd_paramsE,@function
        .size           _ZN5flash32flash_fwd_splitkv_combine_kernelI23Flash_fwd_kernel_traitsILi32ELi64ELi128ELi4ELb0ELb0EN7cutlass10bfloat16_tE19Flash_kernel_traitsILi32ELi64ELi128ELi4ES3_EELi16ELi3ELb1EEEvNS_16Flash_fwd_paramsE,(.L_x_5173 - _ZN5flash32flash_fwd_splitkv_combine_kernelI23Flash_fwd_kernel_traitsILi32ELi64ELi128ELi4ELb0ELb0EN7cutlass10bfloat16_tE19Flash_kernel_traitsILi32ELi64ELi128ELi4ES3_EELi16ELi3ELb1EEEvNS_16Flash_fwd_paramsE)
        .other          _ZN5flash32flash_fwd_splitkv_combine_kernelI23Flash_fwd_kernel_traitsILi32ELi64ELi128ELi4ELb0ELb0EN7cutlass10bfloat16_tE19Flash_kernel_traitsILi32ELi64ELi128ELi4ES3_EELi16ELi3ELb1EEEvNS_16Flash_fwd_paramsE,@"STO_CUDA_ENTRY STV_DEFAULT"
_ZN5flash32flash_fwd_splitkv_combine_kernelI23Flash_fwd_kernel_traitsILi32ELi64ELi128ELi4ELb0ELb0EN7cutlass10bfloat16_tE19Flash_kernel_traitsILi32ELi64ELi128ELi4ES3_EELi16ELi3ELb1EEEvNS_16Flash_fwd_paramsE:
.text._ZN5flash32flash_fwd_splitkv_combine_kernelI23Flash_fwd_kernel_traitsILi32ELi64ELi128ELi4ELb0ELb0EN7cutlass10bfloat16_tE19Flash_kernel_traitsILi32ELi64ELi128ELi4ES3_EELi16ELi3ELb1EEEvNS_16Flash_fwd_paramsE:
        /* <DEDUP_REMOVED lines=23> */
[----:B------:R-:W-:Y:S05]  /*0170*/  CALL.REL.NOINC `($__internal_25_$__cuda_sm20_div_s64) ;  /* 0x0000450000007944 */ /* 0x000fea0003c00000 */
[----:B------:R-:W-:Y:S05]  /*0180*/  BRA `(.L_x_3367) ;  /* 0x0000013000007947 */ /* 0x000fea0003800000 */
.L_x_3366:
        /* <DEDUP_REMOVED lines=19> */
.L_x_3367:
        /* <DEDUP_REMOVED lines=12> */
[----:B------:R-:W-:Y:S05]  /*0380*/  CALL.REL.NOINC `($__internal_25_$__cuda_sm20_div_s64) ;  /* 0x000042f000007944 */ /* 0x000fea0003c00000 */
[----:B------:R-:W-:Y:S02]  /*0390*/  MOV R28, R20 ;  /* 0x00000014001c7202 */ /* 0x000fe40000000f00 */
[----:B------:R-:W-:Y:S01]  /*03a0*/  MOV R29, R21 ;  /* 0x00000015001d7202 */ /* 0x000fe20000000f00 */
[----:B------:R-:W-:Y:S05]  /*03b0*/  BRA `(.L_x_3370) ;  /* 0x0000013000007947 */ /* 0x000fea0003800000 */
.L_x_3369:
        /* <DEDUP_REMOVED lines=19> */
.L_x_3370:
[----:B------:R-:W-:Y:S05]  /*04f0*/  BSYNC B0 ;  /* 0x0000000000007941 */ /* 0x000fea0003800000 */
.L_x_3368:
        /* <DEDUP_REMOVED lines=43> */
.L_x_3372:
        /* <DEDUP_REMOVED lines=19> */
.L_x_3373:
[----:B------:R-:W-:Y:S05]  /*08e0*/  BSYNC B0 ;  /* 0x0000000000007941 */ /* 0x000fea0003800000 */
.L_x_3371:
        /* <DEDUP_REMOVED lines=74> */
[----:B------:R-:W-:Y:S02]  /*0d90*/  MOV R32, R20 ;  /* 0x0000001400207202 */ /* 0x000fe40000000f00 */
[----:B------:R-:W-:Y:S01]  /*0da0*/  MOV R33, R21 ;  /* 0x0000001500217202 */ /* 0x000fe20000000f00 */
[----:B------:R-:W-:Y:S05]  /*0db0*/  BRA `(.L_x_3376) ;  /* 0x0000013000007947 */ /* 0x000fea0003800000 */
.L_x_3375:
        /* <DEDUP_REMOVED lines=19> */
.L_x_3376:
[----:B------:R-:W-:Y:S05]  /*0ef0*/  BSYNC B0 ;  /* 0x0000000000007941 */ /* 0x000fea0003800000 */
.L_x_3374:
        /* <DEDUP_REMOVED lines=42> */
.L_x_3378:
        /* <DEDUP_REMOVED lines=19> */
.L_x_3379:
[----:B------:R-:W-:Y:S05]  /*12d0*/  BSYNC B0 ;  /* 0x0000000000007941 */ /* 0x000fea0003800000 */
.L_x_3377:
        /* <DEDUP_REMOVED lines=131> */
.L_x_3381:
[----:B------:R-:W-:Y:S05]  /*1b10*/  BSYNC B0 ;  /* 0x0000000000007941 */ /* 0x000fea0003800000 */
.L_x_3380:
        /* <DEDUP_REMOVED lines=91> */
.L_x_3386:
        /* <DEDUP_REMOVED lines=22> */
.L_x_3387:
[----:B------:R-:W-:Y:S05]  /*2230*/  BSYNC B0 ;  /* 0x0000000000007941 */ /* 0x000fea0003800000 */
.L_x_3385:
[----:B------:R-:W-:Y:S01]  /*2240*/  LOP3.LUT R19, R17, R0, RZ, 0xfc, !PT ;  /* 0x0000000011137212 */ /* 0x000fe200078efcff */
[----:B------:R-:W-:Y:S03]  /*2250*/  BSSY B0, `(.L_x_3388) ;  /* 0x0000028000007945 */ /* 0x000fe60003800000 */
[----:B------:R-:W-:-:S13]  /*2260*/  ISETP.NE.U32.AND P0, PT, R19, RZ, PT ;  /* 0x000000ff1300720c */ /* 0x000fda0003f05070 */
[----:B------:R-:W-:Y:S05]  /*2270*/  @!P0 BRA `(.L_x_3389) ;  /* 0x000000f000008947 */ /* 0x000fea0003800000 */
[----:B------:R-:W-:Y:S01]  /*2280*/  IMAD.MOV.U32 R24, RZ, RZ, R30 ;  /* 0x000000ffff187224 */ /* 0x000fe200078e001e */
[----:B------:R-:W-:Y:S02]  /*2290*/  MOV R23, R0 ;  /* 0x0000000000177202 */ /* 0x000fe40000000f00 */
[----:B------:R-:W-:Y:S02]  /*22a0*/  MOV R22, 0x22c0 ;  /* 0x000022c000167802 */ /* 0x000fe40000000f00 */
[----:B------:R-:W-:Y:S05]  /*22b0*/  CALL.REL.NOINC `($__internal_25_$__cuda_sm20_div_s64) ;  /* 0x000023c000007944 */ /* 0x000fea0003c00000 */
        /* <DEDUP_REMOVED lines=11> */
.L_x_3389:
        /* <DEDUP_REMOVED lines=22> */
.L_x_3390:
[----:B------:R-:W-:Y:S05]  /*24d0*/  BSYNC B0 ;  /* 0x0000000000007941 */ /* 0x000fea0003800000 */
.L_x_3388:
        /* <DEDUP_REMOVED lines=11> */
[----:B------:R-:W-:Y:S05]  /*2590*/  CALL.REL.NOINC `($__internal_25_$__cuda_sm20_div_s64) ;  /* 0x000020e000007944 */ /* 0x000fea0003c00000 */
[----:B------:R-:W-:-:S04]  /*25a0*/  IADD3 R17, P0, RZ, -R20, RZ ;  /* 0x80000014ff117210 */ /* 0x000fc80007f1e0ff */
[----:B------:R-:W-:Y:S01]  /*25b0*/  IADD3.X R18, RZ, ~R21, RZ, P0, !PT ;  /* 0x80000015ff127210 */ /* 0x000fe200007fe4ff */
[----:B------:R-:W-:-:S04]  /*25c0*/  IMAD.WIDE.U32 R36, R5, R17, R36 ;  /* 0x0000001105247225 */ /* 0x000fc800078e0024 */
[----:B------:R-:W-:-:S04]  /*25d0*/  IMAD R18, R18, R5, RZ ;  /* 0x0000000512127224 */ /* 0x000fc800078e02ff */
[----:B------:R-:W-:-:S05]  /*25e0*/  IMAD R4, R4, R17, R18 ;  /* 0x0000001104047224 */ /* 0x000fca00078e0212 */
[----:B------:R-:W-:Y:S01]  /*25f0*/  IADD3 R4, R37, R4, RZ ;  /* 0x0000000425047210 */ /* 0x000fe20007ffe0ff */
[----:B------:R-:W-:Y:S05]  /*2600*/  BRA `(.L_x_3393) ;  /* 0x0000016000007947 */ /* 0x000fea0003800000 */
.L_x_3392:
        /* <DEDUP_REMOVED lines=22> */
.L_x_3393:
[----:B------:R-:W-:Y:S05]  /*2770*/  BSYNC B0 ;  /* 0x0000000000007941 */ /* 0x000fea0003800000 */
.L_x_3391:
        /* <DEDUP_REMOVED lines=38> */
[----:B------:R-:W-:Y:S05]  /*29e0*/  CALL.REL.NOINC `($__internal_25_$__cuda_sm20_div_s64) ;  /* 0x00001c9000007944 */ /* 0x000fea0003c00000 */
        /* <DEDUP_REMOVED lines=12> */
.L_x_3395:
        /* <DEDUP_REMOVED lines=23> */
.L_x_3396:
[----:B------:R-:W-:Y:S05]  /*2c20*/  BSYNC B0 ;  /* 0x0000000000007941 */ /* 0x000fea0003800000 */
.L_x_3394:
        /* <DEDUP_REMOVED lines=19> */
.L_x_3398:
        /* <DEDUP_REMOVED lines=22> */
.L_x_3399:
[----:B------:R-:W-:Y:S05]  /*2ec0*/  BSYNC B0 ;  /* 0x0000000000007941 */ /* 0x000fea0003800000 */
.L_x_3397:
        /* <DEDUP_REMOVED lines=20> */
.L_x_3401:
        /* <DEDUP_REMOVED lines=23> */
.L_x_3402:
[----:B------:R-:W-:Y:S05]  /*3180*/  BSYNC B0 ;  /* 0x0000000000007941 */ /* 0x000fea0003800000 */
.L_x_3400:
        /* <DEDUP_REMOVED lines=25> */
[----:B------:R-:W-:Y:S05]  /*3320*/  CALL.REL.NOINC `($__internal_25_$__cuda_sm20_div_s64) ;  /* 0x0000135000007944 */ /* 0x000fea0003c00000 */
        /* <DEDUP_REMOVED lines=12> */
.L_x_3404:
        /* <DEDUP_REMOVED lines=23> */
.L_x_3405:
[----:B------:R-:W-:Y:S05]  /*3560*/  BSYNC B0 ;  /* 0x0000000000007941 */ /* 0x000fea0003800000 */
.L_x_3403:
        /* <DEDUP_REMOVED lines=29> */
.L_x_3407:
        /* <DEDUP_REMOVED lines=23> */
.L_x_3408:
[----:B------:R-:W-:Y:S05]  /*38b0*/  BSYNC B0 ;  /* 0x0000000000007941 */ /* 0x000fea0003800000 */
.L_x_3406:
        /* <DEDUP_REMOVED lines=20> */
.L_x_3384:
[----:B------:R-:W-:-:S04]  /*3a00*/  LEA R2, P0, R36, c[0x0][0x200], 0x2 ;  /* 0x0000800024027a11 */ /* 0x000fc800078010ff */
[----:B------:R-:W-:-:S05]  /*3a10*/  LEA.HI.X R3, R36, c[0x0][0x204], R37, 0x2, P0 ;  /* 0x0000810024037a11 */ /* 0x000fca00000f1425 */
[----:B------:R0:W-:Y:S04]  /*3a20*/  STG.E [R2.64], R28 ;  /* 0x0000001c02007986 */ /* 0x0001e8000c10190a */
.L_x_3383:
[----:B------:R-:W-:Y:S05]  /*3a30*/  BSYNC B1 ;  /* 0x0000000000017941 */ /* 0x000fea0003800000 */
.L_x_3382:
        /* <DEDUP_REMOVED lines=44> */
.L_x_3411:
        /* <DEDUP_REMOVED lines=37> */
.L_x_3410:
        /* <DEDUP_REMOVED lines=25> */
.L_x_3412:
[----:B------:R-:W-:-:S13]  /*40e0*/  ISETP.LT.OR P4, PT, R14, c[0x0][0x314], P4 ;  /* 0x0000c5000e007a0c */ /* 0x000fda0002781670 */
[----:B------:R-:W-:Y:S05]  /*40f0*/  @!P4 BRA `(.L_x_3409) ;  /* 0x000000a00000c947 */ /* 0x000fea0003800000 */
[----:B------:R-:W-:Y:S01]  /*4100*/  ISETP.GE.AND P0, PT, R12, R15, PT ;  /* 0x0000000f0c00720c */ /* 0x000fe20003f06270 */
[----:B------:R-:W-:-:S12]  /*4110*/  BSSY B0, `(.L_x_3413) ;  /* 0x0000003000007945 */ /* 0x000fd80003800000 */
[----:B------:R-:W-:Y:S05]  /*4120*/  @P0 BRA `(.L_x_3414) ;  /* 0x0000001000000947 */ /* 0x000fea0003800000 */
[----:B------:R0:W5:Y:S02]  /*4130*/  LDG.E.128 R8, [R22.64] ;  /* 0x0000000a16087981 */ /* 0x000164000c1e1d00 */
.L_x_3414:
[----:B------:R-:W-:Y:S05]  /*4140*/  BSYNC B0 ;  /* 0x0000000000007941 */ /* 0x000fea0003800000 */
.L_x_3413:
[----:B------:R-:W1:Y:S02]  /*4150*/  LDS R5, [R6] ;  /* 0x0000000006057984 */ /* 0x000e640000000800 */
[C---:B-1---5:R-:W-:Y:S02]  /*4160*/  FFMA.FTZ R4, R5.reuse, R8, R4 ;  /* 0x0000000805047223 */ /* 0x062fe40000010004 */
[C---:B------:R-:W-:Y:S02]  /*4170*/  FFMA.FTZ R3, R5.reuse, R9, R3 ;  /* 0x0000000905037223 */ /* 0x040fe40000010003 */
[C---:B------:R-:W-:Y:S02]  /*4180*/  FFMA.FTZ R2, R5.reuse, R10, R2 ;  /* 0x0000000a05027223 */ /* 0x040fe40000010002 */
[----:B------:R-:W-:Y:S02]  /*4190*/  FFMA.FTZ R0, R5, R11, R0 ;  /* 0x0000000b05007223 */ /* 0x000fe40000010000 */
.L_x_3409:
        /* <DEDUP_REMOVED lines=78> */
        .weak           $__internal_25_$__cuda_sm20_div_s64
        .type           $__internal_25_$__cuda_sm20_div_s64,@function
        .size           $__internal_25_$__cuda_sm20_div_s64,(.L_x_5173 - $__internal_25_$__cuda_sm20_div_s64)
$__internal_25_$__cuda_sm20_div_s64:
        /* <DEDUP_REMOVED lines=83> */
[----:B------:R-:W-:Y:S06]  /*4bb0*/  RET.REL.NODEC R26 `(_ZN5flash32flash_fwd_splitkv_combine_kernelI23Flash_fwd_kernel_traitsILi32ELi64ELi128ELi4ELb0ELb0EN7cutlass10bfloat16_tE19Flash_kernel_traitsILi32ELi64ELi128ELi4ES3_EELi16ELi3ELb1EEEvNS_16Flash_fwd_paramsE) ;  /* 0xffffb4401a007950 */ /* 0x000fec0003c3ffff */
.L_x_3415:
        /* <DEDUP_REMOVED lines=12> */
.L_x_5173:


//--------------------- .text._ZN5flash32flash_fwd_splitkv_combine_kernelI23Flash_fwd_kernel_traitsILi32ELi64ELi128ELi4ELb0ELb0EN7cutlass10bfloat16_tE19Flash_kernel_traitsILi32ELi64ELi128ELi4ES3_EELi16ELi2ELb1EEEvNS_16Flash_fwd_paramsE --------------------------
	.section	.text._ZN5flash32flash_fwd_splitkv_combine_kernelI23Flash_fwd_kernel_traitsILi32ELi64ELi128ELi4ELb0ELb0EN7cutlass10bfloat16_tE19Flash_kernel_traitsILi32ELi64ELi128ELi4ES3_EELi16ELi2ELb1EEEvNS_16Flash_fwd_paramsE,"ax",@progbits
	.sectioninfo	@"SHI_REGISTERS=54"
	.align	128
        .global         _ZN5flash32flash_fwd_splitkv_combine_kernelI23Flash_fwd_kernel_traitsILi32ELi64ELi128ELi4ELb0ELb0EN7cutlass10bfloat16_tE19Flash_kernel_traitsILi32ELi64ELi128ELi4ES3_EELi16ELi2ELb1EEEvNS_16Flash_fwd_paramsE
        .type           _ZN5flash32flash_fwd_splitkv_combine_kernelI23Flash_fwd_kernel_traitsILi32ELi64ELi128ELi4ELb0ELb0EN7cutlass10bfloat16_tE19Flash_kernel_traitsILi32ELi64ELi128ELi4ES3_EELi16ELi2ELb1EEEvNS_16Flash_fwd_paramsE,@function
        .size           _ZN5flash32flash_fwd_splitkv_combine_kernelI23Flash_fwd_kernel_traitsILi32ELi64ELi128ELi4ELb0ELb0EN7cutlass10bfloat16_tE19Flash_kernel_traitsILi32ELi64ELi128ELi4ES3_EELi16ELi2ELb1EEEvNS_16Flash_fwd_paramsE,(.L_x_5174 - _ZN5flash32flash_fwd_splitkv_combine_kernelI23Flash_fwd_kernel_traitsILi32ELi64ELi128ELi4ELb0ELb0EN7cutlass10bfloat16_tE19Flash_kernel_traitsILi32ELi64ELi128ELi4ES3_EELi16ELi2ELb1EEEvNS_16Flash_fwd_paramsE)
        .other          _ZN5flash32flash_fwd_splitkv_combine_kernelI23Flash_fwd_kernel_traitsILi32ELi64ELi128ELi4ELb0ELb0EN7cutlass10bfloat16_tE19Flash_kernel_traitsILi32ELi64ELi128ELi4ES3_EELi16ELi2ELb1EEEvNS_16Flash_fwd_paramsE,@"STO_CUDA_ENTRY STV_DEFAULT"
_ZN5flash32flash_fwd_splitkv_combine_kernelI23Flash_fwd_kernel_traitsILi32ELi64ELi128ELi4ELb0ELb0EN7cutlass10bfloat16_tE19Flash_kernel_traitsILi32ELi64ELi128ELi4ES3_EELi16ELi2ELb1EEEvNS_16Flash_fwd_paramsE:
.text._ZN5flash32flash_fwd_splitkv_combine_kernelI23Flash_fwd_kernel_traitsILi32ELi64ELi128ELi4ELb0ELb0EN7cutlass10bfloat16_tE19Flash_kernel_traitsILi32ELi64ELi128ELi4ES3_EELi16ELi2ELb1EEEvNS_16Flash_fwd_paramsE:
        /* <DEDUP_REMOVED lines=23> */
[----:B------:R-:W-:Y:S05]  /*0170*/  CALL.REL.NOINC `($__internal_26_$__cuda_sm20_div_s64) ;  /* 0x0000448000007944 */ /* 0x000fea0003c00000 */
[----:B------:R-:W-:Y:S01]  /*0180*/  MOV R20, R0 ;  /* 0x0000000000147202 */ /* 0x000fe20000000f00 */
[----:B------:R-:W-:Y:S05]  /*0190*/  BRA `(.L_x_3417) ;  /* 0x0000013000007947 */ /* 0x000fea0003800000 */
.L_x_3416:
        /* <DEDUP_REMOVED lines=19> */
.L_x_3417:
        /* <DEDUP_REMOVED lines=10> */
[----:B------:R-:W-:Y:S05]  /*0370*/  CALL.REL.NOINC `($__internal_26_$__cuda_sm20_div_s64) ;  /* 0x0000428000007944 */ /* 0x000fea0003c00000 */
[----:B------:R-:W-:Y:S02]  /*0380*/  MOV R10, R0 ;  /* 0x00000000000a7202 */ /* 0x000fe40000000f00 */
[----:B------:R-:W-:Y:S01]  /*0390*/  MOV R11, R21 ;  /* 0x00000015000b7202 */ /* 0x000fe20000000f00 */
[----:B------:R-:W-:Y:S05]  /*03a0*/  BRA `(.L_x_3420) ;  /* 0x0000013000007947 */ /* 0x000fea0003800000 */
.L_x_3419:
        /* <DEDUP_REMOVED lines=19> */
.L_x_3420:
[----:B------:R-:W-:Y:S05]  /*04e0*/  BSYNC B0 ;  /* 0x0000000000007941 */ /* 0x000fea0003800000 */
.L_x_3418:
        /* <DEDUP_REMOVED lines=43> */
.L_x_3422:
        /* <DEDUP_REMOVED lines=19> */
.L_x_3423:
[----:B------:R-:W-:Y:S05]  /*08d0*/  BSYNC B0 ;  /* 0x0000000000007941 */ /* 0x000fea0003800000 */
.L_x_3421:
        /* <DEDUP_REMOVED lines=71> */
[----:B------:R-:W-:Y:S05]  /*0d50*/  CALL.REL.NOINC `($__internal_26_$__cuda_sm20_div_s64) ;  /* 0x000038a000007944 */ /* 0x000fea0003c00000 */
[----:B------:R-:W-:Y:S02]  /*0d60*/  MOV R38, R0 ;  /* 0x0000000000267202 */ /* 0x000fe40000000f00 */
[----:B------:R-:W-:Y:S01]  /*0d70*/  MOV R39, R21 ;  /* 0x0000001500277202 */ /* 0x000fe20000000f00 */
[----:B------:R-:W-:Y:S05]  /*0d80*/  BRA `(.L_x_3426) ;  /* 0x0000013000007947 */ /* 0x000fea0003800000 */
.L_x_3425:
        /* <DEDUP_REMOVED lines=19> */
.L_x_3426:
[----:B------:R-:W-:Y:S05]  /*0ec0*/  BSYNC B0 ;  /* 0x0000000000007941 */ /* 0x000fea0003800000 */
.L_x_3424:
        /* <DEDUP_REMOVED lines=40> */
[----:B------:R-:W-:Y:S02]  /*1150*/  MOV R22, R0 ;  /* 0x0000000000167202 */ /* 0x000fe40000000f00 */
[----:B------:R-:W-:Y:S01]  /*1160*/  MOV R23, R21 ;  /* 0x0000001500177202 */ /* 0x000fe20000000f00 */
[----:B------:R-:W-:Y:S05]  /*1170*/  BRA `(.L_x_3429) ;  /* 0x0000013000007947 */ /* 0x000fea0003800000 */
.L_x_3428:
        /* <DEDUP_REMOVED lines=19> */
.L_x_3429:
[----:B------:R-:W-:Y:S05]  /*12b0*/  BSYNC B0 ;  /* 0x0000000000007941 */ /* 0x000fea0003800000 */
.L_x_3427:
        /* <DEDUP_REMOVED lines=131> */
.L_x_3431:
[----:B------:R-:W-:Y:S05]  /*1af0*/  BSYNC B0 ;  /* 0x0000000000007941 */ /* 0x000fea0003800000 */
.L_x_3430:
        /* <DEDUP_REMOVED lines=85> */
.L_x_3436:
        /* <DEDUP_REMOVED lines=23> */
.L_x_3437:
[----:B------:R-:W-:Y:S05]  /*21c0*/  BSYNC B0 ;  /* 0x0000000000007941 */ /* 0x000fea0003800000 */
.L_x_3435:
        /* <DEDUP_REMOVED lines=8> */
[----:B------:R-:W-:Y:S05]  /*2250*/  CALL.REL.NOINC `($__internal_26_$__cuda_sm20_div_s64) ;  /* 0x000023a000007944 */ /* 0x000fea0003c00000 */
        /* <DEDUP_REMOVED lines=10> */
.L_x_3439:
        /* <DEDUP_REMOVED lines=22> */
.L_x_3440:
[----:B------:R-:W-:Y:S05]  /*2460*/  BSYNC B0 ;  /* 0x0000000000007941 */ /* 0x000fea0003800000 */
.L_x_3438:
        /* <DEDUP_REMOVED lines=12> */
[----:B------:R-:W-:Y:S05]  /*2530*/  CALL.REL.NOINC `($__internal_26_$__cuda_sm20_div_s64) ;  /* 0x000020c000007944 */ /* 0x000fea0003c00000 */
        /* <DEDUP_REMOVED lines=12> */
.L_x_3442:
        /* <DEDUP_REMOVED lines=22> */
.L_x_3443:
[----:B------:R-:W-:Y:S05]  /*2760*/  BSYNC B0 ;  /* 0x0000000000007941 */ /* 0x000fea0003800000 */
.L_x_3441:
        /* <DEDUP_REMOVED lines=33> */
[----:B------:R-:W-:Y:S05]  /*2980*/  CALL.REL.NOINC `($__internal_26_$__cuda_sm20_div_s64) ;  /* 0x00001c7000007944 */ /* 0x000fea0003c00000 */
        /* <DEDUP_REMOVED lines=11> */
.L_x_3445:
        /* <DEDUP_REMOVED lines=23> */
.L_x_3446:
[----:B------:R-:W-:Y:S05]  /*2bb0*/  BSYNC B0 ;  /* 0x0000000000007941 */ /* 0x000fea0003800000 */
.L_x_3444:
        /* <DEDUP_REMOVED lines=19> */
.L_x_3448:
        /* <DEDUP_REMOVED lines=22> */
.L_x_3449:
[----:B------:R-:W-:Y:S05]  /*2e50*/  BSYNC B0 ;  /* 0x0000000000007941 */ /* 0x000fea0003800000 */
.L_x_3447:
        /* <DEDUP_REMOVED lines=22> */
.L_x_3451:
        /* <DEDUP_REMOVED lines=23> */
.L_x_3452:
[----:B------:R-:W-:Y:S05]  /*3130*/  BSYNC B0 ;  /* 0x0000000000007941 */ /* 0x000fea0003800000 */
.L_x_3450:
        /* <DEDUP_REMOVED lines=38> */
.L_x_3454:
        /* <DEDUP_REMOVED lines=23> */
.L_x_3455:
[----:B------:R-:W-:Y:S05]  /*3510*/  BSYNC B0 ;  /* 0x0000000000007941 */ /* 0x000fea0003800000 */
.L_x_3453:
        /* <DEDUP_REMOVED lines=27> */
.L_x_3457:
        /* <DEDUP_REMOVED lines=23> */
.L_x_3458:
[----:B------:R-:W-:Y:S05]  /*3840*/  BSYNC B0 ;  /* 0x0000000000007941 */ /* 0x000fea0003800000 */
.L_x_3456:
        /* <DEDUP_REMOVED lines=20> */
.L_x_3434:
[----:B------:R-:W-:-:S04]  /*3990*/  LEA R2, P0, R32, c[0x0][0x200], 0x2 ;  /* 0x0000800020027a11 */ /* 0x000fc800078010ff */
[----:B------:R-:W-:-:S05]  /*39a0*/  LEA.HI.X R3, R32, c[0x0][0x204], R33, 0x2, P0 ;  /* 0x0000810020037a11 */ /* 0x000fca00000f1421 */
[----:B------:R0:W-:Y:S04]  /*39b0*/  STG.E [R2.64], R28 ;  /* 0x0000001c02007986 */ /* 0x0001e8000c101908 */
.L_x_3433:
[----:B------:R-:W-:Y:S05]  /*39c0*/  BSYNC B1 ;  /* 0x0000000000017941 */ /* 0x000fea0003800000 */
.L_x_3432:
        /* <DEDUP_REMOVED lines=45> */
.L_x_3461:
        /* <DEDUP_REMOVED lines=37> */
.L_x_3460:
        /* <DEDUP_REMOVED lines=25> */
.L_x_3462:
[----:B------:R-:W-:-:S13]  /*4080*/  ISETP.LT.OR P4, PT, R14, c[0x0][0x314], P4 ;  /* 0x0000c5000e007a0c */ /* 0x000fda0002781670 */
[----:B------:R-:W-:Y:S05]  /*4090*/  @!P4 BRA `(.L_x_3459) ;  /* 0x000000a00000c947 */ /* 0x000fea0003800000 */
[----:B------:R-:W-:Y:S01]  /*40a0*/  ISETP.GE.AND P0, PT, R16, R15, PT ;  /* 0x0000000f1000720c */ /* 0x000fe20003f06270 */
[----:B------:R-:W-:-:S12]  /*40b0*/  BSSY B0, `(.L_x_3463) ;  /* 0x0000003000007945 */ /* 0x000fd80003800000 */
[----:B------:R-:W-:Y:S05]  /*40c0*/  @P0 BRA `(.L_x_3464) ;  /* 0x0000001000000947 */ /* 0x000fea0003800000 */
[----:B------:R0:W5:Y:S02]  /*40d0*/  LDG.E.128 R8, [R24.64] ;  /* 0x0000000818087981 */ /* 0x000164000c1e1d00 */
.L_x_3464:
[----:B------:R-:W-:Y:S05]  /*40e0*/  BSYNC B0 ;  /* 0x0000000000007941 */ /* 0x000fea0003800000 */
.L_x_3463:
[----:B------:R-:W1:Y:S02]  /*40f0*/  LDS R5, [R6] ;  /* 0x0000000006057984 */ /* 0x000e640000000800 */
[C---:B-1---5:R-:W-:Y:S02]  /*4100*/  FFMA.FTZ R4, R5.reuse, R8, R4 ;  /* 0x0000000805047223 */ /* 0x062fe40000010004 */
[C---:B------:R-:W-:Y:S02]  /*4110*/  FFMA.FTZ R3, R5.reuse, R9, R3 ;  /* 0x0000000905037223 */ /* 0x040fe40000010003 */
[C---:B------:R-:W-:Y:S02]  /*4120*/  FFMA.FTZ R2, R5.reuse, R10, R2 ;  /* 0x0000000a05027223 */ /* 0x040fe40000010002 */
[----:B------:R-:W-:Y:S02]  /*4130*/  FFMA.FTZ R0, R5, R11, R0 ;  /* 0x0000000b05007223 */ /* 0x000fe40000010000 */
.L_x_3459:
        /* <DEDUP_REMOVED lines=76> */
        .weak           $__internal_26_$__cuda_sm20_div_s64
        .type           $__internal_26_$__cuda_sm20_div_s64,@function
        .size           $__internal_26_$__cuda_sm20_div_s64,(.L_x_5174 - $__internal_26_$__cuda_sm20_div_s64)
$__internal_26_$__cuda_sm20_div_s64:
        /* <DEDUP_REMOVED lines=83> */
[----:B------:R-:W-:Y:S06]  /*4b30*/  RET.REL.NODEC R40 `(_ZN5flash32flash_fwd_splitkv_combine_kernelI23Flash_fwd_kernel_traitsILi32ELi64ELi128ELi4ELb0ELb0EN7cutlass10bfloat16_tE19Flash_kernel_traitsILi32ELi64ELi128ELi4ES3_EELi16ELi2ELb1EEEvNS_16Flash_fwd_paramsE) ;  /* 0xffffb4c028007950 */ /* 0x000fec0003c3ffff */
.L_x_3465:
        /* <DEDUP_REMOVED lines=12> */
.L_x_5174:


//--------------------- .text._ZN5flash32flash_fwd_splitkv_combine_kernelI23Flash_fwd_kernel_traitsILi32ELi64ELi128ELi4ELb0ELb0EN7cutlass10bfloat16_tE19Flash_kernel_traitsILi32ELi64ELi128ELi4ES3_EELi16ELi1ELb1EEEvNS_16Flash_fwd_paramsE --------------------------
	.section	.text._ZN5flash32flash_fwd_splitkv_combine_kernelI23Flash_fwd_kernel_traitsILi32ELi64ELi128ELi4ELb0ELb0EN7cutlass10bfloat16_tE19Flash_kernel_traitsILi32ELi64ELi128ELi4ES3_EELi16ELi1ELb1EEEvNS_16Flash_fwd_paramsE,"ax",@progbits
	.sectioninfo	@"SHI_REGISTERS=54"
	.align	128
        .global         _ZN5flash32flash_fwd_splitkv_combine_kernelI23Flash_fwd_kernel_traitsILi32ELi64ELi128ELi4ELb0ELb0EN7cutlass10bfloat16_tE19Flash_kernel_traitsILi32ELi64ELi128ELi4ES3_EELi16ELi1ELb1EEEvNS_16Flash_fwd_paramsE
        .type           _ZN5flash32flash_fwd_splitkv_combine_kernelI23Flash_fwd_kernel_traitsILi32ELi64ELi128ELi4ELb0ELb0EN7cutlass10bfloat16_tE19Flash_kernel_traitsILi32ELi64ELi128ELi4ES3_EELi16ELi1ELb1EEEvNS_16Flash_fwd_paramsE,@function
        .size           _ZN5flash32flash_fwd_splitkv_combine_kernelI23Flash_fwd_kernel_traitsILi32ELi64ELi128ELi4ELb0ELb0EN7cutlass10bfloat16_tE19Flash_kernel_traitsILi32ELi64ELi128ELi4ES3_EELi16ELi1ELb1EEEvNS_16Flash_fwd_paramsE,(.L_x_5175 - _ZN5flash32flash_fwd_splitkv_combine_kernelI23Flash_fwd_kernel_traitsILi32ELi64ELi128ELi4ELb0ELb0EN7cutlass10bfloat16_tE19Flash_kernel_traitsILi32ELi64ELi128ELi4ES3_EELi16ELi1ELb1EEEvNS_16Flash_fwd_paramsE)
        .other          _ZN5flash32flash_fwd_splitkv_combine_kernelI23Flash_fwd_kernel_traitsILi32ELi64ELi128ELi4ELb0ELb0EN7cutlass10bfloat16_tE19Flash_kernel_traitsILi32ELi64ELi128ELi4ES3_EELi16ELi1ELb1EEEvNS_16Flash_fwd_paramsE,@"STO_CUDA_ENTRY STV_DEFAULT"
_ZN5flash32flash_fwd_splitkv_combine_kernelI23Flash_fwd_kernel_traitsILi32ELi64ELi128ELi4ELb0ELb0EN7cutlass10bfloat16_tE19Flash_kernel_traitsILi32ELi64ELi128ELi4ES3_EELi16ELi1ELb1EEEvNS_16Flash_fwd_paramsE:
.text._ZN5flash32flash_fwd_splitkv_combine_kernelI23Flash_fwd_kernel_traitsILi32ELi64ELi128ELi4ELb0ELb0EN7cutlass10bfloat16_tE19Flash_kernel_traitsILi32ELi64ELi128ELi4ES3_EELi16ELi1ELb1EEEvNS_16Flash_fwd_paramsE:
        /* <DEDUP_REMOVED lines=23> */
[----:B------:R-:W-:Y:S05]  /*0170*/  CALL.REL.NOINC `($__internal_27_$__cuda_sm20_div_s64) ;  /* 0x0000458000007944 */ /* 0x000fea0003c00000 */
[----:B------:R-:W-:Y:S02]  /*0180*/  MOV R8, R0 ;  /* 0x0000000000087202 */ /* 0x000fe40000000f00 */
[----:B------:R-:W-:Y:S01]  /*0190*/  MOV R9, R23 ;  /* 0x0000001700097202 */ /* 0x000fe20000000f00 */
[----:B------:R-:W-:Y:S05]  /*01a0*/  BRA `(.L_x_3467) ;  /* 0x0000013000007947 */ /* 0x000fea0003800000 */
.L_x_3466:
        /* <DEDUP_REMOVED lines=19> */
.L_x_3467:
        /* <DEDUP_REMOVED lines=17> */
.L_x_3469:
        /* <DEDUP_REMOVED lines=19> */
.L_x_3470:
[----:B------:R-:W-:Y:S05]  /*0520*/  BSYNC B0 ;  /* 0x0000000000007941 */ /* 0x000fea0003800000 */
.L_x_3468:
        /* <DEDUP_REMOVED lines=45> */
.L_x_3472:
        /* <DEDUP_REMOVED lines=19> */
.L_x_3473:
[----:B------:R-:W-:Y:S05]  /*0930*/  BSYNC B0 ;  /* 0x0000000000007941 */ /* 0x000fea0003800000 */
.L_x_3471:
        /* <DEDUP_REMOVED lines=78> */
.L_x_3475:
        /* <DEDUP_REMOVED lines=19> */
.L_x_3476:
[----:B------:R-:W-:Y:S05]  /*0f50*/  BSYNC B0 ;  /* 0x0000000000007941 */ /* 0x000fea0003800000 */
.L_x_3474:
        /* <DEDUP_REMOVED lines=43> */
.L_x_3478:
        /* <DEDUP_REMOVED lines=19> */
.L_x_3479:
[----:B------:R-:W-:Y:S05]  /*1340*/  BSYNC B0 ;  /* 0x0000000000007941 */ /* 0x000fea0003800000 */
.L_x_3477:
        /* <DEDUP_REMOVED lines=133> */
.L_x_3481:
[----:B------:R-:W-:Y:S05]  /*1ba0*/  BSYNC B0 ;  /* 0x0000000000007941 */ /* 0x000fea0003800000 */
.L_x_3480:
        /* <DEDUP_REMOVED lines=73> */
[----:B------:R-:W-:Y:S05]  /*2040*/  CALL.REL.NOINC `($__internal_27_$__cuda_sm20_div_s64) ;  /* 0x000026b000007944 */ /* 0x000fea0003c00000 */
        /* <DEDUP_REMOVED lines=10> */
.L_x_3486:
        /* <DEDUP_REMOVED lines=23> */
.L_x_3487:
[----:B------:R-:W-:Y:S05]  /*2260*/  BSYNC B0 ;  /* 0x0000000000007941 */ /* 0x000fea0003800000 */
.L_x_3485:
        /* <DEDUP_REMOVED lines=22> */
.L_x_3489:
        /* <DEDUP_REMOVED lines=22> */
.L_x_3490:
[----:B------:R-:W-:Y:S05]  /*2530*/  BSYNC B0 ;  /* 0x0000000000007941 */ /* 0x000fea0003800000 */
.L_x_3488:
        /* <DEDUP_REMOVED lines=22> */
.L_x_3492:
        /* <DEDUP_REMOVED lines=22> */
.L_x_3493:
[----:B------:R-:W-:Y:S05]  /*2800*/  BSYNC B0 ;  /* 0x0000000000007941 */ /* 0x000fea0003800000 */
.L_x_3491:
        /* <DEDUP_REMOVED lines=33> */
[----:B------:R-:W-:Y:S05]  /*2a20*/  CALL.REL.NOINC `($__internal_27_$__cuda_sm20_div_s64) ;  /* 0x00001cd000007944 */ /* 0x000fea0003c00000 */
        /* <DEDUP_REMOVED lines=11> */
.L_x_3495:
        /* <DEDUP_REMOVED lines=23> */
.L_x_3496:
[----:B------:R-:W-:Y:S05]  /*2c50*/  BSYNC B0 ;  /* 0x0000000000007941 */ /* 0x000fea0003800000 */
.L_x_3494:
        /* <DEDUP_REMOVED lines=20> */
.L_x_3498:
        /* <DEDUP_REMOVED lines=23> */
.L_x_3499:
[----:B------:R-:W-:Y:S05]  /*2f10*/  BSYNC B0 ;  /* 0x0000000000007941 */ /* 0x000fea0003800000 */
.L_x_3497:
        /* <DEDUP_REMOVED lines=19> */
.L_x_3501:
        /* <DEDUP_REMOVED lines=23> */
.L_x_3502:
[----:B------:R-:W-:Y:S05]  /*31c0*/  BSYNC B0 ;  /* 0x0000000000007941 */ /* 0x000fea0003800000 */
.L_x_3500:
        /* <DEDUP_REMOVED lines=25> */
[----:B------:R-:W-:Y:S05]  /*3360*/  CALL.REL.NOINC `($__internal_27_$__cuda_sm20_div_s64) ;  /* 0x0000139000007944 */ /* 0x000fea0003c00000 */
        /* <DEDUP_REMOVED lines=12> */
.L_x_3504:
        /* <DEDUP_REMOVED lines=23> */
.L_x_3505:
[----:B------:R-:W-:Y:S05]  /*35a0*/  BSYNC B0 ;  /* 0x0000000000007941 */ /* 0x000fea0003800000 */
.L_x_3503:
        /* <DEDUP_REMOVED lines=28> */
.L_x_3507:
        /* <DEDUP_REMOVED lines=23> */
.L_x_3508:
[----:B------:R-:W-:Y:S05]  /*38e0*/  BSYNC B0 ;  /* 0x0000000000007941 */ /* 0x000fea0003800000 */
.L_x_3506:
        /* <DEDUP_REMOVED lines=20> */
.L_x_3484:
[----:B------:R-:W-:-:S04]  /*3a30*/  LEA R2, P0, R38, c[0x0][0x200], 0x2 ;  /* 0x0000800026027a11 */ /* 0x000fc800078010ff */
[----:B------:R-:W-:-:S05]  /*3a40*/  LEA.HI.X R3, R38, c[0x0][0x204], R39, 0x2, P0 ;  /* 0x0000810026037a11 */ /* 0x000fca00000f1427 */
[----:B------:R0:W-:Y:S04]  /*3a50*/  STG.E [R2.64], R29 ;  /* 0x0000001d02007986 */ /* 0x0001e8000c101908 */
.L_x_3483:
[----:B------:R-:W-:Y:S05]  /*3a60*/  BSYNC B1 ;  /* 0x0000000000017941 */ /* 0x000fea0003800000 */
.L_x_3482:
        /* <DEDUP_REMOVED lines=46> */
.L_x_3511:
        /* <DEDUP_REMOVED lines=39> */
.L_x_3510:
        /* <DEDUP_REMOVED lines=27> */
.L_x_3512:
        /* <DEDUP_REMOVED lines=8> */
.L_x_3514:
[----:B------:R-:W-:Y:S05]  /*41f0*/  BSYNC B0 ;  /* 0x0000000000007941 */ /* 0x000fea0003800000 */
.L_x_3513:
[----:B------:R-:W1:Y:S02]  /*4200*/  LDS R6, [R6] ;  /* 0x0000000006067984 */ /* 0x000e640000000800 */
[C---:B-1---5:R-:W-:Y:S02]  /*4210*/  FFMA.FTZ R4, R6.reuse, R8, R4 ;  /* 0x0000000806047223 */ /* 0x062fe40000010004 */
[C---:B------:R-:W-:Y:S02]  /*4220*/  FFMA.FTZ R3, R6.reuse, R9, R3 ;  /* 0x0000000906037223 */ /* 0x040fe40000010003 */
[C---:B------:R-:W-:Y:S02]  /*4230*/  FFMA.FTZ R2, R6.reuse, R10, R2 ;  /* 0x0000000a06027223 */ /* 0x040fe40000010002 */
[----:B------:R-:W-:Y:S02]  /*4240*/  FFMA.FTZ R0, R6, R11, R0 ;  /* 0x0000000b06007223 */ /* 0x000fe40000010000 */
.L_x_3509:
        /* <DEDUP_REMOVED lines=75> */
        .weak           $__internal_27_$__cuda_sm20_div_s64
        .type           $__internal_27_$__cuda_sm20_div_s64,@function
        .size           $__internal_27_$__cuda_sm20_div_s64,(.L_x_5175 - $__internal_27_$__cuda_sm20_div_s64)
$__internal_27_$__cuda_sm20_div_s64:
        /* <DEDUP_REMOVED lines=83> */
[----:B------:R-:W-:Y:S06]  /*4c30*/  RET.REL.NODEC R20 `(_ZN5flash32flash_fwd_splitkv_combine_kernelI23Flash_fwd_kernel_traitsILi32ELi64ELi128ELi4ELb0ELb0EN7cutlass10bfloat16_tE19Flash_kernel_traitsILi32ELi64ELi128ELi4ES3_EELi16ELi1ELb1EEEvNS_16Flash_fwd_paramsE) ;  /* 0xffffb3c014007950 */ /* 0x000fec0003c3ffff */
.L_x_3515:
        /* <DEDUP_REMOVED lines=12> */
.L_x_5175:


//--------------------- .text._ZN5flash24flash_fwd_splitkv_kernelI23Flash_fwd_kernel_traitsILi32ELi64ELi128ELi4ELb0ELb0EN7cutlass10bfloat16_tE19Flash_kernel_traitsILi32ELi64ELi128ELi4ES3_EELb1ELb0ELb0ELb0ELb0ELb0ELb0ELb0EEEvNS_16Flash_fwd_paramsE --------------------------
	.section	.text._ZN5flash24flash_fwd_splitkv_kernelI23Flash_fwd_kernel_traitsILi32ELi64ELi128ELi4ELb0ELb0EN7cutlass10bfloat16_tE19Flash_kernel_traitsILi32ELi64ELi128ELi4ES3_EELb1ELb0ELb0ELb0ELb0ELb0ELb0ELb0EEEvNS_16Flash_fwd_paramsE,"ax",@progbits
	.sectioninfo	@"SHI_REGISTERS=168"
	.align	128
        .global         _ZN5flash24flash_fwd_splitkv_kernelI23Flash_fwd_kernel_traitsILi32ELi64ELi128ELi4ELb0ELb0EN7cutlass10bfloat16_tE19Flash_kernel_traitsILi32ELi64ELi128ELi4ES3_EELb1ELb0ELb0ELb0ELb0ELb0ELb0ELb0EEEvNS_16Flash_fwd_paramsE
        .type           _ZN5flash24flash_fwd_splitkv_kernelI23Flash_fwd_kernel_traitsILi32ELi64ELi128ELi4ELb0ELb0EN7cutlass10bfloat16_tE19Flash_kernel_traitsILi32ELi64ELi128ELi4ES3_EELb1ELb0ELb0ELb0ELb0ELb0ELb0ELb0EEEvNS_16Flash_fwd_paramsE,@function
        .size           _ZN5flash24flash_fwd_splitkv_kernelI23Flash_fwd_kernel_traitsILi32ELi64ELi128ELi4ELb0ELb0EN7cutlass10bfloat16_tE19Flash_kernel_traitsILi32ELi64ELi128ELi4ES3_EELb1ELb0ELb0ELb0ELb0ELb0ELb0ELb0EEEvNS_16Flash_fwd_paramsE,(.L_x_5232 - _ZN5flash24flash_fwd_splitkv_kernelI23Flash_fwd_kernel_traitsILi32ELi64ELi128ELi4ELb0ELb0EN7cutlass10bfloat16_tE19Flash_kernel_traitsILi32ELi64ELi128ELi4ES3_EELb1ELb0ELb0ELb0ELb0ELb0ELb0ELb0EEEvNS_16Flash_fwd_paramsE)
        .other          _ZN5flash24flash_fwd_splitkv_kernelI23Flash_fwd_kernel_traitsILi32ELi64ELi128ELi4ELb0ELb0EN7cutlass10bfloat16_tE19Flash_kernel_traitsILi32ELi64ELi128ELi4ES3_EELb1ELb0ELb0ELb0ELb0ELb0ELb0ELb0EEEvNS_16Flash_fwd_paramsE,@"STO_CUDA_ENTRY STV_DEFAULT"
_ZN5flash24flash_fwd_splitkv_kernelI23Flash_fwd_kernel_traitsILi32ELi64ELi128ELi4ELb0ELb0EN7cutlass10bfloat16_tE19Flash_kernel_traitsILi32ELi64ELi128ELi4ES3_EELb1ELb0ELb0ELb0ELb0ELb0ELb0ELb0EEEvNS_16Flash_fwd_paramsE:
.text._ZN5flash24flash_fwd_splitkv_kernelI23Flash_fwd_kernel_traitsILi32ELi64ELi128ELi4ELb0ELb0EN7cutlass10bfloat16_tE19Flash_kernel_traitsILi32ELi64ELi128ELi4ES3_EELb1ELb0ELb0ELb0ELb0ELb0ELb0ELb0EEEvNS_16Flash_fwd_paramsE:
        /* <DEDUP_REMOVED lines=33> */
.L_x_3516:
[----:B-1-34-:R-:W-:Y:S02]  /*0210*/  MOV R0, c[0x0][0x218] ;  /* 0x0000860000007a02 */ /* 0x01afe40000000f00 */
.L_x_3517:
        /* <DEDUP_REMOVED lines=53> */
[----:B------:R-:W-:Y:S01]  /*0570*/  IMAD R3, R23, c[0x0][0x1ec], R2 ;  /* 0x00007b0017037a24 */ /* 0x000fe200078e0202 */
[----:B------:R-:W-:-:S04]  /*0580*/  SHF.R.S32.HI R2, RZ, 0x1f, R10 ;  /* 0x0000001fff027819 */ /* 0x000fc8000001140a */
[----:B------:R-:W-:Y:S01]  /*0590*/  IADD3.X R13, R132, R19, R3, P0, !PT ;  /* 0x00000013840d7210 */ /* 0x000fe200007fe403 */
[----:B------:R-:W-:Y:S01]  /*05a0*/  IMAD R5, R2, c[0x0][0x1f0], RZ ;  /* 0x00007c0002057a24 */ /* 0x000fe200078e02ff */
[----:B------:R-:W-:Y:S01]  /*05b0*/  SHF.R.S32.HI R3, RZ, 0x2, R0 ;  /* 0x00000002ff037819 */ /* 0x000fe20000011400 */
[----:B------:R-:W-:Y:S02]  /*05c0*/  IMAD R2, R15, c[0x0][0x1c0], R10 ;  /* 0x000070000f027a24 */ /* 0x000fe400078e020a */
[C---:B------:R-:W-:Y:S01]  /*05d0*/  IMAD R0, R10.reuse, c[0x0][0x1f4], R5 ;  /* 0x00007d000a007a24 */ /* 0x040fe200078e0205 */
[----:B------:R-:W-:Y:S01]  /*05e0*/  ISETP.GE.OR P0, PT, R3, R136, P1 ;  /* 0x000000880300720c */ /* 0x000fe20000f06670 */
[----:B------:R-:W-:-:S04]  /*05f0*/  IMAD.WIDE.U32 R12, R10, c[0x0][0x1f0], R12 ;  /* 0x00007c000a0c7a25 */ /* 0x000fc800078e000c */
[----:B------:R-:W-:Y:S01]  /*0600*/  IMAD R23, R2, c[0x0][0x214], R23 ;  /* 0x0000850002177a24 */ /* 0x000fe200078e0217 */
[----:B------:R-:W-:Y:S02]  /*0610*/  SHF.R.S32.HI R2, RZ, 0x1f, R3 ;  /* 0x0000001fff027819 */ /* 0x000fe40000011403 */
        /* <DEDUP_REMOVED lines=10> */
.L_x_3520:
[----:B------:R-:W-:Y:S05]  /*06c0*/  BSYNC B0 ;  /* 0x0000000000007941 */ /* 0x000fea0003800000 */
.L_x_3519:
        /* <DEDUP_REMOVED lines=15> */
.L_x_3522:
[----:B------:R-:W-:Y:S05]  /*07c0*/  BSYNC B0 ;  /* 0x0000000000007941 */ /* 0x000fea0003800000 */
.L_x_3521:
        /* <DEDUP_REMOVED lines=13> */
.L_x_3518:
        /* <DEDUP_REMOVED lines=14> */
[----:B------:R-:W-:Y:S01]  /*0980*/  @P1 IMAD.IADD R3, R5, 0x1, R3 ;  /* 0x0000000105031824 */ /* 0x000fe200078e0203 */
[----:B------:R-:W-:-:S04]  /*0990*/  IABS R5, c[0x0][0x2d0] ;  /* 0x0000b40000057a13 */ /* 0x000fc80000000000 */
        /* <DEDUP_REMOVED lines=63> */
[C---:B------:R-:W-:Y:S01]  /*0d90*/  IMAD R2, R32.reuse, c[0x0][0x184], R3 ;  /* 0x0000610020027a24 */ /* 0x040fe200078e0203 */
[----:B------:R-:W-:Y:S01]  /*0da0*/  SHF.R.S32.HI R3, RZ, 0x1f, R12 ;  /* 0x0000001fff037819 */ /* 0x000fe2000001140c */
[C---:B------:R-:W-:Y:S02]  /*0db0*/  IMAD R13, R32.reuse, c[0x0][0x18c], R13 ;  /* 0x00006300200d7a24 */ /* 0x040fe400078e020d */
[----:B------:R-:W-:Y:S01]  /*0dc0*/  IMAD.WIDE.U32 R32, R32, c[0x0][0x188], RZ ;  /* 0x0000620020207a25 */ /* 0x000fe200078e00ff */
[----:B------:R-:W-:-:S04]  /*0dd0*/  IADD3 R17, R17, R2, RZ ;  /* 0x0000000211117210 */ /* 0x000fc80007ffe0ff */
        /* <DEDUP_REMOVED lines=8> */
.L_x_3523:
        /* <DEDUP_REMOVED lines=15> */
.L_x_3525:
        /* <DEDUP_REMOVED lines=26> */
[----:B------:R-:W-:Y:S02]  /*10f0*/  LOP3.LUT R4, R10, c[0x0][0x1c8], RZ, 0x3c, !PT ;  /* 0x000072000a047a12 */ /* 0x000fe400078e3cff */
[----:B------:R-:W-:Y:S02]  /*1100*/  SHF.R.S32.HI R9, RZ, 0x1f, R7 ;  /* 0x0000001fff097819 */ /* 0x000fe40000011407 */
[----:B------:R-:W-:-:S03]  /*1110*/  ISETP.GE.AND P1, PT, R4, RZ, PT ;  /* 0x000000ff0400720c */ /* 0x000fc60003f26270 */
[----:B------:R-:W-:-:S04]  /*1120*/  IMAD R4, R9, c[0x0][0x198], RZ ;  /* 0x0000660009047a24 */ /* 0x000fc800078e02ff */
[----:B------:R-:W-:Y:S01]  /*1130*/  @P2 IADD3 R12, R12, 0x1, RZ ;  /* 0x000000010c0c2810 */ /* 0x000fe20007ffe0ff */
[----:B------:R-:W-:-:S05]  /*1140*/  IMAD R11, R7, c[0x0][0x19c], R4 ;  /* 0x00006700070b7a24 */ /* 0x000fca00078e0204 */
        /* <DEDUP_REMOVED lines=19> */
.L_x_3524:
[----:B------:R-:W-:Y:S01]  /*1280*/  ISETP.NE.AND P0, PT, R132, -0x1, PT ;  /* 0xffffffff8400780c */ /* 0x000fe20003f05270 */
[----:B------:R-:W-:Y:S01]  /*1290*/  BSSY B0, `(.L_x_3526) ;  /* 0x000005c000007945 */ /* 0x000fe20003800000 */
[----:B------:R-:W-:-:S04]  /*12a0*/  SHF.R.S32.HI R29, RZ, 0x1f, R6 ;  /* 0x0000001fff1d7819 */ /* 0x000fc80000011406 */
[CC--:B------:R-:W-:Y:S02]  /*12b0*/  LEA.HI R19, R29.reuse, R6.reuse, RZ, 0x2 ;  /* 0x000000061d137211 */ /* 0x0c0fe400078f10ff */
[-C--:B------:R-:W-:Y:S02]  /*12c0*/  LEA.HI R25, R29, R6.reuse, RZ, 0x3 ;  /* 0x000000061d197211 */ /* 0x080fe400078f18ff */
[----:B------:R-:W-:Y:S02]  /*12d0*/  LOP3.LUT R31, R19, 0xfffffffc, RZ, 0xc0, !PT ;  /* 0xfffffffc131f7812 */ /* 0x000fe400078ec0ff */
[----:B------:R-:W-:Y:S01]  /*12e0*/  LEA.HI R2, R29, R6, RZ, 0x5 ;  /* 0x000000061d027211 */ /* 0x000fe200078f28ff */
[----:B------:R-:W-:Y:S01]  /*12f0*/  @P0 IMAD.WIDE.U32 R16, R132, c[0x0][0x190], RZ ;  /* 0x0000640084100a25 */ /* 0x000fe200078e00ff */
[----:B-----5:R-:W-:Y:S02]  /*1300*/  @!P0 SHF.R.S32.HI R0, RZ, 0x1f, R15 ;  /* 0x0000001fff008819 */ /* 0x020fe4000001140f */
[----:B------:R-:W-:Y:S01]  /*1310*/  SHF.R.S32.HI R14, RZ, 0x2, R19 ;  /* 0x00000002ff0e7819 */ /* 0x000fe20000011413 */
[----:B------:R-:W-:-:S03]  /*1320*/  @!P0 IMAD.WIDE.U32 R20, R15, c[0x0][0x178], RZ ;  /* 0x00005e000f148a25 */ /* 0x000fc600078e00ff */
[----:B------:R-:W-:Y:S01]  /*1330*/  LEA.HI R19, R19, R14, RZ, 0x1 ;  /* 0x0000000e13137211 */ /* 0x000fe200078f08ff */
[----:B------:R-:W-:Y:S02]  /*1340*/  @!P0 IMAD R0, R0, c[0x0][0x178], RZ ;  /* 0x00005e0000008a24 */ /* 0x000fe400078e02ff */
[----:B------:R-:W-:Y:S01]  /*1350*/  @P0 IMAD R17, R132, c[0x0][0x194], R17 ;  /* 0x0000650084110a24 */ /* 0x000fe200078e0211 */
[----:B------:R-:W-:Y:S01]  /*1360*/  LOP3.LUT R19, R19, 0x7fffffe, RZ, 0xc0, !PT ;  /* 0x07fffffe13137812 */ /* 0x000fe200078ec0ff */
[----:B------:R-:W-:Y:S01]  /*1370*/  @!P0 IMAD R0, R15, c[0x0][0x17c], R0 ;  /* 0x00005f000f008a24 */ /* 0x000fe200078e0200 */
[----:B------:R-:W-:Y:S01]  /*1380*/  SHF.R.S32.HI R15, RZ, 0x1f, R14 ;  /* 0x0000001fff0f7819 */ /* 0x000fe2000001140e */
[----:B------:R-:W-:Y:S02]  /*1390*/  IMAD.IADD R138, R6, 0x1, -R31 ;  /* 0x00000001068a7824 */ /* 0x000fe400078e0a1f */
[----:B------:R-:W-:Y:S01]  /*13a0*/  @!P0 IMAD.IADD R17, R21, 0x1, R0 ;  /* 0x0000000115118824 */ /* 0x000fe200078e0200 */
[----:B------:R-:W-:Y:S01]  /*13b0*/  SHF.R.S32.HI R21, RZ, 0x3, R25 ;  /* 0x00000003ff157819 */ /* 0x000fe20000011419 */
[----:B------:R-:W-:Y:S01]  /*13c0*/  @P0 IMAD.MOV.U32 R28, RZ, RZ, R16 ;  /* 0x000000ffff1c0224 */ /* 0x000fe200078e0010 */
[----:B------:R-:W-:Y:S01]  /*13d0*/  LEA.HI R16, R29, R6, RZ, 0x4 ;  /* 0x000000061d107211 */ /* 0x000fe200078f20ff */
[----:B------:R-:W-:Y:S01]  /*13e0*/  @!P0 IMAD.MOV.U32 R28, RZ, RZ, R20 ;  /* 0x000000ffff1c8224 */ /* 0x000fe200078e0014 */
[----:B------:R-:W-:Y:S01]  /*13f0*/  SHF.L.U32 R29, R21, 0x6, RZ ;  /* 0x00000006151d7819 */ /* 0x000fe200000006ff */
[----:B------:R-:W-:Y:S01]  /*1400*/  IMAD.SHL.U32 R138, R138, 0x8, RZ ;  /* 0x000000088a8a7824 */ /* 0x000fe200078e00ff */
[----:B------:R-:W-:Y:S01]  /*1410*/  SHF.R.S32.HI R20, RZ, 0x5, R2 ;  /* 0x00000005ff147819 */ /* 0x000fe20000011402 */
[----:B------:R-:W-:Y:S01]  /*1420*/  IMAD.IADD R19, R14, 0x1, -R19 ;  /* 0x000000010e137824 */ /* 0x000fe200078e0a13 */
[----:B------:R-:W-:Y:S01]  /*1430*/  LOP3.LUT R29, R29, 0xc0, RZ, 0xc0, !PT ;  /* 0x000000c01d1d7812 */ /* 0x000fe200078ec0ff */
[----:B------:R-:W-:Y:S01]  /*1440*/  IMAD R97, R15, c[0x0][0x198], RZ ;  /* 0x000066000f617a24 */ /* 0x000fe200078e02ff */
[----:B------:R-:W-:Y:S01]  /*1450*/  IADD3 R28, P0, R138, R28, RZ ;  /* 0x0000001c8a1c7210 */ /* 0x000fe20007f1e0ff */
[----:B------:R-:W-:Y:S01]  /*1460*/  IMAD R19, R20, 0x8, R19 ;  /* 0x0000000814137824 */ /* 0x000fe200078e0213 */
[----:B------:R-:W-:Y:S01]  /*1470*/  SHF.R.S32.HI R0, RZ, 0x1f, R138 ;  /* 0x0000001fff007819 */ /* 0x000fe2000001148a */
[----:B------:R-:W-:Y:S01]  /*1480*/  IMAD R97, R14, c[0x0][0x19c], R97 ;  /* 0x000067000e617a24 */ /* 0x000fe200078e0261 */
[----:B------:R-:W-:Y:S01]  /*1490*/  IADD3 R32, P1, R138, R32, RZ ;  /* 0x000000208a207210 */ /* 0x000fe20007f3e0ff */
[----:B------:R-:W-:Y:S01]  /*14a0*/  IMAD.WIDE R26, R27, 0x40, R14 ;  /* 0x000000401b1a7825 */ /* 0x000fe200078e020e */
[----:B------:R-:W-:-:S02]  /*14b0*/  LOP3.LUT R35, R29, 0x18, R138, 0xf8, !PT ;  /* 0x000000181d237812 */ /* 0x000fc400078ef88a */
[----:B------:R-:W-:Y:S01]  /*14c0*/  SHF.R.U32.HI R4, RZ, 0x3, R29 ;  /* 0x00000003ff047819 */ /* 0x000fe2000001161d */
[----:B------:R-:W-:Y:S01]  /*14d0*/  IMAD.X R29, R0, 0x1, R17, P0 ;  /* 0x00000001001d7824 */ /* 0x000fe200000e0611 */
[----:B------:R-:W-:Y:S01]  /*14e0*/  LOP3.LUT R17, R16, 0xfffffff0, RZ, 0xc0, !PT ;  /* 0xfffffff010117812 */ /* 0x000fe200078ec0ff */
[----:B------:R-:W-:Y:S01]  /*14f0*/  IMAD.X R33, R0, 0x1, R13, P1 ;  /* 0x0000000100217824 */ /* 0x000fe200008e060d */
[----:B------:R-:W-:Y:S01]  /*1500*/  IADD3 R30, P2, R138, R30, RZ ;  /* 0x0000001e8a1e7210 */ /* 0x000fe20007f5e0ff */
[----:B------:R-:W-:Y:S01]  /*1510*/  IMAD R13, R3, c[0x0][0x1b8], RZ ;  /* 0x00006e00030d7a24 */ /* 0x000fe200078e02ff */
[----:B------:R-:W-:Y:S01]  /*1520*/  IADD3 R102, P0, R14, R7, RZ ;  /* 0x000000070e667210 */ /* 0x000fe20007f1e0ff */
[----:B------:R-:W-:Y:S01]  /*1530*/  IMAD.IADD R3, R6, 0x1, -R17 ;  /* 0x0000000106037824 */ /* 0x000fe200078e0a11 */
[----:B------:R-:W-:Y:S01]  /*1540*/  IADD3.X R31, R0, R11, RZ, P2, !PT ;  /* 0x0000000b001f7210 */ /* 0x000fe200017fe4ff */
[C---:B------:R-:W-:Y:S01]  /*1550*/  IMAD R7, R12.reuse, c[0x0][0x1bc], R13 ;  /* 0x00006f000c077a24 */ /* 0x040fe200078e020d */
[----:B------:R-:W-:Y:S01]  /*1560*/  SHF.R.S32.HI R11, RZ, 0x1f, R10 ;  /* 0x0000001fff0b7819 */ /* 0x000fe2000001140a */
[----:B------:R-:W-:Y:S01]  /*1570*/  IMAD.X R0, R15, 0x1, R9, P0 ;  /* 0x000000010f007824 */ /* 0x000fe200000e0609 */
[----:B------:R-:W-:Y:S01]  /*1580*/  LEA.HI R8, R3, R3, RZ, 0x1 ;  /* 0x0000000303087211 */ /* 0x000fe200078f08ff */
[----:B------:R-:W-:Y:S01]  /*1590*/  IMAD.WIDE.U32 R12, R12, c[0x0][0x1b8], R32 ;  /* 0x00006e000c0c7a25 */ /* 0x000fe200078e0020 */
[----:B------:R-:W-:-:S02]  /*15a0*/  LOP3.LUT R4, R35, R4, RZ, 0x3c, !PT ;  /* 0x0000000423047212 */ /* 0x000fc400078e3cff */
[--C-:B------:R-:W-:Y:S01]  /*15b0*/  SHF.R.S32.HI R9, RZ, 0x1, R8.reuse ;  /* 0x00000001ff097819 */ /* 0x100fe20000011408 */
[----:B------:R-:W-:Y:S01]  /*15c0*/  IMAD R105, R0, c[0x0][0x1a0], RZ ;  /* 0x0000680000697a24 */ /* 0x000fe200078e02ff */
[----:B------:R-:W-:Y:S01]  /*15d0*/  SHF.R.S32.HI R18, RZ, 0x1f, R8 ;  /* 0x0000001fff127819 */ /* 0x000fe20000011408 */
[----:B------:R-:W-:Y:S01]  /*15e0*/  IMAD.IADD R0, R136, 0x1, -R23 ;  /* 0x0000000188007824 */ /* 0x000fe200078e0a17 */
[----:B------:R-:W-:Y:S01]  /*15f0*/  LEA R135, R19, R4, 0x5 ;  /* 0x0000000413877211 */ /* 0x000fe200078e28ff */
[----:B------:R-:W-:Y:S01]  /*1600*/  IMAD R11, R11, c[0x0][0x1a8], RZ ;  /* 0x00006a000b0b7a24 */ /* 0x000fe200078e02ff */
[----:B------:R-:W-:Y:S01]  /*1610*/  LEA.HI R18, R18, R9, RZ, 0x2 ;  /* 0x0000000912127211 */ /* 0x000fe200078f10ff */
[----:B------:R-:W-:Y:S01]  /*1620*/  IMAD.IADD R13, R13, 0x1, R7 ;  /* 0x000000010d0d7824 */ /* 0x000fe200078e0207 */
[----:B------:R-:W-:Y:S01]  /*1630*/  ISETP.GE.AND P0, PT, R14, R0, PT ;  /* 0x000000000e00720c */ /* 0x000fe20003f06270 */
[----:B------:R-:W-:Y:S01]  /*1640*/  IMAD R4, R10, c[0x0][0x1ac], R11 ;  /* 0x00006b000a047a24 */ /* 0x000fe200078e020b */
[----:B------:R-:W-:Y:S01]  /*1650*/  LOP3.LUT R18, R18, 0xfffffffc, RZ, 0xc0, !PT ;  /* 0xfffffffc12127812 */ /* 0x000fe200078ec0ff */
[----:B------:R-:W-:Y:S01]  /*1660*/  IMAD.WIDE.U32 R98, R14, c[0x0][0x198], R30 ;  /* 0x000066000e627a25 */ /* 0x000fe200078e001e */
[----:B------:R-:W-:-:S02]  /*1670*/  LOP3.LUT R19, R2, 0xffffffe0, RZ, 0xc0, !PT ;  /* 0xffffffe002137812 */ /* 0x000fc400078ec0ff */
[----:B------:R-:W-:Y:S01]  /*1680*/  SHF.L.U32 R135, R135, 0x1, RZ ;  /* 0x0000000187877819 */ /* 0x000fe200000006ff */
[----:B------:R-:W-:Y:S01]  /*1690*/  IMAD.IADD R18, R9, 0x1, -R18 ;  /* 0x0000000109127824 */ /* 0x000fe200078e0a12 */
[----:B------:R-:W-:Y:S01]  /*16a0*/  IADD3 R97, R99, R97, RZ ;  /* 0x0000006163617210 */ /* 0x000fe20007ffe0ff */
[----:B------:R-:W-:-:S03]  /*16b0*/  IMAD.WIDE.U32 R10, R10, c[0x0][0x1a8], R28 ;  /* 0x00006a000a0a7a25 */ /* 0x000fc600078e001c */
[----:B------:R-:W-:Y:S01]  /*16c0*/  LOP3.LUT P1, RZ, R18, 0x2, RZ, 0xc0, !PT ;  /* 0x0000000212ff7812 */ /* 0x000fe2000782c0ff */
[C---:B------:R-:W-:Y:S02]  /*16d0*/  IMAD R105, R102.reuse, c[0x0][0x1a4], R105 ;  /* 0x0000690066697a24 */ /* 0x040fe400078e0269 */
[----:B------:R-:W-:Y:S02]  /*16e0*/  IMAD.MOV.U32 R2, RZ, RZ, 0x10 ;  /* 0x00000010ff027424 */ /* 0x000fe400078e00ff */
[----:B------:R-:W-:-:S04]  /*16f0*/  IMAD.WIDE.U32 R102, R102, c[0x0][0x1a0], R12 ;  /* 0x0000680066667a25 */ /* 0x000fc800078e000c */
[----:B------:R-:W-:Y:S01]  /*1700*/  IMAD.IADD R29, R11, 0x1, R4 ;  /* 0x000000010b1d7824 */ /* 0x000fe200078e0204 */
[----:B------:R-:W-:Y:S01]  /*1710*/  SEL R4, R2, 0xfffffff0, !P1 ;  /* 0xfffffff002047807 */ /* 0x000fe20004800000 */
[----:B------:R-:W-:Y:S02]  /*1720*/  IMAD.IADD R19, R6, 0x1, -R19 ;  /* 0x0000000106137824 */ /* 0x000fe400078e0a13 */
        /* <DEDUP_REMOVED lines=18> */
.L_x_3527:
[----:B------:R-:W-:Y:S05]  /*1850*/  BSYNC B0 ;  /* 0x0000000000007941 */ /* 0x000fea0003800000 */
.L_x_3526:
        /* <DEDUP_REMOVED lines=20> */
.L_x_3529:
[----:B------:R-:W-:Y:S05]  /*19a0*/  BSYNC B0 ;  /* 0x0000000000007941 */ /* 0x000fea0003800000 */
.L_x_3528:
        /* <DEDUP_REMOVED lines=17> */
.L_x_3531:
[----:B------:R-:W-:Y:S05]  /*1ac0*/  BSYNC B0 ;  /* 0x0000000000007941 */ /* 0x000fea0003800000 */
.L_x_3530:
        /* <DEDUP_REMOVED lines=18> */
.L_x_3533:
[----:B------:R-:W-:Y:S05]  /*1bf0*/  BSYNC B0 ;  /* 0x0000000000007941 */ /* 0x000fea0003800000 */
.L_x_3532:
        /* <DEDUP_REMOVED lines=16> */
.L_x_3535:
[----:B------:R-:W-:Y:S05]  /*1d00*/  BSYNC B0 ;  /* 0x0000000000007941 */ /* 0x000fea0003800000 */
.L_x_3534:
        /* <DEDUP_REMOVED lines=18> */
.L_x_3537:
[----:B------:R-:W-:Y:S05]  /*1e30*/  BSYNC B0 ;  /* 0x0000000000007941 */ /* 0x000fea0003800000 */
.L_x_3536:
[----:B------:R-:W0:Y:S01]  /*1e40*/  LDGDEPBAR ;  /* 0x00000000000079af */ /* 0x000e220000000000 */
[----:B------:R-:W-:Y:S01]  /*1e50*/  LOP3.LUT R25, R25, 0xfffffff8, RZ, 0xc0, !PT ;  /* 0xfffffff819197812 */ /* 0x000fe200078ec0ff */
[----:B------:R-:W-:Y:S01]  /*1e60*/  IMAD.SHL.U32 R18, R18, 0x40, RZ ;  /* 0x0000004012127824 */ /* 0x000fe200078e00ff */
[----:B------:R-:W-:Y:S01]  /*1e70*/  ISETP.GE.AND P1, PT, R14, R0, PT ;  /* 0x000000000e00720c */ /* 0x000fe20003f26270 */
[C---:B------:R-:W-:Y:S01]  /*1e80*/  IMAD.SHL.U32 R99, R6.reuse, 0x2, RZ ;  /* 0x0000000206637824 */ /* 0x040fe200078e00ff */
[----:B------:R-:W-:Y:S01]  /*1e90*/  SHF.R.S32.HI R14, RZ, 0x1f, R3 ;  /* 0x0000001fff0e7819 */ /* 0x000fe20000011403 */
[----:B------:R-:W-:Y:S01]  /*1ea0*/  IMAD.IADD R12, R6, 0x1, -R25 ;  /* 0x00000001060c7824 */ /* 0x000fe200078e0a19 */
[----:B------:R-:W-:Y:S01]  /*1eb0*/  LOP3.LUT R8, R8, 0x7fffffe, RZ, 0xc0, !PT ;  /* 0x07fffffe08087812 */ /* 0x000fe200078ec0ff */
[----:B------:R-:W-:Y:S01]  /*1ec0*/  BSSY B0, `(.L_x_3538) ;  /* 0x000003c000007945 */ /* 0x000fe20003800000 */
[----:B------:R-:W-:Y:S02]  /*1ed0*/  LEA.HI R14, R14, R3, RZ, 0x3 ;  /* 0x000000030e0e7211 */ /* 0x000fe400078f18ff */
[----:B------:R-:W-:Y:S01]  /*1ee0*/  SHF.R.S32.HI R17, RZ, 0x4, R16 ;  /* 0x00000004ff117819 */ /* 0x000fe20000011410 */
[----:B------:R-:W-:Y:S01]  /*1ef0*/  IMAD.IADD R15, R3, 0x1, -R8 ;  /* 0x00000001030f7824 */ /* 0x000fe200078e0a08 */
[----:B------:R-:W-:Y:S01]  /*1f00*/  LEA.HI R10, R12, R12, RZ, 0x1 ;  /* 0x0000000c0c0a7211 */ /* 0x000fe200078f08ff */
[----:B------:R-:W-:Y:S01]  /*1f10*/  IMAD.SHL.U32 R14, R14, 0x20, RZ ;  /* 0x000000200e0e7824 */ /* 0x000fe200078e00ff */
[----:B------:R-:W-:-:S02]  /*1f20*/  LEA.HI R16, R16, R17, RZ, 0x1 ;  /* 0x0000001110107211 */ /* 0x000fc400078f08ff */
[----:B------:R-:W-:Y:S02]  /*1f30*/  LOP3.LUT R3, R10, 0x7fffffe, RZ, 0xc0, !PT ;  /* 0x07fffffe0a037812 */ /* 0x000fe400078ec0ff */
[----:B------:R-:W-:Y:S02]  /*1f40*/  LOP3.LUT R14, R14, 0xffffff00, RZ, 0xc0, !PT ;  /* 0xffffff000e0e7812 */ /* 0x000fe400078ec0ff */
[----:B------:R-:W-:Y:S01]  /*1f50*/  LOP3.LUT R16, R16, 0xfffffffe, RZ, 0xc0, !PT ;  /* 0xfffffffe10107812 */ /* 0x000fe200078ec0ff */
[----:B------:R-:W-:Y:S01]  /*1f60*/  IMAD.IADD R3, R12, 0x1, -R3 ;  /* 0x000000010c037824 */ /* 0x000fe200078e0a03 */
[----:B------:R-:W-:Y:S01]  /*1f70*/  SHF.R.S32.HI R10, RZ, 0x1, R10 ;  /* 0x00000001ff0a7819 */ /* 0x000fe2000001140a */
[----:B------:R-:W-:-:S04]  /*1f80*/  DEPBAR.LE SB0, 0x0 ;  /* 0x000080000000791a */ /* 0x000fc80000000000 */
[----:B------:R-:W-:Y:S01]  /*1f90*/  BAR.SYNC.DEFER_BLOCKING 0x0 ;  /* 0x0000000000007b1d */ /* 0x000fe20000010000 */
[C---:B------:R-:W-:Y:S01]  /*1fa0*/  IMAD R12, R20.reuse, 0x10, R23 ;  /* 0x00000010140c7824 */ /* 0x040fe200078e0217 */
[----:B------:R-:W-:Y:S01]  /*1fb0*/  SHF.R.S32.HI R8, RZ, 0x1f, R19 ;  /* 0x0000001fff087819 */ /* 0x000fe20000011413 */
[----:B------:R-:W-:Y:S01]  /*1fc0*/  IMAD R20, R20, 0x200, R14 ;  /* 0x0000020014147824 */ /* 0x000fe200078e020e */
[----:B------:R-:W-:Y:S01]  /*1fd0*/  LOP3.LUT P2, RZ, R10, 0x2, RZ, 0xc0, !PT ;  /* 0x000000020aff7812 */ /* 0x000fe2000784c0ff */
[----:B------:R-:W-:Y:S01]  /*1fe0*/  IMAD.IADD R16, R17, 0x1, -R16 ;  /* 0x0000000111107824 */ /* 0x000fe200078e0a10 */
[----:B------:R-:W-:Y:S01]  /*1ff0*/  LEA.HI R8, R8, R19, RZ, 0x2 ;  /* 0x0000001308087211 */ /* 0x000fe200078f10ff */
[C---:B------:R-:W-:Y:S01]  /*2000*/  IMAD R14, R15.reuse, 0x20, R14 ;  /* 0x000000200f0e7824 */ /* 0x040fe200078e020e */
[----:B------:R-:W-:Y:S01]  /*2010*/  LEA R148, P0, R102, c[0x0][0x170], 0x1 ;  /* 0x00005c0066947a11 */ /* 0x000fe200078008ff */
[----:B------:R-:W-:Y:S01]  /*2020*/  IMAD R20, R15, 0x20, R20 ;  /* 0x000000200f147824 */ /* 0x000fe200078e0214 */
[----:B------:R-:W-:Y:S01]  /*2030*/  LOP3.LUT R15, R18, 0xc0, RZ, 0xc0, !PT ;  /* 0x000000c0120f7812 */ /* 0x000fe200078ec0ff */
[----:B------:R-:W-:Y:S01]  /*2040*/  IMAD.SHL.U32 R18, R16, 0x8, RZ ;  /* 0x0000000810127824 */ /* 0x000fe200078e00ff */
[----:B------:R-:W-:Y:S01]  /*2050*/  SHF.R.S32.HI R133, RZ, 0x2, R8 ;  /* 0x00000002ff857819 */ /* 0x000fe20000011408 */
[----:B------:R-:W-:Y:S01]  /*2060*/  IMAD.SHL.U32 R10, R10, 0x40, RZ ;  /* 0x000000400a0a7824 */ /* 0x000fe200078e00ff */
[----:B------:R-:W-:Y:S01]  /*2070*/  LOP3.LUT R99, R99, 0x6, RZ, 0xc0, !PT ;  /* 0x0000000663637812 */ /* 0x000fe200078ec0ff */
[----:B------:R-:W-:Y:S01]  /*2080*/  IMAD.SHL.U32 R17, R21, 0x8, RZ ;  /* 0x0000000815117824 */ /* 0x000fe200078e00ff */
[----:B------:R-:W-:Y:S01]  /*2090*/  LOP3.LUT R18, R15, 0x8, R18, 0xf8, !PT ;  /* 0x000000080f127812 */ /* 0x000fe200078ef812 */
[----:B------:R-:W-:Y:S01]  /*20a0*/  IMAD R127, R16, 0x8, R3 ;  /* 0x00000008107f7824 */ /* 0x000fe200078e0203 */
[----:B------:R-:W-:-:S02]  /*20b0*/  SHF.R.U32.HI R15, RZ, 0x3, R15 ;  /* 0x00000003ff0f7819 */ /* 0x000fc4000001160f */
[----:B------:R-:W-:Y:S02]  /*20c0*/  LOP3.LUT R10, R10, 0xc0, RZ, 0xc0, !PT ;  /* 0x000000c00a0a7812 */ /* 0x000fe400078ec0ff */
[----:B------:R-:W-:Y:S01]  /*20d0*/  LOP3.LUT R15, R18, R15, RZ, 0x3c, !PT ;  /* 0x0000000f120f7212 */ /* 0x000fe200078e3cff */
[----:B------:R1:W-:Y:S01]  /*20e0*/  @P1 STS [R135+0x3000], RZ ;  /* 0x003000ff87001388 */ /* 0x0003e20000000800 */
[----:B------:R-:W-:Y:S02]  /*20f0*/  LOP3.LUT R17, R10, 0x8, R17, 0xf8, !PT ;  /* 0x000000080a117812 */ /* 0x000fe400078ef811 */
[----:B------:R-:W-:Y:S01]  /*2100*/  SHF.R.U32.HI R10, RZ, 0x3, R10 ;  /* 0x00000003ff0a7819 */ /* 0x000fe2000001160a */
[----:B------:R1:W-:Y:S01]  /*2110*/  @P1 STS [R135+0x3004], RZ ;  /* 0x003004ff87001388 */ /* 0x0003e20000000800 */
[C---:B------:R-:W-:Y:S01]  /*2120*/  IMAD.IADD R129, R15.reuse, 0x1, R20 ;  /* 0x000000010f817824 */ /* 0x040fe200078e0214 */
[----:B------:R-:W-:Y:S01]  /*2130*/  IADD3 R12, R12, 0x1, R133 ;  /* 0x000000010c0c7810 */ /* 0x000fe20007ffe085 */
[----:B------:R-:W-:Y:S01]  /*2140*/  IMAD.IADD R3, R15, 0x1, R14 ;  /* 0x000000010f037824 */ /* 0x000fe200078e020e */
[----:B------:R1:W-:Y:S01]  /*2150*/  @P1 STS.64 [R135+0x3008], RZ ;  /* 0x003008ff87001388 */ /* 0x0003e20000000a00 */
[----:B------:R-:W-:Y:S01]  /*2160*/  LOP3.LUT R10, R17, R10, RZ, 0x3c, !PT ;  /* 0x0000000a110a7212 */ /* 0x000fe200078e3cff */
[----:B------:R-:W-:Y:S01]  /*2170*/  IMAD.SHL.U32 R129, R129, 0x2, RZ ;  /* 0x0000000281817824 */ /* 0x000fe200078e00ff */
[----:B------:R-:W-:-:S02]  /*2180*/  IADD3 R100, R107, R12, -R136 ;  /* 0x0000000c6b647210 */ /* 0x000fc40007ffe888 */
[----:B------:R-:W-:Y:S01]  /*2190*/  LEA.HI.X R149, R102, c[0x0][0x174], R105, 0x1, P0 ;  /* 0x00005d0066957a11 */ /* 0x000fe200000f0c69 */
[----:B------:R-:W-:Y:S01]  /*21a0*/  IMAD.U32 R127, R127, 0x20, R10 ;  /* 0x000000207f7f7824 */ /* 0x000fe200078e000a */
[----:B------:R-:W-:Y:S01]  /*21b0*/  SEL R2, R2, 0xfffffff0, !P2 ;  /* 0xfffffff002027807 */ /* 0x000fe20005000000 */
[----:B------:R-:W-:Y:S01]  /*21c0*/  IMAD R128, R4, 0x2, R129 ;  /* 0x0000000204807824 */ /* 0x000fe200078e0281 */
[----:B------:R-:W-:Y:S01]  /*21d0*/  IADD3 R100, R100, c[0x0][0x2e8], RZ ;  /* 0x0000ba0064647a10 */ /* 0x000fe20007ffe0ff */
        /* <DEDUP_REMOVED lines=10> */
.L_x_3539:
[----:B------:R-:W-:Y:S05]  /*2280*/  BSYNC B0 ;  /* 0x0000000000007941 */ /* 0x000fea0003800000 */
.L_x_3538:
        /* <DEDUP_REMOVED lines=16> */
.L_x_3541:
[----:B------:R-:W-:Y:S05]  /*2390*/  BSYNC B0 ;  /* 0x0000000000007941 */ /* 0x000fea0003800000 */
.L_x_3540:
        /* <DEDUP_REMOVED lines=8> */
[----:B------:R-:W-:-:S04]  /*2420*/  LEA R10, P0, R6, R148, 0x7 ;  /* 0x00000094060a7211 */ /* 0x000fc800078038ff */
[----:B------:R-:W-:-:S05]  /*2430*/  LEA.HI.X R11, R6, R149, R8, 0x7, P0 ;  /* 0x00000095060b7211 */ /* 0x000fca00000f3c08 */
[----:B------:R-:W-:Y:S01]  /*2440*/  @!PT LDS RZ, [RZ] ;  /* 0x00000000fffff984 */ /* 0x000fe20000000800 */
[----:B------:R-:W-:Y:S01]  /*2450*/  @!PT LDS RZ, [RZ] ;  /* 0x00000000fffff984 */ /* 0x000fe20000000800 */
[----:B------:R-:W-:Y:S01]  /*2460*/  @!PT LDS RZ, [RZ] ;  /* 0x00000000fffff984 */ /* 0x000fe20000000800 */
[----:B------:R1:W-:Y:S04]  /*2470*/  LDGSTS.E.BYPASS.LTC128B.128 [R135+0x4000], [R10.64] ;  /* 0x040000000a877fae */ /* 0x0003e8000b901d46 */
.L_x_3543:
[----:B------:R-:W-:Y:S05]  /*2480*/  BSYNC B0 ;  /* 0x0000000000007941 */ /* 0x000fea0003800000 */
.L_x_3542:
[----:B------:R-:W-:Y:S01]  /*2490*/  ISETP.GE.AND P0, PT, R9, R0, PT ;  /* 0x000000000900720c */ /* 0x000fe20003f06270 */
[----:B------:R-:W-:-:S12]  /*24a0*/  BSSY B0, `(.L_x_3544) ;  /* 0x000000e000007945 */ /* 0x000fd80003800000 */
[----:B------:R1:W-:Y:S01]  /*24b0*/  @P0 STS.128 [R135+0x4800], RZ ;  /* 0x004800ff87000388 */ /* 0x0003e20000000c00 */
[----:B------:R-:W-:Y:S05]  /*24c0*/  @P0 BRA `(.L_x_3545) ;  /* 0x000000b000000947 */ /* 0x000fea0003800000 */
[----:B------:R-:W-:-:S13]  /*24d0*/  ISETP.GE.AND P0, PT, R138, c[0x0][0x220], PT ;  /* 0x000088008a007a0c */ /* 0x000fda0003f06270 */
[----:B------:R1:W-:Y:S01]  /*24e0*/  @P0 STS.128 [R135+0x4800], RZ ;  /* 0x004800ff87000388 */ /* 0x0003e20000000c00 */
[----:B------:R-:W-:Y:S05]  /*24f0*/  @P0 BRA `(.L_x_3545) ;  /* 0x0000008000000947 */ /* 0x000fea0003800000 */
[----:B------:R-:W-:Y:S01]  /*2500*/  ULDC UR4, c[0x0][0x1a4] ;  /* 0x0000690000047ab9 */ /* 0x000fe20000000800 */
[----:B------:R-:W-:Y:S01]  /*2510*/  IMAD.WIDE.U32 R8, R6, 0xc0, R148 ;  /* 0x000000c006087825 */ /* 0x000fe200078e0094 */
[----:B------:R-:W-:-:S06]  /*2520*/  UIMAD UR4, UR4, 0xc0, URZ ;  /* 0x000000c0040478a4 */ /* 0x000fcc000f8e023f */
[----:B------:R-:W-:-:S05]  /*2530*/  IADD3 R9, R9, UR4, RZ ;  /* 0x0000000409097c10 */ /* 0x000fca000fffe0ff */
[----:B------:R-:W-:Y:S01]  /*2540*/  @!PT LDS RZ, [RZ] ;  /* 0x00000000fffff984 */ /* 0x000fe20000000800 */
[----:B------:R-:W-:Y:S01]  /*2550*/  @!PT LDS RZ, [RZ] ;  /* 0x00000000fffff984 */ /* 0x000fe20000000800 */
[----:B------:R-:W-:Y:S01]  /*2560*/  @!PT LDS RZ, [RZ] ;  /* 0x00000000fffff984 */ /* 0x000fe20000000800 */
[----:B------:R1:W-:Y:S02]  /*2570*/  LDGSTS.E.BYPASS.LTC128B.128 [R135+0x4800], [R8.64] ;  /* 0x0480000008877fae */ /* 0x0003e4000b901d46 */
.L_x_3545:
[----:B------:R-:W-:Y:S05]  /*2580*/  BSYNC B0 ;  /* 0x0000000000007941 */ /* 0x000fea0003800000 */
.L_x_3544:
[----:B------:R-:W-:Y:S01]  /*2590*/  IMAD.SHL.U32 R127, R127, 0x2, RZ ;  /* 0x000000027f7f7824 */ /* 0x000fe200078e00ff */
[----:B------:R-:W-:Y:S01]  /*25a0*/  LDSM.16.M88.4 R36, [R129] ;  /* 0x000000008124783b */ /* 0x000fe20000000200 */
[----:B------:R-:W-:Y:S02]  /*25b0*/  ISETP.GE.AND P1, PT, R96, 0x2, PT ;  /* 0x000000026000780c */ /* 0x000fe40003f26270 */
[----:B------:R-:W-:Y:S01]  /*25c0*/  IMAD R0, R2, 0x2, R127 ;  /* 0x0000000202007824 */ /* 0x000fe200078e027f */
[----:B-1----:R-:W1:Y:S01]  /*25d0*/  LDSM.16.M88.4 R12, [R127+0x1800] ;  /* 0x001800007f0c783b */ /* 0x002e620000000200 */
[----:B------:R-:W-:-:S03]  /*25e0*/  IMNMX R101, R100, R107, PT ;  /* 0x0000006b64657217 */ /* 0x000fc60003800200 */
[----:B--2---:R-:W2:Y:S04]  /*25f0*/  LDSM.16.M88.4 R28, [R127+0x1000] ;  /* 0x001000007f1c783b */ /* 0x004ea80000000200 */
[----:B------:R-:W5:Y:S04]  /*2600*/  LDSM.16.M88.4 R20, [R127+0x1400] ;  /* 0x001400007f14783b */ /* 0x000f680000000200 */
[----:B------:R-:W3:Y:S04]  /*2610*/  LDSM.16.M88.4 R68, [R127+0x1c00] ;  /* 0x001c00007f44783b */ /* 0x000ee80000000200 */
[----:B------:R-:W4:Y:S04]  /*2620*/  LDSM.16.M88.4 R60, [R127+0x2000] ;  /* 0x002000007f3c783b */ /* 0x000f280000000200 */
[----:B------:R-:W3:Y:S04]  /*2630*/  LDSM.16.M88.4 R52, [R127+0x2400] ;  /* 0x002400007f34783b */ /* 0x000ee80000000200 */
[----:B------:R-:W3:Y:S04]  /*2640*/  LDSM.16.M88.4 R44, [R127+0x2800] ;  /* 0x002800007f2c783b */ /* 0x000ee80000000200 */
[----:B------:R-:W-:Y:S04]  /*2650*/  LDSM.16.M88.4 R88, [R128] ;  /* 0x000000008058783b */ /* 0x000fe80000000200 */
[----:B------:R-:W3:Y:S04]  /*2660*/  LDSM.16.M88.4 R72, [R0+0x1800] ;  /* 0x001800000048783b */ /* 0x000ee80000000200 */
[----:B------:R-:W3:Y:S04]  /*2670*/  LDSM.16.M88.4 R84, [R127+0x2c00] ;  /* 0x002c00007f54783b */ /* 0x000ee80000000200 */
[----:B------:R-:W3:Y:S01]  /*2680*/  LDSM.16.M88.4 R80, [R0+0x1000] ;  /* 0x001000000050783b */ /* 0x000ee20000000200 */
[C---:B-1----:R-:W-:Y:S03]  /*2690*/  HMMA.16816.F32.BF16 R16, R36.reuse, R12, RZ ;  /* 0x0000000c2410723c */ /* 0x042fe600000418ff */
[----:B------:R-:W1:Y:S04]  /*26a0*/  LDSM.16.M88.4 R76, [R0+0x1400] ;  /* 0x00140000004c783b */ /* 0x000e680000000200 */
[----:B------:R-:W-:Y:S01]  /*26b0*/  LDSM.16.M88.4 R92, [R0+0x1c00] ;  /* 0x001c0000005c783b */ /* 0x000fe20000000200 */
[C---:B------:R-:W-:Y:S03]  /*26c0*/  HMMA.16816.F32.BF16 R12, R36.reuse, R14, RZ ;  /* 0x0000000e240c723c */ /* 0x040fe600000418ff */
[----:B------:R-:W0:Y:S05]  /*26d0*/  LDGDEPBAR ;  /* 0x00000000000079af */ /* 0x000e2a0000000000 */
[C---:B--2---:R-:W-:Y:S08]  /*26e0*/  HMMA.16816.F32.BF16 R32, R36.reuse, R28, RZ ;  /* 0x0000001c2420723c */ /* 0x044ff000000418ff */
[C---:B----45:R-:W-:Y:S08]  /*26f0*/  HMMA.16816.F32.BF16 R24, R36.reuse, R20, RZ ;  /* 0x000000142418723c */ /* 0x070ff000000418ff */
[C---:B------:R-:W-:Y:S08]  /*2700*/  HMMA.16816.F32.BF16 R28, R36.reuse, R30, RZ ;  /* 0x0000001e241c723c */ /* 0x040ff000000418ff */
[C---:B------:R-:W-:Y:S08]  /*2710*/  HMMA.16816.F32.BF16 R20, R36.reuse, R22, RZ ;  /* 0x000000162414723c */ /* 0x040ff000000418ff */
[C---:B---3--:R-:W-:Y:S08]  /*2720*/  HMMA.16816.F32.BF16 R8, R36.reuse, R68, RZ ;  /* 0x000000442408723c */ /* 0x048ff000000418ff */
[C---:B------:R-:W-:Y:S08]  /*2730*/  HMMA.16816.F32.BF16 R64, R36.reuse, R60, RZ ;  /* 0x0000003c2440723c */ /* 0x040ff000000418ff */
[C---:B------:R-:W-:Y:S08]  /*2740*/  HMMA.16816.F32.BF16 R56, R36.reuse, R52, RZ ;  /* 0x000000342438723c */ /* 0x040ff000000418ff */
[----:B------:R-:W-:Y:S08]  /*2750*/  HMMA.16816.F32.BF16 R48, R36, R44, RZ ;  /* 0x0000002c2430723c */ /* 0x000ff000000418ff */
[C---:B------:R-:W-:Y:S08]  /*2760*/  HMMA.16816.F32.BF16 R16, R88.reuse, R72, R16 ;  /* 0x000000485810723c */ /* 0x040ff00000041810 */
[----:B------:R-:W-:Y:S01]  /*2770*/  HMMA.16816.F32.BF16 R12, R88, R74, R12 ;  /* 0x0000004a580c723c */ /* 0x000fe2000004180c */
[----:B------:R-:W2:Y:S07]  /*2780*/  LDSM.16.M88.4 R72, [R0+0x2c00] ;  /* 0x002c00000048783b */ /* 0x000eae0000000200 */
[C---:B------:R-:W-:Y:S08]  /*2790*/  HMMA.16816.F32.BF16 R68, R36.reuse, R70, RZ ;  /* 0x000000462444723c */ /* 0x040ff000000418ff */
[C---:B------:R-:W-:Y:S08]  /*27a0*/  HMMA.16816.F32.BF16 R60, R36.reuse, R62, RZ ;  /* 0x0000003e243c723c */ /* 0x040ff000000418ff */
[C---:B------:R-:W-:Y:S08]  /*27b0*/  HMMA.16816.F32.BF16 R52, R36.reuse, R54, RZ ;  /* 0x000000362434723c */ /* 0x040ff000000418ff */
[C---:B------:R-:W-:Y:S08]  /*27c0*/  HMMA.16816.F32.BF16 R44, R36.reuse, R46, RZ ;  /* 0x0000002e242c723c */ /* 0x040ff000000418ff */
[C---:B------:R-:W-:Y:S08]  /*27d0*/  HMMA.16816.F32.BF16 R40, R36.reuse, R84, RZ ;  /* 0x000000542428723c */ /* 0x040ff000000418ff */
[----:B------:R-:W-:Y:S01]  /*27e0*/  HMMA.16816.F32.BF16 R36, R36, R86, RZ ;  /* 0x000000562424723c */ /* 0x000fe200000418ff */
[----:B------:R-:W3:Y:S07]  /*27f0*/  LDSM.16.M88.4 R84, [R0+0x2000] ;  /* 0x002000000054783b */ /* 0x000eee0000000200 */
[C---:B------:R-:W-:Y:S08]  /*2800*/  HMMA.16816.F32.BF16 R32, R88.reuse, R80, R32 ;  /* 0x000000505820723c */ /* 0x040ff00000041820 */
[C---:B------:R-:W-:Y:S01]  /*2810*/  HMMA.16816.F32.BF16 R28, R88.reuse, R82, R28 ;  /* 0x00000052581c723c */ /* 0x040fe2000004181c */
[----:B------:R-:W4:Y:S07]  /*2820*/  LDSM.16.M88.4 R80, [R0+0x2400] ;  /* 0x002400000050783b */ /* 0x000f2e0000000200 */
[C---:B-1----:R-:W-:Y:S08]  /*2830*/  HMMA.16816.F32.BF16 R24, R88.reuse, R76, R24 ;  /* 0x0000004c5818723c */ /* 0x042ff00000041818 */
[----:B------:R-:W-:Y:S01]  /*2840*/  HMMA.16816.F32.BF16 R20, R88, R78, R20 ;  /* 0x0000004e5814723c */ /* 0x000fe20000041814 */
[----:B------:R1:W5:Y:S01]  /*2850*/  LDSM.16.M88.4 R76, [R0+0x2800] ;  /* 0x00280000004c783b */ /* 0x0003620000000200 */
[----:B------:R-:W-:-:S06]  /*2860*/  DEPBAR.LE SB0, 0x0 ;  /* 0x000080000000791a */ /* 0x000fcc0000000000 */
[C---:B--2---:R-:W-:Y:S07]  /*2870*/  HMMA.16816.F32.BF16 R40, R88.reuse, R72, R40 ;  /* 0x000000485828723c */ /* 0x044fee0000041828 */
[----:B------:R-:W-:Y:S01]  /*2880*/  IADD3 R72, R100, 0x8, RZ ;  /* 0x0000000864487810 */ /* 0x000fe20007ffe0ff */
[----:B------:R-:W-:Y:S03]  /*2890*/  HMMA.16816.F32.BF16 R8, R88, R92, R8 ;  /* 0x0000005c5808723c */ /* 0x000fe60000041808 */
[----:B------:R-:W-:-:S02]  /*28a0*/  IMNMX R100, R72, R107, PT ;  /* 0x0000006b48647217 */ /* 0x000fc40003800200 */
[----:B-1----:R-:W-:-:S03]  /*28b0*/  IADD3 R0, R127, 0x1000, RZ ;  /* 0x000010007f007810 */ /* 0x002fc60007ffe0ff */
[----:B------:R-:W-:Y:S02]  /*28c0*/  HMMA.16816.F32.BF16 R68, R88, R94, R68 ;  /* 0x0000005e5844723c */ /* 0x000fe40000041844 */
[----:B------:R-:W-:-:S06]  /*28d0*/  IMAD R126, R2, 0x2, R0 ;  /* 0x00000002027e7824 */ /* 0x000fcc00078e0200 */
[C---:B---3--:R-:W-:Y:S08]  /*28e0*/  HMMA.16816.F32.BF16 R64, R88.reuse, R84, R64 ;  /* 0x000000545840723c */ /* 0x048ff00000041840 */
[C---:B------:R-:W-:Y:S08]  /*28f0*/  HMMA.16816.F32.BF16 R60, R88.reuse, R86, R60 ;  /* 0x00000056583c723c */ /* 0x040ff0000004183c */
[C---:B----4-:R-:W-:Y:S08]  /*2900*/  HMMA.16816.F32.BF16 R56, R88.reuse, R80, R56 ;  /* 0x000000505838723c */ /* 0x050ff00000041838 */
[C---:B------:R-:W-:Y:S08]  /*2910*/  HMMA.16816.F32.BF16 R52, R88.reuse, R82, R52 ;  /* 0x000000525834723c */ /* 0x040ff00000041834 */
[C---:B-----5:R-:W-:Y:S08]  /*2920*/  HMMA.16816.F32.BF16 R48, R88.reuse, R76, R48 ;  /* 0x0000004c5830723c */ /* 0x060ff00000041830 */
[C---:B------:R-:W-:Y:S08]  /*2930*/  HMMA.16816.F32.BF16 R44, R88.reuse, R78, R44 ;  /* 0x0000004e582c723c */ /* 0x040ff0000004182c */
        /* <DEDUP_REMOVED lines=58> */
[----:B------:R-:W-:-:S04]  /*2ce0*/  IMAD R73, R72, c[0x0][0x184], R73 ;  /* 0x0000610048497a24 */ /* 0x000fc800078e0249 */
[----:B------:R-:W-:Y:S01]  /*2cf0*/  IMAD.IADD R2, R75, 0x1, R73 ;  /* 0x000000014b027824 */ /* 0x000fe200078e0249 */
[----:B------:R-:W-:Y:S01]  /*2d00*/  MOV R73, R74 ;  /* 0x0000004a00497202 */ /* 0x000fe20000000f00 */
[----:B------:R-:W-:Y:S05]  /*2d10*/  BRA `(.L_x_3548) ;  /* 0x0000002000007947 */ /* 0x000fea0003800000 */
.L_x_3547:
[----:B------:R-:W-:-:S04]  /*2d20*/  LEA R73, -R7, RZ, 0x7 ;  /* 0x000000ff07497211 */ /* 0x000fc800078e39ff */
[----:B------:R-:W-:Y:S02]  /*2d30*/  SHF.R.S32.HI R2, RZ, 0x1f, R73 ;  /* 0x0000001fff027819 */ /* 0x000fe40000011449 */
.L_x_3548:
[----:B------:R-:W-:Y:S01]  /*2d40*/  ISETP.GE.AND P0, PT, R138, c[0x0][0x220], PT ;  /* 0x000088008a007a0c */ /* 0x000fe20003f06270 */
[----:B------:R-:W-:-:S12]  /*2d50*/  BSSY B0, `(.L_x_3549) ;  /* 0x0000030000007945 */ /* 0x000fd80003800000 */
[----:B------:R-:W-:Y:S01]  /*2d60*/  @!P0 IMAD.MOV.U32 R0, RZ, RZ, c[0x0][0x19c] ;  /* 0x00006700ff008624 */ /* 0x000fe200078e00ff */
[-C--:B------:R-:W-:Y:S01]  /*2d70*/  @!P0 LEA R76, P2, R7, R98.reuse, 0x6 ;  /* 0x00000062074c8211 */ /* 0x080fe200078430ff */
[----:B------:R1:W-:Y:S01]  /*2d80*/  @P0 STS [R135+0x1000], RZ ;  /* 0x001000ff87000388 */ /* 0x0003e20000000800 */
[CC--:B------:R-:W-:Y:S02]  /*2d90*/  @!P0 IADD3 R75, P5, R73.reuse, R98.reuse, RZ ;  /* 0x00000062494b8210 */ /* 0x0c0fe40007fbe0ff */
[----:B------:R-:W-:Y:S01]  /*2da0*/  @!P0 IADD3 R77, P4, P3, R73, R98, R131 ;  /* 0x00000062494d8210 */ /* 0x000fe20007b9e083 */
[----:B------:R1:W-:Y:S01]  /*2db0*/  @P0 STS [R135+0x1004], RZ ;  /* 0x001004ff87000388 */ /* 0x0003e20000000800 */
[----:B------:R-:W-:Y:S01]  /*2dc0*/  @!P0 LEA.HI.X R0, R7, R97, R0, 0x6, P2 ;  /* 0x0000006107008211 */ /* 0x000fe200010f3400 */
[----:B------:R-:W-:Y:S01]  /*2dd0*/  @!P0 IMAD.X R72, R2, 0x1, R97, P5 ;  /* 0x0000000102488824 */ /* 0x000fe200028e0661 */
[----:B------:R-:W-:Y:S01]  /*2de0*/  @!P0 IADD3 R76, P2, R73, R76, RZ ;  /* 0x0000004c494c8210 */ /* 0x000fe20007f5e0ff */
[----:B------:R1:W-:Y:S01]  /*2df0*/  @P0 STS.64 [R135+0x1008], RZ ;  /* 0x001008ff87000388 */ /* 0x0003e20000000a00 */
[----:B------:R-:W-:-:S02]  /*2e00*/  @!P0 LEA R82, P5, R75, c[0x0][0x168], 0x1 ;  /* 0x00005a004b528a11 */ /* 0x000fc400078a08ff */
[C---:B------:R-:W-:Y:S01]  /*2e10*/  @!P0 IADD3.X R74, R2.reuse, R97, R130, P4, P3 ;  /* 0x00000061024a8210 */ /* 0x040fe200027e6482 */
[----:B------:R-:W-:Y:S01]  /*2e20*/  @!P0 IMAD.X R79, R2, 0x1, R0, P2 ;  /* 0x00000001024f8824 */ /* 0x000fe200010e0600 */
[----:B------:R-:W-:Y:S02]  /*2e30*/  @!P0 LEA R80, P3, R77, c[0x0][0x168], 0x1 ;  /* 0x00005a004d508a11 */ /* 0x000fe400078608ff */
        /* <DEDUP_REMOVED lines=20> */
[----:B------:R-:W-:Y:S01]  /*2f80*/  IMAD.MOV.U32 R74, RZ, RZ, R98 ;  /* 0x000000ffff4a7224 */ /* 0x000fe200078e0062 */
        /* <DEDUP_REMOVED lines=12> */
.L_x_3550:
[----:B------:R-:W-:Y:S05]  /*3050*/  BSYNC B0 ;  /* 0x0000000000007941 */ /* 0x000fea0003800000 */
.L_x_3549:
[----:B------:R-:W0:Y:S01]  /*3060*/  LDGDEPBAR ;  /* 0x00000000000079af */ /* 0x000e220000000000 */
[----:B------:R-:W-:-:S04]  /*3070*/  IADD3 R98, P0, R73, R98, RZ ;  /* 0x0000006249627210 */ /* 0x000fc80007f1e0ff */
[----:B------:R-:W-:Y:S02]  /*3080*/  IADD3.X R97, R2, R97, RZ, P0, !PT ;  /* 0x0000006102617210 */ /* 0x000fe400007fe4ff */
.L_x_3546:
[----:B------:R-:W-:Y:S02]  /*3090*/  IMAD.IADD R2, R106, 0x1, R99 ;  /* 0x000000016a027824 */ /* 0x000fe400078e0263 */
[----:B------:R-:W-:-:S03]  /*30a0*/  IMAD.SHL.U32 R125, R3, 0x2, RZ ;  /* 0x00000002037d7824 */ /* 0x000fc600078e00ff */
[C---:B------:R-:W-:Y:S02]  /*30b0*/  IADD3 R0, R2.reuse, 0x8, RZ ;  /* 0x0000000802007810 */ /* 0x040fe40007ffe0ff */
[----:B------:R-:W-:Y:S02]  /*30c0*/  IADD3 R7, R2, 0x1, RZ ;  /* 0x0000000102077810 */ /* 0x000fe40007ffe0ff */
[-C--:B------:R-:W-:Y:S02]  /*30d0*/  ISETP.GE.AND P4, PT, R0, R101.reuse, PT ;  /* 0x000000650000720c */ /* 0x080fe40003f86270 */
[----:B------:R-:W-:Y:S02]  /*30e0*/  IADD3 R72, R2, 0x9, RZ ;  /* 0x0000000902487810 */ /* 0x000fe40007ffe0ff */
[----:B------:R-:W-:Y:S02]  /*30f0*/  ISETP.GE.AND P5, PT, R0, R100, PT ;  /* 0x000000640000720c */ /* 0x000fe40003fa6270 */
[----:B------:R-:W-:-:S02]  /*3100*/  ISETP.GE.AND P0, PT, R7, R101, PT ;  /* 0x000000650700720c */ /* 0x000fc40003f06270 */
[-C--:B------:R-:W-:Y:S02]  /*3110*/  ISETP.GE.AND P2, PT, R7, R100.reuse, PT ;  /* 0x000000640700720c */ /* 0x080fe40003f46270 */
[----:B------:R-:W-:Y:S02]  /*3120*/  FSEL R0, R28, -INF , !P4 ;  /* 0xff8000001c007808 */ /* 0x000fe40006000000 */
[----:B------:R-:W-:Y:S02]  /*3130*/  IADD3 R7, R2, 0x10, RZ ;  /* 0x0000001002077810 */ /* 0x000fe40007ffe0ff */
[C---:B------:R-:W-:Y:S02]  /*3140*/  ISETP.GE.AND P3, PT, R72.reuse, R101, PT ;  /* 0x000000654800720c */ /* 0x040fe40003f66270 */
[----:B------:R-:W-:Y:S02]  /*3150*/  ISETP.GE.AND P4, PT, R72, R100, PT ;  /* 0x000000644800720c */ /* 0x000fe40003f86270 */
[----:B------:R-:W-:-:S02]  /*3160*/  IADD3 R28, R2, 0x11, RZ ;  /* 0x00000011021c7810 */ /* 0x000fc40007ffe0ff */
[----:B------:R-:W-:Y:S02]  /*3170*/  FSEL R116, R30, -INF , !P5 ;  /* 0xff8000001e747808 */ /* 0x000fe40006800000 */
[-C--:B------:R-:W-:Y:S02]  /*3180*/  ISETP.GE.AND P5, PT, R7, R101.reuse, PT ;  /* 0x000000650700720c */ /* 0x080fe40003fa6270 */
[----:B------:R-:W-:Y:S02]  /*3190*/  FSEL R72, R29, -INF , !P3 ;  /* 0xff8000001d487808 */ /* 0x000fe40005800000 */
[----:B------:R-:W-:Y:S02]  /*31a0*/  FSEL R86, R31, -INF , !P4 ;  /* 0xff8000001f567808 */ /* 0x000fe40006000000 */
[----:B------:R-:W-:Y:S02]  /*31b0*/  ISETP.GE.AND P3, PT, R7, R100, PT ;  /* 0x000000640700720c */ /* 0x000fe40003f66270 */
[----:B------:R-:W-:-:S02]  /*31c0*/  ISETP.GE.AND P4, PT, R28, R101, PT ;  /* 0x000000651c00720c */ /* 0x000fc40003f86270 */
[----:B------:R-:W-:Y:S02]  /*31d0*/  IADD3 R7, R2, 0x18, RZ ;  /* 0x0000001802077810 */ /* 0x000fe40007ffe0ff */
[----:B------:R-:W-:Y:S02]  /*31e0*/  FSEL R124, R24, -INF , !P5 ;  /* 0xff800000187c7808 */ /* 0x000fe40006800000 */
[----:B------:R-:W-:Y:S02]  /*31f0*/  ISETP.GE.AND P5, PT, R28, R100, PT ;  /* 0x000000641c00720c */ /* 0x000fe40003fa6270 */
[----:B-1----:R-:W-:Y:S02]  /*3200*/  FSEL R80, R26, -INF , !P3 ;  /* 0xff8000001a507808 */ /* 0x002fe40005800000 */
[----:B--2---:R-:W-:Y:S02]  /*3210*/  FSEL R74, R25, -INF , !P4 ;  /* 0xff800000194a7808 */ /* 0x004fe40006000000 */
[----:B------:R-:W-:-:S02]  /*3220*/  IADD3 R28, R2, 0x19, RZ ;  /* 0x00000019021c7810 */ /* 0x000fc40007ffe0ff */
[CC--:B------:R-:W-:Y:S02]  /*3230*/  ISETP.GE.AND P3, PT, R7.reuse, R101.reuse, PT ;  /* 0x000000650700720c */ /* 0x0c0fe40003f66270 */
[----:B------:R-:W-:Y:S02]  /*3240*/  ISETP.GE.AND P4, PT, R7, R100, PT ;  /* 0x000000640700720c */ /* 0x000fe40003f86270 */
[----:B------:R-:W-:Y:S02]  /*3250*/  IADD3 R24, R2, 0x20, RZ ;  /* 0x0000002002187810 */ /* 0x000fe40007ffe0ff */
[----:B------:R-:W-:Y:S02]  /*3260*/  FSEL R82, R27, -INF , !P5 ;  /* 0xff8000001b527808 */ /* 0x000fe40006800000 */
[----:B------:R-:W-:Y:S02]  /*3270*/  ISETP.GE.AND P5, PT, R28, R101, PT ;  /* 0x000000651c00720c */ /* 0x000fe40003fa6270 */
[----:B------:R-:W-:-:S02]  /*3280*/  FSEL R7, R20, -INF , !P3 ;  /* 0xff80000014077808 */ /* 0x000fc40005800000 */
[----:B------:R-:W-:Y:S02]  /*3290*/  FSEL R78, R22, -INF , !P4 ;  /* 0xff800000164e7808 */ /* 0x000fe40006000000 */
[-C--:B------:R-:W-:Y:S02]  /*32a0*/  ISETP.GE.AND P3, PT, R28, R100.reuse, PT ;  /* 0x000000641c00720c */ /* 0x080fe40003f66270 */
[----:B------:R-:W-:Y:S02]  /*32b0*/  ISETP.GE.AND P4, PT, R24, R101, PT ;  /* 0x000000651800720c */ /* 0x000fe40003f86270 */
[----:B------:R-:W-:Y:S02]  /*32c0*/  IADD3 R20, R2, 0x21, RZ ;  /* 0x0000002102147810 */ /* 0x000fe40007ffe0ff */
[----:B------:R-:W-:Y:S02]  /*32d0*/  FSEL R156, R21, -INF , !P5 ;  /* 0xff800000159c7808 */ /* 0x000fe40006800000 */
        /* <DEDUP_REMOVED lines=10> */
[----:B------:R-:W-:Y:S02]  /*3380*/  ISETP.GE.AND P4, PT, R20, R101, PT ;  /* 0x000000651400720c */ /* 0x000fe40003f86270 */
[----:B------:R-:W-:Y:S02]  /*3390*/  IADD3 R16, R2, 0x30, RZ ;  /* 0x0000003002107810 */ /* 0x000fe40007ffe0ff */
[----:B------:R-:W-:-:S02]  /*33a0*/  FSEL R164, R12, -INF , !P5 ;  /* 0xff8000000ca47808 */ /* 0x000fc40006800000 */
[-C--:B------:R-:W-:Y:S02]  /*33b0*/  ISETP.GE.AND P5, PT, R20, R100.reuse, PT ;  /* 0x000000641400720c */ /* 0x080fe40003fa6270 */
[----:B------:R-:W-:Y:S02]  /*33c0*/  FSEL R29, R13, -INF , !P4 ;  /* 0xff8000000d1d7808 */ /* 0x000fe40006000000 */
[----:B------:R-:W-:Y:S02]  /*33d0*/  IADD3 R12, R2, 0x31, RZ ;  /* 0x00000031020c7810 */ /* 0x000fe40007ffe0ff */
[-C--:B------:R-:W-:Y:S02]  /*33e0*/  ISETP.GE.AND P4, PT, R16, R100.reuse, PT ;  /* 0x000000641000720c */ /* 0x080fe40003f86270 */
[----:B------:R-:W-:Y:S02]  /*33f0*/  FSEL R162, R17, -INF , !P3 ;  /* 0xff80000011a27808 */ /* 0x000fe40005800000 */
[----:B------:R-:W-:-:S02]  /*3400*/  ISETP.GE.AND P3, PT, R21, R100, PT ;  /* 0x000000641500720c */ /* 0x000fc40003f66270 */
[----:B------:R-:W-:Y:S02]  /*3410*/  FSEL R158, R15, -INF , !P5 ;  /* 0xff8000000f9e7808 */ /* 0x000fe40006800000 */
[-C--:B------:R-:W-:Y:S02]  /*3420*/  ISETP.GE.AND P5, PT, R12, R101.reuse, PT ;  /* 0x000000650c00720c */ /* 0x080fe40003fa6270 */
[----:B------:R-:W-:Y:S02]  /*3430*/  FSEL R118, R10, -INF , !P4 ;  /* 0xff8000000a767808 */ /* 0x000fe40006000000 */
[-C--:B------:R-:W-:Y:S02]  /*3440*/  ISETP.GE.AND P4, PT, R2, R101.reuse, PT ;  /* 0x000000650200720c */ /* 0x080fe40003f86270 */
[----:B------:R-:W-:Y:S02]  /*3450*/  FSEL R106, R14, -INF , !P3 ;  /* 0xff8000000e6a7808 */ /* 0x000fe40005800000 */
[----:B------:R-:W-:-:S02]  /*3460*/  ISETP.GE.AND P3, PT, R16, R101, PT ;  /* 0x000000651000720c */ /* 0x000fc40003f66270 */
[----:B------:R-:W-:Y:S02]  /*3470*/  FSEL R120, R9, -INF , !P5 ;  /* 0xff80000009787808 */ /* 0x000fe40006800000 */
[----:B------:R-:W-:Y:S02]  /*3480*/  FSEL R9, R32, -INF , !P4 ;  /* 0xff80000020097808 */ /* 0x000fe40006000000 */
[----:B------:R-:W-:Y:S02]  /*3490*/  FSEL R10, R33, -INF , !P0 ;  /* 0xff800000210a7808 */ /* 0x000fe40004000000 */
[----:B------:R-:W-:Y:S02]  /*34a0*/  FSEL R112, R8, -INF , !P3 ;  /* 0xff80000008707808 */ /* 0x000fe40005800000 */
[----:B------:R-:W-:Y:S02]  /*34b0*/  ISETP.GE.AND P3, PT, R12, R100, PT ;  /* 0x000000640c00720c */ /* 0x000fe40003f66270 */
[----:B------:R-:W-:-:S02]  /*34c0*/  FMNMX.FTZ R13, R9, R10, !PT ;  /* 0x0000000a090d7209 */ /* 0x000fc40007810000 */
[----:B------:R-:W-:Y:S02]  /*34d0*/  IADD3 R8, R2, 0x38, RZ ;  /* 0x0000003802087810 */ /* 0x000fe40007ffe0ff */
[----:B------:R-:W-:Y:S02]  /*34e0*/  FSEL R144, R11, -INF , !P3 ;  /* 0xff8000000b907808 */ /* 0x000fe40005800000 */
[----:B------:R-:W-:Y:S02]  /*34f0*/  FMNMX.FTZ R13, R0, R13, !PT ;  /* 0x0000000d000d7209 */ /* 0x000fe40007810000 */
[C---:B------:R-:W-:Y:S02]  /*3500*/  ISETP.GE.AND P5, PT, R8.reuse, R101, PT ;  /* 0x000000650800720c */ /* 0x040fe40003fa6270 */
[----:B------:R-:W-:Y:S02]  /*3510*/  ISETP.GE.AND P3, PT, R8, R100, PT ;  /* 0x000000640800720c */ /* 0x000fe40003f66270 */
[----:B------:R-:W-:-:S02]  /*3520*/  IADD3 R11, R2, 0x39, RZ ;  /* 0x00000039020b7810 */ /* 0x000fc40007ffe0ff */
[----:B------:R-:W-:Y:S02]  /*3530*/  IADD3 R8, R2, 0x40, RZ ;  /* 0x0000004002087810 */ /* 0x000fe40007ffe0ff */
[----:B------:R-:W-:Y:S02]  /*3540*/  FMNMX.FTZ R13, R72, R13, !PT ;  /* 0x0000000d480d7209 */ /* 0x000fe40007810000 */
[----:B------:R-:W-:Y:S02]  /*3550*/  FSEL R150, R68, -INF , !P5 ;  /* 0xff80000044967808 */ /* 0x000fe40006800000 */
[----:B------:R-:W-:Y:S02]  /*3560*/  FSEL R122, R70, -INF , !P3 ;  /* 0xff800000467a7808 */ /* 0x000fe40005800000 */
[C---:B------:R-:W-:Y:S02]  /*3570*/  ISETP.GE.AND P4, PT, R11.reuse, R101, PT ;  /* 0x000000650b00720c */ /* 0x040fe40003f86270 */
[----:B------:R-:W-:-:S02]  /*3580*/  ISETP.GE.AND P0, PT, R11, R100, PT ;  /* 0x000000640b00720c */ /* 0x000fc40003f06270 */
[C---:B------:R-:W-:Y:S02]  /*3590*/  ISETP.GE.AND P5, PT, R8.reuse, R101, PT ;  /* 0x000000650800720c */ /* 0x040fe40003fa6270 */
[----:B------:R-:W-:Y:S02]  /*35a0*/  ISETP.GE.AND P3, PT, R8, R100, PT ;  /* 0x000000640800720c */ /* 0x000fe40003f66270 */
[----:B------:R-:W-:Y:S02]  /*35b0*/  IADD3 R8, R2, 0x41, RZ ;  /* 0x0000004102087810 */ /* 0x000fe40007ffe0ff */
[----:B------:R-:W-:Y:S02]  /*35c0*/  FMNMX.FTZ R13, R124, R13, !PT ;  /* 0x0000000d7c0d7209 */ /* 0x000fe40007810000 */
[----:B------:R-:W-:Y:S02]  /*35d0*/  FSEL R152, R69, -INF , !P4 ;  /* 0xff80000045987808 */ /* 0x000fe40006000000 */
[----:B------:R-:W-:-:S02]  /*35e0*/  FSEL R146, R71, -INF , !P0 ;  /* 0xff80000047927808 */ /* 0x000fc40004000000 */
[C---:B------:R-:W-:Y:S02]  /*35f0*/  ISETP.GE.AND P4, PT, R8.reuse, R101, PT ;  /* 0x000000650800720c */ /* 0x040fe40003f86270 */
[----:B------:R-:W-:Y:S02]  /*3600*/  ISETP.GE.AND P0, PT, R8, R100, PT ;  /* 0x000000640800720c */ /* 0x000fe40003f06270 */
[----:B------:R-:W-:Y:S02]  /*3610*/  FMNMX.FTZ R8, R74, R13, !PT ;  /* 0x0000000d4a087209 */ /* 0x000fe40007810000 */
[----:B------:R-:W-:Y:S02]  /*3620*/  IADD3 R11, R2, 0x48, RZ ;  /* 0x00000048020b7810 */ /* 0x000fe40007ffe0ff */
[----:B------:R-:W-:Y:S02]  /*3630*/  FMNMX.FTZ R13, R7, R8, !PT ;  /* 0x00000008070d7209 */ /* 0x000fe40007810000 */
[----:B------:R-:W-:-:S02]  /*3640*/  FSEL R64, R64, -INF , !P5 ;  /* 0xff80000040407808 */ /* 0x000fc40006800000 */
[----:B------:R-:W-:Y:S02]  /*3650*/  FMNMX.FTZ R13, R156, R13, !PT ;  /* 0x0000000d9c0d7209 */ /* 0x000fe40007810000 */
[----:B------:R-:W-:Y:S02]  /*3660*/  FSEL R66, R66, -INF , !P3 ;  /* 0xff80000042427808 */ /* 0x000fe40005800000 */
[----:B------:R-:W-:Y:S02]  /*3670*/  FMNMX.FTZ R13, R108, R13, !PT ;  /* 0x0000000d6c0d7209 */ /* 0x000fe40007810000 */
[C---:B------:R-:W-:Y:S02]  /*3680*/  ISETP.GE.AND P5, PT, R11.reuse, R101, PT ;  /* 0x000000650b00720c */ /* 0x040fe40003fa6270 */
[----:B------:R-:W-:Y:S02]  /*3690*/  ISETP.GE.AND P3, PT, R11, R100, PT ;  /* 0x000000640b00720c */ /* 0x000fe40003f66270 */
[----:B------:R-:W-:-:S02]  /*36a0*/  FSEL R90, R67, -INF , !P0 ;  /* 0xff800000435a7808 */ /* 0x000fc40004000000 */
[C---:B------:R-:W-:Y:S02]  /*36b0*/  IADD3 R11, R2.reuse, 0x49, RZ ;  /* 0x00000049020b7810 */ /* 0x040fe40007ffe0ff */
[----:B------:R-:W-:Y:S02]  /*36c0*/  ISETP.GE.AND P0, PT, R2, R100, PT ;  /* 0x000000640200720c */ /* 0x000fe40003f06270 */
[----:B------:R-:W-:Y:S02]  /*36d0*/  FMNMX.FTZ R13, R162, R13, !PT ;  /* 0x0000000da20d7209 */ /* 0x000fe40007810000 */
[----:B------:R-:W-:Y:S02]  /*36e0*/  FSEL R84, R65, -INF , !P4 ;  /* 0xff80000041547808 */ /* 0x000fe40006000000 */
[----:B------:R-:W-:Y:S02]  /*36f0*/  FSEL R8, R35, -INF , !P2 ;  /* 0xff80000023087808 */ /* 0x000fe40005000000 */
[----:B------:R-:W-:-:S02]  /*3700*/  ISETP.GE.AND P2, PT, R11, R101, PT ;  /* 0x000000650b00720c */ /* 0x000fc40003f46270 */
[----:B------:R-:W-:Y:S02]  /*3710*/  ISETP.GE.AND P4, PT, R11, R100, PT ;  /* 0x000000640b00720c */ /* 0x000fe40003f86270 */
[----:B------:R-:W-:Y:S02]  /*3720*/  FSEL R11, R34, -INF , !P0 ;  /* 0xff800000220b7808 */ /* 0x000fe40004000000 */
        /* <DEDUP_REMOVED lines=13> */
[----:B------:R-:W-:Y:S02]  /*3800*/  IADD3 R14, R2, 0x50, RZ ;  /* 0x00000050020e7810 */ /* 0x000fe40007ffe0ff */
[----:B------:R-:W-:Y:S02]  /*3810*/  FSEL R94, R60, -INF , !P5 ;  /* 0xff8000003c5e7808 */ /* 0x000fe40006800000 */
[----:B------:R-:W-:-:S02]  /*3820*/  FMNMX.FTZ R23, R76, R23, !PT ;  /* 0x000000174c177209 */ /* 0x000fc40007810000 */
[----:B------:R-:W-:Y:S02]  /*3830*/  FMNMX.FTZ R25, R84, R25, !PT ;  /* 0x0000001954197209 */ /* 0x000fe40007810000 */
[----:B------:R-:W-:Y:S02]  /*3840*/  IADD3 R12, R2, 0x51, RZ ;  /* 0x00000051020c7810 */ /* 0x000fe40007ffe0ff */
[----:B------:R-:W-:Y:S02]  /*3850*/  ISETP.GE.AND P0, PT, R14, R101, PT ;  /* 0x000000650e00720c */ /* 0x000fe40003f06270 */
[----:B------:R-:W-:Y:S02]  /*3860*/  FSEL R110, R61, -INF , !P2 ;  /* 0xff8000003d6e7808 */ /* 0x000fe40005000000 */
[----:B------:R-:W-:Y:S02]  /*3870*/  FMNMX.FTZ R23, R114, R23, !PT ;  /* 0x0000001772177209 */ /* 0x000fe40007810000 */
[----:B------:R-:W-:-:S02]  /*3880*/  FMNMX.FTZ R25, R94, R25, !PT ;  /* 0x000000195e197209 */ /* 0x000fc40007810000 */
[C---:B------:R-:W-:Y:S02]  /*3890*/  ISETP.GE.AND P5, PT, R12.reuse, R101, PT ;  /* 0x000000650c00720c */ /* 0x040fe40003fa6270 */
[----:B------:R-:W-:Y:S02]  /*38a0*/  ISETP.GE.AND P2, PT, R12, R100, PT ;  /* 0x000000640c00720c */ /* 0x000fe40003f46270 */
[----:B------:R-:W-:Y:S02]  /*38b0*/  IADD3 R12, R2, 0x58, RZ ;  /* 0x00000058020c7810 */ /* 0x000fe40007ffe0ff */
[----:B------:R-:W-:Y:S02]  /*38c0*/  FSEL R56, R56, -INF , !P0 ;  /* 0xff80000038387808 */ /* 0x000fe40004000000 */
[----:B------:R-:W-:Y:S02]  /*38d0*/  FMNMX.FTZ R23, R160, R23, !PT ;  /* 0x00000017a0177209 */ /* 0x000fe40007810000 */
[----:B------:R-:W-:-:S02]  /*38e0*/  FMNMX.FTZ R25, R110, R25, !PT ;  /* 0x000000196e197209 */ /* 0x000fc40007810000 */
[----:B------:R-:W-:Y:S02]  /*38f0*/  FSEL R88, R62, -INF , !P3 ;  /* 0xff8000003e587808 */ /* 0x000fe40005800000 */
[----:B------:R-:W-:Y:S02]  /*3900*/  ISETP.GE.AND P3, PT, R14, R100, PT ;  /* 0x000000640e00720c */ /* 0x000fe40003f66270 */
[----:B------:R-:W-:Y:S02]  /*3910*/  FSEL R92, R63, -INF , !P4 ;  /* 0xff8000003f5c7808 */ /* 0x000fe40006000000 */
[----:B------:R-:W-:Y:S02]  /*3920*/  ISETP.GE.AND P4, PT, R12, R101, PT ;  /* 0x000000650c00720c */ /* 0x000fe40003f86270 */
[----:B------:R-:W-:Y:S02]  /*3930*/  IADD3 R21, R2, 0x59, RZ ;  /* 0x0000005902157810 */ /* 0x000fe40007ffe0ff */
[----:B------:R-:W-:-:S02]  /*3940*/  FSEL R16, R57, -INF , !P5 ;  /* 0xff80000039107808 */ /* 0x000fc40006800000 */
[----:B------:R-:W-:Y:S02]  /*3950*/  FMNMX.FTZ R23, R106, R23, !PT ;  /* 0x000000176a177209 */ /* 0x000fe40007810000 */
[----:B------:R-:W-:Y:S02]  /*3960*/  FMNMX.FTZ R25, R56, R25, !PT ;  /* 0x0000001938197209 */ /* 0x000fe40007810000 */
[----:B------:R-:W-:Y:S02]  /*3970*/  FSEL R58, R58, -INF , !P3 ;  /* 0xff8000003a3a7808 */ /* 0x000fe40005800000 */
[----:B------:R-:W-:Y:S02]  /*3980*/  IADD3 R20, R2, 0x60, RZ ;  /* 0x0000006002147810 */ /* 0x000fe40007ffe0ff */
[----:B------:R-:W-:Y:S02]  /*3990*/  ISETP.GE.AND P3, PT, R21, R101, PT ;  /* 0x000000651500720c */ /* 0x000fe40003f66270 */
[----:B------:R-:W-:-:S02]  /*39a0*/  FSEL R52, R52, -INF , !P4 ;  /* 0xff80000034347808 */ /* 0x000fc40006000000 */
[----:B------:R-:W-:Y:S02]  /*39b0*/  FMNMX.FTZ R23, R158, R23, !PT ;  /* 0x000000179e177209 */ /* 0x000fe40007810000 */
[----:B------:R-:W-:Y:S02]  /*39c0*/  FMNMX.FTZ R25, R16, R25, !PT ;  /* 0x0000001910197209 */ /* 0x000fe40007810000 */
[----:B------:R-:W-:Y:S02]  /*39d0*/  IADD3 R19, R2, 0x61, RZ ;  /* 0x0000006102137810 */ /* 0x000fe40007ffe0ff */
[----:B------:R-:W-:Y:S02]  /*39e0*/  ISETP.GE.AND P4, PT, R20, R101, PT ;  /* 0x000000651400720c */ /* 0x000fe40003f86270 */
        /* <DEDUP_REMOVED lines=8> */
[----:B------:R-:W-:Y:S02]  /*3a70*/  IADD3 R15, R2, 0x69, RZ ;  /* 0x00000069020f7810 */ /* 0x000fe40007ffe0ff */
[----:B------:R-:W-:Y:S02]  /*3a80*/  ISETP.GE.AND P4, PT, R17, R101, PT ;  /* 0x000000651100720c */ /* 0x000fe40003f86270 */
[----:B------:R-:W-:Y:S02]  /*3a90*/  FSEL R49, R49, -INF , !P3 ;  /* 0xff80000031317808 */ /* 0x000fe40005800000 */
[----:B------:R-:W-:Y:S02]  /*3aa0*/  FMNMX.FTZ R23, R122, R23, !PT ;  /* 0x000000177a177209 */ /* 0x000fe40007810000 */
[----:B------:R-:W-:Y:S02]  /*3ab0*/  FMNMX.FTZ R22, R48, R25, !PT ;  /* 0x0000001930167209 */ /* 0x000fe40007810000 */
[----:B------:R-:W-:-:S02]  /*3ac0*/  IADD3 R14, R2, 0x70, RZ ;  /* 0x00000070020e7810 */ /* 0x000fc40007ffe0ff */
[----:B------:R-:W-:Y:S02]  /*3ad0*/  ISETP.GE.AND P3, PT, R15, R101, PT ;  /* 0x000000650f00720c */ /* 0x000fe40003f66270 */
[----:B------:R-:W-:Y:S02]  /*3ae0*/  FSEL R44, R44, -INF , !P4 ;  /* 0xff8000002c2c7808 */ /* 0x000fe40006000000 */
[----:B------:R-:W-:Y:S02]  /*3af0*/  FMNMX.FTZ R23, R146, R23, !PT ;  /* 0x0000001792177209 */ /* 0x000fe40007810000 */
[----:B------:R-:W-:Y:S02]  /*3b00*/  FMNMX.FTZ R25, R49, R22, !PT ;  /* 0x0000001631197209 */ /* 0x000fe40007810000 */
[----:B------:R-:W-:Y:S02]  /*3b10*/  IADD3 R13, R2, 0x71, RZ ;  /* 0x00000071020d7810 */ /* 0x000fe40007ffe0ff */
[----:B------:R-:W-:-:S02]  /*3b20*/  ISETP.GE.AND P4, PT, R14, R101, PT ;  /* 0x000000650e00720c */ /* 0x000fc40003f86270 */
[----:B------:R-:W-:Y:S02]  /*3b30*/  FSEL R45, R45, -INF , !P3 ;  /* 0xff8000002d2d7808 */ /* 0x000fe40005800000 */
[----:B------:R-:W-:Y:S02]  /*3b40*/  FMNMX.FTZ R23, R66, R23, !PT ;  /* 0x0000001742177209 */ /* 0x000fe40007810000 */
[----:B------:R-:W-:Y:S02]  /*3b50*/  FMNMX.FTZ R22, R44, R25, !PT ;  /* 0x000000192c167209 */ /* 0x000fe40007810000 */
[----:B------:R-:W-:Y:S02]  /*3b60*/  ISETP.GE.AND P0, PT, R12, R100, PT ;  /* 0x000000640c00720c */ /* 0x000fe40003f06270 */
[----:B------:R-:W-:Y:S02]  /*3b70*/  IADD3 R12, R2, 0x78, RZ ;  /* 0x00000078020c7810 */ /* 0x000fe40007ffe0ff */
[----:B------:R-:W-:-:S02]  /*3b80*/  ISETP.GE.AND P3, PT, R13, R101, PT ;  /* 0x000000650d00720c */ /* 0x000fc40003f66270 */
[----:B------:R-:W-:Y:S02]  /*3b90*/  FSEL R40, R40, -INF , !P4 ;  /* 0xff80000028287808 */ /* 0x000fe40006000000 */
[----:B------:R-:W-:Y:S02]  /*3ba0*/  FMNMX.FTZ R23, R90, R23, !PT ;  /* 0x000000175a177209 */ /* 0x000fe40007810000 */
[----:B------:R-:W-:Y:S02]  /*3bb0*/  FMNMX.FTZ R25, R45, R22, !PT ;  /* 0x000000162d197209 */ /* 0x000fe40007810000 */
[----:B------:R-:W-:Y:S02]  /*3bc0*/  IADD3 R2, R2, 0x79, RZ ;  /* 0x0000007902027810 */ /* 0x000fe40007ffe0ff */
[----:B------:R-:W-:Y:S02]  /*3bd0*/  ISETP.GE.AND P4, PT, R12, R101, PT ;  /* 0x000000650c00720c */ /* 0x000fe40003f86270 */
[----:B------:R-:W-:-:S02]  /*3be0*/  FSEL R41, R41, -INF , !P3 ;  /* 0xff80000029297808 */ /* 0x000fc40005800000 */
[----:B------:R-:W-:Y:S02]  /*3bf0*/  FMNMX.FTZ R23, R88, R23, !PT ;  /* 0x0000001758177209 */ /* 0x000fe40007810000 */
[----:B------:R-:W-:Y:S02]  /*3c00*/  FMNMX.FTZ R22, R40, R25, !PT ;  /* 0x0000001928167209 */ /* 0x000fe40007810000 */
[----:B------:R-:W-:Y:S02]  /*3c10*/  ISETP.GE.AND P3, PT, R2, R101, PT ;  /* 0x000000650200720c */ /* 0x000fe40003f66270 */
[----:B------:R-:W-:Y:S02]  /*3c20*/  FSEL R36, R36, -INF , !P4 ;  /* 0xff80000024247808 */ /* 0x000fe40006000000 */
[----:B------:R-:W-:Y:S02]  /*3c30*/  FMNMX.FTZ R23, R92, R23, !PT ;  /* 0x000000175c177209 */ /* 0x000fe40007810000 */
[----:B------:R-:W-:-:S02]  /*3c40*/  FMNMX.FTZ R25, R41, R22, !PT ;  /* 0x0000001629197209 */ /* 0x000fc40007810000 */
[----:B------:R-:W-:Y:S02]  /*3c50*/  FSEL R34, R59, -INF , !P2 ;  /* 0xff8000003b227808 */ /* 0x000fe40005000000 */
[----:B------:R-:W-:Y:S02]  /*3c60*/  FSEL R37, R37, -INF , !P3 ;  /* 0xff80000025257808 */ /* 0x000fe40005800000 */
[----:B------:R-:W-:Y:S02]  /*3c70*/  FMNMX.FTZ R23, R58, R23, !PT ;  /* 0x000000173a177209 */ /* 0x000fe40007810000 */
[----:B------:R-:W-:Y:S02]  /*3c80*/  FMNMX.FTZ R22, R36, R25, !PT ;  /* 0x0000001924167209 */ /* 0x000fe40007810000 */
[----:B------:R-:W-:Y:S02]  /*3c90*/  ISETP.GE.AND P2, PT, R21, R100, PT ;  /* 0x000000641500720c */ /* 0x000fe40003f46270 */
[----:B------:R-:W-:-:S02]  /*3ca0*/  FSEL R54, R54, -INF , !P0 ;  /* 0xff80000036367808 */ /* 0x000fc40004000000 */
[----:B------:R-:W-:Y:S02]  /*3cb0*/  FMNMX.FTZ R23, R34, R23, !PT ;  /* 0x0000001722177209 */ /* 0x000fe40007810000 */
[----:B------:R-:W-:Y:S02]  /*3cc0*/  FMNMX.FTZ R21, R37, R22, !PT ;  /* 0x0000001625157209 */ /* 0x000fe40007810000 */
[-C--:B------:R-:W-:Y:S02]  /*3cd0*/  ISETP.GE.AND P0, PT, R20, R100.reuse, PT ;  /* 0x000000641400720c */ /* 0x080fe40003f06270 */
[----:B------:R-:W-:Y:S01]  /*3ce0*/  FSEL R32, R55, -INF , !P2 ;  /* 0xff80000037207808 */ /* 0x000fe20005000000 */
[----:B------:R-:W1:Y:S01]  /*3cf0*/  SHFL.BFLY PT, R22, R21, 0x2, 0x1f ;  /* 0x0c401f0015167f89 */ /* 0x000e6200000e0000 */
[----:B------:R-:W-:Y:S02]  /*3d00*/  FMNMX.FTZ R23, R54, R23, !PT ;  /* 0x0000001736177209 */ /* 0x000fe40007810000 */
[----:B------:R-:W-:-:S02]  /*3d10*/  ISETP.GE.AND P2, PT, R19, R100, PT ;  /* 0x000000641300720c */ /* 0x000fc40003f46270 */
[----:B------:R-:W-:Y:S02]  /*3d20*/  FSEL R50, R50, -INF , !P0 ;  /* 0xff80000032327808 */ /* 0x000fe40004000000 */
[----:B------:R-:W-:Y:S02]  /*3d30*/  FMNMX.FTZ R23, R32, R23, !PT ;  /* 0x0000001720177209 */ /* 0x000fe40007810000 */
[-C--:B------:R-:W-:Y:S02]  /*3d40*/  ISETP.GE.AND P0, PT, R17, R100.reuse, PT ;  /* 0x000000641100720c */ /* 0x080fe40003f06270 */
[----:B------:R-:W-:Y:S02]  /*3d50*/  FSEL R30, R51, -INF , !P2 ;  /* 0xff800000331e7808 */ /* 0x000fe40005000000 */
        /* <DEDUP_REMOVED lines=10> */
[----:B------:R-:W-:Y:S02]  /*3e00*/  ISETP.GE.AND P0, PT, R12, R100, PT ;  /* 0x000000640c00720c */ /* 0x000fe40003f06270 */
[----:B------:R-:W-:Y:S02]  /*3e10*/  FSEL R28, R43, -INF , !P2 ;  /* 0xff8000002b1c7808 */ /* 0x000fe40005000000 */
[----:B------:R-:W-:Y:S02]  /*3e20*/  FMNMX.FTZ R23, R42, R23, !PT ;  /* 0x000000172a177209 */ /* 0x000fe40007810000 */
[----:B-1----:R-:W-:-:S02]  /*3e30*/  FMNMX.FTZ R22, R21, R22, !PT ;  /* 0x0000001615167209 */ /* 0x002fc40007810000 */
[----:B------:R-:W-:Y:S02]  /*3e40*/  ISETP.GE.AND P2, PT, R2, R100, PT ;  /* 0x000000640200720c */ /* 0x000fe40003f46270 */
[----:B------:R-:W-:Y:S01]  /*3e50*/  FSEL R26, R38, -INF , !P0 ;  /* 0xff800000261a7808 */ /* 0x000fe20004000000 */
[----:B------:R-:W1:Y:S01]  /*3e60*/  SHFL.BFLY PT, R15, R22, 0x1, 0x1f ;  /* 0x0c201f00160f7f89 */ /* 0x000e6200000e0000 */
[----:B------:R-:W-:Y:S02]  /*3e70*/  FMNMX.FTZ R23, R28, R23, !PT ;  /* 0x000000171c177209 */ /* 0x000fe40007810000 */
[----:B------:R-:W-:Y:S02]  /*3e80*/  FSEL R24, R39, -INF , !P2 ;  /* 0xff80000027187808 */ /* 0x000fe40005000000 */
[----:B------:R-:W-:-:S04]  /*3e90*/  FMNMX.FTZ R13, R26, R23, !PT ;  /* 0x000000171a0d7209 */ /* 0x000fc80007810000 */
[----:B------:R-:W-:-:S05]  /*3ea0*/  FMNMX.FTZ R13, R24, R13, !PT ;  /* 0x0000000d180d7209 */ /* 0x000fca0007810000 */
[----:B------:R-:W2:Y:S01]  /*3eb0*/  SHFL.BFLY PT, R12, R13, 0x2, 0x1f ;  /* 0x0c401f000d0c7f89 */ /* 0x000ea200000e0000 */
[----:B-1----:R-:W-:-:S04]  /*3ec0*/  FMNMX.FTZ R2, R22, R15, !PT ;  /* 0x0000000f16027209 */ /* 0x002fc80007810000 */
[C---:B------:R-:W-:Y:S01]  /*3ed0*/  FSETP.NEU.FTZ.AND P0, PT, R2.reuse, -INF , PT ;  /* 0xff8000000200780b */ /* 0x040fe20003f1d000 */
[----:B------:R-:W-:-:S05]  /*3ee0*/  FMUL.FTZ R25, R2, c[0x0][0x23c] ;  /* 0x00008f0002197a20 */ /* 0x000fca0000410000 */
[----:B------:R-:W-:Y:S02]  /*3ef0*/  FSEL R25, R25, RZ, P0 ;  /* 0x000000ff19197208 */ /* 0x000fe40000000000 */
[----:B--2---:R-:W-:-:S03]  /*3f00*/  FMNMX.FTZ R12, R13, R12, !PT ;  /* 0x0000000c0d0c7209 */ /* 0x004fc60007810000 */
[--C-:B------:R-:W-:Y:S02]  /*3f10*/  FFMA.FTZ R154, R9, c[0x0][0x23c], -R25.reuse ;  /* 0x00008f00099a7a23 */ /* 0x100fe40000010819 */
[--C-:B------:R-:W-:Y:S01]  /*3f20*/  FFMA.FTZ R60, R0, c[0x0][0x23c], -R25.reuse ;  /* 0x00008f00003c7a23 */ /* 0x100fe20000010819 */
[----:B------:R-:W1:Y:S01]  /*3f30*/  SHFL.BFLY PT, R9, R12, 0x1, 0x1f ;  /* 0x0c201f000c097f89 */ /* 0x000e6200000e0000 */
[--C-:B------:R-:W-:Y:S02]  /*3f40*/  FFMA.FTZ R19, R72, c[0x0][0x23c], -R25.reuse ;  /* 0x00008f0048137a23 */ /* 0x100fe40000010819 */
[----:B------:R-:W-:Y:S01]  /*3f50*/  MUFU.EX2 R154, R154 ;  /* 0x0000009a009a7308 */ /* 0x000fe20000000800 */
[--C-:B------:R-:W-:Y:S02]  /*3f60*/  FFMA.FTZ R17, R74, c[0x0][0x23c], -R25.reuse ;  /* 0x00008f004a117a23 */ /* 0x100fe40000010819 */
[----:B------:R-:W2:Y:S01]  /*3f70*/  LDSM.16.MT88.4 R72, [R125+0x3000] ;  /* 0x003000007d48783b */ /* 0x000ea20000004200 */
[----:B------:R-:W-:-:S02]  /*3f80*/  FFMA.FTZ R22, R7, c[0x0][0x23c], -R25 ;  /* 0x00008f0007167a23 */ /* 0x000fc40000010819 */
[--C-:B------:R-:W-:Y:S02]  /*3f90*/  FFMA.FTZ R38, R124, c[0x0][0x23c], -R25.reuse ;  /* 0x00008f007c267a23 */ /* 0x100fe40000010819 */
[--C-:B------:R-:W-:Y:S01]  /*3fa0*/  FFMA.FTZ R21, R156, c[0x0][0x23c], -R25.reuse ;  /* 0x00008f009c157a23 */ /* 0x100fe20000010819 */
[----:B------:R-:W-:Y:S01]  /*3fb0*/  MUFU.EX2 R60, R60 ;  /* 0x0000003c003c7308 */ /* 0x000fe20000000800 */
[----:B------:R-:W-:Y:S02]  /*3fc0*/  FFMA.FTZ R51, R10, c[0x0][0x23c], -R25 ;  /* 0x00008f000a337a23 */ /* 0x000fe40000010819 */
[----:B------:R-:W-:Y:S02]  /*3fd0*/  IMAD R124, R4, 0x2, R125 ;  /* 0x00000002047c7824 */ /* 0x000fe400078e027d */
[--C-:B------:R-:W-:Y:S02]  /*3fe0*/  FFMA.FTZ R31, R29, c[0x0][0x23c], -R25.reuse ;  /* 0x00008f001d1f7a23 */ /* 0x100fe40000010819 */
[--C-:B------:R-:W-:Y:S01]  /*3ff0*/  FFMA.FTZ R35, R162, c[0x0][0x23c], -R25.reuse ;  /* 0x00008f00a2237a23 */ /* 0x100fe20000010819 */
[----:B------:R-:W3:Y:S01]  /*4000*/  MUFU.EX2 R51, R51 ;  /* 0x0000003300337308 */ /* 0x000ee20000000800 */
[----:B------:R-:W-:-:S02]  /*4010*/  FFMA.FTZ R47, R120, c[0x0][0x23c], -R25 ;  /* 0x00008f00782f7a23 */ /* 0x000fc40000010819 */
[--C-:B------:R-:W-:Y:S01]  /*4020*/  FFMA.FTZ R39, R152, c[0x0][0x23c], -R25.reuse ;  /* 0x00008f0098277a23 */ /* 0x100fe20000010819 */
[----:B-1----:R-:W-:Y:S01]  /*4030*/  FMNMX.FTZ R0, R12, R9, !PT ;  /* 0x000000090c007209 */ /* 0x002fe20007810000 */
[--C-:B------:R-:W-:Y:S01]  /*4040*/  FFMA.FTZ R59, R84, c[0x0][0x23c], -R25.reuse ;  /* 0x00008f00543b7a23 */ /* 0x100fe20000010819 */
[----:B------:R-:W-:Y:S02]  /*4050*/  LDSM.16.MT88.4 R12, [R125+0x3400] ;  /* 0x003400007d0c783b */ /* 0x000fe40000004200 */
[----:B------:R-:W1:Y:S01]  /*4060*/  MUFU.EX2 R19, R19 ;  /* 0x0000001300137308 */ /* 0x000e620000000800 */
[C---:B------:R-:W-:Y:S01]  /*4070*/  FSETP.NEU.FTZ.AND P0, PT, R0.reuse, -INF , PT ;  /* 0xff8000000000780b */ /* 0x040fe20003f1d000 */
[----:B------:R-:W-:Y:S02]  /*4080*/  FMUL.FTZ R9, R0, c[0x0][0x23c] ;  /* 0x00008f0000097a20 */ /* 0x000fe40000410000 */
[--C-:B------:R-:W-:Y:S02]  /*4090*/  FFMA.FTZ R57, R110, c[0x0][0x23c], -R25.reuse ;  /* 0x00008f006e397a23 */ /* 0x100fe40000010819 */
[----:B------:R-:W-:Y:S01]  /*40a0*/  FFMA.FTZ R48, R48, c[0x0][0x23c], -R25 ;  /* 0x00008f0030307a23 */ /* 0x000fe20000010819 */
[----:B------:R-:W-:Y:S01]  /*40b0*/  FSEL R7, R9, RZ, P0 ;  /* 0x000000ff09077208 */ /* 0x000fe20000000000 */
[----:B------:R-:W-:Y:S01]  /*40c0*/  MUFU.EX2 R38, R38 ;  /* 0x0000002600267308 */ /* 0x000fe20000000800 */
[----:B---3--:R-:W-:-:S02]  /*40d0*/  FADD.FTZ R85, R154, R51 ;  /* 0x000000339a557221 */ /* 0x008fc40000010000 */
[----:B------:R-:W-:Y:S02]  /*40e0*/  FFMA.FTZ R49, R49, c[0x0][0x23c], -R25 ;  /* 0x00008f0031317a23 */ /* 0x000fe40000010819 */
[--C-:B------:R-:W-:Y:S02]  /*40f0*/  FFMA.FTZ R43, R11, c[0x0][0x23c], -R7.reuse ;  /* 0x00008f000b2b7a23 */ /* 0x100fe40000010807 */
[--C-:B------:R-:W-:Y:S01]  /*4100*/  FFMA.FTZ R156, R8, c[0x0][0x23c], -R7.reuse ;  /* 0x00008f00089c7a23 */ /* 0x100fe20000010807 */
[----:B------:R-:W-:Y:S01]  /*4110*/  MUFU.EX2 R17, R17 ;  /* 0x0000001100117308 */ /* 0x000fe20000000800 */
[--C-:B------:R-:W-:Y:S01]  /*4120*/  FFMA.FTZ R23, R116, c[0x0][0x23c], -R7.reuse ;  /* 0x00008f0074177a23 */ /* 0x100fe20000010807 */
[----:B------:R-:W3:Y:S01]  /*4130*/  LDSM.16.MT88.4 R8, [R124+0x3000] ;  /* 0x003000007c08783b */ /* 0x000ee20000004200 */
[--C-:B------:R-:W-:Y:S02]  /*4140*/  FFMA.FTZ R86, R86, c[0x0][0x23c], -R7.reuse ;  /* 0x00008f0056567a23 */ /* 0x100fe40000010807 */
[--C-:B------:R-:W-:Y:S01]  /*4150*/  FFMA.FTZ R62, R80, c[0x0][0x23c], -R7.reuse ;  /* 0x00008f00503e7a23 */ /* 0x100fe20000010807 */
[----:B------:R-:W-:Y:S01]  /*4160*/  F2FP.BF16.PACK_AB R80, R51, R154 ;  /* 0x0000009a3350723e */ /* 0x000fe200000010ff */
[--C-:B------:R-:W-:Y:S01]  /*4170*/  FFMA.FTZ R27, R82, c[0x0][0x23c], -R7.reuse ;  /* 0x00008f00521b7a23 */ /* 0x100fe20000010807 */
[----:B------:R-:W-:Y:S01]  /*4180*/  MUFU.EX2 R43, R43 ;  /* 0x0000002b002b7308 */ /* 0x000fe20000000800 */
[----:B-1----:R-:W-:Y:S01]  /*4190*/  F2FP.BF16.PACK_AB R82, R19, R60 ;  /* 0x0000003c1352723e */ /* 0x002fe200000010ff */
[----:B------:R-:W-:-:S02]  /*41a0*/  FFMA.FTZ R3, R78, c[0x0][0x23c], -R7 ;  /* 0x00008f004e037a23 */ /* 0x000fc40000010807 */
[----:B------:R-:W-:Y:S02]  /*41b0*/  FFMA.FTZ R4, R76, c[0x0][0x23c], -R7 ;  /* 0x00008f004c047a23 */ /* 0x000fe40000010807 */
[--C-:B------:R-:W-:Y:S02]  /*41c0*/  FFMA.FTZ R116, R108, c[0x0][0x23c], -R25.reuse ;  /* 0x00008f006c747a23 */ /* 0x100fe40000010819 */
[----:B------:R-:W1:Y:S01]  /*41d0*/  MUFU.EX2 R156, R156 ;  /* 0x0000009c009c7308 */ /* 0x000e620000000800 */
[----:B------:R-:W-:Y:S02]  /*41e0*/  FFMA.FTZ R108, R164, c[0x0][0x23c], -R25 ;  /* 0x00008f00a46c7a23 */ /* 0x000fe40000010819 */
[--C-:B------:R-:W-:Y:S02]  /*41f0*/  FFMA.FTZ R114, R114, c[0x0][0x23c], -R7.reuse ;  /* 0x00008f0072727a23 */ /* 0x100fe40000010807 */
[--C-:B------:R-:W-:Y:S02]  /*4200*/  FFMA.FTZ R33, R160, c[0x0][0x23c], -R7.reuse ;  /* 0x00008f00a0217a23 */ /* 0x100fe40000010807 */
[--C-:B------:R-:W-:Y:S01]  /*4210*/  FFMA.FTZ R106, R106, c[0x0][0x23c], -R7.reuse ;  /* 0x00008f006a6a7a23 */ /* 0x100fe20000010807 */
[----:B------:R-:W-:Y:S01]  /*4220*/  MUFU.EX2 R23, R23 ;  /* 0x0000001700177308 */ /* 0x000fe20000000800 */
[----:B------:R-:W-:-:S02]  /*4230*/  FFMA.FTZ R29, R158, c[0x0][0x23c], -R7 ;  /* 0x00008f009e1d7a23 */ /* 0x000fc40000010807 */
[----:B------:R-:W-:Y:S02]  /*4240*/  FFMA.FTZ R158, R112, c[0x0][0x23c], -R25 ;  /* 0x00008f00709e7a23 */ /* 0x000fe40000010819 */
[----:B------:R-:W-:Y:S02]  /*4250*/  FFMA.FTZ R120, R118, c[0x0][0x23c], -R7 ;  /* 0x00008f0076787a23 */ /* 0x000fe40000010807 */
[----:B------:R-:W-:Y:S01]  /*4260*/  FFMA.FTZ R112, R150, c[0x0][0x23c], -R25 ;  /* 0x00008f0096707a23 */ /* 0x000fe20000010819 */
[----:B------:R-:W4:Y:S01]  /*4270*/  MUFU.EX2 R86, R86 ;  /* 0x0000005600567308 */ /* 0x000f220000000800 */
[----:B-1----:R-:W-:Y:S01]  /*4280*/  F2FP.BF16.PACK_AB R81, R156, R43 ;  /* 0x0000002b9c51723e */ /* 0x002fe200000010ff */
[--C-:B------:R-:W-:Y:S02]  /*4290*/  FFMA.FTZ R55, R144, c[0x0][0x23c], -R7.reuse ;  /* 0x00008f0090377a23 */ /* 0x100fe40000010807 */
[--C-:B------:R-:W-:Y:S02]  /*42a0*/  FFMA.FTZ R118, R122, c[0x0][0x23c], -R7.reuse ;  /* 0x00008f007a767a23 */ /* 0x100fe40000010807 */
[----:B------:R-:W-:Y:S01]  /*42b0*/  FFMA.FTZ R53, R146, c[0x0][0x23c], -R7 ;  /* 0x00008f0092357a23 */ /* 0x000fe20000010807 */
[----:B------:R-:W-:Y:S01]  /*42c0*/  LEA R146, P0, R98, c[0x0][0x168], 0x1 ;  /* 0x00005a0062927a11 */ /* 0x000fe200078008ff */
[----:B------:R-:W-:Y:S01]  /*42d0*/  MUFU.EX2 R22, R22 ;  /* 0x0000001600167308 */ /* 0x000fe20000000800 */
[----:B------:R-:W-:-:S02]  /*42e0*/  FFMA.FTZ R122, R64, c[0x0][0x23c], -R25 ;  /* 0x00008f00407a7a23 */ /* 0x000fc40000010819 */
[----:B------:R-:W-:Y:S01]  /*42f0*/  FFMA.FTZ R84, R66, c[0x0][0x23c], -R7 ;  /* 0x00008f0042547a23 */ /* 0x000fe20000010807 */
[----:B------:R-:W-:Y:S01]  /*4300*/  LEA.HI.X R147, R98, c[0x0][0x16c], R97, 0x1, P0 ;  /* 0x00005b0062937a11 */ /* 0x000fe200000f0c61 */
[----:B------:R-:W-:Y:S02]  /*4310*/  FFMA.FTZ R64, R94, c[0x0][0x23c], -R25 ;  /* 0x00008f005e407a23 */ /* 0x000fe40000010819 */
[--C-:B------:R-:W-:Y:S01]  /*4320*/  FFMA.FTZ R63, R90, c[0x0][0x23c], -R7.reuse ;  /* 0x00008f005a3f7a23 */ /* 0x100fe20000010807 */
[----:B----4-:R-:W-:Y:S01]  /*4330*/  F2FP.BF16.PACK_AB R83, R86, R23 ;  /* 0x000000175653723e */ /* 0x010fe200000010ff */
[----:B------:R-:W-:Y:S01]  /*4340*/  MUFU.EX2 R21, R21 ;  /* 0x0000001500157308 */ /* 0x000fe20000000800 */
[--C-:B------:R-:W-:Y:S02]  /*4350*/  FFMA.FTZ R66, R88, c[0x0][0x23c], -R7.reuse ;  /* 0x00008f0058427a23 */ /* 0x100fe40000010807 */
[----:B------:R-:W-:Y:S02]  /*4360*/  FFMA.FTZ R61, R92, c[0x0][0x23c], -R7 ;  /* 0x00008f005c3d7a23 */ /* 0x000fe40000010807 */
[----:B------:R-:W-:Y:S01]  /*4370*/  FADD.FTZ R156, R43, R156 ;  /* 0x0000009c2b9c7221 */ /* 0x000fe20000010000 */
[----:B--2---:R-:W-:Y:S01]  /*4380*/  HMMA.16816.F32.BF16 R68, R80, R72, RZ ;  /* 0x000000485044723c */ /* 0x004fe200000418ff */
[----:B------:R-:W-:Y:S01]  /*4390*/  FADD.FTZ R60, R60, R85 ;  /* 0x000000553c3c7221 */ /* 0x000fe20000010000 */
[----:B------:R-:W1:Y:S01]  /*43a0*/  MUFU.EX2 R62, R62 ;  /* 0x0000003e003e7308 */ /* 0x000e620000000800 */
[----:B------:R-:W-:-:S02]  /*43b0*/  FADD.FTZ R23, R23, R156 ;  /* 0x0000009c17177221 */ /* 0x000fc40000010000 */
[----:B------:R-:W-:Y:S02]  /*43c0*/  FADD.FTZ R19, R19, R60 ;  /* 0x0000003c13137221 */ /* 0x000fe40000010000 */
[----:B------:R-:W-:Y:S01]  /*43d0*/  FADD.FTZ R23, R86, R23 ;  /* 0x0000001756177221 */ /* 0x000fe20000010000 */
[C---:B------:R-:W-:Y:S01]  /*43e0*/  HMMA.16816.F32.BF16 R72, R80.reuse, R74, RZ ;  /* 0x0000004a5048723c */ /* 0x040fe200000418ff */
[----:B------:R-:W-:Y:S01]  /*43f0*/  FFMA.FTZ R65, R54, c[0x0][0x23c], -R7 ;  /* 0x00008f0036417a23 */ /* 0x000fe20000010807 */
[----:B------:R-:W2:Y:S01]  /*4400*/  MUFU.EX2 R27, R27 ;  /* 0x0000001b001b7308 */ /* 0x000ea20000000800 */
[--C-:B------:R-:W-:Y:S02]  /*4410*/  FFMA.FTZ R51, R56, c[0x0][0x23c], -R25.reuse ;  /* 0x00008f0038337a23 */ /* 0x100fe40000010819 */
[--C-:B------:R-:W-:Y:S02]  /*4420*/  FFMA.FTZ R43, R52, c[0x0][0x23c], -R25.reuse ;  /* 0x00008f00342b7a23 */ /* 0x100fe40000010819 */
[--C-:B------:R-:W-:Y:S01]  /*4430*/  FFMA.FTZ R56, R16, c[0x0][0x23c], -R25.reuse ;  /* 0x00008f0010387a23 */ /* 0x100fe20000010819 */
[----:B---3--:R-:W-:Y:S01]  /*4440*/  HMMA.16816.F32.BF16 R76, R80, R8, RZ ;  /* 0x00000008504c723c */ /* 0x008fe200000418ff */
[----:B------:R-:W-:Y:S01]  /*4450*/  FFMA.FTZ R52, R18, c[0x0][0x23c], -R25 ;  /* 0x00008f0012347a23 */ /* 0x000fe20000010819 */
[----:B------:R-:W-:Y:S01]  /*4460*/  MUFU.EX2 R3, R3 ;  /* 0x0000000300037308 */ /* 0x000fe20000000800 */
[----:B-1----:R-:W-:-:S02]  /*4470*/  FADD.FTZ R54, R62, R23 ;  /* 0x000000173e367221 */ /* 0x002fc40000010000 */
[----:B------:R-:W-:Y:S02]  /*4480*/  FFMA.FTZ R67, R58, c[0x0][0x23c], -R7 ;  /* 0x00008f003a437a23 */ /* 0x000fe40000010807 */
[----:B------:R-:W-:Y:S01]  /*4490*/  F2FP.BF16.PACK_AB R8, R17, R38 ;  /* 0x000000261108723e */ /* 0x000fe200000010ff */
[----:B------:R-:W-:Y:S01]  /*44a0*/  HMMA.16816.F32.BF16 R80, R80, R10, RZ ;  /* 0x0000000a5050723c */ /* 0x000fe200000418ff */
[----:B------:R-:W-:Y:S01]  /*44b0*/  FADD.FTZ R38, R38, R19 ;  /* 0x0000001326267221 */ /* 0x000fe20000010000 */
[----:B------:R-:W1:Y:S01]  /*44c0*/  MUFU.EX2 R4, R4 ;  /* 0x0000000400047308 */ /* 0x000e620000000800 */
[----:B--2---:R-:W-:Y:S01]  /*44d0*/  F2FP.BF16.PACK_AB R9, R27, R62 ;  /* 0x0000003e1b09723e */ /* 0x004fe200000010ff */
[--C-:B------:R-:W-:Y:S02]  /*44e0*/  FFMA.FTZ R34, R34, c[0x0][0x23c], -R7.reuse ;  /* 0x00008f0022227a23 */ /* 0x100fe40000010807 */
[----:B------:R-:W-:Y:S01]  /*44f0*/  FADD.FTZ R23, R17, R38 ;  /* 0x0000002611177221 */ /* 0x000fe20000010000 */
[----:B------:R-:W-:Y:S01]  /*4500*/  F2FP.BF16.PACK_AB R10, R21, R22 ;  /* 0x00000016150a723e */ /* 0x000fe200000010ff */
[----:B------:R-:W-:Y:S01]  /*4510*/  LDSM.16.MT88.4 R16, [R124+0x4400] ;  /* 0x004400007c10783b */ /* 0x000fe20000004200 */
[----:B------:R-:W-:Y:S01]  /*4520*/  FFMA.FTZ R32, R32, c[0x0][0x23c], -R7 ;  /* 0x00008f0020207a23 */ /* 0x000fe20000010807 */
[----:B------:R-:W-:Y:S01]  /*4530*/  MUFU.EX2 R116, R116 ;  /* 0x0000007400747308 */ /* 0x000fe20000000800 */
[----:B------:R-:W-:-:S02]  /*4540*/  FADD.FTZ R54, R27, R54 ;  /* 0x000000361b367221 */ /* 0x000fc40000010000 */
[----:B------:R-:W-:Y:S02]  /*4550*/  FADD.FTZ R22, R22, R23 ;  /* 0x0000001716167221 */ /* 0x000fe40000010000 */
[--C-:B------:R-:W-:Y:S02]  /*4560*/  FFMA.FTZ R38, R41, c[0x0][0x23c], -R25.reuse ;  /* 0x00008f0029267a23 */ /* 0x100fe40000010819 */
[----:B------:R-:W-:Y:S01]  /*4570*/  FADD.FTZ R21, R21, R22 ;  /* 0x0000001615157221 */ /* 0x000fe20000010000 */
[----:B-1----:R-:W-:Y:S01]  /*4580*/  F2FP.BF16.PACK_AB R11, R4, R3 ;  /* 0x00000003040b723e */ /* 0x002fe200000010ff */
[----:B------:R-:W1:Y:S01]  /*4590*/  MUFU.EX2 R35, R35 ;  /* 0x0000002300237308 */ /* 0x000e620000000800 */
[----:B------:R-:W-:Y:S02]  /*45a0*/  FFMA.FTZ R27, R40, c[0x0][0x23c], -R25 ;  /* 0x00008f00281b7a23 */ /* 0x000fe40000010819 */
[----:B------:R-:W-:Y:S02]  /*45b0*/  FFMA.FTZ R41, R30, c[0x0][0x23c], -R7 ;  /* 0x00008f001e297a23 */ /* 0x000fe40000010807 */
[--C-:B------:R-:W-:Y:S01]  /*45c0*/  FFMA.FTZ R44, R44, c[0x0][0x23c], -R25.reuse ;  /* 0x00008f002c2c7a23 */ /* 0x100fe20000010819 */
[----:B------:R-:W-:Y:S01]  /*45d0*/  HMMA.16816.F32.BF16 R68, R8, R12, R68 ;  /* 0x0000000c0844723c */ /* 0x000fe20000041844 */
[----:B------:R-:W-:Y:S01]  /*45e0*/  FFMA.FTZ R45, R45, c[0x0][0x23c], -R25 ;  /* 0x00008f002d2d7a23 */ /* 0x000fe20000010819 */
[----:B------:R-:W-:Y:S01]  /*45f0*/  MUFU.EX2 R108, R108 ;  /* 0x0000006c006c7308 */ /* 0x000fe20000000800 */
[----:B------:R-:W-:-:S02]  /*4600*/  FFMA.FTZ R40, R50, c[0x0][0x23c], -R7 ;  /* 0x00008f0032287a23 */ /* 0x000fc40000010807 */
[----:B------:R-:W-:Y:S02]  /*4610*/  FFMA.FTZ R30, R46, c[0x0][0x23c], -R7 ;  /* 0x00008f002e1e7a23 */ /* 0x000fe40000010807 */
[--C-:B------:R-:W-:Y:S01]  /*4620*/  FFMA.FTZ R36, R36, c[0x0][0x23c], -R25.reuse ;  /* 0x00008f0024247a23 */ /* 0x100fe20000010819 */
[----:B------:R-:W-:Y:S01]  /*4630*/  HMMA.16816.F32.BF16 R72, R8, R14, R72 ;  /* 0x0000000e0848723c */ /* 0x000fe20000041848 */
[----:B------:R-:W2:Y:S01]  /*4640*/  LDSM.16.MT88.4 R12, [R124+0x3400] ;  /* 0x003400007c0c783b */ /* 0x000ea20000004200 */
[----:B------:R-:W3:Y:S01]  /*4650*/  MUFU.EX2 R31, R31 ;  /* 0x0000001f001f7308 */ /* 0x000ee20000000800 */
[----:B------:R-:W-:Y:S02]  /*4660*/  FFMA.FTZ R151, R37, c[0x0][0x23c], -R25 ;  /* 0x00008f0025977a23 */ /* 0x000fe40000010819 */
[--C-:B------:R-:W-:Y:S02]  /*4670*/  FFMA.FTZ R25, R42, c[0x0][0x23c], -R7.reuse ;  /* 0x00008f002a197a23 */ /* 0x100fe40000010807 */
[----:B------:R-:W-:-:S02]  /*4680*/  FFMA.FTZ R28, R28, c[0x0][0x23c], -R7 ;  /* 0x00008f001c1c7a23 */ /* 0x000fc40000010807 */
[----:B------:R-:W-:Y:S01]  /*4690*/  FFMA.FTZ R26, R26, c[0x0][0x23c], -R7 ;  /* 0x00008f001a1a7a23 */ /* 0x000fe20000010807 */
[----:B------:R-:W-:Y:S08]  /*46a0*/  MUFU.EX2 R114, R114 ;  /* 0x0000007200727308 */ /* 0x000ff00000000800 */
[----:B------:R-:W4:Y:S08]  /*46b0*/  MUFU.EX2 R33, R33 ;  /* 0x0000002100217308 */ /* 0x000f300000000800 */
[----:B------:R-:W-:Y:S08]  /*46c0*/  MUFU.EX2 R106, R106 ;  /* 0x0000006a006a7308 */ /* 0x000ff00000000800 */
[----:B------:R-:W5:Y:S01]  /*46d0*/  MUFU.EX2 R29, R29 ;  /* 0x0000001d001d7308 */ /* 0x000f620000000800 */
[C---:B--2---:R-:W-:Y:S07]  /*46e0*/  HMMA.16816.F32.BF16 R76, R8.reuse, R12, R76 ;  /* 0x0000000c084c723c */ /* 0x044fee000004184c */
[----:B------:R-:W-:Y:S01]  /*46f0*/  MUFU.EX2 R158, R158 ;  /* 0x0000009e009e7308 */ /* 0x000fe20000000800 */
[----:B------:R-:W-:Y:S01]  /*4700*/  HMMA.16816.F32.BF16 R80, R8, R14, R80 ;  /* 0x0000000e0850723c */ /* 0x000fe20000041850 */
[----:B------:R-:W2:Y:S06]  /*4710*/  LDSM.16.MT88.4 R12, [R125+0x3800] ;  /* 0x003800007d0c783b */ /* 0x000eac0000004200 */
[----:B------:R-:W2:Y:S01]  /*4720*/  MUFU.EX2 R47, R47 ;  /* 0x0000002f002f7308 */ /* 0x000ea20000000800 */
[----:B-1----:R-:W-:Y:S01]  /*4730*/  F2FP.BF16.PACK_AB R8, R35, R116 ;  /* 0x000000742308723e */ /* 0x002fe200000010ff */
[----:B------:R-:W-:Y:S01]  /*4740*/  FADD.FTZ R116, R116, R21 ;  /* 0x0000001574747221 */ /* 0x000fe20000010000 */
[----:B---3--:R-:W-:-:S05]  /*4750*/  F2FP.BF16.PACK_AB R10, R31, R108 ;  /* 0x0000006c1f0a723e */ /* 0x008fca00000010ff */
[----:B------:R-:W-:Y:S01]  /*4760*/  MUFU.EX2 R112, R112 ;  /* 0x0000007000707308 */ /* 0x000fe20000000800 */
[----:B----4-:R-:W-:Y:S01]  /*4770*/  F2FP.BF16.PACK_AB R9, R33, R114 ;  /* 0x000000722109723e */ /* 0x010fe200000010ff */
[----:B------:R-:W-:Y:S01]  /*4780*/  FADD.FTZ R35, R35, R116 ;  /* 0x0000007423237221 */ /* 0x000fe20000010000 */
[----:B-----5:R-:W-:-:S03]  /*4790*/  F2FP.BF16.PACK_AB R11, R29, R106 ;  /* 0x0000006a1d0b723e */ /* 0x020fc600000010ff */
[----:B------:R-:W-:Y:S02]  /*47a0*/  FADD.FTZ R108, R108, R35 ;  /* 0x000000236c6c7221 */ /* 0x000fe40000010000 */
[----:B------:R-:W1:Y:S02]  /*47b0*/  MUFU.EX2 R39, R39 ;  /* 0x0000002700277308 */ /* 0x000e640000000800 */
[----:B------:R-:W-:-:S06]  /*47c0*/  FADD.FTZ R31, R31, R108 ;  /* 0x0000006c1f1f7221 */ /* 0x000fcc0000010000 */
[----:B------:R-:W-:Y:S08]  /*47d0*/  MUFU.EX2 R120, R120 ;  /* 0x0000007800787308 */ /* 0x000ff00000000800 */
[----:B------:R-:W3:Y:S01]  /*47e0*/  MUFU.EX2 R55, R55 ;  /* 0x0000003700377308 */ /* 0x000ee20000000800 */
[C---:B--2---:R-:W-:Y:S07]  /*47f0*/  HMMA.16816.F32.BF16 R68, R8.reuse, R12, R68 ;  /* 0x0000000c0844723c */ /* 0x044fee0000041844 */
[----:B------:R-:W-:Y:S01]  /*4800*/  MUFU.EX2 R118, R118 ;  /* 0x0000007600767308 */ /* 0x000fe20000000800 */
[C---:B------:R-:W-:Y:S01]  /*4810*/  HMMA.16816.F32.BF16 R72, R8.reuse, R14, R72 ;  /* 0x0000000e0848723c */ /* 0x040fe20000041848 */
[----:B------:R-:W2:Y:S06]  /*4820*/  LDSM.16.MT88.4 R12, [R124+0x3800] ;  /* 0x003800007c0c783b */ /* 0x000eac0000004200 */
[----:B------:R-:W4:Y:S08]  /*4830*/  MUFU.EX2 R53, R53 ;  /* 0x0000003500357308 */ /* 0x000f300000000800 */
[----:B------:R-:W-:Y:S08]  /*4840*/  MUFU.EX2 R122, R122 ;  /* 0x0000007a007a7308 */ /* 0x000ff00000000800 */
[----:B------:R-:W5:Y:S08]  /*4850*/  MUFU.EX2 R59, R59 ;  /* 0x0000003b003b7308 */ /* 0x000f700000000800 */
[----:B------:R-:W-:Y:S08]  /*4860*/  MUFU.EX2 R64, R64 ;  /* 0x0000004000407308 */ /* 0x000ff00000000800 */
[----:B------:R-:W1:Y:S01]  /*4870*/  MUFU.EX2 R57, R57 ;  /* 0x0000003900397308 */ /* 0x000e620000000800 */
[C---:B--2---:R-:W-:Y:S07]  /*4880*/  HMMA.16816.F32.BF16 R76, R8.reuse, R12, R76 ;  /* 0x0000000c084c723c */ /* 0x044fee000004184c */
[----:B------:R-:W-:Y:S01]  /*4890*/  MUFU.EX2 R84, R84 ;  /* 0x0000005400547308 */ /* 0x000fe20000000800 */
[----:B------:R-:W-:Y:S01]  /*48a0*/  HMMA.16816.F32.BF16 R80, R8, R14, R80 ;  /* 0x0000000e0850723c */ /* 0x000fe20000041850 */
[----:B------:R-:W2:Y:S06]  /*48b0*/  LDSM.16.MT88.4 R12, [R125+0x3c00] ;  /* 0x003c00007d0c783b */ /* 0x000eac0000004200 */
[----:B------:R-:W2:Y:S01]  /*48c0*/  MUFU.EX2 R63, R63 ;  /* 0x0000003f003f7308 */ /* 0x000ea20000000800 */
[----:B------:R-:W-:Y:S01]  /*48d0*/  F2FP.BF16.PACK_AB R8, R47, R158 ;  /* 0x0000009e2f08723e */ /* 0x000fe200000010ff */
[----:B------:R-:W-:Y:S01]  /*48e0*/  FADD.FTZ R158, R158, R31 ;  /* 0x0000001f9e9e7221 */ /* 0x000fe20000010000 */
[----:B-1----:R-:W-:-:S05]  /*48f0*/  F2FP.BF16.PACK_AB R10, R39, R112 ;  /* 0x00000070270a723e */ /* 0x002fca00000010ff */
[----:B------:R-:W-:Y:S01]  /*4900*/  MUFU.EX2 R66, R66 ;  /* 0x0000004200427308 */ /* 0x000fe20000000800 */
[----:B---3--:R-:W-:Y:S01]  /*4910*/  F2FP.BF16.PACK_AB R9, R55, R120 ;  /* 0x000000783709723e */ /* 0x008fe200000010ff */
[----:B------:R-:W-:Y:S01]  /*4920*/  FADD.FTZ R47, R47, R158 ;  /* 0x0000009e2f2f7221 */ /* 0x000fe20000010000 */
[----:B----4-:R-:W-:-:S03]  /*4930*/  F2FP.BF16.PACK_AB R11, R53, R118 ;  /* 0x00000076350b723e */ /* 0x010fc600000010ff */
        /* <DEDUP_REMOVED lines=11> */
[----:B------:R-:W1:Y:S08]  /*49f0*/  MUFU.EX2 R34, R34 ;  /* 0x0000002200227308 */ /* 0x000e700000000800 */
[----:B------:R-:W-:Y:S08]  /*4a00*/  MUFU.EX2 R65, R65 ;  /* 0x0000004100417308 */ /* 0x000ff00000000800 */
[----:B------:R-:W1:Y:S01]  /*4a10*/  MUFU.EX2 R32, R32 ;  /* 0x0000002000207308 */ /* 0x000e620000000800 */
[C---:B--2---:R-:W-:Y:S07]  /*4a20*/  HMMA.16816.F32.BF16 R76, R8.reuse, R12, R76 ;  /* 0x0000000c084c723c */ /* 0x044fee000004184c */
[----:B------:R-:W-:Y:S01]  /*4a30*/  MUFU.EX2 R48, R48 ;  /* 0x0000003000307308 */ /* 0x000fe20000000800 */
[----:B------:R-:W-:Y:S01]  /*4a40*/  HMMA.16816.F32.BF16 R80, R8, R14, R80 ;  /* 0x0000000e0850723c */ /* 0x000fe20000041850 */
[----:B------:R-:W2:Y:S06]  /*4a50*/  LDSM.16.MT88.4 R12, [R125+0x4000] ;  /* 0x004000007d0c783b */ /* 0x000eac0000004200 */
[----:B------:R-:W2:Y:S01]  /*4a60*/  MUFU.EX2 R49, R49 ;  /* 0x0000003100317308 */ /* 0x000ea20000000800 */
[----:B-----5:R-:W-:Y:S01]  /*4a70*/  F2FP.BF16.PACK_AB R8, R59, R122 ;  /* 0x0000007a3b08723e */ /* 0x020fe200000010ff */
[----:B------:R-:W-:Y:S01]  /*4a80*/  FADD.FTZ R122, R122, R39 ;  /* 0x000000277a7a7221 */ /* 0x000fe20000010000 */
[----:B------:R-:W-:-:S05]  /*4a90*/  F2FP.BF16.PACK_AB R10, R57, R64 ;  /* 0x00000040390a723e */ /* 0x000fca00000010ff */
[----:B------:R-:W-:Y:S01]  /*4aa0*/  MUFU.EX2 R44, R44 ;  /* 0x0000002c002c7308 */ /* 0x000fe20000000800 */
[----:B------:R-:W-:Y:S01]  /*4ab0*/  F2FP.BF16.PACK_AB R9, R63, R84 ;  /* 0x000000543f09723e */ /* 0x000fe200000010ff */
[----:B------:R-:W-:Y:S01]  /*4ac0*/  FADD.FTZ R59, R59, R122 ;  /* 0x0000007a3b3b7221 */ /* 0x000fe20000010000 */
[----:B-1----:R-:W-:-:S03]  /*4ad0*/  F2FP.BF16.PACK_AB R11, R61, R66 ;  /* 0x000000423d0b723e */ /* 0x002fc600000010ff */
[----:B------:R-:W-:Y:S02]  /*4ae0*/  FADD.FTZ R64, R64, R59 ;  /* 0x0000003b40407221 */ /* 0x000fe40000010000 */
[----:B------:R-:W1:Y:S02]  /*4af0*/  MUFU.EX2 R45, R45 ;  /* 0x0000002d002d7308 */ /* 0x000e640000000800 */
[----:B------:R-:W-:-:S06]  /*4b00*/  FADD.FTZ R64, R57, R64 ;  /* 0x0000004039407221 */ /* 0x000fcc0000010000 */
[----:B------:R-:W-:Y:S08]  /*4b10*/  MUFU.EX2 R40, R40 ;  /* 0x0000002800287308 */ /* 0x000ff00000000800 */
[----:B------:R-:W5:Y:S01]  /*4b20*/  MUFU.EX2 R41, R41 ;  /* 0x0000002900297308 */ /* 0x000f620000000800 */
[C---:B--2---:R-:W-:Y:S07]  /*4b30*/  HMMA.16816.F32.BF16 R68, R8.reuse, R12, R68 ;  /* 0x0000000c0844723c */ /* 0x044fee0000041844 */
[----:B------:R-:W-:Y:S01]  /*4b40*/  MUFU.EX2 R30, R30 ;  /* 0x0000001e001e7308 */ /* 0x000fe20000000800 */
[C---:B------:R-:W-:Y:S01]  /*4b50*/  HMMA.16816.F32.BF16 R72, R8.reuse, R14, R72 ;  /* 0x0000000e0848723c */ /* 0x040fe20000041848 */
[----:B------:R-:W2:Y:S06]  /*4b60*/  LDSM.16.MT88.4 R12, [R124+0x4000] ;  /* 0x004000007c0c783b */ /* 0x000eac0000004200 */
[----:B------:R-:W-:Y:S08]  /*4b70*/  MUFU.EX2 R27, R27 ;  /* 0x0000001b001b7308 */ /* 0x000ff00000000800 */
[----:B------:R-:W-:Y:S08]  /*4b80*/  MUFU.EX2 R38, R38 ;  /* 0x0000002600267308 */ /* 0x000ff00000000800 */
[----:B------:R-:W-:Y:S08]  /*4b90*/  MUFU.EX2 R151, R151 ;  /* 0x0000009700977308 */ /* 0x000ff00000000800 */
[----:B------:R-:W-:Y:S08]  /*4ba0*/  MUFU.EX2 R25, R25 ;  /* 0x0000001900197308 */ /* 0x000ff00000000800 */
[----:B------:R-:W-:Y:S01]  /*4bb0*/  MUFU.EX2 R28, R28 ;  /* 0x0000001c001c7308 */ /* 0x000fe20000000800 */
[C---:B--2---:R-:W-:Y:S07]  /*4bc0*/  HMMA.16816.F32.BF16 R76, R8.reuse, R12, R76 ;  /* 0x0000000c084c723c */ /* 0x044fee000004184c */
[----:B------:R-:W-:Y:S01]  /*4bd0*/  MUFU.EX2 R26, R26 ;  /* 0x0000001a001a7308 */ /* 0x000fe20000000800 */
[----:B------:R-:W-:Y:S01]  /*4be0*/  HMMA.16816.F32.BF16 R80, R8, R14, R80 ;  /* 0x0000000e0850723c */ /* 0x000fe20000041850 */
[----:B------:R-:W2:Y:S06]  /*4bf0*/  LDSM.16.MT88.4 R12, [R125+0x4400] ;  /* 0x004400007d0c783b */ /* 0x000eac0000004200 */
[----:B---3--:R-:W-:Y:S01]  /*4c00*/  F2FP.BF16.PACK_AB R8, R56, R51 ;  /* 0x000000333808723e */ /* 0x008fe200000010ff */
[----:B------:R-:W-:Y:S01]  /*4c10*/  FADD.FTZ R51, R51, R64 ;  /* 0x0000004033337221 */ /* 0x000fe20000010000 */
[----:B----4-:R-:W-:-:S02]  /*4c20*/  F2FP.BF16.PACK_AB R10, R52, R43 ;  /* 0x0000002b340a723e */ /* 0x010fc400000010ff */
[----:B------:R-:W-:Y:S01]  /*4c30*/  F2FP.BF16.PACK_AB R9, R34, R67 ;  /* 0x000000432209723e */ /* 0x000fe200000010ff */
[----:B------:R-:W-:Y:S01]  /*4c40*/  FADD.FTZ R56, R56, R51 ;  /* 0x0000003338387221 */ /* 0x000fe20000010000 */
[----:B------:R-:W-:-:S07]  /*4c50*/  F2FP.BF16.PACK_AB R11, R32, R65 ;  /* 0x00000041200b723e */ /* 0x000fce00000010ff */
[C---:B------:R-:W-:Y:S07]  /*4c60*/  HMMA.16816.F32.BF16 R76, R8.reuse, R16, R76 ;  /* 0x00000010084c723c */ /* 0x040fee000004184c */
[----:B------:R-:W-:Y:S01]  /*4c70*/  FADD.FTZ R17, R3, R54 ;  /* 0x0000003603117221 */ /* 0x000fe20000010000 */
[----:B------:R-:W-:Y:S01]  /*4c80*/  HMMA.16816.F32.BF16 R80, R8, R18, R80 ;  /* 0x000000120850723c */ /* 0x000fe20000041850 */
[----:B------:R-:W-:Y:S02]  /*4c90*/  FFMA.FTZ R16, R20, c[0x0][0x23c], -R7 ;  /* 0x00008f0014107a23 */ /* 0x000fe40000010807 */
[----:B------:R-:W-:Y:S01]  /*4ca0*/  FADD.FTZ R17, R4, R17 ;  /* 0x0000001104117221 */ /* 0x000fe20000010000 */
[----:B------:R-:W3:Y:S01]  /*4cb0*/  LDSM.16.MT88.4 R20, [R124+0x4800] ;  /* 0x004800007c14783b */ /* 0x000ee20000004200 */
[----:B------:R4:W1:Y:S01]  /*4cc0*/  MUFU.EX2 R3, R16 ;  /* 0x0000001000037308 */ /* 0x0008620000000800 */
[----:B------:R-:W-:-:S02]  /*4cd0*/  FFMA.FTZ R7, R24, c[0x0][0x23c], -R7 ;  /* 0x00008f0018077a23 */ /* 0x000fc40000010807 */
[----:B------:R-:W-:-:S04]  /*4ce0*/  FADD.FTZ R114, R114, R17 ;  /* 0x0000001172727221 */ /* 0x000fc80000010000 */
[----:B------:R-:W-:Y:S01]  /*4cf0*/  FADD.FTZ R33, R33, R114 ;  /* 0x0000007221217221 */ /* 0x000fe20000010000 */
[----:B--2---:R-:W-:Y:S01]  /*4d00*/  HMMA.16816.F32.BF16 R68, R8, R12, R68 ;  /* 0x0000000c0844723c */ /* 0x004fe20000041844 */
[----:B------:R-:W2:Y:S02]  /*4d10*/  MUFU.EX2 R4, R36 ;  /* 0x0000002400047308 */ /* 0x000ea40000000800 */
[----:B------:R-:W-:-:S04]  /*4d20*/  FADD.FTZ R106, R106, R33 ;  /* 0x000000216a6a7221 */ /* 0x000fc80000010000 */
[----:B------:R-:W-:Y:S01]  /*4d30*/  FADD.FTZ R29, R29, R106 ;  /* 0x0000006a1d1d7221 */ /* 0x000fe20000010000 */
[----:B------:R-:W-:Y:S01]  /*4d40*/  HMMA.16816.F32.BF16 R72, R8, R14, R72 ;  /* 0x0000000e0848723c */ /* 0x000fe20000041848 */
[----:B------:R-:W2:Y:S01]  /*4d50*/  LDSM.16.MT88.4 R12, [R125+0x4800] ;  /* 0x004800007d0c783b */ /* 0x000ea20000004200 */
[----:B------:R-:W2:Y:S01]  /*4d60*/  MUFU.EX2 R7, R7 ;  /* 0x0000000700077308 */ /* 0x000ea20000000800 */
[----:B------:R-:W-:Y:S02]  /*4d70*/  FADD.FTZ R120, R120, R29 ;  /* 0x0000001d78787221 */ /* 0x000fe40000010000 */
[----:B----4-:R-:W4:Y:S02]  /*4d80*/  LDSM.16.MT88.4 R16, [R125+0x4c00] ;  /* 0x004c00007d10783b */ /* 0x010f240000004200 */
[----:B------:R-:W-:Y:S01]  /*4d90*/  FADD.FTZ R55, R55, R120 ;  /* 0x0000007837377221 */ /* 0x000fe20000010000 */
[----:B------:R-:W-:Y:S02]  /*4da0*/  F2FP.BF16.PACK_AB R8, R49, R48 ;  /* 0x000000303108723e */ /* 0x000fe400000010ff */
[----:B-1----:R-:W-:Y:S01]  /*4db0*/  F2FP.BF16.PACK_AB R10, R45, R44 ;  /* 0x0000002c2d0a723e */ /* 0x002fe200000010ff */
[----:B------:R-:W-:Y:S01]  /*4dc0*/  FADD.FTZ R118, R118, R55 ;  /* 0x0000003776767221 */ /* 0x000fe20000010000 */
[----:B-----5:R-:W-:-:S02]  /*4dd0*/  F2FP.BF16.PACK_AB R9, R41, R40 ;  /* 0x000000282909723e */ /* 0x020fc400000010ff */
[----:B------:R-:W-:Y:S01]  /*4de0*/  F2FP.BF16.PACK_AB R11, R3, R30 ;  /* 0x0000001e030b723e */ /* 0x000fe200000010ff */
[----:B------:R-:W-:-:S04]  /*4df0*/  FADD.FTZ R53, R53, R118 ;  /* 0x0000007635357221 */ /* 0x000fc80000010000 */
[----:B------:R-:W-:-:S04]  /*4e00*/  FADD.FTZ R84, R84, R53 ;  /* 0x0000003554547221 */ /* 0x000fc80000010000 */
[----:B------:R-:W-:Y:S01]  /*4e10*/  FADD.FTZ R63, R63, R84 ;  /* 0x000000543f3f7221 */ /* 0x000fe20000010000 */
[----:B---3--:R-:W-:Y:S03]  /*4e20*/  HMMA.16816.F32.BF16 R76, R8, R20, R76 ;  /* 0x00000014084c723c */ /* 0x008fe6000004184c */
[----:B------:R-:W-:-:S04]  /*4e30*/  FADD.FTZ R66, R66, R63 ;  /* 0x0000003f42427221 */ /* 0x000fc80000010000 */
[----:B------:R-:W-:Y:S01]  /*4e40*/  FADD.FTZ R66, R61, R66 ;  /* 0x000000423d427221 */ /* 0x000fe20000010000 */
[----:B------:R-:W-:Y:S03]  /*4e50*/  HMMA.16816.F32.BF16 R80, R8, R22, R80 ;  /* 0x000000160850723c */ /* 0x000fe60000041850 */
[----:B------:R-:W-:-:S04]  /*4e60*/  FADD.FTZ R67, R67, R66 ;  /* 0x0000004243437221 */ /* 0x000fc80000010000 */
[----:B------:R-:W-:Y:S01]  /*4e70*/  FADD.FTZ R34, R34, R67 ;  /* 0x0000004322227221 */ /* 0x000fe20000010000 */
[----:B--2---:R-:W-:Y:S03]  /*4e80*/  HMMA.16816.F32.BF16 R68, R8, R12, R68 ;  /* 0x0000000c0844723c */ /* 0x004fe60000041844 */
[----:B------:R-:W-:-:S04]  /*4e90*/  FADD.FTZ R65, R65, R34 ;  /* 0x0000002241417221 */ /* 0x000fc80000010000 */
[----:B------:R-:W-:Y:S01]  /*4ea0*/  FADD.FTZ R65, R32, R65 ;  /* 0x0000004120417221 */ /* 0x000fe20000010000 */
[----:B------:R-:W-:Y:S01]  /*4eb0*/  HMMA.16816.F32.BF16 R72, R8, R14, R72 ;  /* 0x0000000e0848723c */ /* 0x000fe20000041848 */
[----:B------:R-:W1:Y:S02]  /*4ec0*/  LDSM.16.MT88.4 R12, [R124+0x4c00] ;  /* 0x004c00007c0c783b */ /* 0x000e640000004200 */
[----:B------:R-:W-:-:S04]  /*4ed0*/  FADD.FTZ R40, R40, R65 ;  /* 0x0000004128287221 */ /* 0x000fc80000010000 */
[----:B------:R-:W-:Y:S01]  /*4ee0*/  FADD.FTZ R41, R41, R40 ;  /* 0x0000002829297221 */ /* 0x000fe20000010000 */
[----:B------:R-:W-:Y:S02]  /*4ef0*/  F2FP.BF16.PACK_AB R8, R38, R27 ;  /* 0x0000001b2608723e */ /* 0x000fe400000010ff */
[----:B------:R-:W-:Y:S01]  /*4f00*/  F2FP.BF16.PACK_AB R10, R151, R4 ;  /* 0x00000004970a723e */ /* 0x000fe200000010ff */
[----:B------:R-:W-:Y:S01]  /*4f10*/  FADD.FTZ R30, R30, R41 ;  /* 0x000000291e1e7221 */ /* 0x000fe20000010000 */
[----:B------:R-:W-:Y:S02]  /*4f20*/  F2FP.BF16.PACK_AB R9, R28, R25 ;  /* 0x000000191c09723e */ /* 0x000fe400000010ff */
[----:B------:R-:W-:Y:S01]  /*4f30*/  F2FP.BF16.PACK_AB R11, R7, R26 ;  /* 0x0000001a070b723e */ /* 0x000fe200000010ff */
[----:B------:R-:W-:-:S04]  /*4f40*/  FADD.FTZ R30, R3, R30 ;  /* 0x0000001e031e7221 */ /* 0x000fc80000010000 */
[----:B------:R-:W-:Y:S02]  /*4f50*/  FADD.FTZ R25, R25, R30 ;  /* 0x0000001e19197221 */ /* 0x000fe40000010000 */
[----:B----4-:R-:W-:Y:S02]  /*4f60*/  HMMA.16816.F32.BF16 R68, R8, R16, R68 ;  /* 0x000000100844723c */ /* 0x010fe40000041844 */
[----:B------:R-:W-:-:S04]  /*4f70*/  FADD.FTZ R25, R28, R25 ;  /* 0x000000191c197221 */ /* 0x000fc80000010000 */
[----:B------:R-:W-:Y:S02]  /*4f80*/  FADD.FTZ R26, R26, R25 ;  /* 0x000000191a1a7221 */ /* 0x000fe40000010000 */
[----:B------:R-:W-:Y:S01]  /*4f90*/  FADD.FTZ R17, R43, R56 ;  /* 0x000000382b117221 */ /* 0x000fe20000010000 */
[----:B------:R-:W-:Y:S01]  /*4fa0*/  HMMA.16816.F32.BF16 R72, R8, R18, R72 ;  /* 0x000000120848723c */ /* 0x000fe20000041848 */
[----:B------:R-:W-:Y:S02]  /*4fb0*/  FADD.FTZ R150, R7, R26 ;  /* 0x0000001a07967221 */ /* 0x000fe40000010000 */
[----:B------:R-:W-:-:S04]  /*4fc0*/  FADD.FTZ R17, R52, R17 ;  /* 0x0000001134117221 */ /* 0x000fc80000010000 */
[----:B------:R-:W-:-:S04]  /*4fd0*/  FADD.FTZ R48, R48, R17 ;  /* 0x0000001130307221 */ /* 0x000fc80000010000 */
[----:B------:R-:W-:Y:S01]  /*4fe0*/  FADD.FTZ R49, R49, R48 ;  /* 0x0000003031317221 */ /* 0x000fe20000010000 */
[C---:B-1----:R-:W-:Y:S07]  /*4ff0*/  HMMA.16816.F32.BF16 R76, R8.reuse, R12, R76 ;  /* 0x0000000c084c723c */ /* 0x042fee000004184c */
        /* <DEDUP_REMOVED lines=70> */
.L_x_3552:
[----:B------:R-:W-:-:S04]  /*5460*/  LEA R5, -R6, RZ, 0x7 ;  /* 0x000000ff06057211 */ /* 0x000fc800078e39ff */
[----:B------:R-:W-:Y:S02]  /*5470*/  SHF.R.S32.HI R4, RZ, 0x1f, R5 ;  /* 0x0000001fff047819 */ /* 0x000fe40000011405 */
.L_x_3553:
[----:B------:R-:W-:Y:S01]  /*5480*/  ISETP.GE.AND P0, PT, R138, c[0x0][0x220], PT ;  /* 0x000088008a007a0c */ /* 0x000fe20003f06270 */
[----:B------:R-:W-:Y:S01]  /*5490*/  IMAD.SHL.U32 R118, R134, 0x80, RZ ;  /* 0x0000008086767824 */ /* 0x000fe200078e00ff */
[----:B------:R-:W-:-:S04]  /*54a0*/  LEA R148, P4, R5, R148, 0x1 ;  /* 0x0000009405947211 */ /* 0x000fc800078808ff */
[----:B------:R-:W-:-:S07]  /*54b0*/  LEA.HI.X R149, R5, R149, R4, 0x1, P4 ;  /* 0x0000009505957211 */ /* 0x000fce00020f0c04 */
[----:B------:R-:W-:Y:S01]  /*54c0*/  @!P0 IMAD.MOV.U32 R3, RZ, RZ, c[0x0][0x1a4] ;  /* 0x00006900ff038624 */ /* 0x000fe200078e00ff */
[CC--:B------:R-:W-:Y:S01]  /*54d0*/  @!P0 LEA R8, P3, R6.reuse, R102.reuse, 0x6 ;  /* 0x0000006606088211 */ /* 0x0c0fe200078630ff */
[----:B------:R-:W-:Y:S01]  /*54e0*/  @!P0 IMAD.MOV.U32 R104, RZ, RZ, R102 ;  /* 0x000000ffff688224 */ /* 0x000fe200078e0066 */
[C---:B------:R-:W-:Y:S01]  /*54f0*/  @!P0 IADD3 R7, P2, P1, R5.reuse, R102, R140 ;  /* 0x0000006605078210 */ /* 0x040fe2000795e08c */
[----:B------:R-:W-:Y:S01]  /*5500*/  @P0 STS [R135+0x3000], RZ ;  /* 0x003000ff87000388 */ /* 0x000fe20000000800 */
[CC--:B------:R-:W-:Y:S01]  /*5510*/  @!P0 LEA.HI.X R3, R6.reuse, R105.reuse, R3, 0x6, P3 ;  /* 0x0000006906038211 */ /* 0x0c0fe200018f3403 */
[----:B------:R-:W-:Y:S01]  /*5520*/  @!P0 IMAD.WIDE.U32 R10, R6, 0x60, R104 ;  /* 0x00000060060a8825 */ /* 0x000fe200078e0068 */
[----:B------:R-:W-:Y:S01]  /*5530*/  @!P0 IADD3.X R104, R4, R105, R137, P2, P1 ;  /* 0x0000006904688210 */ /* 0x000fe200017e2489 */
[----:B------:R-:W-:Y:S01]  /*5540*/  @P0 STS [R135+0x3004], RZ ;  /* 0x003004ff87000388 */ /* 0x000fe20000000800 */
[----:B------:R-:W-:Y:S01]  /*5550*/  @!P0 IADD3 R8, P2, R5, R8, RZ ;  /* 0x0000000805088210 */ /* 0x000fe20007f5e0ff */
[----:B------:R-:W-:Y:S01]  /*5560*/  @!P0 IMAD.MOV.U32 R6, RZ, RZ, c[0x0][0x1a4] ;  /* 0x00006900ff068624 */ /* 0x000fe200078e00ff */
[----:B------:R-:W-:Y:S01]  /*5570*/  @!P0 LEA R12, P3, R7, c[0x0][0x170], 0x1 ;  /* 0x00005c00070c8a11 */ /* 0x000fe200078608ff */
[----:B------:R-:W-:Y:S02]  /*5580*/  @P0 STS.64 [R135+0x3008], RZ ;  /* 0x003008ff87000388 */ /* 0x000fe40000000a00 */
[----:B------:R-:W-:Y:S01]  /*5590*/  @!P0 IMAD R9, R6, 0x60, RZ ;  /* 0x0000006006098824 */ /* 0x000fe200078e02ff */
[----:B------:R-:W-:Y:S01]  /*55a0*/  @!P0 IADD3 R6, P1, R5, R10, RZ ;  /* 0x0000000a05068210 */ /* 0x000fe20007f3e0ff */
[----:B------:R-:W-:Y:S01]  /*55b0*/  @!P0 IMAD.X R3, R4, 0x1, R3, P2 ;  /* 0x0000000104038824 */ /* 0x000fe200010e0603 */
        /* <DEDUP_REMOVED lines=9> */
[----:B------:R-:W-:Y:S01]  /*5650*/  @!P0 LEA.HI.X R15, R8, c[0x0][0x174], R3, 0x1, P2 ;  /* 0x00005d00080f8a11 */ /* 0x000fe200010f0c03 */
[----:B------:R-:W-:Y:S01]  /*5660*/  @!PT LDS RZ, [RZ] ;  /* 0x00000000fffff984 */ /* 0x000fe20000000800 */
[----:B------:R-:W-:Y:S01]  /*5670*/  @!PT LDS RZ, [RZ] ;  /* 0x00000000fffff984 */ /* 0x000fe20000000800 */
[----:B------:R-:W-:Y:S01]  /*5680*/  @!PT LDS RZ, [RZ] ;  /* 0x00000000fffff984 */ /* 0x000fe20000000800 */
[----:B------:R2:W-:Y:S01]  /*5690*/  @!P0 LDGSTS.E.BYPASS.LTC128B.128 [R135+0x3800], [R12.64] ;  /* 0x038000000c878fae */ /* 0x0005e2000b901d46 */
[----:B------:R-:W-:Y:S02]  /*56a0*/  @!P0 LEA.HI.X R11, R6, c[0x0][0x174], R9, 0x1, P1 ;  /* 0x00005d00060b8a11 */ /* 0x000fe400008f0c09 */
[----:B------:R-:W-:Y:S01]  /*56b0*/  LOP3.LUT R3, R118, 0x8, R99, 0xfe, !PT ;  /* 0x0000000876037812 */ /* 0x000fe200078efe63 */
[----:B------:R-:W-:Y:S01]  /*56c0*/  @P0 STS.128 [R135+0x4000], RZ ;  /* 0x004000ff87000388 */ /* 0x000fe20000000c00 */
[----:B------:R-:W-:-:S02]  /*56d0*/  ISETP.GE.AND P1, PT, R96, 0x3, PT ;  /* 0x000000036000780c */ /* 0x000fc40003f26270 */
[C---:B------:R-:W-:Y:S01]  /*56e0*/  ISETP.GE.AND P5, PT, R3.reuse, R101, PT ;  /* 0x000000650300720c */ /* 0x040fe20003fa6270 */
[----:B------:R-:W-:Y:S01]  /*56f0*/  @!PT LDS RZ, [RZ] ;  /* 0x00000000fffff984 */ /* 0x000fe20000000800 */
[----:B------:R-:W-:Y:S01]  /*5700*/  @!PT LDS RZ, [RZ] ;  /* 0x00000000fffff984 */ /* 0x000fe20000000800 */
[----:B------:R-:W-:Y:S01]  /*5710*/  @!PT LDS RZ, [RZ] ;  /* 0x00000000fffff984 */ /* 0x000fe20000000800 */
[----:B------:R2:W-:Y:S01]  /*5720*/  @!P0 LDGSTS.E.BYPASS.LTC128B.128 [R135+0x4000], [R14.64] ;  /* 0x040000000e878fae */ /* 0x0005e2000b901d46 */
[----:B------:R-:W-:Y:S02]  /*5730*/  ISETP.GE.AND P4, PT, R3, R100, PT ;  /* 0x000000640300720c */ /* 0x000fe40003f86270 */
[----:B------:R-:W-:Y:S01]  /*5740*/  LOP3.LUT R3, R118, R99, RZ, 0xfc, !PT ;  /* 0x0000006376037212 */ /* 0x000fe200078efcff */
[----:B------:R-:W-:Y:S04]  /*5750*/  @P0 STS.128 [R135+0x4800], RZ ;  /* 0x004800ff87000388 */ /* 0x000fe80000000c00 */
[----:B------:R-:W-:Y:S01]  /*5760*/  @!PT LDS RZ, [RZ] ;  /* 0x00000000fffff984 */ /* 0x000fe20000000800 */
[----:B------:R-:W-:Y:S01]  /*5770*/  @!PT LDS RZ, [RZ] ;  /* 0x00000000fffff984 */ /* 0x000fe20000000800 */
[----:B------:R-:W-:Y:S01]  /*5780*/  @!PT LDS RZ, [RZ] ;  /* 0x00000000fffff984 */ /* 0x000fe20000000800 */
[----:B------:R3:W-:Y:S04]  /*5790*/  @!P0 LDGSTS.E.BYPASS.LTC128B.128 [R135+0x4800], [R10.64] ;  /* 0x048000000a878fae */ /* 0x0007e8000b901d46 */
[----:B------:R-:W-:Y:S04]  /*57a0*/  LDSM.16.M88.4 R84, [R129] ;  /* 0x000000008154783b */ /* 0x000fe80000000200 */
[----:B------:R-:W4:Y:S04]  /*57b0*/  LDSM.16.M88.4 R48, [R127+0x1000] ;  /* 0x001000007f30783b */ /* 0x000f280000000200 */
[----:B------:R-:W5:Y:S04]  /*57c0*/  LDSM.16.M88.4 R24, [R127+0x1c00] ;  /* 0x001c00007f18783b */ /* 0x000f680000000200 */
[----:B------:R-:W1:Y:S04]  /*57d0*/  LDSM.16.M88.4 R32, [R127+0x1800] ;  /* 0x001800007f20783b */ /* 0x000e680000000200 */
[----:B------:R-:W1:Y:S04]  /*57e0*/  LDSM.16.M88.4 R40, [R127+0x1400] ;  /* 0x001400007f28783b */ /* 0x000e680000000200 */
[----:B------:R-:W-:Y:S04]  /*57f0*/  LDSM.16.M88.4 R64, [R128] ;  /* 0x000000008040783b */ /* 0x000fe80000000200 */
[----:B------:R-:W1:Y:S04]  /*5800*/  LDSM.16.M88.4 R4, [R126] ;  /* 0x000000007e04783b */ /* 0x000e680000000200 */
[----:B------:R-:W1:Y:S04]  /*5810*/  LDSM.16.M88.4 R88, [R126+0xc00] ;  /* 0x000c00007e58783b */ /* 0x000e680000000200 */
[----:B--2---:R-:W2:Y:S04]  /*5820*/  LDSM.16.M88.4 R12, [R126+0x800] ;  /* 0x000800007e0c783b */ /* 0x004ea80000000200 */
[----:B------:R-:W1:Y:S04]  /*5830*/  LDSM.16.M88.4 R20, [R126+0x400] ;  /* 0x000400007e14783b */ /* 0x000e680000000200 */
[----:B---3--:R-:W3:Y:S01]  /*5840*/  LDSM.16.M88.4 R8, [R127+0x2400] ;  /* 0x002400007f08783b */ /* 0x008ee20000000200 */
[C---:B----4-:R-:W-:Y:S03]  /*5850*/  HMMA.16816.F32.BF16 R52, R84.reuse, R48, RZ ;  /* 0x000000305434723c */ /* 0x050fe600000418ff */
[----:B------:R-:W4:Y:S04]  /*5860*/  LDSM.16.M88.4 R16, [R127+0x2000] ;  /* 0x002000007f10783b */ /* 0x000f280000000200 */
[----:B------:R-:W-:Y:S01]  /*5870*/  LDSM.16.M88.4 R56, [R126+0x1000] ;  /* 0x001000007e38783b */ /* 0x000fe20000000200 */
[C---:B------:R-:W-:Y:S03]  /*5880*/  HMMA.16816.F32.BF16 R48, R84.reuse, R50, RZ ;  /* 0x000000325430723c */ /* 0x040fe600000418ff */
[----:B------:R-:W-:Y:S04]  /*5890*/  LDSM.16.M88.4 R60, [R127+0x2800] ;  /* 0x002800007f3c783b */ /* 0x000fe80000000200 */
[----:B------:R-:W-:Y:S01]  /*58a0*/  LDSM.16.M88.4 R92, [R126+0x1800] ;  /* 0x001800007e5c783b */ /* 0x000fe20000000200 */
[C---:B-----5:R-:W-:Y:S03]  /*58b0*/  HMMA.16816.F32.BF16 R28, R84.reuse, R24, RZ ;  /* 0x00000018541c723c */ /* 0x060fe600000418ff */
[----:B------:R-:W0:Y:S05]  /*58c0*/  LDGDEPBAR ;  /* 0x00000000000079af */ /* 0x000e2a0000000000 */
[C---:B------:R-:W-:Y:S08]  /*58d0*/  HMMA.16816.F32.BF16 R24, R84.reuse, R26, RZ ;  /* 0x0000001a5418723c */ /* 0x040ff000000418ff */
[C---:B-1----:R-:W-:Y:S08]  /*58e0*/  HMMA.16816.F32.BF16 R36, R84.reuse, R32, RZ ;  /* 0x000000205424723c */ /* 0x042ff000000418ff */
[C---:B------:R-:W-:Y:S08]  /*58f0*/  HMMA.16816.F32.BF16 R44, R84.reuse, R40, RZ ;  /* 0x00000028542c723c */ /* 0x040ff000000418ff */
[C---:B------:R-:W-:Y:S08]  /*5900*/  HMMA.16816.F32.BF16 R32, R84.reuse, R34, RZ ;  /* 0x000000225420723c */ /* 0x040ff000000418ff */
[----:B------:R-:W-:Y:S08]  /*5910*/  HMMA.16816.F32.BF16 R40, R84, R42, RZ ;  /* 0x0000002a5428723c */ /* 0x000ff000000418ff */
[C---:B------:R-:W-:Y:S08]  /*5920*/  HMMA.16816.F32.BF16 R52, R64.reuse, R4, R52 ;  /* 0x000000044034723c */ /* 0x040ff00000041834 */
[C---:B------:R-:W-:Y:S01]  /*5930*/  HMMA.16816.F32.BF16 R48, R64.reuse, R6, R48 ;  /* 0x000000064030723c */ /* 0x040fe20000041830 */
[----:B------:R-:W1:Y:S07]  /*5940*/  LDSM.16.M88.4 R4, [R126+0x1400] ;  /* 0x001400007e04783b */ /* 0x000e6e0000000200 */
[C---:B------:R-:W-:Y:S08]  /*5950*/  HMMA.16816.F32.BF16 R28, R64.reuse, R88, R28 ;  /* 0x00000058401c723c */ /* 0x040ff0000004181c */
[C---:B------:R-:W-:Y:S01]  /*5960*/  HMMA.16816.F32.BF16 R24, R64.reuse, R90, R24 ;  /* 0x0000005a4018723c */ /* 0x040fe20000041818 */
[----:B------:R-:W5:Y:S07]  /*5970*/  LDSM.16.M88.4 R88, [R127+0x2c00] ;  /* 0x002c00007f58783b */ /* 0x000f6e0000000200 */
[----:B--2---:R-:W-:Y:S01]  /*5980*/  HMMA.16816.F32.BF16 R36, R64, R12, R36 ;  /* 0x0000000c4024723c */ /* 0x004fe20000041824 */
[----:B------:R-:W-:-:S02]  /*5990*/  FSEL R119, R48, -INF , !P5 ;  /* 0xff80000030777808 */ /* 0x000fc40006800000 */
[----:B------:R-:W-:Y:S02]  /*59a0*/  FSEL R156, R50, -INF , !P4 ;  /* 0xff800000329c7808 */ /* 0x000fe40006000000 */
[----:B------:R-:W-:-:S03]  /*59b0*/  LOP3.LUT R48, R118, 0x18, R99, 0xfe, !PT ;  /* 0x0000001876307812 */ /* 0x000fc600078efe63 */
[C---:B------:R-:W-:Y:S08]  /*59c0*/  HMMA.16816.F32.BF16 R32, R64.reuse, R14, R32 ;  /* 0x0000000e4020723c */ /* 0x040ff00000041820 */
[C---:B------:R-:W-:Y:S08]  /*59d0*/  HMMA.16816.F32.BF16 R44, R64.reuse, R20, R44 ;  /* 0x00000014402c723c */ /* 0x040ff0000004182c */
[----:B------:R-:W-:Y:S08]  /*59e0*/  HMMA.16816.F32.BF16 R40, R64, R22, R40 ;  /* 0x000000164028723c */ /* 0x000ff00000041828 */
[C---:B---3--:R-:W-:Y:S08]  /*59f0*/  HMMA.16816.F32.BF16 R12, R84.reuse, R8, RZ ;  /* 0x00000008540c723c */ /* 0x048ff000000418ff */
[C---:B----4-:R-:W-:Y:S08]  /*5a00*/  HMMA.16816.F32.BF16 R20, R84.reuse, R16, RZ ;  /* 0x000000105414723c */ /* 0x050ff000000418ff */
[C---:B------:R-:W-:Y:S08]  /*5a10*/  HMMA.16816.F32.BF16 R8, R84.reuse, R10, RZ ;  /* 0x0000000a5408723c */ /* 0x040ff000000418ff */
[----:B------:R-:W-:Y:S08]  /*5a20*/  HMMA.16816.F32.BF16 R16, R84, R18, RZ ;  /* 0x000000125410723c */ /* 0x000ff000000418ff */
[C---:B-1----:R-:W-:Y:S08]  /*5a30*/  HMMA.16816.F32.BF16 R12, R64.reuse, R4, R12 ;  /* 0x00000004400c723c */ /* 0x042ff0000004180c */
[C---:B------:R-:W-:Y:S08]  /*5a40*/  HMMA.16816.F32.BF16 R8, R64.reuse, R6, R8 ;  /* 0x000000064008723c */ /* 0x040ff00000041808 */
[C---:B------:R-:W-:Y:S08]  /*5a50*/  HMMA.16816.F32.BF16 R20, R64.reuse, R56, R20 ;  /* 0x000000384014723c */ /* 0x040ff00000041814 */
[----:B------:R-:W-:Y:S08]  /*5a60*/  HMMA.16816.F32.BF16 R16, R64, R58, R16 ;  /* 0x0000003a4010723c */ /* 0x000ff00000041810 */
[C---:B------:R-:W-:Y:S08]  /*5a70*/  HMMA.16816.F32.BF16 R4, R84.reuse, R60, RZ ;  /* 0x0000003c5404723c */ /* 0x040ff000000418ff */
[C---:B------:R-:W-:Y:S08]  /*5a80*/  HMMA.16816.F32.BF16 R60, R84.reuse, R62, RZ ;  /* 0x0000003e543c723c */ /* 0x040ff000000418ff */
[C---:B-----5:R-:W-:Y:S08]  /*5a90*/  HMMA.16816.F32.BF16 R56, R84.reuse, R88, RZ ;  /* 0x000000585438723c */ /* 0x060ff000000418ff */
[----:B------:R-:W-:Y:S01]  /*5aa0*/  HMMA.16816.F32.BF16 R84, R84, R90, RZ ;  /* 0x0000005a5454723c */ /* 0x000fe200000418ff */
[----:B------:R-:W1:Y:S01]  /*5ab0*/  LDSM.16.M88.4 R88, [R126+0x1c00] ;  /* 0x001c00007e58783b */ /* 0x000e620000000200 */
[----:B------:R-:W-:-:S06]  /*5ac0*/  DEPBAR.LE SB0, 0x0 ;  /* 0x000080000000791a */ /* 0x000fcc0000000000 */
[C---:B------:R-:W-:Y:S08]  /*5ad0*/  HMMA.16816.F32.BF16 R4, R64.reuse, R92, R4 ;  /* 0x0000005c4004723c */ /* 0x040ff00000041804 */
[C---:B------:R-:W-:Y:S08]  /*5ae0*/  HMMA.16816.F32.BF16 R60, R64.reuse, R94, R60 ;  /* 0x0000005e403c723c */ /* 0x040ff0000004183c */
[C---:B-1----:R-:W-:Y:S08]  /*5af0*/  HMMA.16816.F32.BF16 R56, R64.reuse, R88, R56 ;  /* 0x000000584038723c */ /* 0x042ff00000041838 */
[----:B------:R-:W-:Y:S07]  /*5b00*/  HMMA.16816.F32.BF16 R84, R64, R90, R84 ;  /* 0x0000005a4054723c */ /* 0x000fee0000041854 */
[----:B------:R-:W-:Y:S01]  /*5b10*/  LOP3.LUT R64, R118, 0x10, R99, 0xfe, !PT ;  /* 0x0000001076407812 */ /* 0x000fe200078efe63 */
[----:B------:R-:W-:Y:S03]  /*5b20*/  BAR.SYNC.DEFER_BLOCKING 0x0 ;  /* 0x0000000000007b1d */ /* 0x000fe60000010000 */
[----:B------:R-:W-:-:S02]  /*5b30*/  ISETP.GE.AND P3, PT, R64, R101, PT ;  /* 0x000000654000720c */ /* 0x000fc40003f66270 */
[-C--:B------:R-:W-:Y:S02]  /*5b40*/  ISETP.GE.AND P2, PT, R64, R100.reuse, PT ;  /* 0x000000644000720c */ /* 0x080fe40003f46270 */
[----:B------:R-:W-:Y:S02]  /*5b50*/  IADD3 R64, R3, 0x9, RZ ;  /* 0x0000000903407810 */ /* 0x000fe40007ffe0ff */
[----:B------:R-:W-:Y:S02]  /*5b60*/  FSEL R121, R44, -INF , !P3 ;  /* 0xff8000002c797808 */ /* 0x000fe40005800000 */
[C---:B------:R-:W-:Y:S02]  /*5b70*/  ISETP.GE.AND P5, PT, R64.reuse, R101, PT ;  /* 0x000000654000720c */ /* 0x040fe40003fa6270 */
[----:B------:R-:W-:Y:S02]  /*5b80*/  ISETP.GE.AND P4, PT, R64, R100, PT ;  /* 0x000000644000720c */ /* 0x000fe40003f86270 */
[----:B------:R-:W-:-:S02]  /*5b90*/  FSEL R155, R49, -INF , !P5 ;  /* 0xff800000319b7808 */ /* 0x000fc40006800000 */
[----:B------:R-:W-:Y:S02]  /*5ba0*/  FSEL R158, R51, -INF , !P4 ;  /* 0xff800000339e7808 */ /* 0x000fe40006000000 */
[CC--:B------:R-:W-:Y:S02]  /*5bb0*/  ISETP.GE.AND P5, PT, R48.reuse, R101.reuse, PT ;  /* 0x000000653000720c */ /* 0x0c0fe40003fa6270 */
[----:B------:R-:W-:Y:S02]  /*5bc0*/  ISETP.GE.AND P4, PT, R48, R100, PT ;  /* 0x000000643000720c */ /* 0x000fe40003f86270 */
[----:B------:R-:W-:Y:S02]  /*5bd0*/  IADD3 R48, R3, 0x11, RZ ;  /* 0x0000001103307810 */ /* 0x000fe40007ffe0ff */
[----:B------:R-:W-:Y:S02]  /*5be0*/  FSEL R122, R46, -INF , !P2 ;  /* 0xff8000002e7a7808 */ /* 0x000fe40005000000 */
[----:B------:R-:W-:-:S02]  /*5bf0*/  ISETP.GE.AND P3, PT, R48, R101, PT ;  /* 0x000000653000720c */ /* 0x000fc40003f66270 */
[-C--:B------:R-:W-:Y:S02]  /*5c00*/  ISETP.GE.AND P2, PT, R48, R100.reuse, PT ;  /* 0x000000643000720c */ /* 0x080fe40003f46270 */
[----:B------:R-:W-:Y:S02]  /*5c10*/  LOP3.LUT R44, R118, 0x20, R99, 0xfe, !PT ;  /* 0x00000020762c7812 */ /* 0x000fe400078efe63 */
        /* <DEDUP_REMOVED lines=19> */
[----:B------:R-:W-:Y:S02]  /*5d50*/  LOP3.LUT R36, R118, 0x30, R99, 0xfe, !PT ;  /* 0x0000003076247812 */ /* 0x000fe400078efe63 */
        /* <DEDUP_REMOVED lines=89> */
[----:B------:R-:W-:Y:S02]  /*62f0*/  IADD3 R4, R3, 0x71, RZ ;  /* 0x0000007103047810 */ /* 0x000fe40007ffe0ff */
[----:B------:R-:W-:Y:S02]  /*6300*/  FSEL R61, R61, -INF , !P5 ;  /* 0xff8000003d3d7808 */ /* 0x000fe40006800000 */
[----:B------:R-:W-:-:S02]  /*6310*/  FSEL R40, R63, -INF , !P4 ;  /* 0xff8000003f287808 */ /* 0x000fc40006000000 */
[CC--:B------:R-:W-:Y:S02]  /*6320*/  ISETP.GE.AND P5, PT, R4.reuse, R101.reuse, PT ;  /* 0x000000650400720c */ /* 0x0c0fe40003fa6270 */
[----:B------:R-:W-:Y:S02]  /*6330*/  ISETP.GE.AND P4, PT, R4, R100, PT ;  /* 0x000000640400720c */ /* 0x000fe40003f86270 */
[----:B------:R-:W-:Y:S02]  /*6340*/  IADD3 R4, R3, 0x1, RZ ;  /* 0x0000000103047810 */ /* 0x000fe40007ffe0ff */
[----:B------:R-:W-:Y:S02]  /*6350*/  FSEL R43, R56, -INF , !P2 ;  /* 0xff800000382b7808 */ /* 0x000fe40005000000 */
[----:B------:R-:W-:Y:S02]  /*6360*/  ISETP.GE.AND P2, PT, R4, R101, PT ;  /* 0x000000650400720c */ /* 0x000fe40003f46270 */
[----:B------:R-:W-:-:S02]  /*6370*/  FSEL R38, R58, -INF , !P3 ;  /* 0xff8000003a267808 */ /* 0x000fc40005800000 */
[----:B------:R-:W-:Y:S02]  /*6380*/  FSEL R29, R59, -INF , !P4 ;  /* 0xff8000003b1d7808 */ /* 0x000fe40006000000 */
[----:B------:R-:W-:Y:S02]  /*6390*/  FSEL R53, R53, -INF , !P2 ;  /* 0xff80000035357808 */ /* 0x000fe40005000000 */
[-C--:B------:R-:W-:Y:S02]  /*63a0*/  ISETP.GE.AND P3, PT, R4, R100.reuse, PT ;  /* 0x000000640400720c */ /* 0x080fe40003f66270 */
        /* <DEDUP_REMOVED lines=15> */
[----:B------:R-:W-:Y:S01]  /*64a0*/  FSEL R30, R87, -INF , !P2 ;  /* 0xff800000571e7808 */ /* 0x000fe20005000000 */
[----:B------:R-:W-:Y:S05]  /*64b0*/  @!P1 BRA `(.L_x_3554) ;  /* 0x000006f000009947 */ /* 0x000fea0003800000 */
[----:B------:R-:W-:Y:S01]  /*64c0*/  MOV R6, c[0x0][0x198] ;  /* 0x0000660000067a02 */ /* 0x000fe20000000f00 */
[----:B------:R-:W-:Y:S05]  /*64d0*/  @!P6 BRA `(.L_x_3555) ;  /* 0x000003a00000e947 */ /* 0x000fea0003800000 */
[----:B------:R-:W-:Y:S01]  /*64e0*/  IABS R5, c[0x0][0x2d0] ;  /* 0x0000b40000057a13 */ /* 0x000fe20000000000 */
[----:B------:R-:W-:Y:S01]  /*64f0*/  IMAD.MOV.U32 R8, RZ, RZ, RZ ;  /* 0x000000ffff087224 */ /* 0x000fe200078e00ff */
[----:B------:R-:W-:Y:S02]  /*6500*/  IADD3 R12, R118, -0x80, RZ ;  /* 0xffffff80760c7810 */ /* 0x000fe40007ffe0ff */
[----:B------:R-:W1:Y:S08]  /*6510*/  I2F.RP R11, R5 ;  /* 0x00000005000b7306 */ /* 0x000e700000209400 */
[----:B-1----:R-:W1:Y:S02]  /*6520*/  MUFU.RCP R10, R11 ;  /* 0x0000000b000a7308 */ /* 0x002e640000001000 */
[----:B-1----:R-:W-:-:S06]  /*6530*/  IADD3 R10, R10, 0xffffffe, RZ ;  /* 0x0ffffffe0a0a7810 */ /* 0x002fcc0007ffe0ff */
[----:B------:R-:W1:Y:S02]  /*6540*/  F2I.FTZ.U32.TRUNC.NTZ R9, R10 ;  /* 0x0000000a00097305 */ /* 0x000e64000021f000 */
[----:B-1----:R-:W-:-:S04]  /*6550*/  IMAD.MOV R7, RZ, RZ, -R9 ;  /* 0x000000ffff077224 */ /* 0x002fc800078e0a09 */
[----:B------:R-:W-:-:S04]  /*6560*/  IMAD R7, R7, R5, RZ ;  /* 0x0000000507077224 */ /* 0x000fc800078e02ff */
[----:B------:R-:W-:Y:S01]  /*6570*/  IMAD.HI.U32 R8, R9, R7, R8 ;  /* 0x0000000709087227 */ /* 0x000fe200078e0008 */
[----:B------:R-:W-:Y:S02]  /*6580*/  IABS R7, R12 ;  /* 0x0000000c00077213 */ /* 0x000fe40000000000 */
[----:B------:R-:W-:Y:S02]  /*6590*/  IABS R9, R118 ;  /* 0x0000007600097213 */ /* 0x000fe40000000000 */
[----:B------:R-:W-:Y:S01]  /*65a0*/  LOP3.LUT R118, R118, c[0x0][0x2d0], RZ, 0x3c, !PT ;  /* 0x0000b40076767a12 */ /* 0x000fe200078e3cff */
[----:B------:R-:W-:Y:S01]  /*65b0*/  IMAD.HI.U32 R11, R8, R7, RZ ;  /* 0x00000007080b7227 */ /* 0x000fe200078e00ff */
[----:B------:R-:W-:Y:S02]  /*65c0*/  LOP3.LUT R12, R12, c[0x0][0x2d0], RZ, 0x3c, !PT ;  /* 0x0000b4000c0c7a12 */ /* 0x000fe400078e3cff */
[----:B------:R-:W-:Y:S01]  /*65d0*/  ISETP.GE.AND P3, PT, R118, RZ, PT ;  /* 0x000000ff7600720c */ /* 0x000fe20003f66270 */
        /* <DEDUP_REMOVED lines=38> */
[----:B------:R-:W-:Y:S02]  /*6840*/  IMAD R8, R7, c[0x0][0x184], R8 ;  /* 0x0000610007087a24 */ /* 0x000fe400078e0208 */
[----:B------:R-:W-:-:S03]  /*6850*/  IMAD.MOV.U32 R5, RZ, RZ, R10 ;  /* 0x000000ffff057224 */ /* 0x000fc600078e000a */
[----:B------:R-:W-:Y:S01]  /*6860*/  IADD3 R8, R11, R8, RZ ;  /* 0x000000080b087210 */ /* 0x000fe20007ffe0ff */
[----:B------:R-:W-:Y:S05]  /*6870*/  BRA `(.L_x_3556) ;  /* 0x0000002000007947 */ /* 0x000fea0003800000 */
.L_x_3555:
[----:B------:R-:W-:-:S04]  /*6880*/  LEA R5, -R6, RZ, 0x7 ;  /* 0x000000ff06057211 */ /* 0x000fc800078e39ff */
[----:B------:R-:W-:Y:S02]  /*6890*/  SHF.R.S32.HI R8, RZ, 0x1f, R5 ;  /* 0x0000001fff087819 */ /* 0x000fe40000011405 */
.L_x_3556:
[C---:B------:R-:W-:Y:S01]  /*68a0*/  @!P0 LEA R16, P1, R5.reuse, R146, 0x1 ;  /* 0x0000009205108211 */ /* 0x040fe200078208ff */
[----:B------:R-:W-:Y:S01]  /*68b0*/  @!P0 IMAD.MOV.U32 R9, RZ, RZ, c[0x0][0x19c] ;  /* 0x00006700ff098624 */ /* 0x000fe200078e00ff */
[CC--:B------:R-:W-:Y:S01]  /*68c0*/  @!P0 LEA R12, P2, R6.reuse, R98.reuse, 0x6 ;  /* 0x00000062060c8211 */ /* 0x0c0fe200078430ff */
[----:B------:R1:W-:Y:S01]  /*68d0*/  @P0 STS [R135+0x1000], RZ ;  /* 0x001000ff87000388 */ /* 0x0003e20000000800 */
[C---:B------:R-:W-:Y:S01]  /*68e0*/  @!P0 IADD3 R10, P4, P3, R5.reuse, R98, R131 ;  /* 0x00000062050a8210 */ /* 0x040fe20007b9e083 */
[----:B------:R-:W-:Y:S01]  /*68f0*/  BSSY B0, `(.L_x_3557) ;  /* 0x0000028000007945 */ /* 0x000fe20003800000 */
[C---:B------:R-:W-:Y:S01]  /*6900*/  @!P0 LEA.HI.X R17, R5.reuse, R147, R8, 0x1, P1 ;  /* 0x0000009305118211 */ /* 0x040fe200008f0c08 */
[----:B------:R1:W-:Y:S01]  /*6910*/  @P0 STS [R135+0x1004], RZ ;  /* 0x001004ff87000388 */ /* 0x0003e20000000800 */
[----:B------:R-:W-:Y:S02]  /*6920*/  @!P0 IADD3 R11, P1, R5, R12, RZ ;  /* 0x0000000c050b8210 */ /* 0x000fe40007f3e0ff */
[-C--:B------:R-:W-:Y:S01]  /*6930*/  @!P0 LEA.HI.X R9, R6, R97.reuse, R9, 0x6, P2 ;  /* 0x0000006106098211 */ /* 0x080fe200010f3409 */
[----:B------:R1:W-:Y:S01]  /*6940*/  @P0 STS.64 [R135+0x1008], RZ ;  /* 0x001008ff87000388 */ /* 0x0003e20000000a00 */
[----:B------:R-:W-:-:S02]  /*6950*/  @!P0 IADD3.X R7, R8, R97, R130, P4, P3 ;  /* 0x0000006108078210 */ /* 0x000fc400027e6482 */
[C---:B------:R-:W-:Y:S01]  /*6960*/  @!P0 LEA R12, P2, R10.reuse, c[0x0][0x168], 0x1 ;  /* 0x00005a000a0c8a11 */ /* 0x040fe200078408ff */
[----:B------:R-:W-:Y:S01]  /*6970*/  @!PT LDS RZ, [RZ] ;  /* 0x00000000fffff984 */ /* 0x000fe20000000800 */
[----:B------:R-:W-:Y:S01]  /*6980*/  @!PT LDS RZ, [RZ] ;  /* 0x00000000fffff984 */ /* 0x000fe20000000800 */
[----:B------:R-:W-:Y:S01]  /*6990*/  @!PT LDS RZ, [RZ] ;  /* 0x00000000fffff984 */ /* 0x000fe20000000800 */
[----:B------:R1:W-:Y:S03]  /*69a0*/  @!P0 LDGSTS.E.BYPASS.LTC128B.128 [R135+0x1000], [R16.64] ;  /* 0x0100000010878fae */ /* 0x0003e6000b901d46 */
[----:B------:R-:W-:Y:S01]  /*69b0*/  @!P0 LEA.HI.X R13, R10, c[0x0][0x16c], R7, 0x1, P2 ;  /* 0x00005b000a0d8a11 */ /* 0x000fe200010f0c07 */
[----:B------:R-:W-:Y:S01]  /*69c0*/  @!P0 IMAD.X R10, R8, 0x1, R9, P1 ;  /* 0x00000001080a8824 */ /* 0x000fe200008e0609 */
[C---:B------:R-:W-:Y:S01]  /*69d0*/  @!P0 LEA R14, P1, R11.reuse, c[0x0][0x168], 0x1 ;  /* 0x00005a000b0e8a11 */ /* 0x040fe200078208ff */
[----:B------:R1:W-:Y:S03]  /*69e0*/  @P0 STS.128 [R135+0x1800], RZ ;  /* 0x001800ff87000388 */ /* 0x0003e60000000c00 */
        /* <DEDUP_REMOVED lines=24> */
.L_x_3558:
[----:B------:R-:W-:Y:S05]  /*6b70*/  BSYNC B0 ;  /* 0x0000000000007941 */ /* 0x000fea0003800000 */
.L_x_3557:
[----:B------:R-:W0:Y:S01]  /*6b80*/  LDGDEPBAR ;  /* 0x00000000000079af */ /* 0x000e220000000000 */
[----:B------:R-:W-:-:S04]  /*6b90*/  LEA R146, P0, R5, R146, 0x1 ;  /* 0x0000009205927211 */ /* 0x000fc800078008ff */
[----:B------:R-:W-:Y:S02]  /*6ba0*/  LEA.HI.X R147, R5, R147, R8, 0x1, P0 ;  /* 0x0000009305937211 */ /* 0x000fe400000f0c08 */
.L_x_3554:
[----:B------:R-:W-:Y:S01]  /*6bb0*/  FMNMX.FTZ R8, R2, R3, !PT ;  /* 0x0000000302087209 */ /* 0x000fe20007810000 */
[----:B------:R-:W-:Y:S01]  /*6bc0*/  LDSM.16.MT88.4 R20, [R124+0x3000] ;  /* 0x003000007c14783b */ /* 0x000fe20000004200 */
[----:B------:R-:W-:Y:S02]  /*6bd0*/  FMNMX.FTZ R5, R0, R54, !PT ;  /* 0x0000003600057209 */ /* 0x000fe40007810000 */
[----:B------:R-:W-:Y:S01]  /*6be0*/  FMNMX.FTZ R8, R53, R8, !PT ;  /* 0x0000000835087209 */ /* 0x000fe20007810000 */
[----:B------:R-:W-:Y:S01]  /*6bf0*/  LDSM.16.MT88.4 R32, [R125+0x3400] ;  /* 0x003400007d20783b */ /* 0x000fe20000004200 */
        /* <DEDUP_REMOVED lines=60> */
[----:B------:R-:W-:-:S03]  /*6fc0*/  FMNMX.FTZ R9, R30, R9, !PT ;  /* 0x000000091e097209 */ /* 0x000fc60007810000 */
[----:B------:R-:W3:Y:S04]  /*6fd0*/  SHFL.BFLY PT, R7, R8, 0x2, 0x1f ;  /* 0x0c401f0008077f89 */ /* 0x000ee800000e0000 */
[----:B------:R-:W4:Y:S01]  /*6fe0*/  SHFL.BFLY PT, R6, R9, 0x2, 0x1f ;  /* 0x0c401f0009067f89 */ /* 0x000f2200000e0000 */
[----:B---3--:R-:W-:Y:S02]  /*6ff0*/  FMNMX.FTZ R7, R8, R7, !PT ;  /* 0x0000000708077209 */ /* 0x008fe40007810000 */
[----:B----4-:R-:W-:-:S03]  /*7000*/  FMNMX.FTZ R6, R9, R6, !PT ;  /* 0x0000000609067209 */ /* 0x010fc60007810000 */
[----:B------:R-:W3:Y:S04]  /*7010*/  SHFL.BFLY PT, R28, R7, 0x1, 0x1f ;  /* 0x0c201f00071c7f89 */ /* 0x000ee800000e0000 */
[----:B------:R-:W4:Y:S04]  /*7020*/  SHFL.BFLY PT, R5, R6, 0x1, 0x1f ;  /* 0x0c201f0006057f89 */ /* 0x000f2800000e0000 */
[----:B--2---:R-:W2:Y:S01]  /*7030*/  LDSM.16.MT88.4 R8, [R125+0x3000] ;  /* 0x003000007d08783b */ /* 0x004ea20000004200 */
[----:B---3--:R-:W-:-:S04]  /*7040*/  FMNMX.FTZ R28, R7, R28, !PT ;  /* 0x0000001c071c7209 */ /* 0x008fc80007810000 */
[C---:B------:R-:W-:Y:S01]  /*7050*/  FSETP.NEU.FTZ.AND P1, PT, R28.reuse, -INF , PT ;  /* 0xff8000001c00780b */ /* 0x040fe20003f3d000 */
[----:B------:R-:W-:-:S05]  /*7060*/  FMUL.FTZ R46, R28, c[0x0][0x23c] ;  /* 0x00008f001c2e7a20 */ /* 0x000fca0000410000 */
[----:B------:R-:W-:-:S05]  /*7070*/  FSEL R46, R46, RZ, P1 ;  /* 0x000000ff2e2e7208 */ /* 0x000fca0000800000 */
[--C-:B------:R-:W-:Y:S01]  /*7080*/  FFMA.FTZ R153, R3, c[0x0][0x23c], -R46.reuse ;  /* 0x00008f0003997a23 */ /* 0x100fe2000001082e */
[----:B----4-:R-:W-:Y:S01]  /*7090*/  FMNMX.FTZ R3, R6, R5, !PT ;  /* 0x0000000506037209 */ /* 0x010fe20007810000 */
[--C-:B------:R-:W-:Y:S01]  /*70a0*/  FFMA.FTZ R100, R53, c[0x0][0x23c], -R46.reuse ;  /* 0x00008f0035647a23 */ /* 0x100fe2000001082e */
[----:B------:R-:W-:Y:S01]  /*70b0*/  FSEL R5, R28, RZ, P1 ;  /* 0x000000ff1c057208 */ /* 0x000fe20000800000 */
[--C-:B------:R-:W-:Y:S01]  /*70c0*/  FFMA.FTZ R53, R119, c[0x0][0x23c], -R46.reuse ;  /* 0x00008f0077357a23 */ /* 0x100fe2000001082e */
[C---:B------:R-:W-:Y:S01]  /*70d0*/  FSETP.NEU.FTZ.AND P0, PT, R3.reuse, -INF , PT ;  /* 0xff8000000300780b */ /* 0x040fe20003f1d000 */
[C---:B------:R-:W-:Y:S01]  /*70e0*/  FMUL.FTZ R31, R3.reuse, c[0x0][0x23c] ;  /* 0x00008f00031f7a20 */ /* 0x040fe20000410000 */
[----:B------:R-:W-:Y:S01]  /*70f0*/  MUFU.EX2 R153, R153 ;  /* 0x0000009900997308 */ /* 0x000fe20000000800 */
[----:B------:R-:W-:Y:S01]  /*7100*/  FADD.FTZ R5, R2, -R5 ;  /* 0x8000000502057221 */ /* 0x000fe20000010000 */
[----:B------:R-:W-:Y:S01]  /*7110*/  FSEL R7, R3, RZ, P0 ;  /* 0x000000ff03077208 */ /* 0x000fe20000000000 */
[----:B------:R-:W-:Y:S01]  /*7120*/  FFMA.FTZ R52, R155, c[0x0][0x23c], -R46 ;  /* 0x00008f009b347a23 */ /* 0x000fe2000001082e */
[----:B------:R-:W-:Y:S01]  /*7130*/  FSEL R31, R31, RZ, P0 ;  /* 0x000000ff1f1f7208 */ /* 0x000fe20000000000 */
[----:B------:R-:W-:-:S02]  /*7140*/  FMUL.FTZ R154, R5, c[0x0][0x23c] ;  /* 0x00008f00059a7a20 */ /* 0x000fc40000410000 */
[----:B------:R-:W-:Y:S01]  /*7150*/  FADD.FTZ R7, R0, -R7 ;  /* 0x8000000700077221 */ /* 0x000fe20000010000 */
[----:B------:R-:W3:Y:S01]  /*7160*/  MUFU.EX2 R100, R100 ;  /* 0x0000006400647308 */ /* 0x000ee20000000800 */
[--C-:B------:R-:W-:Y:S02]  /*7170*/  FFMA.FTZ R119, R54, c[0x0][0x23c], -R31.reuse ;  /* 0x00008f0036777a23 */ /* 0x100fe4000001081f */
[--C-:B------:R-:W-:Y:S02]  /*7180*/  FFMA.FTZ R54, R4, c[0x0][0x23c], -R31.reuse ;  /* 0x00008f0004367a23 */ /* 0x100fe4000001081f */
[----:B------:R-:W-:Y:S02]  /*7190*/  FMUL.FTZ R118, R7, c[0x0][0x23c] ;  /* 0x00008f0007767a20 */ /* 0x000fe40000410000 */
[--C-:B------:R-:W-:Y:S01]  /*71a0*/  FFMA.FTZ R59, R156, c[0x0][0x23c], -R31.reuse ;  /* 0x00008f009c3b7a23 */ /* 0x100fe2000001081f */
[----:B------:R-:W-:Y:S01]  /*71b0*/  MUFU.EX2 R53, R53 ;  /* 0x0000003500357308 */ /* 0x000fe20000000800 */
[----:B------:R-:W-:-:S02]  /*71c0*/  FFMA.FTZ R0, R158, c[0x0][0x23c], -R31 ;  /* 0x00008f009e007a23 */ /* 0x000fc4000001081f */
[--C-:B------:R-:W-:Y:S02]  /*71d0*/  FFMA.FTZ R99, R121, c[0x0][0x23c], -R46.reuse ;  /* 0x00008f0079637a23 */ /* 0x100fe4000001082e */
[--C-:B------:R-:W-:Y:S02]  /*71e0*/  FFMA.FTZ R62, R123, c[0x0][0x23c], -R46.reuse ;  /* 0x00008f007b3e7a23 */ /* 0x100fe4000001082e */
[--C-:B------:R-:W-:Y:S01]  /*71f0*/  FFMA.FTZ R63, R141, c[0x0][0x23c], -R46.reuse ;  /* 0x00008f008d3f7a23 */ /* 0x100fe2000001082e */
[----:B------:R-:W4:Y:S01]  /*7200*/  MUFU.EX2 R52, R52 ;  /* 0x0000003400347308 */ /* 0x000f220000000800 */
[----:B-1-3--:R-:W-:Y:S01]  /*7210*/  F2FP.BF16.PACK_AB R16, R100, R153 ;  /* 0x000000996410723e */ /* 0x00afe200000010ff */
[----:B------:R-:W-:Y:S02]  /*7220*/  FFMA.FTZ R58, R145, c[0x0][0x23c], -R46 ;  /* 0x00008f00913a7a23 */ /* 0x000fe4000001082e */
[--C-:B------:R-:W-:Y:S02]  /*7230*/  FFMA.FTZ R97, R122, c[0x0][0x23c], -R31.reuse ;  /* 0x00008f007a617a23 */ /* 0x100fe4000001081f */
[----:B------:R-:W-:-:S02]  /*7240*/  FFMA.FTZ R56, R144, c[0x0][0x23c], -R31 ;  /* 0x00008f0090387a23 */ /* 0x000fc4000001081f */
[----:B------:R-:W-:Y:S01]  /*7250*/  MUFU.EX2 R119, R119 ;  /* 0x0000007700777308 */ /* 0x000fe20000000800 */
[--C-:B------:R-:W-:Y:S02]  /*7260*/  FFMA.FTZ R55, R152, c[0x0][0x23c], -R31.reuse ;  /* 0x00008f0098377a23 */ /* 0x100fe4000001081f */
[----:B------:R-:W-:Y:S02]  /*7270*/  FFMA.FTZ R2, R120, c[0x0][0x23c], -R31 ;  /* 0x00008f0078027a23 */ /* 0x000fe4000001081f */
[--C-:B------:R-:W-:Y:S02]  /*7280*/  FFMA.FTZ R98, R111, c[0x0][0x23c], -R46.reuse ;  /* 0x00008f006f627a23 */ /* 0x100fe4000001082e */
[--C-:B------:R-:W-:Y:S01]  /*7290*/  FFMA.FTZ R101, R113, c[0x0][0x23c], -R46.reuse ;  /* 0x00008f0071657a23 */ /* 0x100fe2000001082e */
[----:B------:R-:W1:Y:S01]  /*72a0*/  MUFU.EX2 R54, R54 ;  /* 0x0000003600367308 */ /* 0x000e620000000800 */
[----:B----4-:R-:W-:Y:S01]  /*72b0*/  F2FP.BF16.PACK_AB R18, R52, R53 ;  /* 0x000000353412723e */ /* 0x010fe200000010ff */
        /* <DEDUP_REMOVED lines=8> */
[----:B------:R-:W4:Y:S01]  /*7340*/  MUFU.EX2 R118, R118 ;  /* 0x0000007600767308 */ /* 0x000f220000000800 */
[----:B-1----:R-:W-:Y:S01]  /*7350*/  F2FP.BF16.PACK_AB R17, R54, R119 ;  /* 0x000000773611723e */ /* 0x002fe200000010ff */
[----:B------:R-:W-:-:S02]  /*7360*/  FFMA.FTZ R102, R102, c[0x0][0x23c], -R31 ;  /* 0x00008f0066667a23 */ /* 0x000fc4000001081f */
[----:B------:R-:W-:Y:S02]  /*7370*/  FFMA.FTZ R65, R65, c[0x0][0x23c], -R46 ;  /* 0x00008f0041417a23 */ /* 0x000fe4000001082e */
[----:B------:R-:W-:Y:S02]  /*7380*/  FFMA.FTZ R96, R96, c[0x0][0x23c], -R31 ;  /* 0x00008f0060607a23 */ /* 0x000fe4000001081f */
[----:B------:R-:W-:Y:S01]  /*7390*/  MUFU.EX2 R59, R59 ;  /* 0x0000003b003b7308 */ /* 0x000fe20000000800 */
[-C--:B---3--:R-:W-:Y:S02]  /*73a0*/  FMUL.FTZ R4, R68, R154.reuse ;  /* 0x0000009a44047220 */ /* 0x088fe40000410000 */
[-C--:B------:R-:W-:Y:S02]  /*73b0*/  FMUL.FTZ R5, R69, R154.reuse ;  /* 0x0000009a45057220 */ /* 0x080fe40000410000 */
[-C--:B------:R-:W-:Y:S02]  /*73c0*/  FMUL.FTZ R72, R72, R154.reuse ;  /* 0x0000009a48487220 */ /* 0x080fe40000410000 */
[----:B------:R-:W-:Y:S01]  /*73d0*/  FMUL.FTZ R73, R73, R154 ;  /* 0x0000009a49497220 */ /* 0x000fe20000410000 */
[----:B------:R-:W1:Y:S01]  /*73e0*/  MUFU.EX2 R0, R0 ;  /* 0x0000000000007308 */ /* 0x000e620000000800 */
[----:B----4-:R-:W-:-:S02]  /*73f0*/  FMUL.FTZ R6, R70, R118 ;  /* 0x0000007646067220 */ /* 0x010fc40000410000 */
[-C--:B------:R-:W-:Y:S02]  /*7400*/  FMUL.FTZ R7, R71, R118.reuse ;  /* 0x0000007647077220 */ /* 0x080fe40000410000 */
[-C--:B------:R-:W-:Y:S02]  /*7410*/  FMUL.FTZ R74, R74, R118.reuse ;  /* 0x000000764a4a7220 */ /* 0x080fe40000410000 */
[----:B------:R-:W-:Y:S01]  /*7420*/  FMUL.FTZ R75, R75, R118 ;  /* 0x000000764b4b7220 */ /* 0x000fe20000410000 */
[----:B------:R-:W-:Y:S01]  /*7430*/  MUFU.EX2 R99, R99 ;  /* 0x0000006300637308 */ /* 0x000fe20000000800 */
[-C--:B------:R-:W-:Y:S02]  /*7440*/  FMUL.FTZ R12, R76, R154.reuse ;  /* 0x0000009a4c0c7220 */ /* 0x080fe40000410000 */
[----:B------:R-:W-:Y:S02]  /*7450*/  FMUL.FTZ R13, R77, R154 ;  /* 0x0000009a4d0d7220 */ /* 0x000fe40000410000 */
[----:B------:R-:W-:-:S02]  /*7460*/  FMUL.FTZ R14, R78, R118 ;  /* 0x000000764e0e7220 */ /* 0x000fc40000410000 */
[----:B------:R-:W-:Y:S01]  /*7470*/  FMUL.FTZ R15, R79, R118 ;  /* 0x000000764f0f7220 */ /* 0x000fe20000410000 */
[----:B-1----:R-:W-:Y:S01]  /*7480*/  F2FP.BF16.PACK_AB R19, R0, R59 ;  /* 0x0000003b0013723e */ /* 0x002fe200000010ff */
[-C--:B------:R-:W-:Y:S01]  /*7490*/  FMUL.FTZ R80, R80, R154.reuse ;  /* 0x0000009a50507220 */ /* 0x080fe20000410000 */
[----:B------:R-:W1:Y:S01]  /*74a0*/  MUFU.EX2 R62, R62 ;  /* 0x0000003e003e7308 */ /* 0x000e620000000800 */
[----:B------:R-:W-:Y:S02]  /*74b0*/  FMUL.FTZ R81, R81, R154 ;  /* 0x0000009a51517220 */ /* 0x000fe40000410000 */
[-C--:B------:R-:W-:Y:S02]  /*74c0*/  FMUL.FTZ R82, R82, R118.reuse ;  /* 0x0000007652527220 */ /* 0x080fe40000410000 */
[----:B------:R-:W-:Y:S01]  /*74d0*/  FMUL.FTZ R83, R83, R118 ;  /* 0x0000007653537220 */ /* 0x000fe20000410000 */
[----:B--2---:R-:W-:Y:S01]  /*74e0*/  HMMA.16816.F32.BF16 R4, R16, R8, R4 ;  /* 0x000000081004723c */ /* 0x004fe20000041804 */
[----:B------:R-:W-:Y:S01]  /*74f0*/  FFMA.FTZ R151, R151, R154, R153 ;  /* 0x0000009a97977223 */ /* 0x000fe20000010099 */
[----:B------:R-:W-:Y:S01]  /*7500*/  MUFU.EX2 R63, R63 ;  /* 0x0000003f003f7308 */ /* 0x000fe20000000800 */
[----:B------:R-:W-:-:S02]  /*7510*/  FFMA.FTZ R119, R150, R118, R119 ;  /* 0x0000007696777223 */ /* 0x000fc40000010077 */
[----:B------:R-:W-:Y:S02]  /*7520*/  FFMA.FTZ R57, R57, c[0x0][0x23c], -R46 ;  /* 0x00008f0039397a23 */ /* 0x000fe4000001082e */
[----:B------:R-:W-:Y:S01]  /*7530*/  FADD.FTZ R54, R54, R119 ;  /* 0x0000007736367221 */ /* 0x000fe20000010000 */
[C---:B------:R-:W-:Y:S01]  /*7540*/  HMMA.16816.F32.BF16 R8, R16.reuse, R10, R72 ;  /* 0x0000000a1008723c */ /* 0x040fe20000041848 */
[----:B------:R-:W-:Y:S01]  /*7550*/  LDSM.16.MT88.4 R72, [R125+0x3c00] ;  /* 0x003c00007d48783b */ /* 0x000fe20000004200 */
[----:B------:R-:W2:Y:S01]  /*7560*/  MUFU.EX2 R58, R58 ;  /* 0x0000003a003a7308 */ /* 0x000ea20000000800 */
[----:B-1----:R-:W-:Y:S01]  /*7570*/  F2FP.BF16.PACK_AB R24, R62, R99 ;  /* 0x000000633e18723e */ /* 0x002fe200000010ff */
[----:B------:R-:W-:Y:S02]  /*7580*/  FADD.FTZ R59, R59, R54 ;  /* 0x000000363b3b7221 */ /* 0x000fe40000010000 */
[--C-:B------:R-:W-:Y:S02]  /*7590*/  FFMA.FTZ R54, R50, c[0x0][0x23c], -R31.reuse ;  /* 0x00008f0032367a23 */ /* 0x100fe4000001081f */
        /* <DEDUP_REMOVED lines=8> */
[----:B------:R-:W3:Y:S01]  /*7620*/  MUFU.EX2 R56, R56 ;  /* 0x0000003800387308 */ /* 0x000ee20000000800 */
[----:B--2---:R-:W-:Y:S01]  /*7630*/  F2FP.BF16.PACK_AB R26, R58, R63 ;  /* 0x0000003f3a1a723e */ /* 0x004fe200000010ff */
[----:B------:R-:W-:Y:S02]  /*7640*/  FFMA.FTZ R40, R40, c[0x0][0x23c], -R31 ;  /* 0x00008f0028287a23 */ /* 0x000fe4000001081f */
[--C-:B------:R-:W-:Y:S02]  /*7650*/  FFMA.FTZ R43, R43, c[0x0][0x23c], -R46.reuse ;  /* 0x00008f002b2b7a23 */ /* 0x100fe4000001082e */
[----:B------:R-:W-:-:S02]  /*7660*/  FFMA.FTZ R39, R39, c[0x0][0x23c], -R46 ;  /* 0x00008f0027277a23 */ /* 0x000fc4000001082e */
[----:B------:R-:W-:Y:S01]  /*7670*/  MUFU.EX2 R55, R55 ;  /* 0x0000003700377308 */ /* 0x000fe20000000800 */
[----:B------:R-:W-:-:S07]  /*7680*/  FFMA.FTZ R29, R29, c[0x0][0x23c], -R31 ;  /* 0x00008f001d1d7a23 */ /* 0x000fce000001081f */
[----:B------:R-:W2:Y:S01]  /*7690*/  MUFU.EX2 R2, R2 ;  /* 0x0000000200027308 */ /* 0x000ea20000000800 */
[----:B---3--:R-:W-:-:S07]  /*76a0*/  F2FP.BF16.PACK_AB R25, R56, R97 ;  /* 0x000000613819723e */ /* 0x008fce00000010ff */
[----:B------:R-:W-:Y:S01]  /*76b0*/  MUFU.EX2 R98, R98 ;  /* 0x0000006200627308 */ /* 0x000fe20000000800 */
[----:B--2---:R-:W-:-:S07]  /*76c0*/  F2FP.BF16.PACK_AB R27, R2, R55 ;  /* 0x00000037021b723e */ /* 0x004fce00000010ff */
[----:B------:R-:W2:Y:S01]  /*76d0*/  MUFU.EX2 R101, R101 ;  /* 0x0000006500657308 */ /* 0x000ea20000000800 */
[C---:B------:R-:W-:Y:S07]  /*76e0*/  HMMA.16816.F32.BF16 R4, R24.reuse, R32, R4 ;  /* 0x000000201804723c */ /* 0x040fee0000041804 */
[----:B------:R-:W-:Y:S01]  /*76f0*/  MUFU.EX2 R85, R85 ;  /* 0x0000005500557308 */ /* 0x000fe20000000800 */
[C---:B------:R-:W-:Y:S01]  /*7700*/  HMMA.16816.F32.BF16 R8, R24.reuse, R34, R8 ;  /* 0x000000221808723c */ /* 0x040fe20000041808 */
[----:B------:R-:W3:Y:S06]  /*7710*/  LDSM.16.MT88.4 R32, [R125+0x3800] ;  /* 0x003800007d20783b */ /* 0x000eec0000004200 */
[----:B------:R-:W4:Y:S01]  /*7720*/  MUFU.EX2 R60, R60 ;  /* 0x0000003c003c7308 */ /* 0x000f220000000800 */
[C---:B-1----:R-:W-:Y:S07]  /*7730*/  HMMA.16816.F32.BF16 R12, R24.reuse, R20, R12 ;  /* 0x00000014180c723c */ /* 0x042fee000004180c */
[----:B------:R-:W-:Y:S01]  /*7740*/  MUFU.EX2 R111, R111 ;  /* 0x0000006f006f7308 */ /* 0x000fe20000000800 */
[----:B------:R-:W-:Y:S01]  /*7750*/  HMMA.16816.F32.BF16 R16, R24, R22, R16 ;  /* 0x000000161810723c */ /* 0x000fe20000041810 */
[----:B------:R-:W1:Y:S06]  /*7760*/  LDSM.16.MT88.4 R20, [R124+0x3800] ;  /* 0x003800007c14783b */ /* 0x000e6c0000004200 */
[----:B------:R-:W5:Y:S01]  /*7770*/  MUFU.EX2 R86, R86 ;  /* 0x0000005600567308 */ /* 0x000f620000000800 */
[----:B--2---:R-:W-:-:S02]  /*7780*/  F2FP.BF16.PACK_AB R24, R101, R98 ;  /* 0x000000626518723e */ /* 0x004fc400000010ff */
[----:B----4-:R-:W-:-:S05]  /*7790*/  F2FP.BF16.PACK_AB R26, R60, R85 ;  /* 0x000000553c1a723e */ /* 0x010fca00000010ff */
[----:B------:R-:W-:Y:S08]  /*77a0*/  MUFU.EX2 R84, R84 ;  /* 0x0000005400547308 */ /* 0x000ff00000000800 */
[----:B------:R-:W2:Y:S01]  /*77b0*/  MUFU.EX2 R87, R87 ;  /* 0x0000005700577308 */ /* 0x000ea20000000800 */
[----:B-----5:R-:W-:-:S07]  /*77c0*/  F2FP.BF16.PACK_AB R25, R86, R111 ;  /* 0x0000006f5619723e */ /* 0x020fce00000010ff */
[----:B------:R-:W-:Y:S01]  /*77d0*/  MUFU.EX2 R103, R103 ;  /* 0x0000006700677308 */ /* 0x000fe20000000800 */
[----:B--2---:R-:W-:-:S07]  /*77e0*/  F2FP.BF16.PACK_AB R27, R87, R84 ;  /* 0x00000054571b723e */ /* 0x004fce00000010ff */
[----:B------:R-:W-:Y:S01]  /*77f0*/  MUFU.EX2 R102, R102 ;  /* 0x0000006600667308 */ /* 0x000fe20000000800 */
[C---:B---3--:R-:W-:Y:S07]  /*7800*/  HMMA.16816.F32.BF16 R4, R24.reuse, R32, R4 ;  /* 0x000000201804723c */ /* 0x048fee0000041804 */
[----:B------:R-:W-:Y:S01]  /*7810*/  MUFU.EX2 R65, R65 ;  /* 0x0000004100417308 */ /* 0x000fe20000000800 */
[----:B------:R-:W-:Y:S01]  /*7820*/  FFMA.FTZ R33, R109, c[0x0][0x23c], -R46 ;  /* 0x00008f006d217a23 */ /* 0x000fe2000001082e */
[----:B------:R-:W-:Y:S01]  /*7830*/  HMMA.16816.F32.BF16 R8, R24, R34, R8 ;  /* 0x000000221808723c */ /* 0x000fe20000041808 */
[----:B------:R-:W-:-:S05]  /*7840*/  FFMA.FTZ R32, R108, c[0x0][0x23c], -R31 ;  /* 0x00008f006c207a23 */ /* 0x000fca000001081f */
[----:B------:R-:W-:Y:S01]  /*7850*/  MUFU.EX2 R96, R96 ;  /* 0x0000006000607308 */ /* 0x000fe20000000800 */
[----:B------:R-:W-:Y:S01]  /*7860*/  FFMA.FTZ R34, R105, c[0x0][0x23c], -R46 ;  /* 0x00008f0069227a23 */ /* 0x000fe2000001082e */
[----:B-1----:R-:W-:Y:S01]  /*7870*/  HMMA.16816.F32.BF16 R12, R24, R20, R12 ;  /* 0x00000014180c723c */ /* 0x002fe2000004180c */
[----:B------:R-:W-:-:S05]  /*7880*/  FFMA.FTZ R35, R104, c[0x0][0x23c], -R31 ;  /* 0x00008f0068237a23 */ /* 0x000fca000001081f */
[----:B------:R-:W-:Y:S01]  /*7890*/  MUFU.EX2 R33, R33 ;  /* 0x0000002100217308 */ /* 0x000fe20000000800 */
[--C-:B------:R-:W-:Y:S02]  /*78a0*/  FFMA.FTZ R104, R41, c[0x0][0x23c], -R46.reuse ;  /* 0x00008f0029687a23 */ /* 0x100fe4000001082e */
[--C-:B------:R-:W-:Y:S02]  /*78b0*/  FFMA.FTZ R41, R45, c[0x0][0x23c], -R46.reuse ;  /* 0x00008f002d297a23 */ /* 0x100fe4000001082e */
[--C-:B------:R-:W-:Y:S01]  /*78c0*/  FFMA.FTZ R20, R107, c[0x0][0x23c], -R46.reuse ;  /* 0x00008f006b147a23 */ /* 0x100fe2000001082e */
[----:B------:R-:W-:Y:S01]  /*78d0*/  HMMA.16816.F32.BF16 R16, R24, R22, R16 ;  /* 0x000000161810723c */ /* 0x000fe20000041810 */
[----:B------:R-:W-:Y:S01]  /*78e0*/  FFMA.FTZ R21, R106, c[0x0][0x23c], -R31 ;  /* 0x00008f006a157a23 */ /* 0x000fe2000001081f */
[----:B------:R-:W1:Y:S01]  /*78f0*/  MUFU.EX2 R34, R34 ;  /* 0x0000002200227308 */ /* 0x000e620000000800 */
[----:B------:R-:W-:Y:S02]  /*7900*/  FADD.FTZ R106, R100, R151 ;  /* 0x00000097646a7221 */ /* 0x000fe40000010000 */
[----:B------:R-:W-:-:S02]  /*7910*/  FFMA.FTZ R100, R47, c[0x0][0x23c], -R46 ;  /* 0x00008f002f647a23 */ /* 0x000fc4000001082e */
[----:B------:R-:W-:Y:S02]  /*7920*/  FFMA.FTZ R26, R51, c[0x0][0x23c], -R46 ;  /* 0x00008f00331a7a23 */ /* 0x000fe4000001082e */
[--C-:B------:R-:W-:Y:S01]  /*7930*/  FFMA.FTZ R51, R90, c[0x0][0x23c], -R31.reuse ;  /* 0x00008f005a337a23 */ /* 0x100fe2000001081f */
[----:B------:R-:W2:Y:S01]  /*7940*/  MUFU.EX2 R20, R20 ;  /* 0x0000001400147308 */ /* 0x000ea20000000800 */
[--C-:B------:R-:W-:Y:S02]  /*7950*/  FFMA.FTZ R90, R92, c[0x0][0x23c], -R31.reuse ;  /* 0x00008f005c5a7a23 */ /* 0x100fe4000001081f */
[----:B------:R-:W-:Y:S02]  /*7960*/  FFMA.FTZ R47, R94, c[0x0][0x23c], -R31 ;  /* 0x00008f005e2f7a23 */ /* 0x000fe4000001081f */
[----:B------:R-:W-:Y:S02]  /*7970*/  FADD.FTZ R53, R53, R106 ;  /* 0x0000006a35357221 */ /* 0x000fe40000010000 */
[----:B------:R-:W-:Y:S01]  /*7980*/  FFMA.FTZ R45, R49, c[0x0][0x23c], -R46 ;  /* 0x00008f00312d7a23 */ /* 0x000fe2000001082e */
[----:B------:R-:W-:Y:S01]  /*7990*/  MUFU.EX2 R35, R35 ;  /* 0x0000002300237308 */ /* 0x000fe20000000800 */
[----:B-1----:R-:W-:Y:S01]  /*79a0*/  F2FP.BF16.PACK_AB R80, R34, R103 ;  /* 0x000000672250723e */ /* 0x002fe200000010ff */
[----:B------:R-:W-:-:S02]  /*79b0*/  FADD.FTZ R92, R52, R53 ;  /* 0x00000035345c7221 */ /* 0x000fc40000010000 */
[--C-:B------:R-:W-:Y:S02]  /*79c0*/  FFMA.FTZ R25, R67, c[0x0][0x23c], -R46.reuse ;  /* 0x00008f0043197a23 */ /* 0x100fe4000001082e */
[--C-:B------:R-:W-:Y:S02]  /*79d0*/  FFMA.FTZ R23, R89, c[0x0][0x23c], -R46.reuse ;  /* 0x00008f0059177a23 */ /* 0x100fe4000001082e */
[----:B------:R-:W1:Y:S01]  /*79e0*/  MUFU.EX2 R32, R32 ;  /* 0x0000002000207308 */ /* 0x000e620000000800 */
[----:B--2---:R-:W-:Y:S01]  /*79f0*/  F2FP.BF16.PACK_AB R82, R33, R20 ;  /* 0x000000142152723e */ /* 0x004fe200000010ff */
[----:B------:R-:W-:Y:S02]  /*7a00*/  FFMA.FTZ R24, R93, c[0x0][0x23c], -R46 ;  /* 0x00008f005d187a23 */ /* 0x000fe4000001082e */
[--C-:B------:R-:W-:Y:S02]  /*7a10*/  FFMA.FTZ R49, R88, c[0x0][0x23c], -R31.reuse ;  /* 0x00008f0058317a23 */ /* 0x100fe4000001081f */
[----:B------:R-:W-:-:S02]  /*7a20*/  FFMA.FTZ R53, R66, c[0x0][0x23c], -R31 ;  /* 0x00008f0042357a23 */ /* 0x000fc4000001081f */
[----:B------:R-:W2:Y:S01]  /*7a30*/  MUFU.EX2 R21, R21 ;  /* 0x0000001500157308 */ /* 0x000ea20000000800 */
[----:B------:R-:W-:Y:S02]  /*7a40*/  FADD.FTZ R99, R99, R92 ;  /* 0x0000005c63637221 */ /* 0x000fe40000010000 */
[--C-:B------:R-:W-:Y:S02]  /*7a50*/  FFMA.FTZ R22, R95, c[0x0][0x23c], -R46.reuse ;  /* 0x00008f005f167a23 */ /* 0x100fe4000001082e */
[----:B------:R-:W-:Y:S02]  /*7a60*/  FADD.FTZ R62, R62, R99 ;  /* 0x000000633e3e7221 */ /* 0x000fe40000010000 */
[--C-:B------:R-:W-:Y:S01]  /*7a70*/  FFMA.FTZ R27, R91, c[0x0][0x23c], -R46.reuse ;  /* 0x00008f005b1b7a23 */ /* 0x100fe2000001082e */
[----:B-1----:R-:W-:Y:S01]  /*7a80*/  F2FP.BF16.PACK_AB R81, R32, R35 ;  /* 0x000000232051723e */ /* 0x002fe200000010ff */
[----:B------:R-:W1:Y:S01]  /*7a90*/  MUFU.EX2 R104, R104 ;  /* 0x0000006800687308 */ /* 0x000e620000000800 */
[----:B------:R-:W-:-:S02]  /*7aa0*/  FFMA.FTZ R151, R37, c[0x0][0x23c], -R46 ;  /* 0x00008f0025977a23 */ /* 0x000fc4000001082e */
[----:B------:R-:W-:Y:S01]  /*7ab0*/  FFMA.FTZ R37, R38, c[0x0][0x23c], -R31 ;  /* 0x00008f0026257a23 */ /* 0x000fe2000001081f */
[----:B--2---:R-:W-:-:S04]  /*7ac0*/  F2FP.BF16.PACK_AB R83, R21, R102 ;  /* 0x000000661553723e */ /* 0x004fc800000010ff */
[----:B------:R-:W-:Y:S03]  /*7ad0*/  MUFU.EX2 R41, R41 ;  /* 0x0000002900297308 */ /* 0x000fe60000000800 */
[C---:B------:R-:W-:Y:S01]  /*7ae0*/  HMMA.16816.F32.BF16 R68, R80.reuse, R72, R4 ;  /* 0x000000485044723c */ /* 0x040fe20000041804 */
[----:B------:R-:W2:Y:S04]  /*7af0*/  LDSM.16.MT88.4 R4, [R124+0x3c00] ;  /* 0x003c00007c04783b */ /* 0x000ea80000004200 */
[----:B------:R-:W-:Y:S03]  /*7b00*/  MUFU.EX2 R100, R100 ;  /* 0x0000006400647308 */ /* 0x000fe60000000800 */
[C---:B------:R-:W-:Y:S01]  /*7b10*/  HMMA.16816.F32.BF16 R72, R80.reuse, R74, R8 ;  /* 0x0000004a5048723c */ /* 0x040fe20000041808 */
[----:B------:R-:W3:Y:S04]  /*7b20*/  LDSM.16.MT88.4 R8, [R124+0x4000] ;  /* 0x004000007c08783b */ /* 0x000ee80000004200 */
[----:B------:R-:W4:Y:S08]  /*7b30*/  MUFU.EX2 R51, R51 ;  /* 0x0000003300337308 */ /* 0x000f300000000800 */
[----:B------:R-:W-:Y:S08]  /*7b40*/  MUFU.EX2 R90, R90 ;  /* 0x0000005a005a7308 */ /* 0x000ff00000000800 */
[----:B------:R-:W5:Y:S08]  /*7b50*/  MUFU.EX2 R47, R47 ;  /* 0x0000002f002f7308 */ /* 0x000f700000000800 */
[----:B------:R-:W-:Y:S01]  /*7b60*/  MUFU.EX2 R26, R26 ;  /* 0x0000001a001a7308 */ /* 0x000fe20000000800 */
[C---:B--2---:R-:W-:Y:S01]  /*7b70*/  HMMA.16816.F32.BF16 R76, R80.reuse, R4, R12 ;  /* 0x00000004504c723c */ /* 0x044fe2000004180c */
[----:B------:R-:W2:Y:S06]  /*7b80*/  LDSM.16.MT88.4 R12, [R125+0x4000] ;  /* 0x004000007d0c783b */ /* 0x000eac0000004200 */
[----:B------:R-:W2:Y:S01]  /*7b90*/  MUFU.EX2 R25, R25 ;  /* 0x0000001900197308 */ /* 0x000ea20000000800 */
[----:B-1----:R-:W-:Y:S01]  /*7ba0*/  F2FP.BF16.PACK_AB R4, R104, R65 ;  /* 0x000000416804723e */ /* 0x002fe200000010ff */
[----:B------:R-:W-:Y:S01]  /*7bb0*/  HMMA.16816.F32.BF16 R80, R80, R6, R16 ;  /* 0x000000065050723c */ /* 0x000fe20000041810 */
[----:B----4-:R-:W-:Y:S01]  /*7bc0*/  F2FP.BF16.PACK_AB R5, R51, R96 ;  /* 0x000000603305723e */ /* 0x010fe200000010ff */
[----:B------:R-:W1:Y:S04]  /*7bd0*/  LDSM.16.MT88.4 R16, [R125+0x4400] ;  /* 0x004400007d10783b */ /* 0x000e680000004200 */
[----:B------:R-:W-:Y:S01]  /*7be0*/  MUFU.EX2 R23, R23 ;  /* 0x0000001700177308 */ /* 0x000fe20000000800 */
[----:B------:R-:W-:-:S02]  /*7bf0*/  F2FP.BF16.PACK_AB R6, R100, R41 ;  /* 0x000000296406723e */ /* 0x000fc400000010ff */
[----:B-----5:R-:W-:-:S05]  /*7c00*/  F2FP.BF16.PACK_AB R7, R47, R90 ;  /* 0x0000005a2f07723e */ /* 0x020fca00000010ff */
[----:B------:R-:W-:Y:S02]  /*7c10*/  MUFU.EX2 R24, R24 ;  /* 0x0000001800187308 */ /* 0x000fe40000000800 */
[C---:B---3--:R-:W-:Y:S06]  /*7c20*/  HMMA.16816.F32.BF16 R76, R4.reuse, R8, R76 ;  /* 0x00000008044c723c */ /* 0x048fec000004184c */
[----:B------:R-:W-:Y:S01]  /*7c30*/  MUFU.EX2 R49, R49 ;  /* 0x0000003100317308 */ /* 0x000fe20000000800 */
[----:B------:R-:W-:Y:S01]  /*7c40*/  FADD.FTZ R8, R0, R59 ;  /* 0x0000003b00087221 */ /* 0x000fe20000010000 */
[----:B------:R-:W-:Y:S06]  /*7c50*/  HMMA.16816.F32.BF16 R80, R4, R10, R80 ;  /* 0x0000000a0450723c */ /* 0x000fec0000041850 */
[----:B------:R-:W3:Y:S01]  /*7c60*/  MUFU.EX2 R54, R54 ;  /* 0x0000003600367308 */ /* 0x000ee20000000800 */
[----:B------:R-:W-:-:S02]  /*7c70*/  FADD.FTZ R97, R97, R8 ;  /* 0x0000000861617221 */ /* 0x000fc40000010000 */
[----:B------:R-:W-:Y:S02]  /*7c80*/  LDSM.16.MT88.4 R8, [R125+0x4800] ;  /* 0x004800007d08783b */ /* 0x000fe40000004200 */
[----:B------:R-:W-:Y:S01]  /*7c90*/  FADD.FTZ R56, R56, R97 ;  /* 0x0000006138387221 */ /* 0x000fe20000010000 */
[C---:B--2---:R-:W-:Y:S02]  /*7ca0*/  HMMA.16816.F32.BF16 R68, R4.reuse, R12, R68 ;  /* 0x0000000c0444723c */ /* 0x044fe40000041844 */
[----:B------:R-:W-:Y:S06]  /*7cb0*/  MUFU.EX2 R50, R50 ;  /* 0x0000003200327308 */ /* 0x000fec0000000800 */
[----:B------:R-:W-:Y:S01]  /*7cc0*/  HMMA.16816.F32.BF16 R72, R4, R14, R72 ;  /* 0x0000000e0448723c */ /* 0x000fe20000041848 */
[----:B------:R-:W2:Y:S01]  /*7cd0*/  LDSM.16.MT88.4 R12, [R124+0x4400] ;  /* 0x004400007c0c783b */ /* 0x000ea20000004200 */
[----:B------:R-:W4:Y:S05]  /*7ce0*/  MUFU.EX2 R53, R53 ;  /* 0x0000003500357308 */ /* 0x000f2a0000000800 */
[----:B------:R-:W-:-:S02]  /*7cf0*/  F2FP.BF16.PACK_AB R4, R25, R26 ;  /* 0x0000001a1904723e */ /* 0x000fc400000010ff */
[----:B---3--:R-:W-:Y:S01]  /*7d00*/  F2FP.BF16.PACK_AB R5, R54, R49 ;  /* 0x000000313605723e */ /* 0x008fe200000010ff */
[----:B------:R3:W-:Y:S01]  /*7d10*/  MUFU.EX2 R0, R57 ;  /* 0x0000003900007308 */ /* 0x0007e20000000800 */
[----:B------:R-:W-:Y:S02]  /*7d20*/  F2FP.BF16.PACK_AB R6, R24, R23 ;  /* 0x000000171806723e */ /* 0x000fe400000010ff */
[----:B----4-:R-:W-:-:S05]  /*7d30*/  F2FP.BF16.PACK_AB R7, R53, R50 ;  /* 0x000000323507723e */ /* 0x010fca00000010ff */
[----:B------:R-:W-:Y:S06]  /*7d40*/  MUFU.EX2 R22, R22 ;  /* 0x0000001600167308 */ /* 0x000fec0000000800 */
[C---:B-1----:R-:W-:Y:S01]  /*7d50*/  HMMA.16816.F32.BF16 R72, R4.reuse, R18, R72 ;  /* 0x000000120448723c */ /* 0x042fe20000041848 */
[----:B---3--:R-:W-:Y:S01]  /*7d60*/  FFMA.FTZ R57, R44, c[0x0][0x23c], -R31 ;  /* 0x00008f002c397a23 */ /* 0x008fe2000001081f */
[----:B------:R-:W1:Y:S05]  /*7d70*/  MUFU.EX2 R27, R27 ;  /* 0x0000001b001b7308 */ /* 0x000e6a0000000800 */
[----:B------:R-:W-:Y:S01]  /*7d80*/  FADD.FTZ R19, R63, R62 ;  /* 0x0000003e3f137221 */ /* 0x000fe20000010000 */
[----:B------:R-:W-:Y:S02]  /*7d90*/  HMMA.16816.F32.BF16 R68, R4, R16, R68 ;  /* 0x000000100444723c */ /* 0x000fe40000041844 */
[----:B------:R-:W-:Y:S01]  /*7da0*/  MUFU.EX2 R45, R45 ;  /* 0x0000002d002d7308 */ /* 0x000fe20000000800 */
[----:B------:R-:W-:-:S04]  /*7db0*/  FADD.FTZ R19, R58, R19 ;  /* 0x000000133a137221 */ /* 0x000fc80000010000 */
[----:B------:R-:W-:Y:S01]  /*7dc0*/  FADD.FTZ R17, R55, R56 ;  /* 0x0000003837117221 */ /* 0x000fe20000010000 */
[----:B--2---:R-:W-:Y:S02]  /*7dd0*/  HMMA.16816.F32.BF16 R76, R4, R12, R76 ;  /* 0x0000000c044c723c */ /* 0x004fe4000004184c */
[----:B------:R-:W2:Y:S01]  /*7de0*/  MUFU.EX2 R52, R61 ;  /* 0x0000003d00347308 */ /* 0x000ea20000000800 */
[----:B------:R-:W-:-:S04]  /*7df0*/  FADD.FTZ R2, R2, R17 ;  /* 0x0000001102027221 */ /* 0x000fc80000010000 */
[----:B------:R-:W-:Y:S01]  /*7e00*/  FADD.FTZ R12, R98, R19 ;  /* 0x00000013620c7221 */ /* 0x000fe20000010000 */
[----:B------:R-:W-:Y:S01]  /*7e10*/  HMMA.16816.F32.BF16 R80, R4, R14, R80 ;  /* 0x0000000e0450723c */ /* 0x000fe20000041850 */
[----:B------:R-:W-:Y:S01]  /*7e20*/  FADD.FTZ R111, R111, R2 ;  /* 0x000000026f6f7221 */ /* 0x000fe20000010000 */
[----:B------:R-:W-:Y:S01]  /*7e30*/  MUFU.EX2 R48, R48 ;  /* 0x0000003000307308 */ /* 0x000fe20000000800 */
[----:B------:R-:W3:Y:S01]  /*7e40*/  LDSM.16.MT88.4 R16, [R124+0x4800] ;  /* 0x004800007c10783b */ /* 0x000ee20000004200 */
[----:B------:R-:W-:Y:S02]  /*7e50*/  FADD.FTZ R12, R101, R12 ;  /* 0x0000000c650c7221 */ /* 0x000fe40000010000 */
[----:B------:R-:W-:Y:S01]  /*7e60*/  FADD.FTZ R111, R86, R111 ;  /* 0x0000006f566f7221 */ /* 0x000fe20000010000 */
[----:B-1----:R-:W-:Y:S01]  /*7e70*/  F2FP.BF16.PACK_AB R4, R27, R22 ;  /* 0x000000161b04723e */ /* 0x002fe200000010ff */
[----:B------:R-:W-:Y:S02]  /*7e80*/  FADD.FTZ R85, R85, R12 ;  /* 0x0000000c55557221 */ /* 0x000fe40000010000 */
[----:B------:R-:W1:Y:S01]  /*7e90*/  MUFU.EX2 R57, R57 ;  /* 0x0000003900397308 */ /* 0x000e620000000800 */
[----:B------:R-:W-:Y:S01]  /*7ea0*/  FADD.FTZ R12, R84, R111 ;  /* 0x0000006f540c7221 */ /* 0x000fe20000010000 */
[----:B--2---:R-:W-:Y:S01]  /*7eb0*/  F2FP.BF16.PACK_AB R6, R52, R45 ;  /* 0x0000002d3406723e */ /* 0x004fe200000010ff */
[----:B------:R-:W-:-:S02]  /*7ec0*/  FADD.FTZ R60, R60, R85 ;  /* 0x000000553c3c7221 */ /* 0x000fc40000010000 */
[----:B------:R-:W-:Y:S02]  /*7ed0*/  FADD.FTZ R12, R87, R12 ;  /* 0x0000000c570c7221 */ /* 0x000fe40000010000 */
[----:B------:R-:W-:Y:S01]  /*7ee0*/  FADD.FTZ R103, R103, R60 ;  /* 0x0000003c67677221 */ /* 0x000fe20000010000 */
[----:B------:R-:W-:Y:S01]  /*7ef0*/  MUFU.EX2 R42, R42 ;  /* 0x0000002a002a7308 */ /* 0x000fe20000000800 */
[----:B------:R-:W-:Y:S02]  /*7f00*/  FADD.FTZ R35, R35, R12 ;  /* 0x0000000c23237221 */ /* 0x000fe40000010000 */
[----:B------:R-:W2:Y:S01]  /*7f10*/  LDSM.16.MT88.4 R12, [R125+0x4c00] ;  /* 0x004c00007d0c783b */ /* 0x000ea20000004200 */
[----:B------:R-:W-:Y:S02]  /*7f20*/  FADD.FTZ R103, R34, R103 ;  /* 0x0000006722677221 */ /* 0x000fe40000010000 */
[----:B------:R-:W-:Y:S02]  /*7f30*/  FADD.FTZ R35, R32, R35 ;  /* 0x0000002320237221 */ /* 0x000fe40000010000 */
[----:B------:R-:W4:Y:S01]  /*7f40*/  MUFU.EX2 R55, R40 ;  /* 0x0000002800377308 */ /* 0x000f220000000800 */
[----:B-1----:R-:W-:Y:S01]  /*7f50*/  F2FP.BF16.PACK_AB R5, R57, R48 ;  /* 0x000000303905723e */ /* 0x002fe200000010ff */
[----:B------:R-:W-:-:S06]  /*7f60*/  FADD.FTZ R102, R102, R35 ;  /* 0x0000002366667221 */ /* 0x000fcc0000010000 */
[----:B------:R-:W1:Y:S01]  /*7f70*/  MUFU.EX2 R43, R43 ;  /* 0x0000002b002b7308 */ /* 0x000e620000000800 */
[----:B----4-:R-:W-:-:S07]  /*7f80*/  F2FP.BF16.PACK_AB R7, R55, R42 ;  /* 0x0000002a3707723e */ /* 0x010fce00000010ff */
[----:B------:R-:W-:Y:S01]  /*7f90*/  MUFU.EX2 R2, R39 ;  /* 0x0000002700027308 */ /* 0x000fe20000000800 */
[C---:B------:R-:W-:Y:S07]  /*7fa0*/  HMMA.16816.F32.BF16 R68, R4.reuse, R8, R68 ;  /* 0x000000080444723c */ /* 0x040fee0000041844 */
[----:B------:R-:W-:Y:S01]  /*7fb0*/  MUFU.EX2 R151, R151 ;  /* 0x0000009700977308 */ /* 0x000fe20000000800 */
[----:B------:R-:W-:Y:S01]  /*7fc0*/  FADD.FTZ R8, R20, R103 ;  /* 0x0000006714087221 */ /* 0x000fe20000010000 */
[----:B------:R-:W-:Y:S01]  /*7fd0*/  HMMA.16816.F32.BF16 R72, R4, R10, R72 ;  /* 0x0000000a0448723c */ /* 0x000fe20000041848 */
[----:B------:R-:W-:-:S05]  /*7fe0*/  FADD.FTZ R9, R21, R102 ;  /* 0x0000006615097221 */ /* 0x000fca0000010000 */
[----:B------:R-:W-:Y:S01]  /*7ff0*/  MUFU.EX2 R37, R37 ;  /* 0x0000002500257308 */ /* 0x000fe20000000800 */
[--C-:B------:R-:W-:Y:S02]  /*8000*/  FFMA.FTZ R20, R36, c[0x0][0x23c], -R31.reuse ;  /* 0x00008f0024147a23 */ /* 0x100fe4000001081f */
[----:B------:R-:W-:Y:S02]  /*8010*/  FADD.FTZ R8, R33, R8 ;  /* 0x0000000821087221 */ /* 0x000fe40000010000 */
[----:B------:R-:W-:Y:S01]  /*8020*/  FFMA.FTZ R21, R30, c[0x0][0x23c], -R31 ;  /* 0x00008f001e157a23 */ /* 0x000fe2000001081f */
[----:B---3--:R-:W-:Y:S01]  /*8030*/  HMMA.16816.F32.BF16 R76, R4, R16, R76 ;  /* 0x00000010044c723c */ /* 0x008fe2000004184c */
[----:B------:R-:W-:Y:S01]  /*8040*/  FADD.FTZ R65, R65, R8 ;  /* 0x0000000841417221 */ /* 0x000fe20000010000 */
[----:B------:R-:W3:Y:S01]  /*8050*/  MUFU.EX2 R34, R29 ;  /* 0x0000001d00227308 */ /* 0x000ee20000000800 */
[----:B------:R-:W-:Y:S02]  /*8060*/  FADD.FTZ R96, R96, R9 ;  /* 0x0000000960607221 */ /* 0x000fe40000010000 */
[----:B------:R-:W4:Y:S01]  /*8070*/  LDSM.16.MT88.4 R8, [R124+0x4c00] ;  /* 0x004c00007c08783b */ /* 0x000f220000004200 */
[----:B------:R-:W-:-:S02]  /*8080*/  FADD.FTZ R104, R104, R65 ;  /* 0x0000004168687221 */ /* 0x000fc40000010000 */
[----:B------:R-:W-:Y:S01]  /*8090*/  FADD.FTZ R51, R51, R96 ;  /* 0x0000006033337221 */ /* 0x000fe20000010000 */
[----:B------:R-:W-:Y:S01]  /*80a0*/  HMMA.16816.F32.BF16 R80, R4, R18, R80 ;  /* 0x000000120450723c */ /* 0x000fe20000041850 */
[----:B------:R-:W-:Y:S01]  /*80b0*/  MUFU.EX2 R20, R20 ;  /* 0x0000001400147308 */ /* 0x000fe20000000800 */
[----:B------:R-:W-:Y:S02]  /*80c0*/  FADD.FTZ R17, R41, R104 ;  /* 0x0000006829117221 */ /* 0x000fe40000010000 */
[----:B------:R-:W-:Y:S02]  /*80d0*/  FADD.FTZ R90, R90, R51 ;  /* 0x000000335a5a7221 */ /* 0x000fe40000010000 */
[----:B------:R-:W-:Y:S01]  /*80e0*/  FADD.FTZ R17, R100, R17 ;  /* 0x0000001164117221 */ /* 0x000fe20000010000 */
[----:B-1----:R-:W-:Y:S01]  /*80f0*/  F2FP.BF16.PACK_AB R4, R0, R43 ;  /* 0x0000002b0004723e */ /* 0x002fe200000010ff */
[----:B------:R-:W-:Y:S01]  /*8100*/  FADD.FTZ R90, R47, R90 ;  /* 0x0000005a2f5a7221 */ /* 0x000fe20000010000 */
[----:B------:R-:W1:Y:S01]  /*8110*/  MUFU.EX2 R21, R21 ;  /* 0x0000001500157308 */ /* 0x000e620000000800 */
[----:B------:R-:W-:Y:S01]  /*8120*/  FADD.FTZ R16, R26, R17 ;  /* 0x000000111a107221 */ /* 0x000fe20000010000 */
[----:B---3--:R-:W-:Y:S01]  /*8130*/  F2FP.BF16.PACK_AB R5, R34, R37 ;  /* 0x000000252205723e */ /* 0x008fe200000010ff */
[----:B------:R-:W-:Y:S01]  /*8140*/  FADD.FTZ R17, R49, R90 ;  /* 0x0000005a31117221 */ /* 0x000fe20000010000 */
[----:B------:R-:W-:Y:S01]  /*8150*/  F2FP.BF16.PACK_AB R6, R151, R2 ;  /* 0x000000029706723e */ /* 0x000fe200000010ff */
[----:B------:R-:W-:-:S02]  /*8160*/  FADD.FTZ R16, R25, R16 ;  /* 0x0000001019107221 */ /* 0x000fc40000010000 */
[----:B------:R-:W-:-:S04]  /*8170*/  FADD.FTZ R17, R54, R17 ;  /* 0x0000001136117221 */ /* 0x000fc80000010000 */
[----:B------:R-:W-:-:S04]  /*8180*/  FADD.FTZ R50, R50, R17 ;  /* 0x0000001132327221 */ /* 0x000fc80000010000 */
[----:B------:R-:W-:Y:S01]  /*8190*/  FADD.FTZ R53, R53, R50 ;  /* 0x0000003235357221 */ /* 0x000fe20000010000 */
[----:B-1----:R-:W-:-:S03]  /*81a0*/  F2FP.BF16.PACK_AB R7, R21, R20 ;  /* 0x000000141507723e */ /* 0x002fc600000010ff */
[----:B------:R-:W-:-:S04]  /*81b0*/  FADD.FTZ R48, R48, R53 ;  /* 0x0000003530307221 */ /* 0x000fc80000010000 */
[----:B--2---:R-:W-:Y:S01]  /*81c0*/  HMMA.16816.F32.BF16 R68, R4, R12, R68 ;  /* 0x0000000c0444723c */ /* 0x004fe20000041844 */
[----:B------:R-:W-:-:S06]  /*81d0*/  FADD.FTZ R57, R57, R48 ;  /* 0x0000003039397221 */ /* 0x000fcc0000010000 */
[----:B------:R-:W-:Y:S01]  /*81e0*/  FADD.FTZ R13, R23, R16 ;  /* 0x00000010170d7221 */ /* 0x000fe20000010000 */
[----:B----4-:R-:W-:Y:S03]  /*81f0*/  HMMA.16816.F32.BF16 R76, R4, R8, R76 ;  /* 0x00000008044c723c */ /* 0x010fe6000004184c */
        /* <DEDUP_REMOVED lines=12> */
[----:B------:R-:W-:Y:S02]  /*82c0*/  FADD.FTZ R20, R20, R37 ;  /* 0x0000002514147221 */ /* 0x000fe40000010000 */
[----:B------:R-:W-:Y:S01]  /*82d0*/  FADD.FTZ R43, R0, R43 ;  /* 0x0000002b002b7221 */ /* 0x000fe20000010000 */
[----:B------:R-:W-:Y:S01]  /*82e0*/  MOV R0, R3 ;  /* 0x0000000300007202 */ /* 0x000fe20000000f00 */
[----:B------:R-:W-:-:S02]  /*82f0*/  FADD.FTZ R150, R21, R20 ;  /* 0x0000001415967221 */ /* 0x000fc40000010000 */
[----:B------:R-:W-:-:S04]  /*8300*/  FADD.FTZ R2, R2, R43 ;  /* 0x0000002b02027221 */ /* 0x000fc80000010000 */
[----:B------:R-:W-:Y:S01]  /*8310*/  FADD.FTZ R151, R151, R2 ;  /* 0x0000000297977221 */ /* 0x000fe20000010000 */
[----:B------:R-:W-:Y:S02]  /*8320*/  MOV R2, R28 ;  /* 0x0000001c00027202 */ /* 0x000fe40000000f00 */
.L_x_3551:
[----:B------:R-:W-:-:S13]  /*8330*/  ISETP.GE.AND P0, PT, R134, 0x1, PT ;  /* 0x000000018600780c */ /* 0x000fda0003f06270 */
[----:B------:R-:W-:Y:S05]  /*8340*/  @!P0 BRA `(.L_x_3559) ;  /* 0x000028b000008947 */ /* 0x000fea0003800000 */
[----:B------:R-:W-:Y:S01]  /*8350*/  IMAD.MOV.U32 R145, RZ, RZ, c[0x0][0x1a0] ;  /* 0x00006800ff917624 */ /* 0x000fe200078e00ff */
[----:B------:R-:W-:Y:S02]  /*8360*/  MOV R3, R0 ;  /* 0x0000000000037202 */ /* 0x000fe40000000f00 */
[----:B------:R-:W-:Y:S01]  /*8370*/  MOV R85, R2 ;  /* 0x0000000200557202 */ /* 0x000fe20000000f00 */
[----:B------:R-:W-:-:S05]  /*8380*/  IMAD.U32 R144, R145, -0x80, RZ ;  /* 0xffffff8091907824 */ /* 0x000fca00078e00ff */
[----:B------:R-:W-:Y:S02]  /*8390*/  SHF.R.S32.HI R141, RZ, 0x1f, R144 ;  /* 0x0000001fff8d7819 */ /* 0x000fe40000011490 */
.L_x_3563:
        /* <DEDUP_REMOVED lines=64> */
.L_x_3560:
[----:B------:R-:W-:Y:S02]  /*87a0*/  ISETP.GE.AND P0, PT, R138, c[0x0][0x220], PT ;  /* 0x000088008a007a0c */ /* 0x000fe40003f06270 */
[C---:B------:R-:W-:Y:S04]  /*87b0*/  LEA R86, P3, R156.reuse, R148, 0x1 ;  /* 0x000000949c567211 */ /* 0x040fe800078608ff */
[-CC-:B------:R-:W-:Y:S07]  /*87c0*/  LEA.HI.X R87, R156, R149.reuse, R2.reuse, 0x1, P3 ;  /* 0x000000959c577211 */ /* 0x180fee00018f0c02 */
[-C--:B------:R-:W-:Y:S01]  /*87d0*/  @!P0 IADD3 R153, P2, R140, R156.reuse, RZ ;  /* 0x0000009c8c998210 */ /* 0x080fe20007f5e0ff */
[----:B------:R-:W-:Y:S01]  /*87e0*/  @!P0 IMAD.MOV.U32 R84, RZ, RZ, c[0x0][0x1a4] ;  /* 0x00006900ff548624 */ /* 0x000fe200078e00ff */
[C---:B------:R-:W-:Y:S01]  /*87f0*/  @!P0 LEA R155, P1, R145.reuse, R156, 0x6 ;  /* 0x0000009c919b8211 */ /* 0x040fe200078230ff */
[----:B------:R-:W-:Y:S01]  /*8800*/  @P0 STS [R135+0x3000], RZ ;  /* 0x003000ff87000388 */ /* 0x000fe20000000800 */
[----:B------:R-:W-:Y:S02]  /*8810*/  @!P0 IMAD.MOV.U32 R157, RZ, RZ, R2 ;  /* 0x000000ffff9d8224 */ /* 0x000fe400078e0002 */
[----:B------:R-:W-:Y:S01]  /*8820*/  @!P0 LEA.HI.X R84, R145, R2, R84, 0x6, P1 ;  /* 0x0000000291548211 */ /* 0x000fe200008f3454 */
[----:B------:R-:W-:Y:S01]  /*8830*/  @P0 STS [R135+0x3004], RZ ;  /* 0x003004ff87000388 */ /* 0x000fe20000000800 */
[----:B------:R-:W-:Y:S01]  /*8840*/  @!P0 IMAD.X R2, R137, 0x1, R2, P2 ;  /* 0x0000000189028824 */ /* 0x000fe200010e0602 */
[-C--:B------:R-:W-:Y:S01]  /*8850*/  @!P0 LEA R158, P2, R153, R148.reuse, 0x1 ;  /* 0x00000094999e8211 */ /* 0x080fe200078408ff */
[----:B------:R-:W-:Y:S01]  /*8860*/  @!P0 IMAD.MOV.U32 R0, RZ, RZ, c[0x0][0x1a4] ;  /* 0x00006900ff008624 */ /* 0x000fe200078e00ff */
[----:B------:R-:W-:Y:S01]  /*8870*/  @P0 STS.64 [R135+0x3008], RZ ;  /* 0x003008ff87000388 */ /* 0x000fe20000000a00 */
[-C--:B------:R-:W-:Y:S01]  /*8880*/  @!P0 LEA R152, P1, R155, R148.reuse, 0x1 ;  /* 0x000000949b988211 */ /* 0x080fe200078208ff */
[----:B------:R-:W-:Y:S01]  /*8890*/  @!P0 IMAD.WIDE.U32 R156, R145, 0x60, R156 ;  /* 0x00000060919c8825 */ /* 0x000fe200078e009c */
[-C--:B------:R-:W-:Y:S01]  /*88a0*/  @!P0 LEA.HI.X R159, R153, R149.reuse, R2, 0x1, P2 ;  /* 0x00000095999f8211 */ /* 0x080fe200010f0c02 */
[----:B------:R-:W-:Y:S01]  /*88b0*/  @!PT LDS RZ, [RZ] ;  /* 0x00000000fffff984 */ /* 0x000fe20000000800 */
[----:B------:R-:W-:Y:S01]  /*88c0*/  @!PT LDS RZ, [RZ] ;  /* 0x00000000fffff984 */ /* 0x000fe20000000800 */
[----:B------:R-:W-:Y:S01]  /*88d0*/  @!PT LDS RZ, [RZ] ;  /* 0x00000000fffff984 */ /* 0x000fe20000000800 */
[----:B------:R1:W-:Y:S01]  /*88e0*/  @!P0 LDGSTS.E.BYPASS.LTC128B.128 [R135+0x3000], [R86.64] ;  /* 0x0300000056878fae */ /* 0x0003e2000b901d46 */
[-C--:B------:R-:W-:Y:S01]  /*88f0*/  @!P0 LEA.HI.X R153, R155, R149.reuse, R84, 0x1, P1 ;  /* 0x000000959b998211 */ /* 0x080fe200008f0c54 */
[----:B------:R-:W-:Y:S01]  /*8900*/  @!P0 IMAD R0, R0, 0x60, RZ ;  /* 0x0000006000008824 */ /* 0x000fe200078e02ff */
[----:B------:R-:W-:Y:S01]  /*8910*/  @!P0 LEA R148, P1, R156, R148, 0x1 ;  /* 0x000000949c948211 */ /* 0x000fe200078208ff */
[----:B------:R-:W-:Y:S02]  /*8920*/  @P0 STS.128 [R135+0x3800], RZ ;  /* 0x003800ff87000388 */ /* 0x000fe40000000c00 */
[----:B------:R-:W-:Y:S02]  /*8930*/  @!P0 IMAD.IADD R0, R0, 0x1, R157 ;  /* 0x0000000100008824 */ /* 0x000fe400078e029d */
        /* <DEDUP_REMOVED lines=17> */
[----:B------:R-:W3:Y:S04]  /*8a50*/  LDSM.16.M88.4 R92, [R127+0x1000] ;  /* 0x001000007f5c783b */ /* 0x000ee80000000200 */
[----:B------:R-:W4:Y:S04]  /*8a60*/  LDSM.16.M88.4 R96, [R127+0x1400] ;  /* 0x001400007f60783b */ /* 0x000f280000000200 */
[----:B------:R-:W5:Y:S04]  /*8a70*/  LDSM.16.M88.4 R100, [R127+0x1800] ;  /* 0x001800007f64783b */ /* 0x000f680000000200 */
[----:B------:R-:W0:Y:S04]  /*8a80*/  LDGDEPBAR ;  /* 0x00000000000079af */ /* 0x000e280000000000 */
[----:B------:R-:W1:Y:S01]  /*8a90*/  LDSM.16.M88.4 R104, [R127+0x1c00] ;  /* 0x001c00007f68783b */ /* 0x000e620000000200 */
[----:B--2---:R-:W-:Y:S03]  /*8aa0*/  IMAD.MOV.U32 R148, RZ, RZ, R86 ;  /* 0x000000ffff947224 */ /* 0x004fe600078e0056 */
[----:B------:R-:W2:Y:S01]  /*8ab0*/  LDSM.16.M88.4 R108, [R127+0x2000] ;  /* 0x002000007f6c783b */ /* 0x000ea20000000200 */
[----:B------:R-:W-:Y:S03]  /*8ac0*/  IMAD.MOV.U32 R149, RZ, RZ, R87 ;  /* 0x000000ffff957224 */ /* 0x000fe600078e0057 */
[----:B------:R-:W1:Y:S04]  /*8ad0*/  LDSM.16.M88.4 R112, [R127+0x2400] ;  /* 0x002400007f70783b */ /* 0x000e680000000200 */
[----:B------:R-:W1:Y:S04]  /*8ae0*/  LDSM.16.M88.4 R116, [R127+0x2800] ;  /* 0x002800007f74783b */ /* 0x000e680000000200 */
[----:B------:R-:W1:Y:S01]  /*8af0*/  LDSM.16.M88.4 R120, [R127+0x2c00] ;  /* 0x002c00007f78783b */ /* 0x000e620000000200 */
[C---:B---3--:R-:W-:Y:S08]  /*8b00*/  HMMA.16816.F32.BF16 R4, R88.reuse, R92, RZ ;  /* 0x0000005c5804723c */ /* 0x048ff000000418ff */
[C---:B------:R-:W-:Y:S01]  /*8b10*/  HMMA.16816.F32.BF16 R8, R88.reuse, R94, RZ ;  /* 0x0000005e5808723c */ /* 0x040fe200000418ff */
[----:B------:R-:W-:Y:S07]  /*8b20*/  LDSM.16.M88.4 R92, [R128] ;  /* 0x00000000805c783b */ /* 0x000fee0000000200 */
[C---:B----4-:R-:W-:Y:S08]  /*8b30*/  HMMA.16816.F32.BF16 R12, R88.reuse, R96, RZ ;  /* 0x00000060580c723c */ /* 0x050ff000000418ff */
[C---:B------:R-:W-:Y:S01]  /*8b40*/  HMMA.16816.F32.BF16 R16, R88.reuse, R98, RZ ;  /* 0x000000625810723c */ /* 0x040fe200000418ff */
[----:B------:R-:W3:Y:S07]  /*8b50*/  LDSM.16.M88.4 R96, [R126] ;  /* 0x000000007e60783b */ /* 0x000eee0000000200 */
[C---:B-----5:R-:W-:Y:S08]  /*8b60*/  HMMA.16816.F32.BF16 R20, R88.reuse, R100, RZ ;  /* 0x000000645814723c */ /* 0x060ff000000418ff */
[C---:B------:R-:W-:Y:S08]  /*8b70*/  HMMA.16816.F32.BF16 R24, R88.reuse, R102, RZ ;  /* 0x000000665818723c */ /* 0x040ff000000418ff */
[C---:B-1----:R-:W-:Y:S08]  /*8b80*/  HMMA.16816.F32.BF16 R28, R88.reuse, R104, RZ ;  /* 0x00000068581c723c */ /* 0x042ff000000418ff */
        /* <DEDUP_REMOVED lines=10> */
[C---:B---3--:R-:W-:Y:S08]  /*8c30*/  HMMA.16816.F32.BF16 R4, R92.reuse, R96, R4 ;  /* 0x000000605c04723c */ /* 0x048ff00000041804 */
[C---:B------:R-:W-:Y:S01]  /*8c40*/  HMMA.16816.F32.BF16 R8, R92.reuse, R98, R8 ;  /* 0x000000625c08723c */ /* 0x040fe20000041808 */
[----:B------:R-:W2:Y:S07]  /*8c50*/  LDSM.16.M88.4 R96, [R126+0x800] ;  /* 0x000800007e60783b */ /* 0x000eae0000000200 */
[C---:B-1----:R-:W-:Y:S08]  /*8c60*/  HMMA.16816.F32.BF16 R12, R92.reuse, R88, R12 ;  /* 0x000000585c0c723c */ /* 0x042ff0000004180c */
[C---:B------:R-:W-:Y:S01]  /*8c70*/  HMMA.16816.F32.BF16 R16, R92.reuse, R90, R16 ;  /* 0x0000005a5c10723c */ /* 0x040fe20000041810 */
[----:B------:R-:W1:Y:S07]  /*8c80*/  LDSM.16.M88.4 R88, [R126+0xc00] ;  /* 0x000c00007e58783b */ /* 0x000e6e0000000200 */
[C---:B--2---:R-:W-:Y:S08]  /*8c90*/  HMMA.16816.F32.BF16 R20, R92.reuse, R96, R20 ;  /* 0x000000605c14723c */ /* 0x044ff00000041814 */
        /* <DEDUP_REMOVED lines=10> */
[----:B------:R-:W1:Y:S01]  /*8d40*/  LDSM.16.M88.4 R88, [R126+0x1c00] ;  /* 0x001c00007e58783b */ /* 0x000e620000000200 */
[----:B------:R-:W-:Y:S04]  /*8d50*/  DEPBAR.LE SB0, 0x0 ;  /* 0x000080000000791a */ /* 0x000fe80000000000 */
[----:B------:R-:W-:Y:S02]  /*8d60*/  BAR.SYNC.DEFER_BLOCKING 0x0 ;  /* 0x0000000000007b1d */ /* 0x000fe40000010000 */
[C---:B--2---:R-:W-:Y:S08]  /*8d70*/  HMMA.16816.F32.BF16 R52, R92.reuse, R96, R52 ;  /* 0x000000605c34723c */ /* 0x044ff00000041834 */
[C---:B------:R-:W-:Y:S08]  /*8d80*/  HMMA.16816.F32.BF16 R56, R92.reuse, R98, R56 ;  /* 0x000000625c38723c */ /* 0x040ff00000041838 */
[C---:B-1----:R-:W-:Y:S08]  /*8d90*/  HMMA.16816.F32.BF16 R60, R92.reuse, R88, R60 ;  /* 0x000000585c3c723c */ /* 0x042ff0000004183c */
        /* <DEDUP_REMOVED lines=66> */
.L_x_3562:
[----:B------:R1:W-:Y:S01]  /*91c0*/  @P0 STS [R135+0x1000], RZ ;  /* 0x001000ff87000388 */ /* 0x0003e20000000800 */
[----:B------:R-:W-:Y:S01]  /*91d0*/  @!P0 IMAD.MOV.U32 R84, RZ, RZ, c[0x0][0x19c] ;  /* 0x00006700ff548624 */ /* 0x000fe200078e00ff */
[C---:B------:R-:W-:Y:S01]  /*91e0*/  LEA R94, P4, R86.reuse, R146, 0x1 ;  /* 0x00000092565e7211 */ /* 0x040fe200078808ff */
[C---:B------:R-:W-:Y:S01]  /*91f0*/  @!P0 IMAD.WIDE.U32 R92, R95.reuse, 0x60, R86 ;  /* 0x000000605f5c8825 */ /* 0x040fe200078e0056 */
[----:B------:R1:W-:Y:S01]  /*9200*/  @P0 STS [R135+0x1004], RZ ;  /* 0x001004ff87000388 */ /* 0x0003e20000000800 */
[-C--:B------:R-:W-:Y:S02]  /*9210*/  @!P0 LEA R91, P2, R95, R86.reuse, 0x6 ;  /* 0x000000565f5b8211 */ /* 0x080fe400078430ff */
[----:B------:R-:W-:Y:S01]  /*9220*/  @!P0 IADD3 R89, P1, R131, R86, RZ ;  /* 0x0000005683598210 */ /* 0x000fe20007f3e0ff */
[----:B------:R1:W-:Y:S01]  /*9230*/  @P0 STS.64 [R135+0x1008], RZ ;  /* 0x001008ff87000388 */ /* 0x0003e20000000a00 */
[----:B------:R-:W-:Y:S01]  /*9240*/  @!P0 LEA.HI.X R84, R95, R87, R84, 0x6, P2 ;  /* 0x000000575f548211 */ /* 0x000fe200010f3454 */
[----:B------:R-:W-:Y:S01]  /*9250*/  @!P0 IMAD.MOV.U32 R0, RZ, RZ, c[0x0][0x19c] ;  /* 0x00006700ff008624 */ /* 0x000fe200078e00ff */
[-CC-:B------:R-:W-:Y:S01]  /*9260*/  LEA.HI.X R95, R86, R147.reuse, R87.reuse, 0x1, P4 ;  /* 0x00000093565f7211 */ /* 0x180fe200020f0c57 */
[----:B------:R-:W-:Y:S01]  /*9270*/  @!P0 IMAD.X R2, R130, 0x1, R87, P1 ;  /* 0x0000000182028824 */ /* 0x000fe200008e0657 */
[-C--:B------:R-:W-:Y:S01]  /*9280*/  @!P0 LEA R96, P3, R89, R146.reuse, 0x1 ;  /* 0x0000009259608211 */ /* 0x080fe200078608ff */
[----:B------:R-:W-:Y:S01]  /*9290*/  @!P0 IMAD R0, R0, 0x60, RZ ;  /* 0x0000006000008824 */ /* 0x000fe200078e02ff */
[-C--:B------:R-:W-:Y:S01]  /*92a0*/  @!P0 LEA R88, P2, R91, R146.reuse, 0x1 ;  /* 0x000000925b588211 */ /* 0x080fe200078408ff */
[----:B------:R-:W-:Y:S01]  /*92b0*/  @!PT LDS RZ, [RZ] ;  /* 0x00000000fffff984 */ /* 0x000fe20000000800 */
[----:B------:R-:W-:Y:S01]  /*92c0*/  @!PT LDS RZ, [RZ] ;  /* 0x00000000fffff984 */ /* 0x000fe20000000800 */
[----:B------:R-:W-:Y:S01]  /*92d0*/  @!PT LDS RZ, [RZ] ;  /* 0x00000000fffff984 */ /* 0x000fe20000000800 */
[----:B------:R1:W-:Y:S01]  /*92e0*/  @!P0 LDGSTS.E.BYPASS.LTC128B.128 [R135+0x1000], [R94.64] ;  /* 0x010000005e878fae */ /* 0x0003e2000b901d46 */
[-C--:B------:R-:W-:Y:S01]  /*92f0*/  @!P0 LEA.HI.X R97, R89, R147.reuse, R2, 0x1, P3 ;  /* 0x0000009359618211 */ /* 0x080fe200018f0c02 */
[----:B------:R-:W-:Y:S01]  /*9300*/  @!P0 IMAD.IADD R0, R0, 0x1, R93 ;  /* 0x0000000100008824 */ /* 0x000fe200078e025d */
[-C--:B------:R-:W-:Y:S01]  /*9310*/  @!P0 LEA.HI.X R89, R91, R147.reuse, R84, 0x1, P2 ;  /* 0x000000935b598211 */ /* 0x080fe200010f0c54 */
[----:B------:R1:W-:Y:S01]  /*9320*/  @P0 STS.128 [R135+0x1800], RZ ;  /* 0x001800ff87000388 */ /* 0x0003e20000000c00 */
[C---:B------:R-:W-:Y:S01]  /*9330*/  @!P0 LEA R90, P1, R92.reuse, R146, 0x1 ;  /* 0x000000925c5a8211 */ /* 0x040fe200078208ff */
[----:B------:R-:W-:Y:S02]  /*9340*/  IMAD.MOV.U32 R146, RZ, RZ, R94 ;  /* 0x000000ffff927224 */ /* 0x000fe400078e005e */
        /* <DEDUP_REMOVED lines=17> */
.L_x_3561:
[----:B------:R-:W-:Y:S01]  /*9460*/  FMNMX.FTZ R0, R4, R85, !PT ;  /* 0x0000005504007209 */ /* 0x000fe20007810000 */
[----:B-1----:R-:W-:Y:S01]  /*9470*/  LDSM.16.MT88.4 R96, [R124+0x3800] ;  /* 0x003800007c60783b */ /* 0x002fe20000004200 */
        /* <DEDUP_REMOVED lines=70> */
[----:B--2---:R-:W-:Y:S05]  /*98e0*/  FMNMX.FTZ R2, R93, R2, !PT ;  /* 0x000000025d027209 */ /* 0x004fea0007810000 */
[----:B------:R-:W1:Y:S01]  /*98f0*/  LDSM.16.MT88.4 R92, [R125+0x3000] ;  /* 0x003000007d5c783b */ /* 0x000e620000004200 */
[C---:B------:R-:W-:Y:S01]  /*9900*/  FSETP.NEU.FTZ.AND P0, PT, R2.reuse, -INF , PT ;  /* 0xff8000000200780b */ /* 0x040fe20003f1d000 */
[C---:B------:R-:W-:Y:S02]  /*9910*/  FADD.FTZ R84, -R2.reuse, R85 ;  /* 0x0000005502547221 */ /* 0x040fe40000010100 */
[----:B------:R-:W-:Y:S02]  /*9920*/  FMUL.FTZ R88, R2, c[0x0][0x23c] ;  /* 0x00008f0002587a20 */ /* 0x000fe40000410000 */
[----:B------:R-:W-:Y:S02]  /*9930*/  FMUL.FTZ R86, R84, c[0x0][0x23c] ;  /* 0x00008f0054567a20 */ /* 0x000fe40000410000 */
[----:B------:R-:W-:Y:S01]  /*9940*/  FADD.FTZ R85, -R0, R3 ;  /* 0x0000000300557221 */ /* 0x000fe20000010100 */
[----:B------:R-:W-:Y:S01]  /*9950*/  FSEL R87, R88, RZ, P0 ;  /* 0x000000ff58577208 */ /* 0x000fe20000000000 */
[----:B------:R2:W3:Y:S01]  /*9960*/  MUFU.EX2 R84, R86 ;  /* 0x0000005600547308 */ /* 0x0004e20000000800 */
[C---:B------:R-:W-:Y:S01]  /*9970*/  FMUL.FTZ R88, R0.reuse, c[0x0][0x23c] ;  /* 0x00008f0000587a20 */ /* 0x040fe20000410000 */
[----:B------:R-:W-:Y:S01]  /*9980*/  FSETP.NEU.FTZ.AND P0, PT, R0, -INF , PT ;  /* 0xff8000000000780b */ /* 0x000fe20003f1d000 */
[----:B------:R-:W-:Y:S02]  /*9990*/  FMUL.FTZ R3, R85, c[0x0][0x23c] ;  /* 0x00008f0055037a20 */ /* 0x000fe40000410000 */
        /* <DEDUP_REMOVED lines=12> */
[----:B--2---:R-:W-:Y:S01]  /*9a60*/  FSEL R86, R88, RZ, P0 ;  /* 0x000000ff58567208 */ /* 0x004fe20000000000 */
[----:B---3--:R-:W-:Y:S01]  /*9a70*/  FMUL.FTZ R68, R84, R68 ;  /* 0x0000004454447220 */ /* 0x008fe20000410000 */
[----:B------:R-:W-:Y:S01]  /*9a80*/  ISETP.GT.AND P0, PT, R134, 0x1, PT ;  /* 0x000000018600780c */ /* 0x000fe20003f04270 */
[----:B------:R-:W-:Y:S02]  /*9a90*/  FMUL.FTZ R69, R84, R69 ;  /* 0x0000004554457220 */ /* 0x000fe40000410000 */
[--C-:B------:R-:W-:Y:S01]  /*9aa0*/  FFMA.FTZ R101, R7, c[0x0][0x23c], -R86.reuse ;  /* 0x00008f0007657a23 */ /* 0x100fe20000010856 */
[----:B------:R-:W-:Y:S01]  /*9ab0*/  MUFU.EX2 R100, R100 ;  /* 0x0000006400647308 */ /* 0x000fe20000000800 */
[--C-:B------:R-:W-:Y:S02]  /*9ac0*/  FFMA.FTZ R88, R10, c[0x0][0x23c], -R86.reuse ;  /* 0x00008f000a587a23 */ /* 0x100fe40000010856 */
[C---:B------:R-:W-:Y:S02]  /*9ad0*/  FMUL.FTZ R72, R84.reuse, R72 ;  /* 0x0000004854487220 */ /* 0x040fe40000410000 */
[C---:B----4-:R-:W-:Y:S02]  /*9ae0*/  FMUL.FTZ R70, R3.reuse, R70 ;  /* 0x0000004603467220 */ /* 0x050fe40000410000 */
        /* <DEDUP_REMOVED lines=8> */
[----:B------:R-:W-:Y:S01]  /*9b70*/  MUFU.EX2 R85, R89 ;  /* 0x0000005900557308 */ /* 0x000fe20000000800 */
[C---:B------:R-:W-:Y:S02]  /*9b80*/  FMUL.FTZ R79, R3.reuse, R79 ;  /* 0x0000004f034f7220 */ /* 0x040fe40000410000 */
[C---:B------:R-:W-:Y:S02]  /*9b90*/  FMUL.FTZ R80, R84.reuse, R80 ;  /* 0x0000005054507220 */ /* 0x040fe40000410000 */
[----:B------:R-:W-:Y:S02]  /*9ba0*/  FMUL.FTZ R81, R84, R81 ;  /* 0x0000005154517220 */ /* 0x000fe40000410000 */
[C---:B------:R-:W-:Y:S02]  /*9bb0*/  FMUL.FTZ R82, R3.reuse, R82 ;  /* 0x0000005203527220 */ /* 0x040fe40000410000 */
[----:B------:R-:W-:Y:S01]  /*9bc0*/  FMUL.FTZ R83, R3, R83 ;  /* 0x0000005303537220 */ /* 0x000fe20000410000 */
[----:B------:R-:W2:Y:S01]  /*9bd0*/  MUFU.EX2 R119, R119 ;  /* 0x0000007700777308 */ /* 0x000ea20000000800 */
[--C-:B------:R-:W-:Y:S02]  /*9be0*/  FFMA.FTZ R153, R14, c[0x0][0x23c], -R86.reuse ;  /* 0x00008f000e997a23 */ /* 0x100fe40000010856 */
        /* <DEDUP_REMOVED lines=19> */
[----:B------:R-:W-:Y:S01]  /*9d20*/  FFMA.FTZ R163, R32, c[0x0][0x23c], -R87 ;  /* 0x00008f0020a37a23 */ /* 0x000fe20000010857 */
[----:B---3--:R-:W-:Y:S01]  /*9d30*/  F2FP.BF16.PACK_AB R88, R100, R103 ;  /* 0x000000676458723e */ /* 0x008fe200000010ff */
[----:B------:R-:W-:Y:S02]  /*9d40*/  FFMA.FTZ R103, R84, R151, R103 ;  /* 0x0000009754677223 */ /* 0x000fe40000010067 */
[----:B------:R-:W-:Y:S02]  /*9d50*/  FFMA.FTZ R118, R33, c[0x0][0x23c], -R87 ;  /* 0x00008f0021767a23 */ /* 0x000fe40000010857 */
[----:B------:R-:W-:Y:S01]  /*9d60*/  FADD.FTZ R26, R100, R103 ;  /* 0x00000067641a7221 */ /* 0x000fe20000010000 */
[----:B------:R-:W-:Y:S01]  /*9d70*/  MUFU.EX2 R122, R122 ;  /* 0x0000007a007a7308 */ /* 0x000fe20000000800 */
[----:B------:R-:W-:Y:S02]  /*9d80*/  FFMA.FTZ R120, R34, c[0x0][0x23c], -R86 ;  /* 0x00008f0022787a23 */ /* 0x000fe40000010856 */
[----:B------:R-:W-:Y:S01]  /*9d90*/  FADD.FTZ R26, R85, R26 ;  /* 0x0000001a551a7221 */ /* 0x000fe20000010000 */
[----:B----4-:R-:W-:Y:S01]  /*9da0*/  F2FP.BF16.PACK_AB R89, R101, R102 ;  /* 0x000000666559723e */ /* 0x010fe200000010ff */
[----:B------:R-:W-:Y:S01]  /*9db0*/  FFMA.FTZ R102, R3, R150, R102 ;  /* 0x0000009603667223 */ /* 0x000fe20000010066 */
[----:B------:R-:W-:Y:S01]  /*9dc0*/  MOV R3, R0 ;  /* 0x0000000000037202 */ /* 0x000fe20000000f00 */
[----:B------:R-:W-:Y:S01]  /*9dd0*/  FFMA.FTZ R159, R35, c[0x0][0x23c], -R86 ;  /* 0x00008f00239f7a23 */ /* 0x000fe20000010856 */
[----:B------:R-:W-:Y:S01]  /*9de0*/  MOV R85, R2 ;  /* 0x0000000200557202 */ /* 0x000fe20000000f00 */
[----:B------:R-:W-:Y:S01]  /*9df0*/  FADD.FTZ R30, R101, R102 ;  /* 0x00000066651e7221 */ /* 0x000fe20000010000 */
[----:B------:R-:W3:Y:S01]  /*9e00*/  MUFU.EX2 R107, R107 ;  /* 0x0000006b006b7308 */ /* 0x000ee20000000800 */
[----:B------:R-:W-:Y:S01]  /*9e10*/  LDSM.16.MT88.4 R100, [R124+0x3c00] ;  /* 0x003c00007c64783b */ /* 0x000fe20000004200 */
[--C-:B------:R-:W-:Y:S01]  /*9e20*/  FFMA.FTZ R158, R36, c[0x0][0x23c], -R87.reuse ;  /* 0x00008f00249e7a23 */ /* 0x100fe20000010857 */
[----:B--2---:R-:W-:Y:S01]  /*9e30*/  F2FP.BF16.PACK_AB R91, R121, R9 ;  /* 0x00000009795b723e */ /* 0x004fe200000010ff */
[----:B------:R-:W-:Y:S02]  /*9e40*/  FADD.FTZ R30, R9, R30 ;  /* 0x0000001e091e7221 */ /* 0x000fe40000010000 */
[--C-:B------:R-:W-:Y:S02]  /*9e50*/  FFMA.FTZ R162, R37, c[0x0][0x23c], -R87.reuse ;  /* 0x00008f0025a27a23 */ /* 0x100fe40000010857 */
[--C-:B------:R-:W-:Y:S02]  /*9e60*/  FFMA.FTZ R164, R38, c[0x0][0x23c], -R86.reuse ;  /* 0x00008f0026a47a23 */ /* 0x100fe40000010856 */
[----:B------:R-:W-:Y:S01]  /*9e70*/  MUFU.EX2 R153, R153 ;  /* 0x0000009900997308 */ /* 0x000fe20000000800 */
[C---:B-1----:R-:W-:Y:S05]  /*9e80*/  HMMA.16816.F32.BF16 R68, R88.reuse, R92, R68 ;  /* 0x0000005c5844723c */ /* 0x042fea0000041844 */
[--C-:B------:R-:W-:Y:S02]  /*9e90*/  FFMA.FTZ R157, R39, c[0x0][0x23c], -R86.reuse ;  /* 0x00008f00279d7a23 */ /* 0x100fe40000010856 */
[--C-:B------:R-:W-:Y:S01]  /*9ea0*/  FFMA.FTZ R152, R40, c[0x0][0x23c], -R87.reuse ;  /* 0x00008f0028987a23 */ /* 0x100fe20000010857 */
[C---:B------:R-:W-:Y:S01]  /*9eb0*/  HMMA.16816.F32.BF16 R72, R88.reuse, R94, R72 ;  /* 0x0000005e5848723c */ /* 0x040fe20000041848 */
[----:B------:R-:W1:Y:S01]  /*9ec0*/  MUFU.EX2 R104, R104 ;  /* 0x0000006800687308 */ /* 0x000e620000000800 */
[----:B------:R-:W2:Y:S02]  /*9ed0*/  LDSM.16.MT88.4 R92, [R124+0x3000] ;  /* 0x003000007c5c783b */ /* 0x000ea40000004200 */
[--C-:B------:R-:W-:Y:S02]  /*9ee0*/  FFMA.FTZ R123, R41, c[0x0][0x23c], -R87.reuse ;  /* 0x00008f00297b7a23 */ /* 0x100fe40000010857 */
[--C-:B------:R-:W-:Y:S02]  /*9ef0*/  FFMA.FTZ R155, R42, c[0x0][0x23c], -R86.reuse ;  /* 0x00008f002a9b7a23 */ /* 0x100fe40000010856 */
[--C-:B------:R-:W-:Y:S03]  /*9f00*/  FFMA.FTZ R160, R43, c[0x0][0x23c], -R86.reuse ;  /* 0x00008f002ba07a23 */ /* 0x100fe60000010856 */
        /* <DEDUP_REMOVED lines=13> */
[--C-:B------:R-:W-:Y:S09]  /*9fe0*/  FFMA.FTZ R66, R66, c[0x0][0x23c], -R86.reuse ;  /* 0x00008f0042427a23 */ /* 0x100ff20000010856 */
[----:B------:R-:W5:Y:S01]  /*9ff0*/  MUFU.EX2 R109, R109 ;  /* 0x0000006d006d7308 */ /* 0x000f620000000800 */
[C---:B--2---:R-:W-:Y:S08]  /*a000*/  HMMA.16816.F32.BF16 R76, R88.reuse, R92, R76 ;  /* 0x0000005c584c723c */ /* 0x044ff0000004184c */
[----:B------:R-:W-:Y:S01]  /*a010*/  HMMA.16816.F32.BF16 R80, R88, R94, R80 ;  /* 0x0000005e5850723c */ /* 0x000fe20000041850 */
[----:B------:R-:W-:Y:S01]  /*a020*/  MUFU.EX2 R114, R114 ;  /* 0x0000007200727308 */ /* 0x000fe20000000800 */
[----:B------:R-:W2:Y:S05]  /*a030*/  LDSM.16.MT88.4 R92, [R125+0x3400] ;  /* 0x003400007d5c783b */ /* 0x000eaa0000004200 */
[----:B---3--:R-:W-:Y:S02]  /*a040*/  F2FP.BF16.PACK_AB R88, R107, R122 ;  /* 0x0000007a6b58723e */ /* 0x008fe400000010ff */
[----:B-1----:R-:W-:Y:S02]  /*a050*/  F2FP.BF16.PACK_AB R89, R104, R153 ;  /* 0x000000996859723e */ /* 0x002fe400000010ff */
[----:B------:R-:W-:Y:S01]  /*a060*/  MUFU.EX2 R111, R111 ;  /* 0x0000006f006f7308 */ /* 0x000fe20000000800 */
[----:B----4-:R-:W-:Y:S02]  /*a070*/  F2FP.BF16.PACK_AB R90, R106, R105 ;  /* 0x000000696a5a723e */ /* 0x010fe400000010ff */
[----:B-----5:R-:W-:Y:S07]  /*a080*/  F2FP.BF16.PACK_AB R91, R109, R108 ;  /* 0x0000006c6d5b723e */ /* 0x020fee00000010ff */
[----:B------:R-:W-:Y:S10]  /*a090*/  MUFU.EX2 R117, R117 ;  /* 0x0000007500757308 */ /* 0x000ff40000000800 */
[----:B------:R-:W-:Y:S10]  /*a0a0*/  MUFU.EX2 R112, R112 ;  /* 0x0000007000707308 */ /* 0x000ff40000000800 */
[----:B------:R-:W-:Y:S01]  /*a0b0*/  MUFU.EX2 R113, R113 ;  /* 0x0000007100717308 */ /* 0x000fe20000000800 */
[C---:B--2---:R-:W-:Y:S08]  /*a0c0*/  HMMA.16816.F32.BF16 R68, R88.reuse, R92, R68 ;  /* 0x0000005c5844723c */ /* 0x044ff00000041844 */
[C---:B------:R-:W-:Y:S01]  /*a0d0*/  HMMA.16816.F32.BF16 R72, R88.reuse, R94, R72 ;  /* 0x0000005e5848723c */ /* 0x040fe20000041848 */
[----:B------:R-:W1:Y:S01]  /*a0e0*/  MUFU.EX2 R110, R110 ;  /* 0x0000006e006e7308 */ /* 0x000e620000000800 */
[----:B------:R-:W2:Y:S09]  /*a0f0*/  LDSM.16.MT88.4 R92, [R124+0x3400] ;  /* 0x003400007c5c783b */ /* 0x000eb20000004200 */
[----:B------:R-:W-:Y:S10]  /*a100*/  MUFU.EX2 R115, R115 ;  /* 0x0000007300737308 */ /* 0x000ff40000000800 */
[----:B------:R-:W3:Y:S10]  /*a110*/  MUFU.EX2 R116, R116 ;  /* 0x0000007400747308 */ /* 0x000ef40000000800 */
[----:B------:R-:W-:Y:S10]  /*a120*/  MUFU.EX2 R165, R165 ;  /* 0x000000a500a57308 */ /* 0x000ff40000000800 */
[----:B------:R-:W4:Y:S01]  /*a130*/  MUFU.EX2 R154, R154 ;  /* 0x0000009a009a7308 */ /* 0x000f220000000800 */
[C---:B--2---:R-:W-:Y:S08]  /*a140*/  HMMA.16816.F32.BF16 R76, R88.reuse, R92, R76 ;  /* 0x0000005c584c723c */ /* 0x044ff0000004184c */
[----:B------:R-:W-:Y:S01]  /*a150*/  HMMA.16816.F32.BF16 R80, R88, R94, R80 ;  /* 0x0000005e5850723c */ /* 0x000fe20000041850 */
[----:B------:R-:W-:Y:S01]  /*a160*/  MUFU.EX2 R156, R156 ;  /* 0x0000009c009c7308 */ /* 0x000fe20000000800 */
[----:B------:R-:W2:Y:S05]  /*a170*/  LDSM.16.MT88.4 R92, [R125+0x3800] ;  /* 0x003800007d5c783b */ /* 0x000eaa0000004200 */
[----:B-1----:R-:W-:Y:S01]  /*a180*/  F2FP.BF16.PACK_AB R90, R110, R113 ;  /* 0x000000716e5a723e */ /* 0x002fe200000010ff */
[--C-:B------:R-:W-:Y:S03]  /*a190*/  FFMA.FTZ R88, R44, c[0x0][0x23c], -R87.reuse ;  /* 0x00008f002c587a23 */ /* 0x100fe60000010857 */
[----:B------:R-:W1:Y:S01]  /*a1a0*/  MUFU.EX2 R161, R161 ;  /* 0x000000a100a17308 */ /* 0x000e620000000800 */
[--C-:B------:R-:W-:Y:S02]  /*a1b0*/  FFMA.FTZ R89, R45, c[0x0][0x23c], -R87.reuse ;  /* 0x00008f002d597a23 */ /* 0x100fe40000010857 */
[----:B------:R-:W-:Y:S07]  /*a1c0*/  FFMA.FTZ R91, R46, c[0x0][0x23c], -R86 ;  /* 0x00008f002e5b7a23 */ /* 0x000fee0000010856 */
[----:B------:R5:W-:Y:S10]  /*a1d0*/  MUFU.EX2 R10, R88 ;  /* 0x00000058000a7308 */ /* 0x000bf40000000800 */
[----:B------:R1:W-:Y:S10]  /*a1e0*/  MUFU.EX2 R5, R89 ;  /* 0x0000005900057308 */ /* 0x0003f40000000800 */
[----:B------:R3:W-:Y:S01]  /*a1f0*/  MUFU.EX2 R7, R91 ;  /* 0x0000005b00077308 */ /* 0x0007e20000000800 */
[----:B-----5:R-:W-:Y:S09]  /*a200*/  F2FP.BF16.PACK_AB R88, R111, R114 ;  /* 0x000000726f58723e */ /* 0x020ff200000010ff */
[----:B------:R-:W-:Y:S01]  /*a210*/  MUFU.EX2 R163, R163 ;  /* 0x000000a300a37308 */ /* 0x000fe20000000800 */
[----:B-1----:R-:W-:Y:S09]  /*a220*/  F2FP.BF16.PACK_AB R89, R112, R117 ;  /* 0x000000757059723e */ /* 0x002ff200000010ff */
[----:B------:R-:W1:Y:S01]  /*a230*/  MUFU.EX2 R118, R118 ;  /* 0x0000007600767308 */ /* 0x000e620000000800 */
[----:B---3--:R-:W-:Y:S09]  /*a240*/  F2FP.BF16.PACK_AB R91, R116, R115 ;  /* 0x00000073745b723e */ /* 0x008ff200000010ff */
[----:B------:R-:W-:Y:S01]  /*a250*/  MUFU.EX2 R120, R120 ;  /* 0x0000007800787308 */ /* 0x000fe20000000800 */
[C---:B--2---:R-:W-:Y:S08]  /*a260*/  HMMA.16816.F32.BF16 R68, R88.reuse, R92, R68 ;  /* 0x0000005c5844723c */ /* 0x044ff00000041844 */
[C---:B------:R-:W-:Y:S01]  /*a270*/  HMMA.16816.F32.BF16 R72, R88.reuse, R94, R72 ;  /* 0x0000005e5848723c */ /* 0x040fe20000041848 */
[----:B------:R-:W2:Y:S01]  /*a280*/  MUFU.EX2 R159, R159 ;  /* 0x0000009f009f7308 */ /* 0x000ea20000000800 */
[----:B------:R-:W3:Y:S06]  /*a290*/  LDSM.16.MT88.4 R92, [R125+0x3c00] ;  /* 0x003c00007d5c783b */ /* 0x000eec0000004200 */
[C---:B------:R-:W-:Y:S03]  /*a2a0*/  HMMA.16816.F32.BF16 R76, R88.reuse, R96, R76 ;  /* 0x00000060584c723c */ /* 0x040fe6000004184c */
[----:B------:R-:W-:Y:S04]  /*a2b0*/  MUFU.EX2 R158, R158 ;  /* 0x0000009e009e7308 */ /* 0x000fe80000000800 */
[----:B------:R-:W-:Y:S01]  /*a2c0*/  FFMA.FTZ R96, R52, c[0x0][0x23c], -R87 ;  /* 0x00008f0034607a23 */ /* 0x000fe20000010857 */
[----:B------:R-:W-:Y:S05]  /*a2d0*/  HMMA.16816.F32.BF16 R80, R88, R98, R80 ;  /* 0x000000625850723c */ /* 0x000fea0000041850 */
[----:B------:R5:W-:Y:S02]  /*a2e0*/  MUFU.EX2 R14, R96 ;  /* 0x00000060000e7308 */ /* 0x000be40000000800 */
[----:B----4-:R-:W-:Y:S02]  /*a2f0*/  F2FP.BF16.PACK_AB R88, R154, R165 ;  /* 0x000000a59a58723e */ /* 0x010fe400000010ff */
[----:B------:R-:W-:Y:S03]  /*a300*/  F2FP.BF16.PACK_AB R89, R161, R156 ;  /* 0x0000009ca159723e */ /* 0x000fe600000010ff */
[----:B-1----:R-:W-:Y:S02]  /*a310*/  F2FP.BF16.PACK_AB R90, R118, R163 ;  /* 0x000000a3765a723e */ /* 0x002fe400000010ff */
[----:B--2---:R-:W-:Y:S01]  /*a320*/  F2FP.BF16.PACK_AB R91, R159, R120 ;  /* 0x000000789f5b723e */ /* 0x004fe200000010ff */
[----:B------:R-:W1:Y:S10]  /*a330*/  MUFU.EX2 R162, R162 ;  /* 0x000000a200a27308 */ /* 0x000e740000000800 */
[----:B------:R-:W-:Y:S01]  /*a340*/  MUFU.EX2 R164, R164 ;  /* 0x000000a400a47308 */ /* 0x000fe20000000800 */
[C---:B---3--:R-:W-:Y:S01]  /*a350*/  HMMA.16816.F32.BF16 R68, R88.reuse, R92, R68 ;  /* 0x0000005c5844723c */ /* 0x048fe20000041844 */
[----:B-----5:R-:W2:Y:S07]  /*a360*/  LDSM.16.MT88.4 R96, [R125+0x4000] ;  /* 0x004000007d60783b */ /* 0x020eae0000004200 */
[C---:B------:R-:W-:Y:S01]  /*a370*/  HMMA.16816.F32.BF16 R72, R88.reuse, R94, R72 ;  /* 0x0000005e5848723c */ /* 0x040fe20000041848 */
[----:B------:R-:W3:Y:S01]  /*a380*/  MUFU.EX2 R157, R157 ;  /* 0x0000009d009d7308 */ /* 0x000ee20000000800 */
[----:B------:R-:W4:Y:S06]  /*a390*/  LDSM.16.MT88.4 R92, [R124+0x4000] ;  /* 0x004000007c5c783b */ /* 0x000f2c0000004200 */
[C---:B------:R-:W-:Y:S03]  /*a3a0*/  HMMA.16816.F32.BF16 R76, R88.reuse, R100, R76 ;  /* 0x00000064584c723c */ /* 0x040fe6000004184c */
[----:B------:R-:W-:Y:S04]  /*a3b0*/  MUFU.EX2 R152, R152 ;  /* 0x0000009800987308 */ /* 0x000fe80000000800 */
[----:B------:R-:W-:Y:S01]  /*a3c0*/  FADD.FTZ R101, R119, R26 ;  /* 0x0000001a77657221 */ /* 0x000fe20000010000 */
[----:B------:R-:W-:Y:S04]  /*a3d0*/  HMMA.16816.F32.BF16 R80, R88, R102, R80 ;  /* 0x000000665850723c */ /* 0x000fe80000041850 */
[----:B------:R-:W-:Y:S01]  /*a3e0*/  FADD.FTZ R100, R121, R30 ;  /* 0x0000001e79647221 */ /* 0x000fe20000010000 */
[----:B------:R-:W5:Y:S01]  /*a3f0*/  MUFU.EX2 R123, R123 ;  /* 0x0000007b007b7308 */ /* 0x000f620000000800 */
[----:B------:R-:W-:Y:S01]  /*a400*/  FADD.FTZ R26, R122, R101 ;  /* 0x000000657a1a7221 */ /* 0x000fe20000010000 */
[----:B-1----:R-:W-:Y:S01]  /*a410*/  F2FP.BF16.PACK_AB R88, R162, R158 ;  /* 0x0000009ea258723e */ /* 0x002fe200000010ff */
[----:B------:R-:W-:Y:S01]  /*a420*/  FADD.FTZ R17, R153, R100 ;  /* 0x0000006499117221 */ /* 0x000fe20000010000 */
[----:B---3--:R-:W-:Y:S01]  /*a430*/  F2FP.BF16.PACK_AB R89, R157, R164 ;  /* 0x000000a49d59723e */ /* 0x008fe200000010ff */
[----:B------:R-:W1:Y:S02]  /*a440*/  LDSM.16.MT88.4 R100, [R125+0x4400] ;  /* 0x004400007d64783b */ /* 0x000e640000004200 */
[--C-:B------:R-:W-:Y:S02]  /*a450*/  FFMA.FTZ R119, R58, c[0x0][0x23c], -R86.reuse ;  /* 0x00008f003a777a23 */ /* 0x100fe40000010856 */
[----:B------:R-:W-:Y:S01]  /*a460*/  FFMA.FTZ R122, R59, c[0x0][0x23c], -R86 ;  /* 0x00008f003b7a7a23 */ /* 0x000fe20000010856 */
[----:B------:R-:W-:Y:S01]  /*a470*/  MUFU.EX2 R155, R155 ;  /* 0x0000009b009b7308 */ /* 0x000fe20000000800 */
[----:B------:R-:W-:Y:S02]  /*a480*/  FADD.FTZ R107, R107, R26 ;  /* 0x0000001a6b6b7221 */ /* 0x000fe40000010000 */
[----:B------:R-:W-:Y:S02]  /*a490*/  FFMA.FTZ R121, R60, c[0x0][0x23c], -R87 ;  /* 0x00008f003c797a23 */ /* 0x000fe40000010857 */
[----:B------:R-:W-:Y:S02]  /*a4a0*/  FADD.FTZ R105, R105, R107 ;  /* 0x0000006b69697221 */ /* 0x000fe40000010000 */
[----:B------:R-:W-:Y:S02]  /*a4b0*/  FFMA.FTZ R153, R61, c[0x0][0x23c], -R87 ;  /* 0x00008f003d997a23 */ /* 0x000fe40000010857 */
[----:B------:R-:W-:Y:S01]  /*a4c0*/  FADD.FTZ R105, R106, R105 ;  /* 0x000000696a697221 */ /* 0x000fe20000010000 */
[----:B------:R-:W3:Y:S03]  /*a4d0*/  MUFU.EX2 R160, R160 ;  /* 0x000000a000a07308 */ /* 0x000ee60000000800 */
[----:B------:R-:W-:Y:S01]  /*a4e0*/  FADD.FTZ R114, R114, R105 ;  /* 0x0000006972727221 */ /* 0x000fe20000010000 */
[----:B-----5:R-:W-:Y:S01]  /*a4f0*/  F2FP.BF16.PACK_AB R90, R123, R152 ;  /* 0x000000987b5a723e */ /* 0x020fe200000010ff */
[--C-:B------:R-:W-:Y:S02]  /*a500*/  FFMA.FTZ R105, R64, c[0x0][0x23c], -R87.reuse ;  /* 0x00008f0040697a23 */ /* 0x100fe40000010857 */
[----:B------:R-:W-:Y:S02]  /*a510*/  FADD.FTZ R114, R111, R114 ;  /* 0x000000726f727221 */ /* 0x000fe40000010000 */
[----:B------:R-:W-:Y:S01]  /*a520*/  FFMA.FTZ R87, R65, c[0x0][0x23c], -R87 ;  /* 0x00008f0041577a23 */ /* 0x000fe20000010857 */
[----:B------:R5:W-:Y:S01]  /*a530*/  MUFU.EX2 R151, R11 ;  /* 0x0000000b00977308 */ /* 0x000be20000000800 */
[----:B------:R-:W-:Y:S04]  /*a540*/  FADD.FTZ R113, R113, R114 ;  /* 0x0000007271717221 */ /* 0x000fe80000010000 */
[----:B------:R-:W-:Y:S04]  /*a550*/  FADD.FTZ R110, R110, R113 ;  /* 0x000000716e6e7221 */ /* 0x000fe80000010000 */
[----:B------:R-:W-:Y:S01]  /*a560*/  FADD.FTZ R165, R165, R110 ;  /* 0x0000006ea5a57221 */ /* 0x000fe20000010000 */
[----:B------:R-:W1:Y:S03]  /*a570*/  MUFU.EX2 R6, R6 ;  /* 0x0000000600067308 */ /* 0x000e660000000800 */
[----:B------:R-:W-:Y:S01]  /*a580*/  FADD.FTZ R154, R154, R165 ;  /* 0x000000a59a9a7221 */ /* 0x000fe20000010000 */
[----:B---3--:R-:W-:Y:S03]  /*a590*/  F2FP.BF16.PACK_AB R91, R160, R155 ;  /* 0x0000009ba05b723e */ /* 0x008fe600000010ff */
[----:B------:R-:W-:Y:S03]  /*a5a0*/  FADD.FTZ R163, R163, R154 ;  /* 0x0000009aa3a37221 */ /* 0x000fe60000010000 */
[----:B------:R-:W3:Y:S01]  /*a5b0*/  MUFU.EX2 R84, R84 ;  /* 0x0000005400547308 */ /* 0x000ee20000000800 */
[C---:B--2---:R-:W-:Y:S03]  /*a5c0*/  HMMA.16816.F32.BF16 R68, R88.reuse, R96, R68 ;  /* 0x000000605844723c */ /* 0x044fe60000041844 */
[----:B-----5:R-:W-:Y:S02]  /*a5d0*/  FFMA.FTZ R11, R51, c[0x0][0x23c], -R86 ;  /* 0x00008f00330b7a23 */ /* 0x020fe40000010856 */
[----:B------:R-:W-:Y:S03]  /*a5e0*/  FADD.FTZ R163, R118, R163 ;  /* 0x000000a376a37221 */ /* 0x000fe60000010000 */
[C---:B------:R-:W-:Y:S01]  /*a5f0*/  HMMA.16816.F32.BF16 R72, R88.reuse, R98, R72 ;  /* 0x000000625848723c */ /* 0x040fe20000041848 */
[----:B------:R-:W-:Y:S01]  /*a600*/  MUFU.EX2 R150, R150 ;  /* 0x0000009600967308 */ /* 0x000fe20000000800 */
[----:B------:R-:W2:Y:S06]  /*a610*/  LDSM.16.MT88.4 R96, [R124+0x4400] ;  /* 0x004400007c60783b */ /* 0x000eac0000004200 */
[C---:B----4-:R-:W-:Y:S03]  /*a620*/  HMMA.16816.F32.BF16 R76, R88.reuse, R92, R76 ;  /* 0x0000005c584c723c */ /* 0x050fe6000004184c */
[----:B------:R-:W4:Y:S04]  /*a630*/  MUFU.EX2 R11, R11 ;  /* 0x0000000b000b7308 */ /* 0x000f280000000800 */
[----:B------:R-:W-:Y:S01]  /*a640*/  FADD.FTZ R93, R104, R17 ;  /* 0x00000011685d7221 */ /* 0x000fe20000010000 */
[----:B------:R-:W-:Y:S04]  /*a650*/  HMMA.16816.F32.BF16 R80, R88, R94, R80 ;  /* 0x0000005e5850723c */ /* 0x000fe80000041850 */
[----:B------:R-:W-:Y:S01]  /*a660*/  FADD.FTZ R108, R108, R93 ;  /* 0x0000005d6c6c7221 */ /* 0x000fe20000010000 */
[----:B------:R-:W5:Y:S01]  /*a670*/  MUFU.EX2 R13, R13 ;  /* 0x0000000d000d7308 */ /* 0x000f620000000800 */
[----:B------:R-:W5:Y:S01]  /*a680*/  LDSM.16.MT88.4 R92, [R125+0x4800] ;  /* 0x004800007d5c783b */ /* 0x000f620000004200 */
[----:B------:R-:W-:Y:S01]  /*a690*/  F2FP.BF16.PACK_AB R88, R5, R10 ;  /* 0x0000000a0558723e */ /* 0x000fe200000010ff */
[----:B------:R-:W-:Y:S01]  /*a6a0*/  FADD.FTZ R108, R109, R108 ;  /* 0x0000006c6d6c7221 */ /* 0x000fe20000010000 */
[----:B-1----:R-:W-:Y:S03]  /*a6b0*/  F2FP.BF16.PACK_AB R89, R6, R7 ;  /* 0x000000070659723e */ /* 0x002fe600000010ff */
[----:B---3--:R-:W-:Y:S01]  /*a6c0*/  F2FP.BF16.PACK_AB R90, R84, R151 ;  /* 0x00000097545a723e */ /* 0x008fe200000010ff */
[----:B------:R-:W-:Y:S02]  /*a6d0*/  FADD.FTZ R117, R117, R108 ;  /* 0x0000006c75757221 */ /* 0x000fe40000010000 */
[----:B------:R-:W-:Y:S01]  /*a6e0*/  MUFU.EX2 R9, R54 ;  /* 0x0000003600097308 */ /* 0x000fe20000000800 */
[--C-:B------:R-:W-:Y:S02]  /*a6f0*/  FFMA.FTZ R104, R63, c[0x0][0x23c], -R86.reuse ;  /* 0x00008f003f687a23 */ /* 0x100fe40000010856 */
[----:B------:R-:W-:Y:S01]  /*a700*/  FADD.FTZ R112, R112, R117 ;  /* 0x0000007570707221 */ /* 0x000fe20000010000 */
[----:B----4-:R-:W-:Y:S01]  /*a710*/  F2FP.BF16.PACK_AB R91, R11, R150 ;  /* 0x000000960b5b723e */ /* 0x010fe200000010ff */
[----:B------:R-:W-:Y:S02]  /*a720*/  FFMA.FTZ R86, R67, c[0x0][0x23c], -R86 ;  /* 0x00008f0043567a23 */ /* 0x000fe40000010856 */
[----:B------:R-:W-:Y:S02]  /*a730*/  FADD.FTZ R65, R115, R112 ;  /* 0x0000007073417221 */ /* 0x000fe40000010000 */
[----:B------:R-:W-:Y:S01]  /*a740*/  FADD.FTZ R67, R158, R163 ;  /* 0x000000a39e437221 */ /* 0x000fe20000010000 */
[----:B------:R-:W1:Y:S01]  /*a750*/  MUFU.EX2 R18, R18 ;  /* 0x0000001200127308 */ /* 0x000e620000000800 */
[C---:B------:R-:W-:Y:S03]  /*a760*/  HMMA.16816.F32.BF16 R68, R88.reuse, R100, R68 ;  /* 0x000000645844723c */ /* 0x040fe60000041844 */
[----:B------:R-:W-:Y:S02]  /*a770*/  FADD.FTZ R65, R116, R65 ;  /* 0x0000004174417221 */ /* 0x000fe40000010000 */
[----:B------:R-:W-:Y:S02]  /*a780*/  FADD.FTZ R67, R162, R67 ;  /* 0x00000043a2437221 */ /* 0x000fe40000010000 */
[----:B------:R-:W-:Y:S01]  /*a790*/  FADD.FTZ R156, R156, R65 ;  /* 0x000000419c9c7221 */ /* 0x000fe20000010000 */
[C---:B------:R-:W-:Y:S01]  /*a7a0*/  HMMA.16816.F32.BF16 R72, R88.reuse, R102, R72 ;  /* 0x000000665848723c */ /* 0x040fe20000041848 */
[----:B------:R-:W-:Y:S01]  /*a7b0*/  MUFU.EX2 R15, R15 ;  /* 0x0000000f000f7308 */ /* 0x000fe20000000800 */
[----:B------:R-:W3:Y:S02]  /*a7c0*/  LDSM.16.MT88.4 R100, [R124+0x4800] ;  /* 0x004800007c64783b */ /* 0x000ee40000004200 */
[----:B------:R-:W-:Y:S02]  /*a7d0*/  FADD.FTZ R161, R161, R156 ;  /* 0x0000009ca1a17221 */ /* 0x000fe40000010000 */
[----:B------:R-:W-:Y:S02]  /*a7e0*/  FADD.FTZ R152, R152, R67 ;  /* 0x0000004398987221 */ /* 0x000fe40000010000 */
[C---:B--2---:R-:W-:Y:S03]  /*a7f0*/  HMMA.16816.F32.BF16 R76, R88.reuse, R96, R76 ;  /* 0x00000060584c723c */ /* 0x044fe6000004184c */
[----:B------:R-:W2:Y:S01]  /*a800*/  MUFU.EX2 R22, R22 ;  /* 0x0000001600167308 */ /* 0x000ea20000000800 */
[----:B------:R-:W-:Y:S02]  /*a810*/  FADD.FTZ R120, R120, R161 ;  /* 0x000000a178787221 */ /* 0x000fe40000010000 */
[----:B------:R-:W-:Y:S02]  /*a820*/  FADD.FTZ R123, R123, R152 ;  /* 0x000000987b7b7221 */ /* 0x000fe40000010000 */
[----:B------:R-:W-:Y:S01]  /*a830*/  HMMA.16816.F32.BF16 R80, R88, R98, R80 ;  /* 0x000000625850723c */ /* 0x000fe20000041850 */
[----:B------:R-:W4:Y:S03]  /*a840*/  LDSM.16.MT88.4 R96, [R125+0x4c00] ;  /* 0x004c00007d60783b */ /* 0x000f260000004200 */
[----:B------:R-:W-:Y:S01]  /*a850*/  FADD.FTZ R159, R159, R120 ;  /* 0x000000789f9f7221 */ /* 0x000fe20000010000 */
[----:B------:R-:W-:Y:S02]  /*a860*/  MUFU.EX2 R119, R119 ;  /* 0x0000007700777308 */ /* 0x000fe40000000800 */
[----:B-----5:R-:W-:Y:S01]  /*a870*/  F2FP.BF16.PACK_AB R88, R13, R14 ;  /* 0x0000000e0d58723e */ /* 0x020fe200000010ff */
[----:B------:R-:W-:Y:S01]  /*a880*/  FADD.FTZ R164, R164, R159 ;  /* 0x0000009fa4a47221 */ /* 0x000fe20000010000 */
[----:B-1----:R-:W-:Y:S03]  /*a890*/  F2FP.BF16.PACK_AB R89, R18, R9 ;  /* 0x000000091259723e */ /* 0x002fe600000010ff */
[----:B------:R-:W-:Y:S03]  /*a8a0*/  FADD.FTZ R164, R157, R164 ;  /* 0x000000a49da47221 */ /* 0x000fe60000010000 */
[----:B------:R-:W1:Y:S01]  /*a8b0*/  MUFU.EX2 R122, R122 ;  /* 0x0000007a007a7308 */ /* 0x000e620000000800 */
[----:B------:R-:W-:Y:S01]  /*a8c0*/  FADD.FTZ R155, R155, R164 ;  /* 0x000000a49b9b7221 */ /* 0x000fe20000010000 */
[----:B--2---:R-:W-:Y:S03]  /*a8d0*/  F2FP.BF16.PACK_AB R90, R22, R15 ;  /* 0x0000000f165a723e */ /* 0x004fe600000010ff */
[----:B------:R-:W-:Y:S04]  /*a8e0*/  FADD.FTZ R160, R160, R155 ;  /* 0x0000009ba0a07221 */ /* 0x000fe80000010000 */
[----:B------:R-:W-:Y:S01]  /*a8f0*/  FADD.FTZ R67, R7, R160 ;  /* 0x000000a007437221 */ /* 0x000fe20000010000 */
[----:B------:R-:W-:Y:S03]  /*a900*/  MUFU.EX2 R121, R121 ;  /* 0x0000007900797308 */ /* 0x000fe60000000800 */
[----:B------:R-:W-:Y:S07]  /*a910*/  FADD.FTZ R67, R6, R67 ;  /* 0x0000004306437221 */ /* 0x000fee0000010000 */
        /* <DEDUP_REMOVED lines=9> */
[----:B------:R-:W-:Y:S05]  /*a9b0*/  HMMA.16816.F32.BF16 R80, R88, R102, R80 ;  /* 0x000000665850723c */ /* 0x000fea0000041850 */
[----:B------:R-:W3:Y:S02]  /*a9c0*/  MUFU.EX2 R106, R87 ;  /* 0x00000057006a7308 */ /* 0x000ee40000000800 */
[----:B--2---:R-:W-:Y:S02]  /*a9d0*/  F2FP.BF16.PACK_AB R88, R153, R121 ;  /* 0x000000799958723e */ /* 0x004fe400000010ff */
[----:B-1----:R-:W-:Y:S06]  /*a9e0*/  F2FP.BF16.PACK_AB R89, R104, R63 ;  /* 0x0000003f6859723e */ /* 0x002fec00000010ff */
[----:B------:R1:W-:Y:S10]  /*a9f0*/  MUFU.EX2 R65, R66 ;  /* 0x0000004200417308 */ /* 0x0003f40000000800 */
[----:B------:R-:W2:Y:S01]  /*aa00*/  MUFU.EX2 R86, R86 ;  /* 0x0000005600567308 */ /* 0x000ea20000000800 */
[----:B---3--:R-:W-:Y:S01]  /*aa10*/  F2FP.BF16.PACK_AB R90, R106, R105 ;  /* 0x000000696a5a723e */ /* 0x008fe200000010ff */
[----:B-1----:R-:W-:Y:S04]  /*aa20*/  FADD.FTZ R66, R10, R123 ;  /* 0x0000007b0a427221 */ /* 0x002fe80000010000 */
[----:B------:R-:W-:Y:S04]  /*aa30*/  FADD.FTZ R66, R5, R66 ;  /* 0x0000004205427221 */ /* 0x000fe80000010000 */
[----:B------:R-:W-:Y:S02]  /*aa40*/  FADD.FTZ R151, R151, R66 ;  /* 0x0000004297977221 */ /* 0x000fe40000010000 */
[----:B------:R-:W-:Y:S01]  /*aa50*/  FADD.FTZ R66, R150, R67 ;  /* 0x0000004396427221 */ /* 0x000fe20000010000 */
[----:B--2---:R-:W-:Y:S01]  /*aa60*/  F2FP.BF16.PACK_AB R91, R86, R65 ;  /* 0x00000041565b723e */ /* 0x004fe200000010ff */
[----:B------:R-:W-:Y:S02]  /*aa70*/  FADD.FTZ R151, R84, R151 ;  /* 0x0000009754977221 */ /* 0x000fe40000010000 */
[----:B------:R-:W-:Y:S02]  /*aa80*/  FADD.FTZ R66, R11, R66 ;  /* 0x000000420b427221 */ /* 0x000fe40000010000 */
[----:B------:R-:W-:Y:S02]  /*aa90*/  FADD.FTZ R84, R14, R151 ;  /* 0x000000970e547221 */ /* 0x000fe40000010000 */
[C---:B----4-:R-:W-:Y:S03]  /*aaa0*/  HMMA.16816.F32.BF16 R68, R88.reuse, R96, R68 ;  /* 0x000000605844723c */ /* 0x050fe60000041844 */
[----:B------:R-:W-:Y:S02]  /*aab0*/  FADD.FTZ R67, R9, R66 ;  /* 0x0000004209437221 */ /* 0x000fe40000010000 */
[----:B------:R-:W-:Y:S02]  /*aac0*/  FADD.FTZ R84, R13, R84 ;  /* 0x000000540d547221 */ /* 0x000fe40000010000 */
[----:B------:R-:W-:Y:S01]  /*aad0*/  FADD.FTZ R66, R18, R67 ;  /* 0x0000004312427221 */ /* 0x000fe20000010000 */
[C---:B------:R-:W-:Y:S04]  /*aae0*/  HMMA.16816.F32.BF16 R72, R88.reuse, R98, R72 ;  /* 0x000000625848723c */ /* 0x040fe80000041848 */
[----:B------:R-:W-:Y:S02]  /*aaf0*/  FADD.FTZ R67, R15, R84 ;  /* 0x000000540f437221 */ /* 0x000fe40000010000 */
[----:B------:R-:W-:Y:S02]  /*ab00*/  FADD.FTZ R119, R119, R66 ;  /* 0x0000004277777221 */ /* 0x000fe40000010000 */
[----:B------:R-:W-:Y:S01]  /*ab10*/  FADD.FTZ R66, R22, R67 ;  /* 0x0000004316427221 */ /* 0x000fe20000010000 */
[C---:B-----5:R-:W-:Y:S03]  /*ab20*/  HMMA.16816.F32.BF16 R76, R88.reuse, R92, R76 ;  /* 0x0000005c584c723c */ /* 0x060fe6000004184c */
[----:B------:R-:W-:Y:S02]  /*ab30*/  FADD.FTZ R122, R122, R119 ;  /* 0x000000777a7a7221 */ /* 0x000fe40000010000 */
[----:B------:R-:W-:Y:S02]  /*ab40*/  FADD.FTZ R66, R121, R66 ;  /* 0x0000004279427221 */ /* 0x000fe40000010000 */
[----:B------:R-:W-:Y:S01]  /*ab50*/  FADD.FTZ R63, R63, R122 ;  /* 0x0000007a3f3f7221 */ /* 0x000fe20000010000 */
[----:B------:R-:W-:Y:S04]  /*ab60*/  HMMA.16816.F32.BF16 R80, R88, R94, R80 ;  /* 0x0000005e5850723c */ /* 0x000fe80000041850 */
[----:B------:R-:W-:Y:S02]  /*ab70*/  FADD.FTZ R66, R153, R66 ;  /* 0x0000004299427221 */ /* 0x000fe40000010000 */
[----:B------:R-:W-:Y:S01]  /*ab80*/  FADD.FTZ R104, R104, R63 ;  /* 0x0000003f68687221 */ /* 0x000fe20000010000 */
[----:B------:R-:W-:Y:S01]  /*ab90*/  IADD3 R63, R134, -0x1, RZ ;  /* 0xffffffff863f7810 */ /* 0x000fe20007ffe0ff */
[----:B------:R-:W-:Y:S04]  /*aba0*/  FADD.FTZ R105, R105, R66 ;  /* 0x0000004269697221 */ /* 0x000fe80000010000 */
[----:B------:R-:W-:Y:S01]  /*abb0*/  FADD.FTZ R65, R65, R104 ;  /* 0x0000006841417221 */ /* 0x000fe20000010000 */
[----:B------:R-:W-:Y:S01]  /*abc0*/  MOV R134, R63 ;  /* 0x0000003f00867202 */ /* 0x000fe20000000f00 */
[----:B------:R-:W-:Y:S02]  /*abd0*/  FADD.FTZ R151, R106, R105 ;  /* 0x000000696a977221 */ /* 0x000fe40000010000 */
[----:B------:R-:W-:Y:S01]  /*abe0*/  FADD.FTZ R150, R86, R65 ;  /* 0x0000004156967221 */ /* 0x000fe20000010000 */
[----:B------:R-:W-:-:S05]  /*abf0*/  @P0 BRA `(.L_x_3563) ;  /* 0xffffd7a000000947 */ /* 0x000fca000383ffff */
.L_x_3559:
        /* <DEDUP_REMOVED lines=118> */
[----:B------:R-:W1:Y:S01]  /*b360*/  S2R R11, SR_CTAID.X ;  /* 0x00000000000b7919 */ /* 0x000e620000002500 */
        /* <DEDUP_REMOVED lines=12> */
.L_x_3565:
[----:B------:R-:W-:Y:S05]  /*b430*/  BSYNC B0 ;  /* 0x0000000000007941 */ /* 0x000fea0003800000 */
.L_x_3564:
[----:B------:R-:W5:Y:S01]  /*b440*/  S2R R7, SR_CTAID.X ;  /* 0x0000000000077919 */ /* 0x000f620000002500 */
[----:B------:R-:W-:Y:S01]  /*b450*/  SHF.R.S32.HI R139, RZ, 0x1f, R138 ;  /* 0x0000001fff8b7819 */ /* 0x000fe2000001148a */
[----:B------:R-:W-:Y:S01]  /*b460*/  BSSY B0, `(.L_x_3566) ;  /* 0x000001e000007945 */ /* 0x000fe20003800000 */
[----:B------:R-:W-:Y:S01]  /*b470*/  ISETP.GE.AND P0, PT, R138, c[0x0][0x220], PT ;  /* 0x000088008a007a0c */ /* 0x000fe20003f06270 */
[----:B------:R-:W1:Y:S02]  /*b480*/  S2R R0, SR_TID.X ;  /* 0x0000000000007919 */ /* 0x000e640000002100 */
[----:B-1----:R-:W-:-:S05]  /*b490*/  SHF.R.S32.HI R6, RZ, 0x1f, R9 ;  /* 0x0000001fff067819 */ /* 0x002fca0000011409 */
[----:B------:R-:W-:-:S04]  /*b4a0*/  IMAD R6, R6, c[0x0][0x1f0], RZ ;  /* 0x00007c0006067a24 */ /* 0x000fc800078e02ff */
[----:B------:R-:W-:Y:S02]  /*b4b0*/  IMAD R6, R9, c[0x0][0x1f4], R6 ;  /* 0x00007d0009067a24 */ /* 0x000fe400078e0206 */
[----:B-----5:R-:W-:-:S04]  /*b4c0*/  IMAD.SHL.U32 R5, R7, 0x40, RZ ;  /* 0x0000004007057824 */ /* 0x020fc800078e00ff */
[----:B------:R-:W-:Y:S01]  /*b4d0*/  IMAD.WIDE.U32 R10, R5, c[0x0][0x1e8], R138 ;  /* 0x00007a00050a7a25 */ /* 0x000fe200078e008a */
[----:B------:R-:W-:-:S04]  /*b4e0*/  SHF.R.S32.HI R2, RZ, 0x1f, R5 ;  /* 0x0000001fff027819 */ /* 0x000fc80000011405 */
[----:B------:R-:W-:Y:S01]  /*b4f0*/  IADD3 R22, P1, R22, R10, RZ ;  /* 0x0000000a16167210 */ /* 0x000fe20007f3e0ff */
[----:B------:R-:W-:-:S04]  /*b500*/  IMAD R2, R2, c[0x0][0x1e8], RZ ;  /* 0x00007a0002027a24 */ /* 0x000fc800078e02ff */
[----:B------:R-:W-:-:S05]  /*b510*/  IMAD R2, R5, c[0x0][0x1ec], R2 ;  /* 0x00007b0005027a24 */ /* 0x000fca00078e0202 */
[----:B------:R-:W-:Y:S01]  /*b520*/  IADD3.X R23, R21, R11, R2, P1, !PT ;  /* 0x0000000b15177210 */ /* 0x000fe20000ffe402 */
[----:B------:R-:W-:Y:S01]  /*b530*/  IMAD.IADD R2, R136, 0x1, -R5 ;  /* 0x0000000188027824 */ /* 0x000fe200078e0a05 */
[----:B------:R-:W-:-:S03]  /*b540*/  SHF.R.S32.HI R11, RZ, 0x1f, R0 ;  /* 0x0000001fff0b7819 */ /* 0x000fc60000011400 */
[----:B------:R-:W-:Y:S01]  /*b550*/  IMAD.WIDE.U32 R22, R9, c[0x0][0x1f0], R22 ;  /* 0x00007c0009167a25 */ /* 0x000fe200078e0016 */
[----:B------:R-:W-:Y:S02]  /*b560*/  ISETP.GE.OR P1, PT, R3, R2, P0 ;  /* 0x000000020300720c */ /* 0x000fe40000726670 */
[----:B------:R-:W-:Y:S01]  /*b570*/  LEA.HI R11, R11, R0, RZ, 0x2 ;  /* 0x000000000b0b7211 */ /* 0x000fe200078f10ff */
[----:B------:R-:W-:-:S03]  /*b580*/  IMAD.IADD R9, R6, 0x1, R23 ;  /* 0x0000000106097824 */ /* 0x000fc600078e0217 */
[----:B------:R-:W-:-:S04]  /*b590*/  SHF.R.S32.HI R0, RZ, 0x2, R11 ;  /* 0x00000002ff007819 */ /* 0x000fc8000001140b */
[----:B------:R-:W-:-:S03]  /*b5a0*/  SHF.R.S32.HI R0, RZ, 0x1f, R0 ;  /* 0x0000001fff007819 */ /* 0x000fc60000011400 */
        /* <DEDUP_REMOVED lines=9> */
.L_x_3567:
[----:B------:R-:W-:Y:S05]  /*b640*/  BSYNC B0 ;  /* 0x0000000000007941 */ /* 0x000fea0003800000 */
.L_x_3566:
        /* <DEDUP_REMOVED lines=16> */
.L_x_3568:
        /* <DEDUP_REMOVED lines=11> */
.L_x_5232:


//--------------------- .text._ZN5flash24flash_fwd_splitkv_kernelI23Flash_fwd_kernel_traitsILi32ELi64ELi128ELi4ELb0ELb0EN7cutlass10bfloat16_tE19Flash_kernel_traitsILi32ELi64ELi128ELi4ES3_EELb1ELb0ELb0ELb0ELb0ELb1ELb0ELb0EEEvNS_16Flash_fwd_paramsE --------------------------
	.section	.text._ZN5flash24flash_fwd_splitkv_kernelI23Flash_fwd_kernel_traitsILi32ELi64ELi128ELi4ELb0ELb0EN7cutlass10bfloat16_tE19Flash_kernel_traitsILi32ELi64ELi128ELi4ES3_EELb1ELb0ELb0ELb0ELb0ELb1ELb0ELb0EEEvNS_16Flash_fwd_paramsE,"ax",@progbits
	.sectioninfo	@"SHI_REGISTERS=162"
	.align	128
        .global         _ZN5flash24flash_fwd_splitkv_kernelI23Flash_fwd_kernel_traitsILi32ELi64ELi128ELi4ELb0ELb0EN7cutlass10bfloat16_tE19Flash_kernel_traitsILi32ELi64ELi128ELi4ES3_EELb1ELb0ELb0ELb0ELb0ELb1ELb0ELb0EEEvNS_16Flash_fwd_paramsE
        .type           _ZN5flash24flash_fwd_splitkv_kernelI23Flash_fwd_kernel_traitsILi32ELi64ELi128ELi4ELb0ELb0EN7cutlass10bfloat16_tE19Flash_kernel_traitsILi32ELi64ELi128ELi4ES3_EELb1ELb0ELb0ELb0ELb0ELb1ELb0ELb0EEEvNS_16Flash_fwd_paramsE,@function
        .size           _ZN5flash24flash_fwd_splitkv_kernelI23Flash_fwd_kernel_traitsILi32ELi64ELi128ELi4ELb0ELb0EN7cutlass10bfloat16_tE19Flash_kernel_traitsILi32ELi64ELi128ELi4ES3_EELb1ELb0ELb0ELb0ELb0ELb1ELb0ELb0EEEvNS_16Flash_fwd_paramsE,(.L_x_5233 - _ZN5flash24flash_fwd_splitkv_kernelI23Flash_fwd_kernel_traitsILi32ELi64ELi128ELi4ELb0ELb0EN7cutlass10bfloat16_tE19Flash_kernel_traitsILi32ELi64ELi128ELi4ES3_EELb1ELb0ELb0ELb0ELb0ELb1ELb0ELb0EEEvNS_16Flash_fwd_paramsE)
        .other          _ZN5flash24flash_fwd_splitkv_kernelI23Flash_fwd_kernel_traitsILi32ELi64ELi128ELi4ELb0ELb0EN7cutlass10bfloat16_tE19Flash_kernel_traitsILi32ELi64ELi128ELi4ES3_EELb1ELb0ELb0ELb0ELb0ELb1ELb0ELb0EEEvNS_16Flash_fwd_paramsE,@"STO_CUDA_ENTRY STV_DEFAULT"
_ZN5flash24flash_fwd_splitkv_kernelI23Flash_fwd_kernel_traitsILi32ELi64ELi128ELi4ELb0ELb0EN7cutlass10bfloat16_tE19Flash_kernel_traitsILi32ELi64ELi128ELi4ES3_EELb1ELb0ELb0ELb0ELb0ELb1ELb0ELb0EEEvNS_16Flash_fwd_paramsE:
.text._ZN5flash24flash_fwd_splitkv_kernelI23Flash_fwd_kernel_traitsILi32ELi64ELi128ELi4ELb0ELb0EN7cutlass10bfloat16_tE19Flash_kernel_traitsILi32ELi64ELi128ELi4ES3_EELb1ELb0ELb0ELb0ELb0ELb1ELb0ELb0EEEvNS_16Flash_fwd_paramsE:
        /* <DEDUP_REMOVED lines=33> */
.L_x_3569:
[----:B-1-34-:R-:W-:Y:S02]  /*0210*/  MOV R4, c[0x0][0x218] ;  /* 0x0000860000047a02 */ /* 0x01afe40000000f00 */
.L_x_3570:
        /* <DEDUP_REMOVED lines=40> */
[C---:B------:R-:W-:Y:S01]  /*04a0*/  @P0 IMAD.WIDE.U32 R10, R106.reuse, c[0x0][0x1e8], RZ ;  /* 0x00007a006a0a0a25 */ /* 0x040fe200078e00ff */
        /* <DEDUP_REMOVED lines=11> */
[----:B------:R-:W-:Y:S01]  /*0560*/  IMAD.WIDE.U32 R12, R23, c[0x0][0x1e8], R4 ;  /* 0x00007a00170c7a25 */ /* 0x000fe200078e0004 */
[----:B------:R-:W-:-:S03]  /*0570*/  SHF.R.S32.HI R5, RZ, 0x1f, R8 ;  /* 0x0000001fff057819 */ /* 0x000fc60000011408 */
[----:B------:R-:W-:Y:S01]  /*0580*/  @!P0 IMAD.IADD R106, R11, 0x1, R6 ;  /* 0x000000010b6a8824 */ /* 0x000fe200078e0206 */
[----:B------:R-:W-:Y:S01]  /*0590*/  IADD3 R10, P0, R9, R12, RZ ;  /* 0x0000000c090a7210 */ /* 0x000fe20007f1e0ff */
[----:B------:R-:W-:Y:S02]  /*05a0*/  IMAD R2, R23, c[0x0][0x1ec], R2 ;  /* 0x00007b0017027a24 */ /* 0x000fe400078e0202 */
        /* <DEDUP_REMOVED lines=18> */
.L_x_3573:
[----:B------:R-:W-:Y:S05]  /*06d0*/  BSYNC B0 ;  /* 0x0000000000007941 */ /* 0x000fea0003800000 */
.L_x_3572:
        /* <DEDUP_REMOVED lines=16> */
.L_x_3575:
[----:B------:R-:W-:Y:S05]  /*07e0*/  BSYNC B0 ;  /* 0x0000000000007941 */ /* 0x000fea0003800000 */
.L_x_3574:
        /* <DEDUP_REMOVED lines=13> */
.L_x_3571:
        /* <DEDUP_REMOVED lines=88> */
[----:B------:R-:W-:Y:S01]  /*0e40*/  IMAD.WIDE.U32 R30, R46, c[0x0][0x198], R4 ;  /* 0x000066002e1e7a25 */ /* 0x000fe200078e0004 */
[----:B------:R-:W-:-:S04]  /*0e50*/  SHF.R.S32.HI R4, RZ, 0x1f, R26 ;  /* 0x0000001fff047819 */ /* 0x000fc8000001141a */
[----:B------:R-:W-:Y:S01]  /*0e60*/  IADD3 R31, R31, R0, RZ ;  /* 0x000000001f1f7210 */ /* 0x000fe20007ffe0ff */
[----:B------:R-:W-:-:S04]  /*0e70*/  IMAD R5, R4, c[0x0][0x1b0], RZ ;  /* 0x00006c0004057a24 */ /* 0x000fc800078e02ff */
[C---:B------:R-:W-:Y:S02]  /*0e80*/  IMAD R5, R26.reuse, c[0x0][0x1b4], R5 ;  /* 0x00006d001a057a24 */ /* 0x040fe400078e0205 */
[----:B------:R-:W-:-:S04]  /*0e90*/  IMAD.WIDE.U32 R30, R26, c[0x0][0x1b0], R30 ;  /* 0x00006c001a1e7a25 */ /* 0x000fc800078e001e */
[----:B------:R-:W-:Y:S01]  /*0ea0*/  IMAD.IADD R5, R31, 0x1, R5 ;  /* 0x000000011f057824 */ /* 0x000fe200078e0205 */
[----:B------:R-:W-:Y:S05]  /*0eb0*/  BRA `(.L_x_3577) ;  /* 0x0000047000007947 */ /* 0x000fea0003800000 */
.L_x_3576:
        /* <DEDUP_REMOVED lines=18> */
.L_x_3578:
        /* <DEDUP_REMOVED lines=53> */
.L_x_3577:
[----:B------:R-:W-:Y:S01]  /*1330*/  ISETP.NE.AND P0, PT, R106, -0x1, PT ;  /* 0xffffffff6a00780c */ /* 0x000fe20003f05270 */
[----:B------:R-:W-:Y:S01]  /*1340*/  BSSY B0, `(.L_x_3579) ;  /* 0x000005c000007945 */ /* 0x000fe20003800000 */
[----:B------:R-:W-:-:S04]  /*1350*/  SHF.R.S32.HI R17, RZ, 0x1f, R7 ;  /* 0x0000001fff117819 */ /* 0x000fc80000011407 */
[CC--:B------:R-:W-:Y:S02]  /*1360*/  LEA.HI R15, R17.reuse, R7.reuse, RZ, 0x2 ;  /* 0x00000007110f7211 */ /* 0x0c0fe400078f10ff */
[----:B------:R-:W-:Y:S02]  /*1370*/  LEA.HI R14, R17, R7, RZ, 0x3 ;  /* 0x00000007110e7211 */ /* 0x000fe400078f18ff */
[----:B------:R-:W-:Y:S02]  /*1380*/  LOP3.LUT R112, R15, 0xfffffffc, RZ, 0xc0, !PT ;  /* 0xfffffffc0f707812 */ /* 0x000fe400078ec0ff */
[----:B------:R-:W-:Y:S01]  /*1390*/  SHF.R.S32.HI R22, RZ, 0x3, R14 ;  /* 0x00000003ff167819 */ /* 0x000fe2000001140e */
[----:B------:R-:W-:Y:S01]  /*13a0*/  @P0 IMAD.WIDE.U32 R28, R106, c[0x0][0x190], RZ ;  /* 0x000064006a1c0a25 */ /* 0x000fe200078e00ff */
[----:B-----5:R-:W-:Y:S02]  /*13b0*/  @!P0 SHF.R.S32.HI R0, RZ, 0x1f, R3 ;  /* 0x0000001fff008819 */ /* 0x020fe40000011403 */
[----:B------:R-:W-:Y:S01]  /*13c0*/  SHF.R.S32.HI R24, RZ, 0x2, R15 ;  /* 0x00000002ff187819 */ /* 0x000fe2000001140f */
[----:B------:R-:W-:-:S02]  /*13d0*/  IMAD.IADD R112, R7, 0x1, -R112 ;  /* 0x0000000107707824 */ /* 0x000fc400078e0a70 */
[----:B------:R-:W-:Y:S01]  /*13e0*/  @!P0 IMAD R0, R0, c[0x0][0x178], RZ ;  /* 0x00005e0000008a24 */ /* 0x000fe200078e02ff */
[----:B------:R-:W-:Y:S01]  /*13f0*/  SHF.R.S32.HI R25, RZ, 0x1f, R24 ;  /* 0x0000001fff197819 */ /* 0x000fe20000011418 */
[----:B------:R-:W-:Y:S01]  /*1400*/  @!P0 IMAD.WIDE.U32 R18, R3, c[0x0][0x178], RZ ;  /* 0x00005e0003128a25 */ /* 0x000fe200078e00ff */
[----:B------:R-:W-:Y:S02]  /*1410*/  SHF.L.U32 R112, R112, 0x3, RZ ;  /* 0x0000000370707819 */ /* 0x000fe400000006ff */
[----:B------:R-:W-:Y:S01]  /*1420*/  LEA.HI R15, R15, R24, RZ, 0x1 ;  /* 0x000000180f0f7211 */ /* 0x000fe200078f08ff */
[----:B------:R-:W-:Y:S01]  /*1430*/  @!P0 IMAD R0, R3, c[0x0][0x17c], R0 ;  /* 0x00005f0003008a24 */ /* 0x000fe200078e0200 */
[----:B------:R-:W-:Y:S01]  /*1440*/  IADD3 R32, P1, R112, R32, RZ ;  /* 0x0000002070207210 */ /* 0x000fe20007f3e0ff */
[----:B------:R-:W-:Y:S01]  /*1450*/  @P0 IMAD R10, R106, c[0x0][0x194], R29 ;  /* 0x000065006a0a0a24 */ /* 0x000fe200078e021d */
[----:B------:R-:W-:Y:S01]  /*1460*/  SHF.R.S32.HI R3, RZ, 0x1f, R112 ;  /* 0x0000001fff037819 */ /* 0x000fe20000011470 */
[----:B------:R-:W-:Y:S01]  /*1470*/  @!P0 IMAD.IADD R10, R19, 0x1, R0 ;  /* 0x00000001130a8824 */ /* 0x000fe200078e0200 */
[CC--:B------:R-:W-:Y:S01]  /*1480*/  LEA.HI R0, R17.reuse, R7.reuse, RZ, 0x5 ;  /* 0x0000000711007211 */ /* 0x0c0fe200078f28ff */
[----:B------:R-:W-:Y:S01]  /*1490*/  IMAD.SHL.U32 R11, R22, 0x40, RZ ;  /* 0x00000040160b7824 */ /* 0x000fe200078e00ff */
[----:B------:R-:W-:Y:S01]  /*14a0*/  LEA.HI R17, R17, R7, RZ, 0x4 ;  /* 0x0000000711117211 */ /* 0x000fe200078f20ff */
[----:B------:R-:W-:Y:S01]  /*14b0*/  @!P0 IMAD.MOV.U32 R28, RZ, RZ, R18 ;  /* 0x000000ffff1c8224 */ /* 0x000fe200078e0012 */
[C---:B------:R-:W-:Y:S01]  /*14c0*/  IADD3 R30, P2, R112.reuse, R30, RZ ;  /* 0x0000001e701e7210 */ /* 0x040fe20007f5e0ff */
[----:B------:R-:W-:Y:S01]  /*14d0*/  IMAD.X R33, R3, 0x1, R9, P1 ;  /* 0x0000000103217824 */ /* 0x000fe200008e0609 */
[----:B------:R-:W-:Y:S01]  /*14e0*/  LOP3.LUT R11, R11, 0xc0, RZ, 0xc0, !PT ;  /* 0x000000c00b0b7812 */ /* 0x000fe200078ec0ff */
[----:B------:R-:W-:Y:S01]  /*14f0*/  IMAD R85, R25, c[0x0][0x198], RZ ;  /* 0x0000660019557a24 */ /* 0x000fe200078e02ff */
[----:B------:R-:W-:Y:S01]  /*1500*/  LOP3.LUT R9, R17, 0xfffffff0, RZ, 0xc0, !PT ;  /* 0xfffffff011097812 */ /* 0x000fe200078ec0ff */
[----:B------:R-:W-:Y:S01]  /*1510*/  IMAD.X R31, R3, 0x1, R5, P2 ;  /* 0x00000001031f7824 */ /* 0x000fe200010e0605 */
[----:B------:R-:W-:Y:S01]  /*1520*/  IADD3 R28, P0, R112, R28, RZ ;  /* 0x0000001c701c7210 */ /* 0x000fe20007f1e0ff */
[----:B------:R-:W-:Y:S01]  /*1530*/  IMAD R5, R4, c[0x0][0x1b8], RZ ;  /* 0x00006e0004057a24 */ /* 0x000fe200078e02ff */
[----:B------:R-:W-:Y:S01]  /*1540*/  LOP3.LUT R16, R11, 0x18, R112, 0xf8, !PT ;  /* 0x000000180b107812 */ /* 0x000fe200078ef870 */
[----:B------:R-:W-:Y:S01]  /*1550*/  IMAD.IADD R4, R7, 0x1, -R9 ;  /* 0x0000000107047824 */ /* 0x000fe200078e0a09 */
[----:B------:R-:W-:Y:S01]  /*1560*/  SHF.R.U32.HI R11, RZ, 0x3, R11 ;  /* 0x00000003ff0b7819 */ /* 0x000fe2000001160b */
[C---:B------:R-:W-:Y:S01]  /*1570*/  IMAD R5, R26.reuse, c[0x0][0x1bc], R5 ;  /* 0x00006f001a057a24 */ /* 0x040fe200078e0205 */
[----:B------:R-:W-:Y:S01]  /*1580*/  IADD3.X R29, R3, R10, RZ, P0, !PT ;  /* 0x0000000a031d7210 */ /* 0x000fe200007fe4ff */
[----:B------:R-:W-:Y:S01]  /*1590*/  IMAD.WIDE.U32 R26, R26, c[0x0][0x1b8], R32 ;  /* 0x00006e001a1a7a25 */ /* 0x000fe200078e0020 */
[----:B------:R-:W-:-:S02]  /*15a0*/  IADD3 R46, P0, R24, R46, RZ ;  /* 0x0000002e182e7210 */ /* 0x000fc40007f1e0ff */
[----:B------:R-:W-:Y:S01]  /*15b0*/  LOP3.LUT R11, R16, R11, RZ, 0x3c, !PT ;  /* 0x0000000b100b7212 */ /* 0x000fe200078e3cff */
[----:B------:R-:W-:Y:S01]  /*15c0*/  IMAD.IADD R27, R27, 0x1, R5 ;  /* 0x000000011b1b7824 */ /* 0x000fe200078e0205 */
[----:B------:R-:W-:Y:S01]  /*15d0*/  LEA.HI R16, R4, R4, RZ, 0x1 ;  /* 0x0000000404107211 */ /* 0x000fe200078f08ff */
[C---:B------:R-:W-:Y:S01]  /*15e0*/  IMAD.WIDE.U32 R30, R24.reuse, c[0x0][0x198], R30 ;  /* 0x00006600181e7a25 */ /* 0x040fe200078e001e */
[----:B------:R-:W-:Y:S02]  /*15f0*/  IADD3.X R2, R25, R2, RZ, P0, !PT ;  /* 0x0000000219027210 */ /* 0x000fe400007fe4ff */
[--C-:B------:R-:W-:Y:S01]  /*1600*/  SHF.R.S32.HI R10, RZ, 0x1, R16.reuse ;  /* 0x00000001ff0a7819 */ /* 0x100fe20000011410 */
[----:B------:R-:W-:Y:S01]  /*1610*/  IMAD R85, R24, c[0x0][0x19c], R85 ;  /* 0x0000670018557a24 */ /* 0x000fe200078e0255 */
[----:B------:R-:W-:Y:S01]  /*1620*/  SHF.R.S32.HI R19, RZ, 0x1f, R16 ;  /* 0x0000001fff137819 */ /* 0x000fe20000011410 */
[----:B------:R-:W-:Y:S01]  /*1630*/  IMAD R48, R2, c[0x0][0x1a0], RZ ;  /* 0x0000680002307a24 */ /* 0x000fe200078e02ff */
[----:B------:R-:W-:Y:S01]  /*1640*/  LOP3.LUT R15, R15, 0x7fffffe, RZ, 0xc0, !PT ;  /* 0x07fffffe0f0f7812 */ /* 0x000fe200078ec0ff */
[----:B------:R-:W-:Y:S01]  /*1650*/  IMAD.IADD R2, R110, 0x1, -R23 ;  /* 0x000000016e027824 */ /* 0x000fe200078e0a17 */
[----:B------:R-:W-:Y:S01]  /*1660*/  LEA.HI R19, R19, R10, RZ, 0x2 ;  /* 0x0000000a13137211 */ /* 0x000fe200078f10ff */
[----:B------:R-:W-:Y:S01]  /*1670*/  IMAD R48, R46, c[0x0][0x1a4], R48 ;  /* 0x000069002e307a24 */ /* 0x000fe200078e0230 */
[----:B------:R-:W-:Y:S01]  /*1680*/  SHF.R.S32.HI R3, RZ, 0x1f, R8 ;  /* 0x0000001fff037819 */ /* 0x000fe20000011408 */
[C---:B------:R-:W-:Y:S01]  /*1690*/  IMAD.IADD R15, R24.reuse, 0x1, -R15 ;  /* 0x00000001180f7824 */ /* 0x040fe200078e0a0f */
[----:B------:R-:W-:Y:S01]  /*16a0*/  ISETP.GE.AND P0, PT, R24, R2, PT ;  /* 0x000000021800720c */ /* 0x000fe20003f06270 */
[----:B------:R-:W-:Y:S01]  /*16b0*/  IMAD.WIDE.U32 R46, R46, c[0x0][0x1a0], R26 ;  /* 0x000068002e2e7a25 */ /* 0x000fe200078e001a */
[----:B------:R-:W-:-:S02]  /*16c0*/  SHF.R.S32.HI R21, RZ, 0x5, R0 ;  /* 0x00000005ff157819 */ /* 0x000fc40000011400 */
[----:B------:R-:W-:Y:S01]  /*16d0*/  LOP3.LUT R19, R19, 0xfffffffc, RZ, 0xc0, !PT ;  /* 0xfffffffc13137812 */ /* 0x000fe200078ec0ff */
[----:B------:R-:W-:Y:S01]  /*16e0*/  IMAD R3, R3, c[0x0][0x1a8], RZ ;  /* 0x00006a0003037a24 */ /* 0x000fe200078e02ff */
[----:B------:R-:W-:Y:S01]  /*16f0*/  LOP3.LUT R20, R0, 0xffffffe0, RZ, 0xc0, !PT ;  /* 0xffffffe000147812 */ /* 0x000fe200078ec0ff */
[----:B------:R-:W-:Y:S01]  /*1700*/  IMAD R15, R21, 0x8, R15 ;  /* 0x00000008150f7824 */ /* 0x000fe200078e020f */
[----:B------:R-:W-:Y:S01]  /*1710*/  MOV R115, R30 ;  /* 0x0000001e00737202 */ /* 0x000fe20000000f00 */
[----:B------:R-:W-:Y:S02]  /*1720*/  IMAD.IADD R19, R10, 0x1, -R19 ;  /* 0x000000010a137824 */ /* 0x000fe400078e0a13 */
[C---:B------:R-:W-:Y:S02]  /*1730*/  IMAD R3, R8.reuse, c[0x0][0x1ac], R3 ;  /* 0x00006b0008037a24 */ /* 0x040fe400078e0203 */
[----:B------:R-:W-:Y:S01]  /*1740*/  IMAD.U32 R109, R15, 0x20, R11 ;  /* 0x000000200f6d7824 */ /* 0x000fe200078e000b */
[----:B------:R-:W-:Y:S01]  /*1750*/  LOP3.LUT P1, RZ, R19, 0x2, RZ, 0xc0, !PT ;  /* 0x0000000213ff7812 */ /* 0x000fe2000782c0ff */
[----:B------:R-:W-:-:S03]  /*1760*/  IMAD.WIDE.U32 R8, R8, c[0x0][0x1a8], R28 ;  /* 0x00006a0008087a25 */ /* 0x000fc600078e001c */
[----:B------:R-:W-:Y:S01]  /*1770*/  SHF.L.U32 R109, R109, 0x1, RZ ;  /* 0x000000016d6d7819 */ /* 0x000fe200000006ff */
[----:B------:R-:W-:Y:S02]  /*1780*/  IMAD.MOV.U32 R0, RZ, RZ, 0x10 ;  /* 0x00000010ff007424 */ /* 0x000fe400078e00ff */
[----:B------:R-:W-:Y:S02]  /*1790*/  IMAD.IADD R27, R9, 0x1, R3 ;  /* 0x00000001091b7824 */ /* 0x000fe400078e0203 */
[----:B------:R-:W-:Y:S01]  /*17a0*/  IMAD.WIDE R12, R12, 0x40, R24 ;  /* 0x000000400c0c7825 */ /* 0x000fe200078e0218 */
[----:B------:R-:W-:-:S03]  /*17b0*/  SEL R3, R0, 0xfffffff0, !P1 ;  /* 0xfffffff000037807 */ /* 0x000fc60004800000 */
[----:B------:R-:W-:Y:S02]  /*17c0*/  IMAD.IADD R85, R31, 0x1, R85 ;  /* 0x000000011f557824 */ /* 0x000fe400078e0255 */
        /* <DEDUP_REMOVED lines=19> */
.L_x_3580:
[----:B------:R-:W-:Y:S05]  /*1900*/  BSYNC B0 ;  /* 0x0000000000007941 */ /* 0x000fea0003800000 */
.L_x_3579:
        /* <DEDUP_REMOVED lines=20> */
.L_x_3582:
[----:B------:R-:W-:Y:S05]  /*1a50*/  BSYNC B0 ;  /* 0x0000000000007941 */ /* 0x000fea0003800000 */
.L_x_3581:
        /* <DEDUP_REMOVED lines=17> */
.L_x_3584:
[----:B------:R-:W-:Y:S05]  /*1b70*/  BSYNC B0 ;  /* 0x0000000000007941 */ /* 0x000fea0003800000 */
.L_x_3583:
        /* <DEDUP_REMOVED lines=10> */
[----:B------:R-:W-:-:S05]  /*1c20*/  IADD3 R10, P0, R105, R115, RZ ;  /* 0x00000073690a7210 */ /* 0x000fca0007f1e0ff */
[----:B------:R-:W-:Y:S01]  /*1c30*/  IMAD.X R9, R104, 0x1, R85, P0 ;  /* 0x0000000168097824 */ /* 0x000fe200000e0655 */
[----:B----4-:R-:W-:-:S04]  /*1c40*/  LEA R12, P0, R10, c[0x0][0x168], 0x1 ;  /* 0x00005a000a0c7a11 */ /* 0x010fc800078008ff */
[----:B------:R-:W-:-:S05]  /*1c50*/  LEA.HI.X R13, R10, c[0x0][0x16c], R9, 0x1, P0 ;  /* 0x00005b000a0d7a11 */ /* 0x000fca00000f0c09 */
[----:B------:R-:W-:Y:S01]  /*1c60*/  @!PT LDS RZ, [RZ] ;  /* 0x00000000fffff984 */ /* 0x000fe20000000800 */
[----:B------:R-:W-:Y:S01]  /*1c70*/  @!PT LDS RZ, [RZ] ;  /* 0x00000000fffff984 */ /* 0x000fe20000000800 */
[----:B------:R-:W-:Y:S01]  /*1c80*/  @!PT LDS RZ, [RZ] ;  /* 0x00000000fffff984 */ /* 0x000fe20000000800 */
[----:B------:R4:W-:Y:S04]  /*1c90*/  LDGSTS.E.BYPASS.LTC128B.128 [R109+0x1800], [R12.64] ;  /* 0x018000000c6d7fae */ /* 0x0009e8000b901d46 */
.L_x_3586:
[----:B------:R-:W-:Y:S05]  /*1ca0*/  BSYNC B0 ;  /* 0x0000000000007941 */ /* 0x000fea0003800000 */
.L_x_3585:
        /* <DEDUP_REMOVED lines=8> */
[----:B----4-:R-:W-:-:S04]  /*1d30*/  LEA R12, P0, R5, R115, 0x6 ;  /* 0x00000073050c7211 */ /* 0x010fc800078030ff */
[----:B------:R-:W-:Y:S02]  /*1d40*/  LEA.HI.X R9, R5, R85, R9, 0x6, P0 ;  /* 0x0000005505097211 */ /* 0x000fe400000f3409 */
[----:B------:R-:W-:-:S04]  /*1d50*/  LEA R26, P0, R12, c[0x0][0x168], 0x1 ;  /* 0x00005a000c1a7a11 */ /* 0x000fc800078008ff */
[----:B------:R-:W-:-:S05]  /*1d60*/  LEA.HI.X R27, R12, c[0x0][0x16c], R9, 0x1, P0 ;  /* 0x00005b000c1b7a11 */ /* 0x000fca00000f0c09 */
[----:B------:R-:W-:Y:S01]  /*1d70*/  @!PT LDS RZ, [RZ] ;  /* 0x00000000fffff984 */ /* 0x000fe20000000800 */
[----:B------:R-:W-:Y:S01]  /*1d80*/  @!PT LDS RZ, [RZ] ;  /* 0x00000000fffff984 */ /* 0x000fe20000000800 */
[----:B------:R-:W-:Y:S01]  /*1d90*/  @!PT LDS RZ, [RZ] ;  /* 0x00000000fffff984 */ /* 0x000fe20000000800 */
[----:B------:R4:W-:Y:S04]  /*1da0*/  LDGSTS.E.BYPASS.LTC128B.128 [R109+0x2000], [R26.64] ;  /* 0x020000001a6d7fae */ /* 0x0009e8000b901d46 */
.L_x_3588:
[----:B------:R-:W-:Y:S05]  /*1db0*/  BSYNC B0 ;  /* 0x0000000000007941 */ /* 0x000fea0003800000 */
.L_x_3587:
[----:B------:R-:W-:Y:S01]  /*1dc0*/  IADD3 R9, R24, 0x60, RZ ;  /* 0x0000006018097810 */ /* 0x000fe20007ffe0ff */
[----:B------:R-:W-:Y:S03]  /*1dd0*/  BSSY B0, `(.L_x_3589) ;  /* 0x0000012000007945 */ /* 0x000fe60003800000 */
[----:B------:R-:W-:-:S13]  /*1de0*/  ISETP.GE.AND P0, PT, R9, R8, PT ;  /* 0x000000080900720c */ /* 0x000fda0003f06270 */
[----:B------:R-:W-:Y:S05]  /*1df0*/  @P0 BRA `(.L_x_3590) ;  /* 0x000000f000000947 */ /* 0x000fea0003800000 */
[----:B------:R-:W-:-:S13]  /*1e00*/  ISETP.GE.AND P0, PT, R112, c[0x0][0x220], PT ;  /* 0x0000880070007a0c */ /* 0x000fda0003f06270 */
[----:B------:R1:W-:Y:S01]  /*1e10*/  @P0 STS.128 [R109+0x2800], RZ ;  /* 0x002800ff6d000388 */ /* 0x0003e20000000c00 */
[----:B------:R-:W-:Y:S05]  /*1e20*/  @P0 BRA `(.L_x_3590) ;  /* 0x000000c000000947 */ /* 0x000fea0003800000 */
[----:B----4-:R-:W-:Y:S01]  /*1e30*/  IMAD.MOV.U32 R12, RZ, RZ, R115 ;  /* 0x000000ffff0c7224 */ /* 0x010fe200078e0073 */
        /* <DEDUP_REMOVED lines=11> */
.L_x_3590:
[----:B------:R-:W-:Y:S05]  /*1ef0*/  BSYNC B0 ;  /* 0x0000000000007941 */ /* 0x000fea0003800000 */
.L_x_3589:
        /* <DEDUP_REMOVED lines=15> */
[----:B----4-:R-:W-:Y:S01]  /*1ff0*/  LEA.HI R13, R14, R14, RZ, 0x1 ;  /* 0x0000000e0e0d7211 */ /* 0x010fe200078f08ff */
        /* <DEDUP_REMOVED lines=54> */
.L_x_3592:
[----:B------:R-:W-:Y:S05]  /*2360*/  BSYNC B0 ;  /* 0x0000000000007941 */ /* 0x000fea0003800000 */
.L_x_3591:
        /* <DEDUP_REMOVED lines=16> */
.L_x_3594:
[----:B------:R-:W-:Y:S05]  /*2470*/  BSYNC B0 ;  /* 0x0000000000007941 */ /* 0x000fea0003800000 */
.L_x_3593:
        /* <DEDUP_REMOVED lines=14> */
.L_x_3596:
[----:B------:R-:W-:Y:S05]  /*2560*/  BSYNC B0 ;  /* 0x0000000000007941 */ /* 0x000fea0003800000 */
.L_x_3595:
        /* <DEDUP_REMOVED lines=17> */
.L_x_3598:
[----:B------:R-:W-:Y:S05]  /*2680*/  BSYNC B0 ;  /* 0x0000000000007941 */ /* 0x000fea0003800000 */
.L_x_3597:
[----:B------:R-:W-:Y:S01]  /*2690*/  SHF.L.U32 R101, R101, 0x1, RZ ;  /* 0x0000000165657819 */ /* 0x000fe200000006ff */
[----:B------:R-:W-:Y:S01]  /*26a0*/  LDSM.16.M88.4 R32, [R103] ;  /* 0x000000006720783b */ /* 0x000fe20000000200 */
[----:B------:R-:W-:Y:S02]  /*26b0*/  ISETP.GE.AND P1, PT, R84, 0x2, PT ;  /* 0x000000025400780c */ /* 0x000fe40003f26270 */
[----:B------:R-:W-:Y:S01]  /*26c0*/  LEA R53, R0, R101, 0x1 ;  /* 0x0000006500357211 */ /* 0x000fe200078e08ff */
[----:B--2---:R-:W2:Y:S01]  /*26d0*/  LDSM.16.M88.4 R28, [R101+0x1000] ;  /* 0x00100000651c783b */ /* 0x004ea20000000200 */
[----:B------:R-:W-:Y:S02]  /*26e0*/  IADD3 R119, R7, 0x8, RZ ;  /* 0x0000000807777810 */ /* 0x000fe40007ffe0ff */
[----:B------:R-:W-:Y:S01]  /*26f0*/  IADD3 R100, R101, 0x1000, RZ ;  /* 0x0000100065647810 */ /* 0x000fe20007ffe0ff */
[----:B------:R-:W-:Y:S01]  /*2700*/  LDSM.16.M88.4 R24, [R102] ;  /* 0x000000006618783b */ /* 0x000fe20000000200 */
[----:B------:R-:W-:-:S02]  /*2710*/  IMNMX R126, R7, R6, PT ;  /* 0x00000006077e7217 */ /* 0x000fc40003800200 */
[----:B------:R-:W-:Y:S01]  /*2720*/  IMNMX R119, R119, R6, PT ;  /* 0x0000000677777217 */ /* 0x000fe20003800200 */
[----:B------:R-:W-:Y:S01]  /*2730*/  LDSM.16.M88.4 R20, [R53+0x1000] ;  /* 0x001000003514783b */ /* 0x000fe20000000200 */
[----:B------:R-:W-:-:S03]  /*2740*/  LEA R100, R0, R100, 0x1 ;  /* 0x0000006400647211 */ /* 0x000fc600078e08ff */
[----:B------:R-:W5:Y:S04]  /*2750*/  LDSM.16.M88.4 R16, [R101+0x1400] ;  /* 0x001400006510783b */ /* 0x000f680000000200 */
[----:B------:R-:W1:Y:S04]  /*2760*/  LDSM.16.M88.4 R40, [R53+0x1400] ;  /* 0x001400003528783b */ /* 0x000e680000000200 */
[----:B------:R-:W3:Y:S04]  /*2770*/  LDSM.16.M88.4 R36, [R101+0x1800] ;  /* 0x001800006524783b */ /* 0x000ee80000000200 */
[----:B------:R-:W0:Y:S01]  /*2780*/  LDGDEPBAR ;  /* 0x00000000000079af */ /* 0x000e220000000000 */
[C---:B-12---:R-:W-:Y:S08]  /*2790*/  HMMA.16816.F32.BF16 R12, R32.reuse, R28, RZ ;  /* 0x0000001c200c723c */ /* 0x046ff000000418ff */
[C---:B------:R-:W-:Y:S08]  /*27a0*/  HMMA.16816.F32.BF16 R28, R32.reuse, R30, RZ ;  /* 0x0000001e201c723c */ /* 0x040ff000000418ff */
[----:B-----5:R-:W-:Y:S08]  /*27b0*/  HMMA.16816.F32.BF16 R8, R32, R16, RZ ;  /* 0x000000102008723c */ /* 0x020ff000000418ff */
[C---:B------:R-:W-:Y:S08]  /*27c0*/  HMMA.16816.F32.BF16 R12, R24.reuse, R20, R12 ;  /* 0x00000014180c723c */ /* 0x040ff0000004180c */
[----:B------:R-:W-:Y:S01]  /*27d0*/  HMMA.16816.F32.BF16 R28, R24, R22, R28 ;  /* 0x00000016181c723c */ /* 0x000fe2000004181c */
[----:B------:R-:W-:Y:S07]  /*27e0*/  LDSM.16.M88.4 R20, [R53+0x1800] ;  /* 0x001800003514783b */ /* 0x000fee0000000200 */
[----:B------:R-:W-:Y:S08]  /*27f0*/  HMMA.16816.F32.BF16 R16, R32, R18, RZ ;  /* 0x000000122010723c */ /* 0x000ff000000418ff */
[----:B------:R-:W-:Y:S01]  /*2800*/  HMMA.16816.F32.BF16 R8, R24, R40, R8 ;  /* 0x000000281808723c */ /* 0x000fe20000041808 */
[----:B------:R-:W-:-:S02]  /*2810*/  FMUL.FTZ R12, R12, c[0x0][0x2ec] ;  /* 0x0000bb000c0c7a20 */ /* 0x000fc40000410000 */
[----:B------:R-:W-:Y:S02]  /*2820*/  FMUL.FTZ R13, R13, c[0x0][0x2ec] ;  /* 0x0000bb000d0d7a20 */ /* 0x000fe40000410000 */
[----:B------:R-:W-:Y:S01]  /*2830*/  FMUL.FTZ R14, R14, c[0x0][0x2ec] ;  /* 0x0000bb000e0e7a20 */ /* 0x000fe20000410000 */
[----:B------:R-:W1:Y:S01]  /*2840*/  MUFU.TANH R50, R12 ;  /* 0x0000000c00327308 */ /* 0x000e620000002400 */
[----:B------:R-:W-:Y:S02]  /*2850*/  FMUL.FTZ R15, R15, c[0x0][0x2ec] ;  /* 0x0000bb000f0f7a20 */ /* 0x000fe40000410000 */
[----:B------:R-:W-:Y:S02]  /*2860*/  FMUL.FTZ R28, R28, c[0x0][0x2ec] ;  /* 0x0000bb001c1c7a20 */ /* 0x000fe40000410000 */
[----:B------:R-:W-:Y:S02]  /*2870*/  FMUL.FTZ R29, R29, c[0x0][0x2ec] ;  /* 0x0000bb001d1d7a20 */ /* 0x000fe40000410000 */
[----:B------:R-:W-:Y:S01]  /*2880*/  FMUL.FTZ R30, R30, c[0x0][0x2ec] ;  /* 0x0000bb001e1e7a20 */ /* 0x000fe20000410000 */
[----:B------:R-:W2:Y:S01]  /*2890*/  MUFU.TANH R55, R28 ;  /* 0x0000001c00377308 */ /* 0x000ea20000002400 */
[----:B------:R-:W-:Y:S01]  /*28a0*/  FMUL.FTZ R31, R31, c[0x0][0x2ec] ;  /* 0x0000bb001f1f7a20 */ /* 0x000fe20000410000 */
[----:B------:R-:W-:Y:S06]  /*28b0*/  HMMA.16816.F32.BF16 R16, R24, R42, R16 ;  /* 0x0000002a1810723c */ /* 0x000fec0000041810 */
[----:B------:R-:W4:Y:S02]  /*28c0*/  MUFU.TANH R56, R29 ;  /* 0x0000001d00387308 */ /* 0x000f240000002400 */
[----:B------:R-:W-:-:S02]  /*28d0*/  FMUL.FTZ R8, R8, c[0x0][0x2ec] ;  /* 0x0000bb0008087a20 */ /* 0x000fc40000410000 */
[----:B------:R-:W-:Y:S02]  /*28e0*/  FMUL.FTZ R9, R9, c[0x0][0x2ec] ;  /* 0x0000bb0009097a20 */ /* 0x000fe40000410000 */
[----:B------:R-:W-:Y:S02]  /*28f0*/  FMUL.FTZ R10, R10, c[0x0][0x2ec] ;  /* 0x0000bb000a0a7a20 */ /* 0x000fe40000410000 */
[----:B------:R-:W1:Y:S01]  /*2900*/  MUFU.TANH R57, R30 ;  /* 0x0000001e00397308 */ /* 0x000e620000002400 */
[----:B------:R-:W-:-:S07]  /*2910*/  FMUL.FTZ R11, R11, c[0x0][0x2ec] ;  /* 0x0000bb000b0b7a20 */ /* 0x000fce0000410000 */
[----:B------:R5:W1:Y:S02]  /*2920*/  MUFU.TANH R58, R31 ;  /* 0x0000001f003a7308 */ /* 0x000a640000002400 */
[----:B------:R-:W-:Y:S02]  /*2930*/  FMUL.FTZ R16, R16, c[0x0][0x2ec] ;  /* 0x0000bb0010107a20 */ /* 0x000fe40000410000 */
[----:B------:R-:W-:Y:S02]  /*2940*/  FMUL.FTZ R17, R17, c[0x0][0x2ec] ;  /* 0x0000bb0011117a20 */ /* 0x000fe40000410000 */
[----:B------:R-:W-:Y:S02]  /*2950*/  FMUL.FTZ R18, R18, c[0x0][0x2ec] ;  /* 0x0000bb0012127a20 */ /* 0x000fe40000410000 */
[----:B------:R-:W1:Y:S01]  /*2960*/  MUFU.TANH R51, R13 ;  /* 0x0000000d00337308 */ /* 0x000e620000002400 */
[----:B------:R-:W-:Y:S01]  /*2970*/  FMUL.FTZ R19, R19, c[0x0][0x2ec] ;  /* 0x0000bb0013137a20 */ /* 0x000fe20000410000 */
[----:B-----5:R-:W5:Y:S06]  /*2980*/  LDSM.16.M88.4 R28, [R101+0x1c00] ;  /* 0x001c0000651c783b */ /* 0x020f6c0000000200 */
[----:B------:R-:W1:Y:S08]  /*2990*/  MUFU.TANH R52, R14 ;  /* 0x0000000e00347308 */ /* 0x000e700000002400 */
[----:B------:R3:W1:Y:S08]  /*29a0*/  MUFU.TANH R54, R15 ;  /* 0x0000000f00367308 */ /* 0x0006700000002400 */
[----:B------:R-:W1:Y:S01]  /*29b0*/  MUFU.TANH R59, R8 ;  /* 0x00000008003b7308 */ /* 0x000e620000002400 */
[C---:B---3--:R-:W-:Y:S07]  /*29c0*/  HMMA.16816.F32.BF16 R12, R32.reuse, R36, RZ ;  /* 0x00000024200c723c */ /* 0x048fee00000418ff */
[----:B------:R-:W3:Y:S01]  /*29d0*/  MUFU.TANH R60, R9 ;  /* 0x00000009003c7308 */ /* 0x000ee20000002400 */
        /* <DEDUP_REMOVED lines=95> */
[----:B------:R-:W-:Y:S08]  /*2fd0*/  HMMA.16816.F32.BF16 R32, R32, R38, RZ ;  /* 0x000000262020723c */ /* 0x000ff000000418ff */
        /* <DEDUP_REMOVED lines=20> */
[----:B------:R-:W1:Y:S01]  /*3120*/  MUFU.TANH R11, R11 ;  /* 0x0000000b000b7308 */ /* 0x000e620000002400 */
[----:B--2---:R-:W-:-:S02]  /*3130*/  FMUL.FTZ R16, R17, c[0x0][0x2ec] ;  /* 0x0000bb0011107a20 */ /* 0x004fc40000410000 */
[----:B------:R-:W-:Y:S02]  /*3140*/  FMUL.FTZ R27, R32, c[0x0][0x2ec] ;  /* 0x0000bb00201b7a20 */ /* 0x000fe40000410000 */
[----:B------:R-:W-:Y:S02]  /*3150*/  FMUL.FTZ R26, R33, c[0x0][0x2ec] ;  /* 0x0000bb00211a7a20 */ /* 0x000fe40000410000 */
[----:B------:R-:W-:Y:S01]  /*3160*/  FMUL.FTZ R22, R34, c[0x0][0x2ec] ;  /* 0x0000bb0022167a20 */ /* 0x000fe20000410000 */
[----:B------:R-:W2:Y:S01]  /*3170*/  MUFU.TANH R16, R16 ;  /* 0x0000001000107308 */ /* 0x000ea20000002400 */
[----:B------:R-:W-:-:S07]  /*3180*/  FMUL.FTZ R21, R35, c[0x0][0x2ec] ;  /* 0x0000bb0023157a20 */ /* 0x000fce0000410000 */
[----:B------:R-:W1:Y:S08]  /*3190*/  MUFU.TANH R13, R13 ;  /* 0x0000000d000d7308 */ /* 0x000e700000002400 */
        /* <DEDUP_REMOVED lines=10> */
[----:B------:R-:W1:Y:S01]  /*3240*/  MUFU.TANH R21, R21 ;  /* 0x0000001500157308 */ /* 0x000e620000002400 */
        /* <DEDUP_REMOVED lines=61> */
.L_x_3600:
[----:B------:R-:W-:-:S04]  /*3620*/  LEA R7, -R5, RZ, 0x7 ;  /* 0x000000ff05077211 */ /* 0x000fc800078e39ff */
[----:B------:R-:W-:Y:S02]  /*3630*/  SHF.R.S32.HI R6, RZ, 0x1f, R7 ;  /* 0x0000001fff067819 */ /* 0x000fe40000011407 */
.L_x_3601:
        /* <DEDUP_REMOVED lines=15> */
[C---:B------:R-:W-:Y:S02]  /*3730*/  @!P0 LEA R32, P3, R28.reuse, c[0x0][0x168], 0x1 ;  /* 0x00005a001c208a11 */ /* 0x040fe400078608ff */
[----:B------:R-:W-:Y:S02]  /*3740*/  @!P0 LEA R38, P2, R29, c[0x0][0x168], 0x1 ;  /* 0x00005a001d268a11 */ /* 0x000fe400078408ff */
        /* <DEDUP_REMOVED lines=32> */
.L_x_3603:
[----:B------:R-:W-:Y:S05]  /*3950*/  BSYNC B0 ;  /* 0x0000000000007941 */ /* 0x000fea0003800000 */
.L_x_3602:
[----:B------:R-:W0:Y:S01]  /*3960*/  LDGDEPBAR ;  /* 0x00000000000079af */ /* 0x000e220000000000 */
[----:B------:R-:W-:-:S04]  /*3970*/  IADD3 R115, P0, R7, R115, RZ ;  /* 0x0000007307737210 */ /* 0x000fc80007f1e0ff */
[----:B------:R-:W-:Y:S02]  /*3980*/  IADD3.X R85, R6, R85, RZ, P0, !PT ;  /* 0x0000005506557210 */ /* 0x000fe400007fe4ff */
.L_x_3599:
[----:B--234-:R-:W-:Y:S02]  /*3990*/  IMAD.IADD R2, R2, 0x1, R118 ;  /* 0x0000000102027824 */ /* 0x01cfe400078e0276 */
[----:B------:R-:W-:-:S03]  /*39a0*/  IMAD.SHL.U32 R87, R4, 0x2, RZ ;  /* 0x0000000204577824 */ /* 0x000fc600078e00ff */
[C---:B------:R-:W-:Y:S02]  /*39b0*/  IADD3 R5, R2.reuse, 0x1, RZ ;  /* 0x0000000102057810 */ /* 0x040fe40007ffe0ff */
[C---:B------:R-:W-:Y:S02]  /*39c0*/  IADD3 R0, R2.reuse, 0x8, RZ ;  /* 0x0000000802007810 */ /* 0x040fe40007ffe0ff */
[CC--:B------:R-:W-:Y:S02]  /*39d0*/  ISETP.GE.AND P3, PT, R5.reuse, R126.reuse, PT ;  /* 0x0000007e0500720c */ /* 0x0c0fe40003f66270 */
[----:B------:R-:W-:Y:S02]  /*39e0*/  ISETP.GE.AND P5, PT, R5, R119, PT ;  /* 0x000000770500720c */ /* 0x000fe40003fa6270 */
[----:B------:R-:W-:Y:S02]  /*39f0*/  IADD3 R5, R2, 0x9, RZ ;  /* 0x0000000902057810 */ /* 0x000fe40007ffe0ff */
[----:B------:R-:W-:-:S02]  /*3a00*/  ISETP.GE.AND P2, PT, R0, R126, PT ;  /* 0x0000007e0000720c */ /* 0x000fc40003f46270 */
[-C--:B------:R-:W-:Y:S02]  /*3a10*/  ISETP.GE.AND P4, PT, R0, R119.reuse, PT ;  /* 0x000000770000720c */ /* 0x080fe40003f86270 */
[C---:B------:R-:W-:Y:S02]  /*3a20*/  IADD3 R6, R2.reuse, 0x10, RZ ;  /* 0x0000001002067810 */ /* 0x040fe40007ffe0ff */
[----:B------:R-:W-:Y:S02]  /*3a30*/  FSEL R0, R51, -INF , !P3 ;  /* 0xff80000033007808 */ /* 0x000fe40005800000 */
[C---:B------:R-:W-:Y:S02]  /*3a40*/  ISETP.GE.AND P0, PT, R5.reuse, R126, PT ;  /* 0x0000007e0500720c */ /* 0x040fe40003f06270 */
        /* <DEDUP_REMOVED lines=10> */
[----:B------:R-:W-:Y:S02]  /*3af0*/  FSEL R17, R56, -INF , !P0 ;  /* 0xff80000038117808 */ /* 0x000fe40004000000 */
[----:B------:R-:W-:Y:S02]  /*3b00*/  FSEL R41, R59, -INF , !P5 ;  /* 0xff8000003b297808 */ /* 0x000fe40006800000 */
[----:B------:R-:W-:Y:S02]  /*3b10*/  FSEL R40, R61, -INF , !P2 ;  /* 0xff8000003d287808 */ /* 0x000fe40005000000 */
[----:B------:R-:W-:-:S02]  /*3b20*/  FSEL R39, R60, -INF , !P4 ;  /* 0xff8000003c277808 */ /* 0x000fc40006000000 */
[-C--:B------:R-:W-:Y:S02]  /*3b30*/  ISETP.GE.AND P0, PT, R5, R119.reuse, PT ;  /* 0x000000770500720c */ /* 0x080fe40003f06270 */
        /* <DEDUP_REMOVED lines=12> */
[----:B------:R-:W-:Y:S02]  /*3c00*/  IADD3 R25, R2, 0x29, RZ ;  /* 0x0000002902197810 */ /* 0x000fe40007ffe0ff */
[----:B------:R-:W-:Y:S02]  /*3c10*/  ISETP.GE.AND P0, PT, R28, R126, PT ;  /* 0x0000007e1c00720c */ /* 0x000fe40003f06270 */
[----:B------:R-:W-:Y:S02]  /*3c20*/  IADD3 R29, R2, 0x28, RZ ;  /* 0x00000028021d7810 */ /* 0x000fe40007ffe0ff */
[----:B------:R-:W-:Y:S02]  /*3c30*/  FSEL R86, R63, -INF , !P3 ;  /* 0xff8000003f567808 */ /* 0x000fe40005800000 */
[----:B------:R-:W-:-:S02]  /*3c40*/  FSEL R58, R68, -INF , !P5 ;  /* 0xff800000443a7808 */ /* 0x000fc40006800000 */
[-C--:B------:R-:W-:Y:S02]  /*3c50*/  ISETP.GE.AND P3, PT, R28, R119.reuse, PT ;  /* 0x000000771c00720c */ /* 0x080fe40003f66270 */
[-C--:B------:R-:W-:Y:S02]  /*3c60*/  ISETP.GE.AND P5, PT, R25, R119.reuse, PT ;  /* 0x000000771900720c */ /* 0x080fe40003fa6270 */
[----:B------:R-:W-:Y:S02]  /*3c70*/  FSEL R28, R66, -INF , !P4 ;  /* 0xff800000421c7808 */ /* 0x000fe40006000000 */
[----:B------:R-:W-:Y:S02]  /*3c80*/  FSEL R57, R67, -INF , !P0 ;  /* 0xff80000043397808 */ /* 0x000fe40004000000 */
[C---:B------:R-:W-:Y:S02]  /*3c90*/  ISETP.GE.AND P4, PT, R29.reuse, R126, PT ;  /* 0x0000007e1d00720c */ /* 0x040fe40003f86270 */
[----:B------:R-:W-:-:S02]  /*3ca0*/  ISETP.GE.AND P0, PT, R29, R119, PT ;  /* 0x000000771d00720c */ /* 0x000fc40003f06270 */
[----:B------:R-:W-:Y:S02]  /*3cb0*/  IADD3 R29, R2, 0x30, RZ ;  /* 0x00000030021d7810 */ /* 0x000fe40007ffe0ff */
[----:B------:R-:W-:Y:S02]  /*3cc0*/  FSEL R123, R74, -INF , !P5 ;  /* 0xff8000004a7b7808 */ /* 0x000fe40006800000 */
[-C--:B------:R-:W-:Y:S02]  /*3cd0*/  ISETP.GE.AND P5, PT, R2, R126.reuse, PT ;  /* 0x0000007e0200720c */ /* 0x080fe40003fa6270 */
        /* <DEDUP_REMOVED lines=8> */
[----:B------:R-:W-:-:S02]  /*3d60*/  ISETP.GE.AND P2, PT, R29, R126, PT ;  /* 0x0000007e1d00720c */ /* 0x000fc40003f46270 */
[----:B------:R-:W-:Y:S02]  /*3d70*/  ISETP.GE.AND P4, PT, R29, R119, PT ;  /* 0x000000771d00720c */ /* 0x000fe40003f86270 */
[----:B------:R-:W-:Y:S02]  /*3d80*/  FSEL R56, R69, -INF , !P3 ;  /* 0xff80000045387808 */ /* 0x000fe40005800000 */
[----:B------:R-:W-:Y:S02]  /*3d90*/  FMNMX.FTZ R29, R68, R0, !PT ;  /* 0x00000000441d7209 */ /* 0x000fe40007810000 */
[----:B------:R-:W-:Y:S02]  /*3da0*/  ISETP.GE.AND P3, PT, R25, R126, PT ;  /* 0x0000007e1900720c */ /* 0x000fe40003f66270 */
[----:B------:R-:W-:Y:S02]  /*3db0*/  IADD3 R25, R2, 0x31, RZ ;  /* 0x0000003102197810 */ /* 0x000fe40007ffe0ff */
[----:B------:R-:W-:-:S02]  /*3dc0*/  FMNMX.FTZ R29, R14, R29, !PT ;  /* 0x0000001d0e1d7209 */ /* 0x000fc40007810000 */
[----:B------:R-:W-:Y:S02]  /*3dd0*/  FSEL R127, R72, -INF , !P3 ;  /* 0xff800000487f7808 */ /* 0x000fe40005800000 */
[----:B------:R-:W-:Y:S02]  /*3de0*/  ISETP.GE.AND P3, PT, R25, R119, PT ;  /* 0x000000771900720c */ /* 0x000fe40003f66270 */
[----:B------:R-:W-:Y:S02]  /*3df0*/  IADD3 R30, R2, 0x40, RZ ;  /* 0x00000040021e7810 */ /* 0x000fe40007ffe0ff */
[----:B------:R-:W-:Y:S02]  /*3e00*/  FSEL R55, R73, -INF , !P0 ;  /* 0xff80000049377808 */ /* 0x000fe40004000000 */
[----:B------:R-:W-:Y:S02]  /*3e10*/  FMNMX.FTZ R29, R17, R29, !PT ;  /* 0x0000001d111d7209 */ /* 0x000fe40007810000 */
[----:B------:R-:W-:-:S02]  /*3e20*/  ISETP.GE.AND P0, PT, R25, R126, PT ;  /* 0x0000007e1900720c */ /* 0x000fc40003f06270 */
[----:B------:R-:W-:Y:S02]  /*3e30*/  IADD3 R25, R2, 0x39, RZ ;  /* 0x0000003902197810 */ /* 0x000fe40007ffe0ff */
[----:B------:R-:W-:Y:S02]  /*3e40*/  FSEL R66, R75, -INF , !P3 ;  /* 0xff8000004b427808 */ /* 0x000fe40005800000 */
[----:B------:R-:W-:Y:S02]  /*3e50*/  FSEL R67, R77, -INF , !P2 ;  /* 0xff8000004d437808 */ /* 0x000fe40005000000 */
[C---:B------:R-:W-:Y:S02]  /*3e60*/  ISETP.GE.AND P3, PT, R30.reuse, R126, PT ;  /* 0x0000007e1e00720c */ /* 0x040fe40003f66270 */
[----:B------:R-:W-:Y:S02]  /*3e70*/  ISETP.GE.AND P2, PT, R30, R119, PT ;  /* 0x000000771e00720c */ /* 0x000fe40003f46270 */
[----:B------:R-:W-:-:S02]  /*3e80*/  FMNMX.FTZ R30, R41, R29, !PT ;  /* 0x0000001d291e7209 */ /* 0x000fc40007810000 */
[----:B------:R-:W-:Y:S02]  /*3e90*/  FSEL R88, R88, -INF , !P0 ;  /* 0xff80000058587808 */ /* 0x000fe40004000000 */
[----:B------:R-:W-:Y:S02]  /*3ea0*/  ISETP.GE.AND P0, PT, R25, R119, PT ;  /* 0x000000771900720c */ /* 0x000fe40003f06270 */
[----:B------:R-:W-:Y:S02]  /*3eb0*/  IADD3 R29, R2, 0x48, RZ ;  /* 0x00000048021d7810 */ /* 0x000fe40007ffe0ff */
[----:B------:R-:W-:Y:S02]  /*3ec0*/  FMNMX.FTZ R30, R39, R30, !PT ;  /* 0x0000001e271e7209 */ /* 0x000fe40007810000 */
[----:B------:R-:W-:Y:S02]  /*3ed0*/  FSEL R63, R79, -INF , !P0 ;  /* 0xff8000004f3f7808 */ /* 0x000fe40004000000 */
[----:B------:R-:W-:-:S02]  /*3ee0*/  FSEL R121, R121, -INF , !P3 ;  /* 0xff80000079797808 */ /* 0x000fc40005800000 */
[-C--:B------:R-:W-:Y:S02]  /*3ef0*/  ISETP.GE.AND P5, PT, R25, R126.reuse, PT ;  /* 0x0000007e1900720c */ /* 0x080fe40003fa6270 */
[C---:B------:R-:W-:Y:S02]  /*3f00*/  ISETP.GE.AND P0, PT, R29.reuse, R126, PT ;  /* 0x0000007e1d00720c */ /* 0x040fe40003f06270 */
[----:B------:R-:W-:Y:S02]  /*3f10*/  ISETP.GE.AND P3, PT, R29, R119, PT ;  /* 0x000000771d00720c */ /* 0x000fe40003f66270 */
[----:B------:R-:W-:Y:S02]  /*3f20*/  IADD3 R25, R2, 0x41, RZ ;  /* 0x0000004102197810 */ /* 0x000fe40007ffe0ff */
[----:B------:R-:W-:Y:S02]  /*3f30*/  FMNMX.FTZ R29, R86, R30, !PT ;  /* 0x0000001e561d7209 */ /* 0x000fe40007810000 */
[----:B------:R-:W-:-:S02]  /*3f40*/  FSEL R64, R76, -INF , !P5 ;  /* 0xff8000004c407808 */ /* 0x000fc40006800000 */
[----:B------:R-:W-:Y:S02]  /*3f50*/  ISETP.GE.AND P5, PT, R25, R119, PT ;  /* 0x000000771900720c */ /* 0x000fe40003fa6270 */
[----:B------:R-:W-:Y:S02]  /*3f60*/  FMNMX.FTZ R29, R42, R29, !PT ;  /* 0x0000001d2a1d7209 */ /* 0x000fe40007810000 */
[----:B------:R-:W-:Y:S02]  /*3f70*/  FSEL R97, R97, -INF , !P5 ;  /* 0xff80000061617808 */ /* 0x000fe40006800000 */
[----:B------:R-:W-:Y:S02]  /*3f80*/  FMNMX.FTZ R30, R57, R29, !PT ;  /* 0x0000001d391e7209 */ /* 0x000fe40007810000 */
[----:B------:R-:W-:Y:S02]  /*3f90*/  ISETP.GE.AND P5, PT, R2, R119, PT ;  /* 0x000000770200720c */ /* 0x000fe40003fa6270 */
[----:B------:R-:W-:-:S02]  /*3fa0*/  FMNMX.FTZ R30, R58, R30, !PT ;  /* 0x0000001e3a1e7209 */ /* 0x000fc40007810000 */
[----:B------:R-:W-:Y:S02]  /*3fb0*/  FSEL R69, R52, -INF , !P5 ;  /* 0xff80000034457808 */ /* 0x000fe40006800000 */
        /* <DEDUP_REMOVED lines=10> */
[----:B------:R-:W-:-:S02]  /*4060*/  FSEL R65, R78, -INF , !P4 ;  /* 0xff8000004e417808 */ /* 0x000fc40006000000 */
[----:B------:R-:W-:Y:S01]  /*4070*/  ISETP.GE.AND P4, PT, R25, R126, PT ;  /* 0x0000007e1900720c */ /* 0x000fe20003f86270 */
[----:B------:R-:W-:Y:S01]  /*4080*/  LDSM.16.MT88.4 R76, [R87+0x3000] ;  /* 0x00300000574c783b */ /* 0x000fe20000004200 */
[----:B------:R-:W-:Y:S02]  /*4090*/  FMNMX.FTZ R33, R64, R33, !PT ;  /* 0x0000002140217209 */ /* 0x000fe40007810000 */
[----:B------:R-:W-:Y:S02]  /*40a0*/  FMNMX.FTZ R32, R60, R32, !PT ;  /* 0x000000203c207209 */ /* 0x000fe40007810000 */
[----:B------:R-:W-:Y:S02]  /*40b0*/  IADD3 R25, R2, 0x49, RZ ;  /* 0x0000004902197810 */ /* 0x000fe40007ffe0ff */
[----:B------:R-:W-:Y:S02]  /*40c0*/  FSEL R120, R120, -INF , !P4 ;  /* 0xff80000078787808 */ /* 0x000fe40006000000 */
[----:B------:R-:W-:-:S02]  /*40d0*/  FMNMX.FTZ R33, R121, R33, !PT ;  /* 0x0000002179217209 */ /* 0x000fc40007810000 */
[----:B------:R-:W-:Y:S02]  /*40e0*/  FMNMX.FTZ R32, R28, R32, !PT ;  /* 0x000000201c207209 */ /* 0x000fe40007810000 */
[----:B------:R-:W-:Y:S02]  /*40f0*/  FSEL R98, R98, -INF , !P2 ;  /* 0xff80000062627808 */ /* 0x000fe40005000000 */
[----:B------:R-:W-:Y:S02]  /*4100*/  ISETP.GE.AND P2, PT, R25, R126, PT ;  /* 0x0000007e1900720c */ /* 0x000fe40003f46270 */
[----:B------:R-:W-:Y:S02]  /*4110*/  IADD3 R29, R2, 0x50, RZ ;  /* 0x00000050021d7810 */ /* 0x000fe40007ffe0ff */
[----:B------:R-:W-:Y:S02]  /*4120*/  FSEL R99, R99, -INF , !P0 ;  /* 0xff80000063637808 */ /* 0x000fe40004000000 */
[----:B------:R-:W-:-:S02]  /*4130*/  FMNMX.FTZ R33, R120, R33, !PT ;  /* 0x0000002178217209 */ /* 0x000fc40007810000 */
[----:B------:R-:W-:Y:S02]  /*4140*/  ISETP.GE.AND P4, PT, R25, R119, PT ;  /* 0x000000771900720c */ /* 0x000fe40003f86270 */
[----:B------:R-:W-:Y:S02]  /*4150*/  FMNMX.FTZ R32, R56, R32, !PT ;  /* 0x0000002038207209 */ /* 0x000fe40007810000 */
[----:B------:R-:W-:Y:S02]  /*4160*/  IADD3 R25, R2, 0x51, RZ ;  /* 0x0000005102197810 */ /* 0x000fe40007ffe0ff */
[----:B------:R-:W-:Y:S02]  /*4170*/  ISETP.GE.AND P0, PT, R29, R126, PT ;  /* 0x0000007e1d00720c */ /* 0x000fe40003f06270 */
[----:B------:R-:W-:Y:S02]  /*4180*/  FSEL R122, R122, -INF , !P2 ;  /* 0xff8000007a7a7808 */ /* 0x000fe40005000000 */
[----:B------:R-:W-:-:S02]  /*4190*/  FMNMX.FTZ R33, R99, R33, !PT ;  /* 0x0000002163217209 */ /* 0x000fc40007810000 */
[----:B------:R-:W-:Y:S02]  /*41a0*/  FMNMX.FTZ R32, R59, R32, !PT ;  /* 0x000000203b207209 */ /* 0x000fe40007810000 */
[----:B------:R-:W-:Y:S02]  /*41b0*/  FSEL R93, R93, -INF , !P3 ;  /* 0xff8000005d5d7808 */ /* 0x000fe40005800000 */
[C---:B------:R-:W-:Y:S02]  /*41c0*/  ISETP.GE.AND P5, PT, R25.reuse, R126, PT ;  /* 0x0000007e1900720c */ /* 0x040fe40003fa6270 */
[-C--:B------:R-:W-:Y:S02]  /*41d0*/  ISETP.GE.AND P2, PT, R25, R119.reuse, PT ;  /* 0x000000771900720c */ /* 0x080fe40003f46270 */
[----:B------:R-:W-:Y:S02]  /*41e0*/  ISETP.GE.AND P3, PT, R29, R119, PT ;  /* 0x000000771d00720c */ /* 0x000fe40003f66270 */
[----:B------:R-:W-:-:S02]  /*41f0*/  IADD3 R25, R2, 0x58, RZ ;  /* 0x0000005802197810 */ /* 0x000fc40007ffe0ff */
[----:B------:R-:W-:Y:S02]  /*4200*/  FSEL R54, R82, -INF , !P0 ;  /* 0xff80000052367808 */ /* 0x000fe40004000000 */
[----:B------:R-:W-:Y:S02]  /*4210*/  IADD3 R38, R2, 0x59, RZ ;  /* 0x0000005902267810 */ /* 0x000fe40007ffe0ff */
[----:B------:R-:W-:Y:S02]  /*4220*/  FMNMX.FTZ R33, R122, R33, !PT ;  /* 0x000000217a217209 */ /* 0x000fe40007810000 */
[----:B------:R-:W-:Y:S02]  /*4230*/  FMNMX.FTZ R32, R55, R32, !PT ;  /* 0x0000002037207209 */ /* 0x000fe40007810000 */
[----:B------:R-:W-:Y:S02]  /*4240*/  FSEL R92, R92, -INF , !P4 ;  /* 0xff8000005c5c7808 */ /* 0x000fe40006000000 */
[----:B------:R-:W-:-:S02]  /*4250*/  ISETP.GE.AND P4, PT, R25, R126, PT ;  /* 0x0000007e1900720c */ /* 0x000fc40003f86270 */
[----:B------:R-:W-:Y:S02]  /*4260*/  FSEL R50, R83, -INF , !P3 ;  /* 0xff80000053327808 */ /* 0x000fe40005800000 */
[----:B------:R-:W-:Y:S02]  /*4270*/  FSEL R53, R81, -INF , !P5 ;  /* 0xff80000051357808 */ /* 0x000fe40006800000 */
[----:B------:R-:W-:Y:S02]  /*4280*/  FMNMX.FTZ R33, R54, R33, !PT ;  /* 0x0000002136217209 */ /* 0x000fe40007810000 */
[----:B------:R-:W-:Y:S02]  /*4290*/  ISETP.GE.AND P3, PT, R38, R126, PT ;  /* 0x0000007e2600720c */ /* 0x000fe40003f66270 */
[----:B------:R-:W-:Y:S02]  /*42a0*/  FMNMX.FTZ R32, R123, R32, !PT ;  /* 0x000000207b207209 */ /* 0x000fe40007810000 */
[----:B------:R-:W-:-:S02]  /*42b0*/  FSEL R52, R20, -INF , !P4 ;  /* 0xff80000014347808 */ /* 0x000fc40006000000 */
[C---:B------:R-:W-:Y:S02]  /*42c0*/  IADD3 R73, R2.reuse, 0x60, RZ ;  /* 0x0000006002497810 */ /* 0x040fe40007ffe0ff */
[----:B------:R-:W-:Y:S02]  /*42d0*/  FMNMX.FTZ R20, R53, R33, !PT ;  /* 0x0000002135147209 */ /* 0x000fe40007810000 */
[----:B------:R-:W-:Y:S02]  /*42e0*/  FSEL R51, R9, -INF , !P3 ;  /* 0xff80000009337808 */ /* 0x000fe40005800000 */
[----:B------:R-:W-:Y:S02]  /*42f0*/  FMNMX.FTZ R9, R95, R32, !PT ;  /* 0x000000205f097209 */ /* 0x000fe40007810000 */
[----:B------:R-:W-:Y:S02]  /*4300*/  IADD3 R30, R2, 0x61, RZ ;  /* 0x00000061021e7810 */ /* 0x000fe40007ffe0ff */
[----:B------:R-:W-:-:S02]  /*4310*/  ISETP.GE.AND P4, PT, R73, R126, PT ;  /* 0x0000007e4900720c */ /* 0x000fc40003f86270 */
[----:B------:R-:W-:Y:S02]  /*4320*/  FMNMX.FTZ R20, R52, R20, !PT ;  /* 0x0000001434147209 */ /* 0x000fe40007810000 */
[----:B------:R-:W-:Y:S02]  /*4330*/  FMNMX.FTZ R9, R66, R9, !PT ;  /* 0x0000000942097209 */ /* 0x000fe40007810000 */
[----:B------:R-:W-:Y:S02]  /*4340*/  IADD3 R29, R2, 0x68, RZ ;  /* 0x00000068021d7810 */ /* 0x000fe40007ffe0ff */
[----:B------:R-:W-:Y:S02]  /*4350*/  ISETP.GE.AND P3, PT, R30, R126, PT ;  /* 0x0000007e1e00720c */ /* 0x000fe40003f66270 */
[----:B-1----:R-:W-:Y:S02]  /*4360*/  FSEL R36, R36, -INF , !P4 ;  /* 0xff80000024247808 */ /* 0x002fe40006000000 */
[----:B------:R-:W-:-:S02]  /*4370*/  FMNMX.FTZ R20, R51, R20, !PT ;  /* 0x0000001433147209 */ /* 0x000fc40007810000 */
[----:B------:R-:W-:Y:S02]  /*4380*/  FMNMX.FTZ R9, R65, R9, !PT ;  /* 0x0000000941097209 */ /* 0x000fe40007810000 */
[----:B------:R-:W-:Y:S02]  /*4390*/  IADD3 R72, R2, 0x69, RZ ;  /* 0x0000006902487810 */ /* 0x000fe40007ffe0ff */
[----:B------:R-:W-:Y:S02]  /*43a0*/  ISETP.GE.AND P4, PT, R29, R126, PT ;  /* 0x0000007e1d00720c */ /* 0x000fe40003f86270 */
[----:B------:R-:W-:Y:S02]  /*43b0*/  FSEL R35, R16, -INF , !P3 ;  /* 0xff80000010237808 */ /* 0x000fe40005800000 */
[----:B------:R-:W-:Y:S02]  /*43c0*/  FMNMX.FTZ R16, R36, R20, !PT ;  /* 0x0000001424107209 */ /* 0x000fe40007810000 */
[----:B------:R-:W-:-:S02]  /*43d0*/  FMNMX.FTZ R9, R63, R9, !PT ;  /* 0x000000093f097209 */ /* 0x000fc40007810000 */
[----:B------:R-:W-:Y:S02]  /*43e0*/  ISETP.GE.AND P3, PT, R72, R126, PT ;  /* 0x0000007e4800720c */ /* 0x000fe40003f66270 */
[----:B------:R-:W-:Y:S02]  /*43f0*/  FSEL R34, R13, -INF , !P4 ;  /* 0xff8000000d227808 */ /* 0x000fe40006000000 */
[----:B------:R-:W-:Y:S02]  /*4400*/  IADD3 R71, R2, 0x70, RZ ;  /* 0x0000007002477810 */ /* 0x000fe40007ffe0ff */
[----:B------:R-:W-:Y:S02]  /*4410*/  FMNMX.FTZ R13, R35, R16, !PT ;  /* 0x00000010230d7209 */ /* 0x000fe40007810000 */
[----:B------:R-:W-:Y:S02]  /*4420*/  FMNMX.FTZ R9, R98, R9, !PT ;  /* 0x0000000962097209 */ /* 0x000fe40007810000 */
[----:B------:R-:W-:-:S02]  /*4430*/  FSEL R33, R12, -INF , !P3 ;  /* 0xff8000000c217808 */ /* 0x000fc40005800000 */
[----:B------:R-:W-:Y:S02]  /*4440*/  IADD3 R70, R2, 0x71, RZ ;  /* 0x0000007102467810 */ /* 0x000fe40007ffe0ff */
[----:B------:R-:W-:Y:S02]  /*4450*/  ISETP.GE.AND P4, PT, R71, R126, PT ;  /* 0x0000007e4700720c */ /* 0x000fe40003f86270 */
[----:B------:R-:W-:Y:S02]  /*4460*/  FMNMX.FTZ R12, R34, R13, !PT ;  /* 0x0000000d220c7209 */ /* 0x000fe40007810000 */
[----:B------:R-:W-:Y:S02]  /*4470*/  FMNMX.FTZ R9, R97, R9, !PT ;  /* 0x0000000961097209 */ /* 0x000fe40007810000 */
[----:B------:R-:W-:Y:S02]  /*4480*/  ISETP.GE.AND P0, PT, R25, R119, PT ;  /* 0x000000771900720c */ /* 0x000fe40003f06270 */
        /* <DEDUP_REMOVED lines=11> */
[----:B------:R-:W-:Y:S02]  /*4540*/  FSEL R27, R27, -INF , !P4 ;  /* 0xff8000001b1b7808 */ /* 0x000fe40006000000 */
[----:B------:R-:W-:-:S02]  /*4550*/  FMNMX.FTZ R12, R31, R12, !PT ;  /* 0x0000000c1f0c7209 */ /* 0x000fc40007810000 */
[----:B------:R-:W-:Y:S02]  /*4560*/  FSEL R43, R80, -INF , !P2 ;  /* 0xff800000502b7808 */ /* 0x000fe40005000000 */
[----:B------:R-:W-:Y:S02]  /*4570*/  FMNMX.FTZ R9, R50, R9, !PT ;  /* 0x0000000932097209 */ /* 0x000fe40007810000 */
[----:B------:R-:W-:Y:S02]  /*4580*/  FSEL R26, R26, -INF , !P3 ;  /* 0xff8000001a1a7808 */ /* 0x000fe40005800000 */
[----:B------:R-:W-:Y:S02]  /*4590*/  FMNMX.FTZ R12, R27, R12, !PT ;  /* 0x0000000c1b0c7209 */ /* 0x000fe40007810000 */
[----:B------:R-:W-:Y:S02]  /*45a0*/  ISETP.GE.AND P2, PT, R38, R119, PT ;  /* 0x000000772600720c */ /* 0x000fe40003f46270 */
[----:B------:R-:W-:-:S02]  /*45b0*/  FSEL R38, R8, -INF , !P0 ;  /* 0xff80000008267808 */ /* 0x000fc40004000000 */
[----:B------:R-:W-:Y:S02]  /*45c0*/  FMNMX.FTZ R9, R43, R9, !PT ;  /* 0x000000092b097209 */ /* 0x000fe40007810000 */
[----:B------:R-:W-:Y:S02]  /*45d0*/  FMNMX.FTZ R8, R26, R12, !PT ;  /* 0x0000000c1a087209 */ /* 0x000fe40007810000 */
[----:B------:R-:W-:Y:S02]  /*45e0*/  ISETP.GE.AND P0, PT, R73, R119, PT ;  /* 0x000000774900720c */ /* 0x000fe40003f06270 */
[----:B------:R-:W-:Y:S02]  /*45f0*/  FSEL R37, R37, -INF , !P2 ;  /* 0xff80000025257808 */ /* 0x000fe40005000000 */
[----:B------:R-:W-:Y:S02]  /*4600*/  FMNMX.FTZ R12, R38, R9, !PT ;  /* 0x00000009260c7209 */ /* 0x000fe40007810000 */
[----:B------:R-:W-:Y:S01]  /*4610*/  ISETP.GE.AND P2, PT, R30, R119, PT ;  /* 0x000000771e00720c */ /* 0x000fe20003f46270 */
[----:B------:R-:W1:Y:S01]  /*4620*/  SHFL.BFLY PT, R9, R8, 0x2, 0x1f ;  /* 0x0c401f0008097f89 */ /* 0x000e6200000e0000 */
[----:B------:R-:W-:-:S02]  /*4630*/  FSEL R30, R10, -INF , !P0 ;  /* 0xff8000000a1e7808 */ /* 0x000fc40004000000 */
[----:B------:R-:W-:Y:S02]  /*4640*/  FMNMX.FTZ R12, R37, R12, !PT ;  /* 0x0000000c250c7209 */ /* 0x000fe40007810000 */
[-C--:B------:R-:W-:Y:S02]  /*4650*/  ISETP.GE.AND P0, PT, R29, R119.reuse, PT ;  /* 0x000000771d00720c */ /* 0x080fe40003f06270 */
[----:B------:R-:W-:Y:S02]  /*4660*/  FSEL R29, R11, -INF , !P2 ;  /* 0xff8000000b1d7808 */ /* 0x000fe40005000000 */
[----:B------:R-:W-:Y:S02]  /*4670*/  FMNMX.FTZ R12, R30, R12, !PT ;  /* 0x0000000c1e0c7209 */ /* 0x000fe40007810000 */
[----:B------:R-:W-:Y:S02]  /*4680*/  ISETP.GE.AND P2, PT, R72, R119, PT ;  /* 0x000000774800720c */ /* 0x000fe40003f46270 */
        /* <DEDUP_REMOVED lines=14> */
[----:B------:R-:W-:Y:S02]  /*4770*/  FSEL R21, R21, -INF , !P2 ;  /* 0xff80000015157808 */ /* 0x000fe40005000000 */
[----:B------:R-:W-:Y:S02]  /*4780*/  FMNMX.FTZ R10, R22, R12, !PT ;  /* 0x0000000c160a7209 */ /* 0x000fe40007810000 */
[----:B-1----:R-:W-:Y:S02]  /*4790*/  FMNMX.FTZ R9, R8, R9, !PT ;  /* 0x0000000908097209 */ /* 0x002fe40007810000 */
[----:B------:R-:W-:-:S03]  /*47a0*/  FMNMX.FTZ R10, R21, R10, !PT ;  /* 0x0000000a150a7209 */ /* 0x000fc60007810000 */
[----:B------:R-:W1:Y:S04]  /*47b0*/  SHFL.BFLY PT, R2, R9, 0x1, 0x1f ;  /* 0x0c201f0009027f89 */ /* 0x000e6800000e0000 */
[----:B------:R-:W2:Y:S01]  /*47c0*/  SHFL.BFLY PT, R8, R10, 0x2, 0x1f ;  /* 0x0c401f000a087f89 */ /* 0x000ea200000e0000 */
[----:B-1----:R-:W-:Y:S02]  /*47d0*/  FMNMX.FTZ R2, R9, R2, !PT ;  /* 0x0000000209027209 */ /* 0x002fe40007810000 */
[----:B--2---:R-:W-:-:S03]  /*47e0*/  FMNMX.FTZ R8, R10, R8, !PT ;  /* 0x000000080a087209 */ /* 0x004fc60007810000 */
[C---:B------:R-:W-:Y:S01]  /*47f0*/  FMUL.FTZ R25, R2.reuse, c[0x0][0x23c] ;  /* 0x00008f0002197a20 */ /* 0x040fe20000410000 */
[----:B------:R-:W-:Y:S01]  /*4800*/  FSETP.NEU.FTZ.AND P0, PT, R2, -INF , PT ;  /* 0xff8000000200780b */ /* 0x000fe20003f1d000 */
[----:B------:R-:W1:Y:S03]  /*4810*/  SHFL.BFLY PT, R9, R8, 0x1, 0x1f ;  /* 0x0c201f0008097f89 */ /* 0x000e6600000e0000 */
[----:B------:R-:W-:-:S05]  /*4820*/  FSEL R25, R25, RZ, P0 ;  /* 0x000000ff19197208 */ /* 0x000fca0000000000 */
[--C-:B------:R-:W-:Y:S02]  /*4830*/  FFMA.FTZ R90, R0, c[0x0][0x23c], -R25.reuse ;  /* 0x00008f00005a7a23 */ /* 0x100fe40000010819 */
[--C-:B------:R-:W-:Y:S02]  /*4840*/  FFMA.FTZ R15, R14, c[0x0][0x23c], -R25.reuse ;  /* 0x00008f000e0f7a23 */ /* 0x100fe40000010819 */
[--C-:B------:R-:W-:Y:S02]  /*4850*/  FFMA.FTZ R14, R17, c[0x0][0x23c], -R25.reuse ;  /* 0x00008f00110e7a23 */ /* 0x100fe40000010819 */
[--C-:B------:R-:W-:Y:S01]  /*4860*/  FFMA.FTZ R12, R39, c[0x0][0x23c], -R25.reuse ;  /* 0x00008f00270c7a23 */ /* 0x100fe20000010819 */
[----:B------:R-:W-:Y:S01]  /*4870*/  MUFU.EX2 R90, R90 ;  /* 0x0000005a005a7308 */ /* 0x000fe20000000800 */
[--C-:B------:R-:W-:Y:S02]  /*4880*/  FFMA.FTZ R17, R86, c[0x0][0x23c], -R25.reuse ;  /* 0x00008f0056117a23 */ /* 0x100fe40000010819 */
[----:B------:R-:W-:-:S02]  /*4890*/  FFMA.FTZ R16, R42, c[0x0][0x23c], -R25 ;  /* 0x00008f002a107a23 */ /* 0x000fc40000010819 */
[----:B------:R-:W-:Y:S02]  /*48a0*/  FFMA.FTZ R91, R68, c[0x0][0x23c], -R25 ;  /* 0x00008f00445b7a23 */ /* 0x000fe40000010819 */
[----:B------:R-:W-:Y:S01]  /*48b0*/  IMAD R86, R3, 0x2, R87 ;  /* 0x0000000203567824 */ /* 0x000fe200078e0257 */
[----:B------:R-:W-:Y:S01]  /*48c0*/  MUFU.EX2 R15, R15 ;  /* 0x0000000f000f7308 */ /* 0x000fe20000000800 */
[--C-:B------:R-:W-:Y:S01]  /*48d0*/  FFMA.FTZ R13, R41, c[0x0][0x23c], -R25.reuse ;  /* 0x00008f00290d7a23 */ /* 0x100fe20000010819 */
[----:B-1----:R-:W-:Y:S01]  /*48e0*/  FMNMX.FTZ R0, R8, R9, !PT ;  /* 0x0000000908007209 */ /* 0x002fe20007810000 */
[--C-:B------:R-:W-:Y:S01]  /*48f0*/  FFMA.FTZ R96, R96, c[0x0][0x23c], -R25.reuse ;  /* 0x00008f0060607a23 */ /* 0x100fe20000010819 */
[----:B------:R-:W-:Y:S01]  /*4900*/  LDSM.16.MT88.4 R8, [R87+0x3400] ;  /* 0x003400005708783b */ /* 0x000fe20000004200 */
[--C-:B------:R-:W-:Y:S01]  /*4910*/  FFMA.FTZ R88, R88, c[0x0][0x23c], -R25.reuse ;  /* 0x00008f0058587a23 */ /* 0x100fe20000010819 */
[C---:B------:R-:W-:Y:S01]  /*4920*/  FSETP.NEU.FTZ.AND P0, PT, R0.reuse, -INF , PT ;  /* 0xff8000000000780b */ /* 0x040fe20003f1d000 */
[----:B------:R-:W-:Y:S01]  /*4930*/  FMUL.FTZ R20, R0, c[0x0][0x23c] ;  /* 0x00008f0000147a20 */ /* 0x000fe20000410000 */
[----:B------:R-:W1:Y:S01]  /*4940*/  MUFU.EX2 R91, R91 ;  /* 0x0000005b005b7308 */ /* 0x000e620000000800 */
[----:B------:R-:W-:-:S02]  /*4950*/  FFMA.FTZ R67, R67, c[0x0][0x23c], -R25 ;  /* 0x00008f0043437a23 */ /* 0x000fc40000010819 */
[--C-:B------:R-:W-:Y:S01]  /*4960*/  FFMA.FTZ R64, R64, c[0x0][0x23c], -R25.reuse ;  /* 0x00008f0040407a23 */ /* 0x100fe20000010819 */
[----:B------:R-:W-:Y:S01]  /*4970*/  FSEL R20, R20, RZ, P0 ;  /* 0x000000ff14147208 */ /* 0x000fe20000000000 */
[--C-:B------:R-:W-:Y:S02]  /*4980*/  FFMA.FTZ R120, R120, c[0x0][0x23c], -R25.reuse ;  /* 0x00008f0078787a23 */ /* 0x100fe40000010819 */
[----:B------:R-:W-:Y:S01]  /*4990*/  FFMA.FTZ R54, R54, c[0x0][0x23c], -R25 ;  /* 0x00008f0036367a23 */ /* 0x000fe20000010819 */
[----:B------:R-:W2:Y:S01]  /*49a0*/  MUFU.EX2 R14, R14 ;  /* 0x0000000e000e7308 */ /* 0x000ea20000000800 */
[--C-:B------:R-:W-:Y:S02]  /*49b0*/  FFMA.FTZ R89, R69, c[0x0][0x23c], -R20.reuse ;  /* 0x00008f0045597a23 */ /* 0x100fe40000010814 */
[--C-:B------:R-:W-:Y:S02]  /*49c0*/  FFMA.FTZ R94, R7, c[0x0][0x23c], -R20.reuse ;  /* 0x00008f00075e7a23 */ /* 0x100fe40000010814 */
[----:B------:R-:W-:-:S02]  /*49d0*/  FFMA.FTZ R39, R6, c[0x0][0x23c], -R20 ;  /* 0x00008f0006277a23 */ /* 0x000fc40000010814 */
[--C-:B------:R-:W-:Y:S01]  /*49e0*/  FFMA.FTZ R42, R5, c[0x0][0x23c], -R20.reuse ;  /* 0x00008f00052a7a23 */ /* 0x100fe20000010814 */
[----:B------:R-:W-:Y:S01]  /*49f0*/  MUFU.EX2 R89, R89 ;  /* 0x0000005900597308 */ /* 0x000fe20000000800 */
[----:B------:R-:W3:Y:S01]  /*4a00*/  LDSM.16.MT88.4 R4, [R86+0x3000] ;  /* 0x003000005604783b */ /* 0x000ee20000004200 */
[----:B-1----:R-:W-:Y:S01]  /*4a10*/  F2FP.BF16.PACK_AB R68, R90, R91 ;  /* 0x0000005b5a44723e */ /* 0x002fe200000010ff */
[--C-:B------:R-:W-:Y:S02]  /*4a20*/  FFMA.FTZ R41, R40, c[0x0][0x23c], -R20.reuse ;  /* 0x00008f0028297a23 */ /* 0x100fe40000010814 */
[--C-:B------:R-:W-:Y:S02]  /*4a30*/  FFMA.FTZ R40, R62, c[0x0][0x23c], -R20.reuse ;  /* 0x00008f003e287a23 */ /* 0x100fe40000010814 */
[--C-:B------:R-:W-:Y:S01]  /*4a40*/  FFMA.FTZ R3, R60, c[0x0][0x23c], -R20.reuse ;  /* 0x00008f003c037a23 */ /* 0x100fe20000010814 */
[----:B------:R-:W1:Y:S01]  /*4a50*/  MUFU.EX2 R94, R94 ;  /* 0x0000005e005e7308 */ /* 0x000e620000000800 */
        /* <DEDUP_REMOVED lines=13> */
[--C-:B------:R-:W-:Y:S02]  /*4b30*/  FFMA.FTZ R95, R95, c[0x0][0x23c], -R20.reuse ;  /* 0x00008f005f5f7a23 */ /* 0x100fe40000010814 */
[----:B------:R-:W-:Y:S01]  /*4b40*/  MUFU.EX2 R13, R13 ;  /* 0x0000000d000d7308 */ /* 0x000fe20000000800 */
[--C-:B------:R-:W-:Y:S02]  /*4b50*/  FFMA.FTZ R66, R66, c[0x0][0x23c], -R20.reuse ;  /* 0x00008f0042427a23 */ /* 0x100fe40000010814 */
[--C-:B------:R-:W-:Y:S02]  /*4b60*/  FFMA.FTZ R65, R65, c[0x0][0x23c], -R20.reuse ;  /* 0x00008f0041417a23 */ /* 0x100fe40000010814 */
[----:B------:R-:W-:Y:S02]  /*4b70*/  FFMA.FTZ R63, R63, c[0x0][0x23c], -R20 ;  /* 0x00008f003f3f7a23 */ /* 0x000fe40000010814 */
[--C-:B------:R-:W-:Y:S01]  /*4b80*/  FFMA.FTZ R123, R121, c[0x0][0x23c], -R25.reuse ;  /* 0x00008f00797b7a23 */ /* 0x100fe20000010819 */
[----:B--2---:R-:W-:Y:S01]  /*4b90*/  F2FP.BF16.PACK_AB R71, R42, R39 ;  /* 0x000000272a47723e */ /* 0x004fe200000010ff */
        /* <DEDUP_REMOVED lines=8> */
[----:B------:R-:W-:Y:S02]  /*4c20*/  FFMA.FTZ R92, R92, c[0x0][0x23c], -R20 ;  /* 0x00008f005c5c7a23 */ /* 0x000fe40000010814 */
[----:B------:R-:W-:Y:S01]  /*4c30*/  FADD.FTZ R90, R91, R90 ;  /* 0x0000005a5b5a7221 */ /* 0x000fe20000010000 */
[----:B------:R-:W-:Y:S01]  /*4c40*/  HMMA.16816.F32.BF16 R76, R68, R78, RZ ;  /* 0x0000004e444c723c */ /* 0x000fe200000418ff */
[----:B------:R-:W-:Y:S01]  /*4c50*/  FADD.FTZ R89, R89, R94 ;  /* 0x0000005e59597221 */ /* 0x000fe20000010000 */
[----:B------:R-:W2:Y:S01]  /*4c60*/  MUFU.EX2 R16, R16 ;  /* 0x0000001000107308 */ /* 0x000ea20000000800 */
[----:B------:R-:W-:-:S02]  /*4c70*/  FADD.FTZ R90, R15, R90 ;  /* 0x0000005a0f5a7221 */ /* 0x000fc40000010000 */
[----:B------:R-:W-:Y:S02]  /*4c80*/  FADD.FTZ R89, R39, R89 ;  /* 0x0000005927597221 */ /* 0x000fe40000010000 */
[--C-:B------:R-:W-:Y:S01]  /*4c90*/  FFMA.FTZ R53, R53, c[0x0][0x23c], -R25.reuse ;  /* 0x00008f0035357a23 */ /* 0x100fe20000010819 */
[C---:B---3--:R-:W-:Y:S01]  /*4ca0*/  HMMA.16816.F32.BF16 R72, R68.reuse, R4, RZ ;  /* 0x000000044448723c */ /* 0x048fe200000418ff */
[--C-:B------:R-:W-:Y:S01]  /*4cb0*/  FFMA.FTZ R52, R52, c[0x0][0x23c], -R25.reuse ;  /* 0x00008f0034347a23 */ /* 0x100fe20000010819 */
[----:B------:R-:W3:Y:S01]  /*4cc0*/  MUFU.EX2 R41, R41 ;  /* 0x0000002900297308 */ /* 0x000ee20000000800 */
[----:B------:R-:W-:Y:S02]  /*4cd0*/  FFMA.FTZ R51, R51, c[0x0][0x23c], -R25 ;  /* 0x00008f0033337a23 */ /* 0x000fe40000010819 */
[--C-:B------:R-:W-:Y:S02]  /*4ce0*/  FFMA.FTZ R50, R50, c[0x0][0x23c], -R20.reuse ;  /* 0x00008f0032327a23 */ /* 0x100fe40000010814 */
[----:B-1----:R-:W-:Y:S01]  /*4cf0*/  F2FP.BF16.PACK_AB R4, R12, R13 ;  /* 0x0000000d0c04723e */ /* 0x002fe200000010ff */
[----:B------:R-:W-:Y:S01]  /*4d00*/  HMMA.16816.F32.BF16 R68, R68, R6, RZ ;  /* 0x000000064444723c */ /* 0x000fe200000418ff */
[--C-:B------:R-:W-:Y:S01]  /*4d10*/  FFMA.FTZ R43, R43, c[0x0][0x23c], -R20.reuse ;  /* 0x00008f002b2b7a23 */ /* 0x100fe20000010814 */
[----:B------:R-:W1:Y:S01]  /*4d20*/  MUFU.EX2 R40, R40 ;  /* 0x0000002800287308 */ /* 0x000e620000000800 */
[----:B------:R-:W-:-:S02]  /*4d30*/  FFMA.FTZ R38, R38, c[0x0][0x23c], -R20 ;  /* 0x00008f0026267a23 */ /* 0x000fc40000010814 */
[----:B------:R-:W-:Y:S02]  /*4d40*/  FFMA.FTZ R37, R37, c[0x0][0x23c], -R20 ;  /* 0x00008f0025257a23 */ /* 0x000fe40000010814 */
[----:B--2---:R-:W-:Y:S01]  /*4d50*/  F2FP.BF16.PACK_AB R6, R16, R17 ;  /* 0x000000111006723e */ /* 0x004fe200000010ff */
[----:B------:R-:W-:Y:S02]  /*4d60*/  FADD.FTZ R90, R14, R90 ;  /* 0x0000005a0e5a7221 */ /* 0x000fe40000010000 */
[----:B------:R-:W2:Y:S01]  /*4d70*/  MUFU.EX2 R3, R3 ;  /* 0x0000000300037308 */ /* 0x000ea20000000800 */
[----:B------:R-:W-:Y:S02]  /*4d80*/  FADD.FTZ R89, R42, R89 ;  /* 0x000000592a597221 */ /* 0x000fe40000010000 */
[----:B------:R-:W-:Y:S02]  /*4d90*/  FADD.FTZ R90, R13, R90 ;  /* 0x0000005a0d5a7221 */ /* 0x000fe40000010000 */
[----:B---3--:R-:W-:-:S02]  /*4da0*/  FADD.FTZ R89, R41, R89 ;  /* 0x0000005929597221 */ /* 0x008fc40000010000 */
[----:B------:R-:W-:Y:S01]  /*4db0*/  FFMA.FTZ R36, R36, c[0x0][0x23c], -R25 ;  /* 0x00008f0024247a23 */ /* 0x000fe20000010819 */
[----:B------:R-:W3:Y:S01]  /*4dc0*/  MUFU.EX2 R28, R28 ;  /* 0x0000001c001c7308 */ /* 0x000ee20000000800 */
[----:B-1----:R-:W-:Y:S01]  /*4dd0*/  F2FP.BF16.PACK_AB R5, R40, R41 ;  /* 0x000000292805723e */ /* 0x002fe200000010ff */
[----:B------:R-:W-:Y:S02]  /*4de0*/  FADD.FTZ R41, R12, R90 ;  /* 0x0000005a0c297221 */ /* 0x000fe40000010000 */
[----:B------:R-:W-:Y:S01]  /*4df0*/  FADD.FTZ R40, R40, R89 ;  /* 0x0000005928287221 */ /* 0x000fe20000010000 */
[----:B------:R-:W-:Y:S01]  /*4e00*/  LDSM.16.MT88.4 R12, [R86+0x4400] ;  /* 0x00440000560c783b */ /* 0x000fe20000004200 */
[----:B------:R-:W-:Y:S02]  /*4e10*/  FADD.FTZ R41, R17, R41 ;  /* 0x0000002911297221 */ /* 0x000fe40000010000 */
[----:B------:R-:W-:Y:S01]  /*4e20*/  MUFU.EX2 R62, R62 ;  /* 0x0000003e003e7308 */ /* 0x000fe20000000800 */
[----:B--2---:R-:W-:-:S02]  /*4e30*/  FADD.FTZ R40, R3, R40 ;  /* 0x0000002803287221 */ /* 0x004fc40000010000 */
[----:B------:R-:W-:Y:S02]  /*4e40*/  FADD.FTZ R41, R16, R41 ;  /* 0x0000002910297221 */ /* 0x000fe40000010000 */
[--C-:B------:R-:W-:Y:S02]  /*4e50*/  FFMA.FTZ R35, R35, c[0x0][0x23c], -R25.reuse ;  /* 0x00008f0023237a23 */ /* 0x100fe40000010819 */
[--C-:B------:R-:W-:Y:S01]  /*4e60*/  FFMA.FTZ R34, R34, c[0x0][0x23c], -R25.reuse ;  /* 0x00008f0022227a23 */ /* 0x100fe20000010819 */
[C---:B---3--:R-:W-:Y:S01]  /*4e70*/  F2FP.BF16.PACK_AB R7, R28.reuse, R3 ;  /* 0x000000031c07723e */ /* 0x048fe200000010ff */
[----:B------:R-:W1:Y:S01]  /*4e80*/  MUFU.EX2 R60, R60 ;  /* 0x0000003c003c7308 */ /* 0x000e620000000800 */
[----:B------:R-:W-:Y:S02]  /*4e90*/  FADD.FTZ R40, R28, R40 ;  /* 0x000000281c287221 */ /* 0x000fe40000010000 */
[----:B------:R-:W-:Y:S02]  /*4ea0*/  FFMA.FTZ R33, R33, c[0x0][0x23c], -R25 ;  /* 0x00008f0021217a23 */ /* 0x000fe40000010819 */
        /* <DEDUP_REMOVED lines=8> */
[----:B------:R-:W2:Y:S01]  /*4f30*/  LDSM.16.MT88.4 R8, [R86+0x3400] ;  /* 0x003400005608783b */ /* 0x000ea20000004200 */
[----:B------:R-:W3:Y:S01]  /*4f40*/  MUFU.EX2 R57, R57 ;  /* 0x0000003900397308 */ /* 0x000ee20000000800 */
[--C-:B------:R-:W-:Y:S02]  /*4f50*/  FFMA.FTZ R31, R31, c[0x0][0x23c], -R25.reuse ;  /* 0x00008f001f1f7a23 */ /* 0x100fe40000010819 */
[--C-:B------:R-:W-:Y:S02]  /*4f60*/  FFMA.FTZ R27, R27, c[0x0][0x23c], -R25.reuse ;  /* 0x00008f001b1b7a23 */ /* 0x100fe40000010819 */
[----:B------:R-:W-:-:S02]  /*4f70*/  FFMA.FTZ R25, R26, c[0x0][0x23c], -R25 ;  /* 0x00008f001a197a23 */ /* 0x000fc40000010819 */
[--C-:B------:R-:W-:Y:S01]  /*4f80*/  FFMA.FTZ R23, R23, c[0x0][0x23c], -R20.reuse ;  /* 0x00008f0017177a23 */ /* 0x100fe20000010814 */
[----:B------:R-:W-:Y:S01]  /*4f90*/  MUFU.EX2 R61, R61 ;  /* 0x0000003d003d7308 */ /* 0x000fe20000000800 */
[--C-:B------:R-:W-:Y:S02]  /*4fa0*/  FFMA.FTZ R22, R22, c[0x0][0x23c], -R20.reuse ;  /* 0x00008f0016167a23 */ /* 0x100fe40000010814 */
[----:B------:R-:W-:-:S05]  /*4fb0*/  FFMA.FTZ R122, R21, c[0x0][0x23c], -R20 ;  /* 0x00008f00157a7a23 */ /* 0x000fca0000010814 */
[----:B------:R-:W4:Y:S08]  /*4fc0*/  MUFU.EX2 R59, R59 ;  /* 0x0000003b003b7308 */ /* 0x000f300000000800 */
[----:B------:R-:W-:Y:S08]  /*4fd0*/  MUFU.EX2 R56, R56 ;  /* 0x0000003800387308 */ /* 0x000ff00000000800 */
[----:B------:R-:W5:Y:S01]  /*4fe0*/  MUFU.EX2 R55, R55 ;  /* 0x0000003700377308 */ /* 0x000f620000000800 */
[C---:B--2---:R-:W-:Y:S07]  /*4ff0*/  HMMA.16816.F32.BF16 R72, R4.reuse, R8, R72 ;  /* 0x000000080448723c */ /* 0x044fee0000041848 */
[----:B------:R-:W2:Y:S01]  /*5000*/  MUFU.EX2 R96, R96 ;  /* 0x0000006000607308 */ /* 0x000ea20000000800 */
        /* <DEDUP_REMOVED lines=9> */
[----:B-----5:R-:W-:Y:S01]  /*50a0*/  F2FP.BF16.PACK_AB R7, R55, R56 ;  /* 0x000000383707723e */ /* 0x020fe200000010ff */
[----:B------:R-:W-:Y:S02]  /*50b0*/  FADD.FTZ R62, R60, R62 ;  /* 0x0000003e3c3e7221 */ /* 0x000fe40000010000 */
[----:B------:R-:W-:Y:S02]  /*50c0*/  FADD.FTZ R61, R59, R61 ;  /* 0x0000003d3b3d7221 */ /* 0x000fe40000010000 */
[----:B------:R-:W-:Y:S01]  /*50d0*/  MUFU.EX2 R64, R64 ;  /* 0x0000004000407308 */ /* 0x000fe20000000800 */
[----:B------:R-:W-:Y:S02]  /*50e0*/  FADD.FTZ R62, R58, R62 ;  /* 0x0000003e3a3e7221 */ /* 0x000fe40000010000 */
[----:B------:R-:W-:-:S02]  /*50f0*/  FADD.FTZ R61, R56, R61 ;  /* 0x0000003d383d7221 */ /* 0x000fc40000010000 */
[----:B------:R-:W-:Y:S02]  /*5100*/  FADD.FTZ R57, R57, R62 ;  /* 0x0000003e39397221 */ /* 0x000fe40000010000 */
[----:B------:R-:W-:Y:S01]  /*5110*/  FADD.FTZ R55, R55, R61 ;  /* 0x0000003d37377221 */ /* 0x000fe20000010000 */
[----:B------:R-:W1:Y:S01]  /*5120*/  MUFU.EX2 R95, R95 ;  /* 0x0000005f005f7308 */ /* 0x000e620000000800 */
[----:B--2---:R-:W-:-:S04]  /*5130*/  FADD.FTZ R57, R96, R57 ;  /* 0x0000003960397221 */ /* 0x004fc80000010000 */
[----:B------:R-:W-:-:S03]  /*5140*/  FADD.FTZ R57, R88, R57 ;  /* 0x0000003958397221 */ /* 0x000fc60000010000 */
[----:B------:R-:W2:Y:S01]  /*5150*/  MUFU.EX2 R66, R66 ;  /* 0x0000004200427308 */ /* 0x000ea20000000800 */
[C---:B------:R-:W-:Y:S07]  /*5160*/  HMMA.16816.F32.BF16 R80, R4.reuse, R8, R80 ;  /* 0x000000080450723c */ /* 0x040fee0000041850 */
[----:B------:R-:W-:Y:S01]  /*5170*/  MUFU.EX2 R65, R65 ;  /* 0x0000004100417308 */ /* 0x000fe20000000800 */
[----:B-1----:R-:W-:Y:S01]  /*5180*/  FADD.FTZ R55, R95, R55 ;  /* 0x000000375f377221 */ /* 0x002fe20000010000 */
[----:B------:R-:W-:Y:S01]  /*5190*/  HMMA.16816.F32.BF16 R76, R4, R10, R76 ;  /* 0x0000000a044c723c */ /* 0x000fe2000004184c */
[----:B------:R-:W1:Y:S05]  /*51a0*/  LDSM.16.MT88.4 R8, [R86+0x3800] ;  /* 0x003800005608783b */ /* 0x000e6a0000004200 */
[----:B------:R-:W3:Y:S01]  /*51b0*/  MUFU.EX2 R63, R63 ;  /* 0x0000003f003f7308 */ /* 0x000ee20000000800 */
[----:B--2---:R-:W-:-:S07]  /*51c0*/  FADD.FTZ R55, R66, R55 ;  /* 0x0000003742377221 */ /* 0x004fce0000010000 */
[----:B------:R-:W-:Y:S08]  /*51d0*/  MUFU.EX2 R123, R123 ;  /* 0x0000007b007b7308 */ /* 0x000ff00000000800 */
[----:B------:R-:W2:Y:S08]  /*51e0*/  MUFU.EX2 R120, R120 ;  /* 0x0000007800787308 */ /* 0x000eb00000000800 */
[----:B------:R-:W-:Y:S08]  /*51f0*/  MUFU.EX2 R121, R121 ;  /* 0x0000007900797308 */ /* 0x000ff00000000800 */
[----:B------:R-:W4:Y:S01]  /*5200*/  MUFU.EX2 R99, R99 ;  /* 0x0000006300637308 */ /* 0x000f220000000800 */
[C---:B-1----:R-:W-:Y:S07]  /*5210*/  HMMA.16816.F32.BF16 R72, R4.reuse, R8, R72 ;  /* 0x000000080448723c */ /* 0x042fee0000041848 */
[----:B------:R-:W-:Y:S01]  /*5220*/  MUFU.EX2 R98, R98 ;  /* 0x0000006200627308 */ /* 0x000fe20000000800 */
[----:B------:R-:W-:Y:S01]  /*5230*/  HMMA.16816.F32.BF16 R68, R4, R10, R68 ;  /* 0x0000000a0444723c */ /* 0x000fe20000041844 */
[----:B------:R-:W1:Y:S06]  /*5240*/  LDSM.16.MT88.4 R8, [R87+0x3c00] ;  /* 0x003c00005708783b */ /* 0x000e6c0000004200 */
[----:B------:R-:W5:Y:S01]  /*5250*/  MUFU.EX2 R97, R97 ;  /* 0x0000006100617308 */ /* 0x000f620000000800 */
[----:B------:R-:W-:-:S02]  /*5260*/  F2FP.BF16.PACK_AB R4, R88, R96 ;  /* 0x000000605804723e */ /* 0x000fc400000010ff */
[----:B------:R-:W-:-:S05]  /*5270*/  F2FP.BF16.PACK_AB R6, R64, R67 ;  /* 0x000000434006723e */ /* 0x000fca00000010ff */
[----:B------:R-:W-:Y:S01]  /*5280*/  MUFU.EX2 R93, R93 ;  /* 0x0000005d005d7308 */ /* 0x000fe20000000800 */
[----:B------:R-:W-:Y:S01]  /*5290*/  F2FP.BF16.PACK_AB R5, R66, R95 ;  /* 0x0000005f4205723e */ /* 0x000fe200000010ff */
[----:B------:R-:W-:Y:S01]  /*52a0*/  FADD.FTZ R67, R67, R57 ;  /* 0x0000003943437221 */ /* 0x000fe20000010000 */
[----:B---3--:R-:W-:Y:S01]  /*52b0*/  F2FP.BF16.PACK_AB R7, R63, R65 ;  /* 0x000000413f07723e */ /* 0x008fe200000010ff */
[----:B------:R-:W-:Y:S02]  /*52c0*/  FADD.FTZ R65, R65, R55 ;  /* 0x0000003741417221 */ /* 0x000fe40000010000 */
[----:B------:R-:W-:Y:S02]  /*52d0*/  FADD.FTZ R67, R64, R67 ;  /* 0x0000004340437221 */ /* 0x000fe40000010000 */
[----:B------:R-:W3:Y:S01]  /*52e0*/  MUFU.EX2 R92, R92 ;  /* 0x0000005c005c7308 */ /* 0x000ee20000000800 */
[----:B------:R-:W-:-:S07]  /*52f0*/  FADD.FTZ R65, R63, R65 ;  /* 0x000000413f417221 */ /* 0x000fce0000010000 */
[----:B------:R-:W2:Y:S08]  /*5300*/  MUFU.EX2 R54, R54 ;  /* 0x0000003600367308 */ /* 0x000eb00000000800 */
[----:B------:R-:W2:Y:S01]  /*5310*/  MUFU.EX2 R53, R53 ;  /* 0x0000003500357308 */ /* 0x000ea20000000800 */
[C---:B-1----:R-:W-:Y:S07]  /*5320*/  HMMA.16816.F32.BF16 R80, R4.reuse, R8, R80 ;  /* 0x000000080450723c */ /* 0x042fee0000041850 */
[----:B------:R-:W-:Y:S01]  /*5330*/  MUFU.EX2 R52, R52 ;  /* 0x0000003400347308 */ /* 0x000fe20000000800 */
[C---:B------:R-:W-:Y:S01]  /*5340*/  HMMA.16816.F32.BF16 R76, R4.reuse, R10, R76 ;  /* 0x0000000a044c723c */ /* 0x040fe2000004184c */
[----:B------:R-:W1:Y:S06]  /*5350*/  LDSM.16.MT88.4 R8, [R86+0x3c00] ;  /* 0x003c00005608783b */ /* 0x000e6c0000004200 */
[----:B------:R-:W1:Y:S08]  /*5360*/  MUFU.EX2 R51, R51 ;  /* 0x0000003300337308 */ /* 0x000e700000000800 */
[----:B------:R-:W-:Y:S08]  /*5370*/  MUFU.EX2 R50, R50 ;  /* 0x0000003200327308 */ /* 0x000ff00000000800 */
[----:B------:R-:W1:Y:S08]  /*5380*/  MUFU.EX2 R43, R43 ;  /* 0x0000002b002b7308 */ /* 0x000e700000000800 */
[----:B------:R-:W-:Y:S08]  /*5390*/  MUFU.EX2 R38, R38 ;  /* 0x0000002600267308 */ /* 0x000ff00000000800 */
[----:B------:R-:W2:Y:S01]  /*53a0*/  MUFU.EX2 R37, R37 ;  /* 0x0000002500257308 */ /* 0x000ea20000000800 */
[C---:B-1----:R-:W-:Y:S07]  /*53b0*/  HMMA.16816.F32.BF16 R72, R4.reuse, R8, R72 ;  /* 0x000000080448723c */ /* 0x042fee0000041848 */
[----:B------:R1:W-:Y:S01]  /*53c0*/  MUFU.EX2 R3, R18 ;  /* 0x0000001200037308 */ /* 0x0003e20000000800 */
[----:B------:R-:W-:Y:S01]  /*53d0*/  HMMA.16816.F32.BF16 R68, R4, R10, R68 ;  /* 0x0000000a0444723c */ /* 0x000fe20000041844 */
[----:B------:R-:W3:Y:S06]  /*53e0*/  LDSM.16.MT88.4 R8, [R87+0x4000] ;  /* 0x004000005708783b */ /* 0x000eec0000004200 */
[----:B------:R-:W3:Y:S01]  /*53f0*/  MUFU.EX2 R36, R36 ;  /* 0x0000002400247308 */ /* 0x000ee20000000800 */
[----:B--2---:R-:W-:Y:S01]  /*5400*/  F2FP.BF16.PACK_AB R4, R120, R123 ;  /* 0x0000007b7804723e */ /* 0x004fe200000010ff */
[----:B------:R-:W-:Y:S01]  /*5410*/  FADD.FTZ R123, R123, R67 ;  /* 0x000000437b7b7221 */ /* 0x000fe20000010000 */
[----:B----4-:R-:W-:-:S05]  /*5420*/  F2FP.BF16.PACK_AB R6, R99, R121 ;  /* 0x000000796306723e */ /* 0x010fca00000010ff */
[----:B------:R-:W2:Y:S01]  /*5430*/  MUFU.EX2 R35, R35 ;  /* 0x0000002300237308 */ /* 0x000ea20000000800 */
[C---:B-----5:R-:W-:Y:S01]  /*5440*/  F2FP.BF16.PACK_AB R5, R97.reuse, R98 ;  /* 0x000000626105723e */ /* 0x060fe200000010ff */
[----:B-1----:R-:W-:Y:S01]  /*5450*/  LDSM.16.MT88.4 R16, [R86+0x4800] ;  /* 0x004800005610783b */ /* 0x002fe20000004200 */
[----:B---3--:R-:W-:Y:S01]  /*5460*/  F2FP.BF16.PACK_AB R7, R92, R93 ;  /* 0x0000005d5c07723e */ /* 0x008fe200000010ff */
        /* <DEDUP_REMOVED lines=8> */
[----:B------:R-:W-:Y:S02]  /*54f0*/  FADD.FTZ R93, R92, R93 ;  /* 0x0000005d5c5d7221 */ /* 0x000fe40000010000 */
[----:B------:R-:W-:-:S05]  /*5500*/  FADD.FTZ R121, R54, R121 ;  /* 0x0000007936797221 */ /* 0x000fca0000010000 */
[----:B------:R-:W-:Y:S01]  /*5510*/  MUFU.EX2 R30, R30 ;  /* 0x0000001e001e7308 */ /* 0x000fe20000000800 */
[C---:B------:R-:W-:Y:S07]  /*5520*/  HMMA.16816.F32.BF16 R80, R4.reuse, R8, R80 ;  /* 0x000000080450723c */ /* 0x040fee0000041850 */
[----:B------:R-:W3:Y:S01]  /*5530*/  MUFU.EX2 R29, R29 ;  /* 0x0000001d001d7308 */ /* 0x000ee20000000800 */
[C---:B------:R-:W-:Y:S01]  /*5540*/  HMMA.16816.F32.BF16 R76, R4.reuse, R10, R76 ;  /* 0x0000000a044c723c */ /* 0x040fe2000004184c */
[----:B------:R-:W4:Y:S06]  /*5550*/  LDSM.16.MT88.4 R8, [R86+0x4000] ;  /* 0x004000005608783b */ /* 0x000f2c0000004200 */
[----:B------:R-:W5:Y:S08]  /*5560*/  MUFU.EX2 R39, R39 ;  /* 0x0000002700277308 */ /* 0x000f700000000800 */
[----:B------:R-:W1:Y:S08]  /*5570*/  MUFU.EX2 R32, R32 ;  /* 0x0000002000207308 */ /* 0x000e700000000800 */
[----:B------:R-:W1:Y:S08]  /*5580*/  MUFU.EX2 R31, R31 ;  /* 0x0000001f001f7308 */ /* 0x000e700000000800 */
[----:B------:R-:W-:Y:S08]  /*5590*/  MUFU.EX2 R27, R27 ;  /* 0x0000001b001b7308 */ /* 0x000ff00000000800 */
[----:B------:R-:W-:Y:S01]  /*55a0*/  MUFU.EX2 R23, R23 ;  /* 0x0000001700177308 */ /* 0x000fe20000000800 */
[C---:B----4-:R-:W-:Y:S07]  /*55b0*/  HMMA.16816.F32.BF16 R72, R4.reuse, R8, R72 ;  /* 0x000000080448723c */ /* 0x050fee0000041848 */
[----:B------:R-:W-:Y:S01]  /*55c0*/  MUFU.EX2 R22, R22 ;  /* 0x0000001600167308 */ /* 0x000fe20000000800 */
[----:B------:R-:W-:Y:S01]  /*55d0*/  HMMA.16816.F32.BF16 R68, R4, R10, R68 ;  /* 0x0000000a0444723c */ /* 0x000fe20000041844 */
[----:B------:R-:W4:Y:S06]  /*55e0*/  LDSM.16.MT88.4 R8, [R87+0x4400] ;  /* 0x004400005708783b */ /* 0x000f2c0000004200 */
[----:B------:R-:W-:Y:S01]  /*55f0*/  MUFU.EX2 R122, R122 ;  /* 0x0000007a007a7308 */ /* 0x000fe20000000800 */
[C---:B------:R-:W-:Y:S01]  /*5600*/  F2FP.BF16.PACK_AB R4, R53.reuse, R54 ;  /* 0x000000363504723e */ /* 0x040fe200000010ff */
[----:B------:R-:W-:Y:S01]  /*5610*/  FADD.FTZ R53, R53, R121 ;  /* 0x0000007935357221 */ /* 0x000fe20000010000 */
[----:B------:R-:W-:-:S02]  /*5620*/  F2FP.BF16.PACK_AB R6, R51, R52 ;  /* 0x000000343306723e */ /* 0x000fc400000010ff */
[----:B------:R-:W-:Y:S01]  /*5630*/  F2FP.BF16.PACK_AB R5, R43, R50 ;  /* 0x000000322b05723e */ /* 0x000fe200000010ff */
[----:B------:R-:W-:Y:S01]  /*5640*/  FADD.FTZ R50, R50, R93 ;  /* 0x0000005d32327221 */ /* 0x000fe20000010000 */
[----:B------:R-:W-:Y:S01]  /*5650*/  F2FP.BF16.PACK_AB R7, R37, R38 ;  /* 0x000000262507723e */ /* 0x000fe200000010ff */
[----:B------:R-:W-:Y:S01]  /*5660*/  FADD.FTZ R53, R52, R53 ;  /* 0x0000003534357221 */ /* 0x000fe20000010000 */
[----:B------:R-:W-:Y:S01]  /*5670*/  LEA R121, P0, R115, c[0x0][0x168], 0x1 ;  /* 0x00005a0073797a11 */ /* 0x000fe200078008ff */
[----:B------:R-:W-:Y:S02]  /*5680*/  FADD.FTZ R50, R43, R50 ;  /* 0x000000322b327221 */ /* 0x000fe40000010000 */
[----:B------:R-:W-:Y:S01]  /*5690*/  FADD.FTZ R51, R51, R53 ;  /* 0x0000003533337221 */ /* 0x000fe20000010000 */
[----:B------:R-:W-:Y:S01]  /*56a0*/  LEA.HI.X R120, R115, c[0x0][0x16c], R85, 0x1, P0 ;  /* 0x00005b0073787a11 */ /* 0x000fe200000f0c55 */
[----:B------:R-:W-:Y:S01]  /*56b0*/  HMMA.16816.F32.BF16 R72, R4, R12, R72 ;  /* 0x0000000c0448723c */ /* 0x000fe20000041848 */
[----:B------:R-:W-:-:S02]  /*56c0*/  FADD.FTZ R38, R38, R50 ;  /* 0x0000003226267221 */ /* 0x000fc40000010000 */
[----:B------:R-:W-:Y:S02]  /*56d0*/  FADD.FTZ R51, R36, R51 ;  /* 0x0000003324337221 */ /* 0x000fe40000010000 */
[----:B------:R-:W-:Y:S02]  /*56e0*/  FADD.FTZ R38, R37, R38 ;  /* 0x0000002625267221 */ /* 0x000fe40000010000 */
[----:B------:R-:W-:Y:S01]  /*56f0*/  FFMA.FTZ R12, R24, c[0x0][0x23c], -R20 ;  /* 0x00008f00180c7a23 */ /* 0x000fe20000010814 */
[C---:B------:R-:W-:Y:S01]  /*5700*/  HMMA.16816.F32.BF16 R68, R4.reuse, R14, R68 ;  /* 0x0000000e0444723c */ /* 0x040fe20000041844 */
[----:B------:R-:W-:Y:S08]  /*5710*/  MUFU.EX2 R24, R25 ;  /* 0x0000001900187308 */ /* 0x000ff00000000800 */
[----:B------:R1:W1:Y:S01]  /*5720*/  MUFU.EX2 R25, R12 ;  /* 0x0000000c00197308 */ /* 0x0002620000000800 */
[C---:B----4-:R-:W-:Y:S08]  /*5730*/  HMMA.16816.F32.BF16 R80, R4.reuse, R8, R80 ;  /* 0x000000080450723c */ /* 0x050ff00000041850 */
[----:B------:R-:W-:Y:S01]  /*5740*/  HMMA.16816.F32.BF16 R76, R4, R10, R76 ;  /* 0x0000000a044c723c */ /* 0x000fe2000004184c */
[----:B------:R-:W4:Y:S04]  /*5750*/  LDSM.16.MT88.4 R8, [R87+0x4800] ;  /* 0x004800005708783b */ /* 0x000f280000004200 */
[----:B-1----:R-:W1:Y:S02]  /*5760*/  LDSM.16.MT88.4 R12, [R87+0x4c00] ;  /* 0x004c0000570c783b */ /* 0x002e640000004200 */
[C---:B--2---:R-:W-:Y:S01]  /*5770*/  F2FP.BF16.PACK_AB R4, R35.reuse, R36 ;  /* 0x000000242304723e */ /* 0x044fe200000010ff */
[----:B------:R-:W-:Y:S01]  /*5780*/  FADD.FTZ R35, R35, R51 ;  /* 0x0000003323237221 */ /* 0x000fe20000010000 */
[----:B------:R-:W-:-:S02]  /*5790*/  F2FP.BF16.PACK_AB R6, R33, R34 ;  /* 0x000000222106723e */ /* 0x000fc400000010ff */
[----:B---3--:R-:W-:Y:S01]  /*57a0*/  F2FP.BF16.PACK_AB R5, R29, R30 ;  /* 0x0000001e1d05723e */ /* 0x008fe200000010ff */
[----:B------:R-:W-:Y:S01]  /*57b0*/  FADD.FTZ R30, R30, R38 ;  /* 0x000000261e1e7221 */ /* 0x000fe20000010000 */
[----:B-----5:R-:W-:Y:S01]  /*57c0*/  F2FP.BF16.PACK_AB R7, R3, R39 ;  /* 0x000000270307723e */ /* 0x020fe200000010ff */
[----:B------:R-:W-:Y:S02]  /*57d0*/  FADD.FTZ R35, R34, R35 ;  /* 0x0000002322237221 */ /* 0x000fe40000010000 */
[----:B------:R-:W-:Y:S02]  /*57e0*/  FADD.FTZ R30, R29, R30 ;  /* 0x0000001e1d1e7221 */ /* 0x000fe40000010000 */
[----:B------:R-:W-:Y:S02]  /*57f0*/  FADD.FTZ R33, R33, R35 ;  /* 0x0000002321217221 */ /* 0x000fe40000010000 */
        /* <DEDUP_REMOVED lines=9> */
[----:B------:R-:W-:Y:S02]  /*5890*/  FADD.FTZ R123, R24, R33 ;  /* 0x00000021187b7221 */ /* 0x000fe40000010000 */
[----:B------:R-:W-:Y:S01]  /*58a0*/  FADD.FTZ R39, R22, R39 ;  /* 0x0000002716277221 */ /* 0x000fe20000010000 */
[C---:B----4-:R-:W-:Y:S08]  /*58b0*/  HMMA.16816.F32.BF16 R80, R4.reuse, R8, R80 ;  /* 0x000000080450723c */ /* 0x050ff00000041850 */
[----:B------:R-:W-:Y:S01]  /*58c0*/  HMMA.16816.F32.BF16 R76, R4, R10, R76 ;  /* 0x0000000a044c723c */ /* 0x000fe2000004184c */
[----:B------:R-:W2:Y:S06]  /*58d0*/  LDSM.16.MT88.4 R8, [R86+0x4c00] ;  /* 0x004c00005608783b */ /* 0x000eac0000004200 */
[----:B------:R-:W-:-:S02]  /*58e0*/  F2FP.BF16.PACK_AB R4, R31, R32 ;  /* 0x000000201f04723e */ /* 0x000fc400000010ff */
[----:B------:R-:W-:Y:S02]  /*58f0*/  F2FP.BF16.PACK_AB R6, R24, R27 ;  /* 0x0000001b1806723e */ /* 0x000fe400000010ff */
[----:B------:R-:W-:Y:S02]  /*5900*/  F2FP.BF16.PACK_AB R5, R23, R25 ;  /* 0x000000191705723e */ /* 0x000fe400000010ff */
[C---:B------:R-:W-:Y:S01]  /*5910*/  F2FP.BF16.PACK_AB R7, R122.reuse, R22 ;  /* 0x000000167a07723e */ /* 0x040fe200000010ff */
[----:B------:R-:W-:-:S06]  /*5920*/  FADD.FTZ R122, R122, R39 ;  /* 0x000000277a7a7221 */ /* 0x000fcc0000010000 */
[C---:B-1----:R-:W-:Y:S08]  /*5930*/  HMMA.16816.F32.BF16 R80, R4.reuse, R12, R80 ;  /* 0x0000000c0450723c */ /* 0x042ff00000041850 */
[C---:B------:R-:W-:Y:S08]  /*5940*/  HMMA.16816.F32.BF16 R76, R4.reuse, R14, R76 ;  /* 0x0000000e044c723c */ /* 0x040ff0000004184c */
        /* <DEDUP_REMOVED lines=66> */
.L_x_3605:
[----:B------:R-:W-:-:S04]  /*5d70*/  LEA R5, -R45, RZ, 0x7 ;  /* 0x000000ff2d057211 */ /* 0x000fc800078e39ff */
[----:B------:R-:W-:Y:S02]  /*5d80*/  SHF.R.S32.HI R4, RZ, 0x1f, R5 ;  /* 0x0000001fff047819 */ /* 0x000fe40000011405 */
.L_x_3606:
[----:B------:R-:W-:Y:S02]  /*5d90*/  ISETP.GE.AND P0, PT, R112, c[0x0][0x220], PT ;  /* 0x0000880070007a0c */ /* 0x000fe40003f06270 */
[----:B------:R-:W-:-:S04]  /*5da0*/  LEA R124, P4, R5, R124, 0x1 ;  /* 0x0000007c057c7211 */ /* 0x000fc800078808ff */
[----:B------:R-:W-:-:S07]  /*5db0*/  LEA.HI.X R125, R5, R125, R4, 0x1, P4 ;  /* 0x0000007d057d7211 */ /* 0x000fce00020f0c04 */
[----:B------:R-:W-:Y:S01]  /*5dc0*/  @!P0 IMAD.MOV.U32 R48, RZ, RZ, R46 ;  /* 0x000000ffff308224 */ /* 0x000fe200078e002e */
[-C--:B------:R-:W-:Y:S01]  /*5dd0*/  @!P0 IADD3 R6, P2, P1, R5, R46.reuse, R114 ;  /* 0x0000002e05068210 */ /* 0x080fe2000795e072 */
[----:B------:R-:W-:Y:S01]  /*5de0*/  @!P0 IMAD.MOV.U32 R3, RZ, RZ, c[0x0][0x1a4] ;  /* 0x00006900ff038624 */ /* 0x000fe200078e00ff */
[C---:B------:R-:W-:Y:S01]  /*5df0*/  @!P0 LEA R7, P3, R45.reuse, R46, 0x6 ;  /* 0x0000002e2d078211 */ /* 0x040fe200078630ff */
[C---:B------:R-:W-:Y:S01]  /*5e00*/  @!P0 IMAD.WIDE.U32 R10, R45.reuse, 0x60, R48 ;  /* 0x000000602d0a8825 */ /* 0x040fe200078e0030 */
[-C--:B------:R-:W-:Y:S01]  /*5e10*/  @!P0 IADD3.X R48, R4, R49.reuse, R111, P2, P1 ;  /* 0x0000003104308210 */ /* 0x080fe200017e246f */
[----:B------:R-:W-:Y:S01]  /*5e20*/  @P0 STS [R109+0x3000], RZ ;  /* 0x003000ff6d000388 */ /* 0x000fe20000000800 */
[----:B------:R-:W-:Y:S01]  /*5e30*/  @!P0 LEA.HI.X R3, R45, R49, R3, 0x6, P3 ;  /* 0x000000312d038211 */ /* 0x000fe200018f3403 */
[----:B------:R-:W-:Y:S01]  /*5e40*/  @!P0 IMAD.MOV.U32 R8, RZ, RZ, c[0x0][0x1a4] ;  /* 0x00006900ff088624 */ /* 0x000fe200078e00ff */
[C---:B------:R-:W-:Y:S01]  /*5e50*/  @!P0 IADD3 R7, P2, R5.reuse, R7, RZ ;  /* 0x0000000705078210 */ /* 0x040fe20007f5e0ff */
[----:B------:R-:W-:Y:S01]  /*5e60*/  @P0 STS [R109+0x3004], RZ ;  /* 0x003004ff6d000388 */ /* 0x000fe20000000800 */
[----:B------:R-:W-:Y:S01]  /*5e70*/  @!P0 LEA R12, P3, R6, c[0x0][0x170], 0x1 ;  /* 0x00005c00060c8a11 */ /* 0x000fe200078608ff */
[----:B------:R-:W-:Y:S01]  /*5e80*/  @!P0 IMAD R8, R8, 0x60, RZ ;  /* 0x0000006008088824 */ /* 0x000fe200078e02ff */
[----:B------:R-:W-:Y:S01]  /*5e90*/  @!P0 IADD3 R9, P1, R5, R10, RZ ;  /* 0x0000000a05098210 */ /* 0x000fe20007f3e0ff */
[----:B------:R-:W-:Y:S01]  /*5ea0*/  @!P0 IMAD.X R3, R4, 0x1, R3, P2 ;  /* 0x0000000104038824 */ /* 0x000fe200010e0603 */
[----:B------:R-:W-:Y:S01]  /*5eb0*/  @!P0 LEA.HI.X R13, R6, c[0x0][0x174], R48, 0x1, P3 ;  /* 0x00005d00060d8a11 */ /* 0x000fe200018f0c30 */
[----:B------:R-:W-:Y:S01]  /*5ec0*/  @!P0 IMAD.MOV.U32 R10, RZ, RZ, R124 ;  /* 0x000000ffff0a8224 */ /* 0x000fe200078e007c */
[----:B------:R-:W-:Y:S01]  /*5ed0*/  @!P0 IADD3.X R8, R4, R11, R8, P1, !PT ;  /* 0x0000000b04088210 */ /* 0x000fe20000ffe408 */
[----:B------:R-:W-:Y:S01]  /*5ee0*/  @!P0 IMAD.MOV.U32 R11, RZ, RZ, R125 ;  /* 0x000000ffff0b8224 */ /* 0x000fe200078e007d */
[----:B------:R-:W-:Y:S01]  /*5ef0*/  @!P0 LEA R6, P2, R7, c[0x0][0x170], 0x1 ;  /* 0x00005c0007068a11 */ /* 0x000fe200078408ff */
[----:B------:R-:W-:Y:S01]  /*5f00*/  @P0 STS.64 [R109+0x3008], RZ ;  /* 0x003008ff6d000388 */ /* 0x000fe20000000a00 */
[----:B------:R-:W-:-:S02]  /*5f10*/  @!P0 LEA R4, P1, R9, c[0x0][0x170], 0x1 ;  /* 0x00005c0009048a11 */ /* 0x000fc400078208ff */
[----:B------:R-:W-:Y:S01]  /*5f20*/  @!P0 LEA.HI.X R7, R7, c[0x0][0x174], R3, 0x1, P2 ;  /* 0x00005d0007078a11 */ /* 0x000fe200010f0c03 */
[----:B------:R-:W-:Y:S01]  /*5f30*/  @!PT LDS RZ, [RZ] ;  /* 0x00000000fffff984 */ /* 0x000fe20000000800 */
[----:B------:R-:W-:Y:S01]  /*5f40*/  @!PT LDS RZ, [RZ] ;  /* 0x00000000fffff984 */ /* 0x000fe20000000800 */
[----:B------:R-:W-:Y:S01]  /*5f50*/  @!PT LDS RZ, [RZ] ;  /* 0x00000000fffff984 */ /* 0x000fe20000000800 */
[----:B------:R1:W-:Y:S01]  /*5f60*/  @!P0 LDGSTS.E.BYPASS.LTC128B.128 [R109+0x3000], [R10.64] ;  /* 0x030000000a6d8fae */ /* 0x0003e2000b901d46 */
[----:B------:R-:W-:Y:S02]  /*5f70*/  @!P0 LEA.HI.X R5, R9, c[0x0][0x174], R8, 0x1, P1 ;  /* 0x00005d0009058a11 */ /* 0x000fe400008f0c08 */
        /* <DEDUP_REMOVED lines=19> */
[----:B------:R-:W5:Y:S04]  /*60b0*/  LDSM.16.M88.4 R32, [R101+0x1800] ;  /* 0x001800006520783b */ /* 0x000f680000000200 */
[----:B------:R-:W5:Y:S04]  /*60c0*/  LDSM.16.M88.4 R40, [R101+0x1400] ;  /* 0x001400006528783b */ /* 0x000f680000000200 */
[----:B------:R-:W-:Y:S04]  /*60d0*/  LDSM.16.M88.4 R64, [R102] ;  /* 0x000000006640783b */ /* 0x000fe80000000200 */
[----:B---3--:R-:W3:Y:S04]  /*60e0*/  LDSM.16.M88.4 R4, [R100] ;  /* 0x000000006404783b */ /* 0x008ee80000000200 */
[----:B------:R-:W3:Y:S04]  /*60f0*/  LDSM.16.M88.4 R92, [R100+0xc00] ;  /* 0x000c0000645c783b */ /* 0x000ee80000000200 */
[----:B--2---:R-:W2:Y:S04]  /*6100*/  LDSM.16.M88.4 R12, [R100+0x800] ;  /* 0x00080000640c783b */ /* 0x004ea80000000200 */
[----:B------:R-:W2:Y:S04]  /*6110*/  LDSM.16.M88.4 R20, [R100+0x400] ;  /* 0x000400006414783b */ /* 0x000ea80000000200 */
[----:B-1----:R-:W1:Y:S01]  /*6120*/  LDSM.16.M88.4 R8, [R101+0x2400] ;  /* 0x002400006508783b */ /* 0x002e620000000200 */
        /* <DEDUP_REMOVED lines=9> */
[C---:B------:R-:W-:Y:S08]  /*61c0*/  HMMA.16816.F32.BF16 R36, R88.reuse, R32, RZ ;  /* 0x000000205824723c */ /* 0x040ff000000418ff */
[C---:B------:R-:W-:Y:S08]  /*61d0*/  HMMA.16816.F32.BF16 R44, R88.reuse, R40, RZ ;  /* 0x00000028582c723c */ /* 0x040ff000000418ff */
[C---:B------:R-:W-:Y:S08]  /*61e0*/  HMMA.16816.F32.BF16 R32, R88.reuse, R34, RZ ;  /* 0x000000225820723c */ /* 0x040ff000000418ff */
[----:B------:R-:W-:Y:S08]  /*61f0*/  HMMA.16816.F32.BF16 R40, R88, R42, RZ ;  /* 0x0000002a5828723c */ /* 0x000ff000000418ff */
[C---:B---3--:R-:W-:Y:S08]  /*6200*/  HMMA.16816.F32.BF16 R52, R64.reuse, R4, R52 ;  /* 0x000000044034723c */ /* 0x048ff00000041834 */
[C---:B------:R-:W-:Y:S01]  /*6210*/  HMMA.16816.F32.BF16 R48, R64.reuse, R6, R48 ;  /* 0x000000064030723c */ /* 0x040fe20000041830 */
[----:B------:R-:W3:Y:S07]  /*6220*/  LDSM.16.M88.4 R4, [R100+0x1400] ;  /* 0x001400006404783b */ /* 0x000eee0000000200 */
[C---:B------:R-:W-:Y:S08]  /*6230*/  HMMA.16816.F32.BF16 R28, R64.reuse, R92, R28 ;  /* 0x0000005c401c723c */ /* 0x040ff0000004181c */
[----:B------:R-:W-:Y:S01]  /*6240*/  HMMA.16816.F32.BF16 R24, R64, R94, R24 ;  /* 0x0000005e4018723c */ /* 0x000fe20000041818 */
[----:B------:R-:W5:Y:S01]  /*6250*/  LDSM.16.M88.4 R92, [R101+0x2c00] ;  /* 0x002c0000655c783b */ /* 0x000f620000000200 */
[----:B------:R-:W-:-:S02]  /*6260*/  FMUL.FTZ R54, R54, c[0x0][0x2ec] ;  /* 0x0000bb0036367a20 */ /* 0x000fc40000410000 */
[----:B------:R-:W-:Y:S02]  /*6270*/  FMUL.FTZ R3, R52, c[0x0][0x2ec] ;  /* 0x0000bb0034037a20 */ /* 0x000fe40000410000 */
[----:B------:R-:W-:Y:S02]  /*6280*/  FMUL.FTZ R52, R53, c[0x0][0x2ec] ;  /* 0x0000bb0035347a20 */ /* 0x000fe40000410000 */
[----:B--2---:R-:W-:Y:S01]  /*6290*/  HMMA.16816.F32.BF16 R36, R64, R12, R36 ;  /* 0x0000000c4024723c */ /* 0x004fe20000041824 */
[----:B------:R-:W-:Y:S01]  /*62a0*/  FMUL.FTZ R48, R48, c[0x0][0x2ec] ;  /* 0x0000bb0030307a20 */ /* 0x000fe20000410000 */
[----:B------:R-:W-:Y:S01]  /*62b0*/  MUFU.TANH R3, R3 ;  /* 0x0000000300037308 */ /* 0x000fe20000002400 */
[----:B------:R-:W-:-:S05]  /*62c0*/  FMUL.FTZ R50, R50, c[0x0][0x2ec] ;  /* 0x0000bb0032327a20 */ /* 0x000fca0000410000 */
[C---:B------:R-:W-:Y:S01]  /*62d0*/  HMMA.16816.F32.BF16 R32, R64.reuse, R14, R32 ;  /* 0x0000000e4020723c */ /* 0x040fe20000041820 */
[----:B------:R-:W-:Y:S01]  /*62e0*/  FMUL.FTZ R28, R28, c[0x0][0x2ec] ;  /* 0x0000bb001c1c7a20 */ /* 0x000fe20000410000 */
[----:B------:R-:W-:Y:S01]  /*62f0*/  MUFU.TANH R52, R52 ;  /* 0x0000003400347308 */ /* 0x000fe20000002400 */
[----:B------:R-:W-:Y:S02]  /*6300*/  FMUL.FTZ R29, R29, c[0x0][0x2ec] ;  /* 0x0000bb001d1d7a20 */ /* 0x000fe40000410000 */
[----:B------:R-:W-:Y:S02]  /*6310*/  FMUL.FTZ R30, R30, c[0x0][0x2ec] ;  /* 0x0000bb001e1e7a20 */ /* 0x000fe40000410000 */
[----:B------:R-:W-:Y:S01]  /*6320*/  FMUL.FTZ R31, R31, c[0x0][0x2ec] ;  /* 0x0000bb001f1f7a20 */ /* 0x000fe20000410000 */
[----:B------:R-:W-:Y:S01]  /*6330*/  HMMA.16816.F32.BF16 R44, R64, R20, R44 ;  /* 0x00000014402c723c */ /* 0x000fe2000004182c */
[----:B------:R-:W-:Y:S01]  /*6340*/  FMUL.FTZ R24, R24, c[0x0][0x2ec] ;  /* 0x0000bb0018187a20 */ /* 0x000fe20000410000 */
[----:B------:R2:W-:Y:S01]  /*6350*/  MUFU.TANH R128, R28 ;  /* 0x0000001c00807308 */ /* 0x0005e20000002400 */
[----:B------:R-:W-:-:S02]  /*6360*/  FMUL.FTZ R27, R27, c[0x0][0x2ec] ;  /* 0x0000bb001b1b7a20 */ /* 0x000fc40000410000 */
[----:B------:R-:W-:Y:S02]  /*6370*/  FMUL.FTZ R26, R26, c[0x0][0x2ec] ;  /* 0x0000bb001a1a7a20 */ /* 0x000fe40000410000 */
[----:B------:R-:W-:Y:S01]  /*6380*/  FMUL.FTZ R25, R25, c[0x0][0x2ec] ;  /* 0x0000bb0019197a20 */ /* 0x000fe20000410000 */
[----:B------:R-:W-:Y:S01]  /*6390*/  HMMA.16816.F32.BF16 R40, R64, R22, R40 ;  /* 0x000000164028723c */ /* 0x000fe20000041828 */
[----:B------:R-:W-:Y:S01]  /*63a0*/  FMUL.FTZ R36, R36, c[0x0][0x2ec] ;  /* 0x0000bb0024247a20 */ /* 0x000fe20000410000 */
[----:B------:R3:W3:Y:S01]  /*63b0*/  MUFU.TANH R53, R48 ;  /* 0x0000003000357308 */ /* 0x0006e20000002400 */
[----:B------:R-:W-:Y:S02]  /*63c0*/  FMUL.FTZ R37, R37, c[0x0][0x2ec] ;  /* 0x0000bb0025257a20 */ /* 0x000fe40000410000 */
[----:B------:R-:W-:Y:S02]  /*63d0*/  FMUL.FTZ R38, R38, c[0x0][0x2ec] ;  /* 0x0000bb0026267a20 */ /* 0x000fe40000410000 */
[----:B------:R-:W-:Y:S01]  /*63e0*/  FMUL.FTZ R39, R39, c[0x0][0x2ec] ;  /* 0x0000bb0027277a20 */ /* 0x000fe20000410000 */
[----:B-1----:R-:W-:Y:S01]  /*63f0*/  HMMA.16816.F32.BF16 R12, R88, R8, RZ ;  /* 0x00000008580c723c */ /* 0x002fe200000418ff */
[----:B------:R-:W-:Y:S01]  /*6400*/  FMUL.FTZ R35, R35, c[0x0][0x2ec] ;  /* 0x0000bb0023237a20 */ /* 0x000fe20000410000 */
[----:B------:R1:W-:Y:S01]  /*6410*/  MUFU.TANH R130, R29 ;  /* 0x0000001d00827308 */ /* 0x0003e20000002400 */
[----:B--2---:R-:W-:-:S02]  /*6420*/  IMAD.SHL.U32 R28, R108, 0x80, RZ ;  /* 0x000000806c1c7824 */ /* 0x004fc400078e00ff */
[----:B------:R-:W-:Y:S02]  /*6430*/  FMUL.FTZ R32, R32, c[0x0][0x2ec] ;  /* 0x0000bb0020207a20 */ /* 0x000fe40000410000 */
[----:B------:R-:W-:Y:S01]  /*6440*/  FMUL.FTZ R34, R34, c[0x0][0x2ec] ;  /* 0x0000bb0022227a20 */ /* 0x000fe20000410000 */
[C---:B----4-:R-:W-:Y:S01]  /*6450*/  HMMA.16816.F32.BF16 R20, R88.reuse, R16, RZ ;  /* 0x000000105814723c */ /* 0x050fe200000418ff */
[----:B------:R-:W-:Y:S01]  /*6460*/  FMUL.FTZ R44, R44, c[0x0][0x2ec] ;  /* 0x0000bb002c2c7a20 */ /* 0x000fe20000410000 */
[----:B------:R-:W-:Y:S01]  /*6470*/  MUFU.TANH R134, R36 ;  /* 0x0000002400867308 */ /* 0x000fe20000002400 */
[----:B---3--:R-:W-:Y:S02]  /*6480*/  FMUL.FTZ R48, R49, c[0x0][0x2ec] ;  /* 0x0000bb0031307a20 */ /* 0x008fe40000410000 */
[----:B------:R-:W-:Y:S02]  /*6490*/  FMUL.FTZ R46, R46, c[0x0][0x2ec] ;  /* 0x0000bb002e2e7a20 */ /* 0x000fe40000410000 */
[----:B------:R-:W-:Y:S01]  /*64a0*/  FMUL.FTZ R33, R33, c[0x0][0x2ec] ;  /* 0x0000bb0021217a20 */ /* 0x000fe20000410000 */
[----:B------:R-:W-:Y:S01]  /*64b0*/  HMMA.16816.F32.BF16 R8, R88, R10, RZ ;  /* 0x0000000a5808723c */ /* 0x000fe200000418ff */
[----:B------:R-:W-:Y:S01]  /*64c0*/  FMUL.FTZ R40, R40, c[0x0][0x2ec] ;  /* 0x0000bb0028287a20 */ /* 0x000fe20000410000 */
[----:B-1----:R-:W-:Y:S01]  /*64d0*/  LOP3.LUT R29, R28, R118, RZ, 0xfc, !PT ;  /* 0x000000761c1d7212 */ /* 0x002fe200078efcff */
[----:B------:R-:W1:Y:S01]  /*64e0*/  MUFU.TANH R48, R48 ;  /* 0x0000003000307308 */ /* 0x000e620000002400 */
[----:B------:R-:W-:-:S04]  /*64f0*/  FMUL.FTZ R42, R42, c[0x0][0x2ec] ;  /* 0x0000bb002a2a7a20 */ /* 0x000fc80000410000 */
[----:B------:R-:W-:Y:S03]  /*6500*/  HMMA.16816.F32.BF16 R16, R88, R18, RZ ;  /* 0x000000125810723c */ /* 0x000fe600000418ff */
[----:B------:R2:W-:Y:S05]  /*6510*/  MUFU.TANH R49, R44 ;  /* 0x0000002c00317308 */ /* 0x0005ea0000002400 */
[C---:B------:R-:W-:Y:S03]  /*6520*/  HMMA.16816.F32.BF16 R12, R64.reuse, R4, R12 ;  /* 0x00000004400c723c */ /* 0x040fe6000004180c */
[----:B------:R-:W-:Y:S05]  /*6530*/  MUFU.TANH R127, R30 ;  /* 0x0000001e007f7308 */ /* 0x000fea0000002400 */
[----:B------:R-:W-:Y:S01]  /*6540*/  HMMA.16816.F32.BF16 R8, R64, R6, R8 ;  /* 0x000000064008723c */ /* 0x000fe20000041808 */
[----:B--2---:R-:W-:-:S02]  /*6550*/  FMUL.FTZ R44, R45, c[0x0][0x2ec] ;  /* 0x0000bb002d2c7a20 */ /* 0x004fc40000410000 */
[----:B------:R-:W-:Y:S05]  /*6560*/  MUFU.TANH R129, R31 ;  /* 0x0000001f00817308 */ /* 0x000fea0000002400 */
[C---:B------:R-:W-:Y:S03]  /*6570*/  HMMA.16816.F32.BF16 R20, R64.reuse, R56, R20 ;  /* 0x000000384014723c */ /* 0x040fe60000041814 */
[----:B------:R-:W-:Y:S05]  /*6580*/  MUFU.TANH R44, R44 ;  /* 0x0000002c002c7308 */ /* 0x000fea0000002400 */
[----:B------:R-:W-:Y:S01]  /*6590*/  HMMA.16816.F32.BF16 R16, R64, R58, R16 ;  /* 0x0000003a4010723c */ /* 0x000fe20000041810 */
[----:B------:R-:W-:-:S02]  /*65a0*/  FMUL.FTZ R12, R12, c[0x0][0x2ec] ;  /* 0x0000bb000c0c7a20 */ /* 0x000fc40000410000 */
[----:B------:R-:W-:Y:S01]  /*65b0*/  FMUL.FTZ R14, R14, c[0x0][0x2ec] ;  /* 0x0000bb000e0e7a20 */ /* 0x000fe20000410000 */
[----:B------:R2:W-:Y:S01]  /*65c0*/  MUFU.TANH R45, R40 ;  /* 0x00000028002d7308 */ /* 0x0005e20000002400 */
[----:B------:R-:W-:-:S03]  /*65d0*/  FMUL.FTZ R15, R15, c[0x0][0x2ec] ;  /* 0x0000bb000f0f7a20 */ /* 0x000fc60000410000 */
[----:B------:R-:W-:Y:S01]  /*65e0*/  HMMA.16816.F32.BF16 R4, R88, R60, RZ ;  /* 0x0000003c5804723c */ /* 0x000fe200000418ff */
[----:B------:R-:W-:Y:S02]  /*65f0*/  FMUL.FTZ R10, R10, c[0x0][0x2ec] ;  /* 0x0000bb000a0a7a20 */ /* 0x000fe40000410000 */
[----:B------:R-:W-:Y:S01]  /*6600*/  FMUL.FTZ R9, R9, c[0x0][0x2ec] ;  /* 0x0000bb0009097a20 */ /* 0x000fe20000410000 */
[----:B------:R3:W-:Y:S01]  /*6610*/  MUFU.TANH R131, R24 ;  /* 0x0000001800837308 */ /* 0x0007e20000002400 */
[----:B------:R-:W-:-:S03]  /*6620*/  FMUL.FTZ R11, R11, c[0x0][0x2ec] ;  /* 0x0000bb000b0b7a20 */ /* 0x000fc60000410000 */
[C---:B------:R-:W-:Y:S01]  /*6630*/  HMMA.16816.F32.BF16 R60, R88.reuse, R62, RZ ;  /* 0x0000003e583c723c */ /* 0x040fe200000418ff */
[----:B------:R-:W-:Y:S02]  /*6640*/  FMUL.FTZ R20, R20, c[0x0][0x2ec] ;  /* 0x0000bb0014147a20 */ /* 0x000fe40000410000 */
[----:B------:R-:W-:Y:S01]  /*6650*/  FMUL.FTZ R21, R21, c[0x0][0x2ec] ;  /* 0x0000bb0015157a20 */ /* 0x000fe20000410000 */
[----:B------:R-:W-:Y:S01]  /*6660*/  MUFU.TANH R133, R37 ;  /* 0x0000002500857308 */ /* 0x000fe20000002400 */
[----:B------:R-:W-:Y:S02]  /*6670*/  FMUL.FTZ R23, R23, c[0x0][0x2ec] ;  /* 0x0000bb0017177a20 */ /* 0x000fe40000410000 */
[----:B------:R-:W-:Y:S01]  /*6680*/  FMUL.FTZ R22, R22, c[0x0][0x2ec] ;  /* 0x0000bb0016167a20 */ /* 0x000fe20000410000 */
[C---:B-----5:R-:W-:Y:S01]  /*6690*/  HMMA.16816.F32.BF16 R56, R88.reuse, R92, RZ ;  /* 0x0000005c5838723c */ /* 0x060fe200000418ff */
[----:B------:R-:W-:Y:S01]  /*66a0*/  FMUL.FTZ R36, R16, c[0x0][0x2ec] ;  /* 0x0000bb0010247a20 */ /* 0x000fe20000410000 */
[----:B------:R-:W-:Y:S01]  /*66b0*/  IADD3 R16, R29, 0x9, RZ ;  /* 0x000000091d107810 */ /* 0x000fe20007ffe0ff */
[----:B------:R-:W-:Y:S01]  /*66c0*/  FMUL.FTZ R17, R17, c[0x0][0x2ec] ;  /* 0x0000bb0011117a20 */ /* 0x000fe20000410000 */
[----:B------:R-:W-:Y:S01]  /*66d0*/  MUFU.TANH R30, R23 ;  /* 0x00000017001e7308 */ /* 0x000fe20000002400 */
[----:B--2---:R-:W-:Y:S01]  /*66e0*/  FMUL.FTZ R40, R41, c[0x0][0x2ec] ;  /* 0x0000bb0029287a20 */ /* 0x004fe20000410000 */
[----:B---3--:R-:W-:Y:S01]  /*66f0*/  LOP3.LUT R24, R28, 0x18, R118, 0xfe, !PT ;  /* 0x000000181c187812 */ /* 0x008fe200078efe76 */
[----:B------:R-:W-:Y:S01]  /*6700*/  FMUL.FTZ R41, R43, c[0x0][0x2ec] ;  /* 0x0000bb002b297a20 */ /* 0x000fe20000410000 */
[----:B------:R-:W-:Y:S01]  /*6710*/  HMMA.16816.F32.BF16 R88, R88, R94, RZ ;  /* 0x0000005e5858723c */ /* 0x000fe200000418ff */
[----:B------:R-:W2:Y:S01]  /*6720*/  LDSM.16.M88.4 R92, [R100+0x1c00] ;  /* 0x001c0000645c783b */ /* 0x000ea20000000200 */
[----:B------:R-:W-:Y:S01]  /*6730*/  FMUL.FTZ R18, R18, c[0x0][0x2ec] ;  /* 0x0000bb0012127a20 */ /* 0x000fe20000410000 */
[----:B------:R-:W-:-:S04]  /*6740*/  DEPBAR.LE SB0, 0x0 ;  /* 0x000080000000791a */ /* 0x000fc80000000000 */
[----:B------:R-:W-:Y:S01]  /*6750*/  MUFU.TANH R31, R22 ;  /* 0x00000016001f7308 */ /* 0x000fe20000002400 */
[C---:B------:R-:W-:Y:S07]  /*6760*/  HMMA.16816.F32.BF16 R4, R64.reuse, R96, R4 ;  /* 0x000000604004723c */ /* 0x040fee0000041804 */
[----:B------:R3:W-:Y:S01]  /*6770*/  MUFU.TANH R97, R20 ;  /* 0x0000001400617308 */ /* 0x0007e20000002400 */
[----:B------:R-:W-:Y:S07]  /*6780*/  HMMA.16816.F32.BF16 R60, R64, R98, R60 ;  /* 0x00000062403c723c */ /* 0x000fee000004183c */
[----:B------:R-:W-:Y:S01]  /*6790*/  MUFU.TANH R42, R42 ;  /* 0x0000002a002a7308 */ /* 0x000fe20000002400 */
[----:B---3--:R-:W-:-:S07]  /*67a0*/  LOP3.LUT R20, R28, 0x8, R118, 0xfe, !PT ;  /* 0x000000081c147812 */ /* 0x008fce00078efe76 */
[----:B------:R1:W-:Y:S01]  /*67b0*/  MUFU.TANH R37, R17 ;  /* 0x0000001100257308 */ /* 0x0003e20000002400 */
[----:B------:R-:W-:Y:S01]  /*67c0*/  FMUL.FTZ R96, R4, c[0x0][0x2ec] ;  /* 0x0000bb0004607a20 */ /* 0x000fe20000410000 */
[----:B------:R-:W-:Y:S01]  /*67d0*/  IADD3 R4, R29, 0x39, RZ ;  /* 0x000000391d047810 */ /* 0x000fe20007ffe0ff */
[----:B------:R-:W-:Y:S01]  /*67e0*/  FMUL.FTZ R5, R5, c[0x0][0x2ec] ;  /* 0x0000bb0005057a20 */ /* 0x000fe20000410000 */
[-C--:B------:R-:W-:Y:S01]  /*67f0*/  ISETP.GE.AND P5, PT, R20, R126.reuse, PT ;  /* 0x0000007e1400720c */ /* 0x080fe20003fa6270 */
[----:B------:R-:W-:Y:S01]  /*6800*/  FMUL.FTZ R6, R6, c[0x0][0x2ec] ;  /* 0x0000bb0006067a20 */ /* 0x000fe20000410000 */
[----:B------:R-:W-:Y:S01]  /*6810*/  ISETP.GE.AND P3, PT, R20, R119, PT ;  /* 0x000000771400720c */ /* 0x000fe20003f66270 */
[----:B------:R-:W-:Y:S01]  /*6820*/  FMUL.FTZ R7, R7, c[0x0][0x2ec] ;  /* 0x0000bb0007077a20 */ /* 0x000fe20000410000 */
[----:B------:R-:W-:Y:S01]  /*6830*/  IADD3 R20, R29, 0x1, RZ ;  /* 0x000000011d147810 */ /* 0x000fe20007ffe0ff */
[----:B--2---:R-:W-:Y:S01]  /*6840*/  HMMA.16816.F32.BF16 R56, R64, R92, R56 ;  /* 0x0000005c4038723c */ /* 0x004fe20000041838 */
[----:B------:R-:W-:Y:S01]  /*6850*/  FSEL R22, R53, -INF , !P5 ;  /* 0xff80000035167808 */ /* 0x000fe20006800000 */
[----:B------:R-:W-:Y:S01]  /*6860*/  MUFU.TANH R40, R40 ;  /* 0x0000002800287308 */ /* 0x000fe20000002400 */
[----:B------:R-:W-:-:S02]  /*6870*/  ISETP.GE.AND P4, PT, R20, R126, PT ;  /* 0x0000007e1400720c */ /* 0x000fc40003f86270 */
[----:B------:R-:W-:Y:S02]  /*6880*/  ISETP.GE.AND P2, PT, R20, R119, PT ;  /* 0x000000771400720c */ /* 0x000fe40003f46270 */
[--C-:B------:R-:W-:Y:S01]  /*6890*/  LOP3.LUT R20, R28, 0x10, R118.reuse, 0xfe, !PT ;  /* 0x000000101c147812 */ /* 0x100fe200078efe76 */
[----:B------:R-:W-:Y:S01]  /*68a0*/  HMMA.16816.F32.BF16 R88, R64, R94, R88 ;  /* 0x0000005e4058723c */ /* 0x000fe20000041858 */
[----:B------:R-:W-:Y:S01]  /*68b0*/  FSEL R23, R52, -INF , !P4 ;  /* 0xff80000034177808 */ /* 0x000fe20006000000 */
[----:B------:R2:W-:Y:S01]  /*68c0*/  MUFU.TANH R65, R54 ;  /* 0x0000003600417308 */ /* 0x0005e20000002400 */
[-C--:B------:R-:W-:Y:S01]  /*68d0*/  ISETP.GE.AND P4, PT, R20, R126.reuse, PT ;  /* 0x0000007e1400720c */ /* 0x080fe20003f86270 */
[----:B------:R-:W-:Y:S01]  /*68e0*/  FMUL.FTZ R52, R19, c[0x0][0x2ec] ;  /* 0x0000bb0013347a20 */ /* 0x000fe20000410000 */
[-C--:B------:R-:W-:Y:S01]  /*68f0*/  ISETP.GE.AND P5, PT, R16, R126.reuse, PT ;  /* 0x0000007e1000720c */ /* 0x080fe20003fa6270 */
[----:B------:R-:W-:Y:S01]  /*6900*/  FMUL.FTZ R93, R13, c[0x0][0x2ec] ;  /* 0x0000bb000d5d7a20 */ /* 0x000fe20000410000 */
[----:B------:R-:W-:Y:S01]  /*6910*/  LOP3.LUT R19, R28, 0x20, R118, 0xfe, !PT ;  /* 0x000000201c137812 */ /* 0x000fe200078efe76 */
[----:B------:R-:W-:Y:S01]  /*6920*/  FMUL.FTZ R94, R8, c[0x0][0x2ec] ;  /* 0x0000bb00085e7a20 */ /* 0x000fe20000410000 */
[----:B-1----:R-:W-:Y:S01]  /*6930*/  FSEL R17, R48, -INF , !P5 ;  /* 0xff80000030117808 */ /* 0x002fe20006800000 */
[----:B------:R-:W-:Y:S01]  /*6940*/  MUFU.TANH R64, R21 ;  /* 0x0000001500407308 */ /* 0x000fe20000002400 */
[----:B------:R-:W-:-:S02]  /*6950*/  ISETP.GE.AND P5, PT, R24, R126, PT ;  /* 0x0000007e1800720c */ /* 0x000fc40003fa6270 */
[----:B------:R-:W-:Y:S02]  /*6960*/  LOP3.LUT R13, R28, 0x28, R118, 0xfe, !PT ;  /* 0x000000281c0d7812 */ /* 0x000fe400078efe76 */
[----:B------:R-:W-:Y:S01]  /*6970*/  IADD3 R8, R29, 0x29, RZ ;  /* 0x000000291d087810 */ /* 0x000fe20007ffe0ff */
[----:B------:R-:W-:Y:S02]  /*6980*/  FMUL.FTZ R53, R56, c[0x0][0x2ec] ;  /* 0x0000bb0038357a20 */ /* 0x000fe40000410000 */
[----:B--2---:R-:W-:Y:S01]  /*6990*/  FMUL.FTZ R54, R55, c[0x0][0x2ec] ;  /* 0x0000bb0037367a20 */ /* 0x004fe20000410000 */
[----:B------:R-:W-:Y:S08]  /*69a0*/  MUFU.TANH R41, R41 ;  /* 0x0000002900297308 */ /* 0x000ff00000002400 */
[----:B------:R-:W1:Y:S08]  /*69b0*/  MUFU.TANH R54, R54 ;  /* 0x0000003600367308 */ /* 0x000e700000002400 */
[----:B------:R2:W3:Y:S01]  /*69c0*/  MUFU.TANH R55, R50 ;  /* 0x0000003200377308 */ /* 0x0004e20000002400 */
[----:B-1----:R-:W-:-:S07]  /*69d0*/  FSEL R21, R54, -INF , !P2 ;  /* 0xff80000036157808 */ /* 0x002fce0005000000 */
[----:B------:R1:W-:Y:S01]  /*69e0*/  MUFU.TANH R138, R35 ;  /* 0x00000023008a7308 */ /* 0x0003e20000002400 */
[----:B------:R-:W-:Y:S01]  /*69f0*/  ISETP.GE.AND P2, PT, R20, R119, PT ;  /* 0x000000771400720c */ /* 0x000fe20003f46270 */
[----:B------:R-:W-:Y:S02]  /*6a00*/  FMUL.FTZ R54, R61, c[0x0][0x2ec] ;  /* 0x0000bb003d367a20 */ /* 0x000fe40000410000 */
[----:B--2---:R-:W-:Y:S01]  /*6a10*/  FMUL.FTZ R50, R51, c[0x0][0x2ec] ;  /* 0x0000bb0033327a20 */ /* 0x004fe20000410000 */
[----:B---3--:R-:W-:-:S03]  /*6a20*/  FSEL R20, R55, -INF , !P3 ;  /* 0xff80000037147808 */ /* 0x008fc60005800000 */
[----:B------:R2:W-:Y:S01]  /*6a30*/  MUFU.TANH R51, R46 ;  /* 0x0000002e00337308 */ /* 0x0005e20000002400 */
[----:B------:R-:W-:Y:S02]  /*6a40*/  ISETP.GE.AND P3, PT, R16, R119, PT ;  /* 0x000000771000720c */ /* 0x000fe40003f66270 */
[----:B-1----:R-:W-:-:S05]  /*6a50*/  FSEL R35, R49, -INF , !P4 ;  /* 0xff80000031237808 */ /* 0x002fca0006000000 */
[----:B------:R-:W1:Y:S01]  /*6a60*/  MUFU.TANH R50, R50 ;  /* 0x0000003200327308 */ /* 0x000e620000002400 */
[----:B--2---:R-:W-:-:S07]  /*6a70*/  FMUL.FTZ R46, R47, c[0x0][0x2ec] ;  /* 0x0000bb002f2e7a20 */ /* 0x004fce0000410000 */
[----:B------:R2:W-:Y:S01]  /*6a80*/  MUFU.TANH R99, R27 ;  /* 0x0000001b00637308 */ /* 0x0005e20000002400 */
[----:B------:R-:W-:Y:S01]  /*6a90*/  FMUL.FTZ R47, R57, c[0x0][0x2ec] ;  /* 0x0000bb00392f7a20 */ /* 0x000fe20000410000 */
[----:B-1----:R-:W-:-:S06]  /*6aa0*/  FSEL R16, R50, -INF , !P3 ;  /* 0xff80000032107808 */ /* 0x002fcc0005800000 */
[----:B------:R-:W1:Y:S01]  /*6ab0*/  MUFU.TANH R46, R46 ;  /* 0x0000002e002e7308 */ /* 0x000e620000002400 */
[----:B------:R-:W-:Y:S02]  /*6ac0*/  ISETP.GE.AND P3, PT, R24, R119, PT ;  /* 0x000000771800720c */ /* 0x000fe40003f66270 */
[----:B------:R-:W-:-:S04]  /*6ad0*/  IADD3 R24, R29, 0x11, RZ ;  /* 0x000000111d187810 */ /* 0x000fc80007ffe0ff */
[C---:B------:R-:W-:Y:S01]  /*6ae0*/  ISETP.GE.AND P4, PT, R24.reuse, R126, PT ;  /* 0x0000007e1800720c */ /* 0x040fe20003f86270 */
[----:B------:R3:W4:Y:S01]  /*6af0*/  MUFU.TANH R141, R38 ;  /* 0x00000026008d7308 */ /* 0x0007220000002400 */
[----:B--2---:R-:W-:Y:S02]  /*6b00*/  FSEL R27, R51, -INF , !P2 ;  /* 0xff800000331b7808 */ /* 0x004fe40005000000 */
[----:B------:R-:W-:-:S05]  /*6b10*/  ISETP.GE.AND P2, PT, R24, R119, PT ;  /* 0x000000771800720c */ /* 0x000fca0003f46270 */
[----:B------:R-:W2:Y:S08]  /*6b20*/  MUFU.TANH R143, R32 ;  /* 0x00000020008f7308 */ /* 0x000eb00000002400 */
[----:B------:R5:W1:Y:S01]  /*6b30*/  MUFU.TANH R139, R34 ;  /* 0x00000022008b7308 */ /* 0x000a620000002400 */
[----:B---3--:R-:W-:-:S07]  /*6b40*/  FMUL.FTZ R38, R89, c[0x0][0x2ec] ;  /* 0x0000bb0059267a20 */ /* 0x008fce0000410000 */
[----:B------:R1:W-:Y:S01]  /*6b50*/  MUFU.TANH R98, R26 ;  /* 0x0000001a00627308 */ /* 0x0003e20000002400 */
[----:B-----5:R-:W-:-:S07]  /*6b60*/  FSEL R34, R44, -INF , !P4 ;  /* 0xff8000002c227808 */ /* 0x020fce0006000000 */
[----:B------:R-:W3:Y:S01]  /*6b70*/  MUFU.TANH R140, R39 ;  /* 0x00000027008c7308 */ /* 0x000ee20000002400 */
[----:B------:R-:W-:-:S04]  /*6b80*/  ISETP.GE.AND P4, PT, R19, R126, PT ;  /* 0x0000007e1300720c */ /* 0x000fc80003f86270 */
[----:B------:R-:W-:Y:S02]  /*6b90*/  FSEL R134, R134, -INF , !P4 ;  /* 0xff80000086867808 */ /* 0x000fe40006000000 */
[----:B-1----:R-:W-:Y:S01]  /*6ba0*/  FSEL R26, R46, -INF , !P2 ;  /* 0xff8000002e1a7808 */ /* 0x002fe20005000000 */
[----:B------:R1:W5:Y:S01]  /*6bb0*/  MUFU.TANH R142, R33 ;  /* 0x00000021008e7308 */ /* 0x0003620000002400 */
[----:B------:R-:W-:Y:S02]  /*6bc0*/  ISETP.GE.AND P2, PT, R19, R119, PT ;  /* 0x000000771300720c */ /* 0x000fe40003f46270 */
[----:B------:R-:W-:Y:S02]  /*6bd0*/  IADD3 R19, R29, 0x19, RZ ;  /* 0x000000191d137810 */ /* 0x000fe40007ffe0ff */
[----:B----4-:R-:W-:-:S03]  /*6be0*/  FSEL R141, R141, -INF , !P2 ;  /* 0xff8000008d8d7808 */ /* 0x010fc60005000000 */
[----:B------:R4:W2:Y:S01]  /*6bf0*/  MUFU.TANH R132, R25 ;  /* 0x0000001900847308 */ /* 0x0008a20000002400 */
[----:B-1----:R-:W-:-:S07]  /*6c00*/  FSEL R33, R45, -INF , !P5 ;  /* 0xff8000002d217808 */ /* 0x002fce0006800000 */
[----:B------:R-:W1:Y:S01]  /*6c10*/  MUFU.TANH R36, R36 ;  /* 0x0000002400247308 */ /* 0x000e620000002400 */
[----:B------:R-:W-:-:S04]  /*6c20*/  ISETP.GE.AND P5, PT, R19, R126, PT ;  /* 0x0000007e1300720c */ /* 0x000fc80003fa6270 */
[----:B------:R-:W-:Y:S01]  /*6c30*/  FSEL R32, R40, -INF , !P5 ;  /* 0xff80000028207808 */ /* 0x000fe20006800000 */
[----:B------:R-:W-:Y:S01]  /*6c40*/  FMUL.FTZ R40, R63, c[0x0][0x2ec] ;  /* 0x0000bb003f287a20 */ /* 0x000fe20000410000 */
[----:B----4-:R-:W-:Y:S01]  /*6c50*/  FSEL R25, R42, -INF , !P3 ;  /* 0xff8000002a197808 */ /* 0x010fe20005800000 */
[----:B------:R-:W4:Y:S01]  /*6c60*/  MUFU.TANH R18, R18 ;  /* 0x0000001200127308 */ /* 0x000f220000002400 */
[-C--:B------:R-:W-:Y:S01]  /*6c70*/  ISETP.GE.AND P3, PT, R19, R119.reuse, PT ;  /* 0x000000771300720c */ /* 0x080fe20003f66270 */
[----:B------:R-:W-:Y:S01]  /*6c80*/  FMUL.FTZ R42, R62, c[0x0][0x2ec] ;  /* 0x0000bb003e2a7a20 */ /* 0x000fe20000410000 */
[----:B------:R-:W-:Y:S02]  /*6c90*/  ISETP.GE.AND P5, PT, R13, R126, PT ;  /* 0x0000007e0d00720c */ /* 0x000fe40003fa6270 */
[----:B------:R-:W-:Y:S01]  /*6ca0*/  FSEL R24, R41, -INF , !P3 ;  /* 0xff80000029187808 */ /* 0x000fe20005800000 */
[----:B------:R-:W-:Y:S01]  /*6cb0*/  FMUL.FTZ R41, R88, c[0x0][0x2ec] ;  /* 0x0000bb0058297a20 */ /* 0x000fe20000410000 */
[----:B------:R-:W-:Y:S01]  /*6cc0*/  ISETP.GE.AND P3, PT, R13, R119, PT ;  /* 0x000000770d00720c */ /* 0x000fe20003f66270 */
[----:B------:R-:W1:Y:S01]  /*6cd0*/  MUFU.TANH R52, R52 ;  /* 0x0000003400347308 */ /* 0x000e620000002400 */
[----:B------:R-:W-:-:S02]  /*6ce0*/  IADD3 R13, R29, 0x21, RZ ;  /* 0x000000211d0d7810 */ /* 0x000fc40007ffe0ff */
[----:B--2---:R-:W-:Y:S02]  /*6cf0*/  FSEL R143, R143, -INF , !P5 ;  /* 0xff8000008f8f7808 */ /* 0x004fe40006800000 */
[----:B------:R-:W-:Y:S02]  /*6d00*/  FSEL R139, R139, -INF , !P3 ;  /* 0xff8000008b8b7808 */ /* 0x000fe40005800000 */
[CC--:B------:R-:W-:Y:S01]  /*6d10*/  ISETP.GE.AND P4, PT, R13.reuse, R126.reuse, PT ;  /* 0x0000007e0d00720c */ /* 0x0c0fe20003f86270 */
[----:B------:R-:W2:Y:S01]  /*6d20*/  MUFU.TANH R12, R12 ;  /* 0x0000000c000c7308 */ /* 0x000ea20000002400 */
[-C--:B------:R-:W-:Y:S02]  /*6d30*/  ISETP.GE.AND P2, PT, R13, R119.reuse, PT ;  /* 0x000000770d00720c */ /* 0x080fe40003f46270 */
[C---:B------:R-:W-:Y:S02]  /*6d40*/  ISETP.GE.AND P5, PT, R8.reuse, R126, PT ;  /* 0x0000007e0800720c */ /* 0x040fe40003fa6270 */
[----:B------:R-:W-:-:S02]  /*6d50*/  ISETP.GE.AND P3, PT, R8, R119, PT ;  /* 0x000000770800720c */ /* 0x000fc40003f66270 */
[C-C-:B------:R-:W-:Y:S01]  /*6d60*/  LOP3.LUT R13, R28.reuse, 0x30, R118.reuse, 0xfe, !PT ;  /* 0x000000301c0d7812 */ /* 0x140fe200078efe76 */
[----:B------:R-:W1:Y:S01]  /*6d70*/  MUFU.TANH R49, R14 ;  /* 0x0000000e00317308 */ /* 0x000e620000002400 */
[----:B------:R-:W-:Y:S02]  /*6d80*/  LOP3.LUT R8, R28, 0x38, R118, 0xfe, !PT ;  /* 0x000000381c087812 */ /* 0x000fe400078efe76 */
[----:B------:R-:W-:Y:S02]  /*6d90*/  FSEL R133, R133, -INF , !P4 ;  /* 0xff80000085857808 */ /* 0x000fe40006000000 */
[----:B---3--:R-:W-:Y:S02]  /*6da0*/  FSEL R140, R140, -INF , !P2 ;  /* 0xff8000008c8c7808 */ /* 0x008fe40005000000 */
[----:B-----5:R-:W-:Y:S01]  /*6db0*/  FSEL R142, R142, -INF , !P5 ;  /* 0xff8000008e8e7808 */ /* 0x020fe20006800000 */
[----:B------:R3:W-:Y:S01]  /*6dc0*/  MUFU.TANH R92, R5 ;  /* 0x00000005005c7308 */ /* 0x0007e20000002400 */
[----:B------:R-:W-:-:S02]  /*6dd0*/  FSEL R138, R138, -INF , !P3 ;  /* 0xff8000008a8a7808 */ /* 0x000fc40005800000 */
[CC--:B------:R-:W-:Y:S02]  /*6de0*/  ISETP.GE.AND P4, PT, R13.reuse, R126.reuse, PT ;  /* 0x0000007e0d00720c */ /* 0x0c0fe40003f86270 */
[-C--:B------:R-:W-:Y:S02]  /*6df0*/  ISETP.GE.AND P2, PT, R13, R119.reuse, PT ;  /* 0x000000770d00720c */ /* 0x080fe40003f46270 */
[C---:B------:R-:W-:Y:S01]  /*6e00*/  ISETP.GE.AND P5, PT, R8.reuse, R126, PT ;  /* 0x0000007e0800720c */ /* 0x040fe20003fa6270 */
[----:B------:R-:W5:Y:S01]  /*6e10*/  MUFU.TANH R93, R93 ;  /* 0x0000005d005d7308 */ /* 0x000f620000002400 */
[----:B------:R-:W-:Y:S02]  /*6e20*/  ISETP.GE.AND P3, PT, R8, R119, PT ;  /* 0x000000770800720c */ /* 0x000fe40003f66270 */
[----:B------:R-:W-:Y:S02]  /*6e30*/  IADD3 R8, R29, 0x31, RZ ;  /* 0x000000311d087810 */ /* 0x000fe40007ffe0ff */
[----:B------:R-:W-:-:S02]  /*6e40*/  FSEL R128, R128, -INF , !P4 ;  /* 0xff80000080807808 */ /* 0x000fc40006000000 */
[----:B------:R-:W-:Y:S01]  /*6e50*/  FSEL R127, R127, -INF , !P2 ;  /* 0xff8000007f7f7808 */ /* 0x000fe20005000000 */
[----:B------:R-:W1:Y:S01]  /*6e60*/  MUFU.TANH R45, R15 ;  /* 0x0000000f002d7308 */ /* 0x000e620000002400 */
[----:B------:R-:W-:Y:S02]  /*6e70*/  FSEL R131, R131, -INF , !P5 ;  /* 0xff80000083837808 */ /* 0x000fe40006800000 */
[----:B------:R-:W-:Y:S02]  /*6e80*/  FSEL R98, R98, -INF , !P3 ;  /* 0xff80000062627808 */ /* 0x000fe40005800000 */
[CC--:B------:R-:W-:Y:S02]  /*6e90*/  ISETP.GE.AND P4, PT, R8.reuse, R126.reuse, PT ;  /* 0x0000007e0800720c */ /* 0x0c0fe40003f86270 */
[----:B------:R-:W-:Y:S01]  /*6ea0*/  ISETP.GE.AND P2, PT, R8, R119, PT ;  /* 0x000000770800720c */ /* 0x000fe20003f46270 */
[----:B------:R-:W1:Y:S01]  /*6eb0*/  MUFU.TANH R94, R94 ;  /* 0x0000005e005e7308 */ /* 0x000e620000002400 */
[----:B------:R-:W-:-:S02]  /*6ec0*/  ISETP.GE.AND P5, PT, R4, R126, PT ;  /* 0x0000007e0400720c */ /* 0x000fc40003fa6270 */
[----:B------:R-:W-:Y:S02]  /*6ed0*/  ISETP.GE.AND P3, PT, R4, R119, PT ;  /* 0x000000770400720c */ /* 0x000fe40003f66270 */
[C-C-:B------:R-:W-:Y:S02]  /*6ee0*/  LOP3.LUT R8, R28.reuse, 0x40, R118.reuse, 0xfe, !PT ;  /* 0x000000401c087812 */ /* 0x140fe400078efe76 */
[----:B------:R-:W-:Y:S01]  /*6ef0*/  LOP3.LUT R4, R28, 0x48, R118, 0xfe, !PT ;  /* 0x000000481c047812 */ /* 0x000fe200078efe76 */
[----:B------:R-:W1:Y:S01]  /*6f00*/  MUFU.TANH R46, R10 ;  /* 0x0000000a002e7308 */ /* 0x000e620000002400 */
[----:B------:R-:W-:Y:S02]  /*6f10*/  FSEL R130, R130, -INF , !P4 ;  /* 0xff80000082827808 */ /* 0x000fe40006000000 */
[----:B------:R-:W-:Y:S02]  /*6f20*/  FSEL R129, R129, -INF , !P2 ;  /* 0xff80000081817808 */ /* 0x000fe40005000000 */
[----:B------:R-:W-:-:S02]  /*6f30*/  FSEL R132, R132, -INF , !P5 ;  /* 0xff80000084847808 */ /* 0x000fc40006800000 */
[----:B------:R-:W-:Y:S01]  /*6f40*/  FSEL R99, R99, -INF , !P3 ;  /* 0xff80000063637808 */ /* 0x000fe20005800000 */
[----:B------:R-:W1:Y:S01]  /*6f50*/  MUFU.TANH R95, R9 ;  /* 0x00000009005f7308 */ /* 0x000e620000002400 */
[CC--:B------:R-:W-:Y:S02]  /*6f60*/  ISETP.GE.AND P4, PT, R8.reuse, R126.reuse, PT ;  /* 0x0000007e0800720c */ /* 0x0c0fe40003f86270 */
[-C--:B------:R-:W-:Y:S02]  /*6f70*/  ISETP.GE.AND P2, PT, R8, R119.reuse, PT ;  /* 0x000000770800720c */ /* 0x080fe40003f46270 */
[C---:B------:R-:W-:Y:S02]  /*6f80*/  ISETP.GE.AND P5, PT, R4.reuse, R126, PT ;  /* 0x0000007e0400720c */ /* 0x040fe40003fa6270 */
[----:B------:R-:W-:Y:S01]  /*6f90*/  ISETP.GE.AND P3, PT, R4, R119, PT ;  /* 0x000000770400720c */ /* 0x000fe20003f66270 */
[----:B------:R-:W1:Y:S01]  /*6fa0*/  MUFU.TANH R48, R11 ;  /* 0x0000000b00307308 */ /* 0x000e620000002400 */
[----:B------:R-:W-:-:S02]  /*6fb0*/  IADD3 R4, R29, 0x41, RZ ;  /* 0x000000411d047810 */ /* 0x000fc40007ffe0ff */
[----:B------:R-:W-:Y:S02]  /*6fc0*/  FSEL R97, R97, -INF , !P4 ;  /* 0xff80000061617808 */ /* 0x000fe40006000000 */
[----:B------:R-:W-:Y:S01]  /*6fd0*/  FSEL R55, R31, -INF , !P2 ;  /* 0xff8000001f377808 */ /* 0x000fe20005000000 */
[----:B------:R-:W-:Y:S01]  /*6fe0*/  FMUL.FTZ R31, R90, c[0x0][0x2ec] ;  /* 0x0000bb005a1f7a20 */ /* 0x000fe20000410000 */
[C---:B------:R-:W-:Y:S01]  /*6ff0*/  ISETP.GE.AND P4, PT, R4.reuse, R126, PT ;  /* 0x0000007e0400720c */ /* 0x040fe20003f86270 */
[----:B------:R-:W2:Y:S01]  /*7000*/  MUFU.TANH R96, R96 ;  /* 0x0000006000607308 */ /* 0x000ea20000002400 */
[----:B------:R-:W-:Y:S02]  /*7010*/  ISETP.GE.AND P2, PT, R4, R119, PT ;  /* 0x000000770400720c */ /* 0x000fe40003f46270 */
[----:B------:R-:W-:Y:S02]  /*7020*/  LOP3.LUT R4, R28, 0x50, R118, 0xfe, !PT ;  /* 0x000000501c047812 */ /* 0x000fe400078efe76 */
[----:B------:R-:W-:-:S02]  /*7030*/  FSEL R64, R64, -INF , !P4 ;  /* 0xff80000040407808 */ /* 0x000fc40006000000 */
[----:B------:R-:W-:Y:S01]  /*7040*/  FSEL R50, R30, -INF , !P2 ;  /* 0xff8000001e327808 */ /* 0x000fe20005000000 */
[----:B------:R-:W2:Y:S01]  /*7050*/  MUFU.TANH R44, R6 ;  /* 0x00000006002c7308 */ /* 0x000ea20000002400 */
[----:B---3--:R-:W-:Y:S02]  /*7060*/  IADD3 R5, R29, 0x49, RZ ;  /* 0x000000491d057810 */ /* 0x008fe40007ffe0ff */
[CC--:B------:R-:W-:Y:S02]  /*7070*/  ISETP.GE.AND P4, PT, R4.reuse, R126.reuse, PT ;  /* 0x0000007e0400720c */ /* 0x0c0fe40003f86270 */
[----:B------:R-:W-:Y:S01]  /*7080*/  ISETP.GE.AND P2, PT, R4, R119, PT ;  /* 0x000000770400720c */ /* 0x000fe20003f46270 */
[----:B------:R-:W-:Y:S01]  /*7090*/  FMUL.FTZ R4, R60, c[0x0][0x2ec] ;  /* 0x0000bb003c047a20 */ /* 0x000fe20000410000 */
[----:B-1----:R-:W-:Y:S01]  /*70a0*/  FSEL R60, R36, -INF , !P5 ;  /* 0xff800000243c7808 */ /* 0x002fe20006800000 */
[----:B------:R-:W1:Y:S01]  /*70b0*/  MUFU.TANH R43, R7 ;  /* 0x00000007002b7308 */ /* 0x000e620000002400 */
[----:B----4-:R-:W-:Y:S01]  /*70c0*/  FSEL R51, R18, -INF , !P3 ;  /* 0xff80000012337808 */ /* 0x010fe20005800000 */
[----:B------:R-:W-:Y:S01]  /*70d0*/  FMUL.FTZ R36, R59, c[0x0][0x2ec] ;  /* 0x0000bb003b247a20 */ /* 0x000fe20000410000 */
[----:B------:R-:W-:-:S02]  /*70e0*/  ISETP.GE.AND P5, PT, R5, R126, PT ;  /* 0x0000007e0500720c */ /* 0x000fc40003fa6270 */
[-C--:B------:R-:W-:Y:S02]  /*70f0*/  ISETP.GE.AND P3, PT, R5, R119.reuse, PT ;  /* 0x000000770500720c */ /* 0x080fe40003f66270 */
[----:B------:R-:W-:Y:S01]  /*7100*/  LOP3.LUT R5, R28, 0x58, R118, 0xfe, !PT ;  /* 0x000000581c057812 */ /* 0x000fe200078efe76 */
[----:B------:R-:W3:Y:S01]  /*7110*/  MUFU.TANH R4, R4 ;  /* 0x0000000400047308 */ /* 0x000ee20000002400 */
[----:B------:R-:W-:Y:S01]  /*7120*/  FSEL R61, R37, -INF , !P5 ;  /* 0xff800000253d7808 */ /* 0x000fe20006800000 */
[----:B------:R-:W-:Y:S01]  /*7130*/  FMUL.FTZ R37, R58, c[0x0][0x2ec] ;  /* 0x0000bb003a257a20 */ /* 0x000fe20000410000 */
[----:B------:R-:W-:Y:S02]  /*7140*/  FSEL R52, R52, -INF , !P3 ;  /* 0xff80000034347808 */ /* 0x000fe40005800000 */
[C---:B------:R-:W-:Y:S02]  /*7150*/  ISETP.GE.AND P5, PT, R5.reuse, R126, PT ;  /* 0x0000007e0500720c */ /* 0x040fe40003fa6270 */
[----:B------:R-:W-:Y:S01]  /*7160*/  ISETP.GE.AND P3, PT, R5, R119, PT ;  /* 0x000000770500720c */ /* 0x000fe20003f66270 */
[----:B------:R-:W4:Y:S01]  /*7170*/  MUFU.TANH R42, R42 ;  /* 0x0000002a002a7308 */ /* 0x000f220000002400 */
[----:B------:R-:W-:-:S02]  /*7180*/  IADD3 R5, R29, 0x51, RZ ;  /* 0x000000511d057810 */ /* 0x000fc40007ffe0ff */
[----:B--2---:R-:W-:Y:S02]  /*7190*/  FSEL R62, R12, -INF , !P4 ;  /* 0xff8000000c3e7808 */ /* 0x004fe40006000000 */
[----:B------:R-:W-:Y:S02]  /*71a0*/  FSEL R49, R49, -INF , !P2 ;  /* 0xff80000031317808 */ /* 0x000fe40005000000 */
[C---:B------:R-:W-:Y:S01]  /*71b0*/  ISETP.GE.AND P4, PT, R5.reuse, R126, PT ;  /* 0x0000007e0500720c */ /* 0x040fe20003f86270 */
[----:B------:R-:W2:Y:S01]  /*71c0*/  MUFU.TANH R54, R54 ;  /* 0x0000003600367308 */ /* 0x000ea20000002400 */
[----:B------:R-:W-:Y:S02]  /*71d0*/  ISETP.GE.AND P2, PT, R5, R119, PT ;  /* 0x000000770500720c */ /* 0x000fe40003f46270 */
[----:B------:R-:W-:Y:S02]  /*71e0*/  LOP3.LUT R5, R28, 0x60, R118, 0xfe, !PT ;  /* 0x000000601c057812 */ /* 0x000fe400078efe76 */
[----:B-----5:R-:W-:-:S02]  /*71f0*/  FSEL R93, R93, -INF , !P4 ;  /* 0xff8000005d5d7808 */ /* 0x020fc40006000000 */
[----:B------:R-:W-:Y:S01]  /*7200*/  FSEL R45, R45, -INF , !P2 ;  /* 0xff8000002d2d7808 */ /* 0x000fe20005000000 */
[----:B------:R-:W5:Y:S01]  /*7210*/  MUFU.TANH R40, R40 ;  /* 0x0000002800287308 */ /* 0x000f620000002400 */
        /* <DEDUP_REMOVED lines=8> */
[----:B------:R-:W-:Y:S01]  /*72a0*/  LOP3.LUT R5, R28, 0x68, R118, 0xfe, !PT ;  /* 0x000000681c057812 */ /* 0x000fe200078efe76 */
[----:B------:R-:W1:Y:S01]  /*72b0*/  MUFU.TANH R37, R37 ;  /* 0x0000002500257308 */ /* 0x000e620000002400 */
[----:B------:R-:W-:Y:S02]  /*72c0*/  FSEL R95, R95, -INF , !P5 ;  /* 0xff8000005f5f7808 */ /* 0x000fe40006800000 */
[----:B------:R-:W-:Y:S02]  /*72d0*/  FSEL R48, R48, -INF , !P3 ;  /* 0xff80000030307808 */ /* 0x000fe40005800000 */
[----:B------:R-:W-:-:S02]  /*72e0*/  ISETP.GE.AND P5, PT, R5, R126, PT ;  /* 0x0000007e0500720c */ /* 0x000fc40003fa6270 */
[-C--:B------:R-:W-:Y:S01]  /*72f0*/  ISETP.GE.AND P3, PT, R5, R119.reuse, PT ;  /* 0x000000770500720c */ /* 0x080fe20003f66270 */
[----:B------:R-:W1:Y:S01]  /*7300*/  MUFU.TANH R47, R47 ;  /* 0x0000002f002f7308 */ /* 0x000e620000002400 */
[----:B------:R-:W-:Y:S02]  /*7310*/  IADD3 R5, R29, 0x61, RZ ;  /* 0x000000611d057810 */ /* 0x000fe40007ffe0ff */
[----:B------:R-:W-:Y:S02]  /*7320*/  FSEL R96, R96, -INF , !P4 ;  /* 0xff80000060607808 */ /* 0x000fe40006000000 */
[----:B------:R-:W-:Y:S02]  /*7330*/  FSEL R44, R44, -INF , !P2 ;  /* 0xff8000002c2c7808 */ /* 0x000fe40005000000 */
[C---:B------:R-:W-:Y:S01]  /*7340*/  ISETP.GE.AND P4, PT, R5.reuse, R126, PT ;  /* 0x0000007e0500720c */ /* 0x040fe20003f86270 */
[----:B------:R-:W2:Y:S01]  /*7350*/  MUFU.TANH R36, R36 ;  /* 0x0000002400247308 */ /* 0x000ea20000002400 */
[----:B------:R-:W-:Y:S01]  /*7360*/  BAR.SYNC.DEFER_BLOCKING 0x0 ;  /* 0x0000000000007b1d */ /* 0x000fe20000010000 */
[----:B------:R-:W-:-:S02]  /*7370*/  ISETP.GE.AND P2, PT, R5, R119, PT ;  /* 0x000000770500720c */ /* 0x000fc40003f46270 */
[----:B------:R-:W-:Y:S02]  /*7380*/  LOP3.LUT R5, R28, 0x70, R118, 0xfe, !PT ;  /* 0x000000701c057812 */ /* 0x000fe400078efe76 */
[----:B------:R-:W-:Y:S02]  /*7390*/  FSEL R92, R92, -INF , !P4 ;  /* 0xff8000005c5c7808 */ /* 0x000fe40006000000 */
[----:B-1----:R-:W-:Y:S01]  /*73a0*/  FSEL R43, R43, -INF , !P2 ;  /* 0xff8000002b2b7808 */ /* 0x002fe20005000000 */
[----:B------:R-:W1:Y:S01]  /*73b0*/  MUFU.TANH R41, R41 ;  /* 0x0000002900297308 */ /* 0x000e620000002400 */
[C---:B------:R-:W-:Y:S02]  /*73c0*/  ISETP.GE.AND P4, PT, R5.reuse, R126, PT ;  /* 0x0000007e0500720c */ /* 0x040fe40003f86270 */
[----:B------:R-:W-:Y:S02]  /*73d0*/  ISETP.GE.AND P2, PT, R5, R119, PT ;  /* 0x000000770500720c */ /* 0x000fe40003f46270 */
[----:B------:R-:W-:-:S02]  /*73e0*/  IADD3 R5, R29, 0x69, RZ ;  /* 0x000000691d057810 */ /* 0x000fc40007ffe0ff */
[----:B---3--:R-:W-:Y:S01]  /*73f0*/  FSEL R56, R4, -INF , !P5 ;  /* 0xff80000004387808 */ /* 0x008fe20006800000 */
[----:B------:R-:W3:Y:S01]  /*7400*/  MUFU.TANH R38, R38 ;  /* 0x0000002600267308 */ /* 0x000ee20000002400 */
[----:B----4-:R-:W-:Y:S02]  /*7410*/  FSEL R42, R42, -INF , !P3 ;  /* 0xff8000002a2a7808 */ /* 0x010fe40005800000 */
[C---:B------:R-:W-:Y:S02]  /*7420*/  ISETP.GE.AND P5, PT, R5.reuse, R126, PT ;  /* 0x0000007e0500720c */ /* 0x040fe40003fa6270 */
[----:B------:R-:W-:Y:S02]  /*7430*/  ISETP.GE.AND P3, PT, R5, R119, PT ;  /* 0x000000770500720c */ /* 0x000fe40003f66270 */
[----:B------:R-:W-:Y:S01]  /*7440*/  IADD3 R4, R29, 0x71, RZ ;  /* 0x000000711d047810 */ /* 0x000fe20007ffe0ff */
[----:B------:R-:W4:Y:S01]  /*7450*/  MUFU.TANH R31, R31 ;  /* 0x0000001f001f7308 */ /* 0x000f220000002400 */
[----:B--2---:R-:W-:-:S02]  /*7460*/  FSEL R54, R54, -INF , !P5 ;  /* 0xff80000036367808 */ /* 0x004fc40006800000 */
[----:B-----5:R-:W-:Y:S02]  /*7470*/  FSEL R40, R40, -INF , !P3 ;  /* 0xff80000028287808 */ /* 0x020fe40005800000 */
[CC--:B------:R-:W-:Y:S02]  /*7480*/  ISETP.GE.AND P5, PT, R4.reuse, R126.reuse, PT ;  /* 0x0000007e0400720c */ /* 0x0c0fe40003fa6270 */
[-C--:B------:R-:W-:Y:S01]  /*7490*/  ISETP.GE.AND P3, PT, R4, R119.reuse, PT ;  /* 0x000000770400720c */ /* 0x080fe20003f66270 */
[----:B------:R-:W-:Y:S01]  /*74a0*/  FMUL.FTZ R4, R91, c[0x0][0x2ec] ;  /* 0x0000bb005b047a20 */ /* 0x000fe20000410000 */
[----:B------:R-:W-:Y:S02]  /*74b0*/  FSEL R53, R53, -INF , !P4 ;  /* 0xff80000035357808 */ /* 0x000fe40006000000 */
[----:B------:R-:W-:Y:S02]  /*74c0*/  FSEL R37, R37, -INF , !P2 ;  /* 0xff80000025257808 */ /* 0x000fe40005000000 */
[C---:B------:R-:W-:Y:S01]  /*74d0*/  ISETP.GE.AND P4, PT, R29.reuse, R126, PT ;  /* 0x0000007e1d00720c */ /* 0x040fe20003f86270 */
[----:B------:R-:W2:Y:S01]  /*74e0*/  MUFU.TANH R4, R4 ;  /* 0x0000000400047308 */ /* 0x000ea20000002400 */
[----:B------:R-:W-:-:S02]  /*74f0*/  ISETP.GE.AND P2, PT, R29, R119, PT ;  /* 0x000000771d00720c */ /* 0x000fc40003f46270 */
[----:B------:R-:W-:Y:S02]  /*7500*/  LOP3.LUT R118, R28, 0x78, R118, 0xfe, !PT ;  /* 0x000000781c767812 */ /* 0x000fe400078efe76 */
        /* <DEDUP_REMOVED lines=9> */
[----:B-1----:R-:W-:Y:S02]  /*75a0*/  FSEL R41, R41, -INF , !P5 ;  /* 0xff80000029297808 */ /* 0x002fe40006800000 */
[----:B---3--:R-:W-:-:S02]  /*75b0*/  FSEL R38, R38, -INF , !P4 ;  /* 0xff80000026267808 */ /* 0x008fc40006000000 */
[----:B----4-:R-:W-:Y:S02]  /*75c0*/  FSEL R31, R31, -INF , !P3 ;  /* 0xff8000001f1f7808 */ /* 0x010fe40005800000 */
[----:B--2---:R-:W-:Y:S01]  /*75d0*/  FSEL R29, R4, -INF , !P2 ;  /* 0xff800000041d7808 */ /* 0x004fe20005000000 */
[----:B------:R-:W-:Y:S05]  /*75e0*/  @!P1 BRA `(.L_x_3607) ;  /* 0x0000070000009947 */ /* 0x000fea0003800000 */
[----:B------:R-:W-:Y:S01]  /*75f0*/  MOV R5, c[0x0][0x198] ;  /* 0x0000660000057a02 */ /* 0x000fe20000000f00 */
[----:B------:R-:W-:Y:S05]  /*7600*/  @!P6 BRA `(.L_x_3608) ;  /* 0x000003a00000e947 */ /* 0x000fea0003800000 */
[----:B------:R-:W-:Y:S02]  /*7610*/  IABS R4, c[0x0][0x2d0] ;  /* 0x0000b40000047a13 */ /* 0x000fe40000000000 */
[----:B------:R-:W-:Y:S02]  /*7620*/  IABS R9, R28 ;  /* 0x0000001c00097213 */ /* 0x000fe40000000000 */
[----:B------:R-:W1:Y:S08]  /*7630*/  I2F.RP R10, R4 ;  /* 0x00000004000a7306 */ /* 0x000e700000209400 */
[----:B-1----:R-:W1:Y:S02]  /*7640*/  MUFU.RCP R10, R10 ;  /* 0x0000000a000a7308 */ /* 0x002e640000001000 */
[----:B-1----:R-:W-:-:S06]  /*7650*/  IADD3 R10, R10, 0xffffffe, RZ ;  /* 0x0ffffffe0a0a7810 */ /* 0x002fcc0007ffe0ff */
[----:B------:R-:W1:Y:S02]  /*7660*/  F2I.FTZ.U32.TRUNC.NTZ R11, R10 ;  /* 0x0000000a000b7305 */ /* 0x000e64000021f000 */
[----:B-1----:R-:W-:Y:S02]  /*7670*/  IMAD.MOV R6, RZ, RZ, -R11 ;  /* 0x000000ffff067224 */ /* 0x002fe400078e0a0b */
[----:B------:R-:W-:Y:S02]  /*7680*/  IMAD.MOV.U32 R10, RZ, RZ, RZ ;  /* 0x000000ffff0a7224 */ /* 0x000fe400078e00ff */
[----:B------:R-:W-:-:S04]  /*7690*/  IMAD R6, R6, R4, RZ ;  /* 0x0000000406067224 */ /* 0x000fc800078e02ff */
[----:B------:R-:W-:Y:S01]  /*76a0*/  IMAD.HI.U32 R10, R11, R6, R10 ;  /* 0x000000060b0a7227 */ /* 0x000fe200078e000a */
[C---:B------:R-:W-:Y:S02]  /*76b0*/  IADD3 R11, R28.reuse, -0x80, RZ ;  /* 0xffffff801c0b7810 */ /* 0x040fe40007ffe0ff */
[----:B------:R-:W-:Y:S02]  /*76c0*/  LOP3.LUT R28, R28, c[0x0][0x2d0], RZ, 0x3c, !PT ;  /* 0x0000b4001c1c7a12 */ /* 0x000fe400078e3cff */
[----:B------:R-:W-:Y:S01]  /*76d0*/  IABS R7, R11 ;  /* 0x0000000b00077213 */ /* 0x000fe20000000000 */
[----:B------:R-:W-:Y:S01]  /*76e0*/  IMAD.HI.U32 R12, R10, R9, RZ ;  /* 0x000000090a0c7227 */ /* 0x000fe200078e00ff */
[----:B------:R-:W-:Y:S02]  /*76f0*/  LOP3.LUT R11, R11, c[0x0][0x2d0], RZ, 0x3c, !PT ;  /* 0x0000b4000b0b7a12 */ /* 0x000fe400078e3cff */
[----:B------:R-:W-:Y:S01]  /*7700*/  ISETP.GE.AND P3, PT, R28, RZ, PT ;  /* 0x000000ff1c00720c */ /* 0x000fe20003f66270 */
        /* <DEDUP_REMOVED lines=37> */
[----:B------:R-:W-:-:S04]  /*7960*/  IMAD R4, R6, c[0x0][0x180], RZ ;  /* 0x0000600006047a24 */ /* 0x000fc800078e02ff */
[C---:B------:R-:W-:Y:S02]  /*7970*/  IMAD R4, R7.reuse, c[0x0][0x184], R4 ;  /* 0x0000610007047a24 */ /* 0x040fe400078e0204 */
[----:B------:R-:W-:-:S04]  /*7980*/  IMAD.WIDE.U32 R6, R7, c[0x0][0x180], R8 ;  /* 0x0000600007067a25 */ /* 0x000fc800078e0008 */
[----:B------:R-:W-:Y:S01]  /*7990*/  IMAD.IADD R4, R7, 0x1, R4 ;  /* 0x0000000107047824 */ /* 0x000fe200078e0204 */
[----:B------:R-:W-:Y:S05]  /*79a0*/  BRA `(.L_x_3609) ;  /* 0x0000002000007947 */ /* 0x000fea0003800000 */
.L_x_3608:
[----:B------:R-:W-:-:S04]  /*79b0*/  LEA R6, -R5, RZ, 0x7 ;  /* 0x000000ff05067211 */ /* 0x000fc800078e39ff */
[----:B------:R-:W-:Y:S02]  /*79c0*/  SHF.R.S32.HI R4, RZ, 0x1f, R6 ;  /* 0x0000001fff047819 */ /* 0x000fe40000011406 */
.L_x_3609:
[C---:B------:R-:W-:Y:S01]  /*79d0*/  @!P0 LEA R8, P1, R6.reuse, R121, 0x1 ;  /* 0x0000007906088211 */ /* 0x040fe200078208ff */
[----:B------:R1:W-:Y:S01]  /*79e0*/  @P0 STS [R109+0x1000], RZ ;  /* 0x001000ff6d000388 */ /* 0x0003e20000000800 */
[----:B------:R-:W-:Y:S01]  /*79f0*/  @!P0 LEA R10, P2, R5, R115, 0x6 ;  /* 0x00000073050a8211 */ /* 0x000fe200078430ff */
[----:B------:R-:W-:Y:S01]  /*7a00*/  BSSY B0, `(.L_x_3610) ;  /* 0x000002b000007945 */ /* 0x000fe20003800000 */
[C---:B------:R-:W-:Y:S01]  /*7a10*/  @!P0 LEA.HI.X R9, R6.reuse, R120, R4, 0x1, P1 ;  /* 0x0000007806098211 */ /* 0x040fe200008f0c04 */
[----:B------:R1:W-:Y:S01]  /*7a20*/  @P0 STS [R109+0x1004], RZ ;  /* 0x001004ff6d000388 */ /* 0x0003e20000000800 */
[----:B------:R-:W-:-:S03]  /*7a30*/  @!P0 IADD3 R10, P1, R6, R10, RZ ;  /* 0x0000000a060a8210 */ /* 0x000fc60007f3e0ff */
[----:B------:R1:W-:Y:S04]  /*7a40*/  @P0 STS.64 [R109+0x1008], RZ ;  /* 0x001008ff6d000388 */ /* 0x0003e80000000a00 */
[----:B------:R-:W-:Y:S01]  /*7a50*/  @!PT LDS RZ, [RZ] ;  /* 0x00000000fffff984 */ /* 0x000fe20000000800 */
[----:B------:R-:W-:Y:S01]  /*7a60*/  @!PT LDS RZ, [RZ] ;  /* 0x00000000fffff984 */ /* 0x000fe20000000800 */
[----:B------:R-:W-:Y:S01]  /*7a70*/  @!PT LDS RZ, [RZ] ;  /* 0x00000000fffff984 */ /* 0x000fe20000000800 */
[----:B------:R2:W-:Y:S04]  /*7a80*/  @!P0 LDGSTS.E.BYPASS.LTC128B.128 [R109+0x1000], [R8.64] ;  /* 0x01000000086d8fae */ /* 0x0005e8000b901d46 */
[----:B------:R1:W-:Y:S01]  /*7a90*/  @P0 STS.128 [R109+0x1800], RZ ;  /* 0x001800ff6d000388 */ /* 0x0003e20000000c00 */
[----:B--2---:R-:W-:Y:S01]  /*7aa0*/  @!P0 IMAD.MOV.U32 R9, RZ, RZ, c[0x0][0x19c] ;  /* 0x00006700ff098624 */ /* 0x004fe200078e00ff */
[----:B------:R-:W-:-:S04]  /*7ab0*/  @!P0 IADD3 R8, P4, P3, R6, R115, R105 ;  /* 0x0000007306088210 */ /* 0x000fc80007b9e069 */
[-C--:B------:R-:W-:Y:S02]  /*7ac0*/  @!P0 LEA.HI.X R9, R5, R85.reuse, R9, 0x6, P2 ;  /* 0x0000005505098211 */ /* 0x080fe400010f3409 */
[----:B------:R-:W-:Y:S02]  /*7ad0*/  @!P0 IADD3.X R7, R4, R85, R104, P4, P3 ;  /* 0x0000005504078210 */ /* 0x000fe400027e6468 */
[----:B------:R-:W-:Y:S01]  /*7ae0*/  @!P0 LEA R12, P2, R8, c[0x0][0x168], 0x1 ;  /* 0x00005a00080c8a11 */ /* 0x000fe200078408ff */
[----:B------:R-:W-:-:S03]  /*7af0*/  @!P0 IMAD.X R9, R4, 0x1, R9, P1 ;  /* 0x0000000104098824 */ /* 0x000fc600008e0609 */
[----:B------:R-:W-:Y:S02]  /*7b00*/  @!P0 LEA.HI.X R13, R8, c[0x0][0x16c], R7, 0x1, P2 ;  /* 0x00005b00080d8a11 */ /* 0x000fe400010f0c07 */
[----:B------:R-:W-:-:S03]  /*7b10*/  @!P0 LEA R8, P1, R10, c[0x0][0x168], 0x1 ;  /* 0x00005a000a088a11 */ /* 0x000fc600078208ff */
        /* <DEDUP_REMOVED lines=25> */
.L_x_3611:
[----:B------:R-:W-:Y:S05]  /*7cb0*/  BSYNC B0 ;  /* 0x0000000000007941 */ /* 0x000fea0003800000 */
.L_x_3610:
[----:B------:R-:W0:Y:S01]  /*7cc0*/  LDGDEPBAR ;  /* 0x00000000000079af */ /* 0x000e220000000000 */
[----:B------:R-:W-:-:S04]  /*7cd0*/  LEA R121, P0, R6, R121, 0x1 ;  /* 0x0000007906797211 */ /* 0x000fc800078008ff */
[----:B------:R-:W-:Y:S02]  /*7ce0*/  LEA.HI.X R120, R6, R120, R4, 0x1, P0 ;  /* 0x0000007806787211 */ /* 0x000fe400000f0c04 */
.L_x_3607:
        /* <DEDUP_REMOVED lines=65> */
[----:B------:R-:W1:Y:S02]  /*8100*/  SHFL.BFLY PT, R4, R5, 0x2, 0x1f ;  /* 0x0c401f0005047f89 */ /* 0x000e6400000e0000 */
[----:B-1----:R-:W-:Y:S02]  /*8110*/  FMNMX.FTZ R4, R5, R4, !PT ;  /* 0x0000000405047209 */ /* 0x002fe40007810000 */
[----:B------:R-:W1:Y:S04]  /*8120*/  SHFL.BFLY PT, R5, R6, 0x2, 0x1f ;  /* 0x0c401f0006057f89 */ /* 0x000e6800000e0000 */
[----:B------:R-:W2:Y:S01]  /*8130*/  SHFL.BFLY PT, R28, R4, 0x1, 0x1f ;  /* 0x0c201f00041c7f89 */ /* 0x000ea200000e0000 */
[----:B-1----:R-:W-:Y:S02]  /*8140*/  FMNMX.FTZ R5, R6, R5, !PT ;  /* 0x0000000506057209 */ /* 0x002fe40007810000 */
[----:B--2---:R-:W-:-:S03]  /*8150*/  FMNMX.FTZ R28, R4, R28, !PT ;  /* 0x0000001c041c7209 */ /* 0x004fc60007810000 */
[----:B------:R-:W1:Y:S01]  /*8160*/  SHFL.BFLY PT, R4, R5, 0x1, 0x1f ;  /* 0x0c201f0005047f89 */ /* 0x000e6200000e0000 */
[C---:B------:R-:W-:Y:S01]  /*8170*/  FSETP.NEU.FTZ.AND P1, PT, R28.reuse, -INF , PT ;  /* 0xff8000001c00780b */ /* 0x040fe20003f3d000 */
[----:B------:R-:W-:-:S05]  /*8180*/  FMUL.FTZ R39, R28, c[0x0][0x23c] ;  /* 0x00008f001c277a20 */ /* 0x000fca0000410000 */
[----:B------:R-:W-:-:S05]  /*8190*/  FSEL R39, R39, RZ, P1 ;  /* 0x000000ff27277208 */ /* 0x000fca0000800000 */
[--C-:B------:R-:W-:Y:S02]  /*81a0*/  FFMA.FTZ R144, R3, c[0x0][0x23c], -R39.reuse ;  /* 0x00008f0003907a23 */ /* 0x100fe40000010827 */
[--C-:B------:R-:W-:Y:S02]  /*81b0*/  FFMA.FTZ R136, R23, c[0x0][0x23c], -R39.reuse ;  /* 0x00008f0017887a23 */ /* 0x100fe40000010827 */
[--C-:B------:R-:W-:Y:S02]  /*81c0*/  FFMA.FTZ R58, R22, c[0x0][0x23c], -R39.reuse ;  /* 0x00008f00163a7a23 */ /* 0x100fe40000010827 */
[--C-:B------:R-:W-:Y:S01]  /*81d0*/  FFMA.FTZ R57, R17, c[0x0][0x23c], -R39.reuse ;  /* 0x00008f0011397a23 */ /* 0x100fe20000010827 */
[----:B------:R-:W-:Y:S01]  /*81e0*/  MUFU.EX2 R144, R144 ;  /* 0x0000009000907308 */ /* 0x000fe20000000800 */
[--C-:B------:R-:W-:Y:S02]  /*81f0*/  FFMA.FTZ R119, R35, c[0x0][0x23c], -R39.reuse ;  /* 0x00008f0023777a23 */ /* 0x100fe40000010827 */
[--C-:B------:R-:W-:Y:S01]  /*8200*/  FFMA.FTZ R115, R34, c[0x0][0x23c], -R39.reuse ;  /* 0x00008f0022737a23 */ /* 0x100fe20000010827 */
[----:B-1----:R-:W-:Y:S01]  /*8210*/  FMNMX.FTZ R3, R5, R4, !PT ;  /* 0x0000000405037209 */ /* 0x002fe20007810000 */
[--C-:B------:R-:W-:Y:S01]  /*8220*/  FFMA.FTZ R84, R33, c[0x0][0x23c], -R39.reuse ;  /* 0x00008f0021547a23 */ /* 0x100fe20000010827 */
[----:B------:R-:W-:Y:S01]  /*8230*/  FSEL R4, R28, RZ, P1 ;  /* 0x000000ff1c047208 */ /* 0x000fe20000800000 */
[----:B------:R-:W-:Y:S01]  /*8240*/  FFMA.FTZ R67, R32, c[0x0][0x23c], -R39 ;  /* 0x00008f0020437a23 */ /* 0x000fe20000010827 */
[C---:B------:R-:W-:Y:S01]  /*8250*/  FSETP.NEU.FTZ.AND P0, PT, R3.reuse, -INF , PT ;  /* 0xff8000000300780b */ /* 0x040fe20003f1d000 */
[C---:B------:R-:W-:Y:S01]  /*8260*/  FMUL.FTZ R30, R3.reuse, c[0x0][0x23c] ;  /* 0x00008f00031e7a20 */ /* 0x040fe20000410000 */
[----:B------:R-:W1:Y:S01]  /*8270*/  MUFU.EX2 R136, R136 ;  /* 0x0000008800887308 */ /* 0x000e620000000800 */
[----:B------:R-:W-:Y:S01]  /*8280*/  FADD.FTZ R4, R2, -R4 ;  /* 0x8000000402047221 */ /* 0x000fe20000010000 */
[----:B------:R-:W-:Y:S01]  /*8290*/  FSEL R2, R3, RZ, P0 ;  /* 0x000000ff03027208 */ /* 0x000fe20000000000 */
[----:B------:R-:W-:Y:S01]  /*82a0*/  LDSM.16.MT88.4 R32, [R87+0x3400] ;  /* 0x003400005720783b */ /* 0x000fe20000004200 */
[----:B------:R-:W-:Y:S01]  /*82b0*/  FSEL R30, R30, RZ, P0 ;  /* 0x000000ff1e1e7208 */ /* 0x000fe20000000000 */
[----:B------:R-:W-:-:S02]  /*82c0*/  FMUL.FTZ R4, R4, c[0x0][0x23c] ;  /* 0x00008f0004047a20 */ /* 0x000fc40000410000 */
[----:B------:R-:W-:Y:S01]  /*82d0*/  FADD.FTZ R2, R0, -R2 ;  /* 0x8000000200027221 */ /* 0x000fe20000010000 */
[----:B------:R-:W-:Y:S01]  /*82e0*/  MUFU.EX2 R58, R58 ;  /* 0x0000003a003a7308 */ /* 0x000fe20000000800 */
[--C-:B------:R-:W-:Y:S02]  /*82f0*/  FFMA.FTZ R59, R21, c[0x0][0x23c], -R30.reuse ;  /* 0x00008f00153b7a23 */ /* 0x100fe4000001081e */
[--C-:B------:R-:W-:Y:S02]  /*8300*/  FFMA.FTZ R66, R20, c[0x0][0x23c], -R30.reuse ;  /* 0x00008f0014427a23 */ /* 0x100fe4000001081e */
[----:B------:R-:W2:Y:S01]  /*8310*/  LDSM.16.MT88.4 R20, [R86+0x3000] ;  /* 0x003000005614783b */ /* 0x000ea20000004200 */
[--C-:B------:R-:W-:Y:S02]  /*8320*/  FFMA.FTZ R135, R65, c[0x0][0x23c], -R30.reuse ;  /* 0x00008f0041877a23 */ /* 0x100fe4000001081e */
[----:B------:R-:W-:Y:S01]  /*8330*/  FMUL.FTZ R137, R2, c[0x0][0x23c] ;  /* 0x00008f0002897a20 */ /* 0x000fe20000410000 */
[----:B------:R-:W3:Y:S01]  /*8340*/  MUFU.EX2 R57, R57 ;  /* 0x0000003900397308 */ /* 0x000ee20000000800 */
[--C-:B------:R-:W-:Y:S01]  /*8350*/  FFMA.FTZ R0, R16, c[0x0][0x23c], -R30.reuse ;  /* 0x00008f0010007a23 */ /* 0x100fe2000001081e */
[----:B-1----:R-:W-:Y:S01]  /*8360*/  F2FP.BF16.PACK_AB R16, R136, R144 ;  /* 0x000000908810723e */ /* 0x002fe200000010ff */
[----:B------:R-:W-:-:S02]  /*8370*/  FFMA.FTZ R118, R27, c[0x0][0x23c], -R30 ;  /* 0x00008f001b767a23 */ /* 0x000fc4000001081e */
[--C-:B------:R-:W-:Y:S02]  /*8380*/  FFMA.FTZ R65, R26, c[0x0][0x23c], -R30.reuse ;  /* 0x00008f001a417a23 */ /* 0x100fe4000001081e */
[--C-:B------:R-:W-:Y:S01]  /*8390*/  FFMA.FTZ R63, R25, c[0x0][0x23c], -R30.reuse ;  /* 0x00008f00193f7a23 */ /* 0x100fe2000001081e */
[----:B------:R-:W-:Y:S01]  /*83a0*/  MUFU.EX2 R135, R135 ;  /* 0x0000008700877308 */ /* 0x000fe20000000800 */
[----:B------:R-:W-:Y:S02]  /*83b0*/  FFMA.FTZ R2, R24, c[0x0][0x23c], -R30 ;  /* 0x00008f0018027a23 */ /* 0x000fe4000001081e */
[--C-:B------:R-:W-:Y:S02]  /*83c0*/  FFMA.FTZ R134, R134, c[0x0][0x23c], -R39.reuse ;  /* 0x00008f0086867a23 */ /* 0x100fe40000010827 */
[--C-:B------:R-:W-:Y:S02]  /*83d0*/  FFMA.FTZ R133, R133, c[0x0][0x23c], -R39.reuse ;  /* 0x00008f0085857a23 */ /* 0x100fe40000010827 */
[--C-:B------:R-:W-:Y:S01]  /*83e0*/  FFMA.FTZ R91, R143, c[0x0][0x23c], -R39.reuse ;  /* 0x00008f008f5b7a23 */ /* 0x100fe20000010827 */
[----:B------:R-:W1:Y:S01]  /*83f0*/  MUFU.EX2 R59, R59 ;  /* 0x0000003b003b7308 */ /* 0x000e620000000800 */
        /* <DEDUP_REMOVED lines=9> */
[----:B------:R-:W4:Y:S01]  /*8490*/  MUFU.EX2 R137, R137 ;  /* 0x0000008900897308 */ /* 0x000f220000000800 */
[----:B-1----:R-:W-:Y:S01]  /*84a0*/  F2FP.BF16.PACK_AB R17, R59, R135 ;  /* 0x000000873b11723e */ /* 0x002fe200000010ff */
[----:B------:R-:W-:-:S02]  /*84b0*/  FFMA.FTZ R64, R64, c[0x0][0x23c], -R39 ;  /* 0x00008f0040407a23 */ /* 0x000fc40000010827 */
[--C-:B------:R-:W-:Y:S02]  /*84c0*/  FFMA.FTZ R60, R60, c[0x0][0x23c], -R39.reuse ;  /* 0x00008f003c3c7a23 */ /* 0x100fe40000010827 */
        /* <DEDUP_REMOVED lines=22> */
[----:B------:R-:W-:Y:S01]  /*8630*/  HMMA.16816.F32.BF16 R4, R16, R8, R4 ;  /* 0x000000081004723c */ /* 0x000fe20000041804 */
[----:B------:R-:W-:Y:S01]  /*8640*/  FFMA.FTZ R144, R123, R145, R144 ;  /* 0x000000917b907223 */ /* 0x000fe20000010090 */
[----:B------:R-:W-:Y:S01]  /*8650*/  MUFU.EX2 R84, R84 ;  /* 0x0000005400547308 */ /* 0x000fe20000000800 */
[----:B------:R-:W-:-:S02]  /*8660*/  FFMA.FTZ R123, R127, c[0x0][0x23c], -R30 ;  /* 0x00008f007f7b7a23 */ /* 0x000fc4000001081e */
[----:B------:R-:W-:Y:S02]  /*8670*/  FFMA.FTZ R122, R122, R137, R135 ;  /* 0x000000897a7a7223 */ /* 0x000fe40000010087 */
[----:B------:R-:W-:Y:S01]  /*8680*/  FADD.FTZ R136, R136, R144 ;  /* 0x0000009088887221 */ /* 0x000fe20000010000 */
[C---:B------:R-:W-:Y:S01]  /*8690*/  HMMA.16816.F32.BF16 R8, R16.reuse, R10, R76 ;  /* 0x0000000a1008723c */ /* 0x040fe2000004184c */
[----:B------:R-:W-:Y:S01]  /*86a0*/  LDSM.16.MT88.4 R76, [R87+0x3c00] ;  /* 0x003c0000574c783b */ /* 0x000fe20000004200 */
[----:B------:R-:W3:Y:S01]  /*86b0*/  MUFU.EX2 R67, R67 ;  /* 0x0000004300437308 */ /* 0x000ee20000000800 */
[----:B-1----:R-:W-:Y:S01]  /*86c0*/  F2FP.BF16.PACK_AB R24, R115, R119 ;  /* 0x000000777318723e */ /* 0x002fe200000010ff */
[----:B------:R-:W-:Y:S02]  /*86d0*/  FADD.FTZ R122, R59, R122 ;  /* 0x0000007a3b7a7221 */ /* 0x000fe40000010000 */
[----:B------:R-:W-:Y:S02]  /*86e0*/  FADD.FTZ R136, R58, R136 ;  /* 0x000000883a887221 */ /* 0x000fe40000010000 */
[----:B--2---:R-:W-:Y:S01]  /*86f0*/  HMMA.16816.F32.BF16 R12, R16, R20, R12 ;  /* 0x00000014100c723c */ /* 0x004fe2000004180c */
[----:B------:R-:W-:Y:S01]  /*8700*/  FADD.FTZ R66, R66, R122 ;  /* 0x0000007a42427221 */ /* 0x000fe20000010000 */
[----:B------:R-:W-:Y:S01]  /*8710*/  MUFU.EX2 R118, R118 ;  /* 0x0000007600767308 */ /* 0x000fe20000000800 */
[----:B------:R-:W-:-:S02]  /*8720*/  FADD.FTZ R57, R57, R136 ;  /* 0x0000008839397221 */ /* 0x000fc40000010000 */
[----:B------:R-:W-:Y:S02]  /*8730*/  FFMA.FTZ R49, R49, c[0x0][0x23c], -R30 ;  /* 0x00008f0031317a23 */ /* 0x000fe4000001081e */
[----:B------:R-:W-:Y:S01]  /*8740*/  FADD.FTZ R66, R0, R66 ;  /* 0x0000004200427221 */ /* 0x000fe20000010000 */
[----:B------:R-:W-:Y:S01]  /*8750*/  HMMA.16816.F32.BF16 R16, R16, R22, R68 ;  /* 0x000000161010723c */ /* 0x000fe20000041844 */
[----:B------:R-:W1:Y:S01]  /*8760*/  LDSM.16.MT88.4 R20, [R86+0x3400] ;  /* 0x003400005614783b */ /* 0x000e620000004200 */
[----:B------:R-:W2:Y:S01]  /*8770*/  MUFU.EX2 R65, R65 ;  /* 0x0000004100417308 */ /* 0x000ea20000000800 */
[----:B---3--:R-:W-:Y:S01]  /*8780*/  F2FP.BF16.PACK_AB R26, R67, R84 ;  /* 0x00000054431a723e */ /* 0x008fe200000010ff */
[----:B------:R-:W-:Y:S02]  /*8790*/  FADD.FTZ R57, R119, R57 ;  /* 0x0000003977397221 */ /* 0x000fe40000010000 */
[----:B------:R-:W-:Y:S02]  /*87a0*/  FFMA.FTZ R44, R44, c[0x0][0x23c], -R30 ;  /* 0x00008f002c2c7a23 */ /* 0x000fe4000001081e */
[----:B------:R-:W-:-:S02]  /*87b0*/  FADD.FTZ R115, R115, R57 ;  /* 0x0000003973737221 */ /* 0x000fc40000010000 */
[----:B------:R-:W-:Y:S01]  /*87c0*/  MUFU.EX2 R63, R63 ;  /* 0x0000003f003f7308 */ /* 0x000fe20000000800 */
[--C-:B------:R-:W-:Y:S02]  /*87d0*/  FFMA.FTZ R43, R43, c[0x0][0x23c], -R30.reuse ;  /* 0x00008f002b2b7a23 */ /* 0x100fe4000001081e */
[----:B------:R-:W-:Y:S02]  /*87e0*/  FADD.FTZ R115, R84, R115 ;  /* 0x0000007354737221 */ /* 0x000fe40000010000 */
[----:B------:R-:W-:Y:S02]  /*87f0*/  FFMA.FTZ R42, R42, c[0x0][0x23c], -R30 ;  /* 0x00008f002a2a7a23 */ /* 0x000fe4000001081e */
[----:B------:R-:W-:Y:S01]  /*8800*/  FADD.FTZ R67, R67, R115 ;  /* 0x0000007343437221 */ /* 0x000fe20000010000 */
[----:B------:R-:W3:Y:S01]  /*8810*/  MUFU.EX2 R2, R2 ;  /* 0x0000000200027308 */ /* 0x000ee20000000800 */
[----:B--2---:R-:W-:Y:S01]  /*8820*/  F2FP.BF16.PACK_AB R25, R65, R118 ;  /* 0x000000764119723e */ /* 0x004fe200000010ff */
[----:B------:R-:W-:-:S02]  /*8830*/  FADD.FTZ R118, R118, R66 ;  /* 0x0000004276767221 */ /* 0x000fc40000010000 */
[----:B------:R-:W-:Y:S02]  /*8840*/  FFMA.FTZ R40, R40, c[0x0][0x23c], -R30 ;  /* 0x00008f0028287a23 */ /* 0x000fe4000001081e */
[----:B------:R-:W-:Y:S02]  /*8850*/  FADD.FTZ R118, R65, R118 ;  /* 0x0000007641767221 */ /* 0x000fe40000010000 */
[----:B------:R-:W2:Y:S01]  /*8860*/  MUFU.EX2 R134, R134 ;  /* 0x0000008600867308 */ /* 0x000ea20000000800 */
[--C-:B------:R-:W-:Y:S02]  /*8870*/  FFMA.FTZ R38, R38, c[0x0][0x23c], -R39.reuse ;  /* 0x00008f0026267a23 */ /* 0x100fe40000010827 */
[--C-:B------:R-:W-:Y:S02]  /*8880*/  FFMA.FTZ R122, R29, c[0x0][0x23c], -R30.reuse ;  /* 0x00008f001d7a7a23 */ /* 0x100fe4000001081e */
[----:B------:R-:W-:Y:S02]  /*8890*/  FFMA.FTZ R47, R47, c[0x0][0x23c], -R39 ;  /* 0x00008f002f2f7a23 */ /* 0x000fe40000010827 */
[----:B------:R-:W-:Y:S01]  /*88a0*/  FFMA.FTZ R36, R36, c[0x0][0x23c], -R30 ;  /* 0x00008f0024247a23 */ /* 0x000fe2000001081e */
[----:B---3--:R-:W-:Y:S01]  /*88b0*/  F2FP.BF16.PACK_AB R27, R2, R63 ;  /* 0x0000003f021b723e */ /* 0x008fe200000010ff */
[----:B------:R-:W3:Y:S01]  /*88c0*/  MUFU.EX2 R133, R133 ;  /* 0x0000008500857308 */ /* 0x000ee20000000800 */
[----:B------:R-:W-:-:S04]  /*88d0*/  FADD.FTZ R63, R63, R118 ;  /* 0x000000763f3f7221 */ /* 0x000fc80000010000 */
[----:B------:R-:W-:Y:S01]  /*88e0*/  FADD.FTZ R63, R2, R63 ;  /* 0x0000003f023f7221 */ /* 0x000fe20000010000 */
[----:B------:R-:W-:Y:S01]  /*88f0*/  HMMA.16816.F32.BF16 R4, R24, R32, R4 ;  /* 0x000000201804723c */ /* 0x000fe20000041804 */
[----:B--2---:R-:W-:Y:S01]  /*8900*/  FADD.FTZ R67, R134, R67 ;  /* 0x0000004386437221 */ /* 0x004fe20000010000 */
[----:B------:R-:W-:Y:S01]  /*8910*/  MUFU.EX2 R91, R91 ;  /* 0x0000005b005b7308 */ /* 0x000fe20000000800 */
[----:B------:R-:W-:-:S05]  /*8920*/  FFMA.FTZ R2, R41, c[0x0][0x23c], -R39 ;  /* 0x00008f0029027a23 */ /* 0x000fca0000010827 */
[C---:B------:R-:W-:Y:S01]  /*8930*/  HMMA.16816.F32.BF16 R8, R24.reuse, R34, R8 ;  /* 0x000000221808723c */ /* 0x040fe20000041808 */
[----:B------:R-:W2:Y:S01]  /*8940*/  LDSM.16.MT88.4 R32, [R87+0x3800] ;  /* 0x003800005720783b */ /* 0x000ea20000004200 */
[----:B------:R-:W4:Y:S06]  /*8950*/  MUFU.EX2 R89, R89 ;  /* 0x0000005900597308 */ /* 0x000f2c0000000800 */
[C---:B-1----:R-:W-:Y:S02]  /*8960*/  HMMA.16816.F32.BF16 R12, R24.reuse, R20, R12 ;  /* 0x00000014180c723c */ /* 0x042fe4000004180c */
[----:B------:R-:W-:Y:S06]  /*8970*/  MUFU.EX2 R126, R126 ;  /* 0x0000007e007e7308 */ /* 0x000fec0000000800 */
[----:B------:R-:W-:Y:S01]  /*8980*/  HMMA.16816.F32.BF16 R16, R24, R22, R16 ;  /* 0x000000161810723c */ /* 0x000fe20000041810 */
[----:B------:R-:W1:Y:S01]  /*8990*/  LDSM.16.MT88.4 R20, [R86+0x3800] ;  /* 0x003800005614783b */ /* 0x000e620000004200 */
[----:B------:R-:W5:Y:S05]  /*89a0*/  MUFU.EX2 R90, R90 ;  /* 0x0000005a005a7308 */ /* 0x000f6a0000000800 */
[C---:B---3--:R-:W-:Y:S01]  /*89b0*/  F2FP.BF16.PACK_AB R24, R133.reuse, R134 ;  /* 0x000000868518723e */ /* 0x048fe200000010ff */
[----:B------:R-:W-:Y:S01]  /*89c0*/  FADD.FTZ R133, R133, R67 ;  /* 0x0000004385857221 */ /* 0x000fe20000010000 */
[----:B----4-:R-:W-:Y:S01]  /*89d0*/  F2FP.BF16.PACK_AB R26, R89, R91 ;  /* 0x0000005b591a723e */ /* 0x010fe200000010ff */
[----:B------:R-:W3:Y:S02]  /*89e0*/  MUFU.EX2 R88, R88 ;  /* 0x0000005800587308 */ /* 0x000ee40000000800 */
[----:B------:R-:W-:-:S04]  /*89f0*/  FADD.FTZ R133, R91, R133 ;  /* 0x000000855b857221 */ /* 0x000fc80000010000 */
[----:B------:R-:W-:Y:S02]  /*8a00*/  FADD.FTZ R133, R89, R133 ;  /* 0x0000008559857221 */ /* 0x000fe40000010000 */
[----:B------:R-:W4:Y:S01]  /*8a10*/  MUFU.EX2 R85, R85 ;  /* 0x0000005500557308 */ /* 0x000f220000000800 */
[----:B-----5:R-:W-:Y:S01]  /*8a20*/  F2FP.BF16.PACK_AB R25, R90, R126 ;  /* 0x0000007e5a19723e */ /* 0x020fe200000010ff */
[----:B------:R-:W-:-:S04]  /*8a30*/  FADD.FTZ R126, R126, R63 ;  /* 0x0000003f7e7e7221 */ /* 0x000fc80000010000 */
[----:B------:R-:W-:Y:S02]  /*8a40*/  FADD.FTZ R126, R90, R126 ;  /* 0x0000007e5a7e7221 */ /* 0x000fe40000010000 */
[----:B------:R-:W-:Y:S02]  /*8a50*/  MUFU.EX2 R128, R128 ;  /* 0x0000008000807308 */ /* 0x000fe40000000800 */
[----:B---3--:R-:W-:Y:S01]  /*8a60*/  FADD.FTZ R126, R88, R126 ;  /* 0x0000007e587e7221 */ /* 0x008fe20000010000 */
[----:B----4-:R-:W-:-:S05]  /*8a70*/  F2FP.BF16.PACK_AB R27, R85, R88 ;  /* 0x00000058551b723e */ /* 0x010fca00000010ff */
[----:B------:R-:W3:Y:S01]  /*8a80*/  MUFU.EX2 R123, R123 ;  /* 0x0000007b007b7308 */ /* 0x000ee20000000800 */
[----:B------:R-:W-:Y:S01]  /*8a90*/  FADD.FTZ R85, R85, R126 ;  /* 0x0000007e55557221 */ /* 0x000fe20000010000 */
[C---:B--2---:R-:W-:Y:S06]  /*8aa0*/  HMMA.16816.F32.BF16 R4, R24.reuse, R32, R4 ;  /* 0x000000201804723c */ /* 0x044fec0000041804 */
[----:B------:R-:W-:Y:S01]  /*8ab0*/  MUFU.EX2 R97, R97 ;  /* 0x0000006100617308 */ /* 0x000fe20000000800 */
[----:B------:R-:W-:Y:S01]  /*8ac0*/  FFMA.FTZ R32, R132, c[0x0][0x23c], -R39 ;  /* 0x00008f0084207a23 */ /* 0x000fe20000010827 */
[----:B------:R-:W-:Y:S01]  /*8ad0*/  HMMA.16816.F32.BF16 R8, R24, R34, R8 ;  /* 0x000000221808723c */ /* 0x000fe20000041808 */
[----:B------:R-:W-:-:S05]  /*8ae0*/  FFMA.FTZ R33, R129, c[0x0][0x23c], -R30 ;  /* 0x00008f0081217a23 */ /* 0x000fca000001081e */
[----:B------:R-:W-:Y:S01]  /*8af0*/  MUFU.EX2 R64, R64 ;  /* 0x0000004000407308 */ /* 0x000fe20000000800 */
[----:B---3--:R-:W-:Y:S02]  /*8b00*/  FADD.FTZ R85, R123, R85 ;  /* 0x000000557b557221 */ /* 0x008fe40000010000 */
[----:B------:R-:W-:Y:S01]  /*8b10*/  FFMA.FTZ R34, R130, c[0x0][0x23c], -R39 ;  /* 0x00008f0082227a23 */ /* 0x000fe20000010827 */
[----:B-1----:R-:W-:Y:S01]  /*8b20*/  HMMA.16816.F32.BF16 R12, R24, R20, R12 ;  /* 0x00000014180c723c */ /* 0x002fe2000004180c */
[----:B------:R-:W-:-:S03]  /*8b30*/  FFMA.FTZ R35, R98, c[0x0][0x23c], -R30 ;  /* 0x00008f0062237a23 */ /* 0x000fc6000001081e */
[----:B------:R-:W-:Y:S03]  /*8b40*/  MUFU.EX2 R32, R32 ;  /* 0x0000002000207308 */ /* 0x000fe60000000800 */
[----:B------:R-:W-:Y:S01]  /*8b50*/  FFMA.FTZ R20, R131, c[0x0][0x23c], -R39 ;  /* 0x00008f0083147a23 */ /* 0x000fe20000010827 */
[----:B------:R-:W-:Y:S01]  /*8b60*/  HMMA.16816.F32.BF16 R16, R24, R22, R16 ;  /* 0x000000161810723c */ /* 0x000fe20000041810 */
[----:B------:R-:W-:-:S03]  /*8b70*/  FFMA.FTZ R21, R99, c[0x0][0x23c], -R30 ;  /* 0x00008f0063157a23 */ /* 0x000fc6000001081e */
[----:B------:R-:W1:Y:S03]  /*8b80*/  MUFU.EX2 R34, R34 ;  /* 0x0000002200227308 */ /* 0x000e660000000800 */
[--C-:B------:R-:W-:Y:S02]  /*8b90*/  FFMA.FTZ R25, R93, c[0x0][0x23c], -R39.reuse ;  /* 0x00008f005d197a23 */ /* 0x100fe40000010827 */
[----:B------:R-:W-:-:S03]  /*8ba0*/  FFMA.FTZ R27, R62, c[0x0][0x23c], -R39 ;  /* 0x00008f003e1b7a23 */ /* 0x000fc60000010827 */
[----:B------:R-:W2:Y:S01]  /*8bb0*/  MUFU.EX2 R20, R20 ;  /* 0x0000001400147308 */ /* 0x000ea20000000800 */
[----:B------:R-:W-:Y:S02]  /*8bc0*/  FFMA.FTZ R26, R92, c[0x0][0x23c], -R39 ;  /* 0x00008f005c1a7a23 */ /* 0x000fe40000010827 */
[--C-:B------:R-:W-:Y:S02]  /*8bd0*/  FFMA.FTZ R93, R55, c[0x0][0x23c], -R30.reuse ;  /* 0x00008f00375d7a23 */ /* 0x100fe4000001081e */
[--C-:B------:R-:W-:Y:S02]  /*8be0*/  FFMA.FTZ R62, R50, c[0x0][0x23c], -R30.reuse ;  /* 0x00008f00323e7a23 */ /* 0x100fe4000001081e */
[--C-:B------:R-:W-:Y:S01]  /*8bf0*/  FFMA.FTZ R92, R51, c[0x0][0x23c], -R30.reuse ;  /* 0x00008f00335c7a23 */ /* 0x100fe2000001081e */
[----:B------:R-:W3:Y:S01]  /*8c00*/  MUFU.EX2 R33, R33 ;  /* 0x0000002100217308 */ /* 0x000ee20000000800 */
[----:B-1----:R-:W-:Y:S01]  /*8c10*/  F2FP.BF16.PACK_AB R68, R34, R128 ;  /* 0x000000802244723e */ /* 0x002fe200000010ff */
[----:B------:R-:W-:-:S02]  /*8c20*/  FFMA.FTZ R55, R52, c[0x0][0x23c], -R30 ;  /* 0x00008f0034377a23 */ /* 0x000fc4000001081e */
[--C-:B------:R-:W-:Y:S02]  /*8c30*/  FFMA.FTZ R51, R53, c[0x0][0x23c], -R39.reuse ;  /* 0x00008f0035337a23 */ /* 0x100fe40000010827 */
[--C-:B------:R-:W-:Y:S02]  /*8c40*/  FFMA.FTZ R53, R45, c[0x0][0x23c], -R30.reuse ;  /* 0x00008f002d357a23 */ /* 0x100fe4000001081e */
[----:B------:R-:W-:Y:S01]  /*8c50*/  MUFU.EX2 R35, R35 ;  /* 0x0000002300237308 */ /* 0x000fe20000000800 */
[----:B--2---:R-:W-:Y:S01]  /*8c60*/  F2FP.BF16.PACK_AB R70, R32, R20 ;  /* 0x000000142046723e */ /* 0x004fe200000010ff */
[----:B------:R-:W-:Y:S02]  /*8c70*/  FFMA.FTZ R45, R46, c[0x0][0x23c], -R30 ;  /* 0x00008f002e2d7a23 */ /* 0x000fe4000001081e */
[--C-:B------:R-:W-:Y:S02]  /*8c80*/  FFMA.FTZ R23, R94, c[0x0][0x23c], -R39.reuse ;  /* 0x00008f005e177a23 */ /* 0x100fe40000010827 */
[----:B------:R-:W-:-:S02]  /*8c90*/  FFMA.FTZ R24, R95, c[0x0][0x23c], -R39 ;  /* 0x00008f005f187a23 */ /* 0x000fc40000010827 */
[----:B------:R-:W1:Y:S01]  /*8ca0*/  MUFU.EX2 R21, R21 ;  /* 0x0000001500157308 */ /* 0x000e620000000800 */
[----:B---3--:R-:W-:Y:S01]  /*8cb0*/  F2FP.BF16.PACK_AB R69, R33, R123 ;  /* 0x0000007b2145723e */ /* 0x008fe200000010ff */
[----:B------:R-:W-:Y:S02]  /*8cc0*/  FFMA.FTZ R46, R48, c[0x0][0x23c], -R30 ;  /* 0x00008f00302e7a23 */ /* 0x000fe4000001081e */
[--C-:B------:R-:W-:Y:S02]  /*8cd0*/  FFMA.FTZ R22, R96, c[0x0][0x23c], -R39.reuse ;  /* 0x00008f0060167a23 */ /* 0x100fe40000010827 */
[--C-:B------:R-:W-:Y:S02]  /*8ce0*/  FFMA.FTZ R50, R56, c[0x0][0x23c], -R39.reuse ;  /* 0x00008f0038327a23 */ /* 0x100fe40000010827 */
[----:B------:R-:W-:Y:S01]  /*8cf0*/  MUFU.EX2 R60, R60 ;  /* 0x0000003c003c7308 */ /* 0x000fe20000000800 */
[----:B------:R-:W-:Y:S02]  /*8d00*/  FFMA.FTZ R52, R54, c[0x0][0x23c], -R39 ;  /* 0x00008f0036347a23 */ /* 0x000fe40000010827 */
[----:B------:R-:W-:-:S02]  /*8d10*/  FADD.FTZ R128, R128, R133 ;  /* 0x0000008580807221 */ /* 0x000fc40000010000 */
[----:B------:R-:W-:Y:S02]  /*8d20*/  FADD.FTZ R85, R33, R85 ;  /* 0x0000005521557221 */ /* 0x000fe40000010000 */
[----:B------:R-:W-:Y:S01]  /*8d30*/  FADD.FTZ R128, R34, R128 ;  /* 0x0000008022807221 */ /* 0x000fe20000010000 */
[----:B-1----:R-:W-:Y:S01]  /*8d40*/  F2FP.BF16.PACK_AB R71, R21, R35 ;  /* 0x000000231547723e */ /* 0x002fe200000010ff */
[----:B------:R-:W-:Y:S01]  /*8d50*/  MUFU.EX2 R61, R61 ;  /* 0x0000003d003d7308 */ /* 0x000fe20000000800 */
        /* <DEDUP_REMOVED lines=8> */
[----:B------:R-:W-:Y:S01]  /*8de0*/  FADD.FTZ R32, R97, R32 ;  /* 0x0000002061207221 */ /* 0x000fe20000010000 */
[C---:B------:R-:W-:Y:S01]  /*8df0*/  HMMA.16816.F32.BF16 R76, R68.reuse, R78, R8 ;  /* 0x0000004e444c723c */ /* 0x040fe20000041808 */
[----:B------:R-:W2:Y:S01]  /*8e00*/  LDSM.16.MT88.4 R8, [R86+0x4000] ;  /* 0x004000005608783b */ /* 0x000ea20000004200 */
[----:B------:R-:W3:Y:S08]  /*8e10*/  MUFU.EX2 R62, R62 ;  /* 0x0000003e003e7308 */ /* 0x000ef00000000800 */
[----:B------:R-:W-:Y:S08]  /*8e20*/  MUFU.EX2 R92, R92 ;  /* 0x0000005c005c7308 */ /* 0x000ff00000000800 */
[----:B------:R-:W4:Y:S08]  /*8e30*/  MUFU.EX2 R55, R55 ;  /* 0x0000003700377308 */ /* 0x000f300000000800 */
[----:B------:R-:W5:Y:S01]  /*8e40*/  MUFU.EX2 R27, R27 ;  /* 0x0000001b001b7308 */ /* 0x000f620000000800 */
[C---:B-1----:R-:W-:Y:S01]  /*8e50*/  HMMA.16816.F32.BF16 R72, R68.reuse, R4, R12 ;  /* 0x000000044448723c */ /* 0x042fe2000004180c */
[----:B------:R-:W1:Y:S06]  /*8e60*/  LDSM.16.MT88.4 R12, [R87+0x4000] ;  /* 0x00400000570c783b */ /* 0x000e6c0000004200 */
[----:B------:R-:W-:Y:S01]  /*8e70*/  MUFU.EX2 R25, R25 ;  /* 0x0000001900197308 */ /* 0x000fe20000000800 */
[----:B------:R-:W-:Y:S01]  /*8e80*/  F2FP.BF16.PACK_AB R4, R64, R97 ;  /* 0x000000614004723e */ /* 0x000fe200000010ff */
[----:B------:R-:W-:Y:S01]  /*8e90*/  HMMA.16816.F32.BF16 R68, R68, R6, R16 ;  /* 0x000000064444723c */ /* 0x000fe20000041810 */
[----:B------:R-:W1:Y:S01]  /*8ea0*/  LDSM.16.MT88.4 R16, [R87+0x4400] ;  /* 0x004400005710783b */ /* 0x000e620000004200 */
[----:B---3--:R-:W-:-:S04]  /*8eb0*/  F2FP.BF16.PACK_AB R5, R62, R93 ;  /* 0x0000005d3e05723e */ /* 0x008fc800000010ff */
[----:B------:R-:W-:Y:S01]  /*8ec0*/  MUFU.EX2 R23, R23 ;  /* 0x0000001700177308 */ /* 0x000fe20000000800 */
[----:B------:R-:W-:Y:S02]  /*8ed0*/  FADD.FTZ R93, R93, R35 ;  /* 0x000000235d5d7221 */ /* 0x000fe40000010000 */
[----:B------:R-:W-:Y:S01]  /*8ee0*/  FADD.FTZ R64, R64, R32 ;  /* 0x0000002040407221 */ /* 0x000fe20000010000 */
[----:B------:R-:W-:Y:S01]  /*8ef0*/  F2FP.BF16.PACK_AB R6, R61, R60 ;  /* 0x0000003c3d06723e */ /* 0x000fe200000010ff */
[----:B------:R-:W-:Y:S01]  /*8f00*/  FADD.FTZ R93, R62, R93 ;  /* 0x0000005d3e5d7221 */ /* 0x000fe20000010000 */
[----:B----4-:R-:W-:Y:S01]  /*8f10*/  F2FP.BF16.PACK_AB R7, R55, R92 ;  /* 0x0000005c3707723e */ /* 0x010fe200000010ff */
[----:B------:R-:W-:Y:S01]  /*8f20*/  FADD.FTZ R64, R60, R64 ;  /* 0x000000403c407221 */ /* 0x000fe20000010000 */
[----:B------:R-:W-:Y:S01]  /*8f30*/  MUFU.EX2 R24, R24 ;  /* 0x0000001800187308 */ /* 0x000fe20000000800 */
[----:B------:R-:W-:Y:S02]  /*8f40*/  FADD.FTZ R92, R92, R93 ;  /* 0x0000005d5c5c7221 */ /* 0x000fe40000010000 */
[----:B------:R-:W-:-:S02]  /*8f50*/  FADD.FTZ R61, R61, R64 ;  /* 0x000000403d3d7221 */ /* 0x000fc40000010000 */
[----:B--2---:R-:W-:Y:S01]  /*8f60*/  HMMA.16816.F32.BF16 R72, R4, R8, R72 ;  /* 0x000000080448723c */ /* 0x004fe20000041848 */
[----:B------:R-:W-:Y:S02]  /*8f70*/  FADD.FTZ R92, R55, R92 ;  /* 0x0000005c375c7221 */ /* 0x000fe40000010000 */
[----:B------:R-:W2:Y:S01]  /*8f80*/  MUFU.EX2 R49, R49 ;  /* 0x0000003100317308 */ /* 0x000ea20000000800 */
[----:B-----5:R-:W-:-:S04]  /*8f90*/  FADD.FTZ R61, R27, R61 ;  /* 0x0000003d1b3d7221 */ /* 0x020fc80000010000 */
[C---:B------:R-:W-:Y:S01]  /*8fa0*/  HMMA.16816.F32.BF16 R68, R4.reuse, R10, R68 ;  /* 0x0000000a0444723c */ /* 0x040fe20000041844 */
[----:B------:R-:W-:Y:S02]  /*8fb0*/  LDSM.16.MT88.4 R8, [R87+0x4800] ;  /* 0x004800005708783b */ /* 0x000fe40000004200 */
[----:B------:R-:W3:Y:S05]  /*8fc0*/  MUFU.EX2 R53, R53 ;  /* 0x0000003500357308 */ /* 0x000eea0000000800 */
[----:B-1----:R-:W-:Y:S03]  /*8fd0*/  HMMA.16816.F32.BF16 R80, R4, R12, R80 ;  /* 0x0000000c0450723c */ /* 0x002fe60000041850 */
[----:B------:R-:W1:Y:S01]  /*8fe0*/  MUFU.EX2 R45, R45 ;  /* 0x0000002d002d7308 */ /* 0x000e620000000800 */
[----:B--2---:R-:W-:-:S04]  /*8ff0*/  FADD.FTZ R92, R49, R92 ;  /* 0x0000005c315c7221 */ /* 0x004fc80000010000 */
[----:B------:R-:W-:Y:S01]  /*9000*/  HMMA.16816.F32.BF16 R76, R4, R14, R76 ;  /* 0x0000000e044c723c */ /* 0x000fe2000004184c */
[----:B------:R-:W2:Y:S02]  /*9010*/  LDSM.16.MT88.4 R12, [R86+0x4400] ;  /* 0x00440000560c783b */ /* 0x000ea40000004200 */
[----:B------:R-:W4:Y:S04]  /*9020*/  MUFU.EX2 R46, R46 ;  /* 0x0000002e002e7308 */ /* 0x000f280000000800 */
[C---:B------:R-:W-:Y:S01]  /*9030*/  F2FP.BF16.PACK_AB R4, R25.reuse, R27 ;  /* 0x0000001b1904723e */ /* 0x040fe200000010ff */
[----:B------:R-:W-:Y:S01]  /*9040*/  FADD.FTZ R25, R25, R61 ;  /* 0x0000003d19197221 */ /* 0x000fe20000010000 */
[C---:B---3--:R-:W-:Y:S02]  /*9050*/  F2FP.BF16.PACK_AB R5, R53.reuse, R49 ;  /* 0x000000313505723e */ /* 0x048fe400000010ff */
[----:B------:R-:W3:Y:S01]  /*9060*/  MUFU.EX2 R22, R22 ;  /* 0x0000001600167308 */ /* 0x000ee20000000800 */
[----:B------:R-:W-:Y:S01]  /*9070*/  F2FP.BF16.PACK_AB R6, R24, R23 ;  /* 0x000000171806723e */ /* 0x000fe200000010ff */
[----:B------:R-:W-:-:S02]  /*9080*/  FADD.FTZ R53, R53, R92 ;  /* 0x0000005c35357221 */ /* 0x000fc40000010000 */
[----:B------:R-:W-:Y:S02]  /*9090*/  FADD.FTZ R25, R23, R25 ;  /* 0x0000001917197221 */ /* 0x000fe40000010000 */
[----:B-1----:R-:W-:Y:S01]  /*90a0*/  FADD.FTZ R53, R45, R53 ;  /* 0x000000352d357221 */ /* 0x002fe20000010000 */
[----:B----4-:R-:W-:Y:S01]  /*90b0*/  F2FP.BF16.PACK_AB R7, R46, R45 ;  /* 0x0000002d2e07723e */ /* 0x010fe200000010ff */
[----:B------:R-:W1:Y:S01]  /*90c0*/  MUFU.EX2 R26, R26 ;  /* 0x0000001a001a7308 */ /* 0x000e620000000800 */
[----:B------:R-:W-:Y:S02]  /*90d0*/  FADD.FTZ R24, R24, R25 ;  /* 0x0000001918187221 */ /* 0x000fe40000010000 */
[----:B------:R-:W-:-:S03]  /*90e0*/  FADD.FTZ R46, R46, R53 ;  /* 0x000000352e2e7221 */ /* 0x000fc60000010000 */
[C---:B------:R-:W-:Y:S01]  /*90f0*/  HMMA.16816.F32.BF16 R80, R4.reuse, R16, R80 ;  /* 0x000000100450723c */ /* 0x040fe20000041850 */
[----:B---3--:R-:W-:Y:S01]  /*9100*/  FADD.FTZ R24, R22, R24 ;  /* 0x0000001816187221 */ /* 0x008fe20000010000 */
[----:B------:R-:W-:Y:S06]  /*9110*/  MUFU.EX2 R50, R50 ;  /* 0x0000003200327308 */ /* 0x000fec0000000800 */
[C---:B------:R-:W-:Y:S01]  /*9120*/  HMMA.16816.F32.BF16 R76, R4.reuse, R18, R76 ;  /* 0x00000012044c723c */ /* 0x040fe2000004184c */
[----:B------:R-:W3:Y:S01]  /*9130*/  LDSM.16.MT88.4 R16, [R86+0x4800] ;  /* 0x004800005610783b */ /* 0x000ee20000004200 */
[----:B------:R-:W4:Y:S06]  /*9140*/  MUFU.EX2 R52, R52 ;  /* 0x0000003400347308 */ /* 0x000f2c0000000800 */
[C---:B--2---:R-:W-:Y:S02]  /*9150*/  HMMA.16816.F32.BF16 R72, R4.reuse, R12, R72 ;  /* 0x0000000c0448723c */ /* 0x044fe40000041848 */
[----:B------:R-:W2:Y:S05]  /*9160*/  MUFU.EX2 R44, R44 ;  /* 0x0000002c002c7308 */ /* 0x000eaa0000000800 */
[----:B------:R-:W-:Y:S01]  /*9170*/  FFMA.FTZ R12, R37, c[0x0][0x23c], -R30 ;  /* 0x00008f00250c7a23 */ /* 0x000fe2000001081e */
[----:B------:R-:W-:Y:S02]  /*9180*/  HMMA.16816.F32.BF16 R68, R4, R14, R68 ;  /* 0x0000000e0444723c */ /* 0x000fe40000041844 */
[----:B------:R-:W5:Y:S05]  /*9190*/  MUFU.EX2 R43, R43 ;  /* 0x0000002b002b7308 */ /* 0x000f6a0000000800 */
[C---:B-1----:R-:W-:Y:S01]  /*91a0*/  F2FP.BF16.PACK_AB R4, R26.reuse, R22 ;  /* 0x000000161a04723e */ /* 0x042fe200000010ff */
[----:B------:R-:W-:Y:S01]  /*91b0*/  FADD.FTZ R26, R26, R24 ;  /* 0x000000181a1a7221 */ /* 0x000fe20000010000 */
[----:B----4-:R-:W-:Y:S01]  /*91c0*/  F2FP.BF16.PACK_AB R6, R52, R50 ;  /* 0x000000323406723e */ /* 0x010fe200000010ff */
[----:B------:R-:W1:Y:S01]  /*91d0*/  MUFU.EX2 R42, R42 ;  /* 0x0000002a002a7308 */ /* 0x000e620000000800 */
[----:B--2---:R-:W-:-:S02]  /*91e0*/  FADD.FTZ R46, R44, R46 ;  /* 0x0000002e2c2e7221 */ /* 0x004fc40000010000 */
[----:B------:R-:W-:-:S04]  /*91f0*/  FADD.FTZ R26, R50, R26 ;  /* 0x0000001a321a7221 */ /* 0x000fc80000010000 */
[----:B------:R-:W-:Y:S01]  /*9200*/  FADD.FTZ R52, R52, R26 ;  /* 0x0000001a34347221 */ /* 0x000fe20000010000 */
[----:B------:R-:W2:Y:S01]  /*9210*/  MUFU.EX2 R40, R40 ;  /* 0x0000002800287308 */ /* 0x000ea20000000800 */
[C---:B-----5:R-:W-:Y:S01]  /*9220*/  F2FP.BF16.PACK_AB R5, R43.reuse, R44 ;  /* 0x0000002c2b05723e */ /* 0x060fe200000010ff */
[----:B------:R-:W-:-:S06]  /*9230*/  FADD.FTZ R43, R43, R46 ;  /* 0x0000002e2b2b7221 */ /* 0x000fcc0000010000 */
[----:B------:R-:W-:Y:S01]  /*9240*/  MUFU.EX2 R37, R38 ;  /* 0x0000002600257308 */ /* 0x000fe20000000800 */
[----:B-1----:R-:W-:Y:S01]  /*9250*/  FADD.FTZ R43, R42, R43 ;  /* 0x0000002b2a2b7221 */ /* 0x002fe20000010000 */
[----:B--2---:R-:W-:-:S06]  /*9260*/  F2FP.BF16.PACK_AB R7, R40, R42 ;  /* 0x0000002a2807723e */ /* 0x004fcc00000010ff */
[----:B------:R-:W1:Y:S01]  /*9270*/  MUFU.EX2 R38, R12 ;  /* 0x0000000c00267308 */ /* 0x000e620000000800 */
[----:B------:R-:W-:Y:S01]  /*9280*/  FADD.FTZ R40, R40, R43 ;  /* 0x0000002b28287221 */ /* 0x000fe20000010000 */
[C---:B------:R-:W-:Y:S06]  /*9290*/  HMMA.16816.F32.BF16 R80, R4.reuse, R8, R80 ;  /* 0x000000080450723c */ /* 0x040fec0000041850 */
[----:B------:R-:W2:Y:S02]  /*92a0*/  MUFU.EX2 R51, R51 ;  /* 0x0000003300337308 */ /* 0x000ea40000000800 */
[C---:B------:R-:W-:Y:S01]  /*92b0*/  HMMA.16816.F32.BF16 R76, R4.reuse, R10, R76 ;  /* 0x0000000a044c723c */ /* 0x040fe2000004184c */
[----:B------:R-:W-:Y:S05]  /*92c0*/  LDSM.16.MT88.4 R8, [R86+0x4c00] ;  /* 0x004c00005608783b */ /* 0x000fea0000004200 */
[----:B------:R-:W4:Y:S01]  /*92d0*/  MUFU.EX2 R0, R47 ;  /* 0x0000002f00007308 */ /* 0x000f220000000800 */
[----:B-1----:R-:W-:Y:S01]  /*92e0*/  FADD.FTZ R40, R38, R40 ;  /* 0x0000002826287221 */ /* 0x002fe20000010000 */
[----:B------:R-:W1:Y:S01]  /*92f0*/  LDSM.16.MT88.4 R12, [R87+0x4c00] ;  /* 0x004c0000570c783b */ /* 0x000e620000004200 */
[----:B---3--:R-:W-:Y:S05]  /*9300*/  HMMA.16816.F32.BF16 R72, R4, R16, R72 ;  /* 0x000000100448723c */ /* 0x008fea0000041848 */
[----:B------:R-:W3:Y:S01]  /*9310*/  MUFU.EX2 R2, R2 ;  /* 0x0000000200027308 */ /* 0x000ee20000000800 */
[----:B--2---:R-:W-:-:S02]  /*9320*/  FADD.FTZ R52, R51, R52 ;  /* 0x0000003433347221 */ /* 0x004fc40000010000 */
[----:B------:R-:W-:Y:S05]  /*9330*/  HMMA.16816.F32.BF16 R68, R4, R18, R68 ;  /* 0x000000120444723c */ /* 0x000fea0000041844 */
[----:B------:R-:W2:Y:S01]  /*9340*/  MUFU.EX2 R34, R36 ;  /* 0x0000002400227308 */ /* 0x000ea20000000800 */
[C---:B----4-:R-:W-:Y:S01]  /*9350*/  FADD.FTZ R52, R0.reuse, R52 ;  /* 0x0000003400347221 */ /* 0x050fe20000010000 */
[----:B------:R-:W-:Y:S02]  /*9360*/  F2FP.BF16.PACK_AB R4, R0, R51 ;  /* 0x000000330004723e */ /* 0x000fe400000010ff */
[----:B------:R-:W-:-:S04]  /*9370*/  MOV R0, R3 ;  /* 0x0000000300007202 */ /* 0x000fc80000000f00 */
[----:B------:R-:W4:Y:S01]  /*9380*/  MUFU.EX2 R20, R20 ;  /* 0x0000001400147308 */ /* 0x000f220000000800 */
[----:B---3--:R-:W-:Y:S01]  /*9390*/  F2FP.BF16.PACK_AB R6, R37, R2 ;  /* 0x000000022506723e */ /* 0x008fe200000010ff */
[----:B------:R-:W-:Y:S01]  /*93a0*/  FADD.FTZ R52, R2, R52 ;  /* 0x0000003402347221 */ /* 0x000fe20000010000 */
[----:B------:R-:W-:-:S03]  /*93b0*/  MOV R2, R28 ;  /* 0x0000001c00027202 */ /* 0x000fc60000000f00 */
[----:B------:R-:W-:Y:S02]  /*93c0*/  FADD.FTZ R123, R37, R52 ;  /* 0x00000034257b7221 */ /* 0x000fe40000010000 */
[----:B------:R-:W3:Y:S01]  /*93d0*/  MUFU.EX2 R122, R122 ;  /* 0x0000007a007a7308 */ /* 0x000ee20000000800 */
[C---:B--2---:R-:W-:Y:S01]  /*93e0*/  F2FP.BF16.PACK_AB R5, R34.reuse, R38 ;  /* 0x000000262205723e */ /* 0x044fe200000010ff */
[----:B------:R-:W-:-:S04]  /*93f0*/  FADD.FTZ R40, R34, R40 ;  /* 0x0000002822287221 */ /* 0x000fc80000010000 */
[----:B----4-:R-:W-:Y:S01]  /*9400*/  FADD.FTZ R40, R20, R40 ;  /* 0x0000002814287221 */ /* 0x010fe20000010000 */
[----:B---3--:R-:W-:-:S03]  /*9410*/  F2FP.BF16.PACK_AB R7, R122, R20 ;  /* 0x000000147a07723e */ /* 0x008fc600000010ff */
[----:B------:R-:W-:-:S04]  /*9420*/  FADD.FTZ R122, R122, R40 ;  /* 0x000000287a7a7221 */ /* 0x000fc80000010000 */
[C---:B-1----:R-:W-:Y:S08]  /*9430*/  HMMA.16816.F32.BF16 R80, R4.reuse, R12, R80 ;  /* 0x0000000c0450723c */ /* 0x042ff00000041850 */
[C---:B------:R-:W-:Y:S08]  /*9440*/  HMMA.16816.F32.BF16 R76, R4.reuse, R14, R76 ;  /* 0x0000000e044c723c */ /* 0x040ff0000004184c */
[C---:B------:R-:W-:Y:S08]  /*9450*/  HMMA.16816.F32.BF16 R72, R4.reuse, R8, R72 ;  /* 0x000000080448723c */ /* 0x040ff00000041848 */
[----:B------:R-:W-:Y:S08]  /*9460*/  HMMA.16816.F32.BF16 R68, R4, R10, R68 ;  /* 0x0000000a0444723c */ /* 0x000ff00000041844 */
.L_x_3604:
[----:B------:R-:W-:-:S13]  /*9470*/  ISETP.GE.AND P0, PT, R108, 0x1, PT ;  /* 0x000000016c00780c */ /* 0x000fda0003f06270 */
[----:B------:R-:W-:Y:S05]  /*9480*/  @!P0 BRA `(.L_x_3612) ;  /* 0x000030d000008947 */ /* 0x000fea0003800000 */
[----:B------:R-:W-:Y:S01]  /*9490*/  IMAD.MOV.U32 R119, RZ, RZ, c[0x0][0x1a0] ;  /* 0x00006800ff777624 */ /* 0x000fe200078e00ff */
[----:B------:R-:W-:Y:S02]  /*94a0*/  MOV R84, R0 ;  /* 0x0000000000547202 */ /* 0x000fe40000000f00 */
[----:B------:R-:W-:Y:S01]  /*94b0*/  MOV R85, R2 ;  /* 0x0000000200557202 */ /* 0x000fe20000000f00 */
[----:B------:R-:W-:-:S05]  /*94c0*/  IMAD.U32 R118, R119, -0x80, RZ ;  /* 0xffffff8077767824 */ /* 0x000fca00078e00ff */
[----:B------:R-:W-:Y:S02]  /*94d0*/  SHF.R.S32.HI R115, RZ, 0x1f, R118 ;  /* 0x0000001fff737819 */ /* 0x000fe40000011476 */
.L_x_3616:
        /* <DEDUP_REMOVED lines=64> */
.L_x_3613:
[----:B------:R-:W-:Y:S02]  /*98e0*/  ISETP.GE.AND P0, PT, R112, c[0x0][0x220], PT ;  /* 0x0000880070007a0c */ /* 0x000fe40003f06270 */
[C---:B------:R-:W-:Y:S04]  /*98f0*/  LEA R126, P3, R6.reuse, R124, 0x1 ;  /* 0x0000007c067e7211 */ /* 0x040fe800078608ff */
[-C--:B------:R-:W-:Y:S07]  /*9900*/  LEA.HI.X R127, R6, R125.reuse, R2, 0x1, P3 ;  /* 0x0000007d067f7211 */ /* 0x080fee00018f0c02 */
[----:B------:R-:W-:Y:S01]  /*9910*/  @P0 STS.64 [R109+0x3008], RZ ;  /* 0x003008ff6d000388 */ /* 0x000fe20000000a00 */
[CC--:B------:R-:W-:Y:S02]  /*9920*/  @!P0 LEA R5, P1, R119.reuse, R6.reuse, 0x6 ;  /* 0x0000000677058211 */ /* 0x0c0fe400078230ff */
[----:B------:R-:W-:Y:S02]  /*9930*/  @!P0 IADD3 R3, P2, R114, R6, RZ ;  /* 0x0000000672038210 */ /* 0x000fe40007f5e0ff */
[----:B------:R-:W-:Y:S01]  /*9940*/  @!P0 MOV R4, c[0x0][0x1a4] ;  /* 0x0000690000048a02 */ /* 0x000fe20000000f00 */
[----:B------:R-:W-:Y:S01]  /*9950*/  @P0 STS [R109+0x3000], RZ ;  /* 0x003000ff6d000388 */ /* 0x000fe20000000800 */
[-C--:B------:R-:W-:Y:S02]  /*9960*/  @!P0 MOV R7, R2.reuse ;  /* 0x0000000200078202 */ /* 0x080fe40000000f00 */
[----:B------:R-:W-:Y:S01]  /*9970*/  @!P0 LEA.HI.X R4, R119, R2, R4, 0x6, P1 ;  /* 0x0000000277048211 */ /* 0x000fe200008f3404 */
[----:B------:R-:W-:Y:S01]  /*9980*/  @P0 STS [R109+0x3004], RZ ;  /* 0x003004ff6d000388 */ /* 0x000fe20000000800 */
[----:B------:R-:W-:Y:S01]  /*9990*/  @!P0 LEA R8, P1, R5, R124, 0x1 ;  /* 0x0000007c05088211 */ /* 0x000fe200078208ff */
[----:B------:R-:W-:Y:S01]  /*99a0*/  @!P0 IMAD.WIDE.U32 R6, R119, 0x60, R6 ;  /* 0x0000006077068825 */ /* 0x000fe200078e0006 */
[----:B------:R-:W-:Y:S01]  /*99b0*/  @!P0 IADD3.X R2, R111, R2, RZ, P2, !PT ;  /* 0x000000026f028210 */ /* 0x000fe200017fe4ff */
[----:B------:R-:W-:Y:S01]  /*99c0*/  @!PT LDS RZ, [RZ] ;  /* 0x00000000fffff984 */ /* 0x000fe20000000800 */
[----:B------:R-:W-:Y:S01]  /*99d0*/  @!PT LDS RZ, [RZ] ;  /* 0x00000000fffff984 */ /* 0x000fe20000000800 */
[----:B------:R-:W-:Y:S01]  /*99e0*/  @!PT LDS RZ, [RZ] ;  /* 0x00000000fffff984 */ /* 0x000fe20000000800 */
[----:B------:R1:W-:Y:S01]  /*99f0*/  @!P0 LDGSTS.E.BYPASS.LTC128B.128 [R109+0x3000], [R126.64] ;  /* 0x030000007e6d8fae */ /* 0x0003e2000b901d46 */
[-C--:B------:R-:W-:Y:S02]  /*9a00*/  @!P0 LEA R10, P2, R3, R124.reuse, 0x1 ;  /* 0x0000007c030a8211 */ /* 0x080fe400078408ff */
[-C--:B------:R-:W-:Y:S02]  /*9a10*/  @!P0 LEA.HI.X R9, R5, R125.reuse, R4, 0x1, P1 ;  /* 0x0000007d05098211 */ /* 0x080fe400008f0c04 */
[----:B------:R-:W-:Y:S02]  /*9a20*/  @!P0 LEA.HI.X R11, R3, R125, R2, 0x1, P2 ;  /* 0x0000007d030b8211 */ /* 0x000fe400010f0c02 */
[----:B------:R-:W-:Y:S01]  /*9a30*/  @!P0 LEA R2, P1, R6, R124, 0x1 ;  /* 0x0000007c06028211 */ /* 0x000fe200078208ff */
[----:B------:R-:W-:Y:S01]  /*9a40*/  @P0 STS.128 [R109+0x3800], RZ ;  /* 0x003800ff6d000388 */ /* 0x000fe20000000c00 */
[----:B------:R-:W-:Y:S02]  /*9a50*/  @!P0 MOV R0, c[0x0][0x1a4] ;  /* 0x0000690000008a02 */ /* 0x000fe40000000f00 */
[----:B------:R-:W-:Y:S03]  /*9a60*/  MOV R124, R126 ;  /* 0x0000007e007c7202 */ /* 0x000fe60000000f00 */
[----:B------:R-:W-:Y:S02]  /*9a70*/  @!P0 IMAD R0, R0, 0x60, RZ ;  /* 0x0000006000008824 */ /* 0x000fe400078e02ff */
[----:B------:R-:W-:Y:S01]  /*9a80*/  @!PT LDS RZ, [RZ] ;  /* 0x00000000fffff984 */ /* 0x000fe20000000800 */
[----:B------:R-:W-:Y:S01]  /*9a90*/  @!PT LDS RZ, [RZ] ;  /* 0x00000000fffff984 */ /* 0x000fe20000000800 */
[----:B------:R-:W-:Y:S01]  /*9aa0*/  @!PT LDS RZ, [RZ] ;  /* 0x00000000fffff984 */ /* 0x000fe20000000800 */
[----:B------:R2:W-:Y:S03]  /*9ab0*/  @!P0 LDGSTS.E.BYPASS.LTC128B.128 [R109+0x3800], [R10.64] ;  /* 0x038000000a6d8fae */ /* 0x0005e6000b901d46 */
[----:B------:R-:W-:Y:S04]  /*9ac0*/  @!P0 IADD3 R0, R0, R7, RZ ;  /* 0x0000000700008210 */ /* 0x000fe80007ffe0ff */
[----:B------:R-:W-:Y:S01]  /*9ad0*/  @!P0 LEA.HI.X R3, R6, R125, R0, 0x1, P1 ;  /* 0x0000007d06038211 */ /* 0x000fe200008f0c00 */
[----:B------:R-:W-:Y:S01]  /*9ae0*/  @P0 STS.128 [R109+0x4000], RZ ;  /* 0x004000ff6d000388 */ /* 0x000fe20000000c00 */
[----:B------:R-:W-:Y:S02]  /*9af0*/  ISETP.GE.AND P1, PT, R108, 0x2, PT ;  /* 0x000000026c00780c */ /* 0x000fe40003f26270 */
[----:B------:R-:W-:Y:S05]  /*9b00*/  MOV R125, R127 ;  /* 0x0000007f007d7202 */ /* 0x000fea0000000f00 */
        /* <DEDUP_REMOVED lines=11> */
[----:B--2---:R-:W2:Y:S08]  /*9bc0*/  LDSM.16.M88.4 R8, [R101+0x1000] ;  /* 0x001000006508783b */ /* 0x004eb00000000200 */
[----:B------:R-:W4:Y:S08]  /*9bd0*/  LDSM.16.M88.4 R16, [R101+0x1400] ;  /* 0x001400006510783b */ /* 0x000f300000000200 */
[----:B------:R-:W5:Y:S08]  /*9be0*/  LDSM.16.M88.4 R24, [R101+0x1800] ;  /* 0x001800006518783b */ /* 0x000f700000000200 */
[----:B------:R-:W1:Y:S08]  /*9bf0*/  LDSM.16.M88.4 R32, [R101+0x1c00] ;  /* 0x001c00006520783b */ /* 0x000e700000000200 */
[----:B------:R-:W1:Y:S08]  /*9c00*/  LDSM.16.M88.4 R40, [R101+0x2000] ;  /* 0x002000006528783b */ /* 0x000e700000000200 */
[----:B------:R-:W1:Y:S08]  /*9c10*/  LDSM.16.M88.4 R48, [R101+0x2400] ;  /* 0x002400006530783b */ /* 0x000e700000000200 */
[----:B------:R-:W1:Y:S08]  /*9c20*/  LDSM.16.M88.4 R56, [R101+0x2800] ;  /* 0x002800006538783b */ /* 0x000e700000000200 */
[----:B------:R-:W1:Y:S08]  /*9c30*/  LDSM.16.M88.4 R88, [R101+0x2c00] ;  /* 0x002c00006558783b */ /* 0x000e700000000200 */
[----:B------:R-:W-:Y:S08]  /*9c40*/  LDSM.16.M88.4 R92, [R102] ;  /* 0x00000000665c783b */ /* 0x000ff00000000200 */
[----:B------:R-:W1:Y:S01]  /*9c50*/  LDSM.16.M88.4 R96, [R100] ;  /* 0x000000006460783b */ /* 0x000e620000000200 */
[C---:B--2---:R-:W-:Y:S08]  /*9c60*/  HMMA.16816.F32.BF16 R4, R64.reuse, R8, RZ ;  /* 0x000000084004723c */ /* 0x044ff000000418ff */
[C---:B------:R-:W-:Y:S08]  /*9c70*/  HMMA.16816.F32.BF16 R8, R64.reuse, R10, RZ ;  /* 0x0000000a4008723c */ /* 0x040ff000000418ff */
[C---:B----4-:R-:W-:Y:S08]  /*9c80*/  HMMA.16816.F32.BF16 R12, R64.reuse, R16, RZ ;  /* 0x00000010400c723c */ /* 0x050ff000000418ff */
        /* <DEDUP_REMOVED lines=35> */
[----:B------:R-:W1:Y:S01]  /*9ec0*/  MUFU.TANH R128, R8 ;  /* 0x0000000800807308 */ /* 0x000e620000002400 */
[----:B------:R-:W-:Y:S02]  /*9ed0*/  FMUL.FTZ R17, R17, c[0x0][0x2ec] ;  /* 0x0000bb0011117a20 */ /* 0x000fe40000410000 */
[----:B------:R-:W-:Y:S02]  /*9ee0*/  FMUL.FTZ R18, R18, c[0x0][0x2ec] ;  /* 0x0000bb0012127a20 */ /* 0x000fe40000410000 */
[----:B------:R-:W-:Y:S05]  /*9ef0*/  FMUL.FTZ R19, R19, c[0x0][0x2ec] ;  /* 0x0000bb0013137a20 */ /* 0x000fea0000410000 */
        /* <DEDUP_REMOVED lines=8> */
[----:B------:R5:W1:Y:S01]  /*9f80*/  MUFU.TANH R158, R17 ;  /* 0x00000011009e7308 */ /* 0x000a620000002400 */
[C---:B------:R-:W-:Y:S01]  /*9f90*/  HMMA.16816.F32.BF16 R24, R92.reuse, R6, R24 ;  /* 0x000000065c18723c */ /* 0x040fe20000041818 */
[----:B------:R-:W4:Y:S02]  /*9fa0*/  LDSM.16.M88.4 R4, [R100+0x1000] ;  /* 0x001000006404783b */ /* 0x000f240000000200 */
[----:B--2---:R-:W-:Y:S06]  /*9fb0*/  FMUL.FTZ R12, R13, c[0x0][0x2ec] ;  /* 0x0000bb000d0c7a20 */ /* 0x004fec0000410000 */
[----:B------:R2:W1:Y:S06]  /*9fc0*/  MUFU.TANH R157, R18 ;  /* 0x00000012009d7308 */ /* 0x00046c0000002400 */
[----:B------:R-:W-:Y:S04]  /*9fd0*/  FMUL.FTZ R20, R20, c[0x0][0x2ec] ;  /* 0x0000bb0014147a20 */ /* 0x000fe80000410000 */
[----:B------:R4:W4:Y:S01]  /*9fe0*/  MUFU.TANH R152, R19 ;  /* 0x0000001300987308 */ /* 0x0009220000002400 */
[----:B---3--:R-:W-:Y:S02]  /*9ff0*/  FMUL.FTZ R16, R22, c[0x0][0x2ec] ;  /* 0x0000bb0016107a20 */ /* 0x008fe40000410000 */
[----:B-----5:R-:W-:Y:S02]  /*a000*/  FMUL.FTZ R17, R21, c[0x0][0x2ec] ;  /* 0x0000bb0015117a20 */ /* 0x020fe40000410000 */
[----:B------:R-:W-:Y:S02]  /*a010*/  FMUL.FTZ R25, R25, c[0x0][0x2ec] ;  /* 0x0000bb0019197a20 */ /* 0x000fe40000410000 */
[----:B------:R-:W-:Y:S03]  /*a020*/  FMUL.FTZ R26, R26, c[0x0][0x2ec] ;  /* 0x0000bb001a1a7a20 */ /* 0x000fe60000410000 */
[----:B------:R-:W3:Y:S01]  /*a030*/  MUFU.TANH R150, R20 ;  /* 0x0000001400967308 */ /* 0x000ee20000002400 */
[----:B------:R-:W-:Y:S01]  /*a040*/  FMUL.FTZ R27, R27, c[0x0][0x2ec] ;  /* 0x0000bb001b1b7a20 */ /* 0x000fe20000410000 */
[C---:B-1----:R-:W-:Y:S03]  /*a050*/  HMMA.16816.F32.BF16 R28, R92.reuse, R8, R28 ;  /* 0x000000085c1c723c */ /* 0x042fe6000004181c */
[----:B--2---:R-:W-:Y:S05]  /*a060*/  FMUL.FTZ R18, R24, c[0x0][0x2ec] ;  /* 0x0000bb0018127a20 */ /* 0x004fea0000410000 */
[----:B------:R-:W1:Y:S01]  /*a070*/  MUFU.TANH R12, R12 ;  /* 0x0000000c000c7308 */ /* 0x000e620000002400 */
[C---:B------:R-:W-:Y:S01]  /*a080*/  HMMA.16816.F32.BF16 R32, R92.reuse, R10, R32 ;  /* 0x0000000a5c20723c */ /* 0x040fe20000041820 */
[----:B------:R-:W2:Y:S02]  /*a090*/  LDSM.16.M88.4 R8, [R100+0x1400] ;  /* 0x001400006408783b */ /* 0x000ea40000000200 */
[----:B----4-:R-:W-:Y:S06]  /*a0a0*/  FMUL.FTZ R19, R23, c[0x0][0x2ec] ;  /* 0x0000bb0017137a20 */ /* 0x010fec0000410000 */
[----:B------:R-:W4:Y:S01]  /*a0b0*/  MUFU.TANH R153, R14 ;  /* 0x0000000e00997308 */ /* 0x000f220000002400 */
[C---:B------:R-:W-:Y:S05]  /*a0c0*/  HMMA.16816.F32.BF16 R36, R92.reuse, R4, R36 ;  /* 0x000000045c24723c */ /* 0x040fea0000041824 */
[----:B------:R-:W-:Y:S03]  /*a0d0*/  FMUL.FTZ R28, R28, c[0x0][0x2ec] ;  /* 0x0000bb001c1c7a20 */ /* 0x000fe60000410000 */
[C---:B------:R-:W-:Y:S01]  /*a0e0*/  HMMA.16816.F32.BF16 R40, R92.reuse, R6, R40 ;  /* 0x000000065c28723c */ /* 0x040fe20000041828 */
[----:B------:R-:W1:Y:S01]  /*a0f0*/  MUFU.TANH R155, R15 ;  /* 0x0000000f009b7308 */ /* 0x000e620000002400 */
[----:B------:R-:W5:Y:S02]  /*a100*/  LDSM.16.M88.4 R4, [R100+0x1800] ;  /* 0x001800006404783b */ /* 0x000f640000000200 */
[----:B------:R-:W-:Y:S02]  /*a110*/  FMUL.FTZ R29, R29, c[0x0][0x2ec] ;  /* 0x0000bb001d1d7a20 */ /* 0x000fe40000410000 */
[----:B------:R-:W-:Y:S02]  /*a120*/  FMUL.FTZ R30, R30, c[0x0][0x2ec] ;  /* 0x0000bb001e1e7a20 */ /* 0x000fe40000410000 */
[----:B------:R-:W-:Y:S03]  /*a130*/  FMUL.FTZ R32, R32, c[0x0][0x2ec] ;  /* 0x0000bb0020207a20 */ /* 0x000fe60000410000 */
[----:B------:R-:W1:Y:S01]  /*a140*/  MUFU.TANH R17, R17 ;  /* 0x0000001100117308 */ /* 0x000e620000002400 */
[----:B------:R-:W-:Y:S02]  /*a150*/  FMUL.FTZ R33, R33, c[0x0][0x2ec] ;  /* 0x0000bb0021217a20 */ /* 0x000fe40000410000 */
[----:B------:R-:W-:Y:S02]  /*a160*/  FMUL.FTZ R34, R34, c[0x0][0x2ec] ;  /* 0x0000bb0022227a20 */ /* 0x000fe40000410000 */
[----:B------:R-:W-:Y:S05]  /*a170*/  FMUL.FTZ R31, R31, c[0x0][0x2ec] ;  /* 0x0000bb001f1f7a20 */ /* 0x000fea0000410000 */
[----:B------:R1:W1:Y:S01]  /*a180*/  MUFU.TANH R129, R32 ;  /* 0x0000002000817308 */ /* 0x0002620000002400 */
[C---:B--2---:R-:W-:Y:S03]  /*a190*/  HMMA.16816.F32.BF16 R44, R92.reuse, R8, R44 ;  /* 0x000000085c2c723c */ /* 0x044fe6000004182c */
[----:B------:R-:W-:Y:S02]  /*a1a0*/  FMUL.FTZ R41, R41, c[0x0][0x2ec] ;  /* 0x0000bb0029297a20 */ /* 0x000fe40000410000 */
[----:B------:R-:W-:Y:S04]  /*a1b0*/  FMUL.FTZ R42, R42, c[0x0][0x2ec] ;  /* 0x0000bb002a2a7a20 */ /* 0x000fe80000410000 */
[----:B------:R-:W2:Y:S01]  /*a1c0*/  MUFU.TANH R137, R33 ;  /* 0x0000002100897308 */ /* 0x000ea20000002400 */
[C---:B------:R-:W-:Y:S01]  /*a1d0*/  HMMA.16816.F32.BF16 R48, R92.reuse, R10, R48 ;  /* 0x0000000a5c30723c */ /* 0x040fe20000041830 */
[----:B------:R-:W2:Y:S01]  /*a1e0*/  LDSM.16.M88.4 R8, [R100+0x1c00] ;  /* 0x001c00006408783b */ /* 0x000ea20000000200 */
[----:B------:R-:W-:Y:S04]  /*a1f0*/  DEPBAR.LE SB0, 0x0 ;  /* 0x000080000000791a */ /* 0x000fe80000000000 */
[----:B------:R-:W-:Y:S03]  /*a200*/  FMUL.FTZ R43, R43, c[0x0][0x2ec] ;  /* 0x0000bb002b2b7a20 */ /* 0x000fe60000410000 */
[----:B------:R3:W2:Y:S01]  /*a210*/  MUFU.TANH R132, R34 ;  /* 0x0000002200847308 */ /* 0x0006a20000002400 */
[----:B------:R-:W-:Y:S01]  /*a220*/  BAR.SYNC.DEFER_BLOCKING 0x0 ;  /* 0x0000000000007b1d */ /* 0x000fe20000010000 */
[C---:B-----5:R-:W-:Y:S05]  /*a230*/  HMMA.16816.F32.BF16 R52, R92.reuse, R4, R52 ;  /* 0x000000045c34723c */ /* 0x060fea0000041834 */
[----:B------:R-:W-:Y:S02]  /*a240*/  FMUL.FTZ R44, R44, c[0x0][0x2ec] ;  /* 0x0000bb002c2c7a20 */ /* 0x000fe40000410000 */
[----:B------:R-:W-:Y:S01]  /*a250*/  FMUL.FTZ R45, R45, c[0x0][0x2ec] ;  /* 0x0000bb002d2d7a20 */ /* 0x000fe20000410000 */
[----:B------:R-:W4:Y:S01]  /*a260*/  MUFU.TANH R149, R41 ;  /* 0x0000002900957308 */ /* 0x000f220000002400 */
[C---:B------:R-:W-:Y:S03]  /*a270*/  HMMA.16816.F32.BF16 R56, R92.reuse, R6, R56 ;  /* 0x000000065c38723c */ /* 0x040fe60000041838 */
[----:B------:R-:W-:Y:S02]  /*a280*/  FMUL.FTZ R47, R47, c[0x0][0x2ec] ;  /* 0x0000bb002f2f7a20 */ /* 0x000fe40000410000 */
[----:B------:R-:W-:Y:S02]  /*a290*/  FMUL.FTZ R48, R48, c[0x0][0x2ec] ;  /* 0x0000bb0030307a20 */ /* 0x000fe40000410000 */
[----:B------:R-:W-:Y:S02]  /*a2a0*/  FMUL.FTZ R49, R49, c[0x0][0x2ec] ;  /* 0x0000bb0031317a20 */ /* 0x000fe40000410000 */
[----:B------:R-:W4:Y:S03]  /*a2b0*/  MUFU.TANH R151, R42 ;  /* 0x0000002a00977308 */ /* 0x000f260000002400 */
[----:B-1----:R-:W-:Y:S02]  /*a2c0*/  FMUL.FTZ R32, R36, c[0x0][0x2ec] ;  /* 0x0000bb0024207a20 */ /* 0x002fe40000410000 */
[----:B---3--:R-:W-:Y:S02]  /*a2d0*/  FMUL.FTZ R34, R35, c[0x0][0x2ec] ;  /* 0x0000bb0023227a20 */ /* 0x008fe40000410000 */
[----:B------:R-:W-:Y:S02]  /*a2e0*/  FMUL.FTZ R54, R54, c[0x0][0x2ec] ;  /* 0x0000bb0036367a20 */ /* 0x000fe40000410000 */
[----:B------:R-:W-:Y:S01]  /*a2f0*/  FMUL.FTZ R33, R37, c[0x0][0x2ec] ;  /* 0x0000bb0025217a20 */ /* 0x000fe20000410000 */
[----:B------:R1:W3:Y:S01]  /*a300*/  MUFU.TANH R143, R43 ;  /* 0x0000002b008f7308 */ /* 0x0002e20000002400 */
[----:B------:R-:W-:Y:S01]  /*a310*/  FMUL.FTZ R35, R38, c[0x0][0x2ec] ;  /* 0x0000bb0026237a20 */ /* 0x000fe20000410000 */
[C---:B--2---:R-:W-:Y:S03]  /*a320*/  HMMA.16816.F32.BF16 R60, R92.reuse, R8, R60 ;  /* 0x000000085c3c723c */ /* 0x044fe6000004183c */
[----:B------:R-:W-:Y:S02]  /*a330*/  FMUL.FTZ R38, R39, c[0x0][0x2ec] ;  /* 0x0000bb0027267a20 */ /* 0x000fe40000410000 */
[----:B------:R-:W-:Y:S02]  /*a340*/  FMUL.FTZ R39, R40, c[0x0][0x2ec] ;  /* 0x0000bb0028277a20 */ /* 0x000fe40000410000 */
[----:B------:R-:W-:Y:S01]  /*a350*/  FMUL.FTZ R36, R51, c[0x0][0x2ec] ;  /* 0x0000bb0033247a20 */ /* 0x000fe20000410000 */
[----:B------:R2:W2:Y:S01]  /*a360*/  MUFU.TANH R140, R44 ;  /* 0x0000002c008c7308 */ /* 0x0004a20000002400 */
[----:B------:R-:W-:Y:S03]  /*a370*/  HMMA.16816.F32.BF16 R64, R92, R10, R64 ;  /* 0x0000000a5c40723c */ /* 0x000fe60000041840 */
[----:B------:R-:W-:Y:S02]  /*a380*/  FMUL.FTZ R37, R52, c[0x0][0x2ec] ;  /* 0x0000bb0034257a20 */ /* 0x000fe40000410000 */
[----:B------:R-:W-:Y:S02]  /*a390*/  FMUL.FTZ R46, R46, c[0x0][0x2ec] ;  /* 0x0000bb002e2e7a20 */ /* 0x000fe40000410000 */
[----:B------:R-:W-:Y:S02]  /*a3a0*/  FMUL.FTZ R50, R50, c[0x0][0x2ec] ;  /* 0x0000bb0032327a20 */ /* 0x000fe40000410000 */
[----:B------:R5:W3:Y:S03]  /*a3b0*/  MUFU.TANH R142, R45 ;  /* 0x0000002d008e7308 */ /* 0x000ae60000002400 */
[----:B------:R-:W-:Y:S02]  /*a3c0*/  FMUL.FTZ R53, R53, c[0x0][0x2ec] ;  /* 0x0000bb0035357a20 */ /* 0x000fe40000410000 */
[----:B------:R-:W-:Y:S02]  /*a3d0*/  FMUL.FTZ R56, R56, c[0x0][0x2ec] ;  /* 0x0000bb0038387a20 */ /* 0x000fe40000410000 */
[----:B-1----:R-:W-:Y:S02]  /*a3e0*/  FMUL.FTZ R43, R62, c[0x0][0x2ec] ;  /* 0x0000bb003e2b7a20 */ /* 0x002fe40000410000 */
[----:B------:R-:W-:Y:S01]  /*a3f0*/  FMUL.FTZ R42, R63, c[0x0][0x2ec] ;  /* 0x0000bb003f2a7a20 */ /* 0x000fe20000410000 */
[----:B------:R1:W1:Y:S01]  /*a400*/  MUFU.TANH R136, R47 ;  /* 0x0000002f00887308 */ /* 0x0002620000002400 */
[----:B--2---:R-:W-:Y:S04]  /*a410*/  FMUL.FTZ R44, R60, c[0x0][0x2ec] ;  /* 0x0000bb003c2c7a20 */ /* 0x004fe80000410000 */
[----:B------:R-:W-:Y:S02]  /*a420*/  FMUL.FTZ R23, R64, c[0x0][0x2ec] ;  /* 0x0000bb0040177a20 */ /* 0x000fe40000410000 */
[----:B------:R-:W-:Y:S03]  /*a430*/  FMUL.FTZ R41, R65, c[0x0][0x2ec] ;  /* 0x0000bb0041297a20 */ /* 0x000fe60000410000 */
[----:B------:R2:W2:Y:S01]  /*a440*/  MUFU.TANH R139, R48 ;  /* 0x00000030008b7308 */ /* 0x0004a20000002400 */
[----:B------:R-:W-:Y:S02]  /*a450*/  FMUL.FTZ R20, R66, c[0x0][0x2ec] ;  /* 0x0000bb0042147a20 */ /* 0x000fe40000410000 */
[----:B------:R-:W-:Y:S02]  /*a460*/  FMUL.FTZ R3, R67, c[0x0][0x2ec] ;  /* 0x0000bb0043037a20 */ /* 0x000fe40000410000 */
[----:B-----5:R-:W-:Y:S05]  /*a470*/  FMUL.FTZ R45, R59, c[0x0][0x2ec] ;  /* 0x0000bb003b2d7a20 */ /* 0x020fea0000410000 */
[----:B------:R5:W3:Y:S01]  /*a480*/  MUFU.TANH R148, R49 ;  /* 0x0000003100947308 */ /* 0x000ae20000002400 */
[----:B-1----:R-:W-:Y:S09]  /*a490*/  FMUL.FTZ R47, R61, c[0x0][0x2ec] ;  /* 0x0000bb003d2f7a20 */ /* 0x002ff20000410000 */
[----:B------:R1:W1:Y:S01]  /*a4a0*/  MUFU.TANH R131, R54 ;  /* 0x0000003600837308 */ /* 0x0002620000002400 */
[----:B--2---:R-:W-:Y:S09]  /*a4b0*/  FMUL.FTZ R48, R58, c[0x0][0x2ec] ;  /* 0x0000bb003a307a20 */ /* 0x004ff20000410000 */
[----:B------:R-:W2:Y:S01]  /*a4c0*/  MUFU.TANH R16, R16 ;  /* 0x0000001000107308 */ /* 0x000ea20000002400 */
[----:B-----5:R-:W-:Y:S09]  /*a4d0*/  FMUL.FTZ R49, R57, c[0x0][0x2ec] ;  /* 0x0000bb0039317a20 */ /* 0x020ff20000410000 */
[----:B------:R-:W2:Y:S01]  /*a4e0*/  MUFU.TANH R19, R19 ;  /* 0x0000001300137308 */ /* 0x000ea20000002400 */
[----:B-1----:R-:W-:Y:S09]  /*a4f0*/  FMUL.FTZ R54, R55, c[0x0][0x2ec] ;  /* 0x0000bb0037367a20 */ /* 0x002ff20000410000 */
        /* <DEDUP_REMOVED lines=83> */
[----:B------:R2:W3:Y:S03]  /*aa30*/  LDG.E R6, [R4.64] ;  /* 0x0000000604067981 */ /* 0x0004e6000c1e1900 */
[----:B------:R-:W-:Y:S01]  /*aa40*/  IMAD R2, R0, R2, -0x80 ;  /* 0xffffff8000027424 */ /* 0x000fe200078e0202 */
[----:B------:R-:W3:Y:S04]  /*aa50*/  LDG.E R8, [R8.64] ;  /* 0x0000000608087981 */ /* 0x000ee8000c1e1900 */
[----:B------:R-:W-:Y:S05]  /*aa60*/  SHF.R.S32.HI R0, RZ, 0x1f, R2 ;  /* 0x0000001fff007819 */ /* 0x000fea0000011402 */
[----:B------:R-:W-:Y:S04]  /*aa70*/  IMAD R0, R0, c[0x0][0x198], RZ ;  /* 0x0000660000007a24 */ /* 0x000fe800078e02ff */
[C---:B------:R-:W-:Y:S02]  /*aa80*/  IMAD R0, R2.reuse, c[0x0][0x19c], R0 ;  /* 0x0000670002007a24 */ /* 0x040fe400078e0200 */
[----:B--2---:R-:W-:Y:S04]  /*aa90*/  IMAD.WIDE.U32 R4, R2, c[0x0][0x198], RZ ;  /* 0x0000660002047a25 */ /* 0x004fe800078e00ff */
[----:B------:R-:W-:Y:S02]  /*aaa0*/  IMAD.IADD R5, R5, 0x1, R0 ;  /* 0x0000000105057824 */ /* 0x000fe400078e0200 */
[----:B---3--:R-:W-:Y:S04]  /*aab0*/  IMAD.IADD R6, R6, 0x1, -R8 ;  /* 0x0000000106067824 */ /* 0x008fe800078e0a08 */
[----:B------:R-:W-:Y:S01]  /*aac0*/  IMAD.WIDE.U32 R4, R6, c[0x0][0x180], R4 ;  /* 0x0000600006047a25 */ /* 0x000fe200078e0004 */
[----:B------:R-:W-:Y:S05]  /*aad0*/  SHF.R.S32.HI R2, RZ, 0x1f, R6 ;  /* 0x0000001fff027819 */ /* 0x000fea0000011406 */
[----:B------:R-:W-:Y:S04]  /*aae0*/  IMAD R2, R2, c[0x0][0x180], RZ ;  /* 0x0000600002027a24 */ /* 0x000fe800078e02ff */
[----:B------:R-:W-:Y:S04]  /*aaf0*/  IMAD R2, R6, c[0x0][0x184], R2 ;  /* 0x0000610006027a24 */ /* 0x000fe800078e0202 */
[----:B------:R-:W-:Y:S02]  /*ab00*/  IMAD.IADD R2, R5, 0x1, R2 ;  /* 0x0000000105027824 */ /* 0x000fe400078e0202 */
.L_x_3615:
[----:B------:R2:W-:Y:S01]  /*ab10*/  @P0 STS [R109+0x1000], RZ ;  /* 0x001000ff6d000388 */ /* 0x0005e20000000800 */
[CC--:B------:R-:W-:Y:S01]  /*ab20*/  LEA R14, P4, R4.reuse, R121.reuse, 0x1 ;  /* 0x00000079040e7211 */ /* 0x0c0fe200078808ff */
[--C-:B------:R-:W-:Y:S01]  /*ab30*/  @!P0 IMAD.MOV.U32 R5, RZ, RZ, R2.reuse ;  /* 0x000000ffff058224 */ /* 0x100fe200078e0002 */
[----:B------:R-:W-:Y:S01]  /*ab40*/  @!P0 IADD3 R6, P1, R105, R4, RZ ;  /* 0x0000000469068210 */ /* 0x000fe20007f3e0ff */
[----:B------:R2:W-:Y:S01]  /*ab50*/  @P0 STS [R109+0x1004], RZ ;  /* 0x001004ff6d000388 */ /* 0x0005e20000000800 */
[----:B------:R-:W-:Y:S01]  /*ab60*/  LEA.HI.X R15, R4, R120, R2, 0x1, P4 ;  /* 0x00000078040f7211 */ /* 0x000fe200020f0c02 */
[C---:B------:R-:W-:Y:S01]  /*ab70*/  @!P0 IMAD.WIDE.U32 R10, R7.reuse, 0x60, R4 ;  /* 0x00000060070a8825 */ /* 0x040fe200078e0004 */
[-C--:B-1----:R-:W-:Y:S01]  /*ab80*/  @!P0 LEA R26, P3, R6, R121.reuse, 0x1 ;  /* 0x00000079061a8211 */ /* 0x082fe200078608ff */
[----:B------:R2:W-:Y:S01]  /*ab90*/  @P0 STS.64 [R109+0x1008], RZ ;  /* 0x001008ff6d000388 */ /* 0x0005e20000000a00 */
[C---:B------:R-:W-:Y:S01]  /*aba0*/  @!P0 LEA R8, P2, R7.reuse, R4, 0x6 ;  /* 0x0000000407088211 */ /* 0x040fe200078430ff */
[----:B------:R-:W-:Y:S01]  /*abb0*/  @!P0 IMAD.X R5, R104, 0x1, R2, P1 ;  /* 0x0000000168058824 */ /* 0x000fe200008e0602 */
[-C--:B------:R-:W-:Y:S01]  /*abc0*/  @!P0 LEA R28, P1, R10, R121.reuse, 0x1 ;  /* 0x000000790a1c8211 */ /* 0x080fe200078208ff */
[----:B------:R-:W-:Y:S01]  /*abd0*/  @!PT LDS RZ, [RZ] ;  /* 0x00000000fffff984 */ /* 0x000fe20000000800 */
[----:B------:R-:W-:Y:S01]  /*abe0*/  @!PT LDS RZ, [RZ] ;  /* 0x00000000fffff984 */ /* 0x000fe20000000800 */
[----:B------:R-:W-:Y:S01]  /*abf0*/  @!PT LDS RZ, [RZ] ;  /* 0x00000000fffff984 */ /* 0x000fe20000000800 */
[----:B------:R2:W-:Y:S01]  /*ac00*/  @!P0 LDGSTS.E.BYPASS.LTC128B.128 [R109+0x1000], [R14.64] ;  /* 0x010000000e6d8fae */ /* 0x0005e2000b901d46 */
[----:B------:R-:W-:Y:S02]  /*ac10*/  @!P0 IMAD.MOV.U32 R9, RZ, RZ, c[0x0][0x19c] ;  /* 0x00006700ff098624 */ /* 0x000fe400078e00ff */
[----:B------:R-:W-:Y:S01]  /*ac20*/  @!P0 LEA.HI.X R27, R6, R120, R5, 0x1, P3 ;  /* 0x00000078061b8211 */ /* 0x000fe200018f0c05 */
[----:B------:R2:W-:Y:S01]  /*ac30*/  @P0 STS.128 [R109+0x1800], RZ ;  /* 0x001800ff6d000388 */ /* 0x0005e20000000c00 */
[----:B------:R-:W-:Y:S01]  /*ac40*/  @!P0 IMAD.MOV.U32 R0, RZ, RZ, c[0x0][0x19c] ;  /* 0x00006700ff008624 */ /* 0x000fe200078e00ff */
[----:B------:R-:W-:Y:S02]  /*ac50*/  @!P0 LEA.HI.X R7, R7, R2, R9, 0x6, P2 ;  /* 0x0000000207078211 */ /* 0x000fe400010f3409 */
[----:B------:R-:W-:Y:S01]  /*ac60*/  @!PT LDS RZ, [RZ] ;  /* 0x00000000fffff984 */ /* 0x000fe20000000800 */
[----:B------:R-:W-:Y:S01]  /*ac70*/  @!PT LDS RZ, [RZ] ;  /* 0x00000000fffff984 */ /* 0x000fe20000000800 */
[----:B------:R-:W-:Y:S01]  /*ac80*/  @!PT LDS RZ, [RZ] ;  /* 0x00000000fffff984 */ /* 0x000fe20000000800 */
[----:B------:R2:W-:Y:S01]  /*ac90*/  @!P0 LDGSTS.E.BYPASS.LTC128B.128 [R109+0x1800], [R26.64] ;  /* 0x018000001a6d8fae */ /* 0x0005e2000b901d46 */
[----:B------:R-:W-:Y:S01]  /*aca0*/  @!P0 LEA R24, P2, R8, R121, 0x1 ;  /* 0x0000007908188211 */ /* 0x000fe200078408ff */
[----:B------:R-:W-:Y:S02]  /*acb0*/  @!P0 IMAD R0, R0, 0x60, RZ ;  /* 0x0000006000008824 */ /* 0x000fe400078e02ff */
[----:B------:R2:W-:Y:S01]  /*acc0*/  @P0 STS.128 [R109+0x2000], RZ ;  /* 0x002000ff6d000388 */ /* 0x0005e20000000c00 */
[-C--:B------:R-:W-:Y:S01]  /*acd0*/  @!P0 LEA.HI.X R25, R8, R120.reuse, R7, 0x1, P2 ;  /* 0x0000007808198211 */ /* 0x080fe200010f0c07 */
[----:B------:R-:W-:Y:S02]  /*ace0*/  @!P0 IMAD.IADD R0, R0, 0x1, R11 ;  /* 0x0000000100008824 */ /* 0x000fe400078e020b */
        /* <DEDUP_REMOVED lines=12> */
[----:B------:R-:W0:Y:S02]  /*adb0*/  LDGDEPBAR ;  /* 0x00000000000079af */ /* 0x000e240000000000 */
.L_x_3614:
[----:B-1234-:R-:W-:Y:S01]  /*adc0*/  LDSM.16.MT88.4 R28, [R86+0x3000] ;  /* 0x00300000561c783b */ /* 0x01efe20000004200 */
        /* <DEDUP_REMOVED lines=70> */
[----:B-1----:R-:W-:Y:S04]  /*b230*/  FMNMX.FTZ R2, R4, R2, !PT ;  /* 0x0000000204027209 */ /* 0x002fe80007810000 */
[C---:B------:R-:W-:Y:S01]  /*b240*/  FSETP.NEU.FTZ.AND P0, PT, R2.reuse, -INF , PT ;  /* 0xff8000000200780b */ /* 0x040fe20003f1d000 */
[C---:B------:R-:W-:Y:S02]  /*b250*/  FMUL.FTZ R46, R2.reuse, c[0x0][0x23c] ;  /* 0x00008f00022e7a20 */ /* 0x040fe40000410000 */
[----:B------:R-:W-:Y:S01]  /*b260*/  FADD.FTZ R4, -R2, R85 ;  /* 0x0000005502047221 */ /* 0x000fe20000010100 */
[----:B--2---:R-:W-:Y:S02]  /*b270*/  FMNMX.FTZ R0, R5, R0, !PT ;  /* 0x0000000005007209 */ /* 0x004fe40007810000 */
[----:B------:R-:W-:Y:S01]  /*b280*/  FSEL R46, R46, RZ, P0 ;  /* 0x000000ff2e2e7208 */ /* 0x000fe20000000000 */
[----:B------:R-:W-:Y:S01]  /*b290*/  FMUL.FTZ R4, R4, c[0x0][0x23c] ;  /* 0x00008f0004047a20 */ /* 0x000fe20000410000 */
[C---:B------:R-:W-:Y:S01]  /*b2a0*/  FSETP.NEU.FTZ.AND P0, PT, R0.reuse, -INF , PT ;  /* 0xff8000000000780b */ /* 0x040fe20003f1d000 */
[----:B------:R-:W-:Y:S02]  /*b2b0*/  FMUL.FTZ R40, R0, c[0x0][0x23c] ;  /* 0x00008f0000287a20 */ /* 0x000fe40000410000 */
[----:B------:R-:W1:Y:S01]  /*b2c0*/  MUFU.EX2 R21, R4 ;  /* 0x0000000400157308 */ /* 0x000e620000000800 */
[--C-:B------:R-:W-:Y:S02]  /*b2d0*/  FFMA.FTZ R61, R12, c[0x0][0x23c], -R46.reuse ;  /* 0x00008f000c3d7a23 */ /* 0x100fe4000001082e */
[----:B------:R-:W2:Y:S01]  /*b2e0*/  LDSM.16.MT88.4 R12, [R87+0x3000] ;  /* 0x00300000570c783b */ /* 0x000ea20000004200 */
[----:B------:R-:W-:Y:S01]  /*b2f0*/  FSEL R40, R40, RZ, P0 ;  /* 0x000000ff28287208 */ /* 0x000fe20000000000 */
[--C-:B------:R-:W-:Y:S01]  /*b300*/  FFMA.FTZ R60, R17, c[0x0][0x23c], -R46.reuse ;  /* 0x00008f00113c7a23 */ /* 0x100fe2000001082e */
[----:B------:R-:W-:Y:S01]  /*b310*/  ISETP.GT.AND P0, PT, R108, 0x1, PT ;  /* 0x000000016c00780c */ /* 0x000fe20003f04270 */
[----:B------:R-:W-:Y:S02]  /*b320*/  FFMA.FTZ R59, R18, c[0x0][0x23c], -R46 ;  /* 0x00008f00123b7a23 */ /* 0x000fe4000001082e */
[--C-:B------:R-:W-:Y:S01]  /*b330*/  FFMA.FTZ R127, R99, c[0x0][0x23c], -R40.reuse ;  /* 0x00008f00637f7a23 */ /* 0x100fe20000010828 */
[----:B------:R-:W-:Y:S01]  /*b340*/  MUFU.EX2 R61, R61 ;  /* 0x0000003d003d7308 */ /* 0x000fe20000000800 */
[--C-:B------:R-:W-:Y:S02]  /*b350*/  FFMA.FTZ R99, R36, c[0x0][0x23c], -R40.reuse ;  /* 0x00008f0024637a23 */ /* 0x100fe40000010828 */
[--C-:B------:R-:W-:Y:S02]  /*b360*/  FFMA.FTZ R63, R16, c[0x0][0x23c], -R40.reuse ;  /* 0x00008f00103f7a23 */ /* 0x100fe40000010828 */
[----:B------:R-:W-:Y:S02]  /*b370*/  FFMA.FTZ R56, R19, c[0x0][0x23c], -R40 ;  /* 0x00008f0013387a23 */ /* 0x000fe40000010828 */
[--C-:B------:R-:W-:Y:S02]  /*b380*/  FFMA.FTZ R65, R137, c[0x0][0x23c], -R46.reuse ;  /* 0x00008f0089417a23 */ /* 0x100fe4000001082e */
[----:B------:R-:W-:Y:S01]  /*b390*/  FFMA.FTZ R94, R140, c[0x0][0x23c], -R46 ;  /* 0x00008f008c5e7a23 */ /* 0x000fe2000001082e */
[----:B------:R-:W-:Y:S01]  /*b3a0*/  MUFU.EX2 R127, R127 ;  /* 0x0000007f007f7308 */ /* 0x000fe20000000800 */
[----:B------:R-:W-:Y:S02]  /*b3b0*/  FFMA.FTZ R95, R146, c[0x0][0x23c], -R40 ;  /* 0x00008f00925f7a23 */ /* 0x000fe40000010828 */
[----:B------:R-:W-:Y:S02]  /*b3c0*/  FADD.FTZ R22, -R0, R84 ;  /* 0x0000005400167221 */ /* 0x000fe40000010100 */
[----:B-1----:R-:W-:Y:S02]  /*b3d0*/  FMUL.FTZ R5, R21, R81 ;  /* 0x0000005115057220 */ /* 0x002fe40000410000 */
[--C-:B------:R-:W-:Y:S02]  /*b3e0*/  FFMA.FTZ R81, R33, c[0x0][0x23c], -R46.reuse ;  /* 0x00008f0021517a23 */ /* 0x100fe4000001082e */
[----:B------:R-:W-:Y:S01]  /*b3f0*/  FMUL.FTZ R16, R21, R68 ;  /* 0x0000004415107220 */ /* 0x000fe20000410000 */
[----:B------:R-:W-:Y:S01]  /*b400*/  MUFU.EX2 R60, R60 ;  /* 0x0000003c003c7308 */ /* 0x000fe20000000800 */
[--C-:B------:R-:W-:Y:S02]  /*b410*/  FFMA.FTZ R68, R39, c[0x0][0x23c], -R46.reuse ;  /* 0x00008f0027447a23 */ /* 0x100fe4000001082e */
[C---:B------:R-:W-:Y:S02]  /*b420*/  FMUL.FTZ R17, R21.reuse, R69 ;  /* 0x0000004515117220 */ /* 0x040fe40000410000 */
[----:B------:R-:W-:Y:S02]  /*b430*/  FMUL.FTZ R22, R22, c[0x0][0x23c] ;  /* 0x00008f0016167a20 */ /* 0x000fe40000410000 */
[C---:B------:R-:W-:Y:S02]  /*b440*/  FMUL.FTZ R4, R21.reuse, R80 ;  /* 0x0000005015047220 */ /* 0x040fe40000410000 */
[----:B------:R-:W-:Y:S01]  /*b450*/  FMUL.FTZ R8, R21, R76 ;  /* 0x0000004c15087220 */ /* 0x000fe20000410000 */
[----:B------:R-:W-:Y:S01]  /*b460*/  MUFU.EX2 R63, R63 ;  /* 0x0000003f003f7308 */ /* 0x000fe20000000800 */
[--C-:B------:R-:W-:Y:S02]  /*b470*/  FFMA.FTZ R76, R129, c[0x0][0x23c], -R46.reuse ;  /* 0x00008f00814c7a23 */ /* 0x100fe4000001082e */
[----:B------:R-:W-:Y:S02]  /*b480*/  FMUL.FTZ R9, R21, R77 ;  /* 0x0000004d15097220 */ /* 0x000fe40000410000 */
[--C-:B------:R-:W-:Y:S02]  /*b490*/  FFMA.FTZ R77, R133, c[0x0][0x23c], -R46.reuse ;  /* 0x00008f00854d7a23 */ /* 0x100fe4000001082e */
[----:B------:R-:W-:Y:S02]  /*b4a0*/  FFMA.FTZ R69, R89, c[0x0][0x23c], -R46 ;  /* 0x00008f0059457a23 */ /* 0x000fe4000001082e */
[----:B------:R-:W-:Y:S01]  /*b4b0*/  FFMA.FTZ R89, R136, c[0x0][0x23c], -R40 ;  /* 0x00008f0088597a23 */ /* 0x000fe20000010828 */
[----:B------:R-:W1:Y:S01]  /*b4c0*/  MUFU.EX2 R22, R22 ;  /* 0x0000001600167308 */ /* 0x000e620000000800 */
[--C-:B------:R-:W-:Y:S02]  /*b4d0*/  FFMA.FTZ R96, R96, c[0x0][0x23c], -R46.reuse ;  /* 0x00008f0060607a23 */ /* 0x100fe4000001082e */
[----:B------:R-:W-:Y:S02]  /*b4e0*/  FFMA.FTZ R126, R98, c[0x0][0x23c], -R46 ;  /* 0x00008f00627e7a23 */ /* 0x000fe4000001082e */
[----:B------:R-:W-:Y:S02]  /*b4f0*/  FFMA.FTZ R159, R97, c[0x0][0x23c], -R40 ;  /* 0x00008f00619f7a23 */ /* 0x000fe40000010828 */
[--C-:B------:R-:W-:Y:S02]  /*b500*/  FFMA.FTZ R97, R128, c[0x0][0x23c], -R46.reuse ;  /* 0x00008f0080617a23 */ /* 0x100fe4000001082e */
[----:B------:R-:W-:Y:S01]  /*b510*/  FFMA.FTZ R84, R141, c[0x0][0x23c], -R46 ;  /* 0x00008f008d547a23 */ /* 0x000fe2000001082e */
[----:B------:R-:W-:Y:S01]  /*b520*/  MUFU.EX2 R96, R96 ;  /* 0x0000006000607308 */ /* 0x000fe20000000800 */
[--C-:B------:R-:W-:Y:S02]  /*b530*/  FFMA.FTZ R98, R145, c[0x0][0x23c], -R40.reuse ;  /* 0x00008f0091627a23 */ /* 0x100fe40000010828 */
[----:B------:R-:W-:Y:S02]  /*b540*/  FFMA.FTZ R85, R147, c[0x0][0x23c], -R40 ;  /* 0x00008f0093557a23 */ /* 0x000fe40000010828 */
[----:B------:R-:W-:Y:S02]  /*b550*/  FFMA.FTZ R92, R156, c[0x0][0x23c], -R46 ;  /* 0x00008f009c5c7a23 */ /* 0x000fe4000001082e */
[--C-:B------:R-:W-:Y:S02]  /*b560*/  FFMA.FTZ R93, R153, c[0x0][0x23c], -R40.reuse ;  /* 0x00008f00995d7a23 */ /* 0x100fe40000010828 */
[----:B------:R-:W-:Y:S01]  /*b570*/  FFMA.FTZ R50, R155, c[0x0][0x23c], -R40 ;  /* 0x00008f009b327a23 */ /* 0x000fe20000010828 */
[----:B------:R-:W3:Y:S01]  /*b580*/  MUFU.EX2 R126, R126 ;  /* 0x0000007e007e7308 */ /* 0x000ee20000000800 */
[--C-:B------:R-:W-:Y:S02]  /*b590*/  FFMA.FTZ R53, R154, c[0x0][0x23c], -R46.reuse ;  /* 0x00008f009a357a23 */ /* 0x100fe4000001082e */
[----:B------:R-:W-:Y:S02]  /*b5a0*/  FFMA.FTZ R52, R158, c[0x0][0x23c], -R46 ;  /* 0x00008f009e347a23 */ /* 0x000fe4000001082e */
[C---:B-1----:R-:W-:Y:S02]  /*b5b0*/  FMUL.FTZ R10, R22.reuse, R78 ;  /* 0x0000004e160a7220 */ /* 0x042fe40000410000 */
[C---:B------:R-:W-:Y:S02]  /*b5c0*/  FMUL.FTZ R11, R22.reuse, R79 ;  /* 0x0000004f160b7220 */ /* 0x040fe40000410000 */
[C---:B------:R-:W-:Y:S01]  /*b5d0*/  FMUL.FTZ R6, R22.reuse, R82 ;  /* 0x0000005216067220 */ /* 0x040fe20000410000 */
[----:B------:R-:W1:Y:S01]  /*b5e0*/  MUFU.EX2 R159, R159 ;  /* 0x0000009f009f7308 */ /* 0x000e620000000800 */
[----:B------:R-:W-:Y:S02]  /*b5f0*/  FFMA.FTZ R82, R35, c[0x0][0x23c], -R40 ;  /* 0x00008f0023527a23 */ /* 0x000fe40000010828 */
[C---:B------:R-:W-:Y:S02]  /*b600*/  FMUL.FTZ R18, R22.reuse, R70 ;  /* 0x0000004616127220 */ /* 0x040fe40000410000 */
[C---:B------:R-:W-:Y:S02]  /*b610*/  FMUL.FTZ R19, R22.reuse, R71 ;  /* 0x0000004716137220 */ /* 0x040fe40000410000 */
[----:B------:R-:W-:Y:S02]  /*b620*/  FMUL.FTZ R7, R22, R83 ;  /* 0x0000005316077220 */ /* 0x000fe40000410000 */
[----:B------:R-:W-:Y:S01]  /*b630*/  FFMA.FTZ R83, R142, c[0x0][0x23c], -R46 ;  /* 0x00008f008e537a23 */ /* 0x000fe2000001082e */
[----:B------:R-:W-:Y:S01]  /*b640*/  MUFU.EX2 R97, R97 ;  /* 0x0000006100617308 */ /* 0x000fe20000000800 */
[--C-:B------:R-:W-:Y:S02]  /*b650*/  FFMA.FTZ R58, R157, c[0x0][0x23c], -R40.reuse ;  /* 0x00008f009d3a7a23 */ /* 0x100fe40000010828 */
[----:B------:R-:W-:Y:S01]  /*b660*/  FFMA.FTZ R57, R152, c[0x0][0x23c], -R40 ;  /* 0x00008f0098397a23 */ /* 0x000fe20000010828 */
[----:B---3--:R-:W-:Y:S01]  /*b670*/  F2FP.BF16.PACK_AB R24, R126, R96 ;  /* 0x000000607e18723e */ /* 0x008fe200000010ff */
[--C-:B------:R-:W-:Y:S02]  /*b680*/  FFMA.FTZ R62, R150, c[0x0][0x23c], -R46.reuse ;  /* 0x00008f00963e7a23 */ /* 0x100fe4000001082e */
[----:B------:R-:W-:Y:S02]  /*b690*/  FFMA.FTZ R51, R144, c[0x0][0x23c], -R46 ;  /* 0x00008f0090337a23 */ /* 0x000fe4000001082e */
[--C-:B------:R-:W-:Y:S01]  /*b6a0*/  FFMA.FTZ R55, R135, c[0x0][0x23c], -R40.reuse ;  /* 0x00008f0087377a23 */ /* 0x100fe20000010828 */
[----:B------:R-:W3:Y:S01]  /*b6b0*/  MUFU.EX2 R84, R84 ;  /* 0x0000005400547308 */ /* 0x000ee20000000800 */
[--C-:B------:R-:W-:Y:S02]  /*b6c0*/  FFMA.FTZ R64, R134, c[0x0][0x23c], -R40.reuse ;  /* 0x00008f0086407a23 */ /* 0x100fe40000010828 */
[----:B------:R-:W-:Y:S01]  /*b6d0*/  FFMA.FTZ R71, R90, c[0x0][0x23c], -R40 ;  /* 0x00008f005a477a23 */ /* 0x000fe20000010828 */
[----:B-1----:R-:W-:Y:S01]  /*b6e0*/  F2FP.BF16.PACK_AB R25, R127, R159 ;  /* 0x0000009f7f19723e */ /* 0x002fe200000010ff */
[----:B------:R-:W-:Y:S02]  /*b6f0*/  FFMA.FTZ R90, R148, c[0x0][0x23c], -R46 ;  /* 0x00008f00945a7a23 */ /* 0x000fe4000001082e */
[----:B------:R-:W-:Y:S02]  /*b700*/  FFMA.FTZ R66, R132, c[0x0][0x23c], -R40 ;  /* 0x00008f0084427a23 */ /* 0x000fe40000010828 */
[----:B------:R-:W-:Y:S01]  /*b710*/  FFMA.FTZ R67, R149, c[0x0][0x23c], -R46 ;  /* 0x00008f0095437a23 */ /* 0x000fe2000001082e */
[----:B------:R-:W-:Y:S01]  /*b720*/  MUFU.EX2 R98, R98 ;  /* 0x0000006200627308 */ /* 0x000fe20000000800 */
[--C-:B------:R-:W-:Y:S02]  /*b730*/  FFMA.FTZ R70, R151, c[0x0][0x23c], -R40.reuse ;  /* 0x00008f0097467a23 */ /* 0x100fe40000010828 */
[----:B------:R-:W-:Y:S02]  /*b740*/  FFMA.FTZ R80, R143, c[0x0][0x23c], -R40 ;  /* 0x00008f008f507a23 */ /* 0x000fe40000010828 */
[----:B------:R-:W-:Y:S02]  /*b750*/  FFMA.FTZ R159, R22, R122, R159 ;  /* 0x0000007a169f7223 */ /* 0x000fe4000001009f */
[----:B------:R-:W-:Y:S02]  /*b760*/  FFMA.FTZ R122, R130, c[0x0][0x23c], -R46 ;  /* 0x00008f00827a7a23 */ /* 0x000fe4000001082e */
[----:B------:R-:W-:Y:S01]  /*b770*/  FADD.FTZ R159, R127, R159 ;  /* 0x0000009f7f9f7221 */ /* 0x000fe20000010000 */
[----:B------:R-:W1:Y:S01]  /*b780*/  MUFU.EX2 R85, R85 ;  /* 0x0000005500557308 */ /* 0x000e620000000800 */
[----:B------:R-:W-:Y:S02]  /*b790*/  FFMA.FTZ R54, R54, c[0x0][0x23c], -R40 ;  /* 0x00008f0036367a23 */ /* 0x000fe40000010828 */
[--C-:B------:R-:W-:Y:S01]  /*b7a0*/  FFMA.FTZ R88, R88, c[0x0][0x23c], -R46.reuse ;  /* 0x00008f0058587a23 */ /* 0x100fe2000001082e */
[----:B---3--:R-:W-:Y:S01]  /*b7b0*/  F2FP.BF16.PACK_AB R26, R84, R97 ;  /* 0x00000061541a723e */ /* 0x008fe200000010ff */
[----:B------:R-:W-:Y:S02]  /*b7c0*/  FFMA.FTZ R49, R49, c[0x0][0x23c], -R46 ;  /* 0x00008f0031317a23 */ /* 0x000fe4000001082e */
[--C-:B------:R-:W-:Y:S02]  /*b7d0*/  FFMA.FTZ R48, R48, c[0x0][0x23c], -R40.reuse ;  /* 0x00008f0030307a23 */ /* 0x100fe40000010828 */
[----:B------:R-:W-:Y:S01]  /*b7e0*/  FFMA.FTZ R45, R45, c[0x0][0x23c], -R40 ;  /* 0x00008f002d2d7a23 */ /* 0x000fe20000010828 */
[----:B------:R-:W3:Y:S01]  /*b7f0*/  MUFU.EX2 R92, R92 ;  /* 0x0000005c005c7308 */ /* 0x000ee20000000800 */
[--C-:B------:R-:W-:Y:S02]  /*b800*/  FFMA.FTZ R44, R44, c[0x0][0x23c], -R46.reuse ;  /* 0x00008f002c2c7a23 */ /* 0x100fe4000001082e */
[----:B------:R-:W-:Y:S02]  /*b810*/  FFMA.FTZ R47, R47, c[0x0][0x23c], -R46 ;  /* 0x00008f002f2f7a23 */ /* 0x000fe4000001082e */
[--C-:B------:R-:W-:Y:S02]  /*b820*/  FFMA.FTZ R43, R43, c[0x0][0x23c], -R40.reuse ;  /* 0x00008f002b2b7a23 */ /* 0x100fe40000010828 */
[----:B------:R-:W-:Y:S03]  /*b830*/  FFMA.FTZ R42, R42, c[0x0][0x23c], -R40 ;  /* 0x00008f002a2a7a23 */ /* 0x000fe60000010828 */
[----:B------:R-:W-:Y:S01]  /*b840*/  MUFU.EX2 R93, R93 ;  /* 0x0000005d005d7308 */ /* 0x000fe20000000800 */
[C---:B-1----:R-:W-:Y:S01]  /*b850*/  F2FP.BF16.PACK_AB R27, R85.reuse, R98 ;  /* 0x00000062551b723e */ /* 0x042fe200000010ff */
[----:B------:R-:W-:Y:S04]  /*b860*/  FADD.FTZ R98, R98, R159 ;  /* 0x0000009f62627221 */ /* 0x000fe80000010000 */
[----:B------:R-:W-:Y:S04]  /*b870*/  FADD.FTZ R98, R85, R98 ;  /* 0x0000006255627221 */ /* 0x000fe80000010000 */
[----:B------:R-:W1:Y:S01]  /*b880*/  MUFU.EX2 R50, R50 ;  /* 0x0000003200327308 */ /* 0x000e620000000800 */
[C---:B--2---:R-:W-:Y:S05]  /*b890*/  HMMA.16816.F32.BF16 R4, R24.reuse, R12, R4 ;  /* 0x0000000c1804723c */ /* 0x044fea0000041804 */
[----:B------:R-:W-:Y:S02]  /*b8a0*/  MOV R85, R2 ;  /* 0x0000000200557202 */ /* 0x000fe40000000f00 */
[C---:B------:R-:W-:Y:S01]  /*b8b0*/  FMUL.FTZ R12, R21.reuse, R72 ;  /* 0x00000048150c7220 */ /* 0x040fe20000410000 */
[C---:B------:R-:W-:Y:S01]  /*b8c0*/  HMMA.16816.F32.BF16 R8, R24.reuse, R14, R8 ;  /* 0x0000000e1808723c */ /* 0x040fe20000041808 */
[----:B------:R-:W-:Y:S03]  /*b8d0*/  MUFU.EX2 R53, R53 ;  /* 0x0000003500357308 */ /* 0x000fe60000000800 */
[--C-:B------:R-:W-:Y:S02]  /*b8e0*/  FFMA.FTZ R72, R38, c[0x0][0x23c], -R40.reuse ;  /* 0x00008f0026487a23 */ /* 0x100fe40000010828 */
[C---:B------:R-:W-:Y:S02]  /*b8f0*/  FMUL.FTZ R13, R21.reuse, R73 ;  /* 0x00000049150d7220 */ /* 0x040fe40000410000 */
[----:B------:R-:W-:Y:S03]  /*b900*/  FFMA.FTZ R73, R34, c[0x0][0x23c], -R40 ;  /* 0x00008f0022497a23 */ /* 0x000fe60000010828 */
[----:B------:R-:W2:Y:S01]  /*b910*/  MUFU.EX2 R52, R52 ;  /* 0x0000003400347308 */ /* 0x000ea20000000800 */
[C---:B------:R-:W-:Y:S02]  /*b920*/  FMUL.FTZ R14, R22.reuse, R74 ;  /* 0x0000004a160e7220 */ /* 0x040fe40000410000 */
[----:B------:R-:W-:Y:S02]  /*b930*/  FMUL.FTZ R15, R22, R75 ;  /* 0x0000004b160f7220 */ /* 0x000fe40000410000 */
[----:B------:R-:W-:Y:S02]  /*b940*/  FFMA.FTZ R75, R32, c[0x0][0x23c], -R46 ;  /* 0x00008f00204b7a23 */ /* 0x000fe4000001082e */
[----:B------:R-:W-:Y:S01]  /*b950*/  LDSM.16.MT88.4 R32, [R86+0x3800] ;  /* 0x003800005620783b */ /* 0x000fe20000004200 */
[----:B------:R-:W-:Y:S02]  /*b960*/  FFMA.FTZ R21, R21, R123, R96 ;  /* 0x0000007b15157223 */ /* 0x000fe40000010060 */
[----:B------:R-:W-:Y:S01]  /*b970*/  MUFU.EX2 R58, R58 ;  /* 0x0000003a003a7308 */ /* 0x000fe20000000800 */
[C---:B------:R-:W-:Y:S03]  /*b980*/  HMMA.16816.F32.BF16 R12, R24.reuse, R28, R12 ;  /* 0x0000001c180c723c */ /* 0x040fe6000004180c */
[----:B------:R-:W-:Y:S02]  /*b990*/  FFMA.FTZ R123, R37, c[0x0][0x23c], -R46 ;  /* 0x00008f00257b7a23 */ /* 0x000fe4000001082e */
[----:B------:R-:W-:Y:S01]  /*b9a0*/  LDSM.16.MT88.4 R36, [R86+0x3c00] ;  /* 0x003c00005624783b */ /* 0x000fe20000004200 */
[--C-:B------:R-:W-:Y:S02]  /*b9b0*/  FFMA.FTZ R96, R138, c[0x0][0x23c], -R40.reuse ;  /* 0x00008f008a607a23 */ /* 0x100fe40000010828 */
[----:B------:R-:W-:Y:S01]  /*b9c0*/  HMMA.16816.F32.BF16 R16, R24, R30, R16 ;  /* 0x0000001e1810723c */ /* 0x000fe20000041810 */
[----:B------:R-:W4:Y:S03]  /*b9d0*/  MUFU.EX2 R57, R57 ;  /* 0x0000003900397308 */ /* 0x000f260000000800 */
[----:B------:R-:W-:Y:S01]  /*b9e0*/  FFMA.FTZ R74, R91, c[0x0][0x23c], -R40 ;  /* 0x00008f005b4a7a23 */ /* 0x000fe20000010828 */
[----:B------:R-:W5:Y:S01]  /*b9f0*/  LDSM.16.MT88.4 R28, [R87+0x3400] ;  /* 0x00340000571c783b */ /* 0x000f620000004200 */
[----:B------:R-:W-:Y:S01]  /*ba00*/  FFMA.FTZ R91, R139, c[0x0][0x23c], -R46 ;  /* 0x00008f008b5b7a23 */ /* 0x000fe2000001082e */
[----:B---3--:R-:W-:Y:S01]  /*ba10*/  F2FP.BF16.PACK_AB R24, R61, R92 ;  /* 0x0000005c3d18723e */ /* 0x008fe200000010ff */
[----:B------:R-:W-:Y:S01]  /*ba20*/  FADD.FTZ R21, R126, R21 ;  /* 0x000000157e157221 */ /* 0x000fe20000010000 */
[----:B-1----:R-:W-:Y:S02]  /*ba30*/  F2FP.BF16.PACK_AB R25, R50, R93 ;  /* 0x0000005d3219723e */ /* 0x002fe400000010ff */
[----:B------:R-:W1:Y:S01]  /*ba40*/  MUFU.EX2 R62, R62 ;  /* 0x0000003e003e7308 */ /* 0x000e620000000800 */
[----:B--2---:R-:W-:Y:S01]  /*ba50*/  F2FP.BF16.PACK_AB R26, R52, R53 ;  /* 0x00000035341a723e */ /* 0x004fe200000010ff */
[----:B------:R-:W-:Y:S02]  /*ba60*/  FADD.FTZ R21, R97, R21 ;  /* 0x0000001561157221 */ /* 0x000fe40000010000 */
[----:B------:R-:W-:Y:S02]  /*ba70*/  FADD.FTZ R93, R93, R98 ;  /* 0x000000625d5d7221 */ /* 0x000fe40000010000 */
[----:B------:R-:W-:Y:S01]  /*ba80*/  FADD.FTZ R21, R84, R21 ;  /* 0x0000001554157221 */ /* 0x000fe20000010000 */
[----:B------:R-:W-:Y:S01]  /*ba90*/  MOV R84, R0 ;  /* 0x0000000000547202 */ /* 0x000fe20000000f00 */
[----:B------:R-:W-:Y:S02]  /*baa0*/  FFMA.FTZ R97, R131, c[0x0][0x23c], -R40 ;  /* 0x00008f0083617a23 */ /* 0x000fe40000010828 */
        /* <DEDUP_REMOVED lines=10> */
[----:B------:R-:W-:Y:S02]  /*bb50*/  FFMA.FTZ R50, R23, c[0x0][0x23c], -R46 ;  /* 0x00008f0017327a23 */ /* 0x000fe4000001082e */
[----:B-1----:R-:W-:Y:S02]  /*bb60*/  FADD.FTZ R52, R62, R52 ;  /* 0x000000343e347221 */ /* 0x002fe40000010000 */
[----:B------:R-:W-:Y:S01]  /*bb70*/  FFMA.FTZ R46, R41, c[0x0][0x23c], -R46 ;  /* 0x00008f00292e7a23 */ /* 0x000fe2000001082e */
[----:B------:R-:W1:Y:S01]  /*bb80*/  MUFU.EX2 R51, R51 ;  /* 0x0000003300337308 */ /* 0x000e620000000800 */
[C---:B------:R-:W-:Y:S01]  /*bb90*/  FADD.FTZ R52, R60.reuse, R52 ;  /* 0x000000343c347221 */ /* 0x040fe20000010000 */
[C---:B-----5:R-:W-:Y:S08]  /*bba0*/  HMMA.16816.F32.BF16 R4, R24.reuse, R28, R4 ;  /* 0x0000001c1804723c */ /* 0x060ff00000041804 */
[----:B------:R-:W-:Y:S01]  /*bbb0*/  MUFU.EX2 R55, R55 ;  /* 0x0000003700377308 */ /* 0x000fe20000000800 */
[C---:B------:R-:W-:Y:S01]  /*bbc0*/  HMMA.16816.F32.BF16 R8, R24.reuse, R30, R8 ;  /* 0x0000001e1808723c */ /* 0x040fe20000041808 */
[----:B------:R-:W3:Y:S08]  /*bbd0*/  LDSM.16.MT88.4 R28, [R86+0x3400] ;  /* 0x00340000561c783b */ /* 0x000ef00000004200 */
[----:B------:R-:W4:Y:S10]  /*bbe0*/  MUFU.EX2 R64, R64 ;  /* 0x0000004000407308 */ /* 0x000f340000000800 */
[----:B------:R-:W-:Y:S10]  /*bbf0*/  MUFU.EX2 R77, R77 ;  /* 0x0000004d004d7308 */ /* 0x000ff40000000800 */
[----:B------:R-:W-:Y:S10]  /*bc00*/  MUFU.EX2 R69, R69 ;  /* 0x0000004500457308 */ /* 0x000ff40000000800 */
[----:B------:R-:W5:Y:S01]  /*bc10*/  MUFU.EX2 R71, R71 ;  /* 0x0000004700477308 */ /* 0x000f620000000800 */
[C---:B---3--:R-:W-:Y:S09]  /*bc20*/  HMMA.16816.F32.BF16 R12, R24.reuse, R28, R12 ;  /* 0x0000001c180c723c */ /* 0x048ff2000004180c */
[----:B------:R-:W-:Y:S01]  /*bc30*/  MUFU.EX2 R74, R74 ;  /* 0x0000004a004a7308 */ /* 0x000fe20000000800 */
[----:B------:R-:W-:Y:S01]  /*bc40*/  HMMA.16816.F32.BF16 R16, R24, R30, R16 ;  /* 0x0000001e1810723c */ /* 0x000fe20000041810 */
[----:B------:R-:W3:Y:S06]  /*bc50*/  LDSM.16.MT88.4 R28, [R87+0x3800] ;  /* 0x00380000571c783b */ /* 0x000eec0000004200 */
[----:B------:R-:W-:Y:S02]  /*bc60*/  F2FP.BF16.PACK_AB R24, R60, R62 ;  /* 0x0000003e3c18723e */ /* 0x000fe400000010ff */
[----:B------:R-:W-:Y:S03]  /*bc70*/  MUFU.EX2 R76, R76 ;  /* 0x0000004c004c7308 */ /* 0x000fe60000000800 */
[----:B--2---:R-:W-:Y:S01]  /*bc80*/  F2FP.BF16.PACK_AB R25, R56, R63 ;  /* 0x0000003f3819723e */ /* 0x004fe200000010ff */
[----:B------:R-:W-:Y:S01]  /*bc90*/  FADD.FTZ R63, R63, R58 ;  /* 0x0000003a3f3f7221 */ /* 0x000fe20000010000 */
[----:B-1----:R-:W-:Y:S01]  /*bca0*/  F2FP.BF16.PACK_AB R26, R51, R59 ;  /* 0x0000003b331a723e */ /* 0x002fe200000010ff */
[----:B------:R-:W-:Y:S01]  /*bcb0*/  FADD.FTZ R59, R59, R52 ;  /* 0x000000343b3b7221 */ /* 0x000fe20000010000 */
[----:B----4-:R-:W-:Y:S01]  /*bcc0*/  F2FP.BF16.PACK_AB R27, R64, R55 ;  /* 0x00000037401b723e */ /* 0x010fe200000010ff */
[----:B------:R-:W-:Y:S02]  /*bcd0*/  FADD.FTZ R63, R56, R63 ;  /* 0x0000003f383f7221 */ /* 0x000fe40000010000 */
[----:B------:R-:W1:Y:S01]  /*bce0*/  MUFU.EX2 R65, R65 ;  /* 0x0000004100417308 */ /* 0x000e620000000800 */
[----:B------:R-:W-:Y:S02]  /*bcf0*/  FADD.FTZ R59, R51, R59 ;  /* 0x0000003b333b7221 */ /* 0x000fe40000010000 */
[----:B------:R-:W-:Y:S04]  /*bd00*/  FADD.FTZ R63, R55, R63 ;  /* 0x0000003f373f7221 */ /* 0x000fe80000010000 */
[----:B------:R-:W-:Y:S03]  /*bd10*/  FADD.FTZ R64, R64, R63 ;  /* 0x0000003f40407221 */ /* 0x000fe60000010000 */
[----:B------:R-:W-:Y:S01]  /*bd20*/  MUFU.EX2 R66, R66 ;  /* 0x0000004200427308 */ /* 0x000fe20000000800 */
[----:B-----5:R-:W-:Y:S09]  /*bd30*/  FADD.FTZ R64, R71, R64 ;  /* 0x0000004047407221 */ /* 0x020ff20000010000 */
[----:B------:R-:W2:Y:S01]  /*bd40*/  MUFU.EX2 R73, R73 ;  /* 0x0000004900497308 */ /* 0x000ea20000000800 */
[C---:B---3--:R-:W-:Y:S09]  /*bd50*/  HMMA.16816.F32.BF16 R4, R24.reuse, R28, R4 ;  /* 0x0000001c1804723c */ /* 0x048ff20000041804 */
[----:B------:R-:W-:Y:S01]  /*bd60*/  MUFU.EX2 R75, R75 ;  /* 0x0000004b004b7308 */ /* 0x000fe20000000800 */
[C---:B------:R-:W-:Y:S01]  /*bd70*/  HMMA.16816.F32.BF16 R8, R24.reuse, R30, R8 ;  /* 0x0000001e1808723c */ /* 0x040fe20000041808 */
[----:B------:R-:W3:Y:S07]  /*bd80*/  LDSM.16.MT88.4 R28, [R87+0x3c00] ;  /* 0x003c0000571c783b */ /* 0x000eee0000004200 */
[C---:B------:R-:W-:Y:S01]  /*bd90*/  HMMA.16816.F32.BF16 R12, R24.reuse, R32, R12 ;  /* 0x00000020180c723c */ /* 0x040fe2000004180c */
[----:B------:R-:W4:Y:S07]  /*bda0*/  MUFU.EX2 R81, R81 ;  /* 0x0000005100517308 */ /* 0x000f2e0000000800 */
[----:B------:R-:W-:Y:S01]  /*bdb0*/  HMMA.16816.F32.BF16 R16, R24, R34, R16 ;  /* 0x000000221810723c */ /* 0x000fe20000041810 */
[----:B------:R-:W5:Y:S02]  /*bdc0*/  LDSM.16.MT88.4 R32, [R87+0x4000] ;  /* 0x004000005720783b */ /* 0x000f640000004200 */
[----:B------:R-:W-:Y:S04]  /*bdd0*/  MUFU.EX2 R82, R82 ;  /* 0x0000005200527308 */ /* 0x000fe80000000800 */
[----:B-1----:R-:W-:Y:S02]  /*bde0*/  F2FP.BF16.PACK_AB R26, R65, R76 ;  /* 0x0000004c411a723e */ /* 0x002fe400000010ff */
[----:B------:R-:W-:Y:S03]  /*bdf0*/  F2FP.BF16.PACK_AB R24, R69, R77 ;  /* 0x0000004d4518723e */ /* 0x000fe600000010ff */
[----:B------:R-:W-:Y:S01]  /*be00*/  FADD.FTZ R77, R77, R59 ;  /* 0x0000003b4d4d7221 */ /* 0x000fe20000010000 */
[----:B------:R-:W1:Y:S01]  /*be10*/  MUFU.EX2 R72, R72 ;  /* 0x0000004800487308 */ /* 0x000e620000000800 */
[C---:B------:R-:W-:Y:S01]  /*be20*/  F2FP.BF16.PACK_AB R25, R74.reuse, R71 ;  /* 0x000000474a19723e */ /* 0x040fe200000010ff */
[----:B------:R-:W-:Y:S01]  /*be30*/  FADD.FTZ R74, R74, R64 ;  /* 0x000000404a4a7221 */ /* 0x000fe20000010000 */
[C---:B--2---:R-:W-:Y:S03]  /*be40*/  F2FP.BF16.PACK_AB R27, R73.reuse, R66 ;  /* 0x00000042491b723e */ /* 0x044fe600000010ff */
[----:B------:R-:W-:Y:S04]  /*be50*/  FADD.FTZ R74, R66, R74 ;  /* 0x0000004a424a7221 */ /* 0x000fe80000010000 */
[----:B------:R-:W-:Y:S01]  /*be60*/  MUFU.EX2 R68, R68 ;  /* 0x0000004400447308 */ /* 0x000fe20000000800 */
[----:B------:R-:W-:Y:S01]  /*be70*/  FADD.FTZ R74, R73, R74 ;  /* 0x0000004a494a7221 */ /* 0x000fe20000010000 */
[C---:B---3--:R-:W-:Y:S08]  /*be80*/  HMMA.16816.F32.BF16 R4, R24.reuse, R28, R4 ;  /* 0x0000001c1804723c */ /* 0x048ff00000041804 */
[----:B------:R-:W2:Y:S01]  /*be90*/  MUFU.EX2 R67, R67 ;  /* 0x0000004300437308 */ /* 0x000ea20000000800 */
[C---:B------:R-:W-:Y:S01]  /*bea0*/  HMMA.16816.F32.BF16 R8, R24.reuse, R30, R8 ;  /* 0x0000001e1808723c */ /* 0x040fe20000041808 */
[----:B------:R-:W3:Y:S07]  /*beb0*/  LDSM.16.MT88.4 R28, [R86+0x4000] ;  /* 0x00400000561c783b */ /* 0x000eee0000004200 */
[C---:B------:R-:W-:Y:S01]  /*bec0*/  HMMA.16816.F32.BF16 R12, R24.reuse, R36, R12 ;  /* 0x00000024180c723c */ /* 0x040fe2000004180c */
[----:B------:R-:W-:Y:S07]  /*bed0*/  MUFU.EX2 R70, R70 ;  /* 0x0000004600467308 */ /* 0x000fee0000000800 */
[----:B------:R-:W-:Y:S01]  /*bee0*/  HMMA.16816.F32.BF16 R16, R24, R38, R16 ;  /* 0x000000261810723c */ /* 0x000fe20000041810 */
[----:B------:R-:W3:Y:S02]  /*bef0*/  LDSM.16.MT88.4 R36, [R87+0x4400] ;  /* 0x004400005724783b */ /* 0x000ee40000004200 */
[----:B------:R-:W5:Y:S04]  /*bf00*/  MUFU.EX2 R80, R80 ;  /* 0x0000005000507308 */ /* 0x000f680000000800 */
[----:B----4-:R-:W-:Y:S02]  /*bf10*/  F2FP.BF16.PACK_AB R24, R81, R75 ;  /* 0x0000004b5118723e */ /* 0x010fe400000010ff */
[----:B-1----:R-:W-:Y:S03]  /*bf20*/  F2FP.BF16.PACK_AB R25, R72, R82 ;  /* 0x000000524819723e */ /* 0x002fe600000010ff */
[----:B--2---:R-:W-:Y:S01]  /*bf30*/  F2FP.BF16.PACK_AB R26, R67, R68 ;  /* 0x00000044431a723e */ /* 0x004fe200000010ff */
[----:B------:R-:W-:Y:S01]  /*bf40*/  MUFU.EX2 R94, R94 ;  /* 0x0000005e005e7308 */ /* 0x000fe20000000800 */
[----:B------:R-:W-:Y:S04]  /*bf50*/  FADD.FTZ R82, R82, R74 ;  /* 0x0000004a52527221 */ /* 0x000fe80000010000 */
[----:B------:R-:W-:Y:S05]  /*bf60*/  FADD.FTZ R82, R72, R82 ;  /* 0x0000005248527221 */ /* 0x000fea0000010000 */
[----:B------:R-:W1:Y:S01]  /*bf70*/  MUFU.EX2 R83, R83 ;  /* 0x0000005300537308 */ /* 0x000e620000000800 */
[----:B-----5:R-:W-:Y:S01]  /*bf80*/  F2FP.BF16.PACK_AB R27, R80, R70 ;  /* 0x00000046501b723e */ /* 0x020fe200000010ff */
[----:B------:R-:W-:Y:S04]  /*bf90*/  FADD.FTZ R70, R70, R82 ;  /* 0x0000005246467221 */ /* 0x000fe80000010000 */
[----:B------:R-:W-:Y:S04]  /*bfa0*/  FADD.FTZ R70, R80, R70 ;  /* 0x0000004650467221 */ /* 0x000fe80000010000 */
[----:B------:R-:W-:Y:S01]  /*bfb0*/  MUFU.EX2 R95, R95 ;  /* 0x0000005f005f7308 */ /* 0x000fe20000000800 */
[C---:B------:R-:W-:Y:S08]  /*bfc0*/  HMMA.16816.F32.BF16 R4, R24.reuse, R32, R4 ;  /* 0x000000201804723c */ /* 0x040ff00000041804 */
        /* <DEDUP_REMOVED lines=9> */
[----:B--2---:R-:W-:Y:S03]  /*c060*/  F2FP.BF16.PACK_AB R25, R89, R95 ;  /* 0x0000005f5919723e */ /* 0x004fe600000010ff */
[----:B------:R-:W-:Y:S03]  /*c070*/  FADD.FTZ R95, R95, R70 ;  /* 0x000000465f5f7221 */ /* 0x000fe60000010000 */
[----:B------:R-:W1:Y:S01]  /*c080*/  MUFU.EX2 R96, R96 ;  /* 0x0000006000607308 */ /* 0x000e620000000800 */
[----:B------:R-:W-:Y:S09]  /*c090*/  FADD.FTZ R95, R89, R95 ;  /* 0x0000005f595f7221 */ /* 0x000ff20000010000 */
[----:B------:R-:W2:Y:S01]  /*c0a0*/  MUFU.EX2 R99, R99 ;  /* 0x0000006300637308 */ /* 0x000ea20000000800 */
[----:B-----5:R-:W-:Y:S09]  /*c0b0*/  F2FP.BF16.PACK_AB R26, R90, R91 ;  /* 0x0000005b5a1a723e */ /* 0x020ff200000010ff */
        /* <DEDUP_REMOVED lines=9> */
[----:B------:R-:W5:Y:S06]  /*c150*/  LDSM.16.MT88.4 R36, [R86+0x4800] ;  /* 0x004800005624783b */ /* 0x000f6c0000004200 */
[C---:B----4-:R-:W-:Y:S03]  /*c160*/  HMMA.16816.F32.BF16 R12, R24.reuse, R32, R12 ;  /* 0x00000020180c723c */ /* 0x050fe6000004180c */
[----:B------:R-:W-:Y:S04]  /*c170*/  MUFU.EX2 R88, R88 ;  /* 0x0000005800587308 */ /* 0x000fe80000000800 */
[----:B------:R-:W-:Y:S01]  /*c180*/  FADD.FTZ R33, R69, R77 ;  /* 0x0000004d45217221 */ /* 0x000fe20000010000 */
[----:B------:R-:W-:Y:S01]  /*c190*/  HMMA.16816.F32.BF16 R16, R24, R34, R16 ;  /* 0x000000221810723c */ /* 0x000fe20000041810 */
[----:B------:R-:W-:Y:S03]  /*c1a0*/  LDSM.16.MT88.4 R24, [R86+0x4c00] ;  /* 0x004c00005618783b */ /* 0x000fe60000004200 */
[----:B------:R-:W-:Y:S01]  /*c1b0*/  FADD.FTZ R33, R76, R33 ;  /* 0x000000214c217221 */ /* 0x000fe20000010000 */
[----:B------:R-:W4:Y:S01]  /*c1c0*/  MUFU.EX2 R49, R49 ;  /* 0x0000003100317308 */ /* 0x000f220000000800 */
[--C-:B------:R-:W-:Y:S01]  /*c1d0*/  FFMA.FTZ R32, R20, c[0x0][0x23c], -R40.reuse ;  /* 0x00008f0014207a23 */ /* 0x100fe20000010828 */
[----:B-1----:R-:W-:Y:S01]  /*c1e0*/  F2FP.BF16.PACK_AB R20, R122, R123 ;  /* 0x0000007b7a14723e */ /* 0x002fe200000010ff */
[----:B------:R-:W-:Y:S01]  /*c1f0*/  FFMA.FTZ R40, R3, c[0x0][0x23c], -R40 ;  /* 0x00008f0003287a23 */ /* 0x000fe20000010828 */
[----:B------:R-:W1:Y:S03]  /*c200*/  LDSM.16.MT88.4 R76, [R87+0x4c00] ;  /* 0x004c0000574c783b */ /* 0x000e660000004200 */
[----:B--2---:R-:W-:Y:S01]  /*c210*/  F2FP.BF16.PACK_AB R21, R54, R97 ;  /* 0x000000613615723e */ /* 0x004fe200000010ff */
[----:B------:R-:W-:Y:S01]  /*c220*/  FADD.FTZ R33, R65, R33 ;  /* 0x0000002141217221 */ /* 0x000fe20000010000 */
[----:B------:R-:W-:Y:S01]  /*c230*/  IADD3 R3, R108, -0x1, RZ ;  /* 0xffffffff6c037810 */ /* 0x000fe20007ffe0ff */
[----:B------:R-:W2:Y:S01]  /*c240*/  MUFU.EX2 R48, R48 ;  /* 0x0000003000307308 */ /* 0x000ea20000000800 */
[----:B------:R-:W-:Y:S02]  /*c250*/  FADD.FTZ R99, R97, R99 ;  /* 0x0000006361637221 */ /* 0x000fe40000010000 */
[----:B------:R-:W-:Y:S01]  /*c260*/  FADD.FTZ R33, R75, R33 ;  /* 0x000000214b217221 */ /* 0x000fe20000010000 */
[----:B------:R-:W-:Y:S01]  /*c270*/  MOV R108, R3 ;  /* 0x00000003006c7202 */ /* 0x000fe20000000f00 */
[----:B------:R-:W-:Y:S02]  /*c280*/  FADD.FTZ R54, R54, R99 ;  /* 0x0000006336367221 */ /* 0x000fe40000010000 */
[----:B------:R-:W-:Y:S03]  /*c290*/  FADD.FTZ R81, R81, R33 ;  /* 0x0000002151517221 */ /* 0x000fe60000010000 */
[----:B------:R-:W1:Y:S01]  /*c2a0*/  MUFU.EX2 R45, R45 ;  /* 0x0000002d002d7308 */ /* 0x000e620000000800 */
[----:B------:R-:W-:Y:S01]  /*c2b0*/  FADD.FTZ R81, R68, R81 ;  /* 0x0000005144517221 */ /* 0x000fe20000010000 */
[----:B----4-:R-:W-:Y:S03]  /*c2c0*/  F2FP.BF16.PACK_AB R22, R49, R88 ;  /* 0x000000583116723e */ /* 0x010fe600000010ff */
[----:B------:R-:W-:Y:S04]  /*c2d0*/  FADD.FTZ R81, R67, R81 ;  /* 0x0000005143517221 */ /* 0x000fe80000010000 */
[----:B------:R-:W-:Y:S01]  /*c2e0*/  FADD.FTZ R94, R94, R81 ;  /* 0x000000515e5e7221 */ /* 0x000fe20000010000 */
[----:B------:R-:W-:Y:S03]  /*c2f0*/  MUFU.EX2 R44, R44 ;  /* 0x0000002c002c7308 */ /* 0x000fe60000000800 */
[----:B------:R-:W-:Y:S02]  /*c300*/  FADD.FTZ R94, R83, R94 ;  /* 0x0000005e535e7221 */ /* 0x000fe40000010000 */
[----:B--2---:R-:W-:Y:S02]  /*c310*/  FADD.FTZ R54, R48, R54 ;  /* 0x0000003630367221 */ /* 0x004fe40000010000 */
[----:B------:R-:W-:Y:S03]  /*c320*/  FADD.FTZ R91, R91, R94 ;  /* 0x0000005e5b5b7221 */ /* 0x000fe60000010000 */
[----:B------:R-:W2:Y:S01]  /*c330*/  MUFU.EX2 R47, R47 ;  /* 0x0000002f002f7308 */ /* 0x000ea20000000800 */
[----:B------:R-:W-:Y:S01]  /*c340*/  FADD.FTZ R91, R90, R91 ;  /* 0x0000005b5a5b7221 */ /* 0x000fe20000010000 */
[----:B-1----:R-:W-:Y:S03]  /*c350*/  F2FP.BF16.PACK_AB R23, R45, R48 ;  /* 0x000000302d17723e */ /* 0x002fe600000010ff */
[----:B------:R-:W-:Y:S02]  /*c360*/  FADD.FTZ R123, R123, R91 ;  /* 0x0000005b7b7b7221 */ /* 0x000fe40000010000 */
[----:B------:R-:W-:Y:S02]  /*c370*/  FADD.FTZ R45, R45, R54 ;  /* 0x000000362d2d7221 */ /* 0x000fe40000010000 */
[----:B------:R-:W-:Y:S01]  /*c380*/  FADD.FTZ R123, R122, R123 ;  /* 0x0000007b7a7b7221 */ /* 0x000fe20000010000 */
[----:B------:R-:W1:Y:S01]  /*c390*/  MUFU.EX2 R43, R43 ;  /* 0x0000002b002b7308 */ /* 0x000e620000000800 */
[C---:B---3--:R-:W-:Y:S05]  /*c3a0*/  HMMA.16816.F32.BF16 R4, R20.reuse, R28, R4 ;  /* 0x0000001c1404723c */ /* 0x048fea0000041804 */
[----:B------:R-:W-:Y:S03]  /*c3b0*/  FADD.FTZ R88, R88, R123 ;  /* 0x0000007b58587221 */ /* 0x000fe60000010000 */
[C---:B------:R-:W-:Y:S01]  /*c3c0*/  HMMA.16816.F32.BF16 R8, R20.reuse, R30, R8 ;  /* 0x0000001e1408723c */ /* 0x040fe20000041808 */
[----:B------:R-:W3:Y:S03]  /*c3d0*/  MUFU.EX2 R42, R42 ;  /* 0x0000002a002a7308 */ /* 0x000ee60000000800 */
[----:B------:R-:W-:Y:S01]  /*c3e0*/  FADD.FTZ R88, R49, R88 ;  /* 0x0000005831587221 */ /* 0x000fe20000010000 */
[----:B--2---:R-:W-:Y:S03]  /*c3f0*/  F2FP.BF16.PACK_AB R68, R47, R44 ;  /* 0x0000002c2f44723e */ /* 0x004fe600000010ff */
[C---:B-----5:R-:W-:Y:S03]  /*c400*/  HMMA.16816.F32.BF16 R12, R20.reuse, R36, R12 ;  /* 0x00000024140c723c */ /* 0x060fe6000004180c */
[----:B------:R-:W2:Y:S01]  /*c410*/  MUFU.EX2 R50, R50 ;  /* 0x0000003200327308 */ /* 0x000ea20000000800 */
[----:B------:R-:W-:Y:S02]  /*c420*/  FADD.FTZ R44, R44, R88 ;  /* 0x000000582c2c7221 */ /* 0x000fe40000010000 */
[----:B-1----:R-:W-:Y:S02]  /*c430*/  FADD.FTZ R45, R43, R45 ;  /* 0x0000002d2b2d7221 */ /* 0x002fe40000010000 */
[----:B------:R-:W-:Y:S04]  /*c440*/  HMMA.16816.F32.BF16 R16, R20, R38, R16 ;  /* 0x000000261410723c */ /* 0x000fe80000041810 */
[----:B------:R-:W-:Y:S01]  /*c450*/  FADD.FTZ R44, R47, R44 ;  /* 0x0000002c2f2c7221 */ /* 0x000fe20000010000 */
[----:B------:R-:W1:Y:S01]  /*c460*/  MUFU.EX2 R46, R46 ;  /* 0x0000002e002e7308 */ /* 0x000e620000000800 */
[C---:B---3--:R-:W-:Y:S01]  /*c470*/  F2FP.BF16.PACK_AB R69, R42.reuse, R43 ;  /* 0x0000002b2a45723e */ /* 0x048fe200000010ff */
[----:B------:R-:W-:Y:S08]  /*c480*/  FADD.FTZ R45, R42, R45 ;  /* 0x0000002d2a2d7221 */ /* 0x000ff00000010000 */
[----:B------:R-:W3:Y:S01]  /*c490*/  MUFU.EX2 R32, R32 ;  /* 0x0000002000207308 */ /* 0x000ee20000000800 */
[----:B--2---:R-:W-:Y:S09]  /*c4a0*/  FADD.FTZ R44, R50, R44 ;  /* 0x0000002c322c7221 */ /* 0x004ff20000010000 */
[----:B------:R-:W2:Y:S01]  /*c4b0*/  MUFU.EX2 R40, R40 ;  /* 0x0000002800287308 */ /* 0x000ea20000000800 */
[C---:B-1----:R-:W-:Y:S01]  /*c4c0*/  F2FP.BF16.PACK_AB R70, R46.reuse, R50 ;  /* 0x000000322e46723e */ /* 0x042fe200000010ff */
[----:B------:R-:W-:Y:S02]  /*c4d0*/  FADD.FTZ R123, R46, R44 ;  /* 0x0000002c2e7b7221 */ /* 0x000fe40000010000 */
[----:B---3--:R-:W-:Y:S01]  /*c4e0*/  FADD.FTZ R45, R32, R45 ;  /* 0x0000002d202d7221 */ /* 0x008fe20000010000 */
[C---:B--2---:R-:W-:Y:S03]  /*c4f0*/  F2FP.BF16.PACK_AB R71, R40.reuse, R32 ;  /* 0x000000202847723e */ /* 0x044fe600000010ff */
[----:B------:R-:W-:Y:S04]  /*c500*/  FADD.FTZ R122, R40, R45 ;  /* 0x0000002d287a7221 */ /* 0x000fe80000010000 */
[C---:B------:R-:W-:Y:S08]  /*c510*/  HMMA.16816.F32.BF16 R80, R68.reuse, R76, R4 ;  /* 0x0000004c4450723c */ /* 0x040ff00000041804 */
[C---:B------:R-:W-:Y:S08]  /*c520*/  HMMA.16816.F32.BF16 R76, R68.reuse, R78, R8 ;  /* 0x0000004e444c723c */ /* 0x040ff00000041808 */
[C---:B------:R-:W-:Y:S08]  /*c530*/  HMMA.16816.F32.BF16 R72, R68.reuse, R24, R12 ;  /* 0x000000184448723c */ /* 0x040ff0000004180c */
[----:B------:R-:W-:Y:S01]  /*c540*/  HMMA.16816.F32.BF16 R68, R68, R26, R16 ;  /* 0x0000001a4444723c */ /* 0x000fe20000041810 */
[----:B------:R-:W-:-:S07]  /*c550*/  @P0 BRA `(.L_x_3616) ;  /* 0xffffcf8000000947 */ /* 0x000fce000383ffff */
.L_x_3612:
        /* <DEDUP_REMOVED lines=131> */
.L_x_3618:
[----:B------:R-:W-:Y:S05]  /*cd90*/  BSYNC B0 ;  /* 0x0000000000007941 */ /* 0x000fea0003800000 */
.L_x_3617:
[----:B----4-:R-:W4:Y:S01]  /*cda0*/  S2R R6, SR_CTAID.X ;  /* 0x0000000000067919 */ /* 0x010f220000002500 */
[----:B------:R-:W-:Y:S01]  /*cdb0*/  SHF.R.S32.HI R113, RZ, 0x1f, R112 ;  /* 0x0000001fff717819 */ /* 0x000fe20000011470 */
[----:B------:R-:W-:Y:S01]  /*cdc0*/  BSSY B0, `(.L_x_3619) ;  /* 0x000001e000007945 */ /* 0x000fe20003800000 */
[----:B------:R-:W-:Y:S01]  /*cdd0*/  ISETP.GE.AND P0, PT, R112, c[0x0][0x220], PT ;  /* 0x0000880070007a0c */ /* 0x000fe20003f06270 */
[----:B------:R-:W5:Y:S01]  /*cde0*/  S2R R0, SR_TID.X ;  /* 0x0000000000007919 */ /* 0x000f620000002100 */
[----:B------:R-:W-:-:S05]  /*cdf0*/  SHF.R.S32.HI R7, RZ, 0x1f, R10 ;  /* 0x0000001fff077819 */ /* 0x000fca000001140a */
[----:B------:R-:W-:-:S04]  /*ce00*/  IMAD R7, R7, c[0x0][0x1f0], RZ ;  /* 0x00007c0007077a24 */ /* 0x000fc800078e02ff */
[----:B------:R-:W-:Y:S02]  /*ce10*/  IMAD R7, R10, c[0x0][0x1f4], R7 ;  /* 0x00007d000a077a24 */ /* 0x000fe400078e0207 */
[----:B----4-:R-:W-:-:S04]  /*ce20*/  IMAD.SHL.U32 R5, R6, 0x40, RZ ;  /* 0x0000004006057824 */ /* 0x010fc800078e00ff */
        /* <DEDUP_REMOVED lines=8> */
[----:B-----5:R-:W-:Y:S01]  /*ceb0*/  SHF.R.S32.HI R2, RZ, 0x1f, R0 ;  /* 0x0000001fff027819 */ /* 0x020fe20000011400 */
[----:B------:R-:W-:-:S03]  /*cec0*/  IMAD.WIDE.U32 R20, R10, c[0x0][0x1f0], R20 ;  /* 0x00007c000a147a25 */ /* 0x000fc600078e0014 */
[----:B------:R-:W-:Y:S01]  /*ced0*/  LEA.HI R2, R2, R0, RZ, 0x2 ;  /* 0x0000000002027211 */ /* 0x000fe200078f10ff */
[----:B------:R-:W-:-:S03]  /*cee0*/  IMAD.IADD R9, R7, 0x1, R21 ;  /* 0x0000000107097824 */ /* 0x000fc600078e0215 */
[----:B------:R-:W-:-:S04]  /*cef0*/  SHF.R.S32.HI R0, RZ, 0x2, R2 ;  /* 0x00000002ff007819 */ /* 0x000fc80000011402 */
[----:B------:R-:W-:Y:S01]  /*cf00*/  SHF.R.S32.HI R0, RZ, 0x1f, R0 ;  /* 0x0000001fff007819 */ /* 0x000fe20000011400 */
        /* <DEDUP_REMOVED lines=9> */
.L_x_3620:
[----:B------:R-:W-:Y:S05]  /*cfa0*/  BSYNC B0 ;  /* 0x0000000000007941 */ /* 0x000fea0003800000 */
.L_x_3619:
        /* <DEDUP_REMOVED lines=16> */
.L_x_3621:
        /* <DEDUP_REMOVED lines=13> */
.L_x_5233:


//--------------------- .text._ZN5flash24flash_fwd_splitkv_kernelI23Flash_fwd_kernel_traitsILi32ELi64ELi128ELi4ELb0ELb0EN7cutlass10bfloat16_tE19Flash_kernel_traitsILi32ELi64ELi128ELi4ES3_EELb1ELb0ELb0ELb0ELb0ELb0ELb0ELb1EEEvNS_16Flash_fwd_paramsE --------------------------
	.section	.text._ZN5flash24flash_fwd_splitkv_kernelI23Flash_fwd_kernel_traitsILi32ELi64ELi128ELi4ELb0ELb0EN7cutlass10bfloat16_tE19Flash_kernel_traitsILi32ELi64ELi128ELi4ES3_EELb1ELb0ELb0ELb0ELb0ELb0ELb0ELb1EEEvNS_16Flash_fwd_paramsE,"ax",@progbits
	.sectioninfo	@"SHI_REGISTERS=166"
	.align	128
        .global         _ZN5flash24flash_fwd_splitkv_kernelI23Flash_fwd_kernel_traitsILi32ELi64ELi128ELi4ELb0ELb0EN7cutlass10bfloat16_tE19Flash_kernel_traitsILi32ELi64ELi128ELi4ES3_EELb1ELb0ELb0ELb0ELb0ELb0ELb0ELb1EEEvNS_16Flash_fwd_paramsE
        .type           _ZN5flash24flash_fwd_splitkv_kernelI23Flash_fwd_kernel_traitsILi32ELi64ELi128ELi4ELb0ELb0EN7cutlass10bfloat16_tE19Flash_kernel_traitsILi32ELi64ELi128ELi4ES3_EELb1ELb0ELb0ELb0ELb0ELb0ELb0ELb1EEEvNS_16Flash_fwd_paramsE,@function
        .size           _ZN5flash24flash_fwd_splitkv_kernelI23Flash_fwd_kernel_traitsILi32ELi64ELi128ELi4ELb0ELb0EN7cutlass10bfloat16_tE19Flash_kernel_traitsILi32ELi64ELi128ELi4ES3_EELb1ELb0ELb0ELb0ELb0ELb0ELb0ELb1EEEvNS_16Flash_fwd_paramsE,(.L_x_5234 - _ZN5flash24flash_fwd_splitkv_kernelI23Flash_fwd_kernel_traitsILi32ELi64ELi128ELi4ELb0ELb0EN7cutlass10bfloat16_tE19Flash_kernel_traitsILi32ELi64ELi128ELi4ES3_EELb1ELb0ELb0ELb0ELb0ELb0ELb0ELb1EEEvNS_16Flash_fwd_paramsE)
        .other          _ZN5flash24flash_fwd_splitkv_kernelI23Flash_fwd_kernel_traitsILi32ELi64ELi128ELi4ELb0ELb0EN7cutlass10bfloat16_tE19Flash_kernel_traitsILi32ELi64ELi128ELi4ES3_EELb1ELb0ELb0ELb0ELb0ELb0ELb0ELb1EEEvNS_16Flash_fwd_paramsE,@"STO_CUDA_ENTRY STV_DEFAULT"
_ZN5flash24flash_fwd_splitkv_kernelI23Flash_fwd_kernel_traitsILi32ELi64ELi128ELi4ELb0ELb0EN7cutlass10bfloat16_tE19Flash_kernel_traitsILi32ELi64ELi128ELi4ES3_EELb1ELb0ELb0ELb0ELb0ELb0ELb0ELb1EEEvNS_16Flash_fwd_paramsE:
.text._ZN5flash24flash_fwd_splitkv_kernelI23Flash_fwd_kernel_traitsILi32ELi64ELi128ELi4ELb0ELb0EN7cutlass10bfloat16_tE19Flash_kernel_traitsILi32ELi64ELi128ELi4ES3_EELb1ELb0ELb0ELb0ELb0ELb0ELb0ELb1EEEvNS_16Flash_fwd_paramsE:
[----:B------:R-:W-:Y:S02]  /*0000*/  MOV R1, c[0x0][0x28] ;  /* 0x00000a0000017a02 */ /* 0x000fe40000000f00 */
[----:B------:R-:W1:Y:S01]  /*0010*/  S2R R3, SR_CTAID.Y ;  /* 0x0000000000037919 */ /* 0x000e620000002600 */
[----:B------:R-:W2:Y:S01]  /*0020*/  LDC.U8 R0, c[0x0][0x312] ;  /* 0x0000c480ff007b82 */ /* 0x000ea20000000000 */
[----:B------:R-:W-:Y:S01]  /*0030*/  ISETP.NE.U32.AND P1, PT, RZ, c[0x0][0x240], PT ;  /* 0x00009000ff007a0c */ /* 0x000fe20003f25070 */
[----:B------:R-:W-:Y:S01]  /*0040*/  IMAD.MOV.U32 R2, RZ, RZ, 0x4 ;  /* 0x00000004ff027424 */ /* 0x000fe200078e00ff */
[----:B------:R-:W-:Y:S01]  /*0050*/  ISETP.NE.U32.AND P5, PT, RZ, c[0x0][0x250], PT ;  /* 0x00009400ff007a0c */ /* 0x000fe20003fa5070 */
[----:B------:R-:W-:Y:S01]  /*0060*/  IMAD.MOV.U32 R146, RZ, RZ, -0x1 ;  /* 0xffffffffff927424 */ /* 0x000fe200078e00ff */
[----:B------:R-:W-:Y:S01]  /*0070*/  ISETP.NE.AND.EX P1, PT, RZ, c[0x0][0x244], PT, P1 ;  /* 0x00009100ff007a0c */ /* 0x000fe20003f25310 */
[----:B------:R-:W-:Y:S01]  /*0080*/  ULDC.64 UR6, c[0x0][0x118] ;  /* 0x0000460000067ab9 */ /* 0x000fe20000000a00 */
[----:B------:R-:W-:Y:S02]  /*0090*/  ISETP.NE.AND.EX P5, PT, RZ, c[0x0][0x254], PT, P5 ;  /* 0x00009500ff007a0c */ /* 0x000fe40003fa5350 */
[----:B------:R-:W-:Y:S01]  /*00a0*/  ISETP.EQ.U32.AND P0, PT, RZ, c[0x0][0x248], PT ;  /* 0x00009200ff007a0c */ /* 0x000fe20003f02070 */
[----:B-1----:R-:W-:Y:S01]  /*00b0*/  IMAD.WIDE R4, R3, R2, c[0x0][0x240] ;  /* 0x0000900003047625 */ /* 0x002fe200078e0202 */
[----:B--2---:R-:W-:-:S03]  /*00c0*/  ISETP.NE.AND P2, PT, R0, RZ, PT ;  /* 0x000000ff0000720c */ /* 0x004fc60003f45270 */
[----:B------:R-:W-:-:S04]  /*00d0*/  IMAD.MOV.U32 R0, RZ, RZ, RZ ;  /* 0x000000ffff007224 */ /* 0x000fc800078e00ff */
[----:B------:R1:W2:Y:S01]  /*00e0*/  @P1 LDG.E R146, [R4.64] ;  /* 0x0000000604921981 */ /* 0x0002a2000c1e1900 */
[----:B------:R-:W-:Y:S01]  /*00f0*/  IMAD.WIDE R104, R3, R2, c[0x0][0x250] ;  /* 0x0000940003687625 */ /* 0x000fe200078e0202 */
[----:B------:R-:W-:Y:S02]  /*0100*/  ISETP.EQ.OR.EX P0, PT, RZ, c[0x0][0x24c], !P2, P0 ;  /* 0x00009300ff007a0c */ /* 0x000fe40005702700 */
[----:B------:R1:W2:Y:S04]  /*0110*/  @P1 LDG.E R145, [R4.64+0x4] ;  /* 0x0000040604911981 */ /* 0x0002a8000c1e1900 */
        /* <DEDUP_REMOVED lines=8> */
[----:B------:R-:W-:Y:S02]  /*01a0*/  ISETP.NE.AND.EX P0, PT, RZ, c[0x0][0x24c], PT, P0 ;  /* 0x00009300ff007a0c */ /* 0x000fe40003f05300 */
[----:B------:R-:W-:-:S04]  /*01b0*/  MOV R10, R3 ;  /* 0x00000003000a7202 */ /* 0x000fc80000000f00 */
[--C-:B------:R-:W-:Y:S01]  /*01c0*/  SHF.R.S32.HI R6, RZ, 0x1f, R10.reuse ;  /* 0x0000001fff067819 */ /* 0x100fe2000001140a */
[----:B------:R-:W-:Y:S02]  /*01d0*/  IMAD.MOV.U32 R8, RZ, RZ, R10 ;  /* 0x000000ffff087224 */ /* 0x000fe400078e000a */
[----:B--2---:R-:W-:Y:S01]  /*01e0*/  @P1 IMAD.IADD R145, R145, 0x1, -R146 ;  /* 0x0000000191911824 */ /* 0x004fe200078e0a92 */
[----:B------:R-:W-:-:S03]  /*01f0*/  @!P1 MOV R145, c[0x0][0x214] ;  /* 0x0000850000919a02 */ /* 0x000fc60000000f00 */
[----:B------:R-:W-:Y:S05]  /*0200*/  @!P0 BRA `(.L_x_3622) ;  /* 0x0000004000008947 */ /* 0x000fea0003800000 */
[----:B---34-:R-:W2:Y:S02]  /*0210*/  @P2 LDG.E R50, [R4.64+0x4] ;  /* 0x0000040604322981 */ /* 0x018ea4000c1e1900 */
[----:B--2--5:R-:W-:-:S06]  /*0220*/  @P2 IADD3 R50, R50, -R9, RZ ;  /* 0x8000000932322210 */ /* 0x024fcc0007ffe0ff */
[----:B------:R1:W5:Y:S01]  /*0230*/  @!P2 LDG.E R50, [R4.64] ;  /* 0x000000060432a981 */ /* 0x000362000c1e1900 */
[----:B------:R-:W-:Y:S05]  /*0240*/  BRA `(.L_x_3623) ;  /* 0x0000001000007947 */ /* 0x000fea0003800000 */
.L_x_3622:
[----:B---34-:R-:W-:Y:S02]  /*0250*/  MOV R50, c[0x0][0x218] ;  /* 0x0000860000327a02 */ /* 0x018fe40000000f00 */
.L_x_3623:
[----:B------:R-:W-:-:S04]  /*0260*/  ISETP.NE.U32.AND P2, PT, RZ, c[0x0][0x258], PT ;  /* 0x00009600ff007a0c */ /* 0x000fc80003f45070 */
[----:B------:R-:W-:-:S13]  /*0270*/  ISETP.NE.AND.EX P2, PT, RZ, c[0x0][0x25c], PT, P2 ;  /* 0x00009700ff007a0c */ /* 0x000fda0003f45320 */
[----:B-1----:R-:W-:-:S05]  /*0280*/  @P2 IMAD.WIDE R4, R3, R2, c[0x0][0x258] ;  /* 0x0000960003042625 */ /* 0x002fca00078e0202 */
[----:B------:R-:W2:Y:S01]  /*0290*/  @P2 LDG.E R41, [R4.64] ;  /* 0x0000000604292981 */ /* 0x000ea2000c1e1900 */
[----:B------:R-:W-:Y:S01]  /*02a0*/  IMAD.SHL.U32 R40, R16, 0x40, RZ ;  /* 0x0000004010287824 */ /* 0x000fe200078e00ff */
[----:B------:R-:W-:Y:S01]  /*02b0*/  @!P2 ISETP.NE.U32.AND P1, PT, RZ, c[0x0][0x268], PT ;  /* 0x00009a00ff00aa0c */ /* 0x000fe20003f25070 */
[----:B-----5:R-:W-:-:S03]  /*02c0*/  IMAD.IADD R50, R50, 0x1, -R0 ;  /* 0x0000000132327824 */ /* 0x020fc600078e0a00 */
[----:B------:R-:W-:Y:S02]  /*02d0*/  ISETP.GT.AND P0, PT, R145, R40, PT ;  /* 0x000000289100720c */ /* 0x000fe40003f04270 */
[----:B------:R-:W-:-:S04]  /*02e0*/  @!P2 ISETP.NE.AND.EX P1, PT, RZ, c[0x0][0x26c], PT, P1 ;  /* 0x00009b00ff00aa0c */ /* 0x000fc80003f25310 */
[----:B------:R-:W-:Y:S01]  /*02f0*/  @!P2 SEL R4, RZ, c[0x0][0x21c], !P1 ;  /* 0x00008700ff04aa07 */ /* 0x000fe20004800000 */
[----:B--2---:R-:W-:-:S04]  /*0300*/  @P2 IMAD.IADD R41, R41, 0x1, -R0 ;  /* 0x0000000129292824 */ /* 0x004fc800078e0a00 */
[----:B------:R-:W-:Y:S02]  /*0310*/  @!P2 IMAD.IADD R41, R50, 0x1, R4 ;  /* 0x000000013229a824 */ /* 0x000fe400078e0204 */
        /* <DEDUP_REMOVED lines=23> */
[----:B------:R-:W-:Y:S02]  /*0490*/  IADD3 R145, -R40, R145, RZ ;  /* 0x0000009128917210 */ /* 0x000fe40007ffe1ff */
[----:B------:R-:W-:Y:S02]  /*04a0*/  LOP3.LUT R2, R0, 0xfffffffc, RZ, 0xc0, !PT ;  /* 0xfffffffc00027812 */ /* 0x000fe400078ec0ff */
[----:B------:R-:W-:-:S02]  /*04b0*/  SHF.R.S32.HI R0, RZ, 0x2, R0 ;  /* 0x00000002ff007819 */ /* 0x000fc40000011400 */
[----:B------:R-:W-:Y:S02]  /*04c0*/  IADD3 R42, -R2, R42, RZ ;  /* 0x0000002a022a7210 */ /* 0x000fe40007ffe1ff */
[----:B------:R-:W-:Y:S01]  /*04d0*/  SHF.R.S32.HI R2, RZ, 0x1f, R40 ;  /* 0x0000001fff027819 */ /* 0x000fe20000011428 */
[----:B------:R-:W-:Y:S01]  /*04e0*/  @P0 IMAD.WIDE.U32 R8, R146, c[0x0][0x1e8], RZ ;  /* 0x00007a0092080a25 */ /* 0x000fe200078e00ff */
[----:B------:R-:W-:-:S03]  /*04f0*/  SHF.L.U32 R4, R42, 0x3, RZ ;  /* 0x000000032a047819 */ /* 0x000fc600000006ff */
[----:B------:R-:W-:Y:S01]  /*0500*/  @P0 IMAD R146, R146, c[0x0][0x1ec], R9 ;  /* 0x00007b0092920a24 */ /* 0x000fe200078e0209 */
[----:B------:R-:W-:Y:S01]  /*0510*/  SHF.R.S32.HI R5, RZ, 0x1f, R4 ;  /* 0x0000001fff057819 */ /* 0x000fe20000011404 */
[----:B------:R-:W-:Y:S01]  /*0520*/  @P0 IMAD.MOV.U32 R3, RZ, RZ, R8 ;  /* 0x000000ffff030224 */ /* 0x000fe200078e0008 */
[----:B------:R-:W-:Y:S01]  /*0530*/  ISETP.GE.AND P1, PT, R4, c[0x0][0x220], PT ;  /* 0x0000880004007a0c */ /* 0x000fe20003f26270 */
[----:B------:R-:W-:Y:S02]  /*0540*/  @!P0 IMAD R6, R6, c[0x0][0x1e0], RZ ;  /* 0x0000780006068a24 */ /* 0x000fe400078e02ff */
        /* <DEDUP_REMOVED lines=27> */
.L_x_3626:
[----:B------:R-:W-:Y:S05]  /*0700*/  BSYNC B0 ;  /* 0x0000000000007941 */ /* 0x000fea0003800000 */
.L_x_3625:
        /* <DEDUP_REMOVED lines=15> */
.L_x_3628:
[----:B------:R-:W-:Y:S05]  /*0800*/  BSYNC B0 ;  /* 0x0000000000007941 */ /* 0x000fea0003800000 */
.L_x_3627:
        /* <DEDUP_REMOVED lines=13> */
.L_x_3624:
[----:B------:R-:W-:Y:S02]  /*08e0*/  ISETP.NE.U32.AND P0, PT, RZ, c[0x0][0x2b8], PT ;  /* 0x0000ae00ff007a0c */ /* 0x000fe40003f05070 */
[----:B------:R-:W-:Y:S02]  /*08f0*/  ISETP.NE.U32.AND P1, PT, RZ, c[0x0][0x2c0], PT ;  /* 0x0000b000ff007a0c */ /* 0x000fe40003f25070 */
[----:B------:R-:W-:Y:S02]  /*0900*/  ISETP.NE.AND.EX P0, PT, RZ, c[0x0][0x2bc], PT, P0 ;  /* 0x0000af00ff007a0c */ /* 0x000fe40003f05300 */
[----:B------:R-:W-:-:S11]  /*0910*/  ISETP.NE.AND.EX P1, PT, RZ, c[0x0][0x2c4], PT, P1 ;  /* 0x0000b100ff007a0c */ /* 0x000fd60003f25310 */
[----:B------:R-:W-:-:S05]  /*0920*/  @P0 IMAD.WIDE R2, R3, R2, c[0x0][0x2b8] ;  /* 0x0000ae0003020625 */ /* 0x000fca00078e0202 */
[----:B------:R1:W5:Y:S01]  /*0930*/  @P0 LDG.E R10, [R2.64] ;  /* 0x00000006020a0981 */ /* 0x000362000c1e1900 */
[----:B------:R-:W-:Y:S01]  /*0940*/  @P1 IMAD.WIDE.U32 R4, R8, c[0x0][0x2c8], RZ ;  /* 0x0000b20008041a25 */ /* 0x000fe200078e00ff */
[----:B------:R-:W-:Y:S01]  /*0950*/  CS2R R150, SRZ ;  /* 0x0000000000967805 */ /* 0x000fe2000001ff00 */
[----:B------:R-:W-:-:S03]  /*0960*/  PLOP3.LUT P2, PT, PT, PT, PT, 0x8, 0x0 ;  /* 0x000000000000781c */ /* 0x000fc60003f4e170 */
[----:B------:R-:W-:Y:S01]  /*0970*/  @P1 LEA R150, P0, R4, c[0x0][0x2c0], 0x2 ;  /* 0x0000b00004961a11 */ /* 0x000fe200078010ff */
[----:B-1----:R-:W-:-:S04]  /*0980*/  @P1 IMAD R2, R6, c[0x0][0x2c8], RZ ;  /* 0x0000b20006021a24 */ /* 0x002fc800078e02ff */
[----:B------:R-:W-:-:S04]  /*0990*/  @P1 IMAD R2, R8, c[0x0][0x2cc], R2 ;  /* 0x0000b30008021a24 */ /* 0x000fc800078e0202 */
[----:B------:R-:W-:-:S05]  /*09a0*/  @P1 IMAD.IADD R2, R5, 0x1, R2 ;  /* 0x0000000105021824 */ /* 0x000fca00078e0202 */
[----:B------:R-:W-:-:S04]  /*09b0*/  @P1 SHF.L.U64.HI R2, R4, 0x2, R2 ;  /* 0x0000000204021819 */ /* 0x000fc80000010202 */
[----:B------:R-:W-:Y:S02]  /*09c0*/  @P1 IADD3.X R151, R2, c[0x0][0x2c4], RZ, P0, !PT ;  /* 0x0000b10002971a10 */ /* 0x000fe400007fe4ff */
[----:B------:R-:W-:-:S04]  /*09d0*/  @P1 ISETP.NE.U32.AND P0, PT, R150, RZ, PT ;  /* 0x000000ff9600120c */ /* 0x000fc80003f05070 */
[----:B------:R-:W-:-:S13]  /*09e0*/  @P1 ISETP.NE.AND.EX P2, PT, R151, RZ, PT, P0 ;  /* 0x000000ff9700120c */ /* 0x000fda0003f45300 */
[----:B------:R-:W-:Y:S05]  /*09f0*/  @!P2 BRA `(.L_x_3629) ;  /* 0x000004900000a947 */ /* 0x000fea0003800000 */
[----:B------:R-:W-:Y:S02]  /*0a00*/  IABS R3, c[0x0][0x2d0] ;  /* 0x0000b40000037a13 */ /* 0x000fe40000000000 */
[----:B------:R-:W-:Y:S02]  /*0a10*/  LEA R32, R34, 0xffffff80, 0x7 ;  /* 0xffffff8022207811 */ /* 0x000fe400078e38ff */
[----:B-----5:R-:W1:Y:S02]  /*0a20*/  I2F.RP R10, R3 ;  /* 0x00000003000a7306 */ /* 0x020e640000209400 */
[----:B------:R-:W-:-:S06]  /*0a30*/  IABS R2, R32 ;  /* 0x0000002000027213 */ /* 0x000fcc0000000000 */
        /* <DEDUP_REMOVED lines=20> */
[----:B------:R-:W-:-:S05]  /*0b80*/  IMAD.WIDE R2, R4, 0x4, R150 ;  /* 0x0000000404027825 */ /* 0x000fca00078e0296 */
[----:B------:R1:W2:Y:S01]  /*0b90*/  LDG.E R0, [R2.64] ;  /* 0x0000000602007981 */ /* 0x0002a2000c1e1900 */
[----:B------:R-:W-:Y:S02]  /*0ba0*/  IADD3 R4, -R4, RZ, RZ ;  /* 0x000000ff04047210 */ /* 0x000fe40007ffe1ff */
[----:B-1----:R-:W-:-:S04]  /*0bb0*/  IABS R2, c[0x0][0x1c8] ;  /* 0x0000720000027a13 */ /* 0x002fc80000000000 */
        /* <DEDUP_REMOVED lines=12> */
[----:B------:R-:W-:Y:S02]  /*0c80*/  IMAD R5, R2, R5, R7 ;  /* 0x0000000502057224 */ /* 0x000fe400078e0207 */
[----:B------:R-:W-:-:S03]  /*0c90*/  IMAD R7, R4, c[0x0][0x2d0], R32 ;  /* 0x0000b40004077a24 */ /* 0x000fc600078e0220 */
[----:B------:R-:W-:-:S13]  /*0ca0*/  ISETP.GT.U32.AND P0, PT, R2, R5, PT ;  /* 0x000000050200720c */ /* 0x000fda0003f04070 */
[----:B------:R-:W-:Y:S01]  /*0cb0*/  @!P0 IMAD.IADD R5, R5, 0x1, -R2 ;  /* 0x0000000105058824 */ /* 0x000fe200078e0a02 */
[----:B------:R-:W-:-:S04]  /*0cc0*/  @!P0 IADD3 R3, R3, 0x1, RZ ;  /* 0x0000000103038810 */ /* 0x000fc80007ffe0ff */
[----:B------:R-:W-:Y:S02]  /*0cd0*/  ISETP.GE.U32.AND P1, PT, R5, R2, PT ;  /* 0x000000020500720c */ /* 0x000fe40003f26070 */
[----:B------:R-:W-:Y:S02]  /*0ce0*/  LOP3.LUT R2, R102, c[0x0][0x1c8], RZ, 0x3c, !PT ;  /* 0x0000720066027a12 */ /* 0x000fe400078e3cff */
[----:B------:R-:W-:Y:S02]  /*0cf0*/  SHF.R.S32.HI R5, RZ, 0x1f, R7 ;  /* 0x0000001fff057819 */ /* 0x000fe40000011407 */
[----:B------:R-:W-:-:S03]  /*0d00*/  ISETP.GE.AND P0, PT, R2, RZ, PT ;  /* 0x000000ff0200720c */ /* 0x000fc60003f06270 */
[----:B------:R-:W-:-:S04]  /*0d10*/  IMAD R4, R5, c[0x0][0x198], RZ ;  /* 0x0000660005047a24 */ /* 0x000fc800078e02ff */
[----:B------:R-:W-:Y:S01]  /*0d20*/  @P1 IADD3 R3, R3, 0x1, RZ ;  /* 0x0000000103031810 */ /* 0x000fe20007ffe0ff */
[----:B------:R-:W-:Y:S01]  /*0d30*/  IMAD R4, R7, c[0x0][0x19c], R4 ;  /* 0x0000670007047a24 */ /* 0x000fe200078e0204 */
        /* <DEDUP_REMOVED lines=11> */
[----:B------:R-:W-:-:S02]  /*0df0*/  SHF.R.S32.HI R2, RZ, 0x1f, R3 ;  /* 0x0000001fff027819 */ /* 0x000fc40000011403 */
[----:B------:R-:W-:Y:S01]  /*0e00*/  IADD3 R9, R13, R9, RZ ;  /* 0x000000090d097210 */ /* 0x000fe20007ffe0ff */
[----:B------:R-:W-:-:S04]  /*0e10*/  IMAD.WIDE.U32 R10, R7, c[0x0][0x198], R10 ;  /* 0x00006600070a7a25 */ /* 0x000fc800078e000a */
[----:B------:R-:W-:Y:S02]  /*0e20*/  IMAD.IADD R11, R11, 0x1, R4 ;  /* 0x000000010b0b7824 */ /* 0x000fe400078e0204 */
[----:B------:R-:W-:Y:S02]  /*0e30*/  IMAD R4, R2, c[0x0][0x1b0], RZ ;  /* 0x00006c0002047a24 */ /* 0x000fe400078e02ff */
[----:B------:R-:W-:-:S04]  /*0e40*/  IMAD.WIDE.U32 R10, R3, c[0x0][0x1b0], R10 ;  /* 0x00006c00030a7a25 */ /* 0x000fc800078e000a */
[----:B------:R-:W-:Y:S01]  /*0e50*/  IMAD R4, R3, c[0x0][0x1b4], R4 ;  /* 0x00006d0003047a24 */ /* 0x000fe200078e0204 */
[----:B------:R-:W-:-:S03]  /*0e60*/  MOV R98, R10 ;  /* 0x0000000a00627202 */ /* 0x000fc60000000f00 */
[----:B------:R-:W-:Y:S01]  /*0e70*/  IMAD.IADD R4, R11, 0x1, R4 ;  /* 0x000000010b047824 */ /* 0x000fe200078e0204 */
[----:B------:R-:W-:Y:S05]  /*0e80*/  BRA `(.L_x_3630) ;  /* 0x0000046000007947 */ /* 0x000fea0003800000 */
.L_x_3629:
        /* <DEDUP_REMOVED lines=16> */
[----:B------:R-:W-:-:S04]  /*0f90*/  MOV R7, R4 ;  /* 0x0000000400077202 */ /* 0x000fc80000000f00 */
.L_x_3631:
[----:B------:R-:W-:Y:S01]  /*0fa0*/  IABS R5, c[0x0][0x1c8] ;  /* 0x0000720000057a13 */ /* 0x000fe20000000000 */
[----:B------:R-:W-:Y:S01]  /*0fb0*/  IMAD.MOV.U32 R14, RZ, RZ, R7 ;  /* 0x000000ffff0e7224 */ /* 0x000fe200078e0007 */
[----:B------:R-:W-:Y:S01]  /*0fc0*/  LEA R32, R34, 0xffffff80, 0x7 ;  /* 0xffffff8022207811 */ /* 0x000fe200078e38ff */
[----:B------:R-:W-:Y:S01]  /*0fd0*/  @P4 IMAD.IADD R9, R0, 0x1, R9 ;  /* 0x0000000100094824 */ /* 0x000fe200078e0209 */
[----:B------:R-:W1:Y:S01]  /*0fe0*/  I2F.RP R12, R5 ;  /* 0x00000005000c7306 */ /* 0x000e620000209400 */
[----:B------:R-:W-:Y:S02]  /*0ff0*/  MOV R15, R2 ;  /* 0x00000002000f7202 */ /* 0x000fe40000000f00 */
[----:B------:R-:W-:-:S03]  /*1000*/  IMAD.MOV.U32 R7, RZ, RZ, R32 ;  /* 0x000000ffff077224 */ /* 0x000fc600078e0020 */
[----:B------:R-:W-:Y:S02]  /*1010*/  IMAD.WIDE.U32 R14, R32, c[0x0][0x198], R14 ;  /* 0x00006600200e7a25 */ /* 0x000fe400078e000e */
        /* <DEDUP_REMOVED lines=8> */
[----:B------:R-:W-:Y:S02]  /*10a0*/  IMAD.MOV.U32 R11, RZ, RZ, R3 ;  /* 0x000000ffff0b7224 */ /* 0x000fe400078e0003 */
[----:B------:R-:W-:-:S04]  /*10b0*/  @P4 IMAD.WIDE.U32 R12, R9, c[0x0][0x1a0], RZ ;  /* 0x00006800090c4a25 */ /* 0x000fc800078e00ff */
[----:B------:R-:W-:-:S04]  /*10c0*/  IMAD.HI.U32 R3, R4, R11, RZ ;  /* 0x0000000b04037227 */ /* 0x000fc800078e00ff */
[----:B------:R-:W-:Y:S01]  /*10d0*/  @P4 IMAD R9, R9, c[0x0][0x1a4], R13 ;  /* 0x0000690009094a24 */ /* 0x000fe200078e020d */
[----:B------:R-:W-:-:S05]  /*10e0*/  IADD3 R4, -R3, RZ, RZ ;  /* 0x000000ff03047210 */ /* 0x000fca0007ffe1ff */
[----:B------:R-:W-:-:S05]  /*10f0*/  IMAD R4, R5, R4, R11 ;  /* 0x0000000405047224 */ /* 0x000fca00078e020b */
[----:B------:R-:W-:-:S13]  /*1100*/  ISETP.GT.U32.AND P0, PT, R5, R4, PT ;  /* 0x000000040500720c */ /* 0x000fda0003f04070 */
        /* <DEDUP_REMOVED lines=30> */
.L_x_3630:
[----:B-----5:R1:W5:Y:S01]  /*12f0*/  @P5 LDG.E R10, [R104.64] ;  /* 0x00000006680a5981 */ /* 0x020362000c1e1900 */
        /* <DEDUP_REMOVED lines=10> */
[----:B------:R-:W-:Y:S01]  /*13a0*/  LOP3.LUT R54, R94, 0xfffffffc, RZ, 0xc0, !PT ;  /* 0xfffffffc5e367812 */ /* 0x000fe200078ec0ff */
[----:B------:R-:W-:Y:S01]  /*13b0*/  IMAD.HI.U32 R56, R13, R56, R20 ;  /* 0x000000380d387227 */ /* 0x000fe200078e0014 */
[----:B------:R-:W-:-:S02]  /*13c0*/  SHF.R.S32.HI R47, RZ, 0x3, R48 ;  /* 0x00000003ff2f7819 */ /* 0x000fc40000011430 */
[-C--:B------:R-:W-:Y:S01]  /*13d0*/  LEA.HI R35, R46, R42.reuse, RZ, 0x5 ;  /* 0x0000002a2e237211 */ /* 0x080fe200078f28ff */
[----:B------:R-:W-:Y:S01]  /*13e0*/  @!P0 IMAD R0, R6, c[0x0][0x178], RZ ;  /* 0x00005e0006008a24 */ /* 0x000fe200078e02ff */
[----:B------:R-:W-:Y:S01]  /*13f0*/  LEA.HI R46, R46, R42, RZ, 0x4 ;  /* 0x0000002a2e2e7211 */ /* 0x000fe200078f20ff */
[----:B------:R-:W-:Y:S01]  /*1400*/  IMAD.IADD R54, R42, 0x1, -R54 ;  /* 0x000000012a367824 */ /* 0x000fe200078e0a36 */
[----:B------:R-:W-:Y:S01]  /*1410*/  SHF.R.S32.HI R148, RZ, 0x2, R94 ;  /* 0x00000002ff947819 */ /* 0x000fe2000001145e */
[----:B------:R-:W-:Y:S01]  /*1420*/  IMAD.SHL.U32 R13, R47, 0x40, RZ ;  /* 0x000000402f0d7824 */ /* 0x000fe200078e00ff */
[----:B------:R-:W-:Y:S01]  /*1430*/  LOP3.LUT R45, R46, 0xfffffff0, RZ, 0xc0, !PT ;  /* 0xfffffff02e2d7812 */ /* 0x000fe200078ec0ff */
[----:B------:R-:W-:Y:S01]  /*1440*/  @P0 IMAD.WIDE.U32 R14, R146, c[0x0][0x190], RZ ;  /* 0x00006400920e0a25 */ /* 0x000fe200078e00ff */
[----:B------:R-:W-:Y:S02]  /*1450*/  SHF.L.U32 R84, R54, 0x3, RZ ;  /* 0x0000000336547819 */ /* 0x000fe400000006ff */
[----:B------:R-:W-:Y:S01]  /*1460*/  LOP3.LUT R13, R13, 0xc0, RZ, 0xc0, !PT ;  /* 0x000000c00d0d7812 */ /* 0x000fe200078ec0ff */
[----:B------:R-:W-:Y:S01]  /*1470*/  @!P0 IMAD.WIDE.U32 R18, R8, c[0x0][0x178], RZ ;  /* 0x00005e0008128a25 */ /* 0x000fe200078e00ff */
[----:B------:R-:W-:-:S02]  /*1480*/  SHF.R.S32.HI R85, RZ, 0x1f, R84 ;  /* 0x0000001fff557819 */ /* 0x000fc40000011454 */
[----:B------:R-:W-:Y:S01]  /*1490*/  SHF.R.S32.HI R149, RZ, 0x1f, R148 ;  /* 0x0000001fff957819 */ /* 0x000fe20000011494 */
[----:B------:R-:W-:Y:S01]  /*14a0*/  @!P0 IMAD R0, R8, c[0x0][0x17c], R0 ;  /* 0x00005f0008008a24 */ /* 0x000fe200078e0200 */
[----:B------:R-:W-:Y:S01]  /*14b0*/  LEA.HI R64, R64, R50, RZ, 0x7 ;  /* 0x0000003240407211 */ /* 0x000fe200078f38ff */
[----:B------:R-:W-:Y:S01]  /*14c0*/  @P0 IMAD R11, R146, c[0x0][0x194], R15 ;  /* 0x00006500920b0a24 */ /* 0x000fe200078e020f */
[----:B------:R-:W-:Y:S01]  /*14d0*/  LEA.HI R94, R94, R148, RZ, 0x1 ;  /* 0x000000945e5e7211 */ /* 0x000fe200078f08ff */
[----:B------:R-:W-:Y:S01]  /*14e0*/  @!P0 IMAD.MOV.U32 R14, RZ, RZ, R18 ;  /* 0x000000ffff0e8224 */ /* 0x000fe200078e0012 */
[----:B------:R-:W-:Y:S01]  /*14f0*/  @!P0 IADD3 R11, R19, R0, RZ ;  /* 0x00000000130b8210 */ /* 0x000fe20007ffe0ff */
[----:B------:R-:W-:Y:S01]  /*1500*/  IMAD.IADD R45, R42, 0x1, -R45 ;  /* 0x000000012a2d7824 */ /* 0x000fe200078e0a2d */
[----:B------:R-:W-:Y:S01]  /*1510*/  IADD3 R18, P0, R84, R12, RZ ;  /* 0x0000000c54127210 */ /* 0x000fe20007f1e0ff */
[----:B------:R-:W-:Y:S01]  /*1520*/  IMAD.WIDE R16, R16, 0x40, R148 ;  /* 0x0000004010107825 */ /* 0x000fe200078e0294 */
[----:B------:R-:W-:-:S02]  /*1530*/  LOP3.LUT R0, R13, 0x18, R84, 0xf8, !PT ;  /* 0x000000180d007812 */ /* 0x000fc400078ef854 */
[----:B------:R-:W-:Y:S01]  /*1540*/  SHF.R.U32.HI R13, RZ, 0x3, R13 ;  /* 0x00000003ff0d7819 */ /* 0x000fe2000001160d */
[----:B------:R-:W-:Y:S01]  /*1550*/  IMAD.X R19, R85, 0x1, R9, P0 ;  /* 0x0000000155137824 */ /* 0x000fe200000e0609 */
[----:B------:R-:W-:Y:S01]  /*1560*/  IADD3 R96, P0, R148, R7, RZ ;  /* 0x0000000794607210 */ /* 0x000fe20007f1e0ff */
[----:B------:R-:W-:Y:S01]  /*1570*/  IMAD R7, R17, c[0x0][0x190], RZ ;  /* 0x0000640011077a24 */ /* 0x000fe200078e02ff */
[----:B------:R-:W-:Y:S01]  /*1580*/  LOP3.LUT R13, R0, R13, RZ, 0x3c, !PT ;  /* 0x0000000d000d7212 */ /* 0x000fe200078e3cff */
[----:B------:R-:W-:Y:S01]  /*1590*/  IMAD R0, R2, c[0x0][0x1b8], RZ ;  /* 0x00006e0002007a24 */ /* 0x000fe200078e02ff */
[----:B------:R-:W-:Y:S01]  /*15a0*/  LEA.HI R44, R45, R45, RZ, 0x1 ;  /* 0x0000002d2d2c7211 */ /* 0x000fe200078f08ff */
[----:B------:R-:W-:Y:S01]  /*15b0*/  IMAD.X R5, R149, 0x1, R5, P0 ;  /* 0x0000000195057824 */ /* 0x000fe200000e0605 */
[----:B------:R-:W-:Y:S01]  /*15c0*/  SHF.R.S32.HI R64, RZ, 0x7, R64 ;  /* 0x00000007ff407819 */ /* 0x000fe20000011440 */
[C---:B------:R-:W-:Y:S01]  /*15d0*/  IMAD R0, R3.reuse, c[0x0][0x1bc], R0 ;  /* 0x00006f0003007a24 */ /* 0x040fe200078e0200 */
[----:B------:R-:W-:Y:S01]  /*15e0*/  SHF.R.S32.HI R43, RZ, 0x1, R44 ;  /* 0x00000001ff2b7819 */ /* 0x000fe2000001142c */
[----:B------:R-:W-:Y:S01]  /*15f0*/  IMAD.WIDE.U32 R18, R3, c[0x0][0x1b8], R18 ;  /* 0x00006e0003127a25 */ /* 0x000fe200078e0012 */
[----:B------:R-:W-:-:S02]  /*1600*/  SHF.R.S32.HI R12, RZ, 0x1f, R44 ;  /* 0x0000001fff0c7819 */ /* 0x000fc4000001142c */
[----:B------:R-:W-:Y:S01]  /*1610*/  IADD3 R14, P1, R84, R14, RZ ;  /* 0x0000000e540e7210 */ /* 0x000fe20007f3e0ff */
[----:B------:R-:W-:Y:S01]  /*1620*/  IMAD R7, R16, c[0x0][0x194], R7 ;  /* 0x0000650010077a24 */ /* 0x000fe200078e0207 */
[----:B------:R-:W-:Y:S01]  /*1630*/  IADD3 R98, P0, R84, R98, RZ ;  /* 0x0000006254627210 */ /* 0x000fe20007f1e0ff */
[----:B------:R-:W-:Y:S01]  /*1640*/  IMAD R5, R5, c[0x0][0x1a0], RZ ;  /* 0x0000680005057a24 */ /* 0x000fe200078e02ff */
[----:B------:R-:W-:Y:S01]  /*1650*/  IMNMX R64, RZ, R64, !PT ;  /* 0x00000040ff407217 */ /* 0x000fe20007800200 */
[C---:B------:R-:W-:Y:S01]  /*1660*/  IMAD.X R15, R85.reuse, 0x1, R11, P1 ;  /* 0x00000001550f7824 */ /* 0x040fe200008e060b */
[----:B------:R-:W-:Y:S01]  /*1670*/  LEA.HI R12, R12, R43, RZ, 0x2 ;  /* 0x0000002b0c0c7211 */ /* 0x000fe200078f10ff */
[----:B------:R-:W-:Y:S01]  /*1680*/  IMAD.X R99, R85, 0x1, R4, P0 ;  /* 0x0000000155637824 */ /* 0x000fe200000e0604 */
[----:B------:R-:W-:Y:S01]  /*1690*/  IADD3 R19, R19, R0, RZ ;  /* 0x0000000013137210 */ /* 0x000fe20007ffe0ff */
[----:B------:R-:W-:Y:S01]  /*16a0*/  IMAD.WIDE.U32 R14, R16, c[0x0][0x190], R14 ;  /* 0x00006400100e7a25 */ /* 0x000fe200078e000e */
[----:B------:R-:W-:-:S02]  /*16b0*/  SHF.R.S32.HI R0, RZ, 0x1f, R102 ;  /* 0x0000001fff007819 */ /* 0x000fc40000011466 */
[----:B------:R-:W-:Y:S01]  /*16c0*/  ISETP.GT.AND P0, PT, R34, R64, PT ;  /* 0x000000402200720c */ /* 0x000fe20003f04270 */
[----:B------:R-:W-:Y:S01]  /*16d0*/  IMAD.IADD R15, R15, 0x1, R7 ;  /* 0x000000010f0f7824 */ /* 0x000fe200078e0207 */
[----:B------:R-:W-:Y:S01]  /*16e0*/  LOP3.LUT R94, R94, 0x7fffffe, RZ, 0xc0, !PT ;  /* 0x07fffffe5e5e7812 */ /* 0x000fe200078ec0ff */
[----:B------:R-:W-:Y:S01]  /*16f0*/  IMAD R0, R0, c[0x0][0x1a8], RZ ;  /* 0x00006a0000007a24 */ /* 0x000fe200078e02ff */
[----:B------:R-:W-:Y:S01]  /*1700*/  LOP3.LUT R12, R12, 0xfffffffc, RZ, 0xc0, !PT ;  /* 0xfffffffc0c0c7812 */ /* 0x000fe200078ec0ff */
[----:B------:R-:W-:Y:S01]  /*1710*/  IMAD R100, R149, c[0x0][0x198], RZ ;  /* 0x0000660095647a24 */ /* 0x000fe200078e02ff */
[----:B------:R-:W-:Y:S01]  /*1720*/  SHF.R.S32.HI R53, RZ, 0x1, R56 ;  /* 0x00000001ff357819 */ /* 0x000fe20000011438 */
[----:B------:R-:W-:Y:S01]  /*1730*/  IMAD.IADD R94, R148, 0x1, -R94 ;  /* 0x00000001945e7824 */ /* 0x000fe200078e0a5e */
        /* <DEDUP_REMOVED lines=29> */
[----:B-1----:R-:W-:Y:S01]  /*1910*/  SHF.R.S32.HI R5, RZ, 0x1f, R32 ;  /* 0x0000001fff057819 */ /* 0x002fe20000011420 */
[----:B------:R-:W-:Y:S01]  /*1920*/  IMAD R7, R6, c[0x0][0x280], RZ ;  /* 0x0000a00006077a24 */ /* 0x000fe200078e02ff */
[----:B------:R-:W-:Y:S01]  /*1930*/  SHF.R.S32.HI R9, RZ, 0x1f, R50 ;  /* 0x0000001fff097819 */ /* 0x000fe20000011432 */
[----:B------:R-:W-:Y:S01]  /*1940*/  IMAD.WIDE.U32 R12, R8, c[0x0][0x280], R84 ;  /* 0x0000a000080c7a25 */ /* 0x000fe200078e0054 */
[----:B------:R-:W-:Y:S01]  /*1950*/  IADD3 R4, P1, P0, R32, R148, -R50 ;  /* 0x0000009420047210 */ /* 0x000fe2000783e832 */
[----:B------:R-:W-:Y:S01]  /*1960*/  UMOV UR9, 0x40 ;  /* 0x0000004000097882 */ /* 0x000fe20000000000 */
[----:B------:R-:W-:Y:S01]  /*1970*/  LEA R77, P3, R98, c[0x0][0x168], 0x1 ;  /* 0x00005a00624d7a11 */ /* 0x000fe200078608ff */
[----:B------:R-:W-:Y:S01]  /*1980*/  IMAD R7, R8, c[0x0][0x284], R7 ;  /* 0x0000a10008077a24 */ /* 0x000fe200078e0207 */
[----:B------:R-:W-:Y:S01]  /*1990*/  IADD3.X R5, R5, R149, ~R9, P1, P0 ;  /* 0x0000009505057210 */ /* 0x000fe20000fe0c09 */
[----:B------:R-:W-:Y:S01]  /*19a0*/  IMAD R6, R6, c[0x0][0x278], RZ ;  /* 0x00009e0006067a24 */ /* 0x000fe200078e02ff */
[----:B------:R-:W-:Y:S01]  /*19b0*/  LEA.HI.X R76, R98, c[0x0][0x16c], R101, 0x1, P3 ;  /* 0x00005b00624c7a11 */ /* 0x000fe200018f0c65 */
[----:B------:R-:W-:Y:S01]  /*19c0*/  IMAD.IADD R9, R13, 0x1, R7 ;  /* 0x000000010d097824 */ /* 0x000fe200078e0207 */
[----:B------:R-:W-:Y:S01]  /*19d0*/  ULDC.64 UR4, c[0x0][0x1a0] ;  /* 0x0000680000047ab9 */ /* 0x000fe20000000a00 */
[C---:B------:R-:W-:Y:S01]  /*19e0*/  IMAD.WIDE.U32 R14, R8.reuse, c[0x0][0x278], R84 ;  /* 0x00009e00080e7a25 */ /* 0x040fe200078e0054 */
[----:B------:R-:W-:Y:S01]  /*19f0*/  UIMAD UR10, UR9, UR5, URZ ;  /* 0x00000005090a72a4 */ /* 0x000fe2000f8e023f */
[----:B------:R-:W-:Y:S01]  /*1a00*/  SHF.L.U32 R63, R53, 0x5, RZ ;  /* 0x00000005353f7819 */ /* 0x000fe200000006ff */
[----:B------:R-:W-:Y:S01]  /*1a10*/  UMOV UR8, 0xc0 ;  /* 0x000000c000087882 */ /* 0x000fe20000000000 */
[----:B------:R-:W-:Y:S01]  /*1a20*/  IMAD R6, R8, c[0x0][0x27c], R6 ;  /* 0x00009f0008067a24 */ /* 0x000fe200078e0206 */
[----:B------:R-:W-:Y:S01]  /*1a30*/  UIMAD UR13, UR8, UR5, URZ ;  /* 0x00000005080d72a4 */ /* 0x000fe2000f8e023f */
[----:B------:R-:W-:Y:S01]  /*1a40*/  IMAD R7, R5, c[0x0][0x290], RZ ;  /* 0x0000a40005077a24 */ /* 0x000fe200078e02ff */
[----:B------:R-:W-:Y:S01]  /*1a50*/  UIMAD.WIDE.U32 UR14, UR8, UR4, URZ ;  /* 0x00000004080e72a5 */ /* 0x000fe2000f8e003f */
[----:B------:R-:W-:Y:S01]  /*1a60*/  IMAD.MOV.U32 R8, RZ, RZ, R12 ;  /* 0x000000ffff087224 */ /* 0x000fe200078e000c */
[----:B------:R-:W-:Y:S01]  /*1a70*/  ULDC UR5, c[0x0][0x294] ;  /* 0x0000a50000057ab9 */ /* 0x000fe20000000800 */
[----:B------:R-:W-:Y:S01]  /*1a80*/  IMAD.IADD R15, R15, 0x1, R6 ;  /* 0x000000010f0f7824 */ /* 0x000fe200078e0206 */
[----:B------:R-:W-:Y:S01]  /*1a90*/  UIMAD UR5, UR8, UR5, URZ ;  /* 0x00000005080572a4 */ /* 0x000fe2000f8e023f */
[----:B------:R-:W-:Y:S01]  /*1aa0*/  IMAD R5, R5, c[0x0][0x288], RZ ;  /* 0x0000a20005057a24 */ /* 0x000fe200078e02ff */
[----:B------:R-:W-:Y:S01]  /*1ab0*/  IADD3 R57, R148, 0x20, RZ ;  /* 0x0000002094397810 */ /* 0x000fe20007ffe0ff */
[----:B------:R-:W-:Y:S01]  /*1ac0*/  IMAD R7, R4, c[0x0][0x294], R7 ;  /* 0x0000a50004077a24 */ /* 0x000fe200078e0207 */
[----:B------:R-:W-:Y:S01]  /*1ad0*/  IADD3 R93, R148, 0x40, RZ ;  /* 0x00000040945d7810 */ /* 0x000fe20007ffe0ff */
[----:B------:R-:W-:Y:S01]  /*1ae0*/  IMAD.WIDE.U32 R8, R4, c[0x0][0x290], R8 ;  /* 0x0000a40004087a25 */ /* 0x000fe200078e0008 */
[----:B------:R-:W-:Y:S01]  /*1af0*/  IADD3 R92, R148, 0x60, RZ ;  /* 0x00000060945c7810 */ /* 0x000fe20007ffe0ff */
[----:B------:R-:W-:Y:S01]  /*1b00*/  ULDC UR12, c[0x0][0x28c] ;  /* 0x0000a300000c7ab9 */ /* 0x000fe20000000800 */
[----:B------:R-:W-:Y:S01]  /*1b10*/  SHF.R.S32.HI R62, RZ, 0x1f, R63 ;  /* 0x0000001fff3e7819 */ /* 0x000fe2000001143f */
[C---:B------:R-:W-:Y:S01]  /*1b20*/  IMAD R5, R4.reuse, c[0x0][0x28c], R5 ;  /* 0x0000a30004057a24 */ /* 0x040fe200078e0205 */
[----:B------:R-:W-:Y:S01]  /*1b30*/  IADD3 R9, R9, R7, RZ ;  /* 0x0000000709097210 */ /* 0x000fe20007ffe0ff */
[----:B------:R-:W-:Y:S01]  /*1b40*/  IMAD.WIDE.U32 R14, R4, c[0x0][0x288], R14 ;  /* 0x0000a200040e7a25 */ /* 0x000fe200078e000e */
[----:B------:R-:W-:-:S02]  /*1b50*/  ULDC UR11, c[0x0][0x28c] ;  /* 0x0000a300000b7ab9 */ /* 0x000fc40000000800 */
[----:B------:R-:W-:Y:S01]  /*1b60*/  ULDC UR4, c[0x0][0x230] ;  /* 0x00008c0000047ab9 */ /* 0x000fe20000000800 */
[C---:B------:R-:W-:Y:S01]  /*1b70*/  IMAD R80, R2.reuse, c[0x0][0x2a0], RZ ;  /* 0x0000a80002507a24 */ /* 0x040fe200078e02ff */
[----:B------:R-:W-:Y:S01]  /*1b80*/  UIMAD UR12, UR12, 0xc0, URZ ;  /* 0x000000c00c0c78a4 */ /* 0x000fe2000f8e023f */
[----:B------:R-:W-:Y:S01]  /*1b90*/  IMAD R82, R2, c[0x0][0x298], RZ ;  /* 0x0000a60002527a24 */ /* 0x000fe200078e02ff */
[----:B------:R-:W-:Y:S01]  /*1ba0*/  UIMAD UR11, UR11, 0xc0, URZ ;  /* 0x000000c00b0b78a4 */ /* 0x000fe2000f8e023f */
[----:B------:R-:W-:Y:S01]  /*1bb0*/  IMAD.IADD R5, R15, 0x1, R5 ;  /* 0x000000010f057824 */ /* 0x000fe200078e0205 */
[----:B------:R-:W-:Y:S01]  /*1bc0*/  UIADD3 UR13, UR15, UR13, URZ ;  /* 0x0000000d0f0d7290 */ /* 0x000fe2000fffe03f */
[----:B------:R-:W-:Y:S01]  /*1bd0*/  IMAD.MOV.U32 R4, RZ, RZ, R14 ;  /* 0x000000ffff047224 */ /* 0x000fe200078e000e */
[----:B------:R-:W-:Y:S01]  /*1be0*/  ULDC.U8 UR8, c[0x0][0x313] ;  /* 0x0000c4c000087ab9 */ /* 0x000fe20000000000 */
[C---:B------:R-:W-:Y:S02]  /*1bf0*/  IMAD R80, R3.reuse, c[0x0][0x2a4], R80 ;  /* 0x0000a90003507a24 */ /* 0x040fe400078e0250 */
[----:B------:R-:W-:-:S02]  /*1c00*/  IMAD R82, R3, c[0x0][0x29c], R82 ;  /* 0x0000a70003527a24 */ /* 0x000fc400078e0252 */
[----:B------:R-:W-:-:S04]  /*1c10*/  IMAD.WIDE.U32 R8, R3, c[0x0][0x2a0], R8 ;  /* 0x0000a80003087a25 */ /* 0x000fc800078e0008 */
[----:B------:R-:W-:Y:S01]  /*1c20*/  IMAD.WIDE.U32 R2, R3, c[0x0][0x298], R4 ;  /* 0x0000a60003027a25 */ /* 0x000fe200078e0004 */
[----:B------:R-:W-:-:S03]  /*1c30*/  LEA R81, P1, R8, c[0x0][0x270], 0x1 ;  /* 0x00009c0008517a11 */ /* 0x000fc600078208ff */
[----:B-----5:R-:W-:Y:S01]  /*1c40*/  IMAD.IADD R32, R10, 0x1, R32 ;  /* 0x000000010a207824 */ /* 0x020fe200078e0220 */
[----:B------:R-:W-:Y:S01]  /*1c50*/  IADD3 R82, R3, R82, RZ ;  /* 0x0000005203527210 */ /* 0x000fe20007ffe0ff */
[----:B------:R-:W-:Y:S01]  /*1c60*/  IMAD.WIDE.U32 R6, R0, 0x40, RZ ;  /* 0x0000004000067825 */ /* 0x000fe200078e00ff */
[----:B------:R-:W-:-:S03]  /*1c70*/  LEA R83, P0, R2, c[0x0][0x268], 0x1 ;  /* 0x00009a0002537a11 */ /* 0x000fc600078008ff */
[----:B------:R-:W-:Y:S01]  /*1c80*/  IMAD R32, R53, R32, RZ ;  /* 0x0000002035207224 */ /* 0x000fe200078e02ff */
[----:B------:R-:W-:Y:S01]  /*1c90*/  LEA.HI.X R82, R2, c[0x0][0x26c], R82, 0x1, P0 ;  /* 0x00009b0002527a11 */ /* 0x000fe200000f0c52 */
[----:B------:R-:W-:Y:S01]  /*1ca0*/  IMAD.MOV.U32 R106, RZ, RZ, c[0x0][0x290] ;  /* 0x0000a400ff6a7624 */ /* 0x000fe200078e00ff */
[C---:B------:R-:W-:Y:S01]  /*1cb0*/  LEA R79, P0, R96.reuse, c[0x0][0x170], 0x1 ;  /* 0x00005c00604f7a11 */ /* 0x040fe200078008ff */
[----:B------:R-:W-:Y:S01]  /*1cc0*/  IMAD.MOV.U32 R66, RZ, RZ, 0x6 ;  /* 0x00000006ff427424 */ /* 0x000fe200078e00ff */
[----:B------:R-:W-:Y:S01]  /*1cd0*/  SHF.R.S32.HI R31, RZ, 0x1f, R32 ;  /* 0x0000001fff1f7819 */ /* 0x000fe20000011420 */
[----:B------:R-:W-:Y:S01]  /*1ce0*/  IMAD.IADD R80, R9, 0x1, R80 ;  /* 0x0000000109507824 */ /* 0x000fe200078e0250 */
[----:B------:R-:W-:Y:S01]  /*1cf0*/  LEA.HI.X R78, R96, c[0x0][0x174], R95, 0x1, P0 ;  /* 0x00005d00604e7a11 */ /* 0x000fe200000f0c5f */
[----:B------:R-:W-:Y:S01]  /*1d00*/  IMAD.MOV.U32 R91, RZ, RZ, c[0x0][0x288] ;  /* 0x0000a200ff5b7624 */ /* 0x000fe200078e00ff */
[-C--:B------:R-:W-:Y:S01]  /*1d10*/  IADD3 R89, P0, R54, R32.reuse, RZ ;  /* 0x0000002036597210 */ /* 0x080fe20007f1e0ff */
[C---:B------:R-:W-:Y:S01]  /*1d20*/  IMAD.SHL.U32 R72, R106.reuse, 0x40, RZ ;  /* 0x000000406a487824 */ /* 0x040fe200078e00ff */
[----:B------:R-:W-:Y:S01]  /*1d30*/  IADD3 R32, P3, R55, R32, RZ ;  /* 0x0000002037207210 */ /* 0x000fe20007f7e0ff */
[----:B------:R-:W-:Y:S01]  /*1d40*/  IMAD.SHL.U32 R70, R106, 0x20, RZ ;  /* 0x000000206a467824 */ /* 0x000fe200078e00ff */
[----:B------:R-:W-:Y:S01]  /*1d50*/  IADD3 R73, R7, UR10, RZ ;  /* 0x0000000a07497c10 */ /* 0x000fe2000fffe0ff */
[--C-:B------:R-:W-:Y:S01]  /*1d60*/  IMAD.X R88, R51, 0x1, R31.reuse, P0 ;  /* 0x0000000133587824 */ /* 0x100fe200000e061f */
[----:B------:R-:W-:Y:S01]  /*1d70*/  ULDC UR10, c[0x0][0x19c] ;  /* 0x00006700000a7ab9 */ /* 0x000fe20000000800 */
[----:B------:R-:W-:Y:S01]  /*1d80*/  IMAD.X R31, R52, 0x1, R31, P3 ;  /* 0x00000001341f7824 */ /* 0x000fe200018e061f */
[----:B------:R-:W-:Y:S01]  /*1d90*/  UIMAD UR10, UR9, UR10, URZ ;  /* 0x0000000a090a72a4 */ /* 0x000fe2000f8e023f */
[----:B------:R-:W-:Y:S01]  /*1da0*/  SHF.L.U64.HI R71, R106, R66, c[0x0][0x294] ;  /* 0x0000a5006a477619 */ /* 0x000fe20000010242 */
[----:B------:R-:W-:Y:S01]  /*1db0*/  IMAD.WIDE.U32 R108, R108, 0x40, RZ ;  /* 0x000000406c6c7825 */ /* 0x000fe200078e00ff */
[----:B------:R-:W-:-:S02]  /*1dc0*/  SHF.L.U64.HI R88, R89, 0x1, R88 ;  /* 0x0000000159587819 */ /* 0x000fc40000010258 */
[----:B------:R-:W-:Y:S01]  /*1dd0*/  SHF.L.U64.HI R31, R32, 0x1, R31 ;  /* 0x00000001201f7819 */ /* 0x000fe2000001021f */
[----:B------:R-:W-:Y:S01]  /*1de0*/  IMAD.SHL.U32 R89, R89, 0x2, RZ ;  /* 0x0000000259597824 */ /* 0x000fe200078e00ff */
[----:B------:R-:W-:Y:S01]  /*1df0*/  SHF.L.U64.HI R69, R106, R90, c[0x0][0x294] ;  /* 0x0000a5006a457619 */ /* 0x000fe2000001025a */
[----:B------:R-:W-:Y:S01]  /*1e00*/  IMAD.SHL.U32 R32, R32, 0x2, RZ ;  /* 0x0000000220207824 */ /* 0x000fe200078e00ff */
[----:B------:R-:W-:Y:S01]  /*1e10*/  LEA.HI.X R80, R8, c[0x0][0x274], R80, 0x1, P1 ;  /* 0x00009d0008507a11 */ /* 0x000fe200008f0c50 */
[----:B------:R-:W-:Y:S01]  /*1e20*/  IMAD.SHL.U32 R61, R53, 0x40, RZ ;  /* 0x00000040353d7824 */ /* 0x000fe200078e00ff */
[----:B------:R-:W-:Y:S01]  /*1e30*/  IADD3 R87, P5, R89, c[0x0][0x2b0], RZ ;  /* 0x0000ac0059577a10 */ /* 0x000fe20007fbe0ff */
[----:B------:R-:W-:Y:S01]  /*1e40*/  IMAD R59, R53, 0x60, RZ ;  /* 0x00000060353b7824 */ /* 0x000fe200078e02ff */
[----:B------:R-:W-:Y:S01]  /*1e50*/  IADD3 R10, P3, R32, c[0x0][0x2b0], RZ ;  /* 0x0000ac00200a7a10 */ /* 0x000fe20007f7e0ff */
[----:B------:R-:W-:Y:S01]  /*1e60*/  IMAD.WIDE.U32 R106, R106, 0xc0, RZ ;  /* 0x000000c06a6a7825 */ /* 0x000fe200078e00ff */
[----:B------:R-:W-:-:S02]  /*1e70*/  IADD3 R89, P4, R89, c[0x0][0x2a8], RZ ;  /* 0x0000aa0059597a10 */ /* 0x000fc40007f9e0ff */
[----:B------:R-:W-:Y:S01]  /*1e80*/  IADD3 R32, P0, R32, c[0x0][0x2a8], RZ ;  /* 0x0000aa0020207a10 */ /* 0x000fe20007f1e0ff */
[----:B------:R-:W-:Y:S01]  /*1e90*/  IMAD.MOV.U32 R65, RZ, RZ, c[0x0][0x290] ;  /* 0x0000a400ff417624 */ /* 0x000fe200078e00ff */
[C---:B------:R-:W-:Y:S01]  /*1ea0*/  SHF.L.U64.HI R66, R91.reuse, R66, c[0x0][0x28c] ;  /* 0x0000a3005b427619 */ /* 0x040fe20000010242 */
[C---:B------:R-:W-:Y:S01]  /*1eb0*/  IMAD.SHL.U32 R67, R91.reuse, 0x40, RZ ;  /* 0x000000405b437824 */ /* 0x040fe200078e00ff */
[----:B------:R-:W-:Y:S01]  /*1ec0*/  SHF.L.U64.HI R90, R91, R90, c[0x0][0x28c] ;  /* 0x0000a3005b5a7619 */ /* 0x000fe2000001025a */
[----:B------:R-:W-:Y:S01]  /*1ed0*/  IMAD.SHL.U32 R74, R6, 0x2, RZ ;  /* 0x00000002064a7824 */ /* 0x000fe200078e00ff */
[----:B------:R-:W-:Y:S01]  /*1ee0*/  SHF.L.U64.HI R71, R72, 0x1, R71 ;  /* 0x0000000148477819 */ /* 0x000fe20000010247 */
[----:B------:R-:W-:Y:S01]  /*1ef0*/  IMAD.MOV.U32 R11, RZ, RZ, R34 ;  /* 0x000000ffff0b7224 */ /* 0x000fe200078e0022 */
[----:B------:R-:W-:Y:S01]  /*1f00*/  SHF.L.U64.HI R69, R70, 0x1, R69 ;  /* 0x0000000146457819 */ /* 0x000fe20000010245 */
[----:B------:R-:W-:Y:S01]  /*1f10*/  IMAD.U32 R65, R65, -0x80, RZ ;  /* 0xffffff8041417824 */ /* 0x000fe200078e00ff */
[----:B------:R-:W-:-:S02]  /*1f20*/  IADD3.X R86, R88, c[0x0][0x2b4], RZ, P5, !PT ;  /* 0x0000ad0058567a10 */ /* 0x000fc40002ffe4ff */
[----:B------:R-:W-:Y:S02]  /*1f30*/  IADD3.X R9, R31, c[0x0][0x2b4], RZ, P3, !PT ;  /* 0x0000ad001f097a10 */ /* 0x000fe40001ffe4ff */
[----:B------:R-:W-:Y:S02]  /*1f40*/  SHF.L.U64.HI R73, R6, 0x1, R73 ;  /* 0x0000000106497819 */ /* 0x000fe40000010249 */
[----:B------:R-:W-:Y:S02]  /*1f50*/  ISETP.GE.AND P1, PT, R84, c[0x0][0x220], PT ;  /* 0x0000880054007a0c */ /* 0x000fe40003f26270 */
[----:B------:R-:W-:Y:S02]  /*1f60*/  SHF.L.U32 R91, R91, 0x5, RZ ;  /* 0x000000055b5b7819 */ /* 0x000fe400000006ff */
[----:B------:R-:W-:Y:S02]  /*1f70*/  SHF.R.S32.HI R60, RZ, 0x1f, R61 ;  /* 0x0000001fff3c7819 */ /* 0x000fe4000001143d */
[----:B------:R-:W-:-:S02]  /*1f80*/  SHF.R.S32.HI R58, RZ, 0x1f, R59 ;  /* 0x0000001fff3a7819 */ /* 0x000fc4000001143b */
[----:B------:R-:W-:Y:S02]  /*1f90*/  SHF.L.U32 R72, R72, 0x1, RZ ;  /* 0x0000000148487819 */ /* 0x000fe400000006ff */
[----:B------:R-:W-:Y:S02]  /*1fa0*/  SHF.L.U32 R70, R70, 0x1, RZ ;  /* 0x0000000146467819 */ /* 0x000fe400000006ff */
[----:B------:R-:W-:Y:S02]  /*1fb0*/  IADD3 R68, R109, UR10, RZ ;  /* 0x0000000a6d447c10 */ /* 0x000fe4000fffe0ff */
[----:B------:R-:W-:Y:S02]  /*1fc0*/  IADD3 R75, R107, UR5, RZ ;  /* 0x000000056b4b7c10 */ /* 0x000fe4000fffe0ff */
[----:B------:R-:W-:Y:S02]  /*1fd0*/  IADD3.X R88, R88, c[0x0][0x2ac], RZ, P4, !PT ;  /* 0x0000ab0058587a10 */ /* 0x000fe400027fe4ff */
[----:B------:R-:W-:-:S02]  /*1fe0*/  IADD3.X R31, R31, c[0x0][0x2ac], RZ, P0, !PT ;  /* 0x0000ab001f1f7a10 */ /* 0x000fc400007fe4ff */
.L_x_3662:
[----:B------:R-:W-:Y:S02]  /*1ff0*/  IMAD.SHL.U32 R13, R11, 0x80, RZ ;  /* 0x000000800b0d7824 */ /* 0x000fe400078e00ff */
[----:B------:R-:W-:Y:S02]  /*2000*/  IMAD.MOV.U32 R14, RZ, RZ, R81 ;  /* 0x000000ffff0e7224 */ /* 0x000fe400078e0051 */
[----:B------:R-:W-:Y:S01]  /*2010*/  IMAD.MOV.U32 R15, RZ, RZ, R80 ;  /* 0x000000ffff0f7224 */ /* 0x000fe200078e0050 */
[----:B------:R-:W-:Y:S05]  /*2020*/  IADD3 R12, R13, -0x80, RZ ;  /* 0xffffff800d0c7810 */ /* 0x000fea0007ffe0ff */
[--C-:B------:R-:W-:Y:S02]  /*2030*/  IMAD.IADD R2, R41, 0x1, -R12.reuse ;  /* 0x0000000129027824 */ /* 0x100fe400078e0a0c */
[----:B------:R-:W-:Y:S03]  /*2040*/  IMAD.IADD R0, R50, 0x1, -R12 ;  /* 0x0000000132007824 */ /* 0x000fe600078e0a0c */
[CC--:B------:R-:W-:Y:S02]  /*2050*/  ISETP.GE.OR P6, PT, R148.reuse, R2.reuse, P1 ;  /* 0x000000029400720c */ /* 0x0c0fe40000fc6670 */
[C---:B------:R-:W-:Y:S02]  /*2060*/  ISETP.GE.OR P5, PT, R57.reuse, R2, P1 ;  /* 0x000000023900720c */ /* 0x040fe40000fa6670 */
[-C--:B------:R-:W-:Y:S02]  /*2070*/  ISETP.LT.OR P6, PT, R148, R0.reuse, P6 ;  /* 0x000000009400720c */ /* 0x080fe400037c1670 */
[----:B------:R-:W-:Y:S02]  /*2080*/  ISETP.LT.OR P5, PT, R57, R0, P5 ;  /* 0x000000003900720c */ /* 0x000fe40002fa1670 */
[C---:B------:R-:W-:Y:S04]  /*2090*/  ISETP.GE.OR P4, PT, R93.reuse, R2, P1 ;  /* 0x000000025d00720c */ /* 0x040fe80000f86670 */
[----:B------:R-:W-:Y:S05]  /*20a0*/  ISETP.LT.OR P4, PT, R93, R0, P4 ;  /* 0x000000005d00720c */ /* 0x000fea0002781670 */
[----:B------:R-:W2:Y:S01]  /*20b0*/  @!P6 LDG.E.128 R4, [R14.64] ;  /* 0x000000060e04e981 */ /* 0x000ea2000c1e1d00 */
[----:B------:R-:W-:Y:S01]  /*20c0*/  @!P6 IMAD.MOV.U32 R18, RZ, RZ, R79 ;  /* 0x000000ffff12e224 */ /* 0x000fe200078e004f */
[C---:B------:R-:W-:Y:S01]  /*20d0*/  @!P5 IADD3 R16, P0, R81.reuse, R70, RZ ;  /* 0x000000465110d210 */ /* 0x040fe20007f1e0ff */
[----:B------:R-:W-:Y:S04]  /*20e0*/  @!P6 IMAD.MOV.U32 R19, RZ, RZ, R78 ;  /* 0x000000ffff13e224 */ /* 0x000fe800078e004e */
[----:B------:R-:W-:Y:S01]  /*20f0*/  @!P5 IMAD.X R17, R80, 0x1, R69, P0 ;  /* 0x000000015011d824 */ /* 0x000fe200000e0645 */
[----:B--2---:R1:W-:Y:S04]  /*2100*/  @!P6 STG.E.128 [R18.64], R4 ;  /* 0x000000041200e986 */ /* 0x0043e8000c101d06 */
[----:B-1----:R1:W2:Y:S01]  /*2110*/  @!P5 LDG.E.128 R4, [R16.64] ;  /* 0x000000061004d981 */ /* 0x0022a2000c1e1d00 */
[C---:B------:R-:W-:Y:S04]  /*2120*/  @!P5 LEA R18, P3, R144.reuse, R79, 0x1 ;  /* 0x0000004f9012d211 */ /* 0x040fe800078608ff */
[----:B------:R-:W-:Y:S02]  /*2130*/  @!P5 LEA.HI.X R19, R144, R78, R143, 0x1, P3 ;  /* 0x0000004e9013d211 */ /* 0x000fe400018f0c8f */
[C---:B------:R-:W-:Y:S04]  /*2140*/  ISETP.GE.OR P3, PT, R92.reuse, R2, P1 ;  /* 0x000000025c00720c */ /* 0x040fe80000f66670 */
[----:B------:R-:W-:Y:S02]  /*2150*/  ISETP.LT.OR P3, PT, R92, R0, P3 ;  /* 0x000000005c00720c */ /* 0x000fe40001f61670 */
[----:B-1----:R-:W-:Y:S05]  /*2160*/  @!P4 IADD3 R16, P0, R81, R72, RZ ;  /* 0x000000485110c210 */ /* 0x002fea0007f1e0ff */
[----:B------:R-:W-:Y:S01]  /*2170*/  @!P4 IMAD.X R17, R80, 0x1, R71, P0 ;  /* 0x000000015011c824 */ /* 0x000fe200000e0647 */
[----:B------:R-:W-:Y:S05]  /*2180*/  @!P4 IADD3 R2, P0, R79, R74, RZ ;  /* 0x0000004a4f02c210 */ /* 0x000fea0007f1e0ff */
[----:B------:R-:W-:Y:S01]  /*2190*/  @!P4 IMAD.X R3, R78, 0x1, R73, P0 ;  /* 0x000000014e03c824 */ /* 0x000fe200000e0649 */
[----:B--2---:R1:W-:Y:S04]  /*21a0*/  @!P5 STG.E.128 [R18.64], R4 ;  /* 0x000000041200d986 */ /* 0x0043e8000c101d06 */
[----:B-1----:R1:W2:Y:S02]  /*21b0*/  @!P4 LDG.E.128 R4, [R16.64] ;  /* 0x000000061004c981 */ /* 0x0022a4000c1e1d00 */
[----:B-1----:R-:W-:Y:S05]  /*21c0*/  @!P3 IADD3 R16, P0, R81, R106, RZ ;  /* 0x0000006a5110b210 */ /* 0x002fea0007f1e0ff */
[----:B------:R-:W-:Y:S01]  /*21d0*/  @!P3 IMAD.X R17, R80, 0x1, R75, P0 ;  /* 0x000000015011b824 */ /* 0x000fe200000e064b */
[----:B--2---:R1:W-:Y:S02]  /*21e0*/  @!P4 STG.E.128 [R2.64], R4 ;  /* 0x000000040200c986 */ /* 0x0043e4000c101d06 */
[----:B-1----:R-:W-:Y:S02]  /*21f0*/  @!P3 IADD3 R2, P0, R79, UR14, RZ ;  /* 0x0000000e4f02bc10 */ /* 0x002fe4000ff1e0ff */
[----:B------:R-:W2:Y:S02]  /*2200*/  @!P3 LDG.E.128 R4, [R16.64] ;  /* 0x000000061004b981 */ /* 0x000ea4000c1e1d00 */
[----:B------:R-:W-:Y:S02]  /*2210*/  @!P3 IADD3.X R3, R78, UR13, RZ, P0, !PT ;  /* 0x0000000d4e03bc10 */ /* 0x000fe400087fe4ff */
[C---:B------:R-:W-:Y:S04]  /*2220*/  LEA R81, P0, R65.reuse, R14, 0x1 ;  /* 0x0000000e41517211 */ /* 0x040fe800078008ff */
[----:B------:R-:W-:Y:S02]  /*2230*/  LEA.HI.X.SX32 R80, R65, R15, 0x1, P0 ;  /* 0x0000000f41507211 */ /* 0x000fe400000f0eff */
[----:B------:R-:W-:Y:S01]  /*2240*/  ISETP.NE.AND P0, PT, RZ, UR4, PT ;  /* 0x00000004ff007c0c */ /* 0x000fe2000bf05270 */
[----:B--2---:R1:W-:Y:S11]  /*2250*/  @!P3 STG.E.128 [R2.64], R4 ;  /* 0x000000040200b986 */ /* 0x0043f6000c101d06 */
[----:B------:R-:W-:Y:S01]  /*2260*/  @!UPT UIADD3 URZ, URZ, URZ, URZ ;  /* 0x0000003f3f3ff290 */ /* 0x000fe2000fffe03f */
[----:B------:R-:W-:-:S05]  /*2270*/  @!P0 BRA `(.L_x_3633) ;  /* 0x0000281000008947 */ /* 0x000fca0003800000 */
[----:B------:R-:W-:Y:S11]  /*2280*/  ISETP.NE.AND P0, PT, RZ, UR8, PT ;  /* 0x00000008ff007c0c */ /* 0x000ff6000bf05270 */
[----:B------:R-:W-:Y:S02]  /*2290*/  @!UPT UIADD3 URZ, URZ, URZ, URZ ;  /* 0x0000003f3f3ff290 */ /* 0x000fe4000fffe03f */
[----:B------:R-:W-:-:S05]  /*22a0*/  @!P0 BRA `(.L_x_3634) ;  /* 0x00000f5000008947 */ /* 0x000fca0003800000 */
[----:B------:R-:W-:Y:S01]  /*22b0*/  BSSY B0, `(.L_x_3635) ;  /* 0x0000035000007945 */ /* 0x000fe20003800000 */
[----:B------:R-:W-:-:S05]  /*22c0*/  @P6 BRA `(.L_x_3636) ;  /* 0x0000033000006947 */ /* 0x000fca0003800000 */
[----:B-1----:R-:W-:Y:S01]  /*22d0*/  MOV R2, R83 ;  /* 0x0000005300027202 */ /* 0x002fe20000000f00 */
[----:B------:R-:W-:Y:S01]  /*22e0*/  IMAD.MOV.U32 R3, RZ, RZ, R82 ;  /* 0x000000ffff037224 */ /* 0x000fe200078e0052 */
[----:B------:R-:W-:Y:S04]  /*22f0*/  ISETP.GE.AND P0, PT, R84, UR4, PT ;  /* 0x0000000454007c0c */ /* 0x000fe8000bf06270 */
[----:B------:R1:W2:Y:S09]  /*2300*/  LDG.E.128 R16, [R2.64] ;  /* 0x0000000602107981 */ /* 0x0002b2000c1e1d00 */
[----:B------:R-:W-:Y:S01]  /*2310*/  @!P0 MOV R33, R31 ;  /* 0x0000001f00218202 */ /* 0x000fe20000000f00 */
[----:B------:R-:W-:Y:S04]  /*2320*/  @!P0 IMAD.MOV.U32 R8, RZ, RZ, R10 ;  /* 0x000000ffff088224 */ /* 0x000fe800078e000a */
[----:B------:R-:W3:Y:S06]  /*2330*/  @!P0 LDG.E.64 R14, [R32.64] ;  /* 0x00000006200e8981 */ /* 0x000eec000c1e1b00 */
[----:B-1----:R3:W4:Y:S01]  /*2340*/  @!P0 LDG.E.64 R2, [R8.64] ;  /* 0x0000000608028981 */ /* 0x002722000c1e1b00 */
[C---:B--2---:R-:W-:Y:S02]  /*2350*/  @!P0 LOP3.LUT R7, R16.reuse, 0xffff0000, RZ, 0xc0, !PT ;  /* 0xffff000010078812 */ /* 0x044fe400078ec0ff */
[----:B------:R-:W-:Y:S02]  /*2360*/  @!P0 SHF.L.U32 R6, R16, 0x10, RZ ;  /* 0x0000001010068819 */ /* 0x000fe400000006ff */
[----:B------:R-:W-:Y:S01]  /*2370*/  @!P0 LOP3.LUT R21, R19, 0xffff0000, RZ, 0xc0, !PT ;  /* 0xffff000013158812 */ /* 0x000fe200078ec0ff */
[C---:B---3--:R-:W-:Y:S01]  /*2380*/  @!P0 IMAD.U32 R8, R14.reuse, 0x10000, RZ ;  /* 0x000100000e088824 */ /* 0x048fe200078e00ff */
[----:B------:R-:W-:Y:S01]  /*2390*/  @!P0 LOP3.LUT R14, R14, 0xffff0000, RZ, 0xc0, !PT ;  /* 0xffff00000e0e8812 */ /* 0x000fe200078ec0ff */
[C---:B------:R-:W-:Y:S01]  /*23a0*/  @!P0 IMAD.U32 R20, R15.reuse, 0x10000, RZ ;  /* 0x000100000f148824 */ /* 0x040fe200078e00ff */
[----:B------:R-:W-:Y:S02]  /*23b0*/  @!P0 LOP3.LUT R22, R15, 0xffff0000, RZ, 0xc0, !PT ;  /* 0xffff00000f168812 */ /* 0x000fe400078ec0ff */
[----:B------:R-:W-:Y:S02]  /*23c0*/  @!P0 LOP3.LUT R15, R18, 0xffff0000, RZ, 0xc0, !PT ;  /* 0xffff0000120f8812 */ /* 0x000fe400078ec0ff */
[C---:B----4-:R-:W-:Y:S02]  /*23d0*/  @!P0 SHF.L.U32 R0, R2.reuse, 0x10, RZ ;  /* 0x0000001002008819 */ /* 0x050fe400000006ff */
[C---:B------:R-:W-:Y:S02]  /*23e0*/  @!P0 SHF.L.U32 R5, R3.reuse, 0x10, RZ ;  /* 0x0000001003058819 */ /* 0x040fe400000006ff */
[----:B------:R-:W-:Y:S01]  /*23f0*/  @!P0 LOP3.LUT R4, R3, 0xffff0000, RZ, 0xc0, !PT ;  /* 0xffff000003048812 */ /* 0x000fe200078ec0ff */
[-C--:B------:R-:W-:Y:S01]  /*2400*/  @!P0 FMUL.FTZ R23, R7, R0.reuse ;  /* 0x0000000007178220 */ /* 0x080fe20000410000 */
[----:B------:R-:W-:Y:S01]  /*2410*/  @!P0 LOP3.LUT R2, R2, 0xffff0000, RZ, 0xc0, !PT ;  /* 0xffff000002028812 */ /* 0x000fe200078ec0ff */
[C---:B------:R-:W-:Y:S02]  /*2420*/  @!P0 FMUL.FTZ R0, R6.reuse, R0 ;  /* 0x0000000006008220 */ /* 0x040fe40000410000 */
[-C--:B------:R-:W-:Y:S01]  /*2430*/  @!P0 FFMA.FTZ R23, R6, R8.reuse, -R23 ;  /* 0x0000000806178223 */ /* 0x080fe20000010817 */
[----:B------:R-:W-:Y:S01]  /*2440*/  @!P0 SHF.L.U32 R6, R19, 0x10, RZ ;  /* 0x0000001013068819 */ /* 0x000fe200000006ff */
[----:B------:R-:W-:Y:S01]  /*2450*/  @!P0 FFMA.FTZ R0, R7, R8, R0 ;  /* 0x0000000807008223 */ /* 0x000fe20000010000 */
[C---:B------:R-:W-:Y:S01]  /*2460*/  @!P0 LOP3.LUT R8, R17.reuse, 0xffff0000, RZ, 0xc0, !PT ;  /* 0xffff000011088812 */ /* 0x040fe200078ec0ff */
[----:B------:R-:W-:Y:S01]  /*2470*/  @!P0 IMAD.U32 R3, R17, 0x10000, RZ ;  /* 0x0001000011038824 */ /* 0x000fe200078e00ff */
[----:B------:R-:W-:Y:S01]  /*2480*/  @!P0 SHF.L.U32 R7, R18, 0x10, RZ ;  /* 0x0000001012078819 */ /* 0x000fe200000006ff */
[----:B------:R-:W-:Y:S01]  /*2490*/  @!P0 FMUL.FTZ R26, R15, R5 ;  /* 0x000000050f1a8220 */ /* 0x000fe20000410000 */
[----:B------:R-:W-:Y:S01]  /*24a0*/  @!P0 F2FP.BF16.PACK_AB R0, R0, R23 ;  /* 0x000000170000823e */ /* 0x000fe200000010ff */
[-C--:B------:R-:W-:Y:S02]  /*24b0*/  @!P0 FMUL.FTZ R24, R8, R2.reuse ;  /* 0x0000000208188220 */ /* 0x080fe40000410000 */
[C---:B------:R-:W-:Y:S02]  /*24c0*/  @!P0 FMUL.FTZ R2, R3.reuse, R2 ;  /* 0x0000000203028220 */ /* 0x040fe40000410000 */
[----:B------:R-:W-:Y:S02]  /*24d0*/  @!P0 FFMA.FTZ R24, R3, R14, -R24 ;  /* 0x0000000e03188223 */ /* 0x000fe40000010818 */
[----:B------:R-:W-:Y:S02]  /*24e0*/  @!P0 FMUL.FTZ R3, R7, R5 ;  /* 0x0000000507038220 */ /* 0x000fe40000410000 */
[-C--:B------:R-:W-:Y:S02]  /*24f0*/  @!P0 FMUL.FTZ R25, R21, R4.reuse ;  /* 0x0000000415198220 */ /* 0x080fe40000410000 */
[----:B------:R-:W-:Y:S02]  /*2500*/  @!P0 FMUL.FTZ R4, R6, R4 ;  /* 0x0000000406048220 */ /* 0x000fe40000410000 */
[----:B------:R-:W-:Y:S02]  /*2510*/  @!P0 FFMA.FTZ R2, R8, R14, R2 ;  /* 0x0000000e08028223 */ /* 0x000fe40000010002 */
[-C--:B------:R-:W-:Y:S02]  /*2520*/  @!P0 FFMA.FTZ R3, R15, R20.reuse, R3 ;  /* 0x000000140f038223 */ /* 0x080fe40000010003 */
[----:B------:R-:W-:Y:S01]  /*2530*/  @!P0 FFMA.FTZ R7, R7, R20, -R26 ;  /* 0x0000001407078223 */ /* 0x000fe2000001081a */
[----:B------:R-:W-:Y:S01]  /*2540*/  @!P0 F2FP.BF16.PACK_AB R2, R2, R24 ;  /* 0x000000180202823e */ /* 0x000fe200000010ff */
[-C--:B------:R-:W-:Y:S01]  /*2550*/  @!P0 FFMA.FTZ R25, R6, R22.reuse, -R25 ;  /* 0x0000001606198223 */ /* 0x080fe20000010819 */
[----:B------:R-:W-:Y:S01]  /*2560*/  MOV R6, R77 ;  /* 0x0000004d00067202 */ /* 0x000fe20000000f00 */
[----:B------:R-:W-:Y:S01]  /*2570*/  @!P0 FFMA.FTZ R4, R21, R22, R4 ;  /* 0x0000001615048223 */ /* 0x000fe20000010004 */
[----:B------:R-:W-:Y:S01]  /*2580*/  @!P0 F2FP.BF16.PACK_AB R3, R3, R7 ;  /* 0x000000070303823e */ /* 0x000fe200000010ff */
[----:B------:R-:W-:Y:S01]  /*2590*/  @!P0 IMAD.MOV.U32 R16, RZ, RZ, R0 ;  /* 0x000000ffff108224 */ /* 0x000fe200078e0000 */
[----:B------:R-:W-:Y:S01]  /*25a0*/  @!P0 MOV R17, R2 ;  /* 0x0000000200118202 */ /* 0x000fe20000000f00 */
[----:B------:R-:W-:Y:S01]  /*25b0*/  IMAD.MOV.U32 R7, RZ, RZ, R76 ;  /* 0x000000ffff077224 */ /* 0x000fe200078e004c */
[----:B------:R-:W-:Y:S02]  /*25c0*/  @!P0 F2FP.BF16.PACK_AB R4, R4, R25 ;  /* 0x000000190404823e */ /* 0x000fe400000010ff */
[----:B------:R-:W-:Y:S02]  /*25d0*/  @!P0 MOV R18, R3 ;  /* 0x0000000300128202 */ /* 0x000fe40000000f00 */
[----:B------:R-:W-:Y:S05]  /*25e0*/  @!P0 MOV R19, R4 ;  /* 0x0000000400138202 */ /* 0x000fea0000000f00 */
[----:B------:R1:W-:Y:S02]  /*25f0*/  STG.E.128 [R6.64], R16 ;  /* 0x0000001006007986 */ /* 0x0003e4000c101d06 */
.L_x_3636:
[----:B------:R-:W-:Y:S05]  /*2600*/  BSYNC B0 ;  /* 0x0000000000007941 */ /* 0x000fea0003800000 */
.L_x_3635:
        /* <DEDUP_REMOVED lines=57> */
.L_x_3638:
[----:B------:R-:W-:Y:S05]  /*29a0*/  BSYNC B0 ;  /* 0x0000000000007941 */ /* 0x000fea0003800000 */
.L_x_3637:
        /* <DEDUP_REMOVED lines=57> */
.L_x_3640:
[----:B------:R-:W-:Y:S05]  /*2d40*/  BSYNC B0 ;  /* 0x0000000000007941 */ /* 0x000fea0003800000 */
.L_x_3639:
        /* <DEDUP_REMOVED lines=64> */
.L_x_3642:
[----:B------:R-:W-:Y:S05]  /*3150*/  BSYNC B0 ;  /* 0x0000000000007941 */ /* 0x000fea0003800000 */
.L_x_3641:
[----:B------:R-:W-:Y:S01]  /*3160*/  IMAD.MOV.U32 R0, RZ, RZ, c[0x0][0x230] ;  /* 0x00008c00ff007624 */ /* 0x000fe200078e00ff */
[----:B------:R-:W-:Y:S01]  /*3170*/  ULDC UR4, c[0x0][0x230] ;  /* 0x00008c0000047ab9 */ /* 0x000fe20000000800 */
[----:B------:R-:W-:Y:S02]  /*3180*/  IMAD.MOV.U32 R8, RZ, RZ, R10 ;  /* 0x000000ffff087224 */ /* 0x000fe400078e000a */
[----:B------:R-:W-:Y:S02]  /*3190*/  IMAD.U32 R0, R0, -0x40, RZ ;  /* 0xffffffc000007824 */ /* 0x000fe400078e00ff */
[----:B------:R-:W-:Y:S03]  /*31a0*/  IMAD.MOV.U32 R33, RZ, RZ, R31 ;  /* 0x000000ffff217224 */ /* 0x000fe600078e001f */
[C---:B------:R-:W-:Y:S02]  /*31b0*/  LEA R32, P3, R0.reuse, R32, 0x1 ;  /* 0x0000002000207211 */ /* 0x040fe400078608ff */
[C---:B------:R-:W-:Y:S02]  /*31c0*/  LEA R10, P0, R0.reuse, R8, 0x1 ;  /* 0x00000008000a7211 */ /* 0x040fe400078008ff */
[C---:B------:R-:W-:Y:S02]  /*31d0*/  LEA.HI.X.SX32 R31, R0.reuse, R33, 0x1, P3 ;  /* 0x00000021001f7211 */ /* 0x040fe400018f0eff */
[----:B------:R-:W-:Y:S01]  /*31e0*/  LEA.HI.X.SX32 R9, R0, R9, 0x1, P0 ;  /* 0x0000000900097211 */ /* 0x000fe200000f0eff */
[----:B------:R-:W-:-:S05]  /*31f0*/  BRA `(.L_x_3643) ;  /* 0x00001ab000007947 */ /* 0x000fca0003800000 */
.L_x_3634:
        /* <DEDUP_REMOVED lines=12> */
[----:B------:R-:W-:Y:S01]  /*32c0*/  IMAD.MOV.U32 R3, RZ, RZ, R33 ;  /* 0x000000ffff037224 */ /* 0x000fe200078e0021 */
[----:B------:R-:W-:Y:S01]  /*32d0*/  MOV R0, RZ ;  /* 0x000000ff00007202 */ /* 0x000fe20000000f00 */
[----:B------:R-:W-:Y:S01]  /*32e0*/  IMAD.MOV.U32 R15, RZ, RZ, R86 ;  /* 0x000000ffff0f7224 */ /* 0x000fe200078e0056 */
[----:B------:R-:W-:Y:S01]  /*32f0*/  MOV R14, R87 ;  /* 0x00000057000e7202 */ /* 0x000fe20000000f00 */
[----:B-----5:R-:W-:Y:S01]  /*3300*/  IMAD.U32 R24, R17, 0x10000, RZ ;  /* 0x0001000011187824 */ /* 0x020fe200078e00ff */
[C---:B------:R-:W-:Y:S01]  /*3310*/  SHF.L.U32 R22, R16.reuse, 0x10, RZ ;  /* 0x0000001010167819 */ /* 0x040fe200000006ff */
[----:B------:R-:W-:Y:S01]  /*3320*/  IMAD.U32 R28, R19, 0x10000, RZ ;  /* 0x00010000131c7824 */ /* 0x000fe200078e00ff */
[----:B------:R-:W-:Y:S02]  /*3330*/  LOP3.LUT R23, R16, 0xffff0000, RZ, 0xc0, !PT ;  /* 0xffff000010177812 */ /* 0x000fe400078ec0ff */
[----:B------:R-:W-:Y:S02]  /*3340*/  LOP3.LUT R25, R17, 0xffff0000, RZ, 0xc0, !PT ;  /* 0xffff000011197812 */ /* 0x000fe400078ec0ff */
[----:B------:R-:W-:Y:S01]  /*3350*/  LOP3.LUT R29, R19, 0xffff0000, RZ, 0xc0, !PT ;  /* 0xffff0000131d7812 */ /* 0x000fe200078ec0ff */
[----:B------:R-:W-:Y:S01]  /*3360*/  @P6 IMAD R3, RZ, RZ, -UR5 ;  /* 0x80000005ff036e24 */ /* 0x000fe2000f8e02ff */
[C---:B------:R-:W-:Y:S01]  /*3370*/  SHF.L.U32 R26, R18.reuse, 0x10, RZ ;  /* 0x00000010121a7819 */ /* 0x040fe200000006ff */
[----:B------:R-:W-:Y:S01]  /*3380*/  @P6 IMAD R0, RZ, RZ, -UR5 ;  /* 0x80000005ff006e24 */ /* 0x000fe2000f8e02ff */
[----:B------:R-:W-:Y:S02]  /*3390*/  LOP3.LUT R27, R18, 0xffff0000, RZ, 0xc0, !PT ;  /* 0xffff0000121b7812 */ /* 0x000fe400078ec0ff */
[C---:B------:R-:W-:Y:S04]  /*33a0*/  LEA R2, P0, R3.reuse, R4, 0x1 ;  /* 0x0000000403027211 */ /* 0x040fe800078008ff */
[----:B------:R-:W-:Y:S02]  /*33b0*/  LEA.HI.X.SX32 R3, R3, R5, 0x1, P0 ;  /* 0x0000000503037211 */ /* 0x000fe400000f0eff */
[C---:B------:R-:W-:Y:S03]  /*33c0*/  LEA R112, P0, R0.reuse, R14, 0x1 ;  /* 0x0000000e00707211 */ /* 0x040fe600078008ff */
[----:B-1----:R1:W2:Y:S01]  /*33d0*/  LDG.E.128 R4, [R2.64] ;  /* 0x0000000602047981 */ /* 0x0022a2000c1e1d00 */
[----:B------:R-:W-:Y:S02]  /*33e0*/  LEA.HI.X.SX32 R113, R0, R15, 0x1, P0 ;  /* 0x0000000f00717211 */ /* 0x000fe400000f0eff */
[----:B------:R-:W-:Y:S01]  /*33f0*/  MOV R0, RZ ;  /* 0x000000ff00007202 */ /* 0x000fe20000000f00 */
[----:B------:R-:W-:Y:S04]  /*3400*/  @P6 IMAD R0, RZ, RZ, -UR5 ;  /* 0x80000005ff006e24 */ /* 0x000fe8000f8e02ff */
[----:B------:R-:W3:Y:S01]  /*3410*/  LDG.E.128 R112, [R112.64] ;  /* 0x0000000670707981 */ /* 0x000ee2000c1e1d00 */
[----:B-1----:R-:W-:Y:S01]  /*3420*/  IMAD.MOV.U32 R3, RZ, RZ, R88 ;  /* 0x000000ffff037224 */ /* 0x002fe200078e0058 */
[----:B------:R-:W-:Y:S04]  /*3430*/  MOV R2, R89 ;  /* 0x0000005900027202 */ /* 0x000fe80000000f00 */
[C---:B------:R-:W-:Y:S04]  /*3440*/  LEA R2, P0, R0.reuse, R2, 0x1 ;  /* 0x0000000200027211 */ /* 0x040fe800078008ff */
[----:B------:R-:W-:Y:S05]  /*3450*/  LEA.HI.X.SX32 R3, R0, R3, 0x1, P0 ;  /* 0x0000000300037211 */ /* 0x000fea00000f0eff */
[----:B------:R1:W4:Y:S01]  /*3460*/  LDG.E.128 R36, [R2.64] ;  /* 0x0000000602247981 */ /* 0x000322000c1e1d00 */
[C---:B--2---:R-:W-:Y:S01]  /*3470*/  IMAD.U32 R8, R7.reuse, 0x10000, RZ ;  /* 0x0001000007087824 */ /* 0x044fe200078e00ff */
[----:B------:R-:W-:Y:S01]  /*3480*/  LOP3.LUT R15, R7, 0xffff0000, RZ, 0xc0, !PT ;  /* 0xffff0000070f7812 */ /* 0x000fe200078ec0ff */
[C---:B-1----:R-:W-:Y:S01]  /*3490*/  IMAD.U32 R3, R5.reuse, 0x10000, RZ ;  /* 0x0001000005037824 */ /* 0x042fe200078e00ff */
        /* <DEDUP_REMOVED lines=10> */
[C---:B------:R-:W-:Y:S01]  /*3540*/  LOP3.LUT R16, R114.reuse, 0xffff0000, RZ, 0xc0, !PT ;  /* 0xffff000072107812 */ /* 0x040fe200078ec0ff */
[----:B------:R-:W-:Y:S01]  /*3550*/  @!P6 FADD.FTZ R21, -R21, -RZ ;  /* 0x800000ff1515e221 */ /* 0x000fe20000010100 */
[----:B------:R-:W-:Y:S01]  /*3560*/  SHF.L.U32 R17, R114, 0x10, RZ ;  /* 0x0000001072117819 */ /* 0x000fe200000006ff */
[----:B------:R-:W-:Y:S01]  /*3570*/  @!P6 FADD.FTZ R20, -R20, -RZ ;  /* 0x800000ff1414e221 */ /* 0x000fe20000010100 */
[----:B------:R-:W-:Y:S01]  /*3580*/  LOP3.LUT R18, R113, 0xffff0000, RZ, 0xc0, !PT ;  /* 0xffff000071127812 */ /* 0x000fe200078ec0ff */
[----:B------:R-:W-:Y:S01]  /*3590*/  FMUL.FTZ R7, R8, R7 ;  /* 0x0000000708077220 */ /* 0x000fe20000410000 */
[C---:B------:R-:W-:Y:S01]  /*35a0*/  SHF.L.U32 R5, R6.reuse, 0x10, RZ ;  /* 0x0000001006057819 */ /* 0x040fe200000006ff */
[----:B------:R-:W-:Y:S01]  /*35b0*/  FMUL.FTZ R8, R15, R14 ;  /* 0x0000000e0f087220 */ /* 0x000fe20000410000 */
[----:B------:R-:W-:Y:S01]  /*35c0*/  LOP3.LUT R6, R6, 0xffff0000, RZ, 0xc0, !PT ;  /* 0xffff000006067812 */ /* 0x000fe200078ec0ff */
[----:B------:R-:W-:Y:S02]  /*35d0*/  @!P6 FADD.FTZ R19, -R19, -RZ ;  /* 0x800000ff1313e221 */ /* 0x000fe40000010100 */
[----:B------:R-:W-:Y:S02]  /*35e0*/  FMUL.FTZ R0, R0, R21 ;  /* 0x0000001500007220 */ /* 0x000fe40000410000 */
[----:B------:R-:W-:Y:S02]  /*35f0*/  @!P6 FADD.FTZ R16, -R16, -RZ ;  /* 0x800000ff1010e221 */ /* 0x000fe40000010100 */
[----:B------:R-:W-:Y:S02]  /*3600*/  @!P6 FADD.FTZ R17, -R17, -RZ ;  /* 0x800000ff1111e221 */ /* 0x000fe40000010100 */
[----:B------:R-:W-:Y:S02]  /*3610*/  @!P6 FADD.FTZ R18, -R18, -RZ ;  /* 0x800000ff1212e221 */ /* 0x000fe40000010100 */
[----:B------:R-:W-:Y:S02]  /*3620*/  FMUL.FTZ R2, R2, R20 ;  /* 0x0000001402027220 */ /* 0x000fe40000410000 */
[----:B------:R-:W-:Y:S02]  /*3630*/  FMUL.FTZ R3, R3, R19 ;  /* 0x0000001303037220 */ /* 0x000fe40000410000 */
[----:B------:R-:W-:Y:S01]  /*3640*/  FMUL.FTZ R6, R6, R16 ;  /* 0x0000001006067220 */ /* 0x000fe20000410000 */
[C---:B----4-:R-:W-:Y:S01]  /*3650*/  SHF.L.U32 R14, R36.reuse, 0x10, RZ ;  /* 0x00000010240e7819 */ /* 0x050fe200000006ff */
[----:B------:R-:W-:Y:S01]  /*3660*/  IMAD.U32 R16, R37, 0x10000, RZ ;  /* 0x0001000025107824 */ /* 0x000fe200078e00ff */
[----:B------:R-:W-:Y:S01]  /*3670*/  LOP3.LUT R15, R36, 0xffff0000, RZ, 0xc0, !PT ;  /* 0xffff0000240f7812 */ /* 0x000fe200078ec0ff */
        /* <DEDUP_REMOVED lines=8> */
[----:B------:R-:W-:Y:S02]  /*3700*/  FFMA.FTZ R3, R24, R16, R3 ;  /* 0x0000001018037223 */ /* 0x000fe40000010003 */
        /* <DEDUP_REMOVED lines=10> */
.L_x_3647:
[----:B------:R-:W-:Y:S05]  /*37b0*/  BSYNC B0 ;  /* 0x0000000000007941 */ /* 0x000fea0003800000 */
.L_x_3646:
[----:B------:R-:W-:Y:S02]  /*37c0*/  MOV R2, R77 ;  /* 0x0000004d00027202 */ /* 0x000fe40000000f00 */
[----:B------:R-:W-:Y:S05]  /*37d0*/  MOV R3, R76 ;  /* 0x0000004c00037202 */ /* 0x000fea0000000f00 */
[----:B-----5:R2:W-:Y:S02]  /*37e0*/  STG.E.128 [R2.64], R16 ;  /* 0x0000001002007986 */ /* 0x0205e4000c101d06 */
.L_x_3645:
[----:B------:R-:W-:Y:S05]  /*37f0*/  BSYNC B1 ;  /* 0x0000000000017941 */ /* 0x000fea0003800000 */
.L_x_3644:
        /* <DEDUP_REMOVED lines=88> */
.L_x_3651:
[----:B------:R-:W-:Y:S05]  /*3d80*/  BSYNC B0 ;  /* 0x0000000000007941 */ /* 0x000fea0003800000 */
.L_x_3650:
[C---:B------:R-:W-:Y:S04]  /*3d90*/  LEA R2, P0, R142.reuse, R77, 0x1 ;  /* 0x0000004d8e027211 */ /* 0x040fe800078008ff */
[----:B------:R-:W-:Y:S05]  /*3da0*/  LEA.HI.X R3, R142, R76, R141, 0x1, P0 ;  /* 0x0000004c8e037211 */ /* 0x000fea00000f0c8d */
[----:B-----5:R2:W-:Y:S04]  /*3db0*/  STG.E.128 [R2.64], R16 ;  /* 0x0000001002007986 */ /* 0x0205e8000c101d06 */
.L_x_3649:
[----:B------:R-:W-:Y:S05]  /*3dc0*/  BSYNC B1 ;  /* 0x0000000000017941 */ /* 0x000fea0003800000 */
.L_x_3648:
        /* <DEDUP_REMOVED lines=88> */
.L_x_3655:
[----:B------:R-:W-:Y:S05]  /*4350*/  BSYNC B0 ;  /* 0x0000000000007941 */ /* 0x000fea0003800000 */
.L_x_3654:
[C---:B------:R-:W-:Y:S04]  /*4360*/  LEA R2, P0, R108.reuse, R77, 0x1 ;  /* 0x0000004d6c027211 */ /* 0x040fe800078008ff */
[----:B------:R-:W-:Y:S05]  /*4370*/  LEA.HI.X R3, R108, R76, R68, 0x1, P0 ;  /* 0x0000004c6c037211 */ /* 0x000fea00000f0c44 */
[----:B-----5:R2:W-:Y:S04]  /*4380*/  STG.E.128 [R2.64], R16 ;  /* 0x0000001002007986 */ /* 0x0205e8000c101d06 */
.L_x_3653:
[----:B------:R-:W-:Y:S05]  /*4390*/  BSYNC B1 ;  /* 0x0000000000017941 */ /* 0x000fea0003800000 */
.L_x_3652:
[----:B------:R-:W-:Y:S01]  /*43a0*/  BSSY B1, `(.L_x_3656) ;  /* 0x0000062000017945 */ /* 0x000fe20003800000 */
        /* <DEDUP_REMOVED lines=22> */
[----:B-1----:R-:W-:Y:S02]  /*4510*/  LEA R2, P0, R33, R2, 0x1 ;  /* 0x0000000221027211 */ /* 0x002fe400078008ff */
[----:B------:R-:W-:Y:S02]  /*4520*/  IADD3 R0, P4, R59, R8, RZ ;  /* 0x000000083b007210 */ /* 0x000fe40007f9e0ff */
[----:B------:R-:W-:Y:S02]  /*4530*/  LEA.HI.X.SX32 R3, R33, R3, 0x1, P0 ;  /* 0x0000000321037211 */ /* 0x000fe400000f0eff */
[----:B------:R-:W-:Y:S02]  /*4540*/  LEA R112, P0, R0, R87, 0x1 ;  /* 0x0000005700707211 */ /* 0x000fe400078008ff */
[----:B------:R-:W-:Y:S01]  /*4550*/  LEA.HI.X.SX32 R8, R8, R58, 0x1, P4 ;  /* 0x0000003a08087211 */ /* 0x000fe200020f0eff */
        /* <DEDUP_REMOVED lines=62> */
.L_x_3659:
[----:B------:R-:W-:Y:S05]  /*4940*/  BSYNC B0 ;  /* 0x0000000000007941 */ /* 0x000fea0003800000 */
.L_x_3658:
[----:B------:R-:W-:Y:S02]  /*4950*/  MOV R0, 0xc0 ;  /* 0x000000c000007802 */ /* 0x000fe40000000f00 */
[----:B-1----:R-:W-:Y:S02]  /*4960*/  MOV R2, R77 ;  /* 0x0000004d00027202 */ /* 0x002fe40000000f00 */
[----:B------:R-:W-:Y:S05]  /*4970*/  MOV R3, R76 ;  /* 0x0000004c00037202 */ /* 0x000fea0000000f00 */
[C---:B------:R-:W-:Y:S04]  /*4980*/  IMAD.WIDE.U32 R2, R0.reuse, c[0x0][0x198], R2 ;  /* 0x0000660000027a25 */ /* 0x040fe800078e0002 */
[----:B------:R-:W-:Y:S05]  /*4990*/  IMAD R0, R0, c[0x0][0x19c], RZ ;  /* 0x0000670000007a24 */ /* 0x000fea00078e02ff */
[----:B------:R-:W-:Y:S05]  /*49a0*/  IADD3 R3, R3, R0, RZ ;  /* 0x0000000003037210 */ /* 0x000fea0007ffe0ff */
[----:B-----5:R1:W-:Y:S02]  /*49b0*/  STG.E.128 [R2.64], R16 ;  /* 0x0000001002007986 */ /* 0x0203e4000c101d06 */
.L_x_3657:
[----:B------:R-:W-:Y:S05]  /*49c0*/  BSYNC B1 ;  /* 0x0000000000017941 */ /* 0x000fea0003800000 */
.L_x_3656:
        /* <DEDUP_REMOVED lines=12> */
.L_x_3633:
[----:B-1----:R-:W-:Y:S01]  /*4a90*/  @!P6 IMAD.MOV.U32 R2, RZ, RZ, R83 ;  /* 0x000000ffff02e224 */ /* 0x002fe200078e0053 */
[----:B------:R-:W-:Y:S01]  /*4aa0*/  @!P6 MOV R14, R77 ;  /* 0x0000004d000ee202 */ /* 0x000fe20000000f00 */
[----:B------:R-:W-:Y:S01]  /*4ab0*/  @!P6 IMAD.MOV.U32 R3, RZ, RZ, R82 ;  /* 0x000000ffff03e224 */ /* 0x000fe200078e0052 */
[----:B------:R-:W-:Y:S01]  /*4ac0*/  UMOV UR4, URZ ;  /* 0x0000003f00047c82 */ /* 0x000fe20008000000 */
[----:B------:R-:W-:Y:S02]  /*4ad0*/  @!P6 IMAD.MOV.U32 R15, RZ, RZ, R76 ;  /* 0x000000ffff0fe224 */ /* 0x000fe400078e004c */
[----:B------:R-:W-:Y:S01]  /*4ae0*/  @!P3 IMAD.MOV.U32 R0, RZ, RZ, c[0x0][0x28c] ;  /* 0x0000a300ff00b624 */ /* 0x000fe200078e00ff */
[----:B------:R1:W2:Y:S03]  /*4af0*/  @!P6 LDG.E.128 R4, [R2.64] ;  /* 0x000000060204e981 */ /* 0x0002a6000c1e1d00 */
[----:B------:R-:W-:Y:S01]  /*4b00*/  @!P3 IMAD R0, R0, 0xc0, RZ ;  /* 0x000000c00000b824 */ /* 0x000fe200078e02ff */
[C---:B-1----:R-:W-:Y:S04]  /*4b10*/  @!P5 LEA R2, P0, R91.reuse, R83, 0x1 ;  /* 0x000000535b02d211 */ /* 0x042fe800078008ff */
[----:B------:R-:W-:Y:S01]  /*4b20*/  @!P5 LEA.HI.X R3, R91, R82, R90, 0x1, P0 ;  /* 0x000000525b03d211 */ /* 0x000fe200000f0c5a */
[----:B--2---:R1:W-:Y:S04]  /*4b30*/  @!P6 STG.E.128 [R14.64], R4 ;  /* 0x000000040e00e986 */ /* 0x0043e8000c101d06 */
[----:B-1----:R1:W2:Y:S01]  /*4b40*/  @!P5 LDG.E.128 R4, [R2.64] ;  /* 0x000000060204d981 */ /* 0x0022a2000c1e1d00 */
[C---:B------:R-:W-:Y:S04]  /*4b50*/  @!P5 LEA R14, P6, R142.reuse, R77, 0x1 ;  /* 0x0000004d8e0ed211 */ /* 0x040fe800078c08ff */
[----:B------:R-:W-:Y:S02]  /*4b60*/  @!P5 LEA.HI.X R15, R142, R76, R141, 0x1, P6 ;  /* 0x0000004c8e0fd211 */ /* 0x000fe400030f0c8d */
[CC--:B-1----:R-:W-:Y:S04]  /*4b70*/  @!P4 LEA R2, P0, R67.reuse, R83.reuse, 0x1 ;  /* 0x000000534302c211 */ /* 0x0c2fe800078008ff */
[----:B------:R-:W-:Y:S01]  /*4b80*/  @!P4 LEA.HI.X R3, R67, R82, R66, 0x1, P0 ;  /* 0x000000524303c211 */ /* 0x000fe200000f0c42 */
[----:B--2---:R1:W-:Y:S04]  /*4b90*/  @!P5 STG.E.128 [R14.64], R4 ;  /* 0x000000040e00d986 */ /* 0x0043e8000c101d06 */
[----:B-1----:R1:W2:Y:S01]  /*4ba0*/  @!P4 LDG.E.128 R4, [R2.64] ;  /* 0x000000060204c981 */ /* 0x0022a2000c1e1d00 */
[----:B------:R-:W-:Y:S01]  /*4bb0*/  @!P3 IMAD.MOV.U32 R15, RZ, RZ, R82 ;  /* 0x000000ffff0fb224 */ /* 0x000fe200078e0052 */
[----:B------:R-:W-:Y:S02]  /*4bc0*/  @!P3 MOV R14, R83 ;  /* 0x00000053000eb202 */ /* 0x000fe40000000f00 */
[----:B-1----:R-:W-:Y:S05]  /*4bd0*/  @!P3 MOV R2, c[0x0][0x288] ;  /* 0x0000a2000002ba02 */ /* 0x002fea0000000f00 */
[----:B------:R-:W-:Y:S01]  /*4be0*/  @!P3 IMAD.WIDE.U32 R2, R2, 0xc0, R14 ;  /* 0x000000c00202b825 */ /* 0x000fe200078e000e */
[CC--:B------:R-:W-:Y:S04]  /*4bf0*/  @!P4 LEA R14, P0, R108.reuse, R77.reuse, 0x1 ;  /* 0x0000004d6c0ec211 */ /* 0x0c0fe800078008ff */
[----:B------:R-:W-:Y:S02]  /*4c00*/  @!P4 LEA.HI.X R15, R108, R76, R68, 0x1, P0 ;  /* 0x0000004c6c0fc211 */ /* 0x000fe400000f0c44 */
[----:B------:R-:W-:Y:S01]  /*4c10*/  @!P3 IADD3 R3, R3, R0, RZ ;  /* 0x000000000303b210 */ /* 0x000fe20007ffe0ff */
[----:B------:R-:W-:Y:S02]  /*4c20*/  @!P3 IMAD.MOV.U32 R0, RZ, RZ, 0xc0 ;  /* 0x000000c0ff00b424 */ /* 0x000fe400078e00ff */
        /* <DEDUP_REMOVED lines=8> */
.L_x_3643:
[----:B-1----:R-:W-:Y:S01]  /*4cb0*/  MOV R2, R83 ;  /* 0x0000005300027202 */ /* 0x002fe20000000f00 */
[----:B------:R-:W-:Y:S02]  /*4cc0*/  IMAD.MOV.U32 R0, RZ, RZ, c[0x0][0x288] ;  /* 0x0000a200ff007624 */ /* 0x000fe400078e00ff */
        /* <DEDUP_REMOVED lines=29> */
[----:B------:R-:W-:Y:S11]  /*4ea0*/  ISETP.GT.U32.AND P0, PT, R2, R8, PT ;  /* 0x000000080200720c */ /* 0x000ff60003f04070 */
[----:B------:R-:W-:Y:S01]  /*4eb0*/  @!P4 IADD3 R3, R3, 0x1, RZ ;  /* 0x000000010303c810 */ /* 0x000fe20007ffe0ff */
[----:B------:R-:W-:Y:S01]  /*4ec0*/  @!P4 IMAD.IADD R6, R6, 0x1, -R2 ;  /* 0x000000010606c824 */ /* 0x000fe200078e0a02 */
[-C--:B------:R-:W-:Y:S02]  /*4ed0*/  @!P0 IADD3 R8, R8, -R2.reuse, RZ ;  /* 0x8000000208088210 */ /* 0x080fe40007ffe0ff */
[----:B------:R-:W-:Y:S02]  /*4ee0*/  ISETP.GE.AND P4, PT, R5, RZ, PT ;  /* 0x000000ff0500720c */ /* 0x000fe40003f86270 */
        /* <DEDUP_REMOVED lines=47> */
.L_x_3660:
        /* <DEDUP_REMOVED lines=12> */
.L_x_3661:
[----:B------:R-:W-:Y:S04]  /*52a0*/  IADD3 R11, R11, -0x1, RZ ;  /* 0xffffffff0b0b7810 */ /* 0x000fe80007ffe0ff */
[----:B------:R-:W-:Y:S11]  /*52b0*/  ISETP.GT.AND P0, PT, R11, R64, PT ;  /* 0x000000400b00720c */ /* 0x000ff60003f04270 */
[----:B------:R-:W-:Y:S02]  /*52c0*/  @!UPT UIADD3 URZ, URZ, URZ, URZ ;  /* 0x0000003f3f3ff290 */ /* 0x000fe4000fffe03f */
[----:B------:R-:W-:-:S05]  /*52d0*/  @P0 BRA `(.L_x_3662) ;  /* 0xffffcd1000000947 */ /* 0x000fca000383ffff */
.L_x_3632:
        /* <DEDUP_REMOVED lines=17> */
[----:B------:R-:W-:Y:S02]  /*53f0*/  LEA R24, P1, R2, c[0x0][0x160], 0x1 ;  /* 0x0000580002187a11 */ /* 0x000fe400078208ff */
[----:B------:R-:W-:Y:S02]  /*5400*/  LEA.HI.X R9, R102, c[0x0][0x164], R49, 0x1, P3 ;  /* 0x0000590066097a11 */ /* 0x000fe400018f0c31 */
[----:B--2---:R-:W-:-:S05]  /*5410*/  IADD3 R0, R0, R50, R40 ;  /* 0x0000003200007210 */ /* 0x004fca0007ffe028 */
[----:B------:R-:W-:Y:S01]  /*5420*/  IMAD R3, R53, R0, RZ ;  /* 0x0000000035037224 */ /* 0x000fe200078e02ff */
[----:B------:R-:W-:Y:S02]  /*5430*/  IADD3.X R0, R49, UR5, RZ, P0, !PT ;  /* 0x0000000531007c10 */ /* 0x000fe400087fe4ff */
[----:B------:R-:W-:Y:S02]  /*5440*/  ISETP.NE.AND P0, PT, RZ, UR4, PT ;  /* 0x00000004ff007c0c */ /* 0x000fe4000bf05270 */
        /* <DEDUP_REMOVED lines=17> */
[----:B-----5:R-:W5:Y:S01]  /*5560*/  LDG.E.128 R8, [R8.64] ;  /* 0x0000000608087981 */ /* 0x020f62000c1e1d00 */
        /* <DEDUP_REMOVED lines=51> */
.L_x_3669:
[----:B------:R-:W-:Y:S05]  /*58a0*/  BSYNC B0 ;  /* 0x0000000000007941 */ /* 0x000fea0003800000 */
.L_x_3668:
[----:B-----5:R2:W-:Y:S02]  /*58b0*/  STS.128 [R155], R8 ;  /* 0x000000089b007388 */ /* 0x0205e40000000c00 */
.L_x_3667:
[----:B------:R-:W-:Y:S05]  /*58c0*/  BSYNC B1 ;  /* 0x0000000000017941 */ /* 0x000fea0003800000 */
.L_x_3666:
        /* <DEDUP_REMOVED lines=22> */
[C---:B------:R-:W-:Y:S01]  /*5a30*/  IMAD.U32 R10, R27.reuse, 0x10000, RZ ;  /* 0x000100001b0a7824 */ /* 0x040fe200078e00ff */
[C---:B------:R-:W-:Y:S02]  /*5a40*/  SHF.L.U32 R11, R26.reuse, 0x10, RZ ;  /* 0x000000101a0b7819 */ /* 0x040fe400000006ff */
[----:B------:R-:W-:Y:S02]  /*5a50*/  LOP3.LUT R26, R26, 0xffff0000, RZ, 0xc0, !PT ;  /* 0xffff00001a1a7812 */ /* 0x000fe400078ec0ff */
[----:B------:R-:W-:Y:S01]  /*5a60*/  LOP3.LUT R9, R27, 0xffff0000, RZ, 0xc0, !PT ;  /* 0xffff00001b097812 */ /* 0x000fe200078ec0ff */
[----:B----4-:R-:W-:Y:S01]  /*5a70*/  IMAD.U32 R6, R25, 0x10000, RZ ;  /* 0x0001000019067824 */ /* 0x010fe200078e00ff */
[----:B------:R-:W-:-:S02]  /*5a80*/  SHF.L.U32 R7, R24, 0x10, RZ ;  /* 0x0000001018077819 */ /* 0x000fc400000006ff */
        /* <DEDUP_REMOVED lines=33> */
.L_x_3672:
[----:B------:R-:W-:Y:S05]  /*5ca0*/  BSYNC B0 ;  /* 0x0000000000007941 */ /* 0x000fea0003800000 */
.L_x_3671:
[----:B-----5:R4:W-:Y:S01]  /*5cb0*/  STS.128 [R155+0x800], R24 ;  /* 0x000800189b007388 */ /* 0x0209e20000000c00 */
[----:B------:R-:W-:Y:S05]  /*5cc0*/  BRA `(.L_x_3670) ;  /* 0x00000e9000007947 */ /* 0x000fea0003800000 */
.L_x_3665:
        /* <DEDUP_REMOVED lines=29> */
[----:B-----5:R-:W3:Y:S03]  /*5ea0*/  LDG.E.128 R8, [R8.64] ;  /* 0x0000000608087981 */ /* 0x020ee6000c1e1d00 */
[----:B------:R-:W-:-:S04]  /*5eb0*/  IADD3 R2, P1, R3, R54, RZ ;  /* 0x0000003603027210 */ /* 0x000fc80007f3e0ff */
[----:B------:R-:W-:Y:S02]  /*5ec0*/  LEA.HI.X.SX32 R3, R3, R51, 0x1, P1 ;  /* 0x0000003303037211 */ /* 0x000fe400008f0eff */
[----:B------:R-:W-:-:S04]  /*5ed0*/  LEA R12, P1, R2, c[0x0][0x2a8], 0x1 ;  /* 0x0000aa00020c7a11 */ /* 0x000fc800078208ff */
[----:B------:R-:W-:-:S06]  /*5ee0*/  LEA.HI.X R13, R2, c[0x0][0x2ac], R3, 0x1, P1 ;  /* 0x0000ab00020d7a11 */ /* 0x000fcc00008f0c03 */
[----:B------:R-:W4:Y:S01]  /*5ef0*/  LDG.E.128 R12, [R12.64] ;  /* 0x000000060c0c7981 */ /* 0x000f22000c1e1d00 */
[C---:B------:R-:W-:Y:S01]  /*5f00*/  IMAD.U32 R20, R16.reuse, 0x10000, RZ ;  /* 0x0001000010147824 */ /* 0x040fe200078e00ff */
        /* <DEDUP_REMOVED lines=63> */
.L_x_3676:
[----:B------:R-:W-:Y:S05]  /*6300*/  BSYNC B0 ;  /* 0x0000000000007941 */ /* 0x000fea0003800000 */
.L_x_3675:
[----:B-----5:R3:W-:Y:S02]  /*6310*/  STS.128 [R155], R16 ;  /* 0x000000109b007388 */ /* 0x0207e40000000c00 */
.L_x_3674:
[----:B------:R-:W-:Y:S05]  /*6320*/  BSYNC B1 ;  /* 0x0000000000017941 */ /* 0x000fea0003800000 */
.L_x_3673:
        /* <DEDUP_REMOVED lines=19> */
[----:B------:R-:W-:Y:S01]  /*6460*/  IADD3 R2, P1, R3, R54, RZ ;  /* 0x0000003603027210 */ /* 0x000fe20007f3e0ff */
[----:B------:R-:W-:Y:S01]  /*6470*/  IMAD.WIDE R8, R53, 0x2, R24 ;  /* 0x0000000235087825 */ /* 0x000fe200078e0218 */
[----:B------:R-:W-:Y:S02]  /*6480*/  @P0 SHF.R.S32.HI R56, RZ, 0x1, R56 ;  /* 0x00000001ff380819 */ /* 0x000fe40000011438 */
[----:B------:R-:W-:Y:S02]  /*6490*/  LEA.HI.X.SX32 R3, R3, R0, 0x1, P1 ;  /* 0x0000000003037211 */ /* 0x000fe400008f0eff */
[C---:B------:R-:W-:Y:S01]  /*64a0*/  LEA R12, P1, R2.reuse, c[0x0][0x2b0], 0x1 ;  /* 0x0000ac00020c7a11 */ /* 0x040fe200078208ff */
[----:B-----5:R-:W2:Y:S03]  /*64b0*/  LDG.E.128 R8, [R8.64] ;  /* 0x0000000608087981 */ /* 0x020ea6000c1e1d00 */
        /* <DEDUP_REMOVED lines=9> */
[C---:B------:R-:W-:Y:S01]  /*6550*/  LOP3.LUT R0, R5.reuse, 0xffff0000, RZ, 0xc0, !PT ;  /* 0xffff000005007812 */ /* 0x040fe200078ec0ff */
[----:B------:R-:W-:Y:S01]  /*6560*/  IMAD.U32 R22, R5, 0x10000, RZ ;  /* 0x0001000005167824 */ /* 0x000fe200078e00ff */
[C---:B------:R-:W-:Y:S01]  /*6570*/  LOP3.LUT R5, R6.reuse, 0xffff0000, RZ, 0xc0, !PT ;  /* 0xffff000006057812 */ /* 0x040fe200078ec0ff */
[----:B------:R-:W-:Y:S01]  /*6580*/  IMAD.U32 R21, R6, 0x10000, RZ ;  /* 0x0001000006157824 */ /* 0x000fe200078e00ff */
[C---:B------:R-:W-:Y:S02]  /*6590*/  SHF.L.U32 R3, R4.reuse, 0x10, RZ ;  /* 0x0000001004037819 */ /* 0x040fe400000006ff */
[----:B------:R-:W-:Y:S02]  /*65a0*/  LOP3.LUT R2, R4, 0xffff0000, RZ, 0xc0, !PT ;  /* 0xffff000004027812 */ /* 0x000fe400078ec0ff */
[C---:B------:R-:W-:Y:S02]  /*65b0*/  LOP3.LUT R4, R7.reuse, 0xffff0000, RZ, 0xc0, !PT ;  /* 0xffff000007047812 */ /* 0x040fe400078ec0ff */
[----:B-1----:R-:W-:Y:S01]  /*65c0*/  SHF.L.U32 R24, R7, 0x10, RZ ;  /* 0x0000001007187819 */ /* 0x002fe200000006ff */
        /* <DEDUP_REMOVED lines=56> */
.L_x_3678:
[----:B------:R-:W-:Y:S05]  /*6950*/  BSYNC B0 ;  /* 0x0000000000007941 */ /* 0x000fea0003800000 */
.L_x_3677:
[----:B-----5:R1:W-:Y:S01]  /*6960*/  STS.128 [R155+0x800], R4 ;  /* 0x000800049b007388 */ /* 0x0203e20000000c00 */
[----:B------:R-:W-:Y:S05]  /*6970*/  BRA `(.L_x_3670) ;  /* 0x000001e000007947 */ /* 0x000fea0003800000 */
.L_x_3664:
        /* <DEDUP_REMOVED lines=15> */
.L_x_3680:
[----:B------:R-:W-:Y:S05]  /*6a70*/  BSYNC B0 ;  /* 0x0000000000007941 */ /* 0x000fea0003800000 */
.L_x_3679:
        /* <DEDUP_REMOVED lines=14> */
.L_x_3670:
[----:B------:R-:W-:Y:S05]  /*6b60*/  BSYNC B2 ;  /* 0x0000000000027941 */ /* 0x000fea0003800000 */
.L_x_3663:
[----:B------:R-:W-:Y:S01]  /*6b70*/  IADD3 R154, R34, -0x1, RZ ;  /* 0xffffffff229a7810 */ /* 0x000fe20007ffe0ff */
[----:B------:R-:W-:Y:S01]  /*6b80*/  BSSY B0, `(.L_x_3681) ;  /* 0x0000012000007945 */ /* 0x000fe20003800000 */
[----:B------:R-:W-:-:S03]  /*6b90*/  LEA R152, P0, R98, c[0x0][0x168], 0x1 ;  /* 0x00005a0062987a11 */ /* 0x000fc600078008ff */
[----:B------:R-:W-:Y:S01]  /*6ba0*/  IMAD.SHL.U32 R0, R154, 0x80, RZ ;  /* 0x000000809a007824 */ /* 0x000fe200078e00ff */
[----:B------:R-:W-:-:S03]  /*6bb0*/  LEA.HI.X R147, R98, c[0x0][0x16c], R101, 0x1, P0 ;  /* 0x00005b0062937a11 */ /* 0x000fc600000f0c65 */
[----:B-1----:R-:W-:-:S05]  /*6bc0*/  IMAD.IADD R4, R41, 0x1, -R0 ;  /* 0x0000000129047824 */ /* 0x002fca00078e0a00 */
[----:B------:R-:W-:-:S13]  /*6bd0*/  ISETP.GE.AND P1, PT, R148, R4, PT ;  /* 0x000000049400720c */ /* 0x000fda0003f26270 */
        /* <DEDUP_REMOVED lines=12> */
.L_x_3682:
[----:B------:R-:W-:Y:S05]  /*6ca0*/  BSYNC B0 ;  /* 0x0000000000007941 */ /* 0x000fea0003800000 */
.L_x_3681:
[----:B------:R-:W-:Y:S01]  /*6cb0*/  ISETP.GE.AND P0, PT, R20, R4, PT ;  /* 0x000000041400720c */ /* 0x000fe20003f06270 */
        /* <DEDUP_REMOVED lines=11> */
.L_x_3684:
[----:B------:R-:W-:Y:S05]  /*6d70*/  BSYNC B0 ;  /* 0x0000000000007941 */ /* 0x000fea0003800000 */
.L_x_3683:
[----:B--2---:R-:W-:Y:S01]  /*6d80*/  IADD3 R3, R148, 0x40, RZ ;  /* 0x0000004094037810 */ /* 0x004fe20007ffe0ff */
        /* <DEDUP_REMOVED lines=14> */
.L_x_3686:
[----:B------:R-:W-:Y:S05]  /*6e70*/  BSYNC B0 ;  /* 0x0000000000007941 */ /* 0x000fea0003800000 */
.L_x_3685:
        /* <DEDUP_REMOVED lines=22> */
.L_x_3688:
[----:B------:R-:W-:Y:S05]  /*6fe0*/  BSYNC B0 ;  /* 0x0000000000007941 */ /* 0x000fea0003800000 */
.L_x_3687:
[----:B------:R-:W0:Y:S01]  /*6ff0*/  LDGDEPBAR ;  /* 0x00000000000079af */ /* 0x000e220000000000 */
[----:B------:R-:W-:Y:S01]  /*7000*/  ISETP.GE.AND P1, PT, R148, R4, PT ;  /* 0x000000049400720c */ /* 0x000fe20003f26270 */
[----:B------:R-:W-:Y:S01]  /*7010*/  IMAD.SHL.U32 R86, R42, 0x2, RZ ;  /* 0x000000022a567824 */ /* 0x000fe200078e00ff */
        /* <DEDUP_REMOVED lines=24> */
.L_x_3690:
[----:B------:R-:W-:Y:S05]  /*71a0*/  BSYNC B0 ;  /* 0x0000000000007941 */ /* 0x000fea0003800000 */
.L_x_3689:
        /* <DEDUP_REMOVED lines=13> */
.L_x_3692:
[----:B------:R-:W-:Y:S05]  /*7280*/  BSYNC B0 ;  /* 0x0000000000007941 */ /* 0x000fea0003800000 */
.L_x_3691:
        /* <DEDUP_REMOVED lines=15> */
.L_x_3694:
[----:B------:R-:W-:Y:S05]  /*7380*/  BSYNC B0 ;  /* 0x0000000000007941 */ /* 0x000fea0003800000 */
.L_x_3693:
        /* <DEDUP_REMOVED lines=18> */
.L_x_3696:
[----:B------:R-:W-:Y:S05]  /*74b0*/  BSYNC B0 ;  /* 0x0000000000007941 */ /* 0x000fea0003800000 */
.L_x_3695:
[----:B------:R-:W-:Y:S01]  /*74c0*/  LOP3.LUT R48, R48, 0xfffffff8, RZ, 0xc0, !PT ;  /* 0xfffffff830307812 */ /* 0x000fe200078ec0ff */
[----:B-1----:R-:W-:Y:S01]  /*74d0*/  IMAD.SHL.U32 R7, R43, 0x40, RZ ;  /* 0x000000402b077824 */ /* 0x002fe200078e00ff */
[----:B------:R-:W-:Y:S01]  /*74e0*/  SHF.R.S32.HI R8, RZ, 0x4, R46 ;  /* 0x00000004ff087819 */ /* 0x000fe2000001142e */
[----:B------:R-:W-:Y:S01]  /*74f0*/  IMAD R87, R35, 0x10, R40 ;  /* 0x0000001023577824 */ /* 0x000fe200078e0228 */
[----:B------:R-:W-:Y:S01]  /*7500*/  LOP3.LUT R28, R44, 0x7fffffe, RZ, 0xc0, !PT ;  /* 0x07fffffe2c1c7812 */ /* 0x000fe200078ec0ff */
[----:B------:R-:W-:Y:S01]  /*7510*/  IMAD.IADD R42, R42, 0x1, -R48 ;  /* 0x000000012a2a7824 */ /* 0x000fe200078e0a30 */
[----:B------:R-:W-:Y:S01]  /*7520*/  LEA.HI R3, R46, R8, RZ, 0x1 ;  /* 0x000000082e037211 */ /* 0x000fe200078f08ff */
[----:B------:R-:W0:Y:S01]  /*7530*/  LDGDEPBAR ;  /* 0x00000000000079af */ /* 0x000e220000000000 */
        /* <DEDUP_REMOVED lines=9> */
[----:B------:R-:W-:Y:S01]  /*75d0*/  LOP3.LUT R7, R7, 0xc0, RZ, 0xc0, !PT ;  /* 0x000000c007077812 */ /* 0x000fe200078ec0ff */
[C---:B------:R-:W-:Y:S01]  /*75e0*/  IMAD.SHL.U32 R5, R2.reuse, 0x40, RZ ;  /* 0x0000004002057824 */ /* 0x040fe200078e00ff */
[----:B------:R-:W-:Y:S01]  /*75f0*/  LOP3.LUT P0, RZ, R2, 0x2, RZ, 0xc0, !PT ;  /* 0x0000000202ff7812 */ /* 0x000fe2000780c0ff */
[----:B------:R-:W-:Y:S01]  /*7600*/  IMAD.SHL.U32 R29, R45, 0x20, RZ ;  /* 0x000000202d1d7824 */ /* 0x000fe200078e00ff */
[----:B------:R-:W-:Y:S01]  /*7610*/  IADD3 R87, R87, 0x1, R153 ;  /* 0x0000000157577810 */ /* 0x000fe20007ffe099 */
[----:B------:R-:W-:Y:S01]  /*7620*/  IMAD.SHL.U32 R3, R8, 0x8, RZ ;  /* 0x0000000808037824 */ /* 0x000fe200078e00ff */
[----:B------:R-:W-:Y:S01]  /*7630*/  LOP3.LUT R5, R5, 0xc0, RZ, 0xc0, !PT ;  /* 0x000000c005057812 */ /* 0x000fe200078ec0ff */
[----:B------:R-:W-:Y:S01]  /*7640*/  IMAD.IADD R138, R42, 0x1, -R138 ;  /* 0x000000012a8a7824 */ /* 0x000fe200078e0a8a */
[----:B------:R-:W-:-:S02]  /*7650*/  LOP3.LUT R29, R29, 0xffffff00, RZ, 0xc0, !PT ;  /* 0xffffff001d1d7812 */ /* 0x000fc400078ec0ff */
[----:B------:R-:W-:Y:S01]  /*7660*/  LOP3.LUT R3, R7, 0x8, R3, 0xf8, !PT ;  /* 0x0000000807037812 */ /* 0x000fe200078ef803 */
[----:B------:R-:W-:Y:S01]  /*7670*/  IMAD R138, R8, 0x8, R138 ;  /* 0x00000008088a7824 */ /* 0x000fe200078e028a */
[----:B------:R-:W-:Y:S01]  /*7680*/  LOP3.LUT R4, R5, 0x8, R4, 0xf8, !PT ;  /* 0x0000000805047812 */ /* 0x000fe200078ef804 */
[----:B------:R-:W-:Y:S01]  /*7690*/  IMAD R6, R35, 0x200, R29 ;  /* 0x0000020023067824 */ /* 0x000fe200078e021d */
[----:B------:R-:W-:Y:S02]  /*76a0*/  SHF.R.U32.HI R7, RZ, 0x3, R7 ;  /* 0x00000003ff077819 */ /* 0x000fe40000011607 */
[----:B------:R-:W-:Y:S01]  /*76b0*/  SHF.R.U32.HI R5, RZ, 0x3, R5 ;  /* 0x00000003ff057819 */ /* 0x000fe20000011605 */
[C---:B------:R-:W-:Y:S01]  /*76c0*/  IMAD R6, R28.reuse, 0x20, R6 ;  /* 0x000000201c067824 */ /* 0x040fe200078e0206 */
[----:B------:R-:W-:Y:S01]  /*76d0*/  LOP3.LUT R3, R3, R7, RZ, 0x3c, !PT ;  /* 0x0000000703037212 */ /* 0x000fe200078e3cff */
[----:B------:R-:W-:Y:S01]  /*76e0*/  IMAD R28, R28, 0x20, R29 ;  /* 0x000000201c1c7824 */ /* 0x000fe200078e021d */
[----:B------:R-:W-:-:S02]  /*76f0*/  LOP3.LUT R4, R4, R5, RZ, 0x3c, !PT ;  /* 0x0000000504047212 */ /* 0x000fc400078e3cff */
[----:B------:R-:W-:Y:S01]  /*7700*/  IADD3 R87, R41, R87, -R145 ;  /* 0x0000005729577210 */ /* 0x000fe20007ffe891 */
[----:B------:R-:W-:Y:S02]  /*7710*/  IMAD.IADD R140, R3, 0x1, R6 ;  /* 0x00000001038c7824 */ /* 0x000fe400078e0206 */
[----:B------:R-:W-:Y:S01]  /*7720*/  IMAD.U32 R138, R138, 0x20, R4 ;  /* 0x000000208a8a7824 */ /* 0x000fe200078e0004 */
[----:B------:R-:W-:Y:S01]  /*7730*/  IADD3 R87, R87, c[0x0][0x2e8], RZ ;  /* 0x0000ba0057577a10 */ /* 0x000fe20007ffe0ff */
[----:B------:R-:W-:Y:S02]  /*7740*/  IMAD.SHL.U32 R140, R140, 0x2, RZ ;  /* 0x000000028c8c7824 */ /* 0x000fe400078e00ff */
[----:B------:R-:W-:Y:S01]  /*7750*/  IMAD.SHL.U32 R138, R138, 0x2, RZ ;  /* 0x000000028a8a7824 */ /* 0x000fe200078e00ff */
[C---:B------:R-:W-:Y:S01]  /*7760*/  IADD3 R90, R87.reuse, 0x8, RZ ;  /* 0x00000008575a7810 */ /* 0x040fe20007ffe0ff */
[----:B------:R-:W-:Y:S01]  /*7770*/  IMAD R139, R30, 0x2, R140 ;  /* 0x000000021e8b7824 */ /* 0x000fe200078e028c */
[----:B------:R-:W-:Y:S01]  /*7780*/  LDSM.16.M88.4 R72, [R140] ;  /* 0x000000008c48783b */ /* 0x000fe20000000200 */
[----:B------:R-:W-:Y:S01]  /*7790*/  IMNMX R87, R87, R41, PT ;  /* 0x0000002957577217 */ /* 0x000fe20003800200 */
[----:B------:R-:W-:Y:S01]  /*77a0*/  IMAD.IADD R3, R3, 0x1, R28 ;  /* 0x0000000103037824 */ /* 0x000fe200078e021c */
[C---:B------:R-:W-:Y:S01]  /*77b0*/  IADD3 R2, R138.reuse, 0x1000, RZ ;  /* 0x000010008a027810 */ /* 0x040fe20007ffe0ff */
[----:B------:R-:W1:Y:S01]  /*77c0*/  LDSM.16.M88.4 R12, [R138+0x1000] ;  /* 0x001000008a0c783b */ /* 0x000e620000000200 */
[----:B------:R-:W-:-:S02]  /*77d0*/  IADD3 R137, R138, 0x1020, RZ ;  /* 0x000010208a897810 */ /* 0x000fc40007ffe0ff */
[----:B------:R-:W-:Y:S01]  /*77e0*/  @P0 IADD3 R137, R2, -0x20, RZ ;  /* 0xffffffe002890810 */ /* 0x000fe20007ffe0ff */
[----:B------:R-:W2:Y:S01]  /*77f0*/  LDSM.16.M88.4 R60, [R138+0x1400] ;  /* 0x001400008a3c783b */ /* 0x000ea20000000200 */
[----:B------:R-:W-:Y:S01]  /*7800*/  IMAD.IADD R2, R0, 0x1, R86 ;  /* 0x0000000100027824 */ /* 0x000fe200078e0256 */
[----:B------:R-:W-:Y:S02]  /*7810*/  IMNMX R90, R90, R41, PT ;  /* 0x000000295a5a7217 */ /* 0x000fe40003800200 */
[----:B------:R-:W-:Y:S01]  /*7820*/  LDSM.16.M88.4 R64, [R139] ;  /* 0x000000008b40783b */ /* 0x000fe20000000200 */
[----:B------:R-:W-:Y:S02]  /*7830*/  IADD3 R134, R137, 0x400, RZ ;  /* 0x0000040089867810 */ /* 0x000fe40007ffe0ff */
[C---:B------:R-:W-:Y:S01]  /*7840*/  IADD3 R31, R2.reuse, 0x1, RZ ;  /* 0x00000001021f7810 */ /* 0x040fe20007ffe0ff */
[----:B------:R-:W3:Y:S01]  /*7850*/  LDSM.16.M88.4 R20, [R137] ;  /* 0x000000008914783b */ /* 0x000ee20000000200 */
[----:B------:R-:W-:-:S02]  /*7860*/  IADD3 R29, R2, 0x8, RZ ;  /* 0x00000008021d7810 */ /* 0x000fc40007ffe0ff */
[CC--:B------:R-:W-:Y:S01]  /*7870*/  ISETP.GE.AND P5, PT, R31.reuse, R87.reuse, PT ;  /* 0x000000571f00720c */ /* 0x0c0fe20003fa6270 */
[----:B------:R-:W4:Y:S01]  /*7880*/  LDSM.16.M88.4 R112, [R137+0x400] ;  /* 0x000400008970783b */ /* 0x000f220000000200 */
[-C--:B------:R-:W-:Y:S02]  /*7890*/  ISETP.GE.AND P6, PT, R31, R90.reuse, PT ;  /* 0x0000005a1f00720c */ /* 0x080fe40003fc6270 */
[C---:B------:R-:W-:Y:S01]  /*78a0*/  IADD3 R31, R2.reuse, 0x9, RZ ;  /* 0x00000009021f7810 */ /* 0x040fe20007ffe0ff */
[----:B------:R-:W3:Y:S01]  /*78b0*/  LDSM.16.M88.4 R52, [R138+0x1800] ;  /* 0x001800008a34783b */ /* 0x000ee20000000200 */
[C---:B------:R-:W-:Y:S02]  /*78c0*/  ISETP.GE.AND P3, PT, R29.reuse, R87, PT ;  /* 0x000000571d00720c */ /* 0x040fe40003f66270 */
[----:B------:R-:W-:Y:S01]  /*78d0*/  ISETP.GE.AND P1, PT, R29, R90, PT ;  /* 0x0000005a1d00720c */ /* 0x000fe20003f26270 */
[----:B------:R-:W3:Y:S01]  /*78e0*/  LDSM.16.M88.4 R44, [R138+0x1c00] ;  /* 0x001c00008a2c783b */ /* 0x000ee20000000200 */
[----:B------:R-:W-:-:S02]  /*78f0*/  IADD3 R29, R2, 0x10, RZ ;  /* 0x00000010021d7810 */ /* 0x000fc40007ffe0ff */
[C---:B------:R-:W-:Y:S01]  /*7900*/  ISETP.GE.AND P0, PT, R31.reuse, R87, PT ;  /* 0x000000571f00720c */ /* 0x040fe20003f06270 */
[----:B----4-:R-:W4:Y:S01]  /*7910*/  LDSM.16.M88.4 R24, [R138+0x2000] ;  /* 0x002000008a18783b */ /* 0x010f220000000200 */
[----:B------:R-:W-:Y:S02]  /*7920*/  ISETP.GE.AND P4, PT, R31, R90, PT ;  /* 0x0000005a1f00720c */ /* 0x000fe40003f86270 */
[----:B------:R-:W-:Y:S01]  /*7930*/  IADD3 R35, R2, 0x11, RZ ;  /* 0x0000001102237810 */ /* 0x000fe20007ffe0ff */
[----:B---3--:R-:W3:Y:S01]  /*7940*/  LDSM.16.M88.4 R16, [R138+0x2400] ;  /* 0x002400008a10783b */ /* 0x008ee20000000200 */
[C---:B------:R-:W-:Y:S02]  /*7950*/  IADD3 R133, R137.reuse, 0x800, RZ ;  /* 0x0000080089857810 */ /* 0x040fe40007ffe0ff */
[C---:B------:R-:W-:Y:S01]  /*7960*/  IADD3 R132, R137.reuse, 0xc00, RZ ;  /* 0x00000c0089847810 */ /* 0x040fe20007ffe0ff */
[----:B------:R-:W3:Y:S01]  /*7970*/  LDSM.16.M88.4 R76, [R138+0x2800] ;  /* 0x002800008a4c783b */ /* 0x000ee20000000200 */
[----:B------:R-:W-:-:S02]  /*7980*/  IADD3 R131, R137, 0x1000, RZ ;  /* 0x0000100089837810 */ /* 0x000fc40007ffe0ff */
[C---:B------:R-:W-:Y:S01]  /*7990*/  IADD3 R130, R137.reuse, 0x1400, RZ ;  /* 0x0000140089827810 */ /* 0x040fe20007ffe0ff */
[C---:B-1----:R-:W-:Y:S01]  /*79a0*/  HMMA.16816.F32.BF16 R4, R72.reuse, R12, RZ ;  /* 0x0000000c4804723c */ /* 0x042fe200000418ff */
[----:B------:R-:W1:Y:S01]  /*79b0*/  LDSM.16.M88.4 R68, [R138+0x2c00] ;  /* 0x002c00008a44783b */ /* 0x000e620000000200 */
[C---:B------:R-:W-:Y:S02]  /*79c0*/  IADD3 R129, R137.reuse, 0x1800, RZ ;  /* 0x0000180089817810 */ /* 0x040fe40007ffe0ff */
[----:B------:R-:W-:Y:S01]  /*79d0*/  IADD3 R128, R137, 0x1c00, RZ ;  /* 0x00001c0089807810 */ /* 0x000fe20007ffe0ff */
[----:B------:R-:W1:Y:S03]  /*79e0*/  LDSM.16.M88.4 R104, [R137+0x800] ;  /* 0x000800008968783b */ /* 0x000e660000000200 */
[C---:B------:R-:W-:Y:S01]  /*79f0*/  HMMA.16816.F32.BF16 R12, R72.reuse, R14, RZ ;  /* 0x0000000e480c723c */ /* 0x040fe200000418ff */
[----:B------:R-:W1:Y:S07]  /*7a00*/  LDSM.16.M88.4 R40, [R137+0xc00] ;  /* 0x000c00008928783b */ /* 0x000e6e0000000200 */
[----:B--2--5:R-:W-:Y:S08]  /*7a10*/  HMMA.16816.F32.BF16 R8, R72, R60, RZ ;  /* 0x0000003c4808723c */ /* 0x024ff000000418ff */
[C---:B------:R-:W-:Y:S08]  /*7a20*/  HMMA.16816.F32.BF16 R4, R64.reuse, R20, R4 ;  /* 0x000000144004723c */ /* 0x040ff00000041804 */
[C---:B------:R-:W-:Y:S08]  /*7a30*/  HMMA.16816.F32.BF16 R12, R64.reuse, R22, R12 ;  /* 0x00000016400c723c */ /* 0x040ff0000004180c */
[----:B------:R-:W-:Y:S08]  /*7a40*/  HMMA.16816.F32.BF16 R8, R64, R112, R8 ;  /* 0x000000704008723c */ /* 0x000ff00000041808 */
[----:B------:R-:W-:Y:S01]  /*7a50*/  HMMA.16816.F32.BF16 R60, R72, R62, RZ ;  /* 0x0000003e483c723c */ /* 0x000fe200000418ff */
[----:B------:R-:W-:-:S02]  /*7a60*/  FSEL R32, R5, -INF , !P5 ;  /* 0xff80000005207808 */ /* 0x000fc40006800000 */
[----:B------:R-:W-:Y:S02]  /*7a70*/  ISETP.GE.AND P5, PT, R29, R87, PT ;  /* 0x000000571d00720c */ /* 0x000fe40003fa6270 */
[----:B------:R-:W-:-:S03]  /*7a80*/  FSEL R7, R7, -INF , !P6 ;  /* 0xff80000007077808 */ /* 0x000fc60007000000 */
[C---:B------:R-:W-:Y:S01]  /*7a90*/  HMMA.16816.F32.BF16 R56, R72.reuse, R52, RZ ;  /* 0x000000344838723c */ /* 0x040fe200000418ff */
[----:B------:R-:W-:Y:S02]  /*7aa0*/  FSEL R31, R12, -INF , !P3 ;  /* 0xff8000000c1f7808 */ /* 0x000fe40005800000 */
[----:B------:R-:W-:Y:S02]  /*7ab0*/  IADD3 R12, R2, 0x18, RZ ;  /* 0x00000018020c7810 */ /* 0x000fe40007ffe0ff */
[----:B------:R-:W-:Y:S02]  /*7ac0*/  FSEL R5, R14, -INF , !P1 ;  /* 0xff8000000e057808 */ /* 0x000fe40004800000 */
[----:B------:R-:W-:Y:S01]  /*7ad0*/  FSEL R33, R13, -INF , !P0 ;  /* 0xff8000000d217808 */ /* 0x000fe20004000000 */
[----:B------:R-:W-:Y:S01]  /*7ae0*/  HMMA.16816.F32.BF16 R52, R72, R54, RZ ;  /* 0x000000364834723c */ /* 0x000fe200000418ff */
[----:B------:R-:W-:Y:S02]  /*7af0*/  FSEL R92, R8, -INF , !P5 ;  /* 0xff800000085c7808 */ /* 0x000fe40006800000 */
[----:B------:R-:W-:-:S02]  /*7b00*/  ISETP.GE.AND P5, PT, R12, R90, PT ;  /* 0x0000005a0c00720c */ /* 0x000fc40003fa6270 */
[-C--:B------:R-:W-:Y:S02]  /*7b10*/  ISETP.GE.AND P0, PT, R35, R90.reuse, PT ;  /* 0x0000005a2300720c */ /* 0x080fe40003f06270 */
[----:B------:R-:W-:Y:S01]  /*7b20*/  ISETP.GE.AND P3, PT, R29, R90, PT ;  /* 0x0000005a1d00720c */ /* 0x000fe20003f66270 */
[C---:B------:R-:W-:Y:S01]  /*7b30*/  HMMA.16816.F32.BF16 R48, R72.reuse, R44, RZ ;  /* 0x0000002c4830723c */ /* 0x040fe200000418ff */
[-C--:B------:R-:W-:Y:S02]  /*7b40*/  ISETP.GE.AND P1, PT, R35, R87.reuse, PT ;  /* 0x000000572300720c */ /* 0x080fe40003f26270 */
[C---:B------:R-:W-:Y:S02]  /*7b50*/  IADD3 R8, R2.reuse, 0x20, RZ ;  /* 0x0000002002087810 */ /* 0x040fe40007ffe0ff */
[C---:B------:R-:W-:Y:S02]  /*7b60*/  IADD3 R29, R2.reuse, 0x19, RZ ;  /* 0x00000019021d7810 */ /* 0x040fe40007ffe0ff */
[----:B------:R-:W-:Y:S01]  /*7b70*/  IADD3 R35, R2, 0x31, RZ ;  /* 0x0000003102237810 */ /* 0x000fe20007ffe0ff */
[C---:B----4-:R-:W-:Y:S08]  /*7b80*/  HMMA.16816.F32.BF16 R36, R72.reuse, R24, RZ ;  /* 0x000000184824723c */ /* 0x050ff000000418ff */
[C---:B---3--:R-:W-:Y:S08]  /*7b90*/  HMMA.16816.F32.BF16 R20, R72.reuse, R16, RZ ;  /* 0x000000104814723c */ /* 0x048ff000000418ff */
[C---:B------:R-:W-:Y:S08]  /*7ba0*/  HMMA.16816.F32.BF16 R80, R72.reuse, R76, RZ ;  /* 0x0000004c4850723c */ /* 0x040ff000000418ff */
[C---:B-1----:R-:W-:Y:S08]  /*7bb0*/  HMMA.16816.F32.BF16 R108, R72.reuse, R68, RZ ;  /* 0x00000044486c723c */ /* 0x042ff000000418ff */
        /* <DEDUP_REMOVED lines=8> */
[----:B------:R-:W1:Y:S01]  /*7c40*/  LDSM.16.M88.4 R12, [R137+0x1000] ;  /* 0x00100000890c783b */ /* 0x000e620000000200 */
[----:B------:R-:W-:Y:S02]  /*7c50*/  FSEL R75, R10, -INF , !P3 ;  /* 0xff8000000a4b7808 */ /* 0x000fe40005800000 */
[-C--:B------:R-:W-:Y:S02]  /*7c60*/  ISETP.GE.AND P3, PT, R29, R87.reuse, PT ;  /* 0x000000571d00720c */ /* 0x080fe40003f66270 */
[----:B------:R-:W-:Y:S01]  /*7c70*/  HMMA.16816.F32.BF16 R56, R64, R104, R56 ;  /* 0x000000684038723c */ /* 0x000fe20000041838 */
[----:B------:R-:W-:Y:S02]  /*7c80*/  FSEL R115, R11, -INF , !P0 ;  /* 0xff8000000b737808 */ /* 0x000fe40004000000 */
[----:B------:R-:W-:-:S04]  /*7c90*/  ISETP.GE.AND P0, PT, R8, R87, PT ;  /* 0x000000570800720c */ /* 0x000fc80003f06270 */
[----:B------:R-:W-:Y:S01]  /*7ca0*/  FSEL R105, R9, -INF , !P1 ;  /* 0xff80000009697808 */ /* 0x000fe20004800000 */
[----:B------:R-:W-:Y:S01]  /*7cb0*/  HMMA.16816.F32.BF16 R52, R64, R106, R52 ;  /* 0x0000006a4034723c */ /* 0x000fe20000041834 */
[----:B------:R-:W-:Y:S02]  /*7cc0*/  ISETP.GE.AND P1, PT, R29, R90, PT ;  /* 0x0000005a1d00720c */ /* 0x000fe40003f26270 */
[C---:B------:R-:W-:Y:S02]  /*7cd0*/  IADD3 R9, R2.reuse, 0x21, RZ ;  /* 0x0000002102097810 */ /* 0x040fe40007ffe0ff */
[----:B------:R-:W-:-:S03]  /*7ce0*/  IADD3 R29, R2, 0x29, RZ ;  /* 0x00000029021d7810 */ /* 0x000fc60007ffe0ff */
[C---:B------:R-:W-:Y:S01]  /*7cf0*/  HMMA.16816.F32.BF16 R48, R64.reuse, R40, R48 ;  /* 0x000000284030723c */ /* 0x040fe20000041830 */
[----:B------:R-:W-:Y:S02]  /*7d00*/  FSEL R60, R60, -INF , !P4 ;  /* 0xff8000003c3c7808 */ /* 0x000fe40006000000 */
[----:B------:R-:W-:Y:S02]  /*7d10*/  ISETP.GE.AND P4, PT, R8, R90, PT ;  /* 0x0000005a0800720c */ /* 0x000fe40003f86270 */
[----:B------:R-:W-:Y:S02]  /*7d20*/  IADD3 R8, R2, 0x28, RZ ;  /* 0x0000002802087810 */ /* 0x000fe40007ffe0ff */
[----:B------:R-:W-:Y:S01]  /*7d30*/  FSEL R74, R62, -INF , !P5 ;  /* 0xff8000003e4a7808 */ /* 0x000fe20006800000 */
[----:B------:R-:W-:Y:S01]  /*7d40*/  HMMA.16816.F32.BF16 R44, R64, R42, R44 ;  /* 0x0000002a402c723c */ /* 0x000fe2000004182c */
[----:B------:R-:W-:Y:S01]  /*7d50*/  ISETP.GE.AND P5, PT, R9, R87, PT ;  /* 0x000000570900720c */ /* 0x000fe20003fa6270 */
[----:B------:R-:W2:Y:S01]  /*7d60*/  LDSM.16.M88.4 R40, [R137+0x1800] ;  /* 0x001800008928783b */ /* 0x000ea20000000200 */
[----:B------:R-:W-:-:S02]  /*7d70*/  FSEL R106, R61, -INF , !P3 ;  /* 0xff8000003d6a7808 */ /* 0x000fc40005800000 */
[----:B------:R-:W-:Y:S02]  /*7d80*/  FSEL R72, R63, -INF , !P1 ;  /* 0xff8000003f487808 */ /* 0x000fe40004800000 */
[----:B------:R-:W-:Y:S02]  /*7d90*/  FSEL R107, R56, -INF , !P0 ;  /* 0xff800000386b7808 */ /* 0x000fe40004000000 */
[-C--:B------:R-:W-:Y:S02]  /*7da0*/  ISETP.GE.AND P3, PT, R9, R90.reuse, PT ;  /* 0x0000005a0900720c */ /* 0x080fe40003f66270 */
[C---:B------:R-:W-:Y:S01]  /*7db0*/  ISETP.GE.AND P1, PT, R8.reuse, R87, PT ;  /* 0x000000570800720c */ /* 0x040fe20003f26270 */
[----:B-1----:R-:W-:Y:S01]  /*7dc0*/  HMMA.16816.F32.BF16 R36, R64, R12, R36 ;  /* 0x0000000c4024723c */ /* 0x002fe20000041824 */
[----:B------:R-:W-:Y:S02]  /*7dd0*/  ISETP.GE.AND P0, PT, R8, R90, PT ;  /* 0x0000005a0800720c */ /* 0x000fe40003f06270 */
[----:B------:R-:W1:Y:S01]  /*7de0*/  LDSM.16.M88.4 R8, [R137+0x1400] ;  /* 0x001400008908783b */ /* 0x000e620000000200 */
        /* <DEDUP_REMOVED lines=8> */
[----:B------:R-:W-:Y:S02]  /*7e70*/  FSEL R57, R59, -INF , !P3 ;  /* 0xff8000003b397808 */ /* 0x000fe40005800000 */
[----:B------:R-:W-:Y:S02]  /*7e80*/  ISETP.GE.AND P1, PT, R29, R90, PT ;  /* 0x0000005a1d00720c */ /* 0x000fe40003f26270 */
[-C--:B------:R-:W-:Y:S02]  /*7e90*/  ISETP.GE.AND P0, PT, R35, R87.reuse, PT ;  /* 0x000000572300720c */ /* 0x080fe40003f06270 */
[----:B------:R-:W-:Y:S02]  /*7ea0*/  ISETP.GE.AND P3, PT, R29, R87, PT ;  /* 0x000000571d00720c */ /* 0x000fe40003f66270 */
[C---:B------:R-:W-:Y:S02]  /*7eb0*/  IADD3 R12, R2.reuse, 0x39, RZ ;  /* 0x00000039020c7810 */ /* 0x040fe40007ffe0ff */
[----:B------:R-:W-:-:S02]  /*7ec0*/  IADD3 R29, R2, 0x38, RZ ;  /* 0x00000038021d7810 */ /* 0x000fc40007ffe0ff */
[----:B------:R-:W-:Y:S01]  /*7ed0*/  FSEL R104, R50, -INF , !P1 ;  /* 0xff80000032687808 */ /* 0x000fe20004800000 */
[C---:B--2---:R-:W-:Y:S01]  /*7ee0*/  HMMA.16816.F32.BF16 R80, R64.reuse, R40, R80 ;  /* 0x000000284050723c */ /* 0x044fe20000041850 */
[----:B------:R-:W-:Y:S02]  /*7ef0*/  FSEL R122, R49, -INF , !P0 ;  /* 0xff800000317a7808 */ /* 0x000fe40004000000 */
[----:B------:R-:W-:Y:S02]  /*7f00*/  FSEL R120, R53, -INF , !P4 ;  /* 0xff80000035787808 */ /* 0x000fe40006000000 */
[----:B------:R-:W-:Y:S02]  /*7f10*/  FSEL R113, R55, -INF , !P5 ;  /* 0xff80000037717808 */ /* 0x000fe40006800000 */
[----:B------:R-:W-:Y:S01]  /*7f20*/  FSEL R121, R48, -INF , !P3 ;  /* 0xff80000030797808 */ /* 0x000fe20005800000 */
[----:B------:R-:W-:Y:S01]  /*7f30*/  HMMA.16816.F32.BF16 R76, R64, R42, R76 ;  /* 0x0000002a404c723c */ /* 0x000fe2000004184c */
[----:B------:R-:W-:-:S02]  /*7f40*/  ISETP.GE.AND P1, PT, R12, R87, PT ;  /* 0x000000570c00720c */ /* 0x000fc40003f26270 */
[-C--:B------:R-:W-:Y:S02]  /*7f50*/  ISETP.GE.AND P0, PT, R12, R90.reuse, PT ;  /* 0x0000005a0c00720c */ /* 0x080fe40003f06270 */
[-C--:B------:R-:W-:Y:S02]  /*7f60*/  ISETP.GE.AND P4, PT, R35, R90.reuse, PT ;  /* 0x0000005a2300720c */ /* 0x080fe40003f86270 */
[C---:B------:R-:W-:Y:S01]  /*7f70*/  ISETP.GE.AND P5, PT, R29.reuse, R87, PT ;  /* 0x000000571d00720c */ /* 0x040fe20003fa6270 */
[----:B-1----:R-:W-:Y:S01]  /*7f80*/  HMMA.16816.F32.BF16 R20, R64, R8, R20 ;  /* 0x000000084014723c */ /* 0x002fe20000041814 */
        /* <DEDUP_REMOVED lines=8> */
[C---:B------:R-:W-:Y:S02]  /*8010*/  ISETP.GE.AND P4, PT, R12.reuse, R87, PT ;  /* 0x000000570c00720c */ /* 0x040fe40003f86270 */
[----:B------:R-:W-:-:S02]  /*8020*/  ISETP.GE.AND P5, PT, R12, R90, PT ;  /* 0x0000005a0c00720c */ /* 0x000fc40003fa6270 */
[C---:B------:R-:W-:Y:S02]  /*8030*/  ISETP.GE.AND P3, PT, R13.reuse, R87, PT ;  /* 0x000000570d00720c */ /* 0x040fe40003f66270 */
[----:B------:R-:W-:Y:S02]  /*8040*/  ISETP.GE.AND P1, PT, R13, R90, PT ;  /* 0x0000005a0d00720c */ /* 0x000fe40003f26270 */
[----:B------:R-:W1:Y:S01]  /*8050*/  LDSM.16.M88.4 R12, [R137+0x1c00] ;  /* 0x001c0000890c783b */ /* 0x000e620000000200 */
[----:B------:R-:W-:Y:S01]  /*8060*/  IADD3 R29, R2, 0x48, RZ ;  /* 0x00000048021d7810 */ /* 0x000fe20007ffe0ff */
[----:B------:R-:W-:-:S04]  /*8070*/  DEPBAR.LE SB0, 0x0 ;  /* 0x000080000000791a */ /* 0x000fc80000000000 */
[----:B------:R-:W-:Y:S02]  /*8080*/  IADD3 R35, R2, 0x49, RZ ;  /* 0x0000004902237810 */ /* 0x000fe40007ffe0ff */
[----:B------:R-:W-:Y:S02]  /*8090*/  FSEL R59, R47, -INF , !P0 ;  /* 0xff8000002f3b7808 */ /* 0x000fe40004000000 */
[----:B------:R-:W-:Y:S02]  /*80a0*/  FSEL R8, R36, -INF , !P4 ;  /* 0xff80000024087808 */ /* 0x000fe40006000000 */
[----:B------:R-:W-:Y:S02]  /*80b0*/  FSEL R91, R38, -INF , !P5 ;  /* 0xff800000265b7808 */ /* 0x000fe40006800000 */
[C---:B------:R-:W-:Y:S02]  /*80c0*/  ISETP.GE.AND P0, PT, R29.reuse, R87, PT ;  /* 0x000000571d00720c */ /* 0x040fe40003f06270 */
        /* <DEDUP_REMOVED lines=8> */
[----:B------:R-:W-:Y:S02]  /*8150*/  FSEL R25, R25, -INF , !P5 ;  /* 0xff80000019197808 */ /* 0x000fe40006800000 */
[-C--:B------:R-:W-:Y:S02]  /*8160*/  ISETP.GE.AND P3, PT, R35, R90.reuse, PT ;  /* 0x0000005a2300720c */ /* 0x080fe40003f66270 */
[CC--:B------:R-:W-:Y:S02]  /*8170*/  ISETP.GE.AND P1, PT, R29.reuse, R87.reuse, PT ;  /* 0x000000571d00720c */ /* 0x0c0fe40003f26270 */
[-C--:B------:R-:W-:Y:S02]  /*8180*/  ISETP.GE.AND P0, PT, R29, R90.reuse, PT ;  /* 0x0000005a1d00720c */ /* 0x080fe40003f06270 */
[C---:B------:R-:W-:Y:S01]  /*8190*/  ISETP.GE.AND P4, PT, R10.reuse, R87, PT ;  /* 0x000000570a00720c */ /* 0x040fe20003f86270 */
[----:B-1----:R-:W-:Y:S01]  /*81a0*/  HMMA.16816.F32.BF16 R68, R64, R14, R68 ;  /* 0x0000000e4044723c */ /* 0x002fe20000041844 */
[----:B------:R-:W-:Y:S01]  /*81b0*/  BAR.SYNC.DEFER_BLOCKING 0x0 ;  /* 0x0000000000007b1d */ /* 0x000fe20000010000 */
        /* <DEDUP_REMOVED lines=22> */
[CC--:B------:R-:W-:Y:S02]  /*8320*/  ISETP.GE.AND P3, PT, R12.reuse, R87.reuse, PT ;  /* 0x000000570c00720c */ /* 0x0c0fe40003f66270 */
[----:B------:R-:W-:Y:S02]  /*8330*/  ISETP.GE.AND P1, PT, R12, R90, PT ;  /* 0x0000005a0c00720c */ /* 0x000fe40003f26270 */
        /* <DEDUP_REMOVED lines=11> */
[----:B------:R-:W-:Y:S02]  /*83f0*/  IADD3 R11, R2, 0x70, RZ ;  /* 0x00000070020b7810 */ /* 0x000fe40007ffe0ff */
[----:B------:R-:W-:Y:S02]  /*8400*/  FSEL R29, R70, -INF , !P1 ;  /* 0xff800000461d7808 */ /* 0x000fe40004800000 */
[----:B------:R-:W-:-:S02]  /*8410*/  FSEL R42, R83, -INF , !P0 ;  /* 0xff800000532a7808 */ /* 0x000fc40004000000 */
[----:B------:R-:W-:Y:S02]  /*8420*/  FSEL R117, R76, -INF , !P4 ;  /* 0xff8000004c757808 */ /* 0x000fe40006000000 */
[----:B------:R-:W-:Y:S02]  /*8430*/  ISETP.GE.AND P1, PT, R34, 0x2, PT ;  /* 0x000000022200780c */ /* 0x000fe40003f26270 */
[C---:B------:R-:W-:Y:S02]  /*8440*/  ISETP.GE.AND P0, PT, R11.reuse, R87, PT ;  /* 0x000000570b00720c */ /* 0x040fe40003f06270 */
[----:B------:R-:W-:Y:S02]  /*8450*/  ISETP.GE.AND P4, PT, R11, R90, PT ;  /* 0x0000005a0b00720c */ /* 0x000fe40003f86270 */
[----:B------:R-:W-:Y:S02]  /*8460*/  IADD3 R11, R2, 0x71, RZ ;  /* 0x00000071020b7810 */ /* 0x000fe40007ffe0ff */
        /* <DEDUP_REMOVED lines=21> */
[----:B------:R-:W-:Y:S01]  /*85c0*/  IABS R2, c[0x0][0x2d0] ;  /* 0x0000b40000027a13 */ /* 0x000fe20000000000 */
[----:B------:R-:W-:Y:S01]  /*85d0*/  IMAD.MOV.U32 R22, RZ, RZ, RZ ;  /* 0x000000ffff167224 */ /* 0x000fe200078e00ff */
[----:B------:R-:W-:-:S02]  /*85e0*/  IADD3 R18, R0, -0x80, RZ ;  /* 0xffffff8000127810 */ /* 0x000fc40007ffe0ff */
[----:B------:R-:W1:Y:S01]  /*85f0*/  I2F.RP R11, R2 ;  /* 0x00000002000b7306 */ /* 0x000e620000209400 */
        /* <DEDUP_REMOVED lines=8> */
[----:B-1----:R-:W-:-:S04]  /*8680*/  IMAD.MOV R15, RZ, RZ, -R23 ;  /* 0x000000ffff0f7224 */ /* 0x002fc800078e0a17 */
        /* <DEDUP_REMOVED lines=28> */
[----:B------:R1:W2:Y:S05]  /*8850*/  LDG.E R2, [R14.64] ;  /* 0x000000060e027981 */ /* 0x0002aa000c1e1900 */
[----:B------:R-:W2:Y:S01]  /*8860*/  LDG.E R12, [R12.64] ;  /* 0x000000060c0c7981 */ /* 0x000ea2000c1e1900 */
[----:B------:R-:W-:Y:S01]  /*8870*/  IADD3 R0, R0, -R11, RZ ;  /* 0x8000000b00007210 */ /* 0x000fe20007ffe0ff */
[----:B------:R-:W-:-:S04]  /*8880*/  IMAD.MOV.U32 R11, RZ, RZ, c[0x0][0x2d0] ;  /* 0x0000b400ff0b7624 */ /* 0x000fc800078e00ff */
        /* <DEDUP_REMOVED lines=12> */
[----:B------:R-:W-:Y:S05]  /*8950*/  BRA `(.L_x_3699) ;  /* 0x0000003000007947 */ /* 0x000fea0003800000 */
.L_x_3698:
[----:B------:R-:W-:-:S05]  /*8960*/  IMAD.MOV.U32 R12, RZ, RZ, c[0x0][0x198] ;  /* 0x00006600ff0c7624 */ /* 0x000fca00078e00ff */
[----:B------:R-:W-:-:S04]  /*8970*/  LEA R12, -R12, RZ, 0x7 ;  /* 0x000000ff0c0c7211 */ /* 0x000fc800078e39ff */
[----:B------:R-:W-:Y:S02]  /*8980*/  SHF.R.S32.HI R11, RZ, 0x1f, R12 ;  /* 0x0000001fff0b7819 */ /* 0x000fe4000001140c */
.L_x_3699:
[----:B------:R-:W-:Y:S01]  /*8990*/  ISETP.GE.AND P0, PT, R84, c[0x0][0x220], PT ;  /* 0x0000880054007a0c */ /* 0x000fe20003f06270 */
[----:B------:R-:W-:-:S12]  /*89a0*/  BSSY B0, `(.L_x_3700) ;  /* 0x000002f000007945 */ /* 0x000fd80003800000 */
[----:B------:R-:W-:Y:S01]  /*89b0*/  @!P0 IMAD.MOV.U32 R2, RZ, RZ, c[0x0][0x198] ;  /* 0x00006600ff028624 */ /* 0x000fe200078e00ff */
[C---:B------:R-:W-:Y:S01]  /*89c0*/  @!P0 IADD3 R13, P5, P4, R12.reuse, R98, R142 ;  /* 0x000000620c0d8210 */ /* 0x040fe20007cbe08e */
[----:B------:R-:W-:Y:S01]  /*89d0*/  @!P0 IMAD.MOV.U32 R0, RZ, RZ, c[0x0][0x19c] ;  /* 0x00006700ff008624 */ /* 0x000fe200078e00ff */
[----:B------:R-:W-:Y:S01]  /*89e0*/  @!P0 LEA R22, P6, R12, R152, 0x1 ;  /* 0x000000980c168211 */ /* 0x000fe200078c08ff */
[----:B------:R1:W-:Y:S01]  /*89f0*/  @P0 STS [R155+0x1000], RZ ;  /* 0x001000ff9b000388 */ /* 0x0003e20000000800 */
[----:B------:R-:W-:Y:S02]  /*8a00*/  @!P0 LEA R14, P3, R2, R98, 0x6 ;  /* 0x00000062020e8211 */ /* 0x000fe400078630ff */
[----:B------:R-:W-:Y:S01]  /*8a10*/  @!P0 LEA.HI.X R23, R12, R147, R11, 0x1, P6 ;  /* 0x000000930c178211 */ /* 0x000fe200030f0c0b */
[----:B------:R1:W-:Y:S01]  /*8a20*/  @P0 STS [R155+0x1004], RZ ;  /* 0x001004ff9b000388 */ /* 0x0003e20000000800 */
[-C--:B------:R-:W-:Y:S02]  /*8a30*/  @!P0 LEA.HI.X R0, R2, R101.reuse, R0, 0x6, P3 ;  /* 0x0000006502008211 */ /* 0x080fe400018f3400 */
[----:B------:R-:W-:Y:S01]  /*8a40*/  @!P0 IADD3 R14, P3, R12, R14, RZ ;  /* 0x0000000e0c0e8210 */ /* 0x000fe20007f7e0ff */
[----:B------:R1:W-:Y:S01]  /*8a50*/  @P0 STS.64 [R155+0x1008], RZ ;  /* 0x001008ff9b000388 */ /* 0x0003e20000000a00 */
[----:B------:R-:W-:-:S02]  /*8a60*/  @!P0 IADD3.X R2, R11, R101, R141, P5, P4 ;  /* 0x000000650b028210 */ /* 0x000fc40002fe848d */
[----:B------:R-:W-:Y:S01]  /*8a70*/  @!P0 LEA R18, P4, R13, c[0x0][0x168], 0x1 ;  /* 0x00005a000d128a11 */ /* 0x000fe200078808ff */
        /* <DEDUP_REMOVED lines=33> */
.L_x_3701:
[----:B------:R-:W-:Y:S05]  /*8c90*/  BSYNC B0 ;  /* 0x0000000000007941 */ /* 0x000fea0003800000 */
.L_x_3700:
[----:B------:R-:W0:Y:S01]  /*8ca0*/  LDGDEPBAR ;  /* 0x00000000000079af */ /* 0x000e220000000000 */
[----:B------:R-:W-:-:S04]  /*8cb0*/  LEA R152, P0, R12, R152, 0x1 ;  /* 0x000000980c987211 */ /* 0x000fc800078008ff */
[----:B------:R-:W-:Y:S02]  /*8cc0*/  LEA.HI.X R147, R12, R147, R11, 0x1, P0 ;  /* 0x000000930c937211 */ /* 0x000fe400000f0c0b */
.L_x_3697:
[----:B------:R-:W-:Y:S02]  /*8cd0*/  FMNMX.FTZ R0, R4, R32, !PT ;  /* 0x0000002004007209 */ /* 0x000fe40007810000 */
[----:B------:R-:W-:Y:S02]  /*8ce0*/  SHF.L.U32 R136, R3, 0x1, RZ ;  /* 0x0000000103887819 */ /* 0x000fe400000006ff */
[----:B------:R-:W-:Y:S02]  /*8cf0*/  FMNMX.FTZ R0, R31, R0, !PT ;  /* 0x000000001f007209 */ /* 0x000fe40007810000 */
[----:B------:R-:W-:Y:S01]  /*8d00*/  LEA R135, R30, R136, 0x1 ;  /* 0x000000881e877211 */ /* 0x000fe200078e08ff */
[----:B------:R-:W-:Y:S01]  /*8d10*/  LDSM.16.MT88.4 R76, [R136+0x3000] ;  /* 0x00300000884c783b */ /* 0x000fe20000004200 */
[----:B------:R-:W-:-:S03]  /*8d20*/  FMNMX.FTZ R0, R33, R0, !PT ;  /* 0x0000000021007209 */ /* 0x000fc60007810000 */
[----:B--2---:R-:W-:Y:S01]  /*8d30*/  LDSM.16.MT88.4 R12, [R136+0x3400] ;  /* 0x00340000880c783b */ /* 0x004fe20000004200 */
        /* <DEDUP_REMOVED lines=29> */
[----:B--2---:R-:W-:Y:S02]  /*8f10*/  FMNMX.FTZ R11, R0, R11, !PT ;  /* 0x0000000b000b7209 */ /* 0x004fe40007810000 */
[----:B------:R-:W-:-:S03]  /*8f20*/  FMNMX.FTZ R0, R6, R7, !PT ;  /* 0x0000000706007209 */ /* 0x000fc60007810000 */
[----:B------:R-:W2:Y:S01]  /*8f30*/  SHFL.BFLY PT, R2, R11, 0x1, 0x1f ;  /* 0x0c201f000b027f89 */ /* 0x000ea200000e0000 */
[----:B------:R-:W-:-:S04]  /*8f40*/  FMNMX.FTZ R0, R5, R0, !PT ;  /* 0x0000000005007209 */ /* 0x000fc80007810000 */
[----:B------:R-:W-:-:S04]  /*8f50*/  FMNMX.FTZ R0, R73, R0, !PT ;  /* 0x0000000049007209 */ /* 0x000fc80007810000 */
[----:B------:R-:W-:-:S04]  /*8f60*/  FMNMX.FTZ R0, R75, R0, !PT ;  /* 0x000000004b007209 */ /* 0x000fc80007810000 */
[----:B------:R-:W-:-:S04]  /*8f70*/  FMNMX.FTZ R0, R115, R0, !PT ;  /* 0x0000000073007209 */ /* 0x000fc80007810000 */
[----:B------:R-:W-:-:S04]  /*8f80*/  FMNMX.FTZ R0, R74, R0, !PT ;  /* 0x000000004a007209 */ /* 0x000fc80007810000 */
[----:B------:R-:W-:Y:S02]  /*8f90*/  FMNMX.FTZ R0, R72, R0, !PT ;  /* 0x0000000048007209 */ /* 0x000fe40007810000 */
        /* <DEDUP_REMOVED lines=22> */
[--C-:B-1----:R-:W-:Y:S01]  /*9100*/  FFMA.FTZ R27, R9, c[0x0][0x23c], -R49.reuse ;  /* 0x00008f00091b7a23 */ /* 0x102fe20000010831 */
[----:B------:R-:W-:Y:S01]  /*9110*/  FMNMX.FTZ R0, R91, R0, !PT ;  /* 0x000000005b007209 */ /* 0x000fe20007810000 */
[--C-:B------:R-:W-:Y:S02]  /*9120*/  FFMA.FTZ R22, R10, c[0x0][0x23c], -R49.reuse ;  /* 0x00008f000a167a23 */ /* 0x100fe40000010831 */
[----:B------:R-:W-:Y:S01]  /*9130*/  LDSM.16.MT88.4 R8, [R135+0x3400] ;  /* 0x003400008708783b */ /* 0x000fe20000004200 */
        /* <DEDUP_REMOVED lines=15> */
[----:B------:R-:W-:Y:S01]  /*9230*/  LDSM.16.MT88.4 R16, [R136+0x3800] ;  /* 0x003800008810783b */ /* 0x000fe20000004200 */
        /* <DEDUP_REMOVED lines=18> */
[----:B------:R-:W-:Y:S01]  /*9360*/  FMNMX.FTZ R0, R44, R0, !PT ;  /* 0x000000002c007209 */ /* 0x000fe20007810000 */
[----:B------:R-:W-:Y:S02]  /*9370*/  FADD.FTZ R108, R110, R108 ;  /* 0x0000006c6e6c7221 */ /* 0x000fe40000010000 */
[----:B------:R-:W-:Y:S01]  /*9380*/  MUFU.EX2 R55, R55 ;  /* 0x0000003700377308 */ /* 0x000fe20000000800 */
[----:B------:R-:W-:Y:S01]  /*9390*/  FMNMX.FTZ R0, R38, R0, !PT ;  /* 0x0000000026007209 */ /* 0x000fe20007810000 */
[----:B------:R-:W-:-:S02]  /*93a0*/  FADD.FTZ R108, R101, R108 ;  /* 0x0000006c656c7221 */ /* 0x000fc40000010000 */
[--C-:B------:R-:W-:Y:S01]  /*93b0*/  FFMA.FTZ R30, R117, c[0x0][0x23c], -R49.reuse ;  /* 0x00008f00751e7a23 */ /* 0x100fe20000010831 */
[----:B------:R-:W-:Y:S01]  /*93c0*/  FMNMX.FTZ R0, R35, R0, !PT ;  /* 0x0000000023007209 */ /* 0x000fe20007810000 */
[----:B------:R-:W-:Y:S02]  /*93d0*/  FADD.FTZ R108, R93, R108 ;  /* 0x0000006c5d6c7221 */ /* 0x000fe40000010000 */
[----:B------:R-:W-:Y:S01]  /*93e0*/  MUFU.EX2 R54, R54 ;  /* 0x0000003600367308 */ /* 0x000fe20000000800 */
[----:B------:R-:W-:Y:S01]  /*93f0*/  FMNMX.FTZ R0, R29, R0, !PT ;  /* 0x000000001d007209 */ /* 0x000fe20007810000 */
[--C-:B------:R-:W-:Y:S02]  /*9400*/  FFMA.FTZ R47, R47, c[0x0][0x23c], -R49.reuse ;  /* 0x00008f002f2f7a23 */ /* 0x100fe40000010831 */
[----:B------:R-:W-:Y:S01]  /*9410*/  FFMA.FTZ R160, R43, c[0x0][0x23c], -R49 ;  /* 0x00008f002ba07a23 */ /* 0x000fe20000010831 */
        /* <DEDUP_REMOVED lines=18> */
[--C-:B------:R-:W-:Y:S01]  /*9540*/  FFMA.FTZ R105, R7, c[0x0][0x23c], -R31.reuse ;  /* 0x00008f0007697a23 */ /* 0x100fe2000001081f */
[----:B------:R-:W-:Y:S01]  /*9550*/  MUFU.EX2 R26, R26 ;  /* 0x0000001a001a7308 */ /* 0x000fe20000000800 */
[--C-:B------:R-:W-:Y:S02]  /*9560*/  FFMA.FTZ R107, R5, c[0x0][0x23c], -R31.reuse ;  /* 0x00008f00056b7a23 */ /* 0x100fe4000001081f */
[----:B------:R-:W1:Y:S01]  /*9570*/  LDSM.16.MT88.4 R4, [R135+0x3000] ;  /* 0x003000008704783b */ /* 0x000e620000004200 */
[--C-:B------:R-:W-:Y:S02]  /*9580*/  FFMA.FTZ R100, R73, c[0x0][0x23c], -R31.reuse ;  /* 0x00008f0049647a23 */ /* 0x100fe4000001081f */
[--C-:B------:R-:W-:Y:S02]  /*9590*/  FFMA.FTZ R99, R75, c[0x0][0x23c], -R31.reuse ;  /* 0x00008f004b637a23 */ /* 0x100fe4000001081f */
        /* <DEDUP_REMOVED lines=19> */
[----:B------:R-:W-:Y:S02]  /*96d0*/  FFMA.FTZ R62, R62, c[0x0][0x23c], -R31 ;  /* 0x00008f003e3e7a23 */ /* 0x000fe4000001081f */
[----:B------:R-:W-:Y:S01]  /*96e0*/  MUFU.EX2 R99, R99 ;  /* 0x0000006300637308 */ /* 0x000fe20000000800 */
[----:B------:R-:W-:Y:S02]  /*96f0*/  FADD.FTZ R105, R106, R105 ;  /* 0x000000696a697221 */ /* 0x000fe40000010000 */
[--C-:B------:R-:W-:Y:S02]  /*9700*/  FFMA.FTZ R53, R53, c[0x0][0x23c], -R31.reuse ;  /* 0x00008f0035357a23 */ /* 0x100fe4000001081f */
[--C-:B------:R-:W-:Y:S02]  /*9710*/  FFMA.FTZ R51, R51, c[0x0][0x23c], -R31.reuse ;  /* 0x00008f0033337a23 */ /* 0x100fe4000001081f */
[----:B------:R-:W-:Y:S01]  /*9720*/  FFMA.FTZ R50, R50, c[0x0][0x23c], -R31 ;  /* 0x00008f0032327a23 */ /* 0x000fe2000001081f */
[----:B---3--:R-:W-:Y:S01]  /*9730*/  F2FP.BF16.PACK_AB R71, R100, R107 ;  /* 0x0000006b6447723e */ /* 0x008fe200000010ff */
[----:B------:R-:W2:Y:S01]  /*9740*/  MUFU.EX2 R65, R65 ;  /* 0x0000004100417308 */ /* 0x000ea20000000800 */
[----:B------:R-:W-:-:S02]  /*9750*/  FADD.FTZ R107, R107, R105 ;  /* 0x000000696b6b7221 */ /* 0x000fc40000010000 */
[----:B------:R-:W-:Y:S02]  /*9760*/  FFMA.FTZ R113, R52, c[0x0][0x23c], -R31 ;  /* 0x00008f0034717a23 */ /* 0x000fe4000001081f */
[----:B------:R-:W-:Y:S01]  /*9770*/  FADD.FTZ R107, R100, R107 ;  /* 0x0000006b646b7221 */ /* 0x000fe20000010000 */
[C---:B------:R-:W-:Y:S01]  /*9780*/  HMMA.16816.F32.BF16 R80, R68.reuse, R76, RZ ;  /* 0x0000004c4450723c */ /* 0x040fe200000418ff */
[----:B------:R-:W-:Y:S01]  /*9790*/  FFMA.FTZ R59, R116, c[0x0][0x23c], -R49 ;  /* 0x00008f00743b7a23 */ /* 0x000fe20000010831 */
[----:B------:R-:W-:Y:S01]  /*97a0*/  MUFU.EX2 R67, R67 ;  /* 0x0000004300437308 */ /* 0x000fe20000000800 */
[--C-:B------:R-:W-:Y:S02]  /*97b0*/  FFMA.FTZ R48, R48, c[0x0][0x23c], -R31.reuse ;  /* 0x00008f0030307a23 */ /* 0x100fe4000001081f */
[--C-:B------:R-:W-:Y:S02]  /*97c0*/  FFMA.FTZ R42, R42, c[0x0][0x23c], -R31.reuse ;  /* 0x00008f002a2a7a23 */ /* 0x100fe4000001081f */
[--C-:B------:R-:W-:Y:S01]  /*97d0*/  FFMA.FTZ R46, R46, c[0x0][0x23c], -R31.reuse ;  /* 0x00008f002e2e7a23 */ /* 0x100fe2000001081f */
[----:B------:R-:W-:Y:S01]  /*97e0*/  HMMA.16816.F32.BF16 R76, R68, R78, RZ ;  /* 0x0000004e444c723c */ /* 0x000fe200000418ff */
[----:B------:R-:W-:Y:S01]  /*97f0*/  FFMA.FTZ R44, R44, c[0x0][0x23c], -R31 ;  /* 0x00008f002c2c7a23 */ /* 0x000fe2000001081f */
[----:B------:R-:W3:Y:S01]  /*9800*/  MUFU.EX2 R64, R64 ;  /* 0x0000004000407308 */ /* 0x000ee20000000800 */
[----:B------:R-:W-:-:S02]  /*9810*/  FFMA.FTZ R56, R114, c[0x0][0x23c], -R49 ;  /* 0x00008f0072387a23 */ /* 0x000fc40000010831 */
[----:B------:R-:W-:Y:S02]  /*9820*/  FFMA.FTZ R38, R38, c[0x0][0x23c], -R31 ;  /* 0x00008f0026267a23 */ /* 0x000fe4000001081f */
[----:B------:R-:W-:Y:S01]  /*9830*/  FFMA.FTZ R52, R109, c[0x0][0x23c], -R49 ;  /* 0x00008f006d347a23 */ /* 0x000fe20000010831 */
[C---:B-1----:R-:W-:Y:S01]  /*9840*/  HMMA.16816.F32.BF16 R72, R68.reuse, R4, RZ ;  /* 0x000000044448723c */ /* 0x042fe200000418ff */
[--C-:B------:R-:W-:Y:S01]  /*9850*/  FFMA.FTZ R35, R35, c[0x0][0x23c], -R31.reuse ;  /* 0x00008f0023237a23 */ /* 0x100fe2000001081f */
[----:B------:R-:W1:Y:S01]  /*9860*/  MUFU.EX2 R63, R63 ;  /* 0x0000003f003f7308 */ /* 0x000e620000000800 */
[--C-:B------:R-:W-:Y:S02]  /*9870*/  FFMA.FTZ R29, R29, c[0x0][0x23c], -R31.reuse ;  /* 0x00008f001d1d7a23 */ /* 0x100fe4000001081f */
[----:B------:R-:W-:Y:S02]  /*9880*/  FFMA.FTZ R159, R28, c[0x0][0x23c], -R31 ;  /* 0x00008f001c9f7a23 */ /* 0x000fe4000001081f */
[----:B------:R-:W-:Y:S01]  /*9890*/  F2FP.BF16.PACK_AB R4, R61, R92 ;  /* 0x0000005c3d04723e */ /* 0x000fe200000010ff */
[----:B------:R-:W-:Y:S01]  /*98a0*/  HMMA.16816.F32.BF16 R68, R68, R6, RZ ;  /* 0x000000064444723c */ /* 0x000fe200000418ff */
[----:B--2---:R-:W-:Y:S01]  /*98b0*/  F2FP.BF16.PACK_AB R5, R65, R99 ;  /* 0x000000634105723e */ /* 0x004fe200000010ff */
[----:B------:R-:W2:Y:S01]  /*98c0*/  MUFU.EX2 R57, R57 ;  /* 0x0000003900397308 */ /* 0x000ea20000000800 */
[----:B------:R-:W-:-:S02]  /*98d0*/  FADD.FTZ R92, R92, R108 ;  /* 0x0000006c5c5c7221 */ /* 0x000fc40000010000 */
[----:B------:R-:W-:Y:S02]  /*98e0*/  FADD.FTZ R99, R99, R107 ;  /* 0x0000006b63637221 */ /* 0x000fe40000010000 */
[----:B------:R-:W-:Y:S01]  /*98f0*/  F2FP.BF16.PACK_AB R6, R55, R60 ;  /* 0x0000003c3706723e */ /* 0x000fe200000010ff */
[----:B------:R-:W-:Y:S01]  /*9900*/  FADD.FTZ R92, R61, R92 ;  /* 0x0000005c3d5c7221 */ /* 0x000fe20000010000 */
[----:B---3--:R-:W-:Y:S01]  /*9910*/  F2FP.BF16.PACK_AB R7, R64, R67 ;  /* 0x000000434007723e */ /* 0x008fe200000010ff */
        /* <DEDUP_REMOVED lines=8> */
[----:B-1----:R-:W-:Y:S01]  /*99a0*/  FADD.FTZ R67, R63, R67 ;  /* 0x000000433f437221 */ /* 0x002fe20000010000 */
[----:B------:R-:W-:Y:S01]  /*99b0*/  HMMA.16816.F32.BF16 R76, R4, R14, R76 ;  /* 0x0000000e044c723c */ /* 0x000fe2000004184c */
[----:B------:R-:W1:Y:S01]  /*99c0*/  LDSM.16.MT88.4 R12, [R135+0x3800] ;  /* 0x00380000870c783b */ /* 0x000e620000004200 */
[----:B------:R-:W4:Y:S01]  /*99d0*/  MUFU.EX2 R104, R104 ;  /* 0x0000006800687308 */ /* 0x000f220000000800 */
[----:B--2---:R-:W-:-:S05]  /*99e0*/  FADD.FTZ R67, R57, R67 ;  /* 0x0000004339437221 */ /* 0x004fca0000010000 */
[C---:B------:R-:W-:Y:S02]  /*99f0*/  HMMA.16816.F32.BF16 R72, R4.reuse, R8, R72 ;  /* 0x000000080448723c */ /* 0x040fe40000041848 */
[----:B------:R-:W2:Y:S06]  /*9a00*/  MUFU.EX2 R103, R103 ;  /* 0x0000006700677308 */ /* 0x000eac0000000800 */
[----:B------:R-:W-:Y:S01]  /*9a10*/  HMMA.16816.F32.BF16 R68, R4, R10, R68 ;  /* 0x0000000a0444723c */ /* 0x000fe20000041844 */
[----:B------:R-:W5:Y:S01]  /*9a20*/  LDSM.16.MT88.4 R8, [R136+0x3c00] ;  /* 0x003c00008808783b */ /* 0x000f620000004200 */
[----:B------:R-:W-:Y:S05]  /*9a30*/  MUFU.EX2 R102, R102 ;  /* 0x0000006600667308 */ /* 0x000fea0000000800 */
[----:B------:R-:W-:Y:S01]  /*9a40*/  F2FP.BF16.PACK_AB R4, R45, R54 ;  /* 0x000000362d04723e */ /* 0x000fe200000010ff */
[----:B------:R-:W-:Y:S01]  /*9a50*/  FADD.FTZ R54, R54, R60 ;  /* 0x0000003c36367221 */ /* 0x000fe20000010000 */
[----:B------:R-:W-:Y:S01]  /*9a60*/  F2FP.BF16.PACK_AB R5, R57, R63 ;  /* 0x0000003f3905723e */ /* 0x000fe200000010ff */
[----:B------:R-:W1:Y:S01]  /*9a70*/  MUFU.EX2 R111, R111 ;  /* 0x0000006f006f7308 */ /* 0x000e620000000800 */
[----:B------:R-:W-:Y:S01]  /*9a80*/  F2FP.BF16.PACK_AB R6, R40, R41 ;  /* 0x000000292806723e */ /* 0x000fe200000010ff */
[----:B------:R-:W-:Y:S01]  /*9a90*/  FADD.FTZ R54, R45, R54 ;  /* 0x000000362d367221 */ /* 0x000fe20000010000 */
[----:B---3--:R-:W-:Y:S01]  /*9aa0*/  F2FP.BF16.PACK_AB R7, R98, R66 ;  /* 0x000000426207723e */ /* 0x008fe200000010ff */
[----:B------:R-:W-:-:S02]  /*9ab0*/  FADD.FTZ R66, R66, R67 ;  /* 0x0000004342427221 */ /* 0x000fc40000010000 */
[----:B------:R-:W-:Y:S02]  /*9ac0*/  FADD.FTZ R54, R41, R54 ;  /* 0x0000003629367221 */ /* 0x000fe40000010000 */
[----:B------:R-:W-:Y:S01]  /*9ad0*/  MUFU.EX2 R25, R25 ;  /* 0x0000001900197308 */ /* 0x000fe20000000800 */
[----:B------:R-:W-:Y:S01]  /*9ae0*/  FADD.FTZ R66, R98, R66 ;  /* 0x0000004262427221 */ /* 0x000fe20000010000 */
[C---:B------:R-:W-:Y:S01]  /*9af0*/  HMMA.16816.F32.BF16 R80, R4.reuse, R16, R80 ;  /* 0x000000100450723c */ /* 0x040fe20000041850 */
[----:B------:R-:W-:Y:S02]  /*9b00*/  FADD.FTZ R40, R40, R54 ;  /* 0x0000003628287221 */ /* 0x000fe40000010000 */
[----:B----4-:R-:W-:Y:S02]  /*9b10*/  FADD.FTZ R66, R104, R66 ;  /* 0x0000004268427221 */ /* 0x010fe40000010000 */
[----:B------:R-:W-:Y:S01]  /*9b20*/  FADD.FTZ R40, R39, R40 ;  /* 0x0000002827287221 */ /* 0x000fe20000010000 */
[----:B------:R-:W3:Y:S02]  /*9b30*/  MUFU.EX2 R91, R91 ;  /* 0x0000005b005b7308 */ /* 0x000ee40000000800 */
[----:B------:R-:W-:Y:S01]  /*9b40*/  HMMA.16816.F32.BF16 R76, R4, R18, R76 ;  /* 0x00000012044c723c */ /* 0x000fe2000004184c */
[----:B------:R-:W4:Y:S01]  /*9b50*/  LDSM.16.MT88.4 R16, [R135+0x3c00] ;  /* 0x003c00008710783b */ /* 0x000f220000004200 */
[----:B------:R-:W-:-:S04]  /*9b60*/  FADD.FTZ R40, R37, R40 ;  /* 0x0000002825287221 */ /* 0x000fc80000010000 */
[----:B------:R-:W2:Y:S02]  /*9b70*/  MUFU.EX2 R58, R58 ;  /* 0x0000003a003a7308 */ /* 0x000ea40000000800 */
[C---:B-1----:R-:W-:Y:S06]  /*9b80*/  HMMA.16816.F32.BF16 R72, R4.reuse, R12, R72 ;  /* 0x0000000c0448723c */ /* 0x042fec0000041848 */
[----:B------:R-:W-:Y:S02]  /*9b90*/  MUFU.EX2 R112, R112 ;  /* 0x0000007000707308 */ /* 0x000fe40000000800 */
[----:B------:R-:W-:Y:S01]  /*9ba0*/  HMMA.16816.F32.BF16 R68, R4, R14, R68 ;  /* 0x0000000e0444723c */ /* 0x000fe20000041844 */
[----:B------:R-:W1:Y:S05]  /*9bb0*/  LDSM.16.MT88.4 R12, [R136+0x4000] ;  /* 0x00400000880c783b */ /* 0x000e6a0000004200 */
[----:B------:R-:W1:Y:S01]  /*9bc0*/  MUFU.EX2 R62, R62 ;  /* 0x0000003e003e7308 */ /* 0x000e620000000800 */
[----:B------:R-:W-:-:S02]  /*9bd0*/  F2FP.BF16.PACK_AB R4, R37, R39 ;  /* 0x000000272504723e */ /* 0x000fc400000010ff */
[C---:B--2---:R-:W-:Y:S01]  /*9be0*/  F2FP.BF16.PACK_AB R5, R103.reuse, R104 ;  /* 0x000000686705723e */ /* 0x044fe200000010ff */
[----:B------:R-:W-:Y:S01]  /*9bf0*/  FADD.FTZ R103, R103, R66 ;  /* 0x0000004267677221 */ /* 0x000fe20000010000 */
[----:B------:R-:W-:Y:S01]  /*9c00*/  F2FP.BF16.PACK_AB R6, R33, R36 ;  /* 0x000000242106723e */ /* 0x000fe200000010ff */
[----:B------:R-:W-:Y:S01]  /*9c10*/  FADD.FTZ R36, R36, R40 ;  /* 0x0000002824247221 */ /* 0x000fe20000010000 */
[----:B------:R-:W-:Y:S01]  /*9c20*/  F2FP.BF16.PACK_AB R7, R111, R102 ;  /* 0x000000666f07723e */ /* 0x000fe200000010ff */
[----:B------:R-:W-:Y:S01]  /*9c30*/  MUFU.EX2 R24, R24 ;  /* 0x0000001800187308 */ /* 0x000fe20000000800 */
[----:B------:R-:W-:Y:S02]  /*9c40*/  FADD.FTZ R103, R102, R103 ;  /* 0x0000006766677221 */ /* 0x000fe40000010000 */
[----:B------:R-:W-:Y:S02]  /*9c50*/  FADD.FTZ R36, R33, R36 ;  /* 0x0000002421247221 */ /* 0x000fe40000010000 */
[----:B------:R-:W-:Y:S01]  /*9c60*/  FADD.FTZ R111, R111, R103 ;  /* 0x000000676f6f7221 */ /* 0x000fe20000010000 */
[----:B-----5:R-:W-:Y:S02]  /*9c70*/  HMMA.16816.F32.BF16 R80, R4, R8, R80 ;  /* 0x000000080450723c */ /* 0x020fe40000041850 */
[----:B------:R-:W2:Y:S01]  /*9c80*/  MUFU.EX2 R23, R23 ;  /* 0x0000001700177308 */ /* 0x000ea20000000800 */
[----:B---3--:R-:W-:-:S05]  /*9c90*/  FADD.FTZ R111, R91, R111 ;  /* 0x0000006f5b6f7221 */ /* 0x008fca0000010000 */
        /* <DEDUP_REMOVED lines=8> */
[----:B------:R-:W-:Y:S01]  /*9d20*/  F2FP.BF16.PACK_AB R4, R27, R32 ;  /* 0x000000201b04723e */ /* 0x000fe200000010ff */
[----:B------:R-:W-:Y:S01]  /*9d30*/  FADD.FTZ R32, R32, R36 ;  /* 0x0000002420207221 */ /* 0x000fe20000010000 */
[----:B------:R-:W-:Y:S01]  /*9d40*/  F2FP.BF16.PACK_AB R5, R58, R91 ;  /* 0x0000005b3a05723e */ /* 0x000fe200000010ff */
[----:B------:R-:W5:Y:S01]  /*9d50*/  MUFU.EX2 R51, R51 ;  /* 0x0000003300337308 */ /* 0x000f620000000800 */
[----:B------:R-:W-:Y:S01]  /*9d60*/  F2FP.BF16.PACK_AB R6, R25, R26 ;  /* 0x0000001a1906723e */ /* 0x000fe200000010ff */
[----:B------:R-:W-:Y:S01]  /*9d70*/  FADD.FTZ R32, R27, R32 ;  /* 0x000000201b207221 */ /* 0x000fe20000010000 */
[----:B-1----:R-:W-:Y:S01]  /*9d80*/  F2FP.BF16.PACK_AB R7, R62, R112 ;  /* 0x000000703e07723e */ /* 0x002fe200000010ff */
[----:B------:R-:W-:-:S02]  /*9d90*/  FADD.FTZ R58, R58, R111 ;  /* 0x0000006f3a3a7221 */ /* 0x000fc40000010000 */
[----:B------:R-:W-:Y:S02]  /*9da0*/  FADD.FTZ R26, R26, R32 ;  /* 0x000000201a1a7221 */ /* 0x000fe40000010000 */
[----:B------:R-:W-:Y:S01]  /*9db0*/  MUFU.EX2 R50, R50 ;  /* 0x0000003200327308 */ /* 0x000fe20000000800 */
[----:B------:R-:W-:Y:S01]  /*9dc0*/  FADD.FTZ R58, R112, R58 ;  /* 0x0000003a703a7221 */ /* 0x000fe20000010000 */
[----:B------:R-:W-:Y:S01]  /*9dd0*/  HMMA.16816.F32.BF16 R80, R4, R12, R80 ;  /* 0x0000000c0450723c */ /* 0x000fe20000041850 */
[----:B------:R-:W-:Y:S02]  /*9de0*/  FADD.FTZ R26, R25, R26 ;  /* 0x0000001a191a7221 */ /* 0x000fe40000010000 */
[----:B------:R-:W-:-:S03]  /*9df0*/  FADD.FTZ R58, R62, R58 ;  /* 0x0000003a3e3a7221 */ /* 0x000fc60000010000 */
[----:B------:R-:W1:Y:S02]  /*9e00*/  MUFU.EX2 R113, R113 ;  /* 0x0000007100717308 */ /* 0x000e640000000800 */
[C---:B------:R-:W-:Y:S01]  /*9e10*/  HMMA.16816.F32.BF16 R76, R4.reuse, R14, R76 ;  /* 0x0000000e044c723c */ /* 0x040fe2000004184c */
[----:B------:R-:W4:Y:S05]  /*9e20*/  LDSM.16.MT88.4 R12, [R135+0x4400] ;  /* 0x00440000870c783b */ /* 0x000f2a0000004200 */
[----:B------:R-:W-:Y:S02]  /*9e30*/  MUFU.EX2 R20, R20 ;  /* 0x0000001400147308 */ /* 0x000fe40000000800 */
[C---:B---3--:R-:W-:Y:S06]  /*9e40*/  HMMA.16816.F32.BF16 R72, R4.reuse, R8, R72 ;  /* 0x000000080448723c */ /* 0x048fec0000041848 */
[----:B------:R-:W3:Y:S02]  /*9e50*/  MUFU.EX2 R3, R3 ;  /* 0x0000000300037308 */ /* 0x000ee40000000800 */
[----:B------:R-:W-:Y:S01]  /*9e60*/  HMMA.16816.F32.BF16 R68, R4, R10, R68 ;  /* 0x0000000a0444723c */ /* 0x000fe20000041844 */
[----:B------:R-:W3:Y:S05]  /*9e70*/  LDSM.16.MT88.4 R8, [R136+0x4800] ;  /* 0x004800008808783b */ /* 0x000eea0000004200 */
[----:B------:R-:W-:Y:S01]  /*9e80*/  MUFU.EX2 R30, R30 ;  /* 0x0000001e001e7308 */ /* 0x000fe20000000800 */
[----:B--2---:R-:W-:Y:S01]  /*9e90*/  F2FP.BF16.PACK_AB R4, R23, R24 ;  /* 0x000000181704723e */ /* 0x004fe200000010ff */
        /* <DEDUP_REMOVED lines=10> */
[----:B----4-:R-:W-:Y:S01]  /*9f40*/  HMMA.16816.F32.BF16 R80, R4, R16, R80 ;  /* 0x000000100450723c */ /* 0x010fe20000041850 */
[----:B------:R-:W-:Y:S01]  /*9f50*/  FADD.FTZ R22, R21, R22 ;  /* 0x0000001615167221 */ /* 0x000fe20000010000 */
[----:B------:R-:W-:Y:S01]  /*9f60*/  MUFU.EX2 R48, R48 ;  /* 0x0000003000307308 */ /* 0x000fe20000000800 */
[----:B------:R-:W-:-:S05]  /*9f70*/  FADD.FTZ R50, R113, R50 ;  /* 0x0000003271327221 */ /* 0x000fca0000010000 */
[C---:B------:R-:W-:Y:S01]  /*9f80*/  HMMA.16816.F32.BF16 R76, R4.reuse, R18, R76 ;  /* 0x00000012044c723c */ /* 0x040fe2000004184c */
[----:B------:R-:W1:Y:S01]  /*9f90*/  LDSM.16.MT88.4 R16, [R135+0x4800] ;  /* 0x004800008710783b */ /* 0x000e620000004200 */
[----:B------:R-:W2:Y:S06]  /*9fa0*/  MUFU.EX2 R42, R42 ;  /* 0x0000002a002a7308 */ /* 0x000eac0000000800 */
[C---:B------:R-:W-:Y:S02]  /*9fb0*/  HMMA.16816.F32.BF16 R72, R4.reuse, R12, R72 ;  /* 0x0000000c0448723c */ /* 0x040fe40000041848 */
[----:B------:R-:W-:Y:S06]  /*9fc0*/  MUFU.EX2 R46, R46 ;  /* 0x0000002e002e7308 */ /* 0x000fec0000000800 */
[----:B------:R-:W-:Y:S01]  /*9fd0*/  HMMA.16816.F32.BF16 R68, R4, R14, R68 ;  /* 0x0000000e0444723c */ /* 0x000fe20000041844 */
[----:B------:R-:W4:Y:S01]  /*9fe0*/  LDSM.16.MT88.4 R12, [R136+0x4c00] ;  /* 0x004c0000880c783b */ /* 0x000f220000004200 */
[----:B------:R-:W5:Y:S05]  /*9ff0*/  MUFU.EX2 R44, R44 ;  /* 0x0000002c002c7308 */ /* 0x000f6a0000000800 */
[----:B---3--:R-:W-:Y:S01]  /*a000*/  F2FP.BF16.PACK_AB R4, R3, R20 ;  /* 0x000000140304723e */ /* 0x008fe200000010ff */
[----:B------:R-:W-:Y:S01]  /*a010*/  FADD.FTZ R20, R20, R22 ;  /* 0x0000001614147221 */ /* 0x000fe20000010000 */
[----:B--2---:R-:W-:Y:S01]  /*a020*/  F2FP.BF16.PACK_AB R5, R42, R48 ;  /* 0x000000302a05723e */ /* 0x004fe200000010ff */
[----:B------:R-:W2:Y:S01]  /*a030*/  MUFU.EX2 R56, R56 ;  /* 0x0000003800387308 */ /* 0x000ea20000000800 */
[----:B------:R-:W-:Y:S01]  /*a040*/  F2FP.BF16.PACK_AB R6, R59, R30 ;  /* 0x0000001e3b06723e */ /* 0x000fe200000010ff */
[----:B------:R-:W-:-:S02]  /*a050*/  FADD.FTZ R48, R48, R50 ;  /* 0x0000003230307221 */ /* 0x000fc40000010000 */
[----:B------:R-:W-:Y:S02]  /*a060*/  FADD.FTZ R20, R3, R20 ;  /* 0x0000001403147221 */ /* 0x000fe40000010000 */
[----:B------:R-:W-:Y:S01]  /*a070*/  FADD.FTZ R48, R42, R48 ;  /* 0x000000302a307221 */ /* 0x000fe20000010000 */
[----:B-----5:R-:W-:Y:S01]  /*a080*/  F2FP.BF16.PACK_AB R7, R44, R46 ;  /* 0x0000002e2c07723e */ /* 0x020fe200000010ff */
[----:B------:R-:W3:Y:S01]  /*a090*/  MUFU.EX2 R38, R38 ;  /* 0x0000002600267308 */ /* 0x000ee20000000800 */
[----:B------:R-:W-:Y:S02]  /*a0a0*/  FADD.FTZ R30, R30, R20 ;  /* 0x000000141e1e7221 */ /* 0x000fe40000010000 */
[----:B------:R-:W-:Y:S02]  /*a0b0*/  FADD.FTZ R46, R46, R48 ;  /* 0x000000302e2e7221 */ /* 0x000fe40000010000 */
[----:B------:R-:W-:Y:S01]  /*a0c0*/  FADD.FTZ R30, R59, R30 ;  /* 0x0000001e3b1e7221 */ /* 0x000fe20000010000 */
[----:B------:R-:W-:Y:S01]  /*a0d0*/  HMMA.16816.F32.BF16 R80, R4, R8, R80 ;  /* 0x000000080450723c */ /* 0x000fe20000041850 */
[----:B------:R-:W-:Y:S01]  /*a0e0*/  FADD.FTZ R46, R44, R46 ;  /* 0x0000002e2c2e7221 */ /* 0x000fe20000010000 */
[----:B------:R-:W5:Y:S01]  /*a0f0*/  MUFU.EX2 R52, R52 ;  /* 0x0000003400347308 */ /* 0x000f620000000800 */
[----:B--2---:R-:W-:-:S05]  /*a100*/  FADD.FTZ R30, R56, R30 ;  /* 0x0000001e381e7221 */ /* 0x004fca0000010000 */
[----:B------:R-:W-:Y:S01]  /*a110*/  HMMA.16816.F32.BF16 R76, R4, R10, R76 ;  /* 0x0000000a044c723c */ /* 0x000fe2000004184c */
[----:B------:R-:W2:Y:S01]  /*a120*/  LDSM.16.MT88.4 R8, [R135+0x4c00] ;  /* 0x004c00008708783b */ /* 0x000ea20000004200 */
[----:B------:R-:W4:Y:S01]  /*a130*/  MUFU.EX2 R47, R47 ;  /* 0x0000002f002f7308 */ /* 0x000f220000000800 */
[----:B---3--:R-:W-:-:S05]  /*a140*/  FADD.FTZ R46, R38, R46 ;  /* 0x0000002e262e7221 */ /* 0x008fca0000010000 */
[----:B-1----:R-:W-:Y:S02]  /*a150*/  HMMA.16816.F32.BF16 R72, R4, R16, R72 ;  /* 0x000000100448723c */ /* 0x002fe40000041848 */
[----:B------:R-:W1:Y:S01]  /*a160*/  MUFU.EX2 R160, R160 ;  /* 0x000000a000a07308 */ /* 0x000e620000000800 */
[----:B-----5:R-:W-:-:S05]  /*a170*/  FADD.FTZ R30, R52, R30 ;  /* 0x0000001e341e7221 */ /* 0x020fca0000010000 */
[----:B------:R-:W-:Y:S02]  /*a180*/  HMMA.16816.F32.BF16 R68, R4, R18, R68 ;  /* 0x000000120444723c */ /* 0x000fe40000041844 */
[----:B------:R-:W3:Y:S01]  /*a190*/  MUFU.EX2 R35, R35 ;  /* 0x0000002300237308 */ /* 0x000ee20000000800 */
[----:B----4-:R-:W-:-:S04]  /*a1a0*/  FADD.FTZ R30, R47, R30 ;  /* 0x0000001e2f1e7221 */ /* 0x010fc80000010000 */
[----:B------:R-:W-:-:S03]  /*a1b0*/  F2FP.BF16.PACK_AB R4, R52, R56 ;  /* 0x000000383404723e */ /* 0x000fc600000010ff */
[----:B------:R-:W4:Y:S01]  /*a1c0*/  MUFU.EX2 R29, R29 ;  /* 0x0000001d001d7308 */ /* 0x000f220000000800 */
[C---:B-1----:R-:W-:Y:S01]  /*a1d0*/  F2FP.BF16.PACK_AB R6, R160.reuse, R47 ;  /* 0x0000002fa006723e */ /* 0x042fe200000010ff */
[----:B------:R-:W-:-:S06]  /*a1e0*/  FADD.FTZ R160, R160, R30 ;  /* 0x0000001ea0a07221 */ /* 0x000fcc0000010000 */
[----:B------:R-:W1:Y:S01]  /*a1f0*/  MUFU.EX2 R159, R159 ;  /* 0x0000009f009f7308 */ /* 0x000e620000000800 */
[C---:B---3--:R-:W-:Y:S01]  /*a200*/  F2FP.BF16.PACK_AB R5, R35.reuse, R38 ;  /* 0x000000262305723e */ /* 0x048fe200000010ff */
[----:B------:R-:W-:-:S04]  /*a210*/  FADD.FTZ R46, R35, R46 ;  /* 0x0000002e232e7221 */ /* 0x000fc80000010000 */
[----:B----4-:R-:W-:Y:S01]  /*a220*/  FADD.FTZ R46, R29, R46 ;  /* 0x0000002e1d2e7221 */ /* 0x010fe20000010000 */
[----:B-1----:R-:W-:-:S03]  /*a230*/  F2FP.BF16.PACK_AB R7, R159, R29 ;  /* 0x0000001d9f07723e */ /* 0x002fc600000010ff */
[----:B------:R-:W-:-:S04]  /*a240*/  FADD.FTZ R159, R159, R46 ;  /* 0x0000002e9f9f7221 */ /* 0x000fc80000010000 */
[C---:B------:R-:W-:Y:S08]  /*a250*/  HMMA.16816.F32.BF16 R80, R4.reuse, R12, R80 ;  /* 0x0000000c0450723c */ /* 0x040ff00000041850 */
        /* <DEDUP_REMOVED lines=61> */
[----:B------:R-:W-:Y:S01]  /*a630*/  SHF.R.S32.HI R4, RZ, 0x1f, R6 ;  /* 0x0000001fff047819 */ /* 0x000fe20000011406 */
[----:B------:R-:W-:-:S04]  /*a640*/  IMAD.WIDE.U32 R8, R6, c[0x0][0x188], R8 ;  /* 0x0000620006087a25 */ /* 0x000fc800078e0008 */
[----:B------:R-:W-:Y:S01]  /*a650*/  IMAD R4, R4, c[0x0][0x188], RZ ;  /* 0x0000620004047a24 */ /* 0x000fe200078e02ff */
[----:B------:R-:W-:-:S03]  /*a660*/  MOV R7, R8 ;  /* 0x0000000800077202 */ /* 0x000fc60000000f00 */
[----:B------:R-:W-:-:S04]  /*a670*/  IMAD R4, R6, c[0x0][0x18c], R4 ;  /* 0x0000630006047a24 */ /* 0x000fc800078e0204 */
[----:B------:R-:W-:Y:S01]  /*a680*/  IMAD.IADD R6, R9, 0x1, R4 ;  /* 0x0000000109067824 */ /* 0x000fe200078e0204 */
[----:B------:R-:W-:Y:S05]  /*a690*/  BRA `(.L_x_3704) ;  /* 0x0000003000007947 */ /* 0x000fea0003800000 */
.L_x_3703:
[----:B------:R-:W-:-:S05]  /*a6a0*/  IMAD.MOV.U32 R7, RZ, RZ, c[0x0][0x1a0] ;  /* 0x00006800ff077624 */ /* 0x000fca00078e00ff */
[----:B------:R-:W-:-:S04]  /*a6b0*/  LEA R7, -R7, RZ, 0x7 ;  /* 0x000000ff07077211 */ /* 0x000fc800078e39ff */
[----:B------:R-:W-:Y:S02]  /*a6c0*/  SHF.R.S32.HI R6, RZ, 0x1f, R7 ;  /* 0x0000001fff067819 */ /* 0x000fe40000011407 */
.L_x_3704:
[----:B------:R-:W-:Y:S02]  /*a6d0*/  ISETP.GE.AND P0, PT, R84, c[0x0][0x220], PT ;  /* 0x0000880054007a0c */ /* 0x000fe40003f06270 */
[----:B------:R-:W-:-:S04]  /*a6e0*/  LEA R89, P5, R7, R89, 0x1 ;  /* 0x0000005907597211 */ /* 0x000fc800078a08ff */
[----:B------:R-:W-:-:S07]  /*a6f0*/  LEA.HI.X R88, R7, R88, R6, 0x1, P5 ;  /* 0x0000005807587211 */ /* 0x000fce00028f0c06 */
[----:B------:R-:W-:Y:S01]  /*a700*/  @!P0 IMAD.MOV.U32 R5, RZ, RZ, c[0x0][0x1a0] ;  /* 0x00006800ff058624 */ /* 0x000fe200078e00ff */
[-C--:B------:R-:W-:Y:S01]  /*a710*/  @!P0 IADD3 R8, P3, P1, R7, R96.reuse, R144 ;  /* 0x0000006007088210 */ /* 0x080fe2000797e090 */
[----:B------:R-:W-:Y:S01]  /*a720*/  @!P0 IMAD.MOV.U32 R3, RZ, RZ, c[0x0][0x1a0] ;  /* 0x00006800ff038624 */ /* 0x000fe200078e00ff */
[----:B------:R-:W-:Y:S01]  /*a730*/  @P0 STS [R155+0x3000], RZ ;  /* 0x003000ff9b000388 */ /* 0x000fe20000000800 */
[----:B------:R-:W-:Y:S01]  /*a740*/  @!P0 IMAD.MOV.U32 R94, RZ, RZ, R96 ;  /* 0x000000ffff5e8224 */ /* 0x000fe200078e0060 */
[----:B------:R-:W-:Y:S01]  /*a750*/  @!P0 LEA R9, P4, R5, R96, 0x6 ;  /* 0x0000006005098211 */ /* 0x000fe200078830ff */
[----:B------:R-:W-:Y:S01]  /*a760*/  @!P0 IMAD.MOV.U32 R4, RZ, RZ, c[0x0][0x1a4] ;  /* 0x00006900ff048624 */ /* 0x000fe200078e00ff */
[----:B------:R-:W-:Y:S01]  /*a770*/  @P0 STS [R155+0x3004], RZ ;  /* 0x003004ff9b000388 */ /* 0x000fe20000000800 */
[----:B------:R-:W-:Y:S02]  /*a780*/  @!P0 IMAD.MOV.U32 R10, RZ, RZ, c[0x0][0x1a4] ;  /* 0x00006900ff0a8624 */ /* 0x000fe400078e00ff */
[----:B------:R-:W-:Y:S01]  /*a790*/  @!P0 IMAD.WIDE.U32 R12, R3, 0x60, R94 ;  /* 0x00000060030c8825 */ /* 0x000fe200078e005e */
[-C--:B------:R-:W-:Y:S01]  /*a7a0*/  @!P0 IADD3.X R94, R6, R95.reuse, R143, P3, P1 ;  /* 0x0000005f065e8210 */ /* 0x080fe20001fe248f */
[----:B------:R-:W-:Y:S01]  /*a7b0*/  @P0 STS.64 [R155+0x3008], RZ ;  /* 0x003008ff9b000388 */ /* 0x000fe20000000a00 */
[----:B------:R-:W-:Y:S01]  /*a7c0*/  @!P0 LEA.HI.X R4, R5, R95, R4, 0x6, P4 ;  /* 0x0000005f05048211 */ /* 0x000fe200020f3404 */
[----:B------:R-:W-:Y:S01]  /*a7d0*/  @!P0 IMAD R10, R10, 0x60, RZ ;  /* 0x000000600a0a8824 */ /* 0x000fe200078e02ff */
[----:B------:R-:W-:-:S02]  /*a7e0*/  @!P0 IADD3 R9, P3, R7, R9, RZ ;  /* 0x0000000907098210 */ /* 0x000fc40007f7e0ff */
[----:B------:R-:W-:Y:S02]  /*a7f0*/  @!P0 LEA R14, P4, R8, c[0x0][0x170], 0x1 ;  /* 0x00005c00080e8a11 */ /* 0x000fe400078808ff */
[----:B------:R-:W-:Y:S01]  /*a800*/  @!P0 IADD3 R3, P1, R7, R12, RZ ;  /* 0x0000000c07038210 */ /* 0x000fe20007f3e0ff */
[----:B------:R-:W-:Y:S01]  /*a810*/  @!P0 IMAD.X R4, R6, 0x1, R4, P3 ;  /* 0x0000000106048824 */ /* 0x000fe200018e0604 */
[----:B------:R-:W-:Y:S01]  /*a820*/  @!P0 LEA.HI.X R15, R8, c[0x0][0x174], R94, 0x1, P4 ;  /* 0x00005d00080f8a11 */ /* 0x000fe200020f0c5e */
[----:B------:R-:W-:Y:S01]  /*a830*/  @!P0 IMAD.MOV.U32 R12, RZ, RZ, R89 ;  /* 0x000000ffff0c8224 */ /* 0x000fe200078e0059 */
[----:B------:R-:W-:Y:S01]  /*a840*/  @!P0 IADD3.X R10, R6, R13, R10, P1, !PT ;  /* 0x0000000d060a8210 */ /* 0x000fe20000ffe40a */
[----:B------:R-:W-:Y:S01]  /*a850*/  @!P0 IMAD.MOV.U32 R13, RZ, RZ, R88 ;  /* 0x000000ffff0d8224 */ /* 0x000fe200078e0058 */
[----:B------:R-:W-:Y:S02]  /*a860*/  @!P0 LEA R8, P3, R9, c[0x0][0x170], 0x1 ;  /* 0x00005c0009088a11 */ /* 0x000fe400078608ff */
[----:B------:R-:W-:-:S02]  /*a870*/  @!P0 LEA R6, P1, R3, c[0x0][0x170], 0x1 ;  /* 0x00005c0003068a11 */ /* 0x000fc400078208ff */
[----:B------:R-:W-:Y:S01]  /*a880*/  @!P0 LEA.HI.X R9, R9, c[0x0][0x174], R4, 0x1, P3 ;  /* 0x00005d0009098a11 */ /* 0x000fe200018f0c04 */
[----:B------:R-:W-:Y:S01]  /*a890*/  @!PT LDS RZ, [RZ] ;  /* 0x00000000fffff984 */ /* 0x000fe20000000800 */
[----:B------:R-:W-:Y:S01]  /*a8a0*/  @!PT LDS RZ, [RZ] ;  /* 0x00000000fffff984 */ /* 0x000fe20000000800 */
[----:B------:R-:W-:Y:S01]  /*a8b0*/  @!PT LDS RZ, [RZ] ;  /* 0x00000000fffff984 */ /* 0x000fe20000000800 */
[----:B------:R1:W-:Y:S01]  /*a8c0*/  @!P0 LDGSTS.E.BYPASS.LTC128B.128 [R155+0x3000], [R12.64] ;  /* 0x030000000c9b8fae */ /* 0x0003e2000b901d46 */
[----:B------:R-:W-:Y:S01]  /*a8d0*/  @!P0 LEA.HI.X R7, R3, c[0x0][0x174], R10, 0x1, P1 ;  /* 0x00005d0003078a11 */ /* 0x000fe200008f0c0a */
[----:B------:R-:W-:Y:S01]  /*a8e0*/  IMAD.SHL.U32 R3, R154, 0x80, RZ ;  /* 0x000000809a037824 */ /* 0x000fe200078e00ff */
[----:B------:R-:W-:Y:S01]  /*a8f0*/  ISETP.GE.AND P1, PT, R34, 0x3, PT ;  /* 0x000000032200780c */ /* 0x000fe20003f26270 */
[----:B------:R-:W-:Y:S03]  /*a900*/  @P0 STS.128 [R155+0x3800], RZ ;  /* 0x003800ff9b000388 */ /* 0x000fe60000000c00 */
[C---:B------:R-:W-:Y:S01]  /*a910*/  LOP3.LUT R32, R3.reuse, 0x8, R86, 0xfe, !PT ;  /* 0x0000000803207812 */ /* 0x040fe200078efe56 */
[----:B------:R-:W-:Y:S01]  /*a920*/  @!PT LDS RZ, [RZ] ;  /* 0x00000000fffff984 */ /* 0x000fe20000000800 */
[----:B------:R-:W-:Y:S01]  /*a930*/  @!PT LDS RZ, [RZ] ;  /* 0x00000000fffff984 */ /* 0x000fe20000000800 */
[----:B------:R-:W-:Y:S01]  /*a940*/  @!PT LDS RZ, [RZ] ;  /* 0x00000000fffff984 */ /* 0x000fe20000000800 */
[----:B------:R1:W-:Y:S01]  /*a950*/  @!P0 LDGSTS.E.BYPASS.LTC128B.128 [R155+0x3800], [R14.64] ;  /* 0x038000000e9b8fae */ /* 0x0003e2000b901d46 */
[----:B------:R-:W-:-:S02]  /*a960*/  LOP3.LUT R105, R3, R86, RZ, 0xfc, !PT ;  /* 0x0000005603697212 */ /* 0x000fc400078efcff */
[C---:B------:R-:W-:Y:S01]  /*a970*/  ISETP.GE.AND P6, PT, R32.reuse, R87, PT ;  /* 0x000000572000720c */ /* 0x040fe20003fc6270 */
[----:B------:R-:W-:Y:S01]  /*a980*/  @P0 STS.128 [R155+0x4000], RZ ;  /* 0x004000ff9b000388 */ /* 0x000fe20000000c00 */
[----:B------:R-:W-:-:S03]  /*a990*/  ISETP.GE.AND P5, PT, R32, R90, PT ;  /* 0x0000005a2000720c */ /* 0x000fc60003fa6270 */
        /* <DEDUP_REMOVED lines=12> */
[----:B------:R-:W-:Y:S04]  /*aa60*/  LDSM.16.M88.4 R44, [R139] ;  /* 0x000000008b2c783b */ /* 0x000fe80000000200 */
[----:B--2---:R-:W1:Y:S04]  /*aa70*/  LDSM.16.M88.4 R8, [R138+0x1800] ;  /* 0x001800008a08783b */ /* 0x004e680000000200 */
[----:B------:R-:W-:Y:S04]  /*aa80*/  LDSM.16.M88.4 R56, [R138+0x1c00] ;  /* 0x001c00008a38783b */ /* 0x000fe80000000200 */
[----:B---3--:R-:W2:Y:S04]  /*aa90*/  LDSM.16.M88.4 R4, [R134] ;  /* 0x000000008604783b */ /* 0x008ea80000000200 */
[----:B------:R-:W3:Y:S04]  /*aaa0*/  LDSM.16.M88.4 R64, [R137] ;  /* 0x000000008940783b */ /* 0x000ee80000000200 */
[----:B------:R-:W2:Y:S04]  /*aab0*/  LDSM.16.M88.4 R36, [R133] ;  /* 0x000000008524783b */ /* 0x000ea80000000200 */
[----:B------:R-:W2:Y:S04]  /*aac0*/  LDSM.16.M88.4 R28, [R138+0x2000] ;  /* 0x002000008a1c783b */ /* 0x000ea80000000200 */
[----:B------:R-:W2:Y:S01]  /*aad0*/  LDSM.16.M88.4 R60, [R132] ;  /* 0x00000000843c783b */ /* 0x000ea20000000200 */
[C---:B----4-:R-:W-:Y:S03]  /*aae0*/  HMMA.16816.F32.BF16 R20, R52.reuse, R16, RZ ;  /* 0x000000103414723c */ /* 0x050fe600000418ff */
[----:B------:R-:W4:Y:S04]  /*aaf0*/  LDSM.16.M88.4 R40, [R131] ;  /* 0x000000008328783b */ /* 0x000f280000000200 */
[----:B------:R-:W3:Y:S01]  /*ab00*/  LDSM.16.M88.4 R48, [R138+0x2400] ;  /* 0x002400008a30783b */ /* 0x000ee20000000200 */
[C---:B------:R-:W-:Y:S03]  /*ab10*/  HMMA.16816.F32.BF16 R16, R52.reuse, R18, RZ ;  /* 0x000000123410723c */ /* 0x040fe600000418ff */
[----:B------:R-:W0:Y:S05]  /*ab20*/  LDGDEPBAR ;  /* 0x00000000000079af */ /* 0x000e2a0000000000 */
[C---:B-----5:R-:W-:Y:S08]  /*ab30*/  HMMA.16816.F32.BF16 R24, R52.reuse, R94, RZ ;  /* 0x0000005e3418723c */ /* 0x060ff000000418ff */
[C---:B-1----:R-:W-:Y:S08]  /*ab40*/  HMMA.16816.F32.BF16 R12, R52.reuse, R8, RZ ;  /* 0x00000008340c723c */ /* 0x042ff000000418ff */
[----:B------:R-:W-:Y:S08]  /*ab50*/  HMMA.16816.F32.BF16 R8, R52, R10, RZ ;  /* 0x0000000a3408723c */ /* 0x000ff000000418ff */
[C---:B--2---:R-:W-:Y:S08]  /*ab60*/  HMMA.16816.F32.BF16 R20, R44.reuse, R4, R20 ;  /* 0x000000042c14723c */ /* 0x044ff00000041814 */
[----:B------:R-:W-:Y:S08]  /*ab70*/  HMMA.16816.F32.BF16 R16, R44, R6, R16 ;  /* 0x000000062c10723c */ /* 0x000ff00000041810 */
[C---:B------:R-:W-:Y:S08]  /*ab80*/  HMMA.16816.F32.BF16 R4, R52.reuse, R56, RZ ;  /* 0x000000383404723c */ /* 0x040ff000000418ff */
[----:B------:R-:W-:Y:S08]  /*ab90*/  HMMA.16816.F32.BF16 R56, R52, R58, RZ ;  /* 0x0000003a3438723c */ /* 0x000ff000000418ff */
[C---:B---3--:R-:W-:Y:S08]  /*aba0*/  HMMA.16816.F32.BF16 R24, R44.reuse, R66, R24 ;  /* 0x000000422c18723c */ /* 0x048ff00000041818 */
[C---:B------:R-:W-:Y:S08]  /*abb0*/  HMMA.16816.F32.BF16 R12, R44.reuse, R36, R12 ;  /* 0x000000242c0c723c */ /* 0x040ff0000004180c */
[----:B------:R-:W-:Y:S08]  /*abc0*/  HMMA.16816.F32.BF16 R8, R44, R38, R8 ;  /* 0x000000262c08723c */ /* 0x000ff00000041808 */
[----:B------:R-:W-:Y:S01]  /*abd0*/  HMMA.16816.F32.BF16 R36, R52, R28, RZ ;  /* 0x0000001c3424723c */ /* 0x000fe200000418ff */
[----:B------:R-:W-:-:S07]  /*abe0*/  FSEL R104, R26, -INF , !P5 ;  /* 0xff8000001a687808 */ /* 0x000fce0006800000 */
[C---:B------:R-:W-:Y:S07]  /*abf0*/  HMMA.16816.F32.BF16 R32, R44.reuse, R62, R56 ;  /* 0x0000003e2c20723c */ /* 0x040fee0000041838 */
[----:B------:R-:W-:Y:S01]  /*ac00*/  IADD3 R56, R105, 0x9, RZ ;  /* 0x0000000969387810 */ /* 0x000fe20007ffe0ff */
[----:B------:R-:W-:Y:S01]  /*ac10*/  HMMA.16816.F32.BF16 R4, R44, R60, R4 ;  /* 0x0000003c2c04723c */ /* 0x000fe20000041804 */
[----:B------:R-:W-:Y:S02]  /*ac20*/  FSEL R63, R24, -INF , !P6 ;  /* 0xff800000183f7808 */ /* 0x000fe40007000000 */
[----:B------:R-:W-:-:S02]  /*ac30*/  ISETP.GE.AND P6, PT, R56, R87, PT ;  /* 0x000000573800720c */ /* 0x000fc40003fc6270 */
[-C--:B------:R-:W-:Y:S02]  /*ac40*/  ISETP.GE.AND P5, PT, R56, R90.reuse, PT ;  /* 0x0000005a3800720c */ /* 0x080fe40003fa6270 */
[C-C-:B------:R-:W-:Y:S01]  /*ac50*/  LOP3.LUT R24, R3.reuse, 0x18, R86.reuse, 0xfe, !PT ;  /* 0x0000001803187812 */ /* 0x140fe200078efe56 */
[----:B----4-:R-:W-:Y:S01]  /*ac60*/  HMMA.16816.F32.BF16 R36, R44, R40, R36 ;  /* 0x000000282c24723c */ /* 0x010fe20000041824 */
[----:B------:R-:W-:Y:S01]  /*ac70*/  LOP3.LUT R60, R3, 0x10, R86, 0xfe, !PT ;  /* 0x00000010033c7812 */ /* 0x000fe200078efe56 */
[----:B------:R-:W-:Y:S01]  /*ac80*/  LDSM.16.M88.4 R56, [R138+0x2800] ;  /* 0x002800008a38783b */ /* 0x000fe20000000200 */
[----:B------:R-:W-:Y:S02]  /*ac90*/  FSEL R110, R25, -INF , !P6 ;  /* 0xff800000196e7808 */ /* 0x000fe40007000000 */
[----:B------:R-:W-:Y:S02]  /*aca0*/  FSEL R107, R27, -INF , !P5 ;  /* 0xff8000001b6b7808 */ /* 0x000fe40006800000 */
[C---:B------:R-:W-:Y:S01]  /*acb0*/  ISETP.GE.AND P6, PT, R24.reuse, R87, PT ;  /* 0x000000571800720c */ /* 0x040fe20003fc6270 */
[----:B------:R-:W-:Y:S01]  /*acc0*/  HMMA.16816.F32.BF16 R28, R52, R30, RZ ;  /* 0x0000001e341c723c */ /* 0x000fe200000418ff */
[----:B------:R-:W-:-:S02]  /*acd0*/  ISETP.GE.AND P5, PT, R24, R90, PT ;  /* 0x0000005a1800720c */ /* 0x000fc40003fa6270 */
[----:B------:R-:W1:Y:S01]  /*ace0*/  LDSM.16.M88.4 R24, [R130] ;  /* 0x000000008218783b */ /* 0x000e620000000200 */
[CC--:B------:R-:W-:Y:S02]  /*acf0*/  ISETP.GE.AND P4, PT, R60.reuse, R87.reuse, PT ;  /* 0x000000573c00720c */ /* 0x0c0fe40003f86270 */
[----:B------:R-:W-:Y:S02]  /*ad00*/  IADD3 R40, R105, 0x11, RZ ;  /* 0x0000001169287810 */ /* 0x000fe40007ffe0ff */
[----:B------:R-:W-:Y:S01]  /*ad10*/  ISETP.GE.AND P3, PT, R60, R90, PT ;  /* 0x0000005a3c00720c */ /* 0x000fe20003f66270 */
[----:B------:R-:W-:Y:S01]  /*ad20*/  HMMA.16816.F32.BF16 R92, R52, R92, RZ ;  /* 0x0000005c345c723c */ /* 0x000fe200000418ff */
[----:B------:R-:W-:Y:S02]  /*ad30*/  FSEL R111, R20, -INF , !P4 ;  /* 0xff800000146f7808 */ /* 0x000fe40006000000 */
[----:B------:R-:W-:Y:S02]  /*ad40*/  ISETP.GE.AND P4, PT, R40, R87, PT ;  /* 0x000000572800720c */ /* 0x000fe40003f86270 */
[----:B------:R-:W-:-:S02]  /*ad50*/  FSEL R122, R22, -INF , !P3 ;  /* 0xff800000167a7808 */ /* 0x000fc40005800000 */
[----:B------:R-:W-:Y:S02]  /*ad60*/  ISETP.GE.AND P3, PT, R40, R90, PT ;  /* 0x0000005a2800720c */ /* 0x000fe40003f66270 */
[----:B------:R-:W-:Y:S02]  /*ad70*/  FSEL R114, R21, -INF , !P4 ;  /* 0xff80000015727808 */ /* 0x000fe40006000000 */
[----:B------:R-:W-:Y:S02]  /*ad80*/  LOP3.LUT R20, R3, 0x20, R86, 0xfe, !PT ;  /* 0x0000002003147812 */ /* 0x000fe400078efe56 */
[----:B------:R-:W-:Y:S02]  /*ad90*/  IADD3 R21, R105, 0x19, RZ ;  /* 0x0000001969157810 */ /* 0x000fe40007ffe0ff */
[----:B------:R-:W-:Y:S01]  /*ada0*/  FSEL R120, R23, -INF , !P3 ;  /* 0xff80000017787808 */ /* 0x000fe20005800000 */
[----:B------:R-:W-:Y:S01]  /*adb0*/  HMMA.16816.F32.BF16 R28, R44, R42, R28 ;  /* 0x0000002a2c1c723c */ /* 0x000fe2000004181c */
[----:B------:R-:W-:Y:S01]  /*adc0*/  FSEL R117, R16, -INF , !P6 ;  /* 0xff80000010757808 */ /* 0x000fe20007000000 */
[----:B------:R-:W2:Y:S01]  /*add0*/  LDSM.16.M88.4 R40, [R129] ;  /* 0x000000008128783b */ /* 0x000ea20000000200 */
[----:B------:R-:W-:-:S02]  /*ade0*/  FSEL R118, R18, -INF , !P5 ;  /* 0xff80000012767808 */ /* 0x000fc40006800000 */
[CC--:B------:R-:W-:Y:S02]  /*adf0*/  ISETP.GE.AND P4, PT, R20.reuse, R87.reuse, PT ;  /* 0x000000571400720c */ /* 0x0c0fe40003f86270 */
[-C--:B------:R-:W-:Y:S01]  /*ae00*/  ISETP.GE.AND P3, PT, R20, R90.reuse, PT ;  /* 0x0000005a1400720c */ /* 0x080fe20003f66270 */
[----:B------:R-:W-:Y:S01]  /*ae10*/  HMMA.16816.F32.BF16 R92, R44, R64, R92 ;  /* 0x000000402c5c723c */ /* 0x000fe2000004185c */
[C---:B------:R-:W-:Y:S02]  /*ae20*/  ISETP.GE.AND P6, PT, R21.reuse, R87, PT ;  /* 0x000000571500720c */ /* 0x040fe40003fc6270 */
[----:B------:R-:W-:Y:S02]  /*ae30*/  ISETP.GE.AND P5, PT, R21, R90, PT ;  /* 0x0000005a1500720c */ /* 0x000fe40003fa6270 */
[----:B------:R-:W-:Y:S02]  /*ae40*/  LOP3.LUT R16, R3, 0x28, R86, 0xfe, !PT ;  /* 0x0000002803107812 */ /* 0x000fe400078efe56 */
[----:B------:R-:W-:Y:S01]  /*ae50*/  FSEL R125, R12, -INF , !P4 ;  /* 0xff8000000c7d7808 */ /* 0x000fe20006000000 */
[----:B------:R-:W-:Y:S01]  /*ae60*/  HMMA.16816.F32.BF16 R20, R52, R48, RZ ;  /* 0x000000303414723c */ /* 0x000fe200000418ff */
[----:B------:R-:W-:-:S02]  /*ae70*/  FSEL R109, R14, -INF , !P3 ;  /* 0xff8000000e6d7808 */ /* 0x000fc40005800000 */
[----:B------:R-:W-:Y:S02]  /*ae80*/  FSEL R124, R17, -INF , !P6 ;  /* 0xff800000117c7808 */ /* 0x000fe40007000000 */
[C---:B------:R-:W-:Y:S02]  /*ae90*/  ISETP.GE.AND P4, PT, R16.reuse, R87, PT ;  /* 0x000000571000720c */ /* 0x040fe40003f86270 */
[----:B------:R-:W-:Y:S01]  /*aea0*/  ISETP.GE.AND P3, PT, R16, R90, PT ;  /* 0x0000005a1000720c */ /* 0x000fe20003f66270 */
[----:B------:R-:W-:Y:S01]  /*aeb0*/  HMMA.16816.F32.BF16 R48, R52, R50, RZ ;  /* 0x000000323430723c */ /* 0x000fe200000418ff */
[----:B------:R-:W-:Y:S02]  /*aec0*/  IADD3 R17, R105, 0x29, RZ ;  /* 0x0000002969117810 */ /* 0x000fe40007ffe0ff */
[----:B------:R-:W-:Y:S02]  /*aed0*/  FSEL R127, R8, -INF , !P4 ;  /* 0xff800000087f7808 */ /* 0x000fe40006000000 */
[----:B------:R-:W-:-:S02]  /*aee0*/  FSEL R101, R10, -INF , !P3 ;  /* 0xff8000000a657808 */ /* 0x000fc40005800000 */
[CC--:B------:R-:W-:Y:S02]  /*aef0*/  ISETP.GE.AND P4, PT, R17.reuse, R87.reuse, PT ;  /* 0x000000571100720c */ /* 0x0c0fe40003f86270 */
[----:B------:R-:W-:Y:S02]  /*af00*/  ISETP.GE.AND P3, PT, R17, R90, PT ;  /* 0x0000005a1100720c */ /* 0x000fe40003f66270 */
[----:B------:R-:W-:Y:S02]  /*af10*/  IADD3 R18, R105, 0x21, RZ ;  /* 0x0000002169127810 */ /* 0x000fe40007ffe0ff */
[----:B------:R-:W-:Y:S02]  /*af20*/  FSEL R108, R11, -INF , !P3 ;  /* 0xff8000000b6c7808 */ /* 0x000fe40005800000 */
[----:B------:R-:W-:Y:S01]  /*af30*/  FSEL R115, R19, -INF , !P5 ;  /* 0xff80000013737808 */ /* 0x000fe20006800000 */
[----:B-1----:R-:W-:Y:S01]  /*af40*/  HMMA.16816.F32.BF16 R20, R44, R24, R20 ;  /* 0x000000182c14723c */ /* 0x002fe20000041814 */
[----:B------:R-:W-:-:S02]  /*af50*/  ISETP.GE.AND P6, PT, R18, R87, PT ;  /* 0x000000571200720c */ /* 0x000fc40003fc6270 */
[----:B------:R-:W-:Y:S02]  /*af60*/  ISETP.GE.AND P5, PT, R18, R90, PT ;  /* 0x0000005a1200720c */ /* 0x000fe40003fa6270 */
[----:B------:R-:W-:Y:S02]  /*af70*/  LOP3.LUT R16, R3, 0x30, R86, 0xfe, !PT ;  /* 0x0000003003107812 */ /* 0x000fe400078efe56 */
[----:B------:R-:W-:Y:S01]  /*af80*/  FSEL R24, R9, -INF , !P4 ;  /* 0xff80000009187808 */ /* 0x000fe20006000000 */
[----:B------:R-:W-:Y:S01]  /*af90*/  HMMA.16816.F32.BF16 R48, R44, R26, R48 ;  /* 0x0000001a2c30723c */ /* 0x000fe20000041830 */
[----:B------:R-:W1:Y:S01]  /*afa0*/  LDSM.16.M88.4 R8, [R138+0x2c00] ;  /* 0x002c00008a08783b */ /* 0x000e620000000200 */
[----:B------:R-:W-:Y:S02]  /*afb0*/  IADD3 R17, R105, 0x31, RZ ;  /* 0x0000003169117810 */ /* 0x000fe40007ffe0ff */
[----:B------:R-:W-:Y:S02]  /*afc0*/  FSEL R126, R13, -INF , !P6 ;  /* 0xff8000000d7e7808 */ /* 0x000fe40007000000 */
[----:B------:R-:W-:-:S02]  /*afd0*/  FSEL R102, R15, -INF , !P5 ;  /* 0xff8000000f667808 */ /* 0x000fc40006800000 */
[CC--:B------:R-:W-:Y:S01]  /*afe0*/  ISETP.GE.AND P6, PT, R16.reuse, R87.reuse, PT ;  /* 0x000000571000720c */ /* 0x0c0fe20003fc6270 */
[C---:B------:R-:W-:Y:S01]  /*aff0*/  HMMA.16816.F32.BF16 R12, R52.reuse, R56, RZ ;  /* 0x00000038340c723c */ /* 0x040fe200000418ff */
[----:B------:R-:W-:Y:S02]  /*b000*/  ISETP.GE.AND P5, PT, R16, R90, PT ;  /* 0x0000005a1000720c */ /* 0x000fe40003fa6270 */
[----:B------:R-:W-:Y:S02]  /*b010*/  LOP3.LUT R16, R3, 0x38, R86, 0xfe, !PT ;  /* 0x0000003803107812 */ /* 0x000fe400078efe56 */
[----:B------:R-:W-:Y:S02]  /*b020*/  ISETP.GE.AND P4, PT, R17, R87, PT ;  /* 0x000000571100720c */ /* 0x000fe40003f86270 */
[----:B------:R-:W-:Y:S01]  /*b030*/  FSEL R25, R4, -INF , !P6 ;  /* 0xff80000004197808 */ /* 0x000fe20007000000 */
[----:B------:R-:W-:Y:S01]  /*b040*/  HMMA.16816.F32.BF16 R56, R52, R58, RZ ;  /* 0x0000003a3438723c */ /* 0x000fe200000418ff */
[----:B------:R-:W-:-:S02]  /*b050*/  FSEL R106, R6, -INF , !P5 ;  /* 0xff800000066a7808 */ /* 0x000fc40006800000 */
[-C--:B------:R-:W-:Y:S02]  /*b060*/  ISETP.GE.AND P3, PT, R17, R90.reuse, PT ;  /* 0x0000005a1100720c */ /* 0x080fe40003f66270 */
[C---:B------:R-:W-:Y:S02]  /*b070*/  ISETP.GE.AND P6, PT, R16.reuse, R87, PT ;  /* 0x000000571000720c */ /* 0x040fe40003fc6270 */
[----:B------:R-:W-:Y:S02]  /*b080*/  ISETP.GE.AND P5, PT, R16, R90, PT ;  /* 0x0000005a1000720c */ /* 0x000fe40003fa6270 */
[----:B------:R-:W-:Y:S02]  /*b090*/  FSEL R26, R5, -INF , !P4 ;  /* 0xff800000051a7808 */ /* 0x000fe40006000000 */
[----:B------:R-:W-:Y:S02]  /*b0a0*/  IADD3 R4, R105, 0x39, RZ ;  /* 0x0000003969047810 */ /* 0x000fe40007ffe0ff */
[----:B------:R-:W-:-:S02]  /*b0b0*/  LOP3.LUT R5, R3, 0x40, R86, 0xfe, !PT ;  /* 0x0000004003057812 */ /* 0x000fc400078efe56 */
[----:B------:R-:W-:Y:S01]  /*b0c0*/  FSEL R99, R7, -INF , !P3 ;  /* 0xff80000007637808 */ /* 0x000fe20005800000 */
[C---:B--2---:R-:W-:Y:S01]  /*b0d0*/  HMMA.16816.F32.BF16 R12, R44.reuse, R40, R12 ;  /* 0x000000282c0c723c */ /* 0x044fe2000004180c */
[----:B------:R-:W-:Y:S02]  /*b0e0*/  FSEL R32, R32, -INF , !P6 ;  /* 0xff80000020207808 */ /* 0x000fe40007000000 */
[----:B------:R-:W-:Y:S02]  /*b0f0*/  FSEL R100, R34, -INF , !P5 ;  /* 0xff80000022647808 */ /* 0x000fe40006800000 */
[CC--:B------:R-:W-:Y:S02]  /*b100*/  ISETP.GE.AND P4, PT, R4.reuse, R87.reuse, PT ;  /* 0x000000570400720c */ /* 0x0c0fe40003f86270 */
[----:B------:R-:W-:Y:S01]  /*b110*/  ISETP.GE.AND P3, PT, R4, R90, PT ;  /* 0x0000005a0400720c */ /* 0x000fe20003f66270 */
[----:B------:R-:W-:Y:S01]  /*b120*/  HMMA.16816.F32.BF16 R56, R44, R42, R56 ;  /* 0x0000002a2c38723c */ /* 0x000fe20000041838 */
[----:B------:R-:W-:-:S02]  /*b130*/  ISETP.GE.AND P6, PT, R5, R87, PT ;  /* 0x000000570500720c */ /* 0x000fc40003fc6270 */
[----:B------:R-:W-:Y:S02]  /*b140*/  ISETP.GE.AND P5, PT, R5, R90, PT ;  /* 0x0000005a0500720c */ /* 0x000fe40003fa6270 */
[----:B------:R-:W-:Y:S02]  /*b150*/  LOP3.LUT R4, R3, 0x48, R86, 0xfe, !PT ;  /* 0x0000004803047812 */ /* 0x000fe400078efe56 */
        /* <DEDUP_REMOVED lines=9> */
[----:B------:R-:W2:Y:S01]  /*b1f0*/  LDSM.16.M88.4 R4, [R128] ;  /* 0x000000008004783b */ /* 0x000ea20000000200 */
[----:B------:R-:W-:Y:S01]  /*b200*/  IADD3 R16, R105, 0x49, RZ ;  /* 0x0000004969107810 */ /* 0x000fe20007ffe0ff */
[----:B------:R-:W-:-:S04]  /*b210*/  DEPBAR.LE SB0, 0x0 ;  /* 0x000080000000791a */ /* 0x000fc80000000000 */
[----:B------:R-:W-:Y:S02]  /*b220*/  FSEL R37, R37, -INF , !P6 ;  /* 0xff80000025257808 */ /* 0x000fe40007000000 */
[----:B------:R-:W-:Y:S01]  /*b230*/  FSEL R96, R39, -INF , !P5 ;  /* 0xff80000027607808 */ /* 0x000fe20006800000 */
[----:B------:R-:W-:Y:S01]  /*b240*/  BAR.SYNC.DEFER_BLOCKING 0x0 ;  /* 0x0000000000007b1d */ /* 0x000fe20000010000 */
[C---:B------:R-:W-:Y:S02]  /*b250*/  ISETP.GE.AND P6, PT, R16.reuse, R87, PT ;  /* 0x000000571000720c */ /* 0x040fe40003fc6270 */
[----:B------:R-:W-:Y:S02]  /*b260*/  ISETP.GE.AND P5, PT, R16, R90, PT ;  /* 0x0000005a1000720c */ /* 0x000fe40003fa6270 */
[----:B-1----:R-:W-:Y:S01]  /*b270*/  HMMA.16816.F32.BF16 R16, R52, R8, RZ ;  /* 0x000000083410723c */ /* 0x002fe200000418ff */
[----:B------:R-:W-:Y:S02]  /*b280*/  FSEL R29, R29, -INF , !P6 ;  /* 0xff8000001d1d7808 */ /* 0x000fe40007000000 */
[----:B------:R-:W-:-:S02]  /*b290*/  FSEL R67, R31, -INF , !P5 ;  /* 0xff8000001f437808 */ /* 0x000fc40006800000 */
[----:B------:R-:W-:Y:S02]  /*b2a0*/  LOP3.LUT R27, R3, 0x50, R86, 0xfe, !PT ;  /* 0x00000050031b7812 */ /* 0x000fe400078efe56 */
[----:B------:R-:W-:Y:S02]  /*b2b0*/  IADD3 R8, R105, 0x51, RZ ;  /* 0x0000005169087810 */ /* 0x000fe40007ffe0ff */
[----:B------:R-:W-:Y:S02]  /*b2c0*/  FSEL R91, R30, -INF , !P4 ;  /* 0xff8000001e5b7808 */ /* 0x000fe40006000000 */
[C---:B------:R-:W-:Y:S02]  /*b2d0*/  ISETP.GE.AND P6, PT, R8.reuse, R87, PT ;  /* 0x000000570800720c */ /* 0x040fe40003fc6270 */
[----:B------:R-:W-:Y:S02]  /*b2e0*/  ISETP.GE.AND P5, PT, R8, R90, PT ;  /* 0x0000005a0800720c */ /* 0x000fe40003fa6270 */
[----:B------:R-:W-:Y:S01]  /*b2f0*/  HMMA.16816.F32.BF16 R8, R52, R10, RZ ;  /* 0x0000000a3408723c */ /* 0x000fe200000418ff */
[----:B------:R-:W-:-:S02]  /*b300*/  FSEL R28, R28, -INF , !P3 ;  /* 0xff8000001c1c7808 */ /* 0x000fc40005800000 */
[C---:B------:R-:W-:Y:S02]  /*b310*/  ISETP.GE.AND P4, PT, R27.reuse, R90, PT ;  /* 0x0000005a1b00720c */ /* 0x040fe40003f86270 */
[----:B------:R-:W-:Y:S02]  /*b320*/  ISETP.GE.AND P3, PT, R27, R87, PT ;  /* 0x000000571b00720c */ /* 0x000fe40003f66270 */
[----:B------:R-:W-:Y:S02]  /*b330*/  LOP3.LUT R27, R3, 0x58, R86, 0xfe, !PT ;  /* 0x00000058031b7812 */ /* 0x000fe400078efe56 */
[----:B------:R-:W-:Y:S01]  /*b340*/  FSEL R66, R22, -INF , !P4 ;  /* 0xff80000016427808 */ /* 0x000fe20006000000 */
[----:B--2---:R-:W-:Y:S01]  /*b350*/  HMMA.16816.F32.BF16 R16, R44, R4, R16 ;  /* 0x000000042c10723c */ /* 0x004fe20000041810 */
[----:B------:R-:W-:Y:S02]  /*b360*/  FSEL R20, R20, -INF , !P3 ;  /* 0xff80000014147808 */ /* 0x000fe40005800000 */
[----:B------:R-:W-:-:S02]  /*b370*/  IADD3 R22, R105, 0x59, RZ ;  /* 0x0000005969167810 */ /* 0x000fc40007ffe0ff */
[CC--:B------:R-:W-:Y:S02]  /*b380*/  ISETP.GE.AND P3, PT, R27.reuse, R87.reuse, PT ;  /* 0x000000571b00720c */ /* 0x0c0fe40003f66270 */
[----:B------:R-:W-:Y:S02]  /*b390*/  ISETP.GE.AND P4, PT, R27, R90, PT ;  /* 0x0000005a1b00720c */ /* 0x000fe40003f86270 */
[----:B------:R-:W-:Y:S02]  /*b3a0*/  FSEL R55, R23, -INF , !P5 ;  /* 0xff80000017377808 */ /* 0x000fe40006800000 */
[----:B------:R-:W-:Y:S02]  /*b3b0*/  LOP3.LUT R23, R3, 0x60, R86, 0xfe, !PT ;  /* 0x0000006003177812 */ /* 0x000fe400078efe56 */
[----:B------:R-:W-:Y:S01]  /*b3c0*/  FSEL R21, R21, -INF , !P6 ;  /* 0xff80000015157808 */ /* 0x000fe20007000000 */
[----:B------:R-:W-:Y:S01]  /*b3d0*/  HMMA.16816.F32.BF16 R8, R44, R6, R8 ;  /* 0x000000062c08723c */ /* 0x000fe20000041808 */
[----:B------:R-:W-:-:S02]  /*b3e0*/  ISETP.GE.AND P6, PT, R22, R87, PT ;  /* 0x000000571600720c */ /* 0x000fc40003fc6270 */
[-C--:B------:R-:W-:Y:S02]  /*b3f0*/  ISETP.GE.AND P5, PT, R22, R90.reuse, PT ;  /* 0x0000005a1600720c */ /* 0x080fe40003fa6270 */
[----:B------:R-:W-:Y:S02]  /*b400*/  FSEL R22, R48, -INF , !P3 ;  /* 0xff80000030167808 */ /* 0x000fe40005800000 */
[----:B------:R-:W-:Y:S02]  /*b410*/  FSEL R61, R50, -INF , !P4 ;  /* 0xff800000323d7808 */ /* 0x000fe40006000000 */
[C---:B------:R-:W-:Y:S02]  /*b420*/  ISETP.GE.AND P3, PT, R23.reuse, R87, PT ;  /* 0x000000571700720c */ /* 0x040fe40003f66270 */
[----:B------:R-:W-:Y:S02]  /*b430*/  ISETP.GE.AND P4, PT, R23, R90, PT ;  /* 0x0000005a1700720c */ /* 0x000fe40003f86270 */
[----:B------:R-:W-:-:S02]  /*b440*/  IADD3 R30, R105, 0x61, RZ ;  /* 0x00000061691e7810 */ /* 0x000fc40007ffe0ff */
        /* <DEDUP_REMOVED lines=19> */
[C---:B------:R-:W-:Y:S02]  /*b580*/  IADD3 R5, R105.reuse, 0x71, RZ ;  /* 0x0000007169057810 */ /* 0x040fe40007ffe0ff */
[----:B------:R-:W-:Y:S02]  /*b590*/  IADD3 R4, R105, 0x1, RZ ;  /* 0x0000000169047810 */ /* 0x000fe40007ffe0ff */
[----:B------:R-:W-:Y:S02]  /*b5a0*/  FSEL R59, R59, -INF , !P5 ;  /* 0xff8000003b3b7808 */ /* 0x000fe40006800000 */
[----:B------:R-:W-:Y:S02]  /*b5b0*/  FSEL R119, R16, -INF , !P3 ;  /* 0xff80000010777808 */ /* 0x000fe40005800000 */
[----:B------:R-:W-:-:S02]  /*b5c0*/  ISETP.GE.AND P5, PT, R5, R90, PT ;  /* 0x0000005a0500720c */ /* 0x000fc40003fa6270 */
[-C--:B------:R-:W-:Y:S02]  /*b5d0*/  ISETP.GE.AND P3, PT, R4, R87.reuse, PT ;  /* 0x000000570400720c */ /* 0x080fe40003f66270 */
        /* <DEDUP_REMOVED lines=22> */
[----:B------:R-:W-:Y:S05]  /*b740*/  @!P1 BRA `(.L_x_3705) ;  /* 0x000006e000009947 */ /* 0x000fea0003800000 */
[----:B------:R-:W-:Y:S05]  /*b750*/  @!P2 BRA `(.L_x_3706) ;  /* 0x000003a00000a947 */ /* 0x000fea0003800000 */
[----:B------:R-:W-:Y:S02]  /*b760*/  IABS R6, c[0x0][0x2d0] ;  /* 0x0000b40000067a13 */ /* 0x000fe40000000000 */
        /* <DEDUP_REMOVED lines=57> */
.L_x_3706:
[----:B------:R-:W-:-:S05]  /*bb00*/  IMAD.MOV.U32 R8, RZ, RZ, c[0x0][0x198] ;  /* 0x00006600ff087624 */ /* 0x000fca00078e00ff */
[----:B------:R-:W-:-:S04]  /*bb10*/  LEA R8, -R8, RZ, 0x7 ;  /* 0x000000ff08087211 */ /* 0x000fc800078e39ff */
[----:B------:R-:W-:Y:S02]  /*bb20*/  SHF.R.S32.HI R7, RZ, 0x1f, R8 ;  /* 0x0000001fff077819 */ /* 0x000fe40000011408 */
.L_x_3707:
[----:B------:R-:W-:Y:S01]  /*bb30*/  @!P0 IMAD.MOV.U32 R6, RZ, RZ, c[0x0][0x198] ;  /* 0x00006600ff068624 */ /* 0x000fe200078e00ff */
[----:B------:R-:W-:Y:S01]  /*bb40*/  @!P0 IADD3 R10, P3, R142, R8, RZ ;  /* 0x000000088e0a8210 */ /* 0x000fe20007f7e0ff */
[----:B------:R-:W-:Y:S01]  /*bb50*/  @!P0 IMAD.MOV.U32 R3, RZ, RZ, c[0x0][0x19c] ;  /* 0x00006700ff038624 */ /* 0x000fe200078e00ff */
[----:B------:R-:W-:Y:S01]  /*bb60*/  @!P0 LEA R18, P4, R8, R152, 0x1 ;  /* 0x0000009808128211 */ /* 0x000fe200078808ff */
[----:B------:R1:W-:Y:S01]  /*bb70*/  @P0 STS [R155+0x1000], RZ ;  /* 0x001000ff9b000388 */ /* 0x0003e20000000800 */
[----:B------:R-:W-:Y:S01]  /*bb80*/  @!P0 LEA R11, P1, R6, R8, 0x6 ;  /* 0x00000008060b8211 */ /* 0x000fe200078230ff */
[----:B------:R-:W-:Y:S01]  /*bb90*/  @!P0 IMAD.X R9, R141, 0x1, R7, P3 ;  /* 0x000000018d098824 */ /* 0x000fe200018e0607 */
[-C--:B------:R-:W-:Y:S01]  /*bba0*/  @!P0 LEA R14, P3, R10, R152.reuse, 0x1 ;  /* 0x000000980a0e8211 */ /* 0x080fe200078608ff */
[----:B------:R1:W-:Y:S01]  /*bbb0*/  @P0 STS [R155+0x1004], RZ ;  /* 0x001004ff9b000388 */ /* 0x0003e20000000800 */
[----:B------:R-:W-:Y:S01]  /*bbc0*/  @!P0 LEA.HI.X R3, R6, R7, R3, 0x6, P1 ;  /* 0x0000000706038211 */ /* 0x000fe200008f3403 */
[----:B------:R-:W-:Y:S01]  /*bbd0*/  BSSY B0, `(.L_x_3708) ;  /* 0x0000022000007945 */ /* 0x000fe20003800000 */
[----:B------:R-:W-:Y:S01]  /*bbe0*/  @!P0 LEA R16, P1, R11, R152, 0x1 ;  /* 0x000000980b108211 */ /* 0x000fe200078208ff */
[----:B------:R1:W-:Y:S01]  /*bbf0*/  @P0 STS.64 [R155+0x1008], RZ ;  /* 0x001008ff9b000388 */ /* 0x0003e20000000a00 */
[----:B------:R-:W-:-:S02]  /*bc00*/  @!P0 LEA.HI.X R19, R8, R147, R7, 0x1, P4 ;  /* 0x0000009308138211 */ /* 0x000fc400020f0c07 */
[-C--:B------:R-:W-:Y:S02]  /*bc10*/  @!P0 LEA.HI.X R15, R10, R147.reuse, R9, 0x1, P3 ;  /* 0x000000930a0f8211 */ /* 0x080fe400018f0c09 */
[----:B------:R-:W-:Y:S01]  /*bc20*/  @!P0 LEA.HI.X R17, R11, R147, R3, 0x1, P1 ;  /* 0x000000930b118211 */ /* 0x000fe200008f0c03 */
        /* <DEDUP_REMOVED lines=28> */
.L_x_3709:
[----:B------:R-:W-:Y:S05]  /*bdf0*/  BSYNC B0 ;  /* 0x0000000000007941 */ /* 0x000fea0003800000 */
.L_x_3708:
[----:B------:R-:W0:Y:S01]  /*be00*/  LDGDEPBAR ;  /* 0x00000000000079af */ /* 0x000e220000000000 */
[----:B------:R-:W-:-:S04]  /*be10*/  LEA R152, P0, R8, R152, 0x1 ;  /* 0x0000009808987211 */ /* 0x000fc800078008ff */
[----:B------:R-:W-:Y:S02]  /*be20*/  LEA.HI.X R147, R8, R147, R7, 0x1, P0 ;  /* 0x0000009308937211 */ /* 0x000fe400000f0c07 */
.L_x_3705:
        /* <DEDUP_REMOVED lines=74> */
[----:B------:R-:W-:Y:S01]  /*c2d0*/  LDSM.16.MT88.4 R20, [R136+0x3400] ;  /* 0x003400008814783b */ /* 0x000fe20000004200 */
[----:B------:R-:W-:-:S02]  /*c2e0*/  FFMA.FTZ R43, R28, c[0x0][0x23c], -R65 ;  /* 0x00008f001c2b7a23 */ /* 0x000fc40000010841 */
        /* <DEDUP_REMOVED lines=10> */
[----:B------:R-:W-:Y:S01]  /*c390*/  LDSM.16.MT88.4 R24, [R135+0x3400] ;  /* 0x003400008718783b */ /* 0x000fe20000004200 */
[----:B------:R-:W-:Y:S01]  /*c3a0*/  FMNMX.FTZ R39, R55, R39, !PT ;  /* 0x0000002737277209 */ /* 0x000fe20007810000 */
[----:B------:R-:W-:Y:S01]  /*c3b0*/  MUFU.EX2 R95, R95 ;  /* 0x0000005f005f7308 */ /* 0x000fe20000000800 */
[----:B------:R-:W-:-:S02]  /*c3c0*/  FFMA.FTZ R52, R32, c[0x0][0x23c], -R65 ;  /* 0x00008f0020347a23 */ /* 0x000fc40000010841 */
[----:B------:R-:W-:Y:S01]  /*c3d0*/  FMNMX.FTZ R39, R61, R39, !PT ;  /* 0x000000273d277209 */ /* 0x000fe20007810000 */
[--C-:B------:R-:W-:Y:S01]  /*c3e0*/  FFMA.FTZ R51, R33, c[0x0][0x23c], -R65.reuse ;  /* 0x00008f0021337a23 */ /* 0x100fe20000010841 */
[----:B--2---:R-:W-:Y:S01]  /*c3f0*/  F2FP.BF16.PACK_AB R10, R105, R112 ;  /* 0x00000070690a723e */ /* 0x004fe200000010ff */
[--C-:B------:R-:W-:Y:S01]  /*c400*/  FFMA.FTZ R90, R125, c[0x0][0x23c], -R65.reuse ;  /* 0x00008f007d5a7a23 */ /* 0x100fe20000010841 */
[----:B------:R-:W-:Y:S01]  /*c410*/  FMNMX.FTZ R39, R62, R39, !PT ;  /* 0x000000273e277209 */ /* 0x000fe20007810000 */
[----:B------:R-:W1:Y:S01]  /*c420*/  MUFU.EX2 R94, R94 ;  /* 0x0000005e005e7308 */ /* 0x000e620000000800 */
[--C-:B------:R-:W-:Y:S02]  /*c430*/  FFMA.FTZ R87, R126, c[0x0][0x23c], -R65.reuse ;  /* 0x00008f007e577a23 */ /* 0x100fe40000010841 */
[----:B------:R-:W-:Y:S01]  /*c440*/  FMNMX.FTZ R39, R60, R39, !PT ;  /* 0x000000273c277209 */ /* 0x000fe20007810000 */
[----:B------:R-:W-:-:S03]  /*c450*/  FFMA.FTZ R63, R127, c[0x0][0x23c], -R65 ;  /* 0x00008f007f3f7a23 */ /* 0x000fc60000010841 */
        /* <DEDUP_REMOVED lines=12> */
[----:B--2---:R-:W-:-:S03]  /*c520*/  F2FP.BF16.PACK_AB R34, R92, R93 ;  /* 0x0000005d5c22723e */ /* 0x004fc600000010ff */
        /* <DEDUP_REMOVED lines=28> */
[----:B------:R-:W-:Y:S02]  /*c6f0*/  FMUL.FTZ R4, R4, c[0x0][0x23c] ;  /* 0x00008f0004047a20 */ /* 0x000fe40000410000 */
        /* <DEDUP_REMOVED lines=10> */
[----:B------:R-:W-:Y:S01]  /*c7a0*/  FFMA.FTZ R53, R53, c[0x0][0x23c], -R45 ;  /* 0x00008f0035357a23 */ /* 0x000fe2000001082d */
[----:B------:R-:W-:Y:S01]  /*c7b0*/  MUFU.EX2 R104, R104 ;  /* 0x0000006800687308 */ /* 0x000fe20000000800 */
[----:B-1----:R-:W-:Y:S01]  /*c7c0*/  F2FP.BF16.PACK_AB R9, R110, R111 ;  /* 0x0000006f6e09723e */ /* 0x002fe200000010ff */
[----:B--2---:R-:W1:Y:S06]  /*c7d0*/  LDSM.16.MT88.4 R4, [R135+0x3000] ;  /* 0x003000008704783b */ /* 0x004e6c0000004200 */
[----:B------:R-:W2:Y:S01]  /*c7e0*/  MUFU.EX2 R107, R107 ;  /* 0x0000006b006b7308 */ /* 0x000ea20000000800 */
[----:B---3--:R-:W-:-:S02]  /*c7f0*/  FMUL.FTZ R14, R82, R114 ;  /* 0x00000072520e7220 */ /* 0x008fc40000410000 */
[-C--:B------:R-:W-:Y:S02]  /*c800*/  FMUL.FTZ R15, R83, R114.reuse ;  /* 0x00000072530f7220 */ /* 0x080fe40000410000 */
[-C--:B------:R-:W-:Y:S02]  /*c810*/  FMUL.FTZ R78, R78, R114.reuse ;  /* 0x000000724e4e7220 */ /* 0x080fe40000410000 */
[-C--:B------:R-:W-:Y:S01]  /*c820*/  FMUL.FTZ R79, R79, R114.reuse ;  /* 0x000000724f4f7220 */ /* 0x080fe20000410000 */
[----:B------:R-:W3:Y:S01]  /*c830*/  MUFU.EX2 R117, R2 ;  /* 0x0000000200757308 */ /* 0x000ee20000000800 */
[-C--:B------:R-:W-:Y:S02]  /*c840*/  FMUL.FTZ R30, R74, R114.reuse ;  /* 0x000000724a1e7220 */ /* 0x080fe40000410000 */
[-C--:B------:R-:W-:Y:S02]  /*c850*/  FMUL.FTZ R31, R75, R114.reuse ;  /* 0x000000724b1f7220 */ /* 0x080fe40000410000 */
[----:B------:R-:W-:-:S02]  /*c860*/  FMUL.FTZ R70, R70, R114 ;  /* 0x0000007246467220 */ /* 0x000fc40000410000 */
[----:B------:R-:W-:Y:S01]  /*c870*/  FMUL.FTZ R71, R71, R114 ;  /* 0x0000007247477220 */ /* 0x000fe20000410000 */
[----:B--2---:R-:W-:Y:S01]  /*c880*/  F2FP.BF16.PACK_AB R11, R107, R104 ;  /* 0x000000686b0b723e */ /* 0x004fe200000010ff */
[--C-:B------:R-:W-:Y:S01]  /*c890*/  FFMA.FTZ R74, R106, c[0x0][0x23c], -R45.reuse ;  /* 0x00008f006a4a7a23 */ /* 0x100fe2000001082d */
[----:B------:R-:W-:Y:S01]  /*c8a0*/  MUFU.EX2 R42, R42 ;  /* 0x0000002a002a7308 */ /* 0x000fe20000000800 */
[--C-:B------:R-:W-:Y:S02]  /*c8b0*/  FFMA.FTZ R75, R100, c[0x0][0x23c], -R45.reuse ;  /* 0x00008f00644b7a23 */ /* 0x100fe4000001082d */
[--C-:B------:R-:W-:Y:S02]  /*c8c0*/  FFMA.FTZ R83, R91, c[0x0][0x23c], -R45.reuse ;  /* 0x00008f005b537a23 */ /* 0x100fe4000001082d */
[----:B------:R-:W-:Y:S02]  /*c8d0*/  FFMA.FTZ R82, R96, c[0x0][0x23c], -R45 ;  /* 0x00008f0060527a23 */ /* 0x000fe4000001082d */
[-C--:B---3--:R-:W-:Y:S01]  /*c8e0*/  FMUL.FTZ R12, R80, R117.reuse ;  /* 0x00000075500c7220 */ /* 0x088fe20000410000 */
[----:B------:R-:W-:Y:S01]  /*c8f0*/  MUFU.EX2 R74, R74 ;  /* 0x0000004a004a7308 */ /* 0x000fe20000000800 */
[----:B------:R-:W-:-:S02]  /*c900*/  FMUL.FTZ R13, R81, R117 ;  /* 0x00000075510d7220 */ /* 0x000fc40000410000 */
[-C--:B------:R-:W-:Y:S02]  /*c910*/  FMUL.FTZ R76, R76, R117.reuse ;  /* 0x000000754c4c7220 */ /* 0x080fe40000410000 */
[-C--:B------:R-:W-:Y:S02]  /*c920*/  FMUL.FTZ R77, R77, R117.reuse ;  /* 0x000000754d4d7220 */ /* 0x080fe40000410000 */
[----:B------:R-:W-:Y:S01]  /*c930*/  FMUL.FTZ R28, R72, R117 ;  /* 0x00000075481c7220 */ /* 0x000fe20000410000 */
[----:B------:R-:W-:Y:S01]  /*c940*/  HMMA.16816.F32.BF16 R12, R8, R16, R12 ;  /* 0x00000010080c723c */ /* 0x000fe2000004180c */
[--C-:B------:R-:W-:Y:S01]  /*c950*/  FFMA.FTZ R2, R122, c[0x0][0x23c], -R45.reuse ;  /* 0x00008f007a027a23 */ /* 0x100fe2000001082d */
[----:B------:R-:W-:Y:S01]  /*c960*/  MUFU.EX2 R75, R75 ;  /* 0x0000004b004b7308 */ /* 0x000fe20000000800 */
[--C-:B------:R-:W-:Y:S02]  /*c970*/  FFMA.FTZ R80, R120, c[0x0][0x23c], -R45.reuse ;  /* 0x00008f0078507a23 */ /* 0x100fe4000001082d */
[----:B------:R-:W-:-:S02]  /*c980*/  FFMA.FTZ R72, R115, c[0x0][0x23c], -R45 ;  /* 0x00008f0073487a23 */ /* 0x000fc4000001082d */
[-C--:B------:R-:W-:Y:S01]  /*c990*/  FMUL.FTZ R29, R73, R117.reuse ;  /* 0x00000075491d7220 */ /* 0x080fe20000410000 */
[C---:B------:R-:W-:Y:S01]  /*c9a0*/  HMMA.16816.F32.BF16 R16, R8.reuse, R18, R76 ;  /* 0x000000120810723c */ /* 0x040fe2000004184c */
[-C--:B------:R-:W-:Y:S01]  /*c9b0*/  FMUL.FTZ R68, R68, R117.reuse ;  /* 0x0000007544447220 */ /* 0x080fe20000410000 */
[----:B------:R-:W-:Y:S01]  /*c9c0*/  MUFU.EX2 R2, R2 ;  /* 0x0000000200027308 */ /* 0x000fe20000000800 */
[-C--:B------:R-:W-:Y:S02]  /*c9d0*/  FMUL.FTZ R69, R69, R117.reuse ;  /* 0x0000007545457220 */ /* 0x080fe40000410000 */
[--C-:B------:R-:W-:Y:S02]  /*c9e0*/  FFMA.FTZ R73, R99, c[0x0][0x23c], -R45.reuse ;  /* 0x00008f0063497a23 */ /* 0x100fe4000001082d */
[--C-:B------:R-:W-:Y:S01]  /*c9f0*/  FFMA.FTZ R81, R98, c[0x0][0x23c], -R45.reuse ;  /* 0x00008f0062517a23 */ /* 0x100fe2000001082d */
[----:B-1----:R-:W-:Y:S01]  /*ca00*/  HMMA.16816.F32.BF16 R28, R8, R4, R28 ;  /* 0x00000004081c723c */ /* 0x002fe2000004181c */
[----:B------:R-:W-:Y:S01]  /*ca10*/  FFMA.FTZ R91, R67, c[0x0][0x23c], -R45 ;  /* 0x00008f00435b7a23 */ /* 0x000fe2000001082d */
[----:B------:R-:W1:Y:S01]  /*ca20*/  MUFU.EX2 R80, R80 ;  /* 0x0000005000507308 */ /* 0x000e620000000800 */
[----:B------:R-:W-:-:S02]  /*ca30*/  FFMA.FTZ R116, R160, R117, R116 ;  /* 0x00000075a0747223 */ /* 0x000fc40000010074 */
[----:B------:R-:W-:Y:S02]  /*ca40*/  FFMA.FTZ R111, R159, R114, R111 ;  /* 0x000000729f6f7223 */ /* 0x000fe4000001006f */
[----:B------:R-:W-:Y:S01]  /*ca50*/  FADD.FTZ R116, R113, R116 ;  /* 0x0000007471747221 */ /* 0x000fe20000010000 */
[----:B------:R-:W-:Y:S01]  /*ca60*/  HMMA.16816.F32.BF16 R8, R8, R6, R68 ;  /* 0x000000060808723c */ /* 0x000fe20000041844 */
[----:B------:R-:W2:Y:S01]  /*ca70*/  LDSM.16.MT88.4 R4, [R136+0x3800] ;  /* 0x003800008804783b */ /* 0x000ea20000004200 */
[----:B------:R-:W-:Y:S01]  /*ca80*/  MUFU.EX2 R76, R118 ;  /* 0x00000076004c7308 */ /* 0x000fe20000000800 */
[----:B------:R-:W-:Y:S02]  /*ca90*/  FADD.FTZ R110, R110, R111 ;  /* 0x0000006f6e6e7221 */ /* 0x000fe40000010000 */
[----:B------:R-:W-:Y:S02]  /*caa0*/  FADD.FTZ R112, R112, R116 ;  /* 0x0000007470707221 */ /* 0x000fe40000010000 */
[----:B------:R-:W-:-:S02]  /*cab0*/  FFMA.FTZ R68, R102, c[0x0][0x23c], -R45 ;  /* 0x00008f0066447a23 */ /* 0x000fc4000001082d */
[--C-:B------:R-:W-:Y:S01]  /*cac0*/  FFMA.FTZ R69, R101, c[0x0][0x23c], -R45.reuse ;  /* 0x00008f0065457a23 */ /* 0x100fe2000001082d */
[----:B------:R-:W3:Y:S01]  /*cad0*/  MUFU.EX2 R72, R72 ;  /* 0x0000004800487308 */ /* 0x000ee20000000800 */
[----:B-1----:R-:W-:Y:S01]  /*cae0*/  F2FP.BF16.PACK_AB R33, R80, R2 ;  /* 0x000000025021723e */ /* 0x002fe200000010ff */
[--C-:B------:R-:W-:Y:S02]  /*caf0*/  FFMA.FTZ R71, R108, c[0x0][0x23c], -R45.reuse ;  /* 0x00008f006c477a23 */ /* 0x100fe4000001082d */
[----:B------:R-:W-:Y:S02]  /*cb00*/  FADD.FTZ R110, R104, R110 ;  /* 0x0000006e686e7221 */ /* 0x000fe40000010000 */
[----:B------:R-:W-:Y:S02]  /*cb10*/  FFMA.FTZ R96, R62, c[0x0][0x23c], -R45 ;  /* 0x00008f003e607a23 */ /* 0x000fe4000001082d */
[----:B------:R-:W-:Y:S01]  /*cb20*/  MUFU.EX2 R70, R109 ;  /* 0x0000006d00467308 */ /* 0x000fe20000000800 */
[----:B------:R-:W-:-:S02]  /*cb30*/  FADD.FTZ R112, R105, R112 ;  /* 0x0000007069707221 */ /* 0x000fc40000010000 */
[----:B------:R-:W-:Y:S02]  /*cb40*/  FADD.FTZ R107, R107, R110 ;  /* 0x0000006e6b6b7221 */ /* 0x000fe40000010000 */
[----:B------:R-:W-:Y:S02]  /*cb50*/  FADD.FTZ R112, R95, R112 ;  /* 0x000000705f707221 */ /* 0x000fe40000010000 */
[----:B------:R-:W-:Y:S01]  /*cb60*/  FADD.FTZ R107, R2, R107 ;  /* 0x0000006b026b7221 */ /* 0x000fe20000010000 */
[----:B---3--:R-:W-:Y:S01]  /*cb70*/  F2FP.BF16.PACK_AB R35, R72, R76 ;  /* 0x0000004c4823723e */ /* 0x008fe200000010ff */
        /* <DEDUP_REMOVED lines=10> */
[C---:B------:R-:W-:Y:S01]  /*cc20*/  HMMA.16816.F32.BF16 R16, R32.reuse, R22, R16 ;  /* 0x000000162010723c */ /* 0x040fe20000041810 */
[----:B------:R-:W3:Y:S01]  /*cc30*/  LDSM.16.MT88.4 R20, [R135+0x3800] ;  /* 0x003800008714783b */ /* 0x000ee20000004200 */
[----:B------:R-:W4:Y:S01]  /*cc40*/  MUFU.EX2 R71, R71 ;  /* 0x0000004700477308 */ /* 0x000f220000000800 */
[--C-:B------:R-:W-:Y:S02]  /*cc50*/  FFMA.FTZ R101, R123, c[0x0][0x23c], -R65.reuse ;  /* 0x00008f007b657a23 */ /* 0x100fe40000010841 */
[--C-:B------:R-:W-:Y:S02]  /*cc60*/  FFMA.FTZ R98, R121, c[0x0][0x23c], -R65.reuse ;  /* 0x00008f0079627a23 */ /* 0x100fe40000010841 */
[--C-:B------:R-:W-:Y:S01]  /*cc70*/  FFMA.FTZ R67, R119, c[0x0][0x23c], -R65.reuse ;  /* 0x00008f0077437a23 */ /* 0x100fe20000010841 */
[----:B------:R-:W-:Y:S01]  /*cc80*/  HMMA.16816.F32.BF16 R28, R32, R24, R28 ;  /* 0x00000018201c723c */ /* 0x000fe2000004181c */
[--C-:B------:R-:W-:Y:S01]  /*cc90*/  FFMA.FTZ R62, R103, c[0x0][0x23c], -R65.reuse ;  /* 0x00008f00673e7a23 */ /* 0x100fe20000010841 */
[----:B------:R-:W5:Y:S01]  /*cca0*/  MUFU.EX2 R73, R73 ;  /* 0x0000004900497308 */ /* 0x000f620000000800 */
[----:B------:R-:W-:-:S02]  /*ccb0*/  FFMA.FTZ R160, R64, c[0x0][0x23c], -R65 ;  /* 0x00008f0040a07a23 */ /* 0x000fc40000010841 */
[----:B------:R-:W-:-:S03]  /*ccc0*/  FFMA.FTZ R159, R44, c[0x0][0x23c], -R45 ;  /* 0x00008f002c9f7a23 */ /* 0x000fc6000001082d */
[----:B------:R-:W-:Y:S01]  /*ccd0*/  HMMA.16816.F32.BF16 R24, R32, R26, R8 ;  /* 0x0000001a2018723c */ /* 0x000fe20000041808 */
[----:B------:R-:W3:Y:S01]  /*cce0*/  LDSM.16.MT88.4 R8, [R136+0x3c00] ;  /* 0x003c00008808783b */ /* 0x000ee20000004200 */
[----:B------:R-:W2:Y:S05]  /*ccf0*/  MUFU.EX2 R81, R81 ;  /* 0x0000005100517308 */ /* 0x000eaa0000000800 */
[C---:B------:R-:W-:Y:S01]  /*cd00*/  F2FP.BF16.PACK_AB R32, R87.reuse, R90 ;  /* 0x0000005a5720723e */ /* 0x040fe200000010ff */
[----:B------:R-:W-:Y:S01]  /*cd10*/  FADD.FTZ R87, R87, R92 ;  /* 0x0000005c57577221 */ /* 0x000fe20000010000 */
[----:B-1----:R-:W-:Y:S01]  /*cd20*/  F2FP.BF16.PACK_AB R33, R68, R70 ;  /* 0x000000464421723e */ /* 0x002fe200000010ff */
[----:B------:R-:W-:Y:S01]  /*cd30*/  MUFU.EX2 R97, R97 ;  /* 0x0000006100617308 */ /* 0x000fe20000000800 */
[----:B------:R-:W-:Y:S01]  /*cd40*/  F2FP.BF16.PACK_AB R34, R57, R63 ;  /* 0x0000003f3922723e */ /* 0x000fe200000010ff */
[----:B------:R-:W-:Y:S01]  /*cd50*/  FADD.FTZ R70, R70, R76 ;  /* 0x0000004c46467221 */ /* 0x000fe20000010000 */
[----:B----4-:R-:W-:Y:S01]  /*cd60*/  F2FP.BF16.PACK_AB R35, R71, R69 ;  /* 0x000000454723723e */ /* 0x010fe200000010ff */
[----:B------:R-:W-:Y:S01]  /*cd70*/  FADD.FTZ R87, R63, R87 ;  /* 0x000000573f577221 */ /* 0x000fe20000010000 */
[----:B------:R-:W-:Y:S01]  /*cd80*/  LDSM.16.MT88.4 R76, [R136+0x4c00] ;  /* 0x004c0000884c783b */ /* 0x000fe20000004200 */
[----:B------:R-:W-:-:S02]  /*cd90*/  FADD.FTZ R70, R68, R70 ;  /* 0x0000004644467221 */ /* 0x000fc40000010000 */
[----:B------:R-:W1:Y:S01]  /*cda0*/  MUFU.EX2 R82, R82 ;  /* 0x0000005200527308 */ /* 0x000e620000000800 */
[----:B------:R-:W-:Y:S01]  /*cdb0*/  FADD.FTZ R87, R57, R87 ;  /* 0x0000005739577221 */ /* 0x000fe20000010000 */
[----:B--2---:R-:W-:Y:S01]  /*cdc0*/  HMMA.16816.F32.BF16 R12, R32, R4, R12 ;  /* 0x00000004200c723c */ /* 0x004fe2000004180c */
[----:B------:R-:W-:-:S04]  /*cdd0*/  FADD.FTZ R70, R69, R70 ;  /* 0x0000004645467221 */ /* 0x000fc80000010000 */
[----:B------:R-:W-:Y:S01]  /*cde0*/  FADD.FTZ R71, R71, R70 ;  /* 0x0000004647477221 */ /* 0x000fe20000010000 */
[----:B------:R-:W-:Y:S02]  /*cdf0*/  MUFU.EX2 R83, R83 ;  /* 0x0000005300537308 */ /* 0x000fe40000000800 */
[----:B------:R-:W-:Y:S01]  /*ce00*/  HMMA.16816.F32.BF16 R16, R32, R6, R16 ;  /* 0x000000062010723c */ /* 0x000fe20000041810 */
[----:B------:R-:W2:Y:S01]  /*ce10*/  LDSM.16.MT88.4 R4, [R135+0x3c00] ;  /* 0x003c00008704783b */ /* 0x000ea20000004200 */
[----:B------:R-:W-:-:S04]  /*ce20*/  FADD.FTZ R71, R74, R71 ;  /* 0x000000474a477221 */ /* 0x000fc80000010000 */
[----:B------:R-:W4:Y:S01]  /*ce30*/  MUFU.EX2 R91, R91 ;  /* 0x0000005b005b7308 */ /* 0x000f220000000800 */
[C---:B-----5:R-:W-:Y:S01]  /*ce40*/  FADD.FTZ R71, R73.reuse, R71 ;  /* 0x0000004749477221 */ /* 0x060fe20000010000 */
[C---:B---3--:R-:W-:Y:S06]  /*ce50*/  HMMA.16816.F32.BF16 R28, R32.reuse, R20, R28 ;  /* 0x00000014201c723c */ /* 0x048fec000004181c */
[----:B------:R-:W3:Y:S02]  /*ce60*/  MUFU.EX2 R41, R41 ;  /* 0x0000002900297308 */ /* 0x000ee40000000800 */
[----:B------:R-:W-:Y:S01]  /*ce70*/  HMMA.16816.F32.BF16 R24, R32, R22, R24 ;  /* 0x000000162018723c */ /* 0x000fe20000041818 */
[----:B------:R-:W5:Y:S05]  /*ce80*/  LDSM.16.MT88.4 R20, [R136+0x4000] ;  /* 0x004000008814783b */ /* 0x000f6a0000004200 */
        /* <DEDUP_REMOVED lines=9> */
[----:B------:R-:W-:Y:S01]  /*cf20*/  FADD.FTZ R56, R52, R56 ;  /* 0x0000003834387221 */ /* 0x000fe20000010000 */
[----:B------:R-:W-:Y:S01]  /*cf30*/  LDSM.16.MT88.4 R68, [R135+0x4c00] ;  /* 0x004c00008744783b */ /* 0x000fe20000004200 */
[----:B------:R-:W-:Y:S01]  /*cf40*/  FADD.FTZ R75, R81, R75 ;  /* 0x0000004b514b7221 */ /* 0x000fe20000010000 */
[----:B------:R-:W-:Y:S01]  /*cf50*/  HMMA.16816.F32.BF16 R12, R32, R8, R12 ;  /* 0x00000008200c723c */ /* 0x000fe2000004180c */
[----:B------:R-:W-:Y:S01]  /*cf60*/  FADD.FTZ R51, R51, R56 ;  /* 0x0000003833337221 */ /* 0x000fe20000010000 */
[----:B------:R-:W-:Y:S03]  /*cf70*/  MUFU.EX2 R36, R36 ;  /* 0x0000002400247308 */ /* 0x000fe60000000800 */
[----:B------:R-:W-:-:S03]  /*cf80*/  FADD.FTZ R51, R47, R51 ;  /* 0x000000332f337221 */ /* 0x000fc60000010000 */
[C---:B------:R-:W-:Y:S01]  /*cf90*/  HMMA.16816.F32.BF16 R16, R32.reuse, R10, R16 ;  /* 0x0000000a2010723c */ /* 0x040fe20000041810 */
[----:B------:R-:W3:Y:S01]  /*cfa0*/  LDSM.16.MT88.4 R8, [R135+0x4000] ;  /* 0x004000008708783b */ /* 0x000ee20000004200 */
[----:B------:R-:W1:Y:S06]  /*cfb0*/  MUFU.EX2 R66, R66 ;  /* 0x0000004200427308 */ /* 0x000e6c0000000800 */
[C---:B--2---:R-:W-:Y:S02]  /*cfc0*/  HMMA.16816.F32.BF16 R28, R32.reuse, R4, R28 ;  /* 0x00000004201c723c */ /* 0x044fe4000004181c */
[----:B------:R-:W2:Y:S06]  /*cfd0*/  MUFU.EX2 R55, R55 ;  /* 0x0000003700377308 */ /* 0x000eac0000000800 */
[----:B------:R-:W-:Y:S01]  /*cfe0*/  HMMA.16816.F32.BF16 R24, R32, R6, R24 ;  /* 0x000000062018723c */ /* 0x000fe20000041818 */
[----:B------:R-:W2:Y:S01]  /*cff0*/  LDSM.16.MT88.4 R4, [R136+0x4400] ;  /* 0x004400008804783b */ /* 0x000ea20000004200 */
[----:B------:R-:W-:Y:S05]  /*d000*/  MUFU.EX2 R61, R61 ;  /* 0x0000003d003d7308 */ /* 0x000fea0000000800 */
[C---:B------:R-:W-:Y:S01]  /*d010*/  F2FP.BF16.PACK_AB R32, R46.reuse, R47 ;  /* 0x0000002f2e20723e */ /* 0x040fe200000010ff */
[----:B------:R-:W-:Y:S01]  /*d020*/  FADD.FTZ R46, R46, R51 ;  /* 0x000000332e2e7221 */ /* 0x000fe20000010000 */
[----:B-1----:R-:W-:Y:S01]  /*d030*/  F2FP.BF16.PACK_AB R33, R82, R97 ;  /* 0x000000615221723e */ /* 0x002fe200000010ff */
[----:B------:R-:W1:Y:S01]  /*d040*/  MUFU.EX2 R96, R96 ;  /* 0x0000006000607308 */ /* 0x000e620000000800 */
[----:B------:R-:W-:Y:S01]  /*d050*/  F2FP.BF16.PACK_AB R34, R42, R43 ;  /* 0x0000002b2a22723e */ /* 0x000fe200000010ff */
[----:B------:R-:W-:Y:S01]  /*d060*/  FADD.FTZ R97, R97, R75 ;  /* 0x0000004b61617221 */ /* 0x000fe20000010000 */
[----:B----4-:R-:W-:Y:S01]  /*d070*/  F2FP.BF16.PACK_AB R35, R91, R83 ;  /* 0x000000535b23723e */ /* 0x010fe200000010ff */
[----:B------:R-:W-:-:S02]  /*d080*/  FADD.FTZ R46, R43, R46 ;  /* 0x0000002e2b2e7221 */ /* 0x000fc40000010000 */
[----:B------:R-:W-:Y:S02]  /*d090*/  FADD.FTZ R97, R82, R97 ;  /* 0x0000006152617221 */ /* 0x000fe40000010000 */
[----:B------:R4:W-:Y:S01]  /*d0a0*/  MUFU.EX2 R2, R58 ;  /* 0x0000003a00027308 */ /* 0x0009e20000000800 */
[----:B------:R-:W-:Y:S01]  /*d0b0*/  FADD.FTZ R42, R42, R46 ;  /* 0x0000002e2a2a7221 */ /* 0x000fe20000010000 */
[C---:B-----5:R-:W-:Y:S01]  /*d0c0*/  HMMA.16816.F32.BF16 R12, R32.reuse, R20, R12 ;  /* 0x00000014200c723c */ /* 0x060fe2000004180c */
[----:B------:R-:W-:Y:S02]  /*d0d0*/  FADD.FTZ R83, R83, R97 ;  /* 0x0000006153537221 */ /* 0x000fe40000010000 */
[----:B---3--:R-:W-:Y:S02]  /*d0e0*/  FADD.FTZ R42, R41, R42 ;  /* 0x0000002a292a7221 */ /* 0x008fe40000010000 */
[----:B------:R-:W-:Y:S01]  /*d0f0*/  FADD.FTZ R83, R91, R83 ;  /* 0x000000535b537221 */ /* 0x000fe20000010000 */
[----:B------:R-:W3:Y:S02]  /*d100*/  MUFU.EX2 R3, R3 ;  /* 0x0000000300037308 */ /* 0x000ee40000000800 */
[----:B------:R-:W-:Y:S01]  /*d110*/  HMMA.16816.F32.BF16 R16, R32, R22, R16 ;  /* 0x000000162010723c */ /* 0x000fe20000041810 */
[----:B------:R-:W5:Y:S01]  /*d120*/  LDSM.16.MT88.4 R20, [R135+0x4400] ;  /* 0x004400008714783b */ /* 0x000f620000004200 */
[----:B------:R-:W-:-:S02]  /*d130*/  FADD.FTZ R83, R66, R83 ;  /* 0x0000005342537221 */ /* 0x000fc40000010000 */
[----:B----4-:R-:W-:Y:S02]  /*d140*/  FFMA.FTZ R58, R59, c[0x0][0x23c], -R45 ;  /* 0x00008f003b3a7a23 */ /* 0x010fe4000001082d */
[----:B------:R-:W-:Y:S02]  /*d150*/  MUFU.EX2 R0, R0 ;  /* 0x0000000000007308 */ /* 0x000fe40000000800 */
[C---:B------:R-:W-:Y:S07]  /*d160*/  HMMA.16816.F32.BF16 R28, R32.reuse, R8, R28 ;  /* 0x00000008201c723c */ /* 0x040fee000004181c */
[C---:B------:R-:W-:Y:S01]  /*d170*/  F2FP.BF16.PACK_AB R8, R38.reuse, R41 ;  /* 0x000000292608723e */ /* 0x040fe200000010ff */
[----:B------:R-:W-:Y:S01]  /*d180*/  HMMA.16816.F32.BF16 R24, R32, R10, R24 ;  /* 0x0000000a2018723c */ /* 0x000fe20000041818 */
[----:B--2---:R-:W-:Y:S01]  /*d190*/  F2FP.BF16.PACK_AB R9, R55, R66 ;  /* 0x000000423709723e */ /* 0x004fe200000010ff */
[----:B------:R-:W2:Y:S01]  /*d1a0*/  LDSM.16.MT88.4 R32, [R136+0x4800] ;  /* 0x004800008820783b */ /* 0x000ea20000004200 */
[----:B------:R-:W-:Y:S01]  /*d1b0*/  MUFU.EX2 R101, R101 ;  /* 0x0000006500657308 */ /* 0x000fe20000000800 */
[----:B------:R-:W-:-:S02]  /*d1c0*/  FADD.FTZ R38, R38, R42 ;  /* 0x0000002a26267221 */ /* 0x000fc40000010000 */
[----:B------:R-:W-:Y:S01]  /*d1d0*/  FADD.FTZ R55, R55, R83 ;  /* 0x0000005337377221 */ /* 0x000fe20000010000 */
[----:B------:R-:W-:Y:S01]  /*d1e0*/  F2FP.BF16.PACK_AB R10, R36, R37 ;  /* 0x00000025240a723e */ /* 0x000fe200000010ff */
[----:B------:R-:W-:Y:S01]  /*d1f0*/  FADD.FTZ R38, R37, R38 ;  /* 0x0000002625267221 */ /* 0x000fe20000010000 */
[----:B-1----:R-:W-:Y:S01]  /*d200*/  F2FP.BF16.PACK_AB R11, R96, R61 ;  /* 0x0000003d600b723e */ /* 0x002fe200000010ff */
[----:B------:R-:W-:Y:S01]  /*d210*/  FADD.FTZ R55, R61, R55 ;  /* 0x000000373d377221 */ /* 0x000fe20000010000 */
[----:B------:R-:W-:Y:S01]  /*d220*/  MUFU.EX2 R98, R98 ;  /* 0x0000006200627308 */ /* 0x000fe20000000800 */
[----:B------:R-:W-:Y:S02]  /*d230*/  FADD.FTZ R36, R36, R38 ;  /* 0x0000002624247221 */ /* 0x000fe40000010000 */
[----:B------:R-:W-:Y:S02]  /*d240*/  FADD.FTZ R96, R96, R55 ;  /* 0x0000003760607221 */ /* 0x000fe40000010000 */
[----:B------:R-:W-:Y:S01]  /*d250*/  HMMA.16816.F32.BF16 R12, R8, R4, R12 ;  /* 0x00000004080c723c */ /* 0x000fe2000004180c */
[----:B---3--:R-:W-:-:S02]  /*d260*/  FADD.FTZ R36, R3, R36 ;  /* 0x0000002403247221 */ /* 0x008fc40000010000 */
[----:B------:R-:W1:Y:S05]  /*d270*/  MUFU.EX2 R60, R60 ;  /* 0x0000003c003c7308 */ /* 0x000e6a0000000800 */
[C---:B------:R-:W-:Y:S01]  /*d280*/  HMMA.16816.F32.BF16 R16, R8.reuse, R6, R16 ;  /* 0x000000060810723c */ /* 0x040fe20000041810 */
[----:B------:R-:W3:Y:S02]  /*d290*/  LDSM.16.MT88.4 R4, [R135+0x4800] ;  /* 0x004800008704783b */ /* 0x000ee40000004200 */
[----:B------:R-:W4:Y:S05]  /*d2a0*/  MUFU.EX2 R53, R53 ;  /* 0x0000003500357308 */ /* 0x000f2a0000000800 */
[----:B-----5:R-:W-:Y:S03]  /*d2b0*/  HMMA.16816.F32.BF16 R28, R8, R20, R28 ;  /* 0x00000014081c723c */ /* 0x020fe6000004181c */
[----:B------:R-:W5:Y:S01]  /*d2c0*/  MUFU.EX2 R58, R58 ;  /* 0x0000003a003a7308 */ /* 0x000f620000000800 */
[----:B-1----:R-:W-:-:S03]  /*d2d0*/  FADD.FTZ R96, R60, R96 ;  /* 0x000000603c607221 */ /* 0x002fc60000010000 */
[----:B------:R-:W-:Y:S01]  /*d2e0*/  FFMA.FTZ R20, R86, c[0x0][0x23c], -R65 ;  /* 0x00008f0056147a23 */ /* 0x000fe20000010841 */
[----:B------:R-:W-:Y:S01]  /*d2f0*/  HMMA.16816.F32.BF16 R24, R8, R22, R24 ;  /* 0x000000160818723c */ /* 0x000fe20000041818 */
[--C-:B------:R-:W-:Y:S02]  /*d300*/  FFMA.FTZ R21, R50, c[0x0][0x23c], -R45.reuse ;  /* 0x00008f0032157a23 */ /* 0x100fe4000001082d */
[----:B------:R-:W1:Y:S04]  /*d310*/  MUFU.EX2 R67, R67 ;  /* 0x0000004300437308 */ /* 0x000e680000000800 */
[----:B------:R-:W-:Y:S01]  /*d320*/  F2FP.BF16.PACK_AB R8, R0, R3 ;  /* 0x000000030008723e */ /* 0x000fe200000010ff */
[--C-:B------:R-:W-:Y:S01]  /*d330*/  FFMA.FTZ R22, R48, c[0x0][0x23c], -R45.reuse ;  /* 0x00008f0030167a23 */ /* 0x100fe2000001082d */
[----:B----4-:R-:W-:Y:S01]  /*d340*/  F2FP.BF16.PACK_AB R9, R53, R60 ;  /* 0x0000003c3509723e */ /* 0x010fe200000010ff */
[----:B------:R-:W-:Y:S01]  /*d350*/  FFMA.FTZ R23, R49, c[0x0][0x23c], -R45 ;  /* 0x00008f0031177a23 */ /* 0x000fe2000001082d */
[----:B------:R-:W-:Y:S01]  /*d360*/  F2FP.BF16.PACK_AB R10, R98, R101 ;  /* 0x00000065620a723e */ /* 0x000fe200000010ff */
[----:B------:R-:W4:Y:S01]  /*d370*/  MUFU.EX2 R62, R62 ;  /* 0x0000003e003e7308 */ /* 0x000f220000000800 */
[----:B-----5:R-:W-:Y:S01]  /*d380*/  F2FP.BF16.PACK_AB R11, R58, R2 ;  /* 0x000000023a0b723e */ /* 0x020fe200000010ff */
[----:B------:R-:W-:-:S02]  /*d390*/  FADD.FTZ R0, R0, R36 ;  /* 0x0000002400007221 */ /* 0x000fc40000010000 */
[----:B------:R-:W-:Y:S02]  /*d3a0*/  FADD.FTZ R53, R53, R96 ;  /* 0x0000006035357221 */ /* 0x000fe40000010000 */
[----:B------:R-:W-:Y:S02]  /*d3b0*/  FADD.FTZ R0, R101, R0 ;  /* 0x0000000065007221 */ /* 0x000fe40000010000 */
[----:B--2---:R-:W-:Y:S01]  /*d3c0*/  HMMA.16816.F32.BF16 R12, R8, R32, R12 ;  /* 0x00000020080c723c */ /* 0x004fe2000004180c */
[----:B------:R-:W2:Y:S01]  /*d3d0*/  MUFU.EX2 R20, R20 ;  /* 0x0000001400147308 */ /* 0x000ea20000000800 */
[----:B------:R-:W-:Y:S01]  /*d3e0*/  FADD.FTZ R53, R2, R53 ;  /* 0x0000003502357221 */ /* 0x000fe20000010000 */
[----:B------:R-:W-:Y:S01]  /*d3f0*/  MOV R2, R40 ;  /* 0x0000002800027202 */ /* 0x000fe20000000f00 */
[----:B------:R-:W-:Y:S01]  /*d400*/  FADD.FTZ R98, R98, R0 ;  /* 0x0000000062627221 */ /* 0x000fe20000010000 */
[----:B------:R-:W-:Y:S01]  /*d410*/  MOV R0, R39 ;  /* 0x0000002700007202 */ /* 0x000fe20000000f00 */
[----:B------:R-:W-:-:S02]  /*d420*/  FADD.FTZ R58, R58, R53 ;  /* 0x000000353a3a7221 */ /* 0x000fc40000010000 */
[----:B---3--:R-:W-:Y:S01]  /*d430*/  HMMA.16816.F32.BF16 R28, R8, R4, R28 ;  /* 0x00000004081c723c */ /* 0x008fe2000004181c */
[----:B------:R-:W3:Y:S01]  /*d440*/  MUFU.EX2 R160, R160 ;  /* 0x000000a000a07308 */ /* 0x000ee20000000800 */
[----:B-1----:R-:W-:-:S04]  /*d450*/  FADD.FTZ R98, R67, R98 ;  /* 0x0000006243627221 */ /* 0x002fc80000010000 */
[C---:B----4-:R-:W-:Y:S01]  /*d460*/  FADD.FTZ R98, R62.reuse, R98 ;  /* 0x000000623e627221 */ /* 0x050fe20000010000 */
[----:B------:R-:W-:Y:S01]  /*d470*/  F2FP.BF16.PACK_AB R4, R62, R67 ;  /* 0x000000433e04723e */ /* 0x000fe200000010ff */
[----:B------:R-:W-:Y:S01]  /*d480*/  HMMA.16816.F32.BF16 R16, R8, R34, R16 ;  /* 0x000000220810723c */ /* 0x000fe20000041810 */
[----:B------:R-:W1:Y:S01]  /*d490*/  MUFU.EX2 R21, R21 ;  /* 0x0000001500157308 */ /* 0x000e620000000800 */
[----:B--2---:R-:W-:-:S06]  /*d4a0*/  FADD.FTZ R98, R20, R98 ;  /* 0x0000006214627221 */ /* 0x004fcc0000010000 */
[----:B------:R-:W-:Y:S01]  /*d4b0*/  HMMA.16816.F32.BF16 R24, R8, R6, R24 ;  /* 0x000000060818723c */ /* 0x000fe20000041818 */
[----:B------:R-:W2:Y:S06]  /*d4c0*/  MUFU.EX2 R22, R22 ;  /* 0x0000001600167308 */ /* 0x000eac0000000800 */
[C---:B---3--:R-:W-:Y:S01]  /*d4d0*/  F2FP.BF16.PACK_AB R6, R160.reuse, R20 ;  /* 0x00000014a006723e */ /* 0x048fe200000010ff */
[----:B------:R-:W-:Y:S01]  /*d4e0*/  FADD.FTZ R160, R160, R98 ;  /* 0x00000062a0a07221 */ /* 0x000fe20000010000 */
[----:B------:R-:W3:Y:S01]  /*d4f0*/  MUFU.EX2 R23, R23 ;  /* 0x0000001700177308 */ /* 0x000ee20000000800 */
[----:B-1----:R-:W-:-:S07]  /*d500*/  FADD.FTZ R58, R21, R58 ;  /* 0x0000003a153a7221 */ /* 0x002fce0000010000 */
        /* <DEDUP_REMOVED lines=9> */
[----:B------:R-:W-:Y:S08]  /*d5a0*/  HMMA.16816.F32.BF16 R68, R4, R70, R24 ;  /* 0x000000460444723c */ /* 0x000ff00000041818 */
.L_x_3702:
[----:B------:R-:W-:-:S13]  /*d5b0*/  ISETP.GE.AND P0, PT, R154, 0x1, PT ;  /* 0x000000019a00780c */ /* 0x000fda0003f06270 */
[----:B------:R-:W-:Y:S05]  /*d5c0*/  @!P0 BRA `(.L_x_3710) ;  /* 0x000028e000008947 */ /* 0x000fea0003800000 */
[----:B------:R-:W-:Y:S01]  /*d5d0*/  IMAD.MOV.U32 R158, RZ, RZ, c[0x0][0x1a0] ;  /* 0x00006800ff9e7624 */ /* 0x000fe200078e00ff */
[----:B------:R-:W-:Y:S02]  /*d5e0*/  MOV R3, R0 ;  /* 0x0000000000037202 */ /* 0x000fe40000000f00 */
[----:B------:R-:W-:Y:S01]  /*d5f0*/  MOV R86, R2 ;  /* 0x0000000200567202 */ /* 0x000fe20000000f00 */
[----:B------:R-:W-:-:S05]  /*d600*/  IMAD.U32 R157, R158, -0x80, RZ ;  /* 0xffffff809e9d7824 */ /* 0x000fca00078e00ff */
[----:B------:R-:W-:Y:S02]  /*d610*/  SHF.R.S32.HI R156, RZ, 0x1f, R157 ;  /* 0x0000001fff9c7819 */ /* 0x000fe4000001149d */
.L_x_3714:
        /* <DEDUP_REMOVED lines=64> */
.L_x_3711:
[----:B------:R-:W-:Y:S02]  /*da20*/  ISETP.GE.AND P0, PT, R84, c[0x0][0x220], PT ;  /* 0x0000880054007a0c */ /* 0x000fe40003f06270 */
[CC--:B------:R-:W-:Y:S04]  /*da30*/  LEA R162, P4, R8.reuse, R89.reuse, 0x1 ;  /* 0x0000005908a27211 */ /* 0x0c0fe800078808ff */
[--C-:B------:R-:W-:Y:S07]  /*da40*/  LEA.HI.X R163, R8, R88, R2.reuse, 0x1, P4 ;  /* 0x0000005808a37211 */ /* 0x100fee00020f0c02 */
[-C--:B------:R-:W-:Y:S01]  /*da50*/  @!P0 IADD3 R4, P3, R144, R8.reuse, RZ ;  /* 0x0000000890048210 */ /* 0x080fe20007f7e0ff */
[----:B------:R-:W-:Y:S01]  /*da60*/  @!P0 IMAD.MOV.U32 R5, RZ, RZ, c[0x0][0x1a4] ;  /* 0x00006900ff058624 */ /* 0x000fe200078e00ff */
[C---:B------:R-:W-:Y:S01]  /*da70*/  @!P0 LEA R6, P1, R158.reuse, R8, 0x6 ;  /* 0x000000089e068211 */ /* 0x040fe200078230ff */
[----:B------:R-:W-:Y:S01]  /*da80*/  @P0 STS [R155+0x3000], RZ ;  /* 0x003000ff9b000388 */ /* 0x000fe20000000800 */
[--C-:B------:R-:W-:Y:S02]  /*da90*/  @!P0 IMAD.MOV.U32 R9, RZ, RZ, R2.reuse ;  /* 0x000000ffff098224 */ /* 0x100fe400078e0002 */
        /* <DEDUP_REMOVED lines=35> */
[----:B------:R-:W-:Y:S04]  /*dcd0*/  LDSM.16.M88.4 R16, [R138+0x1400] ;  /* 0x001400008a10783b */ /* 0x000fe80000000200 */
[----:B------:R-:W-:Y:S04]  /*dce0*/  LDSM.16.M88.4 R24, [R138+0x1800] ;  /* 0x001800008a18783b */ /* 0x000fe80000000200 */
[----:B------:R-:W-:Y:S04]  /*dcf0*/  LDSM.16.M88.4 R32, [R138+0x1c00] ;  /* 0x001c00008a20783b */ /* 0x000fe80000000200 */
[----:B---3--:R-:W4:Y:S04]  /*dd00*/  LDSM.16.M88.4 R8, [R138+0x1000] ;  /* 0x001000008a08783b */ /* 0x008f280000000200 */
[----:B------:R-:W0:Y:S04]  /*dd10*/  LDGDEPBAR ;  /* 0x00000000000079af */ /* 0x000e280000000000 */
[----:B------:R-:W3:Y:S04]  /*dd20*/  LDSM.16.M88.4 R40, [R138+0x2000] ;  /* 0x002000008a28783b */ /* 0x000ee80000000200 */
[----:B------:R-:W5:Y:S04]  /*dd30*/  LDSM.16.M88.4 R48, [R138+0x2400] ;  /* 0x002400008a30783b */ /* 0x000f680000000200 */
[----:B------:R-:W1:Y:S04]  /*dd40*/  LDSM.16.M88.4 R56, [R138+0x2800] ;  /* 0x002800008a38783b */ /* 0x000e680000000200 */
[----:B------:R-:W1:Y:S04]  /*dd50*/  LDSM.16.M88.4 R88, [R138+0x2c00] ;  /* 0x002c00008a58783b */ /* 0x000e680000000200 */
[----:B------:R-:W-:Y:S04]  /*dd60*/  LDSM.16.M88.4 R92, [R139] ;  /* 0x000000008b5c783b */ /* 0x000fe80000000200 */
[----:B------:R-:W1:Y:S04]  /*dd70*/  LDSM.16.M88.4 R96, [R137] ;  /* 0x000000008960783b */ /* 0x000e680000000200 */
[----:B------:R-:W1:Y:S04]  /*dd80*/  LDSM.16.M88.4 R100, [R134] ;  /* 0x000000008664783b */ /* 0x000e680000000200 */
[----:B------:R-:W1:Y:S01]  /*dd90*/  LDSM.16.M88.4 R104, [R133] ;  /* 0x000000008568783b */ /* 0x000e620000000200 */
[C---:B----4-:R-:W-:Y:S03]  /*dda0*/  HMMA.16816.F32.BF16 R4, R64.reuse, R8, RZ ;  /* 0x000000084004723c */ /* 0x050fe600000418ff */
[----:B------:R-:W4:Y:S04]  /*ddb0*/  LDSM.16.M88.4 R108, [R132] ;  /* 0x00000000846c783b */ /* 0x000f280000000200 */
[----:B------:R-:W1:Y:S01]  /*ddc0*/  LDSM.16.M88.4 R112, [R131] ;  /* 0x000000008370783b */ /* 0x000e620000000200 */
[C---:B------:R-:W-:Y:S03]  /*ddd0*/  HMMA.16816.F32.BF16 R8, R64.reuse, R10, RZ ;  /* 0x0000000a4008723c */ /* 0x040fe600000418ff */
[----:B------:R-:W1:Y:S04]  /*dde0*/  LDSM.16.M88.4 R116, [R130] ;  /* 0x000000008274783b */ /* 0x000e680000000200 */
[----:B------:R-:W1:Y:S01]  /*ddf0*/  LDSM.16.M88.4 R120, [R129] ;  /* 0x000000008178783b */ /* 0x000e620000000200 */
[C---:B--2---:R-:W-:Y:S03]  /*de00*/  HMMA.16816.F32.BF16 R12, R64.reuse, R16, RZ ;  /* 0x00000010400c723c */ /* 0x044fe600000418ff */
[----:B------:R-:W2:Y:S01]  /*de10*/  LDSM.16.M88.4 R124, [R128] ;  /* 0x00000000807c783b */ /* 0x000ea20000000200 */
[----:B------:R-:W-:Y:S04]  /*de20*/  DEPBAR.LE SB0, 0x0 ;  /* 0x000080000000791a */ /* 0x000fe80000000000 */
[----:B------:R-:W-:Y:S01]  /*de30*/  BAR.SYNC.DEFER_BLOCKING 0x0 ;  /* 0x0000000000007b1d */ /* 0x000fe20000010000 */
[C---:B------:R-:W-:Y:S08]  /*de40*/  HMMA.16816.F32.BF16 R16, R64.reuse, R18, RZ ;  /* 0x000000124010723c */ /* 0x040ff000000418ff */
[C---:B------:R-:W-:Y:S08]  /*de50*/  HMMA.16816.F32.BF16 R20, R64.reuse, R24, RZ ;  /* 0x000000184014723c */ /* 0x040ff000000418ff */
        /* <DEDUP_REMOVED lines=9> */
[C---:B------:R-:W-:Y:S07]  /*def0*/  HMMA.16816.F32.BF16 R60, R64.reuse, R88, RZ ;  /* 0x00000058403c723c */ /* 0x040fee00000418ff */
[----:B------:R-:W-:Y:S01]  /*df00*/  IMAD.MOV.U32 R89, RZ, RZ, R162 ;  /* 0x000000ffff597224 */ /* 0x000fe200078e00a2 */
[----:B------:R-:W-:Y:S01]  /*df10*/  HMMA.16816.F32.BF16 R64, R64, R90, RZ ;  /* 0x0000005a4040723c */ /* 0x000fe200000418ff */
[----:B------:R-:W-:Y:S07]  /*df20*/  IMAD.MOV.U32 R88, RZ, RZ, R163 ;  /* 0x000000ffff587224 */ /* 0x000fee00078e00a3 */
[C---:B------:R-:W-:Y:S08]  /*df30*/  HMMA.16816.F32.BF16 R4, R92.reuse, R96, R4 ;  /* 0x000000605c04723c */ /* 0x040ff00000041804 */
[C---:B------:R-:W-:Y:S08]  /*df40*/  HMMA.16816.F32.BF16 R8, R92.reuse, R98, R8 ;  /* 0x000000625c08723c */ /* 0x040ff00000041808 */
[C---:B------:R-:W-:Y:S08]  /*df50*/  HMMA.16816.F32.BF16 R12, R92.reuse, R100, R12 ;  /* 0x000000645c0c723c */ /* 0x040ff0000004180c */
[C---:B------:R-:W-:Y:S08]  /*df60*/  HMMA.16816.F32.BF16 R16, R92.reuse, R102, R16 ;  /* 0x000000665c10723c */ /* 0x040ff00000041810 */
[C---:B------:R-:W-:Y:S08]  /*df70*/  HMMA.16816.F32.BF16 R20, R92.reuse, R104, R20 ;  /* 0x000000685c14723c */ /* 0x040ff00000041814 */
        /* <DEDUP_REMOVED lines=64> */
[C---:B------:R-:W-:Y:S01]  /*e380*/  IMAD.WIDE.U32 R92, R87.reuse, c[0x0][0x198], RZ ;  /* 0x00006600575c7a25 */ /* 0x040fe200078e00ff */
[----:B------:R-:W-:Y:S05]  /*e390*/  SHF.R.S32.HI R0, RZ, 0x1f, R87 ;  /* 0x0000001fff007819 */ /* 0x000fea0000011457 */
[----:B------:R-:W-:Y:S04]  /*e3a0*/  IMAD R0, R0, c[0x0][0x198], RZ ;  /* 0x0000660000007a24 */ /* 0x000fe800078e02ff */
[----:B------:R-:W-:Y:S04]  /*e3b0*/  IMAD R0, R87, c[0x0][0x19c], R0 ;  /* 0x0000670057007a24 */ /* 0x000fe800078e0200 */
[----:B------:R-:W-:Y:S01]  /*e3c0*/  IMAD.IADD R93, R93, 0x1, R0 ;  /* 0x000000015d5d7824 */ /* 0x000fe200078e0200 */
[----:B-1----:R-:W2:Y:S02]  /*e3d0*/  LDG.E R91, [R94.64] ;  /* 0x000000065e5b7981 */ /* 0x002ea4000c1e1900 */
[----:B--2---:R-:W-:Y:S04]  /*e3e0*/  IMAD.IADD R90, R90, 0x1, -R91 ;  /* 0x000000015a5a7824 */ /* 0x004fe800078e0a5b */
[C---:B------:R-:W-:Y:S01]  /*e3f0*/  IMAD.WIDE.U32 R92, R90.reuse, c[0x0][0x180], R92 ;  /* 0x000060005a5c7a25 */ /* 0x040fe200078e005c */
[----:B------:R-:W-:Y:S03]  /*e400*/  SHF.R.S32.HI R87, RZ, 0x1f, R90 ;  /* 0x0000001fff577819 */ /* 0x000fe6000001145a */
[----:B------:R-:W-:Y:S02]  /*e410*/  IMAD.MOV.U32 R91, RZ, RZ, R92 ;  /* 0x000000ffff5b7224 */ /* 0x000fe400078e005c */
[----:B------:R-:W-:Y:S04]  /*e420*/  IMAD R87, R87, c[0x0][0x180], RZ ;  /* 0x0000600057577a24 */ /* 0x000fe800078e02ff */
[----:B------:R-:W-:Y:S04]  /*e430*/  IMAD R87, R90, c[0x0][0x184], R87 ;  /* 0x000061005a577a24 */ /* 0x000fe800078e0257 */
[----:B------:R-:W-:Y:S02]  /*e440*/  IMAD.IADD R90, R93, 0x1, R87 ;  /* 0x000000015d5a7824 */ /* 0x000fe400078e0257 */
.L_x_3713:
[----:B------:R1:W-:Y:S01]  /*e450*/  @P0 STS [R155+0x1000], RZ ;  /* 0x001000ff9b000388 */ /* 0x0003e20000000800 */
[C---:B------:R-:W-:Y:S01]  /*e460*/  LEA R96, P5, R91.reuse, R152, 0x1 ;  /* 0x000000985b607211 */ /* 0x040fe200078a08ff */
[----:B------:R-:W-:Y:S01]  /*e470*/  @!P0 IMAD.MOV.U32 R87, RZ, RZ, c[0x0][0x19c] ;  /* 0x00006700ff578624 */ /* 0x000fe200078e00ff */
[-C--:B------:R-:W-:Y:S01]  /*e480*/  @!P0 IADD3 R92, P1, R142, R91.reuse, RZ ;  /* 0x0000005b8e5c8210 */ /* 0x080fe20007f3e0ff */
[----:B------:R1:W-:Y:S01]  /*e490*/  @P0 STS [R155+0x1004], RZ ;  /* 0x001004ff9b000388 */ /* 0x0003e20000000800 */
[C---:B------:R-:W-:Y:S01]  /*e4a0*/  @!P0 LEA R93, P3, R2.reuse, R91, 0x6 ;  /* 0x0000005b025d8211 */ /* 0x040fe200078630ff */
[----:B------:R-:W-:Y:S01]  /*e4b0*/  @!P0 IMAD.MOV.U32 R94, RZ, RZ, R91 ;  /* 0x000000ffff5e8224 */ /* 0x000fe200078e005b */
[-CC-:B------:R-:W-:Y:S01]  /*e4c0*/  LEA.HI.X R97, R91, R147.reuse, R90.reuse, 0x1, P5 ;  /* 0x000000935b617211 */ /* 0x180fe200028f0c5a */
[----:B------:R1:W-:Y:S01]  /*e4d0*/  @P0 STS.64 [R155+0x1008], RZ ;  /* 0x001008ff9b000388 */ /* 0x0003e20000000a00 */
[----:B------:R-:W-:Y:S01]  /*e4e0*/  @!P0 IMAD.MOV.U32 R95, RZ, RZ, R90 ;  /* 0x000000ffff5f8224 */ /* 0x000fe200078e005a */
[C---:B------:R-:W-:Y:S01]  /*e4f0*/  @!P0 LEA.HI.X R87, R2.reuse, R90, R87, 0x6, P3 ;  /* 0x0000005a02578211 */ /* 0x040fe200018f3457 */
[----:B------:R-:W-:Y:S01]  /*e500*/  @!P0 IMAD.MOV.U32 R0, RZ, RZ, c[0x0][0x19c] ;  /* 0x00006700ff008624 */ /* 0x000fe200078e00ff */
[----:B------:R-:W-:Y:S01]  /*e510*/  @!PT LDS RZ, [RZ] ;  /* 0x00000000fffff984 */ /* 0x000fe20000000800 */
[----:B------:R-:W-:Y:S01]  /*e520*/  @!PT LDS RZ, [RZ] ;  /* 0x00000000fffff984 */ /* 0x000fe20000000800 */
[----:B------:R-:W-:Y:S01]  /*e530*/  @!PT LDS RZ, [RZ] ;  /* 0x00000000fffff984 */ /* 0x000fe20000000800 */
[----:B------:R1:W-:Y:S01]  /*e540*/  @!P0 LDGSTS.E.BYPASS.LTC128B.128 [R155+0x1000], [R96.64] ;  /* 0x01000000609b8fae */ /* 0x0003e2000b901d46 */
[----:B------:R-:W-:Y:S01]  /*e550*/  @!P0 IMAD.WIDE.U32 R94, R2, 0x60, R94 ;  /* 0x00000060025e8825 */ /* 0x000fe200078e005e */
[-C--:B------:R-:W-:Y:S02]  /*e560*/  @!P0 LEA R100, P4, R92, R152.reuse, 0x1 ;  /* 0x000000985c648211 */ /* 0x080fe400078808ff */
[----:B------:R1:W-:Y:S01]  /*e570*/  @P0 STS.128 [R155+0x1800], RZ ;  /* 0x001800ff9b000388 */ /* 0x0003e20000000c00 */
[----:B------:R-:W-:Y:S01]  /*e580*/  @!P0 IMAD.X R2, R141, 0x1, R90, P1 ;  /* 0x000000018d028824 */ /* 0x000fe200008e065a */
[CC--:B------:R-:W-:Y:S01]  /*e590*/  @!P0 LEA R98, P3, R93.reuse, R152.reuse, 0x1 ;  /* 0x000000985d628211 */ /* 0x0c0fe200078608ff */
[----:B------:R-:W-:Y:S01]  /*e5a0*/  @!P0 IMAD R0, R0, 0x60, RZ ;  /* 0x0000006000008824 */ /* 0x000fe200078e02ff */
[----:B------:R-:W-:Y:S01]  /*e5b0*/  @!P0 LEA R102, P1, R94, R152, 0x1 ;  /* 0x000000985e668211 */ /* 0x000fe200078208ff */
[----:B------:R-:W-:Y:S01]  /*e5c0*/  IMAD.MOV.U32 R152, RZ, RZ, R96 ;  /* 0x000000ffff987224 */ /* 0x000fe200078e0060 */
[-C--:B------:R-:W-:Y:S01]  /*e5d0*/  @!P0 LEA.HI.X R101, R92, R147.reuse, R2, 0x1, P4 ;  /* 0x000000935c658211 */ /* 0x080fe200020f0c02 */
[----:B------:R-:W-:Y:S01]  /*e5e0*/  @!P0 IMAD.IADD R0, R0, 0x1, R95 ;  /* 0x0000000100008824 */ /* 0x000fe200078e025f */
[-C--:B------:R-:W-:Y:S03]  /*e5f0*/  @!P0 LEA.HI.X R99, R93, R147.reuse, R87, 0x1, P3 ;  /* 0x000000935d638211 */ /* 0x080fe600018f0c57 */
        /* <DEDUP_REMOVED lines=17> */
.L_x_3712:
        /* <DEDUP_REMOVED lines=167> */
[----:B------:R-:W-:Y:S02]  /*f180*/  FFMA.FTZ R52, R57, c[0x0][0x23c], -R90 ;  /* 0x00008f0039347a23 */ /* 0x000fe4000001085a */
[----:B------:R-:W-:Y:S01]  /*f190*/  FFMA.FTZ R57, R63, c[0x0][0x23c], -R87 ;  /* 0x00008f003f397a23 */ /* 0x000fe20000010857 */
[C---:B--2---:R-:W-:Y:S01]  /*f1a0*/  F2FP.BF16.PACK_AB R20, R123.reuse, R126 ;  /* 0x0000007e7b14723e */ /* 0x044fe200000010ff */
[----:B------:R-:W-:Y:S04]  /*f1b0*/  FFMA.FTZ R126, R86, R160, R126 ;  /* 0x000000a0567e7223 */ /* 0x000fe8000001007e */
[----:B------:R-:W-:Y:S01]  /*f1c0*/  FADD.FTZ R126, R123, R126 ;  /* 0x0000007e7b7e7221 */ /* 0x000fe20000010000 */
[----:B------:R-:W-:Y:S03]  /*f1d0*/  MUFU.EX2 R113, R113 ;  /* 0x0000007100717308 */ /* 0x000fe60000000800 */
[----:B------:R-:W-:Y:S04]  /*f1e0*/  FADD.FTZ R126, R121, R126 ;  /* 0x0000007e797e7221 */ /* 0x000fe80000010000 */
[----:B------:R-:W-:Y:S03]  /*f1f0*/  FADD.FTZ R122, R122, R126 ;  /* 0x0000007e7a7a7221 */ /* 0x000fe60000010000 */
[----:B------:R-:W2:Y:S01]  /*f200*/  MUFU.EX2 R114, R114 ;  /* 0x0000007200727308 */ /* 0x000ea20000000800 */
[----:B------:R-:W-:Y:S01]  /*f210*/  FADD.FTZ R122, R120, R122 ;  /* 0x0000007a787a7221 */ /* 0x000fe20000010000 */
[----:B-1----:R-:W-:Y:S01]  /*f220*/  F2FP.BF16.PACK_AB R21, R119, R125 ;  /* 0x0000007d7715723e */ /* 0x002fe200000010ff */
[----:B------:R-:W-:Y:S04]  /*f230*/  FFMA.FTZ R125, R3, R159, R125 ;  /* 0x0000009f037d7223 */ /* 0x000fe8000001007d */
[----:B------:R-:W-:Y:S03]  /*f240*/  FADD.FTZ R125, R119, R125 ;  /* 0x0000007d777d7221 */ /* 0x000fe60000010000 */
[----:B------:R-:W-:Y:S01]  /*f250*/  MUFU.EX2 R116, R116 ;  /* 0x0000007400747308 */ /* 0x000fe20000000800 */
[C---:B---3--:R-:W-:Y:S05]  /*f260*/  HMMA.16816.F32.BF16 R4, R20.reuse, R12, R4 ;  /* 0x0000000c1404723c */ /* 0x048fea0000041804 */
[----:B------:R-:W-:Y:S02]  /*f270*/  FADD.FTZ R124, R124, R125 ;  /* 0x0000007d7c7c7221 */ /* 0x000fe40000010000 */
[C---:B------:R-:W-:Y:S01]  /*f280*/  FMUL.FTZ R12, R86.reuse, R72 ;  /* 0x00000048560c7220 */ /* 0x040fe20000410000 */
[C---:B------:R-:W-:Y:S01]  /*f290*/  HMMA.16816.F32.BF16 R8, R20.reuse, R14, R8 ;  /* 0x0000000e1408723c */ /* 0x040fe20000041808 */
[----:B------:R-:W1:Y:S03]  /*f2a0*/  MUFU.EX2 R111, R111 ;  /* 0x0000006f006f7308 */ /* 0x000e660000000800 */
[----:B------:R-:W-:Y:S01]  /*f2b0*/  FMUL.FTZ R13, R86, R73 ;  /* 0x00000049560d7220 */ /* 0x000fe20000410000 */
[----:B------:R-:W-:Y:S01]  /*f2c0*/  MOV R86, R2 ;  /* 0x0000000200567202 */ /* 0x000fe20000000f00 */
[----:B------:R-:W-:Y:S02]  /*f2d0*/  FADD.FTZ R124, R118, R124 ;  /* 0x0000007c767c7221 */ /* 0x000fe40000010000 */
[C---:B------:R-:W-:Y:S03]  /*f2e0*/  FMUL.FTZ R14, R3.reuse, R74 ;  /* 0x0000004a030e7220 */ /* 0x040fe60000410000 */
[----:B------:R-:W3:Y:S01]  /*f2f0*/  MUFU.EX2 R109, R109 ;  /* 0x0000006d006d7308 */ /* 0x000ee20000000800 */
[----:B------:R-:W-:Y:S02]  /*f300*/  FMUL.FTZ R15, R3, R75 ;  /* 0x0000004b030f7220 */ /* 0x000fe40000410000 */
[----:B------:R-:W-:Y:S05]  /*f310*/  FFMA.FTZ R3, R60, c[0x0][0x23c], -R90 ;  /* 0x00008f003c037a23 */ /* 0x000fea000001085a */
[C---:B------:R-:W-:Y:S02]  /*f320*/  HMMA.16816.F32.BF16 R12, R20.reuse, R24, R12 ;  /* 0x00000018140c723c */ /* 0x040fe4000004180c */
[----:B------:R-:W3:Y:S06]  /*f330*/  MUFU.EX2 R105, R105 ;  /* 0x0000006900697308 */ /* 0x000eec0000000800 */
[----:B------:R-:W-:Y:S01]  /*f340*/  HMMA.16816.F32.BF16 R16, R20, R26, R16 ;  /* 0x0000001a1410723c */ /* 0x000fe20000041810 */
[----:B------:R-:W5:Y:S03]  /*f350*/  LDSM.16.MT88.4 R24, [R136+0x3800] ;  /* 0x003800008818783b */ /* 0x000f660000004200 */
[----:B------:R-:W-:Y:S03]  /*f360*/  MUFU.EX2 R110, R110 ;  /* 0x0000006e006e7308 */ /* 0x000fe60000000800 */
[C---:B------:R-:W-:Y:S01]  /*f370*/  F2FP.BF16.PACK_AB R20, R115.reuse, R120 ;  /* 0x000000787314723e */ /* 0x040fe200000010ff */
[----:B------:R-:W-:Y:S01]  /*f380*/  FADD.FTZ R115, R115, R122 ;  /* 0x0000007a73737221 */ /* 0x000fe20000010000 */
[----:B------:R-:W-:Y:S03]  /*f390*/  F2FP.BF16.PACK_AB R21, R112, R117 ;  /* 0x000000757015723e */ /* 0x000fe600000010ff */
[----:B--2---:R-:W-:Y:S01]  /*f3a0*/  F2FP.BF16.PACK_AB R22, R114, R113 ;  /* 0x000000717216723e */ /* 0x004fe200000010ff */
[----:B------:R-:W-:Y:S01]  /*f3b0*/  FADD.FTZ R117, R117, R124 ;  /* 0x0000007c75757221 */ /* 0x000fe20000010000 */
[----:B------:R-:W2:Y:S01]  /*f3c0*/  MUFU.EX2 R107, R107 ;  /* 0x0000006b006b7308 */ /* 0x000ea20000000800 */
[----:B-1----:R-:W-:Y:S01]  /*f3d0*/  F2FP.BF16.PACK_AB R23, R111, R116 ;  /* 0x000000746f17723e */ /* 0x002fe200000010ff */
[----:B------:R-:W-:Y:S02]  /*f3e0*/  FADD.FTZ R115, R113, R115 ;  /* 0x0000007371737221 */ /* 0x000fe40000010000 */
[----:B------:R-:W-:Y:S02]  /*f3f0*/  FADD.FTZ R117, R112, R117 ;  /* 0x0000007570757221 */ /* 0x000fe40000010000 */
[----:B------:R-:W-:Y:S02]  /*f400*/  FADD.FTZ R114, R114, R115 ;  /* 0x0000007372727221 */ /* 0x000fe40000010000 */
[C---:B----4-:R-:W-:Y:S02]  /*f410*/  HMMA.16816.F32.BF16 R4, R20.reuse, R28, R4 ;  /* 0x0000001c1404723c */ /* 0x050fe40000041804 */
[----:B------:R-:W1:Y:S01]  /*f420*/  MUFU.EX2 R104, R104 ;  /* 0x0000006800687308 */ /* 0x000e620000000800 */
[----:B------:R-:W-:Y:S02]  /*f430*/  FADD.FTZ R116, R116, R117 ;  /* 0x0000007574747221 */ /* 0x000fe40000010000 */
[----:B---3--:R-:W-:Y:S02]  /*f440*/  FADD.FTZ R114, R109, R114 ;  /* 0x000000726d727221 */ /* 0x008fe40000010000 */
[----:B------:R-:W-:Y:S01]  /*f450*/  FADD.FTZ R116, R111, R116 ;  /* 0x000000746f747221 */ /* 0x000fe20000010000 */
[C---:B------:R-:W-:Y:S01]  /*f460*/  HMMA.16816.F32.BF16 R8, R20.reuse, R30, R8 ;  /* 0x0000001e1408723c */ /* 0x040fe20000041808 */
[----:B------:R-:W3:Y:S03]  /*f470*/  LDSM.16.MT88.4 R28, [R136+0x3c00] ;  /* 0x003c0000881c783b */ /* 0x000ee60000004200 */
[----:B------:R-:W4:Y:S01]  /*f480*/  MUFU.EX2 R106, R106 ;  /* 0x0000006a006a7308 */ /* 0x000f220000000800 */
[C---:B------:R-:W-:Y:S03]  /*f490*/  FADD.FTZ R114, R105.reuse, R114 ;  /* 0x0000007269727221 */ /* 0x040fe60000010000 */
[C---:B-----5:R-:W-:Y:S06]  /*f4a0*/  HMMA.16816.F32.BF16 R12, R20.reuse, R32, R12 ;  /* 0x00000020140c723c */ /* 0x060fec000004180c */
[----:B------:R-:W5:Y:S02]  /*f4b0*/  MUFU.EX2 R101, R101 ;  /* 0x0000006500657308 */ /* 0x000f640000000800 */
[----:B------:R-:W-:Y:S01]  /*f4c0*/  HMMA.16816.F32.BF16 R16, R20, R34, R16 ;  /* 0x000000221410723c */ /* 0x000fe20000041810 */
[----:B------:R-:W-:Y:S06]  /*f4d0*/  LDSM.16.MT88.4 R32, [R136+0x4000] ;  /* 0x004000008820783b */ /* 0x000fec0000004200 */
[----:B------:R-:W-:Y:S01]  /*f4e0*/  F2FP.BF16.PACK_AB R20, R105, R109 ;  /* 0x0000006d6914723e */ /* 0x000fe200000010ff */
[----:B------:R-:W-:Y:S01]  /*f4f0*/  MUFU.EX2 R103, R103 ;  /* 0x0000006700677308 */ /* 0x000fe20000000800 */
[C---:B--2---:R-:W-:Y:S03]  /*f500*/  F2FP.BF16.PACK_AB R21, R107.reuse, R110 ;  /* 0x0000006e6b15723e */ /* 0x044fe600000010ff */
[----:B-1----:R-:W-:Y:S01]  /*f510*/  F2FP.BF16.PACK_AB R22, R104, R108 ;  /* 0x0000006c6816723e */ /* 0x002fe200000010ff */
[----:B------:R-:W-:Y:S02]  /*f520*/  FADD.FTZ R110, R110, R116 ;  /* 0x000000746e6e7221 */ /* 0x000fe40000010000 */
[----:B------:R-:W-:Y:S02]  /*f530*/  FADD.FTZ R108, R108, R114 ;  /* 0x000000726c6c7221 */ /* 0x000fe40000010000 */
[----:B------:R-:W-:Y:S01]  /*f540*/  FADD.FTZ R110, R107, R110 ;  /* 0x0000006e6b6e7221 */ /* 0x000fe20000010000 */
[----:B------:R-:W1:Y:S01]  /*f550*/  MUFU.EX2 R98, R98 ;  /* 0x0000006200627308 */ /* 0x000e620000000800 */
[----:B------:R-:W-:Y:S02]  /*f560*/  FADD.FTZ R108, R104, R108 ;  /* 0x0000006c686c7221 */ /* 0x000fe40000010000 */
[----:B----4-:R-:W-:Y:S01]  /*f570*/  FADD.FTZ R110, R106, R110 ;  /* 0x0000006e6a6e7221 */ /* 0x010fe20000010000 */
[C---:B-----5:R-:W-:Y:S03]  /*f580*/  F2FP.BF16.PACK_AB R23, R101.reuse, R106 ;  /* 0x0000006a6517723e */ /* 0x060fe600000010ff */
[----:B------:R-:W-:Y:S03]  /*f590*/  FADD.FTZ R101, R101, R110 ;  /* 0x0000006e65657221 */ /* 0x000fe60000010000 */
[----:B------:R-:W-:Y:S01]  /*f5a0*/  MUFU.EX2 R99, R99 ;  /* 0x0000006300637308 */ /* 0x000fe20000000800 */
[C---:B------:R-:W-:Y:S08]  /*f5b0*/  HMMA.16816.F32.BF16 R4, R20.reuse, R24, R4 ;  /* 0x000000181404723c */ /* 0x040ff00000041804 */
[C---:B------:R-:W-:Y:S01]  /*f5c0*/  HMMA.16816.F32.BF16 R8, R20.reuse, R26, R8 ;  /* 0x0000001a1408723c */ /* 0x040fe20000041808 */
[----:B------:R-:W2:Y:S01]  /*f5d0*/  MUFU.EX2 R100, R100 ;  /* 0x0000006400647308 */ /* 0x000ea20000000800 */
[----:B------:R-:W4:Y:S06]  /*f5e0*/  LDSM.16.MT88.4 R24, [R135+0x3c00] ;  /* 0x003c00008718783b */ /* 0x000f2c0000004200 */
[C---:B------:R-:W-:Y:S03]  /*f5f0*/  HMMA.16816.F32.BF16 R12, R20.reuse, R36, R12 ;  /* 0x00000024140c723c */ /* 0x040fe6000004180c */
[----:B------:R-:W-:Y:S04]  /*f600*/  MUFU.EX2 R102, R102 ;  /* 0x0000006600667308 */ /* 0x000fe80000000800 */
[--C-:B------:R-:W-:Y:S01]  /*f610*/  FFMA.FTZ R36, R53, c[0x0][0x23c], -R90.reuse ;  /* 0x00008f0035247a23 */ /* 0x100fe2000001085a */
[----:B------:R-:W-:Y:S04]  /*f620*/  HMMA.16816.F32.BF16 R16, R20, R38, R16 ;  /* 0x000000261410723c */ /* 0x000fe80000041810 */
[--C-:B------:R-:W-:Y:S01]  /*f630*/  FFMA.FTZ R37, R54, c[0x0][0x23c], -R87.reuse ;  /* 0x00008f0036257a23 */ /* 0x100fe20000010857 */
[----:B------:R-:W5:Y:S01]  /*f640*/  MUFU.EX2 R95, R95 ;  /* 0x0000005f005f7308 */ /* 0x000f620000000800 */
[--C-:B------:R-:W-:Y:S01]  /*f650*/  FFMA.FTZ R53, R58, c[0x0][0x23c], -R87.reuse ;  /* 0x00008f003a357a23 */ /* 0x100fe20000010857 */
[----:B-1----:R-:W-:Y:S01]  /*f660*/  F2FP.BF16.PACK_AB R20, R98, R103 ;  /* 0x000000676214723e */ /* 0x002fe200000010ff */
[--C-:B------:R-:W-:Y:S01]  /*f670*/  FFMA.FTZ R38, R55, c[0x0][0x23c], -R87.reuse ;  /* 0x00008f0037267a23 */ /* 0x100fe20000010857 */
[----:B--2---:R-:W-:Y:S03]  /*f680*/  F2FP.BF16.PACK_AB R21, R100, R99 ;  /* 0x000000636415723e */ /* 0x004fe600000010ff */
[--C-:B------:R-:W-:Y:S02]  /*f690*/  FFMA.FTZ R39, R56, c[0x0][0x23c], -R90.reuse ;  /* 0x00008f0038277a23 */ /* 0x100fe4000001085a */
[----:B------:R-:W-:Y:S01]  /*f6a0*/  FFMA.FTZ R54, R59, c[0x0][0x23c], -R87 ;  /* 0x00008f003b367a23 */ /* 0x000fe20000010857 */
[----:B------:R-:W1:Y:S01]  /*f6b0*/  MUFU.EX2 R97, R97 ;  /* 0x0000006100617308 */ /* 0x000e620000000800 */
[----:B------:R-:W-:Y:S02]  /*f6c0*/  FADD.FTZ R101, R99, R101 ;  /* 0x0000006563657221 */ /* 0x000fe40000010000 */
[--C-:B------:R-:W-:Y:S02]  /*f6d0*/  FFMA.FTZ R55, R61, c[0x0][0x23c], -R90.reuse ;  /* 0x00008f003d377a23 */ /* 0x100fe4000001085a */
[----:B------:R-:W-:Y:S02]  /*f6e0*/  FFMA.FTZ R56, R62, c[0x0][0x23c], -R87 ;  /* 0x00008f003e387a23 */ /* 0x000fe40000010857 */
[--C-:B------:R-:W-:Y:S02]  /*f6f0*/  FFMA.FTZ R58, R64, c[0x0][0x23c], -R90.reuse ;  /* 0x00008f00403a7a23 */ /* 0x100fe4000001085a */
[----:B------:R-:W-:Y:S01]  /*f700*/  FFMA.FTZ R90, R65, c[0x0][0x23c], -R90 ;  /* 0x00008f00415a7a23 */ /* 0x000fe2000001085a */
[----:B------:R-:W2:Y:S01]  /*f710*/  MUFU.EX2 R92, R92 ;  /* 0x0000005c005c7308 */ /* 0x000ea20000000800 */
[----:B------:R-:W-:Y:S02]  /*f720*/  FADD.FTZ R100, R100, R101 ;  /* 0x0000006564647221 */ /* 0x000fe40000010000 */
[----:B------:R-:W-:Y:S01]  /*f730*/  FADD.FTZ R103, R103, R108 ;  /* 0x0000006c67677221 */ /* 0x000fe20000010000 */
[----:B-----5:R-:W-:Y:S03]  /*f740*/  F2FP.BF16.PACK_AB R22, R95, R102 ;  /* 0x000000665f16723e */ /* 0x020fe600000010ff */
[----:B------:R-:W-:Y:S03]  /*f750*/  FADD.FTZ R103, R98, R103 ;  /* 0x0000006762677221 */ /* 0x000fe60000010000 */
[----:B------:R-:W5:Y:S01]  /*f760*/  MUFU.EX2 R93, R93 ;  /* 0x0000005d005d7308 */ /* 0x000f620000000800 */
[----:B------:R-:W-:Y:S02]  /*f770*/  FADD.FTZ R102, R102, R103 ;  /* 0x0000006766667221 */ /* 0x000fe40000010000 */
[----:B-1----:R-:W-:Y:S02]  /*f780*/  FADD.FTZ R100, R97, R100 ;  /* 0x0000006461647221 */ /* 0x002fe40000010000 */
[----:B------:R-:W-:Y:S05]  /*f790*/  FADD.FTZ R102, R95, R102 ;  /* 0x000000665f667221 */ /* 0x000fea0000010000 */
[----:B------:R-:W1:Y:S01]  /*f7a0*/  MUFU.EX2 R94, R94 ;  /* 0x0000005e005e7308 */ /* 0x000e620000000800 */
[C---:B--2---:R-:W-:Y:S01]  /*f7b0*/  F2FP.BF16.PACK_AB R23, R92.reuse, R97 ;  /* 0x000000615c17723e */ /* 0x044fe200000010ff */
[----:B------:R-:W-:Y:S08]  /*f7c0*/  FADD.FTZ R100, R92, R100 ;  /* 0x000000645c647221 */ /* 0x000ff00000010000 */
[----:B------:R-:W-:Y:S01]  /*f7d0*/  MUFU.EX2 R96, R96 ;  /* 0x0000006000607308 */ /* 0x000fe20000000800 */
[C---:B---3--:R-:W-:Y:S03]  /*f7e0*/  HMMA.16816.F32.BF16 R4, R20.reuse, R28, R4 ;  /* 0x0000001c1404723c */ /* 0x048fe60000041804 */
[----:B-----5:R-:W-:Y:S05]  /*f7f0*/  FADD.FTZ R102, R93, R102 ;  /* 0x000000665d667221 */ /* 0x020fea0000010000 */
[C---:B------:R-:W-:Y:S01]  /*f800*/  HMMA.16816.F32.BF16 R8, R20.reuse, R30, R8 ;  /* 0x0000001e1408723c */ /* 0x040fe20000041808 */
[----:B------:R-:W2:Y:S01]  /*f810*/  MUFU.EX2 R91, R91 ;  /* 0x0000005b005b7308 */ /* 0x000ea20000000800 */
[----:B------:R-:W3:Y:S06]  /*f820*/  LDSM.16.MT88.4 R28, [R135+0x4000] ;  /* 0x00400000871c783b */ /* 0x000eec0000004200 */
[C---:B----4-:R-:W-:Y:S03]  /*f830*/  HMMA.16816.F32.BF16 R12, R20.reuse, R24, R12 ;  /* 0x00000018140c723c */ /* 0x050fe6000004180c */
[----:B------:R-:W4:Y:S05]  /*f840*/  MUFU.EX2 R40, R40 ;  /* 0x0000002800287308 */ /* 0x000f2a0000000800 */
[----:B------:R-:W-:Y:S01]  /*f850*/  HMMA.16816.F32.BF16 R16, R20, R26, R16 ;  /* 0x0000001a1410723c */ /* 0x000fe20000041810 */
[----:B------:R-:W5:Y:S04]  /*f860*/  LDSM.16.MT88.4 R24, [R136+0x4400] ;  /* 0x004400008818783b */ /* 0x000f680000004200 */
        /* <DEDUP_REMOVED lines=14> */
[----:B------:R-:W-:Y:S08]  /*f950*/  FADD.FTZ R42, R42, R96 ;  /* 0x000000602a2a7221 */ /* 0x000ff00000010000 */
        /* <DEDUP_REMOVED lines=13> */
[----:B------:R-:W-:Y:S03]  /*fa30*/  FADD.FTZ R44, R45, R44 ;  /* 0x0000002c2d2c7221 */ /* 0x000fe60000010000 */
[----:B------:R-:W-:Y:S10]  /*fa40*/  MUFU.EX2 R49, R49 ;  /* 0x0000003100317308 */ /* 0x000ff40000000800 */
[----:B------:R-:W1:Y:S01]  /*fa50*/  MUFU.EX2 R50, R50 ;  /* 0x0000003200327308 */ /* 0x000e620000000800 */
[C---:B---3--:R-:W-:Y:S01]  /*fa60*/  F2FP.BF16.PACK_AB R22, R48.reuse, R47 ;  /* 0x0000002f3016723e */ /* 0x048fe200000010ff */
[----:B------:R-:W-:Y:S04]  /*fa70*/  FADD.FTZ R47, R47, R44 ;  /* 0x0000002c2f2f7221 */ /* 0x000fe80000010000 */
[----:B------:R-:W-:Y:S04]  /*fa80*/  FADD.FTZ R47, R48, R47 ;  /* 0x0000002f302f7221 */ /* 0x000fe80000010000 */
        /* <DEDUP_REMOVED lines=17> */
[----:B------:R-:W-:Y:S03]  /*fba0*/  FADD.FTZ R51, R36, R51 ;  /* 0x0000003324337221 */ /* 0x000fe60000010000 */
[----:B------:R-:W-:Y:S10]  /*fbb0*/  MUFU.EX2 R53, R53 ;  /* 0x0000003500357308 */ /* 0x000ff40000000800 */
[----:B------:R-:W1:Y:S01]  /*fbc0*/  MUFU.EX2 R54, R54 ;  /* 0x0000003600367308 */ /* 0x000e620000000800 */
[C---:B-----5:R-:W-:Y:S01]  /*fbd0*/  F2FP.BF16.PACK_AB R22, R52.reuse, R39 ;  /* 0x000000273416723e */ /* 0x060fe200000010ff */
[----:B------:R-:W-:Y:S04]  /*fbe0*/  FADD.FTZ R39, R39, R51 ;  /* 0x0000003327277221 */ /* 0x000fe80000010000 */
[----:B------:R-:W-:Y:S04]  /*fbf0*/  FADD.FTZ R39, R52, R39 ;  /* 0x0000002734277221 */ /* 0x000fe80000010000 */
        /* <DEDUP_REMOVED lines=8> */
[C---:B---3--:R-:W-:Y:S03]  /*fc80*/  HMMA.16816.F32.BF16 R12, R20.reuse, R24, R12 ;  /* 0x00000018140c723c */ /* 0x048fe6000004180c */
[----:B------:R-:W-:Y:S04]  /*fc90*/  MUFU.EX2 R58, R58 ;  /* 0x0000003a003a7308 */ /* 0x000fe80000000800 */
[----:B------:R-:W-:Y:S01]  /*fca0*/  FADD.FTZ R24, R43, R42 ;  /* 0x0000002a2b187221 */ /* 0x000fe20000010000 */
[----:B------:R-:W-:Y:S04]  /*fcb0*/  HMMA.16816.F32.BF16 R16, R20, R26, R16 ;  /* 0x0000001a1410723c */ /* 0x000fe80000041810 */
[----:B------:R-:W-:Y:S01]  /*fcc0*/  FADD.FTZ R24, R68, R24 ;  /* 0x0000001844187221 */ /* 0x000fe20000010000 */
[----:B------:R-:W3:Y:S01]  /*fcd0*/  MUFU.EX2 R90, R90 ;  /* 0x0000005a005a7308 */ /* 0x000ee20000000800 */
[----:B--2---:R-:W-:Y:S01]  /*fce0*/  F2FP.BF16.PACK_AB R68, R55, R3 ;  /* 0x000000033744723e */ /* 0x004fe200000010ff */
[----:B------:R-:W-:Y:S01]  /*fcf0*/  FADD.FTZ R3, R3, R39 ;  /* 0x0000002703037221 */ /* 0x000fe20000010000 */
[----:B-1----:R-:W-:Y:S01]  /*fd00*/  F2FP.BF16.PACK_AB R69, R57, R56 ;  /* 0x000000383945723e */ /* 0x002fe200000010ff */
[----:B------:R-:W-:Y:S03]  /*fd10*/  FADD.FTZ R24, R46, R24 ;  /* 0x000000182e187221 */ /* 0x000fe60000010000 */
[----:B------:R-:W-:Y:S03]  /*fd20*/  FADD.FTZ R3, R55, R3 ;  /* 0x0000000337037221 */ /* 0x000fe60000010000 */
[----:B------:R-:W1:Y:S01]  /*fd30*/  MUFU.EX2 R32, R32 ;  /* 0x0000002000207308 */ /* 0x000e620000000800 */
[----:B------:R-:W-:Y:S04]  /*fd40*/  FADD.FTZ R24, R49, R24 ;  /* 0x0000001831187221 */ /* 0x000fe80000010000 */
[----:B------:R-:W-:Y:S04]  /*fd50*/  FADD.FTZ R50, R50, R24 ;  /* 0x0000001832327221 */ /* 0x000fe80000010000 */
[----:B------:R-:W-:Y:S01]  /*fd60*/  FADD.FTZ R50, R37, R50 ;  /* 0x0000003225327221 */ /* 0x000fe20000010000 */
[----:B------:R-:W2:Y:S03]  /*fd70*/  MUFU.EX2 R87, R87 ;  /* 0x0000005700577308 */ /* 0x000ea60000000800 */
[----:B------:R-:W-:Y:S01]  /*fd80*/  FADD.FTZ R38, R38, R50 ;  /* 0x0000003226267221 */ /* 0x000fe20000010000 */
[----:B---3--:R-:W-:Y:S01]  /*fd90*/  F2FP.BF16.PACK_AB R70, R90, R58 ;  /* 0x0000003a5a46723e */ /* 0x008fe200000010ff */
[----:B------:R-:W-:Y:S01]  /*fda0*/  FADD.FTZ R58, R58, R3 ;  /* 0x000000033a3a7221 */ /* 0x000fe20000010000 */
[----:B------:R-:W-:Y:S01]  /*fdb0*/  IADD3 R3, R154, -0x1, RZ ;  /* 0xffffffff9a037810 */ /* 0x000fe20007ffe0ff */
[----:B------:R-:W-:Y:S02]  /*fdc0*/  FADD.FTZ R38, R53, R38 ;  /* 0x0000002635267221 */ /* 0x000fe40000010000 */
[----:B------:R-:W-:Y:S01]  /*fdd0*/  FADD.FTZ R160, R90, R58 ;  /* 0x0000003a5aa07221 */ /* 0x000fe20000010000 */
[----:B------:R-:W-:Y:S01]  /*fde0*/  MOV R154, R3 ;  /* 0x00000003009a7202 */ /* 0x000fe20000000f00 */
[----:B------:R-:W-:Y:S01]  /*fdf0*/  FADD.FTZ R54, R54, R38 ;  /* 0x0000002636367221 */ /* 0x000fe20000010000 */
[----:B------:R-:W-:Y:S03]  /*fe00*/  MOV R3, R0 ;  /* 0x0000000000037202 */ /* 0x000fe60000000f00 */
[----:B------:R-:W-:Y:S04]  /*fe10*/  FADD.FTZ R54, R56, R54 ;  /* 0x0000003638367221 */ /* 0x000fe80000010000 */
[----:B------:R-:W-:Y:S04]  /*fe20*/  FADD.FTZ R54, R57, R54 ;  /* 0x0000003639367221 */ /* 0x000fe80000010000 */
[----:B-1----:R-:W-:Y:S01]  /*fe30*/  FADD.FTZ R54, R32, R54 ;  /* 0x0000003620367221 */ /* 0x002fe20000010000 */
[C---:B--2---:R-:W-:Y:S03]  /*fe40*/  F2FP.BF16.PACK_AB R71, R87.reuse, R32 ;  /* 0x000000205747723e */ /* 0x044fe600000010ff */
[----:B------:R-:W-:Y:S04]  /*fe50*/  FADD.FTZ R159, R87, R54 ;  /* 0x00000036579f7221 */ /* 0x000fe80000010000 */
[C---:B------:R-:W-:Y:S08]  /*fe60*/  HMMA.16816.F32.BF16 R80, R68.reuse, R76, R4 ;  /* 0x0000004c4450723c */ /* 0x040ff00000041804 */
[C---:B------:R-:W-:Y:S08]  /*fe70*/  HMMA.16816.F32.BF16 R76, R68.reuse, R78, R8 ;  /* 0x0000004e444c723c */ /* 0x040ff00000041808 */
[C---:B----4-:R-:W-:Y:S08]  /*fe80*/  HMMA.16816.F32.BF16 R72, R68.reuse, R28, R12 ;  /* 0x0000001c4448723c */ /* 0x050ff0000004180c */
[----:B------:R-:W-:Y:S01]  /*fe90*/  HMMA.16816.F32.BF16 R68, R68, R30, R16 ;  /* 0x0000001e4444723c */ /* 0x000fe20000041810 */
[----:B------:R-:W-:-:S07]  /*fea0*/  @P0 BRA `(.L_x_3714) ;  /* 0xffffd77000000947 */ /* 0x000fce000383ffff */
.L_x_3710:
[----:B------:R-:W1:Y:S01]  /*feb0*/  SHFL.BFLY PT, R4, R160, 0x2, 0x1f ;  /* 0x0c401f00a0047f89 */ /* 0x000e6200000e0000 */
[----:B------:R-:W-:Y:S01]  /*fec0*/  IMAD.MOV.U32 R7, RZ, RZ, 0x3f800000 ;  /* 0x3f800000ff077424 */ /* 0x000fe200078e00ff */
[----:B------:R-:W-:Y:S01]  /*fed0*/  SHF.R.S32.HI R6, RZ, 0x1f, R148 ;  /* 0x0000001fff067819 */ /* 0x000fe20000011494 */
[----:B------:R-:W-:Y:S01]  /*fee0*/  IMAD.MOV.U32 R8, RZ, RZ, 0x3f800000 ;  /* 0x3f800000ff087424 */ /* 0x000fe200078e00ff */
[----:B------:R-:W2:Y:S01]  /*fef0*/  SHFL.BFLY PT, R3, R159, 0x2, 0x1f ;  /* 0x0c401f009f037f89 */ /* 0x000ea200000e0000 */
[----:B------:R-:W-:Y:S01]  /*ff00*/  ULDC.U8 UR4, c[0x0][0x328] ;  /* 0x0000ca0000047ab9 */ /* 0x000fe20000000000 */
[----:B------:R-:W-:-:S04]  /*ff10*/  LEA.HI R6, R6, R148, RZ, 0x3 ;  /* 0x0000009406067211 */ /* 0x000fc800078f18ff */
[----:B------:R-:W-:-:S04]  /*ff20*/  LOP3.LUT R9, R6, 0xfffffff8, RZ, 0xc0, !PT ;  /* 0xfffffff806097812 */ /* 0x000fc800078ec0ff */
[----:B------:R-:W-:-:S04]  /*ff30*/  IADD3 R9, R148, -R9, RZ ;  /* 0x8000000994097210 */ /* 0x000fc80007ffe0ff */
[----:B------:R-:W-:-:S04]  /*ff40*/  LEA.HI R10, R9, R9, RZ, 0x1 ;  /* 0x00000009090a7211 */ /* 0x000fc800078f08ff */
[----:B------:R-:W-:Y:S01]  /*ff50*/  SHF.R.S32.HI R12, RZ, 0x1, R10 ;  /* 0x00000001ff0c7819 */ /* 0x000fe2000001140a */
[----:B-1----:R-:W-:Y:S01]  /*ff60*/  FADD.FTZ R160, R4, R160 ;  /* 0x000000a004a07221 */ /* 0x002fe20000010000 */
[----:B------:R-:W-:Y:S02]  /*ff70*/  LOP3.LUT R10, R10, 0x3fffffe, RZ, 0xc0, !PT ;  /* 0x03fffffe0a0a7812 */ /* 0x000fe400078ec0ff */
[----:B------:R-:W-:Y:S01]  /*ff80*/  LOP3.LUT P0, RZ, R12, 0x2, RZ, 0xc0, !PT ;  /* 0x000000020cff7812 */ /* 0x000fe2000780c0ff */
[----:B--2---:R-:W-:Y:S01]  /*ff90*/  FADD.FTZ R159, R3, R159 ;  /* 0x0000009f039f7221 */ /* 0x004fe20000010000 */
[----:B------:R-:W1:Y:S01]  /*ffa0*/  SHFL.BFLY PT, R5, R160, 0x1, 0x1f ;  /* 0x0c201f00a0057f89 */ /* 0x000e6200000e0000 */
[----:B------:R-:W-:-:S03]  /*ffb0*/  IADD3 R10, R9, -R10, RZ ;  /* 0x8000000a090a7210 */ /* 0x000fc60007ffe0ff */
[----:B------:R-:W2:Y:S04]  /*ffc0*/  SHFL.BFLY PT, R4, R159, 0x1, 0x1f ;  /* 0x0c201f009f047f89 */ /* 0x000ea800000e0000 */
[----:B------:R-:W3:Y:S01]  /*ffd0*/  S2R R3, SR_TID.X ;  /* 0x0000000000037919 */ /* 0x000ee20000002100 */
[----:B-1----:R-:W-:Y:S02]  /*ffe0*/  FADD.FTZ R5, R160, R5 ;  /* 0x00000005a0057221 */ /* 0x002fe40000010000 */
[----:B--2---:R-:W-:-:S03]  /*fff0*/  FADD.FTZ R4, R159, R4 ;  /* 0x000000049f047221 */ /* 0x004fc60000010000 */
[----:B------:R-:W-:Y:S02]  /*10000*/  FSETP.NE.FTZ.AND P3, PT, R5, RZ, PT ;  /* 0x000000ff0500720b */ /* 0x000fe40003f75000 */
[----:B------:R-:W-:-:S11]  /*10010*/  FSETP.NE.FTZ.AND P2, PT, R4, RZ, PT ;  /* 0x000000ff0400720b */ /* 0x000fd60003f55000 */
        /* <DEDUP_REMOVED lines=9> */
[----:B------:R-:W-:Y:S01]  /*100b0*/  FMUL.FTZ R73, R7, R73 ;  /* 0x0000004907497220 */ /* 0x000fe20000410000 */
[----:B------:R-:W-:Y:S01]  /*100c0*/  F2FP.BF16.PACK_AB R76, R77, R76 ;  /* 0x0000004c4d4c723e */ /* 0x000fe200000010ff */
[----:B------:R-:W-:-:S02]  /*100d0*/  FMUL.FTZ R68, R7, R68 ;  /* 0x0000004407447220 */ /* 0x000fc40000410000 */
[----:B------:R-:W-:Y:S01]  /*100e0*/  FMUL.FTZ R69, R7, R69 ;  /* 0x0000004507457220 */ /* 0x000fe20000410000 */
[----:B---3--:R-:W-:Y:S01]  /*100f0*/  SHF.R.S32.HI R7, RZ, 0x1f, R3 ;  /* 0x0000001fff077819 */ /* 0x008fe20000011403 */
[C---:B--2---:R-:W-:Y:S01]  /*10100*/  FMUL.FTZ R83, R8.reuse, R83 ;  /* 0x0000005308537220 */ /* 0x044fe20000410000 */
[----:B------:R-:W-:Y:S01]  /*10110*/  F2FP.BF16.PACK_AB R72, R73, R72 ;  /* 0x000000484948723e */ /* 0x000fe200000010ff */
[C---:B------:R-:W-:Y:S01]  /*10120*/  FMUL.FTZ R82, R8.reuse, R82 ;  /* 0x0000005208527220 */ /* 0x040fe20000410000 */
[C---:B------:R-:W-:Y:S01]  /*10130*/  LEA.HI R6, R7.reuse, R3, RZ, 0x2 ;  /* 0x0000000307067211 */ /* 0x040fe200078f10ff */
[C---:B------:R-:W-:Y:S01]  /*10140*/  FMUL.FTZ R79, R8.reuse, R79 ;  /* 0x0000004f084f7220 */ /* 0x040fe20000410000 */
[----:B------:R-:W-:Y:S01]  /*10150*/  LEA.HI R7, R7, R3, RZ, 0x5 ;  /* 0x0000000307077211 */ /* 0x000fe200078f28ff */
[----:B------:R-:W-:Y:S01]  /*10160*/  FMUL.FTZ R78, R8, R78 ;  /* 0x0000004e084e7220 */ /* 0x000fe20000410000 */
[----:B------:R-:W-:Y:S01]  /*10170*/  LOP3.LUT R6, R6, 0xfffffffc, RZ, 0xc0, !PT ;  /* 0xfffffffc06067812 */ /* 0x000fe200078ec0ff */
[C---:B------:R-:W-:Y:S01]  /*10180*/  FMUL.FTZ R75, R8.reuse, R75 ;  /* 0x0000004b084b7220 */ /* 0x040fe20000410000 */
[----:B------:R-:W-:Y:S01]  /*10190*/  SHF.R.S32.HI R11, RZ, 0x5, R7 ;  /* 0x00000005ff0b7819 */ /* 0x000fe20000011407 */
[C---:B------:R-:W-:Y:S01]  /*101a0*/  FMUL.FTZ R74, R8.reuse, R74 ;  /* 0x0000004a084a7220 */ /* 0x040fe20000410000 */
[----:B------:R-:W-:Y:S01]  /*101b0*/  F2FP.BF16.PACK_AB R82, R83, R82 ;  /* 0x000000525352723e */ /* 0x000fe200000010ff */
[C---:B------:R-:W-:Y:S01]  /*101c0*/  FMUL.FTZ R71, R8.reuse, R71 ;  /* 0x0000004708477220 */ /* 0x040fe20000410000 */
[----:B------:R-:W-:Y:S01]  /*101d0*/  F2FP.BF16.PACK_AB R78, R79, R78 ;  /* 0x0000004e4f4e723e */ /* 0x000fe200000010ff */
[----:B------:R-:W-:Y:S01]  /*101e0*/  FMUL.FTZ R70, R8, R70 ;  /* 0x0000004608467220 */ /* 0x000fe20000410000 */
[----:B------:R-:W-:Y:S01]  /*101f0*/  F2FP.BF16.PACK_AB R74, R75, R74 ;  /* 0x0000004a4b4a723e */ /* 0x000fe200000010ff */
[----:B------:R-:W-:Y:S01]  /*10200*/  IMAD.IADD R6, R3, 0x1, -R6 ;  /* 0x0000000103067824 */ /* 0x000fe200078e0a06 */
[----:B------:R-:W-:Y:S01]  /*10210*/  F2FP.BF16.PACK_AB R68, R69, R68 ;  /* 0x000000444544723e */ /* 0x000fe200000010ff */
[C---:B------:R-:W-:Y:S01]  /*10220*/  IMAD.SHL.U32 R8, R12.reuse, 0x40, RZ ;  /* 0x000000400c087824 */ /* 0x040fe200078e00ff */
[----:B------:R-:W-:Y:S01]  /*10230*/  LOP3.LUT R12, R12, 0x1, RZ, 0xc0, !PT ;  /* 0x000000010c0c7812 */ /* 0x000fe200078ec0ff */
[----:B------:R-:W-:Y:S01]  /*10240*/  IMAD R6, R11, 0x100, R6 ;  /* 0x000001000b067824 */ /* 0x000fe200078e0206 */
[----:B------:R-:W-:Y:S01]  /*10250*/  F2FP.BF16.PACK_AB R70, R71, R70 ;  /* 0x000000464746723e */ /* 0x000fe200000010ff */
[----:B-1----:R-:W-:Y:S01]  /*10260*/  @P3 FMUL.FTZ R5, R5, 0.69314718246459960938 ;  /* 0x3f31721805053820 */ /* 0x002fe20000410000 */
[----:B------:R-:W-:Y:S01]  /*10270*/  LOP3.LUT R8, R8, 0xc0, RZ, 0xc0, !PT ;  /* 0x000000c008087812 */ /* 0x000fe200078ec0ff */
[----:B------:R-:W-:Y:S01]  /*10280*/  IMAD R6, R10, 0x10, R6 ;  /* 0x000000100a067824 */ /* 0x000fe200078e0206 */
[----:B------:R-:W-:-:S02]  /*10290*/  ISETP.NE.U32.AND P1, PT, R12, 0x1, PT ;  /* 0x000000010c00780c */ /* 0x000fc40003f25070 */
[----:B------:R-:W-:-:S04]  /*102a0*/  LEA.HI R8, R8, R8, RZ, 0x1d ;  /* 0x0000000808087211 */ /* 0x000fc800078fe8ff */
[----:B------:R-:W-:Y:S01]  /*102b0*/  LEA R6, R6, R8, 0x1 ;  /* 0x0000000806067211 */ /* 0x000fe200078e08ff */
        /* <DEDUP_REMOVED lines=8> */
[----:B------:R1:W-:Y:S01]  /*10340*/  STS [R6+0x200], R82 ;  /* 0x0002005206007388 */ /* 0x0003e20000000800 */
[----:B------:R-:W-:-:S03]  /*10350*/  IADD3 R8, R8, R9, RZ ;  /* 0x0000000908087210 */ /* 0x000fc60007ffe0ff */
[----:B------:R-:W-:Y:S04]  /*10360*/  STS [R10], R76 ;  /* 0x0000004c0a007388 */ /* 0x000fe80000000800 */
[----:B------:R2:W-:Y:S04]  /*10370*/  STS [R10+0x200], R78 ;  /* 0x0002004e0a007388 */ /* 0x0005e80000000800 */
[----:B------:R3:W-:Y:S04]  /*10380*/  STS [R9], R72 ;  /* 0x0000004809007388 */ /* 0x0007e80000000800 */
[----:B------:R3:W-:Y:S04]  /*10390*/  STS [R9+0x200], R74 ;  /* 0x0002004a09007388 */ /* 0x0007e80000000800 */
[----:B------:R3:W-:Y:S04]  /*103a0*/  STS [R8], R68 ;  /* 0x0000004408007388 */ /* 0x0007e80000000800 */
[----:B------:R3:W-:Y:S01]  /*103b0*/  STS [R8+0x200], R70 ;  /* 0x0002004608007388 */ /* 0x0007e20000000800 */
[----:B-1----:R-:W-:Y:S01]  /*103c0*/  MOV R6, 0x7f800000 ;  /* 0x7f80000000067802 */ /* 0x002fe20000000f00 */
[----:B--2---:R-:W1:Y:S02]  /*103d0*/  @P2 MUFU.LG2 R10, R4 ;  /* 0x00000004000a2308 */ /* 0x004e640000000c00 */
[----:B-1----:R-:W-:-:S02]  /*103e0*/  @P2 FMUL.FTZ R10, R10, 0.69314718246459960938 ;  /* 0x3f3172180a0a2820 */ /* 0x002fc40000410000 */
[----:B------:R-:W-:Y:S02]  /*103f0*/  IMAD.MOV.U32 R4, RZ, RZ, 0x7f800000 ;  /* 0x7f800000ff047424 */ /* 0x000fe400078e00ff */
[----:B------:R-:W-:Y:S02]  /*10400*/  @P3 FFMA.FTZ R4, R2, c[0x0][0x238], R5 ;  /* 0x00008e0002043a23 */ /* 0x000fe40000010005 */
[----:B------:R-:W-:Y:S01]  /*10410*/  @P2 FFMA.FTZ R6, R0, c[0x0][0x238], R10 ;  /* 0x00008e0000062a23 */ /* 0x000fe2000001000a */
[----:B------:R-:W-:Y:S05]  /*10420*/  @!P0 BRA `(.L_x_3715) ;  /* 0x0000007000008947 */ /* 0x000fea0003800000 */
[----:B---3--:R-:W1:Y:S01]  /*10430*/  S2R R0, SR_CTAID.Y ;  /* 0x0000000000007919 */ /* 0x008e620000002600 */
[----:B------:R-:W-:-:S03]  /*10440*/  ISETP.NE.AND P0, PT, R146, -0x1, PT ;  /* 0xffffffff9200780c */ /* 0x000fc60003f05270 */
[----:B------:R-:W2:Y:S01]  /*10450*/  S2R R2, SR_CTAID.Z ;  /* 0x0000000000027919 */ /* 0x000ea20000002700 */
[----:B-1----:R-:W-:-:S05]  /*10460*/  IMAD R5, R0, c[0x0][0x214], RZ ;  /* 0x0000850000057a24 */ /* 0x002fca00078e02ff */
[----:B------:R-:W-:-:S05]  /*10470*/  SEL R5, R5, R146, !P0 ;  /* 0x0000009205057207 */ /* 0x000fca0004000000 */
[----:B--2---:R-:W-:Y:S01]  /*10480*/  IMAD R5, R2, c[0x0][0x234], R5 ;  /* 0x00008d0002057a24 */ /* 0x004fe200078e0205 */
[----:B------:R-:W-:Y:S05]  /*10490*/  BRA `(.L_x_3716) ;  /* 0x0000004000007947 */ /* 0x000fea0003800000 */
.L_x_3715:
[----:B---3--:R-:W1:Y:S04]  /*104a0*/  S2R R2, SR_CTAID.Z ;  /* 0x0000000000027919 */ /* 0x008e680000002700 */
[----:B------:R-:W1:Y:S02]  /*104b0*/  S2R R0, SR_CTAID.Y ;  /* 0x0000000000007919 */ /* 0x000e640000002600 */
[----:B-1----:R-:W-:-:S04]  /*104c0*/  IMAD R5, R0, c[0x0][0x1c0], R2 ;  /* 0x0000700000057a24 */ /* 0x002fc800078e0202 */
[----:B------:R-:W-:Y:S02]  /*104d0*/  IMAD R5, R5, c[0x0][0x214], RZ ;  /* 0x0000850005057a24 */ /* 0x000fe400078e02ff */
.L_x_3716:
[----:B------:R-:W-:Y:S01]  /*104e0*/  BAR.SYNC.DEFER_BLOCKING 0x0 ;  /* 0x0000000000007b1d */ /* 0x000fe20000010000 */
[----:B------:R-:W-:Y:S01]  /*104f0*/  LOP3.LUT R7, R7, 0xffffffe0, RZ, 0xc0, !PT ;  /* 0xffffffe007077812 */ /* 0x000fe200078ec0ff */
[C---:B------:R-:W-:Y:S01]  /*10500*/  IMAD.WIDE.U32 R20, R146.reuse, c[0x0][0x1e8], RZ ;  /* 0x00007a0092147a25 */ /* 0x040fe200078e00ff */
[----:B------:R-:W-:Y:S02]  /*10510*/  SHF.R.S32.HI R9, RZ, 0x1f, R11 ;  /* 0x0000001fff097819 */ /* 0x000fe4000001140b */
[----:B------:R-:W-:Y:S01]  /*10520*/  SHF.R.S32.HI R8, RZ, 0x1f, R0 ;  /* 0x0000001fff087819 */ /* 0x000fe20000011400 */
[----:B------:R-:W-:Y:S01]  /*10530*/  IMAD.IADD R7, R3, 0x1, -R7 ;  /* 0x0000000103077824 */ /* 0x000fe200078e0a07 */
[----:B------:R-:W-:Y:S01]  /*10540*/  ISETP.NE.AND P0, PT, R146, -0x1, PT ;  /* 0xffffffff9200780c */ /* 0x000fe20003f05270 */
[----:B------:R-:W-:Y:S01]  /*10550*/  IMAD.WIDE.U32 R22, R0, c[0x0][0x1e0], RZ ;  /* 0x0000780000167a25 */ /* 0x000fe200078e00ff */
[----:B------:R-:W-:Y:S01]  /*10560*/  LEA.HI R9, R9, R11, RZ, 0x2 ;  /* 0x0000000b09097211 */ /* 0x000fe200078f10ff */
[----:B------:R-:W-:Y:S01]  /*10570*/  BSSY B0, `(.L_x_3717) ;  /* 0x000001a000007945 */ /* 0x000fe20003800000 */
[----:B------:R-:W-:Y:S01]  /*10580*/  LOP3.LUT P1, RZ, R7, 0x3, RZ, 0xc0, !PT ;  /* 0x0000000307ff7812 */ /* 0x000fe2000782c0ff */
[----:B------:R-:W-:Y:S01]  /*10590*/  IMAD R8, R8, c[0x0][0x1e0], RZ ;  /* 0x0000780008087a24 */ /* 0x000fe200078e02ff */
[----:B------:R-:W-:Y:S01]  /*105a0*/  LOP3.LUT R9, R9, 0xffffffc, RZ, 0xc0, !PT ;  /* 0x0ffffffc09097812 */ /* 0x000fe200078ec0ff */
[----:B------:R-:W-:-:S02]  /*105b0*/  IMAD R146, R146, c[0x0][0x1ec], R21 ;  /* 0x00007b0092927a24 */ /* 0x000fc400078e0215 */
[----:B------:R-:W-:Y:S01]  /*105c0*/  IMAD R8, R0, c[0x0][0x1e4], R8 ;  /* 0x0000790000087a24 */ /* 0x000fe200078e0208 */
[----:B------:R-:W-:Y:S01]  /*105d0*/  SEL R0, R22, R20, !P0 ;  /* 0x0000001416007207 */ /* 0x000fe20004000000 */
[----:B------:R-:W-:-:S03]  /*105e0*/  IMAD.IADD R9, R11, 0x1, -R9 ;  /* 0x000000010b097824 */ /* 0x000fc600078e0a09 */
[----:B------:R-:W-:Y:S01]  /*105f0*/  @!P0 IADD3 R146, R23, R8, RZ ;  /* 0x0000000817928210 */ /* 0x000fe20007ffe0ff */
[----:B------:R-:W-:Y:S01]  /*10600*/  IMAD R153, R9, 0x10, R153 ;  /* 0x0000001009997824 */ /* 0x000fe200078e0299 */
[----:B------:R1:W2:Y:S04]  /*10610*/  LDS.128 R12, [R155] ;  /* 0x000000009b0c7984 */ /* 0x0002a80000000c00 */
[----:B------:R1:W3:Y:S01]  /*10620*/  LDS.128 R16, [R155+0x800] ;  /* 0x000800009b107984 */ /* 0x0002e20000000c00 */
        /* <DEDUP_REMOVED lines=14> */
.L_x_3718:
[----:B------:R-:W-:Y:S05]  /*10710*/  BSYNC B0 ;  /* 0x0000000000007941 */ /* 0x000fea0003800000 */
.L_x_3717:
[----:B----4-:R-:W4:Y:S01]  /*10720*/  S2R R4, SR_CTAID.X ;  /* 0x0000000000047919 */ /* 0x010f220000002500 */
[--C-:B------:R-:W-:Y:S01]  /*10730*/  SHF.R.S32.HI R7, RZ, 0x1f, R84.reuse ;  /* 0x0000001fff077819 */ /* 0x100fe20000011454 */
[----:B------:R-:W-:Y:S01]  /*10740*/  IMAD.MOV.U32 R6, RZ, RZ, R84 ;  /* 0x000000ffff067224 */ /* 0x000fe200078e0054 */
[----:B------:R-:W-:Y:S01]  /*10750*/  ISETP.GE.AND P0, PT, R84, c[0x0][0x220], PT ;  /* 0x0000880054007a0c */ /* 0x000fe20003f06270 */
[----:B------:R-:W-:Y:S01]  /*10760*/  BSSY B0, `(.L_x_3719) ;  /* 0x0000018000007945 */ /* 0x000fe20003800000 */
        /* <DEDUP_REMOVED lines=23> */
.L_x_3720:
[----:B------:R-:W-:Y:S05]  /*108e0*/  BSYNC B0 ;  /* 0x0000000000007941 */ /* 0x000fea0003800000 */
.L_x_3719:
        /* <DEDUP_REMOVED lines=15> */
.L_x_3721:
        /* <DEDUP_REMOVED lines=10> */
.L_x_5234:


//--------------------- .text._ZN5flash24flash_fwd_splitkv_kernelI23Flash_fwd_kernel_traitsILi32ELi64ELi128ELi4ELb0ELb0EN7cutlass10bfloat16_tE19Flash_kernel_traitsILi32ELi64ELi128ELi4ES3_EELb1ELb0ELb0ELb0ELb0ELb1ELb0ELb1EEEvNS_16Flash_fwd_paramsE --------------------------
	.section	.text._ZN5flash24flash_fwd_splitkv_kernelI23Flash_fwd_kernel_traitsILi32ELi64ELi128ELi4ELb0ELb0EN7cutlass10bfloat16_tE19Flash_kernel_traitsILi32ELi64ELi128ELi4ES3_EELb1ELb0ELb0ELb0ELb0ELb1ELb0ELb1EEEvNS_16Flash_fwd_paramsE,"ax",@progbits
	.sectioninfo	@"SHI_REGISTERS=227"
	.align	128
        .global         _ZN5flash24flash_fwd_splitkv_kernelI23Flash_fwd_kernel_traitsILi32ELi64ELi128ELi4ELb0ELb0EN7cutlass10bfloat16_tE19Flash_kernel_traitsILi32ELi64ELi128ELi4ES3_EELb1ELb0ELb0ELb0ELb0ELb1ELb0ELb1EEEvNS_16Flash_fwd_paramsE
        .type           _ZN5flash24flash_fwd_splitkv_kernelI23Flash_fwd_kernel_traitsILi32ELi64ELi128ELi4ELb0ELb0EN7cutlass10bfloat16_tE19Flash_kernel_traitsILi32ELi64ELi128ELi4ES3_EELb1ELb0ELb0ELb0ELb0ELb1ELb0ELb1EEEvNS_16Flash_fwd_paramsE,@function
        .size           _ZN5flash24flash_fwd_splitkv_kernelI23Flash_fwd_kernel_traitsILi32ELi64ELi128ELi4ELb0ELb0EN7cutlass10bfloat16_tE19Flash_kernel_traitsILi32ELi64ELi128ELi4ES3_EELb1ELb0ELb0ELb0ELb0ELb1ELb0ELb1EEEvNS_16Flash_fwd_paramsE,(.L_x_5235 - _ZN5flash24flash_fwd_splitkv_kernelI23Flash_fwd_kernel_traitsILi32ELi64ELi128ELi4ELb0ELb0EN7cutlass10bfloat16_tE19Flash_kernel_traitsILi32ELi64ELi128ELi4ES3_EELb1ELb0ELb0ELb0ELb0ELb1ELb0ELb1EEEvNS_16Flash_fwd_paramsE)
        .other          _ZN5flash24flash_fwd_splitkv_kernelI23Flash_fwd_kernel_traitsILi32ELi64ELi128ELi4ELb0ELb0EN7cutlass10bfloat16_tE19Flash_kernel_traitsILi32ELi64ELi128ELi4ES3_EELb1ELb0ELb0ELb0ELb0ELb1ELb0ELb1EEEvNS_16Flash_fwd_paramsE,@"STO_CUDA_ENTRY STV_DEFAULT"
_ZN5flash24flash_fwd_splitkv_kernelI23Flash_fwd_kernel_traitsILi32ELi64ELi128ELi4ELb0ELb0EN7cutlass10bfloat16_tE19Flash_kernel_traitsILi32ELi64ELi128ELi4ES3_EELb1ELb0ELb0ELb0ELb0ELb1ELb0ELb1EEEvNS_16Flash_fwd_paramsE:
.text._ZN5flash24flash_fwd_splitkv_kernelI23Flash_fwd_kernel_traitsILi32ELi64ELi128ELi4ELb0ELb0EN7cutlass10bfloat16_tE19Flash_kernel_traitsILi32ELi64ELi128ELi4ES3_EELb1ELb0ELb0ELb0ELb0ELb1ELb0ELb1EEEvNS_16Flash_fwd_paramsE:
        /* <DEDUP_REMOVED lines=14> */
[----:B------:R-:W3:Y:S04]  /*00e0*/  @P1 LDG.E R150, [R4.64] ;  /* 0x0000000604961981 */ /* 0x000ee8000c1e1900 */
[----:B------:R-:W3:Y:S01]  /*00f0*/  @P1 LDG.E R149, [R4.64+0x4] ;  /* 0x0000040604951981 */ /* 0x000ee2000c1e1900 */
[----:B--2---:R-:W-:-:S03]  /*0100*/  ISETP.NE.AND P2, PT, R2, RZ, PT ;  /* 0x000000ff0200720c */ /* 0x004fc60003f45270 */
[----:B------:R1:W5:Y:S01]  /*0110*/  @P5 LDG.E R3, [R122.64] ;  /* 0x000000067a035981 */ /* 0x000362000c1e1900 */
[----:B------:R-:W-:Y:S01]  /*0120*/  ISETP.EQ.OR.EX P0, PT, RZ, c[0x0][0x24c], !P2, P0 ;  /* 0x00009300ff007a0c */ /* 0x000fe20005702700 */
[----:B------:R-:W-:Y:S02]  /*0130*/  IMAD.MOV.U32 R10, RZ, RZ, -0x1 ;  /* 0xffffffffff0a7424 */ /* 0x000fe400078e00ff */
[----:B------:R-:W-:Y:S01]  /*0140*/  IMAD.WIDE R12, R7, R0, c[0x0][0x248] ;  /* 0x00009200070c7625 */ /* 0x000fe200078e0200 */
[----:B------:R-:W2:Y:S04]  /*0150*/  S2R R23, SR_CTAID.X ;  /* 0x0000000000177919 */ /* 0x000ea80000002500 */
[----:B------:R-:W4:Y:S04]  /*0160*/  S2R R120, SR_CTAID.Z ;  /* 0x0000000000787919 */ /* 0x000f280000002700 */
[----:B------:R-:W1:Y:S04]  /*0170*/  S2R R59, SR_TID.X ;  /* 0x00000000003b7919 */ /* 0x000e680000002100 */
[----:B------:R1:W5:Y:S01]  /*0180*/  @!P0 LDG.E R10, [R12.64] ;  /* 0x000000060c0a8981 */ /* 0x000362000c1e1900 */
[----:B------:R-:W-:-:S04]  /*0190*/  ISETP.NE.U32.AND P0, PT, RZ, c[0x0][0x248], PT ;  /* 0x00009200ff007a0c */ /* 0x000fc80003f05070 */
[----:B------:R-:W-:Y:S01]  /*01a0*/  ISETP.NE.AND.EX P0, PT, RZ, c[0x0][0x24c], PT, P0 ;  /* 0x00009300ff007a0c */ /* 0x000fe20003f05300 */
[--C-:B------:R-:W-:Y:S01]  /*01b0*/  IMAD.MOV.U32 R9, RZ, RZ, R7.reuse ;  /* 0x000000ffff097224 */ /* 0x100fe200078e0007 */
[----:B------:R-:W-:Y:S01]  /*01c0*/  SHF.R.S32.HI R6, RZ, 0x1f, R7 ;  /* 0x0000001fff067819 */ /* 0x000fe20000011407 */
[----:B---3--:R-:W-:Y:S02]  /*01d0*/  @P1 IMAD.IADD R149, R149, 0x1, -R150 ;  /* 0x0000000195951824 */ /* 0x008fe400078e0a96 */
[----:B------:R-:W-:-:S08]  /*01e0*/  @!P1 IMAD.MOV.U32 R149, RZ, RZ, c[0x0][0x214] ;  /* 0x00008500ff959624 */ /* 0x000fd000078e00ff */
[----:B------:R-:W-:Y:S05]  /*01f0*/  @!P0 BRA `(.L_x_3722) ;  /* 0x0000004000008947 */ /* 0x000fea0003800000 */
[----:B-12-4-:R-:W2:Y:S02]  /*0200*/  @P2 LDG.E R5, [R12.64+0x4] ;  /* 0x000004060c052981 */ /* 0x016ea4000c1e1900 */
[----:B--2--5:R-:W-:-:S06]  /*0210*/  @P2 IADD3 R2, R5, -R10, RZ ;  /* 0x8000000a05022210 */ /* 0x024fcc0007ffe0ff */
[----:B------:R1:W5:Y:S01]  /*0220*/  @!P2 LDG.E R2, [R12.64] ;  /* 0x000000060c02a981 */ /* 0x000362000c1e1900 */
[----:B------:R-:W-:Y:S05]  /*0230*/  BRA `(.L_x_3723) ;  /* 0x0000001000007947 */ /* 0x000fea0003800000 */
.L_x_3722:
[----:B-12-4-:R-:W-:Y:S02]  /*0240*/  MOV R2, c[0x0][0x218] ;  /* 0x0000860000027a02 */ /* 0x016fe40000000f00 */
.L_x_3723:
[----:B------:R-:W-:-:S04]  /*0250*/  ISETP.NE.U32.AND P2, PT, RZ, c[0x0][0x258], PT ;  /* 0x00009600ff007a0c */ /* 0x000fc80003f45070 */
[----:B------:R-:W-:-:S13]  /*0260*/  ISETP.NE.AND.EX P2, PT, RZ, c[0x0][0x25c], PT, P2 ;  /* 0x00009700ff007a0c */ /* 0x000fda0003f45320 */
[----:B------:R-:W-:-:S06]  /*0270*/  @P2 IMAD.WIDE R4, R7, R0, c[0x0][0x258] ;  /* 0x0000960007042625 */ /* 0x000fcc00078e0200 */
        /* <DEDUP_REMOVED lines=47> */
[----:B-1----:R-:W-:Y:S01]  /*0570*/  IMAD.WIDE.U32 R12, R58, c[0x0][0x1e8], R4 ;  /* 0x00007a003a0c7a25 */ /* 0x002fe200078e0004 */
[----:B------:R-:W-:-:S03]  /*0580*/  SHF.R.S32.HI R4, RZ, 0x1f, R0 ;  /* 0x0000001fff047819 */ /* 0x000fc60000011400 */
[----:B------:R-:W-:Y:S02]  /*0590*/  @P0 IMAD R150, R150, c[0x0][0x1ec], R9 ;  /* 0x00007b0096960a24 */ /* 0x000fe400078e0209 */
[----:B------:R-:W-:Y:S01]  /*05a0*/  @!P0 IMAD.IADD R150, R11, 0x1, R6 ;  /* 0x000000010b968824 */ /* 0x000fe200078e0206 */
[----:B------:R-:W-:Y:S01]  /*05b0*/  IADD3 R8, P0, R8, R12, RZ ;  /* 0x0000000c08087210 */ /* 0x000fe20007f1e0ff */
[----:B------:R-:W-:Y:S02]  /*05c0*/  IMAD R3, R58, c[0x0][0x1ec], R3 ;  /* 0x00007b003a037a24 */ /* 0x000fe400078e0203 */
        /* <DEDUP_REMOVED lines=17> */
.L_x_3726:
[----:B------:R-:W-:Y:S05]  /*06e0*/  BSYNC B0 ;  /* 0x0000000000007941 */ /* 0x000fea0003800000 */
.L_x_3725:
        /* <DEDUP_REMOVED lines=15> */
.L_x_3728:
[----:B------:R-:W-:Y:S05]  /*07e0*/  BSYNC B0 ;  /* 0x0000000000007941 */ /* 0x000fea0003800000 */
.L_x_3727:
        /* <DEDUP_REMOVED lines=13> */
.L_x_3724:
[----:B------:R-:W-:Y:S02]  /*08c0*/  ISETP.NE.U32.AND P0, PT, RZ, c[0x0][0x2b8], PT ;  /* 0x0000ae00ff007a0c */ /* 0x000fe40003f05070 */
[----:B------:R-:W-:Y:S02]  /*08d0*/  ISETP.NE.U32.AND P1, PT, RZ, c[0x0][0x2c0], PT ;  /* 0x0000b000ff007a0c */ /* 0x000fe40003f25070 */
[----:B------:R-:W-:Y:S02]  /*08e0*/  ISETP.NE.AND.EX P0, PT, RZ, c[0x0][0x2bc], PT, P0 ;  /* 0x0000af00ff007a0c */ /* 0x000fe40003f05300 */
[----:B------:R-:W-:-:S11]  /*08f0*/  ISETP.NE.AND.EX P1, PT, RZ, c[0x0][0x2c4], PT, P1 ;  /* 0x0000b100ff007a0c */ /* 0x000fd60003f25310 */
[----:B-1----:R-:W-:-:S04]  /*0900*/  @P0 IMAD.WIDE R12, R7, R0, c[0x0][0x2b8] ;  /* 0x0000ae00070c0625 */ /* 0x002fc800078e0200 */
        /* <DEDUP_REMOVED lines=10> */
[----:B------:R-:W-:-:S04]  /*09b0*/  @P1 ISETP.NE.U32.AND P0, PT, R154, RZ, PT ;  /* 0x000000ff9a00120c */ /* 0x000fc80003f05070 */
[----:B------:R-:W-:-:S13]  /*09c0*/  @P1 ISETP.NE.AND.EX P2, PT, R155, RZ, PT, P0 ;  /* 0x000000ff9b00120c */ /* 0x000fda0003f45300 */
        /* <DEDUP_REMOVED lines=27> */
[----:B------:R-:W-:Y:S02]  /*0b80*/  IABS R2, c[0x0][0x1c8] ;  /* 0x0000720000027a13 */ /* 0x000fe40000000000 */
[----:B------:R-:W-:Y:S02]  /*0b90*/  IADD3 R5, -R5, RZ, RZ ;  /* 0x000000ff05057210 */ /* 0x000fe40007ffe1ff */
[----:B------:R-:W3:Y:S08]  /*0ba0*/  I2F.RP R12, R2 ;  /* 0x00000002000c7306 */ /* 0x000ef00000209400 */
[----:B---3--:R-:W3:Y:S01]  /*0bb0*/  MUFU.RCP R10, R12 ;  /* 0x0000000c000a7308 */ /* 0x008ee20000001000 */
[----:B-1----:R-:W-:-:S05]  /*0bc0*/  IMAD R15, R5, c[0x0][0x2d0], R0 ;  /* 0x0000b400050f7a24 */ /* 0x002fca00078e0200 */
[----:B------:R-:W-:Y:S02]  /*0bd0*/  SHF.R.S32.HI R5, RZ, 0x1f, R15 ;  /* 0x0000001fff057819 */ /* 0x000fe4000001140f */
[----:B---3--:R-:W-:-:S04]  /*0be0*/  IADD3 R10, R10, 0xffffffe, RZ ;  /* 0x0ffffffe0a0a7810 */ /* 0x008fc80007ffe0ff */
[----:B------:R-:W1:Y:S02]  /*0bf0*/  F2I.FTZ.U32.TRUNC.NTZ R11, R10 ;  /* 0x0000000a000b7305 */ /* 0x000e64000021f000 */
[----:B-1----:R-:W-:Y:S01]  /*0c00*/  IMAD.MOV R4, RZ, RZ, -R11 ;  /* 0x000000ffff047224 */ /* 0x002fe200078e0a0b */
[----:B------:R-:W-:-:S03]  /*0c10*/  MOV R10, RZ ;  /* 0x000000ff000a7202 */ /* 0x000fc60000000f00 */
[----:B-----5:R-:W-:Y:S01]  /*0c20*/  IMAD R7, R4, R2, RZ ;  /* 0x0000000204077224 */ /* 0x020fe200078e02ff */
        /* <DEDUP_REMOVED lines=11> */
[----:B------:R-:W-:-:S07]  /*0ce0*/  ISETP.GE.AND P0, PT, R2, RZ, PT ;  /* 0x000000ff0200720c */ /* 0x000fce0003f06270 */
        /* <DEDUP_REMOVED lines=8> */
[----:B------:R-:W-:Y:S02]  /*0d70*/  IMAD R7, R3, c[0x0][0x184], R2 ;  /* 0x0000610003077a24 */ /* 0x000fe400078e0202 */
[----:B------:R-:W-:Y:S02]  /*0d80*/  IMAD R2, R5, c[0x0][0x198], RZ ;  /* 0x0000660005027a24 */ /* 0x000fe400078e02ff */
[----:B------:R-:W-:Y:S01]  /*0d90*/  IMAD R17, R3, c[0x0][0x18c], R8 ;  /* 0x0000630003117a24 */ /* 0x000fe200078e0208 */
[----:B------:R-:W-:Y:S01]  /*0da0*/  IADD3 R11, R11, R7, RZ ;  /* 0x000000070b0b7210 */ /* 0x000fe20007ffe0ff */
[----:B------:R-:W-:Y:S01]  /*0db0*/  IMAD R7, R15, c[0x0][0x19c], R2 ;  /* 0x000067000f077a24 */ /* 0x000fe200078e0202 */
[----:B------:R-:W-:Y:S01]  /*0dc0*/  SHF.R.S32.HI R2, RZ, 0x1f, R4 ;  /* 0x0000001fff027819 */ /* 0x000fe20000011404 */
[----:B------:R-:W-:-:S04]  /*0dd0*/  IMAD.WIDE.U32 R12, R3, c[0x0][0x188], RZ ;  /* 0x00006200030c7a25 */ /* 0x000fc800078e00ff */
[----:B------:R-:W-:Y:S01]  /*0de0*/  IMAD.WIDE.U32 R10, R15, c[0x0][0x198], R10 ;  /* 0x000066000f0a7a25 */ /* 0x000fe200078e000a */
[----:B------:R-:W-:-:S03]  /*0df0*/  MOV R8, R12 ;  /* 0x0000000c00087202 */ /* 0x000fc60000000f00 */
[----:B------:R-:W-:Y:S02]  /*0e00*/  IMAD.IADD R11, R11, 0x1, R7 ;  /* 0x000000010b0b7824 */ /* 0x000fe400078e0207 */
[----:B------:R-:W-:Y:S02]  /*0e10*/  IMAD R7, R2, c[0x0][0x1b0], RZ ;  /* 0x00006c0002077a24 */ /* 0x000fe400078e02ff */
[----:B------:R-:W-:-:S04]  /*0e20*/  IMAD.WIDE.U32 R116, R4, c[0x0][0x1b0], R10 ;  /* 0x00006c0004747a25 */ /* 0x000fc800078e000a */
[----:B------:R-:W-:Y:S02]  /*0e30*/  IMAD R7, R4, c[0x0][0x1b4], R7 ;  /* 0x00006d0004077a24 */ /* 0x000fe400078e0207 */
[----:B------:R-:W-:-:S03]  /*0e40*/  IMAD.IADD R17, R13, 0x1, R17 ;  /* 0x000000010d117824 */ /* 0x000fc600078e0211 */
[----:B------:R-:W-:Y:S01]  /*0e50*/  IADD3 R13, R117, R7, RZ ;  /* 0x00000007750d7210 */ /* 0x000fe20007ffe0ff */
[----:B------:R-:W-:Y:S05]  /*0e60*/  BRA `(.L_x_3730) ;  /* 0x0000045000007947 */ /* 0x000fea0003800000 */
.L_x_3729:
        /* <DEDUP_REMOVED lines=16> */
.L_x_3731:
        /* <DEDUP_REMOVED lines=16> */
[----:B------:R-:W-:Y:S02]  /*1070*/  ISETP.GE.AND P1, PT, R0, RZ, PT ;  /* 0x000000ff0000720c */ /* 0x000fe40003f26270 */
[----:B------:R-:W-:-:S05]  /*1080*/  LEA R0, R46, 0xffffff80, 0x7 ;  /* 0xffffff802e007811 */ /* 0x000fca00078e38ff */
[----:B------:R-:W-:-:S04]  /*1090*/  IMAD.WIDE.U32 R12, R0, c[0x0][0x198], R12 ;  /* 0x00006600000c7a25 */ /* 0x000fc800078e000c */
[----:B------:R-:W-:Y:S01]  /*10a0*/  @!P0 IMAD.IADD R5, R5, 0x1, -R4 ;  /* 0x0000000105058824 */ /* 0x000fe200078e0a04 */
[----:B------:R-:W-:Y:S01]  /*10b0*/  @!P0 IADD3 R2, R2, 0x1, RZ ;  /* 0x0000000102028810 */ /* 0x000fe20007ffe0ff */
[--C-:B------:R-:W-:Y:S01]  /*10c0*/  IMAD.MOV.U32 R15, RZ, RZ, R0.reuse ;  /* 0x000000ffff0f7224 */ /* 0x100fe200078e0000 */
[----:B------:R-:W-:Y:S02]  /*10d0*/  ISETP.NE.AND P0, PT, RZ, c[0x0][0x1c8], PT ;  /* 0x00007200ff007a0c */ /* 0x000fe40003f05270 */
[----:B------:R-:W-:Y:S02]  /*10e0*/  ISETP.GE.U32.AND P3, PT, R5, R4, PT ;  /* 0x000000040500720c */ /* 0x000fe40003f66070 */
[----:B------:R-:W-:Y:S02]  /*10f0*/  SHF.R.S32.HI R5, RZ, 0x1f, R0 ;  /* 0x0000001fff057819 */ /* 0x000fe40000011400 */
[----:B------:R-:W-:-:S03]  /*1100*/  MOV R116, R12 ;  /* 0x0000000c00747202 */ /* 0x000fc60000000f00 */
[----:B------:R-:W-:-:S04]  /*1110*/  IMAD R11, R5, c[0x0][0x198], RZ ;  /* 0x00006600050b7a24 */ /* 0x000fc800078e02ff */
[----:B------:R-:W-:Y:S02]  /*1120*/  IMAD R8, R0, c[0x0][0x19c], R11 ;  /* 0x0000670000087a24 */ /* 0x000fe400078e020b */
[----:B------:R-:W-:Y:S01]  /*1130*/  @P3 IADD3 R2, R2, 0x1, RZ ;  /* 0x0000000102023810 */ /* 0x000fe20007ffe0ff */
[----:B------:R-:W-:-:S03]  /*1140*/  @P4 IMAD.WIDE.U32 R10, R17, c[0x0][0x1a0], RZ ;  /* 0x00006800110a4a25 */ /* 0x000fc600078e00ff */
[----:B------:R-:W-:Y:S01]  /*1150*/  MOV R4, R2 ;  /* 0x0000000200047202 */ /* 0x000fe20000000f00 */
[----:B------:R-:W-:Y:S02]  /*1160*/  IMAD.IADD R117, R13, 0x1, R8 ;  /* 0x000000010d757824 */ /* 0x000fe400078e0208 */
[----:B------:R-:W-:Y:S02]  /*1170*/  @P4 IMAD R17, R17, c[0x0][0x1a4], R11 ;  /* 0x0000690011114a24 */ /* 0x000fe400078e020b */
[----:B------:R-:W-:Y:S01]  /*1180*/  @!P1 IMAD.MOV R4, RZ, RZ, -R4 ;  /* 0x000000ffff049224 */ /* 0x000fe200078e0a04 */
[----:B------:R-:W-:Y:S01]  /*1190*/  @!P0 LOP3.LUT R4, RZ, c[0x0][0x1c8], RZ, 0x33, !PT ;  /* 0x00007200ff048a12 */ /* 0x000fe200078e33ff */
[----:B------:R-:W-:-:S03]  /*11a0*/  @P4 IMAD.MOV.U32 R8, RZ, RZ, R10 ;  /* 0x000000ffff084224 */ /* 0x000fc600078e000a */
[----:B------:R-:W-:Y:S01]  /*11b0*/  SHF.R.S32.HI R2, RZ, 0x1f, R4 ;  /* 0x0000001fff027819 */ /* 0x000fe20000011404 */
[----:B------:R-:W-:-:S04]  /*11c0*/  IMAD.WIDE.U32 R116, R4, c[0x0][0x1b0], R116 ;  /* 0x00006c0004747a25 */ /* 0x000fc800078e0074 */
[----:B------:R-:W-:-:S04]  /*11d0*/  IMAD R13, R2, c[0x0][0x1b0], RZ ;  /* 0x00006c00020d7a24 */ /* 0x000fc800078e02ff */
        /* <DEDUP_REMOVED lines=14> */
.L_x_3730:
        /* <DEDUP_REMOVED lines=14> */
[----:B------:R-:W-:Y:S01]  /*13a0*/  LEA.HI R56, R10, R59, RZ, 0x5 ;  /* 0x0000003b0a387211 */ /* 0x000fe200078f28ff */
[----:B------:R-:W-:Y:S01]  /*13b0*/  @!P0 IMAD R14, R6, c[0x0][0x178], RZ ;  /* 0x00005e00060e8a24 */ /* 0x000fe200078e02ff */
[----:B------:R-:W-:Y:S01]  /*13c0*/  LOP3.LUT R12, R25, 0xfffffffc, RZ, 0xc0, !PT ;  /* 0xfffffffc190c7812 */ /* 0x000fe200078ec0ff */
[C---:B------:R-:W-:Y:S01]  /*13d0*/  @P0 IMAD.WIDE.U32 R18, R150.reuse, c[0x0][0x190], RZ ;  /* 0x0000640096120a25 */ /* 0x040fe200078e00ff */
[----:B------:R-:W-:Y:S02]  /*13e0*/  SHF.R.S32.HI R152, RZ, 0x2, R25 ;  /* 0x00000002ff987819 */ /* 0x000fe40000011419 */
[----:B------:R-:W-:Y:S01]  /*13f0*/  LOP3.LUT R62, R63, 0xfffffff0, RZ, 0xc0, !PT ;  /* 0xfffffff03f3e7812 */ /* 0x000fe200078ec0ff */
[----:B------:R-:W-:Y:S01]  /*1400*/  @!P0 IMAD.WIDE.U32 R20, R9, c[0x0][0x178], RZ ;  /* 0x00005e0009148a25 */ /* 0x000fe200078e00ff */
[----:B------:R-:W-:Y:S02]  /*1410*/  LEA.HI R25, R25, R152, RZ, 0x1 ;  /* 0x0000009819197211 */ /* 0x000fe400078f08ff */
[----:B------:R-:W-:Y:S01]  /*1420*/  SHF.R.S32.HI R56, RZ, 0x5, R56 ;  /* 0x00000005ff387819 */ /* 0x000fe20000011438 */
[----:B------:R-:W-:Y:S01]  /*1430*/  @!P0 IMAD R3, R9, c[0x0][0x17c], R14 ;  /* 0x00005f0009038a24 */ /* 0x000fe200078e020e */
[----:B------:R-:W-:Y:S01]  /*1440*/  LOP3.LUT R25, R25, 0x7fffffe, RZ, 0xc0, !PT ;  /* 0x07fffffe19197812 */ /* 0x000fe200078ec0ff */
[----:B------:R-:W-:Y:S01]  /*1450*/  @P0 IMAD R19, R150, c[0x0][0x194], R19 ;  /* 0x0000650096130a24 */ /* 0x000fe200078e0213 */
[----:B------:R-:W-:Y:S01]  /*1460*/  SHF.R.S32.HI R153, RZ, 0x1f, R152 ;  /* 0x0000001fff997819 */ /* 0x000fe20000011498 */
[----:B-----5:R-:W-:Y:S01]  /*1470*/  IMAD.IADD R7, R59, 0x1, -R12 ;  /* 0x000000013b077824 */ /* 0x020fe200078e0a0c */
[----:B------:R-:W-:Y:S01]  /*1480*/  @!P0 IADD3 R19, R21, R3, RZ ;  /* 0x0000000315138210 */ /* 0x000fe20007ffe0ff */
[----:B------:R-:W-:Y:S01]  /*1490*/  IMAD.SHL.U32 R21, R64, 0x40, RZ ;  /* 0x0000004040157824 */ /* 0x000fe200078e00ff */
[----:B------:R-:W-:Y:S01]  /*14a0*/  SHF.R.S32.HI R71, RZ, 0x1, R73 ;  /* 0x00000001ff477819 */ /* 0x000fe20000011449 */
[----:B------:R-:W-:Y:S01]  /*14b0*/  IMAD.IADD R25, R152, 0x1, -R25 ;  /* 0x0000000198197824 */ /* 0x000fe200078e0a19 */
[----:B------:R-:W-:Y:S01]  /*14c0*/  SHF.L.U32 R84, R7, 0x3, RZ ;  /* 0x0000000307547819 */ /* 0x000fe200000006ff */
[----:B------:R-:W-:Y:S01]  /*14d0*/  IMAD.IADD R62, R59, 0x1, -R62 ;  /* 0x000000013b3e7824 */ /* 0x000fe200078e0a3e */
[----:B------:R-:W-:Y:S01]  /*14e0*/  LOP3.LUT R21, R21, 0xc0, RZ, 0xc0, !PT ;  /* 0x000000c015157812 */ /* 0x000fe200078ec0ff */
[----:B------:R-:W-:Y:S01]  /*14f0*/  IMAD R112, R56, 0x8, R25 ;  /* 0x0000000838707824 */ /* 0x000fe200078e0219 */
[----:B------:R-:W-:Y:S01]  /*1500*/  SHF.R.S32.HI R85, RZ, 0x1f, R84 ;  /* 0x0000001fff557819 */ /* 0x000fe20000011454 */
[----:B------:R-:W-:Y:S01]  /*1510*/  @!P0 IMAD.MOV.U32 R18, RZ, RZ, R20 ;  /* 0x000000ffff128224 */ /* 0x000fe200078e0014 */
[----:B------:R-:W-:Y:S01]  /*1520*/  LOP3.LUT R10, R21, 0x18, R84, 0xf8, !PT ;  /* 0x00000018150a7812 */ /* 0x000fe200078ef854 */
[----:B------:R-:W-:Y:S01]  /*1530*/  IMAD.WIDE R22, R23, 0x40, R152 ;  /* 0x0000004017167825 */ /* 0x000fe200078e0298 */
[----:B------:R-:W-:-:S02]  /*1540*/  SHF.R.U32.HI R21, RZ, 0x3, R21 ;  /* 0x00000003ff157819 */ /* 0x000fc40000011615 */
[----:B------:R-:W-:Y:S01]  /*1550*/  LEA.HI R61, R62, R62, RZ, 0x1 ;  /* 0x0000003e3e3d7211 */ /* 0x000fe200078f08ff */
[----:B------:R-:W-:Y:S01]  /*1560*/  IMAD R3, R2, c[0x0][0x1b8], RZ ;  /* 0x00006e0002037a24 */ /* 0x000fe200078e02ff */
[----:B------:R-:W-:Y:S01]  /*1570*/  LOP3.LUT R21, R10, R21, RZ, 0x3c, !PT ;  /* 0x000000150a157212 */ /* 0x000fe200078e3cff */
[----:B------:R-:W-:Y:S01]  /*1580*/  IMAD R119, R153, c[0x0][0x198], RZ ;  /* 0x0000660099777a24 */ /* 0x000fe200078e02ff */
[----:B------:R-:W-:Y:S01]  /*1590*/  IADD3 R16, P0, R84, R8, RZ ;  /* 0x0000000854107210 */ /* 0x000fe20007f1e0ff */
[----:B------:R-:W-:Y:S01]  /*15a0*/  IMAD R3, R4, c[0x0][0x1bc], R3 ;  /* 0x00006f0004037a24 */ /* 0x000fe200078e0203 */
[----:B------:R-:W-:Y:S01]  /*15b0*/  LEA R112, R112, R21, 0x5 ;  /* 0x0000001570707211 */ /* 0x000fe200078e28ff */
[----:B------:R-:W-:Y:S01]  /*15c0*/  IMAD.MOV.U32 R47, RZ, RZ, 0x10 ;  /* 0x00000010ff2f7424 */ /* 0x000fe200078e00ff */
[----:B------:R-:W-:Y:S01]  /*15d0*/  IADD3 R18, P1, R84, R18, RZ ;  /* 0x0000001254127210 */ /* 0x000fe20007f3e0ff */
[C---:B------:R-:W-:Y:S01]  /*15e0*/  IMAD.X R17, R85.reuse, 0x1, R17, P0 ;  /* 0x0000000155117824 */ /* 0x040fe200000e0611 */
[----:B------:R-:W-:Y:S01]  /*15f0*/  SHF.R.S32.HI R21, RZ, 0x1, R61 ;  /* 0x00000001ff157819 */ /* 0x000fe2000001143d */
[C---:B------:R-:W-:Y:S01]  /*1600*/  IMAD R119, R152.reuse, c[0x0][0x19c], R119 ;  /* 0x0000670098777a24 */ /* 0x040fe200078e0277 */
[----:B------:R-:W-:Y:S01]  /*1610*/  SHF.R.S32.HI R8, RZ, 0x1f, R61 ;  /* 0x0000001fff087819 */ /* 0x000fe2000001143d */
[----:B------:R-:W-:Y:S01]  /*1620*/  IMAD.X R19, R85, 0x1, R19, P1 ;  /* 0x0000000155137824 */ /* 0x000fe200008e0613 */
[----:B------:R-:W-:Y:S01]  /*1630*/  IADD3 R114, P0, R152, R15, RZ ;  /* 0x0000000f98727210 */ /* 0x000fe20007f1e0ff */
[----:B------:R-:W-:Y:S01]  /*1640*/  IMAD.WIDE.U32 R16, R4, c[0x0][0x1b8], R16 ;  /* 0x00006e0004107a25 */ /* 0x000fe200078e0010 */
[----:B------:R-:W-:-:S02]  /*1650*/  LEA.HI R10, R8, R21, RZ, 0x2 ;  /* 0x00000015080a7211 */ /* 0x000fc400078f10ff */
[----:B------:R-:W-:Y:S01]  /*1660*/  SHF.L.U32 R7, R7, 0x2, RZ ;  /* 0x0000000207077819 */ /* 0x000fe200000006ff */
[----:B------:R-:W-:Y:S01]  /*1670*/  IMAD R8, R23, c[0x0][0x190], RZ ;  /* 0x0000640017087a24 */ /* 0x000fe200078e02ff */
[----:B------:R-:W-:Y:S01]  /*1680*/  IADD3 R17, R17, R3, RZ ;  /* 0x0000000311117210 */ /* 0x000fe20007ffe0ff */
[----:B------:R-:W-:Y:S01]  /*1690*/  IMAD.WIDE.U32 R18, R22, c[0x0][0x190], R18 ;  /* 0x0000640016127a25 */ /* 0x000fe200078e0012 */
[----:B------:R-:W-:Y:S02]  /*16a0*/  SHF.R.S32.HI R3, RZ, 0x1f, R120 ;  /* 0x0000001fff037819 */ /* 0x000fe40000011478 */
[----:B------:R-:W-:Y:S01]  /*16b0*/  LOP3.LUT R10, R10, 0xfffffffc, RZ, 0xc0, !PT ;  /* 0xfffffffc0a0a7812 */ /* 0x000fe200078ec0ff */
[----:B------:R-:W-:Y:S01]  /*16c0*/  IMAD R8, R22, c[0x0][0x194], R8 ;  /* 0x0000650016087a24 */ /* 0x000fe200078e0208 */
[----:B------:R-:W-:Y:S01]  /*16d0*/  SHF.L.U64.HI R145, R127, R108, c[0x0][0x19c] ;  /* 0x000067007f917619 */ /* 0x000fe2000001026c */
[----:B------:R-:W-:Y:S01]  /*16e0*/  IMAD.X R5, R153, 0x1, R5, P0 ;  /* 0x0000000199057824 */ /* 0x000fe200000e0605 */
[----:B------:R-:W-:Y:S01]  /*16f0*/  IADD3 R116, P0, R84, R116, RZ ;  /* 0x0000007454747210 */ /* 0x000fe20007f1e0ff */
[----:B------:R-:W-:Y:S01]  /*1700*/  IMAD.IADD R19, R19, 0x1, R8 ;  /* 0x0000000113137824 */ /* 0x000fe200078e0208 */
[----:B------:R-:W-:Y:S01]  /*1710*/  SHF.R.S32.HI R8, RZ, 0x1f, R67 ;  /* 0x0000001fff087819 */ /* 0x000fe20000011443 */
[----:B------:R-:W-:-:S02]  /*1720*/  IMAD R5, R5, c[0x0][0x1a0], RZ ;  /* 0x0000680005057a24 */ /* 0x000fc400078e02ff */
[----:B------:R-:W-:Y:S01]  /*1730*/  IMAD.X R117, R85, 0x1, R13, P0 ;  /* 0x0000000155757824 */ /* 0x000fe200000e060d */
[----:B------:R-:W-:Y:S01]  /*1740*/  LEA.HI R81, R8, R67, RZ, 0x7 ;  /* 0x0000004308517211 */ /* 0x000fe200078f38ff */
[----:B------:R-:W-:Y:S02]  /*1750*/  IMAD R3, R3, c[0x0][0x1a8], RZ ;  /* 0x00006a0003037a24 */ /* 0x000fe400078e02ff */
[----:B------:R-:W-:Y:S01]  /*1760*/  IMAD.IADD R60, R21, 0x1, -R10 ;  /* 0x00000001153c7824 */ /* 0x000fe200078e0a0a */
[----:B------:R-:W-:Y:S01]  /*1770*/  SHF.R.S32.HI R81, RZ, 0x7, R81 ;  /* 0x00000007ff517819 */ /* 0x000fe20000011451 */
[----:B------:R-:W-:Y:S02]  /*1780*/  IMAD R72, R152, R71, R7 ;  /* 0x0000004798487224 */ /* 0x000fe400078e0207 */
[----:B------:R-:W-:Y:S01]  /*1790*/  IMAD R113, R114, c[0x0][0x1a4], R5 ;  /* 0x0000690072717a24 */ /* 0x000fe200078e0205 */
[----:B------:R-:W-:Y:S01]  /*17a0*/  IMNMX R81, RZ, R81, !PT ;  /* 0x00000051ff517217 */ /* 0x000fe20007800200 */
[----:B------:R-:W-:Y:S01]  /*17b0*/  IMAD R5, R120, c[0x0][0x1ac], R3 ;  /* 0x00006b0078057a24 */ /* 0x000fe200078e0203 */
[----:B------:R-:W-:Y:S01]  /*17c0*/  LOP3.LUT P1, RZ, R60, 0x2, RZ, 0xc0, !PT ;  /* 0x000000023cff7812 */ /* 0x000fe2000782c0ff */
[----:B------:R-:W-:Y:S01]  /*17d0*/  IMAD.WIDE.U32 R114, R114, c[0x0][0x1a0], R16 ;  /* 0x0000680072727a25 */ /* 0x000fe200078e0010 */
[----:B------:R-:W-:-:S02]  /*17e0*/  ISETP.GT.AND P0, PT, R46, R81, PT ;  /* 0x000000512e00720c */ /* 0x000fc40003f04270 */
[--C-:B------:R-:W-:Y:S01]  /*17f0*/  SHF.R.S32.HI R69, RZ, 0x1f, R72.reuse ;  /* 0x0000001fff457819 */ /* 0x100fe20000011448 */
[----:B------:R-:W-:Y:S01]  /*1800*/  IMAD.MOV.U32 R3, RZ, RZ, c[0x0][0x1a0] ;  /* 0x00006800ff037624 */ /* 0x000fe200078e00ff */
[----:B------:R-:W-:Y:S01]  /*1810*/  SEL R47, R47, 0xfffffff0, !P1 ;  /* 0xfffffff02f2f7807 */ /* 0x000fe20004800000 */
[----:B------:R-:W-:Y:S01]  /*1820*/  IMAD.IADD R70, R7, 0x1, R72 ;  /* 0x0000000107467824 */ /* 0x000fe200078e0248 */
[----:B------:R-:W-:Y:S01]  /*1830*/  IADD3 R113, R115, R113, RZ ;  /* 0x0000007173717210 */ /* 0x000fe20007ffe0ff */
[----:B------:R-:W-:Y:S01]  /*1840*/  IMAD.WIDE.U32 R120, R120, c[0x0][0x1a8], R18 ;  /* 0x00006a0078787a25 */ /* 0x000fe200078e0012 */
[----:B------:R-:W-:Y:S02]  /*1850*/  SHF.L.U64.HI R147, R3, R108, c[0x0][0x1a4] ;  /* 0x0000690003937619 */ /* 0x000fe4000001026c */
[----:B------:R-:W-:Y:S01]  /*1860*/  SHF.R.S32.HI R68, RZ, 0x1f, R70 ;  /* 0x0000001fff447819 */ /* 0x000fe20000011446 */
        /* <DEDUP_REMOVED lines=11> */
[C---:B------:R-:W-:Y:S01]  /*1920*/  IMAD.WIDE.U32 R14, R9.reuse, c[0x0][0x278], R84 ;  /* 0x00009e00090e7a25 */ /* 0x040fe200078e0054 */
[----:B------:R-:W-:Y:S01]  /*1930*/  IADD3 R5, P1, P0, R0, R152, -R67 ;  /* 0x0000009800057210 */ /* 0x000fe2000783e843 */
[----:B------:R-:W-:Y:S01]  /*1940*/  UMOV UR9, 0x40 ;  /* 0x0000004000097882 */ /* 0x000fe20000000000 */
[C---:B------:R-:W-:Y:S01]  /*1950*/  LEA R96, P3, R116.reuse, c[0x0][0x168], 0x1 ;  /* 0x00005a0074607a11 */ /* 0x040fe200078608ff */
[----:B------:R-:W-:Y:S01]  /*1960*/  IMAD R6, R9, c[0x0][0x27c], R6 ;  /* 0x00009f0009067a24 */ /* 0x000fe200078e0206 */
[----:B------:R-:W-:Y:S01]  /*1970*/  IADD3.X R7, R7, R153, ~R10, P1, P0 ;  /* 0x0000009907077210 */ /* 0x000fe20000fe0c0a */
[C---:B------:R-:W-:Y:S01]  /*1980*/  IMAD R8, R9.reuse, c[0x0][0x284], R8 ;  /* 0x0000a10009087a24 */ /* 0x040fe200078e0208 */
[----:B------:R-:W-:Y:S01]  /*1990*/  ULDC.64 UR4, c[0x0][0x1a0] ;  /* 0x0000680000047ab9 */ /* 0x000fe20000000a00 */
[----:B------:R-:W-:Y:S01]  /*19a0*/  IMAD.WIDE.U32 R12, R9, c[0x0][0x280], R84 ;  /* 0x0000a000090c7a25 */ /* 0x000fe200078e0054 */
[----:B------:R-:W-:Y:S01]  /*19b0*/  UIMAD UR10, UR9, UR5, URZ ;  /* 0x00000005090a72a4 */ /* 0x000fe2000f8e023f */
[----:B------:R-:W-:Y:S01]  /*19c0*/  LEA.HI.X R95, R116, c[0x0][0x16c], R119, 0x1, P3 ;  /* 0x00005b00745f7a11 */ /* 0x000fe200018f0c77 */
[----:B------:R-:W-:Y:S01]  /*19d0*/  UMOV UR8, 0xc0 ;  /* 0x000000c000087882 */ /* 0x000fe20000000000 */
[----:B------:R-:W-:Y:S01]  /*19e0*/  IMAD.IADD R15, R15, 0x1, R6 ;  /* 0x000000010f0f7824 */ /* 0x000fe200078e0206 */
[----:B------:R-:W-:Y:S01]  /*19f0*/  MOV R83, 0x6 ;  /* 0x0000000600537802 */ /* 0x000fe20000000f00 */
[----:B------:R-:W-:Y:S01]  /*1a00*/  IMAD.IADD R13, R13, 0x1, R8 ;  /* 0x000000010d0d7824 */ /* 0x000fe200078e0208 */
[----:B------:R-:W-:Y:S01]  /*1a10*/  UIMAD UR13, UR8, UR5, URZ ;  /* 0x00000005080d72a4 */ /* 0x000fe2000f8e023f */
[C---:B------:R-:W-:Y:S01]  /*1a20*/  IMAD R6, R7.reuse, c[0x0][0x288], RZ ;  /* 0x0000a20007067a24 */ /* 0x040fe200078e02ff */
[----:B------:R-:W-:Y:S01]  /*1a30*/  UIMAD.WIDE.U32 UR14, UR8, UR4, URZ ;  /* 0x00000004080e72a5 */ /* 0x000fe2000f8e003f */
[----:B------:R-:W-:Y:S01]  /*1a40*/  IMAD R8, R7, c[0x0][0x290], RZ ;  /* 0x0000a40007087a24 */ /* 0x000fe200078e02ff */
[----:B------:R-:W-:Y:S01]  /*1a50*/  ULDC UR5, c[0x0][0x294] ;  /* 0x0000a50000057ab9 */ /* 0x000fe20000000800 */
[C---:B------:R-:W-:Y:S01]  /*1a60*/  IMAD R6, R5.reuse, c[0x0][0x28c], R6 ;  /* 0x0000a30005067a24 */ /* 0x040fe200078e0206 */
[----:B------:R-:W-:Y:S01]  /*1a70*/  UIMAD UR5, UR8, UR5, URZ ;  /* 0x00000005080572a4 */ /* 0x000fe2000f8e023f */
[C---:B------:R-:W-:Y:S01]  /*1a80*/  IMAD.WIDE.U32 R14, R5.reuse, c[0x0][0x288], R14 ;  /* 0x0000a200050e7a25 */ /* 0x040fe200078e000e */
[C---:B------:R-:W-:Y:S01]  /*1a90*/  IADD3 R74, R152.reuse, 0x20, RZ ;  /* 0x00000020984a7810 */ /* 0x040fe20007ffe0ff */
[----:B------:R-:W-:Y:S01]  /*1aa0*/  ULDC UR12, c[0x0][0x28c] ;  /* 0x0000a300000c7ab9 */ /* 0x000fe20000000800 */
[C---:B------:R-:W-:Y:S01]  /*1ab0*/  IADD3 R111, R152.reuse, 0x40, RZ ;  /* 0x00000040986f7810 */ /* 0x040fe20007ffe0ff */
[C---:B------:R-:W-:Y:S01]  /*1ac0*/  IMAD R8, R5.reuse, c[0x0][0x294], R8 ;  /* 0x0000a50005087a24 */ /* 0x040fe200078e0208 */
[----:B------:R-:W-:Y:S01]  /*1ad0*/  IADD3 R110, R152, 0x60, RZ ;  /* 0x00000060986e7810 */ /* 0x000fe20007ffe0ff */
[----:B------:R-:W-:Y:S01]  /*1ae0*/  IMAD.WIDE.U32 R12, R5, c[0x0][0x290], R12 ;  /* 0x0000a400050c7a25 */ /* 0x000fe200078e000c */
[----:B------:R-:W-:-:S02]  /*1af0*/  ULDC UR11, c[0x0][0x28c] ;  /* 0x0000a300000b7ab9 */ /* 0x000fc40000000800 */
[----:B------:R-:W-:Y:S01]  /*1b00*/  ULDC UR4, c[0x0][0x230] ;  /* 0x00008c0000047ab9 */ /* 0x000fe20000000800 */
[----:B------:R-:W-:Y:S01]  /*1b10*/  IMAD.IADD R7, R15, 0x1, R6 ;  /* 0x000000010f077824 */ /* 0x000fe200078e0206 */
[----:B------:R-:W-:Y:S01]  /*1b20*/  MOV R6, R14 ;  /* 0x0000000e00067202 */ /* 0x000fe20000000f00 */
[----:B------:R-:W-:Y:S01]  /*1b30*/  IMAD.IADD R13, R13, 0x1, R8 ;  /* 0x000000010d0d7824 */ /* 0x000fe200078e0208 */
[----:B------:R-:W-:Y:S01]  /*1b40*/  UIMAD UR12, UR12, 0xc0, URZ ;  /* 0x000000c00c0c78a4 */ /* 0x000fe2000f8e023f */
[C---:B------:R-:W-:Y:S01]  /*1b50*/  IMAD R101, R2.reuse, c[0x0][0x2a0], RZ ;  /* 0x0000a80002657a24 */ /* 0x040fe200078e02ff */
[----:B------:R-:W-:Y:S01]  /*1b60*/  UIMAD UR11, UR11, 0xc0, URZ ;  /* 0x000000c00b0b78a4 */ /* 0x000fe2000f8e023f */
[----:B------:R-:W-:Y:S01]  /*1b70*/  IMAD R103, R2, c[0x0][0x298], RZ ;  /* 0x0000a60002677a24 */ /* 0x000fe200078e02ff */
[----:B------:R-:W-:Y:S01]  /*1b80*/  UIADD3 UR13, UR15, UR13, URZ ;  /* 0x0000000d0f0d7290 */ /* 0x000fe2000fffe03f */
[C---:B------:R-:W-:Y:S01]  /*1b90*/  IMAD R101, R4.reuse, c[0x0][0x2a4], R101 ;  /* 0x0000a90004657a24 */ /* 0x040fe200078e0265 */
[----:B------:R-:W-:Y:S01]  /*1ba0*/  ULDC.U8 UR8, c[0x0][0x313] ;  /* 0x0000c4c000087ab9 */ /* 0x000fe20000000000 */
[----:B------:R-:W-:-:S02]  /*1bb0*/  IMAD R103, R4, c[0x0][0x29c], R103 ;  /* 0x0000a70004677a24 */ /* 0x000fc400078e0267 */
[----:B------:R-:W-:-:S04]  /*1bc0*/  IMAD.WIDE.U32 R12, R4, c[0x0][0x2a0], R12 ;  /* 0x0000a800040c7a25 */ /* 0x000fc800078e000c */
[----:B------:R-:W-:Y:S01]  /*1bd0*/  IMAD.WIDE.U32 R4, R4, c[0x0][0x298], R6 ;  /* 0x0000a60004047a25 */ /* 0x000fe200078e0006 */
[----:B------:R-:W-:-:S03]  /*1be0*/  LEA R100, P1, R12, c[0x0][0x270], 0x1 ;  /* 0x00009c000c647a11 */ /* 0x000fc600078208ff */
[----:B------:R-:W-:Y:S01]  /*1bf0*/  IMAD.WIDE.U32 R2, R3, 0x40, RZ ;  /* 0x0000004003027825 */ /* 0x000fe200078e00ff */
[----:B------:R-:W-:-:S03]  /*1c00*/  LEA R102, P0, R4, c[0x0][0x268], 0x1 ;  /* 0x00009a0004667a11 */ /* 0x000fc600078008ff */
[----:B------:R-:W-:Y:S01]  /*1c10*/  IMAD.IADD R103, R5, 0x1, R103 ;  /* 0x0000000105677824 */ /* 0x000fe200078e0267 */
[----:B------:R-:W-:Y:S01]  /*1c20*/  IADD3 R92, R3, UR10, RZ ;  /* 0x0000000a035c7c10 */ /* 0x000fe2000fffe0ff */
[----:B------:R-:W-:Y:S01]  /*1c30*/  IMAD.IADD R0, R11, 0x1, R0 ;  /* 0x000000010b007824 */ /* 0x000fe200078e0200 */
[----:B------:R-:W-:Y:S01]  /*1c40*/  ULDC UR10, c[0x0][0x19c] ;  /* 0x00006700000a7ab9 */ /* 0x000fe20000000800 */
[----:B------:R-:W-:Y:S01]  /*1c50*/  IMAD.MOV.U32 R124, RZ, RZ, c[0x0][0x290] ;  /* 0x0000a400ff7c7624 */ /* 0x000fe200078e00ff */
[----:B------:R-:W-:Y:S01]  /*1c60*/  LEA.HI.X R103, R4, c[0x0][0x26c], R103, 0x1, P0 ;  /* 0x00009b0004677a11 */ /* 0x000fe200000f0c67 */
[----:B------:R-:W-:Y:S01]  /*1c70*/  IMAD R3, R71, R0, RZ ;  /* 0x0000000047037224 */ /* 0x000fe200078e02ff */
[C---:B------:R-:W-:Y:S01]  /*1c80*/  LEA R98, P0, R114.reuse, c[0x0][0x170], 0x1 ;  /* 0x00005c0072627a11 */ /* 0x040fe200078008ff */
[----:B------:R-:W-:Y:S01]  /*1c90*/  IMAD.IADD R101, R13, 0x1, R101 ;  /* 0x000000010d657824 */ /* 0x000fe200078e0265 */
[----:B------:R-:W-:Y:S01]  /*1ca0*/  UIMAD UR10, UR9, UR10, URZ ;  /* 0x0000000a090a72a4 */ /* 0x000fe2000f8e023f */
[----:B------:R-:W-:Y:S01]  /*1cb0*/  IMAD.MOV.U32 R109, RZ, RZ, c[0x0][0x288] ;  /* 0x0000a200ff6d7624 */ /* 0x000fe200078e00ff */
[----:B------:R-:W-:Y:S01]  /*1cc0*/  LEA.HI.X R99, R114, c[0x0][0x174], R113, 0x1, P0 ;  /* 0x00005d0072637a11 */ /* 0x000fe200000f0c71 */
[C---:B------:R-:W-:Y:S01]  /*1cd0*/  IMAD.SHL.U32 R91, R124.reuse, 0x40, RZ ;  /* 0x000000407c5b7824 */ /* 0x040fe200078e00ff */
[----:B------:R-:W-:Y:S01]  /*1ce0*/  SHF.R.S32.HI R49, RZ, 0x1f, R3 ;  /* 0x0000001fff317819 */ /* 0x000fe20000011403 */
[----:B------:R-:W-:Y:S01]  /*1cf0*/  IMAD.SHL.U32 R89, R124, 0x20, RZ ;  /* 0x000000207c597824 */ /* 0x000fe200078e00ff */
[-C--:B------:R-:W-:Y:S01]  /*1d00*/  IADD3 R106, P0, R70, R3.reuse, RZ ;  /* 0x00000003466a7210 */ /* 0x080fe20007f1e0ff */
[----:B------:R-:W-:Y:S01]  /*1d10*/  IMAD.WIDE.U32 R126, R127, 0x40, RZ ;  /* 0x000000407f7e7825 */ /* 0x000fe200078e00ff */
[----:B------:R-:W-:-:S02]  /*1d20*/  IADD3 R48, P3, R72, R3, RZ ;  /* 0x0000000348307210 */ /* 0x000fc40007f7e0ff */
[-C--:B------:R-:W-:Y:S01]  /*1d30*/  SHF.L.U64.HI R90, R124, R83.reuse, c[0x0][0x294] ;  /* 0x0000a5007c5a7619 */ /* 0x080fe20000010253 */
[--C-:B------:R-:W-:Y:S01]  /*1d40*/  IMAD.X R107, R68, 0x1, R49.reuse, P0 ;  /* 0x00000001446b7824 */ /* 0x100fe200000e0631 */
[----:B------:R-:W-:Y:S01]  /*1d50*/  SHF.L.U64.HI R88, R124, R108, c[0x0][0x294] ;  /* 0x0000a5007c587619 */ /* 0x000fe2000001026c */
[----:B------:R-:W-:Y:S01]  /*1d60*/  IMAD.X R49, R69, 0x1, R49, P3 ;  /* 0x0000000145317824 */ /* 0x000fe200018e0631 */
[----:B------:R-:W-:Y:S01]  /*1d70*/  LEA.HI.X R101, R12, c[0x0][0x274], R101, 0x1, P1 ;  /* 0x00009d000c657a11 */ /* 0x000fe200008f0c65 */
[----:B------:R-:W-:Y:S01]  /*1d80*/  IMAD.SHL.U32 R80, R71, 0x20, RZ ;  /* 0x0000002047507824 */ /* 0x000fe200078e00ff */
[C---:B------:R-:W-:Y:S01]  /*1d90*/  SHF.L.U64.HI R107, R106.reuse, 0x1, R107 ;  /* 0x000000016a6b7819 */ /* 0x040fe2000001026b */
[----:B------:R-:W-:Y:S01]  /*1da0*/  IMAD.SHL.U32 R106, R106, 0x2, RZ ;  /* 0x000000026a6a7824 */ /* 0x000fe200078e00ff */
[C---:B------:R-:W-:Y:S01]  /*1db0*/  SHF.L.U64.HI R49, R48.reuse, 0x1, R49 ;  /* 0x0000000130317819 */ /* 0x040fe20000010231 */
[----:B------:R-:W-:Y:S01]  /*1dc0*/  IMAD.SHL.U32 R48, R48, 0x2, RZ ;  /* 0x0000000230307824 */ /* 0x000fe200078e00ff */
[----:B------:R-:W-:Y:S01]  /*1dd0*/  SHF.L.U64.HI R83, R109, R83, c[0x0][0x28c] ;  /* 0x0000a3006d537619 */ /* 0x000fe20000010253 */
[C---:B------:R-:W-:Y:S01]  /*1de0*/  IMAD.SHL.U32 R78, R71.reuse, 0x40, RZ ;  /* 0x00000040474e7824 */ /* 0x040fe200078e00ff */
        /* <DEDUP_REMOVED lines=8> */
[----:B------:R-:W-:Y:S01]  /*1e70*/  IMAD.SHL.U32 R93, R2, 0x2, RZ ;  /* 0x00000002025d7824 */ /* 0x000fe200078e00ff */
[----:B------:R-:W-:Y:S01]  /*1e80*/  SHF.L.U32 R86, R109, 0x6, RZ ;  /* 0x000000066d567819 */ /* 0x000fe200000006ff */
[----:B------:R-:W-:Y:S01]  /*1e90*/  IMAD.MOV.U32 R11, RZ, RZ, R46 ;  /* 0x000000ffff0b7224 */ /* 0x000fe200078e002e */
[----:B------:R-:W-:Y:S01]  /*1ea0*/  SHF.L.U64.HI R90, R91, 0x1, R90 ;  /* 0x000000015b5a7819 */ /* 0x000fe2000001025a */
[----:B------:R-:W-:Y:S01]  /*1eb0*/  IMAD.SHL.U32 R109, R109, 0x20, RZ ;  /* 0x000000206d6d7824 */ /* 0x000fe200078e00ff */
[----:B------:R-:W-:Y:S01]  /*1ec0*/  SHF.L.U64.HI R88, R89, 0x1, R88 ;  /* 0x0000000159587819 */ /* 0x000fe20000010258 */
[----:B------:R-:W-:Y:S01]  /*1ed0*/  IMAD.U32 R82, R82, -0x80, RZ ;  /* 0xffffff8052527824 */ /* 0x000fe200078e00ff */
[----:B------:R-:W-:-:S02]  /*1ee0*/  IADD3.X R105, R107, c[0x0][0x2b4], RZ, P5, !PT ;  /* 0x0000ad006b697a10 */ /* 0x000fc40002ffe4ff */
[----:B------:R-:W-:Y:S02]  /*1ef0*/  IADD3.X R9, R49, c[0x0][0x2b4], RZ, P3, !PT ;  /* 0x0000ad0031097a10 */ /* 0x000fe40001ffe4ff */
[----:B------:R-:W-:Y:S02]  /*1f00*/  SHF.L.U64.HI R92, R2, 0x1, R92 ;  /* 0x00000001025c7819 */ /* 0x000fe4000001025c */
[----:B------:R-:W-:Y:S02]  /*1f10*/  ISETP.GE.AND P1, PT, R84, c[0x0][0x220], PT ;  /* 0x0000880054007a0c */ /* 0x000fe40003f26270 */
[----:B------:R-:W-:Y:S02]  /*1f20*/  SHF.R.S32.HI R79, RZ, 0x1f, R80 ;  /* 0x0000001fff4f7819 */ /* 0x000fe40000011450 */
        /* <DEDUP_REMOVED lines=8> */
.L_x_3762:
[----:B------:R-:W-:Y:S05]  /*1fb0*/  IMAD.SHL.U32 R13, R11, 0x80, RZ ;  /* 0x000000800b0d7824 */ /* 0x000fea00078e00ff */
[----:B------:R-:W-:Y:S05]  /*1fc0*/  IADD3 R12, R13, -0x80, RZ ;  /* 0xffffff800d0c7810 */ /* 0x000fea0007ffe0ff */
[--C-:B--2---:R-:W-:Y:S02]  /*1fd0*/  IMAD.IADD R15, R57, 0x1, -R12.reuse ;  /* 0x00000001390f7824 */ /* 0x104fe400078e0a0c */
[----:B------:R-:W-:Y:S03]  /*1fe0*/  IMAD.IADD R3, R67, 0x1, -R12 ;  /* 0x0000000143037824 */ /* 0x000fe600078e0a0c */
[-C--:B------:R-:W-:Y:S02]  /*1ff0*/  ISETP.GE.OR P6, PT, R152, R15.reuse, P1 ;  /* 0x0000000f9800720c */ /* 0x080fe40000fc6670 */
[----:B------:R-:W-:Y:S02]  /*2000*/  ISETP.GE.OR P5, PT, R74, R15, P1 ;  /* 0x0000000f4a00720c */ /* 0x000fe40000fa6670 */
[-C--:B------:R-:W-:Y:S02]  /*2010*/  ISETP.LT.OR P6, PT, R152, R3.reuse, P6 ;  /* 0x000000039800720c */ /* 0x080fe400037c1670 */
[----:B------:R-:W-:Y:S02]  /*2020*/  ISETP.LT.OR P5, PT, R74, R3, P5 ;  /* 0x000000034a00720c */ /* 0x000fe40002fa1670 */
[C---:B------:R-:W-:Y:S04]  /*2030*/  ISETP.GE.OR P4, PT, R111.reuse, R15, P1 ;  /* 0x0000000f6f00720c */ /* 0x040fe80000f86670 */
[----:B------:R-:W-:Y:S05]  /*2040*/  ISETP.LT.OR P4, PT, R111, R3, P4 ;  /* 0x000000036f00720c */ /* 0x000fea0002781670 */
[----:B------:R-:W2:Y:S02]  /*2050*/  @!P6 LDG.E.128 R20, [R100.64] ;  /* 0x000000066414e981 */ /* 0x000ea4000c1e1d00 */
[----:B------:R-:W-:Y:S02]  /*2060*/  @!P5 IADD3 R28, P0, R100, R89, RZ ;  /* 0x00000059641cd210 */ /* 0x000fe40007f1e0ff */
[----:B------:R-:W-:Y:S03]  /*2070*/  @!P5 LEA R26, P3, R148, R98, 0x1 ;  /* 0x00000062941ad211 */ /* 0x000fe600078608ff */
[C---:B------:R-:W-:Y:S01]  /*2080*/  @!P5 IMAD.X R29, R101.reuse, 0x1, R88, P0 ;  /* 0x00000001651dd824 */ /* 0x040fe200000e0658 */
[----:B------:R-:W-:Y:S02]  /*2090*/  @!P4 IADD3 R24, P0, R100, R91, RZ ;  /* 0x0000005b6418c210 */ /* 0x000fe40007f1e0ff */
[----:B------:R-:W-:Y:S02]  /*20a0*/  @!P5 LEA.HI.X R27, R148, R99, R147, 0x1, P3 ;  /* 0x00000063941bd211 */ /* 0x000fe400018f0c93 */
[----:B------:R-:W-:Y:S01]  /*20b0*/  ISETP.GE.OR P3, PT, R110, R15, P1 ;  /* 0x0000000f6e00720c */ /* 0x000fe20000f66670 */
[----:B------:R-:W-:Y:S01]  /*20c0*/  @!P4 IMAD.X R25, R101, 0x1, R90, P0 ;  /* 0x000000016519c824 */ /* 0x000fe200000e065a */
[----:B------:R-:W-:Y:S02]  /*20d0*/  @!P4 IADD3 R2, P0, R98, R93, RZ ;  /* 0x0000005d6202c210 */ /* 0x000fe40007f1e0ff */
[----:B------:R-:W-:Y:S03]  /*20e0*/  ISETP.LT.OR P3, PT, R110, R3, P3 ;  /* 0x000000036e00720c */ /* 0x000fe60001f61670 */
[----:B------:R-:W-:Y:S10]  /*20f0*/  @!P4 IMAD.X R3, R99, 0x1, R92, P0 ;  /* 0x000000016303c824 */ /* 0x000ff400000e065c */
[----:B------:R-:W-:Y:S05]  /*2100*/  @!P3 IADD3 R14, P0, R100, R124, RZ ;  /* 0x0000007c640eb210 */ /* 0x000fea0007f1e0ff */
[----:B------:R-:W-:Y:S01]  /*2110*/  @!P3 IMAD.X R15, R101, 0x1, R94, P0 ;  /* 0x00000001650fb824 */ /* 0x000fe200000e065e */
[----:B--2---:R1:W-:Y:S04]  /*2120*/  @!P6 STG.E.128 [R98.64], R20 ;  /* 0x000000146200e986 */ /* 0x0043e8000c101d06 */
[----:B------:R2:W3:Y:S02]  /*2130*/  @!P5 LDG.E.128 R16, [R28.64] ;  /* 0x000000061c10d981 */ /* 0x0004e4000c1e1d00 */
[----:B--2---:R-:W-:Y:S04]  /*2140*/  @!P3 IADD3 R28, P0, R98, UR14, RZ ;  /* 0x0000000e621cbc10 */ /* 0x004fe8000ff1e0ff */
[----:B------:R-:W-:Y:S02]  /*2150*/  @!P3 IADD3.X R29, R99, UR13, RZ, P0, !PT ;  /* 0x0000000d631dbc10 */ /* 0x000fe400087fe4ff */
[C---:B------:R-:W-:Y:S04]  /*2160*/  LEA R100, P0, R82.reuse, R100, 0x1 ;  /* 0x0000006452647211 */ /* 0x040fe800078008ff */
[----:B------:R-:W-:Y:S02]  /*2170*/  LEA.HI.X.SX32 R101, R82, R101, 0x1, P0 ;  /* 0x0000006552657211 */ /* 0x000fe400000f0eff */
[----:B------:R-:W-:Y:S01]  /*2180*/  ISETP.NE.AND P0, PT, RZ, UR4, PT ;  /* 0x00000004ff007c0c */ /* 0x000fe2000bf05270 */
[----:B---3--:R2:W-:Y:S04]  /*2190*/  @!P5 STG.E.128 [R26.64], R16 ;  /* 0x000000101a00d986 */ /* 0x0085e8000c101d06 */
[----:B------:R-:W3:Y:S04]  /*21a0*/  @!P4 LDG.E.128 R4, [R24.64] ;  /* 0x000000061804c981 */ /* 0x000ee8000c1e1d00 */
[----:B---3--:R2:W-:Y:S04]  /*21b0*/  @!P4 STG.E.128 [R2.64], R4 ;  /* 0x000000040200c986 */ /* 0x0085e8000c101d06 */
[----:B-1----:R-:W3:Y:S04]  /*21c0*/  @!P3 LDG.E.128 R20, [R14.64] ;  /* 0x000000060e14b981 */ /* 0x002ee8000c1e1d00 */
[----:B---3--:R2:W-:Y:S01]  /*21d0*/  @!P3 STG.E.128 [R28.64], R20 ;  /* 0x000000141c00b986 */ /* 0x0085e2000c101d06 */
[----:B------:R-:W-:-:S05]  /*21e0*/  @!P0 BRA `(.L_x_3733) ;  /* 0x000026c000008947 */ /* 0x000fca0003800000 */
[----:B------:R-:W-:Y:S11]  /*21f0*/  ISETP.NE.AND P0, PT, RZ, UR8, PT ;  /* 0x00000008ff007c0c */ /* 0x000ff6000bf05270 */
[----:B------:R-:W-:Y:S02]  /*2200*/  @!UPT UIADD3 URZ, URZ, URZ, URZ ;  /* 0x0000003f3f3ff290 */ /* 0x000fe4000fffe03f */
[----:B------:R-:W-:-:S05]  /*2210*/  @!P0 BRA `(.L_x_3734) ;  /* 0x00000ed000008947 */ /* 0x000fca0003800000 */
[----:B------:R-:W-:Y:S01]  /*2220*/  BSSY B0, `(.L_x_3735) ;  /* 0x0000031000007945 */ /* 0x000fe20003800000 */
[----:B------:R-:W-:-:S05]  /*2230*/  @P6 BRA `(.L_x_3736) ;  /* 0x000002f000006947 */ /* 0x000fca0003800000 */
[----:B------:R-:W-:Y:S01]  /*2240*/  ISETP.GE.AND P0, PT, R84, UR4, PT ;  /* 0x0000000454007c0c */ /* 0x000fe2000bf06270 */
[----:B--2---:R-:W2:Y:S01]  /*2250*/  LDG.E.128 R16, [R102.64] ;  /* 0x0000000666107981 */ /* 0x004ea2000c1e1d00 */
[----:B------:R-:W-:Y:S11]  /*2260*/  IMAD.MOV.U32 R97, RZ, RZ, R95 ;  /* 0x000000ffff617224 */ /* 0x000ff600078e005f */
[----:B------:R-:W-:Y:S01]  /*2270*/  @!P0 MOV R8, R10 ;  /* 0x0000000a00088202 */ /* 0x000fe20000000f00 */
[----:B------:R-:W3:Y:S06]  /*2280*/  @!P0 LDG.E.64 R24, [R48.64] ;  /* 0x0000000630188981 */ /* 0x000eec000c1e1b00 */
[----:B------:R1:W4:Y:S01]  /*2290*/  @!P0 LDG.E.64 R6, [R8.64] ;  /* 0x0000000608068981 */ /* 0x000322000c1e1b00 */
[C---:B--2---:R-:W-:Y:S01]  /*22a0*/  @!P0 LOP3.LUT R21, R16.reuse, 0xffff0000, RZ, 0xc0, !PT ;  /* 0xffff000010158812 */ /* 0x044fe200078ec0ff */
[----:B------:R-:W-:Y:S01]  /*22b0*/  @!P0 IMAD.U32 R15, R16, 0x10000, RZ ;  /* 0x00010000100f8824 */ /* 0x000fe200078e00ff */
[----:B-1----:R-:W-:Y:S02]  /*22c0*/  @!P0 SHF.L.U32 R8, R18, 0x10, RZ ;  /* 0x0000001012088819 */ /* 0x002fe400000006ff */
        /* <DEDUP_REMOVED lines=8> */
[----:B------:R-:W-:Y:S01]  /*2350*/  @!P0 LOP3.LUT R24, R24, 0xffff0000, RZ, 0xc0, !PT ;  /* 0xffff000018188812 */ /* 0x000fe200078ec0ff */
        /* <DEDUP_REMOVED lines=8> */
[-C--:B------:R-:W-:Y:S01]  /*23e0*/  @!P0 FMUL.FTZ R2, R15, R14.reuse ;  /* 0x0000000e0f028220 */ /* 0x080fe20000410000 */
[----:B------:R-:W-:Y:S01]  /*23f0*/  @!P0 F2FP.BF16.PACK_AB R29, R0, R29 ;  /* 0x0000001d001d823e */ /* 0x000fe200000010ff */
[----:B------:R-:W-:Y:S02]  /*2400*/  @!P0 FMUL.FTZ R3, R8, R5 ;  /* 0x0000000508038220 */ /* 0x000fe40000410000 */
        /* <DEDUP_REMOVED lines=12> */
[----:B------:R-:W-:Y:S02]  /*24d0*/  @!P0 F2FP.BF16.PACK_AB R26, R3, R26 ;  /* 0x0000001a031a823e */ /* 0x000fe400000010ff */
[----:B------:R-:W-:Y:S02]  /*24e0*/  @!P0 MOV R17, R30 ;  /* 0x0000001e00118202 */ /* 0x000fe40000000f00 */
[----:B------:R-:W-:Y:S02]  /*24f0*/  @!P0 F2FP.BF16.PACK_AB R31, R4, R28 ;  /* 0x0000001c041f823e */ /* 0x000fe400000010ff */
[----:B------:R-:W-:Y:S02]  /*2500*/  @!P0 MOV R18, R26 ;  /* 0x0000001a00128202 */ /* 0x000fe40000000f00 */
[----:B------:R-:W-:Y:S05]  /*2510*/  @!P0 MOV R19, R31 ;  /* 0x0000001f00138202 */ /* 0x000fea0000000f00 */
[----:B------:R1:W-:Y:S02]  /*2520*/  STG.E.128 [R96.64], R16 ;  /* 0x0000001060007986 */ /* 0x0003e4000c101d06 */
.L_x_3736:
[----:B------:R-:W-:Y:S05]  /*2530*/  BSYNC B0 ;  /* 0x0000000000007941 */ /* 0x000fea0003800000 */
.L_x_3735:
[----:B------:R-:W-:Y:S01]  /*2540*/  BSSY B0, `(.L_x_3737) ;  /* 0x0000039000007945 */ /* 0x000fe20003800000 */
[----:B------:R-:W-:-:S05]  /*2550*/  @P5 BRA `(.L_x_3738) ;  /* 0x0000037000005947 */ /* 0x000fca0003800000 */
[----:B------:R-:W-:Y:S02]  /*2560*/  ISETP.GE.AND P0, PT, R84, UR4, PT ;  /* 0x0000000454007c0c */ /* 0x000fe4000bf06270 */
[C---:B------:R-:W-:Y:S04]  /*2570*/  LEA R30, P5, R109.reuse, R102, 0x1 ;  /* 0x000000666d1e7211 */ /* 0x040fe800078a08ff */
[----:B------:R-:W-:Y:S05]  /*2580*/  LEA.HI.X R31, R109, R103, R108, 0x1, P5 ;  /* 0x000000676d1f7211 */ /* 0x000fea00028f0c6c */
[----:B-12---:R-:W2:Y:S02]  /*2590*/  LDG.E.128 R16, [R30.64] ;  /* 0x000000061e107981 */ /* 0x006ea4000c1e1d00 */
        /* <DEDUP_REMOVED lines=51> */
.L_x_3738:
[----:B------:R-:W-:Y:S05]  /*28d0*/  BSYNC B0 ;  /* 0x0000000000007941 */ /* 0x000fea0003800000 */
.L_x_3737:
        /* <DEDUP_REMOVED lines=57> */
.L_x_3740:
[----:B------:R-:W-:Y:S05]  /*2c70*/  BSYNC B0 ;  /* 0x0000000000007941 */ /* 0x000fea0003800000 */
.L_x_3739:
[----:B------:R-:W-:Y:S01]  /*2c80*/  BSSY B0, `(.L_x_3741) ;  /* 0x000003d000007945 */ /* 0x000fe20003800000 */
[----:B------:R-:W-:-:S05]  /*2c90*/  @P3 BRA `(.L_x_3742) ;  /* 0x000003b000003947 */ /* 0x000fca0003800000 */
[----:B-1----:R-:W-:Y:S01]  /*2ca0*/  IMAD.MOV.U32 R97, RZ, RZ, R95 ;  /* 0x000000ffff617224 */ /* 0x002fe200078e005f */
[----:B------:R-:W-:Y:S02]  /*2cb0*/  ISETP.GE.AND P0, PT, R84, UR4, PT ;  /* 0x0000000454007c0c */ /* 0x000fe4000bf06270 */
[----:B------:R-:W-:Y:S02]  /*2cc0*/  MOV R33, c[0x0][0x288] ;  /* 0x0000a20000217a02 */ /* 0x000fe40000000f00 */
[----:B------:R-:W-:Y:S03]  /*2cd0*/  MOV R35, 0xc0 ;  /* 0x000000c000237802 */ /* 0x000fe60000000f00 */
[----:B------:R-:W-:Y:S04]  /*2ce0*/  IMAD.WIDE.U32 R32, R33, 0xc0, R102 ;  /* 0x000000c021207825 */ /* 0x000fe800078e0066 */
[----:B------:R-:W-:Y:S01]  /*2cf0*/  IMAD.WIDE.U32 R38, R35, c[0x0][0x198], R96 ;  /* 0x0000660023267a25 */ /* 0x000fe200078e0060 */
[----:B------:R-:W-:Y:S02]  /*2d00*/  IADD3 R33, R33, UR12, RZ ;  /* 0x0000000c21217c10 */ /* 0x000fe4000fffe0ff */
[C---:B--2---:R-:W-:Y:S01]  /*2d10*/  @!P0 SHF.L.U64.HI R26, R76.reuse, 0x1, R75 ;  /* 0x000000014c1a8819 */ /* 0x044fe2000001024b */
        /* <DEDUP_REMOVED lines=51> */
.L_x_3742:
[----:B------:R-:W-:Y:S05]  /*3050*/  BSYNC B0 ;  /* 0x0000000000007941 */ /* 0x000fea0003800000 */
.L_x_3741:
[----:B------:R-:W-:Y:S01]  /*3060*/  IMAD.MOV.U32 R0, RZ, RZ, c[0x0][0x230] ;  /* 0x00008c00ff007624 */ /* 0x000fe200078e00ff */
[----:B------:R-:W-:Y:S01]  /*3070*/  ULDC UR4, c[0x0][0x230] ;  /* 0x00008c0000047ab9 */ /* 0x000fe20000000800 */
[----:B------:R-:W-:Y:S02]  /*3080*/  IMAD.MOV.U32 R8, RZ, RZ, R10 ;  /* 0x000000ffff087224 */ /* 0x000fe400078e000a */
[----:B--2---:R-:W-:Y:S05]  /*3090*/  IMAD.U32 R3, R0, -0x40, RZ ;  /* 0xffffffc000037824 */ /* 0x004fea00078e00ff */
[C---:B------:R-:W-:Y:S02]  /*30a0*/  LEA R48, P3, R3.reuse, R48, 0x1 ;  /* 0x0000003003307211 */ /* 0x040fe400078608ff */
[C---:B------:R-:W-:Y:S02]  /*30b0*/  LEA R10, P0, R3.reuse, R8, 0x1 ;  /* 0x00000008030a7211 */ /* 0x040fe400078008ff */
[C---:B------:R-:W-:Y:S02]  /*30c0*/  LEA.HI.X.SX32 R49, R3.reuse, R49, 0x1, P3 ;  /* 0x0000003103317211 */ /* 0x040fe400018f0eff */
[----:B------:R-:W-:Y:S01]  /*30d0*/  LEA.HI.X.SX32 R9, R3, R9, 0x1, P0 ;  /* 0x0000000903097211 */ /* 0x000fe200000f0eff */
[----:B------:R-:W-:-:S05]  /*30e0*/  BRA `(.L_x_3743) ;  /* 0x0000198000007947 */ /* 0x000fca0003800000 */
.L_x_3734:
[----:B------:R-:W-:Y:S01]  /*30f0*/  ULEA.HI UR5, UR4, UR4, URZ, 0x1 ;  /* 0x0000000404057291 */ /* 0x000fe2000f8f083f */
[----:B------:R-:W-:Y:S03]  /*3100*/  BSSY B1, `(.L_x_3744) ;  /* 0x0000058000017945 */ /* 0x000fe60003800000 */
[----:B------:R-:W-:Y:S06]  /*3110*/  USHF.R.S32.HI UR5, URZ, 0x1, UR5 ;  /* 0x000000013f057899 */ /* 0x000fec0008011405 */
[----:B------:R-:W-:Y:S01]  /*3120*/  MOV R129, UR5 ;  /* 0x0000000500817c02 */ /* 0x000fe20008000f00 */
[----:B------:R-:W-:-:S05]  /*3130*/  @P6 BRA `(.L_x_3745) ;  /* 0x0000054000006947 */ /* 0x000fca0003800000 */
[----:B------:R1:W5:Y:S01]  /*3140*/  LDG.E.128 R40, [R102.64] ;  /* 0x0000000666287981 */ /* 0x000362000c1e1d00 */
[----:B------:R-:W-:Y:S01]  /*3150*/  ISETP.GE.AND P0, PT, R84, UR4, PT ;  /* 0x0000000454007c0c */ /* 0x000fe2000bf06270 */
[----:B------:R-:W-:Y:S01]  /*3160*/  @!UPT UIADD3 URZ, URZ, URZ, URZ ;  /* 0x0000003f3f3ff290 */ /* 0x000fe2000fffe03f */
[----:B------:R-:W-:Y:S11]  /*3170*/  BSSY B0, `(.L_x_3746) ;  /* 0x000004e000007945 */ /* 0x000ff60003800000 */
[----:B------:R-:W-:-:S05]  /*3180*/  @P0 BRA `(.L_x_3747) ;  /* 0x000004c000000947 */ /* 0x000fca0003800000 */
[----:B------:R-:W-:Y:S01]  /*3190*/  ISETP.GE.AND P6, PT, R84, R129, PT ;  /* 0x000000815400720c */ /* 0x000fe20003fc6270 */
[----:B------:R-:W-:Y:S01]  /*31a0*/  IMAD.MOV.U32 R131, RZ, RZ, R129 ;  /* 0x000000ffff837224 */ /* 0x000fe200078e0081 */
[----:B------:R-:W-:Y:S01]  /*31b0*/  MOV R97, RZ ;  /* 0x000000ff00617202 */ /* 0x000fe20000000f00 */
[C---:B-----5:R-:W-:Y:S01]  /*31c0*/  IMAD.U32 R34, R41.reuse, 0x10000, RZ ;  /* 0x0001000029227824 */ /* 0x060fe200078e00ff */
[C---:B------:R-:W-:Y:S02]  /*31d0*/  SHF.L.U32 R31, R40.reuse, 0x10, RZ ;  /* 0x00000010281f7819 */ /* 0x040fe400000006ff */
[----:B------:R-:W-:Y:S02]  /*31e0*/  LOP3.LUT R33, R40, 0xffff0000, RZ, 0xc0, !PT ;  /* 0xffff000028217812 */ /* 0x000fe400078ec0ff */
[----:B------:R-:W-:Y:S02]  /*31f0*/  LOP3.LUT R37, R41, 0xffff0000, RZ, 0xc0, !PT ;  /* 0xffff000029257812 */ /* 0x000fe400078ec0ff */
[C---:B------:R-:W-:Y:S02]  /*3200*/  SHF.L.U32 R38, R42.reuse, 0x10, RZ ;  /* 0x000000102a267819 */ /* 0x040fe400000006ff */
[----:B------:R-:W-:Y:S01]  /*3210*/  LOP3.LUT R41, R42, 0xffff0000, RZ, 0xc0, !PT ;  /* 0xffff00002a297812 */ /* 0x000fe200078ec0ff */
[----:B------:R-:W-:Y:S01]  /*3220*/  @P6 IMAD R131, RZ, RZ, -UR5 ;  /* 0x80000005ff836e24 */ /* 0x000fe2000f8e02ff */
[C---:B------:R-:W-:Y:S01]  /*3230*/  LOP3.LUT R45, R43.reuse, 0xffff0000, RZ, 0xc0, !PT ;  /* 0xffff00002b2d7812 */ /* 0x040fe200078ec0ff */
[----:B------:R-:W-:Y:S02]  /*3240*/  @P6 IMAD R97, RZ, RZ, -UR5 ;  /* 0x80000005ff616e24 */ /* 0x000fe4000f8e02ff */
[----:B------:R-:W-:Y:S01]  /*3250*/  IMAD.U32 R42, R43, 0x10000, RZ ;  /* 0x000100002b2a7824 */ /* 0x000fe200078e00ff */
[C---:B------:R-:W-:Y:S04]  /*3260*/  LEA R14, P0, R131.reuse, R102, 0x1 ;  /* 0x00000066830e7211 */ /* 0x040fe800078008ff */
[----:B------:R-:W-:Y:S02]  /*3270*/  LEA.HI.X.SX32 R15, R131, R103, 0x1, P0 ;  /* 0x00000067830f7211 */ /* 0x000fe400000f0eff */
[C---:B------:R-:W-:Y:S03]  /*3280*/  LEA R132, P0, R97.reuse, R104, 0x1 ;  /* 0x0000006861847211 */ /* 0x040fe600078008ff */
[----:B--2---:R-:W2:Y:S01]  /*3290*/  LDG.E.128 R16, [R14.64] ;  /* 0x000000060e107981 */ /* 0x004ea2000c1e1d00 */
[----:B------:R-:W-:Y:S02]  /*32a0*/  LEA.HI.X.SX32 R133, R97, R105, 0x1, P0 ;  /* 0x0000006961857211 */ /* 0x000fe400000f0eff */
[----:B------:R-:W-:Y:S01]  /*32b0*/  MOV R97, RZ ;  /* 0x000000ff00617202 */ /* 0x000fe20000000f00 */
[----:B------:R-:W-:Y:S04]  /*32c0*/  @P6 IMAD R97, RZ, RZ, -UR5 ;  /* 0x80000005ff616e24 */ /* 0x000fe8000f8e02ff */
[----:B------:R-:W3:Y:S01]  /*32d0*/  LDG.E.128 R132, [R132.64] ;  /* 0x0000000684847981 */ /* 0x000ee2000c1e1d00 */
[C---:B------:R-:W-:Y:S04]  /*32e0*/  LEA R50, P0, R97.reuse, R106, 0x1 ;  /* 0x0000006a61327211 */ /* 0x040fe800078008ff */
[----:B------:R-:W-:Y:S05]  /*32f0*/  LEA.HI.X.SX32 R51, R97, R107, 0x1, P0 ;  /* 0x0000006b61337211 */ /* 0x000fea00000f0eff */
[----:B------:R-:W4:Y:S01]  /*3300*/  LDG.E.128 R52, [R50.64] ;  /* 0x0000000632347981 */ /* 0x000f22000c1e1d00 */
[----:B--2---:R-:W-:Y:S01]  /*3310*/  IMAD.U32 R21, R17, 0x10000, RZ ;  /* 0x0001000011157824 */ /* 0x004fe200078e00ff */
[C---:B------:R-:W-:Y:S01]  /*3320*/  SHF.L.U32 R24, R16.reuse, 0x10, RZ ;  /* 0x0000001010187819 */ /* 0x040fe200000006ff */
[----:B------:R-:W-:Y:S01]  /*3330*/  IMAD.U32 R14, R19, 0x10000, RZ ;  /* 0x00010000130e7824 */ /* 0x000fe200078e00ff */
[----:B------:R-:W-:Y:S02]  /*3340*/  LOP3.LUT R23, R16, 0xffff0000, RZ, 0xc0, !PT ;  /* 0xffff000010177812 */ /* 0x000fe400078ec0ff */
        /* <DEDUP_REMOVED lines=12> */
[----:B------:R-:W-:Y:S01]  /*3410*/  FMUL.FTZ R0, R24, R29 ;  /* 0x0000001d18007220 */ /* 0x000fe20000410000 */
[----:B----4-:R-:W-:Y:S01]  /*3420*/  SHF.L.U32 R30, R52, 0x10, RZ ;  /* 0x00000010341e7819 */ /* 0x010fe200000006ff */
[----:B------:R-:W-:Y:S01]  /*3430*/  @!P6 FADD.FTZ R27, -R27, -RZ ;  /* 0x800000ff1b1be221 */ /* 0x000fe20000010100 */
[----:B------:R-:W-:Y:S01]  /*3440*/  LOP3.LUT R18, R19, 0xffff0000, RZ, 0xc0, !PT ;  /* 0xffff000013127812 */ /* 0x000fe200078ec0ff */
[----:B------:R-:W-:Y:S01]  /*3450*/  FMUL.FTZ R2, R23, R28 ;  /* 0x0000001c17027220 */ /* 0x000fe20000410000 */
[----:B------:R-:W-:Y:S01]  /*3460*/  LOP3.LUT R19, R134, 0xffff0000, RZ, 0xc0, !PT ;  /* 0xffff000086137812 */ /* 0x000fe200078ec0ff */
[----:B------:R-:W-:Y:S01]  /*3470*/  FMUL.FTZ R3, R21, R26 ;  /* 0x0000001a15037220 */ /* 0x000fe20000410000 */
[----:B------:R-:W-:Y:S01]  /*3480*/  LOP3.LUT R32, R52, 0xffff0000, RZ, 0xc0, !PT ;  /* 0xffff000034207812 */ /* 0x000fe200078ec0ff */
[----:B------:R-:W-:Y:S01]  /*3490*/  @!P6 FADD.FTZ R25, -R25, -RZ ;  /* 0x800000ff1919e221 */ /* 0x000fe20000010100 */
[----:B------:R-:W-:Y:S01]  /*34a0*/  LOP3.LUT R15, R135, 0xffff0000, RZ, 0xc0, !PT ;  /* 0xffff0000870f7812 */ /* 0x000fe200078ec0ff */
[C---:B------:R-:W-:Y:S01]  /*34b0*/  IMAD.U32 R35, R53.reuse, 0x10000, RZ ;  /* 0x0001000035237824 */ /* 0x040fe200078e00ff */
[----:B------:R-:W-:Y:S01]  /*34c0*/  LOP3.LUT R36, R53, 0xffff0000, RZ, 0xc0, !PT ;  /* 0xffff000035247812 */ /* 0x000fe200078ec0ff */
[----:B------:R-:W-:Y:S01]  /*34d0*/  FFMA.FTZ R0, R31, R30, R0 ;  /* 0x0000001e1f007223 */ /* 0x000fe20000010000 */
[----:B------:R-:W-:Y:S01]  /*34e0*/  SHF.L.U32 R39, R54, 0x10, RZ ;  /* 0x0000001036277819 */ /* 0x000fe200000006ff */
[----:B------:R-:W-:Y:S01]  /*34f0*/  FMUL.FTZ R4, R22, R27 ;  /* 0x0000001b16047220 */ /* 0x000fe20000410000 */
[----:B------:R-:W-:Y:S01]  /*3500*/  LOP3.LUT R40, R54, 0xffff0000, RZ, 0xc0, !PT ;  /* 0xffff000036287812 */ /* 0x000fe200078ec0ff */
[----:B------:R-:W-:Y:S01]  /*3510*/  @!P6 FADD.FTZ R19, -R19, -RZ ;  /* 0x800000ff1313e221 */ /* 0x000fe20000010100 */
[----:B------:R-:W-:Y:S01]  /*3520*/  LOP3.LUT R44, R55, 0xffff0000, RZ, 0xc0, !PT ;  /* 0xffff0000372c7812 */ /* 0x000fe200078ec0ff */
[----:B------:R-:W-:Y:S02]  /*3530*/  FFMA.FTZ R2, R33, R32, R2 ;  /* 0x0000002021027223 */ /* 0x000fe40000010002 */
[----:B------:R-:W-:Y:S02]  /*3540*/  @!P6 FADD.FTZ R17, -R17, -RZ ;  /* 0x800000ff1111e221 */ /* 0x000fe40000010100 */
        /* <DEDUP_REMOVED lines=16> */
.L_x_3747:
[----:B------:R-:W-:Y:S05]  /*3650*/  BSYNC B0 ;  /* 0x0000000000007941 */ /* 0x000fea0003800000 */
.L_x_3746:
[----:B------:R-:W-:Y:S05]  /*3660*/  MOV R97, R95 ;  /* 0x0000005f00617202 */ /* 0x000fea0000000f00 */
[----:B-----5:R3:W-:Y:S02]  /*3670*/  STG.E.128 [R96.64], R40 ;  /* 0x0000002860007986 */ /* 0x0207e4000c101d06 */
.L_x_3745:
[----:B------:R-:W-:Y:S05]  /*3680*/  BSYNC B1 ;  /* 0x0000000000017941 */ /* 0x000fea0003800000 */
.L_x_3744:
[----:B------:R-:W-:Y:S01]  /*3690*/  BSSY B1, `(.L_x_3748) ;  /* 0x000005c000017945 */ /* 0x000fe20003800000 */
[----:B------:R-:W-:-:S05]  /*36a0*/  @P5 BRA `(.L_x_3749) ;  /* 0x000005a000005947 */ /* 0x000fca0003800000 */
[C---:B------:R-:W-:Y:S01]  /*36b0*/  LEA R132, P0, R109.reuse, R102, 0x1 ;  /* 0x000000666d847211 */ /* 0x040fe200078008ff */
        /* <DEDUP_REMOVED lines=21> */
[C---:B---3--:R-:W-:Y:S02]  /*3810*/  LEA R132, P0, R97.reuse, R104, 0x1 ;  /* 0x0000006861847211 */ /* 0x048fe400078008ff */
[----:B------:R-:W-:Y:S01]  /*3820*/  LEA.HI.X.SX32 R128, R128, R79, 0x1, P6 ;  /* 0x0000004f80807211 */ /* 0x000fe200030f0eff */
[----:B--2---:R-:W2:Y:S03]  /*3830*/  LDG.E.128 R16, [R14.64] ;  /* 0x000000060e107981 */ /* 0x004ea6000c1e1d00 */
        /* <DEDUP_REMOVED lines=61> */
.L_x_3751:
[----:B------:R-:W-:Y:S05]  /*3c10*/  BSYNC B0 ;  /* 0x0000000000007941 */ /* 0x000fea0003800000 */
.L_x_3750:
[C---:B--2---:R-:W-:Y:S04]  /*3c20*/  LEA R2, P0, R146.reuse, R96, 0x1 ;  /* 0x0000006092027211 */ /* 0x044fe800078008ff */
[----:B------:R-:W-:Y:S05]  /*3c30*/  LEA.HI.X R3, R146, R95, R145, 0x1, P0 ;  /* 0x0000005f92037211 */ /* 0x000fea00000f0c91 */
[----:B-----5:R2:W-:Y:S04]  /*3c40*/  STG.E.128 [R2.64], R40 ;  /* 0x0000002802007986 */ /* 0x0205e8000c101d06 */
.L_x_3749:
[----:B------:R-:W-:Y:S05]  /*3c50*/  BSYNC B1 ;  /* 0x0000000000017941 */ /* 0x000fea0003800000 */
.L_x_3748:
[----:B------:R-:W-:Y:S01]  /*3c60*/  BSSY B1, `(.L_x_3752) ;  /* 0x000005c000017945 */ /* 0x000fe20003800000 */
[----:B------:R-:W-:-:S05]  /*3c70*/  @P4 BRA `(.L_x_3753) ;  /* 0x000005a000004947 */ /* 0x000fca0003800000 */
[C---:B---3--:R-:W-:Y:S01]  /*3c80*/  LEA R132, P0, R86.reuse, R102, 0x1 ;  /* 0x0000006656847211 */ /* 0x048fe200078008ff */
[----:B------:R-:W-:Y:S03]  /*3c90*/  BSSY B0, `(.L_x_3754) ;  /* 0x0000055000007945 */ /* 0x000fe60003800000 */
[----:B------:R-:W-:Y:S02]  /*3ca0*/  LEA.HI.X R133, R86, R103, R83, 0x1, P0 ;  /* 0x0000006756857211 */ /* 0x000fe400000f0c53 */
[----:B------:R-:W-:Y:S03]  /*3cb0*/  ISETP.GE.AND P0, PT, R84, UR4, PT ;  /* 0x0000000454007c0c */ /* 0x000fe6000bf06270 */
[----:B--2---:R2:W5:Y:S10]  /*3cc0*/  LDG.E.128 R40, [R132.64] ;  /* 0x0000000684287981 */ /* 0x004574000c1e1d00 */
        /* <DEDUP_REMOVED lines=81> */
.L_x_3755:
[----:B------:R-:W-:Y:S05]  /*41e0*/  BSYNC B0 ;  /* 0x0000000000007941 */ /* 0x000fea0003800000 */
.L_x_3754:
[C---:B------:R-:W-:Y:S04]  /*41f0*/  LEA R2, P0, R126.reuse, R96, 0x1 ;  /* 0x000000607e027211 */ /* 0x040fe800078008ff */
[----:B------:R-:W-:Y:S05]  /*4200*/  LEA.HI.X R3, R126, R95, R87, 0x1, P0 ;  /* 0x0000005f7e037211 */ /* 0x000fea00000f0c57 */
[----:B-----5:R3:W-:Y:S04]  /*4210*/  STG.E.128 [R2.64], R40 ;  /* 0x0000002802007986 */ /* 0x0207e8000c101d06 */
.L_x_3753:
[----:B------:R-:W-:Y:S05]  /*4220*/  BSYNC B1 ;  /* 0x0000000000017941 */ /* 0x000fea0003800000 */
.L_x_3752:
[----:B------:R-:W-:Y:S01]  /*4230*/  BSSY B1, `(.L_x_3756) ;  /* 0x000005f000017945 */ /* 0x000fe20003800000 */
[----:B------:R-:W-:-:S05]  /*4240*/  @P3 BRA `(.L_x_3757) ;  /* 0x000005d000003947 */ /* 0x000fca0003800000 */
[----:B--23--:R-:W-:Y:S01]  /*4250*/  MOV R3, c[0x0][0x288] ;  /* 0x0000a20000037a02 */ /* 0x00cfe20000000f00 */
        /* <DEDUP_REMOVED lines=9> */
[----:B------:R-:W-:Y:S01]  /*42f0*/  IMAD.MOV.U32 R132, RZ, RZ, RZ ;  /* 0x000000ffff847224 */ /* 0x000fe200078e00ff */
[----:B------:R-:W-:Y:S01]  /*4300*/  LOP3.LUT R33, R40, 0xffff0000, RZ, 0xc0, !PT ;  /* 0xffff000028217812 */ /* 0x000fe200078ec0ff */
[C---:B------:R-:W-:Y:S01]  /*4310*/  IMAD.U32 R34, R41.reuse, 0x10000, RZ ;  /* 0x0001000029227824 */ /* 0x040fe200078e00ff */
[----:B------:R-:W-:Y:S01]  /*4320*/  LOP3.LUT R37, R41, 0xffff0000, RZ, 0xc0, !PT ;  /* 0xffff000029257812 */ /* 0x000fe200078ec0ff */
[C---:B------:R-:W-:Y:S01]  /*4330*/  IMAD.U32 R38, R42.reuse, 0x10000, RZ ;  /* 0x000100002a267824 */ /* 0x040fe200078e00ff */
[----:B------:R-:W-:Y:S02]  /*4340*/  LOP3.LUT R41, R42, 0xffff0000, RZ, 0xc0, !PT ;  /* 0xffff00002a297812 */ /* 0x000fe400078ec0ff */
[C---:B------:R-:W-:Y:S02]  /*4350*/  SHF.L.U32 R42, R43.reuse, 0x10, RZ ;  /* 0x000000102b2a7819 */ /* 0x040fe400000006ff */
[----:B------:R-:W-:Y:S01]  /*4360*/  LOP3.LUT R45, R43, 0xffff0000, RZ, 0xc0, !PT ;  /* 0xffff00002b2d7812 */ /* 0x000fe200078ec0ff */
[----:B------:R-:W-:Y:S01]  /*4370*/  @P3 IMAD R129, RZ, RZ, -UR5 ;  /* 0x80000005ff813e24 */ /* 0x000fe2000f8e02ff */
[----:B------:R-:W-:Y:S01]  /*4380*/  @P3 IADD3 R128, RZ, -UR5, RZ ;  /* 0x80000005ff803c10 */ /* 0x000fe2000fffe0ff */
[----:B------:R-:W-:Y:S03]  /*4390*/  @P3 IMAD R132, RZ, RZ, -UR5 ;  /* 0x80000005ff843e24 */ /* 0x000fe6000f8e02ff */
[C---:B------:R-:W-:Y:S02]  /*43a0*/  LEA R14, P0, R129.reuse, R130, 0x1 ;  /* 0x00000082810e7211 */ /* 0x040fe400078008ff */
[----:B------:R-:W-:Y:S02]  /*43b0*/  IADD3 R97, P4, R76, R128, RZ ;  /* 0x000000804c617210 */ /* 0x000fe40007f9e0ff */
[----:B------:R-:W-:Y:S02]  /*43c0*/  LEA.HI.X.SX32 R15, R129, R131, 0x1, P0 ;  /* 0x00000083810f7211 */ /* 0x000fe400000f0eff */
[----:B------:R-:W-:Y:S02]  /*43d0*/  LEA.HI.X.SX32 R128, R128, R75, 0x1, P4 ;  /* 0x0000004b80807211 */ /* 0x000fe400020f0eff */
[C---:B--2---:R-:W-:Y:S01]  /*43e0*/  LEA R130, P0, R97.reuse, R104, 0x1 ;  /* 0x0000006861827211 */ /* 0x044fe200078008ff */
[----:B------:R-:W2:Y:S03]  /*43f0*/  LDG.E.128 R16, [R14.64] ;  /* 0x000000060e107981 */ /* 0x000ea6000c1e1d00 */
[----:B------:R-:W-:Y:S02]  /*4400*/  LEA.HI.X R131, R97, R105, R128, 0x1, P0 ;  /* 0x0000006961837211 */ /* 0x000fe400000f0c80 */
[----:B------:R-:W-:Y:S04]  /*4410*/  IADD3 R97, P0, R76, R132, RZ ;  /* 0x000000844c617210 */ /* 0x000fe80007f1e0ff */
[----:B------:R-:W-:Y:S01]  /*4420*/  LEA.HI.X.SX32 R132, R132, R75, 0x1, P0 ;  /* 0x0000004b84847211 */ /* 0x000fe200000f0eff */
[----:B------:R-:W3:Y:S01]  /*4430*/  LDG.E.128 R128, [R130.64] ;  /* 0x0000000682807981 */ /* 0x000ee2000c1e1d00 */
[C---:B------:R-:W-:Y:S04]  /*4440*/  LEA R50, P0, R97.reuse, R106, 0x1 ;  /* 0x0000006a61327211 */ /* 0x040fe800078008ff */
[----:B------:R-:W-:Y:S05]  /*4450*/  LEA.HI.X R51, R97, R107, R132, 0x1, P0 ;  /* 0x0000006b61337211 */ /* 0x000fea00000f0c84 */
[----:B------:R-:W4:Y:S01]  /*4460*/  LDG.E.128 R52, [R50.64] ;  /* 0x0000000632347981 */ /* 0x000f22000c1e1d00 */
[C---:B--2---:R-:W-:Y:S01]  /*4470*/  IMAD.U32 R24, R16.reuse, 0x10000, RZ ;  /* 0x0001000010187824 */ /* 0x044fe200078e00ff */
        /* <DEDUP_REMOVED lines=17> */
[----:B------:R-:W-:Y:S01]  /*4590*/  FMUL.FTZ R0, R24, R29 ;  /* 0x0000001d18007220 */ /* 0x000fe20000410000 */
[C---:B----4-:R-:W-:Y:S01]  /*45a0*/  LOP3.LUT R32, R52.reuse, 0xffff0000, RZ, 0xc0, !PT ;  /* 0xffff000034207812 */ /* 0x050fe200078ec0ff */
        /* <DEDUP_REMOVED lines=32> */
.L_x_3759:
[----:B------:R-:W-:Y:S05]  /*47b0*/  BSYNC B0 ;  /* 0x0000000000007941 */ /* 0x000fea0003800000 */
.L_x_3758:
[----:B------:R-:W-:Y:S02]  /*47c0*/  MOV R3, 0xc0 ;  /* 0x000000c000037802 */ /* 0x000fe40000000f00 */
[----:B------:R-:W-:Y:S03]  /*47d0*/  MOV R97, R95 ;  /* 0x0000005f00617202 */ /* 0x000fe60000000f00 */
[C---:B------:R-:W-:Y:S02]  /*47e0*/  IMAD R0, R3.reuse, c[0x0][0x19c], RZ ;  /* 0x0000670003007a24 */ /* 0x040fe400078e02ff */
[----:B------:R-:W-:Y:S05]  /*47f0*/  IMAD.WIDE.U32 R4, R3, c[0x0][0x198], R96 ;  /* 0x0000660003047a25 */ /* 0x000fea00078e0060 */
[----:B------:R-:W-:Y:S05]  /*4800*/  IADD3 R5, R5, R0, RZ ;  /* 0x0000000005057210 */ /* 0x000fea0007ffe0ff */
[----:B-----5:R3:W-:Y:S02]  /*4810*/  STG.E.128 [R4.64], R40 ;  /* 0x0000002804007986 */ /* 0x0207e4000c101d06 */
.L_x_3757:
[----:B------:R-:W-:Y:S05]  /*4820*/  BSYNC B1 ;  /* 0x0000000000017941 */ /* 0x000fea0003800000 */
.L_x_3756:
[----:B--23--:R-:W-:Y:S01]  /*4830*/  IMAD.MOV.U32 R3, RZ, RZ, c[0x0][0x230] ;  /* 0x00008c00ff037624 */ /* 0x00cfe200078e00ff */
[----:B------:R-:W-:Y:S03]  /*4840*/  ULDC UR4, c[0x0][0x230] ;  /* 0x00008c0000047ab9 */ /* 0x000fe60000000800 */
[----:B------:R-:W-:Y:S05]  /*4850*/  IMAD.U32 R3, R3, -0x40, RZ ;  /* 0xffffffc003037824 */ /* 0x000fea00078e00ff */
[C---:B------:R-:W-:Y:S02]  /*4860*/  LEA R106, P3, R3.reuse, R106, 0x1 ;  /* 0x0000006a036a7211 */ /* 0x040fe400078608ff */
[C---:B------:R-:W-:Y:S02]  /*4870*/  LEA R104, P0, R3.reuse, R104, 0x1 ;  /* 0x0000006803687211 */ /* 0x040fe400078008ff */
[C---:B------:R-:W-:Y:S02]  /*4880*/  LEA.HI.X.SX32 R107, R3.reuse, R107, 0x1, P3 ;  /* 0x0000006b036b7211 */ /* 0x040fe400018f0eff */
[----:B------:R-:W-:Y:S01]  /*4890*/  LEA.HI.X.SX32 R105, R3, R105, 0x1, P0 ;  /* 0x0000006903697211 */ /* 0x000fe200000f0eff */
[----:B------:R-:W-:-:S05]  /*48a0*/  BRA `(.L_x_3743) ;  /* 0x000001c000007947 */ /* 0x000fca0003800000 */
.L_x_3733:
[----:B--2---:R-:W2:Y:S01]  /*48b0*/  @!P6 LDG.E.128 R20, [R102.64] ;  /* 0x000000066614e981 */ /* 0x004ea2000c1e1d00 */
[CC--:B------:R-:W-:Y:S01]  /*48c0*/  @!P5 LEA R14, P0, R109.reuse, R102.reuse, 0x1 ;  /* 0x000000666d0ed211 */ /* 0x0c0fe200078008ff */
[----:B------:R-:W-:Y:S01]  /*48d0*/  @!P6 IMAD.MOV.U32 R97, RZ, RZ, R95 ;  /* 0x000000ffff61e224 */ /* 0x000fe200078e005f */
[----:B------:R-:W-:Y:S01]  /*48e0*/  @!P3 MOV R0, c[0x0][0x28c] ;  /* 0x0000a3000000ba02 */ /* 0x000fe20000000f00 */
[----:B------:R-:W-:Y:S01]  /*48f0*/  @!P3 IMAD.MOV.U32 R3, RZ, RZ, c[0x0][0x288] ;  /* 0x0000a200ff03b624 */ /* 0x000fe200078e00ff */
[-C--:B------:R-:W-:Y:S01]  /*4900*/  @!P5 LEA.HI.X R15, R109, R103.reuse, R108, 0x1, P0 ;  /* 0x000000676d0fd211 */ /* 0x080fe200000f0c6c */
[----:B------:R-:W-:Y:S01]  /*4910*/  UMOV UR4, URZ ;  /* 0x0000003f00047c82 */ /* 0x000fe20008000000 */
[C---:B------:R-:W-:Y:S01]  /*4920*/  @!P4 LEA R16, P0, R86.reuse, R102, 0x1 ;  /* 0x000000665610c211 */ /* 0x040fe200078008ff */
[----:B------:R-:W-:Y:S03]  /*4930*/  @!P3 IMAD.WIDE.U32 R2, R3, 0xc0, R102 ;  /* 0x000000c00302b825 */ /* 0x000fe600078e0066 */
[----:B------:R-:W-:Y:S01]  /*4940*/  @!P4 LEA.HI.X R17, R86, R103, R83, 0x1, P0 ;  /* 0x000000675611c211 */ /* 0x000fe200000f0c53 */
[----:B------:R-:W-:Y:S04]  /*4950*/  @!P3 IMAD R0, R0, 0xc0, RZ ;  /* 0x000000c00000b824 */ /* 0x000fe800078e02ff */
[----:B------:R-:W-:Y:S01]  /*4960*/  @!P3 IMAD.IADD R3, R3, 0x1, R0 ;  /* 0x000000010303b824 */ /* 0x000fe200078e0200 */
[----:B--2---:R1:W-:Y:S01]  /*4970*/  @!P6 STG.E.128 [R96.64], R20 ;  /* 0x000000146000e986 */ /* 0x0043e2000c101d06 */
[CC--:B------:R-:W-:Y:S03]  /*4980*/  @!P5 LEA R24, P6, R146.reuse, R96.reuse, 0x1 ;  /* 0x000000609218d211 */ /* 0x0c0fe600078c08ff */
[----:B------:R2:W3:Y:S01]  /*4990*/  @!P5 LDG.E.128 R4, [R14.64] ;  /* 0x000000060e04d981 */ /* 0x0004e2000c1e1d00 */
[-C--:B------:R-:W-:Y:S02]  /*49a0*/  @!P5 LEA.HI.X R25, R146, R95.reuse, R145, 0x1, P6 ;  /* 0x0000005f9219d211 */ /* 0x080fe400030f0c91 */
[C---:B--2---:R-:W-:Y:S04]  /*49b0*/  @!P4 LEA R14, P0, R126.reuse, R96, 0x1 ;  /* 0x000000607e0ec211 */ /* 0x044fe800078008ff */
[----:B------:R-:W-:Y:S01]  /*49c0*/  @!P4 LEA.HI.X R15, R126, R95, R87, 0x1, P0 ;  /* 0x0000005f7e0fc211 */ /* 0x000fe200000f0c57 */
[----:B-1----:R-:W-:Y:S01]  /*49d0*/  @!P3 IMAD.MOV.U32 R97, RZ, RZ, R95 ;  /* 0x000000ffff61b224 */ /* 0x002fe200078e005f */
[----:B---3--:R1:W-:Y:S04]  /*49e0*/  @!P5 STG.E.128 [R24.64], R4 ;  /* 0x000000041800d986 */ /* 0x0083e8000c101d06 */
[----:B------:R-:W2:Y:S04]  /*49f0*/  @!P4 LDG.E.128 R16, [R16.64] ;  /* 0x000000061010c981 */ /* 0x000ea8000c1e1d00 */
[----:B--2---:R2:W-:Y:S04]  /*4a00*/  @!P4 STG.E.128 [R14.64], R16 ;  /* 0x000000100e00c986 */ /* 0x0045e8000c101d06 */
[----:B-1----:R1:W3:Y:S02]  /*4a10*/  @!P3 LDG.E.128 R4, [R2.64] ;  /* 0x000000060204b981 */ /* 0x0022e4000c1e1d00 */
[----:B-1----:R-:W-:Y:S05]  /*4a20*/  @!P3 MOV R3, 0xc0 ;  /* 0x000000c00003b802 */ /* 0x002fea0000000f00 */
[C---:B------:R-:W-:Y:S04]  /*4a30*/  @!P3 IMAD.WIDE.U32 R20, R3.reuse, c[0x0][0x198], R96 ;  /* 0x000066000314ba25 */ /* 0x040fe800078e0060 */
[----:B------:R-:W-:Y:S05]  /*4a40*/  @!P3 IMAD R0, R3, c[0x0][0x19c], RZ ;  /* 0x000067000300ba24 */ /* 0x000fea00078e02ff */
[----:B------:R-:W-:Y:S05]  /*4a50*/  @!P3 IADD3 R21, R21, R0, RZ ;  /* 0x000000001515b210 */ /* 0x000fea0007ffe0ff */
[----:B---3--:R2:W-:Y:S02]  /*4a60*/  @!P3 STG.E.128 [R20.64], R4 ;  /* 0x000000041400b986 */ /* 0x0085e4000c101d06 */
.L_x_3743:
        /* <DEDUP_REMOVED lines=9> */
[----:B--2---:R-:W-:Y:S01]  /*4b00*/  IMAD.MOV.U32 R16, RZ, RZ, RZ ;  /* 0x000000ffff107224 */ /* 0x004fe200078e00ff */
        /* <DEDUP_REMOVED lines=28> */
[----:B------:R-:W-:Y:S02]  /*4cd0*/  LOP3.LUT R5, R13, c[0x0][0x2d0], RZ, 0x3c, !PT ;  /* 0x0000b4000d057a12 */ /* 0x000fe400078e3cff */
[----:B------:R-:W-:Y:S02]  /*4ce0*/  @!P0 IADD3 R4, R4, 0x1, RZ ;  /* 0x0000000104048810 */ /* 0x000fe40007ffe0ff */
[----:B------:R-:W-:Y:S02]  /*4cf0*/  ISETP.GE.AND P3, PT, R5, RZ, PT ;  /* 0x000000ff0500720c */ /* 0x000fe40003f66270 */
[----:B------:R-:W-:Y:S03]  /*4d00*/  ISETP.NE.AND P0, PT, RZ, c[0x0][0x2d0], PT ;  /* 0x0000b400ff007a0c */ /* 0x000fe60003f05270 */
        /* <DEDUP_REMOVED lines=38> */
.L_x_3760:
[----:B------:R-:W-:Y:S01]  /*4f70*/  MOV R97, R95 ;  /* 0x0000005f00617202 */ /* 0x000fe20000000f00 */
[----:B------:R-:W-:Y:S02]  /*4f80*/  IMAD.MOV.U32 R2, RZ, RZ, c[0x0][0x1a0] ;  /* 0x00006800ff027624 */ /* 0x000fe400078e00ff */
[----:B------:R-:W-:Y:S03]  /*4f90*/  IMAD.MOV.U32 R0, RZ, RZ, c[0x0][0x198] ;  /* 0x00006600ff007624 */ /* 0x000fe600078e00ff */
[----:B------:R-:W-:Y:S01]  /*4fa0*/  LEA R3, -R2, RZ, 0x7 ;  /* 0x000000ff02037211 */ /* 0x000fe200078e39ff */
[----:B--2---:R-:W-:Y:S03]  /*4fb0*/  IMAD.U32 R5, R0, -0x80, RZ ;  /* 0xffffff8000057824 */ /* 0x004fe600078e00ff */
[----:B------:R-:W-:Y:S02]  /*4fc0*/  LEA R98, P3, R3, R98, 0x1 ;  /* 0x0000006203627211 */ /* 0x000fe400078608ff */
[----:B------:R-:W-:Y:S02]  /*4fd0*/  LEA R96, P0, R5, R96, 0x1 ;  /* 0x0000006005607211 */ /* 0x000fe400078008ff */
[----:B------:R-:W-:Y:S02]  /*4fe0*/  LEA.HI.X.SX32 R99, R3, R99, 0x1, P3 ;  /* 0x0000006303637211 */ /* 0x000fe400018f0eff */
[----:B------:R-:W-:Y:S02]  /*4ff0*/  LEA.HI.X.SX32 R95, R5, R97, 0x1, P0 ;  /* 0x00000061055f7211 */ /* 0x000fe400000f0eff */
.L_x_3761:
[----:B------:R-:W-:Y:S04]  /*5000*/  IADD3 R11, R11, -0x1, RZ ;  /* 0xffffffff0b0b7810 */ /* 0x000fe80007ffe0ff */
[----:B------:R-:W-:Y:S11]  /*5010*/  ISETP.GT.AND P0, PT, R11, R81, PT ;  /* 0x000000510b00720c */ /* 0x000ff60003f04270 */
[----:B------:R-:W-:Y:S02]  /*5020*/  @!UPT UIADD3 URZ, URZ, URZ, URZ ;  /* 0x0000003f3f3ff290 */ /* 0x000fe4000fffe03f */
[----:B------:R-:W-:-:S05]  /*5030*/  @P0 BRA `(.L_x_3762) ;  /* 0xffffcf7000000947 */ /* 0x000fca000383ffff */
.L_x_3732:
        /* <DEDUP_REMOVED lines=12> */
[----:B------:R-:W3:Y:S01]  /*5100*/  @P0 LDG.E R0, [R122.64] ;  /* 0x000000067a000981 */ /* 0x000ee2000c1e1900 */
[C---:B------:R-:W-:Y:S01]  /*5110*/  IADD3 R3, P0, R120.reuse, UR4, RZ ;  /* 0x0000000478037c10 */ /* 0x040fe2000ff1e0ff */
[----:B------:R-:W-:Y:S01]  /*5120*/  ULDC.U8 UR4, c[0x0][0x313] ;  /* 0x0000c4c000047ab9 */ /* 0x000fe20000000000 */
[C---:B------:R-:W-:Y:S01]  /*5130*/  LEA R8, P3, R120.reuse, c[0x0][0x160], 0x1 ;  /* 0x0000580078087a11 */ /* 0x040fe200078608ff */
[----:B--2---:R-:W-:Y:S01]  /*5140*/  IMAD.SHL.U32 R21, R71, 0x20, RZ ;  /* 0x0000002047157824 */ /* 0x004fe200078e00ff */
[----:B------:R-:W-:Y:S01]  /*5150*/  LEA R24, P1, R3, c[0x0][0x160], 0x1 ;  /* 0x0000580003187a11 */ /* 0x000fe200078208ff */
[----:B------:R-:W-:Y:S01]  /*5160*/  IMAD.IADD R23, R149, 0x1, -R58 ;  /* 0x0000000195177824 */ /* 0x000fe200078e0a3a */
[----:B------:R-:W-:Y:S02]  /*5170*/  LEA.HI.X R9, R120, c[0x0][0x164], R66, 0x1, P3 ;  /* 0x0000590078097a11 */ /* 0x000fe400018f0c42 */
[----:B---3--:R-:W-:-:S05]  /*5180*/  IADD3 R0, R0, R67, R58 ;  /* 0x0000004300007210 */ /* 0x008fca0007ffe03a */
[----:B------:R-:W-:Y:S01]  /*5190*/  IMAD R5, R71, R0, RZ ;  /* 0x0000000047057224 */ /* 0x000fe200078e02ff */
[----:B------:R-:W-:Y:S02]  /*51a0*/  IADD3.X R0, R66, UR5, RZ, P0, !PT ;  /* 0x0000000542007c10 */ /* 0x000fe400087fe4ff */
[----:B------:R-:W-:Y:S02]  /*51b0*/  ISETP.NE.AND P0, PT, RZ, UR4, PT ;  /* 0x00000004ff007c0c */ /* 0x000fe4000bf05270 */
[-C--:B------:R-:W-:Y:S02]  /*51c0*/  IADD3 R72, P5, R72, R5.reuse, RZ ;  /* 0x0000000548487210 */ /* 0x080fe40007fbe0ff */
[----:B------:R-:W-:Y:S02]  /*51d0*/  IADD3 R70, P4, R70, R5, RZ ;  /* 0x0000000546467210 */ /* 0x000fe40007f9e0ff */
[----:B------:R-:W-:Y:S02]  /*51e0*/  SHF.R.S32.HI R5, RZ, 0x1f, R5 ;  /* 0x0000001fff057819 */ /* 0x000fe40000011405 */
[----:B------:R-:W-:-:S03]  /*51f0*/  LEA.HI.X R25, R3, c[0x0][0x164], R0, 0x1, P1 ;  /* 0x0000590003197a11 */ /* 0x000fc600008f0c00 */
        /* <DEDUP_REMOVED lines=58> */
[----:B------:R-:W-:-:S02]  /*55a0*/  F2FP.BF16.PACK_AB R8, R13, R0 ;  /* 0x000000000d08723e */ /* 0x000fc400000010ff */
[----:B------:R-:W-:Y:S02]  /*55b0*/  MOV R9, R14 ;  /* 0x0000000e00097202 */ /* 0x000fe40000000f00 */
[----:B------:R-:W-:Y:S02]  /*55c0*/  F2FP.BF16.PACK_AB R10, R3, R2 ;  /* 0x00000002030a723e */ /* 0x000fe400000010ff */
.L_x_3769:
[----:B------:R-:W-:Y:S05]  /*55d0*/  BSYNC B0 ;  /* 0x0000000000007941 */ /* 0x000fea0003800000 */
.L_x_3768:
[----:B-----5:R2:W-:Y:S02]  /*55e0*/  STS.128 [R159], R8 ;  /* 0x000000089f007388 */ /* 0x0205e40000000c00 */
.L_x_3767:
[----:B------:R-:W-:Y:S05]  /*55f0*/  BSYNC B1 ;  /* 0x0000000000017941 */ /* 0x000fea0003800000 */
.L_x_3766:
        /* <DEDUP_REMOVED lines=57> */
.L_x_3772:
[----:B------:R-:W-:Y:S05]  /*5990*/  BSYNC B0 ;  /* 0x0000000000007941 */ /* 0x000fea0003800000 */
.L_x_3771:
[----:B-----5:R4:W-:Y:S01]  /*59a0*/  STS.128 [R159+0x800], R24 ;  /* 0x000800189f007388 */ /* 0x0209e20000000c00 */
[----:B------:R-:W-:Y:S05]  /*59b0*/  BRA `(.L_x_3770) ;  /* 0x00000e1000007947 */ /* 0x000fea0003800000 */
.L_x_3765:
        /* <DEDUP_REMOVED lines=95> */
.L_x_3776:
[----:B------:R-:W-:Y:S05]  /*5fb0*/  BSYNC B0 ;  /* 0x0000000000007941 */ /* 0x000fea0003800000 */
.L_x_3775:
[----:B-----5:R3:W-:Y:S02]  /*5fc0*/  STS.128 [R159], R16 ;  /* 0x000000109f007388 */ /* 0x0207e40000000c00 */
.L_x_3774:
[----:B------:R-:W-:Y:S05]  /*5fd0*/  BSYNC B1 ;  /* 0x0000000000017941 */ /* 0x000fea0003800000 */
.L_x_3773:
        /* <DEDUP_REMOVED lines=17> */
[----:B------:R-:W-:Y:S02]  /*60f0*/  @P0 IMAD.MOV R2, RZ, RZ, -R0 ;  /* 0x000000ffff020224 */ /* 0x000fe400078e0a00 */
[----:B------:R-:W-:-:S03]  /*6100*/  @P0 IMAD.MOV R71, RZ, RZ, -R3 ;  /* 0x000000ffff470224 */ /* 0x000fc600078e0a03 */
[C---:B------:R-:W-:Y:S01]  /*6110*/  IADD3 R0, P1, R2.reuse, R70, RZ ;  /* 0x0000004602007210 */ /* 0x040fe20007f3e0ff */
[----:B--2---:R-:W-:Y:S01]  /*6120*/  IMAD.WIDE R8, R71, 0x2, R24 ;  /* 0x0000000247087825 */ /* 0x004fe200078e0218 */
[----:B------:R-:W-:Y:S02]  /*6130*/  @P0 SHF.R.S32.HI R73, RZ, 0x1, R73 ;  /* 0x00000001ff490819 */ /* 0x000fe40000011449 */
[----:B------:R-:W-:Y:S02]  /*6140*/  LEA.HI.X.SX32 R3, R2, R21, 0x1, P1 ;  /* 0x0000001502037211 */ /* 0x000fe400008f0eff */
[C---:B------:R-:W-:Y:S01]  /*6150*/  LEA R12, P1, R0.reuse, c[0x0][0x2b0], 0x1 ;  /* 0x0000ac00000c7a11 */ /* 0x040fe200078208ff */
[----:B------:R-:W2:Y:S03]  /*6160*/  LDG.E.128 R8, [R8.64] ;  /* 0x0000000608087981 */ /* 0x000ea6000c1e1d00 */
[----:B------:R-:W-:-:S02]  /*6170*/  LEA.HI.X R13, R0, c[0x0][0x2b4], R3, 0x1, P1 ;  /* 0x0000ad00000d7a11 */ /* 0x000fc400008f0c03 */
[----:B------:R-:W-:Y:S01]  /*6180*/  MOV R0, RZ ;  /* 0x000000ff00007202 */ /* 0x000fe20000000f00 */
        /* <DEDUP_REMOVED lines=15> */
[C---:B--2---:R-:W-:Y:S01]  /*6280*/  IMAD.U32 R6, R9.reuse, 0x10000, RZ ;  /* 0x0001000009067824 */ /* 0x044fe200078e00ff */
[----:B------:R-:W-:Y:S01]  /*6290*/  LOP3.LUT R26, R9, 0xffff0000, RZ, 0xc0, !PT ;  /* 0xffff0000091a7812 */ /* 0x000fe200078ec0ff */
[----:B------:R-:W-:Y:S01]  /*62a0*/  IMAD.U32 R25, R10, 0x10000, RZ ;  /* 0x000100000a197824 */ /* 0x000fe200078e00ff */
[----:B------:R-:W-:-:S02]  /*62b0*/  SHF.L.U32 R23, R8, 0x10, RZ ;  /* 0x0000001008177819 */ /* 0x000fc400000006ff */
[----:B------:R-:W-:Y:S02]  /*62c0*/  LOP3.LUT R7, R8, 0xffff0000, RZ, 0xc0, !PT ;  /* 0xffff000008077812 */ /* 0x000fe400078ec0ff */
[----:B------:R-:W-:Y:S02]  /*62d0*/  LOP3.LUT R9, R10, 0xffff0000, RZ, 0xc0, !PT ;  /* 0xffff00000a097812 */ /* 0x000fe400078ec0ff */
[C---:B------:R-:W-:Y:S01]  /*62e0*/  SHF.L.U32 R8, R11.reuse, 0x10, RZ ;  /* 0x000000100b087819 */ /* 0x040fe200000006ff */
[C---:B---3--:R-:W-:Y:S01]  /*62f0*/  IMAD.U32 R28, R12.reuse, 0x10000, RZ ;  /* 0x000100000c1c7824 */ /* 0x048fe200078e00ff */
        /* <DEDUP_REMOVED lines=44> */
.L_x_3778:
[----:B------:R-:W-:Y:S05]  /*65c0*/  BSYNC B0 ;  /* 0x0000000000007941 */ /* 0x000fea0003800000 */
.L_x_3777:
[----:B-----5:R1:W-:Y:S01]  /*65d0*/  STS.128 [R159+0x800], R4 ;  /* 0x000800049f007388 */ /* 0x0203e20000000c00 */
[----:B------:R-:W-:Y:S05]  /*65e0*/  BRA `(.L_x_3770) ;  /* 0x000001e000007947 */ /* 0x000fea0003800000 */
.L_x_3764:
        /* <DEDUP_REMOVED lines=9> */
[----:B--2---:R-:W-:-:S04]  /*6680*/  LEA R4, P0, R120, c[0x0][0x160], 0x1 ;  /* 0x0000580078047a11 */ /* 0x004fc800078008ff */
[----:B------:R-:W-:-:S05]  /*6690*/  LEA.HI.X R5, R120, c[0x0][0x164], R66, 0x1, P0 ;  /* 0x0000590078057a11 */ /* 0x000fca00000f0c42 */
[----:B------:R-:W-:Y:S01]  /*66a0*/  @!PT LDS RZ, [RZ] ;  /* 0x00000000fffff984 */ /* 0x000fe20000000800 */
[----:B------:R-:W-:Y:S01]  /*66b0*/  @!PT LDS RZ, [RZ] ;  /* 0x00000000fffff984 */ /* 0x000fe20000000800 */
[----:B------:R-:W-:Y:S01]  /*66c0*/  @!PT LDS RZ, [RZ] ;  /* 0x00000000fffff984 */ /* 0x000fe20000000800 */
[----:B------:R2:W-:Y:S04]  /*66d0*/  LDGSTS.E.BYPASS.LTC128B.128 [R159], [R4.64] ;  /* 0x00000000049f7fae */ /* 0x0005e8000b901d46 */
.L_x_3780:
[----:B------:R-:W-:Y:S05]  /*66e0*/  BSYNC B0 ;  /* 0x0000000000007941 */ /* 0x000fea0003800000 */
.L_x_3779:
[----:B--2---:R-:W-:-:S04]  /*66f0*/  IADD3 R20, R152, 0x20, RZ ;  /* 0x0000002098147810 */ /* 0x004fc80007ffe0ff */
        /* <DEDUP_REMOVED lines=13> */
.L_x_3770:
[----:B------:R-:W-:Y:S05]  /*67d0*/  BSYNC B2 ;  /* 0x0000000000027941 */ /* 0x000fea0003800000 */
.L_x_3763:
        /* <DEDUP_REMOVED lines=13> */
[----:B------:R-:W-:-:S05]  /*68b0*/  MOV R157, R151 ;  /* 0x00000097009d7202 */ /* 0x000fca0000000f00 */
[----:B------:R-:W-:Y:S01]  /*68c0*/  @!PT LDS RZ, [RZ] ;  /* 0x00000000fffff984 */ /* 0x000fe20000000800 */
[----:B------:R-:W-:Y:S01]  /*68d0*/  @!PT LDS RZ, [RZ] ;  /* 0x00000000fffff984 */ /* 0x000fe20000000800 */
[----:B------:R-:W-:Y:S01]  /*68e0*/  @!PT LDS RZ, [RZ] ;  /* 0x00000000fffff984 */ /* 0x000fe20000000800 */
[----:B------:R1:W-:Y:S02]  /*68f0*/  LDGSTS.E.BYPASS.LTC128B.128 [R159+0x1000], [R156.64] ;  /* 0x010000009c9f7fae */ /* 0x0003e4000b901d46 */
.L_x_3782:
[----:B------:R-:W-:Y:S05]  /*6900*/  BSYNC B0 ;  /* 0x0000000000007941 */ /* 0x000fea0003800000 */
.L_x_3781:
        /* <DEDUP_REMOVED lines=12> */
.L_x_3784:
[----:B------:R-:W-:Y:S05]  /*69d0*/  BSYNC B0 ;  /* 0x0000000000007941 */ /* 0x000fea0003800000 */
.L_x_3783:
        /* <DEDUP_REMOVED lines=10> */
[----:B------:R-:W-:-:S05]  /*6a80*/  LEA.HI.X R7, R2, R151, R3, 0x7, P0 ;  /* 0x0000009702077211 */ /* 0x000fca00000f3c03 */
[----:B------:R-:W-:Y:S01]  /*6a90*/  @!PT LDS RZ, [RZ] ;  /* 0x00000000fffff984 */ /* 0x000fe20000000800 */
[----:B------:R-:W-:Y:S01]  /*6aa0*/  @!PT LDS RZ, [RZ] ;  /* 0x00000000fffff984 */ /* 0x000fe20000000800 */
[----:B------:R-:W-:Y:S01]  /*6ab0*/  @!PT LDS RZ, [RZ] ;  /* 0x00000000fffff984 */ /* 0x000fe20000000800 */
[----:B------:R3:W-:Y:S04]  /*6ac0*/  LDGSTS.E.BYPASS.LTC128B.128 [R159+0x2000], [R6.64] ;  /* 0x02000000069f7fae */ /* 0x0007e8000b901d46 */
.L_x_3786:
[----:B------:R-:W-:Y:S05]  /*6ad0*/  BSYNC B0 ;  /* 0x0000000000007941 */ /* 0x000fea0003800000 */
.L_x_3785:
[----:B---3--:R-:W-:Y:S01]  /*6ae0*/  IADD3 R2, R152, 0x60, RZ ;  /* 0x0000006098027810 */ /* 0x008fe20007ffe0ff */
[----:B------:R-:W-:Y:S01]  /*6af0*/  BSSY B0, `(.L_x_3787) ;  /* 0x0000015000007945 */ /* 0x000fe20003800000 */
[----:B------:R-:W-:Y:S02]  /*6b00*/  SHF.R.S32.HI R6, RZ, 0x1f, R59 ;  /* 0x0000001fff067819 */ /* 0x000fe4000001143b */
[----:B------:R-:W-:Y:S02]  /*6b10*/  ISETP.GE.AND P0, PT, R2, R5, PT ;  /* 0x000000050200720c */ /* 0x000fe40003f06270 */
[----:B------:R-:W-:-:S04]  /*6b20*/  LEA.HI R3, R6, R59, RZ, 0x5 ;  /* 0x0000003b06037211 */ /* 0x000fc800078f28ff */
[----:B------:R-:W-:-:S05]  /*6b30*/  LOP3.LUT R6, R3, 0xffffffe0, RZ, 0xc0, !PT ;  /* 0xffffffe003067812 */ /* 0x000fca00078ec0ff */
[----:B-1----:R-:W-:Y:S02]  /*6b40*/  IMAD.IADD R157, R59, 0x1, -R6 ;  /* 0x000000013b9d7824 */ /* 0x002fe400078e0a06 */
        /* <DEDUP_REMOVED lines=15> */
.L_x_3788:
[----:B------:R-:W-:Y:S05]  /*6c40*/  BSYNC B0 ;  /* 0x0000000000007941 */ /* 0x000fea0003800000 */
.L_x_3787:
[----:B------:R-:W0:Y:S01]  /*6c50*/  LDGDEPBAR ;  /* 0x00000000000079af */ /* 0x000e220000000000 */
[----:B------:R-:W-:Y:S01]  /*6c60*/  ISETP.GE.AND P1, PT, R152, R5, PT ;  /* 0x000000059800720c */ /* 0x000fe20003f26270 */
[----:B------:R-:W-:Y:S01]  /*6c70*/  IMAD.SHL.U32 R3, R59, 0x2, RZ ;  /* 0x000000023b037824 */ /* 0x000fe200078e00ff */
[----:B---3--:R-:W-:Y:S01]  /*6c80*/  SHF.R.S32.HI R6, RZ, 0x1f, R157 ;  /* 0x0000001fff067819 */ /* 0x008fe2000001149d */
        /* <DEDUP_REMOVED lines=22> */
.L_x_3790:
[----:B------:R-:W-:Y:S05]  /*6df0*/  BSYNC B0 ;  /* 0x0000000000007941 */ /* 0x000fea0003800000 */
.L_x_3789:
        /* <DEDUP_REMOVED lines=13> */
.L_x_3792:
[----:B------:R-:W-:Y:S05]  /*6ed0*/  BSYNC B0 ;  /* 0x0000000000007941 */ /* 0x000fea0003800000 */
.L_x_3791:
        /* <DEDUP_REMOVED lines=9> */
[----:B--2---:R-:W-:-:S04]  /*6f70*/  LEA R8, P0, R4, R50, 0x7 ;  /* 0x0000003204087211 */ /* 0x004fc800078038ff */
[----:B------:R-:W-:-:S05]  /*6f80*/  LEA.HI.X R9, R4, R165, R6, 0x7, P0 ;  /* 0x000000a504097211 */ /* 0x000fca00000f3c06 */
[----:B------:R-:W-:Y:S01]  /*6f90*/  @!PT LDS RZ, [RZ] ;  /* 0x00000000fffff984 */ /* 0x000fe20000000800 */
[----:B------:R-:W-:Y:S01]  /*6fa0*/  @!PT LDS RZ, [RZ] ;  /* 0x00000000fffff984 */ /* 0x000fe20000000800 */
[----:B------:R-:W-:Y:S01]  /*6fb0*/  @!PT LDS RZ, [RZ] ;  /* 0x00000000fffff984 */ /* 0x000fe20000000800 */
[----:B------:R1:W-:Y:S04]  /*6fc0*/  LDGSTS.E.BYPASS.LTC128B.128 [R159+0x4000], [R8.64] ;  /* 0x04000000089f7fae */ /* 0x0003e8000b901d46 */
.L_x_3794:
[----:B------:R-:W-:Y:S05]  /*6fd0*/  BSYNC B0 ;  /* 0x0000000000007941 */ /* 0x000fea0003800000 */
.L_x_3793:
        /* <DEDUP_REMOVED lines=10> */
[----:B------:R-:W-:-:S04]  /*7080*/  UIMAD UR4, UR4, 0xc0, URZ ;  /* 0x000000c0040478a4 */ /* 0x000fc8000f8e023f */
[----:B------:R-:W-:-:S05]  /*7090*/  IMAD.WIDE.U32 R4, R2, 0xc0, R50 ;  /* 0x000000c002047825 */ /* 0x000fca00078e0032 */
[----:B------:R-:W-:-:S05]  /*70a0*/  IADD3 R5, R5, UR4, RZ ;  /* 0x0000000405057c10 */ /* 0x000fca000fffe0ff */
[----:B------:R-:W-:Y:S01]  /*70b0*/  @!PT LDS RZ, [RZ] ;  /* 0x00000000fffff984 */ /* 0x000fe20000000800 */
[----:B------:R-:W-:Y:S01]  /*70c0*/  @!PT LDS RZ, [RZ] ;  /* 0x00000000fffff984 */ /* 0x000fe20000000800 */
[----:B------:R-:W-:Y:S01]  /*70d0*/  @!PT LDS RZ, [RZ] ;  /* 0x00000000fffff984 */ /* 0x000fe20000000800 */
[----:B------:R1:W-:Y:S02]  /*70e0*/  LDGSTS.E.BYPASS.LTC128B.128 [R159+0x4800], [R4.64] ;  /* 0x04800000049f7fae */ /* 0x0003e4000b901d46 */
.L_x_3796:
[----:B------:R-:W-:Y:S05]  /*70f0*/  BSYNC B0 ;  /* 0x0000000000007941 */ /* 0x000fea0003800000 */
.L_x_3795:
[----:B-1----:R-:W-:Y:S01]  /*7100*/  LOP3.LUT R4, R65, 0xfffffff8, RZ, 0xc0, !PT ;  /* 0xfffffff841047812 */ /* 0x002fe200078ec0ff */
[----:B--2---:R-:W-:Y:S01]  /*7110*/  IMAD.SHL.U32 R9, R60, 0x40, RZ ;  /* 0x000000403c097824 */ /* 0x004fe200078e00ff */
        /* <DEDUP_REMOVED lines=28> */
[----:B------:R-:W-:Y:S01]  /*72e0*/  SHF.R.U32.HI R9, RZ, 0x3, R9 ;  /* 0x00000003ff097819 */ /* 0x000fe20000011609 */
[C---:B------:R-:W-:Y:S01]  /*72f0*/  IMAD R45, R44.reuse, 0x20, R45 ;  /* 0x000000202c2d7824 */ /* 0x040fe200078e022d */
[----:B------:R-:W-:Y:S01]  /*7300*/  SHF.R.U32.HI R6, RZ, 0x3, R6 ;  /* 0x00000003ff067819 */ /* 0x000fe20000011606 */
[----:B------:R-:W-:Y:S01]  /*7310*/  IMAD R7, R44, 0x20, R7 ;  /* 0x000000202c077824 */ /* 0x000fe200078e0207 */
[----:B------:R-:W-:Y:S02]  /*7320*/  LOP3.LUT R2, R2, R9, RZ, 0x3c, !PT ;  /* 0x0000000902027212 */ /* 0x000fe400078e3cff */
[----:B------:R-:W-:-:S02]  /*7330*/  LOP3.LUT R5, R5, R6, RZ, 0x3c, !PT ;  /* 0x0000000605057212 */ /* 0x000fc400078e3cff */
[----:B------:R-:W-:Y:S01]  /*7340*/  IADD3 R40, R57, R40, -R149 ;  /* 0x0000002839287210 */ /* 0x000fe20007ffe895 */
[----:B------:R-:W-:Y:S02]  /*7350*/  IMAD.IADD R144, R2, 0x1, R7 ;  /* 0x0000000102907824 */ /* 0x000fe400078e0207 */
[----:B------:R-:W-:Y:S01]  /*7360*/  IMAD.U32 R142, R142, 0x20, R5 ;  /* 0x000000208e8e7824 */ /* 0x000fe200078e0005 */
[----:B------:R-:W-:Y:S01]  /*7370*/  IADD3 R40, R40, c[0x0][0x2e8], RZ ;  /* 0x0000ba0028287a10 */ /* 0x000fe20007ffe0ff */
[----:B------:R-:W-:Y:S02]  /*7380*/  IMAD.SHL.U32 R144, R144, 0x2, RZ ;  /* 0x0000000290907824 */ /* 0x000fe400078e00ff */
[----:B------:R-:W-:Y:S02]  /*7390*/  IMAD.SHL.U32 R142, R142, 0x2, RZ ;  /* 0x000000028e8e7824 */ /* 0x000fe400078e00ff */
[----:B------:R-:W-:Y:S01]  /*73a0*/  IMAD R143, R47, 0x2, R144 ;  /* 0x000000022f8f7824 */ /* 0x000fe200078e0290 */
[----:B------:R-:W-:Y:S01]  /*73b0*/  LDSM.16.M88.4 R8, [R144] ;  /* 0x000000009008783b */ /* 0x000fe20000000200 */
[----:B------:R-:W-:Y:S01]  /*73c0*/  IMAD.IADD R140, R2, 0x1, R45 ;  /* 0x00000001028c7824 */ /* 0x000fe200078e022d */
[----:B------:R-:W-:-:S02]  /*73d0*/  IADD3 R4, R142, 0x1000, RZ ;  /* 0x000010008e047810 */ /* 0x000fc40007ffe0ff */
[----:B------:R-:W1:Y:S01]  /*73e0*/  LDSM.16.M88.4 R20, [R142+0x1000] ;  /* 0x001000008e14783b */ /* 0x000e620000000200 */
[----:B------:R-:W-:Y:S02]  /*73f0*/  IADD3 R141, R142, 0x1020, RZ ;  /* 0x000010208e8d7810 */ /* 0x000fe40007ffe0ff */
[----:B------:R-:W-:Y:S01]  /*7400*/  @P0 IADD3 R141, R4, -0x20, RZ ;  /* 0xffffffe0048d0810 */ /* 0x000fe20007ffe0ff */
[----:B------:R-:W2:Y:S03]  /*7410*/  LDSM.16.M88.4 R12, [R142+0x1400] ;  /* 0x001400008e0c783b */ /* 0x000ea60000000200 */
[C---:B------:R-:W-:Y:S01]  /*7420*/  IADD3 R138, R141.reuse, 0x400, RZ ;  /* 0x000004008d8a7810 */ /* 0x040fe20007ffe0ff */
[----:B------:R-:W-:Y:S01]  /*7430*/  LDSM.16.M88.4 R4, [R143] ;  /* 0x000000008f04783b */ /* 0x000fe20000000200 */
[C---:B------:R-:W-:Y:S02]  /*7440*/  IADD3 R137, R141.reuse, 0x800, RZ ;  /* 0x000008008d897810 */ /* 0x040fe40007ffe0ff */
[C---:B------:R-:W-:Y:S01]  /*7450*/  IADD3 R136, R141.reuse, 0xc00, RZ ;  /* 0x00000c008d887810 */ /* 0x040fe20007ffe0ff */
[----:B------:R-:W5:Y:S01]  /*7460*/  LDSM.16.M88.4 R16, [R141] ;  /* 0x000000008d10783b */ /* 0x000f620000000200 */
[----:B------:R-:W-:-:S02]  /*7470*/  IADD3 R91, R141, 0x1000, RZ ;  /* 0x000010008d5b7810 */ /* 0x000fc40007ffe0ff */
[C---:B------:R-:W-:Y:S01]  /*7480*/  IADD3 R90, R141.reuse, 0x1400, RZ ;  /* 0x000014008d5a7810 */ /* 0x040fe20007ffe0ff */
[----:B------:R-:W3:Y:S01]  /*7490*/  LDSM.16.M88.4 R28, [R141+0x400] ;  /* 0x000400008d1c783b */ /* 0x000ee20000000200 */
[C---:B------:R-:W-:Y:S02]  /*74a0*/  IADD3 R88, R141.reuse, 0x1800, RZ ;  /* 0x000018008d587810 */ /* 0x040fe40007ffe0ff */
[----:B------:R-:W-:Y:S01]  /*74b0*/  IADD3 R86, R141, 0x1c00, RZ ;  /* 0x00001c008d567810 */ /* 0x000fe20007ffe0ff */
[C---:B-1--4-:R-:W-:Y:S08]  /*74c0*/  HMMA.16816.F32.BF16 R24, R8.reuse, R20, RZ ;  /* 0x000000140818723c */ /* 0x052ff000000418ff */
[C---:B------:R-:W-:Y:S08]  /*74d0*/  HMMA.16816.F32.BF16 R20, R8.reuse, R22, RZ ;  /* 0x000000160814723c */ /* 0x040ff000000418ff */
[----:B--2---:R-:W-:Y:S08]  /*74e0*/  HMMA.16816.F32.BF16 R32, R8, R12, RZ ;  /* 0x0000000c0820723c */ /* 0x004ff000000418ff */
[C---:B-----5:R-:W-:Y:S08]  /*74f0*/  HMMA.16816.F32.BF16 R24, R4.reuse, R16, R24 ;  /* 0x000000100418723c */ /* 0x060ff00000041818 */
[----:B------:R-:W-:Y:S01]  /*7500*/  HMMA.16816.F32.BF16 R20, R4, R18, R20 ;  /* 0x000000120414723c */ /* 0x000fe20000041814 */
[----:B------:R-:W1:Y:S07]  /*7510*/  LDSM.16.M88.4 R16, [R142+0x1800] ;  /* 0x001800008e10783b */ /* 0x000e6e0000000200 */
[----:B------:R-:W-:Y:S08]  /*7520*/  HMMA.16816.F32.BF16 R12, R8, R14, RZ ;  /* 0x0000000e080c723c */ /* 0x000ff000000418ff */
[----:B------:R-:W-:Y:S01]  /*7530*/  FMUL.FTZ R24, R24, c[0x0][0x2ec] ;  /* 0x0000bb0018187a20 */ /* 0x000fe20000410000 */
[----:B---3--:R-:W-:Y:S01]  /*7540*/  HMMA.16816.F32.BF16 R32, R4, R28, R32 ;  /* 0x0000001c0420723c */ /* 0x008fe20000041820 */
[----:B------:R-:W-:-:S02]  /*7550*/  FMUL.FTZ R48, R25, c[0x0][0x2ec] ;  /* 0x0000bb0019307a20 */ /* 0x000fc40000410000 */
[----:B------:R2:W-:Y:S01]  /*7560*/  MUFU.TANH R42, R24 ;  /* 0x00000018002a7308 */ /* 0x0005e20000002400 */
[----:B------:R-:W-:Y:S02]  /*7570*/  FMUL.FTZ R43, R26, c[0x0][0x2ec] ;  /* 0x0000bb001a2b7a20 */ /* 0x000fe40000410000 */
[----:B------:R-:W-:Y:S02]  /*7580*/  FMUL.FTZ R74, R27, c[0x0][0x2ec] ;  /* 0x0000bb001b4a7a20 */ /* 0x000fe40000410000 */
[----:B------:R-:W-:Y:S02]  /*7590*/  FMUL.FTZ R20, R20, c[0x0][0x2ec] ;  /* 0x0000bb0014147a20 */ /* 0x000fe40000410000 */
[----:B------:R-:W-:Y:S01]  /*75a0*/  FMUL.FTZ R49, R21, c[0x0][0x2ec] ;  /* 0x0000bb0015317a20 */ /* 0x000fe20000410000 */
[----:B------:R-:W3:Y:S01]  /*75b0*/  MUFU.TANH R48, R48 ;  /* 0x0000003000307308 */ /* 0x000ee20000002400 */
[----:B------:R-:W-:Y:S02]  /*75c0*/  FMUL.FTZ R68, R22, c[0x0][0x2ec] ;  /* 0x0000bb0016447a20 */ /* 0x000fe40000410000 */
[----:B------:R-:W-:Y:S01]  /*75d0*/  FMUL.FTZ R80, R23, c[0x0][0x2ec] ;  /* 0x0000bb0017507a20 */ /* 0x000fe20000410000 */
[----:B------:R-:W-:Y:S04]  /*75e0*/  HMMA.16816.F32.BF16 R12, R4, R30, R12 ;  /* 0x0000001e040c723c */ /* 0x000fe8000004180c */
[----:B------:R4:W-:Y:S01]  /*75f0*/  MUFU.TANH R52, R20 ;  /* 0x0000001400347308 */ /* 0x0009e20000002400 */
[----:B--2---:R-:W2:Y:S03]  /*7600*/  LDSM.16.M88.4 R24, [R141+0x800] ;  /* 0x000800008d18783b */ /* 0x004ea60000000200 */
[----:B-1----:R-:W-:Y:S01]  /*7610*/  HMMA.16816.F32.BF16 R28, R8, R16, RZ ;  /* 0x00000010081c723c */ /* 0x002fe200000418ff */
[----:B------:R-:W-:-:S02]  /*7620*/  FMUL.FTZ R32, R32, c[0x0][0x2ec] ;  /* 0x0000bb0020207a20 */ /* 0x000fc40000410000 */
[----:B------:R-:W-:Y:S01]  /*7630*/  FMUL.FTZ R51, R33, c[0x0][0x2ec] ;  /* 0x0000bb0021337a20 */ /* 0x000fe20000410000 */
[----:B------:R-:W1:Y:S01]  /*7640*/  MUFU.TANH R74, R74 ;  /* 0x0000004a004a7308 */ /* 0x000e620000002400 */
[----:B------:R-:W-:Y:S02]  /*7650*/  FMUL.FTZ R70, R34, c[0x0][0x2ec] ;  /* 0x0000bb0022467a20 */ /* 0x000fe40000410000 */
[----:B------:R-:W-:Y:S01]  /*7660*/  FMUL.FTZ R82, R35, c[0x0][0x2ec] ;  /* 0x0000bb0023527a20 */ /* 0x000fe20000410000 */
[----:B------:R-:W-:Y:S01]  /*7670*/  HMMA.16816.F32.BF16 R16, R8, R18, RZ ;  /* 0x000000120810723c */ /* 0x000fe200000418ff */
[----:B----4-:R-:W4:Y:S03]  /*7680*/  LDSM.16.M88.4 R20, [R142+0x1c00] ;  /* 0x001c00008e14783b */ /* 0x010f260000000200 */
[----:B------:R5:W-:Y:S04]  /*7690*/  MUFU.TANH R53, R32 ;  /* 0x0000002000357308 */ /* 0x000be80000002400 */
[----:B------:R-:W-:-:S02]  /*76a0*/  FMUL.FTZ R55, R12, c[0x0][0x2ec] ;  /* 0x0000bb000c377a20 */ /* 0x000fc40000410000 */
[----:B------:R-:W-:Y:S02]  /*76b0*/  FMUL.FTZ R54, R13, c[0x0][0x2ec] ;  /* 0x0000bb000d367a20 */ /* 0x000fe40000410000 */
[----:B------:R-:W-:Y:S01]  /*76c0*/  FMUL.FTZ R64, R14, c[0x0][0x2ec] ;  /* 0x0000bb000e407a20 */ /* 0x000fe20000410000 */
[----:B------:R-:W1:Y:S01]  /*76d0*/  MUFU.TANH R68, R68 ;  /* 0x0000004400447308 */ /* 0x000e620000002400 */
[----:B------:R-:W-:Y:S01]  /*76e0*/  FMUL.FTZ R72, R15, c[0x0][0x2ec] ;  /* 0x0000bb000f487a20 */ /* 0x000fe20000410000 */
[----:B-----5:R-:W5:Y:S06]  /*76f0*/  LDSM.16.M88.4 R32, [R141+0xc00] ;  /* 0x000c00008d20783b */ /* 0x020f6c0000000200 */
[----:B------:R-:W1:Y:S03]  /*7700*/  MUFU.TANH R49, R49 ;  /* 0x0000003100317308 */ /* 0x000e660000002400 */
[C---:B--2---:R-:W-:Y:S05]  /*7710*/  HMMA.16816.F32.BF16 R16, R4.reuse, R26, R16 ;  /* 0x0000001a0410723c */ /* 0x044fea0000041810 */
[----:B------:R-:W2:Y:S03]  /*7720*/  MUFU.TANH R80, R80 ;  /* 0x0000005000507308 */ /* 0x000ea60000002400 */
[----:B------:R-:W-:Y:S01]  /*7730*/  HMMA.16816.F32.BF16 R28, R4, R24, R28 ;  /* 0x00000018041c723c */ /* 0x000fe2000004181c */
[----:B------:R-:W1:Y:S04]  /*7740*/  LDSM.16.M88.4 R24, [R142+0x2000] ;  /* 0x002000008e18783b */ /* 0x000e680000000200 */
[----:B------:R-:W1:Y:S03]  /*7750*/  MUFU.TANH R70, R70 ;  /* 0x0000004600467308 */ /* 0x000e660000002400 */
[C---:B----4-:R-:W-:Y:S05]  /*7760*/  HMMA.16816.F32.BF16 R12, R8.reuse, R20, RZ ;  /* 0x00000014080c723c */ /* 0x050fea00000418ff */
[----:B------:R-:W4:Y:S03]  /*7770*/  MUFU.TANH R51, R51 ;  /* 0x0000003300337308 */ /* 0x000f260000002400 */
[----:B------:R-:W-:Y:S01]  /*7780*/  HMMA.16816.F32.BF16 R20, R8, R22, RZ ;  /* 0x000000160814723c */ /* 0x000fe200000418ff */
[----:B------:R-:W-:-:S04]  /*7790*/  FMUL.FTZ R16, R16, c[0x0][0x2ec] ;  /* 0x0000bb0010107a20 */ /* 0x000fc80000410000 */
[----:B------:R-:W1:Y:S01]  /*77a0*/  MUFU.TANH R82, R82 ;  /* 0x0000005200527308 */ /* 0x000e620000002400 */
[----:B------:R-:W-:Y:S02]  /*77b0*/  FMUL.FTZ R60, R17, c[0x0][0x2ec] ;  /* 0x0000bb00113c7a20 */ /* 0x000fe40000410000 */
[----:B------:R-:W-:Y:S02]  /*77c0*/  FMUL.FTZ R168, R18, c[0x0][0x2ec] ;  /* 0x0000bb0012a87a20 */ /* 0x000fe40000410000 */
[----:B------:R-:W-:Y:S02]  /*77d0*/  FMUL.FTZ R92, R19, c[0x0][0x2ec] ;  /* 0x0000bb00135c7a20 */ /* 0x000fe40000410000 */
[----:B------:R-:W-:Y:S01]  /*77e0*/  FMUL.FTZ R28, R28, c[0x0][0x2ec] ;  /* 0x0000bb001c1c7a20 */ /* 0x000fe20000410000 */
[----:B------:R1:W-:Y:S01]  /*77f0*/  MUFU.TANH R61, R16 ;  /* 0x00000010003d7308 */ /* 0x0003e20000002400 */
[----:B------:R-:W-:Y:S02]  /*7800*/  FMUL.FTZ R59, R29, c[0x0][0x2ec] ;  /* 0x0000bb001d3b7a20 */ /* 0x000fe40000410000 */
[----:B------:R-:W-:-:S02]  /*7810*/  FMUL.FTZ R63, R30, c[0x0][0x2ec] ;  /* 0x0000bb001e3f7a20 */ /* 0x000fc40000410000 */
[----:B------:R-:W-:Y:S01]  /*7820*/  FMUL.FTZ R170, R31, c[0x0][0x2ec] ;  /* 0x0000bb001faa7a20 */ /* 0x000fe20000410000 */
[C---:B-----5:R-:W-:Y:S02]  /*7830*/  HMMA.16816.F32.BF16 R12, R4.reuse, R32, R12 ;  /* 0x00000020040c723c */ /* 0x060fe4000004180c */
[----:B------:R5:W-:Y:S05]  /*7840*/  MUFU.TANH R62, R28 ;  /* 0x0000001c003e7308 */ /* 0x000bea0000002400 */
[----:B------:R-:W-:Y:S01]  /*7850*/  IMAD.IADD R33, R0, 0x1, R3 ;  /* 0x0000000100217824 */ /* 0x000fe200078e0203 */
[----:B------:R-:W-:Y:S01]  /*7860*/  HMMA.16816.F32.BF16 R20, R4, R34, R20 ;  /* 0x000000220414723c */ /* 0x000fe20000041814 */
[----:B-1----:R-:W1:Y:S01]  /*7870*/  LDSM.16.M88.4 R16, [R142+0x2400] ;  /* 0x002400008e10783b */ /* 0x002e620000000200 */
[----:B------:R-:W1:Y:S06]  /*7880*/  MUFU.TANH R55, R55 ;  /* 0x0000003700377308 */ /* 0x000e6c0000002400 */
[C---:B------:R-:W-:Y:S01]  /*7890*/  HMMA.16816.F32.BF16 R36, R8.reuse, R24, RZ ;  /* 0x000000180824723c */ /* 0x040fe200000418ff */
[----:B-----5:R-:W5:Y:S01]  /*78a0*/  LDSM.16.M88.4 R28, [R141+0x1000] ;  /* 0x001000008d1c783b */ /* 0x020f620000000200 */
[----:B------:R-:W1:Y:S06]  /*78b0*/  MUFU.TANH R64, R64 ;  /* 0x0000004000407308 */ /* 0x000e6c0000002400 */
[----:B------:R-:W-:Y:S01]  /*78c0*/  FMUL.FTZ R12, R12, c[0x0][0x2ec] ;  /* 0x0000bb000c0c7a20 */ /* 0x000fe20000410000 */
[----:B------:R-:W-:Y:S01]  /*78d0*/  HMMA.16816.F32.BF16 R24, R8, R26, RZ ;  /* 0x0000001a0818723c */ /* 0x000fe200000418ff */
[----:B------:R-:W-:Y:S01]  /*78e0*/  FMUL.FTZ R13, R13, c[0x0][0x2ec] ;  /* 0x0000bb000d0d7a20 */ /* 0x000fe20000410000 */
[----:B------:R-:W1:Y:S01]  /*78f0*/  MUFU.TANH R54, R54 ;  /* 0x0000003600367308 */ /* 0x000e620000002400 */
[----:B------:R-:W-:-:S02]  /*7900*/  FMUL.FTZ R108, R14, c[0x0][0x2ec] ;  /* 0x0000bb000e6c7a20 */ /* 0x000fc40000410000 */
[----:B------:R-:W-:Y:S02]  /*7910*/  FMUL.FTZ R164, R15, c[0x0][0x2ec] ;  /* 0x0000bb000fa47a20 */ /* 0x000fe40000410000 */
[----:B------:R-:W-:Y:S02]  /*7920*/  FMUL.FTZ R69, R20, c[0x0][0x2ec] ;  /* 0x0000bb0014457a20 */ /* 0x000fe40000410000 */
[----:B------:R-:W-:Y:S01]  /*7930*/  FMUL.FTZ R65, R21, c[0x0][0x2ec] ;  /* 0x0000bb0015417a20 */ /* 0x000fe20000410000 */
[----:B------:R-:W-:Y:S01]  /*7940*/  MUFU.TANH R71, R12 ;  /* 0x0000000c00477308 */ /* 0x000fe20000002400 */
[----:B------:R-:W-:Y:S02]  /*7950*/  FMUL.FTZ R162, R22, c[0x0][0x2ec] ;  /* 0x0000bb0016a27a20 */ /* 0x000fe40000410000 */
[----:B------:R-:W-:-:S05]  /*7960*/  FMUL.FTZ R67, R23, c[0x0][0x2ec] ;  /* 0x0000bb0017437a20 */ /* 0x000fca0000410000 */
[----:B------:R2:W-:Y:S01]  /*7970*/  MUFU.TANH R34, R13 ;  /* 0x0000000d00227308 */ /* 0x0005e20000002400 */
[----:B-1----:R-:W-:Y:S07]  /*7980*/  HMMA.16816.F32.BF16 R20, R8, R16, RZ ;  /* 0x000000100814723c */ /* 0x002fee00000418ff */
[----:B------:R-:W1:Y:S01]  /*7990*/  MUFU.TANH R72, R72 ;  /* 0x0000004800487308 */ /* 0x000e620000002400 */
[C---:B------:R-:W-:Y:S01]  /*79a0*/  IADD3 R16, R40.reuse, 0x8, RZ ;  /* 0x0000000828107810 */ /* 0x040fe20007ffe0ff */
[----:B-----5:R-:W-:Y:S01]  /*79b0*/  HMMA.16816.F32.BF16 R36, R4, R28, R36 ;  /* 0x0000001c0424723c */ /* 0x020fe20000041824 */
[----:B--2---:R-:W2:Y:S01]  /*79c0*/  LDSM.16.M88.4 R12, [R141+0x1400] ;  /* 0x001400008d0c783b */ /* 0x004ea20000000200 */
[----:B------:R-:W-:-:S04]  /*79d0*/  IMNMX R40, R40, R57, PT ;  /* 0x0000003928287217 */ /* 0x000fc80003800200 */
[----:B------:R-:W5:Y:S01]  /*79e0*/  MUFU.TANH R63, R63 ;  /* 0x0000003f003f7308 */ /* 0x000f620000002400 */
[----:B------:R-:W-:Y:S01]  /*79f0*/  IMNMX R41, R16, R57, PT ;  /* 0x0000003910297217 */ /* 0x000fe20003800200 */
[----:B------:R-:W-:Y:S01]  /*7a00*/  HMMA.16816.F32.BF16 R24, R4, R30, R24 ;  /* 0x0000001e0418723c */ /* 0x000fe20000041818 */
[----:B------:R-:W1:Y:S05]  /*7a10*/  LDSM.16.M88.4 R28, [R142+0x2800] ;  /* 0x002800008e1c783b */ /* 0x000e6a0000000200 */
[----:B------:R-:W1:Y:S02]  /*7a20*/  MUFU.TANH R59, R59 ;  /* 0x0000003b003b7308 */ /* 0x000e640000002400 */
[----:B------:R-:W-:Y:S06]  /*7a30*/  HMMA.16816.F32.BF16 R16, R8, R18, RZ ;  /* 0x000000120810723c */ /* 0x000fec00000418ff */
[----:B------:R-:W1:Y:S02]  /*7a40*/  MUFU.TANH R170, R170 ;  /* 0x000000aa00aa7308 */ /* 0x000e640000002400 */
[----:B------:R-:W-:-:S02]  /*7a50*/  FMUL.FTZ R35, R36, c[0x0][0x2ec] ;  /* 0x0000bb0024237a20 */ /* 0x000fc40000410000 */
[----:B------:R-:W-:-:S04]  /*7a60*/  FMUL.FTZ R38, R38, c[0x0][0x2ec] ;  /* 0x0000bb0026267a20 */ /* 0x000fc80000410000 */
[----:B------:R-:W1:Y:S01]  /*7a70*/  MUFU.TANH R168, R168 ;  /* 0x000000a800a87308 */ /* 0x000e620000002400 */
[----:B------:R-:W-:Y:S02]  /*7a80*/  FMUL.FTZ R39, R39, c[0x0][0x2ec] ;  /* 0x0000bb0027277a20 */ /* 0x000fe40000410000 */
[----:B------:R-:W-:Y:S02]  /*7a90*/  FMUL.FTZ R37, R37, c[0x0][0x2ec] ;  /* 0x0000bb0025257a20 */ /* 0x000fe40000410000 */
[----:B------:R-:W-:Y:S02]  /*7aa0*/  FMUL.FTZ R24, R24, c[0x0][0x2ec] ;  /* 0x0000bb0018187a20 */ /* 0x000fe40000410000 */
[----:B------:R-:W-:Y:S01]  /*7ab0*/  FMUL.FTZ R25, R25, c[0x0][0x2ec] ;  /* 0x0000bb0019197a20 */ /* 0x000fe20000410000 */
[----:B------:R-:W-:Y:S01]  /*7ac0*/  MUFU.TANH R160, R38 ;  /* 0x0000002600a07308 */ /* 0x000fe20000002400 */
[----:B------:R-:W-:Y:S02]  /*7ad0*/  FMUL.FTZ R26, R26, c[0x0][0x2ec] ;  /* 0x0000bb001a1a7a20 */ /* 0x000fe40000410000 */
[----:B------:R-:W-:Y:S01]  /*7ae0*/  FMUL.FTZ R27, R27, c[0x0][0x2ec] ;  /* 0x0000bb001b1b7a20 */ /* 0x000fe20000410000 */
[C---:B--2---:R-:W-:Y:S04]  /*7af0*/  HMMA.16816.F32.BF16 R20, R4.reuse, R12, R20 ;  /* 0x0000000c0414723c */ /* 0x044fe80000041814 */
[----:B------:R2:W-:Y:S03]  /*7b00*/  MUFU.TANH R38, R24 ;  /* 0x0000001800267308 */ /* 0x0005e60000002400 */
[C---:B------:R-:W-:Y:S01]  /*7b10*/  IADD3 R12, R33.reuse, 0x1, RZ ;  /* 0x00000001210c7810 */ /* 0x040fe20007ffe0ff */
[----:B------:R-:W-:Y:S01]  /*7b20*/  HMMA.16816.F32.BF16 R16, R4, R14, R16 ;  /* 0x0000000e0410723c */ /* 0x000fe20000041810 */
[----:B------:R-:W-:-:S03]  /*7b30*/  IADD3 R13, R33, 0x8, RZ ;  /* 0x00000008210d7810 */ /* 0x000fc60007ffe0ff */
[----:B------:R-:W-:Y:S01]  /*7b40*/  MUFU.TANH R130, R39 ;  /* 0x0000002700827308 */ /* 0x000fe20000002400 */
[CC--:B------:R-:W-:Y:S02]  /*7b50*/  ISETP.GE.AND P6, PT, R12.reuse, R40.reuse, PT ;  /* 0x000000280c00720c */ /* 0x0c0fe40003fc6270 */
[-C--:B------:R-:W-:Y:S02]  /*7b60*/  ISETP.GE.AND P4, PT, R12, R41.reuse, PT ;  /* 0x000000290c00720c */ /* 0x080fe40003f86270 */
[----:B------:R-:W-:Y:S02]  /*7b70*/  IADD3 R12, R33, 0x9, RZ ;  /* 0x00000009210c7810 */ /* 0x000fe40007ffe0ff */
[CC--:B------:R-:W-:Y:S01]  /*7b80*/  ISETP.GE.AND P5, PT, R13.reuse, R40.reuse, PT ;  /* 0x000000280d00720c */ /* 0x0c0fe20003fa6270 */
[----:B------:R-:W-:Y:S01]  /*7b90*/  MUFU.TANH R39, R25 ;  /* 0x0000001900277308 */ /* 0x000fe20000002400 */
[----:B------:R-:W-:Y:S02]  /*7ba0*/  ISETP.GE.AND P0, PT, R13, R41, PT ;  /* 0x000000290d00720c */ /* 0x000fe40003f06270 */
[----:B------:R-:W-:-:S02]  /*7bb0*/  ISETP.GE.AND P1, PT, R12, R40, PT ;  /* 0x000000280c00720c */ /* 0x000fc40003f26270 */
[-C--:B------:R-:W-:Y:S01]  /*7bc0*/  ISETP.GE.AND P3, PT, R12, R41.reuse, PT ;  /* 0x000000290c00720c */ /* 0x080fe20003f66270 */
[----:B------:R-:W-:Y:S01]  /*7bd0*/  FMUL.FTZ R44, R20, c[0x0][0x2ec] ;  /* 0x0000bb00142c7a20 */ /* 0x000fe20000410000 */
[C---:B------:R-:W-:Y:S01]  /*7be0*/  IADD3 R13, R33.reuse, 0x10, RZ ;  /* 0x00000010210d7810 */ /* 0x040fe20007ffe0ff */
[----:B------:R-:W-:Y:S01]  /*7bf0*/  MUFU.TANH R132, R26 ;  /* 0x0000001a00847308 */ /* 0x000fe20000002400 */
[----:B------:R-:W-:Y:S01]  /*7c00*/  IADD3 R12, R33, 0x11, RZ ;  /* 0x00000011210c7810 */ /* 0x000fe20007ffe0ff */
[----:B------:R-:W-:Y:S01]  /*7c10*/  FMUL.FTZ R22, R22, c[0x0][0x2ec] ;  /* 0x0000bb0016167a20 */ /* 0x000fe20000410000 */
[----:B---3--:R-:W-:Y:S01]  /*7c20*/  FSEL R32, R48, -INF , !P6 ;  /* 0xff80000030207808 */ /* 0x008fe20007000000 */
[----:B------:R-:W-:Y:S01]  /*7c30*/  FMUL.FTZ R48, R21, c[0x0][0x2ec] ;  /* 0x0000bb0015307a20 */ /* 0x000fe20000410000 */
[----:B------:R-:W-:Y:S01]  /*7c40*/  FSEL R74, R74, -INF , !P4 ;  /* 0xff8000004a4a7808 */ /* 0x000fe20006000000 */
[----:B------:R-:W-:Y:S01]  /*7c50*/  FMUL.FTZ R23, R23, c[0x0][0x2ec] ;  /* 0x0000bb0017177a20 */ /* 0x000fe20000410000 */
[----:B------:R-:W-:Y:S01]  /*7c60*/  FSEL R36, R52, -INF , !P5 ;  /* 0xff80000034247808 */ /* 0x000fe20006800000 */
[----:B------:R1:W-:Y:S01]  /*7c70*/  MUFU.TANH R128, R27 ;  /* 0x0000001b00807308 */ /* 0x0003e20000002400 */
[----:B------:R-:W-:Y:S01]  /*7c80*/  FSEL R68, R68, -INF , !P0 ;  /* 0xff80000044447808 */ /* 0x000fe20004000000 */
[----:B------:R-:W-:Y:S01]  /*7c90*/  FMUL.FTZ R16, R16, c[0x0][0x2ec] ;  /* 0x0000bb0010107a20 */ /* 0x000fe20000410000 */
[-C--:B------:R-:W-:Y:S01]  /*7ca0*/  ISETP.GE.AND P6, PT, R13, R40.reuse, PT ;  /* 0x000000280d00720c */ /* 0x080fe20003fc6270 */
[----:B------:R-:W-:Y:S01]  /*7cb0*/  FMUL.FTZ R17, R17, c[0x0][0x2ec] ;  /* 0x0000bb0011117a20 */ /* 0x000fe20000410000 */
[-C--:B------:R-:W-:Y:S01]  /*7cc0*/  ISETP.GE.AND P4, PT, R13, R41.reuse, PT ;  /* 0x000000290d00720c */ /* 0x080fe20003f86270 */
[----:B------:R-:W-:Y:S01]  /*7cd0*/  FMUL.FTZ R18, R18, c[0x0][0x2ec] ;  /* 0x0000bb0012127a20 */ /* 0x000fe20000410000 */
[C---:B------:R-:W-:Y:S01]  /*7ce0*/  ISETP.GE.AND P5, PT, R12.reuse, R40, PT ;  /* 0x000000280c00720c */ /* 0x040fe20003fa6270 */
[----:B------:R-:W-:Y:S01]  /*7cf0*/  MUFU.TANH R126, R22 ;  /* 0x00000016007e7308 */ /* 0x000fe20000002400 */
[----:B------:R-:W-:Y:S01]  /*7d00*/  ISETP.GE.AND P0, PT, R12, R41, PT ;  /* 0x000000290c00720c */ /* 0x000fe20003f06270 */
[----:B------:R-:W-:Y:S01]  /*7d10*/  FMUL.FTZ R120, R19, c[0x0][0x2ec] ;  /* 0x0000bb0013787a20 */ /* 0x000fe20000410000 */
[----:B------:R-:W3:Y:S01]  /*7d20*/  LDSM.16.M88.4 R12, [R141+0x1800] ;  /* 0x001800008d0c783b */ /* 0x000ee20000000200 */
[----:B--2---:R-:W-:-:S02]  /*7d30*/  IADD3 R24, R33, 0x18, RZ ;  /* 0x0000001821187810 */ /* 0x004fc40007ffe0ff */
[----:B------:R-:W-:Y:S02]  /*7d40*/  FSEL R66, R49, -INF , !P1 ;  /* 0xff80000031427808 */ /* 0x000fe40004800000 */
[----:B------:R-:W-:Y:S01]  /*7d50*/  FSEL R80, R80, -INF , !P3 ;  /* 0xff80000050507808 */ /* 0x000fe20005800000 */
[----:B------:R2:W-:Y:S01]  /*7d60*/  MUFU.TANH R122, R23 ;  /* 0x00000017007a7308 */ /* 0x0005e20000002400 */
[C---:B------:R-:W-:Y:S02]  /*7d70*/  ISETP.GE.AND P1, PT, R24.reuse, R40, PT ;  /* 0x000000281800720c */ /* 0x040fe40003f26270 */
[----:B------:R-:W-:Y:S02]  /*7d80*/  ISETP.GE.AND P3, PT, R24, R41, PT ;  /* 0x000000291800720c */ /* 0x000fe40003f66270 */
[----:B-1----:R-:W-:Y:S01]  /*7d90*/  HMMA.16816.F32.BF16 R24, R8, R28, RZ ;  /* 0x0000001c0818723c */ /* 0x002fe200000418ff */
[----:B------:R-:W-:Y:S02]  /*7da0*/  IADD3 R20, R33, 0x19, RZ ;  /* 0x0000001921147810 */ /* 0x000fe40007ffe0ff */
[----:B------:R-:W-:Y:S01]  /*7db0*/  FSEL R76, R53, -INF , !P6 ;  /* 0xff800000354c7808 */ /* 0x000fe20007000000 */
[----:B------:R-:W1:Y:S01]  /*7dc0*/  MUFU.TANH R108, R108 ;  /* 0x0000006c006c7308 */ /* 0x000e620000002400 */
[----:B------:R-:W-:-:S02]  /*7dd0*/  FSEL R70, R70, -INF , !P4 ;  /* 0xff80000046467808 */ /* 0x000fc40006000000 */
[CC--:B------:R-:W-:Y:S01]  /*7de0*/  ISETP.GE.AND P6, PT, R20.reuse, R40.reuse, PT ;  /* 0x000000281400720c */ /* 0x0c0fe20003fc6270 */
[----:B------:R-:W-:Y:S01]  /*7df0*/  HMMA.16816.F32.BF16 R28, R8, R30, RZ ;  /* 0x0000001e081c723c */ /* 0x000fe200000418ff */
[----:B------:R-:W-:Y:S02]  /*7e00*/  ISETP.GE.AND P4, PT, R20, R41, PT ;  /* 0x000000291400720c */ /* 0x000fe40003f86270 */
[C---:B------:R-:W-:Y:S01]  /*7e10*/  IADD3 R21, R33.reuse, 0x20, RZ ;  /* 0x0000002021157810 */ /* 0x040fe20007ffe0ff */
[----:B------:R-:W1:Y:S01]  /*7e20*/  MUFU.TANH R60, R60 ;  /* 0x0000003c003c7308 */ /* 0x000e620000002400 */
[----:B------:R-:W-:Y:S02]  /*7e30*/  IADD3 R20, R33, 0x21, RZ ;  /* 0x0000002121147810 */ /* 0x000fe40007ffe0ff */
[----:B----4-:R-:W-:Y:S02]  /*7e40*/  FSEL R78, R51, -INF , !P5 ;  /* 0xff800000334e7808 */ /* 0x010fe40006800000 */
[----:B------:R-:W-:-:S02]  /*7e50*/  ISETP.GE.AND P5, PT, R21, R40, PT ;  /* 0x000000281500720c */ /* 0x000fc40003fa6270 */
[----:B------:R-:W-:Y:S01]  /*7e60*/  FSEL R82, R82, -INF , !P0 ;  /* 0xff80000052527808 */ /* 0x000fe20004000000 */
[----:B------:R-:W4:Y:S01]  /*7e70*/  MUFU.TANH R92, R92 ;  /* 0x0000005c005c7308 */ /* 0x000f220000002400 */
[----:B------:R-:W-:Y:S02]  /*7e80*/  FSEL R94, R55, -INF , !P1 ;  /* 0xff800000375e7808 */ /* 0x000fe40004800000 */
[----:B------:R-:W-:Y:S02]  /*7e90*/  FSEL R64, R64, -INF , !P3 ;  /* 0xff80000040407808 */ /* 0x000fe40005800000 */
[-C--:B------:R-:W-:Y:S02]  /*7ea0*/  ISETP.GE.AND P0, PT, R21, R41.reuse, PT ;  /* 0x000000291500720c */ /* 0x080fe40003f06270 */
[C---:B------:R-:W-:Y:S01]  /*7eb0*/  ISETP.GE.AND P1, PT, R20.reuse, R40, PT ;  /* 0x000000281400720c */ /* 0x040fe20003f26270 */
[----:B------:R-:W1:Y:S01]  /*7ec0*/  MUFU.TANH R164, R164 ;  /* 0x000000a400a47308 */ /* 0x000e620000002400 */
[----:B------:R-:W-:-:S02]  /*7ed0*/  ISETP.GE.AND P3, PT, R20, R41, PT ;  /* 0x000000291400720c */ /* 0x000fc40003f66270 */
[C---:B------:R-:W-:Y:S01]  /*7ee0*/  IADD3 R21, R33.reuse, 0x28, RZ ;  /* 0x0000002821157810 */ /* 0x040fe20007ffe0ff */
[----:B---3--:R-:W-:Y:S01]  /*7ef0*/  HMMA.16816.F32.BF16 R28, R4, R14, R28 ;  /* 0x0000000e041c723c */ /* 0x008fe2000004181c */
[----:B------:R-:W-:Y:S02]  /*7f00*/  IADD3 R20, R33, 0x29, RZ ;  /* 0x0000002921147810 */ /* 0x000fe40007ffe0ff */
[----:B------:R-:W-:Y:S01]  /*7f10*/  FSEL R100, R62, -INF , !P5 ;  /* 0xff8000003e647808 */ /* 0x000fe20006800000 */
[----:B------:R-:W-:Y:S01]  /*7f20*/  MUFU.TANH R49, R16 ;  /* 0x0000001000317308 */ /* 0x000fe20000002400 */
[----:B------:R-:W-:Y:S02]  /*7f30*/  FSEL R54, R54, -INF , !P6 ;  /* 0xff80000036367808 */ /* 0x000fe40007000000 */
[----:B------:R-:W-:Y:S02]  /*7f40*/  FSEL R72, R72, -INF , !P4 ;  /* 0xff80000048487808 */ /* 0x000fe40006000000 */
[----:B-----5:R-:W-:-:S02]  /*7f50*/  FSEL R62, R63, -INF , !P0 ;  /* 0xff8000003f3e7808 */ /* 0x020fc40004000000 */
[CC--:B------:R-:W-:Y:S01]  /*7f60*/  ISETP.GE.AND P6, PT, R21.reuse, R40.reuse, PT ;  /* 0x000000281500720c */ /* 0x0c0fe20003fc6270 */
[----:B------:R-:W-:Y:S01]  /*7f70*/  MUFU.TANH R51, R17 ;  /* 0x0000001100337308 */ /* 0x000fe20000002400 */
[-C--:B------:R-:W-:Y:S02]  /*7f80*/  ISETP.GE.AND P4, PT, R21, R41.reuse, PT ;  /* 0x000000291500720c */ /* 0x080fe40003f86270 */
[CC--:B------:R-:W-:Y:S02]  /*7f90*/  ISETP.GE.AND P5, PT, R20.reuse, R40.reuse, PT ;  /* 0x000000281400720c */ /* 0x0c0fe40003fa6270 */
[----:B------:R-:W-:Y:S02]  /*7fa0*/  ISETP.GE.AND P0, PT, R20, R41, PT ;  /* 0x000000291400720c */ /* 0x000fe40003f06270 */
[----:B--2---:R-:W-:Y:S01]  /*7fb0*/  HMMA.16816.F32.BF16 R20, R4, R12, R24 ;  /* 0x0000000c0414723c */ /* 0x004fe20000041818 */
[----:B------:R-:W2:Y:S01]  /*7fc0*/  LDSM.16.M88.4 R24, [R142+0x2c00] ;  /* 0x002c00008e18783b */ /* 0x000ea20000000200 */
[----:B------:R-:W-:Y:S01]  /*7fd0*/  FSEL R102, R59, -INF , !P1 ;  /* 0xff8000003b667808 */ /* 0x000fe20004800000 */
[----:B------:R3:W-:Y:S01]  /*7fe0*/  MUFU.TANH R124, R18 ;  /* 0x00000012007c7308 */ /* 0x0007e20000002400 */
[----:B------:R-:W-:Y:S01]  /*7ff0*/  FSEL R170, R170, -INF , !P3 ;  /* 0xff800000aaaa7808 */ /* 0x000fe20005800000 */
[----:B------:R-:W-:Y:S01]  /*8000*/  FMUL.FTZ R172, R28, c[0x0][0x2ec] ;  /* 0x0000bb001cac7a20 */ /* 0x000fe20000410000 */
[----:B------:R-:W-:Y:S01]  /*8010*/  FSEL R174, R61, -INF , !P6 ;  /* 0xff8000003dae7808 */ /* 0x000fe20007000000 */
[----:B------:R-:W-:Y:S01]  /*8020*/  FMUL.FTZ R29, R29, c[0x0][0x2ec] ;  /* 0x0000bb001d1d7a20 */ /* 0x000fe20000410000 */
[----:B------:R-:W-:Y:S01]  /*8030*/  IADD3 R12, R33, 0x30, RZ ;  /* 0x00000030210c7810 */ /* 0x000fe20007ffe0ff */
[----:B------:R-:W-:Y:S01]  /*8040*/  FMUL.FTZ R30, R30, c[0x0][0x2ec] ;  /* 0x0000bb001e1e7a20 */ /* 0x000fe20000410000 */
[----:B------:R-:W-:Y:S01]  /*8050*/  FSEL R168, R168, -INF , !P4 ;  /* 0xff800000a8a87808 */ /* 0x000fe20006000000 */
[----:B------:R-:W5:Y:S01]  /*8060*/  MUFU.TANH R69, R69 ;  /* 0x0000004500457308 */ /* 0x000f620000002400 */
[----:B------:R-:W-:-:S02]  /*8070*/  ISETP.GE.AND P1, PT, R12, R40, PT ;  /* 0x000000280c00720c */ /* 0x000fc40003f26270 */
[-C--:B------:R-:W-:Y:S02]  /*8080*/  ISETP.GE.AND P3, PT, R12, R41.reuse, PT ;  /* 0x000000290c00720c */ /* 0x080fe40003f66270 */
[----:B------:R-:W-:Y:S02]  /*8090*/  IADD3 R12, R33, 0x31, RZ ;  /* 0x00000031210c7810 */ /* 0x000fe40007ffe0ff */
[----:B-1----:R-:W-:Y:S01]  /*80a0*/  FSEL R108, R108, -INF , !P3 ;  /* 0xff8000006c6c7808 */ /* 0x002fe20005800000 */
[----:B---3--:R-:W1:Y:S01]  /*80b0*/  LDSM.16.M88.4 R16, [R141+0x1c00] ;  /* 0x001c00008d10783b */ /* 0x008e620000000200 */
[C---:B------:R-:W-:Y:S01]  /*80c0*/  ISETP.GE.AND P6, PT, R12.reuse, R40, PT ;  /* 0x000000280c00720c */ /* 0x040fe20003fc6270 */
[----:B------:R-:W3:Y:S01]  /*80d0*/  MUFU.TANH R162, R162 ;  /* 0x000000a200a27308 */ /* 0x000ee20000002400 */
[----:B------:R-:W-:Y:S01]  /*80e0*/  ISETP.GE.AND P4, PT, R12, R41, PT ;  /* 0x000000290c00720c */ /* 0x000fe20003f86270 */
[----:B------:R-:W-:-:S04]  /*80f0*/  DEPBAR.LE SB0, 0x0 ;  /* 0x000080000000791a */ /* 0x000fc80000000000 */
[----:B------:R-:W-:Y:S01]  /*8100*/  IADD3 R12, R33, 0x39, RZ ;  /* 0x00000039210c7810 */ /* 0x000fe20007ffe0ff */
[----:B------:R-:W-:Y:S01]  /*8110*/  FMUL.FTZ R52, R20, c[0x0][0x2ec] ;  /* 0x0000bb0014347a20 */ /* 0x000fe20000410000 */
[----:B------:R-:W-:Y:S01]  /*8120*/  FSEL R20, R71, -INF , !P1 ;  /* 0xff80000047147808 */ /* 0x000fe20004800000 */
[----:B------:R-:W1:Y:S01]  /*8130*/  MUFU.TANH R65, R65 ;  /* 0x0000004100417308 */ /* 0x000e620000002400 */
[C---:B------:R-:W-:Y:S01]  /*8140*/  ISETP.GE.AND P1, PT, R12.reuse, R40, PT ;  /* 0x000000280c00720c */ /* 0x040fe20003f26270 */
        /* <DEDUP_REMOVED lines=8> */
[----:B----4-:R-:W-:Y:S02]  /*81d0*/  FSEL R92, R92, -INF , !P0 ;  /* 0xff8000005c5c7808 */ /* 0x010fe40004000000 */
[----:B------:R-:W-:Y:S02]  /*81e0*/  FSEL R178, R34, -INF , !P6 ;  /* 0xff80000022b27808 */ /* 0x000fe40007000000 */
[----:B------:R-:W-:Y:S01]  /*81f0*/  FSEL R164, R164, -INF , !P4 ;  /* 0xff800000a4a47808 */ /* 0x000fe20006000000 */
[----:B------:R-:W4:Y:S01]  /*8200*/  MUFU.TANH R37, R37 ;  /* 0x0000002500257308 */ /* 0x000f220000002400 */
[CC--:B------:R-:W-:Y:S02]  /*8210*/  ISETP.GE.AND P5, PT, R13.reuse, R40.reuse, PT ;  /* 0x000000280d00720c */ /* 0x0c0fe40003fa6270 */
[----:B------:R-:W-:Y:S02]  /*8220*/  ISETP.GE.AND P0, PT, R13, R41, PT ;  /* 0x000000290d00720c */ /* 0x000fe40003f06270 */
[----:B------:R-:W-:-:S02]  /*8230*/  ISETP.GE.AND P6, PT, R12, R40, PT ;  /* 0x000000280c00720c */ /* 0x000fc40003fc6270 */
[----:B------:R-:W-:Y:S01]  /*8240*/  ISETP.GE.AND P4, PT, R12, R41, PT ;  /* 0x000000290c00720c */ /* 0x000fe20003f86270 */
[----:B------:R-:W1:Y:S01]  /*8250*/  MUFU.TANH R67, R67 ;  /* 0x0000004300437308 */ /* 0x000e620000002400 */
[C---:B--2---:R-:W-:Y:S01]  /*8260*/  HMMA.16816.F32.BF16 R12, R8.reuse, R24, RZ ;  /* 0x00000018080c723c */ /* 0x044fe200000418ff */
[C---:B------:R-:W-:Y:S02]  /*8270*/  IADD3 R53, R33.reuse, 0x41, RZ ;  /* 0x0000004121357810 */ /* 0x040fe40007ffe0ff */
[----:B------:R-:W-:Y:S02]  /*8280*/  IADD3 R34, R33, 0x48, RZ ;  /* 0x0000004821227810 */ /* 0x000fe40007ffe0ff */
[----:B-----5:R-:W-:Y:S02]  /*8290*/  FSEL R22, R69, -INF , !P5 ;  /* 0xff80000045167808 */ /* 0x020fe40006800000 */
[----:B------:R-:W2:Y:S01]  /*82a0*/  MUFU.TANH R44, R44 ;  /* 0x0000002c002c7308 */ /* 0x000ea20000002400 */
[----:B------:R-:W-:Y:S01]  /*82b0*/  HMMA.16816.F32.BF16 R8, R8, R26, RZ ;  /* 0x0000001a0808723c */ /* 0x000fe200000418ff */
[----:B---3--:R-:W-:-:S02]  /*82c0*/  FSEL R162, R162, -INF , !P0 ;  /* 0xff800000a2a27808 */ /* 0x008fc40004000000 */
[C---:B------:R-:W-:Y:S02]  /*82d0*/  ISETP.GE.AND P5, PT, R53.reuse, R40, PT ;  /* 0x000000283500720c */ /* 0x040fe40003fa6270 */
[----:B------:R-:W-:Y:S02]  /*82e0*/  ISETP.GE.AND P0, PT, R53, R41, PT ;  /* 0x000000293500720c */ /* 0x000fe40003f06270 */
[----:B------:R-:W3:Y:S01]  /*82f0*/  MUFU.TANH R48, R48 ;  /* 0x0000003000307308 */ /* 0x000ee20000002400 */
[C---:B------:R-:W-:Y:S02]  /*8300*/  IADD3 R27, R33.reuse, 0x49, RZ ;  /* 0x00000049211b7810 */ /* 0x040fe40007ffe0ff */
[----:B------:R-:W-:Y:S02]  /*8310*/  IADD3 R25, R33, 0x50, RZ ;  /* 0x0000005021197810 */ /* 0x000fe40007ffe0ff */
[----:B-1----:R-:W-:Y:S02]  /*8320*/  FSEL R24, R65, -INF , !P1 ;  /* 0xff80000041187808 */ /* 0x002fe40004800000 */
[----:B------:R-:W-:Y:S01]  /*8330*/  FSEL R26, R35, -INF , !P6 ;  /* 0xff800000231a7808 */ /* 0x000fe20007000000 */
[----:B------:R-:W1:Y:S01]  /*8340*/  MUFU.TANH R120, R120 ;  /* 0x0000007800787308 */ /* 0x000e620000002400 */
[----:B------:R-:W-:Y:S01]  /*8350*/  HMMA.16816.F32.BF16 R12, R4, R16, R12 ;  /* 0x00000010040c723c */ /* 0x000fe2000004180c */
[----:B------:R-:W-:-:S02]  /*8360*/  FSEL R160, R160, -INF , !P4 ;  /* 0xff800000a0a07808 */ /* 0x000fc40006000000 */
[-C--:B------:R-:W-:Y:S02]  /*8370*/  ISETP.GE.AND P1, PT, R34, R40.reuse, PT ;  /* 0x000000282200720c */ /* 0x080fe40003f26270 */
[C---:B------:R-:W-:Y:S02]  /*8380*/  ISETP.GE.AND P6, PT, R27.reuse, R40, PT ;  /* 0x000000281b00720c */ /* 0x040fe40003fc6270 */
[----:B------:R-:W5:Y:S01]  /*8390*/  MUFU.TANH R52, R52 ;  /* 0x0000003400347308 */ /* 0x000f620000002400 */
[----:B------:R-:W-:Y:S01]  /*83a0*/  HMMA.16816.F32.BF16 R8, R4, R18, R8 ;  /* 0x000000120408723c */ /* 0x000fe20000041808 */
[----:B------:R-:W-:Y:S02]  /*83b0*/  ISETP.GE.AND P4, PT, R27, R41, PT ;  /* 0x000000291b00720c */ /* 0x000fe40003f86270 */
[----:B----4-:R-:W-:Y:S02]  /*83c0*/  FSEL R28, R37, -INF , !P5 ;  /* 0xff800000251c7808 */ /* 0x010fe40006800000 */
[----:B------:R-:W-:-:S02]  /*83d0*/  FSEL R130, R130, -INF , !P0 ;  /* 0xff80000082827808 */ /* 0x000fc40004000000 */
[----:B------:R-:W4:Y:S01]  /*83e0*/  MUFU.TANH R21, R21 ;  /* 0x0000001500157308 */ /* 0x000f220000002400 */
[C---:B------:R-:W-:Y:S02]  /*83f0*/  IADD3 R17, R33.reuse, 0x51, RZ ;  /* 0x0000005121117810 */ /* 0x040fe40007ffe0ff */
[----:B------:R-:W-:Y:S02]  /*8400*/  IADD3 R16, R33, 0x58, RZ ;  /* 0x0000005821107810 */ /* 0x000fe40007ffe0ff */
[CC--:B------:R-:W-:Y:S02]  /*8410*/  ISETP.GE.AND P5, PT, R25.reuse, R40.reuse, PT ;  /* 0x000000281900720c */ /* 0x0c0fe40003fa6270 */
[-C--:B------:R-:W-:Y:S01]  /*8420*/  ISETP.GE.AND P0, PT, R25, R41.reuse, PT ;  /* 0x000000291900720c */ /* 0x080fe20003f06270 */
        /* <DEDUP_REMOVED lines=8> */
[----:B------:R-:W3:Y:S01]  /*84b0*/  MUFU.TANH R166, R29 ;  /* 0x0000001d00a67308 */ /* 0x000ee20000002400 */
[-C--:B------:R-:W-:Y:S01]  /*84c0*/  ISETP.GE.AND P3, PT, R34, R41.reuse, PT ;  /* 0x000000292200720c */ /* 0x080fe20003f66270 */
[----:B------:R-:W-:Y:S01]  /*84d0*/  FMUL.FTZ R8, R8, c[0x0][0x2ec] ;  /* 0x0000bb0008087a20 */ /* 0x000fe20000410000 */
[-C--:B------:R-:W-:Y:S01]  /*84e0*/  ISETP.GE.AND P1, PT, R17, R40.reuse, PT ;  /* 0x000000281100720c */ /* 0x080fe20003f26270 */
[----:B------:R-:W-:Y:S01]  /*84f0*/  FMUL.FTZ R15, R15, c[0x0][0x2ec] ;  /* 0x0000bb000f0f7a20 */ /* 0x000fe20000410000 */
[C---:B------:R-:W-:Y:S01]  /*8500*/  ISETP.GE.AND P6, PT, R16.reuse, R40, PT ;  /* 0x000000281000720c */ /* 0x040fe20003fc6270 */
[----:B------:R-:W-:Y:S01]  /*8510*/  FMUL.FTZ R9, R9, c[0x0][0x2ec] ;  /* 0x0000bb0009097a20 */ /* 0x000fe20000410000 */
[----:B------:R-:W-:Y:S01]  /*8520*/  ISETP.GE.AND P4, PT, R16, R41, PT ;  /* 0x000000291000720c */ /* 0x000fe20003f86270 */
[----:B------:R-:W3:Y:S01]  /*8530*/  MUFU.TANH R104, R104 ;  /* 0x0000006800687308 */ /* 0x000ee20000002400 */
[----:B-1----:R-:W-:Y:S01]  /*8540*/  IADD3 R23, R33, 0x59, RZ ;  /* 0x0000005921177810 */ /* 0x002fe20007ffe0ff */
[----:B------:R-:W-:Y:S01]  /*8550*/  FMUL.FTZ R10, R10, c[0x0][0x2ec] ;  /* 0x0000bb000a0a7a20 */ /* 0x000fe20000410000 */
[----:B--2---:R-:W-:Y:S01]  /*8560*/  FSEL R184, R44, -INF , !P5 ;  /* 0xff8000002cb87808 */ /* 0x004fe20006800000 */
[----:B------:R-:W-:Y:S01]  /*8570*/  FMUL.FTZ R11, R11, c[0x0][0x2ec] ;  /* 0x0000bb000b0b7a20 */ /* 0x000fe20000410000 */
[----:B------:R-:W-:-:S02]  /*8580*/  FSEL R126, R126, -INF , !P0 ;  /* 0xff8000007e7e7808 */ /* 0x000fc40004000000 */
[----:B------:R-:W-:Y:S01]  /*8590*/  IADD3 R4, R33, 0x61, RZ ;  /* 0x0000006121047810 */ /* 0x000fe20007ffe0ff */
[----:B------:R5:W-:Y:S01]  /*85a0*/  MUFU.TANH R134, R12 ;  /* 0x0000000c00867308 */ /* 0x000be20000002400 */
[C---:B------:R-:W-:Y:S02]  /*85b0*/  ISETP.GE.AND P5, PT, R23.reuse, R40, PT ;  /* 0x000000281700720c */ /* 0x040fe40003fa6270 */
[----:B------:R-:W-:Y:S02]  /*85c0*/  ISETP.GE.AND P0, PT, R23, R41, PT ;  /* 0x000000291700720c */ /* 0x000fe40003f06270 */
[C---:B------:R-:W-:Y:S02]  /*85d0*/  IADD3 R16, R33.reuse, 0x60, RZ ;  /* 0x0000006021107810 */ /* 0x040fe40007ffe0ff */
[----:B------:R-:W-:Y:S01]  /*85e0*/  IADD3 R5, R33, 0x68, RZ ;  /* 0x0000006821057810 */ /* 0x000fe20007ffe0ff */
[----:B------:R-:W-:Y:S01]  /*85f0*/  MUFU.TANH R172, R172 ;  /* 0x000000ac00ac7308 */ /* 0x000fe20000002400 */
[----:B------:R-:W-:-:S02]  /*8600*/  FSEL R132, R132, -INF , !P3 ;  /* 0xff80000084847808 */ /* 0x000fc40005800000 */
[----:B---3--:R-:W-:Y:S02]  /*8610*/  FSEL R186, R48, -INF , !P1 ;  /* 0xff80000030ba7808 */ /* 0x008fe40004800000 */
[----:B------:R-:W-:Y:S02]  /*8620*/  FSEL R6, R49, -INF , !P6 ;  /* 0xff80000031067808 */ /* 0x000fe40007000000 */
[----:B------:R-:W-:Y:S01]  /*8630*/  FSEL R124, R124, -INF , !P4 ;  /* 0xff8000007c7c7808 */ /* 0x000fe20006000000 */
[----:B------:R-:W1:Y:S01]  /*8640*/  MUFU.TANH R48, R8 ;  /* 0x0000000800307308 */ /* 0x000e620000002400 */
[-C--:B------:R-:W-:Y:S01]  /*8650*/  ISETP.GE.AND P3, PT, R17, R41.reuse, PT ;  /* 0x000000291100720c */ /* 0x080fe20003f66270 */
[----:B------:R-:W-:Y:S01]  /*8660*/  FMUL.FTZ R17, R31, c[0x0][0x2ec] ;  /* 0x0000bb001f117a20 */ /* 0x000fe20000410000 */
[C---:B------:R-:W-:Y:S02]  /*8670*/  ISETP.GE.AND P6, PT, R4.reuse, R40, PT ;  /* 0x000000280400720c */ /* 0x040fe40003fc6270 */
[----:B------:R-:W-:-:S02]  /*8680*/  ISETP.GE.AND P4, PT, R4, R41, PT ;  /* 0x000000290400720c */ /* 0x000fc40003f86270 */
[----:B------:R-:W-:Y:S01]  /*8690*/  FSEL R4, R51, -INF , !P5 ;  /* 0xff80000033047808 */ /* 0x000fe20006800000 */
[----:B------:R-:W2:Y:S01]  /*86a0*/  MUFU.TANH R56, R30 ;  /* 0x0000001e00387308 */ /* 0x000ea20000002400 */
[----:B------:R-:W-:Y:S02]  /*86b0*/  FSEL R120, R120, -INF , !P0 ;  /* 0xff80000078787808 */ /* 0x000fe40004000000 */
[-C--:B------:R-:W-:Y:S02]  /*86c0*/  ISETP.GE.AND P1, PT, R16, R40.reuse, PT ;  /* 0x000000281000720c */ /* 0x080fe40003f26270 */
[C---:B------:R-:W-:Y:S02]  /*86d0*/  ISETP.GE.AND P5, PT, R5.reuse, R40, PT ;  /* 0x000000280500720c */ /* 0x040fe40003fa6270 */
[----:B------:R-:W-:Y:S01]  /*86e0*/  ISETP.GE.AND P0, PT, R5, R41, PT ;  /* 0x000000290500720c */ /* 0x000fe20003f06270 */
[----:B------:R-:W3:Y:S01]  /*86f0*/  MUFU.TANH R38, R14 ;  /* 0x0000000e00267308 */ /* 0x000ee20000002400 */
[----:B------:R-:W-:-:S02]  /*8700*/  IADD3 R7, R33, 0x69, RZ ;  /* 0x0000006921077810 */ /* 0x000fc40007ffe0ff */
[----:B------:R-:W-:Y:S02]  /*8710*/  IADD3 R5, R33, 0x70, RZ ;  /* 0x0000007021057810 */ /* 0x000fe40007ffe0ff */
[----:B------:R-:W-:Y:S02]  /*8720*/  FSEL R122, R122, -INF , !P3 ;  /* 0xff8000007a7a7808 */ /* 0x000fe40005800000 */
[----:B------:R-:W-:Y:S01]  /*8730*/  ISETP.GE.AND P3, PT, R16, R41, PT ;  /* 0x000000291000720c */ /* 0x000fe20003f66270 */
[----:B------:R-:W1:Y:S01]  /*8740*/  MUFU.TANH R17, R17 ;  /* 0x0000001100117308 */ /* 0x000e620000002400 */
[----:B-----5:R-:W-:Y:S02]  /*8750*/  FSEL R12, R52, -INF , !P1 ;  /* 0xff800000340c7808 */ /* 0x020fe40004800000 */
[----:B----4-:R-:W-:Y:S02]  /*8760*/  FSEL R16, R21, -INF , !P6 ;  /* 0xff80000015107808 */ /* 0x010fe40007000000 */
[----:B------:R-:W-:-:S02]  /*8770*/  FSEL R96, R96, -INF , !P4 ;  /* 0xff80000060607808 */ /* 0x000fc40006000000 */
[-C--:B------:R-:W-:Y:S01]  /*8780*/  ISETP.GE.AND P1, PT, R7, R40.reuse, PT ;  /* 0x000000280700720c */ /* 0x080fe20003f26270 */
[----:B------:R-:W4:Y:S01]  /*8790*/  MUFU.TANH R106, R13 ;  /* 0x0000000d006a7308 */ /* 0x000f220000002400 */
[CC--:B------:R-:W-:Y:S02]  /*87a0*/  ISETP.GE.AND P6, PT, R5.reuse, R40.reuse, PT ;  /* 0x000000280500720c */ /* 0x0c0fe40003fc6270 */
[----:B------:R-:W-:Y:S02]  /*87b0*/  ISETP.GE.AND P4, PT, R5, R41, PT ;  /* 0x000000290500720c */ /* 0x000fe40003f86270 */
[----:B------:R-:W-:Y:S02]  /*87c0*/  IADD3 R5, R33, 0x78, RZ ;  /* 0x0000007821057810 */ /* 0x000fe40007ffe0ff */
[----:B------:R-:W-:Y:S01]  /*87d0*/  FSEL R166, R166, -INF , !P1 ;  /* 0xff800000a6a67808 */ /* 0x000fe20004800000 */
[----:B------:R-:W5:Y:S01]  /*87e0*/  MUFU.TANH R34, R15 ;  /* 0x0000000f00227308 */ /* 0x000f620000002400 */
[----:B------:R-:W-:-:S02]  /*87f0*/  ISETP.GE.AND P1, PT, R5, R40, PT ;  /* 0x000000280500720c */ /* 0x000fc40003f26270 */
[----:B------:R-:W-:Y:S02]  /*8800*/  FSEL R104, R104, -INF , !P3 ;  /* 0xff80000068687808 */ /* 0x000fe40005800000 */
[----:B-1----:R-:W-:Y:S02]  /*8810*/  FSEL R48, R48, -INF , !P1 ;  /* 0xff80000030307808 */ /* 0x002fe40004800000 */
[----:B------:R-:W-:Y:S01]  /*8820*/  ISETP.GE.AND P1, PT, R46, 0x2, PT ;  /* 0x000000022e00780c */ /* 0x000fe20003f26270 */
[----:B------:R-:W-:Y:S01]  /*8830*/  MUFU.TANH R43, R43 ;  /* 0x0000002b002b7308 */ /* 0x000fe20000002400 */
[----:B------:R-:W-:Y:S02]  /*8840*/  ISETP.GE.AND P3, PT, R7, R41, PT ;  /* 0x000000290700720c */ /* 0x000fe40003f66270 */
[----:B------:R-:W-:Y:S02]  /*8850*/  IADD3 R7, R33, 0x71, RZ ;  /* 0x0000007121077810 */ /* 0x000fe40007ffe0ff */
[----:B------:R-:W-:-:S02]  /*8860*/  FSEL R172, R172, -INF , !P5 ;  /* 0xff800000acac7808 */ /* 0x000fc40006800000 */
[----:B--2---:R-:W-:Y:S01]  /*8870*/  FSEL R56, R56, -INF , !P0 ;  /* 0xff80000038387808 */ /* 0x004fe20004000000 */
[----:B------:R-:W-:Y:S01]  /*8880*/  MUFU.TANH R44, R9 ;  /* 0x00000009002c7308 */ /* 0x000fe20000002400 */
[----:B------:R-:W-:Y:S02]  /*8890*/  FSEL R134, R134, -INF , !P6 ;  /* 0xff80000086867808 */ /* 0x000fe40007000000 */
[----:B---3--:R-:W-:Y:S01]  /*88a0*/  FSEL R38, R38, -INF , !P4 ;  /* 0xff80000026267808 */ /* 0x008fe20006000000 */
[----:B------:R-:W-:Y:S01]  /*88b0*/  BAR.SYNC.DEFER_BLOCKING 0x0 ;  /* 0x0000000000007b1d */ /* 0x000fe20000010000 */
[CC--:B------:R-:W-:Y:S02]  /*88c0*/  ISETP.GE.AND P5, PT, R7.reuse, R40.reuse, PT ;  /* 0x000000280700720c */ /* 0x0c0fe40003fa6270 */
[-C--:B------:R-:W-:Y:S02]  /*88d0*/  ISETP.GE.AND P0, PT, R7, R41.reuse, PT ;  /* 0x000000290700720c */ /* 0x080fe40003f06270 */
[C---:B------:R-:W-:Y:S01]  /*88e0*/  ISETP.GE.AND P6, PT, R33.reuse, R40, PT ;  /* 0x000000282100720c */ /* 0x040fe20003fc6270 */
[----:B------:R-:W1:Y:S01]  /*88f0*/  MUFU.TANH R30, R10 ;  /* 0x0000000a001e7308 */ /* 0x000e620000002400 */
[----:B------:R-:W-:-:S02]  /*8900*/  ISETP.GE.AND P4, PT, R33, R41, PT ;  /* 0x000000292100720c */ /* 0x000fc40003f86270 */
[----:B------:R-:W-:Y:S02]  /*8910*/  IADD3 R33, R33, 0x79, RZ ;  /* 0x0000007921217810 */ /* 0x000fe40007ffe0ff */
[----:B------:R-:W-:Y:S02]  /*8920*/  FSEL R52, R17, -INF , !P3 ;  /* 0xff80000011347808 */ /* 0x000fe40005800000 */
[----:B----4-:R-:W-:Y:S01]  /*8930*/  FSEL R106, R106, -INF , !P5 ;  /* 0xff8000006a6a7808 */ /* 0x010fe20006800000 */
[----:B------:R-:W2:Y:S01]  /*8940*/  MUFU.TANH R29, R11 ;  /* 0x0000000b001d7308 */ /* 0x000ea20000002400 */
[----:B-----5:R-:W-:Y:S02]  /*8950*/  FSEL R34, R34, -INF , !P0 ;  /* 0xff80000022227808 */ /* 0x020fe40004000000 */
[----:B------:R-:W-:Y:S02]  /*8960*/  ISETP.GE.AND P3, PT, R5, R41, PT ;  /* 0x000000290500720c */ /* 0x000fe40003f66270 */
[----:B------:R-:W-:-:S02]  /*8970*/  ISETP.GE.AND P5, PT, R33, R40, PT ;  /* 0x000000282100720c */ /* 0x000fc40003fa6270 */
[----:B------:R-:W-:Y:S02]  /*8980*/  ISETP.GE.AND P0, PT, R33, R41, PT ;  /* 0x000000292100720c */ /* 0x000fe40003f06270 */
[----:B-1----:R-:W-:Y:S02]  /*8990*/  FSEL R30, R30, -INF , !P3 ;  /* 0xff8000001e1e7808 */ /* 0x002fe40005800000 */
[----:B------:R-:W-:Y:S02]  /*89a0*/  FSEL R42, R42, -INF , !P6 ;  /* 0xff8000002a2a7808 */ /* 0x000fe40007000000 */
[----:B------:R-:W-:Y:S02]  /*89b0*/  FSEL R5, R43, -INF , !P4 ;  /* 0xff8000002b057808 */ /* 0x000fe40006000000 */
[----:B------:R-:W-:Y:S02]  /*89c0*/  FSEL R44, R44, -INF , !P5 ;  /* 0xff8000002c2c7808 */ /* 0x000fe40006800000 */
[----:B--2---:R-:W-:Y:S01]  /*89d0*/  FSEL R29, R29, -INF , !P0 ;  /* 0xff8000001d1d7808 */ /* 0x004fe20004000000 */
        /* <DEDUP_REMOVED lines=60> */
.L_x_3798:
[----:B------:R-:W-:-:S05]  /*8da0*/  IMAD.MOV.U32 R11, RZ, RZ, c[0x0][0x198] ;  /* 0x00006600ff0b7624 */ /* 0x000fca00078e00ff */
[----:B------:R-:W-:-:S04]  /*8db0*/  LEA R11, -R11, RZ, 0x7 ;  /* 0x000000ff0b0b7211 */ /* 0x000fc800078e39ff */
[----:B------:R-:W-:Y:S02]  /*8dc0*/  SHF.R.S32.HI R0, RZ, 0x1f, R11 ;  /* 0x0000001fff007819 */ /* 0x000fe4000001140b */
.L_x_3799:
        /* <DEDUP_REMOVED lines=48> */
.L_x_3801:
[----:B------:R-:W-:Y:S05]  /*90d0*/  BSYNC B0 ;  /* 0x0000000000007941 */ /* 0x000fea0003800000 */
.L_x_3800:
[----:B------:R-:W0:Y:S01]  /*90e0*/  LDGDEPBAR ;  /* 0x00000000000079af */ /* 0x000e220000000000 */
[----:B------:R-:W-:-:S04]  /*90f0*/  LEA R156, P0, R11, R156, 0x1 ;  /* 0x0000009c0b9c7211 */ /* 0x000fc800078008ff */
[----:B------:R-:W-:Y:S02]  /*9100*/  LEA.HI.X R151, R11, R151, R0, 0x1, P0 ;  /* 0x000000970b977211 */ /* 0x000fe400000f0c00 */
.L_x_3797:
[----:B------:R-:W-:Y:S02]  /*9110*/  FMNMX.FTZ R7, R42, R32, !PT ;  /* 0x000000202a077209 */ /* 0x000fe40007810000 */
[----:B------:R-:W-:Y:S02]  /*9120*/  SHF.L.U32 R140, R140, 0x1, RZ ;  /* 0x000000018c8c7819 */ /* 0x000fe400000006ff */
[----:B------:R-:W-:Y:S02]  /*9130*/  FMNMX.FTZ R7, R36, R7, !PT ;  /* 0x0000000724077209 */ /* 0x000fe40007810000 */
[----:B------:R-:W-:Y:S02]  /*9140*/  LEA R139, R47, R140, 0x1 ;  /* 0x0000008c2f8b7211 */ /* 0x000fe400078e08ff */
        /* <DEDUP_REMOVED lines=28> */
[----:B------:R-:W-:Y:S02]  /*9310*/  FMNMX.FTZ R0, R44, R7, !PT ;  /* 0x000000072c007209 */ /* 0x000fe40007810000 */
[----:B------:R-:W-:-:S03]  /*9320*/  FMNMX.FTZ R7, R5, R74, !PT ;  /* 0x0000004a05077209 */ /* 0x000fc60007810000 */
[----:B--2---:R-:W2:Y:S01]  /*9330*/  SHFL.BFLY PT, R9, R0, 0x2, 0x1f ;  /* 0x0c401f0000097f89 */ /* 0x004ea200000e0000 */
[----:B------:R-:W-:-:S04]  /*9340*/  FMNMX.FTZ R7, R68, R7, !PT ;  /* 0x0000000744077209 */ /* 0x000fc80007810000 */
[----:B------:R-:W-:-:S04]  /*9350*/  FMNMX.FTZ R7, R80, R7, !PT ;  /* 0x0000000750077209 */ /* 0x000fc80007810000 */
[----:B------:R-:W-:-:S04]  /*9360*/  FMNMX.FTZ R7, R70, R7, !PT ;  /* 0x0000000746077209 */ /* 0x000fc80007810000 */
[----:B------:R-:W-:-:S04]  /*9370*/  FMNMX.FTZ R7, R82, R7, !PT ;  /* 0x0000000752077209 */ /* 0x000fc80007810000 */
[----:B------:R-:W-:-:S04]  /*9380*/  FMNMX.FTZ R7, R64, R7, !PT ;  /* 0x0000000740077209 */ /* 0x000fc80007810000 */
[----:B------:R-:W-:Y:S02]  /*9390*/  FMNMX.FTZ R7, R72, R7, !PT ;  /* 0x0000000748077209 */ /* 0x000fe40007810000 */
        /* <DEDUP_REMOVED lines=10> */
[----:B------:R-:W-:Y:S01]  /*9440*/  FMNMX.FTZ R7, R58, R7, !PT ;  /* 0x000000073a077209 */ /* 0x000fe20007810000 */
[----:B------:R-:W-:Y:S01]  /*9450*/  LDSM.16.MT88.4 R8, [R139+0x3400] ;  /* 0x003400008b08783b */ /* 0x000fe20000004200 */
        /* <DEDUP_REMOVED lines=51> */
[----:B------:R-:W-:-:S02]  /*9790*/  FFMA.FTZ R26, R182, c[0x0][0x23c], -R49 ;  /* 0x00008f00b61a7a23 */ /* 0x000fc40000010831 */
[----:B------:R-:W3:Y:S01]  /*97a0*/  SHFL.BFLY PT, R7, R0, 0x2, 0x1f ;  /* 0x0c401f0000077f89 */ /* 0x000ee200000e0000 */
[--C-:B------:R-:W-:Y:S02]  /*97b0*/  FFMA.FTZ R25, R184, c[0x0][0x23c], -R49.reuse ;  /* 0x00008f00b8197a23 */ /* 0x100fe40000010831 */
[--C-:B------:R-:W-:Y:S02]  /*97c0*/  FFMA.FTZ R24, R186, c[0x0][0x23c], -R49.reuse ;  /* 0x00008f00ba187a23 */ /* 0x100fe40000010831 */
[----:B------:R-:W-:Y:S01]  /*97d0*/  MUFU.EX2 R60, R60 ;  /* 0x0000003c003c7308 */ /* 0x000fe20000000800 */
[--C-:B------:R-:W-:Y:S02]  /*97e0*/  FFMA.FTZ R35, R172, c[0x0][0x23c], -R49.reuse ;  /* 0x00008f00ac237a23 */ /* 0x100fe40000010831 */
[--C-:B------:R-:W-:Y:S02]  /*97f0*/  FFMA.FTZ R93, R134, c[0x0][0x23c], -R49.reuse ;  /* 0x00008f00865d7a23 */ /* 0x100fe40000010831 */
[----:B------:R-:W-:-:S02]  /*9800*/  FFMA.FTZ R106, R106, c[0x0][0x23c], -R49 ;  /* 0x00008f006a6a7a23 */ /* 0x000fc40000010831 */
[--C-:B------:R-:W-:Y:S01]  /*9810*/  FFMA.FTZ R48, R48, c[0x0][0x23c], -R49.reuse ;  /* 0x00008f0030307a23 */ /* 0x100fe20000010831 */
[----:B------:R-:W-:Y:S01]  /*9820*/  MUFU.EX2 R51, R51 ;  /* 0x0000003300337308 */ /* 0x000fe20000000800 */
[----:B------:R-:W-:-:S07]  /*9830*/  FFMA.FTZ R44, R44, c[0x0][0x23c], -R49 ;  /* 0x00008f002c2c7a23 */ /* 0x000fce0000010831 */
[----:B------:R-:W-:Y:S01]  /*9840*/  MUFU.EX2 R54, R54 ;  /* 0x0000003600367308 */ /* 0x000fe20000000800 */
[----:B---3--:R-:W-:-:S05]  /*9850*/  FMNMX.FTZ R7, R0, R7, !PT ;  /* 0x0000000700077209 */ /* 0x008fca0007810000 */
[----:B------:R-:W3:Y:S02]  /*9860*/  SHFL.BFLY PT, R0, R7, 0x1, 0x1f ;  /* 0x0c201f0007007f89 */ /* 0x000ee400000e0000 */
[----:B------:R-:W-:Y:S08]  /*9870*/  MUFU.EX2 R45, R45 ;  /* 0x0000002d002d7308 */ /* 0x000ff00000000800 */
[----:B------:R-:W-:Y:S08]  /*9880*/  MUFU.EX2 R43, R43 ;  /* 0x0000002b002b7308 */ /* 0x000ff00000000800 */
[----:B------:R-:W-:Y:S01]  /*9890*/  MUFU.EX2 R42, R42 ;  /* 0x0000002a002a7308 */ /* 0x000fe20000000800 */
[----:B---3--:R-:W-:-:S07]  /*98a0*/  FMNMX.FTZ R0, R7, R0, !PT ;  /* 0x0000000007007209 */ /* 0x008fce0007810000 */
[----:B------:R-:W-:Y:S01]  /*98b0*/  MUFU.EX2 R39, R39 ;  /* 0x0000002700277308 */ /* 0x000fe20000000800 */
[C---:B------:R-:W-:Y:S01]  /*98c0*/  FSETP.NEU.FTZ.AND P0, PT, R0.reuse, -INF , PT ;  /* 0xff8000000000780b */ /* 0x040fe20003f1d000 */
[----:B------:R-:W-:-:S06]  /*98d0*/  FMUL.FTZ R31, R0, c[0x0][0x23c] ;  /* 0x00008f00001f7a20 */ /* 0x000fcc0000410000 */
[----:B------:R-:W-:Y:S01]  /*98e0*/  MUFU.EX2 R36, R36 ;  /* 0x0000002400247308 */ /* 0x000fe20000000800 */
[----:B------:R-:W-:-:S05]  /*98f0*/  FSEL R31, R31, RZ, P0 ;  /* 0x000000ff1f1f7208 */ /* 0x000fca0000000000 */
[--C-:B------:R-:W-:Y:S02]  /*9900*/  FFMA.FTZ R100, R5, c[0x0][0x23c], -R31.reuse ;  /* 0x00008f0005647a23 */ /* 0x100fe4000001081f */
[----:B------:R-:W3:Y:S01]  /*9910*/  LDSM.16.MT88.4 R4, [R139+0x3000] ;  /* 0x003000008b04783b */ /* 0x000ee20000004200 */
[--C-:B------:R-:W-:Y:S01]  /*9920*/  FFMA.FTZ R65, R74, c[0x0][0x23c], -R31.reuse ;  /* 0x00008f004a417a23 */ /* 0x100fe2000001081f */
[----:B------:R-:W-:Y:S01]  /*9930*/  MUFU.EX2 R37, R37 ;  /* 0x0000002500257308 */ /* 0x000fe20000000800 */
[--C-:B------:R-:W-:Y:S01]  /*9940*/  FFMA.FTZ R102, R68, c[0x0][0x23c], -R31.reuse ;  /* 0x00008f0044667a23 */ /* 0x100fe2000001081f */
[----:B-1----:R-:W-:Y:S01]  /*9950*/  F2FP.BF16.PACK_AB R68, R89, R110 ;  /* 0x0000006e5944723e */ /* 0x002fe200000010ff */
[--C-:B------:R-:W-:Y:S02]  /*9960*/  FFMA.FTZ R63, R80, c[0x0][0x23c], -R31.reuse ;  /* 0x00008f00503f7a23 */ /* 0x100fe4000001081f */
[--C-:B------:R-:W-:Y:S01]  /*9970*/  FFMA.FTZ R94, R70, c[0x0][0x23c], -R31.reuse ;  /* 0x00008f00465e7a23 */ /* 0x100fe2000001081f */
[----:B--2---:R-:W-:Y:S01]  /*9980*/  F2FP.BF16.PACK_AB R70, R61, R98 ;  /* 0x000000623d46723e */ /* 0x004fe200000010ff */
[--C-:B------:R-:W-:Y:S01]  /*9990*/  FFMA.FTZ R57, R82, c[0x0][0x23c], -R31.reuse ;  /* 0x00008f0052397a23 */ /* 0x100fe2000001081f */
[----:B------:R-:W-:Y:S01]  /*99a0*/  MUFU.EX2 R100, R100 ;  /* 0x0000006400647308 */ /* 0x000fe20000000800 */
[----:B------:R-:W-:-:S02]  /*99b0*/  FFMA.FTZ R64, R64, c[0x0][0x23c], -R31 ;  /* 0x00008f0040407a23 */ /* 0x000fc4000001081f */
[--C-:B------:R-:W-:Y:S02]  /*99c0*/  FFMA.FTZ R55, R72, c[0x0][0x23c], -R31.reuse ;  /* 0x00008f0048377a23 */ /* 0x100fe4000001081f */
[--C-:B------:R-:W-:Y:S02]  /*99d0*/  FFMA.FTZ R62, R62, c[0x0][0x23c], -R31.reuse ;  /* 0x00008f003e3e7a23 */ /* 0x100fe4000001081f */
[--C-:B------:R-:W-:Y:S01]  /*99e0*/  FFMA.FTZ R47, R170, c[0x0][0x23c], -R31.reuse ;  /* 0x00008f00aa2f7a23 */ /* 0x100fe2000001081f */
[----:B------:R-:W1:Y:S01]  /*99f0*/  MUFU.EX2 R65, R65 ;  /* 0x0000004100417308 */ /* 0x000e620000000800 */
        /* <DEDUP_REMOVED lines=18> */
[----:B------:R-:W-:Y:S01]  /*9b20*/  FADD.FTZ R89, R110, R89 ;  /* 0x000000596e597221 */ /* 0x000fe20000010000 */
[----:B--2---:R-:W-:Y:S01]  /*9b30*/  F2FP.BF16.PACK_AB R71, R63, R102 ;  /* 0x000000663f47723e */ /* 0x004fe200000010ff */
[----:B------:R-:W1:Y:S01]  /*9b40*/  MUFU.EX2 R57, R57 ;  /* 0x0000003900397308 */ /* 0x000e620000000800 */
[----:B------:R-:W-:-:S02]  /*9b50*/  FFMA.FTZ R58, R166, c[0x0][0x23c], -R49 ;  /* 0x00008f00a63a7a23 */ /* 0x000fc40000010831 */
[----:B------:R-:W-:Y:S02]  /*9b60*/  FADD.FTZ R98, R98, R89 ;  /* 0x0000005962627221 */ /* 0x000fe40000010000 */
[--C-:B------:R-:W-:Y:S01]  /*9b70*/  FFMA.FTZ R104, R104, c[0x0][0x23c], -R31.reuse ;  /* 0x00008f0068687a23 */ /* 0x100fe2000001081f */
[C---:B------:R-:W-:Y:S01]  /*9b80*/  HMMA.16816.F32.BF16 R80, R68.reuse, R76, RZ ;  /* 0x0000004c4450723c */ /* 0x040fe200000418ff */
[----:B------:R-:W-:Y:S01]  /*9b90*/  FADD.FTZ R61, R61, R98 ;  /* 0x000000623d3d7221 */ /* 0x000fe20000010000 */
[----:B------:R-:W-:Y:S01]  /*9ba0*/  MUFU.EX2 R64, R64 ;  /* 0x0000004000407308 */ /* 0x000fe20000000800 */
[--C-:B------:R-:W-:Y:S02]  /*9bb0*/  FFMA.FTZ R56, R56, c[0x0][0x23c], -R31.reuse ;  /* 0x00008f0038387a23 */ /* 0x100fe4000001081f */
[--C-:B------:R-:W-:Y:S02]  /*9bc0*/  FFMA.FTZ R96, R96, c[0x0][0x23c], -R31.reuse ;  /* 0x00008f0060607a23 */ /* 0x100fe4000001081f */
[--C-:B------:R-:W-:Y:S01]  /*9bd0*/  FFMA.FTZ R52, R52, c[0x0][0x23c], -R31.reuse ;  /* 0x00008f0034347a23 */ /* 0x100fe2000001081f */
[----:B------:R-:W-:Y:S01]  /*9be0*/  HMMA.16816.F32.BF16 R76, R68, R78, RZ ;  /* 0x0000004e444c723c */ /* 0x000fe200000418ff */
[--C-:B------:R-:W-:Y:S01]  /*9bf0*/  FFMA.FTZ R38, R38, c[0x0][0x23c], -R31.reuse ;  /* 0x00008f0026267a23 */ /* 0x100fe2000001081f */
[----:B------:R-:W2:Y:S01]  /*9c00*/  MUFU.EX2 R55, R55 ;  /* 0x0000003700377308 */ /* 0x000ea20000000800 */
[----:B------:R-:W-:-:S02]  /*9c10*/  FFMA.FTZ R34, R34, c[0x0][0x23c], -R31 ;  /* 0x00008f0022227a23 */ /* 0x000fc4000001081f */
[--C-:B------:R-:W-:Y:S02]  /*9c20*/  FFMA.FTZ R30, R30, c[0x0][0x23c], -R31.reuse ;  /* 0x00008f001e1e7a23 */ /* 0x100fe4000001081f */
[----:B------:R-:W-:Y:S01]  /*9c30*/  FFMA.FTZ R163, R29, c[0x0][0x23c], -R31 ;  /* 0x00008f001da37a23 */ /* 0x000fe2000001081f */
[C---:B---3--:R-:W-:Y:S02]  /*9c40*/  HMMA.16816.F32.BF16 R72, R68.reuse, R4, RZ ;  /* 0x000000044448723c */ /* 0x048fe400000418ff */
[----:B------:R-:W-:Y:S05]  /*9c50*/  MUFU.EX2 R62, R62 ;  /* 0x0000003e003e7308 */ /* 0x000fea0000000800 */
[----:B------:R-:W-:Y:S01]  /*9c60*/  F2FP.BF16.PACK_AB R4, R53, R66 ;  /* 0x000000423504723e */ /* 0x000fe200000010ff */
[----:B------:R-:W-:Y:S01]  /*9c70*/  HMMA.16816.F32.BF16 R68, R68, R6, RZ ;  /* 0x000000064444723c */ /* 0x000fe200000418ff */
[----:B-1----:R-:W-:Y:S01]  /*9c80*/  F2FP.BF16.PACK_AB R5, R57, R94 ;  /* 0x0000005e3905723e */ /* 0x002fe200000010ff */
[----:B------:R-:W1:Y:S01]  /*9c90*/  MUFU.EX2 R47, R47 ;  /* 0x0000002f002f7308 */ /* 0x000e620000000800 */
[----:B------:R-:W-:-:S04]  /*9ca0*/  FADD.FTZ R66, R66, R61 ;  /* 0x0000003d42427221 */ /* 0x000fc80000010000 */
[----:B------:R-:W-:Y:S02]  /*9cb0*/  F2FP.BF16.PACK_AB R6, R51, R60 ;  /* 0x0000003c3306723e */ /* 0x000fe400000010ff */
[----:B--2---:R-:W-:Y:S01]  /*9cc0*/  F2FP.BF16.PACK_AB R7, R55, R64 ;  /* 0x000000403707723e */ /* 0x004fe200000010ff */
[----:B------:R-:W-:Y:S06]  /*9cd0*/  MUFU.EX2 R59, R59 ;  /* 0x0000003b003b7308 */ /* 0x000fec0000000800 */
[C---:B------:R-:W-:Y:S02]  /*9ce0*/  HMMA.16816.F32.BF16 R80, R4.reuse, R12, R80 ;  /* 0x0000000c0450723c */ /* 0x040fe40000041850 */
[----:B------:R-:W2:Y:S06]  /*9cf0*/  MUFU.EX2 R92, R92 ;  /* 0x0000005c005c7308 */ /* 0x000eac0000000800 */
[C---:B------:R-:W-:Y:S01]  /*9d00*/  HMMA.16816.F32.BF16 R76, R4.reuse, R14, R76 ;  /* 0x0000000e044c723c */ /* 0x040fe2000004184c */
[----:B------:R-:W3:Y:S01]  /*9d10*/  LDSM.16.MT88.4 R12, [R139+0x3800] ;  /* 0x003800008b0c783b */ /* 0x000ee20000004200 */
[----:B------:R-:W-:Y:S06]  /*9d20*/  MUFU.EX2 R32, R32 ;  /* 0x0000002000207308 */ /* 0x000fec0000000800 */
[C---:B------:R-:W-:Y:S02]  /*9d30*/  HMMA.16816.F32.BF16 R72, R4.reuse, R8, R72 ;  /* 0x000000080448723c */ /* 0x040fe40000041848 */
[----:B------:R-:W-:Y:S06]  /*9d40*/  MUFU.EX2 R108, R108 ;  /* 0x0000006c006c7308 */ /* 0x000fec0000000800 */
[----:B------:R-:W-:Y:S01]  /*9d50*/  HMMA.16816.F32.BF16 R68, R4, R10, R68 ;  /* 0x0000000a0444723c */ /* 0x000fe20000041844 */
[----:B------:R-:W4:Y:S01]  /*9d60*/  LDSM.16.MT88.4 R8, [R140+0x3c00] ;  /* 0x003c00008c08783b */ /* 0x000f220000004200 */
[----:B------:R-:W5:Y:S05]  /*9d70*/  MUFU.EX2 R67, R67 ;  /* 0x0000004300437308 */ /* 0x000f6a0000000800 */
[----:B------:R-:W-:-:S02]  /*9d80*/  F2FP.BF16.PACK_AB R4, R45, R54 ;  /* 0x000000362d04723e */ /* 0x000fc400000010ff */
[----:B-1----:R-:W-:Y:S01]  /*9d90*/  F2FP.BF16.PACK_AB R5, R47, R62 ;  /* 0x0000003e2f05723e */ /* 0x002fe200000010ff */
[----:B------:R-:W-:Y:S01]  /*9da0*/  MUFU.EX2 R87, R87 ;  /* 0x0000005700577308 */ /* 0x000fe20000000800 */
[----:B------:R-:W-:Y:S02]  /*9db0*/  F2FP.BF16.PACK_AB R6, R42, R43 ;  /* 0x0000002b2a06723e */ /* 0x000fe400000010ff */
[----:B--2---:R-:W-:-:S05]  /*9dc0*/  F2FP.BF16.PACK_AB R7, R92, R59 ;  /* 0x0000003b5c07723e */ /* 0x004fca00000010ff */
[----:B------:R-:W1:Y:S02]  /*9dd0*/  MUFU.EX2 R116, R116 ;  /* 0x0000007400747308 */ /* 0x000e640000000800 */
[C---:B------:R-:W-:Y:S06]  /*9de0*/  HMMA.16816.F32.BF16 R80, R4.reuse, R16, R80 ;  /* 0x000000100450723c */ /* 0x040fec0000041850 */
        /* <DEDUP_REMOVED lines=10> */
[----:B-----5:R-:W-:Y:S02]  /*9e90*/  F2FP.BF16.PACK_AB R5, R67, R108 ;  /* 0x0000006c4305723e */ /* 0x020fe400000010ff */
[----:B------:R-:W-:Y:S02]  /*9ea0*/  F2FP.BF16.PACK_AB R6, R32, R37 ;  /* 0x000000252006723e */ /* 0x000fe400000010ff */
[----:B-1----:R-:W-:Y:S01]  /*9eb0*/  F2FP.BF16.PACK_AB R7, R116, R87 ;  /* 0x000000577407723e */ /* 0x002fe200000010ff */
[----:B------:R-:W-:Y:S06]  /*9ec0*/  MUFU.EX2 R95, R95 ;  /* 0x0000005f005f7308 */ /* 0x000fec0000000800 */
[C---:B----4-:R-:W-:Y:S02]  /*9ed0*/  HMMA.16816.F32.BF16 R80, R4.reuse, R8, R80 ;  /* 0x000000080450723c */ /* 0x050fe40000041850 */
[----:B------:R-:W1:Y:S06]  /*9ee0*/  MUFU.EX2 R118, R118 ;  /* 0x0000007600767308 */ /* 0x000e6c0000000800 */
        /* <DEDUP_REMOVED lines=8> */
[----:B------:R-:W-:-:S02]  /*9f70*/  F2FP.BF16.PACK_AB R4, R28, R33 ;  /* 0x000000211c04723e */ /* 0x000fc400000010ff */
[----:B-1----:R-:W-:Y:S01]  /*9f80*/  F2FP.BF16.PACK_AB R5, R118, R95 ;  /* 0x0000005f7605723e */ /* 0x002fe200000010ff */
[----:B------:R-:W1:Y:S01]  /*9f90*/  MUFU.EX2 R24, R24 ;  /* 0x0000001800187308 */ /* 0x000e620000000800 */
[----:B------:R-:W-:Y:S02]  /*9fa0*/  F2FP.BF16.PACK_AB R6, R26, R27 ;  /* 0x0000001b1a06723e */ /* 0x000fe400000010ff */
[----:B--2---:R-:W-:-:S05]  /*9fb0*/  F2FP.BF16.PACK_AB R7, R128, R97 ;  /* 0x000000618007723e */ /* 0x004fca00000010ff */
[----:B------:R-:W-:Y:S02]  /*9fc0*/  MUFU.EX2 R22, R22 ;  /* 0x0000001600167308 */ /* 0x000fe40000000800 */
[C---:B---3--:R-:W-:Y:S06]  /*9fd0*/  HMMA.16816.F32.BF16 R80, R4.reuse, R12, R80 ;  /* 0x0000000c0450723c */ /* 0x048fec0000041850 */
[----:B------:R-:W2:Y:S02]  /*9fe0*/  MUFU.EX2 R21, R21 ;  /* 0x0000001500157308 */ /* 0x000ea40000000800 */
[C---:B------:R-:W-:Y:S01]  /*9ff0*/  HMMA.16816.F32.BF16 R76, R4.reuse, R14, R76 ;  /* 0x0000000e044c723c */ /* 0x040fe2000004184c */
[----:B------:R-:W3:Y:S05]  /*a000*/  LDSM.16.MT88.4 R12, [R139+0x4400] ;  /* 0x004400008b0c783b */ /* 0x000eea0000004200 */
[----:B------:R-:W-:Y:S02]  /*a010*/  MUFU.EX2 R126, R126 ;  /* 0x0000007e007e7308 */ /* 0x000fe40000000800 */
[C---:B----4-:R-:W-:Y:S06]  /*a020*/  HMMA.16816.F32.BF16 R72, R4.reuse, R8, R72 ;  /* 0x000000080448723c */ /* 0x050fec0000041848 */
[----:B------:R-:W4:Y:S01]  /*a030*/  MUFU.EX2 R99, R99 ;  /* 0x0000006300637308 */ /* 0x000f220000000800 */
[----:B------:R-:W-:Y:S01]  /*a040*/  FADD.FTZ R9, R100, R65 ;  /* 0x0000004164097221 */ /* 0x000fe20000010000 */
[----:B------:R-:W-:Y:S03]  /*a050*/  HMMA.16816.F32.BF16 R68, R4, R10, R68 ;  /* 0x0000000a0444723c */ /* 0x000fe60000041844 */
[----:B------:R-:W-:-:S02]  /*a060*/  FADD.FTZ R102, R102, R9 ;  /* 0x0000000966667221 */ /* 0x000fc40000010000 */
[----:B------:R-:W3:Y:S01]  /*a070*/  LDSM.16.MT88.4 R8, [R140+0x4800] ;  /* 0x004800008c08783b */ /* 0x000ee20000004200 */
[----:B------:R-:W-:Y:S01]  /*a080*/  MUFU.EX2 R101, R101 ;  /* 0x0000006500657308 */ /* 0x000fe20000000800 */
[----:B-1----:R-:W-:Y:S01]  /*a090*/  F2FP.BF16.PACK_AB R4, R24, R25 ;  /* 0x000000191804723e */ /* 0x002fe200000010ff */
[----:B------:R-:W-:Y:S01]  /*a0a0*/  FADD.FTZ R63, R63, R102 ;  /* 0x000000663f3f7221 */ /* 0x000fe20000010000 */
[----:B--2---:R-:W-:-:S03]  /*a0b0*/  F2FP.BF16.PACK_AB R6, R21, R22 ;  /* 0x000000161506723e */ /* 0x004fc600000010ff */
[----:B------:R-:W-:Y:S02]  /*a0c0*/  FADD.FTZ R94, R94, R63 ;  /* 0x0000003f5e5e7221 */ /* 0x000fe40000010000 */
[----:B------:R-:W1:Y:S01]  /*a0d0*/  MUFU.EX2 R120, R120 ;  /* 0x0000007800787308 */ /* 0x000e620000000800 */
[----:B----4-:R-:W-:Y:S01]  /*a0e0*/  F2FP.BF16.PACK_AB R5, R99, R126 ;  /* 0x0000007e6305723e */ /* 0x010fe200000010ff */
        /* <DEDUP_REMOVED lines=9> */
[----:B-----5:R-:W-:Y:S01]  /*a180*/  HMMA.16816.F32.BF16 R80, R4, R16, R80 ;  /* 0x000000100450723c */ /* 0x020fe20000041850 */
[----:B------:R-:W-:Y:S02]  /*a190*/  MUFU.EX2 R35, R35 ;  /* 0x0000002300237308 */ /* 0x000fe40000000800 */
[----:B------:R-:W-:-:S04]  /*a1a0*/  FADD.FTZ R59, R92, R59 ;  /* 0x0000003b5c3b7221 */ /* 0x000fc80000010000 */
[----:B------:R-:W-:Y:S01]  /*a1b0*/  FADD.FTZ R17, R53, R66 ;  /* 0x0000004235117221 */ /* 0x000fe20000010000 */
[C---:B------:R-:W-:Y:S01]  /*a1c0*/  HMMA.16816.F32.BF16 R76, R4.reuse, R18, R76 ;  /* 0x00000012044c723c */ /* 0x040fe2000004184c */
[----:B------:R-:W2:Y:S02]  /*a1d0*/  MUFU.EX2 R58, R58 ;  /* 0x0000003a003a7308 */ /* 0x000ea40000000800 */
[----:B------:R-:W-:Y:S02]  /*a1e0*/  FADD.FTZ R60, R60, R17 ;  /* 0x000000113c3c7221 */ /* 0x000fe40000010000 */
[----:B------:R-:W4:Y:S02]  /*a1f0*/  LDSM.16.MT88.4 R16, [R139+0x4800] ;  /* 0x004800008b10783b */ /* 0x000f240000004200 */
[----:B------:R-:W-:Y:S01]  /*a200*/  FADD.FTZ R51, R51, R60 ;  /* 0x0000003c33337221 */ /* 0x000fe20000010000 */
[----:B---3--:R-:W-:Y:S01]  /*a210*/  HMMA.16816.F32.BF16 R72, R4, R12, R72 ;  /* 0x0000000c0448723c */ /* 0x008fe20000041848 */
[----:B------:R-:W-:Y:S02]  /*a220*/  MUFU.EX2 R104, R104 ;  /* 0x0000006800687308 */ /* 0x000fe40000000800 */
[----:B------:R-:W-:-:S04]  /*a230*/  FADD.FTZ R54, R54, R51 ;  /* 0x0000003336367221 */ /* 0x000fc80000010000 */
[----:B------:R-:W-:Y:S01]  /*a240*/  FADD.FTZ R54, R45, R54 ;  /* 0x000000362d367221 */ /* 0x000fe20000010000 */
[----:B------:R-:W-:Y:S01]  /*a250*/  HMMA.16816.F32.BF16 R68, R4, R14, R68 ;  /* 0x0000000e0444723c */ /* 0x000fe20000041844 */
[----:B------:R-:W3:Y:S01]  /*a260*/  LDSM.16.MT88.4 R12, [R140+0x4c00] ;  /* 0x004c00008c0c783b */ /* 0x000ee20000004200 */
[----:B------:R-:W5:Y:S01]  /*a270*/  MUFU.EX2 R65, R96 ;  /* 0x0000006000417308 */ /* 0x000f620000000800 */
[----:B------:R-:W-:-:S04]  /*a280*/  FADD.FTZ R43, R43, R54 ;  /* 0x000000362b2b7221 */ /* 0x000fc80000010000 */
[----:B-1----:R-:W-:Y:S01]  /*a290*/  F2FP.BF16.PACK_AB R4, R23, R20 ;  /* 0x000000141704723e */ /* 0x002fe200000010ff */
[----:B------:R-:W-:Y:S01]  /*a2a0*/  FADD.FTZ R42, R42, R43 ;  /* 0x0000002b2a2a7221 */ /* 0x000fe20000010000 */
[----:B--2---:R-:W-:Y:S01]  /*a2b0*/  F2FP.BF16.PACK_AB R6, R58, R35 ;  /* 0x000000233a06723e */ /* 0x004fe200000010ff */
[----:B------:R-:W-:Y:S08]  /*a2c0*/  MUFU.EX2 R56, R56 ;  /* 0x0000003800387308 */ /* 0x000ff00000000800 */
[----:B------:R-:W1:Y:S01]  /*a2d0*/  MUFU.EX2 R53, R52 ;  /* 0x0000003400357308 */ /* 0x000e620000000800 */
[----:B-----5:R-:W-:-:S07]  /*a2e0*/  F2FP.BF16.PACK_AB R5, R65, R104 ;  /* 0x000000684105723e */ /* 0x020fce00000010ff */
[----:B------:R-:W-:Y:S01]  /*a2f0*/  MUFU.EX2 R93, R93 ;  /* 0x0000005d005d7308 */ /* 0x000fe20000000800 */
[----:B-1----:R-:W-:-:S07]  /*a300*/  F2FP.BF16.PACK_AB R7, R53, R56 ;  /* 0x000000383507723e */ /* 0x002fce00000010ff */
[----:B------:R-:W1:Y:S01]  /*a310*/  MUFU.EX2 R106, R106 ;  /* 0x0000006a006a7308 */ /* 0x000e620000000800 */
[C---:B------:R-:W-:Y:S07]  /*a320*/  HMMA.16816.F32.BF16 R80, R4.reuse, R8, R80 ;  /* 0x000000080450723c */ /* 0x040fee0000041850 */
        /* <DEDUP_REMOVED lines=8> */
[----:B----4-:R-:W-:Y:S01]  /*a3b0*/  HMMA.16816.F32.BF16 R72, R4, R16, R72 ;  /* 0x000000100448723c */ /* 0x010fe20000041848 */
[----:B------:R-:W-:Y:S01]  /*a3c0*/  FADD.FTZ R87, R87, R8 ;  /* 0x0000000857577221 */ /* 0x000fe20000010000 */
[----:B------:R-:W-:Y:S01]  /*a3d0*/  MUFU.EX2 R48, R48 ;  /* 0x0000003000307308 */ /* 0x000fe20000000800 */
[----:B------:R-:W-:Y:S01]  /*a3e0*/  FADD.FTZ R32, R32, R37 ;  /* 0x0000002520207221 */ /* 0x000fe20000010000 */
[----:B------:R-:W4:Y:S01]  /*a3f0*/  LDSM.16.MT88.4 R8, [R139+0x4c00] ;  /* 0x004c00008b08783b */ /* 0x000f220000004200 */
[----:B------:R-:W-:-:S02]  /*a400*/  FADD.FTZ R116, R116, R87 ;  /* 0x0000005774747221 */ /* 0x000fc40000010000 */
[----:B------:R-:W-:Y:S01]  /*a410*/  FADD.FTZ R33, R33, R32 ;  /* 0x0000002021217221 */ /* 0x000fe20000010000 */
[----:B------:R-:W-:Y:S01]  /*a420*/  HMMA.16816.F32.BF16 R68, R4, R18, R68 ;  /* 0x000000120444723c */ /* 0x000fe20000041844 */
[----:B------:R-:W-:Y:S01]  /*a430*/  FADD.FTZ R95, R95, R116 ;  /* 0x000000745f5f7221 */ /* 0x000fe20000010000 */
[----:B------:R-:W5:Y:S01]  /*a440*/  MUFU.EX2 R45, R44 ;  /* 0x0000002c002d7308 */ /* 0x000f620000000800 */
[----:B------:R-:W-:Y:S02]  /*a450*/  FADD.FTZ R28, R28, R33 ;  /* 0x000000211c1c7221 */ /* 0x000fe40000010000 */
[----:B------:R-:W-:Y:S02]  /*a460*/  FADD.FTZ R118, R118, R95 ;  /* 0x0000005f76767221 */ /* 0x000fe40000010000 */
[----:B------:R-:W-:Y:S01]  /*a470*/  FADD.FTZ R27, R27, R28 ;  /* 0x0000001c1b1b7221 */ /* 0x000fe20000010000 */
[----:B-1----:R-:W-:Y:S01]  /*a480*/  F2FP.BF16.PACK_AB R4, R106, R93 ;  /* 0x0000005d6a04723e */ /* 0x002fe200000010ff */
[----:B------:R-:W-:Y:S01]  /*a490*/  FADD.FTZ R97, R97, R118 ;  /* 0x0000007661617221 */ /* 0x000fe20000010000 */
[----:B------:R-:W-:Y:S01]  /*a4a0*/  MUFU.EX2 R30, R30 ;  /* 0x0000001e001e7308 */ /* 0x000fe20000000800 */
[----:B------:R-:W-:Y:S01]  /*a4b0*/  FADD.FTZ R26, R26, R27 ;  /* 0x0000001b1a1a7221 */ /* 0x000fe20000010000 */
[----:B--2---:R-:W-:Y:S01]  /*a4c0*/  F2FP.BF16.PACK_AB R5, R39, R38 ;  /* 0x000000262705723e */ /* 0x004fe200000010ff */
[----:B------:R-:W-:-:S02]  /*a4d0*/  FADD.FTZ R97, R128, R97 ;  /* 0x0000006180617221 */ /* 0x000fc40000010000 */
[----:B------:R-:W-:Y:S02]  /*a4e0*/  FADD.FTZ R25, R25, R26 ;  /* 0x0000001a19197221 */ /* 0x000fe40000010000 */
[----:B------:R-:W-:Y:S01]  /*a4f0*/  FADD.FTZ R126, R126, R97 ;  /* 0x000000617e7e7221 */ /* 0x000fe20000010000 */
[----:B------:R-:W1:Y:S01]  /*a500*/  MUFU.EX2 R163, R163 ;  /* 0x000000a300a37308 */ /* 0x000e620000000800 */
[----:B------:R-:W-:Y:S01]  /*a510*/  FADD.FTZ R25, R24, R25 ;  /* 0x0000001918197221 */ /* 0x000fe20000010000 */
[----:B-----5:R-:W-:Y:S01]  /*a520*/  F2FP.BF16.PACK_AB R6, R45, R48 ;  /* 0x000000302d06723e */ /* 0x020fe200000010ff */
[----:B------:R-:W-:Y:S02]  /*a530*/  FADD.FTZ R126, R99, R126 ;  /* 0x0000007e637e7221 */ /* 0x000fe40000010000 */
[----:B------:R-:W-:Y:S02]  /*a540*/  FADD.FTZ R22, R22, R25 ;  /* 0x0000001916167221 */ /* 0x000fe40000010000 */
[----:B------:R-:W-:-:S02]  /*a550*/  FADD.FTZ R101, R101, R126 ;  /* 0x0000007e65657221 */ /* 0x000fc40000010000 */
        /* <DEDUP_REMOVED lines=8> */
[----:B------:R-:W-:Y:S01]  /*a5e0*/  FADD.FTZ R56, R56, R65 ;  /* 0x0000004138387221 */ /* 0x000fe20000010000 */
[C---:B---3--:R-:W-:Y:S01]  /*a5f0*/  HMMA.16816.F32.BF16 R80, R4.reuse, R12, R80 ;  /* 0x0000000c0450723c */ /* 0x048fe20000041850 */
        /* <DEDUP_REMOVED lines=9> */
[----:B----4-:R-:W-:Y:S01]  /*a690*/  HMMA.16816.F32.BF16 R72, R4, R8, R72 ;  /* 0x000000080448723c */ /* 0x010fe20000041848 */
[----:B------:R-:W-:Y:S02]  /*a6a0*/  FADD.FTZ R164, R45, R48 ;  /* 0x000000302da47221 */ /* 0x000fe40000010000 */
[----:B------:R-:W-:-:S05]  /*a6b0*/  FADD.FTZ R163, R163, R30 ;  /* 0x0000001ea3a37221 */ /* 0x000fca0000010000 */
        /* <DEDUP_REMOVED lines=65> */
.L_x_3803:
[----:B------:R-:W-:-:S05]  /*aad0*/  IMAD.MOV.U32 R11, RZ, RZ, c[0x0][0x1a0] ;  /* 0x00006800ff0b7624 */ /* 0x000fca00078e00ff */
[----:B------:R-:W-:-:S04]  /*aae0*/  LEA R11, -R11, RZ, 0x7 ;  /* 0x000000ff0b0b7211 */ /* 0x000fc800078e39ff */
[----:B------:R-:W-:Y:S02]  /*aaf0*/  SHF.R.S32.HI R4, RZ, 0x1f, R11 ;  /* 0x0000001fff047819 */ /* 0x000fe4000001140b */
.L_x_3804:
[----:B------:R-:W-:Y:S01]  /*ab00*/  ISETP.GE.AND P0, PT, R84, c[0x0][0x220], PT ;  /* 0x0000880054007a0c */ /* 0x000fe20003f06270 */
[----:B------:R-:W-:Y:S01]  /*ab10*/  IMAD.SHL.U32 R60, R158, 0x80, RZ ;  /* 0x000000809e3c7824 */ /* 0x000fe200078e00ff */
[----:B------:R-:W-:-:S04]  /*ab20*/  LEA R50, P5, R11, R50, 0x1 ;  /* 0x000000320b327211 */ /* 0x000fc800078a08ff */
[----:B------:R-:W-:Y:S02]  /*ab30*/  LEA.HI.X R165, R11, R165, R4, 0x1, P5 ;  /* 0x000000a50ba57211 */ /* 0x000fe400028f0c04 */
[----:B------:R-:W-:-:S05]  /*ab40*/  LOP3.LUT R64, R60, R3, RZ, 0xfc, !PT ;  /* 0x000000033c407212 */ /* 0x000fca00078efcff */
[----:B------:R-:W-:Y:S01]  /*ab50*/  @!P0 IMAD.MOV.U32 R9, RZ, RZ, c[0x0][0x1a0] ;  /* 0x00006800ff098624 */ /* 0x000fe200078e00ff */
[-C--:B------:R-:W-:Y:S01]  /*ab60*/  @!P0 IADD3 R6, P3, P1, R11, R114.reuse, R148 ;  /* 0x000000720b068210 */ /* 0x080fe2000797e094 */
[----:B------:R-:W-:Y:S01]  /*ab70*/  @!P0 IMAD.MOV.U32 R7, RZ, RZ, c[0x0][0x1a4] ;  /* 0x00006900ff078624 */ /* 0x000fe200078e00ff */
[----:B------:R-:W-:Y:S01]  /*ab80*/  @P0 STS [R159+0x3000], RZ ;  /* 0x003000ff9f000388 */ /* 0x000fe20000000800 */
[----:B------:R-:W-:Y:S01]  /*ab90*/  @!P0 IMAD.MOV.U32 R5, RZ, RZ, c[0x0][0x1a0] ;  /* 0x00006800ff058624 */ /* 0x000fe200078e00ff */
[C---:B------:R-:W-:Y:S01]  /*aba0*/  @!P0 LEA R8, P4, R9.reuse, R114, 0x6 ;  /* 0x0000007209088211 */ /* 0x040fe200078830ff */
[----:B------:R-:W-:Y:S01]  /*abb0*/  @!P0 IMAD.MOV.U32 R112, RZ, RZ, R114 ;  /* 0x000000ffff708224 */ /* 0x000fe200078e0072 */
[----:B------:R-:W-:Y:S01]  /*abc0*/  @P0 STS [R159+0x3004], RZ ;  /* 0x003004ff9f000388 */ /* 0x000fe20000000800 */
[----:B------:R-:W-:Y:S01]  /*abd0*/  @!P0 IMAD.MOV.U32 R10, RZ, RZ, c[0x0][0x1a4] ;  /* 0x00006900ff0a8624 */ /* 0x000fe200078e00ff */
[-C--:B------:R-:W-:Y:S01]  /*abe0*/  @!P0 LEA.HI.X R7, R9, R113.reuse, R7, 0x6, P4 ;  /* 0x0000007109078211 */ /* 0x080fe200020f3407 */
[----:B------:R-:W-:Y:S01]  /*abf0*/  @!P0 IMAD.WIDE.U32 R12, R5, 0x60, R112 ;  /* 0x00000060050c8825 */ /* 0x000fe200078e0070 */
[----:B------:R-:W-:Y:S01]  /*ac00*/  @!P0 IADD3.X R113, R4, R113, R147, P3, P1 ;  /* 0x0000007104718210 */ /* 0x000fe20001fe2493 */
[----:B------:R-:W-:Y:S01]  /*ac10*/  @P0 STS.64 [R159+0x3008], RZ ;  /* 0x003008ff9f000388 */ /* 0x000fe20000000a00 */
[C---:B------:R-:W-:Y:S01]  /*ac20*/  @!P0 IADD3 R8, P3, R11.reuse, R8, RZ ;  /* 0x000000080b088210 */ /* 0x040fe20007f7e0ff */
[----:B------:R-:W-:Y:S01]  /*ac30*/  @!P0 IMAD R5, R10, 0x60, RZ ;  /* 0x000000600a058824 */ /* 0x000fe200078e02ff */
[----:B------:R-:W-:Y:S01]  /*ac40*/  @!P0 IADD3 R9, P1, R11, R12, RZ ;  /* 0x0000000c0b098210 */ /* 0x000fe20007f3e0ff */
[----:B------:R-:W-:Y:S01]  /*ac50*/  @!P0 IMAD.MOV.U32 R51, RZ, RZ, R165 ;  /* 0x000000ffff338224 */ /* 0x000fe200078e00a5 */
[----:B------:R-:W-:Y:S01]  /*ac60*/  @!P0 LEA R16, P4, R6, c[0x0][0x170], 0x1 ;  /* 0x00005c0006108a11 */ /* 0x000fe200078808ff */
[----:B------:R-:W-:Y:S01]  /*ac70*/  @!P0 IMAD.X R7, R4, 0x1, R7, P3 ;  /* 0x0000000104078824 */ /* 0x000fe200018e0607 */
[----:B------:R-:W-:-:S02]  /*ac80*/  @!P0 LEA R18, P3, R8, c[0x0][0x170], 0x1 ;  /* 0x00005c0008128a11 */ /* 0x000fc400078608ff */
[----:B------:R-:W-:Y:S01]  /*ac90*/  @!P0 IADD3.X R12, R4, R13, R5, P1, !PT ;  /* 0x0000000d040c8210 */ /* 0x000fe20000ffe405 */
[----:B------:R-:W-:Y:S01]  /*aca0*/  @!PT LDS RZ, [RZ] ;  /* 0x00000000fffff984 */ /* 0x000fe20000000800 */
[----:B------:R-:W-:Y:S01]  /*acb0*/  @!PT LDS RZ, [RZ] ;  /* 0x00000000fffff984 */ /* 0x000fe20000000800 */
[----:B------:R-:W-:Y:S01]  /*acc0*/  @!PT LDS RZ, [RZ] ;  /* 0x00000000fffff984 */ /* 0x000fe20000000800 */
[----:B------:R1:W-:Y:S01]  /*acd0*/  @!P0 LDGSTS.E.BYPASS.LTC128B.128 [R159+0x3000], [R50.64] ;  /* 0x03000000329f8fae */ /* 0x0003e2000b901d46 */
[----:B------:R-:W-:Y:S02]  /*ace0*/  @!P0 LEA.HI.X R17, R6, c[0x0][0x174], R113, 0x1, P4 ;  /* 0x00005d0006118a11 */ /* 0x000fe400020f0c71 */
        /* <DEDUP_REMOVED lines=8> */
[----:B------:R-:W-:-:S03]  /*ad70*/  ISETP.GE.AND P1, PT, R46, 0x3, PT ;  /* 0x000000032e00780c */ /* 0x000fc60003f26270 */
        /* <DEDUP_REMOVED lines=12> */
[----:B------:R-:W-:Y:S04]  /*ae40*/  LDSM.16.M88.4 R20, [R143] ;  /* 0x000000008f14783b */ /* 0x000fe80000000200 */
[----:B------:R-:W-:Y:S04]  /*ae50*/  LDSM.16.M88.4 R12, [R141] ;  /* 0x000000008d0c783b */ /* 0x000fe80000000200 */
[----:B------:R-:W3:Y:S04]  /*ae60*/  LDSM.16.M88.4 R8, [R142+0x1400] ;  /* 0x001400008e08783b */ /* 0x000ee80000000200 */
[----:B--2---:R-:W2:Y:S04]  /*ae70*/  LDSM.16.M88.4 R16, [R138] ;  /* 0x000000008a10783b */ /* 0x004ea80000000200 */
[----:B------:R-:W0:Y:S01]  /*ae80*/  LDGDEPBAR ;  /* 0x00000000000079af */ /* 0x000e220000000000 */
[C---:B----4-:R-:W-:Y:S08]  /*ae90*/  HMMA.16816.F32.BF16 R32, R28.reuse, R4, RZ ;  /* 0x000000041c20723c */ /* 0x050ff000000418ff */
[C---:B------:R-:W-:Y:S08]  /*aea0*/  HMMA.16816.F32.BF16 R4, R28.reuse, R6, RZ ;  /* 0x000000061c04723c */ /* 0x040ff000000418ff */
[----:B---3--:R-:W-:Y:S08]  /*aeb0*/  HMMA.16816.F32.BF16 R24, R28, R8, RZ ;  /* 0x000000081c18723c */ /* 0x008ff000000418ff */
[C---:B------:R-:W-:Y:S08]  /*aec0*/  HMMA.16816.F32.BF16 R32, R20.reuse, R12, R32 ;  /* 0x0000000c1420723c */ /* 0x040ff00000041820 */
[----:B------:R-:W-:Y:S01]  /*aed0*/  HMMA.16816.F32.BF16 R4, R20, R14, R4 ;  /* 0x0000000e1404723c */ /* 0x000fe20000041804 */
[----:B------:R-:W3:Y:S07]  /*aee0*/  LDSM.16.M88.4 R12, [R142+0x1800] ;  /* 0x001800008e0c783b */ /* 0x000eee0000000200 */
[----:B------:R-:W-:Y:S08]  /*aef0*/  HMMA.16816.F32.BF16 R8, R28, R10, RZ ;  /* 0x0000000a1c08723c */ /* 0x000ff000000418ff */
[----:B------:R-:W-:Y:S01]  /*af00*/  FMUL.FTZ R32, R32, c[0x0][0x2ec] ;  /* 0x0000bb0020207a20 */ /* 0x000fe20000410000 */
[----:B--2---:R-:W-:Y:S01]  /*af10*/  HMMA.16816.F32.BF16 R24, R20, R16, R24 ;  /* 0x000000101418723c */ /* 0x004fe20000041818 */
[----:B------:R-:W-:-:S02]  /*af20*/  FMUL.FTZ R44, R33, c[0x0][0x2ec] ;  /* 0x0000bb00212c7a20 */ /* 0x000fc40000410000 */
[----:B------:R2:W-:Y:S01]  /*af30*/  MUFU.TANH R42, R32 ;  /* 0x00000020002a7308 */ /* 0x0005e20000002400 */
[----:B------:R-:W-:Y:S02]  /*af40*/  FMUL.FTZ R43, R34, c[0x0][0x2ec] ;  /* 0x0000bb00222b7a20 */ /* 0x000fe40000410000 */
[----:B------:R-:W-:Y:S02]  /*af50*/  FMUL.FTZ R45, R35, c[0x0][0x2ec] ;  /* 0x0000bb00232d7a20 */ /* 0x000fe40000410000 */
[----:B------:R-:W-:Y:S02]  /*af60*/  FMUL.FTZ R4, R4, c[0x0][0x2ec] ;  /* 0x0000bb0004047a20 */ /* 0x000fe40000410000 */
[----:B------:R-:W-:Y:S01]  /*af70*/  FMUL.FTZ R48, R5, c[0x0][0x2ec] ;  /* 0x0000bb0005307a20 */ /* 0x000fe20000410000 */
[----:B------:R-:W-:Y:S01]  /*af80*/  MUFU.TANH R44, R44 ;  /* 0x0000002c002c7308 */ /* 0x000fe20000002400 */
[----:B------:R-:W-:Y:S02]  /*af90*/  FMUL.FTZ R49, R6, c[0x0][0x2ec] ;  /* 0x0000bb0006317a20 */ /* 0x000fe40000410000 */
[----:B------:R-:W-:Y:S01]  /*afa0*/  FMUL.FTZ R170, R7, c[0x0][0x2ec] ;  /* 0x0000bb0007aa7a20 */ /* 0x000fe20000410000 */
[----:B------:R-:W-:Y:S04]  /*afb0*/  HMMA.16816.F32.BF16 R8, R20, R18, R8 ;  /* 0x000000121408723c */ /* 0x000fe80000041808 */
[----:B------:R4:W-:Y:S01]  /*afc0*/  MUFU.TANH R47, R4 ;  /* 0x00000004002f7308 */ /* 0x0009e20000002400 */
[----:B--2---:R-:W2:Y:S03]  /*afd0*/  LDSM.16.M88.4 R32, [R137] ;  /* 0x000000008920783b */ /* 0x004ea60000000200 */
[----:B---3--:R-:W-:Y:S01]  /*afe0*/  HMMA.16816.F32.BF16 R16, R28, R12, RZ ;  /* 0x0000000c1c10723c */ /* 0x008fe200000418ff */
[----:B------:R-:W-:-:S02]  /*aff0*/  FMUL.FTZ R24, R24, c[0x0][0x2ec] ;  /* 0x0000bb0018187a20 */ /* 0x000fc40000410000 */
[----:B-1----:R-:W-:Y:S01]  /*b000*/  FMUL.FTZ R51, R25, c[0x0][0x2ec] ;  /* 0x0000bb0019337a20 */ /* 0x002fe20000410000 */
[----:B------:R-:W1:Y:S01]  /*b010*/  MUFU.TANH R45, R45 ;  /* 0x0000002d002d7308 */ /* 0x000e620000002400 */
[----:B------:R-:W-:Y:S02]  /*b020*/  FMUL.FTZ R168, R26, c[0x0][0x2ec] ;  /* 0x0000bb001aa87a20 */ /* 0x000fe40000410000 */
[----:B------:R-:W-:Y:S01]  /*b030*/  FMUL.FTZ R166, R27, c[0x0][0x2ec] ;  /* 0x0000bb001ba67a20 */ /* 0x000fe20000410000 */
[----:B------:R-:W-:Y:S01]  /*b040*/  HMMA.16816.F32.BF16 R12, R28, R14, RZ ;  /* 0x0000000e1c0c723c */ /* 0x000fe200000418ff */
[----:B----4-:R-:W3:Y:S03]  /*b050*/  LDSM.16.M88.4 R4, [R142+0x1c00] ;  /* 0x001c00008e04783b */ /* 0x010ee60000000200 */
[----:B------:R4:W-:Y:S04]  /*b060*/  MUFU.TANH R52, R24 ;  /* 0x0000001800347308 */ /* 0x0009e80000002400 */
[----:B------:R-:W-:-:S02]  /*b070*/  FMUL.FTZ R59, R8, c[0x0][0x2ec] ;  /* 0x0000bb00083b7a20 */ /* 0x000fc40000410000 */
[----:B------:R-:W-:Y:S02]  /*b080*/  FMUL.FTZ R53, R9, c[0x0][0x2ec] ;  /* 0x0000bb0009357a20 */ /* 0x000fe40000410000 */
[----:B------:R-:W-:Y:S01]  /*b090*/  FMUL.FTZ R162, R10, c[0x0][0x2ec] ;  /* 0x0000bb000aa27a20 */ /* 0x000fe20000410000 */
[----:B------:R-:W5:Y:S01]  /*b0a0*/  MUFU.TANH R49, R49 ;  /* 0x0000003100317308 */ /* 0x000f620000002400 */
[----:B------:R-:W-:Y:S01]  /*b0b0*/  FMUL.FTZ R58, R11, c[0x0][0x2ec] ;  /* 0x0000bb000b3a7a20 */ /* 0x000fe20000410000 */
[----:B----4-:R-:W4:Y:S06]  /*b0c0*/  LDSM.16.M88.4 R24, [R136] ;  /* 0x000000008818783b */ /* 0x010f2c0000000200 */
[----:B------:R-:W-:Y:S01]  /*b0d0*/  MUFU.TANH R48, R48 ;  /* 0x0000003000307308 */ /* 0x000fe20000002400 */
[C---:B--2---:R-:W-:Y:S07]  /*b0e0*/  HMMA.16816.F32.BF16 R16, R20.reuse, R32, R16 ;  /* 0x000000201410723c */ /* 0x044fee0000041810 */
[----:B------:R-:W-:Y:S01]  /*b0f0*/  MUFU.TANH R170, R170 ;  /* 0x000000aa00aa7308 */ /* 0x000fe20000002400 */
[----:B------:R-:W-:Y:S01]  /*b100*/  HMMA.16816.F32.BF16 R12, R20, R34, R12 ;  /* 0x00000022140c723c */ /* 0x000fe2000004180c */
[----:B------:R-:W2:Y:S06]  /*b110*/  LDSM.16.M88.4 R32, [R142+0x2000] ;  /* 0x002000008e20783b */ /* 0x000eac0000000200 */
[----:B------:R-:W1:Y:S01]  /*b120*/  MUFU.TANH R168, R168 ;  /* 0x000000a800a87308 */ /* 0x000e620000002400 */
[C---:B---3--:R-:W-:Y:S07]  /*b130*/  HMMA.16816.F32.BF16 R8, R28.reuse, R4, RZ ;  /* 0x000000041c08723c */ /* 0x048fee00000418ff */
[----:B------:R-:W3:Y:S01]  /*b140*/  MUFU.TANH R51, R51 ;  /* 0x0000003300337308 */ /* 0x000ee20000002400 */
[----:B------:R-:W-:Y:S01]  /*b150*/  HMMA.16816.F32.BF16 R4, R28, R6, RZ ;  /* 0x000000061c04723c */ /* 0x000fe200000418ff */
[----:B------:R-:W-:-:S06]  /*b160*/  FMUL.FTZ R16, R16, c[0x0][0x2ec] ;  /* 0x0000bb0010107a20 */ /* 0x000fcc0000410000 */
        /* <DEDUP_REMOVED lines=9> */
[C---:B----4-:R-:W-:Y:S02]  /*b200*/  HMMA.16816.F32.BF16 R8, R20.reuse, R24, R8 ;  /* 0x000000181408723c */ /* 0x050fe40000041808 */
[----:B------:R-:W4:Y:S06]  /*b210*/  MUFU.TANH R59, R59 ;  /* 0x0000003b003b7308 */ /* 0x000f2c0000002400 */
[----:B------:R-:W-:Y:S01]  /*b220*/  HMMA.16816.F32.BF16 R4, R20, R26, R4 ;  /* 0x0000001a1404723c */ /* 0x000fe20000041804 */
[----:B------:R-:W3:Y:S01]  /*b230*/  LDSM.16.M88.4 R24, [R142+0x2400] ;  /* 0x002400008e18783b */ /* 0x000ee20000000200 */
[----:B------:R-:W3:Y:S03]  /*b240*/  MUFU.TANH R162, R162 ;  /* 0x000000a200a27308 */ /* 0x000ee60000002400 */
[----:B-1----:R-:W1:Y:S03]  /*b250*/  LDSM.16.M88.4 R16, [R91] ;  /* 0x000000005b10783b */ /* 0x002e660000000200 */
[C---:B--2---:R-:W-:Y:S02]  /*b260*/  HMMA.16816.F32.BF16 R12, R28.reuse, R32, RZ ;  /* 0x000000201c0c723c */ /* 0x044fe400000418ff */
[----:B------:R-:W2:Y:S06]  /*b270*/  MUFU.TANH R53, R53 ;  /* 0x0000003500357308 */ /* 0x000eac0000002400 */
        /* <DEDUP_REMOVED lines=8> */
[----:B------:R2:W-:Y:S01]  /*b300*/  MUFU.TANH R62, R8 ;  /* 0x00000008003e7308 */ /* 0x0005e20000002400 */
[----:B------:R-:W-:Y:S02]  /*b310*/  FMUL.FTZ R6, R6, c[0x0][0x2ec] ;  /* 0x0000bb0006067a20 */ /* 0x000fe40000410000 */
[----:B------:R-:W-:-:S05]  /*b320*/  FMUL.FTZ R7, R7, c[0x0][0x2ec] ;  /* 0x0000bb0007077a20 */ /* 0x000fca0000410000 */
[----:B------:R-:W-:Y:S01]  /*b330*/  MUFU.TANH R66, R4 ;  /* 0x0000000400427308 */ /* 0x000fe20000002400 */
[----:B---3--:R-:W-:Y:S01]  /*b340*/  HMMA.16816.F32.BF16 R36, R28, R24, RZ ;  /* 0x000000181c24723c */ /* 0x008fe200000418ff */
[----:B--2---:R-:W2:Y:S06]  /*b350*/  LDSM.16.M88.4 R8, [R90] ;  /* 0x000000005a08783b */ /* 0x004eac0000000200 */
[----:B------:R-:W-:Y:S01]  /*b360*/  MUFU.TANH R65, R5 ;  /* 0x0000000500417308 */ /* 0x000fe20000002400 */
[C---:B-1----:R-:W-:Y:S07]  /*b370*/  HMMA.16816.F32.BF16 R12, R20.reuse, R16, R12 ;  /* 0x00000010140c723c */ /* 0x042fee000004180c */
[----:B------:R-:W-:Y:S01]  /*b380*/  MUFU.TANH R126, R6 ;  /* 0x00000006007e7308 */ /* 0x000fe20000002400 */
[----:B------:R-:W-:Y:S01]  /*b390*/  LOP3.LUT R16, R60, 0x18, R3, 0xfe, !PT ;  /* 0x000000183c107812 */ /* 0x000fe200078efe03 */
[----:B------:R-:W-:Y:S06]  /*b3a0*/  HMMA.16816.F32.BF16 R32, R20, R18, R32 ;  /* 0x000000121420723c */ /* 0x000fec0000041820 */
[----:B------:R1:W-:Y:S02]  /*b3b0*/  MUFU.TANH R120, R7 ;  /* 0x0000000700787308 */ /* 0x0003e40000002400 */
[----:B------:R-:W-:Y:S06]  /*b3c0*/  HMMA.16816.F32.BF16 R24, R28, R26, RZ ;  /* 0x0000001a1c18723c */ /* 0x000fec00000418ff */
[----:B------:R-:W-:Y:S01]  /*b3d0*/  MUFU.TANH R57, R57 ;  /* 0x0000003900397308 */ /* 0x000fe20000002400 */
[----:B------:R-:W-:-:S02]  /*b3e0*/  FMUL.FTZ R12, R12, c[0x0][0x2ec] ;  /* 0x0000bb000c0c7a20 */ /* 0x000fc40000410000 */
[----:B------:R-:W-:Y:S01]  /*b3f0*/  FMUL.FTZ R13, R13, c[0x0][0x2ec] ;  /* 0x0000bb000d0d7a20 */ /* 0x000fe20000410000 */
[----:B-1----:R-:W1:Y:S01]  /*b400*/  LDSM.16.M88.4 R4, [R142+0x2800] ;  /* 0x002800008e04783b */ /* 0x002e620000000200 */
[----:B------:R-:W-:-:S03]  /*b410*/  FMUL.FTZ R14, R14, c[0x0][0x2ec] ;  /* 0x0000bb000e0e7a20 */ /* 0x000fc60000410000 */
[----:B------:R-:W-:Y:S01]  /*b420*/  MUFU.TANH R87, R12 ;  /* 0x0000000c00577308 */ /* 0x000fe20000002400 */
[----:B------:R-:W-:Y:S02]  /*b430*/  FMUL.FTZ R15, R15, c[0x0][0x2ec] ;  /* 0x0000bb000f0f7a20 */ /* 0x000fe40000410000 */
[----:B------:R-:W-:Y:S01]  /*b440*/  FMUL.FTZ R33, R33, c[0x0][0x2ec] ;  /* 0x0000bb0021217a20 */ /* 0x000fe20000410000 */
[----:B--2---:R-:W-:Y:S01]  /*b450*/  HMMA.16816.F32.BF16 R36, R20, R8, R36 ;  /* 0x000000081424723c */ /* 0x004fe20000041824 */
[----:B------:R-:W-:-:S03]  /*b460*/  FMUL.FTZ R35, R35, c[0x0][0x2ec] ;  /* 0x0000bb0023237a20 */ /* 0x000fc60000410000 */
[----:B------:R-:W-:Y:S01]  /*b470*/  MUFU.TANH R67, R13 ;  /* 0x0000000d00437308 */ /* 0x000fe20000002400 */
[----:B------:R-:W-:Y:S02]  /*b480*/  FMUL.FTZ R34, R34, c[0x0][0x2ec] ;  /* 0x0000bb0022227a20 */ /* 0x000fe40000410000 */
[----:B------:R-:W-:Y:S01]  /*b490*/  FMUL.FTZ R32, R32, c[0x0][0x2ec] ;  /* 0x0000bb0020207a20 */ /* 0x000fe20000410000 */
[----:B------:R-:W-:Y:S01]  /*b4a0*/  LOP3.LUT R8, R60, 0x8, R3, 0xfe, !PT ;  /* 0x000000083c087812 */ /* 0x000fe200078efe03 */
[----:B------:R-:W-:Y:S01]  /*b4b0*/  HMMA.16816.F32.BF16 R24, R20, R10, R24 ;  /* 0x0000000a1418723c */ /* 0x000fe20000041818 */
[----:B------:R-:W-:Y:S02]  /*b4c0*/  IADD3 R9, R64, 0x1, RZ ;  /* 0x0000000140097810 */ /* 0x000fe40007ffe0ff */
[----:B------:R-:W-:Y:S01]  /*b4d0*/  MUFU.TANH R124, R14 ;  /* 0x0000000e007c7308 */ /* 0x000fe20000002400 */
[C---:B------:R-:W-:Y:S02]  /*b4e0*/  ISETP.GE.AND P6, PT, R8.reuse, R40, PT ;  /* 0x000000280800720c */ /* 0x040fe40003fc6270 */
[----:B------:R-:W-:-:S02]  /*b4f0*/  ISETP.GE.AND P4, PT, R8, R41, PT ;  /* 0x000000290800720c */ /* 0x000fc40003f86270 */
[C---:B------:R-:W-:Y:S02]  /*b500*/  ISETP.GE.AND P5, PT, R9.reuse, R40, PT ;  /* 0x000000280900720c */ /* 0x040fe40003fa6270 */
[-C--:B------:R-:W-:Y:S01]  /*b510*/  ISETP.GE.AND P3, PT, R9, R41.reuse, PT ;  /* 0x000000290900720c */ /* 0x080fe20003f66270 */
[----:B------:R2:W-:Y:S01]  /*b520*/  MUFU.TANH R118, R15 ;  /* 0x0000000f00767308 */ /* 0x0005e20000002400 */
[----:B------:R-:W-:Y:S02]  /*b530*/  LOP3.LUT R8, R60, 0x10, R3, 0xfe, !PT ;  /* 0x000000103c087812 */ /* 0x000fe400078efe03 */
[----:B------:R-:W-:Y:S02]  /*b540*/  FSEL R100, R45, -INF , !P3 ;  /* 0xff8000002d647808 */ /* 0x000fe40005800000 */
[----:B------:R-:W-:Y:S01]  /*b550*/  ISETP.GE.AND P3, PT, R8, R41, PT ;  /* 0x000000290800720c */ /* 0x000fe20003f66270 */
[----:B------:R-:W-:Y:S01]  /*b560*/  FMUL.FTZ R38, R38, c[0x0][0x2ec] ;  /* 0x0000bb0026267a20 */ /* 0x000fe20000410000 */
[----:B------:R-:W-:Y:S01]  /*b570*/  FSEL R47, R47, -INF , !P6 ;  /* 0xff8000002f2f7808 */ /* 0x000fe20007000000 */
[----:B------:R3:W-:Y:S01]  /*b580*/  MUFU.TANH R92, R33 ;  /* 0x00000021005c7308 */ /* 0x0007e20000002400 */
[----:B-----5:R-:W-:Y:S01]  /*b590*/  FSEL R172, R49, -INF , !P4 ;  /* 0xff80000031ac7808 */ /* 0x020fe20006000000 */
[----:B------:R-:W-:Y:S01]  /*b5a0*/  FMUL.FTZ R39, R39, c[0x0][0x2ec] ;  /* 0x0000bb0027277a20 */ /* 0x000fe20000410000 */
[----:B------:R-:W-:Y:S01]  /*b5b0*/  FSEL R168, R168, -INF , !P3 ;  /* 0xff800000a8a87808 */ /* 0x000fe20005800000 */
[----:B------:R-:W-:-:S02]  /*b5c0*/  FMUL.FTZ R36, R36, c[0x0][0x2ec] ;  /* 0x0000bb0024247a20 */ /* 0x000fc40000410000 */
[----:B------:R-:W-:Y:S01]  /*b5d0*/  FMUL.FTZ R24, R24, c[0x0][0x2ec] ;  /* 0x0000bb0018187a20 */ /* 0x000fe20000410000 */
[----:B--2---:R-:W2:Y:S01]  /*b5e0*/  LDSM.16.M88.4 R12, [R88] ;  /* 0x00000000580c783b */ /* 0x004ea20000000200 */
[----:B------:R5:W-:Y:S01]  /*b5f0*/  MUFU.TANH R116, R35 ;  /* 0x0000002300747308 */ /* 0x000be20000002400 */
[----:B------:R-:W-:Y:S02]  /*b600*/  FMUL.FTZ R25, R25, c[0x0][0x2ec] ;  /* 0x0000bb0019197a20 */ /* 0x000fe40000410000 */
[----:B------:R-:W-:Y:S02]  /*b610*/  FMUL.FTZ R112, R26, c[0x0][0x2ec] ;  /* 0x0000bb001a707a20 */ /* 0x000fe40000410000 */
[----:B------:R-:W-:Y:S01]  /*b620*/  FMUL.FTZ R110, R27, c[0x0][0x2ec] ;  /* 0x0000bb001b6e7a20 */ /* 0x000fe20000410000 */
[----:B---3--:R-:W-:Y:S01]  /*b630*/  FSEL R33, R44, -INF , !P5 ;  /* 0xff8000002c217808 */ /* 0x008fe20006800000 */
[----:B------:R-:W-:Y:S01]  /*b640*/  FMUL.FTZ R44, R37, c[0x0][0x2ec] ;  /* 0x0000bb00252c7a20 */ /* 0x000fe20000410000 */
[----:B------:R-:W-:Y:S01]  /*b650*/  ISETP.GE.AND P5, PT, R8, R40, PT ;  /* 0x000000280800720c */ /* 0x000fe20003fa6270 */
[----:B------:R3:W-:Y:S01]  /*b660*/  MUFU.TANH R122, R34 ;  /* 0x00000022007a7308 */ /* 0x0007e20000002400 */
[----:B------:R-:W-:-:S02]  /*b670*/  IADD3 R8, R64, 0x9, RZ ;  /* 0x0000000940087810 */ /* 0x000fc40007ffe0ff */
[----:B------:R-:W-:Y:S02]  /*b680*/  FSEL R37, R52, -INF , !P5 ;  /* 0xff80000034257808 */ /* 0x000fe40006800000 */
[CC--:B------:R-:W-:Y:S02]  /*b690*/  ISETP.GE.AND P6, PT, R8.reuse, R40.reuse, PT ;  /* 0x000000280800720c */ /* 0x0c0fe40003fc6270 */
[----:B------:R-:W-:Y:S01]  /*b6a0*/  ISETP.GE.AND P4, PT, R8, R41, PT ;  /* 0x000000290800720c */ /* 0x000fe20003f86270 */
[----:B------:R-:W2:Y:S01]  /*b6b0*/  MUFU.TANH R63, R63 ;  /* 0x0000003f003f7308 */ /* 0x000ea20000002400 */
[----:B-----5:R-:W-:Y:S01]  /*b6c0*/  FSEL R35, R48, -INF , !P6 ;  /* 0xff80000030237808 */ /* 0x020fe20007000000 */
[----:B-1----:R-:W-:Y:S01]  /*b6d0*/  HMMA.16816.F32.BF16 R8, R28, R4, RZ ;  /* 0x000000041c08723c */ /* 0x002fe200000418ff */
[----:B------:R-:W-:Y:S02]  /*b6e0*/  FSEL R170, R170, -INF , !P4 ;  /* 0xff800000aaaa7808 */ /* 0x000fe40006000000 */
[----:B------:R-:W-:-:S02]  /*b6f0*/  ISETP.GE.AND P6, PT, R16, R40, PT ;  /* 0x000000281000720c */ /* 0x000fc40003fc6270 */
[-C--:B------:R-:W-:Y:S01]  /*b700*/  ISETP.GE.AND P4, PT, R16, R41.reuse, PT ;  /* 0x000000291000720c */ /* 0x080fe20003f86270 */
[----:B------:R-:W1:Y:S01]  /*b710*/  MUFU.TANH R132, R132 ;  /* 0x0000008400847308 */ /* 0x000e620000002400 */
[----:B------:R-:W-:Y:S01]  /*b720*/  IADD3 R5, R64, 0x11, RZ ;  /* 0x0000001140057810 */ /* 0x000fe20007ffe0ff */
[----:B------:R-:W5:Y:S01]  /*b730*/  LDSM.16.M88.4 R16, [R142+0x2c00] ;  /* 0x002c00008e10783b */ /* 0x000f620000000200 */
[----:B------:R-:W-:Y:S02]  /*b740*/  LOP3.LUT R4, R60, 0x20, R3, 0xfe, !PT ;  /* 0x000000203c047812 */ /* 0x000fe400078efe03 */
[C---:B------:R-:W-:Y:S02]  /*b750*/  ISETP.GE.AND P5, PT, R5.reuse, R40, PT ;  /* 0x000000280500720c */ /* 0x040fe40003fa6270 */
[----:B------:R-:W-:Y:S01]  /*b760*/  ISETP.GE.AND P3, PT, R5, R41, PT ;  /* 0x000000290500720c */ /* 0x000fe20003f66270 */
[----:B------:R-:W-:Y:S01]  /*b770*/  MUFU.TANH R54, R54 ;  /* 0x0000003600367308 */ /* 0x000fe20000002400 */
[----:B------:R-:W-:-:S02]  /*b780*/  IADD3 R5, R64, 0x19, RZ ;  /* 0x0000001940057810 */ /* 0x000fc40007ffe0ff */
[----:B------:R-:W-:Y:S02]  /*b790*/  FSEL R51, R51, -INF , !P5 ;  /* 0xff80000033337808 */ /* 0x000fe40006800000 */
[----:B------:R-:W-:Y:S02]  /*b7a0*/  FSEL R166, R166, -INF , !P3 ;  /* 0xff800000a6a67808 */ /* 0x000fe40005800000 */
[----:B----4-:R-:W-:Y:S01]  /*b7b0*/  FSEL R59, R59, -INF , !P6 ;  /* 0xff8000003b3b7808 */ /* 0x010fe20007000000 */
[----:B------:R-:W4:Y:S01]  /*b7c0*/  MUFU.TANH R160, R160 ;  /* 0x000000a000a07308 */ /* 0x000f220000002400 */
[----:B------:R-:W-:Y:S01]  /*b7d0*/  FSEL R162, R162, -INF , !P4 ;  /* 0xff800000a2a27808 */ /* 0x000fe20006000000 */
[----:B--2---:R-:W-:Y:S01]  /*b7e0*/  HMMA.16816.F32.BF16 R8, R20, R12, R8 ;  /* 0x0000000c1408723c */ /* 0x004fe20000041808 */
[C---:B------:R-:W-:Y:S02]  /*b7f0*/  ISETP.GE.AND P5, PT, R4.reuse, R40, PT ;  /* 0x000000280400720c */ /* 0x040fe40003fa6270 */
[----:B------:R-:W-:-:S02]  /*b800*/  ISETP.GE.AND P3, PT, R4, R41, PT ;  /* 0x000000290400720c */ /* 0x000fc40003f66270 */
[CC--:B------:R-:W-:Y:S01]  /*b810*/  ISETP.GE.AND P6, PT, R5.reuse, R40.reuse, PT ;  /* 0x000000280500720c */ /* 0x0c0fe20003fc6270 */
[----:B------:R-:W2:Y:S01]  /*b820*/  MUFU.TANH R56, R56 ;  /* 0x0000003800387308 */ /* 0x000ea20000002400 */
[----:B------:R-:W-:Y:S02]  /*b830*/  ISETP.GE.AND P4, PT, R5, R41, PT ;  /* 0x000000290500720c */ /* 0x000fe40003f86270 */
[----:B------:R-:W-:Y:S02]  /*b840*/  LOP3.LUT R4, R60, 0x28, R3, 0xfe, !PT ;  /* 0x000000283c047812 */ /* 0x000fe400078efe03 */
[----:B------:R-:W-:Y:S02]  /*b850*/  FSEL R53, R53, -INF , !P6 ;  /* 0xff80000035357808 */ /* 0x000fe40007000000 */
[----:B---3--:R-:W-:Y:S01]  /*b860*/  FSEL R34, R58, -INF , !P4 ;  /* 0xff8000003a227808 */ /* 0x008fe20006000000 */
[----:B------:R-:W3:Y:S01]  /*b870*/  MUFU.TANH R134, R134 ;  /* 0x0000008600867308 */ /* 0x000ee20000002400 */
[----:B------:R-:W-:-:S02]  /*b880*/  ISETP.GE.AND P6, PT, R4, R40, PT ;  /* 0x000000280400720c */ /* 0x000fc40003fc6270 */
[----:B------:R-:W-:Y:S02]  /*b890*/  ISETP.GE.AND P4, PT, R4, R41, PT ;  /* 0x000000290400720c */ /* 0x000fe40003f86270 */
[----:B------:R-:W-:Y:S01]  /*b8a0*/  HMMA.16816.F32.BF16 R4, R28, R6, RZ ;  /* 0x000000061c04723c */ /* 0x000fe200000418ff */
[----:B------:R-:W-:Y:S02]  /*b8b0*/  IADD3 R12, R64, 0x21, RZ ;  /* 0x00000021400c7810 */ /* 0x000fe40007ffe0ff */
[----:B------:R-:W-:Y:S01]  /*b8c0*/  MUFU.TANH R114, R38 ;  /* 0x0000002600727308 */ /* 0x000fe20000002400 */
[----:B------:R-:W-:Y:S01]  /*b8d0*/  FSEL R49, R63, -INF , !P6 ;  /* 0xff8000003f317808 */ /* 0x000fe20007000000 */
[----:B------:R-:W-:Y:S01]  /*b8e0*/  FMUL.FTZ R98, R11, c[0x0][0x2ec] ;  /* 0x0000bb000b627a20 */ /* 0x000fe20000410000 */
[----:B-1----:R-:W-:Y:S01]  /*b8f0*/  FSEL R132, R132, -INF , !P4 ;  /* 0xff80000084847808 */ /* 0x002fe20006000000 */
[----:B------:R-:W-:Y:S01]  /*b900*/  FMUL.FTZ R48, R9, c[0x0][0x2ec] ;  /* 0x0000bb0009307a20 */ /* 0x000fe20000410000 */
[--C-:B------:R-:W-:Y:S01]  /*b910*/  LOP3.LUT R13, R60, 0x30, R3.reuse, 0xfe, !PT ;  /* 0x000000303c0d7812 */ /* 0x100fe200078efe03 */
[----:B------:R-:W-:Y:S01]  /*b920*/  FMUL.FTZ R102, R10, c[0x0][0x2ec] ;  /* 0x0000bb000a667a20 */ /* 0x000fe20000410000 */
[C-C-:B------:R-:W-:Y:S01]  /*b930*/  LOP3.LUT R52, R60.reuse, 0x40, R3.reuse, 0xfe, !PT ;  /* 0x000000403c347812 */ /* 0x140fe200078efe03 */
[----:B------:R-:W-:Y:S01]  /*b940*/  MUFU.TANH R38, R24 ;  /* 0x0000001800267308 */ /* 0x000fe20000002400 */
[----:B------:R-:W-:Y:S01]  /*b950*/  LOP3.LUT R10, R60, 0x48, R3, 0xfe, !PT ;  /* 0x000000483c0a7812 */ /* 0x000fe200078efe03 */
[----:B------:R-:W-:-:S06]  /*b960*/  FMUL.FTZ R8, R8, c[0x0][0x2ec] ;  /* 0x0000bb0008087a20 */ /* 0x000fcc0000410000 */
[----:B------:R1:W-:Y:S05]  /*b970*/  MUFU.TANH R46, R25 ;  /* 0x00000019002e7308 */ /* 0x0003ea0000002400 */
[----:B------:R-:W-:Y:S03]  /*b980*/  HMMA.16816.F32.BF16 R4, R20, R14, R4 ;  /* 0x0000000e1404723c */ /* 0x000fe60000041804 */
[----:B------:R2:W-:Y:S01]  /*b990*/  MUFU.TANH R89, R32 ;  /* 0x0000002000597308 */ /* 0x0005e20000002400 */
[----:B-1----:R-:W1:Y:S07]  /*b9a0*/  LDSM.16.M88.4 R24, [R86] ;  /* 0x000000005618783b */ /* 0x002e6e0000000200 */
[----:B------:R3:W-:Y:S01]  /*b9b0*/  MUFU.TANH R104, R39 ;  /* 0x0000002700687308 */ /* 0x0007e20000002400 */
[----:B------:R-:W-:-:S04]  /*b9c0*/  DEPBAR.LE SB0, 0x0 ;  /* 0x000080000000791a */ /* 0x000fc80000000000 */
[----:B--2---:R-:W-:-:S03]  /*b9d0*/  FSEL R32, R57, -INF , !P3 ;  /* 0xff80000039207808 */ /* 0x004fc60005800000 */
[----:B------:R-:W2:Y:S01]  /*b9e0*/  MUFU.TANH R130, R130 ;  /* 0x0000008200827308 */ /* 0x000ea20000002400 */
[----:B------:R-:W-:-:S04]  /*b9f0*/  ISETP.GE.AND P3, PT, R12, R41, PT ;  /* 0x000000290c00720c */ /* 0x000fc80003f66270 */
[----:B------:R-:W-:Y:S01]  /*ba00*/  FMUL.FTZ R94, R6, c[0x0][0x2ec] ;  /* 0x0000bb00065e7a20 */ /* 0x000fe20000410000 */
[----:B----4-:R-:W-:Y:S01]  /*ba10*/  FSEL R160, R160, -INF , !P3 ;  /* 0xff800000a0a07808 */ /* 0x010fe20005800000 */
[----:B------:R-:W-:Y:S01]  /*ba20*/  FMUL.FTZ R107, R5, c[0x0][0x2ec] ;  /* 0x0000bb00056b7a20 */ /* 0x000fe20000410000 */
[----:B------:R-:W-:Y:S01]  /*ba30*/  ISETP.GE.AND P3, PT, R13, R41, PT ;  /* 0x000000290d00720c */ /* 0x000fe20003f66270 */
[----:B------:R-:W4:Y:S01]  /*ba40*/  MUFU.TANH R61, R61 ;  /* 0x0000003d003d7308 */ /* 0x000f220000002400 */
[----:B---3--:R-:W-:Y:S02]  /*ba50*/  FSEL R39, R55, -INF , !P5 ;  /* 0xff80000037277808 */ /* 0x008fe40006800000 */
[-C--:B------:R-:W-:Y:S02]  /*ba60*/  ISETP.GE.AND P5, PT, R12, R40.reuse, PT ;  /* 0x000000280c00720c */ /* 0x080fe40003fa6270 */
[----:B------:R-:W-:Y:S02]  /*ba70*/  IADD3 R12, R64, 0x29, RZ ;  /* 0x00000029400c7810 */ /* 0x000fe40007ffe0ff */
[----:B------:R-:W-:Y:S01]  /*ba80*/  FSEL R45, R54, -INF , !P5 ;  /* 0xff800000362d7808 */ /* 0x000fe20006800000 */
[----:B------:R-:W3:Y:S01]  /*ba90*/  MUFU.TANH R128, R128 ;  /* 0x0000008000807308 */ /* 0x000ee20000002400 */
[----:B------:R-:W-:-:S02]  /*baa0*/  ISETP.GE.AND P6, PT, R12, R40, PT ;  /* 0x000000280c00720c */ /* 0x000fc40003fc6270 */
[----:B------:R-:W-:Y:S02]  /*bab0*/  ISETP.GE.AND P4, PT, R12, R41, PT ;  /* 0x000000290c00720c */ /* 0x000fe40003f86270 */
[----:B------:R-:W-:Y:S02]  /*bac0*/  LOP3.LUT R12, R60, 0x38, R3, 0xfe, !PT ;  /* 0x000000383c0c7812 */ /* 0x000fe400078efe03 */
[----:B------:R-:W-:Y:S01]  /*bad0*/  FSEL R93, R56, -INF , !P6 ;  /* 0xff800000385d7808 */ /* 0x000fe20007000000 */
[----:B------:R-:W1:Y:S01]  /*bae0*/  MUFU.TANH R36, R36 ;  /* 0x0000002400247308 */ /* 0x000e620000002400 */
[----:B------:R-:W-:Y:S02]  /*baf0*/  FSEL R134, R134, -INF , !P4 ;  /* 0xff80000086867808 */ /* 0x000fe40006000000 */
[-C--:B------:R-:W-:Y:S02]  /*bb00*/  ISETP.GE.AND P5, PT, R13, R40.reuse, PT ;  /* 0x000000280d00720c */ /* 0x080fe40003fa6270 */
[----:B------:R-:W-:-:S02]  /*bb10*/  ISETP.GE.AND P6, PT, R12, R40, PT ;  /* 0x000000280c00720c */ /* 0x000fc40003fc6270 */
[----:B------:R-:W-:Y:S01]  /*bb20*/  ISETP.GE.AND P4, PT, R12, R41, PT ;  /* 0x000000290c00720c */ /* 0x000fe20003f86270 */
[----:B------:R-:W1:Y:S01]  /*bb30*/  MUFU.TANH R44, R44 ;  /* 0x0000002c002c7308 */ /* 0x000e620000002400 */
[----:B-----5:R-:W-:Y:S01]  /*bb40*/  HMMA.16816.F32.BF16 R12, R28, R16, RZ ;  /* 0x000000101c0c723c */ /* 0x020fe200000418ff */
[----:B------:R-:W-:Y:S01]  /*bb50*/  FSEL R11, R66, -INF , !P6 ;  /* 0xff800000420b7808 */ /* 0x000fe20007000000 */
[----:B------:R-:W-:Y:S01]  /*bb60*/  FMUL.FTZ R66, R7, c[0x0][0x2ec] ;  /* 0x0000bb0007427a20 */ /* 0x000fe20000410000 */
[----:B------:R-:W-:Y:S02]  /*bb70*/  FSEL R126, R126, -INF , !P4 ;  /* 0xff8000007e7e7808 */ /* 0x000fe40006000000 */
[C---:B------:R-:W-:Y:S02]  /*bb80*/  IADD3 R54, R64.reuse, 0x31, RZ ;  /* 0x0000003140367810 */ /* 0x040fe40007ffe0ff */
[----:B------:R-:W-:Y:S01]  /*bb90*/  IADD3 R16, R64, 0x39, RZ ;  /* 0x0000003940107810 */ /* 0x000fe20007ffe0ff */
[----:B------:R-:W5:Y:S01]  /*bba0*/  MUFU.TANH R112, R112 ;  /* 0x0000007000707308 */ /* 0x000f620000002400 */
[----:B------:R-:W-:-:S02]  /*bbb0*/  FSEL R9, R62, -INF , !P5 ;  /* 0xff8000003e097808 */ /* 0x000fc40006800000 */
[CC--:B------:R-:W-:Y:S02]  /*bbc0*/  ISETP.GE.AND P6, PT, R16.reuse, R40.reuse, PT ;  /* 0x000000281000720c */ /* 0x0c0fe40003fc6270 */
[-C--:B------:R-:W-:Y:S02]  /*bbd0*/  ISETP.GE.AND P4, PT, R16, R41.reuse, PT ;  /* 0x000000291000720c */ /* 0x080fe40003f86270 */
[----:B------:R-:W-:Y:S01]  /*bbe0*/  HMMA.16816.F32.BF16 R16, R28, R18, RZ ;  /* 0x000000121c10723c */ /* 0x000fe200000418ff */
[----:B--2---:R-:W-:Y:S01]  /*bbf0*/  FSEL R130, R130, -INF , !P3 ;  /* 0xff80000082827808 */ /* 0x004fe20005800000 */
[----:B------:R-:W2:Y:S01]  /*bc00*/  MUFU.TANH R110, R110 ;  /* 0x0000006e006e7308 */ /* 0x000ea20000002400 */
[C---:B------:R-:W-:Y:S02]  /*bc10*/  ISETP.GE.AND P5, PT, R54.reuse, R40, PT ;  /* 0x000000283600720c */ /* 0x040fe40003fa6270 */
[----:B------:R-:W-:Y:S02]  /*bc20*/  ISETP.GE.AND P3, PT, R54, R41, PT ;  /* 0x000000293600720c */ /* 0x000fe40003f66270 */
[----:B----4-:R-:W-:-:S02]  /*bc30*/  FSEL R99, R61, -INF , !P5 ;  /* 0xff8000003d637808 */ /* 0x010fc40006800000 */
[----:B-1----:R-:W-:Y:S01]  /*bc40*/  HMMA.16816.F32.BF16 R12, R20, R24, R12 ;  /* 0x00000018140c723c */ /* 0x002fe2000004180c */
[----:B---3--:R-:W-:Y:S01]  /*bc50*/  FSEL R128, R128, -INF , !P3 ;  /* 0xff80000080807808 */ /* 0x008fe20005800000 */
[----:B------:R-:W1:Y:S01]  /*bc60*/  MUFU.TANH R8, R8 ;  /* 0x0000000800087308 */ /* 0x000e620000002400 */
[----:B------:R-:W-:Y:S01]  /*bc70*/  FSEL R103, R65, -INF , !P6 ;  /* 0xff80000041677808 */ /* 0x000fe20007000000 */
[----:B------:R-:W-:Y:S01]  /*bc80*/  FMUL.FTZ R65, R4, c[0x0][0x2ec] ;  /* 0x0000bb0004417a20 */ /* 0x000fe20000410000 */
[----:B------:R-:W-:Y:S02]  /*bc90*/  FSEL R120, R120, -INF , !P4 ;  /* 0xff80000078787808 */ /* 0x000fe40006000000 */
[CC--:B------:R-:W-:Y:S02]  /*bca0*/  ISETP.GE.AND P5, PT, R52.reuse, R40.reuse, PT ;  /* 0x000000283400720c */ /* 0x0c0fe40003fa6270 */
[----:B------:R-:W-:Y:S01]  /*bcb0*/  ISETP.GE.AND P3, PT, R52, R41, PT ;  /* 0x000000293400720c */ /* 0x000fe20003f66270 */
[----:B------:R-:W3:Y:S01]  /*bcc0*/  MUFU.TANH R102, R102 ;  /* 0x0000006600667308 */ /* 0x000ee20000002400 */
[----:B------:R-:W-:-:S02]  /*bcd0*/  ISETP.GE.AND P6, PT, R10, R40, PT ;  /* 0x000000280a00720c */ /* 0x000fc40003fc6270 */
[-C--:B------:R-:W-:Y:S02]  /*bce0*/  ISETP.GE.AND P4, PT, R10, R41.reuse, PT ;  /* 0x000000290a00720c */ /* 0x080fe40003f86270 */
[----:B------:R-:W-:Y:S01]  /*bcf0*/  IADD3 R10, R64, 0x41, RZ ;  /* 0x00000041400a7810 */ /* 0x000fe20007ffe0ff */
[----:B------:R-:W-:Y:S01]  /*bd00*/  HMMA.16816.F32.BF16 R16, R20, R26, R16 ;  /* 0x0000001a1410723c */ /* 0x000fe20000041810 */
[----:B------:R-:W-:Y:S01]  /*bd10*/  FSEL R87, R87, -INF , !P5 ;  /* 0xff80000057577808 */ /* 0x000fe20006800000 */
[----:B------:R-:W4:Y:S01]  /*bd20*/  MUFU.TANH R48, R48 ;  /* 0x0000003000307308 */ /* 0x000f220000002400 */
[----:B------:R-:W-:Y:S02]  /*bd30*/  FSEL R124, R124, -INF , !P3 ;  /* 0xff8000007c7c7808 */ /* 0x000fe40005800000 */
[C---:B------:R-:W-:Y:S02]  /*bd40*/  ISETP.GE.AND P5, PT, R10.reuse, R40, PT ;  /* 0x000000280a00720c */ /* 0x040fe40003fa6270 */
[----:B------:R-:W-:Y:S01]  /*bd50*/  ISETP.GE.AND P3, PT, R10, R41, PT ;  /* 0x000000290a00720c */ /* 0x000fe20003f66270 */
[----:B------:R-:W-:Y:S01]  /*bd60*/  FMUL.FTZ R12, R12, c[0x0][0x2ec] ;  /* 0x0000bb000c0c7a20 */ /* 0x000fe20000410000 */
[----:B------:R-:W-:Y:S01]  /*bd70*/  LOP3.LUT R4, R60, 0x50, R3, 0xfe, !PT ;  /* 0x000000503c047812 */ /* 0x000fe200078efe03 */
[----:B------:R-:W1:Y:S01]  /*bd80*/  MUFU.TANH R98, R98 ;  /* 0x0000006200627308 */ /* 0x000e620000002400 */
[----:B------:R-:W-:Y:S01]  /*bd90*/  IADD3 R10, R64, 0x49, RZ ;  /* 0x00000049400a7810 */ /* 0x000fe20007ffe0ff */
[----:B------:R-:W-:Y:S01]  /*bda0*/  FMUL.FTZ R14, R14, c[0x0][0x2ec] ;  /* 0x0000bb000e0e7a20 */ /* 0x000fe20000410000 */
[----:B------:R-:W-:Y:S01]  /*bdb0*/  FSEL R67, R67, -INF , !P5 ;  /* 0xff80000043437808 */ /* 0x000fe20006800000 */
[----:B------:R-:W-:Y:S01]  /*bdc0*/  FMUL.FTZ R54, R15, c[0x0][0x2ec] ;  /* 0x0000bb000f367a20 */ /* 0x000fe20000410000 */
[----:B------:R-:W-:Y:S01]  /*bdd0*/  FSEL R118, R118, -INF , !P3 ;  /* 0xff80000076767808 */ /* 0x000fe20005800000 */
[----:B------:R-:W-:Y:S01]  /*bde0*/  FMUL.FTZ R13, R13, c[0x0][0x2ec] ;  /* 0x0000bb000d0d7a20 */ /* 0x000fe20000410000 */
[----:B------:R-:W-:Y:S01]  /*bdf0*/  FSEL R5, R89, -INF , !P6 ;  /* 0xff80000059057808 */ /* 0x000fe20007000000 */
[----:B------:R-:W1:Y:S01]  /*be00*/  MUFU.TANH R65, R65 ;  /* 0x0000004100417308 */ /* 0x000e620000002400 */
[----:B------:R-:W-:-:S02]  /*be10*/  FSEL R122, R122, -INF , !P4 ;  /* 0xff8000007a7a7808 */ /* 0x000fc40006000000 */
[CC--:B------:R-:W-:Y:S02]  /*be20*/  ISETP.GE.AND P5, PT, R4.reuse, R40.reuse, PT ;  /* 0x000000280400720c */ /* 0x0c0fe40003fa6270 */
[-C--:B------:R-:W-:Y:S01]  /*be30*/  ISETP.GE.AND P3, PT, R4, R41.reuse, PT ;  /* 0x000000290400720c */ /* 0x080fe20003f66270 */
[----:B------:R-:W-:Y:S01]  /*be40*/  FMUL.FTZ R16, R16, c[0x0][0x2ec] ;  /* 0x0000bb0010107a20 */ /* 0x000fe20000410000 */
[C---:B------:R-:W-:Y:S01]  /*be50*/  ISETP.GE.AND P6, PT, R10.reuse, R40, PT ;  /* 0x000000280a00720c */ /* 0x040fe20003fc6270 */
[----:B------:R-:W1:Y:S01]  /*be60*/  MUFU.TANH R94, R94 ;  /* 0x0000005e005e7308 */ /* 0x000e620000002400 */
[----:B------:R-:W-:Y:S01]  /*be70*/  ISETP.GE.AND P4, PT, R10, R41, PT ;  /* 0x000000290a00720c */ /* 0x000fe20003f86270 */
[----:B------:R-:W-:Y:S01]  /*be80*/  FMUL.FTZ R17, R17, c[0x0][0x2ec] ;  /* 0x0000bb0011117a20 */ /* 0x000fe20000410000 */
[----:B------:R-:W-:Y:S01]  /*be90*/  LOP3.LUT R4, R60, 0x58, R3, 0xfe, !PT ;  /* 0x000000583c047812 */ /* 0x000fe200078efe03 */
[----:B------:R-:W-:Y:S01]  /*bea0*/  FMUL.FTZ R18, R18, c[0x0][0x2ec] ;  /* 0x0000bb0012127a20 */ /* 0x000fe20000410000 */
[----:B------:R-:W-:Y:S01]  /*beb0*/  IADD3 R6, R64, 0x51, RZ ;  /* 0x0000005140067810 */ /* 0x000fe20007ffe0ff */
[----:B------:R-:W-:Y:S01]  /*bec0*/  FMUL.FTZ R19, R19, c[0x0][0x2ec] ;  /* 0x0000bb0013137a20 */ /* 0x000fe20000410000 */
[----:B------:R-:W-:Y:S01]  /*bed0*/  FSEL R7, R92, -INF , !P6 ;  /* 0xff8000005c077808 */ /* 0x000fe20007000000 */
[----:B------:R-:W1:Y:S01]  /*bee0*/  MUFU.TANH R107, R107 ;  /* 0x0000006b006b7308 */ /* 0x000e620000002400 */
[----:B------:R-:W-:-:S02]  /*bef0*/  FSEL R116, R116, -INF , !P4 ;  /* 0xff80000074747808 */ /* 0x000fc40006000000 */
[----:B------:R-:W-:Y:S02]  /*bf00*/  FSEL R25, R36, -INF , !P5 ;  /* 0xff80000024197808 */ /* 0x000fe40006800000 */
[----:B------:R-:W-:Y:S02]  /*bf10*/  FSEL R114, R114, -INF , !P3 ;  /* 0xff80000072727808 */ /* 0x000fe40005800000 */
[CC--:B------:R-:W-:Y:S01]  /*bf20*/  ISETP.GE.AND P6, PT, R4.reuse, R40.reuse, PT ;  /* 0x000000280400720c */ /* 0x0c0fe20003fc6270 */
[----:B------:R-:W1:Y:S01]  /*bf30*/  MUFU.TANH R66, R66 ;  /* 0x0000004200427308 */ /* 0x000e620000002400 */
[-C--:B------:R-:W-:Y:S02]  /*bf40*/  ISETP.GE.AND P4, PT, R4, R41.reuse, PT ;  /* 0x000000290400720c */ /* 0x080fe40003f86270 */
[C---:B------:R-:W-:Y:S02]  /*bf50*/  ISETP.GE.AND P5, PT, R6.reuse, R40, PT ;  /* 0x000000280600720c */ /* 0x040fe40003fa6270 */
[----:B------:R-:W-:-:S02]  /*bf60*/  ISETP.GE.AND P3, PT, R6, R41, PT ;  /* 0x000000290600720c */ /* 0x000fc40003f66270 */
[----:B------:R-:W-:Y:S01]  /*bf70*/  LOP3.LUT R4, R60, 0x60, R3, 0xfe, !PT ;  /* 0x000000603c047812 */ /* 0x000fe200078efe03 */
[----:B------:R-:W1:Y:S01]  /*bf80*/  MUFU.TANH R105, R12 ;  /* 0x0000000c00697308 */ /* 0x000e620000002400 */
[----:B------:R-:W-:Y:S02]  /*bf90*/  IADD3 R6, R64, 0x59, RZ ;  /* 0x0000005940067810 */ /* 0x000fe40007ffe0ff */
[----:B------:R-:W-:Y:S02]  /*bfa0*/  FSEL R29, R44, -INF , !P5 ;  /* 0xff8000002c1d7808 */ /* 0x000fe40006800000 */
[----:B------:R-:W-:Y:S02]  /*bfb0*/  FSEL R104, R104, -INF , !P3 ;  /* 0xff80000068687808 */ /* 0x000fe40005800000 */
[----:B------:R-:W-:Y:S01]  /*bfc0*/  FSEL R21, R38, -INF , !P6 ;  /* 0xff80000026157808 */ /* 0x000fe20007000000 */
[----:B------:R-:W1:Y:S01]  /*bfd0*/  MUFU.TANH R58, R14 ;  /* 0x0000000e003a7308 */ /* 0x000e620000002400 */
[----:B-----5:R-:W-:-:S02]  /*bfe0*/  FSEL R112, R112, -INF , !P4 ;  /* 0xff80000070707808 */ /* 0x020fc40006000000 */
[CC--:B------:R-:W-:Y:S02]  /*bff0*/  ISETP.GE.AND P5, PT, R4.reuse, R40.reuse, PT ;  /* 0x000000280400720c */ /* 0x0c0fe40003fa6270 */
[-C--:B------:R-:W-:Y:S02]  /*c000*/  ISETP.GE.AND P3, PT, R4, R41.reuse, PT ;  /* 0x000000290400720c */ /* 0x080fe40003f66270 */
[C---:B------:R-:W-:Y:S01]  /*c010*/  ISETP.GE.AND P6, PT, R6.reuse, R40, PT ;  /* 0x000000280600720c */ /* 0x040fe20003fc6270 */
[----:B------:R4:W5:Y:S01]  /*c020*/  MUFU.TANH R97, R13 ;  /* 0x0000000d00617308 */ /* 0x0009620000002400 */
[----:B------:R-:W-:Y:S02]  /*c030*/  ISETP.GE.AND P4, PT, R6, R41, PT ;  /* 0x000000290600720c */ /* 0x000fe40003f86270 */
[----:B------:R-:W-:Y:S02]  /*c040*/  LOP3.LUT R4, R60, 0x68, R3, 0xfe, !PT ;  /* 0x000000683c047812 */ /* 0x000fe400078efe03 */
[----:B------:R-:W-:-:S02]  /*c050*/  IADD3 R6, R64, 0x61, RZ ;  /* 0x0000006140067810 */ /* 0x000fc40007ffe0ff */
[----:B------:R-:W-:Y:S01]  /*c060*/  FSEL R23, R46, -INF , !P6 ;  /* 0xff8000002e177808 */ /* 0x000fe20007000000 */
[----:B------:R-:W4:Y:S01]  /*c070*/  MUFU.TANH R54, R54 ;  /* 0x0000003600367308 */ /* 0x000f220000002400 */
[----:B--2---:R-:W-:Y:S02]  /*c080*/  FSEL R110, R110, -INF , !P4 ;  /* 0xff8000006e6e7808 */ /* 0x004fe40006000000 */
[----:B-1----:R-:W-:Y:S02]  /*c090*/  FSEL R15, R8, -INF , !P5 ;  /* 0xff800000080f7808 */ /* 0x002fe40006800000 */
[----:B---3--:R-:W-:Y:S02]  /*c0a0*/  FSEL R102, R102, -INF , !P3 ;  /* 0xff80000066667808 */ /* 0x008fe40005800000 */
[C---:B------:R-:W-:Y:S01]  /*c0b0*/  ISETP.GE.AND P6, PT, R4.reuse, R40, PT ;  /* 0x000000280400720c */ /* 0x040fe20003fc6270 */
[----:B------:R-:W1:Y:S01]  /*c0c0*/  MUFU.TANH R43, R43 ;  /* 0x0000002b002b7308 */ /* 0x000e620000002400 */
[----:B------:R-:W-:Y:S01]  /*c0d0*/  BAR.SYNC.DEFER_BLOCKING 0x0 ;  /* 0x0000000000007b1d */ /* 0x000fe20000010000 */
[----:B------:R-:W-:-:S02]  /*c0e0*/  ISETP.GE.AND P4, PT, R4, R41, PT ;  /* 0x000000290400720c */ /* 0x000fc40003f86270 */
[C---:B------:R-:W-:Y:S02]  /*c0f0*/  ISETP.GE.AND P5, PT, R6.reuse, R40, PT ;  /* 0x000000280600720c */ /* 0x040fe40003fa6270 */
[----:B------:R-:W-:Y:S02]  /*c100*/  ISETP.GE.AND P3, PT, R6, R41, PT ;  /* 0x000000290600720c */ /* 0x000fe40003f66270 */
[----:B------:R-:W-:Y:S01]  /*c110*/  LOP3.LUT R4, R60, 0x70, R3, 0xfe, !PT ;  /* 0x000000703c047812 */ /* 0x000fe200078efe03 */
[----:B------:R-:W2:Y:S01]  /*c120*/  MUFU.TANH R57, R16 ;  /* 0x0000001000397308 */ /* 0x000ea20000002400 */
[----:B------:R-:W-:Y:S02]  /*c130*/  IADD3 R6, R64, 0x69, RZ ;  /* 0x0000006940067810 */ /* 0x000fe40007ffe0ff */
[----:B----4-:R-:W-:Y:S02]  /*c140*/  FSEL R13, R48, -INF , !P5 ;  /* 0xff800000300d7808 */ /* 0x010fe40006800000 */
[----:B------:R-:W-:-:S02]  /*c150*/  FSEL R98, R98, -INF , !P3 ;  /* 0xff80000062627808 */ /* 0x000fc40005800000 */
[----:B------:R-:W-:Y:S01]  /*c160*/  FSEL R65, R65, -INF , !P6 ;  /* 0xff80000041417808 */ /* 0x000fe20007000000 */
[----:B------:R-:W3:Y:S01]  /*c170*/  MUFU.TANH R55, R17 ;  /* 0x0000001100377308 */ /* 0x000ee20000002400 */
[----:B------:R-:W-:Y:S02]  /*c180*/  FSEL R94, R94, -INF , !P4 ;  /* 0xff8000005e5e7808 */ /* 0x000fe40006000000 */
[CC--:B------:R-:W-:Y:S02]  /*c190*/  ISETP.GE.AND P5, PT, R4.reuse, R40.reuse, PT ;  /* 0x000000280400720c */ /* 0x0c0fe40003fa6270 */
[-C--:B------:R-:W-:Y:S02]  /*c1a0*/  ISETP.GE.AND P3, PT, R4, R41.reuse, PT ;  /* 0x000000290400720c */ /* 0x080fe40003f66270 */
[C---:B------:R-:W-:Y:S01]  /*c1b0*/  ISETP.GE.AND P6, PT, R6.reuse, R40, PT ;  /* 0x000000280600720c */ /* 0x040fe20003fc6270 */
[----:B------:R-:W4:Y:S01]  /*c1c0*/  MUFU.TANH R48, R18 ;  /* 0x0000001200307308 */ /* 0x000f220000002400 */
[----:B------:R-:W-:-:S02]  /*c1d0*/  ISETP.GE.AND P4, PT, R6, R41, PT ;  /* 0x000000290600720c */ /* 0x000fc40003f86270 */
[----:B------:R-:W-:Y:S02]  /*c1e0*/  IADD3 R4, R64, 0x71, RZ ;  /* 0x0000007140047810 */ /* 0x000fe40007ffe0ff */
[----:B------:R-:W-:Y:S02]  /*c1f0*/  FSEL R107, R107, -INF , !P6 ;  /* 0xff8000006b6b7808 */ /* 0x000fe40007000000 */
[----:B------:R-:W-:Y:S01]  /*c200*/  FSEL R66, R66, -INF , !P4 ;  /* 0xff80000042427808 */ /* 0x000fe20006000000 */
[----:B------:R-:W1:Y:S01]  /*c210*/  MUFU.TANH R44, R19 ;  /* 0x00000013002c7308 */ /* 0x000e620000002400 */
[C---:B------:R-:W-:Y:S02]  /*c220*/  ISETP.GE.AND P6, PT, R4.reuse, R40, PT ;  /* 0x000000280400720c */ /* 0x040fe40003fc6270 */
[----:B------:R-:W-:Y:S02]  /*c230*/  ISETP.GE.AND P4, PT, R4, R41, PT ;  /* 0x000000290400720c */ /* 0x000fe40003f86270 */
[----:B------:R-:W-:-:S02]  /*c240*/  LOP3.LUT R3, R60, 0x78, R3, 0xfe, !PT ;  /* 0x000000783c037812 */ /* 0x000fc400078efe03 */
[----:B------:R-:W-:Y:S02]  /*c250*/  FSEL R105, R105, -INF , !P5 ;  /* 0xff80000069697808 */ /* 0x000fe40006800000 */
[----:B------:R-:W-:Y:S02]  /*c260*/  FSEL R58, R58, -INF , !P3 ;  /* 0xff8000003a3a7808 */ /* 0x000fe40005800000 */
[C---:B------:R-:W-:Y:S02]  /*c270*/  ISETP.GE.AND P5, PT, R64.reuse, R40, PT ;  /* 0x000000284000720c */ /* 0x040fe40003fa6270 */
[C---:B------:R-:W-:Y:S02]  /*c280*/  ISETP.GE.AND P3, PT, R64.reuse, R41, PT ;  /* 0x000000294000720c */ /* 0x040fe40003f66270 */
[----:B------:R-:W-:Y:S02]  /*c290*/  IADD3 R64, R64, 0x79, RZ ;  /* 0x0000007940407810 */ /* 0x000fe40007ffe0ff */
[----:B-----5:R-:W-:-:S02]  /*c2a0*/  FSEL R97, R97, -INF , !P6 ;  /* 0xff80000061617808 */ /* 0x020fc40007000000 */
[----:B------:R-:W-:Y:S02]  /*c2b0*/  FSEL R54, R54, -INF , !P4 ;  /* 0xff80000036367808 */ /* 0x000fe40006000000 */
[CC--:B------:R-:W-:Y:S02]  /*c2c0*/  ISETP.GE.AND P6, PT, R3.reuse, R40.reuse, PT ;  /* 0x000000280300720c */ /* 0x0c0fe40003fc6270 */
[----:B------:R-:W-:Y:S02]  /*c2d0*/  ISETP.GE.AND P4, PT, R3, R41, PT ;  /* 0x000000290300720c */ /* 0x000fe40003f86270 */
[----:B------:R-:W-:Y:S02]  /*c2e0*/  FSEL R3, R42, -INF , !P5 ;  /* 0xff8000002a037808 */ /* 0x000fe40006800000 */
[----:B-1----:R-:W-:Y:S02]  /*c2f0*/  FSEL R4, R43, -INF , !P3 ;  /* 0xff8000002b047808 */ /* 0x002fe40005800000 */
[----:B------:R-:W-:-:S02]  /*c300*/  ISETP.GE.AND P5, PT, R64, R40, PT ;  /* 0x000000284000720c */ /* 0x000fc40003fa6270 */
[----:B------:R-:W-:Y:S02]  /*c310*/  ISETP.GE.AND P3, PT, R64, R41, PT ;  /* 0x000000294000720c */ /* 0x000fe40003f66270 */
[----:B--2---:R-:W-:Y:S02]  /*c320*/  FSEL R57, R57, -INF , !P6 ;  /* 0xff80000039397808 */ /* 0x004fe40007000000 */
[----:B---3--:R-:W-:Y:S02]  /*c330*/  FSEL R55, R55, -INF , !P5 ;  /* 0xff80000037377808 */ /* 0x008fe40006800000 */
[----:B----4-:R-:W-:Y:S02]  /*c340*/  FSEL R48, R48, -INF , !P4 ;  /* 0xff80000030307808 */ /* 0x010fe40006000000 */
        /* <DEDUP_REMOVED lines=61> */
.L_x_3806:
[----:B------:R-:W-:-:S05]  /*c720*/  IMAD.MOV.U32 R19, RZ, RZ, c[0x0][0x198] ;  /* 0x00006600ff137624 */ /* 0x000fca00078e00ff */
[----:B------:R-:W-:-:S04]  /*c730*/  LEA R19, -R19, RZ, 0x7 ;  /* 0x000000ff13137211 */ /* 0x000fc800078e39ff */
[----:B------:R-:W-:Y:S02]  /*c740*/  SHF.R.S32.HI R8, RZ, 0x1f, R19 ;  /* 0x0000001fff087819 */ /* 0x000fe40000011413 */
.L_x_3807:
[----:B------:R-:W-:Y:S01]  /*c750*/  @!P0 IMAD.MOV.U32 R17, RZ, RZ, c[0x0][0x198] ;  /* 0x00006600ff118624 */ /* 0x000fe200078e00ff */
[-C--:B------:R-:W-:Y:S01]  /*c760*/  @!P0 IADD3 R27, P3, R146, R19.reuse, RZ ;  /* 0x00000013921b8210 */ /* 0x080fe20007f7e0ff */
[----:B------:R-:W-:Y:S01]  /*c770*/  @!P0 IMAD.MOV.U32 R6, RZ, RZ, c[0x0][0x19c] ;  /* 0x00006700ff068624 */ /* 0x000fe200078e00ff */
[-C--:B------:R-:W-:Y:S01]  /*c780*/  @!P0 LEA R30, P4, R19, R156.reuse, 0x1 ;  /* 0x0000009c131e8211 */ /* 0x080fe200078808ff */
[----:B------:R1:W-:Y:S01]  /*c790*/  @P0 STS [R159+0x1000], RZ ;  /* 0x001000ff9f000388 */ /* 0x0003e20000000800 */
[----:B------:R-:W-:Y:S01]  /*c7a0*/  @!P0 LEA R12, P1, R17, R19, 0x6 ;  /* 0x00000013110c8211 */ /* 0x000fe200078230ff */
[----:B------:R-:W-:Y:S01]  /*c7b0*/  @!P0 IMAD.X R10, R145, 0x1, R8, P3 ;  /* 0x00000001910a8824 */ /* 0x000fe200018e0608 */
[----:B------:R-:W-:Y:S01]  /*c7c0*/  @!P0 LEA R16, P3, R27, R156, 0x1 ;  /* 0x0000009c1b108211 */ /* 0x000fe200078608ff */
        /* <DEDUP_REMOVED lines=37> */
.L_x_3809:
[----:B------:R-:W-:Y:S05]  /*ca20*/  BSYNC B0 ;  /* 0x0000000000007941 */ /* 0x000fea0003800000 */
.L_x_3808:
[----:B------:R-:W0:Y:S01]  /*ca30*/  LDGDEPBAR ;  /* 0x00000000000079af */ /* 0x000e220000000000 */
[----:B------:R-:W-:-:S04]  /*ca40*/  LEA R156, P0, R19, R156, 0x1 ;  /* 0x0000009c139c7211 */ /* 0x000fc800078008ff */
[----:B------:R-:W-:Y:S02]  /*ca50*/  LEA.HI.X R151, R19, R151, R8, 0x1, P0 ;  /* 0x0000009713977211 */ /* 0x000fe400000f0c08 */
.L_x_3805:
        /* <DEDUP_REMOVED lines=51> */
[--C-:B------:R-:W-:Y:S01]  /*cd90*/  FFMA.FTZ R64, R39, c[0x0][0x23c], -R62.reuse ;  /* 0x00008f0027407a23 */ /* 0x100fe2000001083e */
[----:B------:R-:W-:Y:S01]  /*cda0*/  LDSM.16.MT88.4 R16, [R140+0x3000] ;  /* 0x003000008c10783b */ /* 0x000fe20000004200 */
        /* <DEDUP_REMOVED lines=34> */
[----:B------:R-:W-:Y:S01]  /*cfd0*/  LDSM.16.MT88.4 R20, [R140+0x3400] ;  /* 0x003400008c14783b */ /* 0x000fe20000004200 */
        /* <DEDUP_REMOVED lines=10> */
[----:B------:R-:W-:Y:S01]  /*d080*/  LDSM.16.MT88.4 R24, [R139+0x3400] ;  /* 0x003400008b18783b */ /* 0x000fe20000004200 */
[--C-:B------:R-:W-:Y:S02]  /*d090*/  FFMA.FTZ R65, R65, c[0x0][0x23c], -R62.reuse ;  /* 0x00008f0041417a23 */ /* 0x100fe4000001083e */
[----:B------:R-:W-:Y:S01]  /*d0a0*/  FMNMX.FTZ R3, R102, R3, !PT ;  /* 0x0000000366037209 */ /* 0x000fe20007810000 */
[----:B------:R-:W-:Y:S01]  /*d0b0*/  FFMA.FTZ R105, R105, c[0x0][0x23c], -R62 ;  /* 0x00008f0069697a23 */ /* 0x000fe2000001083e */
[----:B------:R-:W3:Y:S01]  /*d0c0*/  MUFU.EX2 R103, R103 ;  /* 0x0000006700677308 */ /* 0x000ee20000000800 */
[----:B-1----:R-:W-:-:S02]  /*d0d0*/  F2FP.BF16.PACK_AB R8, R95, R101 ;  /* 0x000000655f08723e */ /* 0x002fc400000010ff */
[----:B------:R-:W-:-:S04]  /*d0e0*/  FMNMX.FTZ R3, R98, R3, !PT ;  /* 0x0000000362037209 */ /* 0x000fc80007810000 */
[----:B------:R-:W-:Y:S01]  /*d0f0*/  FMNMX.FTZ R3, R94, R3, !PT ;  /* 0x000000035e037209 */ /* 0x000fe20007810000 */
[----:B------:R-:W-:Y:S01]  /*d100*/  MUFU.EX2 R96, R96 ;  /* 0x0000006000607308 */ /* 0x000fe20000000800 */
[----:B--2---:R-:W-:Y:S02]  /*d110*/  F2FP.BF16.PACK_AB R10, R89, R108 ;  /* 0x0000006c590a723e */ /* 0x004fe400000010ff */
[----:B------:R-:W-:-:S04]  /*d120*/  FMNMX.FTZ R3, R66, R3, !PT ;  /* 0x0000000342037209 */ /* 0x000fc80007810000 */
[----:B------:R-:W-:Y:S01]  /*d130*/  FMNMX.FTZ R3, R58, R3, !PT ;  /* 0x000000033a037209 */ /* 0x000fe20007810000 */
[-C--:B---3--:R-:W-:Y:S01]  /*d140*/  FMUL.FTZ R12, R80, R103.reuse ;  /* 0x00000067500c7220 */ /* 0x088fe20000410000 */
[----:B------:R-:W1:Y:S01]  /*d150*/  MUFU.EX2 R61, R61 ;  /* 0x0000003d003d7308 */ /* 0x000e620000000800 */
[----:B------:R-:W-:Y:S01]  /*d160*/  FMUL.FTZ R76, R76, R103 ;  /* 0x000000674c4c7220 */ /* 0x000fe20000410000 */
[----:B------:R-:W-:Y:S01]  /*d170*/  FMNMX.FTZ R3, R54, R3, !PT ;  /* 0x0000000336037209 */ /* 0x000fe20007810000 */
[-C--:B------:R-:W-:Y:S02]  /*d180*/  FMUL.FTZ R77, R77, R103.reuse ;  /* 0x000000674d4d7220 */ /* 0x080fe40000410000 */
[----:B------:R-:W-:Y:S01]  /*d190*/  FMUL.FTZ R29, R73, R103 ;  /* 0x00000067491d7220 */ /* 0x000fe20000410000 */
[----:B------:R-:W-:Y:S01]  /*d1a0*/  FMNMX.FTZ R3, R48, R3, !PT ;  /* 0x0000000330037209 */ /* 0x000fe20007810000 */
[-C--:B------:R-:W-:Y:S01]  /*d1b0*/  FMUL.FTZ R28, R72, R103.reuse ;  /* 0x00000067481c7220 */ /* 0x080fe20000410000 */
[----:B------:R-:W-:Y:S01]  /*d1c0*/  MUFU.EX2 R64, R64 ;  /* 0x0000004000407308 */ /* 0x000fe20000000800 */
[----:B------:R-:W-:Y:S01]  /*d1d0*/  FMUL.FTZ R68, R68, R103 ;  /* 0x0000006744447220 */ /* 0x000fe20000410000 */
[----:B------:R-:W-:Y:S01]  /*d1e0*/  FMNMX.FTZ R6, R44, R3, !PT ;  /* 0x000000032c067209 */ /* 0x000fe20007810000 */
[----:B------:R-:W-:-:S02]  /*d1f0*/  FMUL.FTZ R69, R69, R103 ;  /* 0x0000006745457220 */ /* 0x000fc40000410000 */
[----:B------:R-:W-:Y:S02]  /*d200*/  FFMA.FTZ R164, R164, R103, R101 ;  /* 0x00000067a4a47223 */ /* 0x000fe40000010065 */
[----:B------:R-:W2:Y:S01]  /*d210*/  SHFL.BFLY PT, R3, R6, 0x2, 0x1f ;  /* 0x0c401f0006037f89 */ /* 0x000ea200000e0000 */
[----:B------:R-:W-:Y:S01]  /*d220*/  MUFU.EX2 R59, R59 ;  /* 0x0000003b003b7308 */ /* 0x000fe20000000800 */
[----:B------:R-:W-:-:S04]  /*d230*/  FADD.FTZ R95, R95, R164 ;  /* 0x000000a45f5f7221 */ /* 0x000fc80000010000 */
[----:B------:R-:W-:-:S03]  /*d240*/  FADD.FTZ R108, R108, R95 ;  /* 0x0000005f6c6c7221 */ /* 0x000fc60000010000 */
[----:B------:R-:W-:Y:S01]  /*d250*/  MUFU.EX2 R60, R60 ;  /* 0x0000003c003c7308 */ /* 0x000fe20000000800 */
[----:B------:R-:W-:-:S07]  /*d260*/  FADD.FTZ R89, R89, R108 ;  /* 0x0000006c59597221 */ /* 0x000fce0000010000 */
[----:B------:R-:W-:Y:S01]  /*d270*/  MUFU.EX2 R53, R53 ;  /* 0x0000003500357308 */ /* 0x000fe20000000800 */
[----:B--2---:R-:W-:-:S07]  /*d280*/  FMNMX.FTZ R3, R6, R3, !PT ;  /* 0x0000000306037209 */ /* 0x004fce0007810000 */
[----:B------:R-:W-:Y:S01]  /*d290*/  MUFU.EX2 R56, R56 ;  /* 0x0000003800387308 */ /* 0x000fe20000000800 */
[----:B------:R-:W2:Y:S07]  /*d2a0*/  SHFL.BFLY PT, R6, R3, 0x1, 0x1f ;  /* 0x0c201f0003067f89 */ /* 0x000eae00000e0000 */
[----:B------:R-:W-:Y:S08]  /*d2b0*/  MUFU.EX2 R51, R51 ;  /* 0x0000003300337308 */ /* 0x000ff00000000800 */
[----:B------:R-:W-:Y:S08]  /*d2c0*/  MUFU.EX2 R52, R52 ;  /* 0x0000003400347308 */ /* 0x000ff00000000800 */
[----:B------:R-:W-:Y:S01]  /*d2d0*/  MUFU.EX2 R49, R49 ;  /* 0x0000003100317308 */ /* 0x000fe20000000800 */
[----:B--2---:R-:W-:Y:S01]  /*d2e0*/  FMNMX.FTZ R39, R3, R6, !PT ;  /* 0x0000000603277209 */ /* 0x004fe20007810000 */
        /* <DEDUP_REMOVED lines=10> */
[----:B------:R-:W2:Y:S01]  /*d390*/  LDSM.16.MT88.4 R4, [R139+0x3000] ;  /* 0x003000008b04783b */ /* 0x000ea20000004200 */
[--C-:B------:R-:W-:Y:S02]  /*d3a0*/  FFMA.FTZ R93, R100, c[0x0][0x23c], -R45.reuse ;  /* 0x00008f00645d7a23 */ /* 0x100fe4000001082d */
[--C-:B------:R-:W-:Y:S01]  /*d3b0*/  FFMA.FTZ R87, R172, c[0x0][0x23c], -R45.reuse ;  /* 0x00008f00ac577a23 */ /* 0x100fe2000001082d */
[----:B------:R-:W-:Y:S01]  /*d3c0*/  MUFU.EX2 R106, R106 ;  /* 0x0000006a006a7308 */ /* 0x000fe20000000800 */
[----:B------:R-:W-:-:S02]  /*d3d0*/  FFMA.FTZ R100, R170, c[0x0][0x23c], -R45 ;  /* 0x00008f00aa647a23 */ /* 0x000fc4000001082d */
[----:B------:R-:W-:Y:S02]  /*d3e0*/  FFMA.FTZ R0, R13, c[0x0][0x23c], -R62 ;  /* 0x00008f000d007a23 */ /* 0x000fe4000001083e */
[----:B------:R-:W-:Y:S02]  /*d3f0*/  FMUL.FTZ R13, R81, R103 ;  /* 0x00000067510d7220 */ /* 0x000fe40000410000 */
[--C-:B------:R-:W-:Y:S01]  /*d400*/  FFMA.FTZ R2, R168, c[0x0][0x23c], -R45.reuse ;  /* 0x00008f00a8027a23 */ /* 0x100fe2000001082d */
[----:B------:R-:W3:Y:S01]  /*d410*/  MUFU.EX2 R93, R93 ;  /* 0x0000005d005d7308 */ /* 0x000ee20000000800 */
[--C-:B------:R-:W-:Y:S02]  /*d420*/  FFMA.FTZ R67, R166, c[0x0][0x23c], -R45.reuse ;  /* 0x00008f00a6437a23 */ /* 0x100fe4000001082d */
[--C-:B------:R-:W-:Y:S01]  /*d430*/  FFMA.FTZ R73, R34, c[0x0][0x23c], -R45.reuse ;  /* 0x00008f0022497a23 */ /* 0x100fe2000001082d */
[----:B-1----:R-:W-:Y:S01]  /*d440*/  F2FP.BF16.PACK_AB R34, R61, R92 ;  /* 0x0000005c3d22723e */ /* 0x002fe200000010ff */
[----:B------:R-:W-:-:S02]  /*d450*/  FFMA.FTZ R162, R162, c[0x0][0x23c], -R45 ;  /* 0x00008f00a2a27a23 */ /* 0x000fc4000001082d */
[--C-:B------:R-:W-:Y:S01]  /*d460*/  FFMA.FTZ R72, R32, c[0x0][0x23c], -R45.reuse ;  /* 0x00008f0020487a23 */ /* 0x100fe2000001082d */
[----:B------:R-:W-:Y:S01]  /*d470*/  MUFU.EX2 R87, R87 ;  /* 0x0000005700577308 */ /* 0x000fe20000000800 */
[----:B------:R-:W-:Y:S01]  /*d480*/  F2FP.BF16.PACK_AB R32, R63, R96 ;  /* 0x000000603f20723e */ /* 0x000fe200000010ff */
[--C-:B------:R-:W-:Y:S02]  /*d490*/  FFMA.FTZ R81, R120, c[0x0][0x23c], -R45.reuse ;  /* 0x00008f0078517a23 */ /* 0x100fe4000001082d */
[----:B------:R-:W-:Y:S02]  /*d4a0*/  FFMA.FTZ R120, R107, c[0x0][0x23c], -R62 ;  /* 0x00008f006b787a23 */ /* 0x000fe4000001083e */
        /* <DEDUP_REMOVED lines=9> */
[----:B------:R-:W-:Y:S02]  /*d540*/  FADD.FTZ R96, R96, R89 ;  /* 0x0000005960607221 */ /* 0x000fe40000010000 */
[----:B------:R-:W-:Y:S01]  /*d550*/  FFMA.FTZ R98, R98, c[0x0][0x23c], -R45 ;  /* 0x00008f0062627a23 */ /* 0x000fe2000001082d */
[----:B-1----:R-:W-:Y:S01]  /*d560*/  F2FP.BF16.PACK_AB R11, R100, R87 ;  /* 0x00000057640b723e */ /* 0x002fe200000010ff */
[----:B------:R-:W-:Y:S01]  /*d570*/  MUFU.EX2 R2, R2 ;  /* 0x0000000200027308 */ /* 0x000fe20000000800 */
[----:B------:R-:W-:-:S02]  /*d580*/  FADD.FTZ R63, R63, R96 ;  /* 0x000000603f3f7221 */ /* 0x000fc40000010000 */
[----:B------:R-:W-:Y:S02]  /*d590*/  FFMA.FTZ R102, R102, c[0x0][0x23c], -R45 ;  /* 0x00008f0066667a23 */ /* 0x000fe4000001082d */
[----:B------:R-:W-:Y:S02]  /*d5a0*/  FADD.FTZ R92, R92, R63 ;  /* 0x0000003f5c5c7221 */ /* 0x000fe40000010000 */
[-C--:B---3--:R-:W-:Y:S01]  /*d5b0*/  FMUL.FTZ R14, R82, R99.reuse ;  /* 0x00000063520e7220 */ /* 0x088fe20000410000 */
        /* <DEDUP_REMOVED lines=14> */
[----:B------:R-:W-:-:S02]  /*d6a0*/  FFMA.FTZ R74, R126, c[0x0][0x23c], -R45 ;  /* 0x00008f007e4a7a23 */ /* 0x000fc4000001082d */
[--C-:B------:R-:W-:Y:S02]  /*d6b0*/  FFMA.FTZ R83, R124, c[0x0][0x23c], -R45.reuse ;  /* 0x00008f007c537a23 */ /* 0x100fe4000001082d */
[--C-:B------:R-:W-:Y:S01]  /*d6c0*/  FFMA.FTZ R82, R122, c[0x0][0x23c], -R45.reuse ;  /* 0x00008f007a527a23 */ /* 0x100fe2000001082d */
[C---:B--2---:R-:W-:Y:S01]  /*d6d0*/  HMMA.16816.F32.BF16 R28, R8.reuse, R4, R28 ;  /* 0x00000004081c723c */ /* 0x044fe2000004181c */
[----:B------:R-:W-:Y:S01]  /*d6e0*/  FFMA.FTZ R78, R163, R99, R106 ;  /* 0x00000063a34e7223 */ /* 0x000fe2000001006a */
[----:B------:R-:W-:Y:S01]  /*d6f0*/  MUFU.EX2 R75, R75 ;  /* 0x0000004b004b7308 */ /* 0x000fe20000000800 */
[----:B------:R-:W-:Y:S02]  /*d700*/  FADD.FTZ R61, R61, R92 ;  /* 0x0000005c3d3d7221 */ /* 0x000fe40000010000 */
[----:B------:R-:W-:Y:S02]  /*d710*/  FADD.FTZ R78, R93, R78 ;  /* 0x0000004e5d4e7221 */ /* 0x000fe40000010000 */
[----:B------:R-:W-:Y:S01]  /*d720*/  FFMA.FTZ R94, R94, c[0x0][0x23c], -R45 ;  /* 0x00008f005e5e7a23 */ /* 0x000fe2000001082d */
[----:B------:R-:W-:Y:S01]  /*d730*/  HMMA.16816.F32.BF16 R8, R8, R6, R68 ;  /* 0x000000060808723c */ /* 0x000fe20000041844 */
[----:B------:R-:W2:Y:S01]  /*d740*/  LDSM.16.MT88.4 R4, [R140+0x3800] ;  /* 0x003800008c04783b */ /* 0x000ea20000004200 */
[----:B-1----:R-:W-:Y:S01]  /*d750*/  F2FP.BF16.PACK_AB R35, R73, R76 ;  /* 0x0000004c4923723e */ /* 0x002fe200000010ff */
[----:B------:R1:W-:Y:S01]  /*d760*/  MUFU.EX2 R71, R72 ;  /* 0x0000004800477308 */ /* 0x0003e20000000800 */
[----:B------:R-:W-:-:S02]  /*d770*/  FADD.FTZ R77, R87, R78 ;  /* 0x0000004e574d7221 */ /* 0x000fc40000010000 */
[--C-:B------:R-:W-:Y:S02]  /*d780*/  FFMA.FTZ R66, R66, c[0x0][0x23c], -R45.reuse ;  /* 0x00008f0042427a23 */ /* 0x100fe4000001082d */
[--C-:B------:R-:W-:Y:S01]  /*d790*/  FFMA.FTZ R68, R160, c[0x0][0x23c], -R45.reuse ;  /* 0x00008f00a0447a23 */ /* 0x100fe2000001082d */
[C---:B------:R-:W-:Y:S01]  /*d7a0*/  HMMA.16816.F32.BF16 R12, R32.reuse, R20, R12 ;  /* 0x00000014200c723c */ /* 0x040fe2000004180c */
[--C-:B------:R-:W-:Y:S01]  /*d7b0*/  FFMA.FTZ R69, R132, c[0x0][0x23c], -R45.reuse ;  /* 0x00008f0084457a23 */ /* 0x100fe2000001082d */
[----:B------:R-:W-:Y:S01]  /*d7c0*/  MUFU.EX2 R74, R74 ;  /* 0x0000004a004a7308 */ /* 0x000fe20000000800 */
[----:B------:R-:W-:Y:S02]  /*d7d0*/  FFMA.FTZ R70, R134, c[0x0][0x23c], -R45 ;  /* 0x00008f0086467a23 */ /* 0x000fe4000001082d */
[----:B------:R-:W-:Y:S02]  /*d7e0*/  FADD.FTZ R77, R100, R77 ;  /* 0x0000004d644d7221 */ /* 0x000fe40000010000 */
[----:B------:R-:W-:Y:S01]  /*d7f0*/  FFMA.FTZ R110, R97, c[0x0][0x23c], -R62 ;  /* 0x00008f00616e7a23 */ /* 0x000fe2000001083e */
[----:B------:R-:W-:Y:S01]  /*d800*/  HMMA.16816.F32.BF16 R16, R32, R22, R16 ;  /* 0x000000162010723c */ /* 0x000fe20000041810 */
[----:B------:R-:W3:Y:S01]  /*d810*/  LDSM.16.MT88.4 R20, [R139+0x3800] ;  /* 0x003800008b14783b */ /* 0x000ee20000004200 */
[----:B------:R-:W4:Y:S01]  /*d820*/  MUFU.EX2 R68, R68 ;  /* 0x0000004400447308 */ /* 0x000f220000000800 */
[----:B-1----:R-:W-:-:S02]  /*d830*/  FFMA.FTZ R72, R128, c[0x0][0x23c], -R45 ;  /* 0x00008f0080487a23 */ /* 0x002fc4000001082d */
[----:B------:R-:W-:-:S03]  /*d840*/  FFMA.FTZ R163, R44, c[0x0][0x23c], -R45 ;  /* 0x00008f002ca37a23 */ /* 0x000fc6000001082d */
[C---:B------:R-:W-:Y:S02]  /*d850*/  HMMA.16816.F32.BF16 R28, R32.reuse, R24, R28 ;  /* 0x00000018201c723c */ /* 0x040fe4000004181c */
[----:B------:R-:W-:Y:S06]  /*d860*/  MUFU.EX2 R69, R69 ;  /* 0x0000004500457308 */ /* 0x000fec0000000800 */
[----:B------:R-:W-:Y:S01]  /*d870*/  HMMA.16816.F32.BF16 R24, R32, R26, R8 ;  /* 0x0000001a2018723c */ /* 0x000fe20000041808 */
[----:B------:R-:W1:Y:S01]  /*d880*/  LDSM.16.MT88.4 R8, [R140+0x3c00] ;  /* 0x003c00008c08783b */ /* 0x000e620000004200 */
[----:B------:R-:W5:Y:S05]  /*d890*/  MUFU.EX2 R70, R70 ;  /* 0x0000004600467308 */ /* 0x000f6a0000000800 */
[----:B------:R-:W-:Y:S01]  /*d8a0*/  F2FP.BF16.PACK_AB R32, R59, R64 ;  /* 0x000000403b20723e */ /* 0x000fe200000010ff */
[----:B------:R-:W-:Y:S01]  /*d8b0*/  FADD.FTZ R64, R64, R61 ;  /* 0x0000003d40407221 */ /* 0x000fe20000010000 */
[----:B----4-:R-:W-:Y:S01]  /*d8c0*/  F2FP.BF16.PACK_AB R33, R68, R71 ;  /* 0x000000474421723e */ /* 0x010fe200000010ff */
[----:B------:R-:W4:Y:S01]  /*d8d0*/  MUFU.EX2 R72, R72 ;  /* 0x0000004800487308 */ /* 0x000f220000000800 */
[----:B------:R-:W-:Y:S01]  /*d8e0*/  F2FP.BF16.PACK_AB R34, R53, R60 ;  /* 0x0000003c3522723e */ /* 0x000fe200000010ff */
[----:B------:R-:W-:-:S04]  /*d8f0*/  FADD.FTZ R59, R59, R64 ;  /* 0x000000403b3b7221 */ /* 0x000fc80000010000 */
        /* <DEDUP_REMOVED lines=8> */
[----:B------:R-:W-:Y:S06]  /*d980*/  MUFU.EX2 R42, R42 ;  /* 0x0000002a002a7308 */ /* 0x000fec0000000800 */
        /* <DEDUP_REMOVED lines=8> */
[----:B------:R-:W-:Y:S01]  /*da10*/  MUFU.EX2 R82, R82 ;  /* 0x0000005200527308 */ /* 0x000fe20000000800 */
[----:B------:R-:W-:Y:S01]  /*da20*/  F2FP.BF16.PACK_AB R34, R49, R52 ;  /* 0x000000343122723e */ /* 0x000fe200000010ff */
[----:B------:R-:W-:Y:S01]  /*da30*/  FADD.FTZ R51, R51, R56 ;  /* 0x0000003833337221 */ /* 0x000fe20000010000 */
[----:B-----5:R-:W-:-:S03]  /*da40*/  F2FP.BF16.PACK_AB R35, R81, R74 ;  /* 0x0000004a5123723e */ /* 0x020fc600000010ff */
[----:B------:R-:W-:Y:S02]  /*da50*/  FADD.FTZ R52, R52, R51 ;  /* 0x0000003334347221 */ /* 0x000fe40000010000 */
[----:B------:R-:W4:Y:S02]  /*da60*/  MUFU.EX2 R107, R107 ;  /* 0x0000006b006b7308 */ /* 0x000f240000000800 */
[C---:B-1----:R-:W-:Y:S06]  /*da70*/  HMMA.16816.F32.BF16 R12, R32.reuse, R8, R12 ;  /* 0x00000008200c723c */ /* 0x042fec000004180c */
[----:B------:R-:W-:Y:S02]  /*da80*/  MUFU.EX2 R41, R41 ;  /* 0x0000002900297308 */ /* 0x000fe40000000800 */
[C---:B------:R-:W-:Y:S01]  /*da90*/  HMMA.16816.F32.BF16 R16, R32.reuse, R10, R16 ;  /* 0x0000000a2010723c */ /* 0x040fe20000041810 */
[----:B------:R-:W1:Y:S05]  /*daa0*/  LDSM.16.MT88.4 R8, [R139+0x4000] ;  /* 0x004000008b08783b */ /* 0x000e6a0000004200 */
[----:B------:R-:W5:Y:S02]  /*dab0*/  MUFU.EX2 R38, R38 ;  /* 0x0000002600267308 */ /* 0x000f640000000800 */
[C---:B--2---:R-:W-:Y:S06]  /*dac0*/  HMMA.16816.F32.BF16 R28, R32.reuse, R4, R28 ;  /* 0x00000004201c723c */ /* 0x044fec000004181c */
[----:B------:R-:W-:Y:S02]  /*dad0*/  MUFU.EX2 R37, R37 ;  /* 0x0000002500257308 */ /* 0x000fe40000000800 */
[----:B------:R-:W-:Y:S01]  /*dae0*/  HMMA.16816.F32.BF16 R24, R32, R6, R24 ;  /* 0x000000062018723c */ /* 0x000fe20000041818 */
[----:B------:R-:W2:Y:S05]  /*daf0*/  LDSM.16.MT88.4 R4, [R140+0x4400] ;  /* 0x004400008c04783b */ /* 0x000eaa0000004200 */
[----:B------:R-:W-:Y:S01]  /*db00*/  MUFU.EX2 R36, R36 ;  /* 0x0000002400247308 */ /* 0x000fe20000000800 */
[----:B------:R-:W-:-:S02]  /*db10*/  F2FP.BF16.PACK_AB R32, R46, R47 ;  /* 0x0000002f2e20723e */ /* 0x000fc400000010ff */
[----:B------:R-:W-:Y:S02]  /*db20*/  F2FP.BF16.PACK_AB R33, R80, R83 ;  /* 0x000000535021723e */ /* 0x000fe400000010ff */
[----:B------:R-:W-:Y:S02]  /*db30*/  F2FP.BF16.PACK_AB R34, R42, R43 ;  /* 0x0000002b2a22723e */ /* 0x000fe400000010ff */
[----:B----4-:R-:W-:Y:S01]  /*db40*/  F2FP.BF16.PACK_AB R35, R107, R82 ;  /* 0x000000526b23723e */ /* 0x010fe200000010ff */
[----:B------:R-:W-:Y:S06]  /*db50*/  MUFU.EX2 R109, R109 ;  /* 0x0000006d006d7308 */ /* 0x000fec0000000800 */
[C---:B---3--:R-:W-:Y:S02]  /*db60*/  HMMA.16816.F32.BF16 R12, R32.reuse, R20, R12 ;  /* 0x00000014200c723c */ /* 0x048fe4000004180c */
[----:B------:R-:W3:Y:S06]  /*db70*/  MUFU.EX2 R104, R104 ;  /* 0x0000006800687308 */ /* 0x000eec0000000800 */
[C---:B-1----:R-:W-:Y:S02]  /*db80*/  HMMA.16816.F32.BF16 R28, R32.reuse, R8, R28 ;  /* 0x00000008201c723c */ /* 0x042fe4000004181c */
[----:B------:R-:W-:Y:S05]  /*db90*/  MUFU.EX2 R111, R111 ;  /* 0x0000006f006f7308 */ /* 0x000fea0000000800 */
[----:B-----5:R-:W-:Y:S01]  /*dba0*/  F2FP.BF16.PACK_AB R8, R38, R41 ;  /* 0x000000292608723e */ /* 0x020fe200000010ff */
[----:B------:R-:W-:Y:S02]  /*dbb0*/  HMMA.16816.F32.BF16 R24, R32, R10, R24 ;  /* 0x0000000a2018723c */ /* 0x000fe40000041818 */
[----:B------:R-:W1:Y:S01]  /*dbc0*/  MUFU.EX2 R112, R112 ;  /* 0x0000007000707308 */ /* 0x000e620000000800 */
[----:B---3--:R-:W-:-:S04]  /*dbd0*/  F2FP.BF16.PACK_AB R9, R104, R109 ;  /* 0x0000006d6809723e */ /* 0x008fc800000010ff */
[----:B------:R-:W-:Y:S01]  /*dbe0*/  F2FP.BF16.PACK_AB R10, R36, R37 ;  /* 0x00000025240a723e */ /* 0x000fe200000010ff */
[----:B------:R-:W-:Y:S01]  /*dbf0*/  HMMA.16816.F32.BF16 R16, R32, R22, R16 ;  /* 0x000000162010723c */ /* 0x000fe20000041810 */
[----:B------:R-:W3:Y:S01]  /*dc00*/  LDSM.16.MT88.4 R20, [R139+0x4400] ;  /* 0x004400008b14783b */ /* 0x000ee20000004200 */
[----:B------:R-:W-:Y:S03]  /*dc10*/  MUFU.EX2 R3, R3 ;  /* 0x0000000300037308 */ /* 0x000fe60000000800 */
[----:B------:R-:W4:Y:S01]  /*dc20*/  LDSM.16.MT88.4 R32, [R140+0x4800] ;  /* 0x004800008c20783b */ /* 0x000f220000004200 */
[----:B-1----:R-:W-:-:S04]  /*dc30*/  F2FP.BF16.PACK_AB R11, R112, R111 ;  /* 0x0000006f700b723e */ /* 0x002fc800000010ff */
[----:B------:R-:W1:Y:S03]  /*dc40*/  MUFU.EX2 R0, R0 ;  /* 0x0000000000007308 */ /* 0x000e660000000800 */
[----:B--2---:R-:W-:Y:S05]  /*dc50*/  HMMA.16816.F32.BF16 R12, R8, R4, R12 ;  /* 0x00000004080c723c */ /* 0x004fea000004180c */
[----:B------:R-:W-:Y:S02]  /*dc60*/  MUFU.EX2 R65, R65 ;  /* 0x0000004100417308 */ /* 0x000fe40000000800 */
[----:B------:R-:W-:-:S04]  /*dc70*/  FADD.FTZ R4, R2, R77 ;  /* 0x0000004d02047221 */ /* 0x000fc80000010000 */
[----:B------:R-:W-:Y:S02]  /*dc80*/  HMMA.16816.F32.BF16 R16, R8, R6, R16 ;  /* 0x000000060810723c */ /* 0x000fe40000041810 */
[----:B------:R-:W-:Y:S01]  /*dc90*/  MUFU.EX2 R120, R120 ;  /* 0x0000007800787308 */ /* 0x000fe20000000800 */
[----:B------:R-:W-:Y:S02]  /*dca0*/  FADD.FTZ R67, R67, R4 ;  /* 0x0000000443437221 */ /* 0x000fe40000010000 */
[----:B------:R-:W2:Y:S02]  /*dcb0*/  LDSM.16.MT88.4 R4, [R139+0x4800] ;  /* 0x004800008b04783b */ /* 0x000ea40000004200 */
[----:B------:R-:W-:-:S03]  /*dcc0*/  FADD.FTZ R76, R76, R67 ;  /* 0x000000434c4c7221 */ /* 0x000fc60000010000 */
[----:B------:R-:W-:Y:S01]  /*dcd0*/  MUFU.EX2 R93, R102 ;  /* 0x00000066005d7308 */ /* 0x000fe20000000800 */
[----:B------:R-:W-:-:S04]  /*dce0*/  FADD.FTZ R76, R73, R76 ;  /* 0x0000004c494c7221 */ /* 0x000fc80000010000 */
[----:B------:R-:W-:Y:S01]  /*dcf0*/  FADD.FTZ R71, R71, R76 ;  /* 0x0000004c47477221 */ /* 0x000fe20000010000 */
[----:B---3--:R-:W-:Y:S01]  /*dd00*/  HMMA.16816.F32.BF16 R28, R8, R20, R28 ;  /* 0x00000014081c723c */ /* 0x008fe2000004181c */
[----:B------:R-:W3:Y:S01]  /*dd10*/  LDSM.16.MT88.4 R76, [R140+0x4c00] ;  /* 0x004c00008c4c783b */ /* 0x000ee20000004200 */
[----:B------:R-:W5:Y:S01]  /*dd20*/  MUFU.EX2 R98, R98 ;  /* 0x0000006200627308 */ /* 0x000f620000000800 */
[----:B------:R-:W-:-:S04]  /*dd30*/  FADD.FTZ R68, R68, R71 ;  /* 0x0000004744447221 */ /* 0x000fc80000010000 */
[----:B------:R-:W-:Y:S01]  /*dd40*/  FADD.FTZ R69, R69, R68 ;  /* 0x0000004445457221 */ /* 0x000fe20000010000 */
[----:B------:R-:W-:Y:S01]  /*dd50*/  HMMA.16816.F32.BF16 R24, R8, R22, R24 ;  /* 0x000000160818723c */ /* 0x000fe20000041818 */
[--C-:B------:R-:W-:Y:S01]  /*dd60*/  FFMA.FTZ R20, R57, c[0x0][0x23c], -R62.reuse ;  /* 0x00008f0039147a23 */ /* 0x100fe2000001083e */
[----:B------:R-:W-:Y:S01]  /*dd70*/  MUFU.EX2 R2, R94 ;  /* 0x0000005e00027308 */ /* 0x000fe20000000800 */
[----:B------:R-:W-:Y:S02]  /*dd80*/  FADD.FTZ R70, R70, R69 ;  /* 0x0000004546467221 */ /* 0x000fe40000010000 */
[----:B------:R-:W-:Y:S02]  /*dd90*/  FFMA.FTZ R21, R55, c[0x0][0x23c], -R62 ;  /* 0x00008f0037157a23 */ /* 0x000fe4000001083e */
[----:B------:R-:W-:Y:S01]  /*dda0*/  FADD.FTZ R75, R75, R70 ;  /* 0x000000464b4b7221 */ /* 0x000fe20000010000 */
[----:B-1----:R-:W-:Y:S01]  /*ddb0*/  F2FP.BF16.PACK_AB R8, R0, R3 ;  /* 0x000000030008723e */ /* 0x002fe200000010ff */
[----:B------:R-:W1:Y:S01]  /*ddc0*/  LDSM.16.MT88.4 R68, [R139+0x4c00] ;  /* 0x004c00008b44783b */ /* 0x000e620000004200 */
[----:B------:R-:W2:Y:S01]  /*ddd0*/  MUFU.EX2 R63, R66 ;  /* 0x00000042003f7308 */ /* 0x000ea20000000800 */
[----:B-----5:R-:W-:Y:S01]  /*dde0*/  F2FP.BF16.PACK_AB R9, R98, R93 ;  /* 0x0000005d6209723e */ /* 0x020fe200000010ff */
[----:B------:R-:W-:Y:S01]  /*ddf0*/  FADD.FTZ R75, R72, R75 ;  /* 0x0000004b484b7221 */ /* 0x000fe20000010000 */
[----:B------:R-:W-:Y:S01]  /*de00*/  F2FP.BF16.PACK_AB R10, R120, R65 ;  /* 0x00000041780a723e */ /* 0x000fe200000010ff */
[----:B------:R-:W-:-:S02]  /*de10*/  FFMA.FTZ R22, R58, c[0x0][0x23c], -R45 ;  /* 0x00008f003a167a23 */ /* 0x000fc4000001082d */
[----:B------:R-:W-:Y:S02]  /*de20*/  FADD.FTZ R74, R74, R75 ;  /* 0x0000004b4a4a7221 */ /* 0x000fe40000010000 */
[----:B------:R-:W-:Y:S01]  /*de30*/  FFMA.FTZ R23, R54, c[0x0][0x23c], -R45 ;  /* 0x00008f0036177a23 */ /* 0x000fe2000001082d */
[----:B------:R-:W-:Y:S01]  /*de40*/  MUFU.EX2 R105, R105 ;  /* 0x0000006900697308 */ /* 0x000fe20000000800 */
[----:B------:R-:W-:-:S04]  /*de50*/  FADD.FTZ R74, R81, R74 ;  /* 0x0000004a514a7221 */ /* 0x000fc80000010000 */
[----:B------:R-:W-:Y:S01]  /*de60*/  FADD.FTZ R83, R83, R74 ;  /* 0x0000004a53537221 */ /* 0x000fe20000010000 */
[----:B--2---:R-:W-:Y:S02]  /*de70*/  F2FP.BF16.PACK_AB R11, R63, R2 ;  /* 0x000000023f0b723e */ /* 0x004fe400000010ff */
[----:B------:R-:W2:Y:S01]  /*de80*/  MUFU.EX2 R110, R110 ;  /* 0x0000006e006e7308 */ /* 0x000ea20000000800 */
[----:B------:R-:W-:-:S04]  /*de90*/  FADD.FTZ R83, R80, R83 ;  /* 0x0000005350537221 */ /* 0x000fc80000010000 */
[----:B------:R-:W-:Y:S01]  /*dea0*/  FADD.FTZ R82, R82, R83 ;  /* 0x0000005352527221 */ /* 0x000fe20000010000 */
[----:B----4-:R-:W-:Y:S02]  /*deb0*/  HMMA.16816.F32.BF16 R12, R8, R32, R12 ;  /* 0x00000020080c723c */ /* 0x010fe4000004180c */
[----:B------:R-:W-:Y:S01]  /*dec0*/  MUFU.EX2 R20, R20 ;  /* 0x0000001400147308 */ /* 0x000fe20000000800 */
[----:B------:R-:W-:-:S04]  /*ded0*/  FADD.FTZ R82, R107, R82 ;  /* 0x000000526b527221 */ /* 0x000fc80000010000 */
[----:B------:R-:W-:Y:S01]  /*dee0*/  FFMA.FTZ R32, R48, c[0x0][0x23c], -R45 ;  /* 0x00008f0030207a23 */ /* 0x000fe2000001082d */
[C---:B------:R-:W-:Y:S01]  /*def0*/  HMMA.16816.F32.BF16 R28, R8.reuse, R4, R28 ;  /* 0x00000004081c723c */ /* 0x040fe2000004181c */
[----:B------:R-:W-:Y:S01]  /*df00*/  FADD.FTZ R48, R49, R52 ;  /* 0x0000003431307221 */ /* 0x000fe20000010000 */
[----:B------:R-:W4:Y:S01]  /*df10*/  MUFU.EX2 R21, R21 ;  /* 0x0000001500157308 */ /* 0x000f220000000800 */
[----:B------:R-:W-:Y:S02]  /*df20*/  FADD.FTZ R109, R109, R82 ;  /* 0x000000526d6d7221 */ /* 0x000fe40000010000 */
[----:B------:R-:W-:Y:S02]  /*df30*/  FADD.FTZ R47, R47, R48 ;  /* 0x000000302f2f7221 */ /* 0x000fe40000010000 */
[----:B------:R-:W-:Y:S01]  /*df40*/  FADD.FTZ R104, R104, R109 ;  /* 0x0000006d68687221 */ /* 0x000fe20000010000 */
[----:B------:R-:W-:Y:S01]  /*df50*/  HMMA.16816.F32.BF16 R16, R8, R34, R16 ;  /* 0x000000220810723c */ /* 0x000fe20000041810 */
[----:B------:R-:W-:Y:S01]  /*df60*/  FADD.FTZ R46, R46, R47 ;  /* 0x0000002f2e2e7221 */ /* 0x000fe20000010000 */
[----:B------:R-:W-:Y:S01]  /*df70*/  MUFU.EX2 R22, R22 ;  /* 0x0000001600167308 */ /* 0x000fe20000000800 */
[----:B------:R-:W-:Y:S01]  /*df80*/  FADD.FTZ R111, R111, R104 ;  /* 0x000000686f6f7221 */ /* 0x000fe20000010000 */
[----:B--2---:R-:W-:Y:S01]  /*df90*/  F2FP.BF16.PACK_AB R4, R110, R105 ;  /* 0x000000696e04723e */ /* 0x004fe200000010ff */
[----:B------:R-:W-:-:S02]  /*dfa0*/  FADD.FTZ R43, R43, R46 ;  /* 0x0000002e2b2b7221 */ /* 0x000fc40000010000 */
[----:B------:R-:W-:Y:S01]  /*dfb0*/  FADD.FTZ R112, R112, R111 ;  /* 0x0000006f70707221 */ /* 0x000fe20000010000 */
[----:B------:R-:W-:Y:S01]  /*dfc0*/  HMMA.16816.F32.BF16 R24, R8, R6, R24 ;  /* 0x000000060818723c */ /* 0x000fe20000041818 */
[----:B------:R-:W-:Y:S01]  /*dfd0*/  FADD.FTZ R42, R42, R43 ;  /* 0x0000002b2a2a7221 */ /* 0x000fe20000010000 */
[----:B------:R-:W2:Y:S01]  /*dfe0*/  MUFU.EX2 R23, R23 ;  /* 0x0000001700177308 */ /* 0x000ea20000000800 */
[----:B------:R-:W-:Y:S02]  /*dff0*/  FADD.FTZ R93, R93, R112 ;  /* 0x000000705d5d7221 */ /* 0x000fe40000010000 */
[----:B------:R-:W-:Y:S02]  /*e000*/  FADD.FTZ R41, R41, R42 ;  /* 0x0000002a29297221 */ /* 0x000fe40000010000 */
[----:B----4-:R-:W-:Y:S02]  /*e010*/  F2FP.BF16.PACK_AB R6, R21, R20 ;  /* 0x000000141506723e */ /* 0x010fe400000010ff */
[----:B------:R-:W-:Y:S01]  /*e020*/  FADD.FTZ R38, R38, R41 ;  /* 0x0000002926267221 */ /* 0x000fe20000010000 */
[----:B------:R-:W-:Y:S03]  /*e030*/  MUFU.EX2 R32, R32 ;  /* 0x0000002000207308 */ /* 0x000fe60000000800 */
[----:B------:R-:W-:-:S04]  /*e040*/  FADD.FTZ R37, R37, R38 ;  /* 0x0000002625257221 */ /* 0x000fc80000010000 */
[----:B------:R-:W-:Y:S01]  /*e050*/  FADD.FTZ R36, R36, R37 ;  /* 0x0000002524247221 */ /* 0x000fe20000010000 */
[----:B------:R-:W4:Y:S01]  /*e060*/  MUFU.EX2 R163, R163 ;  /* 0x000000a300a37308 */ /* 0x000f220000000800 */
[----:B--2---:R-:W-:Y:S02]  /*e070*/  F2FP.BF16.PACK_AB R5, R23, R22 ;  /* 0x000000161705723e */ /* 0x004fe400000010ff */
[----:B------:R-:W-:-:S04]  /*e080*/  FADD.FTZ R3, R3, R36 ;  /* 0x0000002403037221 */ /* 0x000fc80000010000 */
[----:B------:R-:W-:Y:S02]  /*e090*/  FADD.FTZ R0, R0, R3 ;  /* 0x0000000300007221 */ /* 0x000fe40000010000 */
[----:B------:R-:W-:Y:S02]  /*e0a0*/  FADD.FTZ R3, R98, R93 ;  /* 0x0000005d62037221 */ /* 0x000fe40000010000 */
[----:B------:R-:W-:Y:S01]  /*e0b0*/  FADD.FTZ R65, R65, R0 ;  /* 0x0000000041417221 */ /* 0x000fe20000010000 */
[----:B------:R-:W-:Y:S01]  /*e0c0*/  MOV R0, R39 ;  /* 0x0000002700007202 */ /* 0x000fe20000000f00 */
[----:B------:R-:W-:Y:S02]  /*e0d0*/  FADD.FTZ R2, R2, R3 ;  /* 0x0000000302027221 */ /* 0x000fe40000010000 */
[----:B------:R-:W-:Y:S01]  /*e0e0*/  FADD.FTZ R120, R120, R65 ;  /* 0x0000004178787221 */ /* 0x000fe20000010000 */
[----:B----4-:R-:W-:Y:S01]  /*e0f0*/  F2FP.BF16.PACK_AB R7, R163, R32 ;  /* 0x00000020a307723e */ /* 0x010fe200000010ff */
[----:B------:R-:W-:Y:S01]  /*e100*/  FADD.FTZ R63, R63, R2 ;  /* 0x000000023f3f7221 */ /* 0x000fe20000010000 */
[----:B------:R-:W-:Y:S01]  /*e110*/  MOV R2, R40 ;  /* 0x0000002800027202 */ /* 0x000fe20000000f00 */
[----:B------:R-:W-:-:S02]  /*e120*/  FADD.FTZ R105, R105, R120 ;  /* 0x0000007869697221 */ /* 0x000fc40000010000 */
[----:B------:R-:W-:Y:S02]  /*e130*/  FADD.FTZ R22, R22, R63 ;  /* 0x0000003f16167221 */ /* 0x000fe40000010000 */
[C---:B---3--:R-:W-:Y:S01]  /*e140*/  HMMA.16816.F32.BF16 R80, R4.reuse, R76, R12 ;  /* 0x0000004c0450723c */ /* 0x048fe2000004180c */
[----:B------:R-:W-:Y:S02]  /*e150*/  FADD.FTZ R105, R110, R105 ;  /* 0x000000696e697221 */ /* 0x000fe40000010000 */
[----:B------:R-:W-:Y:S02]  /*e160*/  FADD.FTZ R23, R23, R22 ;  /* 0x0000001617177221 */ /* 0x000fe40000010000 */
[----:B------:R-:W-:Y:S02]  /*e170*/  FADD.FTZ R20, R20, R105 ;  /* 0x0000006914147221 */ /* 0x000fe40000010000 */
[----:B------:R-:W-:Y:S01]  /*e180*/  FADD.FTZ R32, R32, R23 ;  /* 0x0000001720207221 */ /* 0x000fe20000010000 */
[----:B-1----:R-:W-:Y:S01]  /*e190*/  HMMA.16816.F32.BF16 R72, R4, R68, R28 ;  /* 0x000000440448723c */ /* 0x002fe2000004181c */
[----:B------:R-:W-:-:S02]  /*e1a0*/  FADD.FTZ R164, R21, R20 ;  /* 0x0000001415a47221 */ /* 0x000fc40000010000 */
[----:B------:R-:W-:-:S05]  /*e1b0*/  FADD.FTZ R163, R163, R32 ;  /* 0x00000020a3a37221 */ /* 0x000fca0000010000 */
[C---:B------:R-:W-:Y:S08]  /*e1c0*/  HMMA.16816.F32.BF16 R76, R4.reuse, R78, R16 ;  /* 0x0000004e044c723c */ /* 0x040ff00000041810 */
[----:B------:R-:W-:Y:S08]  /*e1d0*/  HMMA.16816.F32.BF16 R68, R4, R70, R24 ;  /* 0x000000460444723c */ /* 0x000ff00000041818 */
.L_x_3802:
[----:B------:R-:W-:-:S13]  /*e1e0*/  ISETP.GE.AND P0, PT, R158, 0x1, PT ;  /* 0x000000019e00780c */ /* 0x000fda0003f06270 */
[----:B------:R-:W-:Y:S05]  /*e1f0*/  @!P0 BRA `(.L_x_3810) ;  /* 0x000030f000008947 */ /* 0x000fea0003800000 */
[----:B------:R-:W-:Y:S01]  /*e200*/  IMAD.MOV.U32 R162, RZ, RZ, c[0x0][0x1a0] ;  /* 0x00006800ffa27624 */ /* 0x000fe200078e00ff */
[----:B------:R-:W-:Y:S02]  /*e210*/  MOV R87, R0 ;  /* 0x0000000000577202 */ /* 0x000fe40000000f00 */
[----:B------:R-:W-:Y:S01]  /*e220*/  MOV R89, R2 ;  /* 0x0000000200597202 */ /* 0x000fe20000000f00 */
[----:B------:R-:W-:-:S05]  /*e230*/  IMAD.U32 R161, R162, -0x80, RZ ;  /* 0xffffff80a2a17824 */ /* 0x000fca00078e00ff */
[----:B------:R-:W-:Y:S02]  /*e240*/  SHF.R.S32.HI R160, RZ, 0x1f, R161 ;  /* 0x0000001fffa07819 */ /* 0x000fe400000114a1 */
.L_x_3814:
        /* <DEDUP_REMOVED lines=64> */
.L_x_3811:
[----:B------:R-:W-:Y:S02]  /*e650*/  ISETP.GE.AND P0, PT, R84, c[0x0][0x220], PT ;  /* 0x0000880054007a0c */ /* 0x000fe40003f06270 */
[C---:B------:R-:W-:Y:S04]  /*e660*/  LEA R166, P4, R172.reuse, R50, 0x1 ;  /* 0x00000032aca67211 */ /* 0x040fe800078808ff */
[-C--:B------:R-:W-:Y:S07]  /*e670*/  LEA.HI.X R167, R172, R165.reuse, R2, 0x1, P4 ;  /* 0x000000a5aca77211 */ /* 0x080fee00020f0c02 */
[----:B------:R-:W-:Y:S01]  /*e680*/  @P0 STS.64 [R159+0x3008], RZ ;  /* 0x003008ff9f000388 */ /* 0x000fe20000000a00 */
[----:B------:R-:W-:Y:S02]  /*e690*/  @!P0 MOV R171, c[0x0][0x1a4] ;  /* 0x0000690000ab8a02 */ /* 0x000fe40000000f00 */
[-C--:B------:R-:W-:Y:S02]  /*e6a0*/  @!P0 LEA R169, P1, R162, R172.reuse, 0x6 ;  /* 0x000000aca2a98211 */ /* 0x080fe400078230ff */
[----:B------:R-:W-:Y:S01]  /*e6b0*/  @!P0 IADD3 R3, P3, R148, R172, RZ ;  /* 0x000000ac94038210 */ /* 0x000fe20007f7e0ff */
[----:B------:R-:W-:Y:S01]  /*e6c0*/  @P0 STS [R159+0x3000], RZ ;  /* 0x003000ff9f000388 */ /* 0x000fe20000000800 */
[C---:B------:R-:W-:Y:S02]  /*e6d0*/  @!P0 LEA.HI.X R168, R162.reuse, R2, R171, 0x6, P1 ;  /* 0x00000002a2a88211 */ /* 0x040fe400008f34ab */
[C---:B------:R-:W-:Y:S01]  /*e6e0*/  @!P0 LEA R170, P1, R169.reuse, R50, 0x1 ;  /* 0x00000032a9aa8211 */ /* 0x040fe200078208ff */
[----:B------:R-:W-:Y:S01]  /*e6f0*/  @P0 STS [R159+0x3004], RZ ;  /* 0x003004ff9f000388 */ /* 0x000fe20000000800 */
[-C--:B------:R-:W-:Y:S02]  /*e700*/  @!P0 MOV R173, R2.reuse ;  /* 0x0000000200ad8202 */ /* 0x080fe40000000f00 */
[-C--:B------:R-:W-:Y:S01]  /*e710*/  @!P0 LEA.HI.X R171, R169, R165.reuse, R168, 0x1, P1 ;  /* 0x000000a5a9ab8211 */ /* 0x080fe200008f0ca8 */
[----:B------:R-:W-:Y:S01]  /*e720*/  @!PT LDS RZ, [RZ] ;  /* 0x00000000fffff984 */ /* 0x000fe20000000800 */
[----:B------:R-:W-:Y:S01]  /*e730*/  @!PT LDS RZ, [RZ] ;  /* 0x00000000fffff984 */ /* 0x000fe20000000800 */
[----:B------:R-:W-:Y:S01]  /*e740*/  @!PT LDS RZ, [RZ] ;  /* 0x00000000fffff984 */ /* 0x000fe20000000800 */
[----:B------:R1:W-:Y:S01]  /*e750*/  @!P0 LDGSTS.E.BYPASS.LTC128B.128 [R159+0x3000], [R166.64] ;  /* 0x03000000a69f8fae */ /* 0x0003e2000b901d46 */
[----:B------:R-:W-:Y:S01]  /*e760*/  @!P0 IADD3.X R2, R147, R2, RZ, P3, !PT ;  /* 0x0000000293028210 */ /* 0x000fe20001ffe4ff */
[----:B------:R-:W-:Y:S01]  /*e770*/  @!P0 IMAD.WIDE.U32 R172, R162, 0x60, R172 ;  /* 0x00000060a2ac8825 */ /* 0x000fe200078e00ac */
[CC--:B------:R-:W-:Y:S02]  /*e780*/  @!P0 LEA R174, P3, R3.reuse, R50.reuse, 0x1 ;  /* 0x0000003203ae8211 */ /* 0x0c0fe400078608ff */
[----:B------:R-:W-:Y:S02]  /*e790*/  @!P0 MOV R0, c[0x0][0x1a4] ;  /* 0x0000690000008a02 */ /* 0x000fe40000000f00 */
[----:B------:R-:W-:Y:S01]  /*e7a0*/  @!P0 LEA.HI.X R175, R3, R165, R2, 0x1, P3 ;  /* 0x000000a503af8211 */ /* 0x000fe200018f0c02 */
[----:B------:R-:W-:Y:S01]  /*e7b0*/  @P0 STS.128 [R159+0x3800], RZ ;  /* 0x003800ff9f000388 */ /* 0x000fe20000000c00 */
[----:B------:R-:W-:Y:S01]  /*e7c0*/  @!P0 LEA R2, P1, R172, R50, 0x1 ;  /* 0x00000032ac028211 */ /* 0x000fe200078208ff */
[----:B------:R-:W-:Y:S05]  /*e7d0*/  @!P0 IMAD R0, R0, 0x60, RZ ;  /* 0x0000006000008824 */ /* 0x000fea00078e02ff */
[----:B------:R-:W-:Y:S01]  /*e7e0*/  @!P0 IADD3 R0, R0, R173, RZ ;  /* 0x000000ad00008210 */ /* 0x000fe20007ffe0ff */
[----:B------:R-:W-:Y:S01]  /*e7f0*/  @!PT LDS RZ, [RZ] ;  /* 0x00000000fffff984 */ /* 0x000fe20000000800 */
[----:B------:R-:W-:Y:S01]  /*e800*/  @!PT LDS RZ, [RZ] ;  /* 0x00000000fffff984 */ /* 0x000fe20000000800 */
[----:B------:R-:W-:Y:S01]  /*e810*/  @!PT LDS RZ, [RZ] ;  /* 0x00000000fffff984 */ /* 0x000fe20000000800 */
[----:B------:R2:W-:Y:S03]  /*e820*/  @!P0 LDGSTS.E.BYPASS.LTC128B.128 [R159+0x3800], [R174.64] ;  /* 0x03800000ae9f8fae */ /* 0x0005e6000b901d46 */
[----:B------:R-:W-:Y:S02]  /*e830*/  @!P0 LEA.HI.X R3, R172, R165, R0, 0x1, P1 ;  /* 0x000000a5ac038211 */ /* 0x000fe400008f0c00 */
[----:B------:R-:W-:Y:S03]  /*e840*/  ISETP.GE.AND P1, PT, R158, 0x2, PT ;  /* 0x000000029e00780c */ /* 0x000fe60003f26270 */
        /* <DEDUP_REMOVED lines=12> */
[----:B------:R-:W5:Y:S08]  /*e910*/  LDSM.16.M88.4 R96, [R142+0x1000] ;  /* 0x001000008e60783b */ /* 0x000f700000000200 */
        /* <DEDUP_REMOVED lines=10> */
[C---:B------:R-:W-:Y:S01]  /*e9c0*/  HMMA.16816.F32.BF16 R8, R92.reuse, R98, RZ ;  /* 0x000000625c08723c */ /* 0x040fe200000418ff */
[----:B------:R-:W-:Y:S07]  /*e9d0*/  LDSM.16.M88.4 R96, [R137] ;  /* 0x000000008960783b */ /* 0x000fee0000000200 */
        /* <DEDUP_REMOVED lines=20> */
[----:B------:R-:W-:Y:S02]  /*eb20*/  FMUL.FTZ R182, R6, c[0x0][0x2ec] ;  /* 0x0000bb0006b67a20 */ /* 0x000fe40000410000 */
[----:B------:R-:W2:Y:S01]  /*eb30*/  MUFU.TANH R184, R184 ;  /* 0x000000b800b87308 */ /* 0x000ea20000002400 */
[----:B------:R-:W-:Y:S01]  /*eb40*/  FMUL.FTZ R180, R7, c[0x0][0x2ec] ;  /* 0x0000bb0007b47a20 */ /* 0x000fe20000410000 */
[C---:B-1----:R-:W-:Y:S03]  /*eb50*/  HMMA.16816.F32.BF16 R12, R128.reuse, R92, R12 ;  /* 0x0000005c800c723c */ /* 0x042fe6000004180c */
[----:B------:R-:W-:Y:S02]  /*eb60*/  FMUL.FTZ R181, R8, c[0x0][0x2ec] ;  /* 0x0000bb0008b57a20 */ /* 0x000fe40000410000 */
[----:B------:R-:W-:Y:S03]  /*eb70*/  FMUL.FTZ R185, R9, c[0x0][0x2ec] ;  /* 0x0000bb0009b97a20 */ /* 0x000fe60000410000 */
[----:B------:R-:W1:Y:S01]  /*eb80*/  MUFU.TANH R183, R183 ;  /* 0x000000b700b77308 */ /* 0x000e620000002400 */
[C---:B------:R-:W-:Y:S01]  /*eb90*/  HMMA.16816.F32.BF16 R16, R128.reuse, R94, R16 ;  /* 0x0000005e8010723c */ /* 0x040fe20000041810 */
[----:B------:R-:W5:Y:S02]  /*eba0*/  LDSM.16.M88.4 R92, [R136] ;  /* 0x00000000885c783b */ /* 0x000f640000000200 */
[----:B------:R-:W-:Y:S02]  /*ebb0*/  FMUL.FTZ R188, R10, c[0x0][0x2ec] ;  /* 0x0000bb000abc7a20 */ /* 0x000fe40000410000 */
[----:B------:R-:W-:Y:S03]  /*ebc0*/  FMUL.FTZ R186, R11, c[0x0][0x2ec] ;  /* 0x0000bb000bba7a20 */ /* 0x000fe60000410000 */
[C---:B------:R-:W-:Y:S01]  /*ebd0*/  HMMA.16816.F32.BF16 R20, R128.reuse, R96, R20 ;  /* 0x000000608014723c */ /* 0x040fe20000041814 */
[----:B------:R-:W1:Y:S07]  /*ebe0*/  MUFU.TANH R182, R182 ;  /* 0x000000b600b67308 */ /* 0x000e6e0000002400 */
[C---:B------:R-:W-:Y:S01]  /*ebf0*/  HMMA.16816.F32.BF16 R24, R128.reuse, R98, R24 ;  /* 0x000000628018723c */ /* 0x040fe20000041818 */
[----:B------:R-:W1:Y:S02]  /*ec00*/  LDSM.16.M88.4 R96, [R91] ;  /* 0x000000005b60783b */ /* 0x000e640000000200 */
[----:B------:R-:W1:Y:S01]  /*ec10*/  MUFU.TANH R180, R180 ;  /* 0x000000b400b47308 */ /* 0x000e620000002400 */
[----:B------:R-:W-:Y:S02]  /*ec20*/  FMUL.FTZ R193, R12, c[0x0][0x2ec] ;  /* 0x0000bb000cc17a20 */ /* 0x000fe40000410000 */
[----:B------:R-:W-:Y:S02]  /*ec30*/  FMUL.FTZ R191, R13, c[0x0][0x2ec] ;  /* 0x0000bb000dbf7a20 */ /* 0x000fe40000410000 */
[----:B------:R-:W-:Y:S04]  /*ec40*/  FMUL.FTZ R192, R14, c[0x0][0x2ec] ;  /* 0x0000bb000ec07a20 */ /* 0x000fe80000410000 */
[----:B------:R-:W-:Y:S01]  /*ec50*/  FMUL.FTZ R190, R15, c[0x0][0x2ec] ;  /* 0x0000bb000fbe7a20 */ /* 0x000fe20000410000 */
        /* <DEDUP_REMOVED lines=17> */
[----:B------:R-:W-:Y:S01]  /*ed70*/  FMUL.FTZ R206, R27, c[0x0][0x2ec] ;  /* 0x0000bb001bce7a20 */ /* 0x000fe20000410000 */
[C---:B-1----:R-:W-:Y:S01]  /*ed80*/  HMMA.16816.F32.BF16 R36, R128.reuse, R96, R36 ;  /* 0x000000608024723c */ /* 0x042fe20000041824 */
[----:B------:R-:W1:Y:S06]  /*ed90*/  MUFU.TANH R186, R186 ;  /* 0x000000ba00ba7308 */ /* 0x000e6c0000002400 */
[----:B------:R-:W-:Y:S01]  /*eda0*/  FMUL.FTZ R211, R28, c[0x0][0x2ec] ;  /* 0x0000bb001cd37a20 */ /* 0x000fe20000410000 */
        /* <DEDUP_REMOVED lines=24> */
[C---:B-1----:R-:W-:Y:S01]  /*ef30*/  HMMA.16816.F32.BF16 R52, R128.reuse, R96, R52 ;  /* 0x000000608034723c */ /* 0x042fe20000041834 */
[----:B------:R-:W1:Y:S01]  /*ef40*/  MUFU.TANH R189, R189 ;  /* 0x000000bd00bd7308 */ /* 0x000e620000002400 */
[----:B------:R-:W-:Y:S03]  /*ef50*/  BAR.SYNC.DEFER_BLOCKING 0x0 ;  /* 0x0000000000007b1d */ /* 0x000fe60000010000 */
[----:B------:R-:W-:Y:S02]  /*ef60*/  FMUL.FTZ R194, R43, c[0x0][0x2ec] ;  /* 0x0000bb002bc27a20 */ /* 0x000fe40000410000 */
[----:B------:R-:W-:Y:S01]  /*ef70*/  FMUL.FTZ R195, R44, c[0x0][0x2ec] ;  /* 0x0000bb002cc37a20 */ /* 0x000fe20000410000 */
[C---:B------:R-:W-:Y:S03]  /*ef80*/  HMMA.16816.F32.BF16 R56, R128.reuse, R98, R56 ;  /* 0x000000628038723c */ /* 0x040fe60000041838 */
[----:B------:R-:W1:Y:S01]  /*ef90*/  MUFU.TANH R197, R197 ;  /* 0x000000c500c57308 */ /* 0x000e620000002400 */
[----:B------:R-:W-:Y:S02]  /*efa0*/  FMUL.FTZ R187, R45, c[0x0][0x2ec] ;  /* 0x0000bb002dbb7a20 */ /* 0x000fe40000410000 */
[----:B------:R-:W-:Y:S02]  /*efb0*/  FMUL.FTZ R178, R46, c[0x0][0x2ec] ;  /* 0x0000bb002eb27a20 */ /* 0x000fe40000410000 */
[----:B------:R-:W-:Y:S04]  /*efc0*/  FMUL.FTZ R176, R47, c[0x0][0x2ec] ;  /* 0x0000bb002fb07a20 */ /* 0x000fe80000410000 */
[----:B------:R-:W-:Y:S01]  /*efd0*/  FMUL.FTZ R177, R48, c[0x0][0x2ec] ;  /* 0x0000bb0030b17a20 */ /* 0x000fe20000410000 */
[----:B------:R-:W1:Y:S01]  /*efe0*/  MUFU.TANH R198, R198 ;  /* 0x000000c600c67308 */ /* 0x000e620000002400 */
[----:B------:R-:W-:Y:S02]  /*eff0*/  FMUL.FTZ R179, R49, c[0x0][0x2ec] ;  /* 0x0000bb0031b37a20 */ /* 0x000fe40000410000 */
[----:B------:R-:W-:Y:S01]  /*f000*/  FMUL.FTZ R174, R50, c[0x0][0x2ec] ;  /* 0x0000bb0032ae7a20 */ /* 0x000fe20000410000 */
[----:B------:R-:W-:Y:S01]  /*f010*/  MOV R50, R166 ;  /* 0x000000a600327202 */ /* 0x000fe20000000f00 */
[----:B------:R-:W-:Y:S02]  /*f020*/  FMUL.FTZ R172, R51, c[0x0][0x2ec] ;  /* 0x0000bb0033ac7a20 */ /* 0x000fe40000410000 */
[----:B------:R-:W-:Y:S02]  /*f030*/  FMUL.FTZ R173, R52, c[0x0][0x2ec] ;  /* 0x0000bb0034ad7a20 */ /* 0x000fe40000410000 */
[----:B------:R-:W-:Y:S01]  /*f040*/  FMUL.FTZ R175, R53, c[0x0][0x2ec] ;  /* 0x0000bb0035af7a20 */ /* 0x000fe20000410000 */
[----:B------:R-:W1:Y:S01]  /*f050*/  MUFU.TANH R196, R196 ;  /* 0x000000c400c47308 */ /* 0x000e620000002400 */
[----:B----4-:R-:W-:Y:S01]  /*f060*/  FMUL.FTZ R3, R58, c[0x0][0x2ec] ;  /* 0x0000bb003a037a20 */ /* 0x010fe20000410000 */
[C---:B-----5:R-:W-:Y:S03]  /*f070*/  HMMA.16816.F32.BF16 R60, R128.reuse, R92, R60 ;  /* 0x0000005c803c723c */ /* 0x060fe6000004183c */
[----:B------:R-:W-:Y:S02]  /*f080*/  FMUL.FTZ R2, R59, c[0x0][0x2ec] ;  /* 0x0000bb003b027a20 */ /* 0x000fe40000410000 */
[----:B---3--:R-:W-:Y:S02]  /*f090*/  FMUL.FTZ R170, R54, c[0x0][0x2ec] ;  /* 0x0000bb0036aa7a20 */ /* 0x008fe40000410000 */
[----:B------:R-:W-:Y:S01]  /*f0a0*/  FMUL.FTZ R168, R55, c[0x0][0x2ec] ;  /* 0x0000bb0037a87a20 */ /* 0x000fe20000410000 */
[----:B------:R3:W4:Y:S01]  /*f0b0*/  MUFU.TANH R114, R3 ;  /* 0x0000000300727308 */ /* 0x0007220000002400 */
[----:B------:R-:W-:Y:S03]  /*f0c0*/  HMMA.16816.F32.BF16 R64, R128, R94, R64 ;  /* 0x0000005e8040723c */ /* 0x000fe60000041840 */
[----:B------:R-:W-:Y:S02]  /*f0d0*/  FMUL.FTZ R171, R56, c[0x0][0x2ec] ;  /* 0x0000bb0038ab7a20 */ /* 0x000fe40000410000 */
[----:B------:R-:W-:Y:S04]  /*f0e0*/  FMUL.FTZ R169, R57, c[0x0][0x2ec] ;  /* 0x0000bb0039a97a20 */ /* 0x000fe80000410000 */
[----:B------:R5:W1:Y:S06]  /*f0f0*/  MUFU.TANH R110, R2 ;  /* 0x00000002006e7308 */ /* 0x000a6c0000002400 */
[----:B------:R-:W-:Y:S02]  /*f100*/  FMUL.FTZ R0, R60, c[0x0][0x2ec] ;  /* 0x0000bb003c007a20 */ /* 0x000fe40000410000 */
[----:B------:R-:W-:Y:S02]  /*f110*/  FMUL.FTZ R224, R61, c[0x0][0x2ec] ;  /* 0x0000bb003de07a20 */ /* 0x000fe40000410000 */
[----:B------:R1:W1:Y:S01]  /*f120*/  MUFU.TANH R101, R0 ;  /* 0x0000000000657308 */ /* 0x0002620000002400 */
[----:B------:R-:W-:Y:S02]  /*f130*/  FMUL.FTZ R223, R62, c[0x0][0x2ec] ;  /* 0x0000bb003edf7a20 */ /* 0x000fe40000410000 */
[----:B------:R-:W-:Y:S02]  /*f140*/  FMUL.FTZ R222, R63, c[0x0][0x2ec] ;  /* 0x0000bb003fde7a20 */ /* 0x000fe40000410000 */
[----:B------:R-:W-:Y:S02]  /*f150*/  FMUL.FTZ R165, R64, c[0x0][0x2ec] ;  /* 0x0000bb0040a57a20 */ /* 0x000fe40000410000 */
[----:B---3--:R-:W-:Y:S03]  /*f160*/  FMUL.FTZ R3, R67, c[0x0][0x2ec] ;  /* 0x0000bb0043037a20 */ /* 0x008fe60000410000 */
[----:B------:R3:W2:Y:S01]  /*f170*/  MUFU.TANH R57, R165 ;  /* 0x000000a500397308 */ /* 0x0006a20000002400 */
[----:B-----5:R-:W-:Y:S09]  /*f180*/  FMUL.FTZ R2, R65, c[0x0][0x2ec] ;  /* 0x0000bb0041027a20 */ /* 0x020ff20000410000 */
[----:B------:R-:W2:Y:S01]  /*f190*/  MUFU.TANH R203, R203 ;  /* 0x000000cb00cb7308 */ /* 0x000ea20000002400 */
[----:B-1----:R-:W-:Y:S09]  /*f1a0*/  FMUL.FTZ R0, R66, c[0x0][0x2ec] ;  /* 0x0000bb0042007a20 */ /* 0x002ff20000410000 */
[----:B------:R-:W1:Y:S01]  /*f1b0*/  MUFU.TANH R201, R201 ;  /* 0x000000c900c97308 */ /* 0x000e620000002400 */
[----:B---3--:R-:W-:Y:S09]  /*f1c0*/  MOV R165, R167 ;  /* 0x000000a700a57202 */ /* 0x008ff20000000f00 */
[----:B------:R-:W3:Y:S10]  /*f1d0*/  MUFU.TANH R202, R202 ;  /* 0x000000ca00ca7308 */ /* 0x000ef40000002400 */
        /* <DEDUP_REMOVED lines=38> */
[----:B------:R1:W1:Y:S10]  /*f440*/  MUFU.TANH R58, R2 ;  /* 0x00000002003a7308 */ /* 0x0002740000002400 */
[----:B------:R1:W1:Y:S10]  /*f450*/  MUFU.TANH R24, R0 ;  /* 0x0000000000187308 */ /* 0x0002740000002400 */
[----:B------:R-:W1:Y:S01]  /*f460*/  MUFU.TANH R3, R3 ;  /* 0x0000000300037308 */ /* 0x000e620000002400 */
[----:B------:R-:W-:-:S05]  /*f470*/  @!P1 BRA `(.L_x_3812) ;  /* 0x000006d000009947 */ /* 0x000fca0003800000 */
[----:B-1234-:R-:W-:Y:S05]  /*f480*/  IMAD.MOV.U32 R2, RZ, RZ, c[0x0][0x198] ;  /* 0x00006600ff027624 */ /* 0x01efea00078e00ff */
[----:B------:R-:W-:Y:S04]  /*f490*/  LEA R7, -R2, RZ, 0x7 ;  /* 0x000000ff02077211 */ /* 0x000fe800078e39ff */
[----:B------:R-:W-:Y:S01]  /*f4a0*/  SHF.R.S32.HI R4, RZ, 0x1f, R7 ;  /* 0x0000001fff047819 */ /* 0x000fe20000011407 */
[----:B------:R-:W-:-:S05]  /*f4b0*/  @!P2 BRA `(.L_x_3813) ;  /* 0x000003d00000a947 */ /* 0x000fca0003800000 */
        /* <DEDUP_REMOVED lines=59> */
[----:B------:R-:W-:Y:S04]  /*f870*/  IMAD R5, R4, c[0x0][0x184], R5 ;  /* 0x0000610004057a24 */ /* 0x000fe800078e0205 */
[----:B------:R-:W-:Y:S02]  /*f880*/  IMAD.IADD R4, R9, 0x1, R5 ;  /* 0x0000000109047824 */ /* 0x000fe400078e0205 */
.L_x_3813:
        /* <DEDUP_REMOVED lines=20> */
[-C--:B------:R-:W-:Y:S01]  /*f9d0*/  @!P0 LEA R14, P3, R8, R156.reuse, 0x1 ;  /* 0x0000009c080e8211 */ /* 0x080fe200078608ff */
        /* <DEDUP_REMOVED lines=23> */
.L_x_3812:
[----:B--234-:R-:W-:Y:S01]  /*fb50*/  LDSM.16.MT88.4 R32, [R139+0x3000] ;  /* 0x003000008b20783b */ /* 0x01cfe20000004200 */
[----:B------:R-:W-:Y:S02]  /*fb60*/  FMNMX.FTZ R9, R182, R87, !PT ;  /* 0x00000057b6097209 */ /* 0x000fe40007810000 */
[----:B-1----:R-:W-:Y:S02]  /*fb70*/  FMNMX.FTZ R0, R184, R89, !PT ;  /* 0x00000059b8007209 */ /* 0x002fe40007810000 */
[----:B------:R-:W-:Y:S02]  /*fb80*/  FMNMX.FTZ R9, R180, R9, !PT ;  /* 0x00000009b4097209 */ /* 0x000fe40007810000 */
[----:B------:R-:W-:Y:S01]  /*fb90*/  FMNMX.FTZ R0, R183, R0, !PT ;  /* 0x00000000b7007209 */ /* 0x000fe20007810000 */
[----:B------:R-:W-:Y:S01]  /*fba0*/  LDSM.16.MT88.4 R36, [R140+0x3400] ;  /* 0x003400008c24783b */ /* 0x000fe20000004200 */
[----:B------:R-:W-:Y:S02]  /*fbb0*/  FMNMX.FTZ R9, R188, R9, !PT ;  /* 0x00000009bc097209 */ /* 0x000fe40007810000 */
[----:B------:R-:W-:Y:S02]  /*fbc0*/  FMNMX.FTZ R0, R181, R0, !PT ;  /* 0x00000000b5007209 */ /* 0x000fe40007810000 */
        /* <DEDUP_REMOVED lines=57> */
[----:B------:R-:W-:Y:S02]  /*ff60*/  FMNMX.FTZ R0, R24, R9, !PT ;  /* 0x0000000918007209 */ /* 0x000fe40007810000 */
[----:B------:R-:W-:Y:S02]  /*ff70*/  FMNMX.FTZ R6, R58, R13, !PT ;  /* 0x0000000d3a067209 */ /* 0x000fe40007810000 */
[----:B------:R-:W-:Y:S01]  /*ff80*/  LDSM.16.MT88.4 R12, [R140+0x3000] ;  /* 0x003000008c0c783b */ /* 0x000fe20000004200 */
[----:B------:R-:W-:Y:S07]  /*ff90*/  FMNMX.FTZ R7, R3, R0, !PT ;  /* 0x0000000003077209 */ /* 0x000fee0007810000 */
[----:B------:R-:W-:Y:S08]  /*ffa0*/  SHFL.BFLY PT, R9, R6, 0x2, 0x1f ;  /* 0x0c401f0006097f89 */ /* 0x000ff000000e0000 */
        /* <DEDUP_REMOVED lines=9> */
[C---:B------:R-:W-:Y:S01]  /*10040*/  FADD.FTZ R4, -R2.reuse, R89 ;  /* 0x0000005902047221 */ /* 0x040fe20000010100 */
[----:B------:R-:W-:Y:S01]  /*10050*/  MOV R89, R2 ;  /* 0x0000000200597202 */ /* 0x000fe20000000f00 */
[----:B------:R-:W-:Y:S02]  /*10060*/  FMUL.FTZ R96, R2, c[0x0][0x23c] ;  /* 0x00008f0002607a20 */ /* 0x000fe40000410000 */
[----:B------:R-:W-:Y:S02]  /*10070*/  FMUL.FTZ R21, R4, c[0x0][0x23c] ;  /* 0x00008f0004157a20 */ /* 0x000fe40000410000 */
[----:B------:R-:W-:Y:S01]  /*10080*/  FADD.FTZ R4, -R0, R87 ;  /* 0x0000005700047221 */ /* 0x000fe20000010100 */
[----:B------:R-:W-:Y:S02]  /*10090*/  FSEL R96, R96, RZ, P0 ;  /* 0x000000ff60607208 */ /* 0x000fe40000000000 */
[----:B------:R-:W-:Y:S01]  /*100a0*/  FSETP.NEU.FTZ.AND P0, PT, R0, -INF , PT ;  /* 0xff8000000000780b */ /* 0x000fe20003f1d000 */
[----:B------:R-:W1:Y:S01]  /*100b0*/  MUFU.EX2 R21, R21 ;  /* 0x0000001500157308 */ /* 0x000e620000000800 */
[----:B------:R-:W-:Y:S02]  /*100c0*/  FMUL.FTZ R20, R4, c[0x0][0x23c] ;  /* 0x00008f0004147a20 */ /* 0x000fe40000410000 */
[----:B------:R-:W-:Y:S01]  /*100d0*/  FSEL R53, R53, RZ, P0 ;  /* 0x000000ff35357208 */ /* 0x000fe20000000000 */
[--C-:B------:R-:W-:Y:S01]  /*100e0*/  FFMA.FTZ R52, R221, c[0x0][0x23c], -R96.reuse ;  /* 0x00008f00dd347a23 */ /* 0x100fe20000010860 */
[----:B------:R-:W-:Y:S01]  /*100f0*/  ISETP.GT.AND P0, PT, R158, 0x1, PT ;  /* 0x000000019e00780c */ /* 0x000fe20003f04270 */
        /* <DEDUP_REMOVED lines=19> */
[----:B------:R-:W-:Y:S01]  /*10230*/  LDSM.16.MT88.4 R76, [R140+0x4c00] ;  /* 0x004c00008c4c783b */ /* 0x000fe20000004200 */
        /* <DEDUP_REMOVED lines=29> */
[----:B------:R-:W-:Y:S02]  /*10410*/  FFMA.FTZ R119, R110, c[0x0][0x23c], -R53 ;  /* 0x00008f006e777a23 */ /* 0x000fe40000010835 */
        /* <DEDUP_REMOVED lines=16> */
[--C-:B------:R-:W-:Y:S02]  /*10520*/  FFMA.FTZ R63, R209, c[0x0][0x23c], -R96.reuse ;  /* 0x00008f00d13f7a23 */ /* 0x100fe40000010860 */
[--C-:B------:R-:W-:Y:S02]  /*10530*/  FFMA.FTZ R62, R207, c[0x0][0x23c], -R96.reuse ;  /* 0x00008f00cf3e7a23 */ /* 0x100fe40000010860 */
[--C-:B------:R-:W-:Y:S02]  /*10540*/  FFMA.FTZ R55, R217, c[0x0][0x23c], -R96.reuse ;  /* 0x00008f00d9377a23 */ /* 0x100fe40000010860 */
[--C-:B------:R-:W-:Y:S01]  /*10550*/  FFMA.FTZ R65, R195, c[0x0][0x23c], -R96.reuse ;  /* 0x00008f00c3417a23 */ /* 0x100fe20000010860 */
[----:B------:R-:W-:Y:S01]  /*10560*/  MUFU.EX2 R118, R118 ;  /* 0x0000007600767308 */ /* 0x000fe20000000800 */
[----:B------:R-:W-:Y:S02]  /*10570*/  FFMA.FTZ R105, R179, c[0x0][0x23c], -R96 ;  /* 0x00008f00b3697a23 */ /* 0x000fe40000010860 */
[----:B------:R-:W-:Y:S02]  /*10580*/  FFMA.FTZ R120, R20, R163, R120 ;  /* 0x000000a314787223 */ /* 0x000fe40000010078 */
[----:B------:R-:W-:Y:S02]  /*10590*/  FFMA.FTZ R117, R173, c[0x0][0x23c], -R96 ;  /* 0x00008f00ad757a23 */ /* 0x000fe40000010860 */
[----:B------:R-:W-:Y:S02]  /*105a0*/  FADD.FTZ R113, R113, R120 ;  /* 0x0000007871717221 */ /* 0x000fe40000010000 */
[--C-:B------:R-:W-:Y:S01]  /*105b0*/  FFMA.FTZ R124, R169, c[0x0][0x23c], -R96.reuse ;  /* 0x00008f00a97c7a23 */ /* 0x100fe20000010860 */
[----:B------:R-:W2:Y:S01]  /*105c0*/  MUFU.EX2 R111, R111 ;  /* 0x0000006f006f7308 */ /* 0x000ea20000000800 */
[----:B------:R-:W-:Y:S02]  /*105d0*/  FADD.FTZ R116, R116, R113 ;  /* 0x0000007174747221 */ /* 0x000fe40000010000 */
[----:B------:R-:W-:Y:S01]  /*105e0*/  FFMA.FTZ R101, R101, c[0x0][0x23c], -R96 ;  /* 0x00008f0065657a23 */ /* 0x000fe20000010860 */
[----:B-1----:R-:W-:Y:S01]  /*105f0*/  F2FP.BF16.PACK_AB R28, R115, R122 ;  /* 0x0000007a731c723e */ /* 0x002fe200000010ff */
[----:B------:R-:W-:Y:S02]  /*10600*/  FADD.FTZ R109, R109, R116 ;  /* 0x000000746d6d7221 */ /* 0x000fe40000010000 */
[----:B------:R-:W-:Y:S02]  /*10610*/  FFMA.FTZ R122, R21, R164, R122 ;  /* 0x000000a4157a7223 */ /* 0x000fe4000001007a */
[----:B------:R-:W-:Y:S01]  /*10620*/  FFMA.FTZ R103, R103, c[0x0][0x23c], -R96 ;  /* 0x00008f0067677a23 */ /* 0x000fe20000010860 */
[----:B------:R-:W1:Y:S01]  /*10630*/  MUFU.EX2 R107, R107 ;  /* 0x0000006b006b7308 */ /* 0x000e620000000800 */
[----:B------:R-:W-:Y:S09]  /*10640*/  FADD.FTZ R115, R115, R122 ;  /* 0x0000007a73737221 */ /* 0x000ff20000010000 */
[----:B------:R-:W3:Y:S01]  /*10650*/  MUFU.EX2 R104, R104 ;  /* 0x0000006800687308 */ /* 0x000ee20000000800 */
[----:B--2---:R-:W-:Y:S09]  /*10660*/  F2FP.BF16.PACK_AB R30, R111, R118 ;  /* 0x000000766f1e723e */ /* 0x004ff200000010ff */
[----:B------:R-:W-:Y:S01]  /*10670*/  MUFU.EX2 R100, R100 ;  /* 0x0000006400647308 */ /* 0x000fe20000000800 */
[C---:B------:R-:W-:Y:S07]  /*10680*/  HMMA.16816.F32.BF16 R4, R28.reuse, R12, R4 ;  /* 0x0000000c1c04723c */ /* 0x040fee0000041804 */
        /* <DEDUP_REMOVED lines=9> */
[--C-:B------:R-:W-:Y:S02]  /*10720*/  FFMA.FTZ R72, R187, c[0x0][0x23c], -R96.reuse ;  /* 0x00008f00bb487a23 */ /* 0x100fe40000010860 */
[----:B------:R-:W-:Y:S01]  /*10730*/  FFMA.FTZ R74, R177, c[0x0][0x23c], -R96 ;  /* 0x00008f00b14a7a23 */ /* 0x000fe20000010860 */
[C---:B------:R-:W-:Y:S02]  /*10740*/  HMMA.16816.F32.BF16 R12, R28.reuse, R32, R12 ;  /* 0x000000201c0c723c */ /* 0x040fe4000004180c */
[----:B------:R-:W4:Y:S01]  /*10750*/  MUFU.EX2 R93, R93 ;  /* 0x0000005d005d7308 */ /* 0x000f220000000800 */
[----:B------:R-:W-:Y:S04]  /*10760*/  FADD.FTZ R20, R118, R115 ;  /* 0x0000007376147221 */ /* 0x000fe80000010000 */
[----:B------:R-:W-:Y:S01]  /*10770*/  FADD.FTZ R20, R111, R20 ;  /* 0x000000146f147221 */ /* 0x000fe20000010000 */
[----:B------:R-:W-:Y:S01]  /*10780*/  HMMA.16816.F32.BF16 R16, R28, R34, R16 ;  /* 0x000000221c10723c */ /* 0x000fe20000041810 */
[----:B------:R-:W5:Y:S03]  /*10790*/  LDSM.16.MT88.4 R32, [R140+0x3800] ;  /* 0x003800008c20783b */ /* 0x000f660000004200 */
[----:B------:R-:W-:Y:S01]  /*107a0*/  MUFU.EX2 R95, R95 ;  /* 0x0000005f005f7308 */ /* 0x000fe20000000800 */
[----:B-1----:R-:W-:Y:S02]  /*107b0*/  FADD.FTZ R21, R107, R20 ;  /* 0x000000146b157221 */ /* 0x002fe40000010000 */
[----:B---3--:R-:W-:Y:S01]  /*107c0*/  F2FP.BF16.PACK_AB R28, R104, R107 ;  /* 0x0000006b681c723e */ /* 0x008fe200000010ff */
[----:B------:R-:W-:Y:S01]  /*107d0*/  FADD.FTZ R20, R108, R109 ;  /* 0x0000006d6c147221 */ /* 0x000fe20000010000 */
[----:B------:R-:W-:Y:S03]  /*107e0*/  F2FP.BF16.PACK_AB R29, R23, R108 ;  /* 0x0000006c171d723e */ /* 0x000fe600000010ff */
[----:B--2---:R-:W-:Y:S01]  /*107f0*/  F2FP.BF16.PACK_AB R30, R99, R100 ;  /* 0x00000064631e723e */ /* 0x004fe200000010ff */
[----:B------:R-:W-:Y:S01]  /*10800*/  FADD.FTZ R21, R104, R21 ;  /* 0x0000001568157221 */ /* 0x000fe20000010000 */
[----:B------:R-:W1:Y:S01]  /*10810*/  MUFU.EX2 R92, R92 ;  /* 0x0000005c005c7308 */ /* 0x000e620000000800 */
[----:B------:R-:W-:Y:S01]  /*10820*/  F2FP.BF16.PACK_AB R31, R97, R22 ;  /* 0x00000016611f723e */ /* 0x000fe200000010ff */
[----:B------:R-:W-:Y:S02]  /*10830*/  FADD.FTZ R23, R23, R20 ;  /* 0x0000001417177221 */ /* 0x000fe40000010000 */
[----:B------:R-:W-:Y:S02]  /*10840*/  FADD.FTZ R100, R100, R21 ;  /* 0x0000001564647221 */ /* 0x000fe40000010000 */
[----:B------:R-:W-:Y:S02]  /*10850*/  FADD.FTZ R70, R22, R23 ;  /* 0x0000001716467221 */ /* 0x000fe40000010000 */
[C---:B------:R-:W-:Y:S02]  /*10860*/  HMMA.16816.F32.BF16 R4, R28.reuse, R36, R4 ;  /* 0x000000241c04723c */ /* 0x040fe40000041804 */
[----:B------:R-:W-:Y:S01]  /*10870*/  MUFU.EX2 R94, R94 ;  /* 0x0000005e005e7308 */ /* 0x000fe20000000800 */
[----:B------:R-:W-:Y:S02]  /*10880*/  FADD.FTZ R70, R97, R70 ;  /* 0x0000004661467221 */ /* 0x000fe40000010000 */
[----:B------:R-:W-:Y:S03]  /*10890*/  FADD.FTZ R99, R99, R100 ;  /* 0x0000006463637221 */ /* 0x000fe60000010000 */
[C---:B------:R-:W-:Y:S01]  /*108a0*/  HMMA.16816.F32.BF16 R8, R28.reuse, R38, R8 ;  /* 0x000000261c08723c */ /* 0x040fe20000041808 */
[----:B------:R-:W2:Y:S03]  /*108b0*/  LDSM.16.MT88.4 R36, [R140+0x3c00] ;  /* 0x003c00008c24783b */ /* 0x000ea60000004200 */
[----:B------:R-:W3:Y:S04]  /*108c0*/  MUFU.EX2 R87, R87 ;  /* 0x0000005700577308 */ /* 0x000ee80000000800 */
[C---:B------:R-:W-:Y:S06]  /*108d0*/  HMMA.16816.F32.BF16 R12, R28.reuse, R40, R12 ;  /* 0x000000281c0c723c */ /* 0x040fec000004180c */
[----:B------:R-:W-:Y:S02]  /*108e0*/  MUFU.EX2 R67, R67 ;  /* 0x0000004300437308 */ /* 0x000fe40000000800 */
[----:B------:R-:W-:Y:S01]  /*108f0*/  HMMA.16816.F32.BF16 R16, R28, R42, R16 ;  /* 0x0000002a1c10723c */ /* 0x000fe20000041810 */
[----:B------:R-:W-:Y:S06]  /*10900*/  LDSM.16.MT88.4 R40, [R140+0x4000] ;  /* 0x004000008c28783b */ /* 0x000fec0000004200 */
[----:B----4-:R-:W-:Y:S01]  /*10910*/  F2FP.BF16.PACK_AB R28, R93, R98 ;  /* 0x000000625d1c723e */ /* 0x010fe200000010ff */
[----:B------:R-:W4:Y:S01]  /*10920*/  MUFU.EX2 R64, R64 ;  /* 0x0000004000407308 */ /* 0x000f220000000800 */
[----:B-1----:R-:W-:Y:S03]  /*10930*/  F2FP.BF16.PACK_AB R29, R92, R95 ;  /* 0x0000005f5c1d723e */ /* 0x002fe600000010ff */
[----:B---3--:R-:W-:Y:S01]  /*10940*/  F2FP.BF16.PACK_AB R30, R87, R94 ;  /* 0x0000005e571e723e */ /* 0x008fe200000010ff */
[----:B------:R-:W-:Y:S02]  /*10950*/  FADD.FTZ R95, R95, R70 ;  /* 0x000000465f5f7221 */ /* 0x000fe40000010000 */
[----:B------:R-:W-:Y:S02]  /*10960*/  FADD.FTZ R98, R98, R99 ;  /* 0x0000006362627221 */ /* 0x000fe40000010000 */
[----:B------:R-:W-:Y:S01]  /*10970*/  FADD.FTZ R92, R92, R95 ;  /* 0x0000005f5c5c7221 */ /* 0x000fe20000010000 */
[----:B------:R-:W-:Y:S01]  /*10980*/  MUFU.EX2 R66, R66 ;  /* 0x0000004200427308 */ /* 0x000fe20000000800 */
[----:B------:R-:W-:Y:S04]  /*10990*/  FADD.FTZ R93, R93, R98 ;  /* 0x000000625d5d7221 */ /* 0x000fe80000010000 */
[----:B------:R-:W-:Y:S04]  /*109a0*/  FADD.FTZ R94, R94, R93 ;  /* 0x0000005d5e5e7221 */ /* 0x000fe80000010000 */
[----:B------:R-:W-:Y:S01]  /*109b0*/  FADD.FTZ R87, R87, R94 ;  /* 0x0000005e57577221 */ /* 0x000fe20000010000 */
[----:B------:R-:W1:Y:S01]  /*109c0*/  MUFU.EX2 R63, R63 ;  /* 0x0000003f003f7308 */ /* 0x000e620000000800 */
[C---:B----4-:R-:W-:Y:S01]  /*109d0*/  F2FP.BF16.PACK_AB R31, R64.reuse, R67 ;  /* 0x00000043401f723e */ /* 0x050fe200000010ff */
[----:B------:R-:W-:Y:S04]  /*109e0*/  FADD.FTZ R67, R67, R92 ;  /* 0x0000005c43437221 */ /* 0x000fe80000010000 */
[----:B------:R-:W-:Y:S04]  /*109f0*/  FADD.FTZ R64, R64, R67 ;  /* 0x0000004340407221 */ /* 0x000fe80000010000 */
[----:B------:R-:W-:Y:S01]  /*10a00*/  MUFU.EX2 R61, R61 ;  /* 0x0000003d003d7308 */ /* 0x000fe20000000800 */
[C---:B-----5:R-:W-:Y:S08]  /*10a10*/  HMMA.16816.F32.BF16 R4, R28.reuse, R32, R4 ;  /* 0x000000201c04723c */ /* 0x060ff00000041804 */
[C---:B------:R-:W-:Y:S01]  /*10a20*/  HMMA.16816.F32.BF16 R8, R28.reuse, R34, R8 ;  /* 0x000000221c08723c */ /* 0x040fe20000041808 */
[----:B------:R-:W3:Y:S01]  /*10a30*/  MUFU.EX2 R60, R60 ;  /* 0x0000003c003c7308 */ /* 0x000ee20000000800 */
[----:B------:R-:W4:Y:S06]  /*10a40*/  LDSM.16.MT88.4 R32, [R139+0x3c00] ;  /* 0x003c00008b20783b */ /* 0x000f2c0000004200 */
[C---:B------:R-:W-:Y:S03]  /*10a50*/  HMMA.16816.F32.BF16 R12, R28.reuse, R44, R12 ;  /* 0x0000002c1c0c723c */ /* 0x040fe6000004180c */
[----:B------:R-:W-:Y:S04]  /*10a60*/  MUFU.EX2 R62, R62 ;  /* 0x0000003e003e7308 */ /* 0x000fe80000000800 */
[--C-:B------:R-:W-:Y:S01]  /*10a70*/  FFMA.FTZ R45, R170, c[0x0][0x23c], -R53.reuse ;  /* 0x00008f00aa2d7a23 */ /* 0x100fe20000010835 */
[----:B------:R-:W-:Y:S04]  /*10a80*/  HMMA.16816.F32.BF16 R16, R28, R46, R16 ;  /* 0x0000002e1c10723c */ /* 0x000fe80000041810 */
[--C-:B------:R-:W-:Y:S01]  /*10a90*/  FFMA.FTZ R44, R175, c[0x0][0x23c], -R96.reuse ;  /* 0x00008f00af2c7a23 */ /* 0x100fe20000010860 */
[----:B------:R-:W5:Y:S02]  /*10aa0*/  MUFU.EX2 R55, R55 ;  /* 0x0000003700377308 */ /* 0x000f640000000800 */
[----:B-1----:R-:W-:Y:S01]  /*10ab0*/  F2FP.BF16.PACK_AB R28, R63, R66 ;  /* 0x000000423f1c723e */ /* 0x002fe200000010ff */
[----:B------:R-:W-:Y:S01]  /*10ac0*/  FFMA.FTZ R46, R168, c[0x0][0x23c], -R53 ;  /* 0x00008f00a82e7a23 */ /* 0x000fe20000010835 */
[----:B---3--:R-:W-:Y:S03]  /*10ad0*/  F2FP.BF16.PACK_AB R29, R60, R61 ;  /* 0x0000003d3c1d723e */ /* 0x008fe600000010ff */
[----:B------:R-:W-:Y:S02]  /*10ae0*/  FFMA.FTZ R47, R171, c[0x0][0x23c], -R96 ;  /* 0x00008f00ab2f7a23 */ /* 0x000fe40000010860 */
[----:B------:R-:W-:Y:S01]  /*10af0*/  FADD.FTZ R66, R66, R87 ;  /* 0x0000005742427221 */ /* 0x000fe20000010000 */
[----:B------:R-:W-:Y:S01]  /*10b00*/  MUFU.EX2 R54, R54 ;  /* 0x0000003600367308 */ /* 0x000fe20000000800 */
[----:B------:R-:W-:Y:S02]  /*10b10*/  MOV R87, R0 ;  /* 0x0000000000577202 */ /* 0x000fe40000000f00 */
[----:B------:R-:W-:Y:S07]  /*10b20*/  FADD.FTZ R63, R63, R66 ;  /* 0x000000423f3f7221 */ /* 0x000fee0000010000 */
[----:B------:R-:W1:Y:S01]  /*10b30*/  MUFU.EX2 R27, R27 ;  /* 0x0000001b001b7308 */ /* 0x000e620000000800 */
[C---:B-----5:R-:W-:Y:S01]  /*10b40*/  F2FP.BF16.PACK_AB R30, R55.reuse, R62 ;  /* 0x0000003e371e723e */ /* 0x060fe200000010ff */
[----:B------:R-:W-:Y:S04]  /*10b50*/  FADD.FTZ R62, R62, R63 ;  /* 0x0000003f3e3e7221 */ /* 0x000fe80000010000 */
[----:B------:R-:W-:Y:S04]  /*10b60*/  FADD.FTZ R55, R55, R62 ;  /* 0x0000003e37377221 */ /* 0x000fe80000010000 */
[----:B------:R-:W-:Y:S10]  /*10b70*/  MUFU.EX2 R52, R52 ;  /* 0x0000003400347308 */ /* 0x000ff40000000800 */
[----:B------:R-:W3:Y:S01]  /*10b80*/  MUFU.EX2 R51, R51 ;  /* 0x0000003300337308 */ /* 0x000ee20000000800 */
[----:B-1----:R-:W-:Y:S09]  /*10b90*/  F2FP.BF16.PACK_AB R31, R27, R54 ;  /* 0x000000361b1f723e */ /* 0x002ff200000010ff */
[----:B------:R-:W-:Y:S01]  /*10ba0*/  MUFU.EX2 R26, R26 ;  /* 0x0000001a001a7308 */ /* 0x000fe20000000800 */
[C---:B--2---:R-:W-:Y:S08]  /*10bb0*/  HMMA.16816.F32.BF16 R4, R28.reuse, R36, R4 ;  /* 0x000000241c04723c */ /* 0x044ff00000041804 */
[C---:B------:R-:W-:Y:S01]  /*10bc0*/  HMMA.16816.F32.BF16 R8, R28.reuse, R38, R8 ;  /* 0x000000261c08723c */ /* 0x040fe20000041808 */
[----:B------:R-:W1:Y:S01]  /*10bd0*/  MUFU.EX2 R25, R25 ;  /* 0x0000001900197308 */ /* 0x000e620000000800 */
[----:B------:R-:W2:Y:S06]  /*10be0*/  LDSM.16.MT88.4 R36, [R139+0x4000] ;  /* 0x004000008b24783b */ /* 0x000eac0000004200 */
[C---:B----4-:R-:W-:Y:S03]  /*10bf0*/  HMMA.16816.F32.BF16 R12, R28.reuse, R32, R12 ;  /* 0x000000201c0c723c */ /* 0x050fe6000004180c */
[----:B------:R-:W-:Y:S05]  /*10c00*/  MUFU.EX2 R48, R48 ;  /* 0x0000003000307308 */ /* 0x000fea0000000800 */
[----:B------:R-:W-:Y:S01]  /*10c10*/  HMMA.16816.F32.BF16 R16, R28, R34, R16 ;  /* 0x000000221c10723c */ /* 0x000fe20000041810 */
[----:B------:R-:W4:Y:S04]  /*10c20*/  LDSM.16.MT88.4 R32, [R140+0x4400] ;  /* 0x004400008c20783b */ /* 0x000f280000004200 */
[----:B------:R-:W5:Y:S02]  /*10c30*/  MUFU.EX2 R49, R49 ;  /* 0x0000003100317308 */ /* 0x000f640000000800 */
[----:B---3--:R-:W-:Y:S01]  /*10c40*/  F2FP.BF16.PACK_AB R28, R51, R52 ;  /* 0x00000034331c723e */ /* 0x008fe200000010ff */
        /* <DEDUP_REMOVED lines=12> */
[C---:B------:R-:W-:Y:S08]  /*10d10*/  HMMA.16816.F32.BF16 R4, R28.reuse, R40, R4 ;  /* 0x000000281c04723c */ /* 0x040ff00000041804 */
[C---:B------:R-:W-:Y:S01]  /*10d20*/  HMMA.16816.F32.BF16 R8, R28.reuse, R42, R8 ;  /* 0x0000002a1c08723c */ /* 0x040fe20000041808 */
[----:B------:R-:W1:Y:S01]  /*10d30*/  MUFU.EX2 R73, R73 ;  /* 0x0000004900497308 */ /* 0x000e620000000800 */
[----:B------:R-:W5:Y:S02]  /*10d40*/  LDSM.16.MT88.4 R40, [R139+0x4400] ;  /* 0x004400008b28783b */ /* 0x000f640000004200 */
[C---:B---3--:R-:W-:Y:S01]  /*10d50*/  F2FP.BF16.PACK_AB R20, R72.reuse, R65 ;  /* 0x000000414814723e */ /* 0x048fe200000010ff */
[----:B------:R-:W-:Y:S03]  /*10d60*/  FADD.FTZ R65, R65, R48 ;  /* 0x0000003041417221 */ /* 0x000fe60000010000 */
[C---:B--2---:R-:W-:Y:S03]  /*10d70*/  HMMA.16816.F32.BF16 R12, R28.reuse, R36, R12 ;  /* 0x000000241c0c723c */ /* 0x044fe6000004180c */
[----:B------:R-:W-:Y:S01]  /*10d80*/  MUFU.EX2 R74, R74 ;  /* 0x0000004a004a7308 */ /* 0x000fe20000000800 */
[----:B------:R-:W-:Y:S03]  /*10d90*/  FADD.FTZ R65, R72, R65 ;  /* 0x0000004148417221 */ /* 0x000fe60000010000 */
[--C-:B------:R-:W-:Y:S01]  /*10da0*/  FFMA.FTZ R36, R106, c[0x0][0x23c], -R53.reuse ;  /* 0x00008f006a247a23 */ /* 0x100fe20000010835 */
[----:B------:R-:W-:Y:S01]  /*10db0*/  HMMA.16816.F32.BF16 R16, R28, R38, R16 ;  /* 0x000000261c10723c */ /* 0x000fe20000041810 */
[----:B------:R-:W2:Y:S03]  /*10dc0*/  LDSM.16.MT88.4 R28, [R140+0x4800] ;  /* 0x004800008c1c783b */ /* 0x000ea60000004200 */
[----:B------:R-:W-:Y:S01]  /*10dd0*/  FFMA.FTZ R37, R102, c[0x0][0x23c], -R53 ;  /* 0x00008f0066257a23 */ /* 0x000fe20000010835 */
[----:B------:R-:W3:Y:S02]  /*10de0*/  MUFU.EX2 R105, R105 ;  /* 0x0000006900697308 */ /* 0x000ee40000000800 */
[--C-:B------:R-:W-:Y:S01]  /*10df0*/  FFMA.FTZ R38, R57, c[0x0][0x23c], -R96.reuse ;  /* 0x00008f0039267a23 */ /* 0x100fe20000010860 */
[----:B-1----:R-:W-:Y:S01]  /*10e00*/  F2FP.BF16.PACK_AB R21, R73, R68 ;  /* 0x000000444915723e */ /* 0x002fe200000010ff */
[----:B------:R-:W-:Y:S06]  /*10e10*/  FFMA.FTZ R96, R58, c[0x0][0x23c], -R96 ;  /* 0x00008f003a607a23 */ /* 0x000fec0000010860 */
[----:B------:R-:W-:Y:S10]  /*10e20*/  MUFU.EX2 R75, R75 ;  /* 0x0000004b004b7308 */ /* 0x000ff40000000800 */
[----:B------:R-:W1:Y:S01]  /*10e30*/  MUFU.EX2 R112, R112 ;  /* 0x0000007000707308 */ /* 0x000e620000000800 */
[C---:B---3--:R-:W-:Y:S01]  /*10e40*/  F2FP.BF16.PACK_AB R22, R105.reuse, R74 ;  /* 0x0000004a6916723e */ /* 0x048fe200000010ff */
[----:B------:R-:W-:Y:S04]  /*10e50*/  FADD.FTZ R74, R74, R65 ;  /* 0x000000414a4a7221 */ /* 0x000fe80000010000 */
[----:B------:R-:W-:Y:S04]  /*10e60*/  FADD.FTZ R74, R105, R74 ;  /* 0x0000004a694a7221 */ /* 0x000fe80000010000 */
[----:B------:R-:W-:Y:S10]  /*10e70*/  MUFU.EX2 R117, R117 ;  /* 0x0000007500757308 */ /* 0x000ff40000000800 */
[----:B------:R-:W3:Y:S01]  /*10e80*/  MUFU.EX2 R44, R44 ;  /* 0x0000002c002c7308 */ /* 0x000ee20000000800 */
[----:B-1----:R-:W-:Y:S09]  /*10e90*/  F2FP.BF16.PACK_AB R23, R112, R75 ;  /* 0x0000004b7017723e */ /* 0x002ff200000010ff */
[----:B------:R-:W-:Y:S01]  /*10ea0*/  MUFU.EX2 R45, R45 ;  /* 0x0000002d002d7308 */ /* 0x000fe20000000800 */
[C---:B----4-:R-:W-:Y:S08]  /*10eb0*/  HMMA.16816.F32.BF16 R4, R20.reuse, R32, R4 ;  /* 0x000000201404723c */ /* 0x050ff00000041804 */
[C---:B------:R-:W-:Y:S01]  /*10ec0*/  HMMA.16816.F32.BF16 R8, R20.reuse, R34, R8 ;  /* 0x000000221408723c */ /* 0x040fe20000041808 */
[----:B------:R-:W1:Y:S01]  /*10ed0*/  MUFU.EX2 R46, R46 ;  /* 0x0000002e002e7308 */ /* 0x000e620000000800 */
[----:B------:R-:W4:Y:S06]  /*10ee0*/  LDSM.16.MT88.4 R32, [R139+0x4800] ;  /* 0x004800008b20783b */ /* 0x000f2c0000004200 */
[C---:B-----5:R-:W-:Y:S03]  /*10ef0*/  HMMA.16816.F32.BF16 R12, R20.reuse, R40, R12 ;  /* 0x00000028140c723c */ /* 0x060fe6000004180c */
[----:B------:R-:W-:Y:S04]  /*10f00*/  MUFU.EX2 R47, R47 ;  /* 0x0000002f002f7308 */ /* 0x000fe80000000800 */
[--C-:B------:R-:W-:Y:S01]  /*10f10*/  FFMA.FTZ R40, R24, c[0x0][0x23c], -R53.reuse ;  /* 0x00008f0018287a23 */ /* 0x100fe20000010835 */
[----:B------:R-:W-:Y:S04]  /*10f20*/  HMMA.16816.F32.BF16 R16, R20, R42, R16 ;  /* 0x0000002a1410723c */ /* 0x000fe80000041810 */
[----:B------:R-:W-:Y:S01]  /*10f30*/  FFMA.FTZ R53, R3, c[0x0][0x23c], -R53 ;  /* 0x00008f0003357a23 */ /* 0x000fe20000010835 */
[----:B------:R-:W5:Y:S01]  /*10f40*/  MUFU.EX2 R124, R124 ;  /* 0x0000007c007c7308 */ /* 0x000f620000000800 */
[----:B------:R-:W-:Y:S01]  /*10f50*/  FADD.FTZ R41, R61, R64 ;  /* 0x000000403d297221 */ /* 0x000fe20000010000 */
[----:B---3--:R-:W-:Y:S01]  /*10f60*/  F2FP.BF16.PACK_AB R20, R44, R117 ;  /* 0x000000752c14723e */ /* 0x008fe200000010ff */
[----:B------:R-:W-:Y:S01]  /*10f70*/  FADD.FTZ R117, R117, R74 ;  /* 0x0000004a75757221 */ /* 0x000fe20000010000 */
[----:B-1----:R-:W-:Y:S03]  /*10f80*/  F2FP.BF16.PACK_AB R21, R46, R45 ;  /* 0x0000002d2e15723e */ /* 0x002fe600000010ff */
[----:B------:R-:W-:Y:S02]  /*10f90*/  FADD.FTZ R41, R60, R41 ;  /* 0x000000293c297221 */ /* 0x000fe40000010000 */
[----:B------:R-:W-:Y:S01]  /*10fa0*/  FADD.FTZ R44, R44, R117 ;  /* 0x000000752c2c7221 */ /* 0x000fe20000010000 */
[----:B------:R-:W-:Y:S01]  /*10fb0*/  MUFU.EX2 R114, R114 ;  /* 0x0000007200727308 */ /* 0x000fe20000000800 */
[----:B------:R-:W-:Y:S04]  /*10fc0*/  FADD.FTZ R54, R54, R41 ;  /* 0x0000002936367221 */ /* 0x000fe80000010000 */
[----:B------:R-:W-:Y:S04]  /*10fd0*/  FADD.FTZ R27, R27, R54 ;  /* 0x000000361b1b7221 */ /* 0x000fe80000010000 */
[----:B------:R-:W-:Y:S01]  /*10fe0*/  FADD.FTZ R26, R26, R27 ;  /* 0x0000001b1a1a7221 */ /* 0x000fe20000010000 */
[----:B------:R-:W1:Y:S03]  /*10ff0*/  MUFU.EX2 R119, R119 ;  /* 0x0000007700777308 */ /* 0x000e660000000800 */
[----:B------:R-:W-:Y:S01]  /*11000*/  FADD.FTZ R3, R25, R26 ;  /* 0x0000001a19037221 */ /* 0x000fe20000010000 */
[----:B-----5:R-:W-:Y:S01]  /*11010*/  F2FP.BF16.PACK_AB R22, R124, R47 ;  /* 0x0000002f7c16723e */ /* 0x020fe200000010ff */
[----:B------:R-:W3:Y:S01]  /*11020*/  LDSM.16.MT88.4 R24, [R139+0x4c00] ;  /* 0x004c00008b18783b */ /* 0x000ee20000004200 */
[----:B------:R-:W-:Y:S02]  /*11030*/  FADD.FTZ R47, R47, R44 ;  /* 0x0000002c2f2f7221 */ /* 0x000fe40000010000 */
[----:B------:R-:W-:Y:S02]  /*11040*/  FADD.FTZ R56, R56, R3 ;  /* 0x0000000338387221 */ /* 0x000fe40000010000 */
[----:B------:R-:W-:Y:S01]  /*11050*/  MUFU.EX2 R101, R101 ;  /* 0x0000006500657308 */ /* 0x000fe20000000800 */
[----:B------:R-:W-:Y:S02]  /*11060*/  FADD.FTZ R124, R124, R47 ;  /* 0x0000002f7c7c7221 */ /* 0x000fe40000010000 */
[----:B------:R-:W-:Y:S07]  /*11070*/  FADD.FTZ R59, R59, R56 ;  /* 0x000000383b3b7221 */ /* 0x000fee0000010000 */
[----:B------:R-:W5:Y:S01]  /*11080*/  MUFU.EX2 R108, R103 ;  /* 0x00000067006c7308 */ /* 0x000f620000000800 */
[----:B-1----:R-:W-:Y:S09]  /*11090*/  F2FP.BF16.PACK_AB R23, R119, R114 ;  /* 0x000000727717723e */ /* 0x002ff200000010ff */
[----:B------:R-:W-:Y:S01]  /*110a0*/  MUFU.EX2 R36, R36 ;  /* 0x0000002400247308 */ /* 0x000fe20000000800 */
[C---:B--2---:R-:W-:Y:S07]  /*110b0*/  HMMA.16816.F32.BF16 R4, R20.reuse, R28, R4 ;  /* 0x0000001c1404723c */ /* 0x044fee0000041804 */
[----:B------:R-:W-:Y:S01]  /*110c0*/  FADD.FTZ R28, R68, R59 ;  /* 0x0000003b441c7221 */ /* 0x000fe20000010000 */
[C---:B------:R-:W-:Y:S01]  /*110d0*/  HMMA.16816.F32.BF16 R8, R20.reuse, R30, R8 ;  /* 0x0000001e1408723c */ /* 0x040fe20000041808 */
[----:B------:R-:W1:Y:S03]  /*110e0*/  MUFU.EX2 R37, R37 ;  /* 0x0000002500257308 */ /* 0x000e660000000800 */
[----:B------:R-:W-:Y:S01]  /*110f0*/  FADD.FTZ R28, R73, R28 ;  /* 0x0000001c491c7221 */ /* 0x000fe20000010000 */
[C---:B-----5:R-:W-:Y:S01]  /*11100*/  F2FP.BF16.PACK_AB R68, R108.reuse, R101 ;  /* 0x000000656c44723e */ /* 0x060fe200000010ff */
[----:B------:R-:W-:Y:S02]  /*11110*/  FADD.FTZ R101, R101, R124 ;  /* 0x0000007c65657221 */ /* 0x000fe40000010000 */
[C---:B----4-:R-:W-:Y:S03]  /*11120*/  HMMA.16816.F32.BF16 R12, R20.reuse, R32, R12 ;  /* 0x00000020140c723c */ /* 0x050fe6000004180c */
[----:B------:R-:W-:Y:S01]  /*11130*/  MUFU.EX2 R38, R38 ;  /* 0x0000002600267308 */ /* 0x000fe20000000800 */
[----:B------:R-:W-:Y:S02]  /*11140*/  FADD.FTZ R75, R75, R28 ;  /* 0x0000001c4b4b7221 */ /* 0x000fe40000010000 */
[----:B------:R-:W-:Y:S02]  /*11150*/  FADD.FTZ R101, R108, R101 ;  /* 0x000000656c657221 */ /* 0x000fe40000010000 */
[----:B------:R-:W-:Y:S04]  /*11160*/  HMMA.16816.F32.BF16 R16, R20, R34, R16 ;  /* 0x000000221410723c */ /* 0x000fe80000041810 */
[----:B------:R-:W-:Y:S01]  /*11170*/  FADD.FTZ R112, R112, R75 ;  /* 0x0000004b70707221 */ /* 0x000fe20000010000 */
[----:B------:R-:W2:Y:S03]  /*11180*/  MUFU.EX2 R39, R96 ;  /* 0x0000006000277308 */ /* 0x000ea60000000800 */
[----:B------:R-:W-:Y:S01]  /*11190*/  FADD.FTZ R3, R45, R112 ;  /* 0x000000702d037221 */ /* 0x000fe20000010000 */
[----:B-1----:R-:W-:Y:S03]  /*111a0*/  F2FP.BF16.PACK_AB R69, R37, R36 ;  /* 0x000000242545723e */ /* 0x002fe600000010ff */
[----:B------:R-:W-:Y:S03]  /*111b0*/  FADD.FTZ R3, R46, R3 ;  /* 0x000000032e037221 */ /* 0x000fe60000010000 */
[----:B------:R-:W-:Y:S01]  /*111c0*/  MUFU.EX2 R40, R40 ;  /* 0x0000002800287308 */ /* 0x000fe20000000800 */
[----:B------:R-:W-:Y:S01]  /*111d0*/  FADD.FTZ R114, R114, R3 ;  /* 0x0000000372727221 */ /* 0x000fe20000010000 */
[----:B------:R-:W-:Y:S03]  /*111e0*/  IADD3 R3, R158, -0x1, RZ ;  /* 0xffffffff9e037810 */ /* 0x000fe60007ffe0ff */
[----:B------:R-:W-:Y:S01]  /*111f0*/  FADD.FTZ R119, R119, R114 ;  /* 0x0000007277777221 */ /* 0x000fe20000010000 */
[----:B------:R-:W-:Y:S03]  /*11200*/  MOV R158, R3 ;  /* 0x00000003009e7202 */ /* 0x000fe60000000f00 */
[----:B------:R-:W-:Y:S01]  /*11210*/  FADD.FTZ R36, R36, R119 ;  /* 0x0000007724247221 */ /* 0x000fe20000010000 */
[----:B------:R-:W1:Y:S03]  /*11220*/  MUFU.EX2 R53, R53 ;  /* 0x0000003500357308 */ /* 0x000e660000000800 */
[----:B------:R-:W-:Y:S01]  /*11230*/  FADD.FTZ R37, R37, R36 ;  /* 0x0000002425257221 */ /* 0x000fe20000010000 */
[C---:B--2---:R-:W-:Y:S01]  /*11240*/  F2FP.BF16.PACK_AB R70, R39.reuse, R38 ;  /* 0x000000262746723e */ /* 0x044fe200000010ff */
[----:B------:R-:W-:Y:S04]  /*11250*/  FADD.FTZ R38, R38, R101 ;  /* 0x0000006526267221 */ /* 0x000fe80000010000 */
[----:B------:R-:W-:Y:S01]  /*11260*/  FADD.FTZ R164, R39, R38 ;  /* 0x0000002627a47221 */ /* 0x000fe20000010000 */
[C---:B-1----:R-:W-:Y:S01]  /*11270*/  F2FP.BF16.PACK_AB R71, R53.reuse, R40 ;  /* 0x000000283547723e */ /* 0x042fe200000010ff */
[----:B------:R-:W-:Y:S04]  /*11280*/  FADD.FTZ R40, R40, R37 ;  /* 0x0000002528287221 */ /* 0x000fe80000010000 */
[----:B------:R-:W-:Y:S02]  /*11290*/  FADD.FTZ R163, R53, R40 ;  /* 0x0000002835a37221 */ /* 0x000fe40000010000 */
[C---:B------:R-:W-:Y:S08]  /*112a0*/  HMMA.16816.F32.BF16 R80, R68.reuse, R76, R4 ;  /* 0x0000004c4450723c */ /* 0x040ff00000041804 */
[C---:B------:R-:W-:Y:S08]  /*112b0*/  HMMA.16816.F32.BF16 R76, R68.reuse, R78, R8 ;  /* 0x0000004e444c723c */ /* 0x040ff00000041808 */
[C---:B---3--:R-:W-:Y:S08]  /*112c0*/  HMMA.16816.F32.BF16 R72, R68.reuse, R24, R12 ;  /* 0x000000184448723c */ /* 0x048ff0000004180c */
[----:B------:R-:W-:Y:S01]  /*112d0*/  HMMA.16816.F32.BF16 R68, R68, R26, R16 ;  /* 0x0000001a4444723c */ /* 0x000fe20000041810 */
[----:B------:R-:W-:-:S07]  /*112e0*/  @P0 BRA `(.L_x_3814) ;  /* 0xffffcf6000000947 */ /* 0x000fce000383ffff */
.L_x_3810:
[----:B------:R-:W1:Y:S01]  /*112f0*/  SHFL.BFLY PT, R4, R163, 0x2, 0x1f ;  /* 0x0c401f00a3047f89 */ /* 0x000e6200000e0000 */
[----:B------:R-:W-:Y:S01]  /*11300*/  SHF.R.S32.HI R9, RZ, 0x1f, R152 ;  /* 0x0000001fff097819 */ /* 0x000fe20000011498 */
[----:B------:R-:W-:Y:S01]  /*11310*/  IMAD.MOV.U32 R8, RZ, RZ, 0x3f800000 ;  /* 0x3f800000ff087424 */ /* 0x000fe200078e00ff */
[----:B------:R-:W-:Y:S01]  /*11320*/  ULDC.U8 UR4, c[0x0][0x328] ;  /* 0x0000ca0000047ab9 */ /* 0x000fe20000000000 */
[----:B------:R-:W2:Y:S01]  /*11330*/  SHFL.BFLY PT, R3, R164, 0x2, 0x1f ;  /* 0x0c401f00a4037f89 */ /* 0x000ea200000e0000 */
[----:B------:R-:W-:-:S02]  /*11340*/  IMAD.MOV.U32 R7, RZ, RZ, 0x3f800000 ;  /* 0x3f800000ff077424 */ /* 0x000fc400078e00ff */
[----:B-1----:R-:W-:Y:S02]  /*11350*/  FADD.FTZ R11, R4, R163 ;  /* 0x000000a3040b7221 */ /* 0x002fe40000010000 */
[----:B--2---:R-:W-:-:S03]  /*11360*/  FADD.FTZ R6, R3, R164 ;  /* 0x000000a403067221 */ /* 0x004fc60000010000 */
[----:B------:R-:W1:Y:S04]  /*11370*/  SHFL.BFLY PT, R4, R11, 0x1, 0x1f ;  /* 0x0c201f000b047f89 */ /* 0x000e6800000e0000 */
[----:B------:R-:W2:Y:S04]  /*11380*/  SHFL.BFLY PT, R5, R6, 0x1, 0x1f ;  /* 0x0c201f0006057f89 */ /* 0x000ea800000e0000 */
[----:B------:R-:W3:Y:S01]  /*11390*/  S2R R3, SR_TID.X ;  /* 0x0000000000037919 */ /* 0x000ee20000002100 */
[----:B-1----:R-:W-:Y:S02]  /*113a0*/  FADD.FTZ R4, R11, R4 ;  /* 0x000000040b047221 */ /* 0x002fe40000010000 */
[----:B--2---:R-:W-:-:S03]  /*113b0*/  FADD.FTZ R5, R6, R5 ;  /* 0x0000000506057221 */ /* 0x004fc60000010000 */
[----:B------:R-:W-:Y:S02]  /*113c0*/  FSETP.NE.FTZ.AND P2, PT, R4, RZ, PT ;  /* 0x000000ff0400720b */ /* 0x000fe40003f55000 */
[----:B------:R-:W-:Y:S02]  /*113d0*/  LEA.HI R6, R9, R152, RZ, 0x3 ;  /* 0x0000009809067211 */ /* 0x000fe400078f18ff */
[----:B---3--:R-:W-:Y:S02]  /*113e0*/  SHF.R.S32.HI R10, RZ, 0x1f, R3 ;  /* 0x0000001fff0a7819 */ /* 0x008fe40000011403 */
[----:B------:R-:W-:Y:S02]  /*113f0*/  LOP3.LUT R9, R6, 0xfffffff8, RZ, 0xc0, !PT ;  /* 0xfffffff806097812 */ /* 0x000fe400078ec0ff */
[----:B------:R-:W-:Y:S02]  /*11400*/  FSETP.NE.FTZ.AND P3, PT, R5, RZ, PT ;  /* 0x000000ff0500720b */ /* 0x000fe40003f75000 */
[----:B------:R-:W-:-:S02]  /*11410*/  LEA.HI R6, R10, R3, RZ, 0x2 ;  /* 0x000000030a067211 */ /* 0x000fc400078f10ff */
[----:B------:R-:W-:Y:S01]  /*11420*/  IADD3 R9, R152, -R9, RZ ;  /* 0x8000000998097210 */ /* 0x000fe20007ffe0ff */
[----:B------:R-:W1:Y:S01]  /*11430*/  @P2 MUFU.RCP R8, R4 ;  /* 0x0000000400082308 */ /* 0x000e620000001000 */
[----:B------:R-:W-:Y:S02]  /*11440*/  LOP3.LUT R6, R6, 0xfffffffc, RZ, 0xc0, !PT ;  /* 0xfffffffc06067812 */ /* 0x000fe400078ec0ff */
[----:B------:R-:W-:Y:S02]  /*11450*/  LEA.HI R11, R9, R9, RZ, 0x1 ;  /* 0x00000009090b7211 */ /* 0x000fe400078f08ff */
[----:B------:R-:W-:Y:S01]  /*11460*/  LEA.HI R10, R10, R3, RZ, 0x5 ;  /* 0x000000030a0a7211 */ /* 0x000fe200078f28ff */
[----:B------:R-:W-:Y:S01]  /*11470*/  IMAD.IADD R13, R3, 0x1, -R6 ;  /* 0x00000001030d7824 */ /* 0x000fe200078e0a06 */
[----:B------:R-:W-:Y:S01]  /*11480*/  SHF.R.S32.HI R6, RZ, 0x1, R11 ;  /* 0x00000001ff067819 */ /* 0x000fe2000001140b */
[----:B------:R-:W2:Y:S01]  /*11490*/  @P3 MUFU.RCP R7, R5 ;  /* 0x0000000500073308 */ /* 0x000ea20000001000 */
[----:B------:R-:W-:-:S02]  /*114a0*/  SHF.R.S32.HI R12, RZ, 0x5, R10 ;  /* 0x00000005ff0c7819 */ /* 0x000fc4000001140a */
[----:B------:R-:W-:Y:S02]  /*114b0*/  LOP3.LUT R14, R11, 0x3fffffe, RZ, 0xc0, !PT ;  /* 0x03fffffe0b0e7812 */ /* 0x000fe400078ec0ff */
[----:B------:R-:W-:Y:S01]  /*114c0*/  LOP3.LUT P0, RZ, R6, 0x2, RZ, 0xc0, !PT ;  /* 0x0000000206ff7812 */ /* 0x000fe2000780c0ff */
[----:B------:R-:W-:Y:S01]  /*114d0*/  IMAD R13, R12, 0x100, R13 ;  /* 0x000001000c0d7824 */ /* 0x000fe200078e020d */
[----:B------:R-:W-:Y:S01]  /*114e0*/  IADD3 R14, R9, -R14, RZ ;  /* 0x8000000e090e7210 */ /* 0x000fe20007ffe0ff */
[C---:B-1----:R-:W-:Y:S01]  /*114f0*/  FMUL.FTZ R83, R8.reuse, R83 ;  /* 0x0000005308537220 */ /* 0x042fe20000410000 */
        /* <DEDUP_REMOVED lines=11> */
[----:B------:R-:W-:Y:S01]  /*115b0*/  F2FP.BF16.PACK_AB R74, R75, R74 ;  /* 0x0000004a4b4a723e */ /* 0x000fe200000010ff */
[C---:B------:R-:W-:Y:S01]  /*115c0*/  IMAD.SHL.U32 R8, R6.reuse, 0x40, RZ ;  /* 0x0000004006087824 */ /* 0x040fe200078e00ff */
[----:B------:R-:W-:Y:S01]  /*115d0*/  LOP3.LUT R6, R6, 0x1, RZ, 0xc0, !PT ;  /* 0x0000000106067812 */ /* 0x000fe200078ec0ff */
[----:B------:R-:W-:Y:S01]  /*115e0*/  IMAD R13, R14, 0x10, R13 ;  /* 0x000000100e0d7824 */ /* 0x000fe200078e020d */
[----:B------:R-:W-:Y:S01]  /*115f0*/  F2FP.BF16.PACK_AB R70, R71, R70 ;  /* 0x000000464746723e */ /* 0x000fe200000010ff */
[C---:B--2---:R-:W-:Y:S01]  /*11600*/  FMUL.FTZ R80, R7.reuse, R80 ;  /* 0x0000005007507220 */ /* 0x044fe20000410000 */
[----:B------:R-:W-:Y:S01]  /*11610*/  LOP3.LUT R8, R8, 0xc0, RZ, 0xc0, !PT ;  /* 0x000000c008087812 */ /* 0x000fe200078ec0ff */
[C---:B------:R-:W-:Y:S01]  /*11620*/  FMUL.FTZ R81, R7.reuse, R81 ;  /* 0x0000005107517220 */ /* 0x040fe20000410000 */
[----:B------:R-:W-:Y:S01]  /*11630*/  ISETP.NE.U32.AND P1, PT, R6, 0x1, PT ;  /* 0x000000010600780c */ /* 0x000fe20003f25070 */
[C---:B------:R-:W-:Y:S01]  /*11640*/  FMUL.FTZ R76, R7.reuse, R76 ;  /* 0x0000004c074c7220 */ /* 0x040fe20000410000 */
[----:B------:R-:W-:Y:S01]  /*11650*/  LEA.HI R8, R8, R8, RZ, 0x1d ;  /* 0x0000000808087211 */ /* 0x000fe200078fe8ff */
[----:B------:R-:W-:Y:S01]  /*11660*/  FMUL.FTZ R77, R7, R77 ;  /* 0x0000004d074d7220 */ /* 0x000fe20000410000 */
[----:B------:R-:W-:Y:S01]  /*11670*/  F2FP.BF16.PACK_AB R80, R81, R80 ;  /* 0x000000505150723e */ /* 0x000fe200000010ff */
[----:B------:R-:W-:Y:S01]  /*11680*/  FMUL.FTZ R72, R7, R72 ;  /* 0x0000004807487220 */ /* 0x000fe20000410000 */
[----:B------:R-:W-:Y:S01]  /*11690*/  LEA R8, R13, R8, 0x1 ;  /* 0x000000080d087211 */ /* 0x000fe200078e08ff */
[----:B------:R-:W-:Y:S01]  /*116a0*/  FMUL.FTZ R73, R7, R73 ;  /* 0x0000004907497220 */ /* 0x000fe20000410000 */
[----:B------:R-:W-:Y:S01]  /*116b0*/  F2FP.BF16.PACK_AB R76, R77, R76 ;  /* 0x0000004c4d4c723e */ /* 0x000fe200000010ff */
[----:B------:R-:W-:Y:S01]  /*116c0*/  FMUL.FTZ R68, R7, R68 ;  /* 0x0000004407447220 */ /* 0x000fe20000410000 */
[----:B------:R-:W-:Y:S01]  /*116d0*/  SHF.L.U32 R9, R8, 0x1, RZ ;  /* 0x0000000108097819 */ /* 0x000fe200000006ff */
[----:B------:R-:W-:Y:S01]  /*116e0*/  IMAD.MOV.U32 R6, RZ, RZ, -0x10 ;  /* 0xfffffff0ff067424 */ /* 0x000fe200078e00ff */
[----:B------:R-:W-:Y:S01]  /*116f0*/  F2FP.BF16.PACK_AB R72, R73, R72 ;  /* 0x000000484948723e */ /* 0x000fe200000010ff */
[----:B------:R-:W-:-:S02]  /*11700*/  FMUL.FTZ R7, R7, R69 ;  /* 0x0000004507077220 */ /* 0x000fc40000410000 */
[----:B------:R-:W-:Y:S01]  /*11710*/  STS [R9], R80 ;  /* 0x0000005009007388 */ /* 0x000fe20000000800 */
[----:B------:R-:W-:Y:S01]  /*11720*/  SEL R6, R6, 0x10, !P1 ;  /* 0x0000001006067807 */ /* 0x000fe20004800000 */
[----:B-1----:R-:W-:Y:S01]  /*11730*/  @P3 FMUL.FTZ R5, R5, 0.69314718246459960938 ;  /* 0x3f31721805053820 */ /* 0x002fe20000410000 */
[----:B------:R-:W-:Y:S01]  /*11740*/  F2FP.BF16.PACK_AB R68, R7, R68 ;  /* 0x000000440744723e */ /* 0x000fe200000010ff */
[----:B------:R1:W-:Y:S01]  /*11750*/  STS [R9+0x200], R82 ;  /* 0x0002005209007388 */ /* 0x0003e20000000800 */
[C---:B------:R-:W-:Y:S01]  /*11760*/  IADD3 R7, R9.reuse, 0x20, RZ ;  /* 0x0000002009077810 */ /* 0x040fe20007ffe0ff */
[C---:B------:R-:W-:Y:S01]  /*11770*/  IMAD.IADD R11, R9.reuse, 0x1, R6 ;  /* 0x00000001090b7824 */ /* 0x040fe200078e0206 */
[----:B------:R-:W-:Y:S01]  /*11780*/  @P0 IADD3 R7, R9, -0x20, RZ ;  /* 0xffffffe009070810 */ /* 0x000fe20007ffe0ff */
[----:B------:R-:W-:Y:S01]  /*11790*/  IMAD.MOV.U32 R8, RZ, RZ, 0x7f800000 ;  /* 0x7f800000ff087424 */ /* 0x000fe200078e00ff */
[----:B------:R-:W-:Y:S01]  /*117a0*/  ISETP.NE.AND P0, PT, RZ, UR4, PT ;  /* 0x00000004ff007c0c */ /* 0x000fe2000bf05270 */
[----:B------:R-:W-:Y:S01]  /*117b0*/  @P3 FFMA.FTZ R8, R2, c[0x0][0x238], R5 ;  /* 0x00008e0002083a23 */ /* 0x000fe20000010005 */
[----:B------:R-:W-:Y:S01]  /*117c0*/  IADD3 R13, R6, R7, RZ ;  /* 0x00000007060d7210 */ /* 0x000fe20007ffe0ff */
[----:B------:R-:W-:Y:S04]  /*117d0*/  STS [R11], R76 ;  /* 0x0000004c0b007388 */ /* 0x000fe80000000800 */
[----:B------:R3:W-:Y:S04]  /*117e0*/  STS [R11+0x200], R78 ;  /* 0x0002004e0b007388 */ /* 0x0007e80000000800 */
[----:B------:R2:W-:Y:S04]  /*117f0*/  STS [R7], R72 ;  /* 0x0000004807007388 */ /* 0x0005e80000000800 */
[----:B------:R2:W-:Y:S04]  /*11800*/  STS [R7+0x200], R74 ;  /* 0x0002004a07007388 */ /* 0x0005e80000000800 */
[----:B------:R2:W-:Y:S01]  /*11810*/  STS [R13], R68 ;  /* 0x000000440d007388 */ /* 0x0005e20000000800 */
[----:B-1----:R-:W-:-:S03]  /*11820*/  MOV R9, 0x7f800000 ;  /* 0x7f80000000097802 */ /* 0x002fc60000000f00 */
[----:B------:R2:W-:Y:S01]  /*11830*/  STS [R13+0x200], R70 ;  /* 0x000200460d007388 */ /* 0x0005e20000000800 */
[----:B---3--:R-:W-:-:S04]  /*11840*/  @P2 FMUL.FTZ R11, R4, 0.69314718246459960938 ;  /* 0x3f317218040b2820 */ /* 0x008fc80000410000 */
        /* <DEDUP_REMOVED lines=9> */
.L_x_3815:
[----:B------:R-:W1:Y:S04]  /*118e0*/  S2R R11, SR_CTAID.Z ;  /* 0x00000000000b7919 */ /* 0x000e680000002700 */
[----:B------:R-:W1:Y:S02]  /*118f0*/  S2R R0, SR_CTAID.Y ;  /* 0x0000000000007919 */ /* 0x000e640000002600 */
[----:B-1----:R-:W-:-:S04]  /*11900*/  IMAD R2, R0, c[0x0][0x1c0], R11 ;  /* 0x0000700000027a24 */ /* 0x002fc800078e020b */
[----:B------:R-:W-:Y:S02]  /*11910*/  IMAD R2, R2, c[0x0][0x214], RZ ;  /* 0x0000850002027a24 */ /* 0x000fe400078e02ff */
.L_x_3816:
[----:B------:R-:W-:Y:S01]  /*11920*/  BAR.SYNC.DEFER_BLOCKING 0x0 ;  /* 0x0000000000007b1d */ /* 0x000fe20000010000 */
[----:B------:R-:W-:Y:S01]  /*11930*/  LOP3.LUT R10, R10, 0xffffffe0, RZ, 0xc0, !PT ;  /* 0xffffffe00a0a7812 */ /* 0x000fe200078ec0ff */
[C---:B------:R-:W-:Y:S01]  /*11940*/  IMAD.WIDE.U32 R20, R150.reuse, c[0x0][0x1e8], RZ ;  /* 0x00007a0096147a25 */ /* 0x040fe200078e00ff */
[----:B------:R-:W-:Y:S02]  /*11950*/  SHF.R.S32.HI R15, RZ, 0x1f, R12 ;  /* 0x0000001fff0f7819 */ /* 0x000fe4000001140c */
[----:B--2---:R-:W-:Y:S01]  /*11960*/  SHF.R.S32.HI R13, RZ, 0x1f, R0 ;  /* 0x0000001fff0d7819 */ /* 0x004fe20000011400 */
        /* <DEDUP_REMOVED lines=30> */
.L_x_3818:
[----:B------:R-:W-:Y:S05]  /*11b50*/  BSYNC B0 ;  /* 0x0000000000007941 */ /* 0x000fea0003800000 */
.L_x_3817:
[----:B----4-:R-:W4:Y:S01]  /*11b60*/  S2R R2, SR_CTAID.X ;  /* 0x0000000000027919 */ /* 0x010f220000002500 */
[----:B------:R-:W-:Y:S01]  /*11b70*/  SHF.R.S32.HI R85, RZ, 0x1f, R84 ;  /* 0x0000001fff557819 */ /* 0x000fe20000011454 */
[----:B------:R-:W-:Y:S01]  /*11b80*/  BSSY B0, `(.L_x_3819) ;  /* 0x0000019000007945 */ /* 0x000fe20003800000 */
[----:B------:R-:W-:Y:S02]  /*11b90*/  ISETP.GE.AND P0, PT, R84, c[0x0][0x220], PT ;  /* 0x0000880054007a0c */ /* 0x000fe40003f06270 */
[----:B------:R-:W-:-:S05]  /*11ba0*/  SHF.R.S32.HI R8, RZ, 0x1f, R11 ;  /* 0x0000001fff087819 */ /* 0x000fca000001140b */
        /* <DEDUP_REMOVED lines=22> */
.L_x_3820:
[----:B------:R-:W-:Y:S05]  /*11d10*/  BSYNC B0 ;  /* 0x0000000000007941 */ /* 0x000fea0003800000 */
.L_x_3819:
        /* <DEDUP_REMOVED lines=15> */
.L_x_3821:
        /* <DEDUP_REMOVED lines=15> */
.L_x_5235:


//--------------------- .text._ZN5flash24flash_fwd_splitkv_kernelI23Flash_fwd_kernel_traitsILi32ELi64ELi128ELi4ELb0ELb0EN7cutlass10bfloat16_tE19Flash_kernel_traitsILi32ELi64ELi128ELi4ES3_EELb1ELb0ELb0ELb0ELb0ELb0ELb1ELb0EEEvNS_16Flash_fwd_paramsE --------------------------
	.section	.text._ZN5flash24flash_fwd_splitkv_kernelI23Flash_fwd_kernel_traitsILi32ELi64ELi128ELi4ELb0ELb0EN7cutlass10bfloat16_tE19Flash_kernel_traitsILi32ELi64ELi128ELi4ES3_EELb1ELb0ELb0ELb0ELb0ELb0ELb1ELb0EEEvNS_16Flash_fwd_paramsE,"ax",@progbits
	.sectioninfo	@"SHI_REGISTERS=168"
	.align	128
        .global         _ZN5flash24flash_fwd_splitkv_kernelI23Flash_fwd_kernel_traitsILi32ELi64ELi128ELi4ELb0ELb0EN7cutlass10bfloat16_tE19Flash_kernel_traitsILi32ELi64ELi128ELi4ES3_EELb1ELb0ELb0ELb0ELb0ELb0ELb1ELb0EEEvNS_16Flash_fwd_paramsE
        .type           _ZN5flash24flash_fwd_splitkv_kernelI23Flash_fwd_kernel_traitsILi32ELi64ELi128ELi4ELb0ELb0EN7cutlass10bfloat16_tE19Flash_kernel_traitsILi32ELi64ELi128ELi4ES3_EELb1ELb0ELb0ELb0ELb0ELb0ELb1ELb0EEEvNS_16Flash_fwd_paramsE,@function
        .size           _ZN5flash24flash_fwd_splitkv_kernelI23Flash_fwd_kernel_traitsILi32ELi64ELi128ELi4ELb0ELb0EN7cutlass10bfloat16_tE19Flash_kernel_traitsILi32ELi64ELi128ELi4ES3_EELb1ELb0ELb0ELb0ELb0ELb0ELb1ELb0EEEvNS_16Flash_fwd_paramsE,(.L_x_5236 - _ZN5flash24flash_fwd_splitkv_kernelI23Flash_fwd_kernel_traitsILi32ELi64ELi128ELi4ELb0ELb0EN7cutlass10bfloat16_tE19Flash_kernel_traitsILi32ELi64ELi128ELi4ES3_EELb1ELb0ELb0ELb0ELb0ELb0ELb1ELb0EEEvNS_16Flash_fwd_paramsE)
        .other          _ZN5flash24flash_fwd_splitkv_kernelI23Flash_fwd_kernel_traitsILi32ELi64ELi128ELi4ELb0ELb0EN7cutlass10bfloat16_tE19Flash_kernel_traitsILi32ELi64ELi128ELi4ES3_EELb1ELb0ELb0ELb0ELb0ELb0ELb1ELb0EEEvNS_16Flash_fwd_paramsE,@"STO_CUDA_ENTRY STV_DEFAULT"
_ZN5flash24flash_fwd_splitkv_kernelI23Flash_fwd_kernel_traitsILi32ELi64ELi128ELi4ELb0ELb0EN7cutlass10bfloat16_tE19Flash_kernel_traitsILi32ELi64ELi128ELi4ES3_EELb1ELb0ELb0ELb0ELb0ELb0ELb1ELb0EEEvNS_16Flash_fwd_paramsE:
.text._ZN5flash24flash_fwd_splitkv_kernelI23Flash_fwd_kernel_traitsILi32ELi64ELi128ELi4ELb0ELb0EN7cutlass10bfloat16_tE19Flash_kernel_traitsILi32ELi64ELi128ELi4ES3_EELb1ELb0ELb0ELb0ELb0ELb0ELb1ELb0EEEvNS_16Flash_fwd_paramsE:
        /* <DEDUP_REMOVED lines=20> */
[----:B------:R-:W-:Y:S01]  /*0140*/  ISETP.GE.U32.AND P0, PT, R2, c[0x0][0x1c0], PT ;  /* 0x0000700002007a0c */ /* 0x000fe20003f06070 */
[----:B------:R-:W-:Y:S01]  /*0150*/  IMAD.MOV.U32 R2, RZ, RZ, 0x4 ;  /* 0x00000004ff027424 */ /* 0x000fe200078e00ff */
        /* <DEDUP_REMOVED lines=11> */
[CC--:B------:R-:W-:Y:S01]  /*0210*/  IMAD.WIDE R10, R153.reuse, R2.reuse, c[0x0][0x248] ;  /* 0x00009200990a7625 */ /* 0x0c0fe200078e0202 */
[----:B------:R1:W2:Y:S04]  /*0220*/  @P2 LDG.E R9, [R4.64] ;  /* 0x0000000604092981 */ /* 0x0002a8000c1e1900 */
[----:B------:R1:W2:Y:S05]  /*0230*/  @P2 LDG.E R75, [R4.64+0x4] ;  /* 0x00000406044b2981 */ /* 0x0002aa000c1e1900 */
[----:B------:R3:W5:Y:S02]  /*0240*/  @!P1 LDG.E R7, [R10.64] ;  /* 0x000000060a079981 */ /* 0x000764000c1e1900 */
[----:B------:R-:W-:-:S02]  /*0250*/  @P0 IMAD.WIDE R12, R153, R2, c[0x0][0x250] ;  /* 0x00009400990c0625 */ /* 0x000fc400078e0202 */
[----:B------:R-:W4:Y:S04]  /*0260*/  S2R R18, SR_CTAID.X ;  /* 0x0000000000127919 */ /* 0x000f280000002500 */
[----:B------:R-:W2:Y:S01]  /*0270*/  S2R R0, SR_CTAID.Y ;  /* 0x0000000000007919 */ /* 0x000ea20000002600 */
[----:B-1----:R-:W-:-:S06]  /*0280*/  MOV R4, RZ ;  /* 0x000000ff00047202 */ /* 0x002fcc0000000f00 */
[----:B------:R3:W5:Y:S01]  /*0290*/  @P0 LDG.E R4, [R12.64] ;  /* 0x000000060c040981 */ /* 0x000762000c1e1900 */
        /* <DEDUP_REMOVED lines=11> */
.L_x_3822:
[----:B---34-:R-:W-:Y:S02]  /*0350*/  MOV R5, c[0x0][0x218] ;  /* 0x0000860000057a02 */ /* 0x018fe40000000f00 */
.L_x_3823:
        /* <DEDUP_REMOVED lines=21> */
[----:B------:R-:W-:-:S04]  /*04b0*/  IADD3 R8, R8, -0x1, RZ ;  /* 0xffffffff08087810 */ /* 0x000fc80007ffe0ff */
[----:B------:R-:W-:Y:S02]  /*04c0*/  IABS R3, R8 ;  /* 0x0000000800037213 */ /* 0x000fe40000000000 */
[----:B------:R-:W-:-:S04]  /*04d0*/  LOP3.LUT R8, R8, c[0x0][0x10], RZ, 0x3c, !PT ;  /* 0x0000040008087a12 */ /* 0x000fc800078e3cff */
[----:B------:R-:W-:Y:S02]  /*04e0*/  ISETP.GE.AND P0, PT, R8, RZ, PT ;  /* 0x000000ff0800720c */ /* 0x000fe40003f06270 */
[----:B------:R-:W-:Y:S02]  /*04f0*/  IADD3 R8, R111, 0x7f, RZ ;  /* 0x0000007f6f087810 */ /* 0x000fe40007ffe0ff */
[----:B--2---:R-:W-:-:S04]  /*0500*/  IADD3 R10, R10, 0xffffffe, RZ ;  /* 0x0ffffffe0a0a7810 */ /* 0x004fc80007ffe0ff */
[----:B------:R-:W2:Y:S02]  /*0510*/  F2I.FTZ.U32.TRUNC.NTZ R11, R10 ;  /* 0x0000000a000b7305 */ /* 0x000ea4000021f000 */
[----:B--2---:R-:W-:Y:S02]  /*0520*/  IMAD.MOV R5, RZ, RZ, -R11 ;  /* 0x000000ffff057224 */ /* 0x004fe400078e0a0b */
[----:B------:R-:W-:Y:S02]  /*0530*/  IMAD.MOV.U32 R10, RZ, RZ, RZ ;  /* 0x000000ffff0a7224 */ /* 0x000fe400078e00ff */
[----:B------:R-:W-:-:S04]  /*0540*/  IMAD R5, R5, R6, RZ ;  /* 0x0000000605057224 */ /* 0x000fc800078e02ff */
[----:B------:R-:W-:-:S04]  /*0550*/  IMAD.HI.U32 R10, R11, R5, R10 ;  /* 0x000000050b0a7227 */ /* 0x000fc800078e000a */
[----:B------:R-:W-:-:S04]  /*0560*/  IMAD.MOV.U32 R5, RZ, RZ, R3 ;  /* 0x000000ffff057224 */ /* 0x000fc800078e0003 */
[----:B------:R-:W-:-:S04]  /*0570*/  IMAD.HI.U32 R10, R10, R5, RZ ;  /* 0x000000050a0a7227 */ /* 0x000fc800078e00ff */
[----:B------:R-:W-:-:S04]  /*0580*/  IMAD.MOV R3, RZ, RZ, -R10 ;  /* 0x000000ffff037224 */ /* 0x000fc800078e0a0a */
[----:B------:R-:W-:Y:S01]  /*0590*/  IMAD R3, R6, R3, R5 ;  /* 0x0000000306037224 */ /* 0x000fe200078e0205 */
[----:B------:R-:W-:-:S04]  /*05a0*/  SHF.R.S32.HI R5, RZ, 0x1f, R8 ;  /* 0x0000001fff057819 */ /* 0x000fc80000011408 */
[----:B------:R-:W-:Y:S02]  /*05b0*/  ISETP.GT.U32.AND P1, PT, R6, R3, PT ;  /* 0x000000030600720c */ /* 0x000fe40003f24070 */
[----:B------:R-:W-:-:S04]  /*05c0*/  LEA.HI R5, R5, R8, RZ, 0x7 ;  /* 0x0000000805057211 */ /* 0x000fc800078f38ff */
[----:B------:R-:W-:-:S07]  /*05d0*/  SHF.R.S32.HI R5, RZ, 0x7, R5 ;  /* 0x00000007ff057819 */ /* 0x000fce0000011405 */
        /* <DEDUP_REMOVED lines=19> */
[----:B-1----:R-:W-:Y:S01]  /*0710*/  SHF.R.S32.HI R2, RZ, 0x1f, R110 ;  /* 0x0000001fff027819 */ /* 0x002fe2000001146e */
[----:B------:R-:W-:-:S03]  /*0720*/  IMAD R0, R0, c[0x0][0x210], R153 ;  /* 0x0000840000007a24 */ /* 0x000fc600078e0299 */
[----:B------:R-:W-:Y:S01]  /*0730*/  LEA.HI R2, R2, R110, RZ, 0x3 ;  /* 0x0000006e02027211 */ /* 0x000fe200078f18ff */
[----:B------:R-:W-:-:S03]  /*0740*/  IMAD R0, R0, c[0x0][0x1c0], R14 ;  /* 0x0000700000007a24 */ /* 0x000fc600078e020e */
[----:B------:R-:W-:-:S05]  /*0750*/  LOP3.LUT R3, R2, 0xfffffff8, RZ, 0xc0, !PT ;  /* 0xfffffff802037812 */ /* 0x000fca00078ec0ff */
[----:B------:R-:W-:Y:S02]  /*0760*/  IMAD.IADD R110, R110, 0x1, -R3 ;  /* 0x000000016e6e7824 */ /* 0x000fe400078e0a03 */
[----:B------:R-:W-:Y:S01]  /*0770*/  IMAD R3, R0, c[0x0][0x214], R36 ;  /* 0x0000850000037a24 */ /* 0x000fe200078e0224 */
[----:B------:R-:W-:Y:S01]  /*0780*/  SHF.R.S32.HI R0, RZ, 0x3, R2 ;  /* 0x00000003ff007819 */ /* 0x000fe20000011402 */
[C---:B------:R-:W-:Y:S01]  /*0790*/  IMAD.SHL.U32 R8, R110.reuse, 0x4, RZ ;  /* 0x000000046e087824 */ /* 0x040fe200078e00ff */
[----:B------:R-:W-:Y:S01]  /*07a0*/  ISETP.NE.AND P3, PT, R110, RZ, PT ;  /* 0x000000ff6e00720c */ /* 0x000fe20003f65270 */
[----:B------:R-:W-:Y:S01]  /*07b0*/  IMAD R2, R3, c[0x0][0x22c], RZ ;  /* 0x00008b0003027a24 */ /* 0x000fe200078e02ff */
[----:B------:R-:W-:Y:S01]  /*07c0*/  IADD3 R6, R0, 0x10, RZ ;  /* 0x0000001000067810 */ /* 0x000fe20007ffe0ff */
        /* <DEDUP_REMOVED lines=8> */
[----:B------:R-:W-:Y:S02]  /*0850*/  ISETP.GE.OR P3, PT, R0, R36, P3 ;  /* 0x000000240000720c */ /* 0x000fe40001f66670 */
[----:B------:R-:W-:-:S02]  /*0860*/  LEA.HI.X.SX32 R2, R2, R5, 0x1, P0 ;  /* 0x0000000502027211 */ /* 0x000fc400000f0eff */
[----:B------:R-:W-:Y:S02]  /*0870*/  LEA R8, P0, R4, c[0x0][0x1d8], 0x2 ;  /* 0x0000760004087a11 */ /* 0x000fe400078010ff */
[----:B------:R-:W-:Y:S02]  /*0880*/  IADD3 R5, R0, 0x20, RZ ;  /* 0x0000002000057810 */ /* 0x000fe40007ffe0ff */
[----:B------:R-:W-:Y:S02]  /*0890*/  LEA.HI.X R9, R4, c[0x0][0x1dc], R2, 0x2, P0 ;  /* 0x0000770004097a11 */ /* 0x000fe400000f1402 */
[----:B------:R-:W-:Y:S02]  /*08a0*/  ISETP.GE.AND P0, PT, R5, R36, PT ;  /* 0x000000240500720c */ /* 0x000fe40003f06270 */
[----:B------:R-:W-:Y:S01]  /*08b0*/  IADD3 R4, R0, 0x30, RZ ;  /* 0x0000003000047810 */ /* 0x000fe20007ffe0ff */
[----:B------:R1:W-:Y:S01]  /*08c0*/  @!P5 STG.E.128 [R8.64], RZ ;  /* 0x000000ff0800d986 */ /* 0x0003e2000c101d06 */
[----:B------:R-:W-:-:S02]  /*08d0*/  ISETP.NE.OR P0, PT, R110, RZ, P0 ;  /* 0x000000ff6e00720c */ /* 0x000fc40000705670 */
[----:B------:R-:W-:Y:S01]  /*08e0*/  SHF.R.S32.HI R2, RZ, 0x1f, R3 ;  /* 0x0000001fff027819 */ /* 0x000fe20000011403 */
[----:B------:R1:W-:Y:S01]  /*08f0*/  @!P4 STG.E.128 [R8.64+0x800], RZ ;  /* 0x000800ff0800c986 */ /* 0x0003e2000c101d06 */
[----:B------:R-:W-:Y:S02]  /*0900*/  ISETP.GE.OR P5, PT, R5, R36, P6 ;  /* 0x000000240500720c */ /* 0x000fe400037a6670 */
[----:B------:R-:W-:Y:S02]  /*0910*/  IADD3 R3, P2, R3, R0, RZ ;  /* 0x0000000003037210 */ /* 0x000fe40007f5e0ff */
[----:B------:R-:W-:Y:S02]  /*0920*/  ISETP.GE.OR P6, PT, R4, R36, P6 ;  /* 0x000000240400720c */ /* 0x000fe400037c6670 */
[----:B------:R-:W-:Y:S02]  /*0930*/  LEA.HI.X.SX32 R2, R0, R2, 0x1, P2 ;  /* 0x0000000200027211 */ /* 0x000fe400010f0eff */
[----:B------:R-:W-:Y:S01]  /*0940*/  LEA R6, P2, R3, c[0x0][0x208], 0x2 ;  /* 0x0000820003067a11 */ /* 0x000fe200078410ff */
[----:B------:R-:W-:Y:S01]  /*0950*/  @!P0 IMAD.MOV.U32 R0, RZ, RZ, -0x800000 ;  /* 0xff800000ff008424 */ /* 0x000fe200078e00ff */
[----:B------:R-:W-:-:S02]  /*0960*/  ISETP.NE.OR P1, PT, R110, RZ, P1 ;  /* 0x000000ff6e00720c */ /* 0x000fc40000f25670 */
[----:B------:R-:W-:Y:S01]  /*0970*/  LEA.HI.X R7, R3, c[0x0][0x20c], R2, 0x2, P2 ;  /* 0x0000830003077a11 */ /* 0x000fe200010f1402 */
[----:B------:R1:W-:Y:S01]  /*0980*/  @!P5 STG.E.128 [R8.64+0x1000], RZ ;  /* 0x001000ff0800d986 */ /* 0x0003e2000c101d06 */
[----:B------:R-:W-:-:S03]  /*0990*/  @!P3 IMAD.MOV.U32 R3, RZ, RZ, -0x800000 ;  /* 0xff800000ff03b424 */ /* 0x000fc600078e00ff */
[----:B------:R1:W-:Y:S04]  /*09a0*/  @!P6 STG.E.128 [R8.64+0x1800], RZ ;  /* 0x001800ff0800e986 */ /* 0x0003e8000c101d06 */
[----:B------:R1:W-:Y:S01]  /*09b0*/  @!P0 STG.E [R6.64+0x80], R0 ;  /* 0x0000800006008986 */ /* 0x0003e2000c101906 */
[----:B------:R-:W-:Y:S01]  /*09c0*/  ISETP.GE.AND P0, PT, R4, R36, PT ;  /* 0x000000240400720c */ /* 0x000fe20003f06270 */
[----:B------:R-:W-:Y:S02]  /*09d0*/  @!P1 IMAD.MOV.U32 R2, RZ, RZ, -0x800000 ;  /* 0xff800000ff029424 */ /* 0x000fe400078e00ff */
[----:B------:R1:W-:Y:S01]  /*09e0*/  @!P3 STG.E [R6.64], R3 ;  /* 0x000000030600b986 */ /* 0x0003e2000c101906 */
[----:B------:R-:W-:-:S03]  /*09f0*/  ISETP.NE.OR P0, PT, R110, RZ, P0 ;  /* 0x000000ff6e00720c */ /* 0x000fc60000705670 */
[----:B------:R1:W-:Y:S10]  /*0a00*/  @!P1 STG.E [R6.64+0x40], R2 ;  /* 0x0000400206009986 */ /* 0x0003f4000c101906 */
[----:B------:R-:W-:Y:S05]  /*0a10*/  @P0 EXIT ;  /* 0x000000000000094d */ /* 0x000fea0003800000 */
[----:B-1----:R-:W-:-:S05]  /*0a20*/  MOV R0, 0xff800000 ;  /* 0xff80000000007802 */ /* 0x002fca0000000f00 */
[----:B------:R-:W-:Y:S01]  /*0a30*/  STG.E [R6.64+0xc0], R0 ;  /* 0x0000c00006007986 */ /* 0x000fe2000c101906 */
[----:B------:R-:W-:Y:S05]  /*0a40*/  EXIT ;  /* 0x000000000000794d */ /* 0x000fea0003800000 */
.L_x_3824:
        /* <DEDUP_REMOVED lines=85> */
[----:B------:R-:W-:Y:S01]  /*0fa0*/  IMAD.IADD R7, R11, 0x1, R7 ;  /* 0x000000010b077824 */ /* 0x000fe200078e0207 */
[----:B------:R-:W-:Y:S01]  /*0fb0*/  MOV R22, R10 ;  /* 0x0000000a00167202 */ /* 0x000fe20000000f00 */
[----:B------:R-:W-:Y:S01]  /*0fc0*/  IMAD.WIDE.U32 R20, R96, c[0x0][0x198], R4 ;  /* 0x0000660060147a25 */ /* 0x000fe200078e0004 */
[----:B------:R-:W-:-:S03]  /*0fd0*/  SHF.R.S32.HI R5, RZ, 0x1f, R8 ;  /* 0x0000001fff057819 */ /* 0x000fc60000011408 */
[----:B------:R-:W-:Y:S02]  /*0fe0*/  IMAD.IADD R21, R21, 0x1, R0 ;  /* 0x0000000115157824 */ /* 0x000fe400078e0200 */
[----:B------:R-:W-:Y:S02]  /*0ff0*/  IMAD R2, R5, c[0x0][0x1b0], RZ ;  /* 0x00006c0005027a24 */ /* 0x000fe400078e02ff */
[----:B------:R-:W-:-:S04]  /*1000*/  IMAD.WIDE.U32 R20, R8, c[0x0][0x1b0], R20 ;  /* 0x00006c0008147a25 */ /* 0x000fc800078e0014 */
[----:B------:R-:W-:-:S05]  /*1010*/  IMAD R2, R8, c[0x0][0x1b4], R2 ;  /* 0x00006d0008027a24 */ /* 0x000fca00078e0202 */
[----:B------:R-:W-:Y:S01]  /*1020*/  IADD3 R2, R21, R2, RZ ;  /* 0x0000000215027210 */ /* 0x000fe20007ffe0ff */
[----:B------:R-:W-:Y:S05]  /*1030*/  BRA `(.L_x_3826) ;  /* 0x0000047000007947 */ /* 0x000fea0003800000 */
.L_x_3825:
        /* <DEDUP_REMOVED lines=17> */
.L_x_3827:
        /* <DEDUP_REMOVED lines=15> */
[----:B------:R-:W-:Y:S02]  /*1240*/  IMAD.MOV.U32 R11, RZ, RZ, R5 ;  /* 0x000000ffff0b7224 */ /* 0x000fe400078e0005 */
[----:B------:R-:W-:-:S05]  /*1250*/  IMAD.HI.U32 R2, R3, R10, RZ ;  /* 0x0000000a03027227 */ /* 0x000fca00078e00ff */
[----:B------:R-:W-:-:S05]  /*1260*/  IADD3 R3, -R2, RZ, RZ ;  /* 0x000000ff02037210 */ /* 0x000fca0007ffe1ff */
[----:B------:R-:W-:Y:S01]  /*1270*/  IMAD R3, R8, R3, R10 ;  /* 0x0000000308037224 */ /* 0x000fe200078e020a */
[----:B------:R-:W-:-:S04]  /*1280*/  MOV R10, R6 ;  /* 0x00000006000a7202 */ /* 0x000fc80000000f00 */
        /* <DEDUP_REMOVED lines=9> */
[----:B------:R-:W-:-:S04]  /*1320*/  @P2 IADD3 R2, R2, 0x1, RZ ;  /* 0x0000000102022810 */ /* 0x000fc80007ffe0ff */
[----:B------:R-:W-:Y:S01]  /*1330*/  MOV R8, R2 ;  /* 0x0000000200087202 */ /* 0x000fe20000000f00 */
        /* <DEDUP_REMOVED lines=23> */
.L_x_3826:
[----:B------:R-:W-:Y:S01]  /*14b0*/  ISETP.NE.AND P0, PT, R9, -0x1, PT ;  /* 0xffffffff0900780c */ /* 0x000fe20003f05270 */
[----:B------:R-:W-:Y:S01]  /*14c0*/  IMAD.IADD R139, R75, 0x1, -R36 ;  /* 0x000000014b8b7824 */ /* 0x000fe200078e0a24 */
[----:B------:R-:W-:Y:S01]  /*14d0*/  SHF.R.S32.HI R6, RZ, 0x1f, R110 ;  /* 0x0000001fff067819 */ /* 0x000fe2000001146e */
[----:B------:R-:W-:Y:S01]  /*14e0*/  IMAD R5, R5, c[0x0][0x1b8], RZ ;  /* 0x00006e0005057a24 */ /* 0x000fe200078e02ff */
[----:B------:R-:W-:Y:S02]  /*14f0*/  BSSY B0, `(.L_x_3828) ;  /* 0x0000063000007945 */ /* 0x000fe40003800000 */
[----:B------:R-:W-:Y:S01]  /*1500*/  LEA.HI R4, R6, R110, RZ, 0x2 ;  /* 0x0000006e06047211 */ /* 0x000fe200078f10ff */
[----:B------:R-:W-:-:S03]  /*1510*/  IMAD R5, R8, c[0x0][0x1bc], R5 ;  /* 0x00006f0008057a24 */ /* 0x000fc600078e0205 */
[C---:B------:R-:W-:Y:S02]  /*1520*/  LOP3.LUT R152, R4.reuse, 0xfffffffc, RZ, 0xc0, !PT ;  /* 0xfffffffc04987812 */ /* 0x040fe400078ec0ff */
[----:B------:R-:W-:Y:S01]  /*1530*/  SHF.R.S32.HI R12, RZ, 0x2, R4 ;  /* 0x00000002ff0c7819 */ /* 0x000fe20000011404 */
[----:B------:R-:W-:Y:S01]  /*1540*/  @P0 IMAD.WIDE.U32 R10, R9, c[0x0][0x190], RZ ;  /* 0x00006400090a0a25 */ /* 0x000fe200078e00ff */
[----:B-----5:R-:W-:Y:S02]  /*1550*/  @!P0 SHF.R.S32.HI R0, RZ, 0x1f, R153 ;  /* 0x0000001fff008819 */ /* 0x020fe40000011499 */
[----:B------:R-:W-:Y:S01]  /*1560*/  LEA.HI R148, R4, R12, RZ, 0x1 ;  /* 0x0000000c04947211 */ /* 0x000fe200078f08ff */
[----:B------:R-:W-:Y:S01]  /*1570*/  @!P0 IMAD.WIDE.U32 R16, R153, c[0x0][0x178], RZ ;  /* 0x00005e0099108a25 */ /* 0x000fe200078e00ff */
[----:B------:R-:W-:Y:S02]  /*1580*/  SHF.R.S32.HI R13, RZ, 0x1f, R12 ;  /* 0x0000001fff0d7819 */ /* 0x000fe4000001140c */
[----:B------:R-:W-:Y:S01]  /*1590*/  LOP3.LUT R148, R148, 0x7fffffe, RZ, 0xc0, !PT ;  /* 0x07fffffe94947812 */ /* 0x000fe200078ec0ff */
[----:B------:R-:W-:-:S02]  /*15a0*/  @!P0 IMAD R0, R0, c[0x0][0x178], RZ ;  /* 0x00005e0000008a24 */ /* 0x000fc400078e02ff */
[----:B------:R-:W-:Y:S02]  /*15b0*/  @P0 IMAD R9, R9, c[0x0][0x194], R11 ;  /* 0x0000650009090a24 */ /* 0x000fe400078e020b */
[----:B------:R-:W-:Y:S02]  /*15c0*/  @!P0 IMAD R0, R153, c[0x0][0x17c], R0 ;  /* 0x00005f0099008a24 */ /* 0x000fe400078e0200 */
[----:B------:R-:W-:Y:S02]  /*15d0*/  IMAD.IADD R152, R110, 0x1, -R152 ;  /* 0x000000016e987824 */ /* 0x000fe400078e0a98 */
[----:B------:R-:W-:Y:S01]  /*15e0*/  @!P0 IMAD.IADD R9, R17, 0x1, R0 ;  /* 0x0000000111098824 */ /* 0x000fe200078e0200 */
[----:B------:R-:W-:Y:S01]  /*15f0*/  LEA.HI R0, R6, R110, RZ, 0x3 ;  /* 0x0000006e06007211 */ /* 0x000fe200078f18ff */
[----:B------:R-:W-:Y:S02]  /*1600*/  IMAD.SHL.U32 R152, R152, 0x8, RZ ;  /* 0x0000000898987824 */ /* 0x000fe400078e00ff */
[----:B------:R-:W-:Y:S01]  /*1610*/  @!P0 IMAD.MOV.U32 R10, RZ, RZ, R16 ;  /* 0x000000ffff0a8224 */ /* 0x000fe200078e0010 */
[----:B------:R-:W-:Y:S01]  /*1620*/  LOP3.LUT R149, R0, 0xfffffff8, RZ, 0xc0, !PT ;  /* 0xfffffff800957812 */ /* 0x000fe200078ec0ff */
[----:B------:R-:W-:Y:S01]  /*1630*/  IMAD.IADD R148, R12, 0x1, -R148 ;  /* 0x000000010c947824 */ /* 0x000fe200078e0a94 */
[----:B------:R-:W-:Y:S01]  /*1640*/  IADD3 R22, P1, R152, R22, RZ ;  /* 0x0000001698167210 */ /* 0x000fe20007f3e0ff */
[----:B------:R-:W-:Y:S01]  /*1650*/  IMAD R84, R13, c[0x0][0x198], RZ ;  /* 0x000066000d547a24 */ /* 0x000fe200078e02ff */
[----:B------:R-:W-:Y:S01]  /*1660*/  IADD3 R149, -R149, R110, RZ ;  /* 0x0000006e95957210 */ /* 0x000fe20007ffe1ff */
[----:B------:R-:W-:Y:S01]  /*1670*/  IMAD.WIDE R18, R18, 0x40, R12 ;  /* 0x0000004012127825 */ /* 0x000fe200078e020c */
[----:B------:R-:W-:-:S02]  /*1680*/  SHF.R.S32.HI R11, RZ, 0x1f, R152 ;  /* 0x0000001fff0b7819 */ /* 0x000fc40000011498 */
[----:B------:R-:W-:Y:S01]  /*1690*/  SHF.R.S32.HI R140, RZ, 0x3, R0 ;  /* 0x00000003ff8c7819 */ /* 0x000fe20000011400 */
[----:B------:R-:W-:Y:S01]  /*16a0*/  IMAD R84, R12, c[0x0][0x19c], R84 ;  /* 0x000067000c547a24 */ /* 0x000fe200078e0254 */
[----:B------:R-:W-:Y:S01]  /*16b0*/  IADD3 R20, P2, R152, R20, RZ ;  /* 0x0000001498147210 */ /* 0x000fe20007f5e0ff */
[----:B------:R-:W-:Y:S01]  /*16c0*/  IMAD.X R23, R11, 0x1, R7, P1 ;  /* 0x000000010b177824 */ /* 0x000fe200008e0607 */
[----:B------:R-:W-:Y:S01]  /*16d0*/  LEA.HI R151, R149, R149, RZ, 0x1 ;  /* 0x0000009595977211 */ /* 0x000fe200078f08ff */
[----:B------:R-:W-:Y:S01]  /*16e0*/  IMAD.SHL.U32 R7, R140, 0x40, RZ ;  /* 0x000000408c077824 */ /* 0x000fe200078e00ff */
[----:B------:R-:W-:Y:S01]  /*16f0*/  IADD3 R10, P0, R152, R10, RZ ;  /* 0x0000000a980a7210 */ /* 0x000fe20007f1e0ff */
[----:B------:R-:W-:Y:S01]  /*1700*/  IMAD.X R21, R11, 0x1, R2, P2 ;  /* 0x000000010b157824 */ /* 0x000fe200010e0602 */
[----:B------:R-:W-:Y:S02]  /*1710*/  LOP3.LUT R4, R151, 0xfffffffe, RZ, 0xc0, !PT ;  /* 0xfffffffe97047812 */ /* 0x000fe400078ec0ff */
[CC--:B------:R-:W-:Y:S01]  /*1720*/  LEA.HI R2, R6.reuse, R110.reuse, RZ, 0x5 ;  /* 0x0000006e06027211 */ /* 0x0c0fe200078f28ff */
[----:B------:R-:W-:Y:S01]  /*1730*/  IMAD.X R11, R11, 0x1, R9, P0 ;  /* 0x000000010b0b7824 */ /* 0x000fe200000e0609 */
[----:B------:R-:W-:Y:S01]  /*1740*/  LEA.HI R6, R6, R110, RZ, 0x4 ;  /* 0x0000006e06067211 */ /* 0x000fe200078f20ff */
[----:B------:R-:W-:Y:S01]  /*1750*/  IMAD.IADD R149, R149, 0x1, -R4 ;  /* 0x0000000195957824 */ /* 0x000fe200078e0a04 */
[----:B------:R-:W-:Y:S01]  /*1760*/  LOP3.LUT R7, R7, 0xc0, RZ, 0xc0, !PT ;  /* 0x000000c007077812 */ /* 0x000fe200078ec0ff */
[----:B------:R-:W-:Y:S01]  /*1770*/  IMAD.WIDE.U32 R20, R12, c[0x0][0x198], R20 ;  /* 0x000066000c147a25 */ /* 0x000fe200078e0014 */
[----:B------:R-:W-:-:S02]  /*1780*/  LOP3.LUT R4, R6, 0xfffffff0, RZ, 0xc0, !PT ;  /* 0xfffffff006047812 */ /* 0x000fc400078ec0ff */
[----:B------:R-:W-:Y:S01]  /*1790*/  LOP3.LUT R9, R7, 0x18, R152, 0xf8, !PT ;  /* 0x0000001807097812 */ /* 0x000fe200078ef898 */
[----:B------:R-:W-:Y:S01]  /*17a0*/  IMAD.IADD R84, R21, 0x1, R84 ;  /* 0x0000000115547824 */ /* 0x000fe200078e0254 */
[----:B------:R-:W-:Y:S01]  /*17b0*/  SHF.R.U32.HI R7, RZ, 0x3, R7 ;  /* 0x00000003ff077819 */ /* 0x000fe20000011607 */
[----:B------:R-:W-:Y:S01]  /*17c0*/  IMAD.IADD R4, R110, 0x1, -R4 ;  /* 0x000000016e047824 */ /* 0x000fe200078e0a04 */
[----:B------:R-:W-:Y:S01]  /*17d0*/  SHF.R.S32.HI R156, RZ, 0x5, R2 ;  /* 0x00000005ff9c7819 */ /* 0x000fe20000011402 */
[----:B------:R-:W-:Y:S01]  /*17e0*/  IMAD.MOV.U32 R85, RZ, RZ, R20 ;  /* 0x000000ffff557224 */ /* 0x000fe200078e0014 */
[----:B------:R-:W-:Y:S01]  /*17f0*/  LOP3.LUT R7, R9, R7, RZ, 0x3c, !PT ;  /* 0x0000000709077212 */ /* 0x000fe200078e3cff */
[----:B------:R-:W-:Y:S01]  /*1800*/  IMAD.WIDE.U32 R8, R8, c[0x0][0x1b8], R22 ;  /* 0x00006e0008087a25 */ /* 0x000fe200078e0016 */
[----:B------:R-:W-:Y:S02]  /*1810*/  LEA.HI R74, R4, R4, RZ, 0x1 ;  /* 0x00000004044a7211 */ /* 0x000fe400078f08ff */
[----:B------:R-:W-:Y:S01]  /*1820*/  IADD3 R96, P0, R12, R96, RZ ;  /* 0x000000600c607210 */ /* 0x000fe20007f1e0ff */
[----:B------:R-:W-:Y:S01]  /*1830*/  IMAD R148, R156, 0x8, R148 ;  /* 0x000000089c947824 */ /* 0x000fe200078e0294 */
[----:B------:R-:W-:-:S02]  /*1840*/  SHF.R.S32.HI R72, RZ, 0x1f, R74 ;  /* 0x0000001fff487819 */ /* 0x000fc4000001144a */
[----:B------:R-:W-:Y:S01]  /*1850*/  SHF.R.S32.HI R16, RZ, 0x1f, R14 ;  /* 0x0000001fff107819 */ /* 0x000fe2000001140e */
[----:B------:R-:W-:Y:S01]  /*1860*/  IMAD.U32 R148, R148, 0x20, R7 ;  /* 0x0000002094947824 */ /* 0x000fe200078e0007 */
[----:B------:R-:W-:Y:S01]  /*1870*/  SHF.R.S32.HI R7, RZ, 0x1, R74 ;  /* 0x00000001ff077819 */ /* 0x000fe2000001144a */
[----:B------:R-:W-:Y:S01]  /*1880*/  IMAD.X R3, R13, 0x1, R3, P0 ;  /* 0x000000010d037824 */ /* 0x000fe200000e0603 */
[----:B------:R-:W-:Y:S01]  /*1890*/  ISETP.GE.AND P0, PT, R12, R139, PT ;  /* 0x0000008b0c00720c */ /* 0x000fe20003f06270 */
[----:B------:R-:W-:Y:S01]  /*18a0*/  IMAD R16, R16, c[0x0][0x1a8], RZ ;  /* 0x00006a0010107a24 */ /* 0x000fe200078e02ff */
[----:B------:R-:W-:Y:S01]  /*18b0*/  LEA.HI R72, R72, R7, RZ, 0x2 ;  /* 0x0000000748487211 */ /* 0x000fe200078f10ff */
[----:B------:R-:W-:Y:S01]  /*18c0*/  IMAD R3, R3, c[0x0][0x1a0], RZ ;  /* 0x0000680003037a24 */ /* 0x000fe200078e02ff */
[----:B------:R-:W-:Y:S01]  /*18d0*/  IADD3 R9, R9, R5, RZ ;  /* 0x0000000509097210 */ /* 0x000fe20007ffe0ff */
[----:B------:R-:W-:Y:S01]  /*18e0*/  IMAD R16, R14, c[0x0][0x1ac], R16 ;  /* 0x00006b000e107a24 */ /* 0x000fe200078e0210 */
[----:B------:R-:W-:Y:S01]  /*18f0*/  LOP3.LUT R72, R72, 0xfffffffc, RZ, 0xc0, !PT ;  /* 0xfffffffc48487812 */ /* 0x000fe200078ec0ff */
[----:B------:R-:W-:Y:S01]  /*1900*/  IMAD R95, R96, c[0x0][0x1a4], R3 ;  /* 0x00006900605f7a24 */ /* 0x000fe200078e0203 */
[----:B------:R-:W-:Y:S01]  /*1910*/  LEA.HI R0, R0, R140, RZ, 0x1 ;  /* 0x0000008c00007211 */ /* 0x000fe200078f08ff */
[----:B------:R-:W-:Y:S01]  /*1920*/  IMAD.WIDE.U32 R14, R14, c[0x0][0x1a8], R10 ;  /* 0x00006a000e0e7a25 */ /* 0x000fe200078e000a */
[----:B------:R-:W-:-:S02]  /*1930*/  LOP3.LUT R10, R2, 0xffffffe0, RZ, 0xc0, !PT ;  /* 0xffffffe0020a7812 */ /* 0x000fc400078ec0ff */
[----:B------:R-:W-:Y:S01]  /*1940*/  LOP3.LUT R0, R0, 0xfffffffe, RZ, 0xc0, !PT ;  /* 0xfffffffe00007812 */ /* 0x000fe200078ec0ff */
[----:B------:R-:W-:Y:S01]  /*1950*/  IMAD.IADD R72, R7, 0x1, -R72 ;  /* 0x0000000107487824 */ /* 0x000fe200078e0a48 */
[----:B------:R-:W-:Y:S01]  /*1960*/  SHF.R.S32.HI R6, RZ, 0x4, R6 ;  /* 0x00000004ff067819 */ /* 0x000fe20000011406 */
[----:B------:R-:W-:Y:S01]  /*1970*/  IMAD.MOV.U32 R3, RZ, RZ, 0x10 ;  /* 0x00000010ff037424 */ /* 0x000fe200078e00ff */
[----:B------:R-:W-:Y:S01]  /*1980*/  IADD3 R10, -R10, R110, RZ ;  /* 0x0000006e0a0a7210 */ /* 0x000fe20007ffe1ff */
[----:B------:R-:W-:Y:S01]  /*1990*/  IMAD.WIDE.U32 R96, R96, c[0x0][0x1a0], R8 ;  /* 0x0000680060607a25 */ /* 0x000fe200078e0008 */
[----:B------:R-:W-:Y:S02]  /*19a0*/  LOP3.LUT P1, RZ, R72, 0x2, RZ, 0xc0, !PT ;  /* 0x0000000248ff7812 */ /* 0x000fe4000782c0ff */
[----:B------:R-:W-:Y:S01]  /*19b0*/  SHF.R.S32.HI R151, RZ, 0x1, R151 ;  /* 0x00000001ff977819 */ /* 0x000fe20000011497 */
[----:B------:R-:W-:Y:S01]  /*19c0*/  IMAD.IADD R150, R140, 0x1, -R0 ;  /* 0x000000018c967824 */ /* 0x000fe200078e0a00 */
[----:B------:R-:W-:Y:S01]  /*19d0*/  SEL R3, R3, 0xfffffff0, !P1 ;  /* 0xfffffff003037807 */ /* 0x000fe20004800000 */
[----:B------:R-:W-:-:S02]  /*19e0*/  IMAD.SHL.U32 R148, R148, 0x2, RZ ;  /* 0x0000000294947824 */ /* 0x000fc400078e00ff */
        /* <DEDUP_REMOVED lines=19> */
.L_x_3829:
[----:B------:R-:W-:Y:S05]  /*1b20*/  BSYNC B0 ;  /* 0x0000000000007941 */ /* 0x000fea0003800000 */
.L_x_3828:
        /* <DEDUP_REMOVED lines=20> */
.L_x_3831:
[----:B------:R-:W-:Y:S05]  /*1c70*/  BSYNC B0 ;  /* 0x0000000000007941 */ /* 0x000fea0003800000 */
.L_x_3830:
        /* <DEDUP_REMOVED lines=17> */
.L_x_3833:
[----:B------:R-:W-:Y:S05]  /*1d90*/  BSYNC B0 ;  /* 0x0000000000007941 */ /* 0x000fea0003800000 */
.L_x_3832:
        /* <DEDUP_REMOVED lines=12> */
[----:B-1----:R-:W-:-:S04]  /*1e60*/  LEA R14, P0, R8, c[0x0][0x168], 0x1 ;  /* 0x00005a00080e7a11 */ /* 0x002fc800078008ff */
[----:B------:R-:W-:-:S05]  /*1e70*/  LEA.HI.X R15, R8, c[0x0][0x16c], R7, 0x1, P0 ;  /* 0x00005b00080f7a11 */ /* 0x000fca00000f0c07 */
[----:B------:R-:W-:Y:S01]  /*1e80*/  @!PT LDS RZ, [RZ] ;  /* 0x00000000fffff984 */ /* 0x000fe20000000800 */
[----:B------:R-:W-:Y:S01]  /*1e90*/  @!PT LDS RZ, [RZ] ;  /* 0x00000000fffff984 */ /* 0x000fe20000000800 */
[----:B------:R-:W-:Y:S01]  /*1ea0*/  @!PT LDS RZ, [RZ] ;  /* 0x00000000fffff984 */ /* 0x000fe20000000800 */
[----:B------:R1:W-:Y:S04]  /*1eb0*/  LDGSTS.E.BYPASS.LTC128B.128 [R148+0x1800], [R14.64] ;  /* 0x018000000e947fae */ /* 0x0003e8000b901d46 */
.L_x_3835:
[----:B------:R-:W-:Y:S05]  /*1ec0*/  BSYNC B0 ;  /* 0x0000000000007941 */ /* 0x000fea0003800000 */
.L_x_3834:
        /* <DEDUP_REMOVED lines=16> */
.L_x_3837:
[----:B------:R-:W-:Y:S05]  /*1fd0*/  BSYNC B0 ;  /* 0x0000000000007941 */ /* 0x000fea0003800000 */
.L_x_3836:
        /* <DEDUP_REMOVED lines=11> */
[----:B----4-:R-:W-:-:S05]  /*2090*/  IMAD.WIDE.U32 R16, R2, 0x60, R14 ;  /* 0x0000006002107825 */ /* 0x010fca00078e000e */
[----:B------:R-:W-:Y:S02]  /*20a0*/  IADD3 R11, R17, UR4, RZ ;  /* 0x00000004110b7c10 */ /* 0x000fe4000fffe0ff */
[----:B------:R-:W-:-:S04]  /*20b0*/  LEA R14, P0, R16, c[0x0][0x168], 0x1 ;  /* 0x00005a00100e7a11 */ /* 0x000fc800078008ff */
[----:B------:R-:W-:-:S05]  /*20c0*/  LEA.HI.X R15, R16, c[0x0][0x16c], R11, 0x1, P0 ;  /* 0x00005b00100f7a11 */ /* 0x000fca00000f0c0b */
[----:B------:R-:W-:Y:S01]  /*20d0*/  @!PT LDS RZ, [RZ] ;  /* 0x00000000fffff984 */ /* 0x000fe20000000800 */
[----:B------:R-:W-:Y:S01]  /*20e0*/  @!PT LDS RZ, [RZ] ;  /* 0x00000000fffff984 */ /* 0x000fe20000000800 */
[----:B------:R-:W-:Y:S01]  /*20f0*/  @!PT LDS RZ, [RZ] ;  /* 0x00000000fffff984 */ /* 0x000fe20000000800 */
[----:B------:R1:W-:Y:S04]  /*2100*/  LDGSTS.E.BYPASS.LTC128B.128 [R148+0x2800], [R14.64] ;  /* 0x028000000e947fae */ /* 0x0003e8000b901d46 */
.L_x_3839:
[----:B------:R-:W-:Y:S05]  /*2110*/  BSYNC B0 ;  /* 0x0000000000007941 */ /* 0x000fea0003800000 */
.L_x_3838:
        /* <DEDUP_REMOVED lines=27> */
.L_x_3841:
[----:B------:R-:W-:Y:S05]  /*22d0*/  BSYNC B0 ;  /* 0x0000000000007941 */ /* 0x000fea0003800000 */
.L_x_3840:
        /* <DEDUP_REMOVED lines=16> */
.L_x_3843:
[----:B------:R-:W-:Y:S05]  /*23e0*/  BSYNC B0 ;  /* 0x0000000000007941 */ /* 0x000fea0003800000 */
.L_x_3842:
        /* <DEDUP_REMOVED lines=14> */
.L_x_3845:
[----:B------:R-:W-:Y:S05]  /*24d0*/  BSYNC B0 ;  /* 0x0000000000007941 */ /* 0x000fea0003800000 */
.L_x_3844:
        /* <DEDUP_REMOVED lines=17> */
.L_x_3847:
[----:B------:R-:W-:Y:S05]  /*25f0*/  BSYNC B0 ;  /* 0x0000000000007941 */ /* 0x000fea0003800000 */
.L_x_3846:
[----:B------:R-:W-:Y:S01]  /*2600*/  LEA.HI R5, R6, R6, RZ, 0x1 ;  /* 0x0000000606057211 */ /* 0x000fe200078f08ff */
[----:B------:R-:W-:Y:S01]  /*2610*/  IMAD.SHL.U32 R72, R72, 0x40, RZ ;  /* 0x0000004048487824 */ /* 0x000fe200078e00ff */
[----:B------:R-:W-:Y:S01]  /*2620*/  SHF.R.S32.HI R73, RZ, 0x1f, R4 ;  /* 0x0000001fff497819 */ /* 0x000fe20000011404 */
[----:B------:R-:W-:Y:S01]  /*2630*/  IMAD.SHL.U32 R136, R151, 0x40, RZ ;  /* 0x0000004097887824 */ /* 0x000fe200078e00ff */
[----:B------:R-:W-:Y:S01]  /*2640*/  LOP3.LUT R5, R5, 0xfffffffe, RZ, 0xc0, !PT ;  /* 0xfffffffe05057812 */ /* 0x000fe200078ec0ff */
[----:B------:R-:W-:Y:S01]  /*2650*/  IMAD.SHL.U32 R7, R150, 0x8, RZ ;  /* 0x0000000896077824 */ /* 0x000fe200078e00ff */
[----:B------:R-:W-:Y:S01]  /*2660*/  LEA.HI R73, R73, R4, RZ, 0x3 ;  /* 0x0000000449497211 */ /* 0x000fe200078f18ff */
[----:B------:R-:W-:Y:S01]  /*2670*/  IMAD R112, R156, 0x10, R36 ;  /* 0x000000109c707824 */ /* 0x000fe200078e0224 */
[----:B------:R-:W-:Y:S01]  /*2680*/  LOP3.LUT R74, R74, 0x7fffffe, RZ, 0xc0, !PT ;  /* 0x07fffffe4a4a7812 */ /* 0x000fe200078ec0ff */
[----:B------:R-:W-:Y:S01]  /*2690*/  IMAD.IADD R5, R6, 0x1, -R5 ;  /* 0x0000000106057824 */ /* 0x000fe200078e0a05 */
[----:B------:R-:W-:Y:S01]  /*26a0*/  LOP3.LUT R136, R136, 0xc0, RZ, 0xc0, !PT ;  /* 0x000000c088887812 */ /* 0x000fe200078ec0ff */
[----:B------:R-:W-:Y:S01]  /*26b0*/  IMAD.SHL.U32 R73, R73, 0x20, RZ ;  /* 0x0000002049497824 */ /* 0x000fe200078e00ff */
[----:B------:R-:W-:Y:S01]  /*26c0*/  LOP3.LUT R72, R72, 0xc0, RZ, 0xc0, !PT ;  /* 0x000000c048487812 */ /* 0x000fe200078ec0ff */
[----:B------:R-:W-:Y:S01]  /*26d0*/  IMAD.SHL.U32 R6, R5, 0x8, RZ ;  /* 0x0000000805067824 */ /* 0x000fe200078e00ff */
[----:B------:R-:W-:Y:S01]  /*26e0*/  LOP3.LUT R7, R136, 0x8, R7, 0xf8, !PT ;  /* 0x0000000888077812 */ /* 0x000fe200078ef807 */
[----:B------:R-:W-:Y:S01]  /*26f0*/  IMAD.IADD R74, R4, 0x1, -R74 ;  /* 0x00000001044a7824 */ /* 0x000fe200078e0a4a */
[----:B------:R-:W-:Y:S01]  /*2700*/  LOP3.LUT R73, R73, 0xffffff00, RZ, 0xc0, !PT ;  /* 0xffffff0049497812 */ /* 0x000fe200078ec0ff */
[----:B------:R-:W-:Y:S01]  /*2710*/  IMAD R5, R5, 0x8, R149 ;  /* 0x0000000805057824 */ /* 0x000fe200078e0295 */
[----:B------:R-:W-:Y:S01]  /*2720*/  LOP3.LUT R6, R72, 0x8, R6, 0xf8, !PT ;  /* 0x0000000848067812 */ /* 0x000fe200078ef806 */
[----:B------:R-:W-:Y:S01]  /*2730*/  IMAD.IADD R86, R0, 0x1, R110 ;  /* 0x0000000100567824 */ /* 0x000fe200078e026e */
[----:B------:R-:W-:Y:S01]  /*2740*/  SHF.R.U32.HI R136, RZ, 0x3, R136 ;  /* 0x00000003ff887819 */ /* 0x000fe20000011688 */
[--C-:B------:R-:W-:Y:S01]  /*2750*/  IMAD R4, R156, 0x200, R73.reuse ;  /* 0x000002009c047824 */ /* 0x100fe200078e0249 */
[----:B------:R-:W-:Y:S01]  /*2760*/  SHF.R.U32.HI R72, RZ, 0x3, R72 ;  /* 0x00000003ff487819 */ /* 0x000fe20000011648 */
[----:B------:R-:W0:Y:S01]  /*2770*/  LDGDEPBAR ;  /* 0x00000000000079af */ /* 0x000e220000000000 */
[----:B------:R-:W-:Y:S01]  /*2780*/  LOP3.LUT R136, R7, R136, RZ, 0x3c, !PT ;  /* 0x0000008807887212 */ /* 0x000fe200078e3cff */
[----:B------:R-:W-:Y:S01]  /*2790*/  IMAD R4, R74, 0x20, R4 ;  /* 0x000000204a047824 */ /* 0x000fe200078e0204 */
[----:B------:R-:W-:Y:S01]  /*27a0*/  LOP3.LUT R72, R6, R72, RZ, 0x3c, !PT ;  /* 0x0000004806487212 */ /* 0x000fe200078e3cff */
[----:B------:R-:W-:Y:S01]  /*27b0*/  IMAD R74, R74, 0x20, R73 ;  /* 0x000000204a4a7824 */ /* 0x000fe200078e0249 */
[----:B------:R-:W-:Y:S01]  /*27c0*/  LOP3.LUT P0, RZ, R151, 0x2, RZ, 0xc0, !PT ;  /* 0x0000000297ff7812 */ /* 0x000fe2000780c0ff */
[----:B------:R-:W-:Y:S01]  /*27d0*/  IMAD.U32 R136, R5, 0x20, R136 ;  /* 0x0000002005887824 */ /* 0x000fe200078e0088 */
[----:B------:R-:W-:Y:S01]  /*27e0*/  IADD3 R112, R112, 0x1, R146 ;  /* 0x0000000170707810 */ /* 0x000fe20007ffe092 */
[----:B------:R-:W-:Y:S01]  /*27f0*/  IMAD.IADD R138, R72, 0x1, R4 ;  /* 0x00000001488a7824 */ /* 0x000fe200078e0204 */
[----:B------:R-:W-:Y:S01]  /*2800*/  IADD3 R73, R86, 0x1, RZ ;  /* 0x0000000156497810 */ /* 0x000fe20007ffe0ff */
[----:B------:R-:W-:Y:S01]  /*2810*/  IMAD.SHL.U32 R136, R136, 0x2, RZ ;  /* 0x0000000288887824 */ /* 0x000fe200078e00ff */
[----:B------:R-:W-:Y:S01]  /*2820*/  IADD3 R112, R111, R112, -R75 ;  /* 0x000000706f707210 */ /* 0x000fe20007ffe84b */
[----:B------:R-:W-:Y:S01]  /*2830*/  IMAD.SHL.U32 R138, R138, 0x2, RZ ;  /* 0x000000028a8a7824 */ /* 0x000fe200078e00ff */
[----:B------:R-:W-:-:S02]  /*2840*/  SHF.R.S32.HI R75, RZ, 0x1f, R156 ;  /* 0x0000001fff4b7819 */ /* 0x000fc4000001149c */
[----:B----4-:R-:W-:Y:S01]  /*2850*/  LDSM.16.M88.4 R16, [R136+0x1000] ;  /* 0x001000008810783b */ /* 0x010fe20000000200 */
[C---:B------:R-:W-:Y:S01]  /*2860*/  IADD3 R4, R136.reuse, 0x1000, RZ ;  /* 0x0000100088047810 */ /* 0x040fe20007ffe0ff */
[----:B------:R-:W-:Y:S01]  /*2870*/  IMAD R137, R3, 0x2, R138 ;  /* 0x0000000203897824 */ /* 0x000fe200078e028a */
[----:B------:R-:W-:Y:S01]  /*2880*/  IADD3 R135, R136, 0x1020, RZ ;  /* 0x0000102088877810 */ /* 0x000fe20007ffe0ff */
[----:B------:R-:W4:Y:S01]  /*2890*/  LDSM.16.M88.4 R24, [R138] ;  /* 0x000000008a18783b */ /* 0x000f220000000200 */
[----:B------:R-:W-:Y:S02]  /*28a0*/  @P0 IADD3 R135, R4, -0x20, RZ ;  /* 0xffffffe004870810 */ /* 0x000fe40007ffe0ff */
[----:B------:R-:W-:Y:S01]  /*28b0*/  IADD3 R112, R112, c[0x0][0x2e8], RZ ;  /* 0x0000ba0070707a10 */ /* 0x000fe20007ffe0ff */
[----:B------:R-:W5:Y:S01]  /*28c0*/  LDSM.16.M88.4 R28, [R136+0x1400] ;  /* 0x00140000881c783b */ /* 0x000f620000000200 */
[----:B------:R-:W-:Y:S02]  /*28d0*/  LEA.HI R75, R75, R156, RZ, 0x2 ;  /* 0x0000009c4b4b7211 */ /* 0x000fe400078f10ff */
[----:B------:R-:W-:Y:S01]  /*28e0*/  IADD3 R87, R112, 0x8, RZ ;  /* 0x0000000870577810 */ /* 0x000fe20007ffe0ff */
[----:B-1----:R-:W-:Y:S01]  /*28f0*/  LDSM.16.M88.4 R8, [R135] ;  /* 0x000000008708783b */ /* 0x002fe20000000200 */
[----:B------:R-:W-:-:S02]  /*2900*/  LOP3.LUT R75, R75, 0xfffffffc, RZ, 0xc0, !PT ;  /* 0xfffffffc4b4b7812 */ /* 0x000fc400078ec0ff */
[-C--:B------:R-:W-:Y:S01]  /*2910*/  IMNMX R112, R112, R111.reuse, PT ;  /* 0x0000006f70707217 */ /* 0x080fe20003800200 */
[----:B------:R-:W1:Y:S01]  /*2920*/  LDSM.16.M88.4 R80, [R137] ;  /* 0x000000008950783b */ /* 0x000e620000000200 */
[----:B------:R-:W-:Y:S01]  /*2930*/  IMNMX R111, R87, R111, PT ;  /* 0x0000006f576f7217 */ /* 0x000fe20003800200 */
[----:B------:R-:W-:Y:S01]  /*2940*/  IMAD.IADD R156, R156, 0x1, -R75 ;  /* 0x000000019c9c7824 */ /* 0x000fe200078e0a4b */
[C---:B------:R-:W-:Y:S01]  /*2950*/  ISETP.GE.AND P4, PT, R73.reuse, R112, PT ;  /* 0x000000704900720c */ /* 0x040fe20003f86270 */
[----:B------:R-:W2:Y:S01]  /*2960*/  LDSM.16.M88.4 R64, [R136+0x1800] ;  /* 0x001800008840783b */ /* 0x000ea20000000200 */
[----:B------:R-:W-:Y:S02]  /*2970*/  ISETP.GE.AND P5, PT, R73, R111, PT ;  /* 0x0000006f4900720c */ /* 0x000fe40003fa6270 */
[----:B------:R-:W-:Y:S01]  /*2980*/  IADD3 R87, R86, 0x11, RZ ;  /* 0x0000001156577810 */ /* 0x000fe20007ffe0ff */
[----:B------:R-:W3:Y:S01]  /*2990*/  LDSM.16.M88.4 R88, [R135+0x400] ;  /* 0x000400008758783b */ /* 0x000ee20000000200 */
[----:B------:R-:W-:-:S02]  /*29a0*/  IADD3 R132, R135, 0x400, RZ ;  /* 0x0000040087847810 */ /* 0x000fc40007ffe0ff */
[C---:B------:R-:W-:Y:S01]  /*29b0*/  IADD3 R131, R135.reuse, 0x800, RZ ;  /* 0x0000080087837810 */ /* 0x040fe20007ffe0ff */
[----:B------:R-:W1:Y:S01]  /*29c0*/  LDSM.16.M88.4 R4, [R136+0x2c00] ;  /* 0x002c00008804783b */ /* 0x000e620000000200 */
[C---:B------:R-:W-:Y:S02]  /*29d0*/  IADD3 R130, R135.reuse, 0xc00, RZ ;  /* 0x00000c0087827810 */ /* 0x040fe40007ffe0ff */
[C---:B------:R-:W-:Y:S01]  /*29e0*/  IADD3 R129, R135.reuse, 0x1000, RZ ;  /* 0x0000100087817810 */ /* 0x040fe20007ffe0ff */
[----:B------:R-:W2:Y:S01]  /*29f0*/  LDSM.16.M88.4 R56, [R136+0x1c00] ;  /* 0x001c00008838783b */ /* 0x000ea20000000200 */
[----:B------:R-:W-:-:S03]  /*2a00*/  IADD3 R128, R135, 0x1400, RZ ;  /* 0x0000140087807810 */ /* 0x000fc60007ffe0ff */
[----:B------:R-:W2:Y:S04]  /*2a10*/  LDSM.16.M88.4 R48, [R136+0x2000] ;  /* 0x002000008830783b */ /* 0x000ea80000000200 */
[----:B------:R-:W2:Y:S02]  /*2a20*/  LDSM.16.M88.4 R40, [R136+0x2400] ;  /* 0x002400008828783b */ /* 0x000ea40000000200 */
[C---:B--2-4-:R-:W-:Y:S02]  /*2a30*/  HMMA.16816.F32.BF16 R20, R24.reuse, R16, RZ ;  /* 0x000000101814723c */ /* 0x054fe400000418ff */
[----:B------:R-:W2:Y:S04]  /*2a40*/  LDSM.16.M88.4 R32, [R136+0x2800] ;  /* 0x002800008820783b */ /* 0x000ea80000000200 */
[----:B------:R-:W4:Y:S02]  /*2a50*/  LDSM.16.M88.4 R76, [R135+0x800] ;  /* 0x00080000874c783b */ /* 0x000f240000000200 */
[C---:B------:R-:W-:Y:S08]  /*2a60*/  HMMA.16816.F32.BF16 R16, R24.reuse, R18, RZ ;  /* 0x000000121810723c */ /* 0x040ff000000418ff */
[----:B-----5:R-:W-:Y:S08]  /*2a70*/  HMMA.16816.F32.BF16 R12, R24, R28, RZ ;  /* 0x0000001c180c723c */ /* 0x020ff000000418ff */
[C---:B-1----:R-:W-:Y:S08]  /*2a80*/  HMMA.16816.F32.BF16 R20, R80.reuse, R8, R20 ;  /* 0x000000085014723c */ /* 0x042ff00000041814 */
[----:B------:R-:W-:Y:S08]  /*2a90*/  HMMA.16816.F32.BF16 R16, R80, R10, R16 ;  /* 0x0000000a5010723c */ /* 0x000ff00000041810 */
[C---:B------:R-:W-:Y:S08]  /*2aa0*/  HMMA.16816.F32.BF16 R8, R24.reuse, R30, RZ ;  /* 0x0000001e1808723c */ /* 0x040ff000000418ff */
[----:B------:R-:W-:Y:S01]  /*2ab0*/  HMMA.16816.F32.BF16 R68, R24, R64, RZ ;  /* 0x000000401844723c */ /* 0x000fe200000418ff */
[----:B------:R-:W-:-:S07]  /*2ac0*/  FSEL R21, R21, -INF , !P4 ;  /* 0xff80000015157808 */ /* 0x000fce0006000000 */
[----:B---3--:R-:W-:Y:S08]  /*2ad0*/  HMMA.16816.F32.BF16 R12, R80, R88, R12 ;  /* 0x00000058500c723c */ /* 0x008ff0000004180c */
[C---:B------:R-:W-:Y:S07]  /*2ae0*/  HMMA.16816.F32.BF16 R28, R24.reuse, R4, RZ ;  /* 0x00000004181c723c */ /* 0x040fee00000418ff */
[----:B------:R-:W-:Y:S01]  /*2af0*/  IMAD.IADD R4, R72, 0x1, R74 ;  /* 0x0000000148047824 */ /* 0x000fe200078e024a */
[----:B------:R-:W-:Y:S01]  /*2b00*/  HMMA.16816.F32.BF16 R60, R24, R56, RZ ;  /* 0x00000038183c723c */ /* 0x000fe200000418ff */
[----:B------:R-:W1:Y:S01]  /*2b10*/  LDSM.16.M88.4 R72, [R135+0xc00] ;  /* 0x000c00008748783b */ /* 0x000e620000000200 */
[----:B------:R-:W-:-:S04]  /*2b20*/  IADD3 R5, R86, 0x8, RZ ;  /* 0x0000000856057810 */ /* 0x000fc80007ffe0ff */
[C---:B------:R-:W-:Y:S02]  /*2b30*/  ISETP.GE.AND P2, PT, R5.reuse, R112, PT ;  /* 0x000000700500720c */ /* 0x040fe40003f46270 */
[----:B------:R-:W-:Y:S01]  /*2b40*/  HMMA.16816.F32.BF16 R52, R24, R48, RZ ;  /* 0x000000301834723c */ /* 0x000fe200000418ff */
[----:B------:R-:W-:Y:S02]  /*2b50*/  ISETP.GE.AND P1, PT, R5, R111, PT ;  /* 0x0000006f0500720c */ /* 0x000fe40003f26270 */
[----:B------:R-:W-:-:S04]  /*2b60*/  IADD3 R5, R86, 0x10, RZ ;  /* 0x0000001056057810 */ /* 0x000fc80007ffe0ff */
[-C--:B------:R-:W-:Y:S01]  /*2b70*/  ISETP.GE.AND P4, PT, R5, R112.reuse, PT ;  /* 0x000000700500720c */ /* 0x080fe20003f86270 */
[C---:B------:R-:W-:Y:S08]  /*2b80*/  HMMA.16816.F32.BF16 R44, R24.reuse, R40, RZ ;  /* 0x00000028182c723c */ /* 0x040ff000000418ff */
[C---:B--2---:R-:W-:Y:S08]  /*2b90*/  HMMA.16816.F32.BF16 R36, R24.reuse, R32, RZ ;  /* 0x000000201824723c */ /* 0x044ff000000418ff */
[C---:B------:R-:W-:Y:S08]  /*2ba0*/  HMMA.16816.F32.BF16 R64, R24.reuse, R66, RZ ;  /* 0x000000421840723c */ /* 0x040ff000000418ff */
[C---:B------:R-:W-:Y:S08]  /*2bb0*/  HMMA.16816.F32.BF16 R56, R24.reuse, R58, RZ ;  /* 0x0000003a1838723c */ /* 0x040ff000000418ff */
[C---:B------:R-:W-:Y:S08]  /*2bc0*/  HMMA.16816.F32.BF16 R48, R24.reuse, R50, RZ ;  /* 0x000000321830723c */ /* 0x040ff000000418ff */
[C---:B------:R-:W-:Y:S08]  /*2bd0*/  HMMA.16816.F32.BF16 R40, R24.reuse, R42, RZ ;  /* 0x0000002a1828723c */ /* 0x040ff000000418ff */
[C---:B------:R-:W-:Y:S08]  /*2be0*/  HMMA.16816.F32.BF16 R32, R24.reuse, R34, RZ ;  /* 0x000000221820723c */ /* 0x040ff000000418ff */
[----:B------:R-:W-:Y:S07]  /*2bf0*/  HMMA.16816.F32.BF16 R24, R24, R6, RZ ;  /* 0x000000061818723c */ /* 0x000fee00000418ff */
[----:B------:R-:W-:Y:S01]  /*2c00*/  IADD3 R6, R86, 0x9, RZ ;  /* 0x0000000956067810 */ /* 0x000fe20007ffe0ff */
[----:B----4-:R-:W-:Y:S03]  /*2c10*/  HMMA.16816.F32.BF16 R68, R80, R76, R68 ;  /* 0x0000004c5044723c */ /* 0x010fe60000041844 */
[----:B------:R-:W-:-:S02]  /*2c20*/  ISETP.GE.AND P0, PT, R6, R112, PT ;  /* 0x000000700600720c */ /* 0x000fc40003f06270 */
[-C--:B------:R-:W-:Y:S02]  /*2c30*/  ISETP.GE.AND P3, PT, R6, R111.reuse, PT ;  /* 0x0000006f0600720c */ /* 0x080fe40003f66270 */
[----:B------:R-:W-:Y:S01]  /*2c40*/  FSEL R6, R16, -INF , !P2 ;  /* 0xff80000010067808 */ /* 0x000fe20005000000 */
[C---:B------:R-:W-:Y:S01]  /*2c50*/  HMMA.16816.F32.BF16 R8, R80.reuse, R90, R8 ;  /* 0x0000005a5008723c */ /* 0x040fe20000041808 */
[----:B------:R-:W-:Y:S02]  /*2c60*/  IADD3 R16, R86, 0x18, RZ ;  /* 0x0000001856107810 */ /* 0x000fe40007ffe0ff */
[----:B------:R-:W-:Y:S02]  /*2c70*/  ISETP.GE.AND P2, PT, R5, R111, PT ;  /* 0x0000006f0500720c */ /* 0x000fe40003f46270 */
[----:B------:R-:W-:Y:S02]  /*2c80*/  FSEL R88, R19, -INF , !P3 ;  /* 0xff80000013587808 */ /* 0x000fe40005800000 */
[----:B------:R-:W-:Y:S01]  /*2c90*/  FSEL R76, R12, -INF , !P4 ;  /* 0xff8000000c4c7808 */ /* 0x000fe20006000000 */
[----:B------:R-:W-:Y:S01]  /*2ca0*/  HMMA.16816.F32.BF16 R64, R80, R78, R64 ;  /* 0x0000004e5040723c */ /* 0x000fe20000041840 */
[----:B------:R-:W-:-:S02]  /*2cb0*/  FSEL R5, R18, -INF , !P1 ;  /* 0xff80000012057808 */ /* 0x000fc40004800000 */
[----:B------:R-:W-:Y:S02]  /*2cc0*/  FSEL R7, R17, -INF , !P0 ;  /* 0xff80000011077808 */ /* 0x000fe40004000000 */
[CC--:B------:R-:W-:Y:S02]  /*2cd0*/  ISETP.GE.AND P3, PT, R16.reuse, R112.reuse, PT ;  /* 0x000000701000720c */ /* 0x0c0fe40003f66270 */
[-C--:B------:R-:W-:Y:S01]  /*2ce0*/  ISETP.GE.AND P4, PT, R16, R111.reuse, PT ;  /* 0x0000006f1000720c */ /* 0x080fe20003f86270 */
[----:B-1----:R-:W-:Y:S01]  /*2cf0*/  HMMA.16816.F32.BF16 R60, R80, R72, R60 ;  /* 0x00000048503c723c */ /* 0x002fe2000004183c */
[----:B------:R-:W1:Y:S01]  /*2d00*/  LDSM.16.M88.4 R16, [R135+0x1000] ;  /* 0x001000008710783b */ /* 0x000e620000000200 */
[C---:B------:R-:W-:Y:S02]  /*2d10*/  ISETP.GE.AND P1, PT, R87.reuse, R112, PT ;  /* 0x000000705700720c */ /* 0x040fe40003f26270 */
[----:B------:R-:W-:Y:S02]  /*2d20*/  ISETP.GE.AND P0, PT, R87, R111, PT ;  /* 0x0000006f5700720c */ /* 0x000fe40003f06270 */
[----:B------:R-:W-:-:S02]  /*2d30*/  FSEL R77, R13, -INF , !P1 ;  /* 0xff8000000d4d7808 */ /* 0x000fc40004800000 */
[C---:B------:R-:W-:Y:S01]  /*2d40*/  IADD3 R87, R86.reuse, 0x19, RZ ;  /* 0x0000001956577810 */ /* 0x040fe20007ffe0ff */
[----:B------:R-:W-:Y:S01]  /*2d50*/  HMMA.16816.F32.BF16 R56, R80, R74, R56 ;  /* 0x0000004a5038723c */ /* 0x000fe20000041838 */
        /* <DEDUP_REMOVED lines=8> */
[CC--:B------:R-:W-:Y:S02]  /*2de0*/  ISETP.GE.AND P0, PT, R12.reuse, R112.reuse, PT ;  /* 0x000000700c00720c */ /* 0x0c0fe40003f06270 */
[----:B------:R-:W-:Y:S02]  /*2df0*/  ISETP.GE.AND P3, PT, R12, R111, PT ;  /* 0x0000006f0c00720c */ /* 0x000fe40003f66270 */
[----:B------:R-:W-:-:S02]  /*2e00*/  ISETP.GE.AND P4, PT, R13, R112, PT ;  /* 0x000000700d00720c */ /* 0x000fc40003f86270 */
[C---:B------:R-:W-:Y:S02]  /*2e10*/  IADD3 R8, R86.reuse, 0x28, RZ ;  /* 0x0000002856087810 */ /* 0x040fe40007ffe0ff */
[----:B------:R-:W-:Y:S02]  /*2e20*/  IADD3 R12, R86, 0x29, RZ ;  /* 0x00000029560c7810 */ /* 0x000fe40007ffe0ff */
[----:B------:R-:W-:Y:S02]  /*2e30*/  FSEL R79, R9, -INF , !P2 ;  /* 0xff800000094f7808 */ /* 0x000fe40005000000 */
[----:B------:R-:W-:Y:S02]  /*2e40*/  FSEL R72, R11, -INF , !P1 ;  /* 0xff8000000b487808 */ /* 0x000fe40004800000 */
[----:B------:R-:W-:Y:S01]  /*2e50*/  FSEL R91, R70, -INF , !P3 ;  /* 0xff800000465b7808 */ /* 0x000fe20005800000 */
[----:B-1----:R-:W-:Y:S01]  /*2e60*/  HMMA.16816.F32.BF16 R52, R80, R16, R52 ;  /* 0x000000105034723c */ /* 0x002fe20000041834 */
[----:B------:R-:W-:-:S02]  /*2e70*/  FSEL R69, R69, -INF , !P4 ;  /* 0xff80000045457808 */ /* 0x000fc40006000000 */
[-C--:B------:R-:W-:Y:S02]  /*2e80*/  ISETP.GE.AND P2, PT, R13, R111.reuse, PT ;  /* 0x0000006f0d00720c */ /* 0x080fe40003f46270 */
[-C--:B------:R-:W-:Y:S02]  /*2e90*/  ISETP.GE.AND P1, PT, R8, R112.reuse, PT ;  /* 0x000000700800720c */ /* 0x080fe40003f26270 */
[----:B------:R-:W-:Y:S01]  /*2ea0*/  FSEL R68, R68, -INF , !P0 ;  /* 0xff80000044447808 */ /* 0x000fe20004000000 */
[----:B------:R-:W-:Y:S01]  /*2eb0*/  HMMA.16816.F32.BF16 R48, R80, R18, R48 ;  /* 0x000000125030723c */ /* 0x000fe20000041830 */
[C---:B------:R-:W-:Y:S02]  /*2ec0*/  ISETP.GE.AND P3, PT, R12.reuse, R112, PT ;  /* 0x000000700c00720c */ /* 0x040fe40003f66270 */
[-C--:B------:R-:W-:Y:S02]  /*2ed0*/  ISETP.GE.AND P4, PT, R12, R111.reuse, PT ;  /* 0x0000006f0c00720c */ /* 0x080fe40003f86270 */
[----:B------:R-:W-:-:S02]  /*2ee0*/  ISETP.GE.AND P0, PT, R8, R111, PT ;  /* 0x0000006f0800720c */ /* 0x000fc40003f06270 */
[----:B------:R-:W-:Y:S01]  /*2ef0*/  IADD3 R12, R86, 0x30, RZ ;  /* 0x00000030560c7810 */ /* 0x000fe20007ffe0ff */
[----:B------:R-:W1:Y:S01]  /*2f00*/  LDSM.16.M88.4 R8, [R135+0x1400] ;  /* 0x001400008708783b */ /* 0x000e620000000200 */
[----:B------:R-:W-:Y:S02]  /*2f10*/  FSEL R115, R71, -INF , !P2 ;  /* 0xff80000047737808 */ /* 0x000fe40005000000 */
[----:B------:R-:W-:Y:S02]  /*2f20*/  FSEL R64, R64, -INF , !P1 ;  /* 0xff80000040407808 */ /* 0x000fe40004800000 */
[C---:B------:R-:W-:Y:S02]  /*2f30*/  ISETP.GE.AND P2, PT, R12.reuse, R112, PT ;  /* 0x000000700c00720c */ /* 0x040fe40003f46270 */
[----:B------:R-:W-:Y:S02]  /*2f40*/  ISETP.GE.AND P1, PT, R12, R111, PT ;  /* 0x0000006f0c00720c */ /* 0x000fe40003f26270 */
[----:B------:R-:W-:-:S02]  /*2f50*/  IADD3 R13, R86, 0x31, RZ ;  /* 0x00000031560d7810 */ /* 0x000fc40007ffe0ff */
[----:B------:R-:W-:Y:S02]  /*2f60*/  IADD3 R12, R86, 0x38, RZ ;  /* 0x00000038560c7810 */ /* 0x000fe40007ffe0ff */
[----:B------:R-:W-:Y:S02]  /*2f70*/  FSEL R107, R66, -INF , !P0 ;  /* 0xff800000426b7808 */ /* 0x000fe40004000000 */
[----:B------:R-:W-:Y:S02]  /*2f80*/  ISETP.GE.AND P0, PT, R13, R112, PT ;  /* 0x000000700d00720c */ /* 0x000fe40003f06270 */
[----:B------:R-:W-:Y:S02]  /*2f90*/  FSEL R70, R65, -INF , !P3 ;  /* 0xff80000041467808 */ /* 0x000fe40005800000 */
[----:B------:R-:W-:Y:S02]  /*2fa0*/  FSEL R90, R67, -INF , !P4 ;  /* 0xff800000435a7808 */ /* 0x000fe40006000000 */
[----:B------:R-:W-:-:S02]  /*2fb0*/  FSEL R60, R60, -INF , !P2 ;  /* 0xff8000003c3c7808 */ /* 0x000fc40005000000 */
[-C--:B------:R-:W-:Y:S02]  /*2fc0*/  ISETP.GE.AND P3, PT, R13, R111.reuse, PT ;  /* 0x0000006f0d00720c */ /* 0x080fe40003f66270 */
[----:B------:R-:W-:Y:S02]  /*2fd0*/  IADD3 R16, R86, 0x39, RZ ;  /* 0x0000003956107810 */ /* 0x000fe40007ffe0ff */
[C---:B------:R-:W-:Y:S02]  /*2fe0*/  ISETP.GE.AND P4, PT, R12.reuse, R112, PT ;  /* 0x000000700c00720c */ /* 0x040fe40003f86270 */
[----:B------:R-:W-:Y:S02]  /*2ff0*/  ISETP.GE.AND P2, PT, R12, R111, PT ;  /* 0x0000006f0c00720c */ /* 0x000fe40003f46270 */
[----:B------:R-:W2:Y:S01]  /*3000*/  LDSM.16.M88.4 R12, [R135+0x1800] ;  /* 0x00180000870c783b */ /* 0x000ea20000000200 */
[----:B------:R-:W-:Y:S02]  /*3010*/  FSEL R104, R62, -INF , !P1 ;  /* 0xff8000003e687808 */ /* 0x000fe40004800000 */
[----:B------:R-:W-:-:S02]  /*3020*/  FSEL R61, R61, -INF , !P0 ;  /* 0xff8000003d3d7808 */ /* 0x000fc40004000000 */
[C---:B------:R-:W-:Y:S02]  /*3030*/  ISETP.GE.AND P1, PT, R16.reuse, R112, PT ;  /* 0x000000701000720c */ /* 0x040fe40003f26270 */
[----:B------:R-:W-:Y:S02]  /*3040*/  ISETP.GE.AND P0, PT, R16, R111, PT ;  /* 0x0000006f1000720c */ /* 0x000fe40003f06270 */
[C---:B------:R-:W-:Y:S01]  /*3050*/  IADD3 R16, R86.reuse, 0x40, RZ ;  /* 0x0000004056107810 */ /* 0x040fe20007ffe0ff */
[----:B-1----:R-:W-:Y:S01]  /*3060*/  HMMA.16816.F32.BF16 R44, R80, R8, R44 ;  /* 0x00000008502c723c */ /* 0x002fe2000004182c */
[----:B------:R-:W-:Y:S02]  /*3070*/  IADD3 R17, R86, 0x41, RZ ;  /* 0x0000004156117810 */ /* 0x000fe40007ffe0ff */
[----:B------:R-:W-:Y:S02]  /*3080*/  FSEL R99, R63, -INF , !P3 ;  /* 0xff8000003f637808 */ /* 0x000fe40005800000 */
        /* <DEDUP_REMOVED lines=8> */
[----:B------:R-:W1:Y:S01]  /*3110*/  LDSM.16.M88.4 R16, [R135+0x1c00] ;  /* 0x001c00008710783b */ /* 0x000e620000000200 */
[----:B------:R-:W-:Y:S01]  /*3120*/  IADD3 R56, R86, 0x48, RZ ;  /* 0x0000004856387810 */ /* 0x000fe20007ffe0ff */
[----:B------:R-:W-:-:S04]  /*3130*/  DEPBAR.LE SB0, 0x0 ;  /* 0x000080000000791a */ /* 0x000fc80000000000 */
[----:B------:R-:W-:Y:S02]  /*3140*/  IADD3 R57, R86, 0x49, RZ ;  /* 0x0000004956397810 */ /* 0x000fe40007ffe0ff */
[----:B------:R-:W-:Y:S02]  /*3150*/  FSEL R102, R59, -INF , !P0 ;  /* 0xff8000003b667808 */ /* 0x000fe40004000000 */
[----:B------:R-:W-:Y:S01]  /*3160*/  FSEL R8, R52, -INF , !P3 ;  /* 0xff80000034087808 */ /* 0x000fe20005800000 */
[----:B--2---:R-:W-:Y:S01]  /*3170*/  HMMA.16816.F32.BF16 R36, R80, R12, R36 ;  /* 0x0000000c5024723c */ /* 0x004fe20000041824 */
[C---:B------:R-:W-:Y:S02]  /*3180*/  ISETP.GE.AND P0, PT, R56.reuse, R112, PT ;  /* 0x000000703800720c */ /* 0x040fe40003f06270 */
[----:B------:R-:W-:Y:S02]  /*3190*/  ISETP.GE.AND P3, PT, R56, R111, PT ;  /* 0x0000006f3800720c */ /* 0x000fe40003f66270 */
[----:B------:R-:W-:-:S02]  /*31a0*/  FSEL R89, R54, -INF , !P4 ;  /* 0xff80000036597808 */ /* 0x000fc40006000000 */
[----:B------:R-:W-:Y:S01]  /*31b0*/  FSEL R9, R53, -INF , !P2 ;  /* 0xff80000035097808 */ /* 0x000fe20005000000 */
[----:B------:R-:W-:Y:S01]  /*31c0*/  HMMA.16816.F32.BF16 R32, R80, R14, R32 ;  /* 0x0000000e5020723c */ /* 0x000fe20000041820 */
[C---:B------:R-:W-:Y:S02]  /*31d0*/  IADD3 R52, R86.reuse, 0x50, RZ ;  /* 0x0000005056347810 */ /* 0x040fe40007ffe0ff */
[----:B------:R-:W-:Y:S02]  /*31e0*/  ISETP.GE.AND P4, PT, R57, R112, PT ;  /* 0x000000703900720c */ /* 0x000fe40003f86270 */
[----:B------:R-:W-:Y:S02]  /*31f0*/  IADD3 R53, R86, 0x51, RZ ;  /* 0x0000005156357810 */ /* 0x000fe40007ffe0ff */
[----:B------:R-:W-:Y:S02]  /*3200*/  FSEL R62, R55, -INF , !P1 ;  /* 0xff800000373e7808 */ /* 0x000fe40004800000 */
[----:B------:R-:W-:-:S02]  /*3210*/  ISETP.GE.AND P2, PT, R57, R111, PT ;  /* 0x0000006f3900720c */ /* 0x000fc40003f46270 */
[-C--:B------:R-:W-:Y:S02]  /*3220*/  ISETP.GE.AND P1, PT, R52, R112.reuse, PT ;  /* 0x000000703400720c */ /* 0x080fe40003f26270 */
[----:B------:R-:W-:Y:S02]  /*3230*/  FSEL R10, R48, -INF , !P0 ;  /* 0xff800000300a7808 */ /* 0x000fe40004000000 */
[----:B------:R-:W-:Y:S02]  /*3240*/  FSEL R58, R50, -INF , !P3 ;  /* 0xff800000323a7808 */ /* 0x000fe40005800000 */
[----:B------:R-:W-:Y:S02]  /*3250*/  ISETP.GE.AND P0, PT, R52, R111, PT ;  /* 0x0000006f3400720c */ /* 0x000fe40003f06270 */
[----:B------:R-:W-:Y:S01]  /*3260*/  ISETP.GE.AND P3, PT, R53, R112, PT ;  /* 0x000000703500720c */ /* 0x000fe20003f66270 */
[----:B-1----:R-:W-:Y:S01]  /*3270*/  HMMA.16816.F32.BF16 R24, R80, R18, R24 ;  /* 0x000000125018723c */ /* 0x002fe20000041818 */
[----:B------:R-:W-:-:S02]  /*3280*/  FSEL R11, R49, -INF , !P4 ;  /* 0xff800000310b7808 */ /* 0x000fc40006000000 */
[C---:B------:R-:W-:Y:S02]  /*3290*/  IADD3 R48, R86.reuse, 0x58, RZ ;  /* 0x0000005856307810 */ /* 0x040fe40007ffe0ff */
[----:B------:R-:W-:Y:S02]  /*32a0*/  IADD3 R49, R86, 0x59, RZ ;  /* 0x0000005956317810 */ /* 0x000fe40007ffe0ff */
[----:B------:R-:W-:Y:S01]  /*32b0*/  FSEL R57, R51, -INF , !P2 ;  /* 0xff80000033397808 */ /* 0x000fe20005000000 */
[----:B------:R-:W-:Y:S01]  /*32c0*/  HMMA.16816.F32.BF16 R28, R80, R16, R28 ;  /* 0x00000010501c723c */ /* 0x000fe2000004181c */
[----:B------:R-:W-:Y:S02]  /*32d0*/  FSEL R12, R44, -INF , !P1 ;  /* 0xff8000002c0c7808 */ /* 0x000fe40004800000 */
[C---:B------:R-:W-:Y:S02]  /*32e0*/  ISETP.GE.AND P2, PT, R48.reuse, R112, PT ;  /* 0x000000703000720c */ /* 0x040fe40003f46270 */
[----:B------:R-:W-:-:S02]  /*32f0*/  ISETP.GE.AND P1, PT, R48, R111, PT ;  /* 0x0000006f3000720c */ /* 0x000fc40003f26270 */
[----:B------:R-:W-:Y:S02]  /*3300*/  FSEL R54, R46, -INF , !P0 ;  /* 0xff8000002e367808 */ /* 0x000fe40004000000 */
[----:B------:R-:W-:Y:S02]  /*3310*/  FSEL R13, R45, -INF , !P3 ;  /* 0xff8000002d0d7808 */ /* 0x000fe40005800000 */
[----:B------:R-:W-:Y:S02]  /*3320*/  ISETP.GE.AND P0, PT, R49, R112, PT ;  /* 0x000000703100720c */ /* 0x000fe40003f06270 */
[----:B------:R-:W-:Y:S02]  /*3330*/  IADD3 R45, R86, 0x61, RZ ;  /* 0x00000061562d7810 */ /* 0x000fe40007ffe0ff */
[-C--:B------:R-:W-:Y:S02]  /*3340*/  ISETP.GE.AND P4, PT, R53, R111.reuse, PT ;  /* 0x0000006f3500720c */ /* 0x080fe40003f86270 */
[----:B------:R-:W-:-:S02]  /*3350*/  ISETP.GE.AND P3, PT, R49, R111, PT ;  /* 0x0000006f3100720c */ /* 0x000fc40003f66270 */
[----:B------:R-:W-:Y:S02]  /*3360*/  IADD3 R44, R86, 0x60, RZ ;  /* 0x00000060562c7810 */ /* 0x000fe40007ffe0ff */
[----:B------:R-:W-:Y:S02]  /*3370*/  FSEL R15, R40, -INF , !P2 ;  /* 0xff800000280f7808 */ /* 0x000fe40005000000 */
[----:B------:R-:W-:Y:S02]  /*3380*/  FSEL R49, R42, -INF , !P1 ;  /* 0xff8000002a317808 */ /* 0x000fe40004800000 */
[----:B------:R-:W-:Y:S02]  /*3390*/  ISETP.GE.AND P1, PT, R45, R112, PT ;  /* 0x000000702d00720c */ /* 0x000fe40003f26270 */
[----:B------:R-:W-:Y:S02]  /*33a0*/  FSEL R14, R41, -INF , !P0 ;  /* 0xff800000290e7808 */ /* 0x000fe40004000000 */
[----:B------:R-:W-:-:S02]  /*33b0*/  IADD3 R40, R86, 0x68, RZ ;  /* 0x0000006856287810 */ /* 0x000fc40007ffe0ff */
[----:B------:R-:W-:Y:S02]  /*33c0*/  IADD3 R41, R86, 0x69, RZ ;  /* 0x0000006956297810 */ /* 0x000fe40007ffe0ff */
[----:B------:R-:W-:Y:S02]  /*33d0*/  FSEL R50, R47, -INF , !P4 ;  /* 0xff8000002f327808 */ /* 0x000fe40006000000 */
[CC--:B------:R-:W-:Y:S02]  /*33e0*/  ISETP.GE.AND P4, PT, R44.reuse, R112.reuse, PT ;  /* 0x000000702c00720c */ /* 0x0c0fe40003f86270 */
[----:B------:R-:W-:Y:S02]  /*33f0*/  ISETP.GE.AND P2, PT, R44, R111, PT ;  /* 0x0000006f2c00720c */ /* 0x000fe40003f46270 */
[----:B------:R-:W-:Y:S02]  /*3400*/  FSEL R53, R43, -INF , !P3 ;  /* 0xff8000002b357808 */ /* 0x000fe40005800000 */
[----:B------:R-:W-:-:S02]  /*3410*/  ISETP.GE.AND P3, PT, R40, R112, PT ;  /* 0x000000702800720c */ /* 0x000fc40003f66270 */
[----:B------:R-:W-:Y:S02]  /*3420*/  FSEL R16, R37, -INF , !P1 ;  /* 0xff80000025107808 */ /* 0x000fe40004800000 */
[-C--:B------:R-:W-:Y:S02]  /*3430*/  ISETP.GE.AND P1, PT, R41, R111.reuse, PT ;  /* 0x0000006f2900720c */ /* 0x080fe40003f26270 */
[----:B------:R-:W-:Y:S02]  /*3440*/  IADD3 R19, R86, 0x78, RZ ;  /* 0x0000007856137810 */ /* 0x000fe40007ffe0ff */
[----:B------:R-:W-:Y:S02]  /*3450*/  FSEL R17, R36, -INF , !P4 ;  /* 0xff80000024117808 */ /* 0x000fe40006000000 */
[----:B------:R-:W-:Y:S02]  /*3460*/  FSEL R48, R38, -INF , !P2 ;  /* 0xff80000026307808 */ /* 0x000fe40005000000 */
[----:B------:R-:W-:-:S02]  /*3470*/  ISETP.GE.AND P4, PT, R40, R111, PT ;  /* 0x0000006f2800720c */ /* 0x000fc40003f86270 */
[----:B------:R-:W-:Y:S02]  /*3480*/  ISETP.GE.AND P2, PT, R41, R112, PT ;  /* 0x000000702900720c */ /* 0x000fe40003f46270 */
[----:B------:R-:W-:Y:S02]  /*3490*/  FSEL R121, R32, -INF , !P3 ;  /* 0xff80000020797808 */ /* 0x000fe40005800000 */
[----:B------:R-:W-:Y:S02]  /*34a0*/  IADD3 R32, R86, 0x71, RZ ;  /* 0x0000007156207810 */ /* 0x000fe40007ffe0ff */
[----:B------:R-:W-:Y:S01]  /*34b0*/  FSEL R44, R35, -INF , !P1 ;  /* 0xff800000232c7808 */ /* 0x000fe20004800000 */
[----:B------:R-:W-:Y:S01]  /*34c0*/  BAR.SYNC.DEFER_BLOCKING 0x0 ;  /* 0x0000000000007b1d */ /* 0x000fe20000010000 */
[-C--:B------:R-:W-:Y:S02]  /*34d0*/  ISETP.GE.AND P1, PT, R19, R111.reuse, PT ;  /* 0x0000006f1300720c */ /* 0x080fe40003f26270 */
        /* <DEDUP_REMOVED lines=8> */
[----:B------:R-:W-:Y:S02]  /*3560*/  ISETP.GT.AND P1, PT, R147, R141, PT ;  /* 0x0000008d9300720c */ /* 0x000fe40003f24270 */
[C---:B------:R-:W-:Y:S02]  /*3570*/  ISETP.GE.AND P0, PT, R36.reuse, R112, PT ;  /* 0x000000702400720c */ /* 0x040fe40003f06270 */
[----:B------:R-:W-:Y:S02]  /*3580*/  ISETP.GE.AND P3, PT, R36, R111, PT ;  /* 0x0000006f2400720c */ /* 0x000fe40003f66270 */
[----:B------:R-:W-:Y:S02]  /*3590*/  FSEL R116, R28, -INF , !P0 ;  /* 0xff8000001c747808 */ /* 0x000fe40004000000 */
[----:B------:R-:W-:-:S02]  /*35a0*/  FSEL R38, R30, -INF , !P3 ;  /* 0xff8000001e267808 */ /* 0x000fc40005800000 */
[C---:B------:R-:W-:Y:S02]  /*35b0*/  ISETP.GE.AND P0, PT, R86.reuse, R112, PT ;  /* 0x000000705600720c */ /* 0x040fe40003f06270 */
[C---:B------:R-:W-:Y:S02]  /*35c0*/  ISETP.GE.AND P3, PT, R86.reuse, R111, PT ;  /* 0x0000006f5600720c */ /* 0x040fe40003f66270 */
[----:B------:R-:W-:Y:S02]  /*35d0*/  IADD3 R86, R86, 0x79, RZ ;  /* 0x0000007956567810 */ /* 0x000fe40007ffe0ff */
        /* <DEDUP_REMOVED lines=11> */
[C---:B------:R-:W-:Y:S02]  /*3690*/  IADD3 R87, R135.reuse, 0x1800, RZ ;  /* 0x0000180087577810 */ /* 0x040fe40007ffe0ff */
[----:B------:R-:W-:Y:S01]  /*36a0*/  IADD3 R86, R135, 0x1c00, RZ ;  /* 0x00001c0087567810 */ /* 0x000fe20007ffe0ff */
[----:B------:R-:W-:Y:S05]  /*36b0*/  @!P1 BRA `(.L_x_3848) ;  /* 0x0000072000009947 */ /* 0x000fea0003800000 */
[----:B------:R-:W-:Y:S05]  /*36c0*/  @!P6 BRA `(.L_x_3849) ;  /* 0x000003a00000e947 */ /* 0x000fea0003800000 */
[----:B------:R-:W1:Y:S01]  /*36d0*/  I2F.RP R30, R94 ;  /* 0x0000005e001e7306 */ /* 0x000e620000209400 */
[----:B------:R-:W-:Y:S02]  /*36e0*/  IADD3 R27, R0, -0x80, RZ ;  /* 0xffffff80001b7810 */ /* 0x000fe40007ffe0ff */
        /* <DEDUP_REMOVED lines=56> */
.L_x_3849:
[----:B------:R-:W-:-:S04]  /*3a70*/  LEA R23, -R2, RZ, 0x7 ;  /* 0x000000ff02177211 */ /* 0x000fc800078e39ff */
[----:B------:R-:W-:Y:S02]  /*3a80*/  SHF.R.S32.HI R22, RZ, 0x1f, R23 ;  /* 0x0000001fff167819 */ /* 0x000fe40000011417 */
.L_x_3850:
[----:B------:R-:W-:Y:S01]  /*3a90*/  ISETP.GE.AND P0, PT, R152, c[0x0][0x220], PT ;  /* 0x0000880098007a0c */ /* 0x000fe20003f06270 */
[----:B------:R-:W-:-:S12]  /*3aa0*/  BSSY B0, `(.L_x_3851) ;  /* 0x0000030000007945 */ /* 0x000fd80003800000 */
[----:B------:R-:W-:Y:S01]  /*3ab0*/  @!P0 IMAD.MOV.U32 R0, RZ, RZ, c[0x0][0x19c] ;  /* 0x00006700ff008624 */ /* 0x000fe200078e00ff */
[CC--:B------:R-:W-:Y:S01]  /*3ac0*/  @!P0 LEA R29, P2, R2.reuse, R85.reuse, 0x6 ;  /* 0x00000055021d8211 */ /* 0x0c0fe200078430ff */
[----:B------:R1:W-:Y:S01]  /*3ad0*/  @P0 STS [R148+0x1000], RZ ;  /* 0x001000ff94000388 */ /* 0x0003e20000000800 */
[CC--:B------:R-:W-:Y:S02]  /*3ae0*/  @!P0 IADD3 R25, P5, R23.reuse, R85.reuse, RZ ;  /* 0x0000005517198210 */ /* 0x0c0fe40007fbe0ff */
[C---:B------:R-:W-:Y:S01]  /*3af0*/  @!P0 IADD3 R27, P4, P3, R23.reuse, R85, R143 ;  /* 0x00000055171b8210 */ /* 0x040fe20007b9e08f */
        /* <DEDUP_REMOVED lines=42> */
.L_x_3852:
[----:B------:R-:W-:Y:S05]  /*3da0*/  BSYNC B0 ;  /* 0x0000000000007941 */ /* 0x000fea0003800000 */
.L_x_3851:
[----:B------:R-:W0:Y:S01]  /*3db0*/  LDGDEPBAR ;  /* 0x00000000000079af */ /* 0x000e220000000000 */
[----:B------:R-:W-:-:S04]  /*3dc0*/  IADD3 R85, P0, R23, R85, RZ ;  /* 0x0000005517557210 */ /* 0x000fc80007f1e0ff */
[----:B------:R-:W-:Y:S02]  /*3dd0*/  IADD3.X R84, R22, R84, RZ, P0, !PT ;  /* 0x0000005416547210 */ /* 0x000fe400007fe4ff */
.L_x_3848:
        /* <DEDUP_REMOVED lines=34> */
[----:B---3--:R-:W-:Y:S02]  /*4000*/  FMNMX.FTZ R22, R0, R22, !PT ;  /* 0x0000001600167209 */ /* 0x008fe40007810000 */
[----:B------:R-:W-:-:S03]  /*4010*/  FMNMX.FTZ R0, R19, R18, !PT ;  /* 0x0000001213007209 */ /* 0x000fc60007810000 */
[----:B------:R-:W3:Y:S01]  /*4020*/  SHFL.BFLY PT, R2, R22, 0x1, 0x1f ;  /* 0x0c201f0016027f89 */ /* 0x000ee200000e0000 */
[----:B------:R-:W-:-:S04]  /*4030*/  FMNMX.FTZ R0, R5, R0, !PT ;  /* 0x0000000005007209 */ /* 0x000fc80007810000 */
[----:B------:R-:W-:-:S04]  /*4040*/  FMNMX.FTZ R0, R88, R0, !PT ;  /* 0x0000000058007209 */ /* 0x000fc80007810000 */
[----:B------:R-:W-:-:S04]  /*4050*/  FMNMX.FTZ R0, R118, R0, !PT ;  /* 0x0000000076007209 */ /* 0x000fc80007810000 */
[----:B------:R-:W-:-:S04]  /*4060*/  FMNMX.FTZ R0, R119, R0, !PT ;  /* 0x0000000077007209 */ /* 0x000fc80007810000 */
[----:B------:R-:W-:-:S04]  /*4070*/  FMNMX.FTZ R0, R117, R0, !PT ;  /* 0x0000000075007209 */ /* 0x000fc80007810000 */
[----:B------:R-:W-:Y:S02]  /*4080*/  FMNMX.FTZ R0, R72, R0, !PT ;  /* 0x0000000048007209 */ /* 0x000fe40007810000 */
[----:B---3--:R-:W-:Y:S02]  /*4090*/  FMNMX.FTZ R2, R22, R2, !PT ;  /* 0x0000000216027209 */ /* 0x008fe40007810000 */
        /* <DEDUP_REMOVED lines=23> */
[--C-:B--2---:R-:W-:Y:S02]  /*4210*/  FFMA.FTZ R24, R12, c[0x0][0x23c], -R45.reuse ;  /* 0x00008f000c187a23 */ /* 0x104fe4000001082d */
        /* <DEDUP_REMOVED lines=9> */
[--C-:B-1----:R-:W-:Y:S01]  /*42b0*/  FFMA.FTZ R41, R69, c[0x0][0x23c], -R45.reuse ;  /* 0x00008f0045297a23 */ /* 0x102fe2000001082d */
        /* <DEDUP_REMOVED lines=10> */
[----:B------:R-:W-:Y:S01]  /*4360*/  LDSM.16.MT88.4 R8, [R133+0x3400] ;  /* 0x003400008508783b */ /* 0x000fe20000004200 */
[----:B------:R-:W-:-:S02]  /*4370*/  FFMA.FTZ R40, R64, c[0x0][0x23c], -R45 ;  /* 0x00008f0040287a23 */ /* 0x000fc4000001082d */
[----:B------:R-:W-:Y:S01]  /*4380*/  FMNMX.FTZ R0, R53, R0, !PT ;  /* 0x0000000035007209 */ /* 0x000fe20007810000 */
[--C-:B------:R-:W-:Y:S01]  /*4390*/  FFMA.FTZ R37, R60, c[0x0][0x23c], -R45.reuse ;  /* 0x00008f003c257a23 */ /* 0x100fe2000001082d */
[----:B-1----:R-:W-:Y:S01]  /*43a0*/  F2FP.BF16.PACK_AB R68, R105, R106 ;  /* 0x0000006a6944723e */ /* 0x002fe200000010ff */
[--C-:B------:R-:W-:Y:S01]  /*43b0*/  FFMA.FTZ R35, R61, c[0x0][0x23c], -R45.reuse ;  /* 0x00008f003d237a23 */ /* 0x100fe2000001082d */
[----:B------:R-:W-:Y:S01]  /*43c0*/  FMNMX.FTZ R0, R48, R0, !PT ;  /* 0x0000000030007209 */ /* 0x000fe20007810000 */
[--C-:B------:R-:W-:Y:S01]  /*43d0*/  FFMA.FTZ R31, R67, c[0x0][0x23c], -R45.reuse ;  /* 0x00008f00431f7a23 */ /* 0x100fe2000001082d */
[----:B------:R-:W1:Y:S01]  /*43e0*/  MUFU.EX2 R56, R56 ;  /* 0x0000003800387308 */ /* 0x000e620000000800 */
[--C-:B------:R-:W-:Y:S01]  /*43f0*/  FFMA.FTZ R20, R17, c[0x0][0x23c], -R45.reuse ;  /* 0x00008f0011147a23 */ /* 0x100fe2000001082d */
[----:B------:R-:W-:Y:S01]  /*4400*/  FMNMX.FTZ R0, R42, R0, !PT ;  /* 0x000000002a007209 */ /* 0x000fe20007810000 */
[--C-:B------:R-:W-:Y:S01]  /*4410*/  FFMA.FTZ R3, R16, c[0x0][0x23c], -R45.reuse ;  /* 0x00008f0010037a23 */ /* 0x100fe2000001082d */
[----:B--2---:R-:W-:Y:S01]  /*4420*/  F2FP.BF16.PACK_AB R70, R100, R101 ;  /* 0x000000656446723e */ /* 0x004fe200000010ff */
[----:B------:R-:W-:Y:S01]  /*4430*/  FFMA.FTZ R34, R63, c[0x0][0x23c], -R45 ;  /* 0x00008f003f227a23 */ /* 0x000fe2000001082d */
[----:B------:R-:W-:Y:S01]  /*4440*/  FMNMX.FTZ R0, R46, R0, !PT ;  /* 0x000000002e007209 */ /* 0x000fe20007810000 */
[----:B------:R-:W-:Y:S01]  /*4450*/  FADD.FTZ R105, R106, R105 ;  /* 0x000000696a697221 */ /* 0x000fe20000010000 */
[----:B------:R-:W-:Y:S01]  /*4460*/  MUFU.EX2 R55, R55 ;  /* 0x0000003700377308 */ /* 0x000fe20000000800 */
[----:B------:R-:W-:Y:S01]  /*4470*/  FFMA.FTZ R33, R121, c[0x0][0x23c], -R45 ;  /* 0x00008f0079217a23 */ /* 0x000fe2000001082d */
[----:B------:R-:W-:Y:S01]  /*4480*/  FMNMX.FTZ R0, R44, R0, !PT ;  /* 0x000000002c007209 */ /* 0x000fe20007810000 */
[----:B------:R-:W-:-:S02]  /*4490*/  FADD.FTZ R105, R101, R105 ;  /* 0x0000006965697221 */ /* 0x000fc40000010000 */
[----:B------:R-:W-:Y:S01]  /*44a0*/  FFMA.FTZ R47, R47, c[0x0][0x23c], -R45 ;  /* 0x00008f002f2f7a23 */ /* 0x000fe2000001082d */
[----:B------:R-:W-:Y:S01]  /*44b0*/  FMNMX.FTZ R0, R38, R0, !PT ;  /* 0x0000000026007209 */ /* 0x000fe20007810000 */
[----:B------:R-:W-:Y:S01]  /*44c0*/  FADD.FTZ R100, R100, R105 ;  /* 0x0000006964647221 */ /* 0x000fe20000010000 */
[----:B------:R-:W-:Y:S01]  /*44d0*/  MUFU.EX2 R52, R52 ;  /* 0x0000003400347308 */ /* 0x000fe20000000800 */
[----:B------:R-:W-:Y:S01]  /*44e0*/  FFMA.FTZ R163, R43, c[0x0][0x23c], -R45 ;  /* 0x00008f002ba37a23 */ /* 0x000fe2000001082d */
[----:B------:R-:W-:Y:S01]  /*44f0*/  FMNMX.FTZ R0, R36, R0, !PT ;  /* 0x0000000024007209 */ /* 0x000fe20007810000 */
[----:B------:R-:W-:-:S03]  /*4500*/  FADD.FTZ R100, R66, R100 ;  /* 0x0000006442647221 */ /* 0x000fc60000010000 */
[----:B------:R-:W-:Y:S01]  /*4510*/  FMNMX.FTZ R0, R32, R0, !PT ;  /* 0x0000000020007209 */ /* 0x000fe20007810000 */
[----:B-1----:R-:W-:Y:S01]  /*4520*/  FADD.FTZ R100, R56, R100 ;  /* 0x0000006438647221 */ /* 0x002fe20000010000 */
        /* <DEDUP_REMOVED lines=21> */
[----:B------:R-:W1:Y:S01]  /*4680*/  LDSM.16.MT88.4 R4, [R133+0x3000] ;  /* 0x003000008504783b */ /* 0x000e620000004200 */
[--C-:B------:R-:W-:Y:S02]  /*4690*/  FFMA.FTZ R114, R19, c[0x0][0x23c], -R29.reuse ;  /* 0x00008f0013727a23 */ /* 0x100fe4000001081d */
[--C-:B------:R-:W-:Y:S02]  /*46a0*/  FFMA.FTZ R113, R18, c[0x0][0x23c], -R29.reuse ;  /* 0x00008f0012717a23 */ /* 0x100fe4000001081d */
[--C-:B------:R-:W-:Y:S01]  /*46b0*/  FFMA.FTZ R88, R88, c[0x0][0x23c], -R29.reuse ;  /* 0x00008f0058587a23 */ /* 0x100fe2000001081d */
[----:B------:R-:W-:Y:S01]  /*46c0*/  MUFU.EX2 R103, R103 ;  /* 0x0000006700677308 */ /* 0x000fe20000000800 */
[--C-:B------:R-:W-:Y:S01]  /*46d0*/  FFMA.FTZ R67, R118, c[0x0][0x23c], -R29.reuse ;  /* 0x00008f0076437a23 */ /* 0x100fe2000001081d */
[----:B------:R-:W2:Y:S01]  /*46e0*/  LDSM.16.MT88.4 R16, [R134+0x3800] ;  /* 0x003800008610783b */ /* 0x000ea20000004200 */
[----:B------:R-:W-:-:S02]  /*46f0*/  FFMA.FTZ R61, R119, c[0x0][0x23c], -R29 ;  /* 0x00008f00773d7a23 */ /* 0x000fc4000001081d */
[--C-:B------:R-:W-:Y:S02]  /*4700*/  FFMA.FTZ R64, R117, c[0x0][0x23c], -R29.reuse ;  /* 0x00008f0075407a23 */ /* 0x100fe4000001081d */
[--C-:B------:R-:W-:Y:S01]  /*4710*/  FFMA.FTZ R60, R72, c[0x0][0x23c], -R29.reuse ;  /* 0x00008f00483c7a23 */ /* 0x100fe2000001081d */
[----:B------:R-:W-:Y:S01]  /*4720*/  MUFU.EX2 R114, R114 ;  /* 0x0000007200727308 */ /* 0x000fe20000000800 */
[--C-:B------:R-:W-:Y:S02]  /*4730*/  FFMA.FTZ R91, R91, c[0x0][0x23c], -R29.reuse ;  /* 0x00008f005b5b7a23 */ /* 0x100fe4000001081d */
[--C-:B------:R-:W-:Y:S02]  /*4740*/  FFMA.FTZ R59, R115, c[0x0][0x23c], -R29.reuse ;  /* 0x00008f00733b7a23 */ /* 0x100fe4000001081d */
[--C-:B------:R-:W-:Y:S02]  /*4750*/  FFMA.FTZ R63, R107, c[0x0][0x23c], -R29.reuse ;  /* 0x00008f006b3f7a23 */ /* 0x100fe4000001081d */
[--C-:B------:R-:W-:Y:S01]  /*4760*/  FFMA.FTZ R90, R90, c[0x0][0x23c], -R29.reuse ;  /* 0x00008f005a5a7a23 */ /* 0x100fe2000001081d */
[----:B------:R-:W3:Y:S01]  /*4770*/  MUFU.EX2 R113, R113 ;  /* 0x0000007100717308 */ /* 0x000ee20000000800 */
        /* <DEDUP_REMOVED lines=8> */
[----:B------:R-:W-:Y:S01]  /*4800*/  FFMA.FTZ R115, R57, c[0x0][0x23c], -R29 ;  /* 0x00008f0039737a23 */ /* 0x000fe2000001081d */
[----:B---3--:R-:W-:Y:S01]  /*4810*/  F2FP.BF16.PACK_AB R69, R113, R114 ;  /* 0x000000727145723e */ /* 0x008fe200000010ff */
[----:B------:R-:W-:Y:S01]  /*4820*/  MUFU.EX2 R67, R67 ;  /* 0x0000004300437308 */ /* 0x000fe20000000800 */
[----:B------:R-:W-:Y:S02]  /*4830*/  FADD.FTZ R113, R114, R113 ;  /* 0x0000007172717221 */ /* 0x000fe40000010000 */
[----:B------:R-:W-:Y:S02]  /*4840*/  FFMA.FTZ R57, R116, c[0x0][0x23c], -R45 ;  /* 0x00008f0074397a23 */ /* 0x000fe4000001082d */
[----:B------:R-:W-:Y:S01]  /*4850*/  FADD.FTZ R113, R103, R113 ;  /* 0x0000007167717221 */ /* 0x000fe20000010000 */
[C---:B----4-:R-:W-:Y:S02]  /*4860*/  F2FP.BF16.PACK_AB R71, R88.reuse, R103 ;  /* 0x000000675847723e */ /* 0x050fe400000010ff */
[----:B------:R-:W3:Y:S01]  /*4870*/  MUFU.EX2 R61, R61 ;  /* 0x0000003d003d7308 */ /* 0x000ee20000000800 */
[----:B------:R-:W-:-:S02]  /*4880*/  FADD.FTZ R113, R88, R113 ;  /* 0x0000007158717221 */ /* 0x000fc40000010000 */
[--C-:B------:R-:W-:Y:S02]  /*4890*/  FFMA.FTZ R54, R54, c[0x0][0x23c], -R29.reuse ;  /* 0x00008f0036367a23 */ /* 0x100fe4000001081d */
[--C-:B------:R-:W-:Y:S01]  /*48a0*/  FFMA.FTZ R50, R50, c[0x0][0x23c], -R29.reuse ;  /* 0x00008f0032327a23 */ /* 0x100fe2000001081d */
[C---:B------:R-:W-:Y:S01]  /*48b0*/  HMMA.16816.F32.BF16 R80, R68.reuse, R76, RZ ;  /* 0x0000004c4450723c */ /* 0x040fe200000418ff */
[--C-:B------:R-:W-:Y:S01]  /*48c0*/  FFMA.FTZ R49, R49, c[0x0][0x23c], -R29.reuse ;  /* 0x00008f0031317a23 */ /* 0x100fe2000001081d */
[----:B------:R-:W-:Y:S01]  /*48d0*/  MUFU.EX2 R64, R64 ;  /* 0x0000004000407308 */ /* 0x000fe20000000800 */
[----:B------:R-:W-:Y:S02]  /*48e0*/  FFMA.FTZ R116, R53, c[0x0][0x23c], -R29 ;  /* 0x00008f0035747a23 */ /* 0x000fe4000001081d */
[----:B------:R-:W-:Y:S02]  /*48f0*/  FFMA.FTZ R65, R120, c[0x0][0x23c], -R45 ;  /* 0x00008f0078417a23 */ /* 0x000fe4000001082d */
[--C-:B------:R-:W-:Y:S01]  /*4900*/  FFMA.FTZ R48, R48, c[0x0][0x23c], -R29.reuse ;  /* 0x00008f0030307a23 */ /* 0x100fe2000001081d */
[----:B------:R-:W-:Y:S01]  /*4910*/  HMMA.16816.F32.BF16 R76, R68, R78, RZ ;  /* 0x0000004e444c723c */ /* 0x000fe200000418ff */
[--C-:B------:R-:W-:Y:S01]  /*4920*/  FFMA.FTZ R42, R42, c[0x0][0x23c], -R29.reuse ;  /* 0x00008f002a2a7a23 */ /* 0x100fe2000001081d */
[----:B------:R-:W4:Y:S01]  /*4930*/  MUFU.EX2 R60, R60 ;  /* 0x0000003c003c7308 */ /* 0x000f220000000800 */
[----:B------:R-:W-:-:S02]  /*4940*/  FFMA.FTZ R46, R46, c[0x0][0x23c], -R29 ;  /* 0x00008f002e2e7a23 */ /* 0x000fc4000001081d */
[--C-:B------:R-:W-:Y:S02]  /*4950*/  FFMA.FTZ R44, R44, c[0x0][0x23c], -R29.reuse ;  /* 0x00008f002c2c7a23 */ /* 0x100fe4000001081d */
[----:B------:R-:W-:Y:S01]  /*4960*/  FFMA.FTZ R38, R38, c[0x0][0x23c], -R29 ;  /* 0x00008f0026267a23 */ /* 0x000fe2000001081d */
[C---:B-1----:R-:W-:Y:S01]  /*4970*/  HMMA.16816.F32.BF16 R72, R68.reuse, R4, RZ ;  /* 0x000000044448723c */ /* 0x042fe200000418ff */
[----:B------:R-:W-:Y:S01]  /*4980*/  FFMA.FTZ R53, R98, c[0x0][0x23c], -R45 ;  /* 0x00008f0062357a23 */ /* 0x000fe2000001082d */
[----:B------:R-:W-:Y:S01]  /*4990*/  MUFU.EX2 R91, R91 ;  /* 0x0000005b005b7308 */ /* 0x000fe20000000800 */
[--C-:B------:R-:W-:Y:S02]  /*49a0*/  FFMA.FTZ R36, R36, c[0x0][0x23c], -R29.reuse ;  /* 0x00008f0024247a23 */ /* 0x100fe4000001081d */
[----:B------:R-:W-:Y:S02]  /*49b0*/  FFMA.FTZ R32, R32, c[0x0][0x23c], -R29 ;  /* 0x00008f0020207a23 */ /* 0x000fe4000001081d */
[----:B------:R-:W-:Y:S01]  /*49c0*/  F2FP.BF16.PACK_AB R4, R56, R66 ;  /* 0x000000423804723e */ /* 0x000fe200000010ff */
[----:B------:R-:W-:Y:S01]  /*49d0*/  HMMA.16816.F32.BF16 R68, R68, R6, RZ ;  /* 0x000000064444723c */ /* 0x000fe200000418ff */
[----:B---3--:R-:W-:Y:S01]  /*49e0*/  F2FP.BF16.PACK_AB R5, R61, R67 ;  /* 0x000000433d05723e */ /* 0x008fe200000010ff */
[----:B------:R-:W1:Y:S01]  /*49f0*/  MUFU.EX2 R59, R59 ;  /* 0x0000003b003b7308 */ /* 0x000e620000000800 */
[----:B------:R-:W-:-:S02]  /*4a00*/  FADD.FTZ R67, R67, R113 ;  /* 0x0000007143437221 */ /* 0x000fc40000010000 */
[----:B------:R-:W-:Y:S02]  /*4a10*/  FFMA.FTZ R162, R28, c[0x0][0x23c], -R29 ;  /* 0x00008f001ca27a23 */ /* 0x000fe4000001081d */
[----:B------:R-:W-:Y:S01]  /*4a20*/  F2FP.BF16.PACK_AB R6, R52, R55 ;  /* 0x000000373406723e */ /* 0x000fe200000010ff */
[----:B------:R-:W-:Y:S01]  /*4a30*/  FADD.FTZ R67, R61, R67 ;  /* 0x000000433d437221 */ /* 0x000fe20000010000 */
[----:B----4-:R-:W-:Y:S01]  /*4a40*/  F2FP.BF16.PACK_AB R7, R60, R64 ;  /* 0x000000403c07723e */ /* 0x010fe200000010ff */
[----:B------:R-:W-:Y:S01]  /*4a50*/  MUFU.EX2 R63, R63 ;  /* 0x0000003f003f7308 */ /* 0x000fe20000000800 */
[----:B------:R-:W-:Y:S02]  /*4a60*/  FADD.FTZ R55, R55, R100 ;  /* 0x0000006437377221 */ /* 0x000fe40000010000 */
[----:B------:R-:W-:Y:S02]  /*4a70*/  FADD.FTZ R64, R64, R67 ;  /* 0x0000004340407221 */ /* 0x000fe40000010000 */
[----:B------:R-:W-:Y:S01]  /*4a80*/  FADD.FTZ R55, R52, R55 ;  /* 0x0000003734377221 */ /* 0x000fe20000010000 */
[C---:B------:R-:W-:Y:S01]  /*4a90*/  HMMA.16816.F32.BF16 R80, R4.reuse, R12, R80 ;  /* 0x0000000c0450723c */ /* 0x040fe20000041850 */
[----:B------:R-:W-:Y:S01]  /*4aa0*/  FADD.FTZ R64, R60, R64 ;  /* 0x000000403c407221 */ /* 0x000fe20000010000 */
[----:B------:R-:W3:Y:S06]  /*4ab0*/  MUFU.EX2 R90, R90 ;  /* 0x0000005a005a7308 */ /* 0x000eec0000000800 */
[C---:B------:R-:W-:Y:S01]  /*4ac0*/  HMMA.16816.F32.BF16 R76, R4.reuse, R14, R76 ;  /* 0x0000000e044c723c */ /* 0x040fe2000004184c */
[----:B------:R-:W4:Y:S01]  /*4ad0*/  LDSM.16.MT88.4 R12, [R133+0x3800] ;  /* 0x00380000850c783b */ /* 0x000f220000004200 */
[----:B------:R-:W5:Y:S06]  /*4ae0*/  MUFU.EX2 R104, R104 ;  /* 0x0000006800687308 */ /* 0x000f6c0000000800 */
[C---:B------:R-:W-:Y:S02]  /*4af0*/  HMMA.16816.F32.BF16 R72, R4.reuse, R8, R72 ;  /* 0x000000080448723c */ /* 0x040fe40000041848 */
[----:B------:R-:W2:Y:S06]  /*4b00*/  MUFU.EX2 R99, R99 ;  /* 0x0000006300637308 */ /* 0x000eac0000000800 */
[----:B------:R-:W-:Y:S01]  /*4b10*/  HMMA.16816.F32.BF16 R68, R4, R10, R68 ;  /* 0x0000000a0444723c */ /* 0x000fe20000041844 */
[----:B------:R-:W4:Y:S01]  /*4b20*/  LDSM.16.MT88.4 R8, [R134+0x3c00] ;  /* 0x003c00008608783b */ /* 0x000f220000004200 */
[----:B------:R-:W-:Y:S05]  /*4b30*/  MUFU.EX2 R107, R107 ;  /* 0x0000006b006b7308 */ /* 0x000fea0000000800 */
[----:B------:R-:W-:Y:S01]  /*4b40*/  F2FP.BF16.PACK_AB R4, R41, R51 ;  /* 0x000000332904723e */ /* 0x000fe200000010ff */
[----:B------:R-:W-:Y:S01]  /*4b50*/  FADD.FTZ R51, R51, R55 ;  /* 0x0000003733337221 */ /* 0x000fe20000010000 */
[----:B-1----:R-:W-:Y:S01]  /*4b60*/  F2FP.BF16.PACK_AB R5, R59, R91 ;  /* 0x0000005b3b05723e */ /* 0x002fe200000010ff */
        /* <DEDUP_REMOVED lines=16> */
[----:B-----5:R-:W-:-:S02]  /*4c70*/  FADD.FTZ R90, R104, R90 ;  /* 0x0000005a685a7221 */ /* 0x020fc40000010000 */
[----:B------:R-:W-:Y:S02]  /*4c80*/  FADD.FTZ R39, R35, R39 ;  /* 0x0000002723277221 */ /* 0x000fe40000010000 */
[----:B------:R-:W-:Y:S01]  /*4c90*/  MUFU.EX2 R89, R89 ;  /* 0x0000005900597308 */ /* 0x000fe20000000800 */
[----:B------:R-:W-:Y:S01]  /*4ca0*/  FADD.FTZ R90, R99, R90 ;  /* 0x0000005a635a7221 */ /* 0x000fe20000010000 */
[C---:B----4-:R-:W-:Y:S06]  /*4cb0*/  HMMA.16816.F32.BF16 R72, R4.reuse, R12, R72 ;  /* 0x0000000c0448723c */ /* 0x050fec0000041848 */
[----:B------:R-:W3:Y:S02]  /*4cc0*/  MUFU.EX2 R62, R62 ;  /* 0x0000003e003e7308 */ /* 0x000ee40000000800 */
[----:B------:R-:W-:Y:S01]  /*4cd0*/  HMMA.16816.F32.BF16 R68, R4, R14, R68 ;  /* 0x0000000e0444723c */ /* 0x000fe20000041844 */
[----:B------:R-:W4:Y:S05]  /*4ce0*/  LDSM.16.MT88.4 R12, [R134+0x4000] ;  /* 0x00400000860c783b */ /* 0x000f2a0000004200 */
[----:B------:R-:W-:Y:S01]  /*4cf0*/  MUFU.EX2 R58, R58 ;  /* 0x0000003a003a7308 */ /* 0x000fe20000000800 */
[----:B------:R-:W-:-:S02]  /*4d00*/  F2FP.BF16.PACK_AB R4, R35, R37 ;  /* 0x000000252304723e */ /* 0x000fc400000010ff */
[----:B------:R-:W-:Y:S02]  /*4d10*/  F2FP.BF16.PACK_AB R5, R99, R104 ;  /* 0x000000686305723e */ /* 0x000fe400000010ff */
[----:B------:R-:W-:Y:S01]  /*4d20*/  F2FP.BF16.PACK_AB R6, R31, R34 ;  /* 0x000000221f06723e */ /* 0x000fe200000010ff */
[----:B------:R-:W-:Y:S01]  /*4d30*/  FADD.FTZ R34, R34, R39 ;  /* 0x0000002722227221 */ /* 0x000fe20000010000 */
[C---:B-1----:R-:W-:Y:S01]  /*4d40*/  F2FP.BF16.PACK_AB R7, R102.reuse, R107 ;  /* 0x0000006b6607723e */ /* 0x042fe200000010ff */
[----:B------:R-:W1:Y:S01]  /*4d50*/  MUFU.EX2 R115, R115 ;  /* 0x0000007300737308 */ /* 0x000e620000000800 */
[----:B------:R-:W-:Y:S02]  /*4d60*/  FADD.FTZ R107, R107, R90 ;  /* 0x0000005a6b6b7221 */ /* 0x000fe40000010000 */
[----:B------:R-:W-:Y:S02]  /*4d70*/  FADD.FTZ R34, R31, R34 ;  /* 0x000000221f227221 */ /* 0x000fe40000010000 */
[----:B------:R-:W-:Y:S01]  /*4d80*/  FADD.FTZ R107, R102, R107 ;  /* 0x0000006b666b7221 */ /* 0x000fe20000010000 */
[C---:B------:R-:W-:Y:S02]  /*4d90*/  HMMA.16816.F32.BF16 R80, R4.reuse, R8, R80 ;  /* 0x000000080450723c */ /* 0x040fe40000041850 */
[----:B------:R-:W5:Y:S06]  /*4da0*/  MUFU.EX2 R24, R24 ;  /* 0x0000001800187308 */ /* 0x000f6c0000000800 */
        /* <DEDUP_REMOVED lines=8> */
[----:B------:R-:W-:Y:S01]  /*4e30*/  F2FP.BF16.PACK_AB R4, R27, R30 ;  /* 0x0000001e1b04723e */ /* 0x000fe200000010ff */
[----:B------:R-:W-:Y:S01]  /*4e40*/  FADD.FTZ R30, R30, R34 ;  /* 0x000000221e1e7221 */ /* 0x000fe20000010000 */
[----:B---3--:R-:W-:Y:S01]  /*4e50*/  F2FP.BF16.PACK_AB R5, R62, R89 ;  /* 0x000000593e05723e */ /* 0x008fe200000010ff */
[----:B------:R-:W-:Y:S01]  /*4e60*/  MUFU.EX2 R54, R54 ;  /* 0x0000003600367308 */ /* 0x000fe20000000800 */
[----:B------:R-:W-:Y:S01]  /*4e70*/  F2FP.BF16.PACK_AB R6, R25, R26 ;  /* 0x0000001a1906723e */ /* 0x000fe200000010ff */
[----:B------:R-:W-:Y:S01]  /*4e80*/  FADD.FTZ R89, R89, R107 ;  /* 0x0000006b59597221 */ /* 0x000fe20000010000 */
[----:B-1----:R-:W-:Y:S01]  /*4e90*/  F2FP.BF16.PACK_AB R7, R115, R58 ;  /* 0x0000003a7307723e */ /* 0x002fe200000010ff */
        /* <DEDUP_REMOVED lines=9> */
[----:B-----5:R-:W-:Y:S01]  /*4f30*/  FADD.FTZ R26, R24, R26 ;  /* 0x0000001a181a7221 */ /* 0x020fe20000010000 */
[C---:B------:R-:W-:Y:S01]  /*4f40*/  HMMA.16816.F32.BF16 R76, R4.reuse, R14, R76 ;  /* 0x0000000e044c723c */ /* 0x040fe2000004184c */
[----:B------:R-:W3:Y:S05]  /*4f50*/  LDSM.16.MT88.4 R12, [R133+0x4400] ;  /* 0x00440000850c783b */ /* 0x000eea0000004200 */
[----:B------:R-:W4:Y:S02]  /*4f60*/  MUFU.EX2 R116, R116 ;  /* 0x0000007400747308 */ /* 0x000f240000000800 */
[C---:B------:R-:W-:Y:S06]  /*4f70*/  HMMA.16816.F32.BF16 R72, R4.reuse, R8, R72 ;  /* 0x000000080448723c */ /* 0x040fec0000041848 */
[----:B------:R-:W5:Y:S02]  /*4f80*/  MUFU.EX2 R20, R20 ;  /* 0x0000001400147308 */ /* 0x000f640000000800 */
[----:B------:R-:W-:Y:S01]  /*4f90*/  HMMA.16816.F32.BF16 R68, R4, R10, R68 ;  /* 0x0000000a0444723c */ /* 0x000fe20000041844 */
[----:B------:R-:W3:Y:S05]  /*4fa0*/  LDSM.16.MT88.4 R8, [R134+0x4800] ;  /* 0x004800008608783b */ /* 0x000eea0000004200 */
[----:B------:R-:W3:Y:S01]  /*4fb0*/  MUFU.EX2 R3, R3 ;  /* 0x0000000300037308 */ /* 0x000ee20000000800 */
[C---:B------:R-:W-:Y:S01]  /*4fc0*/  F2FP.BF16.PACK_AB R4, R23.reuse, R24 ;  /* 0x000000181704723e */ /* 0x040fe200000010ff */
[----:B------:R-:W-:Y:S01]  /*4fd0*/  FADD.FTZ R23, R23, R26 ;  /* 0x0000001a17177221 */ /* 0x000fe20000010000 */
[----:B-1----:R-:W-:Y:S01]  /*4fe0*/  F2FP.BF16.PACK_AB R5, R50, R54 ;  /* 0x000000363205723e */ /* 0x002fe200000010ff */
        /* <DEDUP_REMOVED lines=8> */
[----:B--2---:R-:W-:Y:S01]  /*5070*/  HMMA.16816.F32.BF16 R80, R4, R16, R80 ;  /* 0x000000100450723c */ /* 0x004fe20000041850 */
[----:B-----5:R-:W-:Y:S01]  /*5080*/  FADD.FTZ R21, R20, R21 ;  /* 0x0000001514157221 */ /* 0x020fe20000010000 */
[----:B------:R-:W1:Y:S01]  /*5090*/  MUFU.EX2 R65, R65 ;  /* 0x0000004100417308 */ /* 0x000e620000000800 */
[----:B------:R-:W-:-:S05]  /*50a0*/  FADD.FTZ R49, R116, R49 ;  /* 0x0000003174317221 */ /* 0x000fca0000010000 */
[C---:B------:R-:W-:Y:S01]  /*50b0*/  HMMA.16816.F32.BF16 R76, R4.reuse, R18, R76 ;  /* 0x00000012044c723c */ /* 0x040fe2000004184c */
[----:B------:R-:W2:Y:S01]  /*50c0*/  LDSM.16.MT88.4 R16, [R133+0x4800] ;  /* 0x004800008510783b */ /* 0x000ea20000004200 */
[----:B------:R-:W-:Y:S06]  /*50d0*/  MUFU.EX2 R48, R48 ;  /* 0x0000003000307308 */ /* 0x000fec0000000800 */
[C---:B---3--:R-:W-:Y:S02]  /*50e0*/  HMMA.16816.F32.BF16 R72, R4.reuse, R12, R72 ;  /* 0x0000000c0448723c */ /* 0x048fe40000041848 */
[----:B------:R-:W3:Y:S06]  /*50f0*/  MUFU.EX2 R42, R42 ;  /* 0x0000002a002a7308 */ /* 0x000eec0000000800 */
[----:B------:R-:W-:Y:S01]  /*5100*/  HMMA.16816.F32.BF16 R68, R4, R14, R68 ;  /* 0x0000000e0444723c */ /* 0x000fe20000041844 */
[----:B------:R-:W4:Y:S01]  /*5110*/  LDSM.16.MT88.4 R12, [R134+0x4c00] ;  /* 0x004c0000860c783b */ /* 0x000f220000004200 */
[----:B------:R-:W-:Y:S05]  /*5120*/  MUFU.EX2 R46, R46 ;  /* 0x0000002e002e7308 */ /* 0x000fea0000000800 */
[C---:B------:R-:W-:Y:S01]  /*5130*/  F2FP.BF16.PACK_AB R4, R3.reuse, R20 ;  /* 0x000000140304723e */ /* 0x040fe200000010ff */
[----:B------:R-:W-:Y:S01]  /*5140*/  FADD.FTZ R3, R3, R21 ;  /* 0x0000001503037221 */ /* 0x000fe20000010000 */
[----:B-1----:R-:W-:Y:S01]  /*5150*/  F2FP.BF16.PACK_AB R6, R65, R33 ;  /* 0x000000214106723e */ /* 0x002fe200000010ff */
[----:B------:R-:W1:Y:S01]  /*5160*/  MUFU.EX2 R44, R44 ;  /* 0x0000002c002c7308 */ /* 0x000e620000000800 */
[----:B---3--:R-:W-:Y:S01]  /*5170*/  F2FP.BF16.PACK_AB R5, R42, R48 ;  /* 0x000000302a05723e */ /* 0x008fe200000010ff */
[----:B------:R-:W-:-:S02]  /*5180*/  FADD.FTZ R48, R48, R49 ;  /* 0x0000003130307221 */ /* 0x000fc40000010000 */
[----:B------:R-:W-:Y:S02]  /*5190*/  FADD.FTZ R3, R33, R3 ;  /* 0x0000000321037221 */ /* 0x000fe40000010000 */
[----:B------:R-:W-:Y:S02]  /*51a0*/  FADD.FTZ R48, R42, R48 ;  /* 0x000000302a307221 */ /* 0x000fe40000010000 */
[----:B------:R-:W3:Y:S01]  /*51b0*/  MUFU.EX2 R57, R57 ;  /* 0x0000003900397308 */ /* 0x000ee20000000800 */
[----:B------:R-:W-:Y:S01]  /*51c0*/  FADD.FTZ R65, R65, R3 ;  /* 0x0000000341417221 */ /* 0x000fe20000010000 */
[----:B-1----:R-:W-:-:S06]  /*51d0*/  F2FP.BF16.PACK_AB R7, R44, R46 ;  /* 0x0000002e2c07723e */ /* 0x002fcc00000010ff */
[----:B------:R-:W1:Y:S01]  /*51e0*/  MUFU.EX2 R38, R38 ;  /* 0x0000002600267308 */ /* 0x000e620000000800 */
        /* <DEDUP_REMOVED lines=8> */
[----:B-1----:R-:W-:-:S05]  /*5270*/  FADD.FTZ R46, R38, R46 ;  /* 0x0000002e262e7221 */ /* 0x002fca0000010000 */
[----:B--2---:R-:W-:Y:S02]  /*5280*/  HMMA.16816.F32.BF16 R72, R4, R16, R72 ;  /* 0x000000100448723c */ /* 0x004fe40000041848 */
        /* <DEDUP_REMOVED lines=84> */
.L_x_3854:
[----:B------:R-:W-:-:S04]  /*57d0*/  LEA R5, -R93, RZ, 0x7 ;  /* 0x000000ff5d057211 */ /* 0x000fc800078e39ff */
[----:B------:R-:W-:Y:S02]  /*57e0*/  SHF.R.S32.HI R4, RZ, 0x1f, R5 ;  /* 0x0000001fff047819 */ /* 0x000fe40000011405 */
.L_x_3855:
[----:B------:R-:W-:Y:S01]  /*57f0*/  ISETP.GE.AND P0, PT, R152, c[0x0][0x220], PT ;  /* 0x0000880098007a0c */ /* 0x000fe20003f06270 */
[----:B------:R-:W-:Y:S01]  /*5800*/  IMAD.SHL.U32 R122, R147, 0x80, RZ ;  /* 0x00000080937a7824 */ /* 0x000fe200078e00ff */
        /* <DEDUP_REMOVED lines=30> */
[----:B------:R-:W-:Y:S01]  /*59f0*/  LOP3.LUT R3, R122, 0x8, R110, 0xfe, !PT ;  /* 0x000000087a037812 */ /* 0x000fe200078efe6e */
[----:B------:R-:W-:Y:S03]  /*5a00*/  @P0 STS.128 [R148+0x3800], RZ ;  /* 0x003800ff94000388 */ /* 0x000fe60000000c00 */
[C---:B------:R-:W-:Y:S01]  /*5a10*/  ISETP.GE.AND P1, PT, R3.reuse, R112, PT ;  /* 0x000000700300720c */ /* 0x040fe20003f26270 */
[----:B------:R-:W-:Y:S01]  /*5a20*/  @!PT LDS RZ, [RZ] ;  /* 0x00000000fffff984 */ /* 0x000fe20000000800 */
[----:B------:R-:W-:Y:S01]  /*5a30*/  @!PT LDS RZ, [RZ] ;  /* 0x00000000fffff984 */ /* 0x000fe20000000800 */
[----:B------:R-:W-:Y:S01]  /*5a40*/  @!PT LDS RZ, [RZ] ;  /* 0x00000000fffff984 */ /* 0x000fe20000000800 */
[----:B------:R2:W-:Y:S01]  /*5a50*/  @!P0 LDGSTS.E.BYPASS.LTC128B.128 [R148+0x3800], [R12.64] ;  /* 0x038000000c948fae */ /* 0x0005e2000b901d46 */
[----:B------:R-:W-:-:S02]  /*5a60*/  ISETP.GE.AND P5, PT, R3, R111, PT ;  /* 0x0000006f0300720c */ /* 0x000fc40003fa6270 */
[----:B------:R-:W-:Y:S01]  /*5a70*/  LOP3.LUT R3, R122, 0x18, R110, 0xfe, !PT ;  /* 0x000000187a037812 */ /* 0x000fe200078efe6e */
[----:B------:R-:W-:Y:S03]  /*5a80*/  @P0 STS.128 [R148+0x4000], RZ ;  /* 0x004000ff94000388 */ /* 0x000fe60000000c00 */
        /* <DEDUP_REMOVED lines=12> */
[----:B--2---:R-:W2:Y:S04]  /*5b50*/  LDSM.16.M88.4 R12, [R136+0x1c00] ;  /* 0x001c0000880c783b */ /* 0x004ea80000000200 */
[----:B------:R-:W5:Y:S04]  /*5b60*/  LDSM.16.M88.4 R28, [R136+0x1400] ;  /* 0x00140000881c783b */ /* 0x000f680000000200 */
[----:B------:R-:W-:Y:S04]  /*5b70*/  LDSM.16.M88.4 R60, [R137] ;  /* 0x00000000893c783b */ /* 0x000fe80000000200 */
[----:B-1----:R-:W1:Y:S04]  /*5b80*/  LDSM.16.M88.4 R8, [R131] ;  /* 0x000000008308783b */ /* 0x002e680000000200 */
[----:B---3--:R-:W3:Y:S04]  /*5b90*/  LDSM.16.M88.4 R4, [R130] ;  /* 0x000000008204783b */ /* 0x008ee80000000200 */
[----:B------:R-:W1:Y:S04]  /*5ba0*/  LDSM.16.M88.4 R40, [R136+0x2000] ;  /* 0x002000008828783b */ /* 0x000e680000000200 */
[----:B------:R-:W1:Y:S04]  /*5bb0*/  LDSM.16.M88.4 R48, [R132] ;  /* 0x000000008430783b */ /* 0x000e680000000200 */
[----:B------:R-:W1:Y:S04]  /*5bc0*/  LDSM.16.M88.4 R44, [R136+0x2400] ;  /* 0x00240000882c783b */ /* 0x000e680000000200 */
[----:B------:R-:W1:Y:S01]  /*5bd0*/  LDSM.16.M88.4 R64, [R129] ;  /* 0x000000008140783b */ /* 0x000e620000000200 */
[C---:B----4-:R-:W-:Y:S03]  /*5be0*/  HMMA.16816.F32.BF16 R24, R88.reuse, R20, RZ ;  /* 0x000000145818723c */ /* 0x050fe600000418ff */
[----:B------:R-:W4:Y:S04]  /*5bf0*/  LDSM.16.M88.4 R100, [R136+0x1000] ;  /* 0x001000008864783b */ /* 0x000f280000000200 */
[----:B------:R-:W1:Y:S01]  /*5c00*/  LDSM.16.M88.4 R56, [R128] ;  /* 0x000000008038783b */ /* 0x000e620000000200 */
[C---:B--2---:R-:W-:Y:S03]  /*5c10*/  HMMA.16816.F32.BF16 R16, R88.reuse, R12, RZ ;  /* 0x0000000c5810723c */ /* 0x044fe600000418ff */
[----:B------:R-:W2:Y:S04]  /*5c20*/  LDSM.16.M88.4 R92, [R136+0x2800] ;  /* 0x00280000885c783b */ /* 0x000ea80000000200 */
[----:B------:R-:W2:Y:S01]  /*5c30*/  LDSM.16.M88.4 R104, [R135] ;  /* 0x000000008768783b */ /* 0x000ea20000000200 */
[C---:B------:R-:W-:Y:S03]  /*5c40*/  HMMA.16816.F32.BF16 R20, R88.reuse, R22, RZ ;  /* 0x000000165814723c */ /* 0x040fe600000418ff */
[----:B------:R-:W-:Y:S04]  /*5c50*/  LDSM.16.M88.4 R52, [R87] ;  /* 0x000000005734783b */ /* 0x000fe80000000200 */
[----:B------:R-:W0:Y:S01]  /*5c60*/  LDGDEPBAR ;  /* 0x00000000000079af */ /* 0x000e220000000000 */
[C---:B------:R-:W-:Y:S08]  /*5c70*/  HMMA.16816.F32.BF16 R12, R88.reuse, R14, RZ ;  /* 0x0000000e580c723c */ /* 0x040ff000000418ff */
[C---:B-----5:R-:W-:Y:S08]  /*5c80*/  HMMA.16816.F32.BF16 R32, R88.reuse, R28, RZ ;  /* 0x0000001c5820723c */ /* 0x060ff000000418ff */
[----:B------:R-:W-:Y:S08]  /*5c90*/  HMMA.16816.F32.BF16 R28, R88, R30, RZ ;  /* 0x0000001e581c723c */ /* 0x000ff000000418ff */
[C---:B-1----:R-:W-:Y:S08]  /*5ca0*/  HMMA.16816.F32.BF16 R24, R60.reuse, R8, R24 ;  /* 0x000000083c18723c */ /* 0x042ff00000041818 */
[C---:B------:R-:W-:Y:S08]  /*5cb0*/  HMMA.16816.F32.BF16 R20, R60.reuse, R10, R20 ;  /* 0x0000000a3c14723c */ /* 0x040ff00000041814 */
[C---:B---3--:R-:W-:Y:S08]  /*5cc0*/  HMMA.16816.F32.BF16 R16, R60.reuse, R4, R16 ;  /* 0x000000043c10723c */ /* 0x048ff00000041810 */
[----:B------:R-:W-:Y:S08]  /*5cd0*/  HMMA.16816.F32.BF16 R12, R60, R6, R12 ;  /* 0x000000063c0c723c */ /* 0x000ff0000004180c */
[C---:B------:R-:W-:Y:S08]  /*5ce0*/  HMMA.16816.F32.BF16 R8, R88.reuse, R40, RZ ;  /* 0x000000285808723c */ /* 0x040ff000000418ff */
[----:B------:R-:W-:Y:S08]  /*5cf0*/  HMMA.16816.F32.BF16 R4, R88, R42, RZ ;  /* 0x0000002a5804723c */ /* 0x000ff000000418ff */
[C---:B------:R-:W-:Y:S08]  /*5d00*/  HMMA.16816.F32.BF16 R32, R60.reuse, R48, R32 ;  /* 0x000000303c20723c */ /* 0x040ff00000041820 */
[----:B------:R-:W-:Y:S08]  /*5d10*/  HMMA.16816.F32.BF16 R28, R60, R50, R28 ;  /* 0x000000323c1c723c */ /* 0x000ff0000004181c */
[----:B------:R-:W-:Y:S08]  /*5d20*/  HMMA.16816.F32.BF16 R48, R88, R44, RZ ;  /* 0x0000002c5830723c */ /* 0x000ff000000418ff */
[----:B------:R-:W-:Y:S08]  /*5d30*/  HMMA.16816.F32.BF16 R8, R60, R64, R8 ;  /* 0x000000403c08723c */ /* 0x000ff00000041808 */
[----:B------:R-:W-:Y:S01]  /*5d40*/  HMMA.16816.F32.BF16 R44, R88, R46, RZ ;  /* 0x0000002e582c723c */ /* 0x000fe200000418ff */
[----:B------:R-:W-:-:S07]  /*5d50*/  FSEL R28, R28, -INF , !P3 ;  /* 0xff8000001c1c7808 */ /* 0x000fce0005800000 */
[----:B------:R-:W-:Y:S01]  /*5d60*/  HMMA.16816.F32.BF16 R4, R60, R66, R4 ;  /* 0x000000423c04723c */ /* 0x000fe20000041804 */
[----:B------:R-:W1:Y:S07]  /*5d70*/  LDSM.16.M88.4 R64, [R136+0x2c00] ;  /* 0x002c00008840783b */ /* 0x000e6e0000000200 */
[----:B----4-:R-:W-:Y:S08]  /*5d80*/  HMMA.16816.F32.BF16 R36, R88, R102, RZ ;  /* 0x000000665824723c */ /* 0x010ff000000418ff */
[C---:B------:R-:W-:Y:S07]  /*5d90*/  HMMA.16816.F32.BF16 R48, R60.reuse, R56, R48 ;  /* 0x000000383c30723c */ /* 0x040fee0000041830 */
[----:B------:R-:W-:Y:S01]  /*5da0*/  LOP3.LUT R56, R122, 0x10, R110, 0xfe, !PT ;  /* 0x000000107a387812 */ /* 0x000fe200078efe6e */
[----:B------:R-:W-:Y:S03]  /*5db0*/  HMMA.16816.F32.BF16 R44, R60, R58, R44 ;  /* 0x0000003a3c2c723c */ /* 0x000fe6000004182c */
[----:B------:R-:W-:-:S02]  /*5dc0*/  ISETP.GE.AND P2, PT, R56, R112, PT ;  /* 0x000000703800720c */ /* 0x000fc40003f46270 */
[----:B------:R-:W-:Y:S02]  /*5dd0*/  ISETP.GE.AND P4, PT, R56, R111, PT ;  /* 0x0000006f3800720c */ /* 0x000fe40003f86270 */
[----:B------:R-:W3:Y:S01]  /*5de0*/  LDSM.16.M88.4 R56, [R86] ;  /* 0x000000005638783b */ /* 0x000ee20000000200 */
[----:B--2---:R-:W-:Y:S01]  /*5df0*/  HMMA.16816.F32.BF16 R40, R88, R92, RZ ;  /* 0x0000005c5828723c */ /* 0x004fe200000418ff */
[----:B------:R-:W-:Y:S01]  /*5e00*/  FSEL R34, R34, -INF , !P4 ;  /* 0xff80000022227808 */ /* 0x000fe20006000000 */
[----:B------:R-:W-:-:S06]  /*5e10*/  DEPBAR.LE SB0, 0x0 ;  /* 0x000080000000791a */ /* 0x000fcc0000000000 */
[----:B------:R-:W-:Y:S08]  /*5e20*/  HMMA.16816.F32.BF16 R36, R60, R106, R36 ;  /* 0x0000006a3c24723c */ /* 0x000ff00000041824 */
[C---:B------:R-:W-:Y:S08]  /*5e30*/  HMMA.16816.F32.BF16 R92, R88.reuse, R94, RZ ;  /* 0x0000005e585c723c */ /* 0x040ff000000418ff */
[C---:B-1----:R-:W-:Y:S08]  /*5e40*/  HMMA.16816.F32.BF16 R96, R88.reuse, R64, RZ ;  /* 0x000000405860723c */ /* 0x042ff000000418ff */
[----:B------:R-:W-:Y:S01]  /*5e50*/  HMMA.16816.F32.BF16 R100, R88, R100, RZ ;  /* 0x000000645864723c */ /* 0x000fe200000418ff */
[----:B------:R-:W-:-:S02]  /*5e60*/  FSEL R121, R38, -INF , !P5 ;  /* 0xff80000026797808 */ /* 0x000fc40006800000 */
[----:B------:R-:W-:Y:S02]  /*5e70*/  FSEL R38, R32, -INF , !P2 ;  /* 0xff80000020267808 */ /* 0x000fe40005000000 */
[----:B------:R-:W-:-:S03]  /*5e80*/  LOP3.LUT R32, R122, 0x30, R110, 0xfe, !PT ;  /* 0x000000307a207812 */ /* 0x000fc600078efe6e */
[C---:B------:R-:W-:Y:S07]  /*5e90*/  HMMA.16816.F32.BF16 R40, R60.reuse, R52, R40 ;  /* 0x000000343c28723c */ /* 0x040fee0000041828 */
[----:B------:R-:W-:Y:S01]  /*5ea0*/  FSEL R52, R36, -INF , !P1 ;  /* 0xff80000024347808 */ /* 0x000fe20004800000 */
[----:B------:R-:W-:Y:S01]  /*5eb0*/  HMMA.16816.F32.BF16 R92, R60, R54, R92 ;  /* 0x000000363c5c723c */ /* 0x000fe2000004185c */
[----:B------:R-:W-:Y:S01]  /*5ec0*/  LOP3.LUT R36, R122, 0x20, R110, 0xfe, !PT ;  /* 0x000000207a247812 */ /* 0x000fe200078efe6e */
[----:B------:R-:W-:Y:S01]  /*5ed0*/  BAR.SYNC.DEFER_BLOCKING 0x0 ;  /* 0x0000000000007b1d */ /* 0x000fe20000010000 */
[----:B------:R-:W-:-:S02]  /*5ee0*/  ISETP.GE.AND P1, PT, R3, R111, PT ;  /* 0x0000006f0300720c */ /* 0x000fc40003f26270 */
[--C-:B------:R-:W-:Y:S02]  /*5ef0*/  LOP3.LUT R3, R122, 0x28, R110.reuse, 0xfe, !PT ;  /* 0x000000287a037812 */ /* 0x100fe400078efe6e */
[CC--:B------:R-:W-:Y:S01]  /*5f00*/  ISETP.GE.AND P5, PT, R36.reuse, R112.reuse, PT ;  /* 0x000000702400720c */ /* 0x0c0fe20003fa6270 */
[C---:B---3--:R-:W-:Y:S01]  /*5f10*/  HMMA.16816.F32.BF16 R96, R60.reuse, R56, R96 ;  /* 0x000000383c60723c */ /* 0x048fe20000041860 */
[-C--:B------:R-:W-:Y:S02]  /*5f20*/  ISETP.GE.AND P2, PT, R36, R111.reuse, PT ;  /* 0x0000006f2400720c */ /* 0x080fe40003f46270 */
[C---:B------:R-:W-:Y:S02]  /*5f30*/  ISETP.GE.AND P4, PT, R3.reuse, R112, PT ;  /* 0x000000700300720c */ /* 0x040fe40003f86270 */
[----:B------:R-:W-:Y:S02]  /*5f40*/  ISETP.GE.AND P3, PT, R3, R111, PT ;  /* 0x0000006f0300720c */ /* 0x000fe40003f66270 */
[----:B------:R-:W-:Y:S01]  /*5f50*/  LOP3.LUT R3, R122, 0x38, R110, 0xfe, !PT ;  /* 0x000000387a037812 */ /* 0x000fe200078efe6e */
[----:B------:R-:W-:Y:S01]  /*5f60*/  HMMA.16816.F32.BF16 R100, R60, R104, R100 ;  /* 0x000000683c64723c */ /* 0x000fe20000041864 */
[----:B------:R-:W-:-:S02]  /*5f70*/  FSEL R30, R30, -INF , !P1 ;  /* 0xff8000001e1e7808 */ /* 0x000fc40004800000 */
[----:B------:R-:W-:Y:S02]  /*5f80*/  FSEL R24, R24, -INF , !P5 ;  /* 0xff80000018187808 */ /* 0x000fe40006800000 */
[C---:B------:R-:W-:Y:S02]  /*5f90*/  ISETP.GE.AND P1, PT, R32.reuse, R112, PT ;  /* 0x000000702000720c */ /* 0x040fe40003f26270 */
[----:B------:R-:W-:Y:S01]  /*5fa0*/  ISETP.GE.AND P5, PT, R32, R111, PT ;  /* 0x0000006f2000720c */ /* 0x000fe20003fa6270 */
[----:B------:R-:W-:Y:S01]  /*5fb0*/  HMMA.16816.F32.BF16 R64, R88, R66, RZ ;  /* 0x000000425840723c */ /* 0x000fe200000418ff */
[----:B------:R-:W-:Y:S02]  /*5fc0*/  FSEL R32, R26, -INF , !P2 ;  /* 0xff8000001a207808 */ /* 0x000fe40005000000 */
[----:B------:R-:W-:Y:S02]  /*5fd0*/  FSEL R20, R20, -INF , !P4 ;  /* 0xff80000014147808 */ /* 0x000fe40006000000 */
[----:B------:R-:W-:-:S02]  /*5fe0*/  LOP3.LUT R36, R122, 0x40, R110, 0xfe, !PT ;  /* 0x000000407a247812 */ /* 0x000fc400078efe6e */
[C---:B------:R-:W-:Y:S02]  /*5ff0*/  ISETP.GE.AND P2, PT, R3.reuse, R112, PT ;  /* 0x000000700300720c */ /* 0x040fe40003f46270 */
[-C--:B------:R-:W-:Y:S02]  /*6000*/  ISETP.GE.AND P4, PT, R3, R111.reuse, PT ;  /* 0x0000006f0300720c */ /* 0x080fe40003f86270 */
[----:B------:R-:W-:Y:S02]  /*6010*/  LOP3.LUT R3, R122, 0x48, R110, 0xfe, !PT ;  /* 0x000000487a037812 */ /* 0x000fe400078efe6e */
[----:B------:R-:W-:Y:S02]  /*6020*/  FSEL R114, R22, -INF , !P3 ;  /* 0xff80000016727808 */ /* 0x000fe40005800000 */
[----:B------:R-:W-:Y:S02]  /*6030*/  FSEL R16, R16, -INF , !P1 ;  /* 0xff80000010107808 */ /* 0x000fe40004800000 */
[----:B------:R-:W-:-:S02]  /*6040*/  ISETP.GE.AND P1, PT, R36, R111, PT ;  /* 0x0000006f2400720c */ /* 0x000fc40003f26270 */
[----:B------:R-:W-:Y:S02]  /*6050*/  LOP3.LUT R22, R122, 0x50, R110, 0xfe, !PT ;  /* 0x000000507a167812 */ /* 0x000fe400078efe6e */
[----:B------:R-:W-:Y:S02]  /*6060*/  FSEL R113, R18, -INF , !P5 ;  /* 0xff80000012717808 */ /* 0x000fe40006800000 */
[----:B------:R-:W-:Y:S01]  /*6070*/  FSEL R12, R12, -INF , !P2 ;  /* 0xff8000000c0c7808 */ /* 0x000fe20005000000 */
[----:B------:R-:W-:Y:S01]  /*6080*/  HMMA.16816.F32.BF16 R64, R60, R58, R64 ;  /* 0x0000003a3c40723c */ /* 0x000fe20000041840 */
[-C--:B------:R-:W-:Y:S02]  /*6090*/  ISETP.GE.AND P3, PT, R36, R112.reuse, PT ;  /* 0x000000702400720c */ /* 0x080fe40003f66270 */
[C---:B------:R-:W-:Y:S02]  /*60a0*/  ISETP.GE.AND P5, PT, R3.reuse, R112, PT ;  /* 0x000000700300720c */ /* 0x040fe40003fa6270 */
        /* <DEDUP_REMOVED lines=17> */
[----:B------:R-:W-:Y:S02]  /*61c0*/  FSEL R14, R44, -INF , !P1 ;  /* 0xff8000002c0e7808 */ /* 0x000fe40004800000 */
[----:B------:R-:W-:-:S02]  /*61d0*/  ISETP.GE.AND P3, PT, R3, R112, PT ;  /* 0x000000700300720c */ /* 0x000fc40003f66270 */
[----:B------:R-:W-:Y:S02]  /*61e0*/  ISETP.GE.AND P1, PT, R3, R111, PT ;  /* 0x0000006f0300720c */ /* 0x000fe40003f26270 */
[C---:B------:R-:W-:Y:S02]  /*61f0*/  LOP3.LUT R3, R122.reuse, 0x70, R110, 0xfe, !PT ;  /* 0x000000707a037812 */ /* 0x040fe400078efe6e */
[----:B------:R-:W-:Y:S02]  /*6200*/  LOP3.LUT R18, R122, R110, RZ, 0xfc, !PT ;  /* 0x0000006e7a127212 */ /* 0x000fe400078efcff */
[----:B------:R-:W-:Y:S02]  /*6210*/  FSEL R48, R46, -INF , !P5 ;  /* 0xff8000002e307808 */ /* 0x000fe40006800000 */
[----:B------:R-:W-:Y:S02]  /*6220*/  FSEL R6, R40, -INF , !P2 ;  /* 0xff80000028067808 */ /* 0x000fe40005000000 */
[----:B------:R-:W-:-:S02]  /*6230*/  ISETP.GE.AND P5, PT, R3, R112, PT ;  /* 0x000000700300720c */ /* 0x000fc40003fa6270 */
[----:B------:R-:W-:Y:S02]  /*6240*/  ISETP.GE.AND P2, PT, R3, R111, PT ;  /* 0x0000006f0300720c */ /* 0x000fe40003f46270 */
[C---:B------:R-:W-:Y:S02]  /*6250*/  IADD3 R3, R18.reuse, 0x1, RZ ;  /* 0x0000000112037810 */ /* 0x040fe40007ffe0ff */
[----:B------:R-:W-:Y:S02]  /*6260*/  IADD3 R26, R18, 0x9, RZ ;  /* 0x00000009121a7810 */ /* 0x000fe40007ffe0ff */
[----:B------:R-:W-:Y:S02]  /*6270*/  FSEL R36, R94, -INF , !P1 ;  /* 0xff8000005e247808 */ /* 0x000fe40004800000 */
[----:B------:R-:W-:Y:S02]  /*6280*/  ISETP.GE.AND P1, PT, R3, R112, PT ;  /* 0x000000700300720c */ /* 0x000fe40003f26270 */
[----:B------:R-:W-:-:S02]  /*6290*/  FSEL R96, R96, -INF , !P5 ;  /* 0xff80000060607808 */ /* 0x000fc40006800000 */
[-C--:B------:R-:W-:Y:S02]  /*62a0*/  ISETP.GE.AND P5, PT, R3, R111.reuse, PT ;  /* 0x0000006f0300720c */ /* 0x080fe40003fa6270 */
[----:B------:R-:W-:Y:S02]  /*62b0*/  IADD3 R22, R18, 0x11, RZ ;  /* 0x0000001112167810 */ /* 0x000fe40007ffe0ff */
[----:B------:R-:W-:Y:S02]  /*62c0*/  FSEL R3, R98, -INF , !P2 ;  /* 0xff80000062037808 */ /* 0x000fe40005000000 */
[C---:B------:R-:W-:Y:S02]  /*62d0*/  ISETP.GE.AND P2, PT, R26.reuse, R112, PT ;  /* 0x000000701a00720c */ /* 0x040fe40003f46270 */
[----:B------:R-:W-:Y:S02]  /*62e0*/  FSEL R101, R101, -INF , !P1 ;  /* 0xff80000065657808 */ /* 0x000fe40004800000 */
[----:B------:R-:W-:-:S02]  /*62f0*/  ISETP.GE.AND P1, PT, R26, R111, PT ;  /* 0x0000006f1a00720c */ /* 0x000fc40003f26270 */
[----:B------:R-:W-:Y:S02]  /*6300*/  FSEL R103, R103, -INF , !P5 ;  /* 0xff80000067677808 */ /* 0x000fe40006800000 */
[----:B------:R-:W-:Y:S02]  /*6310*/  IADD3 R40, R18, 0x19, RZ ;  /* 0x0000001912287810 */ /* 0x000fe40007ffe0ff */
[C---:B------:R-:W-:Y:S02]  /*6320*/  ISETP.GE.AND P5, PT, R22.reuse, R112, PT ;  /* 0x000000701600720c */ /* 0x040fe40003fa6270 */
[----:B------:R-:W-:Y:S02]  /*6330*/  FSEL R37, R37, -INF , !P2 ;  /* 0xff80000025257808 */ /* 0x000fe40005000000 */
[----:B------:R-:W-:Y:S02]  /*6340*/  ISETP.GE.AND P2, PT, R22, R111, PT ;  /* 0x0000006f1600720c */ /* 0x000fe40003f46270 */
[----:B------:R-:W-:-:S02]  /*6350*/  FSEL R22, R39, -INF , !P1 ;  /* 0xff80000027167808 */ /* 0x000fc40004800000 */
[----:B------:R-:W-:Y:S02]  /*6360*/  ISETP.GE.AND P1, PT, R40, R112, PT ;  /* 0x000000702800720c */ /* 0x000fe40003f26270 */
[----:B------:R-:W-:Y:S02]  /*6370*/  FSEL R26, R33, -INF , !P5 ;  /* 0xff800000211a7808 */ /* 0x000fe40006800000 */
[----:B------:R-:W-:Y:S02]  /*6380*/  IADD3 R39, R18, 0x21, RZ ;  /* 0x0000002112277810 */ /* 0x000fe40007ffe0ff */
[----:B------:R-:W-:Y:S02]  /*6390*/  ISETP.GE.AND P5, PT, R40, R111, PT ;  /* 0x0000006f2800720c */ /* 0x000fe40003fa6270 */
[----:B------:R-:W-:Y:S02]  /*63a0*/  IADD3 R40, R18, 0x29, RZ ;  /* 0x0000002912287810 */ /* 0x000fe40007ffe0ff */
[----:B------:R-:W-:-:S02]  /*63b0*/  FSEL R35, R35, -INF , !P2 ;  /* 0xff80000023237808 */ /* 0x000fc40005000000 */
[----:B------:R-:W-:Y:S02]  /*63c0*/  FSEL R29, R29, -INF , !P1 ;  /* 0xff8000001d1d7808 */ /* 0x000fe40004800000 */
[CC--:B------:R-:W-:Y:S02]  /*63d0*/  ISETP.GE.AND P2, PT, R39.reuse, R112.reuse, PT ;  /* 0x000000702700720c */ /* 0x0c0fe40003f46270 */
[----:B------:R-:W-:Y:S02]  /*63e0*/  ISETP.GE.AND P1, PT, R39, R111, PT ;  /* 0x0000006f2700720c */ /* 0x000fe40003f26270 */
[----:B------:R-:W-:Y:S02]  /*63f0*/  FSEL R33, R31, -INF , !P5 ;  /* 0xff8000001f217808 */ /* 0x000fe40006800000 */
[----:B------:R-:W-:Y:S02]  /*6400*/  ISETP.GE.AND P5, PT, R40, R112, PT ;  /* 0x000000702800720c */ /* 0x000fe40003fa6270 */
[----:B------:R-:W-:-:S02]  /*6410*/  IADD3 R31, R18, 0x31, RZ ;  /* 0x00000031121f7810 */ /* 0x000fc40007ffe0ff */
[----:B------:R-:W-:Y:S02]  /*6420*/  FSEL R25, R25, -INF , !P2 ;  /* 0xff80000019197808 */ /* 0x000fe40005000000 */
[----:B------:R-:W-:Y:S02]  /*6430*/  FSEL R120, R27, -INF , !P1 ;  /* 0xff8000001b787808 */ /* 0x000fe40004800000 */
[----:B------:R-:W-:Y:S02]  /*6440*/  ISETP.GE.AND P2, PT, R40, R111, PT ;  /* 0x0000006f2800720c */ /* 0x000fe40003f46270 */
[----:B------:R-:W-:Y:S02]  /*6450*/  ISETP.GE.AND P1, PT, R31, R112, PT ;  /* 0x000000701f00720c */ /* 0x000fe40003f26270 */
[----:B------:R-:W-:Y:S02]  /*6460*/  FSEL R27, R21, -INF , !P5 ;  /* 0xff800000151b7808 */ /* 0x000fe40006800000 */
[----:B------:R-:W-:-:S02]  /*6470*/  IADD3 R39, R18, 0x39, RZ ;  /* 0x0000003912277810 */ /* 0x000fc40007ffe0ff */
[-C--:B------:R-:W-:Y:S02]  /*6480*/  ISETP.GE.AND P5, PT, R31, R111.reuse, PT ;  /* 0x0000006f1f00720c */ /* 0x080fe40003fa6270 */
[----:B------:R-:W-:Y:S02]  /*6490*/  FSEL R89, R23, -INF , !P2 ;  /* 0xff80000017597808 */ /* 0x000fe40005000000 */
[----:B------:R-:W-:Y:S02]  /*64a0*/  FSEL R21, R17, -INF , !P1 ;  /* 0xff80000011157808 */ /* 0x000fe40004800000 */
[----:B------:R-:W-:Y:S02]  /*64b0*/  IADD3 R23, R18, 0x41, RZ ;  /* 0x0000004112177810 */ /* 0x000fe40007ffe0ff */
[C---:B------:R-:W-:Y:S02]  /*64c0*/  ISETP.GE.AND P2, PT, R39.reuse, R112, PT ;  /* 0x000000702700720c */ /* 0x040fe40003f46270 */
[----:B------:R-:W-:-:S02]  /*64d0*/  ISETP.GE.AND P1, PT, R39, R111, PT ;  /* 0x0000006f2700720c */ /* 0x000fc40003f26270 */
[----:B------:R-:W-:Y:S02]  /*64e0*/  FSEL R118, R19, -INF , !P5 ;  /* 0xff80000013767808 */ /* 0x000fe40006800000 */
[----:B------:R-:W-:Y:S02]  /*64f0*/  IADD3 R19, R18, 0x49, RZ ;  /* 0x0000004912137810 */ /* 0x000fe40007ffe0ff */
[----:B------:R-:W-:Y:S02]  /*6500*/  LOP3.LUT R110, R122, 0x78, R110, 0xfe, !PT ;  /* 0x000000787a6e7812 */ /* 0x000fe400078efe6e */
[----:B------:R-:W-:Y:S02]  /*6510*/  ISETP.GE.AND P5, PT, R23, R112, PT ;  /* 0x000000701700720c */ /* 0x000fe40003fa6270 */
[----:B------:R-:W-:Y:S02]  /*6520*/  FSEL R17, R13, -INF , !P2 ;  /* 0xff8000000d117808 */ /* 0x000fe40005000000 */
[----:B------:R-:W-:-:S02]  /*6530*/  FSEL R116, R15, -INF , !P1 ;  /* 0xff8000000f747808 */ /* 0x000fc40004800000 */
[----:B------:R-:W-:Y:S02]  /*6540*/  ISETP.GE.AND P2, PT, R23, R111, PT ;  /* 0x0000006f1700720c */ /* 0x000fe40003f46270 */
[-C--:B------:R-:W-:Y:S02]  /*6550*/  ISETP.GE.AND P1, PT, R19, R112.reuse, PT ;  /* 0x000000701300720c */ /* 0x080fe40003f26270 */
        /* <DEDUP_REMOVED lines=8> */
[C---:B------:R-:W-:Y:S02]  /*65e0*/  ISETP.GE.AND P2, PT, R15.reuse, R112, PT ;  /* 0x000000700f00720c */ /* 0x040fe40003f46270 */
[----:B------:R-:W-:-:S02]  /*65f0*/  ISETP.GE.AND P1, PT, R15, R111, PT ;  /* 0x0000006f0f00720c */ /* 0x000fc40003f26270 */
[C---:B------:R-:W-:Y:S02]  /*6600*/  IADD3 R15, R18.reuse, 0x61, RZ ;  /* 0x00000061120f7810 */ /* 0x040fe40007ffe0ff */
[----:B------:R-:W-:Y:S02]  /*6610*/  ISETP.GE.AND P5, PT, R19, R111, PT ;  /* 0x0000006f1300720c */ /* 0x000fe40003fa6270 */
[C---:B------:R-:W-:Y:S02]  /*6620*/  IADD3 R5, R18.reuse, 0x59, RZ ;  /* 0x0000005912057810 */ /* 0x040fe40007ffe0ff */
[----:B------:R-:W-:Y:S02]  /*6630*/  FSEL R98, R51, -INF , !P1 ;  /* 0xff80000033627808 */ /* 0x000fe40004800000 */
[----:B------:R-:W-:Y:S02]  /*6640*/  ISETP.GE.AND P1, PT, R15, R112, PT ;  /* 0x000000700f00720c */ /* 0x000fe40003f26270 */
[----:B------:R-:W-:-:S02]  /*6650*/  IADD3 R19, R18, 0x69, RZ ;  /* 0x0000006912137810 */ /* 0x000fc40007ffe0ff */
[----:B------:R-:W-:Y:S02]  /*6660*/  FSEL R115, R7, -INF , !P5 ;  /* 0xff80000007737808 */ /* 0x000fe40006800000 */
[----:B------:R-:W-:Y:S02]  /*6670*/  FSEL R11, R49, -INF , !P2 ;  /* 0xff800000310b7808 */ /* 0x000fe40005000000 */
[C---:B------:R-:W-:Y:S02]  /*6680*/  ISETP.GE.AND P5, PT, R5.reuse, R112, PT ;  /* 0x000000700500720c */ /* 0x040fe40003fa6270 */
[-C--:B------:R-:W-:Y:S02]  /*6690*/  ISETP.GE.AND P2, PT, R5, R111.reuse, PT ;  /* 0x0000006f0500720c */ /* 0x080fe40003f46270 */
[----:B------:R-:W-:Y:S02]  /*66a0*/  FSEL R5, R41, -INF , !P1 ;  /* 0xff80000029057808 */ /* 0x000fe40004800000 */
[----:B------:R-:W-:-:S02]  /*66b0*/  ISETP.GE.AND P1, PT, R19, R111, PT ;  /* 0x0000006f1300720c */ /* 0x000fc40003f26270 */
[----:B------:R-:W-:Y:S02]  /*66c0*/  FSEL R7, R45, -INF , !P5 ;  /* 0xff8000002d077808 */ /* 0x000fe40006800000 */
[----:B------:R-:W-:Y:S02]  /*66d0*/  FSEL R95, R95, -INF , !P1 ;  /* 0xff8000005f5f7808 */ /* 0x000fe40004800000 */
[----:B------:R-:W-:Y:S02]  /*66e0*/  ISETP.GE.AND P1, PT, R18, R112, PT ;  /* 0x000000701200720c */ /* 0x000fe40003f26270 */
[----:B------:R-:W-:Y:S02]  /*66f0*/  FSEL R94, R47, -INF , !P2 ;  /* 0xff8000002f5e7808 */ /* 0x000fe40005000000 */
[----:B------:R-:W-:Y:S02]  /*6700*/  FSEL R100, R100, -INF , !P1 ;  /* 0xff80000064647808 */ /* 0x000fe40004800000 */
[----:B------:R-:W-:-:S02]  /*6710*/  ISETP.GT.AND P1, PT, R147, R141, PT ;  /* 0x0000008d9300720c */ /* 0x000fc40003f24270 */
[----:B------:R-:W-:Y:S02]  /*6720*/  ISETP.GE.AND P5, PT, R15, R111, PT ;  /* 0x0000006f0f00720c */ /* 0x000fe40003fa6270 */
[-C--:B------:R-:W-:Y:S02]  /*6730*/  ISETP.GE.AND P2, PT, R19, R112.reuse, PT ;  /* 0x000000701300720c */ /* 0x080fe40003f46270 */
        /* <DEDUP_REMOVED lines=8> */
[----:B------:R-:W-:Y:S02]  /*67c0*/  FSEL R99, R99, -INF , !P2 ;  /* 0xff80000063637808 */ /* 0x000fe40005000000 */
[----:B------:R-:W-:-:S02]  /*67d0*/  ISETP.GE.AND P4, PT, R18, R111, PT ;  /* 0x0000006f1200720c */ /* 0x000fc40003f86270 */
[C---:B------:R-:W-:Y:S02]  /*67e0*/  ISETP.GE.AND P5, PT, R15.reuse, R112, PT ;  /* 0x000000700f00720c */ /* 0x040fe40003fa6270 */
[----:B------:R-:W-:Y:S02]  /*67f0*/  ISETP.GE.AND P2, PT, R15, R111, PT ;  /* 0x0000006f0f00720c */ /* 0x000fe40003f46270 */
[----:B------:R-:W-:Y:S02]  /*6800*/  FSEL R15, R102, -INF , !P4 ;  /* 0xff800000660f7808 */ /* 0x000fe40006000000 */
[----:B------:R-:W-:Y:S02]  /*6810*/  FSEL R66, R66, -INF , !P3 ;  /* 0xff80000042427808 */ /* 0x000fe40005800000 */
[----:B------:R-:W-:Y:S02]  /*6820*/  FSEL R65, R65, -INF , !P5 ;  /* 0xff80000041417808 */ /* 0x000fe40006800000 */
[----:B------:R-:W-:Y:S01]  /*6830*/  FSEL R67, R67, -INF , !P2 ;  /* 0xff80000043437808 */ /* 0x000fe20005000000 */
[----:B------:R-:W-:Y:S05]  /*6840*/  @!P1 BRA `(.L_x_3856) ;  /* 0x0000072000009947 */ /* 0x000fea0003800000 */
[----:B------:R-:W-:Y:S01]  /*6850*/  MOV R18, c[0x0][0x198] ;  /* 0x0000660000127a02 */ /* 0x000fe20000000f00 */
[----:B------:R-:W-:Y:S05]  /*6860*/  @!P6 BRA `(.L_x_3857) ;  /* 0x000003b00000e947 */ /* 0x000fea0003800000 */
[----:B------:R-:W-:Y:S02]  /*6870*/  IABS R19, c[0x0][0x2d0] ;  /* 0x0000b40000137a13 */ /* 0x000fe40000000000 */
[----:B------:R-:W-:-:S02]  /*6880*/  IABS R40, R122 ;  /* 0x0000007a00287213 */ /* 0x000fc40000000000 */
[----:B------:R-:W1:Y:S01]  /*6890*/  I2F.RP R42, R19 ;  /* 0x00000013002a7306 */ /* 0x000e620000209400 */
[C---:B------:R-:W-:Y:S02]  /*68a0*/  IADD3 R41, R122.reuse, -0x80, RZ ;  /* 0xffffff807a297810 */ /* 0x040fe40007ffe0ff */
[----:B------:R-:W-:Y:S02]  /*68b0*/  LOP3.LUT R122, R122, c[0x0][0x2d0], RZ, 0x3c, !PT ;  /* 0x0000b4007a7a7a12 */ /* 0x000fe400078e3cff */
        /* <DEDUP_REMOVED lines=50> */
[----:B------:R-:W-:-:S04]  /*6be0*/  IMAD R23, R39, c[0x0][0x184], R23 ;  /* 0x0000610027177a24 */ /* 0x000fc800078e0217 */
[----:B------:R-:W-:Y:S01]  /*6bf0*/  IMAD.IADD R19, R41, 0x1, R23 ;  /* 0x0000000129137824 */ /* 0x000fe200078e0217 */
[----:B------:R-:W-:Y:S01]  /*6c00*/  MOV R23, R40 ;  /* 0x0000002800177202 */ /* 0x000fe20000000f00 */
[----:B------:R-:W-:Y:S05]  /*6c10*/  BRA `(.L_x_3858) ;  /* 0x0000002000007947 */ /* 0x000fea0003800000 */
.L_x_3857:
[----:B------:R-:W-:-:S04]  /*6c20*/  LEA R23, -R18, RZ, 0x7 ;  /* 0x000000ff12177211 */ /* 0x000fc800078e39ff */
[----:B------:R-:W-:Y:S02]  /*6c30*/  SHF.R.S32.HI R19, RZ, 0x1f, R23 ;  /* 0x0000001fff137819 */ /* 0x000fe40000011417 */
.L_x_3858:
[----:B------:R-:W-:Y:S01]  /*6c40*/  @!P0 IMAD.MOV.U32 R40, RZ, RZ, c[0x0][0x19c] ;  /* 0x00006700ff288624 */ /* 0x000fe200078e00ff */
[CC--:B------:R-:W-:Y:S01]  /*6c50*/  @!P0 LEA R41, P3, R18.reuse, R85.reuse, 0x6 ;  /* 0x0000005512298211 */ /* 0x0c0fe200078630ff */
[----:B------:R1:W-:Y:S01]  /*6c60*/  @P0 STS [R148+0x1000], RZ ;  /* 0x001000ff94000388 */ /* 0x0003e20000000800 */
[C---:B------:R-:W-:Y:S01]  /*6c70*/  @!P0 IADD3 R39, P5, P4, R23.reuse, R85, R143 ;  /* 0x0000005517278210 */ /* 0x040fe20007cbe08f */
[----:B------:R-:W-:Y:S01]  /*6c80*/  BSSY B0, `(.L_x_3859) ;  /* 0x000002b000007945 */ /* 0x000fe20003800000 */
[C---:B------:R-:W-:Y:S01]  /*6c90*/  @!P0 IADD3 R41, P2, R23.reuse, R41, RZ ;  /* 0x0000002917298210 */ /* 0x040fe20007f5e0ff */
[----:B------:R1:W-:Y:S01]  /*6ca0*/  @P0 STS [R148+0x1004], RZ ;  /* 0x001004ff94000388 */ /* 0x0003e20000000800 */
[-C--:B------:R-:W-:Y:S02]  /*6cb0*/  @!P0 LEA.HI.X R40, R18, R84.reuse, R40, 0x6, P3 ;  /* 0x0000005412288211 */ /* 0x080fe400018f3428 */
[----:B------:R-:W-:Y:S01]  /*6cc0*/  @!P0 LEA R46, P3, R23, R161, 0x1 ;  /* 0x000000a1172e8211 */ /* 0x000fe200078608ff */
[----:B------:R1:W-:Y:S01]  /*6cd0*/  @P0 STS.64 [R148+0x1008], RZ ;  /* 0x001008ff94000388 */ /* 0x0003e20000000a00 */
[C---:B------:R-:W-:Y:S01]  /*6ce0*/  @!P0 IADD3.X R31, R19.reuse, R84, R142, P5, P4 ;  /* 0x00000054131f8210 */ /* 0x040fe20002fe848e */
[----:B------:R-:W-:Y:S01]  /*6cf0*/  @!P0 IMAD.X R40, R19, 0x1, R40, P2 ;  /* 0x0000000113288824 */ /* 0x000fe200010e0628 */
[----:B------:R-:W-:-:S02]  /*6d00*/  @!P0 LEA R42, P4, R39, c[0x0][0x168], 0x1 ;  /* 0x00005a00272a8a11 */ /* 0x000fc400078808ff */
[----:B------:R-:W-:Y:S02]  /*6d10*/  @!P0 LEA R50, P2, R41, c[0x0][0x168], 0x1 ;  /* 0x00005a0029328a11 */ /* 0x000fe400078408ff */
[----:B------:R-:W-:Y:S02]  /*6d20*/  @!P0 LEA.HI.X R47, R23, R160, R19, 0x1, P3 ;  /* 0x000000a0172f8211 */ /* 0x000fe400018f0c13 */
        /* <DEDUP_REMOVED lines=32> */
.L_x_3860:
[----:B------:R-:W-:Y:S05]  /*6f30*/  BSYNC B0 ;  /* 0x0000000000007941 */ /* 0x000fea0003800000 */
.L_x_3859:
[----:B------:R-:W0:Y:S01]  /*6f40*/  LDGDEPBAR ;  /* 0x00000000000079af */ /* 0x000e220000000000 */
[----:B------:R-:W-:-:S04]  /*6f50*/  LEA R161, P0, R23, R161, 0x1 ;  /* 0x000000a117a17211 */ /* 0x000fc800078008ff */
[----:B------:R-:W-:Y:S02]  /*6f60*/  LEA.HI.X R160, R23, R160, R19, 0x1, P0 ;  /* 0x000000a017a07211 */ /* 0x000fe400000f0c13 */
.L_x_3856:
        /* <DEDUP_REMOVED lines=35> */
[----:B-1----:R-:W1:Y:S01]  /*71a0*/  SHFL.BFLY PT, R42, R19, 0x1, 0x1f ;  /* 0x0c201f00132a7f89 */ /* 0x002e6200000e0000 */
        /* <DEDUP_REMOVED lines=10> */
[----:B--2---:R-:W-:-:S04]  /*7250*/  FMNMX.FTZ R41, R32, R18, !PT ;  /* 0x0000001220297209 */ /* 0x004fc80007810000 */
        /* <DEDUP_REMOVED lines=49> */
[----:B------:R-:W-:Y:S01]  /*7570*/  FFMA.FTZ R56, R27, c[0x0][0x23c], -R59 ;  /* 0x00008f001b387a23 */ /* 0x000fe2000001083b */
[----:B------:R-:W-:Y:S01]  /*7580*/  FMNMX.FTZ R41, R44, R41, !PT ;  /* 0x000000292c297209 */ /* 0x000fe20007810000 */
[----:B------:R-:W-:Y:S01]  /*7590*/  LDSM.16.MT88.4 R24, [R133+0x3400] ;  /* 0x003400008518783b */ /* 0x000fe20000004200 */
[----:B------:R-:W2:Y:S02]  /*75a0*/  MUFU.EX2 R105, R2 ;  /* 0x0000000200697308 */ /* 0x000ea40000000800 */
[----:B------:R-:W-:-:S04]  /*75b0*/  FMNMX.FTZ R41, R62, R41, !PT ;  /* 0x000000293e297209 */ /* 0x000fc80007810000 */
[----:B------:R-:W-:Y:S02]  /*75c0*/  FMNMX.FTZ R41, R36, R41, !PT ;  /* 0x0000002924297209 */ /* 0x000fe40007810000 */
[----:B-1----:R-:W-:Y:S01]  /*75d0*/  F2FP.BF16.PACK_AB R10, R91, R101 ;  /* 0x000000655b0a723e */ /* 0x002fe200000010ff */
[----:B------:R-:W-:Y:S01]  /*75e0*/  MUFU.EX2 R88, R88 ;  /* 0x0000005800587308 */ /* 0x000fe20000000800 */
[----:B------:R-:W-:-:S04]  /*75f0*/  FMNMX.FTZ R41, R95, R41, !PT ;  /* 0x000000295f297209 */ /* 0x000fc80007810000 */
[----:B------:R-:W-:Y:S01]  /*7600*/  FMNMX.FTZ R41, R3, R41, !PT ;  /* 0x0000002903297209 */ /* 0x000fe20007810000 */
[----:B--2---:R-:W-:Y:S02]  /*7610*/  FMUL.FTZ R12, R80, R105 ;  /* 0x00000069500c7220 */ /* 0x004fe40000410000 */
[----:B------:R-:W-:Y:S01]  /*7620*/  MUFU.EX2 R85, R85 ;  /* 0x0000005500557308 */ /* 0x000fe20000000800 */
[----:B------:R-:W-:Y:S01]  /*7630*/  FMNMX.FTZ R41, R99, R41, !PT ;  /* 0x0000002963297209 */ /* 0x000fe20007810000 */
[-C--:B------:R-:W-:Y:S02]  /*7640*/  FMUL.FTZ R13, R81, R105.reuse ;  /* 0x00000069510d7220 */ /* 0x080fe40000410000 */
[----:B------:R-:W-:Y:S01]  /*7650*/  FMUL.FTZ R76, R76, R105 ;  /* 0x000000694c4c7220 */ /* 0x000fe20000410000 */
[----:B------:R-:W-:Y:S01]  /*7660*/  FMNMX.FTZ R41, R66, R41, !PT ;  /* 0x0000002942297209 */ /* 0x000fe20007810000 */
[-C--:B------:R-:W-:Y:S02]  /*7670*/  FMUL.FTZ R77, R77, R105.reuse ;  /* 0x000000694d4d7220 */ /* 0x080fe40000410000 */
[----:B------:R-:W-:Y:S01]  /*7680*/  FMUL.FTZ R28, R72, R105 ;  /* 0x00000069481c7220 */ /* 0x000fe20000410000 */
[----:B------:R-:W-:Y:S01]  /*7690*/  FMNMX.FTZ R41, R67, R41, !PT ;  /* 0x0000002943297209 */ /* 0x000fe20007810000 */
[-C--:B------:R-:W-:Y:S01]  /*76a0*/  FMUL.FTZ R29, R73, R105.reuse ;  /* 0x00000069491d7220 */ /* 0x080fe20000410000 */
[----:B------:R-:W-:Y:S01]  /*76b0*/  MUFU.EX2 R84, R84 ;  /* 0x0000005400547308 */ /* 0x000fe20000000800 */
[----:B------:R-:W-:-:S02]  /*76c0*/  FMUL.FTZ R68, R68, R105 ;  /* 0x0000006944447220 */ /* 0x000fc40000410000 */
[----:B------:R-:W1:Y:S01]  /*76d0*/  SHFL.BFLY PT, R18, R41, 0x2, 0x1f ;  /* 0x0c401f0029127f89 */ /* 0x000e6200000e0000 */
[----:B------:R-:W-:-:S04]  /*76e0*/  FMUL.FTZ R69, R69, R105 ;  /* 0x0000006945457220 */ /* 0x000fc80000410000 */
[----:B------:R-:W2:Y:S08]  /*76f0*/  MUFU.EX2 R63, R63 ;  /* 0x0000003f003f7308 */ /* 0x000eb00000000800 */
[----:B------:R-:W-:Y:S08]  /*7700*/  MUFU.EX2 R61, R61 ;  /* 0x0000003d003d7308 */ /* 0x000ff00000000800 */
[----:B------:R-:W-:Y:S01]  /*7710*/  MUFU.EX2 R60, R60 ;  /* 0x0000003c003c7308 */ /* 0x000fe20000000800 */
[----:B-1----:R-:W-:-:S02]  /*7720*/  FMNMX.FTZ R41, R41, R18, !PT ;  /* 0x0000001229297209 */ /* 0x002fc40007810000 */
[----:B------:R-:W-:Y:S05]  /*7730*/  LDSM.16.MT88.4 R16, [R134+0x3000] ;  /* 0x003000008610783b */ /* 0x000fea0000004200 */
[----:B------:R-:W-:Y:S01]  /*7740*/  MUFU.EX2 R58, R58 ;  /* 0x0000003a003a7308 */ /* 0x000fe20000000800 */
[----:B------:R-:W1:Y:S07]  /*7750*/  SHFL.BFLY PT, R8, R41, 0x1, 0x1f ;  /* 0x0c201f0029087f89 */ /* 0x000e6e00000e0000 */
[----:B------:R-:W-:Y:S08]  /*7760*/  MUFU.EX2 R56, R56 ;  /* 0x0000003800387308 */ /* 0x000ff00000000800 */
[----:B------:R-:W-:Y:S08]  /*7770*/  MUFU.EX2 R53, R53 ;  /* 0x0000003500357308 */ /* 0x000ff00000000800 */
[----:B------:R-:W-:Y:S01]  /*7780*/  MUFU.EX2 R52, R52 ;  /* 0x0000003400347308 */ /* 0x000fe20000000800 */
[----:B-1----:R-:W-:-:S02]  /*7790*/  FMNMX.FTZ R41, R41, R8, !PT ;  /* 0x0000000829297209 */ /* 0x002fc40007810000 */
[C---:B------:R-:W-:Y:S01]  /*77a0*/  F2FP.BF16.PACK_AB R8, R102.reuse, R104 ;  /* 0x000000686608723e */ /* 0x040fe200000010ff */
[----:B------:R-:W-:Y:S01]  /*77b0*/  FFMA.FTZ R104, R163, R105, R104 ;  /* 0x00000069a3687223 */ /* 0x000fe20000010068 */
[C---:B------:R-:W-:Y:S01]  /*77c0*/  FSETP.NEU.FTZ.AND P0, PT, R41.reuse, -INF , PT ;  /* 0xff8000002900780b */ /* 0x040fe20003f1d000 */
[C---:B------:R-:W-:Y:S02]  /*77d0*/  FMUL.FTZ R47, R41.reuse, c[0x0][0x23c] ;  /* 0x00008f00292f7a20 */ /* 0x040fe40000410000 */
[----:B------:R-:W-:Y:S01]  /*77e0*/  MUFU.EX2 R51, R51 ;  /* 0x0000003300337308 */ /* 0x000fe20000000800 */
[----:B------:R-:W-:Y:S01]  /*77f0*/  FSEL R4, R41, RZ, P0 ;  /* 0x000000ff29047208 */ /* 0x000fe20000000000 */
[----:B------:R-:W-:Y:S01]  /*7800*/  FADD.FTZ R104, R102, R104 ;  /* 0x0000006866687221 */ /* 0x000fe20000010000 */
[----:B------:R-:W-:Y:S01]  /*7810*/  FSEL R47, R47, RZ, P0 ;  /* 0x000000ff2f2f7208 */ /* 0x000fe20000000000 */
[----:B------:R-:W-:Y:S02]  /*7820*/  FFMA.FTZ R163, R65, c[0x0][0x23c], -R59 ;  /* 0x00008f0041a37a23 */ /* 0x000fe4000001083b */
[----:B------:R-:W-:-:S02]  /*7830*/  FADD.FTZ R4, R0, -R4 ;  /* 0x8000000400047221 */ /* 0x000fc40000010000 */
[----:B------:R-:W-:Y:S01]  /*7840*/  FFMA.FTZ R93, R103, c[0x0][0x23c], -R47 ;  /* 0x00008f00675d7a23 */ /* 0x000fe2000001082f */
[----:B------:R-:W-:Y:S01]  /*7850*/  MUFU.EX2 R49, R49 ;  /* 0x0000003100317308 */ /* 0x000fe20000000800 */
[----:B------:R-:W-:Y:S02]  /*7860*/  FMUL.FTZ R4, R4, c[0x0][0x23c] ;  /* 0x00008f0004047a20 */ /* 0x000fe40000410000 */
[----:B------:R-:W-:Y:S02]  /*7870*/  FFMA.FTZ R0, R5, c[0x0][0x23c], -R59 ;  /* 0x00008f0005007a23 */ /* 0x000fe4000001083b */
[--C-:B------:R-:W-:Y:S02]  /*7880*/  FFMA.FTZ R100, R15, c[0x0][0x23c], -R47.reuse ;  /* 0x00008f000f647a23 */ /* 0x100fe4000001082f */
[--C-:B------:R-:W-:Y:S01]  /*7890*/  FFMA.FTZ R90, R121, c[0x0][0x23c], -R47.reuse ;  /* 0x00008f00795a7a23 */ /* 0x100fe2000001082f */
[----:B------:R1:W3:Y:S01]  /*78a0*/  MUFU.EX2 R103, R4 ;  /* 0x0000000400677308 */ /* 0x0002e20000000800 */
[----:B------:R-:W-:-:S02]  /*78b0*/  FFMA.FTZ R92, R22, c[0x0][0x23c], -R47 ;  /* 0x00008f00165c7a23 */ /* 0x000fc4000001082f */
[----:B------:R-:W-:Y:S01]  /*78c0*/  LDSM.16.MT88.4 R20, [R134+0x3400] ;  /* 0x003400008614783b */ /* 0x000fe20000004200 */
[--C-:B------:R-:W-:Y:S02]  /*78d0*/  FFMA.FTZ R30, R30, c[0x0][0x23c], -R47.reuse ;  /* 0x00008f001e1e7a23 */ /* 0x100fe4000001082f */
[--C-:B------:R-:W-:Y:S01]  /*78e0*/  FFMA.FTZ R2, R34, c[0x0][0x23c], -R47.reuse ;  /* 0x00008f0022027a23 */ /* 0x100fe2000001082f */
[----:B--2---:R-:W-:Y:S01]  /*78f0*/  F2FP.BF16.PACK_AB R34, R63, R84 ;  /* 0x000000543f22723e */ /* 0x004fe200000010ff */
[----:B------:R-:W-:Y:S01]  /*7900*/  MUFU.EX2 R100, R100 ;  /* 0x0000006400647308 */ /* 0x000fe20000000800 */
[--C-:B------:R-:W-:Y:S02]  /*7910*/  FFMA.FTZ R80, R35, c[0x0][0x23c], -R47.reuse ;  /* 0x00008f0023507a23 */ /* 0x100fe4000001082f */
[--C-:B------:R-:W-:Y:S02]  /*7920*/  FFMA.FTZ R72, R33, c[0x0][0x23c], -R47.reuse ;  /* 0x00008f0021487a23 */ /* 0x100fe4000001082f */
[----:B------:R-:W-:-:S02]  /*7930*/  FFMA.FTZ R32, R32, c[0x0][0x23c], -R47 ;  /* 0x00008f0020207a23 */ /* 0x000fc4000001082f */
[----:B------:R-:W-:Y:S01]  /*7940*/  FFMA.FTZ R73, R118, c[0x0][0x23c], -R47 ;  /* 0x00008f0076497a23 */ /* 0x000fe2000001082f */
[----:B-1----:R-:W1:Y:S01]  /*7950*/  LDSM.16.MT88.4 R4, [R133+0x3000] ;  /* 0x003000008504783b */ /* 0x002e620000004200 */
[----:B------:R-:W2:Y:S01]  /*7960*/  MUFU.EX2 R93, R93 ;  /* 0x0000005d005d7308 */ /* 0x000ea20000000800 */
[-C--:B---3--:R-:W-:Y:S02]  /*7970*/  FMUL.FTZ R14, R82, R103.reuse ;  /* 0x00000067520e7220 */ /* 0x088fe40000410000 */
[-C--:B------:R-:W-:Y:S02]  /*7980*/  FMUL.FTZ R15, R83, R103.reuse ;  /* 0x00000067530f7220 */ /* 0x080fe40000410000 */
[-C--:B------:R-:W-:Y:S02]  /*7990*/  FMUL.FTZ R78, R78, R103.reuse ;  /* 0x000000674e4e7220 */ /* 0x080fe40000410000 */
[-C--:B------:R-:W-:Y:S01]  /*79a0*/  FMUL.FTZ R79, R79, R103.reuse ;  /* 0x000000674f4f7220 */ /* 0x080fe20000410000 */
[----:B------:R-:W-:Y:S01]  /*79b0*/  MUFU.EX2 R90, R90 ;  /* 0x0000005a005a7308 */ /* 0x000fe20000000800 */
[----:B------:R-:W-:-:S02]  /*79c0*/  FMUL.FTZ R31, R75, R103 ;  /* 0x000000674b1f7220 */ /* 0x000fc40000410000 */
[-C--:B------:R-:W-:Y:S02]  /*79d0*/  FMUL.FTZ R70, R70, R103.reuse ;  /* 0x0000006746467220 */ /* 0x080fe40000410000 */
[----:B------:R-:W-:Y:S02]  /*79e0*/  FMUL.FTZ R71, R71, R103 ;  /* 0x0000006747477220 */ /* 0x000fe40000410000 */
        /* <DEDUP_REMOVED lines=8> */
[----:B------:R-:W-:Y:S02]  /*7a70*/  FFMA.FTZ R110, R115, c[0x0][0x23c], -R47 ;  /* 0x00008f00736e7a23 */ /* 0x000fe4000001082f */
[----:B------:R-:W-:Y:S02]  /*7a80*/  FFMA.FTZ R100, R162, R103, R100 ;  /* 0x00000067a2647223 */ /* 0x000fe40000010064 */
[----:B------:R-:W-:Y:S01]  /*7a90*/  FADD.FTZ R101, R101, R104 ;  /* 0x0000006865657221 */ /* 0x000fe20000010000 */
[----:B---3--:R-:W-:Y:S01]  /*7aa0*/  F2FP.BF16.PACK_AB R11, R92, R90 ;  /* 0x0000005a5c0b723e */ /* 0x008fe200000010ff */
[----:B------:R-:W2:Y:S01]  /*7ab0*/  MUFU.EX2 R80, R80 ;  /* 0x0000005000507308 */ /* 0x000ea20000000800 */
[----:B------:R-:W-:-:S02]  /*7ac0*/  FADD.FTZ R93, R93, R100 ;  /* 0x000000645d5d7221 */ /* 0x000fc40000010000 */
[----:B------:R-:W-:Y:S02]  /*7ad0*/  FFMA.FTZ R57, R96, c[0x0][0x23c], -R59 ;  /* 0x00008f0060397a23 */ /* 0x000fe4000001083b */
        /* <DEDUP_REMOVED lines=8> */
[----:B------:R-:W-:Y:S01]  /*7b60*/  FADD.FTZ R101, R91, R101 ;  /* 0x000000655b657221 */ /* 0x000fe20000010000 */
[----:B------:R-:W3:Y:S01]  /*7b70*/  MUFU.EX2 R76, R30 ;  /* 0x0000001e004c7308 */ /* 0x000ee20000000800 */
[----:B--2---:R-:W-:Y:S01]  /*7b80*/  F2FP.BF16.PACK_AB R33, R80, R2 ;  /* 0x000000025021723e */ /* 0x004fe200000010ff */
[----:B------:R-:W-:-:S02]  /*7b90*/  FADD.FTZ R92, R92, R93 ;  /* 0x0000005d5c5c7221 */ /* 0x000fc40000010000 */
[----:B------:R-:W-:Y:S02]  /*7ba0*/  FADD.FTZ R101, R88, R101 ;  /* 0x0000006558657221 */ /* 0x000fe40000010000 */
[----:B------:R-:W-:Y:S02]  /*7bb0*/  FADD.FTZ R92, R2, R92 ;  /* 0x0000005c025c7221 */ /* 0x000fe40000010000 */
[----:B------:R-:W-:Y:S01]  /*7bc0*/  MUFU.EX2 R73, R73 ;  /* 0x0000004900497308 */ /* 0x000fe20000000800 */
[----:B------:R-:W-:Y:S02]  /*7bd0*/  FFMA.FTZ R36, R36, c[0x0][0x23c], -R47 ;  /* 0x00008f0024247a23 */ /* 0x000fe4000001082f */
[----:B------:R-:W-:Y:S02]  /*7be0*/  FADD.FTZ R92, R80, R92 ;  /* 0x0000005c505c7221 */ /* 0x000fe40000010000 */
[----:B------:R-:W-:Y:S02]  /*7bf0*/  FFMA.FTZ R107, R119, c[0x0][0x23c], -R59 ;  /* 0x00008f00776b7a23 */ /* 0x000fe4000001083b */
[--C-:B------:R-:W-:Y:S01]  /*7c00*/  FFMA.FTZ R44, R44, c[0x0][0x23c], -R47.reuse ;  /* 0x00008f002c2c7a23 */ /* 0x100fe2000001082f */
[----:B---3--:R-:W-:Y:S01]  /*7c10*/  F2FP.BF16.PACK_AB R35, R72, R76 ;  /* 0x0000004c4823723e */ /* 0x008fe200000010ff */
[----:B------:R-:W-:Y:S01]  /*7c20*/  FMUL.FTZ R30, R74, R103 ;  /* 0x000000674a1e7220 */ /* 0x000fe20000410000 */
[----:B------:R-:W-:Y:S01]  /*7c30*/  MUFU.EX2 R75, R75 ;  /* 0x0000004b004b7308 */ /* 0x000fe20000000800 */
[----:B------:R-:W-:-:S02]  /*7c40*/  FFMA.FTZ R74, R113, c[0x0][0x23c], -R47 ;  /* 0x00008f00714a7a23 */ /* 0x000fc4000001082f */
[----:B------:R-:W-:Y:S02]  /*7c50*/  FADD.FTZ R76, R76, R92 ;  /* 0x0000005c4c4c7221 */ /* 0x000fe40000010000 */
[----:B------:R-:W-:Y:S01]  /*7c60*/  FFMA.FTZ R62, R62, c[0x0][0x23c], -R47 ;  /* 0x00008f003e3e7a23 */ /* 0x000fe2000001082f */
[C---:B-1----:R-:W-:Y:S01]  /*7c70*/  HMMA.16816.F32.BF16 R28, R8.reuse, R4, R28 ;  /* 0x00000004081c723c */ /* 0x042fe2000004181c */
[----:B------:R-:W-:Y:S01]  /*7c80*/  FADD.FTZ R76, R72, R76 ;  /* 0x0000004c484c7221 */ /* 0x000fe20000010000 */
[----:B------:R-:W-:Y:S01]  /*7c90*/  MUFU.EX2 R74, R74 ;  /* 0x0000004a004a7308 */ /* 0x000fe20000000800 */
[----:B------:R-:W-:Y:S02]  /*7ca0*/  FFMA.FTZ R94, R97, c[0x0][0x23c], -R59 ;  /* 0x00008f00615e7a23 */ /* 0x000fe4000001083b */
[--C-:B------:R-:W-:Y:S02]  /*7cb0*/  FFMA.FTZ R3, R3, c[0x0][0x23c], -R47.reuse ;  /* 0x00008f0003037a23 */ /* 0x100fe4000001082f */
[--C-:B------:R-:W-:Y:S01]  /*7cc0*/  FFMA.FTZ R162, R67, c[0x0][0x23c], -R47.reuse ;  /* 0x00008f0043a27a23 */ /* 0x100fe2000001082f */
[----:B------:R-:W-:Y:S01]  /*7cd0*/  HMMA.16816.F32.BF16 R8, R8, R6, R68 ;  /* 0x000000060808723c */ /* 0x000fe20000041844 */
[----:B------:R-:W1:Y:S01]  /*7ce0*/  LDSM.16.MT88.4 R4, [R134+0x3800] ;  /* 0x003800008604783b */ /* 0x000e620000004200 */
[----:B------:R2:W-:Y:S05]  /*7cf0*/  MUFU.EX2 R70, R32 ;  /* 0x0000002000467308 */ /* 0x0005ea0000000800 */
[----:B------:R-:W-:-:S02]  /*7d00*/  FFMA.FTZ R68, R120, c[0x0][0x23c], -R47 ;  /* 0x00008f0078447a23 */ /* 0x000fc4000001082f */
[--C-:B------:R-:W-:Y:S01]  /*7d10*/  FFMA.FTZ R69, R114, c[0x0][0x23c], -R47.reuse ;  /* 0x00008f0072457a23 */ /* 0x100fe2000001082f */
[----:B------:R-:W-:Y:S01]  /*7d20*/  MUFU.EX2 R81, R81 ;  /* 0x0000005100517308 */ /* 0x000fe20000000800 */
[----:B------:R-:W-:Y:S02]  /*7d30*/  FFMA.FTZ R71, R89, c[0x0][0x23c], -R47 ;  /* 0x00008f0059477a23 */ /* 0x000fe4000001082f */
[----:B------:R-:W-:Y:S01]  /*7d40*/  FFMA.FTZ R89, R117, c[0x0][0x23c], -R59 ;  /* 0x00008f0075597a23 */ /* 0x000fe2000001083b */
[----:B--2---:R-:W-:-:S04]  /*7d50*/  F2FP.BF16.PACK_AB R32, R85, R88 ;  /* 0x000000585520723e */ /* 0x004fc800000010ff */
[----:B------:R-:W2:Y:S01]  /*7d60*/  MUFU.EX2 R68, R68 ;  /* 0x0000004400447308 */ /* 0x000ea20000000800 */
[----:B------:R-:W-:-:S04]  /*7d70*/  FADD.FTZ R85, R85, R101 ;  /* 0x0000006555557221 */ /* 0x000fc80000010000 */
[----:B------:R-:W-:Y:S01]  /*7d80*/  FADD.FTZ R85, R84, R85 ;  /* 0x0000005554557221 */ /* 0x000fe20000010000 */
[----:B------:R-:W-:Y:S02]  /*7d90*/  HMMA.16816.F32.BF16 R12, R32, R20, R12 ;  /* 0x00000014200c723c */ /* 0x000fe4000004180c */
[----:B------:R-:W-:Y:S01]  /*7da0*/  MUFU.EX2 R69, R69 ;  /* 0x0000004500457308 */ /* 0x000fe20000000800 */
[----:B------:R-:W-:-:S04]  /*7db0*/  FADD.FTZ R63, R63, R85 ;  /* 0x000000553f3f7221 */ /* 0x000fc80000010000 */
[----:B------:R-:W-:Y:S01]  /*7dc0*/  FADD.FTZ R63, R61, R63 ;  /* 0x0000003f3d3f7221 */ /* 0x000fe20000010000 */
[C---:B------:R-:W-:Y:S01]  /*7dd0*/  HMMA.16816.F32.BF16 R16, R32.reuse, R22, R16 ;  /* 0x000000162010723c */ /* 0x040fe20000041810 */
[----:B------:R-:W3:Y:S01]  /*7de0*/  LDSM.16.MT88.4 R20, [R133+0x3800] ;  /* 0x003800008514783b */ /* 0x000ee20000004200 */
[----:B------:R-:W4:Y:S06]  /*7df0*/  MUFU.EX2 R71, R71 ;  /* 0x0000004700477308 */ /* 0x000f2c0000000800 */
[C---:B------:R-:W-:Y:S02]  /*7e00*/  HMMA.16816.F32.BF16 R28, R32.reuse, R24, R28 ;  /* 0x00000018201c723c */ /* 0x040fe4000004181c */
[----:B------:R-:W-:Y:S06]  /*7e10*/  MUFU.EX2 R46, R46 ;  /* 0x0000002e002e7308 */ /* 0x000fec0000000800 */
[----:B------:R-:W-:Y:S01]  /*7e20*/  HMMA.16816.F32.BF16 R24, R32, R26, R8 ;  /* 0x0000001a2018723c */ /* 0x000fe20000041808 */
[----:B------:R-:W5:Y:S01]  /*7e30*/  LDSM.16.MT88.4 R8, [R134+0x3c00] ;  /* 0x003c00008608783b */ /* 0x000f620000004200 */
[----:B------:R-:W-:Y:S05]  /*7e40*/  MUFU.EX2 R45, R45 ;  /* 0x0000002d002d7308 */ /* 0x000fea0000000800 */
[C---:B------:R-:W-:Y:S01]  /*7e50*/  F2FP.BF16.PACK_AB R32, R60.reuse, R61 ;  /* 0x0000003d3c20723e */ /* 0x040fe200000010ff */
[----:B------:R-:W-:Y:S01]  /*7e60*/  FADD.FTZ R60, R60, R63 ;  /* 0x0000003f3c3c7221 */ /* 0x000fe20000010000 */
[----:B--2---:R-:W-:Y:S01]  /*7e70*/  F2FP.BF16.PACK_AB R33, R68, R70 ;  /* 0x000000464421723e */ /* 0x004fe200000010ff */
[----:B------:R-:W-:Y:S01]  /*7e80*/  MUFU.EX2 R106, R106 ;  /* 0x0000006a006a7308 */ /* 0x000fe20000000800 */
[----:B------:R-:W-:Y:S01]  /*7e90*/  F2FP.BF16.PACK_AB R34, R56, R58 ;  /* 0x0000003a3822723e */ /* 0x000fe200000010ff */
[----:B------:R-:W-:Y:S01]  /*7ea0*/  FADD.FTZ R70, R70, R76 ;  /* 0x0000004c46467221 */ /* 0x000fe20000010000 */
[----:B----4-:R-:W-:Y:S01]  /*7eb0*/  F2FP.BF16.PACK_AB R35, R71, R69 ;  /* 0x000000454723723e */ /* 0x010fe200000010ff */
[----:B------:R-:W-:Y:S01]  /*7ec0*/  FADD.FTZ R60, R58, R60 ;  /* 0x0000003c3a3c7221 */ /* 0x000fe20000010000 */
[----:B------:R-:W-:Y:S01]  /*7ed0*/  LDSM.16.MT88.4 R76, [R134+0x4c00] ;  /* 0x004c0000864c783b */ /* 0x000fe20000004200 */
[----:B------:R-:W-:-:S02]  /*7ee0*/  FADD.FTZ R70, R68, R70 ;  /* 0x0000004644467221 */ /* 0x000fc40000010000 */
[----:B------:R-:W2:Y:S01]  /*7ef0*/  MUFU.EX2 R82, R82 ;  /* 0x0000005200527308 */ /* 0x000ea20000000800 */
[----:B------:R-:W-:Y:S01]  /*7f00*/  FADD.FTZ R60, R56, R60 ;  /* 0x0000003c383c7221 */ /* 0x000fe20000010000 */
[----:B-1----:R-:W-:Y:S01]  /*7f10*/  HMMA.16816.F32.BF16 R12, R32, R4, R12 ;  /* 0x00000004200c723c */ /* 0x002fe2000004180c */
[----:B------:R-:W-:-:S04]  /*7f20*/  FADD.FTZ R70, R69, R70 ;  /* 0x0000004645467221 */ /* 0x000fc80000010000 */
[----:B------:R-:W-:Y:S01]  /*7f30*/  FADD.FTZ R71, R71, R70 ;  /* 0x0000004647477221 */ /* 0x000fe20000010000 */
[----:B------:R-:W-:Y:S02]  /*7f40*/  MUFU.EX2 R83, R83 ;  /* 0x0000005300537308 */ /* 0x000fe40000000800 */
[----:B------:R-:W-:Y:S01]  /*7f50*/  HMMA.16816.F32.BF16 R16, R32, R6, R16 ;  /* 0x000000062010723c */ /* 0x000fe20000041810 */
[----:B------:R-:W1:Y:S01]  /*7f60*/  LDSM.16.MT88.4 R4, [R133+0x3c00] ;  /* 0x003c00008504783b */ /* 0x000e620000004200 */
[----:B------:R-:W-:-:S04]  /*7f70*/  FADD.FTZ R71, R74, R71 ;  /* 0x000000474a477221 */ /* 0x000fc80000010000 */
[----:B------:R-:W4:Y:S01]  /*7f80*/  MUFU.EX2 R110, R110 ;  /* 0x0000006e006e7308 */ /* 0x000f220000000800 */
[----:B------:R-:W-:Y:S01]  /*7f90*/  FADD.FTZ R71, R73, R71 ;  /* 0x0000004749477221 */ /* 0x000fe20000010000 */
[C---:B---3--:R-:W-:Y:S06]  /*7fa0*/  HMMA.16816.F32.BF16 R28, R32.reuse, R20, R28 ;  /* 0x00000014201c723c */ /* 0x048fec000004181c */
[----:B------:R-:W3:Y:S02]  /*7fb0*/  MUFU.EX2 R43, R43 ;  /* 0x0000002b002b7308 */ /* 0x000ee40000000800 */
[----:B------:R-:W-:Y:S01]  /*7fc0*/  HMMA.16816.F32.BF16 R24, R32, R22, R24 ;  /* 0x000000162018723c */ /* 0x000fe20000041818 */
[----:B------:R-:W2:Y:S05]  /*7fd0*/  LDSM.16.MT88.4 R20, [R134+0x4000] ;  /* 0x004000008614783b */ /* 0x000eaa0000004200 */
        /* <DEDUP_REMOVED lines=12> */
[----:B-----5:R-:W-:Y:S01]  /*80a0*/  HMMA.16816.F32.BF16 R12, R32, R8, R12 ;  /* 0x00000008200c723c */ /* 0x020fe2000004180c */
[----:B------:R-:W-:Y:S01]  /*80b0*/  FADD.FTZ R51, R51, R55 ;  /* 0x0000003733337221 */ /* 0x000fe20000010000 */
[----:B------:R-:W-:Y:S03]  /*80c0*/  MUFU.EX2 R38, R38 ;  /* 0x0000002600267308 */ /* 0x000fe60000000800 */
[----:B------:R-:W-:-:S03]  /*80d0*/  FADD.FTZ R51, R50, R51 ;  /* 0x0000003332337221 */ /* 0x000fc60000010000 */
[C---:B------:R-:W-:Y:S01]  /*80e0*/  HMMA.16816.F32.BF16 R16, R32.reuse, R10, R16 ;  /* 0x0000000a2010723c */ /* 0x040fe20000041810 */
[----:B------:R-:W5:Y:S01]  /*80f0*/  LDSM.16.MT88.4 R8, [R133+0x4000] ;  /* 0x004000008508783b */ /* 0x000f620000004200 */
[----:B------:R-:W2:Y:S06]  /*8100*/  MUFU.EX2 R54, R54 ;  /* 0x0000003600367308 */ /* 0x000eac0000000800 */
[C---:B-1----:R-:W-:Y:S02]  /*8110*/  HMMA.16816.F32.BF16 R28, R32.reuse, R4, R28 ;  /* 0x00000004201c723c */ /* 0x042fe4000004181c */
[----:B------:R-:W1:Y:S06]  /*8120*/  MUFU.EX2 R96, R96 ;  /* 0x0000006000607308 */ /* 0x000e6c0000000800 */
[----:B------:R-:W-:Y:S01]  /*8130*/  HMMA.16816.F32.BF16 R24, R32, R6, R24 ;  /* 0x000000062018723c */ /* 0x000fe20000041818 */
[----:B------:R-:W1:Y:S01]  /*8140*/  LDSM.16.MT88.4 R4, [R134+0x4400] ;  /* 0x004400008604783b */ /* 0x000e620000004200 */
[----:B------:R-:W-:Y:S05]  /*8150*/  MUFU.EX2 R48, R48 ;  /* 0x0000003000307308 */ /* 0x000fea0000000800 */
[C---:B------:R-:W-:Y:S01]  /*8160*/  F2FP.BF16.PACK_AB R32, R49.reuse, R50 ;  /* 0x000000323120723e */ /* 0x040fe200000010ff */
[----:B------:R-:W-:Y:S01]  /*8170*/  FADD.FTZ R49, R49, R51 ;  /* 0x0000003331317221 */ /* 0x000fe20000010000 */
[----:B--2---:R-:W-:Y:S01]  /*8180*/  F2FP.BF16.PACK_AB R33, R82, R106 ;  /* 0x0000006a5221723e */ /* 0x004fe200000010ff */
[----:B------:R-:W2:Y:S01]  /*8190*/  MUFU.EX2 R98, R98 ;  /* 0x0000006200627308 */ /* 0x000ea20000000800 */
[----:B------:R-:W-:Y:S01]  /*81a0*/  F2FP.BF16.PACK_AB R34, R45, R46 ;  /* 0x0000002e2d22723e */ /* 0x000fe200000010ff */
[----:B------:R-:W-:Y:S01]  /*81b0*/  FADD.FTZ R106, R106, R75 ;  /* 0x0000004b6a6a7221 */ /* 0x000fe20000010000 */
[----:B----4-:R-:W-:Y:S01]  /*81c0*/  F2FP.BF16.PACK_AB R35, R110, R83 ;  /* 0x000000536e23723e */ /* 0x010fe200000010ff */
[----:B------:R-:W-:-:S02]  /*81d0*/  FADD.FTZ R49, R46, R49 ;  /* 0x000000312e317221 */ /* 0x000fc40000010000 */
[----:B------:R-:W-:Y:S02]  /*81e0*/  FADD.FTZ R106, R82, R106 ;  /* 0x0000006a526a7221 */ /* 0x000fe40000010000 */
[----:B------:R4:W-:Y:S01]  /*81f0*/  MUFU.EX2 R2, R36 ;  /* 0x0000002400027308 */ /* 0x0009e20000000800 */
[----:B------:R-:W-:Y:S01]  /*8200*/  FADD.FTZ R45, R45, R49 ;  /* 0x000000312d2d7221 */ /* 0x000fe20000010000 */
[C---:B------:R-:W-:Y:S01]  /*8210*/  HMMA.16816.F32.BF16 R12, R32.reuse, R20, R12 ;  /* 0x00000014200c723c */ /* 0x040fe2000004180c */
[----:B------:R-:W-:Y:S02]  /*8220*/  FADD.FTZ R83, R83, R106 ;  /* 0x0000006a53537221 */ /* 0x000fe40000010000 */
[----:B---3--:R-:W-:Y:S02]  /*8230*/  FADD.FTZ R45, R43, R45 ;  /* 0x0000002d2b2d7221 */ /* 0x008fe40000010000 */
[----:B------:R-:W-:Y:S01]  /*8240*/  FADD.FTZ R83, R110, R83 ;  /* 0x000000536e537221 */ /* 0x000fe20000010000 */
[----:B------:R-:W3:Y:S02]  /*8250*/  MUFU.EX2 R37, R37 ;  /* 0x0000002500257308 */ /* 0x000ee40000000800 */
[----:B------:R-:W-:Y:S01]  /*8260*/  HMMA.16816.F32.BF16 R16, R32, R22, R16 ;  /* 0x000000162010723c */ /* 0x000fe20000041810 */
[----:B------:R-:W3:Y:S01]  /*8270*/  LDSM.16.MT88.4 R20, [R133+0x4400] ;  /* 0x004400008514783b */ /* 0x000ee20000004200 */
[----:B------:R-:W-:-:S02]  /*8280*/  FADD.FTZ R83, R54, R83 ;  /* 0x0000005336537221 */ /* 0x000fc40000010000 */
[----:B----4-:R-:W-:Y:S02]  /*8290*/  FFMA.FTZ R36, R95, c[0x0][0x23c], -R47 ;  /* 0x00008f005f247a23 */ /* 0x010fe4000001082f */
[----:B------:R-:W-:Y:S02]  /*82a0*/  MUFU.EX2 R0, R0 ;  /* 0x0000000000007308 */ /* 0x000fe40000000800 */
[C---:B-----5:R-:W-:Y:S07]  /*82b0*/  HMMA.16816.F32.BF16 R28, R32.reuse, R8, R28 ;  /* 0x00000008201c723c */ /* 0x060fee000004181c */
[----:B------:R-:W-:Y:S01]  /*82c0*/  F2FP.BF16.PACK_AB R8, R40, R43 ;  /* 0x0000002b2808723e */ /* 0x000fe200000010ff */
[----:B------:R-:W-:Y:S01]  /*82d0*/  HMMA.16816.F32.BF16 R24, R32, R10, R24 ;  /* 0x0000000a2018723c */ /* 0x000fe20000041818 */
[----:B-1----:R-:W-:Y:S01]  /*82e0*/  F2FP.BF16.PACK_AB R9, R96, R54 ;  /* 0x000000366009723e */ /* 0x002fe200000010ff */
[----:B------:R-:W1:Y:S01]  /*82f0*/  LDSM.16.MT88.4 R32, [R134+0x4800] ;  /* 0x004800008620783b */ /* 0x000e620000004200 */
[----:B------:R-:W-:Y:S01]  /*8300*/  MUFU.EX2 R89, R89 ;  /* 0x0000005900597308 */ /* 0x000fe20000000800 */
[----:B------:R-:W-:-:S02]  /*8310*/  FADD.FTZ R40, R40, R45 ;  /* 0x0000002d28287221 */ /* 0x000fc40000010000 */
[----:B------:R-:W-:Y:S01]  /*8320*/  FADD.FTZ R96, R96, R83 ;  /* 0x0000005360607221 */ /* 0x000fe20000010000 */
[----:B------:R-:W-:Y:S01]  /*8330*/  F2FP.BF16.PACK_AB R10, R38, R39 ;  /* 0x00000027260a723e */ /* 0x000fe200000010ff */
[----:B------:R-:W-:Y:S01]  /*8340*/  FADD.FTZ R40, R39, R40 ;  /* 0x0000002827287221 */ /* 0x000fe20000010000 */
[----:B--2---:R-:W-:Y:S01]  /*8350*/  F2FP.BF16.PACK_AB R11, R98, R48 ;  /* 0x00000030620b723e */ /* 0x004fe200000010ff */
[----:B------:R-:W-:Y:S01]  /*8360*/  FADD.FTZ R96, R48, R96 ;  /* 0x0000006030607221 */ /* 0x000fe20000010000 */
[----:B------:R-:W-:Y:S01]  /*8370*/  MUFU.EX2 R107, R107 ;  /* 0x0000006b006b7308 */ /* 0x000fe20000000800 */
[----:B------:R-:W-:Y:S02]  /*8380*/  FADD.FTZ R38, R38, R40 ;  /* 0x0000002826267221 */ /* 0x000fe40000010000 */
[----:B------:R-:W-:Y:S02]  /*8390*/  FADD.FTZ R98, R98, R96 ;  /* 0x0000006062627221 */ /* 0x000fe40000010000 */
[----:B------:R-:W-:Y:S01]  /*83a0*/  HMMA.16816.F32.BF16 R12, R8, R4, R12 ;  /* 0x00000004080c723c */ /* 0x000fe2000004180c */
[----:B---3--:R-:W-:-:S02]  /*83b0*/  FADD.FTZ R38, R37, R38 ;  /* 0x0000002625267221 */ /* 0x008fc40000010000 */
[----:B------:R-:W2:Y:S05]  /*83c0*/  MUFU.EX2 R44, R44 ;  /* 0x0000002c002c7308 */ /* 0x000eaa0000000800 */
[C---:B------:R-:W-:Y:S01]  /*83d0*/  HMMA.16816.F32.BF16 R16, R8.reuse, R6, R16 ;  /* 0x000000060810723c */ /* 0x040fe20000041810 */
[----:B------:R-:W3:Y:S02]  /*83e0*/  LDSM.16.MT88.4 R4, [R133+0x4800] ;  /* 0x004800008504783b */ /* 0x000ee40000004200 */
[----:B------:R-:W4:Y:S05]  /*83f0*/  MUFU.EX2 R62, R62 ;  /* 0x0000003e003e7308 */ /* 0x000f2a0000000800 */
[----:B------:R-:W-:Y:S03]  /*8400*/  HMMA.16816.F32.BF16 R28, R8, R20, R28 ;  /* 0x00000014081c723c */ /* 0x000fe6000004181c */
[----:B------:R-:W5:Y:S01]  /*8410*/  MUFU.EX2 R36, R36 ;  /* 0x0000002400247308 */ /* 0x000f620000000800 */
[----:B--2---:R-:W-:-:S03]  /*8420*/  FADD.FTZ R98, R44, R98 ;  /* 0x000000622c627221 */ /* 0x004fc60000010000 */
[----:B------:R-:W-:Y:S01]  /*8430*/  FFMA.FTZ R20, R64, c[0x0][0x23c], -R59 ;  /* 0x00008f0040147a23 */ /* 0x000fe2000001083b */
[----:B------:R-:W-:Y:S01]  /*8440*/  HMMA.16816.F32.BF16 R24, R8, R22, R24 ;  /* 0x000000160818723c */ /* 0x000fe20000041818 */
[--C-:B------:R-:W-:Y:S02]  /*8450*/  FFMA.FTZ R21, R99, c[0x0][0x23c], -R47.reuse ;  /* 0x00008f0063157a23 */ /* 0x100fe4000001082f */
[----:B------:R-:W2:Y:S04]  /*8460*/  MUFU.EX2 R57, R57 ;  /* 0x0000003900397308 */ /* 0x000ea80000000800 */
[----:B------:R-:W-:Y:S01]  /*8470*/  F2FP.BF16.PACK_AB R8, R0, R37 ;  /* 0x000000250008723e */ /* 0x000fe200000010ff */
[----:B------:R-:W-:Y:S01]  /*8480*/  FFMA.FTZ R22, R66, c[0x0][0x23c], -R47 ;  /* 0x00008f0042167a23 */ /* 0x000fe2000001082f */
[----:B----4-:R-:W-:Y:S01]  /*8490*/  F2FP.BF16.PACK_AB R9, R62, R44 ;  /* 0x0000002c3e09723e */ /* 0x010fe200000010ff */
[----:B------:R-:W-:Y:S01]  /*84a0*/  FADD.FTZ R0, R0, R38 ;  /* 0x0000002600007221 */ /* 0x000fe20000010000 */
[----:B------:R-:W-:Y:S01]  /*84b0*/  F2FP.BF16.PACK_AB R10, R107, R89 ;  /* 0x000000596b0a723e */ /* 0x000fe200000010ff */
[----:B------:R-:W4:Y:S01]  /*84c0*/  MUFU.EX2 R94, R94 ;  /* 0x0000005e005e7308 */ /* 0x000f220000000800 */
[----:B-----5:R-:W-:Y:S01]  /*84d0*/  F2FP.BF16.PACK_AB R11, R36, R2 ;  /* 0x00000002240b723e */ /* 0x020fe200000010ff */
[----:B------:R-:W-:-:S02]  /*84e0*/  FADD.FTZ R62, R62, R98 ;  /* 0x000000623e3e7221 */ /* 0x000fc40000010000 */
[----:B------:R-:W-:Y:S02]  /*84f0*/  FADD.FTZ R0, R89, R0 ;  /* 0x0000000059007221 */ /* 0x000fe40000010000 */
[----:B------:R-:W-:Y:S01]  /*8500*/  FADD.FTZ R62, R2, R62 ;  /* 0x0000003e023e7221 */ /* 0x000fe20000010000 */
[----:B------:R-:W-:Y:S01]  /*8510*/  MOV R2, R42 ;  /* 0x0000002a00027202 */ /* 0x000fe20000000f00 */
[----:B-1----:R-:W-:Y:S01]  /*8520*/  HMMA.16816.F32.BF16 R12, R8, R32, R12 ;  /* 0x00000020080c723c */ /* 0x002fe2000004180c */
[----:B------:R-:W1:Y:S01]  /*8530*/  MUFU.EX2 R20, R20 ;  /* 0x0000001400147308 */ /* 0x000e620000000800 */
[----:B------:R-:W-:Y:S01]  /*8540*/  FADD.FTZ R107, R107, R0 ;  /* 0x000000006b6b7221 */ /* 0x000fe20000010000 */
[----:B------:R-:W-:Y:S01]  /*8550*/  MOV R0, R41 ;  /* 0x0000002900007202 */ /* 0x000fe20000000f00 */
[----:B------:R-:W-:Y:S02]  /*8560*/  FADD.FTZ R36, R36, R62 ;  /* 0x0000003e24247221 */ /* 0x000fe40000010000 */
[----:B--2---:R-:W-:-:S02]  /*8570*/  FADD.FTZ R107, R57, R107 ;  /* 0x0000006b396b7221 */ /* 0x004fc40000010000 */
[----:B---3--:R-:W-:Y:S01]  /*8580*/  HMMA.16816.F32.BF16 R28, R8, R4, R28 ;  /* 0x00000004081c723c */ /* 0x008fe2000004181c */
[----:B------:R-:W2:Y:S01]  /*8590*/  MUFU.EX2 R163, R163 ;  /* 0x000000a300a37308 */ /* 0x000ea20000000800 */
[----:B----4-:R-:W-:-:S05]  /*85a0*/  FADD.FTZ R107, R94, R107 ;  /* 0x0000006b5e6b7221 */ /* 0x010fca0000010000 */
[----:B------:R-:W-:Y:S01]  /*85b0*/  F2FP.BF16.PACK_AB R4, R94, R57 ;  /* 0x000000395e04723e */ /* 0x000fe200000010ff */
[----:B------:R-:W-:Y:S01]  /*85c0*/  HMMA.16816.F32.BF16 R16, R8, R34, R16 ;  /* 0x000000220810723c */ /* 0x000fe20000041810 */
[----:B------:R-:W3:Y:S01]  /*85d0*/  MUFU.EX2 R3, R3 ;  /* 0x0000000300037308 */ /* 0x000ee20000000800 */
[----:B-1----:R-:W-:-:S06]  /*85e0*/  FADD.FTZ R107, R20, R107 ;  /* 0x0000006b146b7221 */ /* 0x002fcc0000010000 */
[----:B------:R-:W-:Y:S01]  /*85f0*/  HMMA.16816.F32.BF16 R24, R8, R6, R24 ;  /* 0x000000060818723c */ /* 0x000fe20000041818 */
[----:B------:R-:W1:Y:S06]  /*8600*/  MUFU.EX2 R21, R21 ;  /* 0x0000001500157308 */ /* 0x000e6c0000000800 */
[C---:B--2---:R-:W-:Y:S01]  /*8610*/  F2FP.BF16.PACK_AB R6, R163.reuse, R20 ;  /* 0x00000014a306723e */ /* 0x044fe200000010ff */
[----:B------:R-:W-:Y:S01]  /*8620*/  FADD.FTZ R163, R163, R107 ;  /* 0x0000006ba3a37221 */ /* 0x000fe20000010000 */
[----:B------:R-:W2:Y:S01]  /*8630*/  MUFU.EX2 R22, R22 ;  /* 0x0000001600167308 */ /* 0x000ea20000000800 */
[----:B---3--:R-:W-:-:S07]  /*8640*/  FADD.FTZ R36, R3, R36 ;  /* 0x0000002403247221 */ /* 0x008fce0000010000 */
[----:B------:R-:W3:Y:S01]  /*8650*/  MUFU.EX2 R162, R162 ;  /* 0x000000a200a27308 */ /* 0x000ee20000000800 */
[C---:B-1----:R-:W-:Y:S01]  /*8660*/  F2FP.BF16.PACK_AB R5, R21.reuse, R3 ;  /* 0x000000031505723e */ /* 0x042fe200000010ff */
[----:B------:R-:W-:-:S04]  /*8670*/  FADD.FTZ R36, R21, R36 ;  /* 0x0000002415247221 */ /* 0x000fc80000010000 */
[----:B--2---:R-:W-:Y:S01]  /*8680*/  FADD.FTZ R36, R22, R36 ;  /* 0x0000002416247221 */ /* 0x004fe20000010000 */
[----:B---3--:R-:W-:-:S03]  /*8690*/  F2FP.BF16.PACK_AB R7, R162, R22 ;  /* 0x00000016a207723e */ /* 0x008fc600000010ff */
[----:B------:R-:W-:-:S04]  /*86a0*/  FADD.FTZ R162, R162, R36 ;  /* 0x00000024a2a27221 */ /* 0x000fc80000010000 */
[C---:B------:R-:W-:Y:S08]  /*86b0*/  HMMA.16816.F32.BF16 R80, R4.reuse, R76, R12 ;  /* 0x0000004c0450723c */ /* 0x040ff0000004180c */
[C---:B------:R-:W-:Y:S08]  /*86c0*/  HMMA.16816.F32.BF16 R72, R4.reuse, R68, R28 ;  /* 0x000000440448723c */ /* 0x040ff0000004181c */
[C---:B------:R-:W-:Y:S08]  /*86d0*/  HMMA.16816.F32.BF16 R76, R4.reuse, R78, R16 ;  /* 0x0000004e044c723c */ /* 0x040ff00000041810 */
[----:B------:R-:W-:Y:S11]  /*86e0*/  HMMA.16816.F32.BF16 R68, R4, R70, R24 ;  /* 0x000000460444723c */ /* 0x000ff60000041818 */
[----:B------:R-:W-:Y:S08]  /*86f0*/  @!UPT UIADD3 URZ, URZ, URZ, URZ ;  /* 0x0000003f3f3ff290 */ /* 0x000ff0000fffe03f */
.L_x_3853:
[----:B------:R-:W-:Y:S05]  /*8700*/  @!P1 BRA `(.L_x_3861) ;  /* 0x000028c000009947 */ /* 0x000fea0003800000 */
[----:B------:R-:W-:Y:S01]  /*8710*/  IMAD.MOV.U32 R159, RZ, RZ, c[0x0][0x1a0] ;  /* 0x00006800ff9f7624 */ /* 0x000fe200078e00ff */
[----:B------:R-:W-:-:S02]  /*8720*/  MOV R3, R0 ;  /* 0x0000000000037202 */ /* 0x000fc40000000f00 */
[----:B------:R-:W-:Y:S01]  /*8730*/  MOV R84, R2 ;  /* 0x0000000200547202 */ /* 0x000fe20000000f00 */
[----:B------:R-:W-:-:S05]  /*8740*/  IMAD.U32 R158, R159, -0x80, RZ ;  /* 0xffffff809f9e7824 */ /* 0x000fca00078e00ff */
[----:B------:R-:W-:Y:S02]  /*8750*/  SHF.R.S32.HI R157, RZ, 0x1f, R158 ;  /* 0x0000001fff9d7819 */ /* 0x000fe4000001149e */
.L_x_3865:
        /* <DEDUP_REMOVED lines=65> */
.L_x_3862:
[----:B------:R-:W-:Y:S02]  /*8b70*/  ISETP.GE.AND P0, PT, R152, c[0x0][0x220], PT ;  /* 0x0000880098007a0c */ /* 0x000fe40003f06270 */
[CC--:B------:R-:W-:Y:S04]  /*8b80*/  LEA R164, P3, R8.reuse, R109.reuse, 0x1 ;  /* 0x0000006d08a47211 */ /* 0x0c0fe800078608ff */
[--C-:B------:R-:W-:Y:S07]  /*8b90*/  LEA.HI.X R165, R8, R108, R4.reuse, 0x1, P3 ;  /* 0x0000006c08a57211 */ /* 0x100fee00018f0c04 */
        /* <DEDUP_REMOVED lines=11> */
[CC--:B------:R-:W-:Y:S01]  /*8c50*/  @!P0 LEA R10, P1, R6.reuse, R109.reuse, 0x1 ;  /* 0x0000006d060a8211 */ /* 0x0c0fe200078208ff */
        /* <DEDUP_REMOVED lines=63> */
[----:B------:R-:W-:Y:S08]  /*9050*/  HMMA.16816.F32.BF16 R64, R64, R90, RZ ;  /* 0x0000005a4040723c */ /* 0x000ff000000418ff */
[C---:B------:R-:W-:Y:S08]  /*9060*/  HMMA.16816.F32.BF16 R4, R92.reuse, R96, R4 ;  /* 0x000000605c04723c */ /* 0x040ff00000041804 */
[C---:B------:R-:W-:Y:S08]  /*9070*/  HMMA.16816.F32.BF16 R8, R92.reuse, R98, R8 ;  /* 0x000000625c08723c */ /* 0x040ff00000041808 */
[C---:B------:R-:W-:Y:S08]  /*9080*/  HMMA.16816.F32.BF16 R12, R92.reuse, R100, R12 ;  /* 0x000000645c0c723c */ /* 0x040ff0000004180c */
[C---:B------:R-:W-:Y:S08]  /*9090*/  HMMA.16816.F32.BF16 R16, R92.reuse, R102, R16 ;  /* 0x000000665c10723c */ /* 0x040ff00000041810 */
[C---:B------:R-:W-:Y:S08]  /*90a0*/  HMMA.16816.F32.BF16 R20, R92.reuse, R104, R20 ;  /* 0x000000685c14723c */ /* 0x040ff00000041814 */
[C---:B------:R-:W-:Y:S08]  /*90b0*/  HMMA.16816.F32.BF16 R24, R92.reuse, R106, R24 ;  /* 0x0000006a5c18723c */ /* 0x040ff00000041818 */
[C---:B----4-:R-:W-:Y:S07]  /*90c0*/  HMMA.16816.F32.BF16 R28, R92.reuse, R108, R28 ;  /* 0x0000006c5c1c723c */ /* 0x050fee000004181c */
        /* <DEDUP_REMOVED lines=73> */
[----:B------:R-:W-:Y:S02]  /*9560*/  IMAD R2, R85, c[0x0][0x184], R2 ;  /* 0x0000610055027a24 */ /* 0x000fe400078e0202 */
[----:B------:R-:W-:Y:S02]  /*9570*/  IMAD.MOV.U32 R85, RZ, RZ, R92 ;  /* 0x000000ffff557224 */ /* 0x000fe400078e005c */
[----:B------:R-:W-:Y:S02]  /*9580*/  IMAD.IADD R2, R93, 0x1, R2 ;  /* 0x000000015d027824 */ /* 0x000fe400078e0202 */
.L_x_3864:
[----:B------:R1:W-:Y:S01]  /*9590*/  @P0 STS [R148+0x1000], RZ ;  /* 0x001000ff94000388 */ /* 0x0003e20000000800 */
[----:B------:R-:W-:Y:S01]  /*95a0*/  LEA R98, P4, R85, R161, 0x1 ;  /* 0x000000a155627211 */ /* 0x000fe200078808ff */
[----:B------:R-:W-:Y:S01]  /*95b0*/  @!P0 IMAD.MOV.U32 R88, RZ, RZ, c[0x0][0x19c] ;  /* 0x00006700ff588624 */ /* 0x000fe200078e00ff */
[-C--:B------:R-:W-:Y:S01]  /*95c0*/  @!P0 IADD3 R89, P1, R143, R85.reuse, RZ ;  /* 0x000000558f598210 */ /* 0x080fe20007f3e0ff */
[----:B------:R1:W-:Y:S01]  /*95d0*/  @P0 STS [R148+0x1004], RZ ;  /* 0x001004ff94000388 */ /* 0x0003e20000000800 */
[C---:B------:R-:W-:Y:S01]  /*95e0*/  @!P0 LEA R91, P2, R90.reuse, R85, 0x6 ;  /* 0x000000555a5b8211 */ /* 0x040fe200078430ff */
[----:B------:R-:W-:Y:S01]  /*95f0*/  @!P0 IMAD.MOV.U32 R92, RZ, RZ, R85 ;  /* 0x000000ffff5c8224 */ /* 0x000fe200078e0055 */
[--C-:B------:R-:W-:Y:S01]  /*9600*/  LEA.HI.X R99, R85, R160, R2.reuse, 0x1, P4 ;  /* 0x000000a055637211 */ /* 0x100fe200020f0c02 */
[----:B------:R1:W-:Y:S01]  /*9610*/  @P0 STS.64 [R148+0x1008], RZ ;  /* 0x001008ff94000388 */ /* 0x0003e20000000a00 */
[----:B------:R-:W-:Y:S01]  /*9620*/  @!P0 IMAD.MOV.U32 R93, RZ, RZ, R2 ;  /* 0x000000ffff5d8224 */ /* 0x000fe200078e0002 */
[-C--:B------:R-:W-:Y:S01]  /*9630*/  @!P0 LEA R96, P3, R89, R161.reuse, 0x1 ;  /* 0x000000a159608211 */ /* 0x080fe200078608ff */
[----:B------:R-:W-:Y:S01]  /*9640*/  @!P0 IMAD.MOV.U32 R0, RZ, RZ, c[0x0][0x19c] ;  /* 0x00006700ff008624 */ /* 0x000fe200078e00ff */
[----:B------:R-:W-:Y:S01]  /*9650*/  @!PT LDS RZ, [RZ] ;  /* 0x00000000fffff984 */ /* 0x000fe20000000800 */
[----:B------:R-:W-:Y:S01]  /*9660*/  @!PT LDS RZ, [RZ] ;  /* 0x00000000fffff984 */ /* 0x000fe20000000800 */
[----:B------:R-:W-:Y:S01]  /*9670*/  @!PT LDS RZ, [RZ] ;  /* 0x00000000fffff984 */ /* 0x000fe20000000800 */
[----:B------:R1:W-:Y:S01]  /*9680*/  @!P0 LDGSTS.E.BYPASS.LTC128B.128 [R148+0x1000], [R98.64] ;  /* 0x0100000062948fae */ /* 0x0003e2000b901d46 */
[C---:B------:R-:W-:Y:S01]  /*9690*/  @!P0 IMAD.WIDE.U32 R92, R90.reuse, 0x60, R92 ;  /* 0x000000605a5c8825 */ /* 0x040fe200078e005c */
[----:B------:R-:W-:Y:S02]  /*96a0*/  @!P0 LEA.HI.X R90, R90, R2, R88, 0x6, P2 ;  /* 0x000000025a5a8211 */ /* 0x000fe400010f3458 */
        /* <DEDUP_REMOVED lines=26> */
.L_x_3863:
        /* <DEDUP_REMOVED lines=87> */
[----:B------:R-:W-:Y:S02]  /*9dc0*/  FFMA.FTZ R103, R24, c[0x0][0x23c], -R89 ;  /* 0x00008f0018677a23 */ /* 0x000fe40000010859 */
[--C-:B------:R-:W-:Y:S02]  /*9dd0*/  FFMA.FTZ R120, R14, c[0x0][0x23c], -R85.reuse ;  /* 0x00008f000e787a23 */ /* 0x100fe40000010855 */
[----:B------:R-:W-:Y:S02]  /*9de0*/  FFMA.FTZ R114, R15, c[0x0][0x23c], -R85 ;  /* 0x00008f000f727a23 */ /* 0x000fe40000010855 */
[----:B------:R-:W3:Y:S01]  /*9df0*/  LDSM.16.MT88.4 R12, [R134+0x3000] ;  /* 0x00300000860c783b */ /* 0x000ee20000004200 */
[----:B-1----:R-:W-:Y:S02]  /*9e00*/  FFMA.FTZ R99, R25, c[0x0][0x23c], -R89 ;  /* 0x00008f0019637a23 */ /* 0x002fe40000010859 */
[----:B------:R-:W-:Y:S01]  /*9e10*/  MUFU.EX2 R116, R116 ;  /* 0x0000007400747308 */ /* 0x000fe20000000800 */
[--C-:B------:R-:W-:Y:S02]  /*9e20*/  FFMA.FTZ R105, R26, c[0x0][0x23c], -R85.reuse ;  /* 0x00008f001a697a23 */ /* 0x100fe40000010855 */
[----:B------:R-:W-:Y:S02]  /*9e30*/  FFMA.FTZ R102, R27, c[0x0][0x23c], -R85 ;  /* 0x00008f001b667a23 */ /* 0x000fe40000010855 */
[----:B------:R-:W1:Y:S01]  /*9e40*/  LDSM.16.MT88.4 R24, [R133+0x3000] ;  /* 0x003000008518783b */ /* 0x000e620000004200 */
[--C-:B------:R-:W-:Y:S02]  /*9e50*/  FFMA.FTZ R97, R28, c[0x0][0x23c], -R89.reuse ;  /* 0x00008f001c617a23 */ /* 0x100fe40000010859 */
[----:B------:R-:W-:Y:S02]  /*9e60*/  FFMA.FTZ R98, R29, c[0x0][0x23c], -R89 ;  /* 0x00008f001d627a23 */ /* 0x000fe40000010859 */
[----:B------:R-:W-:Y:S01]  /*9e70*/  MUFU.EX2 R113, R113 ;  /* 0x0000007100717308 */ /* 0x000fe20000000800 */
[--C-:B------:R-:W-:Y:S02]  /*9e80*/  FFMA.FTZ R100, R30, c[0x0][0x23c], -R85.reuse ;  /* 0x00008f001e647a23 */ /* 0x100fe40000010855 */
[----:B------:R-:W-:Y:S02]  /*9e90*/  FFMA.FTZ R101, R31, c[0x0][0x23c], -R85 ;  /* 0x00008f001f657a23 */ /* 0x000fe40000010855 */
[----:B------:R-:W4:Y:S01]  /*9ea0*/  LDSM.16.MT88.4 R28, [R134+0x3400] ;  /* 0x00340000861c783b */ /* 0x000f220000004200 */
[--C-:B------:R-:W-:Y:S02]  /*9eb0*/  FFMA.FTZ R94, R32, c[0x0][0x23c], -R89.reuse ;  /* 0x00008f00205e7a23 */ /* 0x100fe40000010859 */
[----:B------:R-:W-:Y:S02]  /*9ec0*/  FFMA.FTZ R91, R33, c[0x0][0x23c], -R89 ;  /* 0x00008f00215b7a23 */ /* 0x000fe40000010859 */
[----:B------:R-:W-:Y:S01]  /*9ed0*/  MUFU.EX2 R120, R120 ;  /* 0x0000007800787308 */ /* 0x000fe20000000800 */
[--C-:B------:R-:W-:Y:S02]  /*9ee0*/  FFMA.FTZ R96, R34, c[0x0][0x23c], -R85.reuse ;  /* 0x00008f0022607a23 */ /* 0x100fe40000010855 */
[----:B------:R-:W-:Y:S02]  /*9ef0*/  FFMA.FTZ R92, R35, c[0x0][0x23c], -R85 ;  /* 0x00008f00235c7a23 */ /* 0x000fe40000010855 */
[----:B------:R-:W5:Y:S01]  /*9f00*/  LDSM.16.MT88.4 R32, [R133+0x3400] ;  /* 0x003400008520783b */ /* 0x000f620000004200 */
[--C-:B------:R-:W-:Y:S02]  /*9f10*/  FFMA.FTZ R93, R36, c[0x0][0x23c], -R89.reuse ;  /* 0x00008f00245d7a23 */ /* 0x100fe40000010859 */
[----:B------:R-:W-:Y:S02]  /*9f20*/  FFMA.FTZ R90, R37, c[0x0][0x23c], -R89 ;  /* 0x00008f00255a7a23 */ /* 0x000fe40000010859 */
[----:B------:R-:W-:Y:S01]  /*9f30*/  MUFU.EX2 R114, R114 ;  /* 0x0000007200727308 */ /* 0x000fe20000000800 */
[--C-:B------:R-:W-:Y:S02]  /*9f40*/  FFMA.FTZ R95, R38, c[0x0][0x23c], -R85.reuse ;  /* 0x00008f00265f7a23 */ /* 0x100fe40000010855 */
[----:B------:R-:W-:Y:S02]  /*9f50*/  FFMA.FTZ R88, R39, c[0x0][0x23c], -R85 ;  /* 0x00008f0027587a23 */ /* 0x000fe40000010855 */
[----:B------:R-:W-:Y:S01]  /*9f60*/  LDSM.16.MT88.4 R36, [R133+0x3800] ;  /* 0x003800008524783b */ /* 0x000fe20000004200 */
[--C-:B------:R-:W-:Y:S02]  /*9f70*/  FFMA.FTZ R123, R8, c[0x0][0x23c], -R89.reuse ;  /* 0x00008f00087b7a23 */ /* 0x100fe40000010859 */
[C---:B--2---:R-:W-:Y:S02]  /*9f80*/  FMUL.FTZ R8, R84.reuse, R76 ;  /* 0x0000004c54087220 */ /* 0x044fe40000410000 */
[----:B------:R-:W-:Y:S01]  /*9f90*/  MUFU.EX2 R103, R103 ;  /* 0x0000006700677308 */ /* 0x000fe20000000800 */
[----:B------:R-:W-:Y:S02]  /*9fa0*/  FFMA.FTZ R117, R9, c[0x0][0x23c], -R89 ;  /* 0x00008f0009757a23 */ /* 0x000fe40000010859 */
[----:B------:R-:W-:Y:S02]  /*9fb0*/  FMUL.FTZ R9, R84, R77 ;  /* 0x0000004d54097220 */ /* 0x000fe40000410000 */
[--C-:B------:R-:W-:Y:S02]  /*9fc0*/  FFMA.FTZ R125, R10, c[0x0][0x23c], -R85.reuse ;  /* 0x00008f000a7d7a23 */ /* 0x100fe40000010855 */
[----:B------:R-:W-:Y:S02]  /*9fd0*/  FMUL.FTZ R10, R3, R78 ;  /* 0x0000004e030a7220 */ /* 0x000fe40000410000 */
[----:B------:R-:W-:Y:S01]  /*9fe0*/  FFMA.FTZ R121, R11, c[0x0][0x23c], -R85 ;  /* 0x00008f000b797a23 */ /* 0x000fe20000010855 */
[----:B------:R-:W-:Y:S01]  /*9ff0*/  MUFU.EX2 R123, R123 ;  /* 0x0000007b007b7308 */ /* 0x000fe20000000800 */
[----:B------:R-:W-:Y:S02]  /*a000*/  FMUL.FTZ R11, R3, R79 ;  /* 0x0000004f030b7220 */ /* 0x000fe40000410000 */
[----:B------:R-:W-:Y:S01]  /*a010*/  LDSM.16.MT88.4 R76, [R134+0x4c00] ;  /* 0x004c0000864c783b */ /* 0x000fe20000004200 */
[--C-:B------:R-:W-:Y:S02]  /*a020*/  FFMA.FTZ R111, R20, c[0x0][0x23c], -R89.reuse ;  /* 0x00008f00146f7a23 */ /* 0x100fe40000010859 */
[----:B------:R-:W-:Y:S02]  /*a030*/  FFMA.FTZ R104, R21, c[0x0][0x23c], -R89 ;  /* 0x00008f0015687a23 */ /* 0x000fe40000010859 */
[--C-:B------:R-:W-:Y:S02]  /*a040*/  FFMA.FTZ R106, R22, c[0x0][0x23c], -R85.reuse ;  /* 0x00008f00166a7a23 */ /* 0x100fe40000010855 */
[----:B------:R-:W2:Y:S01]  /*a050*/  MUFU.EX2 R117, R117 ;  /* 0x0000007500757308 */ /* 0x000ea20000000800 */
[----:B------:R-:W-:Y:S02]  /*a060*/  FFMA.FTZ R107, R23, c[0x0][0x23c], -R85 ;  /* 0x00008f00176b7a23 */ /* 0x000fe40000010855 */
[--C-:B------:R-:W-:Y:S02]  /*a070*/  FFMA.FTZ R115, R16, c[0x0][0x23c], -R89.reuse ;  /* 0x00008f0010737a23 */ /* 0x100fe40000010859 */
[C---:B------:R-:W-:Y:S02]  /*a080*/  FMUL.FTZ R16, R84.reuse, R68 ;  /* 0x0000004454107220 */ /* 0x040fe40000410000 */
[----:B------:R-:W-:Y:S02]  /*a090*/  FFMA.FTZ R112, R17, c[0x0][0x23c], -R89 ;  /* 0x00008f0011707a23 */ /* 0x000fe40000010859 */
[----:B------:R-:W-:Y:S01]  /*a0a0*/  FMUL.FTZ R17, R84, R69 ;  /* 0x0000004554117220 */ /* 0x000fe20000410000 */
[----:B------:R-:W-:Y:S01]  /*a0b0*/  MUFU.EX2 R125, R125 ;  /* 0x0000007d007d7308 */ /* 0x000fe20000000800 */
[--C-:B------:R-:W-:Y:S02]  /*a0c0*/  FFMA.FTZ R119, R18, c[0x0][0x23c], -R85.reuse ;  /* 0x00008f0012777a23 */ /* 0x100fe40000010855 */
[----:B------:R-:W-:Y:S02]  /*a0d0*/  FMUL.FTZ R18, R3, R70 ;  /* 0x0000004603127220 */ /* 0x000fe40000410000 */
[----:B------:R-:W-:Y:S02]  /*a0e0*/  FFMA.FTZ R110, R19, c[0x0][0x23c], -R85 ;  /* 0x00008f00136e7a23 */ /* 0x000fe40000010855 */
[----:B------:R-:W-:Y:S02]  /*a0f0*/  FMUL.FTZ R19, R3, R71 ;  /* 0x0000004703137220 */ /* 0x000fe40000410000 */
[--C-:B------:R-:W-:Y:S01]  /*a100*/  FFMA.FTZ R124, R4, c[0x0][0x23c], -R89.reuse ;  /* 0x00008f00047c7a23 */ /* 0x100fe20000010859 */
[----:B------:R-:W1:Y:S01]  /*a110*/  MUFU.EX2 R121, R121 ;  /* 0x0000007900797308 */ /* 0x000e620000000800 */
[C---:B------:R-:W-:Y:S02]  /*a120*/  FMUL.FTZ R4, R84.reuse, R80 ;  /* 0x0000005054047220 */ /* 0x040fe40000410000 */
[----:B------:R-:W-:Y:S01]  /*a130*/  FFMA.FTZ R118, R5, c[0x0][0x23c], -R89 ;  /* 0x00008f0005767a23 */ /* 0x000fe20000010859 */
[----:B--2---:R-:W-:Y:S01]  /*a140*/  F2FP.BF16.PACK_AB R22, R117, R123 ;  /* 0x0000007b7516723e */ /* 0x004fe200000010ff */
[----:B------:R-:W-:Y:S02]  /*a150*/  FMUL.FTZ R5, R84, R81 ;  /* 0x0000005154057220 */ /* 0x000fe40000410000 */
[--C-:B------:R-:W-:Y:S02]  /*a160*/  FFMA.FTZ R126, R6, c[0x0][0x23c], -R85.reuse ;  /* 0x00008f00067e7a23 */ /* 0x100fe40000010855 */
[----:B------:R-:W-:Y:S01]  /*a170*/  FMUL.FTZ R6, R3, R82 ;  /* 0x0000005203067220 */ /* 0x000fe20000410000 */
[----:B------:R-:W-:Y:S01]  /*a180*/  MUFU.EX2 R124, R124 ;  /* 0x0000007c007c7308 */ /* 0x000fe20000000800 */
[----:B------:R-:W-:Y:S02]  /*a190*/  FFMA.FTZ R122, R7, c[0x0][0x23c], -R85 ;  /* 0x00008f00077a7a23 */ /* 0x000fe40000010855 */
[----:B------:R-:W-:Y:S02]  /*a1a0*/  FMUL.FTZ R7, R3, R83 ;  /* 0x0000005303077220 */ /* 0x000fe40000410000 */
        /* <DEDUP_REMOVED lines=11> */
[--C-:B------:R-:W-:Y:S02]  /*a260*/  FFMA.FTZ R48, R48, c[0x0][0x23c], -R89.reuse ;  /* 0x00008f0030307a23 */ /* 0x100fe40000010859 */
[----:B------:R-:W-:Y:S02]  /*a270*/  FFMA.FTZ R49, R49, c[0x0][0x23c], -R89 ;  /* 0x00008f0031317a23 */ /* 0x000fe40000010859 */
[--C-:B------:R-:W-:Y:S02]  /*a280*/  FFMA.FTZ R50, R50, c[0x0][0x23c], -R85.reuse ;  /* 0x00008f0032327a23 */ /* 0x100fe40000010855 */
[----:B------:R-:W-:Y:S02]  /*a290*/  FFMA.FTZ R51, R51, c[0x0][0x23c], -R85 ;  /* 0x00008f0033337a23 */ /* 0x000fe40000010855 */
[----:B------:R-:W-:Y:S01]  /*a2a0*/  FFMA.FTZ R52, R52, c[0x0][0x23c], -R89 ;  /* 0x00008f0034347a23 */ /* 0x000fe20000010859 */
[----:B------:R-:W1:Y:S01]  /*a2b0*/  MUFU.EX2 R122, R122 ;  /* 0x0000007a007a7308 */ /* 0x000e620000000800 */
[----:B--2---:R-:W-:Y:S01]  /*a2c0*/  F2FP.BF16.PACK_AB R20, R118, R124 ;  /* 0x0000007c7614723e */ /* 0x004fe200000010ff */
[----:B------:R-:W-:Y:S04]  /*a2d0*/  FFMA.FTZ R124, R84, R163, R124 ;  /* 0x000000a3547c7223 */ /* 0x000fe8000001007c */
[----:B------:R-:W-:Y:S04]  /*a2e0*/  FADD.FTZ R124, R118, R124 ;  /* 0x0000007c767c7221 */ /* 0x000fe80000010000 */
[----:B------:R-:W-:Y:S01]  /*a2f0*/  MUFU.EX2 R115, R115 ;  /* 0x0000007300737308 */ /* 0x000fe20000000800 */
[----:B------:R-:W-:Y:S04]  /*a300*/  FADD.FTZ R123, R123, R124 ;  /* 0x0000007c7b7b7221 */ /* 0x000fe80000010000 */
[----:B------:R-:W-:Y:S05]  /*a310*/  FADD.FTZ R123, R117, R123 ;  /* 0x0000007b757b7221 */ /* 0x000fea0000010000 */
[----:B------:R-:W2:Y:S01]  /*a320*/  MUFU.EX2 R112, R112 ;  /* 0x0000007000707308 */ /* 0x000ea20000000800 */
[C---:B-1----:R-:W-:Y:S01]  /*a330*/  F2FP.BF16.PACK_AB R21, R122.reuse, R126 ;  /* 0x0000007e7a15723e */ /* 0x042fe200000010ff */
[----:B------:R-:W-:Y:S04]  /*a340*/  FFMA.FTZ R126, R3, R162, R126 ;  /* 0x000000a2037e7223 */ /* 0x000fe8000001007e */
[----:B------:R-:W-:Y:S04]  /*a350*/  FADD.FTZ R126, R122, R126 ;  /* 0x0000007e7a7e7221 */ /* 0x000fe80000010000 */
        /* <DEDUP_REMOVED lines=10> */
[----:B------:R-:W-:Y:S01]  /*a400*/  MUFU.EX2 R111, R111 ;  /* 0x0000006f006f7308 */ /* 0x000fe20000000800 */
[----:B------:R-:W-:Y:S02]  /*a410*/  FMUL.FTZ R15, R3, R75 ;  /* 0x0000004b030f7220 */ /* 0x000fe40000410000 */
[----:B------:R-:W-:Y:S05]  /*a420*/  FFMA.FTZ R3, R60, c[0x0][0x23c], -R89 ;  /* 0x00008f003c037a23 */ /* 0x000fea0000010859 */
[C---:B------:R-:W-:Y:S02]  /*a430*/  HMMA.16816.F32.BF16 R12, R20.reuse, R24, R12 ;  /* 0x00000018140c723c */ /* 0x040fe4000004180c */
[----:B------:R-:W-:Y:S06]  /*a440*/  MUFU.EX2 R104, R104 ;  /* 0x0000006800687308 */ /* 0x000fec0000000800 */
[----:B------:R-:W-:Y:S01]  /*a450*/  HMMA.16816.F32.BF16 R16, R20, R26, R16 ;  /* 0x0000001a1410723c */ /* 0x000fe20000041810 */
[----:B------:R-:W3:Y:S03]  /*a460*/  LDSM.16.MT88.4 R24, [R134+0x3800] ;  /* 0x003800008618783b */ /* 0x000ee60000004200 */
[----:B------:R-:W5:Y:S03]  /*a470*/  MUFU.EX2 R106, R106 ;  /* 0x0000006a006a7308 */ /* 0x000f660000000800 */
        /* <DEDUP_REMOVED lines=13> */
[----:B------:R-:W-:Y:S02]  /*a550*/  FADD.FTZ R115, R112, R115 ;  /* 0x0000007370737221 */ /* 0x000fe40000010000 */
[----:B------:R-:W-:Y:S01]  /*a560*/  FADD.FTZ R119, R110, R119 ;  /* 0x000000776e777221 */ /* 0x000fe20000010000 */
[C---:B------:R-:W-:Y:S01]  /*a570*/  HMMA.16816.F32.BF16 R8, R20.reuse, R30, R8 ;  /* 0x0000001e1408723c */ /* 0x040fe20000041808 */
[----:B------:R-:W4:Y:S03]  /*a580*/  LDSM.16.MT88.4 R28, [R134+0x3c00] ;  /* 0x003c0000861c783b */ /* 0x000f260000004200 */
[----:B------:R-:W1:Y:S01]  /*a590*/  MUFU.EX2 R105, R105 ;  /* 0x0000006900697308 */ /* 0x000e620000000800 */
[----:B-----5:R-:W-:Y:S03]  /*a5a0*/  FADD.FTZ R119, R106, R119 ;  /* 0x000000776a777221 */ /* 0x020fe60000010000 */
[C---:B------:R-:W-:Y:S06]  /*a5b0*/  HMMA.16816.F32.BF16 R12, R20.reuse, R32, R12 ;  /* 0x00000020140c723c */ /* 0x040fec000004180c */
[----:B------:R-:W5:Y:S02]  /*a5c0*/  MUFU.EX2 R102, R102 ;  /* 0x0000006600667308 */ /* 0x000f640000000800 */
[----:B------:R-:W-:Y:S01]  /*a5d0*/  HMMA.16816.F32.BF16 R16, R20, R34, R16 ;  /* 0x000000221410723c */ /* 0x000fe20000041810 */
[----:B------:R-:W-:Y:S06]  /*a5e0*/  LDSM.16.MT88.4 R32, [R134+0x4000] ;  /* 0x004000008620783b */ /* 0x000fec0000004200 */
[C---:B------:R-:W-:Y:S01]  /*a5f0*/  F2FP.BF16.PACK_AB R20, R104.reuse, R111 ;  /* 0x0000006f6814723e */ /* 0x040fe200000010ff */
[----:B------:R-:W4:Y:S01]  /*a600*/  MUFU.EX2 R97, R97 ;  /* 0x0000006100617308 */ /* 0x000f220000000800 */
[----:B--2---:R-:W-:Y:S03]  /*a610*/  F2FP.BF16.PACK_AB R21, R107, R106 ;  /* 0x0000006a6b15723e */ /* 0x004fe600000010ff */
[----:B-1----:R-:W-:Y:S01]  /*a620*/  F2FP.BF16.PACK_AB R22, R99, R103 ;  /* 0x000000676316723e */ /* 0x002fe200000010ff */
[----:B------:R-:W-:Y:S02]  /*a630*/  FADD.FTZ R111, R111, R115 ;  /* 0x000000736f6f7221 */ /* 0x000fe40000010000 */
[----:B------:R-:W-:Y:S02]  /*a640*/  FADD.FTZ R107, R107, R119 ;  /* 0x000000776b6b7221 */ /* 0x000fe40000010000 */
[----:B------:R-:W-:Y:S01]  /*a650*/  FADD.FTZ R111, R104, R111 ;  /* 0x0000006f686f7221 */ /* 0x000fe20000010000 */
[----:B------:R-:W1:Y:S01]  /*a660*/  MUFU.EX2 R98, R98 ;  /* 0x0000006200627308 */ /* 0x000e620000000800 */
[----:B------:R-:W-:Y:S02]  /*a670*/  FADD.FTZ R107, R105, R107 ;  /* 0x0000006b696b7221 */ /* 0x000fe40000010000 */
[----:B------:R-:W-:Y:S01]  /*a680*/  FADD.FTZ R111, R103, R111 ;  /* 0x0000006f676f7221 */ /* 0x000fe20000010000 */
[C---:B-----5:R-:W-:Y:S01]  /*a690*/  F2FP.BF16.PACK_AB R23, R102.reuse, R105 ;  /* 0x000000696617723e */ /* 0x060fe200000010ff */
[----:B------:R-:W-:Y:S02]  /*a6a0*/  FADD.FTZ R102, R102, R107 ;  /* 0x0000006b66667221 */ /* 0x000fe40000010000 */
[----:B------:R-:W-:Y:S03]  /*a6b0*/  FADD.FTZ R99, R99, R111 ;  /* 0x0000006f63637221 */ /* 0x000fe60000010000 */
[----:B------:R-:W-:Y:S01]  /*a6c0*/  MUFU.EX2 R100, R100 ;  /* 0x0000006400647308 */ /* 0x000fe20000000800 */
[C---:B---3--:R-:W-:Y:S03]  /*a6d0*/  HMMA.16816.F32.BF16 R4, R20.reuse, R24, R4 ;  /* 0x000000181404723c */ /* 0x048fe60000041804 */
[----:B----4-:R-:W-:Y:S05]  /*a6e0*/  FADD.FTZ R99, R97, R99 ;  /* 0x0000006361637221 */ /* 0x010fea0000010000 */
[C---:B------:R-:W-:Y:S01]  /*a6f0*/  HMMA.16816.F32.BF16 R8, R20.reuse, R26, R8 ;  /* 0x0000001a1408723c */ /* 0x040fe20000041808 */
[----:B------:R-:W2:Y:S01]  /*a700*/  MUFU.EX2 R101, R101 ;  /* 0x0000006500657308 */ /* 0x000ea20000000800 */
[----:B------:R-:W3:Y:S06]  /*a710*/  LDSM.16.MT88.4 R24, [R133+0x3c00] ;  /* 0x003c00008518783b */ /* 0x000eec0000004200 */
[C---:B------:R-:W-:Y:S03]  /*a720*/  HMMA.16816.F32.BF16 R12, R20.reuse, R36, R12 ;  /* 0x00000024140c723c */ /* 0x040fe6000004180c */
[----:B------:R-:W-:Y:S04]  /*a730*/  MUFU.EX2 R94, R94 ;  /* 0x0000005e005e7308 */ /* 0x000fe80000000800 */
[----:B------:R-:W-:Y:S01]  /*a740*/  FFMA.FTZ R36, R53, c[0x0][0x23c], -R89 ;  /* 0x00008f0035247a23 */ /* 0x000fe20000010859 */
[----:B------:R-:W-:Y:S04]  /*a750*/  HMMA.16816.F32.BF16 R16, R20, R38, R16 ;  /* 0x000000261410723c */ /* 0x000fe80000041810 */
[----:B------:R-:W-:Y:S01]  /*a760*/  FFMA.FTZ R37, R54, c[0x0][0x23c], -R85 ;  /* 0x00008f0036257a23 */ /* 0x000fe20000010855 */
[----:B------:R-:W4:Y:S01]  /*a770*/  MUFU.EX2 R91, R91 ;  /* 0x0000005b005b7308 */ /* 0x000f220000000800 */
[----:B------:R-:W-:Y:S01]  /*a780*/  FFMA.FTZ R53, R57, c[0x0][0x23c], -R89 ;  /* 0x00008f0039357a23 */ /* 0x000fe20000010859 */
[----:B-1----:R-:W-:Y:S01]  /*a790*/  F2FP.BF16.PACK_AB R20, R98, R97 ;  /* 0x000000616214723e */ /* 0x002fe200000010ff */
[----:B------:R-:W-:Y:S01]  /*a7a0*/  FFMA.FTZ R38, R55, c[0x0][0x23c], -R85 ;  /* 0x00008f0037267a23 */ /* 0x000fe20000010855 */
[----:B--2---:R-:W-:Y:S03]  /*a7b0*/  F2FP.BF16.PACK_AB R21, R101, R100 ;  /* 0x000000646515723e */ /* 0x004fe600000010ff */
[----:B------:R-:W-:Y:S02]  /*a7c0*/  FFMA.FTZ R39, R56, c[0x0][0x23c], -R89 ;  /* 0x00008f0038277a23 */ /* 0x000fe40000010859 */
[--C-:B------:R-:W-:Y:S01]  /*a7d0*/  FFMA.FTZ R54, R58, c[0x0][0x23c], -R85.reuse ;  /* 0x00008f003a367a23 */ /* 0x100fe20000010855 */
[----:B------:R-:W1:Y:S01]  /*a7e0*/  MUFU.EX2 R96, R96 ;  /* 0x0000006000607308 */ /* 0x000e620000000800 */
[----:B------:R-:W-:Y:S02]  /*a7f0*/  FFMA.FTZ R55, R59, c[0x0][0x23c], -R85 ;  /* 0x00008f003b377a23 */ /* 0x000fe40000010855 */
[----:B------:R-:W-:Y:S02]  /*a800*/  FFMA.FTZ R56, R61, c[0x0][0x23c], -R89 ;  /* 0x00008f003d387a23 */ /* 0x000fe40000010859 */
[--C-:B------:R-:W-:Y:S02]  /*a810*/  FFMA.FTZ R57, R62, c[0x0][0x23c], -R85.reuse ;  /* 0x00008f003e397a23 */ /* 0x100fe40000010855 */
[----:B------:R-:W-:Y:S02]  /*a820*/  FFMA.FTZ R58, R63, c[0x0][0x23c], -R85 ;  /* 0x00008f003f3a7a23 */ /* 0x000fe40000010855 */
[--C-:B------:R-:W-:Y:S01]  /*a830*/  FFMA.FTZ R59, R64, c[0x0][0x23c], -R89.reuse ;  /* 0x00008f00403b7a23 */ /* 0x100fe20000010859 */
[----:B------:R-:W2:Y:S01]  /*a840*/  MUFU.EX2 R92, R92 ;  /* 0x0000005c005c7308 */ /* 0x000ea20000000800 */
[----:B------:R-:W-:Y:S02]  /*a850*/  FFMA.FTZ R89, R65, c[0x0][0x23c], -R89 ;  /* 0x00008f0041597a23 */ /* 0x000fe40000010859 */
[----:B------:R-:W-:Y:S01]  /*a860*/  FADD.FTZ R102, R100, R102 ;  /* 0x0000006664667221 */ /* 0x000fe20000010000 */
[----:B----4-:R-:W-:Y:S01]  /*a870*/  F2FP.BF16.PACK_AB R22, R91, R94 ;  /* 0x0000005e5b16723e */ /* 0x010fe200000010ff */
[----:B------:R-:W-:Y:S02]  /*a880*/  FADD.FTZ R98, R98, R99 ;  /* 0x0000006362627221 */ /* 0x000fe40000010000 */
[----:B------:R-:W-:Y:S02]  /*a890*/  FADD.FTZ R101, R101, R102 ;  /* 0x0000006665657221 */ /* 0x000fe40000010000 */
[----:B------:R-:W-:Y:S01]  /*a8a0*/  FADD.FTZ R98, R94, R98 ;  /* 0x000000625e627221 */ /* 0x000fe20000010000 */
[----:B------:R-:W-:Y:S03]  /*a8b0*/  MUFU.EX2 R93, R93 ;  /* 0x0000005d005d7308 */ /* 0x000fe60000000800 */
[----:B------:R-:W-:Y:S02]  /*a8c0*/  FADD.FTZ R98, R91, R98 ;  /* 0x000000625b627221 */ /* 0x000fe40000010000 */
[----:B-1----:R-:W-:Y:S05]  /*a8d0*/  FADD.FTZ R101, R96, R101 ;  /* 0x0000006560657221 */ /* 0x002fea0000010000 */
[----:B------:R-:W1:Y:S01]  /*a8e0*/  MUFU.EX2 R90, R90 ;  /* 0x0000005a005a7308 */ /* 0x000e620000000800 */
[C---:B--2---:R-:W-:Y:S01]  /*a8f0*/  F2FP.BF16.PACK_AB R23, R92.reuse, R96 ;  /* 0x000000605c17723e */ /* 0x044fe200000010ff */
[----:B------:R-:W-:Y:S08]  /*a900*/  FADD.FTZ R101, R92, R101 ;  /* 0x000000655c657221 */ /* 0x000ff00000010000 */
        /* <DEDUP_REMOVED lines=10> */
[----:B-1----:R-:W-:Y:S01]  /*a9b0*/  F2FP.BF16.PACK_AB R20, R90, R93 ;  /* 0x0000005d5a14723e */ /* 0x002fe200000010ff */
[----:B------:R-:W-:Y:S01]  /*a9c0*/  FADD.FTZ R93, R93, R98 ;  /* 0x000000625d5d7221 */ /* 0x000fe20000010000 */
[----:B--2---:R-:W-:Y:S03]  /*a9d0*/  F2FP.BF16.PACK_AB R21, R88, R95 ;  /* 0x0000005f5815723e */ /* 0x004fe600000010ff */
[----:B------:R-:W-:Y:S02]  /*a9e0*/  FADD.FTZ R95, R95, R101 ;  /* 0x000000655f5f7221 */ /* 0x000fe40000010000 */
[----:B------:R-:W-:Y:S01]  /*a9f0*/  FADD.FTZ R93, R90, R93 ;  /* 0x0000005d5a5d7221 */ /* 0x000fe20000010000 */
[----:B------:R-:W1:Y:S01]  /*aa00*/  MUFU.EX2 R42, R42 ;  /* 0x0000002a002a7308 */ /* 0x000e620000000800 */
[----:B------:R-:W-:Y:S09]  /*aa10*/  FADD.FTZ R95, R88, R95 ;  /* 0x0000005f585f7221 */ /* 0x000ff20000010000 */
[----:B------:R-:W2:Y:S01]  /*aa20*/  MUFU.EX2 R43, R43 ;  /* 0x0000002b002b7308 */ /* 0x000ea20000000800 */
[C---:B-----5:R-:W-:Y:S01]  /*aa30*/  F2FP.BF16.PACK_AB R22, R41.reuse, R40 ;  /* 0x000000282916723e */ /* 0x060fe200000010ff */
        /* <DEDUP_REMOVED lines=12> */
[C---:B----4-:R-:W-:Y:S03]  /*ab00*/  HMMA.16816.F32.BF16 R12, R20.reuse, R28, R12 ;  /* 0x0000001c140c723c */ /* 0x050fe6000004180c */
[----:B------:R-:W4:Y:S01]  /*ab10*/  MUFU.EX2 R48, R48 ;  /* 0x0000003000307308 */ /* 0x000f220000000800 */
        /* <DEDUP_REMOVED lines=10> */
[----:B----4-:R-:W-:Y:S09]  /*abc0*/  FADD.FTZ R44, R48, R44 ;  /* 0x0000002c302c7221 */ /* 0x010ff20000010000 */
[----:B------:R-:W4:Y:S01]  /*abd0*/  MUFU.EX2 R51, R51 ;  /* 0x0000003300337308 */ /* 0x000f220000000800 */
[C---:B---3--:R-:W-:Y:S01]  /*abe0*/  F2FP.BF16.PACK_AB R22, R49.reuse, R48 ;  /* 0x000000303116723e */ /* 0x048fe200000010ff */
[----:B------:R-:W-:Y:S08]  /*abf0*/  FADD.FTZ R49, R49, R44 ;  /* 0x0000002c31317221 */ /* 0x000ff00000010000 */
[----:B------:R-:W3:Y:S01]  /*ac00*/  MUFU.EX2 R52, R52 ;  /* 0x0000003400347308 */ /* 0x000ee20000000800 */
[----:B--2---:R-:W-:Y:S09]  /*ac10*/  FADD.FTZ R47, R50, R47 ;  /* 0x0000002f322f7221 */ /* 0x004ff20000010000 */
[----:B------:R-:W-:Y:S01]  /*ac20*/  MUFU.EX2 R36, R36 ;  /* 0x0000002400247308 */ /* 0x000fe20000000800 */
[C---:B----4-:R-:W-:Y:S01]  /*ac30*/  F2FP.BF16.PACK_AB R23, R51.reuse, R50 ;  /* 0x000000323317723e */ /* 0x050fe200000010ff */
[----:B------:R-:W-:Y:S08]  /*ac40*/  FADD.FTZ R51, R51, R47 ;  /* 0x0000002f33337221 */ /* 0x000ff00000010000 */
[----:B------:R-:W2:Y:S01]  /*ac50*/  MUFU.EX2 R37, R37 ;  /* 0x0000002500257308 */ /* 0x000ea20000000800 */
[C---:B------:R-:W-:Y:S03]  /*ac60*/  HMMA.16816.F32.BF16 R4, R20.reuse, R24, R4 ;  /* 0x000000181404723c */ /* 0x040fe60000041804 */
[----:B---3--:R-:W-:Y:S05]  /*ac70*/  FADD.FTZ R49, R52, R49 ;  /* 0x0000003134317221 */ /* 0x008fea0000010000 */
        /* <DEDUP_REMOVED lines=31> */
[----:B------:R-:W-:Y:S01]  /*ae70*/  FADD.FTZ R53, R56, R53 ;  /* 0x0000003538357221 */ /* 0x000fe20000010000 */
[----:B------:R-:W-:Y:S02]  /*ae80*/  MOV R3, R0 ;  /* 0x0000000000037202 */ /* 0x000fe40000000f00 */
        /* <DEDUP_REMOVED lines=20> */
.L_x_3861:
[----:B------:R-:W1:Y:S01]  /*afd0*/  SHFL.BFLY PT, R4, R163, 0x2, 0x1f ;  /* 0x0c401f00a3047f89 */ /* 0x000e6200000e0000 */
[----:B------:R-:W-:Y:S01]  /*afe0*/  IMAD.MOV.U32 R9, RZ, RZ, 0x3f800000 ;  /* 0x3f800000ff097424 */ /* 0x000fe200078e00ff */
[----:B------:R-:W-:Y:S01]  /*aff0*/  BSSY B0, `(.L_x_3866) ;  /* 0x000007d000007945 */ /* 0x000fe20003800000 */
[----:B------:R-:W-:Y:S01]  /*b000*/  IMAD.MOV.U32 R8, RZ, RZ, 0x3f800000 ;  /* 0x3f800000ff087424 */ /* 0x000fe200078e00ff */
[----:B------:R-:W2:Y:S01]  /*b010*/  SHFL.BFLY PT, R3, R162, 0x2, 0x1f ;  /* 0x0c401f00a2037f89 */ /* 0x000ea200000e0000 */
[----:B------:R-:W-:-:S02]  /*b020*/  IMAD.SHL.U32 R151, R151, 0x8, RZ ;  /* 0x0000000897977824 */ /* 0x000fc400078e00ff */
[----:B------:R-:W-:Y:S01]  /*b030*/  IMAD R156, R156, 0x10, R146 ;  /* 0x000000109c9c7824 */ /* 0x000fe200078e0292 */
[----:B------:R-:W3:Y:S04]  /*b040*/  S2R R5, SR_TID.X ;  /* 0x0000000000057919 */ /* 0x000ee80000002100 */
[----:B------:R-:W-:Y:S06]  /*b050*/  BAR.SYNC.DEFER_BLOCKING 0x0 ;  /* 0x0000000000007b1d */ /* 0x000fec0000010000 */
[----:B------:R-:W4:Y:S04]  /*b060*/  S2R R25, SR_CTAID.Z ;  /* 0x0000000000197919 */ /* 0x000f280000002700 */
[----:B------:R-:W5:Y:S01]  /*b070*/  S2R R24, SR_CTAID.Y ;  /* 0x0000000000187919 */ /* 0x000f620000002600 */
[----:B-1----:R-:W-:-:S03]  /*b080*/  FADD.FTZ R163, R4, R163 ;  /* 0x000000a304a37221 */ /* 0x002fc60000010000 */
[----:B------:R-:W1:Y:S01]  /*b090*/  S2R R26, SR_CTAID.X ;  /* 0x00000000001a7919 */ /* 0x000e620000002500 */
[----:B--2---:R-:W-:-:S03]  /*b0a0*/  FADD.FTZ R162, R3, R162 ;  /* 0x000000a203a27221 */ /* 0x004fc60000010000 */
[----:B------:R-:W2:Y:S01]  /*b0b0*/  SHFL.BFLY PT, R7, R163, 0x1, 0x1f ;  /* 0x0c201f00a3077f89 */ /* 0x000ea200000e0000 */
[----:B---3--:R-:W-:-:S03]  /*b0c0*/  SHF.R.S32.HI R4, RZ, 0x1f, R5 ;  /* 0x0000001fff047819 */ /* 0x008fc60000011405 */
[----:B------:R-:W3:Y:S01]  /*b0d0*/  SHFL.BFLY PT, R6, R162, 0x1, 0x1f ;  /* 0x0c201f00a2067f89 */ /* 0x000ee200000e0000 */
[CC--:B------:R-:W-:Y:S02]  /*b0e0*/  LEA.HI R14, R4.reuse, R5.reuse, RZ, 0x2 ;  /* 0x00000005040e7211 */ /* 0x0c0fe400078f10ff */
[----:B------:R-:W-:Y:S02]  /*b0f0*/  LEA.HI R12, R4, R5, RZ, 0x6 ;  /* 0x00000005040c7211 */ /* 0x000fe400078f30ff */
[----:B------:R-:W-:Y:S02]  /*b100*/  SHF.R.S32.HI R11, RZ, 0x2, R14 ;  /* 0x00000002ff0b7819 */ /* 0x000fe4000001140e */
[----:B------:R-:W-:Y:S02]  /*b110*/  SHF.L.U32 R12, R12, 0x2, RZ ;  /* 0x000000020c0c7819 */ /* 0x000fe400000006ff */
[----:B------:R-:W-:Y:S02]  /*b120*/  SHF.R.S32.HI R13, RZ, 0x1f, R11 ;  /* 0x0000001fff0d7819 */ /* 0x000fe4000001140b */
[----:B------:R-:W-:Y:S01]  /*b130*/  LOP3.LUT R14, R14, 0xfffffffc, RZ, 0xc0, !PT ;  /* 0xfffffffc0e0e7812 */ /* 0x000fe200078ec0ff */
[----:B-----5:R-:W-:Y:S01]  /*b140*/  IMAD R24, R24, c[0x0][0x210], R153 ;  /* 0x0000840018187a24 */ /* 0x020fe200078e0299 */
[----:B------:R-:W-:-:S02]  /*b150*/  LEA.HI R13, R13, R11, RZ, 0x3 ;  /* 0x0000000b0d0d7211 */ /* 0x000fc400078f18ff */
[----:B------:R-:W-:Y:S01]  /*b160*/  LEA.HI R3, R4, R5, RZ, 0x5 ;  /* 0x0000000504037211 */ /* 0x000fe200078f28ff */
[----:B------:R-:W-:Y:S01]  /*b170*/  IMAD.IADD R14, R5, 0x1, -R14 ;  /* 0x00000001050e7824 */ /* 0x000fe200078e0a0e */
[----:B------:R-:W-:Y:S01]  /*b180*/  LOP3.LUT R13, R13, 0xfffffff8, RZ, 0xc0, !PT ;  /* 0xfffffff80d0d7812 */ /* 0x000fe200078ec0ff */
[----:B-1----:R-:W-:Y:S01]  /*b190*/  IMAD.SHL.U32 R26, R26, 0x40, RZ ;  /* 0x000000401a1a7824 */ /* 0x002fe200078e00ff */
[----:B------:R-:W-:Y:S01]  /*b1a0*/  LOP3.LUT R12, R12, 0x3fffff00, RZ, 0xc0, !PT ;  /* 0x3fffff000c0c7812 */ /* 0x000fe200078ec0ff */
[----:B--2---:R-:W-:Y:S01]  /*b1b0*/  FADD.FTZ R7, R163, R7 ;  /* 0x00000007a3077221 */ /* 0x004fe20000010000 */
[----:B------:R-:W-:Y:S01]  /*b1c0*/  SHF.R.S32.HI R10, RZ, 0x5, R3 ;  /* 0x00000005ff0a7819 */ /* 0x000fe20000011403 */
[----:B------:R-:W-:Y:S01]  /*b1d0*/  IMAD.IADD R11, R11, 0x1, -R13 ;  /* 0x000000010b0b7824 */ /* 0x000fe200078e0a0d */
[----:B------:R-:W-:Y:S01]  /*b1e0*/  LOP3.LUT R3, R3, 0xffffffe0, RZ, 0xc0, !PT ;  /* 0xffffffe003037812 */ /* 0x000fe200078ec0ff */
[----:B---3--:R-:W-:Y:S01]  /*b1f0*/  FADD.FTZ R6, R162, R6 ;  /* 0x00000006a2067221 */ /* 0x008fe20000010000 */
[----:B------:R-:W-:Y:S01]  /*b200*/  FSETP.NE.FTZ.AND P3, PT, R7, RZ, PT ;  /* 0x000000ff0700720b */ /* 0x000fe20003f75000 */
[----:B------:R-:W-:Y:S01]  /*b210*/  IMAD R150, R150, 0x20, R12 ;  /* 0x0000002096967824 */ /* 0x000fe200078e020c */
[----:B------:R-:W-:-:S02]  /*b220*/  LEA.HI R13, R11, R11, RZ, 0x1 ;  /* 0x0000000b0b0d7211 */ /* 0x000fc400078f08ff */
[----:B------:R-:W-:Y:S01]  /*b230*/  FSETP.NE.FTZ.AND P2, PT, R6, RZ, PT ;  /* 0x000000ff0600720b */ /* 0x000fe20003f55000 */
[----:B------:R-:W-:Y:S01]  /*b240*/  IMAD R149, R149, 0x4, R150 ;  /* 0x0000000495957824 */ /* 0x000fe200078e0296 */
[----:B------:R-:W-:Y:S02]  /*b250*/  LEA.HI R12, R4, R5, RZ, 0x4 ;  /* 0x00000005040c7211 */ /* 0x000fe400078f20ff */
[----:B------:R-:W-:Y:S02]  /*b260*/  LEA R10, R10, R14, 0x8 ;  /* 0x0000000e0a0a7211 */ /* 0x000fe400078e40ff */
[----:B------:R-:W-:Y:S02]  /*b270*/  SHF.R.S32.HI R14, RZ, 0x1, R13 ;  /* 0x00000001ff0e7819 */ /* 0x000fe4000001140d */
[----:B------:R-:W-:Y:S01]  /*b280*/  SHF.R.S32.HI R12, RZ, 0x4, R12 ;  /* 0x00000004ff0c7819 */ /* 0x000fe2000001140c */
[----:B------:R-:W1:Y:S01]  /*b290*/  @P3 MUFU.RCP R9, R7 ;  /* 0x0000000700093308 */ /* 0x000e620000001000 */
[----:B------:R-:W-:-:S02]  /*b2a0*/  LOP3.LUT R13, R13, 0x1fffffe, RZ, 0xc0, !PT ;  /* 0x01fffffe0d0d7812 */ /* 0x000fc400078ec0ff */
[----:B------:R-:W-:Y:S02]  /*b2b0*/  SHF.L.U32 R15, R14, 0x6, RZ ;  /* 0x000000060e0f7819 */ /* 0x000fe400000006ff */
[----:B------:R-:W-:Y:S01]  /*b2c0*/  SHF.L.U32 R12, R12, 0x6, RZ ;  /* 0x000000060c0c7819 */ /* 0x000fe200000006ff */
[----:B------:R-:W-:Y:S01]  /*b2d0*/  IMAD.IADD R13, R11, 0x1, -R13 ;  /* 0x000000010b0d7824 */ /* 0x000fe200078e0a0d */
[----:B------:R-:W-:Y:S01]  /*b2e0*/  LOP3.LUT R15, R15, 0xc0, RZ, 0xc0, !PT ;  /* 0x000000c00f0f7812 */ /* 0x000fe200078ec0ff */
[----:B------:R-:W2:Y:S01]  /*b2f0*/  @P2 MUFU.RCP R8, R6 ;  /* 0x0000000600082308 */ /* 0x000ea20000001000 */
[----:B------:R-:W-:Y:S02]  /*b300*/  LOP3.LUT R12, R12, 0xc0, RZ, 0xc0, !PT ;  /* 0x000000c00c0c7812 */ /* 0x000fe400078ec0ff */
[----:B------:R-:W-:Y:S02]  /*b310*/  LEA R11, R13, R10, 0x4 ;  /* 0x0000000a0d0b7211 */ /* 0x000fe400078e20ff */
[----:B------:R-:W-:-:S02]  /*b320*/  LEA.HI R15, R15, R15, RZ, 0x1d ;  /* 0x0000000f0f0f7211 */ /* 0x000fc400078fe8ff */
[----:B------:R-:W-:Y:S01]  /*b330*/  LOP3.LUT R151, R12, 0x18, R151, 0xf8, !PT ;  /* 0x000000180c977812 */ /* 0x000fe200078ef897 */
[----:B-1----:R-:W-:Y:S01]  /*b340*/  FMUL.FTZ R80, R9, R80 ;  /* 0x0000005009507220 */ /* 0x002fe20000410000 */
[C---:B------:R-:W-:Y:S01]  /*b350*/  LOP3.LUT P0, RZ, R14.reuse, 0x2, RZ, 0xc0, !PT ;  /* 0x000000020eff7812 */ /* 0x040fe2000780c0ff */
        /* <DEDUP_REMOVED lines=8> */
[C---:B------:R-:W-:Y:S01]  /*b3e0*/  FMUL.FTZ R72, R9.reuse, R72 ;  /* 0x0000004809487220 */ /* 0x040fe20000410000 */
[----:B------:R-:W-:Y:S01]  /*b3f0*/  MOV R12, 0xffffffe0 ;  /* 0xffffffe0000c7802 */ /* 0x000fe20000000f00 */
[C---:B------:R-:W-:Y:S01]  /*b400*/  FMUL.FTZ R73, R9.reuse, R73 ;  /* 0x0000004909497220 */ /* 0x040fe20000410000 */
[----:B------:R1:W-:Y:S01]  /*b410*/  STS.64 [R11.X4], R80 ;  /* 0x000000500b007388 */ /* 0x0003e20000004a00 */
[C---:B------:R-:W-:Y:S01]  /*b420*/  FMUL.FTZ R68, R9.reuse, R68 ;  /* 0x0000004409447220 */ /* 0x040fe20000410000 */
[----:B------:R-:W-:Y:S01]  /*b430*/  SEL R12, R12, 0x20, !P1 ;  /* 0x000000200c0c7807 */ /* 0x000fe20004800000 */
[----:B------:R-:W-:Y:S01]  /*b440*/  FMUL.FTZ R69, R9, R69 ;  /* 0x0000004509457220 */ /* 0x000fe20000410000 */
[----:B------:R3:W5:Y:S01]  /*b450*/  @P3 MUFU.LG2 R27, R7 ;  /* 0x00000007001b3308 */ /* 0x0007620000000c00 */
[----:B------:R-:W-:Y:S01]  /*b460*/  IMAD.SHL.U32 R9, R11, 0x4, RZ ;  /* 0x000000040b097824 */ /* 0x000fe200078e00ff */
[----:B------:R-:W-:Y:S01]  /*b470*/  IADD3 R3, -R3, R5, RZ ;  /* 0x0000000503037210 */ /* 0x000fe20007ffe1ff */
[----:B--2---:R-:W-:Y:S01]  /*b480*/  FMUL.FTZ R83, R8, R83 ;  /* 0x0000005308537220 */ /* 0x004fe20000410000 */
[----:B------:R-:W-:Y:S01]  /*b490*/  LEA.HI R4, R4, R5, RZ, 0x3 ;  /* 0x0000000504047211 */ /* 0x000fe200078f18ff */
[----:B------:R-:W-:-:S02]  /*b4a0*/  FMUL.FTZ R82, R8, R82 ;  /* 0x0000005208527220 */ /* 0x000fc40000410000 */
[C---:B------:R-:W-:Y:S01]  /*b4b0*/  FMUL.FTZ R79, R8.reuse, R79 ;  /* 0x0000004f084f7220 */ /* 0x040fe20000410000 */
[----:B------:R-:W2:Y:S01]  /*b4c0*/  @P2 MUFU.LG2 R6, R6 ;  /* 0x0000000600062308 */ /* 0x000ea20000000c00 */
[C---:B------:R-:W-:Y:S01]  /*b4d0*/  FMUL.FTZ R78, R8.reuse, R78 ;  /* 0x0000004e084e7220 */ /* 0x040fe20000410000 */
[----:B------:R1:W-:Y:S01]  /*b4e0*/  STS.64 [R11.X4+0x400], R82 ;  /* 0x000400520b007388 */ /* 0x0003e20000004a00 */
[----:B------:R-:W-:Y:S01]  /*b4f0*/  FMUL.FTZ R75, R8, R75 ;  /* 0x0000004b084b7220 */ /* 0x000fe20000410000 */
[----:B------:R-:W-:Y:S01]  /*b500*/  LOP3.LUT R4, R4, 0xfffffff8, RZ, 0xc0, !PT ;  /* 0xfffffff804047812 */ /* 0x000fe200078ec0ff */
[C---:B------:R-:W-:Y:S02]  /*b510*/  FMUL.FTZ R74, R8.reuse, R74 ;  /* 0x0000004a084a7220 */ /* 0x040fe40000410000 */
[C---:B------:R-:W-:Y:S02]  /*b520*/  FMUL.FTZ R71, R8.reuse, R71 ;  /* 0x0000004708477220 */ /* 0x040fe40000410000 */
[----:B------:R-:W-:Y:S01]  /*b530*/  FMUL.FTZ R70, R8, R70 ;  /* 0x0000004608467220 */ /* 0x000fe20000410000 */
[----:B------:R-:W-:Y:S01]  /*b540*/  IADD3 R8, R149, R10, RZ ;  /* 0x0000000a95087210 */ /* 0x000fe20007ffe0ff */
[C---:B------:R-:W-:Y:S01]  /*b550*/  IMAD.IADD R13, R9.reuse, 0x1, R12 ;  /* 0x00000001090d7824 */ /* 0x040fe200078e020c */
[C---:B------:R-:W-:Y:S01]  /*b560*/  IADD3 R10, R9.reuse, 0x40, RZ ;  /* 0x00000040090a7810 */ /* 0x040fe20007ffe0ff */
[----:B---3--:R-:W-:Y:S01]  /*b570*/  IMAD.MOV R7, RZ, RZ, -R153 ;  /* 0x000000ffff077224 */ /* 0x008fe200078e0a99 */
[----:B------:R-:W-:Y:S01]  /*b580*/  @P0 IADD3 R10, R9, -0x40, RZ ;  /* 0xffffffc0090a0810 */ /* 0x000fe20007ffe0ff */
[----:B------:R-:W-:Y:S01]  /*b590*/  IMAD.IADD R4, R5, 0x1, -R4 ;  /* 0x0000000105047824 */ /* 0x000fe200078e0a04 */
[----:B------:R1:W-:Y:S01]  /*b5a0*/  STS.64 [R13], R76 ;  /* 0x0000004c0d007388 */ /* 0x0003e20000000a00 */
[----:B------:R-:W-:Y:S01]  /*b5b0*/  LOP3.LUT P0, RZ, R3, 0x3, RZ, 0xc0, !PT ;  /* 0x0000000303ff7812 */ /* 0x000fe2000780c0ff */
[----:B----4-:R-:W-:Y:S01]  /*b5c0*/  IMAD R7, R7, c[0x0][0x1c0], R25 ;  /* 0x0000700007077a24 */ /* 0x010fe200078e0219 */
[----:B------:R-:W-:Y:S01]  /*b5d0*/  IADD3 R12, R12, R10, RZ ;  /* 0x0000000a0c0c7210 */ /* 0x000fe20007ffe0ff */
[----:B------:R1:W-:Y:S01]  /*b5e0*/  STS.64 [R13+0x400], R78 ;  /* 0x0004004e0d007388 */ /* 0x0003e20000000a00 */
[----:B-----5:R-:W-:Y:S01]  /*b5f0*/  @P3 FMUL.FTZ R27, R27, 0.69314718246459960938 ;  /* 0x3f3172181b1b3820 */ /* 0x020fe20000410000 */
[----:B------:R-:W-:Y:S01]  /*b600*/  MOV R3, 0xff800000 ;  /* 0xff80000000037802 */ /* 0x000fe20000000f00 */
[----:B------:R-:W-:Y:S01]  /*b610*/  IMAD R7, R24, c[0x0][0x1c0], R7 ;  /* 0x0000700018077a24 */ /* 0x000fe200078e0207 */
[----:B------:R1:W-:Y:S01]  /*b620*/  STS.64 [R10], R72 ;  /* 0x000000480a007388 */ /* 0x0003e20000000a00 */
[----:B--2---:R-:W-:Y:S01]  /*b630*/  @P2 FMUL.FTZ R6, R6, 0.69314718246459960938 ;  /* 0x3f31721806062820 */ /* 0x004fe20000410000 */
[----:B------:R-:W-:Y:S01]  /*b640*/  MOV R24, 0xff800000 ;  /* 0xff80000000187802 */ /* 0x000fe20000000f00 */
[----:B------:R-:W-:Y:S01]  /*b650*/  IMAD R7, R7, c[0x0][0x214], R26 ;  /* 0x0000850007077a24 */ /* 0x000fe200078e021a */
[----:B------:R1:W-:Y:S01]  /*b660*/  STS.64 [R10+0x400], R74 ;  /* 0x0004004a0a007388 */ /* 0x0003e20000000a00 */
[----:B------:R-:W-:Y:S01]  /*b670*/  @P3 FFMA.FTZ R3, R2, c[0x0][0x238], R27 ;  /* 0x00008e0002033a23 */ /* 0x000fe2000001001b */
[----:B------:R-:W-:Y:S01]  /*b680*/  SHF.L.U32 R26, R4, 0x2, RZ ;  /* 0x00000002041a7819 */ /* 0x000fe200000006ff */
[----:B------:R-:W-:Y:S01]  /*b690*/  @P2 FFMA.FTZ R24, R0, c[0x0][0x238], R6 ;  /* 0x00008e0000182a23 */ /* 0x000fe20000010006 */
[----:B------:R1:W-:Y:S04]  /*b6a0*/  STS.64 [R12], R68 ;  /* 0x000000440c007388 */ /* 0x0003e80000000a00 */
[----:B------:R1:W-:Y:S04]  /*b6b0*/  STS.64 [R12+0x400], R70 ;  /* 0x000400460c007388 */ /* 0x0003e80000000a00 */
[----:B------:R-:W-:Y:S06]  /*b6c0*/  BAR.SYNC.DEFER_BLOCKING 0x0 ;  /* 0x0000000000007b1d */ /* 0x000fec0000010000 */
[----:B------:R1:W2:Y:S04]  /*b6d0*/  LDS.128 R20, [R8.X4] ;  /* 0x0000000008147984 */ /* 0x0002a80000004c00 */
[----:B------:R1:W3:Y:S04]  /*b6e0*/  LDS.128 R16, [R8.X4+0x800] ;  /* 0x0008000008107984 */ /* 0x0002e80000004c00 */
[----:B------:R1:W4:Y:S04]  /*b6f0*/  LDS.128 R12, [R8.X4+0x1000] ;  /* 0x00100000080c7984 */ /* 0x0003280000004c00 */
[----:B------:R-:W1:Y:S01]  /*b700*/  LDS.128 R8, [R8.X4+0x1800] ;  /* 0x0018000008087984 */ /* 0x000e620000004c00 */
        /* <DEDUP_REMOVED lines=11> */
.L_x_3867:
[----:B------:R-:W-:Y:S05]  /*b7c0*/  BSYNC B0 ;  /* 0x0000000000007941 */ /* 0x000fea0003800000 */
.L_x_3866:
[--C-:B------:R-:W-:Y:S01]  /*b7d0*/  SHF.R.S32.HI R27, RZ, 0x1f, R26.reuse ;  /* 0x0000001fff1b7819 */ /* 0x100fe2000001141a */
[----:B------:R-:W-:Y:S01]  /*b7e0*/  IMAD R7, R7, c[0x0][0x22c], RZ ;  /* 0x00008b0007077a24 */ /* 0x000fe200078e02ff */
[----:B------:R-:W-:Y:S02]  /*b7f0*/  ISETP.GE.AND P1, PT, R26, c[0x0][0x220], PT ;  /* 0x000088001a007a0c */ /* 0x000fe40003f26270 */
[C---:B------:R-:W-:Y:S01]  /*b800*/  IADD3 R2, R140.reuse, 0x10, RZ ;  /* 0x000000108c027810 */ /* 0x040fe20007ffe0ff */
[C---:B----4-:R-:W-:Y:S01]  /*b810*/  IMAD.WIDE R4, R140.reuse, 0x20, R26 ;  /* 0x000000208c047825 */ /* 0x050fe200078e021a */
        /* <DEDUP_REMOVED lines=10> */
[----:B---3--:R3:W-:Y:S04]  /*b8c0*/  @!P3 STG.E.128 [R2.64+0x800], R16 ;  /* 0x000800100200b986 */ /* 0x0087e8000c101d06 */
[----:B------:R3:W-:Y:S04]  /*b8d0*/  @!P2 STG.E.128 [R2.64+0x1000], R12 ;  /* 0x0010000c0200a986 */ /* 0x0007e8000c101d06 */
[----:B--2---:R3:W-:Y:S04]  /*b8e0*/  @!P4 STG.E.64 [R2.64], R20 ;  /* 0x000000140200c986 */ /* 0x0047e8000c101b06 */
[----:B------:R3:W-:Y:S01]  /*b8f0*/  @!P4 STG.E.64 [R2.64+0x8], R22 ;  /* 0x000008160200c986 */ /* 0x0007e2000c101b06 */
[----:B------:R-:W-:Y:S05]  /*b900*/  @P1 EXIT ;  /* 0x000000000000194d */ /* 0x000fea0003800000 */
[----:B-1----:R-:W-:Y:S01]  /*b910*/  STG.E.128 [R2.64+0x1800], R8 ;  /* 0x0018000802007986 */ /* 0x002fe2000c101d06 */
[----:B------:R-:W-:Y:S05]  /*b920*/  EXIT ;  /* 0x000000000000794d */ /* 0x000fea0003800000 */
.L_x_3868:
        /* <DEDUP_REMOVED lines=13> */
.L_x_5236:


//--------------------- .text._ZN5flash24flash_fwd_splitkv_kernelI23Flash_fwd_kernel_traitsILi32ELi64ELi128ELi4ELb0ELb0EN7cutlass10bfloat16_tE19Flash_kernel_traitsILi32ELi64ELi128ELi4ES3_EELb1ELb0ELb0ELb0ELb0ELb1ELb1ELb0EEEvNS_16Flash_fwd_paramsE --------------------------
	.section	.text._ZN5flash24flash_fwd_splitkv_kernelI23Flash_fwd_kernel_traitsILi32ELi64ELi128ELi4ELb0ELb0EN7cutlass10bfloat16_tE19Flash_kernel_traitsILi32ELi64ELi128ELi4ES3_EELb1ELb0ELb0ELb0ELb0ELb1ELb1ELb0EEEvNS_16Flash_fwd_paramsE,"ax",@progbits
	.sectioninfo	@"SHI_REGISTERS=237"
	.align	128
        .global         _ZN5flash24flash_fwd_splitkv_kernelI23Flash_fwd_kernel_traitsILi32ELi64ELi128ELi4ELb0ELb0EN7cutlass10bfloat16_tE19Flash_kernel_traitsILi32ELi64ELi128ELi4ES3_EELb1ELb0ELb0ELb0ELb0ELb1ELb1ELb0EEEvNS_16Flash_fwd_paramsE
        .type           _ZN5flash24flash_fwd_splitkv_kernelI23Flash_fwd_kernel_traitsILi32ELi64ELi128ELi4ELb0ELb0EN7cutlass10bfloat16_tE19Flash_kernel_traitsILi32ELi64ELi128ELi4ES3_EELb1ELb0ELb0ELb0ELb0ELb1ELb1ELb0EEEvNS_16Flash_fwd_paramsE,@function
        .size           _ZN5flash24flash_fwd_splitkv_kernelI23Flash_fwd_kernel_traitsILi32ELi64ELi128ELi4ELb0ELb0EN7cutlass10bfloat16_tE19Flash_kernel_traitsILi32ELi64ELi128ELi4ES3_EELb1ELb0ELb0ELb0ELb0ELb1ELb1ELb0EEEvNS_16Flash_fwd_paramsE,(.L_x_5237 - _ZN5flash24flash_fwd_splitkv_kernelI23Flash_fwd_kernel_traitsILi32ELi64ELi128ELi4ELb0ELb0EN7cutlass10bfloat16_tE19Flash_kernel_traitsILi32ELi64ELi128ELi4ES3_EELb1ELb0ELb0ELb0ELb0ELb1ELb1ELb0EEEvNS_16Flash_fwd_paramsE)
        .other          _ZN5flash24flash_fwd_splitkv_kernelI23Flash_fwd_kernel_traitsILi32ELi64ELi128ELi4ELb0ELb0EN7cutlass10bfloat16_tE19Flash_kernel_traitsILi32ELi64ELi128ELi4ES3_EELb1ELb0ELb0ELb0ELb0ELb1ELb1ELb0EEEvNS_16Flash_fwd_paramsE,@"STO_CUDA_ENTRY STV_DEFAULT"
_ZN5flash24flash_fwd_splitkv_kernelI23Flash_fwd_kernel_traitsILi32ELi64ELi128ELi4ELb0ELb0EN7cutlass10bfloat16_tE19Flash_kernel_traitsILi32ELi64ELi128ELi4ES3_EELb1ELb0ELb0ELb0ELb0ELb1ELb1ELb0EEEvNS_16Flash_fwd_paramsE:
.text._ZN5flash24flash_fwd_splitkv_kernelI23Flash_fwd_kernel_traitsILi32ELi64ELi128ELi4ELb0ELb0EN7cutlass10bfloat16_tE19Flash_kernel_traitsILi32ELi64ELi128ELi4ES3_EELb1ELb0ELb0ELb0ELb0ELb1ELb1ELb0EEEvNS_16Flash_fwd_paramsE:
        /* <DEDUP_REMOVED lines=42> */
[----:B------:R-:W4:Y:S01]  /*02a0*/  S2R R5, SR_CTAID.Y ;  /* 0x0000000000057919 */ /* 0x000f220000002600 */
        /* <DEDUP_REMOVED lines=10> */
.L_x_3869:
[----:B-1-34-:R-:W-:Y:S02]  /*0350*/  MOV R0, c[0x0][0x218] ;  /* 0x0000860000007a02 */ /* 0x01afe40000000f00 */
.L_x_3870:
        /* <DEDUP_REMOVED lines=25> */
[----:B------:R-:W-:Y:S02]  /*04f0*/  IADD3 R7, -R58, 0xbf, R27 ;  /* 0x000000bf3a077810 */ /* 0x000fe40007ffe11b */
[----:B--2---:R-:W-:-:S04]  /*0500*/  IADD3 R12, R12, 0xffffffe, RZ ;  /* 0x0ffffffe0c0c7810 */ /* 0x004fc80007ffe0ff */
[----:B------:R-:W2:Y:S02]  /*0510*/  F2I.FTZ.U32.TRUNC.NTZ R13, R12 ;  /* 0x0000000c000d7305 */ /* 0x000ea4000021f000 */
[----:B--2---:R-:W-:Y:S02]  /*0520*/  IMAD.MOV R9, RZ, RZ, -R13 ;  /* 0x000000ffff097224 */ /* 0x004fe400078e0a0d */
        /* <DEDUP_REMOVED lines=11> */
[----:B------:R-:W-:-:S11]  /*05e0*/  IADD3 R4, R26, 0x7f, RZ ;  /* 0x0000007f1a047810 */ /* 0x000fd60007ffe0ff */
[----:B------:R-:W-:-:S05]  /*05f0*/  @P2 IADD3 R2, R2, 0x1, RZ ;  /* 0x0000000102022810 */ /* 0x000fca0007ffe0ff */
[----:B------:R-:W-:Y:S01]  /*0600*/  IMAD.MOV.U32 R0, RZ, RZ, R2 ;  /* 0x000000ffff007224 */ /* 0x000fe200078e0002 */
[----:B------:R-:W-:Y:S02]  /*0610*/  IADD3 R2, R7, c[0x0][0x2e8], R26 ;  /* 0x0000ba0007027a10 */ /* 0x000fe40007ffe01a */
[----:B------:R-:W-:Y:S01]  /*0620*/  SHF.R.S32.HI R7, RZ, 0x1f, R4 ;  /* 0x0000001fff077819 */ /* 0x000fe20000011404 */
[----:B------:R-:W-:Y:S01]  /*0630*/  @!P0 IMAD.MOV R0, RZ, RZ, -R0 ;  /* 0x000000ffff008224 */ /* 0x000fe200078e0a00 */
[----:B------:R-:W-:Y:S02]  /*0640*/  @!P1 LOP3.LUT R0, RZ, c[0x0][0x10], RZ, 0x33, !PT ;  /* 0x00000400ff009a12 */ /* 0x000fe400078e33ff */
[----:B------:R-:W-:Y:S02]  /*0650*/  LEA.HI R7, R7, R4, RZ, 0x7 ;  /* 0x0000000407077211 */ /* 0x000fe400078f38ff */
[----:B------:R-:W-:Y:S01]  /*0660*/  SHF.R.S32.HI R21, RZ, 0x1f, R2 ;  /* 0x0000001fff157819 */ /* 0x000fe20000011402 */
[----:B------:R-:W-:Y:S01]  /*0670*/  IMAD R146, R0, R5, RZ ;  /* 0x0000000500927224 */ /* 0x000fe200078e02ff */
[----:B------:R-:W-:-:S02]  /*0680*/  SHF.R.S32.HI R7, RZ, 0x7, R7 ;  /* 0x00000007ff077819 */ /* 0x000fc40000011407 */
[----:B------:R-:W-:Y:S01]  /*0690*/  LEA.HI R21, R21, R2, RZ, 0x7 ;  /* 0x0000000215157211 */ /* 0x000fe200078f38ff */
[----:B------:R-:W-:-:S03]  /*06a0*/  IMAD.IADD R0, R0, 0x1, R146 ;  /* 0x0000000100007824 */ /* 0x000fc600078e0292 */
[----:B------:R-:W-:Y:S02]  /*06b0*/  SHF.R.S32.HI R21, RZ, 0x7, R21 ;  /* 0x00000007ff157819 */ /* 0x000fe40000011415 */
        /* <DEDUP_REMOVED lines=13> */
[C---:B------:R-:W-:Y:S01]  /*0790*/  IMAD.SHL.U32 R8, R50.reuse, 0x4, RZ ;  /* 0x0000000432087824 */ /* 0x040fe200078e00ff */
[----:B------:R-:W-:Y:S01]  /*07a0*/  ISETP.NE.AND P3, PT, R50, RZ, PT ;  /* 0x000000ff3200720c */ /* 0x000fe20003f65270 */
[----:B------:R-:W-:Y:S02]  /*07b0*/  IMAD R2, R3, c[0x0][0x22c], RZ ;  /* 0x00008b0003027a24 */ /* 0x000fe400078e02ff */
[----:B------:R-:W-:Y:S01]  /*07c0*/  IMAD.IADD R27, R58, 0x1, -R27 ;  /* 0x000000013a1b7824 */ /* 0x000fe200078e0a1b */
[----:B------:R-:W-:Y:S02]  /*07d0*/  SHF.R.S32.HI R9, RZ, 0x1f, R8 ;  /* 0x0000001fff097819 */ /* 0x000fe40000011408 */
[----:B------:R-:W-:-:S02]  /*07e0*/  ISETP.GE.AND P6, PT, R8, c[0x0][0x220], PT ;  /* 0x0000880008007a0c */ /* 0x000fc40003fc6270 */
[CC--:B------:R-:W-:Y:S01]  /*07f0*/  ISETP.GE.OR P3, PT, R0.reuse, R27.reuse, P3 ;  /* 0x0000001b0000720c */ /* 0x0c0fe20001f66670 */
[C---:B------:R-:W-:Y:S01]  /*0800*/  IMAD.WIDE R4, R0.reuse, 0x20, R8 ;  /* 0x0000002000047825 */ /* 0x040fe200078e0208 */
[-C--:B------:R-:W-:Y:S02]  /*0810*/  ISETP.GE.OR P5, PT, R0, R27.reuse, P6 ;  /* 0x0000001b0000720c */ /* 0x080fe400037a6670 */
[-C--:B------:R-:W-:Y:S02]  /*0820*/  ISETP.GE.OR P4, PT, R6, R27.reuse, P6 ;  /* 0x0000001b0600720c */ /* 0x080fe40003786670 */
[----:B------:R-:W-:Y:S02]  /*0830*/  IADD3 R4, P0, R2, R4, RZ ;  /* 0x0000000402047210 */ /* 0x000fe40007f1e0ff */
[----:B------:R-:W-:Y:S02]  /*0840*/  ISETP.GE.AND P1, PT, R6, R27, PT ;  /* 0x0000001b0600720c */ /* 0x000fe40003f26270 */
        /* <DEDUP_REMOVED lines=10> */
[----:B------:R-:W-:Y:S02]  /*08f0*/  IADD3 R3, P2, R3, R0, RZ ;  /* 0x0000000003037210 */ /* 0x000fe40007f5e0ff */
[-C--:B------:R-:W-:Y:S02]  /*0900*/  ISETP.GE.OR P5, PT, R2, R27.reuse, P6 ;  /* 0x0000001b0200720c */ /* 0x080fe400037a6670 */
[----:B------:R-:W-:Y:S02]  /*0910*/  ISETP.GE.OR P6, PT, R4, R27, P6 ;  /* 0x0000001b0400720c */ /* 0x000fe400037c6670 */
[----:B------:R-:W-:Y:S02]  /*0920*/  LEA.HI.X.SX32 R0, R0, R5, 0x1, P2 ;  /* 0x0000000500007211 */ /* 0x000fe400010f0eff */
[----:B------:R-:W-:-:S02]  /*0930*/  LEA R6, P2, R3, c[0x0][0x208], 0x2 ;  /* 0x0000820003067a11 */ /* 0x000fc400078410ff */
[----:B------:R-:W-:Y:S02]  /*0940*/  ISETP.NE.OR P1, PT, R50, RZ, P1 ;  /* 0x000000ff3200720c */ /* 0x000fe40000f25670 */
[----:B------:R-:W-:Y:S01]  /*0950*/  LEA.HI.X R7, R3, c[0x0][0x20c], R0, 0x2, P2 ;  /* 0x0000830003077a11 */ /* 0x000fe200010f1400 */
[----:B------:R-:W-:Y:S02]  /*0960*/  @!P0 IMAD.MOV.U32 R0, RZ, RZ, -0x800000 ;  /* 0xff800000ff008424 */ /* 0x000fe400078e00ff */
        /* <DEDUP_REMOVED lines=13> */
.L_x_3871:
        /* <DEDUP_REMOVED lines=82> */
[----:B------:R-:W-:Y:S02]  /*0f60*/  IMAD.MOV.U32 R2, RZ, RZ, R8 ;  /* 0x000000ffff027224 */ /* 0x000fe400078e0008 */
[C---:B------:R-:W-:Y:S02]  /*0f70*/  IMAD R9, R7.reuse, c[0x0][0x19c], R0 ;  /* 0x0000670007097a24 */ /* 0x040fe400078e0200 */
[----:B------:R-:W-:Y:S01]  /*0f80*/  IMAD.WIDE.U32 R30, R7, c[0x0][0x198], R2 ;  /* 0x00006600071e7a25 */ /* 0x000fe200078e0002 */
[----:B------:R-:W-:-:S03]  /*0f90*/  SHF.R.S32.HI R3, RZ, 0x1f, R12 ;  /* 0x0000001fff037819 */ /* 0x000fc6000001140c */
[----:B------:R-:W-:Y:S01]  /*0fa0*/  IMAD.IADD R4, R33, 0x1, R4 ;  /* 0x0000000121047824 */ /* 0x000fe200078e0204 */
[----:B------:R-:W-:Y:S01]  /*0fb0*/  IADD3 R31, R31, R9, RZ ;  /* 0x000000091f1f7210 */ /* 0x000fe20007ffe0ff */
[----:B------:R-:W-:-:S04]  /*0fc0*/  IMAD R9, R3, c[0x0][0x1b0], RZ ;  /* 0x00006c0003097a24 */ /* 0x000fc800078e02ff */
[C---:B------:R-:W-:Y:S02]  /*0fd0*/  IMAD R2, R12.reuse, c[0x0][0x1b4], R9 ;  /* 0x00006d000c027a24 */ /* 0x040fe400078e0209 */
[----:B------:R-:W-:-:S05]  /*0fe0*/  IMAD.WIDE.U32 R30, R12, c[0x0][0x1b0], R30 ;  /* 0x00006c000c1e7a25 */ /* 0x000fca00078e001e */
[----:B------:R-:W-:Y:S01]  /*0ff0*/  IADD3 R2, R31, R2, RZ ;  /* 0x000000021f027210 */ /* 0x000fe20007ffe0ff */
[----:B------:R-:W-:Y:S05]  /*1000*/  BRA `(.L_x_3873) ;  /* 0x0000042000007947 */ /* 0x000fea0003800000 */
.L_x_3872:
        /* <DEDUP_REMOVED lines=15> */
.L_x_3874:
[----:B------:R-:W-:Y:S01]  /*1100*/  IABS R7, c[0x0][0x1c8] ;  /* 0x0000720000077a13 */ /* 0x000fe20000000000 */
[----:B------:R-:W-:Y:S01]  /*1110*/  IMAD.MOV.U32 R14, RZ, RZ, R4 ;  /* 0x000000ffff0e7224 */ /* 0x000fe200078e0004 */
[----:B------:R-:W-:Y:S01]  /*1120*/  MOV R12, RZ ;  /* 0x000000ff000c7202 */ /* 0x000fe20000000f00 */
[----:B------:R-:W-:Y:S01]  /*1130*/  @P3 IMAD.IADD R4, R8, 0x1, R11 ;  /* 0x0000000108043824 */ /* 0x000fe200078e020b */
[----:B------:R-:W1:Y:S01]  /*1140*/  I2F.RP R9, R7 ;  /* 0x0000000700097306 */ /* 0x000e620000209400 */
[----:B------:R-:W-:Y:S02]  /*1150*/  MOV R15, R3 ;  /* 0x00000003000f7202 */ /* 0x000fe40000000f00 */
[----:B------:R-:W-:-:S04]  /*1160*/  @P3 IMAD.WIDE.U32 R32, R4, c[0x0][0x1a0], RZ ;  /* 0x0000680004203a25 */ /* 0x000fc800078e00ff */
[----:B------:R-:W-:Y:S01]  /*1170*/  @P3 IMAD R4, R4, c[0x0][0x1a4], R33 ;  /* 0x0000690004043a24 */ /* 0x000fe200078e0221 */
[----:B-1----:R-:W1:Y:S02]  /*1180*/  MUFU.RCP R13, R9 ;  /* 0x00000009000d7308 */ /* 0x002e640000001000 */
[----:B-1----:R-:W-:-:S06]  /*1190*/  IADD3 R13, R13, 0xffffffe, RZ ;  /* 0x0ffffffe0d0d7810 */ /* 0x002fcc0007ffe0ff */
[----:B------:R-:W1:Y:S02]  /*11a0*/  F2I.FTZ.U32.TRUNC.NTZ R13, R13 ;  /* 0x0000000d000d7305 */ /* 0x000e64000021f000 */
[----:B-1----:R-:W-:-:S04]  /*11b0*/  IMAD.MOV R2, RZ, RZ, -R13 ;  /* 0x000000ffff027224 */ /* 0x002fc800078e0a0d */
        /* <DEDUP_REMOVED lines=13> */
[----:B------:R-:W-:Y:S02]  /*1290*/  LEA R7, R21, 0xffffff80, 0x7 ;  /* 0xffffff8015077811 */ /* 0x000fe400078e38ff */
[----:B------:R-:W-:-:S02]  /*12a0*/  ISETP.GE.AND P1, PT, R2, RZ, PT ;  /* 0x000000ff0200720c */ /* 0x000fc40003f26270 */
[----:B------:R-:W-:Y:S01]  /*12b0*/  SHF.R.S32.HI R5, RZ, 0x1f, R7 ;  /* 0x0000001fff057819 */ /* 0x000fe20000011407 */
[----:B------:R-:W-:-:S04]  /*12c0*/  IMAD.WIDE.U32 R14, R7, c[0x0][0x198], R14 ;  /* 0x00006600070e7a25 */ /* 0x000fc800078e000e */
        /* <DEDUP_REMOVED lines=22> */
.L_x_3873:
[----:B------:R-:W-:Y:S01]  /*1430*/  ISETP.NE.AND P0, PT, R6, -0x1, PT ;  /* 0xffffffff0600780c */ /* 0x000fe20003f05270 */
[----:B------:R-:W-:Y:S01]  /*1440*/  IMAD R3, R3, c[0x0][0x1b8], RZ ;  /* 0x00006e0003037a24 */ /* 0x000fe200078e02ff */
[----:B------:R-:W-:Y:S01]  /*1450*/  SHF.R.S32.HI R9, RZ, 0x1f, R50 ;  /* 0x0000001fff097819 */ /* 0x000fe20000011432 */
[----:B------:R-:W-:Y:S01]  /*1460*/  IMAD.IADD R144, R58, 0x1, -R27 ;  /* 0x000000013a907824 */ /* 0x000fe200078e0a1b */
[----:B------:R-:W-:Y:S01]  /*1470*/  BSSY B0, `(.L_x_3875) ;  /* 0x0000063000007945 */ /* 0x000fe20003800000 */
[----:B------:R-:W-:Y:S01]  /*1480*/  IMAD R3, R12, c[0x0][0x1bc], R3 ;  /* 0x00006f000c037a24 */ /* 0x000fe200078e0203 */
[----:B------:R-:W-:-:S04]  /*1490*/  LEA.HI R11, R9, R50, RZ, 0x2 ;  /* 0x00000032090b7211 */ /* 0x000fc800078f10ff */
[----:B------:R-:W-:Y:S02]  /*14a0*/  LOP3.LUT R157, R11, 0xfffffffc, RZ, 0xc0, !PT ;  /* 0xfffffffc0b9d7812 */ /* 0x000fe400078ec0ff */
[----:B------:R-:W-:Y:S01]  /*14b0*/  SHF.R.S32.HI R14, RZ, 0x2, R11 ;  /* 0x00000002ff0e7819 */ /* 0x000fe2000001140b */
[----:B------:R-:W-:Y:S01]  /*14c0*/  @P0 IMAD.WIDE.U32 R28, R6, c[0x0][0x190], RZ ;  /* 0x00006400061c0a25 */ /* 0x000fe200078e00ff */
[----:B------:R-:W-:Y:S02]  /*14d0*/  @!P0 SHF.R.S32.HI R13, RZ, 0x1f, R158 ;  /* 0x0000001fff0d8819 */ /* 0x000fe4000001149e */
[----:B------:R-:W-:Y:S01]  /*14e0*/  SHF.R.S32.HI R15, RZ, 0x1f, R14 ;  /* 0x0000001fff0f7819 */ /* 0x000fe2000001140e */
[----:B------:R-:W-:-:S04]  /*14f0*/  @!P0 IMAD.WIDE.U32 R16, R158, c[0x0][0x178], RZ ;  /* 0x00005e009e108a25 */ /* 0x000fc800078e00ff */
[----:B------:R-:W-:Y:S02]  /*1500*/  @!P0 IMAD R13, R13, c[0x0][0x178], RZ ;  /* 0x00005e000d0d8a24 */ /* 0x000fe400078e02ff */
[----:B------:R-:W-:Y:S02]  /*1510*/  @P0 IMAD R6, R6, c[0x0][0x194], R29 ;  /* 0x0000650006060a24 */ /* 0x000fe400078e021d */
[----:B-----5:R-:W-:Y:S02]  /*1520*/  @!P0 IMAD R0, R158, c[0x0][0x17c], R13 ;  /* 0x00005f009e008a24 */ /* 0x020fe400078e020d */
[----:B------:R-:W-:Y:S02]  /*1530*/  IMAD.IADD R157, R50, 0x1, -R157 ;  /* 0x00000001329d7824 */ /* 0x000fe400078e0a9d */
[----:B------:R-:W-:Y:S01]  /*1540*/  @!P0 IMAD.IADD R6, R17, 0x1, R0 ;  /* 0x0000000111068824 */ /* 0x000fe200078e0200 */
[----:B------:R-:W-:Y:S01]  /*1550*/  LEA.HI R0, R9, R50, RZ, 0x3 ;  /* 0x0000003209007211 */ /* 0x000fe200078f18ff */
[----:B------:R-:W-:-:S02]  /*1560*/  @!P0 IMAD.MOV.U32 R28, RZ, RZ, R16 ;  /* 0x000000ffff1c8224 */ /* 0x000fc400078e0010 */
[----:B------:R-:W-:Y:S01]  /*1570*/  IMAD.SHL.U32 R157, R157, 0x8, RZ ;  /* 0x000000089d9d7824 */ /* 0x000fe200078e00ff */
[----:B------:R-:W-:Y:S01]  /*1580*/  LOP3.LUT R13, R0, 0xfffffff8, RZ, 0xc0, !PT ;  /* 0xfffffff8000d7812 */ /* 0x000fe200078ec0ff */
[----:B------:R-:W-:Y:S01]  /*1590*/  IMAD.WIDE R18, R19, 0x40, R14 ;  /* 0x0000004013127825 */ /* 0x000fe200078e020e */
[----:B------:R-:W-:Y:S02]  /*15a0*/  SHF.R.S32.HI R145, RZ, 0x3, R0 ;  /* 0x00000003ff917819 */ /* 0x000fe40000011400 */
[----:B------:R-:W-:Y:S02]  /*15b0*/  IADD3 R154, -R13, R50, RZ ;  /* 0x000000320d9a7210 */ /* 0x000fe40007ffe1ff */
[----:B------:R-:W-:Y:S01]  /*15c0*/  SHF.R.S32.HI R17, RZ, 0x1f, R157 ;  /* 0x0000001fff117819 */ /* 0x000fe2000001149d */
[----:B------:R-:W-:Y:S01]  /*15d0*/  IMAD.SHL.U32 R8, R145, 0x40, RZ ;  /* 0x0000004091087824 */ /* 0x000fe200078e00ff */
[C---:B------:R-:W-:Y:S02]  /*15e0*/  IADD3 R30, P2, R157.reuse, R30, RZ ;  /* 0x0000001e9d1e7210 */ /* 0x040fe40007f5e0ff */
[----:B------:R-:W-:-:S02]  /*15f0*/  IADD3 R28, P0, R157, R28, RZ ;  /* 0x0000001c9d1c7210 */ /* 0x000fc40007f1e0ff */
[----:B------:R-:W-:Y:S01]  /*1600*/  LEA.HI R156, R154, R154, RZ, 0x1 ;  /* 0x0000009a9a9c7211 */ /* 0x000fe200078f08ff */
[----:B------:R-:W-:Y:S01]  /*1610*/  IMAD.X R31, R17, 0x1, R2, P2 ;  /* 0x00000001111f7824 */ /* 0x000fe200010e0602 */
[-C--:B------:R-:W-:Y:S01]  /*1620*/  LEA.HI R2, R9, R50.reuse, RZ, 0x5 ;  /* 0x0000003209027211 */ /* 0x080fe200078f28ff */
[----:B------:R-:W-:Y:S01]  /*1630*/  IMAD.X R29, R17, 0x1, R6, P0 ;  /* 0x00000001111d7824 */ /* 0x000fe200000e0606 */
[----:B------:R-:W-:Y:S01]  /*1640*/  LEA.HI R6, R9, R50, RZ, 0x4 ;  /* 0x0000003209067211 */ /* 0x000fe200078f20ff */
[----:B------:R-:W-:Y:S01]  /*1650*/  IMAD.WIDE.U32 R30, R14, c[0x0][0x198], R30 ;  /* 0x000066000e1e7a25 */ /* 0x000fe200078e001e */
[----:B------:R-:W-:Y:S02]  /*1660*/  LOP3.LUT R9, R156, 0xfffffffe, RZ, 0xc0, !PT ;  /* 0xfffffffe9c097812 */ /* 0x000fe400078ec0ff */
[----:B------:R-:W-:Y:S01]  /*1670*/  IADD3 R32, P1, R157, R32, RZ ;  /* 0x000000209d207210 */ /* 0x000fe20007f3e0ff */
[----:B------:R-:W-:Y:S01]  /*1680*/  IMAD.MOV.U32 R49, RZ, RZ, R30 ;  /* 0x000000ffff317224 */ /* 0x000fe200078e001e */
[----:B------:R-:W-:Y:S01]  /*1690*/  LOP3.LUT R8, R8, 0xc0, RZ, 0xc0, !PT ;  /* 0x000000c008087812 */ /* 0x000fe200078ec0ff */
[----:B------:R-:W-:Y:S01]  /*16a0*/  IMAD.IADD R154, R154, 0x1, -R9 ;  /* 0x000000019a9a7824 */ /* 0x000fe200078e0a09 */
[----:B------:R-:W-:Y:S01]  /*16b0*/  LOP3.LUT R9, R6, 0xfffffff0, RZ, 0xc0, !PT ;  /* 0xfffffff006097812 */ /* 0x000fe200078ec0ff */
[----:B------:R-:W-:Y:S01]  /*16c0*/  IMAD.X R33, R17, 0x1, R4, P1 ;  /* 0x0000000111217824 */ /* 0x000fe200008e0604 */
[----:B------:R-:W-:-:S02]  /*16d0*/  LEA.HI R13, R11, R14, RZ, 0x1 ;  /* 0x0000000e0b0d7211 */ /* 0x000fc400078f08ff */
[----:B------:R-:W-:Y:S01]  /*16e0*/  LOP3.LUT R4, R8, 0x18, R157, 0xf8, !PT ;  /* 0x0000001808047812 */ /* 0x000fe200078ef89d */
[----:B------:R-:W-:Y:S01]  /*16f0*/  IMAD.IADD R9, R50, 0x1, -R9 ;  /* 0x0000000132097824 */ /* 0x000fe200078e0a09 */
[----:B------:R-:W-:Y:S02]  /*1700*/  SHF.R.U32.HI R11, RZ, 0x3, R8 ;  /* 0x00000003ff0b7819 */ /* 0x000fe40000011608 */
[C---:B------:R-:W-:Y:S01]  /*1710*/  IADD3 R24, P0, R14.reuse, R7, RZ ;  /* 0x000000070e187210 */ /* 0x040fe20007f1e0ff */
[----:B------:R-:W-:Y:S01]  /*1720*/  IMAD R7, R15, c[0x0][0x198], RZ ;  /* 0x000066000f077a24 */ /* 0x000fe200078e02ff */
[----:B------:R-:W-:Y:S02]  /*1730*/  LEA.HI R56, R9, R9, RZ, 0x1 ;  /* 0x0000000909387211 */ /* 0x000fe400078f08ff */
[----:B------:R-:W-:Y:S01]  /*1740*/  LOP3.LUT R13, R13, 0x7fffffe, RZ, 0xc0, !PT ;  /* 0x07fffffe0d0d7812 */ /* 0x000fe200078ec0ff */
[----:B------:R-:W-:Y:S01]  /*1750*/  IMAD R48, R14, c[0x0][0x19c], R7 ;  /* 0x000067000e307a24 */ /* 0x000fe200078e0207 */
[----:B------:R-:W-:Y:S01]  /*1760*/  LOP3.LUT R11, R4, R11, RZ, 0x3c, !PT ;  /* 0x0000000b040b7212 */ /* 0x000fe200078e3cff */
[----:B------:R-:W-:Y:S01]  /*1770*/  IMAD.X R4, R15, 0x1, R5, P0 ;  /* 0x000000010f047824 */ /* 0x000fe200000e0605 */
[--C-:B------:R-:W-:Y:S01]  /*1780*/  SHF.R.S32.HI R8, RZ, 0x1, R56.reuse ;  /* 0x00000001ff087819 */ /* 0x100fe20000011438 */
[----:B------:R-:W-:Y:S01]  /*1790*/  IMAD.IADD R13, R14, 0x1, -R13 ;  /* 0x000000010e0d7824 */ /* 0x000fe200078e0a0d */
[----:B------:R-:W-:Y:S01]  /*17a0*/  SHF.R.S32.HI R5, RZ, 0x1f, R56 ;  /* 0x0000001fff057819 */ /* 0x000fe20000011438 */
[----:B------:R-:W-:Y:S01]  /*17b0*/  IMAD R23, R4, c[0x0][0x1a0], RZ ;  /* 0x0000680004177a24 */ /* 0x000fe200078e02ff */
[----:B------:R-:W-:Y:S01]  /*17c0*/  SHF.R.S32.HI R162, RZ, 0x5, R2 ;  /* 0x00000005ffa27819 */ /* 0x000fe20000011402 */
[----:B------:R-:W-:Y:S01]  /*17d0*/  IMAD.MOV.U32 R4, RZ, RZ, 0x10 ;  /* 0x00000010ff047424 */ /* 0x000fe200078e00ff */
[----:B------:R-:W-:Y:S01]  /*17e0*/  LEA.HI R5, R5, R8, RZ, 0x2 ;  /* 0x0000000805057211 */ /* 0x000fe200078f10ff */
[----:B------:R-:W-:Y:S01]  /*17f0*/  IMAD R23, R24, c[0x0][0x1a4], R23 ;  /* 0x0000690018177a24 */ /* 0x000fe200078e0217 */
[----:B------:R-:W-:Y:S01]  /*1800*/  ISETP.GE.AND P0, PT, R14, R144, PT ;  /* 0x000000900e00720c */ /* 0x000fe20003f06270 */
[----:B------:R-:W-:Y:S01]  /*1810*/  IMAD R152, R162, 0x8, R13 ;  /* 0x00000008a2987824 */ /* 0x000fe200078e020d */
[----:B------:R-:W-:Y:S01]  /*1820*/  SHF.R.S32.HI R17, RZ, 0x1f, R10 ;  /* 0x0000001fff117819 */ /* 0x000fe2000001140a */
[----:B------:R-:W-:Y:S01]  /*1830*/  IMAD.WIDE.U32 R12, R12, c[0x0][0x1b8], R32 ;  /* 0x00006e000c0c7a25 */ /* 0x000fe200078e0020 */
[----:B------:R-:W-:-:S02]  /*1840*/  LOP3.LUT R5, R5, 0xfffffffc, RZ, 0xc0, !PT ;  /* 0xfffffffc05057812 */ /* 0x000fc400078ec0ff */
[----:B------:R-:W-:Y:S01]  /*1850*/  LEA.HI R0, R0, R145, RZ, 0x1 ;  /* 0x0000009100007211 */ /* 0x000fe200078f08ff */
[----:B------:R-:W-:Y:S01]  /*1860*/  IMAD R17, R17, c[0x0][0x1a8], RZ ;  /* 0x00006a0011117a24 */ /* 0x000fe200078e02ff */
[----:B------:R-:W-:Y:S01]  /*1870*/  IADD3 R13, R13, R3, RZ ;  /* 0x000000030d0d7210 */ /* 0x000fe20007ffe0ff */
[----:B------:R-:W-:Y:S01]  /*1880*/  IMAD.IADD R3, R8, 0x1, -R5 ;  /* 0x0000000108037824 */ /* 0x000fe200078e0a05 */
[----:B------:R-:W-:Y:S01]  /*1890*/  LOP3.LUT R0, R0, 0xfffffffe, RZ, 0xc0, !PT ;  /* 0xfffffffe00007812 */ /* 0x000fe200078ec0ff */
[----:B------:R-:W-:Y:S01]  /*18a0*/  IMAD.U32 R152, R152, 0x20, R11 ;  /* 0x0000002098987824 */ /* 0x000fe200078e000b */
[----:B------:R-:W-:Y:S01]  /*18b0*/  LOP3.LUT R5, R2, 0xffffffe0, RZ, 0xc0, !PT ;  /* 0xffffffe002057812 */ /* 0x000fe200078ec0ff */
[C---:B------:R-:W-:Y:S01]  /*18c0*/  IMAD R17, R10.reuse, c[0x0][0x1ac], R17 ;  /* 0x00006b000a117a24 */ /* 0x040fe200078e0211 */
[----:B------:R-:W-:Y:S01]  /*18d0*/  LOP3.LUT P1, RZ, R3, 0x2, RZ, 0xc0, !PT ;  /* 0x0000000203ff7812 */ /* 0x000fe2000782c0ff */
[----:B------:R-:W-:Y:S01]  /*18e0*/  IMAD.WIDE.U32 R10, R10, c[0x0][0x1a8], R28 ;  /* 0x00006a000a0a7a25 */ /* 0x000fe200078e001c */
[----:B------:R-:W-:-:S02]  /*18f0*/  SHF.R.S32.HI R6, RZ, 0x4, R6 ;  /* 0x00000004ff067819 */ /* 0x000fc40000011406 */
[----:B------:R-:W-:Y:S01]  /*1900*/  IADD3 R8, -R5, R50, RZ ;  /* 0x0000003205087210 */ /* 0x000fe20007ffe1ff */
[----:B------:R-:W-:Y:S01]  /*1910*/  IMAD.WIDE.U32 R24, R24, c[0x0][0x1a0], R12 ;  /* 0x0000680018187a25 */ /* 0x000fe200078e000c */
[----:B------:R-:W-:Y:S02]  /*1920*/  SHF.R.S32.HI R156, RZ, 0x1, R156 ;  /* 0x00000001ff9c7819 */ /* 0x000fe4000001149c */
[----:B------:R-:W-:Y:S01]  /*1930*/  SEL R4, R4, 0xfffffff0, !P1 ;  /* 0xfffffff004047807 */ /* 0x000fe20004800000 */
[----:B------:R-:W-:Y:S02]  /*1940*/  IMAD.IADD R48, R31, 0x1, R48 ;  /* 0x000000011f307824 */ /* 0x000fe400078e0230 */
[----:B------:R-:W-:Y:S02]  /*1950*/  IMAD.IADD R155, R145, 0x1, -R0 ;  /* 0x00000001919b7824 */ /* 0x000fe400078e0a00 */
[----:B------:R-:W-:Y:S02]  /*1960*/  IMAD.SHL.U32 R152, R152, 0x2, RZ ;  /* 0x0000000298987824 */ /* 0x000fe400078e00ff */
[----:B------:R-:W-:-:S02]  /*1970*/  IMAD.IADD R17, R11, 0x1, R17 ;  /* 0x000000010b117824 */ /* 0x000fc400078e0211 */
        /* <DEDUP_REMOVED lines=18> */
.L_x_3876:
[----:B------:R-:W-:Y:S05]  /*1aa0*/  BSYNC B0 ;  /* 0x0000000000007941 */ /* 0x000fea0003800000 */
.L_x_3875:
        /* <DEDUP_REMOVED lines=20> */
.L_x_3878:
[----:B------:R-:W-:Y:S05]  /*1bf0*/  BSYNC B0 ;  /* 0x0000000000007941 */ /* 0x000fea0003800000 */
.L_x_3877:
        /* <DEDUP_REMOVED lines=17> */
.L_x_3880:
[----:B------:R-:W-:Y:S05]  /*1d10*/  BSYNC B0 ;  /* 0x0000000000007941 */ /* 0x000fea0003800000 */
.L_x_3879:
        /* <DEDUP_REMOVED lines=18> */
.L_x_3882:
[----:B------:R-:W-:Y:S05]  /*1e40*/  BSYNC B0 ;  /* 0x0000000000007941 */ /* 0x000fea0003800000 */
.L_x_3881:
        /* <DEDUP_REMOVED lines=16> */
.L_x_3884:
[----:B------:R-:W-:Y:S05]  /*1f50*/  BSYNC B0 ;  /* 0x0000000000007941 */ /* 0x000fea0003800000 */
.L_x_3883:
[----:B-1----:R-:W-:Y:S01]  /*1f60*/  IADD3 R11, R14, 0x60, RZ ;  /* 0x000000600e0b7810 */ /* 0x002fe20007ffe0ff */
        /* <DEDUP_REMOVED lines=18> */
.L_x_3886:
[----:B------:R-:W-:Y:S05]  /*2090*/  BSYNC B0 ;  /* 0x0000000000007941 */ /* 0x000fea0003800000 */
.L_x_3885:
        /* <DEDUP_REMOVED lines=26> */
.L_x_3888:
[----:B------:R-:W-:Y:S05]  /*2240*/  BSYNC B0 ;  /* 0x0000000000007941 */ /* 0x000fea0003800000 */
.L_x_3887:
        /* <DEDUP_REMOVED lines=16> */
.L_x_3890:
[----:B------:R-:W-:Y:S05]  /*2350*/  BSYNC B0 ;  /* 0x0000000000007941 */ /* 0x000fea0003800000 */
.L_x_3889:
        /* <DEDUP_REMOVED lines=14> */
.L_x_3892:
[----:B------:R-:W-:Y:S05]  /*2440*/  BSYNC B0 ;  /* 0x0000000000007941 */ /* 0x000fea0003800000 */
.L_x_3891:
        /* <DEDUP_REMOVED lines=16> */
.L_x_3894:
[----:B------:R-:W-:Y:S05]  /*2550*/  BSYNC B0 ;  /* 0x0000000000007941 */ /* 0x000fea0003800000 */
.L_x_3893:
[----:B-1----:R-:W-:Y:S01]  /*2560*/  LEA.HI R11, R6, R6, RZ, 0x1 ;  /* 0x00000006060b7211 */ /* 0x002fe200078f08ff */
[----:B------:R-:W-:Y:S01]  /*2570*/  IMAD.SHL.U32 R3, R3, 0x40, RZ ;  /* 0x0000004003037824 */ /* 0x000fe200078e00ff */
[----:B------:R-:W-:Y:S01]  /*2580*/  SHF.R.S32.HI R2, RZ, 0x1f, R9 ;  /* 0x0000001fff027819 */ /* 0x000fe20000011409 */
[----:B------:R-:W-:Y:S01]  /*2590*/  IMAD.SHL.U32 R141, R156, 0x40, RZ ;  /* 0x000000409c8d7824 */ /* 0x000fe200078e00ff */
[----:B------:R-:W-:Y:S01]  /*25a0*/  LOP3.LUT R11, R11, 0xfffffffe, RZ, 0xc0, !PT ;  /* 0xfffffffe0b0b7812 */ /* 0x000fe200078ec0ff */
[----:B------:R-:W0:Y:S01]  /*25b0*/  LDGDEPBAR ;  /* 0x00000000000079af */ /* 0x000e220000000000 */
[----:B------:R-:W-:Y:S02]  /*25c0*/  LEA.HI R7, R2, R9, RZ, 0x3 ;  /* 0x0000000902077211 */ /* 0x000fe400078f18ff */
[----:B------:R-:W-:Y:S01]  /*25d0*/  LOP3.LUT R56, R56, 0x7fffffe, RZ, 0xc0, !PT ;  /* 0x07fffffe38387812 */ /* 0x000fe200078ec0ff */
[----:B------:R-:W-:Y:S01]  /*25e0*/  IMAD.IADD R11, R6, 0x1, -R11 ;  /* 0x00000001060b7824 */ /* 0x000fe200078e0a0b */
[----:B------:R-:W-:Y:S01]  /*25f0*/  LOP3.LUT R141, R141, 0xc0, RZ, 0xc0, !PT ;  /* 0x000000c08d8d7812 */ /* 0x000fe200078ec0ff */
[----:B------:R-:W-:Y:S01]  /*2600*/  IMAD.SHL.U32 R7, R7, 0x20, RZ ;  /* 0x0000002007077824 */ /* 0x000fe200078e00ff */
[----:B------:R-:W-:Y:S01]  /*2610*/  LOP3.LUT R3, R3, 0xc0, RZ, 0xc0, !PT ;  /* 0x000000c003037812 */ /* 0x000fe200078ec0ff */
[----:B------:R-:W-:Y:S01]  /*2620*/  IMAD.SHL.U32 R6, R155, 0x8, RZ ;  /* 0x000000089b067824 */ /* 0x000fe200078e00ff */
[----:B------:R-:W-:Y:S01]  /*2630*/  LOP3.LUT P0, RZ, R156, 0x2, RZ, 0xc0, !PT ;  /* 0x000000029cff7812 */ /* 0x000fe2000780c0ff */
[----:B------:R-:W-:Y:S01]  /*2640*/  IMAD.SHL.U32 R2, R11, 0x8, RZ ;  /* 0x000000080b027824 */ /* 0x000fe200078e00ff */
[----:B------:R-:W-:Y:S01]  /*2650*/  LOP3.LUT R7, R7, 0xffffff00, RZ, 0xc0, !PT ;  /* 0xffffff0007077812 */ /* 0x000fe200078ec0ff */
[----:B------:R-:W-:Y:S01]  /*2660*/  IMAD.IADD R56, R9, 0x1, -R56 ;  /* 0x0000000109387824 */ /* 0x000fe200078e0a38 */
[----:B------:R-:W-:-:S02]  /*2670*/  LOP3.LUT R6, R141, 0x8, R6, 0xf8, !PT ;  /* 0x000000088d067812 */ /* 0x000fc400078ef806 */
[----:B------:R-:W-:Y:S01]  /*2680*/  LOP3.LUT R2, R3, 0x8, R2, 0xf8, !PT ;  /* 0x0000000803027812 */ /* 0x000fe200078ef802 */
[----:B------:R-:W-:Y:S01]  /*2690*/  IMAD R9, R162, 0x200, R7 ;  /* 0x00000200a2097824 */ /* 0x000fe200078e0207 */
[----:B------:R-:W-:Y:S02]  /*26a0*/  SHF.R.U32.HI R141, RZ, 0x3, R141 ;  /* 0x00000003ff8d7819 */ /* 0x000fe4000001168d */
[----:B------:R-:W-:Y:S02]  /*26b0*/  SHF.R.U32.HI R3, RZ, 0x3, R3 ;  /* 0x00000003ff037819 */ /* 0x000fe40000011603 */
[----:B------:R-:W-:Y:S01]  /*26c0*/  LOP3.LUT R141, R6, R141, RZ, 0x3c, !PT ;  /* 0x0000008d068d7212 */ /* 0x000fe200078e3cff */
[----:B------:R-:W-:Y:S01]  /*26d0*/  IMAD R6, R56, 0x20, R9 ;  /* 0x0000002038067824 */ /* 0x000fe200078e0209 */
[----:B------:R-:W-:Y:S01]  /*26e0*/  LOP3.LUT R3, R2, R3, RZ, 0x3c, !PT ;  /* 0x0000000302037212 */ /* 0x000fe200078e3cff */
[----:B------:R-:W-:Y:S02]  /*26f0*/  IMAD R2, R11, 0x8, R154 ;  /* 0x000000080b027824 */ /* 0x000fe400078e029a */
[----:B------:R-:W-:-:S02]  /*2700*/  IMAD R56, R56, 0x20, R7 ;  /* 0x0000002038387824 */ /* 0x000fc400078e0207 */
[----:B------:R-:W-:Y:S02]  /*2710*/  IMAD.U32 R141, R2, 0x20, R141 ;  /* 0x00000020028d7824 */ /* 0x000fe400078e008d */
[----:B------:R-:W-:Y:S02]  /*2720*/  IMAD.IADD R143, R3, 0x1, R6 ;  /* 0x00000001038f7824 */ /* 0x000fe400078e0206 */
[----:B------:R-:W-:Y:S02]  /*2730*/  IMAD.SHL.U32 R141, R141, 0x2, RZ ;  /* 0x000000028d8d7824 */ /* 0x000fe400078e00ff */
[----:B------:R-:W-:Y:S02]  /*2740*/  IMAD.SHL.U32 R143, R143, 0x2, RZ ;  /* 0x000000028f8f7824 */ /* 0x000fe400078e00ff */
[----:B------:R-:W-:Y:S01]  /*2750*/  IMAD.IADD R7, R5, 0x1, R50 ;  /* 0x0000000105077824 */ /* 0x000fe200078e0232 */
[----:B--2---:R-:W-:Y:S01]  /*2760*/  LDSM.16.M88.4 R28, [R141+0x1000] ;  /* 0x001000008d1c783b */ /* 0x004fe20000000200 */
[C---:B------:R-:W-:Y:S01]  /*2770*/  IADD3 R2, R141.reuse, 0x1000, RZ ;  /* 0x000010008d027810 */ /* 0x040fe20007ffe0ff */
[----:B------:R-:W-:Y:S01]  /*2780*/  IMAD R142, R4, 0x2, R143 ;  /* 0x00000002048e7824 */ /* 0x000fe200078e028f */
[----:B------:R-:W-:Y:S01]  /*2790*/  IADD3 R140, R141, 0x1020, RZ ;  /* 0x000010208d8c7810 */ /* 0x000fe20007ffe0ff */
[----:B------:R-:W1:Y:S01]  /*27a0*/  LDSM.16.M88.4 R12, [R143] ;  /* 0x000000008f0c783b */ /* 0x000e620000000200 */
[----:B------:R-:W-:Y:S01]  /*27b0*/  @P0 IADD3 R140, R2, -0x20, RZ ;  /* 0xffffffe0028c0810 */ /* 0x000fe20007ffe0ff */
[----:B------:R-:W-:-:S02]  /*27c0*/  IMAD.IADD R3, R3, 0x1, R56 ;  /* 0x0000000103037824 */ /* 0x000fc400078e0238 */
[----:B------:R-:W-:Y:S01]  /*27d0*/  LDSM.16.M88.4 R8, [R142] ;  /* 0x000000008e08783b */ /* 0x000fe20000000200 */
[C---:B------:R-:W-:Y:S02]  /*27e0*/  IADD3 R137, R140.reuse, 0x400, RZ ;  /* 0x000004008c897810 */ /* 0x040fe40007ffe0ff */
[C---:B------:R-:W-:Y:S01]  /*27f0*/  IADD3 R136, R140.reuse, 0x800, RZ ;  /* 0x000008008c887810 */ /* 0x040fe20007ffe0ff */
[----:B----4-:R-:W-:Y:S01]  /*2800*/  LDSM.16.M88.4 R16, [R140] ;  /* 0x000000008c10783b */ /* 0x010fe20000000200 */
[C---:B------:R-:W-:Y:S02]  /*2810*/  IADD3 R135, R140.reuse, 0xc00, RZ ;  /* 0x00000c008c877810 */ /* 0x040fe40007ffe0ff */
[C---:B------:R-:W-:Y:S01]  /*2820*/  IADD3 R134, R140.reuse, 0x1000, RZ ;  /* 0x000010008c867810 */ /* 0x040fe20007ffe0ff */
[----:B------:R-:W2:Y:S01]  /*2830*/  LDSM.16.M88.4 R36, [R141+0x1400] ;  /* 0x001400008d24783b */ /* 0x000ea20000000200 */
[C---:B------:R-:W-:Y:S02]  /*2840*/  IADD3 R133, R140.reuse, 0x1400, RZ ;  /* 0x000014008c857810 */ /* 0x040fe40007ffe0ff */
[C---:B------:R-:W-:Y:S01]  /*2850*/  IADD3 R132, R140.reuse, 0x1800, RZ ;  /* 0x000018008c847810 */ /* 0x040fe20007ffe0ff */
[----:B------:R-:W4:Y:S01]  /*2860*/  LDSM.16.M88.4 R32, [R140+0x400] ;  /* 0x000400008c20783b */ /* 0x000f220000000200 */
[----:B------:R-:W-:-:S03]  /*2870*/  IADD3 R86, R140, 0x1c00, RZ ;  /* 0x00001c008c567810 */ /* 0x000fc60007ffe0ff */
[----:B------:R-:W-:Y:S01]  /*2880*/  LDSM.16.M88.4 R52, [R140+0xc00] ;  /* 0x000c00008c34783b */ /* 0x000fe20000000200 */
[C---:B-1----:R-:W-:Y:S08]  /*2890*/  HMMA.16816.F32.BF16 R40, R12.reuse, R28, RZ ;  /* 0x0000001c0c28723c */ /* 0x042ff000000418ff */
[C---:B------:R-:W-:Y:S08]  /*28a0*/  HMMA.16816.F32.BF16 R28, R12.reuse, R30, RZ ;  /* 0x0000001e0c1c723c */ /* 0x040ff000000418ff */
[----:B--2---:R-:W-:Y:S08]  /*28b0*/  HMMA.16816.F32.BF16 R44, R12, R36, RZ ;  /* 0x000000240c2c723c */ /* 0x004ff000000418ff */
[C---:B------:R-:W-:Y:S08]  /*28c0*/  HMMA.16816.F32.BF16 R40, R8.reuse, R16, R40 ;  /* 0x000000100828723c */ /* 0x040ff00000041828 */
[----:B------:R-:W-:Y:S01]  /*28d0*/  HMMA.16816.F32.BF16 R28, R8, R18, R28 ;  /* 0x00000012081c723c */ /* 0x000fe2000004181c */
[----:B------:R-:W1:Y:S07]  /*28e0*/  LDSM.16.M88.4 R16, [R141+0x1800] ;  /* 0x001800008d10783b */ /* 0x000e6e0000000200 */
[----:B------:R-:W-:Y:S08]  /*28f0*/  HMMA.16816.F32.BF16 R36, R12, R38, RZ ;  /* 0x000000260c24723c */ /* 0x000ff000000418ff */
[----:B------:R-:W-:Y:S01]  /*2900*/  FMUL.FTZ R2, R40, c[0x0][0x2ec] ;  /* 0x0000bb0028027a20 */ /* 0x000fe20000410000 */
[----:B----4-:R-:W-:Y:S01]  /*2910*/  HMMA.16816.F32.BF16 R44, R8, R32, R44 ;  /* 0x00000020082c723c */ /* 0x010fe2000004182c */
[----:B------:R-:W-:-:S02]  /*2920*/  FMUL.FTZ R57, R41, c[0x0][0x2ec] ;  /* 0x0000bb0029397a20 */ /* 0x000fc40000410000 */
[----:B------:R-:W-:Y:S02]  /*2930*/  FMUL.FTZ R6, R42, c[0x0][0x2ec] ;  /* 0x0000bb002a067a20 */ /* 0x000fe40000410000 */
[----:B------:R-:W-:Y:S01]  /*2940*/  FMUL.FTZ R74, R43, c[0x0][0x2ec] ;  /* 0x0000bb002b4a7a20 */ /* 0x000fe20000410000 */
[----:B------:R-:W-:Y:S01]  /*2950*/  MUFU.TANH R2, R2 ;  /* 0x0000000200027308 */ /* 0x000fe20000002400 */
[----:B------:R-:W-:Y:S01]  /*2960*/  FMUL.FTZ R28, R28, c[0x0][0x2ec] ;  /* 0x0000bb001c1c7a20 */ /* 0x000fe20000410000 */
[----:B------:R-:W2:Y:S01]  /*2970*/  LDSM.16.M88.4 R40, [R140+0x800] ;  /* 0x000800008c28783b */ /* 0x000ea20000000200 */
[----:B------:R-:W-:Y:S02]  /*2980*/  FMUL.FTZ R59, R29, c[0x0][0x2ec] ;  /* 0x0000bb001d3b7a20 */ /* 0x000fe40000410000 */
[----:B------:R-:W-:Y:S02]  /*2990*/  FMUL.FTZ R68, R30, c[0x0][0x2ec] ;  /* 0x0000bb001e447a20 */ /* 0x000fe40000410000 */
[----:B------:R-:W-:Y:S01]  /*29a0*/  FMUL.FTZ R80, R31, c[0x0][0x2ec] ;  /* 0x0000bb001f507a20 */ /* 0x000fe20000410000 */
[----:B------:R4:W-:Y:S01]  /*29b0*/  MUFU.TANH R61, R28 ;  /* 0x0000001c003d7308 */ /* 0x0009e20000002400 */
[----:B------:R-:W-:Y:S07]  /*29c0*/  HMMA.16816.F32.BF16 R36, R8, R34, R36 ;  /* 0x000000220824723c */ /* 0x000fee0000041824 */
[----:B------:R-:W5:Y:S01]  /*29d0*/  MUFU.TANH R57, R57 ;  /* 0x0000003900397308 */ /* 0x000f620000002400 */
[----:B-1----:R-:W-:Y:S01]  /*29e0*/  HMMA.16816.F32.BF16 R32, R12, R16, RZ ;  /* 0x000000100c20723c */ /* 0x002fe200000418ff */
[----:B------:R-:W-:-:S02]  /*29f0*/  FMUL.FTZ R44, R44, c[0x0][0x2ec] ;  /* 0x0000bb002c2c7a20 */ /* 0x000fc40000410000 */
[----:B------:R-:W-:Y:S02]  /*2a00*/  FMUL.FTZ R45, R45, c[0x0][0x2ec] ;  /* 0x0000bb002d2d7a20 */ /* 0x000fe40000410000 */
[----:B------:R-:W-:Y:S01]  /*2a10*/  FMUL.FTZ R46, R46, c[0x0][0x2ec] ;  /* 0x0000bb002e2e7a20 */ /* 0x000fe20000410000 */
[----:B----4-:R-:W1:Y:S01]  /*2a20*/  LDSM.16.M88.4 R28, [R141+0x1c00] ;  /* 0x001c00008d1c783b */ /* 0x010e620000000200 */
[----:B------:R-:W-:Y:S01]  /*2a30*/  FMUL.FTZ R47, R47, c[0x0][0x2ec] ;  /* 0x0000bb002f2f7a20 */ /* 0x000fe20000410000 */
[----:B------:R-:W-:Y:S01]  /*2a40*/  HMMA.16816.F32.BF16 R16, R12, R18, RZ ;  /* 0x000000120c10723c */ /* 0x000fe200000418ff */
[----:B------:R-:W-:Y:S07]  /*2a50*/  MUFU.TANH R62, R44 ;  /* 0x0000002c003e7308 */ /* 0x000fee0000002400 */
[----:B------:R-:W-:Y:S01]  /*2a60*/  FMUL.FTZ R36, R36, c[0x0][0x2ec] ;  /* 0x0000bb0024247a20 */ /* 0x000fe20000410000 */
[----:B------:R-:W-:Y:S01]  /*2a70*/  MUFU.TANH R60, R45 ;  /* 0x0000002d003c7308 */ /* 0x000fe20000002400 */
[----:B------:R-:W-:-:S02]  /*2a80*/  FMUL.FTZ R37, R37, c[0x0][0x2ec] ;  /* 0x0000bb0025257a20 */ /* 0x000fc40000410000 */
[----:B------:R-:W-:Y:S02]  /*2a90*/  FMUL.FTZ R38, R38, c[0x0][0x2ec] ;  /* 0x0000bb0026267a20 */ /* 0x000fe40000410000 */
[----:B------:R-:W-:Y:S02]  /*2aa0*/  FMUL.FTZ R39, R39, c[0x0][0x2ec] ;  /* 0x0000bb0027277a20 */ /* 0x000fe40000410000 */
[C---:B--2---:R-:W-:Y:S01]  /*2ab0*/  HMMA.16816.F32.BF16 R32, R8.reuse, R40, R32 ;  /* 0x000000280820723c */ /* 0x044fe20000041820 */
[----:B------:R-:W-:Y:S07]  /*2ac0*/  MUFU.TANH R70, R46 ;  /* 0x0000002e00467308 */ /* 0x000fee0000002400 */
[----:B------:R-:W-:Y:S01]  /*2ad0*/  HMMA.16816.F32.BF16 R16, R8, R42, R16 ;  /* 0x0000002a0810723c */ /* 0x000fe20000041810 */
[----:B------:R2:W-:Y:S08]  /*2ae0*/  MUFU.TANH R82, R47 ;  /* 0x0000002f00527308 */ /* 0x0005f00000002400 */
[----:B------:R-:W-:Y:S01]  /*2af0*/  MUFU.TANH R64, R36 ;  /* 0x0000002400407308 */ /* 0x000fe20000002400 */
[----:B-1----:R-:W-:Y:S06]  /*2b00*/  HMMA.16816.F32.BF16 R40, R12, R28, RZ ;  /* 0x0000001c0c28723c */ /* 0x002fec00000418ff */
[----:B------:R-:W-:Y:S01]  /*2b10*/  FMUL.FTZ R32, R32, c[0x0][0x2ec] ;  /* 0x0000bb0020207a20 */ /* 0x000fe20000410000 */
[----:B--2---:R-:W1:Y:S01]  /*2b20*/  LDSM.16.M88.4 R44, [R141+0x2000] ;  /* 0x002000008d2c783b */ /* 0x004e620000000200 */
[----:B------:R-:W-:Y:S01]  /*2b30*/  MUFU.TANH R63, R37 ;  /* 0x00000025003f7308 */ /* 0x000fe20000002400 */
[----:B------:R-:W-:-:S02]  /*2b40*/  FMUL.FTZ R33, R33, c[0x0][0x2ec] ;  /* 0x0000bb0021217a20 */ /* 0x000fc40000410000 */
[----:B------:R-:W-:Y:S01]  /*2b50*/  FMUL.FTZ R34, R34, c[0x0][0x2ec] ;  /* 0x0000bb0022227a20 */ /* 0x000fe20000410000 */
[----:B------:R-:W-:Y:S01]  /*2b60*/  HMMA.16816.F32.BF16 R28, R12, R30, RZ ;  /* 0x0000001e0c1c723c */ /* 0x000fe200000418ff */
[----:B------:R-:W-:Y:S02]  /*2b70*/  FMUL.FTZ R164, R35, c[0x0][0x2ec] ;  /* 0x0000bb0023a47a20 */ /* 0x000fe40000410000 */
[----:B------:R-:W-:Y:S01]  /*2b80*/  FMUL.FTZ R16, R16, c[0x0][0x2ec] ;  /* 0x0000bb0010107a20 */ /* 0x000fe20000410000 */
[----:B------:R-:W-:Y:S01]  /*2b90*/  MUFU.TANH R66, R38 ;  /* 0x0000002600427308 */ /* 0x000fe20000002400 */
[----:B------:R-:W-:Y:S02]  /*2ba0*/  FMUL.FTZ R130, R18, c[0x0][0x2ec] ;  /* 0x0000bb0012827a20 */ /* 0x000fe40000410000 */
[----:B------:R-:W-:-:S05]  /*2bb0*/  FMUL.FTZ R92, R19, c[0x0][0x2ec] ;  /* 0x0000bb00135c7a20 */ /* 0x000fca0000410000 */
[----:B------:R2:W-:Y:S01]  /*2bc0*/  MUFU.TANH R72, R39 ;  /* 0x0000002700487308 */ /* 0x0005e20000002400 */
[----:B------:R-:W-:Y:S07]  /*2bd0*/  HMMA.16816.F32.BF16 R40, R8, R52, R40 ;  /* 0x000000340828723c */ /* 0x000fee0000041828 */
[----:B------:R-:W-:Y:S01]  /*2be0*/  MUFU.TANH R69, R32 ;  /* 0x0000002000457308 */ /* 0x000fe20000002400 */
[----:B------:R-:W-:-:S03]  /*2bf0*/  FMUL.FTZ R53, R17, c[0x0][0x2ec] ;  /* 0x0000bb0011357a20 */ /* 0x000fc60000410000 */
[----:B------:R-:W-:Y:S01]  /*2c00*/  HMMA.16816.F32.BF16 R28, R8, R54, R28 ;  /* 0x00000036081c723c */ /* 0x000fe2000004181c */
[----:B--2---:R-:W2:Y:S03]  /*2c10*/  LDSM.16.M88.4 R36, [R140+0x1000] ;  /* 0x001000008c24783b */ /* 0x004ea60000000200 */
[----:B------:R-:W-:Y:S08]  /*2c20*/  MUFU.TANH R65, R33 ;  /* 0x0000002100417308 */ /* 0x000ff00000002400 */
[----:B------:R1:W-:Y:S01]  /*2c30*/  MUFU.TANH R94, R34 ;  /* 0x00000022005e7308 */ /* 0x0003e20000002400 */
[----:B------:R-:W-:-:S02]  /*2c40*/  FMUL.FTZ R40, R40, c[0x0][0x2ec] ;  /* 0x0000bb0028287a20 */ /* 0x000fc40000410000 */
[----:B------:R-:W-:Y:S02]  /*2c50*/  FMUL.FTZ R41, R41, c[0x0][0x2ec] ;  /* 0x0000bb0029297a20 */ /* 0x000fe40000410000 */
[----:B------:R-:W-:-:S03]  /*2c60*/  FMUL.FTZ R108, R42, c[0x0][0x2ec] ;  /* 0x0000bb002a6c7a20 */ /* 0x000fc60000410000 */
[----:B------:R4:W-:Y:S01]  /*2c70*/  MUFU.TANH R67, R16 ;  /* 0x0000001000437308 */ /* 0x0009e20000002400 */
[----:B------:R-:W-:-:S03]  /*2c80*/  FMUL.FTZ R128, R43, c[0x0][0x2ec] ;  /* 0x0000bb002b807a20 */ /* 0x000fc60000410000 */
[----:B------:R-:W-:Y:S02]  /*2c90*/  FMUL.FTZ R73, R28, c[0x0][0x2ec] ;  /* 0x0000bb001c497a20 */ /* 0x000fe40000410000 */
[----:B------:R-:W-:Y:S02]  /*2ca0*/  FMUL.FTZ R71, R29, c[0x0][0x2ec] ;  /* 0x0000bb001d477a20 */ /* 0x000fe40000410000 */
[----:B------:R-:W-:Y:S01]  /*2cb0*/  FMUL.FTZ R110, R30, c[0x0][0x2ec] ;  /* 0x0000bb001e6e7a20 */ /* 0x000fe20000410000 */
[C---:B-1----:R-:W-:Y:S01]  /*2cc0*/  HMMA.16816.F32.BF16 R32, R12.reuse, R44, RZ ;  /* 0x0000002c0c20723c */ /* 0x042fe200000418ff */
[----:B------:R-:W-:Y:S01]  /*2cd0*/  MUFU.TANH R75, R40 ;  /* 0x00000028004b7308 */ /* 0x000fe20000002400 */
[----:B------:R-:W-:Y:S01]  /*2ce0*/  FMUL.FTZ R84, R31, c[0x0][0x2ec] ;  /* 0x0000bb001f547a20 */ /* 0x000fe20000410000 */
[----:B----4-:R-:W1:Y:S05]  /*2cf0*/  LDSM.16.M88.4 R16, [R141+0x2400] ;  /* 0x002400008d10783b */ /* 0x010e6a0000000200 */
[----:B------:R-:W-:Y:S01]  /*2d00*/  HMMA.16816.F32.BF16 R44, R12, R46, RZ ;  /* 0x0000002e0c2c723c */ /* 0x000fe200000418ff */
[----:B------:R4:W-:Y:S08]  /*2d10*/  MUFU.TANH R54, R41 ;  /* 0x0000002900367308 */ /* 0x0009f00000002400 */
[----:B------:R-:W3:Y:S07]  /*2d20*/  MUFU.TANH R74, R74 ;  /* 0x0000004a004a7308 */ /* 0x000eee0000002400 */
[C---:B--2---:R-:W-:Y:S01]  /*2d30*/  HMMA.16816.F32.BF16 R32, R8.reuse, R36, R32 ;  /* 0x000000240820723c */ /* 0x044fe20000041820 */
[----:B----4-:R-:W2:Y:S01]  /*2d40*/  LDSM.16.M88.4 R40, [R140+0x1400] ;  /* 0x001400008c28783b */ /* 0x010ea20000000200 */
[----:B------:R-:W4:Y:S05]  /*2d50*/  MUFU.TANH R68, R68 ;  /* 0x0000004400447308 */ /* 0x000f2a0000002400 */
[----:B------:R-:W-:Y:S01]  /*2d60*/  IADD3 R36, R7, 0x8, RZ ;  /* 0x0000000807247810 */ /* 0x000fe20007ffe0ff */
[----:B------:R-:W-:Y:S02]  /*2d70*/  HMMA.16816.F32.BF16 R44, R8, R38, R44 ;  /* 0x00000026082c723c */ /* 0x000fe4000004182c */
[----:B------:R-:W2:Y:S08]  /*2d80*/  MUFU.TANH R59, R59 ;  /* 0x0000003b003b7308 */ /* 0x000eb00000002400 */
[----:B------:R-:W2:Y:S01]  /*2d90*/  MUFU.TANH R80, R80 ;  /* 0x0000005000507308 */ /* 0x000ea20000002400 */
[----:B-1----:R-:W-:Y:S05]  /*2da0*/  HMMA.16816.F32.BF16 R28, R12, R16, RZ ;  /* 0x000000100c1c723c */ /* 0x002fea00000418ff */
[----:B------:R-:W-:-:S02]  /*2db0*/  FMUL.FTZ R32, R32, c[0x0][0x2ec] ;  /* 0x0000bb0020207a20 */ /* 0x000fc40000410000 */
[----:B------:R-:W-:Y:S01]  /*2dc0*/  FMUL.FTZ R33, R33, c[0x0][0x2ec] ;  /* 0x0000bb0021217a20 */ /* 0x000fe20000410000 */
[----:B------:R-:W1:Y:S01]  /*2dd0*/  MUFU.TANH R164, R164 ;  /* 0x000000a400a47308 */ /* 0x000e620000002400 */
[----:B------:R-:W-:Y:S01]  /*2de0*/  FMUL.FTZ R34, R34, c[0x0][0x2ec] ;  /* 0x0000bb0022227a20 */ /* 0x000fe20000410000 */
[----:B------:R-:W-:Y:S01]  /*2df0*/  SHF.R.S32.HI R17, RZ, 0x1f, R162 ;  /* 0x0000001fff117819 */ /* 0x000fe200000114a2 */
[----:B------:R-:W-:Y:S02]  /*2e00*/  IMAD R16, R162, 0x10, R27 ;  /* 0x00000010a2107824 */ /* 0x000fe400078e021b */
[----:B------:R-:W-:Y:S01]  /*2e10*/  FMUL.FTZ R35, R35, c[0x0][0x2ec] ;  /* 0x0000bb0023237a20 */ /* 0x000fe20000410000 */
[----:B------:R-:W-:Y:S02]  /*2e20*/  LEA.HI R17, R17, R162, RZ, 0x2 ;  /* 0x000000a211117211 */ /* 0x000fe400078f10ff */
[----:B------:R-:W-:Y:S01]  /*2e30*/  MUFU.TANH R55, R32 ;  /* 0x0000002000377308 */ /* 0x000fe20000002400 */
[----:B------:R-:W-:Y:S01]  /*2e40*/  IADD3 R27, R16, 0x1, R151 ;  /* 0x00000001101b7810 */ /* 0x000fe20007ffe097 */
[----:B------:R-:W-:Y:S01]  /*2e50*/  FMUL.FTZ R37, R44, c[0x0][0x2ec] ;  /* 0x0000bb002c257a20 */ /* 0x000fe20000410000 */
[----:B------:R-:W-:Y:S01]  /*2e60*/  LOP3.LUT R17, R17, 0xfffffffc, RZ, 0xc0, !PT ;  /* 0xfffffffc11117812 */ /* 0x000fe200078ec0ff */
[----:B------:R-:W-:Y:S01]  /*2e70*/  FMUL.FTZ R46, R46, c[0x0][0x2ec] ;  /* 0x0000bb002e2e7a20 */ /* 0x000fe20000410000 */
[----:B------:R-:W-:Y:S01]  /*2e80*/  IADD3 R27, R26, R27, -R58 ;  /* 0x0000001b1a1b7210 */ /* 0x000fe20007ffe83a */
[----:B------:R-:W-:Y:S01]  /*2e90*/  FMUL.FTZ R47, R47, c[0x0][0x2ec] ;  /* 0x0000bb002f2f7a20 */ /* 0x000fe20000410000 */
[----:B------:R-:W-:Y:S01]  /*2ea0*/  IADD3 R16, R7, 0x1, RZ ;  /* 0x0000000107107810 */ /* 0x000fe20007ffe0ff */
[----:B------:R-:W-:Y:S01]  /*2eb0*/  MUFU.TANH R76, R33 ;  /* 0x00000021004c7308 */ /* 0x000fe20000002400 */
[----:B------:R-:W-:Y:S01]  /*2ec0*/  IMAD.IADD R162, R162, 0x1, -R17 ;  /* 0x00000001a2a27824 */ /* 0x000fe200078e0a11 */
[----:B------:R-:W-:Y:S01]  /*2ed0*/  IADD3 R17, R27, c[0x0][0x2e8], RZ ;  /* 0x0000ba001b117a10 */ /* 0x000fe20007ffe0ff */
[----:B------:R-:W-:Y:S01]  /*2ee0*/  FMUL.FTZ R44, R45, c[0x0][0x2ec] ;  /* 0x0000bb002d2c7a20 */ /* 0x000fe20000410000 */
[----:B--2---:R-:W-:Y:S01]  /*2ef0*/  HMMA.16816.F32.BF16 R28, R8, R40, R28 ;  /* 0x00000028081c723c */ /* 0x004fe2000004181c */
[----:B------:R-:W-:-:S02]  /*2f00*/  IADD3 R27, R7, 0x9, RZ ;  /* 0x00000009071b7810 */ /* 0x000fc40007ffe0ff */
[C---:B------:R-:W-:Y:S01]  /*2f10*/  IADD3 R51, R17.reuse, 0x8, RZ ;  /* 0x0000000811337810 */ /* 0x040fe20007ffe0ff */
[----:B------:R-:W-:Y:S01]  /*2f20*/  MUFU.TANH R124, R34 ;  /* 0x00000022007c7308 */ /* 0x000fe20000002400 */
[-C--:B------:R-:W-:Y:S02]  /*2f30*/  IMNMX R52, R17, R26.reuse, PT ;  /* 0x0000001a11347217 */ /* 0x080fe40003800200 */
[----:B------:R-:W-:Y:S02]  /*2f40*/  IMNMX R51, R51, R26, PT ;  /* 0x0000001a33337217 */ /* 0x000fe40003800200 */
[CC--:B------:R-:W-:Y:S02]  /*2f50*/  ISETP.GE.AND P5, PT, R16.reuse, R52.reuse, PT ;  /* 0x000000341000720c */ /* 0x0c0fe40003fa6270 */
[----:B------:R-:W-:Y:S01]  /*2f60*/  ISETP.GE.AND P3, PT, R16, R51, PT ;  /* 0x000000331000720c */ /* 0x000fe20003f66270 */
[----:B------:R2:W-:Y:S01]  /*2f70*/  MUFU.TANH R122, R35 ;  /* 0x00000023007a7308 */ /* 0x0005e20000002400 */
[----:B------:R-:W-:Y:S01]  /*2f80*/  HMMA.16816.F32.BF16 R16, R12, R18, RZ ;  /* 0x000000120c10723c */ /* 0x000fe200000418ff */
[----:B------:R-:W-:-:S02]  /*2f90*/  ISETP.GE.AND P4, PT, R36, R52, PT ;  /* 0x000000342400720c */ /* 0x000fc40003f86270 */
[-C--:B------:R-:W-:Y:S02]  /*2fa0*/  ISETP.GE.AND P0, PT, R36, R51.reuse, PT ;  /* 0x000000332400720c */ /* 0x080fe40003f06270 */
[----:B------:R-:W-:Y:S02]  /*2fb0*/  IADD3 R36, R7, 0x10, RZ ;  /* 0x0000001007247810 */ /* 0x000fe40007ffe0ff */
[----:B-----5:R-:W-:Y:S01]  /*2fc0*/  FSEL R57, R57, -INF , !P5 ;  /* 0xff80000039397808 */ /* 0x020fe20006800000 */
[----:B------:R5:W-:Y:S01]  /*2fd0*/  MUFU.TANH R26, R37 ;  /* 0x00000025001a7308 */ /* 0x000be20000002400 */
[----:B---3--:R-:W-:Y:S02]  /*2fe0*/  FSEL R74, R74, -INF , !P3 ;  /* 0xff8000004a4a7808 */ /* 0x008fe40005800000 */
[-C--:B------:R-:W-:Y:S01]  /*2ff0*/  ISETP.GE.AND P5, PT, R36, R52.reuse, PT ;  /* 0x000000342400720c */ /* 0x080fe20003fa6270 */
[----:B------:R-:W-:Y:S01]  /*3000*/  FMUL.FTZ R30, R30, c[0x0][0x2ec] ;  /* 0x0000bb001e1e7a20 */ /* 0x000fe20000410000 */
[-C--:B------:R-:W-:Y:S01]  /*3010*/  ISETP.GE.AND P3, PT, R36, R51.reuse, PT ;  /* 0x000000332400720c */ /* 0x080fe20003f66270 */
[----:B------:R-:W-:Y:S01]  /*3020*/  FMUL.FTZ R31, R31, c[0x0][0x2ec] ;  /* 0x0000bb001f1f7a20 */ /* 0x000fe20000410000 */
[----:B--2---:R-:W2:Y:S01]  /*3030*/  LDSM.16.M88.4 R32, [R141+0x2800] ;  /* 0x002800008d20783b */ /* 0x004ea20000000200 */
[C---:B------:R-:W-:Y:S01]  /*3040*/  ISETP.GE.AND P1, PT, R27.reuse, R52, PT ;  /* 0x000000341b00720c */ /* 0x040fe20003f26270 */
[----:B------:R3:W-:Y:S01]  /*3050*/  MUFU.TANH R126, R46 ;  /* 0x0000002e007e7308 */ /* 0x0007e20000002400 */
[----:B------:R-:W-:-:S02]  /*3060*/  ISETP.GE.AND P2, PT, R27, R51, PT ;  /* 0x000000331b00720c */ /* 0x000fc40003f46270 */
[----:B------:R-:W-:Y:S02]  /*3070*/  IADD3 R27, R7, 0x11, RZ ;  /* 0x00000011071b7810 */ /* 0x000fe40007ffe0ff */
[----:B------:R-:W-:Y:S01]  /*3080*/  FSEL R61, R61, -INF , !P4 ;  /* 0xff8000003d3d7808 */ /* 0x000fe20006000000 */
[----:B-----5:R-:W5:Y:S01]  /*3090*/  LDSM.16.M88.4 R36, [R140+0x1800] ;  /* 0x001800008c24783b */ /* 0x020f620000000200 */
[----:B------:R-:W-:Y:S01]  /*30a0*/  HMMA.16816.F32.BF16 R16, R8, R42, R16 ;  /* 0x0000002a0810723c */ /* 0x000fe20000041810 */
[----:B----4-:R-:W-:Y:S01]  /*30b0*/  FSEL R68, R68, -INF , !P0 ;  /* 0xff80000044447808 */ /* 0x010fe20004000000 */
[----:B------:R4:W-:Y:S01]  /*30c0*/  MUFU.TANH R120, R47 ;  /* 0x0000002f00787308 */ /* 0x0009e20000002400 */
[C---:B------:R-:W-:Y:S02]  /*30d0*/  ISETP.GE.AND P4, PT, R27.reuse, R52, PT ;  /* 0x000000341b00720c */ /* 0x040fe40003f86270 */
[----:B------:R-:W-:Y:S02]  /*30e0*/  ISETP.GE.AND P0, PT, R27, R51, PT ;  /* 0x000000331b00720c */ /* 0x000fe40003f06270 */
[C---:B------:R-:W-:Y:S01]  /*30f0*/  IADD3 R27, R7.reuse, 0x18, RZ ;  /* 0x00000018071b7810 */ /* 0x040fe20007ffe0ff */
[----:B---3--:R-:W-:Y:S01]  /*3100*/  FMUL.FTZ R46, R28, c[0x0][0x2ec] ;  /* 0x0000bb001c2e7a20 */ /* 0x008fe20000410000 */
[----:B------:R-:W-:Y:S01]  /*3110*/  IADD3 R28, R7, 0x19, RZ ;  /* 0x00000019071c7810 */ /* 0x000fe20007ffe0ff */
[----:B------:R-:W-:Y:S01]  /*3120*/  MUFU.TANH R118, R30 ;  /* 0x0000001e00767308 */ /* 0x000fe20000002400 */
[----:B------:R-:W-:-:S02]  /*3130*/  FSEL R59, R59, -INF , !P1 ;  /* 0xff8000003b3b7808 */ /* 0x000fc40004800000 */
[----:B------:R-:W-:Y:S02]  /*3140*/  FSEL R80, R80, -INF , !P2 ;  /* 0xff80000050507808 */ /* 0x000fe40005000000 */
[CC--:B------:R-:W-:Y:S02]  /*3150*/  ISETP.GE.AND P1, PT, R27.reuse, R52.reuse, PT ;  /* 0x000000341b00720c */ /* 0x0c0fe40003f26270 */
[-C--:B------:R-:W-:Y:S01]  /*3160*/  ISETP.GE.AND P2, PT, R27, R51.reuse, PT ;  /* 0x000000331b00720c */ /* 0x080fe20003f46270 */
[----:B----4-:R-:W-:Y:S01]  /*3170*/  FMUL.FTZ R47, R29, c[0x0][0x2ec] ;  /* 0x0000bb001d2f7a20 */ /* 0x010fe20000410000 */
[----:B------:R-:W-:Y:S01]  /*3180*/  FSEL R27, R62, -INF , !P5 ;  /* 0xff8000003e1b7808 */ /* 0x000fe20006800000 */
[----:B------:R3:W-:Y:S01]  /*3190*/  MUFU.TANH R114, R31 ;  /* 0x0000001f00727308 */ /* 0x0007e20000002400 */
[----:B------:R-:W-:Y:S02]  /*31a0*/  FSEL R70, R70, -INF , !P3 ;  /* 0xff80000046467808 */ /* 0x000fe40005800000 */
[-C--:B------:R-:W-:Y:S01]  /*31b0*/  ISETP.GE.AND P5, PT, R28, R52.reuse, PT ;  /* 0x000000341c00720c */ /* 0x080fe20003fa6270 */
[----:B------:R-:W-:Y:S01]  /*31c0*/  FMUL.FTZ R56, R16, c[0x0][0x2ec] ;  /* 0x0000bb0010387a20 */ /* 0x000fe20000410000 */
[----:B------:R-:W-:Y:S01]  /*31d0*/  ISETP.GE.AND P3, PT, R28, R51, PT ;  /* 0x000000331c00720c */ /* 0x000fe20003f66270 */
[----:B------:R-:W-:Y:S01]  /*31e0*/  FMUL.FTZ R17, R17, c[0x0][0x2ec] ;  /* 0x0000bb0011117a20 */ /* 0x000fe20000410000 */
[C---:B------:R-:W-:Y:S01]  /*31f0*/  IADD3 R29, R7.reuse, 0x20, RZ ;  /* 0x00000020071d7810 */ /* 0x040fe20007ffe0ff */
[----:B------:R-:W4:Y:S01]  /*3200*/  MUFU.TANH R130, R130 ;  /* 0x0000008200827308 */ /* 0x000f220000002400 */
[----:B------:R-:W-:Y:S01]  /*3210*/  IADD3 R28, R7, 0x21, RZ ;  /* 0x00000021071c7810 */ /* 0x000fe20007ffe0ff */
[C---:B--2---:R-:W-:Y:S01]  /*3220*/  HMMA.16816.F32.BF16 R40, R12.reuse, R32, RZ ;  /* 0x000000200c28723c */ /* 0x044fe200000418ff */
[----:B------:R-:W-:Y:S01]  /*3230*/  FSEL R45, R60, -INF , !P4 ;  /* 0xff8000003c2d7808 */ /* 0x000fe20006000000 */
[----:B------:R-:W-:Y:S01]  /*3240*/  FMUL.FTZ R18, R18, c[0x0][0x2ec] ;  /* 0x0000bb0012127a20 */ /* 0x000fe20000410000 */
[----:B------:R-:W-:Y:S01]  /*3250*/  FSEL R82, R82, -INF , !P0 ;  /* 0xff80000052527808 */ /* 0x000fe20004000000 */
[----:B------:R-:W-:Y:S01]  /*3260*/  FMUL.FTZ R112, R19, c[0x0][0x2ec] ;  /* 0x0000bb0013707a20 */ /* 0x000fe20000410000 */
[----:B------:R-:W-:Y:S01]  /*3270*/  FSEL R77, R64, -INF , !P1 ;  /* 0xff800000404d7808 */ /* 0x000fe20004800000 */
[----:B------:R-:W2:Y:S01]  /*3280*/  MUFU.TANH R53, R53 ;  /* 0x0000003500357308 */ /* 0x000ea20000002400 */
[----:B------:R-:W-:Y:S01]  /*3290*/  FSEL R66, R66, -INF , !P2 ;  /* 0xff80000042427808 */ /* 0x000fe20005000000 */
[----:B------:R-:W-:Y:S01]  /*32a0*/  HMMA.16816.F32.BF16 R32, R12, R34, RZ ;  /* 0x000000220c20723c */ /* 0x000fe200000418ff */
[----:B------:R-:W-:-:S02]  /*32b0*/  ISETP.GE.AND P4, PT, R29, R52, PT ;  /* 0x000000341d00720c */ /* 0x000fc40003f86270 */
[-C--:B------:R-:W-:Y:S02]  /*32c0*/  ISETP.GE.AND P0, PT, R29, R51.reuse, PT ;  /* 0x000000331d00720c */ /* 0x080fe40003f06270 */
[C---:B------:R-:W-:Y:S01]  /*32d0*/  ISETP.GE.AND P1, PT, R28.reuse, R52, PT ;  /* 0x000000341c00720c */ /* 0x040fe20003f26270 */
[----:B------:R-:W1:Y:S01]  /*32e0*/  MUFU.TANH R92, R92 ;  /* 0x0000005c005c7308 */ /* 0x000e620000002400 */
[----:B------:R-:W-:Y:S02]  /*32f0*/  ISETP.GE.AND P2, PT, R28, R51, PT ;  /* 0x000000331c00720c */ /* 0x000fe40003f46270 */
[C---:B------:R-:W-:Y:S02]  /*3300*/  IADD3 R29, R7.reuse, 0x28, RZ ;  /* 0x00000028071d7810 */ /* 0x040fe40007ffe0ff */
[----:B------:R-:W-:Y:S02]  /*3310*/  IADD3 R28, R7, 0x29, RZ ;  /* 0x00000029071c7810 */ /* 0x000fe40007ffe0ff */
[----:B------:R-:W-:Y:S01]  /*3320*/  FSEL R63, R63, -INF , !P5 ;  /* 0xff8000003f3f7808 */ /* 0x000fe20006800000 */
[----:B------:R-:W1:Y:S01]  /*3330*/  MUFU.TANH R108, R108 ;  /* 0x0000006c006c7308 */ /* 0x000e620000002400 */
[----:B------:R-:W-:-:S02]  /*3340*/  FSEL R72, R72, -INF , !P3 ;  /* 0xff80000048487808 */ /* 0x000fc40005800000 */
[----:B------:R-:W-:Y:S02]  /*3350*/  FSEL R69, R69, -INF , !P4 ;  /* 0xff80000045457808 */ /* 0x000fe40006000000 */
[----:B------:R-:W-:Y:S02]  /*3360*/  FSEL R94, R94, -INF , !P0 ;  /* 0xff8000005e5e7808 */ /* 0x000fe40004000000 */
[CC--:B------:R-:W-:Y:S01]  /*3370*/  ISETP.GE.AND P5, PT, R29.reuse, R52.reuse, PT ;  /* 0x000000341d00720c */ /* 0x0c0fe20003fa6270 */
[----:B------:R-:W2:Y:S01]  /*3380*/  MUFU.TANH R128, R128 ;  /* 0x0000008000807308 */ /* 0x000ea20000002400 */
[-C--:B------:R-:W-:Y:S01]  /*3390*/  ISETP.GE.AND P3, PT, R29, R51.reuse, PT ;  /* 0x000000331d00720c */ /* 0x080fe20003f66270 */
[----:B-----5:R-:W-:Y:S01]  /*33a0*/  HMMA.16816.F32.BF16 R32, R8, R38, R32 ;  /* 0x000000260820723c */ /* 0x020fe20000041820 */
[C---:B------:R-:W-:Y:S02]  /*33b0*/  ISETP.GE.AND P4, PT, R28.reuse, R52, PT ;  /* 0x000000341c00720c */ /* 0x040fe40003f86270 */
[----:B------:R-:W-:-:S02]  /*33c0*/  ISETP.GE.AND P0, PT, R28, R51, PT ;  /* 0x000000331c00720c */ /* 0x000fc40003f06270 */
[----:B------:R-:W-:Y:S01]  /*33d0*/  IADD3 R16, R7, 0x30, RZ ;  /* 0x0000003007107810 */ /* 0x000fe20007ffe0ff */
[----:B------:R-:W-:Y:S01]  /*33e0*/  MUFU.TANH R58, R17 ;  /* 0x00000011003a7308 */ /* 0x000fe20000002400 */
[----:B------:R-:W-:Y:S01]  /*33f0*/  FSEL R65, R65, -INF , !P1 ;  /* 0xff80000041417808 */ /* 0x000fe20004800000 */
[----:B---3--:R-:W-:Y:S01]  /*3400*/  HMMA.16816.F32.BF16 R28, R8, R36, R40 ;  /* 0x00000024081c723c */ /* 0x008fe20000041828 */
[----:B------:R-:W3:Y:S01]  /*3410*/  LDSM.16.M88.4 R40, [R141+0x2c00] ;  /* 0x002c00008d28783b */ /* 0x000ee20000000200 */
[----:B-1----:R-:W-:Y:S02]  /*3420*/  FSEL R164, R164, -INF , !P2 ;  /* 0xff800000a4a47808 */ /* 0x002fe40005000000 */
[C---:B------:R-:W-:Y:S02]  /*3430*/  ISETP.GE.AND P1, PT, R16.reuse, R52, PT ;  /* 0x000000341000720c */ /* 0x040fe40003f26270 */
[----:B------:R-:W-:Y:S01]  /*3440*/  ISETP.GE.AND P2, PT, R16, R51, PT ;  /* 0x000000331000720c */ /* 0x000fe20003f46270 */
[----:B------:R1:W-:Y:S01]  /*3450*/  MUFU.TANH R116, R18 ;  /* 0x0000001200747308 */ /* 0x0003e20000002400 */
[----:B------:R-:W-:-:S02]  /*3460*/  IADD3 R16, R7, 0x31, RZ ;  /* 0x0000003107107810 */ /* 0x000fc40007ffe0ff */
[----:B------:R-:W-:Y:S02]  /*3470*/  FSEL R67, R67, -INF , !P5 ;  /* 0xff80000043437808 */ /* 0x000fe40006800000 */
[----:B----4-:R-:W-:Y:S02]  /*3480*/  FSEL R130, R130, -INF , !P3 ;  /* 0xff80000082827808 */ /* 0x010fe40005800000 */
[C---:B------:R-:W-:Y:S01]  /*3490*/  ISETP.GE.AND P5, PT, R16.reuse, R52, PT ;  /* 0x000000341000720c */ /* 0x040fe20003fa6270 */
[----:B------:R-:W4:Y:S01]  /*34a0*/  MUFU.TANH R73, R73 ;  /* 0x0000004900497308 */ /* 0x000f220000002400 */
[----:B------:R-:W-:Y:S01]  /*34b0*/  ISETP.GE.AND P3, PT, R16, R51, PT ;  /* 0x000000331000720c */ /* 0x000fe20003f66270 */
[----:B------:R-:W-:Y:S01]  /*34c0*/  FMUL.FTZ R33, R33, c[0x0][0x2ec] ;  /* 0x0000bb0021217a20 */ /* 0x000fe20000410000 */
[----:B------:R-:W-:Y:S01]  /*34d0*/  IADD3 R16, R7, 0x38, RZ ;  /* 0x0000003807107810 */ /* 0x000fe20007ffe0ff */
[----:B------:R-:W-:Y:S01]  /*34e0*/  FMUL.FTZ R34, R34, c[0x0][0x2ec] ;  /* 0x0000bb0022227a20 */ /* 0x000fe20000410000 */
[----:B--2---:R-:W-:-:S02]  /*34f0*/  FSEL R79, R53, -INF , !P4 ;  /* 0xff800000354f7808 */ /* 0x004fc40006000000 */
[----:B------:R-:W-:Y:S01]  /*3500*/  FSEL R92, R92, -INF , !P0 ;  /* 0xff8000005c5c7808 */ /* 0x000fe20004000000 */
[----:B------:R-:W-:Y:S01]  /*3510*/  MUFU.TANH R71, R71 ;  /* 0x0000004700477308 */ /* 0x000fe20000002400 */
[CC--:B------:R-:W-:Y:S01]  /*3520*/  ISETP.GE.AND P4, PT, R16.reuse, R52.reuse, PT ;  /* 0x000000341000720c */ /* 0x0c0fe20003f86270 */
[----:B------:R-:W-:Y:S01]  /*3530*/  FMUL.FTZ R53, R29, c[0x0][0x2ec] ;  /* 0x0000bb001d357a20 */ /* 0x000fe20000410000 */
[----:B------:R-:W-:Y:S01]  /*3540*/  ISETP.GE.AND P0, PT, R16, R51, PT ;  /* 0x000000331000720c */ /* 0x000fe20003f06270 */
[----:B------:R-:W-:Y:S01]  /*3550*/  FMUL.FTZ R96, R31, c[0x0][0x2ec] ;  /* 0x0000bb001f607a20 */ /* 0x000fe20000410000 */
[----:B-1----:R-:W1:Y:S01]  /*3560*/  LDSM.16.M88.4 R16, [R140+0x1c00] ;  /* 0x001c00008c10783b */ /* 0x002e620000000200 */
[----:B------:R-:W-:Y:S01]  /*3570*/  IADD3 R36, R7, 0x39, RZ ;  /* 0x0000003907247810 */ /* 0x000fe20007ffe0ff */
[----:B------:R-:W-:Y:S01]  /*3580*/  FMUL.FTZ R28, R28, c[0x0][0x2ec] ;  /* 0x0000bb001c1c7a20 */ /* 0x000fe20000410000 */
[----:B------:R-:W-:Y:S01]  /*3590*/  FSEL R75, R75, -INF , !P1 ;  /* 0xff8000004b4b7808 */ /* 0x000fe20004800000 */
[----:B------:R-:W2:Y:S01]  /*35a0*/  MUFU.TANH R110, R110 ;  /* 0x0000006e006e7308 */ /* 0x000ea20000002400 */
[----:B------:R-:W-:Y:S01]  /*35b0*/  FSEL R108, R108, -INF , !P2 ;  /* 0xff8000006c6c7808 */ /* 0x000fe20005000000 */
[----:B------:R-:W-:Y:S01]  /*35c0*/  FMUL.FTZ R30, R30, c[0x0][0x2ec] ;  /* 0x0000bb001e1e7a20 */ /* 0x000fe20000410000 */
[----:B------:R-:W-:Y:S01]  /*35d0*/  ISETP.GE.AND P1, PT, R36, R52, PT ;  /* 0x000000342400720c */ /* 0x000fe20003f26270 */
[----:B------:R-:W-:-:S04]  /*35e0*/  DEPBAR.LE SB0, 0x0 ;  /* 0x000080000000791a */ /* 0x000fc80000000000 */
[-C--:B------:R-:W-:Y:S01]  /*35f0*/  ISETP.GE.AND P2, PT, R36, R51.reuse, PT ;  /* 0x000000332400720c */ /* 0x080fe20003f46270 */
[----:B------:R-:W5:Y:S01]  /*3600*/  MUFU.TANH R84, R84 ;  /* 0x0000005400547308 */ /* 0x000f620000002400 */
[----:B------:R-:W-:Y:S02]  /*3610*/  IADD3 R36, R7, 0x40, RZ ;  /* 0x0000004007247810 */ /* 0x000fe40007ffe0ff */
[----:B------:R-:W-:Y:S02]  /*3620*/  FSEL R29, R54, -INF , !P5 ;  /* 0xff800000361d7808 */ /* 0x000fe40006800000 */
[----:B------:R-:W-:Y:S02]  /*3630*/  FSEL R128, R128, -INF , !P3 ;  /* 0xff80000080807808 */ /* 0x000fe40005800000 */
[C---:B------:R-:W-:Y:S01]  /*3640*/  ISETP.GE.AND P5, PT, R36.reuse, R52, PT ;  /* 0x000000342400720c */ /* 0x040fe20003fa6270 */
[----:B------:R-:W1:Y:S01]  /*3650*/  MUFU.TANH R44, R44 ;  /* 0x0000002c002c7308 */ /* 0x000e620000002400 */
[----:B------:R-:W-:-:S02]  /*3660*/  ISETP.GE.AND P3, PT, R36, R51, PT ;  /* 0x000000332400720c */ /* 0x000fc40003f66270 */
[C---:B---3--:R-:W-:Y:S01]  /*3670*/  HMMA.16816.F32.BF16 R36, R12.reuse, R40, RZ ;  /* 0x000000280c24723c */ /* 0x048fe200000418ff */
[C---:B------:R-:W-:Y:S02]  /*3680*/  IADD3 R60, R7.reuse, 0x41, RZ ;  /* 0x00000041073c7810 */ /* 0x040fe40007ffe0ff */
[----:B------:R-:W-:Y:S02]  /*3690*/  IADD3 R54, R7, 0x48, RZ ;  /* 0x0000004807367810 */ /* 0x000fe40007ffe0ff */
[----:B------:R-:W3:Y:S01]  /*36a0*/  MUFU.TANH R56, R56 ;  /* 0x0000003800387308 */ /* 0x000ee20000002400 */
[----:B------:R-:W-:Y:S02]  /*36b0*/  FSEL R31, R55, -INF , !P5 ;  /* 0xff800000371f7808 */ /* 0x000fe40006800000 */
[----:B------:R-:W-:Y:S01]  /*36c0*/  HMMA.16816.F32.BF16 R12, R12, R42, RZ ;  /* 0x0000002a0c0c723c */ /* 0x000fe200000418ff */
[----:B------:R-:W-:Y:S02]  /*36d0*/  IADD3 R41, R7, 0x49, RZ ;  /* 0x0000004907297810 */ /* 0x000fe40007ffe0ff */
[----:B----4-:R-:W-:-:S02]  /*36e0*/  FSEL R73, R73, -INF , !P4 ;  /* 0xff80000049497808 */ /* 0x010fc40006000000 */
[----:B------:R-:W4:Y:S01]  /*36f0*/  MUFU.TANH R46, R46 ;  /* 0x0000002e002e7308 */ /* 0x000f220000002400 */
[-C--:B------:R-:W-:Y:S02]  /*3700*/  ISETP.GE.AND P5, PT, R41, R52.reuse, PT ;  /* 0x000000342900720c */ /* 0x080fe40003fa6270 */
[----:B--2---:R-:W-:Y:S02]  /*3710*/  FSEL R110, R110, -INF , !P0 ;  /* 0xff8000006e6e7808 */ /* 0x004fe40004000000 */
[----:B------:R-:W-:Y:S02]  /*3720*/  FSEL R71, R71, -INF , !P1 ;  /* 0xff80000047477808 */ /* 0x000fe40004800000 */
[----:B-----5:R-:W-:Y:S01]  /*3730*/  FSEL R84, R84, -INF , !P2 ;  /* 0xff80000054547808 */ /* 0x020fe20005000000 */
[----:B------:R-:W2:Y:S01]  /*3740*/  MUFU.TANH R53, R53 ;  /* 0x0000003500357308 */ /* 0x000ea20000002400 */
[CC--:B------:R-:W-:Y:S02]  /*3750*/  ISETP.GE.AND P4, PT, R60.reuse, R52.reuse, PT ;  /* 0x000000343c00720c */ /* 0x0c0fe40003f86270 */
[----:B-1----:R-:W-:Y:S01]  /*3760*/  HMMA.16816.F32.BF16 R36, R8, R16, R36 ;  /* 0x000000100824723c */ /* 0x002fe20000041824 */
[----:B------:R-:W-:Y:S01]  /*3770*/  ISETP.GE.AND P0, PT, R60, R51, PT ;  /* 0x000000333c00720c */ /* 0x000fe20003f06270 */
[----:B------:R-:W-:Y:S01]  /*3780*/  FMUL.FTZ R60, R35, c[0x0][0x2ec] ;  /* 0x0000bb00233c7a20 */ /* 0x000fe20000410000 */
[----:B------:R-:W-:-:S02]  /*3790*/  ISETP.GE.AND P1, PT, R54, R52, PT ;  /* 0x000000343600720c */ /* 0x000fc40003f26270 */
[----:B------:R-:W1:Y:S01]  /*37a0*/  MUFU.TANH R47, R47 ;  /* 0x0000002f002f7308 */ /* 0x000e620000002400 */
[----:B------:R-:W-:Y:S02]  /*37b0*/  ISETP.GE.AND P2, PT, R54, R51, PT ;  /* 0x000000333600720c */ /* 0x000fe40003f46270 */
[----:B------:R-:W-:Y:S01]  /*37c0*/  HMMA.16816.F32.BF16 R12, R8, R18, R12 ;  /* 0x00000012080c723c */ /* 0x000fe2000004180c */
[C---:B------:R-:W-:Y:S02]  /*37d0*/  IADD3 R16, R7.reuse, 0x58, RZ ;  /* 0x0000005807107810 */ /* 0x040fe40007ffe0ff */
[C---:B------:R-:W-:Y:S02]  /*37e0*/  IADD3 R40, R7.reuse, 0x50, RZ ;  /* 0x0000005007287810 */ /* 0x040fe40007ffe0ff */
[----:B------:R-:W5:Y:S01]  /*37f0*/  MUFU.TANH R112, R112 ;  /* 0x0000007000707308 */ /* 0x000f620000002400 */
[----:B------:R-:W-:Y:S02]  /*3800*/  IADD3 R17, R7, 0x51, RZ ;  /* 0x0000005107117810 */ /* 0x000fe40007ffe0ff */
[----:B------:R-:W-:-:S02]  /*3810*/  FSEL R124, R124, -INF , !P3 ;  /* 0xff8000007c7c7808 */ /* 0x000fc40005800000 */
[----:B------:R-:W-:Y:S02]  /*3820*/  FSEL R87, R44, -INF , !P5 ;  /* 0xff8000002c577808 */ /* 0x000fe40006800000 */
[-C--:B------:R-:W-:Y:S01]  /*3830*/  ISETP.GE.AND P3, PT, R41, R51.reuse, PT ;  /* 0x000000332900720c */ /* 0x080fe20003f66270 */
[----:B------:R-:W1:Y:S01]  /*3840*/  MUFU.TANH R28, R28 ;  /* 0x0000001c001c7308 */ /* 0x000e620000002400 */
[-C--:B------:R-:W-:Y:S02]  /*3850*/  ISETP.GE.AND P5, PT, R16, R52.reuse, PT ;  /* 0x000000341000720c */ /* 0x080fe40003fa6270 */
[----:B------:R-:W-:Y:S01]  /*3860*/  FSEL R81, R76, -INF , !P4 ;  /* 0xff8000004c517808 */ /* 0x000fe20006000000 */
[----:B------:R-:W-:Y:S01]  /*3870*/  FMUL.FTZ R36, R36, c[0x0][0x2ec] ;  /* 0x0000bb0024247a20 */ /* 0x000fe20000410000 */
[----:B------:R-:W-:Y:S01]  /*3880*/  FSEL R122, R122, -INF , !P0 ;  /* 0xff8000007a7a7808 */ /* 0x000fe20004000000 */
[----:B------:R-:W-:Y:S01]  /*3890*/  FMUL.FTZ R38, R38, c[0x0][0x2ec] ;  /* 0x0000bb0026267a20 */ /* 0x000fe20000410000 */
[----:B------:R-:W-:Y:S01]  /*38a0*/  FSEL R83, R26, -INF , !P1 ;  /* 0xff8000001a537808 */ /* 0x000fe20004800000 */
[----:B------:R-:W1:Y:S01]  /*38b0*/  MUFU.TANH R96, R96 ;  /* 0x0000006000607308 */ /* 0x000e620000002400 */
[----:B------:R-:W-:Y:S01]  /*38c0*/  FSEL R126, R126, -INF , !P2 ;  /* 0xff8000007e7e7808 */ /* 0x000fe20005000000 */
[----:B------:R-:W-:Y:S01]  /*38d0*/  FMUL.FTZ R42, R39, c[0x0][0x2ec] ;  /* 0x0000bb00272a7a20 */ /* 0x000fe20000410000 */
[----:B------:R-:W-:Y:S01]  /*38e0*/  IADD3 R9, R7, 0x61, RZ ;  /* 0x0000006107097810 */ /* 0x000fe20007ffe0ff */
[----:B------:R-:W-:Y:S01]  /*38f0*/  FMUL.FTZ R12, R12, c[0x0][0x2ec] ;  /* 0x0000bb000c0c7a20 */ /* 0x000fe20000410000 */
[CC--:B------:R-:W-:Y:S01]  /*3900*/  ISETP.GE.AND P4, PT, R40.reuse, R52.reuse, PT ;  /* 0x000000342800720c */ /* 0x0c0fe20003f86270 */
[----:B------:R-:W-:Y:S01]  /*3910*/  FMUL.FTZ R37, R37, c[0x0][0x2ec] ;  /* 0x0000bb0025257a20 */ /* 0x000fe20000410000 */
[-C--:B------:R-:W-:Y:S01]  /*3920*/  ISETP.GE.AND P0, PT, R40, R51.reuse, PT ;  /* 0x000000332800720c */ /* 0x080fe20003f06270 */
[----:B------:R-:W1:Y:S01]  /*3930*/  MUFU.TANH R99, R33 ;  /* 0x0000002100637308 */ /* 0x000e620000002400 */
[----:B------:R-:W-:Y:S01]  /*3940*/  ISETP.GE.AND P1, PT, R17, R52, PT ;  /* 0x000000341100720c */ /* 0x000fe20003f26270 */
[----:B------:R-:W-:Y:S01]  /*3950*/  FMUL.FTZ R13, R13, c[0x0][0x2ec] ;  /* 0x0000bb000d0d7a20 */ /* 0x000fe20000410000 */
[----:B------:R-:W-:Y:S01]  /*3960*/  ISETP.GE.AND P2, PT, R17, R51, PT ;  /* 0x000000331100720c */ /* 0x000fe20003f46270 */
[----:B------:R-:W-:Y:S01]  /*3970*/  FMUL.FTZ R14, R14, c[0x0][0x2ec] ;  /* 0x0000bb000e0e7a20 */ /* 0x000fe20000410000 */
[----:B------:R-:W-:Y:S01]  /*3980*/  IADD3 R17, R7, 0x59, RZ ;  /* 0x0000005907117810 */ /* 0x000fe20007ffe0ff */
[----:B------:R-:W-:Y:S01]  /*3990*/  FMUL.FTZ R15, R15, c[0x0][0x2ec] ;  /* 0x0000bb000f0f7a20 */ /* 0x000fe20000410000 */
[----:B------:R-:W-:Y:S01]  /*39a0*/  FSEL R120, R120, -INF , !P3 ;  /* 0xff80000078787808 */ /* 0x000fe20005800000 */
[----:B------:R1:W-:Y:S01]  /*39b0*/  MUFU.TANH R102, R30 ;  /* 0x0000001e00667308 */ /* 0x0003e20000002400 */
[----:B---3--:R-:W-:-:S02]  /*39c0*/  FSEL R11, R56, -INF , !P5 ;  /* 0xff800000380b7808 */ /* 0x008fc40006800000 */
[-C--:B------:R-:W-:Y:S02]  /*39d0*/  ISETP.GE.AND P3, PT, R16, R51.reuse, PT ;  /* 0x000000331000720c */ /* 0x080fe40003f66270 */
[-C--:B------:R-:W-:Y:S02]  /*39e0*/  ISETP.GE.AND P5, PT, R9, R52.reuse, PT ;  /* 0x000000340900720c */ /* 0x080fe40003fa6270 */
[----:B----4-:R-:W-:Y:S01]  /*39f0*/  FSEL R35, R46, -INF , !P4 ;  /* 0xff8000002e237808 */ /* 0x010fe20006000000 */
[----:B------:R-:W-:Y:S01]  /*3a00*/  MUFU.TANH R64, R34 ;  /* 0x0000002200407308 */ /* 0x000fe20000002400 */
[----:B------:R-:W-:Y:S02]  /*3a10*/  FSEL R118, R118, -INF , !P0 ;  /* 0xff80000076767808 */ /* 0x000fe40004000000 */
[C---:B------:R-:W-:Y:S02]  /*3a20*/  ISETP.GE.AND P4, PT, R17.reuse, R52, PT ;  /* 0x000000341100720c */ /* 0x040fe40003f86270 */
[----:B------:R-:W-:-:S02]  /*3a30*/  ISETP.GE.AND P0, PT, R17, R51, PT ;  /* 0x000000331100720c */ /* 0x000fc40003f06270 */
[C---:B------:R-:W-:Y:S01]  /*3a40*/  IADD3 R16, R7.reuse, 0x60, RZ ;  /* 0x0000006007107810 */ /* 0x040fe20007ffe0ff */
[----:B-1----:R-:W-:Y:S01]  /*3a50*/  FMUL.FTZ R30, R32, c[0x0][0x2ec] ;  /* 0x0000bb00201e7a20 */ /* 0x002fe20000410000 */
[----:B------:R-:W-:Y:S01]  /*3a60*/  IADD3 R8, R7, 0x68, RZ ;  /* 0x0000006807087810 */ /* 0x000fe20007ffe0ff */
[----:B------:R-:W-:Y:S01]  /*3a70*/  MUFU.TANH R97, R36 ;  /* 0x0000002400617308 */ /* 0x000fe20000002400 */
[----:B------:R-:W-:Y:S02]  /*3a80*/  FSEL R116, R116, -INF , !P3 ;  /* 0xff80000074747808 */ /* 0x000fe40005800000 */
[----:B--2---:R-:W-:Y:S02]  /*3a90*/  FSEL R17, R53, -INF , !P5 ;  /* 0xff80000035117808 */ /* 0x004fe40006800000 */
[----:B------:R-:W-:Y:S02]  /*3aa0*/  ISETP.GE.AND P3, PT, R9, R51, PT ;  /* 0x000000330900720c */ /* 0x000fe40003f66270 */
[----:B------:R-:W-:Y:S01]  /*3ab0*/  FSEL R93, R47, -INF , !P1 ;  /* 0xff8000002f5d7808 */ /* 0x000fe20004800000 */
[----:B------:R-:W1:Y:S01]  /*3ac0*/  MUFU.TANH R53, R12 ;  /* 0x0000000c00357308 */ /* 0x000e620000002400 */
[----:B------:R-:W-:-:S02]  /*3ad0*/  FSEL R9, R58, -INF , !P4 ;  /* 0xff8000003a097808 */ /* 0x000fc40006000000 */
[----:B-----5:R-:W-:Y:S02]  /*3ae0*/  FSEL R112, R112, -INF , !P0 ;  /* 0xff80000070707808 */ /* 0x020fe40004000000 */
[-C--:B------:R-:W-:Y:S02]  /*3af0*/  ISETP.GE.AND P1, PT, R16, R52.reuse, PT ;  /* 0x000000341000720c */ /* 0x080fe40003f26270 */
[C---:B------:R-:W-:Y:S01]  /*3b00*/  ISETP.GE.AND P4, PT, R8.reuse, R52, PT ;  /* 0x000000340800720c */ /* 0x040fe20003f86270 */
[----:B------:R-:W2:Y:S01]  /*3b10*/  MUFU.TANH R30, R30 ;  /* 0x0000001e001e7308 */ /* 0x000ea20000002400 */
[----:B------:R-:W-:Y:S02]  /*3b20*/  ISETP.GE.AND P0, PT, R8, R51, PT ;  /* 0x000000330800720c */ /* 0x000fe40003f06270 */
[C---:B------:R-:W-:Y:S02]  /*3b30*/  IADD3 R10, R7.reuse, 0x69, RZ ;  /* 0x00000069070a7810 */ /* 0x040fe40007ffe0ff */
[----:B------:R-:W-:-:S02]  /*3b40*/  IADD3 R8, R7, 0x70, RZ ;  /* 0x0000007007087810 */ /* 0x000fc40007ffe0ff */
[----:B------:R-:W-:Y:S01]  /*3b50*/  FSEL R19, R28, -INF , !P1 ;  /* 0xff8000001c137808 */ /* 0x000fe20004800000 */
[----:B------:R-:W3:Y:S01]  /*3b60*/  MUFU.TANH R54, R38 ;  /* 0x0000002600367308 */ /* 0x000ee20000002400 */
[----:B------:R-:W-:Y:S02]  /*3b70*/  FSEL R96, R96, -INF , !P3 ;  /* 0xff80000060607808 */ /* 0x000fe40005800000 */
[-C--:B------:R-:W-:Y:S02]  /*3b80*/  ISETP.GE.AND P1, PT, R10, R52.reuse, PT ;  /* 0x000000340a00720c */ /* 0x080fe40003f26270 */
[C---:B------:R-:W-:Y:S02]  /*3b90*/  ISETP.GE.AND P5, PT, R8.reuse, R52, PT ;  /* 0x000000340800720c */ /* 0x040fe40003fa6270 */
[----:B------:R-:W-:Y:S01]  /*3ba0*/  ISETP.GE.AND P3, PT, R8, R51, PT ;  /* 0x000000330800720c */ /* 0x000fe20003f66270 */
[----:B------:R-:W4:Y:S01]  /*3bb0*/  MUFU.TANH R60, R60 ;  /* 0x0000003c003c7308 */ /* 0x000f220000002400 */
[----:B------:R-:W-:-:S02]  /*3bc0*/  IADD3 R8, R7, 0x78, RZ ;  /* 0x0000007807087810 */ /* 0x000fc40007ffe0ff */
[----:B------:R-:W-:Y:S02]  /*3bd0*/  FSEL R99, R99, -INF , !P1 ;  /* 0xff80000063637808 */ /* 0x000fe40004800000 */
[----:B------:R-:W-:Y:S02]  /*3be0*/  FSEL R114, R114, -INF , !P2 ;  /* 0xff80000072727808 */ /* 0x000fe40005000000 */
[----:B------:R-:W-:Y:S01]  /*3bf0*/  ISETP.GE.AND P1, PT, R8, R52, PT ;  /* 0x000000340800720c */ /* 0x000fe20003f26270 */
[----:B------:R-:W5:Y:S01]  /*3c00*/  MUFU.TANH R89, R37 ;  /* 0x0000002500597308 */ /* 0x000f620000002400 */
[----:B------:R-:W-:Y:S02]  /*3c10*/  ISETP.GE.AND P2, PT, R16, R51, PT ;  /* 0x000000331000720c */ /* 0x000fe40003f46270 */
[----:B-1----:R-:W-:Y:S02]  /*3c20*/  FSEL R53, R53, -INF , !P1 ;  /* 0xff80000035357808 */ /* 0x002fe40004800000 */
[----:B------:R-:W-:-:S02]  /*3c30*/  FSEL R102, R102, -INF , !P2 ;  /* 0xff80000066667808 */ /* 0x000fc40005000000 */
[----:B------:R-:W-:Y:S01]  /*3c40*/  ISETP.GT.AND P1, PT, R153, R146, PT ;  /* 0x000000929900720c */ /* 0x000fe20003f24270 */
[----:B------:R-:W1:Y:S01]  /*3c50*/  MUFU.TANH R42, R42 ;  /* 0x0000002a002a7308 */ /* 0x000e620000002400 */
[----:B------:R-:W-:Y:S02]  /*3c60*/  ISETP.GE.AND P2, PT, R10, R51, PT ;  /* 0x000000330a00720c */ /* 0x000fe40003f46270 */
[----:B------:R-:W-:Y:S02]  /*3c70*/  IADD3 R10, R7, 0x71, RZ ;  /* 0x00000071070a7810 */ /* 0x000fe40007ffe0ff */
[----:B--2---:R-:W-:Y:S02]  /*3c80*/  FSEL R39, R30, -INF , !P4 ;  /* 0xff8000001e277808 */ /* 0x004fe40006000000 */
[----:B------:R-:W-:Y:S01]  /*3c90*/  FSEL R64, R64, -INF , !P0 ;  /* 0xff80000040407808 */ /* 0x000fe20004000000 */
[----:B------:R-:W2:Y:S01]  /*3ca0*/  MUFU.TANH R6, R6 ;  /* 0x0000000600067308 */ /* 0x000ea20000002400 */
[----:B------:R-:W-:-:S02]  /*3cb0*/  FSEL R97, R97, -INF , !P5 ;  /* 0xff80000061617808 */ /* 0x000fc40006800000 */
[----:B---3--:R-:W-:Y:S02]  /*3cc0*/  FSEL R54, R54, -INF , !P3 ;  /* 0xff80000036367808 */ /* 0x008fe40005800000 */
[CC--:B------:R-:W-:Y:S02]  /*3cd0*/  ISETP.GE.AND P4, PT, R10.reuse, R52.reuse, PT ;  /* 0x000000340a00720c */ /* 0x0c0fe40003f86270 */
[-C--:B------:R-:W-:Y:S01]  /*3ce0*/  ISETP.GE.AND P0, PT, R10, R51.reuse, PT ;  /* 0x000000330a00720c */ /* 0x080fe20003f06270 */
[----:B------:R-:W-:Y:S01]  /*3cf0*/  MUFU.TANH R47, R13 ;  /* 0x0000000d002f7308 */ /* 0x000fe20000002400 */
[----:B------:R-:W-:Y:S01]  /*3d00*/  BAR.SYNC.DEFER_BLOCKING 0x0 ;  /* 0x0000000000007b1d */ /* 0x000fe20000010000 */
[C---:B------:R-:W-:Y:S02]  /*3d10*/  ISETP.GE.AND P5, PT, R7.reuse, R52, PT ;  /* 0x000000340700720c */ /* 0x040fe40003fa6270 */
[C---:B------:R-:W-:Y:S02]  /*3d20*/  ISETP.GE.AND P3, PT, R7.reuse, R51, PT ;  /* 0x000000330700720c */ /* 0x040fe40003f66270 */
[----:B------:R-:W-:-:S02]  /*3d30*/  IADD3 R7, R7, 0x79, RZ ;  /* 0x0000007907077810 */ /* 0x000fc40007ffe0ff */
[----:B------:R-:W3:Y:S01]  /*3d40*/  MUFU.TANH R38, R14 ;  /* 0x0000000e00267308 */ /* 0x000ee20000002400 */
[----:B----4-:R-:W-:Y:S02]  /*3d50*/  FSEL R60, R60, -INF , !P2 ;  /* 0xff8000003c3c7808 */ /* 0x010fe40005000000 */
[----:B-----5:R-:W-:Y:S02]  /*3d60*/  FSEL R89, R89, -INF , !P4 ;  /* 0xff80000059597808 */ /* 0x020fe40006000000 */
[----:B-1----:R-:W-:Y:S02]  /*3d70*/  FSEL R42, R42, -INF , !P0 ;  /* 0xff8000002a2a7808 */ /* 0x002fe40004000000 */
[-C--:B------:R-:W-:Y:S01]  /*3d80*/  ISETP.GE.AND P2, PT, R8, R51.reuse, PT ;  /* 0x000000330800720c */ /* 0x080fe20003f46270 */
[----:B------:R-:W1:Y:S01]  /*3d90*/  MUFU.TANH R34, R15 ;  /* 0x0000000f00227308 */ /* 0x000e620000002400 */
[C---:B------:R-:W-:Y:S02]  /*3da0*/  ISETP.GE.AND P4, PT, R7.reuse, R52, PT ;  /* 0x000000340700720c */ /* 0x040fe40003f86270 */
[----:B------:R-:W-:-:S02]  /*3db0*/  ISETP.GE.AND P0, PT, R7, R51, PT ;  /* 0x000000330700720c */ /* 0x000fc40003f06270 */
[----:B------:R-:W-:Y:S02]  /*3dc0*/  FSEL R7, R2, -INF , !P5 ;  /* 0xff80000002077808 */ /* 0x000fe40006800000 */
[----:B--2---:R-:W-:Y:S02]  /*3dd0*/  FSEL R6, R6, -INF , !P3 ;  /* 0xff80000006067808 */ /* 0x004fe40005800000 */
[----:B---3--:R-:W-:Y:S02]  /*3de0*/  FSEL R38, R38, -INF , !P2 ;  /* 0xff80000026267808 */ /* 0x008fe40005000000 */
[----:B------:R-:W-:Y:S02]  /*3df0*/  FSEL R47, R47, -INF , !P4 ;  /* 0xff8000002f2f7808 */ /* 0x000fe40006000000 */
[----:B-1----:R-:W-:Y:S01]  /*3e00*/  FSEL R34, R34, -INF , !P0 ;  /* 0xff80000022227808 */ /* 0x002fe20004000000 */
        /* <DEDUP_REMOVED lines=59> */
.L_x_3896:
[----:B------:R-:W-:-:S04]  /*41c0*/  LEA R8, -R0, RZ, 0x7 ;  /* 0x000000ff00087211 */ /* 0x000fc800078e39ff */
[----:B------:R-:W-:Y:S02]  /*41d0*/  SHF.R.S32.HI R5, RZ, 0x1f, R8 ;  /* 0x0000001fff057819 */ /* 0x000fe40000011408 */
.L_x_3897:
        /* <DEDUP_REMOVED lines=49> */
.L_x_3899:
[----:B------:R-:W-:Y:S05]  /*44f0*/  BSYNC B0 ;  /* 0x0000000000007941 */ /* 0x000fea0003800000 */
.L_x_3898:
[----:B------:R-:W0:Y:S01]  /*4500*/  LDGDEPBAR ;  /* 0x00000000000079af */ /* 0x000e220000000000 */
[----:B------:R-:W-:-:S04]  /*4510*/  IADD3 R49, P0, R8, R49, RZ ;  /* 0x0000003108317210 */ /* 0x000fc80007f1e0ff */
[----:B------:R-:W-:Y:S02]  /*4520*/  IADD3.X R48, R5, R48, RZ, P0, !PT ;  /* 0x0000003005307210 */ /* 0x000fe400007fe4ff */
.L_x_3895:
        /* <DEDUP_REMOVED lines=61> */
[----:B------:R-:W-:-:S03]  /*4900*/  SHF.L.U32 R139, R3, 0x1, RZ ;  /* 0x00000001038b7819 */ /* 0x000fc600000006ff */
[----:B--2---:R-:W2:Y:S01]  /*4910*/  SHFL.BFLY PT, R13, R0, 0x2, 0x1f ;  /* 0x0c401f00000d7f89 */ /* 0x004ea200000e0000 */
[----:B------:R-:W-:Y:S02]  /*4920*/  LEA R138, R4, R139, 0x1 ;  /* 0x0000008b048a7211 */ /* 0x000fe400078e08ff */
[----:B--2---:R-:W-:Y:S02]  /*4930*/  FMNMX.FTZ R13, R0, R13, !PT ;  /* 0x0000000d000d7209 */ /* 0x004fe40007810000 */
[----:B------:R-:W-:-:S03]  /*4940*/  FMNMX.FTZ R0, R34, R5, !PT ;  /* 0x0000000522007209 */ /* 0x000fc60007810000 */
[----:B------:R-:W2:Y:S04]  /*4950*/  SHFL.BFLY PT, R2, R13, 0x1, 0x1f ;  /* 0x0c201f000d027f89 */ /* 0x000ea800000e0000 */
[----:B------:R-:W3:Y:S01]  /*4960*/  SHFL.BFLY PT, R5, R0, 0x2, 0x1f ;  /* 0x0c401f0000057f89 */ /* 0x000ee200000e0000 */
[----:B--2---:R-:W-:-:S03]  /*4970*/  FMNMX.FTZ R2, R13, R2, !PT ;  /* 0x000000020d027209 */ /* 0x004fc60007810000 */
[----:B------:R-:W-:Y:S01]  /*4980*/  LDSM.16.MT88.4 R12, [R139+0x3400] ;  /* 0x003400008b0c783b */ /* 0x000fe20000004200 */
[----:B---3--:R-:W-:Y:S01]  /*4990*/  FMNMX.FTZ R5, R0, R5, !PT ;  /* 0x0000000500057209 */ /* 0x008fe20007810000 */
[C---:B------:R-:W-:Y:S01]  /*49a0*/  FMUL.FTZ R56, R2.reuse, c[0x0][0x23c] ;  /* 0x00008f0002387a20 */ /* 0x040fe20000410000 */
[----:B------:R-:W-:-:S03]  /*49b0*/  FSETP.NEU.FTZ.AND P0, PT, R2, -INF , PT ;  /* 0xff8000000200780b */ /* 0x000fc60003f1d000 */
[----:B------:R-:W2:Y:S01]  /*49c0*/  SHFL.BFLY PT, R0, R5, 0x1, 0x1f ;  /* 0x0c201f0005007f89 */ /* 0x000ea200000e0000 */
[----:B------:R-:W-:-:S05]  /*49d0*/  FSEL R56, R56, RZ, P0 ;  /* 0x000000ff38387208 */ /* 0x000fca0000000000 */
[--C-:B------:R-:W-:Y:S02]  /*49e0*/  FFMA.FTZ R62, R77, c[0x0][0x23c], -R56.reuse ;  /* 0x00008f004d3e7a23 */ /* 0x100fe40000010838 */
[--C-:B------:R-:W-:Y:S02]  /*49f0*/  FFMA.FTZ R43, R79, c[0x0][0x23c], -R56.reuse ;  /* 0x00008f004f2b7a23 */ /* 0x100fe40000010838 */
[--C-:B------:R-:W-:Y:S01]  /*4a00*/  FFMA.FTZ R30, R35, c[0x0][0x23c], -R56.reuse ;  /* 0x00008f00231e7a23 */ /* 0x100fe20000010838 */
[----:B------:R-:W3:Y:S01]  /*4a10*/  LDSM.16.MT88.4 R76, [R139+0x3000] ;  /* 0x003000008b4c783b */ /* 0x000ee20000004200 */
[--C-:B-1----:R-:W-:Y:S01]  /*4a20*/  FFMA.FTZ R41, R29, c[0x0][0x23c], -R56.reuse ;  /* 0x00008f001d297a23 */ /* 0x102fe20000010838 */
[----:B------:R-:W-:Y:S01]  /*4a30*/  MUFU.EX2 R62, R62 ;  /* 0x0000003e003e7308 */ /* 0x000fe20000000800 */
[--C-:B------:R-:W-:Y:S02]  /*4a40*/  FFMA.FTZ R46, R67, c[0x0][0x23c], -R56.reuse ;  /* 0x00008f00432e7a23 */ /* 0x100fe40000010838 */
[----:B------:R-:W-:-:S02]  /*4a50*/  FFMA.FTZ R29, R93, c[0x0][0x23c], -R56 ;  /* 0x00008f005d1d7a23 */ /* 0x000fc40000010838 */
[--C-:B------:R-:W-:Y:S02]  /*4a60*/  FFMA.FTZ R104, R7, c[0x0][0x23c], -R56.reuse ;  /* 0x00008f0007687a23 */ /* 0x100fe40000010838 */
[--C-:B------:R-:W-:Y:S01]  /*4a70*/  FFMA.FTZ R91, R57, c[0x0][0x23c], -R56.reuse ;  /* 0x00008f00395b7a23 */ /* 0x100fe20000010838 */
[----:B------:R-:W-:Y:S01]  /*4a80*/  MUFU.EX2 R46, R46 ;  /* 0x0000002e002e7308 */ /* 0x000fe20000000800 */
[--C-:B------:R-:W-:Y:S01]  /*4a90*/  FFMA.FTZ R98, R61, c[0x0][0x23c], -R56.reuse ;  /* 0x00008f003d627a23 */ /* 0x100fe20000010838 */
[----:B--2---:R-:W-:Y:S01]  /*4aa0*/  FMNMX.FTZ R0, R5, R0, !PT ;  /* 0x0000000005007209 */ /* 0x004fe20007810000 */
[--C-:B------:R-:W-:Y:S02]  /*4ab0*/  FFMA.FTZ R85, R59, c[0x0][0x23c], -R56.reuse ;  /* 0x00008f003b557a23 */ /* 0x100fe40000010838 */
[--C-:B------:R-:W-:Y:S01]  /*4ac0*/  FFMA.FTZ R58, R69, c[0x0][0x23c], -R56.reuse ;  /* 0x00008f00453a7a23 */ /* 0x100fe20000010838 */
[C---:B------:R-:W-:Y:S01]  /*4ad0*/  FSETP.NEU.FTZ.AND P0, PT, R0.reuse, -INF , PT ;  /* 0xff8000000000780b */ /* 0x040fe20003f1d000 */
[----:B------:R-:W-:Y:S01]  /*4ae0*/  FMUL.FTZ R35, R0, c[0x0][0x23c] ;  /* 0x00008f0000237a20 */ /* 0x000fe20000410000 */
[----:B------:R-:W-:Y:S01]  /*4af0*/  MUFU.EX2 R104, R104 ;  /* 0x0000006800687308 */ /* 0x000fe20000000800 */
[----:B------:R-:W-:-:S02]  /*4b00*/  FFMA.FTZ R37, R71, c[0x0][0x23c], -R56 ;  /* 0x00008f0047257a23 */ /* 0x000fc40000010838 */
[--C-:B------:R-:W-:Y:S01]  /*4b10*/  FFMA.FTZ R55, R63, c[0x0][0x23c], -R56.reuse ;  /* 0x00008f003f377a23 */ /* 0x100fe20000010838 */
[----:B------:R-:W-:Y:S01]  /*4b20*/  FSEL R35, R35, RZ, P0 ;  /* 0x000000ff23237208 */ /* 0x000fe20000000000 */
[--C-:B------:R-:W-:Y:S01]  /*4b30*/  FFMA.FTZ R88, R27, c[0x0][0x23c], -R56.reuse ;  /* 0x00008f001b587a23 */ /* 0x100fe20000010838 */
[----:B------:R-:W-:Y:S01]  /*4b40*/  LEA R166, P0, R49, c[0x0][0x168], 0x1 ;  /* 0x00005a0031a67a11 */ /* 0x000fe200078008ff */
[----:B------:R-:W-:Y:S01]  /*4b50*/  FFMA.FTZ R57, R45, c[0x0][0x23c], -R56 ;  /* 0x00008f002d397a23 */ /* 0x000fe20000010838 */
[----:B------:R-:W1:Y:S01]  /*4b60*/  MUFU.EX2 R91, R91 ;  /* 0x0000005b005b7308 */ /* 0x000e620000000800 */
[--C-:B------:R-:W-:Y:S01]  /*4b70*/  FFMA.FTZ R106, R6, c[0x0][0x23c], -R35.reuse ;  /* 0x00008f00066a7a23 */ /* 0x100fe20000010823 */
[----:B------:R-:W-:Y:S01]  /*4b80*/  LEA.HI.X R165, R49, c[0x0][0x16c], R48, 0x1, P0 ;  /* 0x00005b0031a57a11 */ /* 0x000fe200000f0c30 */
[--C-:B------:R-:W-:Y:S01]  /*4b90*/  FFMA.FTZ R93, R74, c[0x0][0x23c], -R35.reuse ;  /* 0x00008f004a5d7a23 */ /* 0x100fe20000010823 */
[----:B------:R-:W2:Y:S01]  /*4ba0*/  LDSM.16.MT88.4 R4, [R138+0x3000] ;  /* 0x003000008a04783b */ /* 0x000ea20000004200 */
[----:B------:R-:W-:-:S02]  /*4bb0*/  FFMA.FTZ R100, R68, c[0x0][0x23c], -R35 ;  /* 0x00008f0044647a23 */ /* 0x000fc40000010823 */
[--C-:B------:R-:W-:Y:S01]  /*4bc0*/  FFMA.FTZ R67, R80, c[0x0][0x23c], -R35.reuse ;  /* 0x00008f0050437a23 */ /* 0x100fe20000010823 */
[----:B------:R-:W-:Y:S01]  /*4bd0*/  MUFU.EX2 R98, R98 ;  /* 0x0000006200627308 */ /* 0x000fe20000000800 */
[--C-:B------:R-:W-:Y:S02]  /*4be0*/  FFMA.FTZ R90, R70, c[0x0][0x23c], -R35.reuse ;  /* 0x00008f00465a7a23 */ /* 0x100fe40000010823 */
[--C-:B------:R-:W-:Y:S02]  /*4bf0*/  FFMA.FTZ R63, R82, c[0x0][0x23c], -R35.reuse ;  /* 0x00008f00523f7a23 */ /* 0x100fe40000010823 */
[--C-:B------:R-:W-:Y:S02]  /*4c00*/  FFMA.FTZ R66, R66, c[0x0][0x23c], -R35.reuse ;  /* 0x00008f0042427a23 */ /* 0x100fe40000010823 */
[----:B------:R-:W-:Y:S01]  /*4c10*/  FFMA.FTZ R61, R72, c[0x0][0x23c], -R35 ;  /* 0x00008f00483d7a23 */ /* 0x000fe20000010823 */
[----:B------:R-:W4:Y:S01]  /*4c20*/  MUFU.EX2 R85, R85 ;  /* 0x0000005500557308 */ /* 0x000f220000000800 */
[----:B-1----:R-:W-:Y:S01]  /*4c30*/  F2FP.BF16.PACK_AB R68, R91, R104 ;  /* 0x000000685b44723e */ /* 0x002fe200000010ff */
[----:B------:R-:W-:-:S02]  /*4c40*/  FFMA.FTZ R33, R81, c[0x0][0x23c], -R56 ;  /* 0x00008f0051217a23 */ /* 0x000fc40000010838 */
[--C-:B------:R-:W-:Y:S02]  /*4c50*/  FFMA.FTZ R32, R83, c[0x0][0x23c], -R56.reuse ;  /* 0x00008f0053207a23 */ /* 0x100fe40000010838 */
[--C-:B------:R-:W-:Y:S02]  /*4c60*/  FFMA.FTZ R28, R11, c[0x0][0x23c], -R56.reuse ;  /* 0x00008f000b1c7a23 */ /* 0x100fe40000010838 */
[----:B------:R-:W-:Y:S01]  /*4c70*/  MUFU.EX2 R106, R106 ;  /* 0x0000006a006a7308 */ /* 0x000fe20000000800 */
[--C-:B------:R-:W-:Y:S02]  /*4c80*/  FFMA.FTZ R27, R9, c[0x0][0x23c], -R56.reuse ;  /* 0x00008f00091b7a23 */ /* 0x100fe40000010838 */
[----:B------:R-:W1:Y:S01]  /*4c90*/  LDSM.16.MT88.4 R8, [R138+0x3400] ;  /* 0x003400008a08783b */ /* 0x000e620000004200 */
[--C-:B------:R-:W-:Y:S02]  /*4ca0*/  FFMA.FTZ R44, R75, c[0x0][0x23c], -R56.reuse ;  /* 0x00008f004b2c7a23 */ /* 0x100fe40000010838 */
[----:B------:R-:W-:-:S02]  /*4cb0*/  FFMA.FTZ R40, R73, c[0x0][0x23c], -R56 ;  /* 0x00008f0049287a23 */ /* 0x000fc40000010838 */
[----:B------:R-:W5:Y:S01]  /*4cc0*/  MUFU.EX2 R93, R93 ;  /* 0x0000005d005d7308 */ /* 0x000f620000000800 */
[----:B----4-:R-:W-:Y:S01]  /*4cd0*/  F2FP.BF16.PACK_AB R70, R85, R98 ;  /* 0x000000625546723e */ /* 0x010fe200000010ff */
[--C-:B------:R-:W-:Y:S02]  /*4ce0*/  FFMA.FTZ R26, R19, c[0x0][0x23c], -R56.reuse ;  /* 0x00008f00131a7a23 */ /* 0x100fe40000010838 */
[--C-:B------:R-:W-:Y:S02]  /*4cf0*/  FFMA.FTZ R3, R17, c[0x0][0x23c], -R56.reuse ;  /* 0x00008f0011037a23 */ /* 0x100fe40000010838 */
[----:B------:R-:W4:Y:S01]  /*4d00*/  LDSM.16.MT88.4 R16, [R139+0x3800] ;  /* 0x003800008b10783b */ /* 0x000f220000004200 */
[----:B------:R-:W-:Y:S01]  /*4d10*/  FFMA.FTZ R45, R65, c[0x0][0x23c], -R56 ;  /* 0x00008f00412d7a23 */ /* 0x000fe20000010838 */
[----:B------:R-:W-:Y:S01]  /*4d20*/  MUFU.EX2 R100, R100 ;  /* 0x0000006400647308 */ /* 0x000fe20000000800 */
[--C-:B------:R-:W-:Y:S02]  /*4d30*/  FFMA.FTZ R94, R94, c[0x0][0x23c], -R35.reuse ;  /* 0x00008f005e5e7a23 */ /* 0x100fe40000010823 */
[----:B------:R-:W-:-:S02]  /*4d40*/  FFMA.FTZ R59, R164, c[0x0][0x23c], -R35 ;  /* 0x00008f00a43b7a23 */ /* 0x000fc40000010823 */
[--C-:B------:R-:W-:Y:S02]  /*4d50*/  FFMA.FTZ R65, R130, c[0x0][0x23c], -R35.reuse ;  /* 0x00008f0082417a23 */ /* 0x100fe40000010823 */
[--C-:B------:R-:W-:Y:S01]  /*4d60*/  FFMA.FTZ R92, R92, c[0x0][0x23c], -R35.reuse ;  /* 0x00008f005c5c7a23 */ /* 0x100fe20000010823 */
[----:B------:R-:W2:Y:S01]  /*4d70*/  MUFU.EX2 R67, R67 ;  /* 0x0000004300437308 */ /* 0x000ea20000000800 */
[----:B-----5:R-:W-:Y:S01]  /*4d80*/  F2FP.BF16.PACK_AB R69, R93, R106 ;  /* 0x0000006a5d45723e */ /* 0x020fe200000010ff */
[--C-:B------:R-:W-:Y:S02]  /*4d90*/  FFMA.FTZ R36, R31, c[0x0][0x23c], -R56.reuse ;  /* 0x00008f001f247a23 */ /* 0x100fe40000010838 */
[----:B------:R-:W-:Y:S02]  /*4da0*/  FFMA.FTZ R31, R87, c[0x0][0x23c], -R56 ;  /* 0x00008f00571f7a23 */ /* 0x000fe40000010838 */
[--C-:B------:R-:W-:Y:S02]  /*4db0*/  FFMA.FTZ R95, R110, c[0x0][0x23c], -R35.reuse ;  /* 0x00008f006e5f7a23 */ /* 0x100fe40000010823 */
[----:B------:R-:W-:Y:S01]  /*4dc0*/  MUFU.EX2 R88, R88 ;  /* 0x0000005800587308 */ /* 0x000fe20000000800 */
[----:B------:R-:W-:-:S02]  /*4dd0*/  FFMA.FTZ R108, R108, c[0x0][0x23c], -R35 ;  /* 0x00008f006c6c7a23 */ /* 0x000fc40000010823 */
[--C-:B------:R-:W-:Y:S02]  /*4de0*/  FFMA.FTZ R87, R128, c[0x0][0x23c], -R35.reuse ;  /* 0x00008f0080577a23 */ /* 0x100fe40000010823 */
[--C-:B------:R-:W-:Y:S02]  /*4df0*/  FFMA.FTZ R110, R84, c[0x0][0x23c], -R35.reuse ;  /* 0x00008f00546e7a23 */ /* 0x100fe40000010823 */
[----:B------:R-:W-:Y:S01]  /*4e00*/  FFMA.FTZ R84, R99, c[0x0][0x23c], -R56 ;  /* 0x00008f0063547a23 */ /* 0x000fe20000010838 */
[----:B--2---:R-:W-:Y:S01]  /*4e10*/  F2FP.BF16.PACK_AB R71, R67, R100 ;  /* 0x000000644347723e */ /* 0x004fe200000010ff */
[----:B------:R-:W2:Y:S01]  /*4e20*/  MUFU.EX2 R57, R57 ;  /* 0x0000003900397308 */ /* 0x000ea20000000800 */
[--C-:B------:R-:W-:Y:S02]  /*4e30*/  FFMA.FTZ R124, R124, c[0x0][0x23c], -R35.reuse ;  /* 0x00008f007c7c7a23 */ /* 0x100fe40000010823 */
[--C-:B------:R-:W-:Y:S02]  /*4e40*/  FFMA.FTZ R99, R122, c[0x0][0x23c], -R35.reuse ;  /* 0x00008f007a637a23 */ /* 0x100fe40000010823 */
[--C-:B------:R-:W-:Y:S01]  /*4e50*/  FFMA.FTZ R101, R126, c[0x0][0x23c], -R35.reuse ;  /* 0x00008f007e657a23 */ /* 0x100fe20000010823 */
[----:B---3--:R-:W-:Y:S01]  /*4e60*/  HMMA.16816.F32.BF16 R80, R68, R76, RZ ;  /* 0x0000004c4450723c */ /* 0x008fe200000418ff */
[----:B------:R-:W-:Y:S01]  /*4e70*/  FFMA.FTZ R120, R120, c[0x0][0x23c], -R35 ;  /* 0x00008f0078787a23 */ /* 0x000fe20000010823 */
[----:B------:R-:W3:Y:S01]  /*4e80*/  MUFU.EX2 R55, R55 ;  /* 0x0000003700377308 */ /* 0x000ee20000000800 */
[----:B------:R-:W-:-:S02]  /*4e90*/  FADD.FTZ R91, R104, R91 ;  /* 0x0000005b685b7221 */ /* 0x000fc40000010000 */
[----:B------:R-:W-:Y:S02]  /*4ea0*/  FADD.FTZ R93, R106, R93 ;  /* 0x0000005d6a5d7221 */ /* 0x000fe40000010000 */
[----:B------:R-:W-:Y:S01]  /*4eb0*/  FADD.FTZ R98, R98, R91 ;  /* 0x0000005b62627221 */ /* 0x000fe20000010000 */
[C---:B------:R-:W-:Y:S01]  /*4ec0*/  HMMA.16816.F32.BF16 R76, R68.reuse, R78, RZ ;  /* 0x0000004e444c723c */ /* 0x040fe200000418ff */
[----:B------:R-:W-:Y:S01]  /*4ed0*/  FADD.FTZ R100, R100, R93 ;  /* 0x0000005d64647221 */ /* 0x000fe20000010000 */
[----:B------:R-:W-:Y:S01]  /*4ee0*/  MUFU.EX2 R90, R90 ;  /* 0x0000005a005a7308 */ /* 0x000fe20000000800 */
[--C-:B------:R-:W-:Y:S02]  /*4ef0*/  FFMA.FTZ R103, R114, c[0x0][0x23c], -R35.reuse ;  /* 0x00008f0072677a23 */ /* 0x100fe40000010823 */
[--C-:B------:R-:W-:Y:S02]  /*4f00*/  FFMA.FTZ R118, R118, c[0x0][0x23c], -R35.reuse ;  /* 0x00008f0076767a23 */ /* 0x100fe40000010823 */
[--C-:B------:R-:W-:Y:S01]  /*4f10*/  FFMA.FTZ R105, R116, c[0x0][0x23c], -R35.reuse ;  /* 0x00008f0074697a23 */ /* 0x100fe20000010823 */
[----:B------:R-:W-:Y:S01]  /*4f20*/  HMMA.16816.F32.BF16 R72, R68, R4, RZ ;  /* 0x000000044448723c */ /* 0x000fe200000418ff */
[----:B------:R-:W-:Y:S01]  /*4f30*/  FFMA.FTZ R114, R112, c[0x0][0x23c], -R35 ;  /* 0x00008f0070727a23 */ /* 0x000fe20000010823 */
[----:B------:R-:W5:Y:S01]  /*4f40*/  MUFU.EX2 R63, R63 ;  /* 0x0000003f003f7308 */ /* 0x000f620000000800 */
[----:B------:R-:W-:-:S02]  /*4f50*/  FADD.FTZ R85, R85, R98 ;  /* 0x0000006255557221 */ /* 0x000fc40000010000 */
[----:B------:R-:W-:Y:S02]  /*4f60*/  FADD.FTZ R67, R67, R100 ;  /* 0x0000006443437221 */ /* 0x000fe40000010000 */
[----:B--2---:R-:W-:Y:S01]  /*4f70*/  F2FP.BF16.PACK_AB R4, R57, R88 ;  /* 0x000000583904723e */ /* 0x004fe200000010ff */
[----:B------:R-:W-:Y:S01]  /*4f80*/  HMMA.16816.F32.BF16 R68, R68, R6, RZ ;  /* 0x000000064444723c */ /* 0x000fe200000418ff */
[----:B------:R-:W-:Y:S01]  /*4f90*/  FADD.FTZ R88, R88, R85 ;  /* 0x0000005558587221 */ /* 0x000fe20000010000 */
[----:B------:R-:W-:Y:S01]  /*4fa0*/  MUFU.EX2 R66, R66 ;  /* 0x0000004200427308 */ /* 0x000fe20000000800 */
[----:B------:R-:W-:Y:S02]  /*4fb0*/  FFMA.FTZ R112, R89, c[0x0][0x23c], -R56 ;  /* 0x00008f0059707a23 */ /* 0x000fe40000010838 */
[----:B------:R-:W-:Y:S02]  /*4fc0*/  FADD.FTZ R57, R57, R88 ;  /* 0x0000005839397221 */ /* 0x000fe40000010000 */
[----:B---3--:R-:W-:Y:S01]  /*4fd0*/  F2FP.BF16.PACK_AB R6, R55, R62 ;  /* 0x0000003e3706723e */ /* 0x008fe200000010ff */
[----:B------:R-:W-:-:S02]  /*4fe0*/  FFMA.FTZ R39, R39, c[0x0][0x23c], -R56 ;  /* 0x00008f0027277a23 */ /* 0x000fc40000010838 */
[----:B------:R-:W2:Y:S01]  /*4ff0*/  MUFU.EX2 R61, R61 ;  /* 0x0000003d003d7308 */ /* 0x000ea20000000800 */
[C---:B-----5:R-:W-:Y:S01]  /*5000*/  F2FP.BF16.PACK_AB R5, R63.reuse, R90 ;  /* 0x0000005a3f05723e */ /* 0x060fe200000010ff */
[----:B------:R-:W-:Y:S02]  /*5010*/  FADD.FTZ R90, R90, R67 ;  /* 0x000000435a5a7221 */ /* 0x000fe40000010000 */
[----:B------:R-:W-:Y:S02]  /*5020*/  FADD.FTZ R62, R62, R57 ;  /* 0x000000393e3e7221 */ /* 0x000fe40000010000 */
[----:B------:R-:W-:Y:S02]  /*5030*/  FADD.FTZ R63, R63, R90 ;  /* 0x0000005a3f3f7221 */ /* 0x000fe40000010000 */
[----:B------:R-:W-:Y:S01]  /*5040*/  MUFU.EX2 R58, R58 ;  /* 0x0000003a003a7308 */ /* 0x000fe20000000800 */
[----:B------:R-:W-:Y:S02]  /*5050*/  FADD.FTZ R55, R55, R62 ;  /* 0x0000003e37377221 */ /* 0x000fe40000010000 */
[----:B------:R-:W-:-:S02]  /*5060*/  FFMA.FTZ R102, R102, c[0x0][0x23c], -R35 ;  /* 0x00008f0066667a23 */ /* 0x000fc40000010823 */
[--C-:B------:R-:W-:Y:S02]  /*5070*/  FFMA.FTZ R89, R96, c[0x0][0x23c], -R35.reuse ;  /* 0x00008f0060597a23 */ /* 0x100fe40000010823 */
[----:B------:R-:W-:Y:S01]  /*5080*/  FFMA.FTZ R64, R64, c[0x0][0x23c], -R35 ;  /* 0x00008f0040407a23 */ /* 0x000fe20000010823 */
[C---:B--2---:R-:W-:Y:S01]  /*5090*/  F2FP.BF16.PACK_AB R7, R61.reuse, R66 ;  /* 0x000000423d07723e */ /* 0x044fe200000010ff */
[----:B------:R-:W2:Y:S01]  /*50a0*/  MUFU.EX2 R45, R45 ;  /* 0x0000002d002d7308 */ /* 0x000ea20000000800 */
[----:B------:R-:W-:Y:S02]  /*50b0*/  FADD.FTZ R66, R66, R63 ;  /* 0x0000003f42427221 */ /* 0x000fe40000010000 */
[----:B------:R-:W-:Y:S02]  /*50c0*/  FFMA.FTZ R60, R60, c[0x0][0x23c], -R35 ;  /* 0x00008f003c3c7a23 */ /* 0x000fe40000010823 */
[----:B------:R-:W-:Y:S01]  /*50d0*/  FADD.FTZ R61, R61, R66 ;  /* 0x000000423d3d7221 */ /* 0x000fe20000010000 */
[----:B------:R-:W-:Y:S01]  /*50e0*/  HMMA.16816.F32.BF16 R80, R4, R12, R80 ;  /* 0x0000000c0450723c */ /* 0x000fe20000041850 */
[--C-:B------:R-:W-:Y:S01]  /*50f0*/  FFMA.FTZ R97, R97, c[0x0][0x23c], -R56.reuse ;  /* 0x00008f0061617a23 */ /* 0x100fe20000010838 */
[----:B------:R-:W3:Y:S01]  /*5100*/  MUFU.EX2 R43, R43 ;  /* 0x0000002b002b7308 */ /* 0x000ee20000000800 */
[----:B------:R-:W-:-:S02]  /*5110*/  FFMA.FTZ R53, R53, c[0x0][0x23c], -R56 ;  /* 0x00008f0035357a23 */ /* 0x000fc40000010838 */
[----:B------:R-:W-:Y:S02]  /*5120*/  FFMA.FTZ R168, R47, c[0x0][0x23c], -R56 ;  /* 0x00008f002fa87a23 */ /* 0x000fe40000010838 */
[--C-:B------:R-:W-:Y:S01]  /*5130*/  FFMA.FTZ R42, R42, c[0x0][0x23c], -R35.reuse ;  /* 0x00008f002a2a7a23 */ /* 0x100fe20000010823 */
[C---:B------:R-:W-:Y:S01]  /*5140*/  HMMA.16816.F32.BF16 R76, R4.reuse, R14, R76 ;  /* 0x0000000e044c723c */ /* 0x040fe2000004184c */
[----:B------:R-:W5:Y:S01]  /*5150*/  LDSM.16.MT88.4 R12, [R138+0x3800] ;  /* 0x003800008a0c783b */ /* 0x000f620000004200 */
[----:B------:R-:W-:Y:S01]  /*5160*/  MUFU.EX2 R94, R94 ;  /* 0x0000005e005e7308 */ /* 0x000fe20000000800 */
[--C-:B------:R-:W-:Y:S02]  /*5170*/  FFMA.FTZ R38, R38, c[0x0][0x23c], -R35.reuse ;  /* 0x00008f0026267a23 */ /* 0x100fe40000010823 */
[--C-:B------:R-:W-:Y:S02]  /*5180*/  FFMA.FTZ R167, R34, c[0x0][0x23c], -R35.reuse ;  /* 0x00008f0022a77a23 */ /* 0x100fe40000010823 */
[----:B------:R-:W-:Y:S01]  /*5190*/  FFMA.FTZ R54, R54, c[0x0][0x23c], -R35 ;  /* 0x00008f0036367a23 */ /* 0x000fe20000010823 */
[C---:B-1----:R-:W-:Y:S02]  /*51a0*/  HMMA.16816.F32.BF16 R72, R4.reuse, R8, R72 ;  /* 0x000000080448723c */ /* 0x042fe40000041848 */
[----:B------:R-:W1:Y:S06]  /*51b0*/  MUFU.EX2 R59, R59 ;  /* 0x0000003b003b7308 */ /* 0x000e6c0000000800 */
[----:B------:R-:W-:Y:S01]  /*51c0*/  HMMA.16816.F32.BF16 R68, R4, R10, R68 ;  /* 0x0000000a0444723c */ /* 0x000fe20000041844 */
[----:B------:R-:W5:Y:S01]  /*51d0*/  LDSM.16.MT88.4 R8, [R139+0x3c00] ;  /* 0x003c00008b08783b */ /* 0x000f620000004200 */
[----:B------:R-:W-:Y:S05]  /*51e0*/  MUFU.EX2 R65, R65 ;  /* 0x0000004100417308 */ /* 0x000fea0000000800 */
[----:B--2---:R-:W-:Y:S01]  /*51f0*/  F2FP.BF16.PACK_AB R4, R45, R58 ;  /* 0x0000003a2d04723e */ /* 0x004fe200000010ff */
[----:B------:R-:W-:Y:S01]  /*5200*/  FADD.FTZ R58, R58, R55 ;  /* 0x000000373a3a7221 */ /* 0x000fe20000010000 */
[----:B---3--:R-:W-:Y:S01]  /*5210*/  F2FP.BF16.PACK_AB R6, R43, R46 ;  /* 0x0000002e2b06723e */ /* 0x008fe200000010ff */
[----:B------:R-:W2:Y:S01]  /*5220*/  MUFU.EX2 R92, R92 ;  /* 0x0000005c005c7308 */ /* 0x000ea20000000800 */
[----:B-1----:R-:W-:Y:S01]  /*5230*/  F2FP.BF16.PACK_AB R5, R59, R94 ;  /* 0x0000005e3b05723e */ /* 0x002fe200000010ff */
[----:B------:R-:W-:-:S02]  /*5240*/  FADD.FTZ R94, R94, R61 ;  /* 0x0000003d5e5e7221 */ /* 0x000fc40000010000 */
[----:B------:R-:W-:Y:S02]  /*5250*/  FADD.FTZ R45, R45, R58 ;  /* 0x0000003a2d2d7221 */ /* 0x000fe40000010000 */
[----:B------:R-:W-:Y:S02]  /*5260*/  FADD.FTZ R94, R59, R94 ;  /* 0x0000005e3b5e7221 */ /* 0x000fe40000010000 */
[----:B------:R-:W-:Y:S01]  /*5270*/  MUFU.EX2 R44, R44 ;  /* 0x0000002c002c7308 */ /* 0x000fe20000000800 */
[----:B------:R-:W-:-:S04]  /*5280*/  FADD.FTZ R46, R46, R45 ;  /* 0x0000002d2e2e7221 */ /* 0x000fc80000010000 */
[----:B------:R-:W-:Y:S01]  /*5290*/  FADD.FTZ R43, R43, R46 ;  /* 0x0000002e2b2b7221 */ /* 0x000fe20000010000 */
[----:B--2---:R-:W-:Y:S02]  /*52a0*/  F2FP.BF16.PACK_AB R7, R92, R65 ;  /* 0x000000415c07723e */ /* 0x004fe400000010ff */
[----:B------:R-:W1:Y:S05]  /*52b0*/  MUFU.EX2 R41, R41 ;  /* 0x0000002900297308 */ /* 0x000e6a0000000800 */
[C---:B----4-:R-:W-:Y:S03]  /*52c0*/  HMMA.16816.F32.BF16 R80, R4.reuse, R16, R80 ;  /* 0x000000100450723c */ /* 0x050fe60000041850 */
[----:B------:R-:W-:Y:S05]  /*52d0*/  MUFU.EX2 R40, R40 ;  /* 0x0000002800287308 */ /* 0x000fea0000000800 */
[C---:B------:R-:W-:Y:S01]  /*52e0*/  HMMA.16816.F32.BF16 R76, R4.reuse, R18, R76 ;  /* 0x00000012044c723c */ /* 0x040fe2000004184c */
[----:B------:R-:W2:Y:S02]  /*52f0*/  LDSM.16.MT88.4 R16, [R138+0x3c00] ;  /* 0x003c00008a10783b */ /* 0x000ea40000004200 */
[----:B------:R-:W3:Y:S05]  /*5300*/  MUFU.EX2 R37, R37 ;  /* 0x0000002500257308 */ /* 0x000eea0000000800 */
[C---:B-----5:R-:W-:Y:S03]  /*5310*/  HMMA.16816.F32.BF16 R72, R4.reuse, R12, R72 ;  /* 0x0000000c0448723c */ /* 0x060fe60000041848 */
[----:B------:R-:W-:Y:S05]  /*5320*/  MUFU.EX2 R108, R108 ;  /* 0x0000006c006c7308 */ /* 0x000fea0000000800 */
[----:B------:R-:W-:Y:S01]  /*5330*/  HMMA.16816.F32.BF16 R68, R4, R14, R68 ;  /* 0x0000000e0444723c */ /* 0x000fe20000041844 */
[----:B------:R-:W4:Y:S02]  /*5340*/  LDSM.16.MT88.4 R12, [R139+0x4000] ;  /* 0x004000008b0c783b */ /* 0x000f240000004200 */
[----:B------:R-:W5:Y:S04]  /*5350*/  MUFU.EX2 R87, R87 ;  /* 0x0000005700577308 */ /* 0x000f680000000800 */
[----:B-1----:R-:W-:Y:S01]  /*5360*/  F2FP.BF16.PACK_AB R4, R41, R44 ;  /* 0x0000002c2904723e */ /* 0x002fe200000010ff */
[----:B------:R-:W-:Y:S01]  /*5370*/  FADD.FTZ R44, R44, R43 ;  /* 0x0000002b2c2c7221 */ /* 0x000fe20000010000 */
[----:B---3--:R-:W-:-:S02]  /*5380*/  F2FP.BF16.PACK_AB R6, R37, R40 ;  /* 0x000000282506723e */ /* 0x008fc400000010ff */
[----:B------:R-:W-:Y:S01]  /*5390*/  MUFU.EX2 R95, R95 ;  /* 0x0000005f005f7308 */ /* 0x000fe20000000800 */
[----:B------:R-:W-:-:S04]  /*53a0*/  FADD.FTZ R41, R41, R44 ;  /* 0x0000002c29297221 */ /* 0x000fc80000010000 */
[----:B------:R-:W-:-:S03]  /*53b0*/  FADD.FTZ R40, R40, R41 ;  /* 0x0000002928287221 */ /* 0x000fc60000010000 */
[----:B------:R-:W1:Y:S01]  /*53c0*/  MUFU.EX2 R110, R110 ;  /* 0x0000006e006e7308 */ /* 0x000e620000000800 */
[----:B-----5:R-:W-:Y:S01]  /*53d0*/  F2FP.BF16.PACK_AB R5, R87, R108 ;  /* 0x0000006c5705723e */ /* 0x020fe200000010ff */
[----:B------:R-:W-:-:S06]  /*53e0*/  FADD.FTZ R37, R37, R40 ;  /* 0x0000002825257221 */ /* 0x000fcc0000010000 */
[----:B------:R-:W-:Y:S01]  /*53f0*/  MUFU.EX2 R36, R36 ;  /* 0x0000002400247308 */ /* 0x000fe20000000800 */
[----:B-1----:R-:W-:-:S07]  /*5400*/  F2FP.BF16.PACK_AB R7, R110, R95 ;  /* 0x0000005f6e07723e */ /* 0x002fce00000010ff */
[----:B------:R-:W1:Y:S01]  /*5410*/  MUFU.EX2 R33, R33 ;  /* 0x0000002100217308 */ /* 0x000e620000000800 */
[C---:B------:R-:W-:Y:S07]  /*5420*/  HMMA.16816.F32.BF16 R80, R4.reuse, R8, R80 ;  /* 0x000000080450723c */ /* 0x040fee0000041850 */
[----:B------:R-:W-:Y:S01]  /*5430*/  MUFU.EX2 R32, R32 ;  /* 0x0000002000207308 */ /* 0x000fe20000000800 */
[C---:B------:R-:W-:Y:S01]  /*5440*/  HMMA.16816.F32.BF16 R76, R4.reuse, R10, R76 ;  /* 0x0000000a044c723c */ /* 0x040fe2000004184c */
[----:B------:R-:W3:Y:S06]  /*5450*/  LDSM.16.MT88.4 R8, [R138+0x4000] ;  /* 0x004000008a08783b */ /* 0x000eec0000004200 */
[----:B------:R-:W5:Y:S01]  /*5460*/  MUFU.EX2 R31, R31 ;  /* 0x0000001f001f7308 */ /* 0x000f620000000800 */
[C---:B--2---:R-:W-:Y:S07]  /*5470*/  HMMA.16816.F32.BF16 R72, R4.reuse, R16, R72 ;  /* 0x000000100448723c */ /* 0x044fee0000041848 */
[----:B------:R-:W-:Y:S01]  /*5480*/  MUFU.EX2 R124, R124 ;  /* 0x0000007c007c7308 */ /* 0x000fe20000000800 */
[----:B------:R-:W-:Y:S01]  /*5490*/  HMMA.16816.F32.BF16 R68, R4, R18, R68 ;  /* 0x000000120444723c */ /* 0x000fe20000041844 */
[----:B------:R-:W-:Y:S06]  /*54a0*/  LDSM.16.MT88.4 R16, [R139+0x4400] ;  /* 0x004400008b10783b */ /* 0x000fec0000004200 */
[----:B------:R-:W2:Y:S01]  /*54b0*/  MUFU.EX2 R99, R99 ;  /* 0x0000006300637308 */ /* 0x000ea20000000800 */
[----:B-1----:R-:W-:Y:S01]  /*54c0*/  F2FP.BF16.PACK_AB R4, R33, R36 ;  /* 0x000000242104723e */ /* 0x002fe200000010ff */
[----:B------:R-:W-:Y:S01]  /*54d0*/  FADD.FTZ R36, R36, R37 ;  /* 0x0000002524247221 */ /* 0x000fe20000010000 */
[----:B-----5:R-:W-:-:S05]  /*54e0*/  F2FP.BF16.PACK_AB R6, R31, R32 ;  /* 0x000000201f06723e */ /* 0x020fca00000010ff */
[----:B------:R-:W-:Y:S01]  /*54f0*/  MUFU.EX2 R101, R101 ;  /* 0x0000006500657308 */ /* 0x000fe20000000800 */
[----:B------:R-:W-:-:S04]  /*5500*/  FADD.FTZ R33, R33, R36 ;  /* 0x0000002421217221 */ /* 0x000fc80000010000 */
[----:B------:R-:W-:-:S03]  /*5510*/  FADD.FTZ R32, R32, R33 ;  /* 0x0000002120207221 */ /* 0x000fc60000010000 */
[----:B------:R-:W1:Y:S01]  /*5520*/  MUFU.EX2 R120, R120 ;  /* 0x0000007800787308 */ /* 0x000e620000000800 */
[----:B--2---:R-:W-:Y:S01]  /*5530*/  F2FP.BF16.PACK_AB R5, R99, R124 ;  /* 0x0000007c6305723e */ /* 0x004fe200000010ff */
[----:B------:R-:W-:-:S06]  /*5540*/  FADD.FTZ R31, R31, R32 ;  /* 0x000000201f1f7221 */ /* 0x000fcc0000010000 */
[----:B------:R-:W-:Y:S01]  /*5550*/  MUFU.EX2 R30, R30 ;  /* 0x0000001e001e7308 */ /* 0x000fe20000000800 */
[----:B-1----:R-:W-:-:S07]  /*5560*/  F2FP.BF16.PACK_AB R7, R120, R101 ;  /* 0x000000657807723e */ /* 0x002fce00000010ff */
[----:B------:R-:W1:Y:S01]  /*5570*/  MUFU.EX2 R29, R29 ;  /* 0x0000001d001d7308 */ /* 0x000e620000000800 */
[C---:B----4-:R-:W-:Y:S07]  /*5580*/  HMMA.16816.F32.BF16 R80, R4.reuse, R12, R80 ;  /* 0x0000000c0450723c */ /* 0x050fee0000041850 */
[----:B------:R-:W-:Y:S01]  /*5590*/  MUFU.EX2 R28, R28 ;  /* 0x0000001c001c7308 */ /* 0x000fe20000000800 */
[C---:B------:R-:W-:Y:S01]  /*55a0*/  HMMA.16816.F32.BF16 R76, R4.reuse, R14, R76 ;  /* 0x0000000e044c723c */ /* 0x040fe2000004184c */
[----:B------:R-:W2:Y:S06]  /*55b0*/  LDSM.16.MT88.4 R12, [R138+0x4400] ;  /* 0x004400008a0c783b */ /* 0x000eac0000004200 */
[----:B------:R-:W4:Y:S01]  /*55c0*/  MUFU.EX2 R27, R27 ;  /* 0x0000001b001b7308 */ /* 0x000f220000000800 */
[C---:B---3--:R-:W-:Y:S07]  /*55d0*/  HMMA.16816.F32.BF16 R72, R4.reuse, R8, R72 ;  /* 0x000000080448723c */ /* 0x048fee0000041848 */
[----:B------:R-:W-:Y:S01]  /*55e0*/  MUFU.EX2 R118, R118 ;  /* 0x0000007600767308 */ /* 0x000fe20000000800 */
[----:B------:R-:W-:Y:S01]  /*55f0*/  HMMA.16816.F32.BF16 R68, R4, R10, R68 ;  /* 0x0000000a0444723c */ /* 0x000fe20000041844 */
[----:B------:R-:W3:Y:S06]  /*5600*/  LDSM.16.MT88.4 R8, [R139+0x4800] ;  /* 0x004800008b08783b */ /* 0x000eec0000004200 */
[----:B------:R-:W5:Y:S01]  /*5610*/  MUFU.EX2 R103, R103 ;  /* 0x0000006700677308 */ /* 0x000f620000000800 */
[----:B-1----:R-:W-:Y:S01]  /*5620*/  F2FP.BF16.PACK_AB R4, R29, R30 ;  /* 0x0000001e1d04723e */ /* 0x002fe200000010ff */
[----:B------:R-:W-:Y:S01]  /*5630*/  FADD.FTZ R30, R30, R31 ;  /* 0x0000001f1e1e7221 */ /* 0x000fe20000010000 */
[----:B----4-:R-:W-:-:S05]  /*5640*/  F2FP.BF16.PACK_AB R6, R27, R28 ;  /* 0x0000001c1b06723e */ /* 0x010fca00000010ff */
        /* <DEDUP_REMOVED lines=9> */
[C---:B--2---:R-:W-:Y:S07]  /*56e0*/  HMMA.16816.F32.BF16 R72, R4.reuse, R12, R72 ;  /* 0x0000000c0448723c */ /* 0x044fee0000041848 */
[----:B------:R-:W-:Y:S01]  /*56f0*/  MUFU.EX2 R39, R39 ;  /* 0x0000002700277308 */ /* 0x000fe20000000800 */
[----:B------:R-:W-:Y:S01]  /*5700*/  FADD.FTZ R13, R65, R94 ;  /* 0x0000005e410d7221 */ /* 0x000fe20000010000 */
[----:B------:R-:W-:Y:S06]  /*5710*/  HMMA.16816.F32.BF16 R80, R4, R16, R80 ;  /* 0x000000100450723c */ /* 0x000fec0000041850 */
[----:B------:R-:W2:Y:S01]  /*5720*/  MUFU.EX2 R84, R84 ;  /* 0x0000005400547308 */ /* 0x000ea20000000800 */
        /* <DEDUP_REMOVED lines=18> */
[----:B---3--:R-:W-:Y:S01]  /*5850*/  F2FP.BF16.PACK_AB R5, R89, R102 ;  /* 0x000000665905723e */ /* 0x008fe200000010ff */
        /* <DEDUP_REMOVED lines=13> */
[----:B------:R-:W-:Y:S01]  /*5930*/  HMMA.16816.F32.BF16 R76, R4, R10, R76 ;  /* 0x0000000a044c723c */ /* 0x000fe2000004184c */
[----:B------:R-:W2:Y:S01]  /*5940*/  LDSM.16.MT88.4 R8, [R138+0x4c00] ;  /* 0x004c00008a08783b */ /* 0x000ea20000004200 */
[----:B------:R-:W3:Y:S01]  /*5950*/  MUFU.EX2 R168, R168 ;  /* 0x000000a800a87308 */ /* 0x000ee20000000800 */
[----:B------:R-:W-:-:S05]  /*5960*/  FADD.FTZ R64, R57, R64 ;  /* 0x0000004039407221 */ /* 0x000fca0000010000 */
[C---:B----4-:R-:W-:Y:S02]  /*5970*/  HMMA.16816.F32.BF16 R72, R4.reuse, R16, R72 ;  /* 0x000000100448723c */ /* 0x050fe40000041848 */
[----:B------:R-:W-:Y:S06]  /*5980*/  MUFU.EX2 R45, R54 ;  /* 0x00000036002d7308 */ /* 0x000fec0000000800 */
[----:B------:R-:W-:Y:S02]  /*5990*/  HMMA.16816.F32.BF16 R68, R4, R18, R68 ;  /* 0x000000120444723c */ /* 0x000fe40000041844 */
[----:B------:R-:W4:Y:S05]  /*59a0*/  MUFU.EX2 R42, R42 ;  /* 0x0000002a002a7308 */ /* 0x000f2a0000000800 */
[----:B-1----:R-:W-:-:S02]  /*59b0*/  F2FP.BF16.PACK_AB R4, R112, R97 ;  /* 0x000000617004723e */ /* 0x002fc400000010ff */
[----:B---3--:R-:W-:Y:S01]  /*59c0*/  F2FP.BF16.PACK_AB R6, R168, R53 ;  /* 0x00000035a806723e */ /* 0x008fe200000010ff */
[----:B------:R-:W-:Y:S08]  /*59d0*/  MUFU.EX2 R38, R38 ;  /* 0x0000002600267308 */ /* 0x000ff00000000800 */
[----:B------:R-:W1:Y:S01]  /*59e0*/  MUFU.EX2 R167, R167 ;  /* 0x000000a700a77308 */ /* 0x000e620000000800 */
[----:B----4-:R-:W-:Y:S01]  /*59f0*/  F2FP.BF16.PACK_AB R5, R42, R45 ;  /* 0x0000002d2a05723e */ /* 0x010fe200000010ff */
[----:B------:R-:W-:-:S04]  /*5a00*/  FADD.FTZ R45, R45, R64 ;  /* 0x000000402d2d7221 */ /* 0x000fc80000010000 */
[----:B------:R-:W-:Y:S01]  /*5a10*/  FADD.FTZ R45, R42, R45 ;  /* 0x0000002d2a2d7221 */ /* 0x000fe20000010000 */
[----:B-1----:R-:W-:-:S03]  /*5a20*/  F2FP.BF16.PACK_AB R7, R167, R38 ;  /* 0x00000026a707723e */ /* 0x002fc600000010ff */
[----:B------:R-:W-:-:S04]  /*5a30*/  FADD.FTZ R38, R38, R45 ;  /* 0x0000002d26267221 */ /* 0x000fc80000010000 */
[----:B------:R-:W-:Y:S01]  /*5a40*/  FADD.FTZ R167, R167, R38 ;  /* 0x00000026a7a77221 */ /* 0x000fe20000010000 */
[C---:B-----5:R-:W-:Y:S07]  /*5a50*/  HMMA.16816.F32.BF16 R80, R4.reuse, R12, R80 ;  /* 0x0000000c0450723c */ /* 0x060fee0000041850 */
[----:B------:R-:W-:Y:S01]  /*5a60*/  FADD.FTZ R12, R26, R27 ;  /* 0x0000001b1a0c7221 */ /* 0x000fe20000010000 */
[----:B------:R-:W-:Y:S03]  /*5a70*/  HMMA.16816.F32.BF16 R76, R4, R14, R76 ;  /* 0x0000000e044c723c */ /* 0x000fe6000004184c */
[----:B------:R-:W-:-:S04]  /*5a80*/  FADD.FTZ R12, R3, R12 ;  /* 0x0000000c030c7221 */ /* 0x000fc80000010000 */
[----:B------:R-:W-:Y:S01]  /*5a90*/  FADD.FTZ R39, R39, R12 ;  /* 0x0000000c27277221 */ /* 0x000fe20000010000 */
[----:B--2---:R-:W-:Y:S03]  /*5aa0*/  HMMA.16816.F32.BF16 R72, R4, R8, R72 ;  /* 0x000000080448723c */ /* 0x004fe60000041848 */
[----:B------:R-:W-:-:S04]  /*5ab0*/  FADD.FTZ R84, R84, R39 ;  /* 0x0000002754547221 */ /* 0x000fc80000010000 */
[----:B------:R-:W-:Y:S01]  /*5ac0*/  FADD.FTZ R97, R97, R84 ;  /* 0x0000005461617221 */ /* 0x000fe20000010000 */
[----:B------:R-:W-:Y:S03]  /*5ad0*/  HMMA.16816.F32.BF16 R68, R4, R10, R68 ;  /* 0x0000000a0444723c */ /* 0x000fe60000041844 */
[----:B------:R-:W-:-:S04]  /*5ae0*/  FADD.FTZ R112, R112, R97 ;  /* 0x0000006170707221 */ /* 0x000fc80000010000 */
[----:B------:R-:W-:-:S04]  /*5af0*/  FADD.FTZ R53, R53, R112 ;  /* 0x0000007035357221 */ /* 0x000fc80000010000 */
[----:B------:R-:W-:Y:S01]  /*5b00*/  FADD.FTZ R168, R168, R53 ;  /* 0x00000035a8a87221 */ /* 0x000fe20000010000 */
        /* <DEDUP_REMOVED lines=63> */
.L_x_3901:
[----:B------:R-:W-:-:S04]  /*5f00*/  LEA R5, -R20, RZ, 0x7 ;  /* 0x000000ff14057211 */ /* 0x000fc800078e39ff */
[----:B------:R-:W-:Y:S02]  /*5f10*/  SHF.R.S32.HI R4, RZ, 0x1f, R5 ;  /* 0x0000001fff047819 */ /* 0x000fe40000011405 */
.L_x_3902:
[----:B------:R-:W-:Y:S02]  /*5f20*/  ISETP.GE.AND P0, PT, R157, c[0x0][0x220], PT ;  /* 0x000088009d007a0c */ /* 0x000fe40003f06270 */
[----:B------:R-:W-:-:S04]  /*5f30*/  LEA R170, P4, R5, R170, 0x1 ;  /* 0x000000aa05aa7211 */ /* 0x000fc800078808ff */
[----:B------:R-:W-:-:S07]  /*5f40*/  LEA.HI.X R169, R5, R169, R4, 0x1, P4 ;  /* 0x000000a905a97211 */ /* 0x000fce00020f0c04 */
[----:B------:R-:W-:Y:S01]  /*5f50*/  @!P0 IMAD.MOV.U32 R3, RZ, RZ, c[0x0][0x1a4] ;  /* 0x00006900ff038624 */ /* 0x000fe200078e00ff */
[CC--:B------:R-:W-:Y:S01]  /*5f60*/  @!P0 LEA R8, P3, R20.reuse, R24.reuse, 0x6 ;  /* 0x0000001814088211 */ /* 0x0c0fe200078630ff */
[----:B------:R-:W-:Y:S01]  /*5f70*/  @!P0 IMAD.MOV.U32 R22, RZ, RZ, R24 ;  /* 0x000000ffff168224 */ /* 0x000fe200078e0018 */
[C---:B------:R-:W-:Y:S01]  /*5f80*/  @!P0 IADD3 R6, P2, P1, R5.reuse, R24, R150 ;  /* 0x0000001805068210 */ /* 0x040fe2000795e096 */
[----:B------:R-:W-:Y:S01]  /*5f90*/  @!P0 IMAD.MOV.U32 R7, RZ, RZ, c[0x0][0x1a4] ;  /* 0x00006900ff078624 */ /* 0x000fe200078e00ff */
[CC--:B------:R-:W-:Y:S01]  /*5fa0*/  @!P0 LEA.HI.X R3, R20.reuse, R23.reuse, R3, 0x6, P3 ;  /* 0x0000001714038211 */ /* 0x0c0fe200018f3403 */
[----:B------:R-:W-:Y:S01]  /*5fb0*/  @!P0 IMAD.WIDE.U32 R20, R20, 0x60, R22 ;  /* 0x0000006014148825 */ /* 0x000fe200078e0016 */
[----:B------:R-:W-:Y:S01]  /*5fc0*/  @!P0 IADD3.X R23, R4, R23, R149, P2, P1 ;  /* 0x0000001704178210 */ /* 0x000fe200017e2495 */
[----:B------:R-:W-:Y:S01]  /*5fd0*/  @P0 STS [R152+0x3000], RZ ;  /* 0x003000ff98000388 */ /* 0x000fe20000000800 */
[----:B------:R-:W-:Y:S01]  /*5fe0*/  @!P0 IADD3 R8, P2, R5, R8, RZ ;  /* 0x0000000805088210 */ /* 0x000fe20007f5e0ff */
[----:B------:R-:W-:Y:S01]  /*5ff0*/  @!P0 IMAD R7, R7, 0x60, RZ ;  /* 0x0000006007078824 */ /* 0x000fe200078e02ff */
[----:B------:R-:W-:Y:S01]  /*6000*/  @!P0 IADD3 R9, P1, R5, R20, RZ ;  /* 0x0000001405098210 */ /* 0x000fe20007f3e0ff */
[----:B------:R-:W-:Y:S01]  /*6010*/  @!P0 IMAD.MOV.U32 R171, RZ, RZ, R169 ;  /* 0x000000ffffab8224 */ /* 0x000fe200078e00a9 */
[----:B------:R-:W-:Y:S01]  /*6020*/  @!P0 LEA R12, P3, R6, c[0x0][0x170], 0x1 ;  /* 0x00005c00060c8a11 */ /* 0x000fe200078608ff */
[----:B------:R-:W-:Y:S01]  /*6030*/  @!P0 IMAD.X R3, R4, 0x1, R3, P2 ;  /* 0x0000000104038824 */ /* 0x000fe200010e0603 */
[----:B------:R-:W-:Y:S01]  /*6040*/  @!P0 LEA R24, P2, R8, c[0x0][0x170], 0x1 ;  /* 0x00005c0008188a11 */ /* 0x000fe200078408ff */
[----:B------:R-:W-:Y:S01]  /*6050*/  @P0 STS [R152+0x3004], RZ ;  /* 0x003004ff98000388 */ /* 0x000fe20000000800 */
[----:B------:R-:W-:-:S02]  /*6060*/  @!P0 IADD3.X R4, R4, R21, R7, P1, !PT ;  /* 0x0000001504048210 */ /* 0x000fc40000ffe407 */
[----:B------:R-:W-:Y:S01]  /*6070*/  @!P0 LEA.HI.X R13, R6, c[0x0][0x174], R23, 0x1, P3 ;  /* 0x00005d00060d8a11 */ /* 0x000fe200018f0c17 */
[----:B------:R-:W-:Y:S01]  /*6080*/  @P0 STS.64 [R152+0x3008], RZ ;  /* 0x003008ff98000388 */ /* 0x000fe20000000a00 */
[C---:B------:R-:W-:Y:S02]  /*6090*/  @!P0 LEA R14, P1, R9.reuse, c[0x0][0x170], 0x1 ;  /* 0x00005c00090e8a11 */ /* 0x040fe400078208ff */
        /* <DEDUP_REMOVED lines=23> */
[----:B------:R-:W2:Y:S04]  /*6210*/  LDSM.16.M88.4 R4, [R141+0x1400] ;  /* 0x001400008d04783b */ /* 0x000ea80000000200 */
[----:B------:R-:W-:Y:S04]  /*6220*/  LDSM.16.M88.4 R28, [R142] ;  /* 0x000000008e1c783b */ /* 0x000fe80000000200 */
[----:B------:R-:W5:Y:S04]  /*6230*/  LDSM.16.M88.4 R8, [R140] ;  /* 0x000000008c08783b */ /* 0x000f680000000200 */
[----:B---3--:R-:W3:Y:S04]  /*6240*/  LDSM.16.M88.4 R24, [R137] ;  /* 0x000000008918783b */ /* 0x008ee80000000200 */
[----:B------:R-:W-:Y:S04]  /*6250*/  LDSM.16.M88.4 R40, [R141+0x1c00] ;  /* 0x001c00008d28783b */ /* 0x000fe80000000200 */
[----:B------:R-:W-:Y:S04]  /*6260*/  LDSM.16.M88.4 R44, [R134] ;  /* 0x00000000862c783b */ /* 0x000fe80000000200 */
[----:B------:R-:W-:Y:S04]  /*6270*/  LDSM.16.M88.4 R32, [R141+0x2800] ;  /* 0x002800008d20783b */ /* 0x000fe80000000200 */
[----:B------:R-:W0:Y:S01]  /*6280*/  LDGDEPBAR ;  /* 0x00000000000079af */ /* 0x000e220000000000 */
[C---:B----4-:R-:W-:Y:S08]  /*6290*/  HMMA.16816.F32.BF16 R16, R36.reuse, R20, RZ ;  /* 0x000000142410723c */ /* 0x050ff000000418ff */
[C---:B------:R-:W-:Y:S08]  /*62a0*/  HMMA.16816.F32.BF16 R20, R36.reuse, R22, RZ ;  /* 0x000000162414723c */ /* 0x040ff000000418ff */
[C---:B--2---:R-:W-:Y:S08]  /*62b0*/  HMMA.16816.F32.BF16 R12, R36.reuse, R4, RZ ;  /* 0x00000004240c723c */ /* 0x044ff000000418ff */
[----:B------:R-:W-:Y:S08]  /*62c0*/  HMMA.16816.F32.BF16 R4, R36, R6, RZ ;  /* 0x000000062404723c */ /* 0x000ff000000418ff */
[C---:B-----5:R-:W-:Y:S08]  /*62d0*/  HMMA.16816.F32.BF16 R16, R28.reuse, R8, R16 ;  /* 0x000000081c10723c */ /* 0x060ff00000041810 */
[C---:B------:R-:W-:Y:S01]  /*62e0*/  HMMA.16816.F32.BF16 R20, R28.reuse, R10, R20 ;  /* 0x0000000a1c14723c */ /* 0x040fe20000041814 */
[----:B------:R-:W2:Y:S07]  /*62f0*/  LDSM.16.M88.4 R8, [R141+0x1800] ;  /* 0x001800008d08783b */ /* 0x000eae0000000200 */
[C---:B---3--:R-:W-:Y:S08]  /*6300*/  HMMA.16816.F32.BF16 R12, R28.reuse, R24, R12 ;  /* 0x000000181c0c723c */ /* 0x048ff0000004180c */
[----:B------:R-:W-:Y:S01]  /*6310*/  HMMA.16816.F32.BF16 R4, R28, R26, R4 ;  /* 0x0000001a1c04723c */ /* 0x000fe20000041804 */
[----:B------:R-:W-:Y:S01]  /*6320*/  FMUL.FTZ R3, R16, c[0x0][0x2ec] ;  /* 0x0000bb0010037a20 */ /* 0x000fe20000410000 */
[----:B------:R-:W-:Y:S01]  /*6330*/  LDSM.16.M88.4 R24, [R133] ;  /* 0x000000008518783b */ /* 0x000fe20000000200 */
[----:B------:R-:W-:-:S02]  /*6340*/  FMUL.FTZ R55, R17, c[0x0][0x2ec] ;  /* 0x0000bb0011377a20 */ /* 0x000fc40000410000 */
[----:B------:R-:W-:Y:S02]  /*6350*/  FMUL.FTZ R53, R18, c[0x0][0x2ec] ;  /* 0x0000bb0012357a20 */ /* 0x000fe40000410000 */
[----:B------:R-:W-:Y:S01]  /*6360*/  FMUL.FTZ R56, R19, c[0x0][0x2ec] ;  /* 0x0000bb0013387a20 */ /* 0x000fe20000410000 */
[----:B------:R-:W-:Y:S01]  /*6370*/  MUFU.TANH R3, R3 ;  /* 0x0000000300037308 */ /* 0x000fe20000002400 */
[----:B------:R-:W3:Y:S01]  /*6380*/  LDSM.16.M88.4 R16, [R136] ;  /* 0x000000008810783b */ /* 0x000ee20000000200 */
        /* <DEDUP_REMOVED lines=9> */
[----:B--2---:R-:W-:Y:S01]  /*6420*/  HMMA.16816.F32.BF16 R20, R36, R8, RZ ;  /* 0x000000082414723c */ /* 0x004fe200000418ff */
[----:B------:R2:W-:Y:S01]  /*6430*/  MUFU.TANH R66, R12 ;  /* 0x0000000c00427308 */ /* 0x0005e20000002400 */
[----:B------:R-:W-:Y:S02]  /*6440*/  FMUL.FTZ R61, R15, c[0x0][0x2ec] ;  /* 0x0000bb000f3d7a20 */ /* 0x000fe40000410000 */
[----:B------:R-:W-:Y:S02]  /*6450*/  FMUL.FTZ R62, R5, c[0x0][0x2ec] ;  /* 0x0000bb00053e7a20 */ /* 0x000fe40000410000 */
[----:B------:R-:W-:-:S02]  /*6460*/  FMUL.FTZ R87, R6, c[0x0][0x2ec] ;  /* 0x0000bb0006577a20 */ /* 0x000fc40000410000 */
[----:B------:R-:W-:Y:S01]  /*6470*/  HMMA.16816.F32.BF16 R8, R36, R10, RZ ;  /* 0x0000000a2408723c */ /* 0x000fe200000418ff */
[----:B------:R4:W-:Y:S01]  /*6480*/  MUFU.TANH R84, R4 ;  /* 0x0000000400547308 */ /* 0x0009e20000002400 */
[----:B------:R-:W-:Y:S01]  /*6490*/  FMUL.FTZ R63, R7, c[0x0][0x2ec] ;  /* 0x0000bb00073f7a20 */ /* 0x000fe20000410000 */
[----:B--2---:R-:W2:Y:S06]  /*64a0*/  LDSM.16.M88.4 R12, [R135] ;  /* 0x00000000870c783b */ /* 0x004eac0000000200 */
[----:B------:R-:W5:Y:S07]  /*64b0*/  MUFU.TANH R58, R58 ;  /* 0x0000003a003a7308 */ /* 0x000f6e0000002400 */
[C---:B---3--:R-:W-:Y:S01]  /*64c0*/  HMMA.16816.F32.BF16 R20, R28.reuse, R16, R20 ;  /* 0x000000101c14723c */ /* 0x048fe20000041814 */
[----:B----4-:R-:W3:Y:S01]  /*64d0*/  LDSM.16.M88.4 R4, [R141+0x2000] ;  /* 0x002000008d04783b */ /* 0x010ee20000000200 */
[----:B------:R-:W4:Y:S06]  /*64e0*/  MUFU.TANH R64, R64 ;  /* 0x0000004000407308 */ /* 0x000f2c0000002400 */
[----:B------:R-:W-:Y:S02]  /*64f0*/  HMMA.16816.F32.BF16 R8, R28, R18, R8 ;  /* 0x000000121c08723c */ /* 0x000fe40000041808 */
[----:B------:R-:W1:Y:S06]  /*6500*/  MUFU.TANH R87, R87 ;  /* 0x0000005700577308 */ /* 0x000e6c0000002400 */
[C---:B------:R-:W-:Y:S02]  /*6510*/  HMMA.16816.F32.BF16 R16, R36.reuse, R40, RZ ;  /* 0x000000282410723c */ /* 0x040fe400000418ff */
[----:B------:R-:W-:Y:S06]  /*6520*/  MUFU.TANH R55, R55 ;  /* 0x0000003700377308 */ /* 0x000fec0000002400 */
[----:B------:R-:W-:Y:S01]  /*6530*/  HMMA.16816.F32.BF16 R40, R36, R42, RZ ;  /* 0x0000002a2428723c */ /* 0x000fe200000418ff */
[----:B------:R-:W-:Y:S01]  /*6540*/  FMUL.FTZ R20, R20, c[0x0][0x2ec] ;  /* 0x0000bb0014147a20 */ /* 0x000fe20000410000 */
[----:B------:R-:W-:Y:S01]  /*6550*/  MUFU.TANH R56, R56 ;  /* 0x0000003800387308 */ /* 0x000fe20000002400 */
        /* <DEDUP_REMOVED lines=8> */
[C---:B--2---:R-:W-:Y:S02]  /*65e0*/  HMMA.16816.F32.BF16 R16, R28.reuse, R12, R16 ;  /* 0x0000000c1c10723c */ /* 0x044fe40000041810 */
[----:B------:R-:W-:Y:S06]  /*65f0*/  MUFU.TANH R65, R21 ;  /* 0x0000001500417308 */ /* 0x000fec0000002400 */
[----:B------:R-:W-:Y:S01]  /*6600*/  HMMA.16816.F32.BF16 R40, R28, R14, R40 ;  /* 0x0000000e1c28723c */ /* 0x000fe20000041828 */
[----:B------:R-:W2:Y:S01]  /*6610*/  LDSM.16.M88.4 R12, [R141+0x2400] ;  /* 0x002400008d0c783b */ /* 0x000ea20000000200 */
[----:B------:R-:W1:Y:S06]  /*6620*/  MUFU.TANH R164, R22 ;  /* 0x0000001600a47308 */ /* 0x000e6c0000002400 */
[C---:B---3--:R-:W-:Y:S02]  /*6630*/  HMMA.16816.F32.BF16 R8, R36.reuse, R4, RZ ;  /* 0x000000042408723c */ /* 0x048fe400000418ff */
[----:B------:R3:W-:Y:S06]  /*6640*/  MUFU.TANH R67, R23 ;  /* 0x0000001700437308 */ /* 0x0007ec0000002400 */
        /* <DEDUP_REMOVED lines=8> */
[----:B------:R-:W-:Y:S01]  /*66d0*/  FMUL.FTZ R93, R41, c[0x0][0x2ec] ;  /* 0x0000bb00295d7a20 */ /* 0x000fe20000410000 */
[----:B---3--:R-:W3:Y:S01]  /*66e0*/  LDSM.16.M88.4 R20, [R132] ;  /* 0x000000008414783b */ /* 0x008ee20000000200 */
[----:B------:R-:W-:Y:S02]  /*66f0*/  FMUL.FTZ R110, R42, c[0x0][0x2ec] ;  /* 0x0000bb002a6e7a20 */ /* 0x000fe40000410000 */
[----:B------:R-:W-:Y:S01]  /*6700*/  FMUL.FTZ R122, R43, c[0x0][0x2ec] ;  /* 0x0000bb002b7a7a20 */ /* 0x000fe20000410000 */
[C---:B------:R-:W-:Y:S02]  /*6710*/  HMMA.16816.F32.BF16 R8, R28.reuse, R44, R8 ;  /* 0x0000002c1c08723c */ /* 0x040fe40000041808 */
[----:B------:R1:W-:Y:S06]  /*6720*/  MUFU.TANH R94, R40 ;  /* 0x00000028005e7308 */ /* 0x0003ec0000002400 */
[----:B------:R-:W-:Y:S02]  /*6730*/  HMMA.16816.F32.BF16 R4, R28, R46, R4 ;  /* 0x0000002e1c04723c */ /* 0x000fe40000041804 */
[----:B------:R2:W-:Y:S06]  /*6740*/  MUFU.TANH R90, R17 ;  /* 0x00000011005a7308 */ /* 0x0005ec0000002400 */
[C---:B------:R-:W-:Y:S01]  /*6750*/  HMMA.16816.F32.BF16 R44, R36.reuse, R32, RZ ;  /* 0x00000020242c723c */ /* 0x040fe200000418ff */
[----:B-1----:R-:W1:Y:S01]  /*6760*/  LDSM.16.M88.4 R40, [R141+0x2c00] ;  /* 0x002c00008d28783b */ /* 0x002e620000000200 */
[----:B------:R-:W1:Y:S06]  /*6770*/  MUFU.TANH R126, R126 ;  /* 0x0000007e007e7308 */ /* 0x000e6c0000002400 */
[----:B------:R-:W-:Y:S01]  /*6780*/  FMUL.FTZ R8, R8, c[0x0][0x2ec] ;  /* 0x0000bb0008087a20 */ /* 0x000fe20000410000 */
[----:B------:R-:W-:Y:S01]  /*6790*/  HMMA.16816.F32.BF16 R32, R36, R34, RZ ;  /* 0x000000222420723c */ /* 0x000fe200000418ff */
[----:B------:R-:W-:Y:S01]  /*67a0*/  FMUL.FTZ R9, R9, c[0x0][0x2ec] ;  /* 0x0000bb0009097a20 */ /* 0x000fe20000410000 */
[----:B------:R-:W1:Y:S01]  /*67b0*/  MUFU.TANH R124, R124 ;  /* 0x0000007c007c7308 */ /* 0x000e620000002400 */
[----:B------:R-:W-:-:S02]  /*67c0*/  FMUL.FTZ R10, R10, c[0x0][0x2ec] ;  /* 0x0000bb000a0a7a20 */ /* 0x000fc40000410000 */
[----:B------:R-:W-:Y:S02]  /*67d0*/  FMUL.FTZ R118, R11, c[0x0][0x2ec] ;  /* 0x0000bb000b767a20 */ /* 0x000fe40000410000 */
[----:B------:R-:W-:Y:S01]  /*67e0*/  FMUL.FTZ R97, R4, c[0x0][0x2ec] ;  /* 0x0000bb0004617a20 */ /* 0x000fe20000410000 */
[----:B--2---:R-:W-:Y:S01]  /*67f0*/  HMMA.16816.F32.BF16 R16, R36, R12, RZ ;  /* 0x0000000c2410723c */ /* 0x004fe200000418ff */
[----:B------:R-:W-:Y:S01]  /*6800*/  FMUL.FTZ R112, R6, c[0x0][0x2ec] ;  /* 0x0000bb0006707a20 */ /* 0x000fe20000410000 */
[----:B------:R-:W-:Y:S01]  /*6810*/  MUFU.TANH R96, R8 ;  /* 0x0000000800607308 */ /* 0x000fe20000002400 */
[----:B------:R-:W-:Y:S02]  /*6820*/  FMUL.FTZ R184, R5, c[0x0][0x2ec] ;  /* 0x0000bb0005b87a20 */ /* 0x000fe40000410000 */
[----:B------:R-:W-:-:S03]  /*6830*/  FMUL.FTZ R114, R7, c[0x0][0x2ec] ;  /* 0x0000bb0007727a20 */ /* 0x000fc60000410000 */
[----:B------:R-:W-:Y:S02]  /*6840*/  HMMA.16816.F32.BF16 R12, R36, R14, RZ ;  /* 0x0000000e240c723c */ /* 0x000fe400000418ff */
[----:B------:R-:W-:Y:S06]  /*6850*/  MUFU.TANH R95, R9 ;  /* 0x00000009005f7308 */ /* 0x000fec0000002400 */
[C---:B---3--:R-:W-:Y:S02]  /*6860*/  HMMA.16816.F32.BF16 R44, R28.reuse, R20, R44 ;  /* 0x000000141c2c723c */ /* 0x048fe4000004182c */
[----:B------:R2:W-:Y:S05]  /*6870*/  MUFU.TANH R116, R10 ;  /* 0x0000000a00747308 */ /* 0x0005ea0000002400 */
[----:B------:R-:W-:Y:S01]  /*6880*/  IMAD.SHL.U32 R21, R153, 0x80, RZ ;  /* 0x0000008099157824 */ /* 0x000fe200078e00ff */
[----:B------:R-:W-:Y:S02]  /*6890*/  HMMA.16816.F32.BF16 R16, R28, R24, R16 ;  /* 0x000000181c10723c */ /* 0x000fe40000041810 */
[----:B------:R-:W3:Y:S02]  /*68a0*/  MUFU.TANH R110, R110 ;  /* 0x0000006e006e7308 */ /* 0x000ee40000002400 */
[----:B------:R-:W-:-:S02]  /*68b0*/  LOP3.LUT R4, R21, 0x10, R50, 0xfe, !PT ;  /* 0x0000001015047812 */ /* 0x000fc400078efe32 */
[C-C-:B------:R-:W-:Y:S02]  /*68c0*/  LOP3.LUT R6, R21.reuse, 0x8, R50.reuse, 0xfe, !PT ;  /* 0x0000000815067812 */ /* 0x140fe400078efe32 */
[----:B------:R-:W-:Y:S01]  /*68d0*/  HMMA.16816.F32.BF16 R12, R28, R26, R12 ;  /* 0x0000001a1c0c723c */ /* 0x000fe2000004180c */
[C---:B------:R-:W-:Y:S01]  /*68e0*/  ISETP.GE.AND P4, PT, R4.reuse, R52, PT ;  /* 0x000000340400720c */ /* 0x040fe20003f86270 */
[----:B--2---:R-:W2:Y:S01]  /*68f0*/  LDSM.16.M88.4 R8, [R86] ;  /* 0x000000005608783b */ /* 0x004ea20000000200 */
[----:B------:R-:W-:Y:S01]  /*6900*/  ISETP.GE.AND P5, PT, R4, R51, PT ;  /* 0x000000330400720c */ /* 0x000fe20003fa6270 */
[----:B------:R-:W2:Y:S01]  /*6910*/  MUFU.TANH R97, R97 ;  /* 0x0000006100617308 */ /* 0x000ea20000002400 */
[----:B------:R-:W-:Y:S01]  /*6920*/  LOP3.LUT R4, R21, 0x18, R50, 0xfe, !PT ;  /* 0x0000001815047812 */ /* 0x000fe200078efe32 */
[----:B------:R-:W-:-:S04]  /*6930*/  DEPBAR.LE SB0, 0x0 ;  /* 0x000080000000791a */ /* 0x000fc80000000000 */
[C---:B-1----:R-:W-:Y:S01]  /*6940*/  HMMA.16816.F32.BF16 R24, R36.reuse, R40, RZ ;  /* 0x000000282418723c */ /* 0x042fe200000418ff */
[CC--:B------:R-:W-:Y:S01]  /*6950*/  ISETP.GE.AND P2, PT, R6.reuse, R52.reuse, PT ;  /* 0x000000340600720c */ /* 0x0c0fe20003f46270 */
[----:B------:R-:W1:Y:S01]  /*6960*/  MUFU.TANH R112, R112 ;  /* 0x0000007000707308 */ /* 0x000e620000002400 */
[----:B------:R-:W-:Y:S01]  /*6970*/  ISETP.GE.AND P1, PT, R6, R51, PT ;  /* 0x000000330600720c */ /* 0x000fe20003f26270 */
[----:B------:R-:W-:Y:S01]  /*6980*/  FMUL.FTZ R46, R46, c[0x0][0x2ec] ;  /* 0x0000bb002e2e7a20 */ /* 0x000fe20000410000 */
[----:B------:R-:W-:Y:S01]  /*6990*/  ISETP.GE.AND P3, PT, R4, R52, PT ;  /* 0x000000340400720c */ /* 0x000fe20003f66270 */
[----:B------:R-:W-:Y:S01]  /*69a0*/  FMUL.FTZ R16, R16, c[0x0][0x2ec] ;  /* 0x0000bb0010107a20 */ /* 0x000fe20000410000 */
[----:B-----5:R-:W-:Y:S01]  /*69b0*/  FSEL R6, R58, -INF , !P1 ;  /* 0xff8000003a067808 */ /* 0x020fe20004800000 */
[----:B------:R-:W-:Y:S01]  /*69c0*/  HMMA.16816.F32.BF16 R36, R36, R42, RZ ;  /* 0x0000002a2424723c */ /* 0x000fe200000418ff */
[----:B------:R-:W-:Y:S01]  /*69d0*/  FMUL.FTZ R18, R18, c[0x0][0x2ec] ;  /* 0x0000bb0012127a20 */ /* 0x000fe20000410000 */
[----:B------:R5:W1:Y:S01]  /*69e0*/  MUFU.TANH R20, R16 ;  /* 0x0000001000147308 */ /* 0x000a620000002400 */
[----:B------:R-:W-:Y:S01]  /*69f0*/  FSEL R66, R66, -INF , !P4 ;  /* 0xff80000042427808 */ /* 0x000fe20006000000 */
[----:B------:R-:W-:-:S02]  /*6a00*/  FMUL.FTZ R19, R19, c[0x0][0x2ec] ;  /* 0x0000bb0013137a20 */ /* 0x000fc40000410000 */
[----:B------:R-:W-:Y:S01]  /*6a10*/  FMUL.FTZ R40, R12, c[0x0][0x2ec] ;  /* 0x0000bb000c287a20 */ /* 0x000fe20000410000 */
[----:B------:R-:W-:Y:S01]  /*6a20*/  FSEL R12, R54, -INF , !P2 ;  /* 0xff800000360c7808 */ /* 0x000fe20005000000 */
[C---:B------:R-:W-:Y:S01]  /*6a30*/  HMMA.16816.F32.BF16 R32, R28.reuse, R22, R32 ;  /* 0x000000161c20723c */ /* 0x040fe20000041820 */
[----:B------:R-:W-:Y:S01]  /*6a40*/  FMUL.FTZ R41, R14, c[0x0][0x2ec] ;  /* 0x0000bb000e297a20 */ /* 0x000fe20000410000 */
[--C-:B------:R-:W-:Y:S01]  /*6a50*/  LOP3.LUT R14, R21, 0x28, R50.reuse, 0xfe, !PT ;  /* 0x00000028150e7812 */ /* 0x100fe200078efe32 */
[----:B------:R1:W1:Y:S01]  /*6a60*/  MUFU.TANH R104, R18 ;  /* 0x0000001200687308 */ /* 0x0002620000002400 */
[-C--:B------:R-:W-:Y:S01]  /*6a70*/  ISETP.GE.AND P2, PT, R4, R51.reuse, PT ;  /* 0x000000330400720c */ /* 0x080fe20003f46270 */
[----:B------:R-:W-:Y:S01]  /*6a80*/  FMUL.FTZ R13, R13, c[0x0][0x2ec] ;  /* 0x0000bb000d0d7a20 */ /* 0x000fe20000410000 */
[----:B----4-:R-:W-:Y:S01]  /*6a90*/  FSEL R4, R64, -INF , !P5 ;  /* 0xff80000040047808 */ /* 0x010fe20006800000 */
[----:B------:R-:W-:Y:S01]  /*6aa0*/  FMUL.FTZ R23, R44, c[0x0][0x2ec] ;  /* 0x0000bb002c177a20 */ /* 0x000fe20000410000 */
[-C--:B------:R-:W-:Y:S01]  /*6ab0*/  ISETP.GE.AND P5, PT, R14, R52.reuse, PT ;  /* 0x000000340e00720c */ /* 0x080fe20003fa6270 */
[----:B------:R-:W-:Y:S01]  /*6ac0*/  FMUL.FTZ R17, R17, c[0x0][0x2ec] ;  /* 0x0000bb0011117a20 */ /* 0x000fe20000410000 */
[----:B-----5:R-:W-:Y:S01]  /*6ad0*/  LOP3.LUT R16, R21, 0x20, R50, 0xfe, !PT ;  /* 0x0000002015107812 */ /* 0x020fe200078efe32 */
[----:B------:R-:W4:Y:S01]  /*6ae0*/  MUFU.TANH R40, R40 ;  /* 0x0000002800287308 */ /* 0x000f220000002400 */
[----:B------:R-:W-:Y:S01]  /*6af0*/  FSEL R174, R87, -INF , !P2 ;  /* 0xff80000057ae7808 */ /* 0x000fe20005000000 */
[----:B------:R-:W-:Y:S01]  /*6b00*/  FMUL.FTZ R15, R15, c[0x0][0x2ec] ;  /* 0x0000bb000f0f7a20 */ /* 0x000fe20000410000 */
[C---:B------:R-:W-:Y:S01]  /*6b10*/  ISETP.GE.AND P1, PT, R16.reuse, R52, PT ;  /* 0x000000341000720c */ /* 0x040fe20003f26270 */
[----:B--2---:R-:W-:Y:S01]  /*6b20*/  HMMA.16816.F32.BF16 R24, R28, R8, R24 ;  /* 0x000000081c18723c */ /* 0x004fe20000041818 */
[----:B------:R-:W-:-:S02]  /*6b30*/  ISETP.GE.AND P4, PT, R16, R51, PT ;  /* 0x000000331000720c */ /* 0x000fc40003f86270 */
[--C-:B-1----:R-:W-:Y:S01]  /*6b40*/  LOP3.LUT R18, R21, 0x30, R50.reuse, 0xfe, !PT ;  /* 0x0000003015127812 */ /* 0x102fe200078efe32 */
[----:B------:R-:W1:Y:S01]  /*6b50*/  MUFU.TANH R22, R41 ;  /* 0x0000002900167308 */ /* 0x000e620000002400 */
[----:B------:R-:W-:Y:S02]  /*6b60*/  FSEL R16, R84, -INF , !P3 ;  /* 0xff80000054107808 */ /* 0x000fe40005800000 */
[-C--:B------:R-:W-:Y:S01]  /*6b70*/  ISETP.GE.AND P3, PT, R14, R51.reuse, PT ;  /* 0x000000330e00720c */ /* 0x080fe20003f66270 */
[----:B------:R-:W-:Y:S01]  /*6b80*/  HMMA.16816.F32.BF16 R36, R28, R10, R36 ;  /* 0x0000000a1c24723c */ /* 0x000fe20000041824 */
[----:B------:R-:W-:Y:S01]  /*6b90*/  FSEL R14, R89, -INF , !P1 ;  /* 0xff800000590e7808 */ /* 0x000fe20004800000 */
[----:B------:R-:W-:Y:S01]  /*6ba0*/  FMUL.FTZ R32, R32, c[0x0][0x2ec] ;  /* 0x0000bb0020207a20 */ /* 0x000fe20000410000 */
[C---:B------:R-:W-:Y:S01]  /*6bb0*/  ISETP.GE.AND P2, PT, R18.reuse, R52, PT ;  /* 0x000000341200720c */ /* 0x040fe20003f46270 */
[----:B------:R-:W2:Y:S01]  /*6bc0*/  MUFU.TANH R23, R23 ;  /* 0x0000001700177308 */ /* 0x000ea20000002400 */
[----:B------:R-:W-:Y:S01]  /*6bd0*/  ISETP.GE.AND P1, PT, R18, R51, PT ;  /* 0x000000331200720c */ /* 0x000fe20003f26270 */
[----:B------:R-:W-:Y:S01]  /*6be0*/  FMUL.FTZ R34, R34, c[0x0][0x2ec] ;  /* 0x0000bb0022227a20 */ /* 0x000fe20000410000 */
[--C-:B------:R-:W-:Y:S01]  /*6bf0*/  LOP3.LUT R18, R21, 0x38, R50.reuse, 0xfe, !PT ;  /* 0x0000003815127812 */ /* 0x100fe200078efe32 */
[----:B------:R-:W-:Y:S01]  /*6c00*/  FMUL.FTZ R33, R33, c[0x0][0x2ec] ;  /* 0x0000bb0021217a20 */ /* 0x000fe20000410000 */
[----:B------:R-:W-:Y:S01]  /*6c10*/  LOP3.LUT R9, R21, 0x40, R50, 0xfe, !PT ;  /* 0x0000004015097812 */ /* 0x000fe200078efe32 */
[----:B------:R-:W-:Y:S01]  /*6c20*/  FMUL.FTZ R35, R35, c[0x0][0x2ec] ;  /* 0x0000bb0023237a20 */ /* 0x000fe20000410000 */
[----:B------:R-:W-:Y:S01]  /*6c30*/  FSEL R164, R164, -INF , !P4 ;  /* 0xff800000a4a47808 */ /* 0x000fe20006000000 */
[----:B------:R5:W1:Y:S01]  /*6c40*/  MUFU.TANH R84, R46 ;  /* 0x0000002e00547308 */ /* 0x000a620000002400 */
[----:B------:R-:W-:-:S02]  /*6c50*/  FSEL R8, R91, -INF , !P5 ;  /* 0xff8000005b087808 */ /* 0x000fc40006800000 */
[-C--:B------:R-:W-:Y:S01]  /*6c60*/  ISETP.GE.AND P4, PT, R18, R52.reuse, PT ;  /* 0x000000341200720c */ /* 0x080fe20003f86270 */
[----:B------:R-:W-:Y:S01]  /*6c70*/  FMUL.FTZ R24, R24, c[0x0][0x2ec] ;  /* 0x0000bb0018187a20 */ /* 0x000fe20000410000 */
[-C--:B------:R-:W-:Y:S01]  /*6c80*/  ISETP.GE.AND P5, PT, R18, R51.reuse, PT ;  /* 0x000000331200720c */ /* 0x080fe20003fa6270 */
[----:B------:R-:W-:Y:S01]  /*6c90*/  FMUL.FTZ R25, R25, c[0x0][0x2ec] ;  /* 0x0000bb0019197a20 */ /* 0x000fe20000410000 */
[----:B------:R-:W-:Y:S01]  /*6ca0*/  FSEL R126, R126, -INF , !P3 ;  /* 0xff8000007e7e7808 */ /* 0x000fe20005800000 */
[----:B------:R-:W1:Y:S01]  /*6cb0*/  MUFU.TANH R130, R32 ;  /* 0x0000002000827308 */ /* 0x000e620000002400 */
[----:B------:R-:W-:Y:S02]  /*6cc0*/  FSEL R18, R92, -INF , !P2 ;  /* 0xff8000005c127808 */ /* 0x000fe40005000000 */
[--C-:B------:R-:W-:Y:S01]  /*6cd0*/  LOP3.LUT R10, R21, 0x48, R50.reuse, 0xfe, !PT ;  /* 0x00000048150a7812 */ /* 0x100fe200078efe32 */
[----:B------:R-:W-:Y:S01]  /*6ce0*/  FMUL.FTZ R36, R36, c[0x0][0x2ec] ;  /* 0x0000bb0024247a20 */ /* 0x000fe20000410000 */
[CC--:B------:R-:W-:Y:S01]  /*6cf0*/  ISETP.GE.AND P3, PT, R9.reuse, R52.reuse, PT ;  /* 0x000000340900720c */ /* 0x0c0fe20003f66270 */
[----:B------:R-:W-:Y:S01]  /*6d00*/  FMUL.FTZ R38, R38, c[0x0][0x2ec] ;  /* 0x0000bb0026267a20 */ /* 0x000fe20000410000 */
[----:B------:R-:W-:Y:S01]  /*6d10*/  ISETP.GE.AND P2, PT, R9, R51, PT ;  /* 0x000000330900720c */ /* 0x000fe20003f46270 */
[----:B-----5:R-:W-:Y:S01]  /*6d20*/  FMUL.FTZ R46, R26, c[0x0][0x2ec] ;  /* 0x0000bb001a2e7a20 */ /* 0x020fe20000410000 */
[----:B------:R-:W-:Y:S01]  /*6d30*/  LOP3.LUT R9, R21, 0x50, R50, 0xfe, !PT ;  /* 0x0000005015097812 */ /* 0x000fe200078efe32 */
[----:B------:R5:W1:Y:S01]  /*6d40*/  MUFU.TANH R58, R34 ;  /* 0x00000022003a7308 */ /* 0x000a620000002400 */
[----:B------:R-:W-:Y:S01]  /*6d50*/  FSEL R124, R124, -INF , !P1 ;  /* 0xff8000007c7c7808 */ /* 0x000fe20004800000 */
[----:B------:R-:W-:Y:S01]  /*6d60*/  FMUL.FTZ R37, R37, c[0x0][0x2ec] ;  /* 0x0000bb0025257a20 */ /* 0x000fe20000410000 */
[----:B------:R-:W-:Y:S01]  /*6d70*/  FSEL R94, R94, -INF , !P4 ;  /* 0xff8000005e5e7808 */ /* 0x000fe20006000000 */
[----:B------:R-:W-:Y:S01]  /*6d80*/  FMUL.FTZ R39, R39, c[0x0][0x2ec] ;  /* 0x0000bb0027277a20 */ /* 0x000fe20000410000 */
[----:B------:R-:W-:-:S02]  /*6d90*/  ISETP.GE.AND P1, PT, R10, R52, PT ;  /* 0x000000340a00720c */ /* 0x000fc40003f26270 */
[-C--:B------:R-:W-:Y:S01]  /*6da0*/  ISETP.GE.AND P4, PT, R10, R51.reuse, PT ;  /* 0x000000330a00720c */ /* 0x080fe20003f86270 */
[----:B------:R4:W1:Y:S01]  /*6db0*/  MUFU.TANH R108, R24 ;  /* 0x00000018006c7308 */ /* 0x0008620000002400 */
[----:B---3--:R-:W-:Y:S02]  /*6dc0*/  FSEL R110, R110, -INF , !P5 ;  /* 0xff8000006e6e7808 */ /* 0x008fe40006800000 */
[----:B------:R-:W-:Y:S02]  /*6dd0*/  FSEL R96, R96, -INF , !P3 ;  /* 0xff80000060607808 */ /* 0x000fe40005800000 */
[--C-:B------:R-:W-:Y:S02]  /*6de0*/  LOP3.LUT R10, R21, 0x58, R50.reuse, 0xfe, !PT ;  /* 0x00000058150a7812 */ /* 0x100fe400078efe32 */
[C---:B------:R-:W-:Y:S01]  /*6df0*/  ISETP.GE.AND P5, PT, R9.reuse, R52, PT ;  /* 0x000000340900720c */ /* 0x040fe20003fa6270 */
[----:B------:R-:W3:Y:S01]  /*6e00*/  MUFU.TANH R46, R46 ;  /* 0x0000002e002e7308 */ /* 0x000ee20000002400 */
[----:B------:R-:W-:Y:S01]  /*6e10*/  ISETP.GE.AND P3, PT, R9, R51, PT ;  /* 0x000000330900720c */ /* 0x000fe20003f66270 */
[----:B-----5:R-:W-:Y:S01]  /*6e20*/  FMUL.FTZ R34, R45, c[0x0][0x2ec] ;  /* 0x0000bb002d227a20 */ /* 0x020fe20000410000 */
[----:B------:R-:W-:-:S02]  /*6e30*/  LOP3.LUT R9, R21, 0x60, R50, 0xfe, !PT ;  /* 0x0000006015097812 */ /* 0x000fc400078efe32 */
[----:B------:R-:W-:Y:S02]  /*6e40*/  FSEL R116, R116, -INF , !P2 ;  /* 0xff80000074747808 */ /* 0x000fe40005000000 */
[----:B------:R-:W-:Y:S01]  /*6e50*/  FSEL R28, R97, -INF , !P1 ;  /* 0xff800000611c7808 */ /* 0x000fe20004800000 */
[----:B------:R-:W5:Y:S01]  /*6e60*/  MUFU.TANH R54, R36 ;  /* 0x0000002400367308 */ /* 0x000f620000002400 */
[C---:B------:R-:W-:Y:S02]  /*6e70*/  ISETP.GE.AND P2, PT, R10.reuse, R52, PT ;  /* 0x000000340a00720c */ /* 0x040fe40003f46270 */
[----:B------:R-:W-:Y:S02]  /*6e80*/  ISETP.GE.AND P1, PT, R10, R51, PT ;  /* 0x000000330a00720c */ /* 0x000fe40003f26270 */
[----:B------:R-:W-:Y:S02]  /*6e90*/  FSEL R112, R112, -INF , !P4 ;  /* 0xff80000070707808 */ /* 0x000fe40006000000 */
[----:B------:R-:W-:Y:S01]  /*6ea0*/  FSEL R26, R20, -INF , !P5 ;  /* 0xff800000141a7808 */ /* 0x000fe20006800000 */
[----:B------:R-:W1:Y:S01]  /*6eb0*/  MUFU.TANH R42, R38 ;  /* 0x00000026002a7308 */ /* 0x000e620000002400 */
[----:B------:R-:W-:-:S02]  /*6ec0*/  LOP3.LUT R10, R21, 0x68, R50, 0xfe, !PT ;  /* 0x00000068150a7812 */ /* 0x000fc400078efe32 */
[CC--:B------:R-:W-:Y:S02]  /*6ed0*/  ISETP.GE.AND P4, PT, R9.reuse, R52.reuse, PT ;  /* 0x000000340900720c */ /* 0x0c0fe40003f86270 */
[----:B------:R-:W-:Y:S02]  /*6ee0*/  ISETP.GE.AND P5, PT, R9, R51, PT ;  /* 0x000000330900720c */ /* 0x000fe40003fa6270 */
[----:B------:R-:W-:Y:S01]  /*6ef0*/  LOP3.LUT R9, R21, 0x70, R50, 0xfe, !PT ;  /* 0x0000007015097812 */ /* 0x000fe200078efe32 */
[----:B------:R-:W3:Y:S01]  /*6f00*/  MUFU.TANH R59, R59 ;  /* 0x0000003b003b7308 */ /* 0x000ee20000002400 */
[----:B------:R-:W-:Y:S02]  /*6f10*/  FSEL R104, R104, -INF , !P3 ;  /* 0xff80000068687808 */ /* 0x000fe40005800000 */
[----:B----4-:R-:W-:Y:S02]  /*6f20*/  FSEL R24, R40, -INF , !P2 ;  /* 0xff80000028187808 */ /* 0x010fe40005000000 */
[----:B------:R-:W-:-:S02]  /*6f30*/  ISETP.GE.AND P3, PT, R10, R52, PT ;  /* 0x000000340a00720c */ /* 0x000fc40003f66270 */
[-C--:B------:R-:W-:Y:S01]  /*6f40*/  ISETP.GE.AND P2, PT, R10, R51.reuse, PT ;  /* 0x000000330a00720c */ /* 0x080fe20003f46270 */
[----:B------:R-:W4:Y:S01]  /*6f50*/  MUFU.TANH R60, R60 ;  /* 0x0000003c003c7308 */ /* 0x000f220000002400 */
[----:B-1----:R-:W-:Y:S02]  /*6f60*/  FSEL R92, R22, -INF , !P1 ;  /* 0xff800000165c7808 */ /* 0x002fe40004800000 */
[----:B--2---:R-:W-:Y:S02]  /*6f70*/  FSEL R10, R23, -INF , !P4 ;  /* 0xff800000170a7808 */ /* 0x004fe40006000000 */
[C---:B------:R-:W-:Y:S02]  /*6f80*/  ISETP.GE.AND P1, PT, R9.reuse, R52, PT ;  /* 0x000000340900720c */ /* 0x040fe40003f26270 */
[----:B------:R-:W-:Y:S01]  /*6f90*/  ISETP.GE.AND P4, PT, R9, R51, PT ;  /* 0x000000330900720c */ /* 0x000fe20003f86270 */
[----:B------:R-:W1:Y:S01]  /*6fa0*/  MUFU.TANH R57, R57 ;  /* 0x0000003900397308 */ /* 0x000e620000002400 */
[----:B------:R-:W-:-:S02]  /*6fb0*/  LOP3.LUT R9, R21, R50, RZ, 0xfc, !PT ;  /* 0x0000003215097212 */ /* 0x000fc400078efcff */
[----:B------:R-:W-:Y:S02]  /*6fc0*/  LOP3.LUT R11, R21, 0x78, R50, 0xfe, !PT ;  /* 0x00000078150b7812 */ /* 0x000fe400078efe32 */
[----:B------:R-:W-:Y:S02]  /*6fd0*/  IADD3 R5, R9, 0x1, RZ ;  /* 0x0000000109057810 */ /* 0x000fe40007ffe0ff */
[----:B------:R-:W-:Y:S01]  /*6fe0*/  FSEL R84, R84, -INF , !P5 ;  /* 0xff80000054547808 */ /* 0x000fe20006800000 */
[----:B------:R-:W2:Y:S01]  /*6ff0*/  MUFU.TANH R61, R61 ;  /* 0x0000003d003d7308 */ /* 0x000ea20000002400 */
[----:B------:R-:W-:Y:S02]  /*7000*/  FSEL R130, R130, -INF , !P3 ;  /* 0xff80000082827808 */ /* 0x000fe40005800000 */
[----:B------:R-:W-:Y:S02]  /*7010*/  FSEL R58, R58, -INF , !P2 ;  /* 0xff8000003a3a7808 */ /* 0x000fe40005000000 */
[----:B------:R-:W-:-:S02]  /*7020*/  FSEL R108, R108, -INF , !P1 ;  /* 0xff8000006c6c7808 */ /* 0x000fc40004800000 */
[CC--:B------:R-:W-:Y:S01]  /*7030*/  ISETP.GE.AND P5, PT, R11.reuse, R52.reuse, PT ;  /* 0x000000340b00720c */ /* 0x0c0fe20003fa6270 */
[----:B------:R-:W1:Y:S01]  /*7040*/  MUFU.TANH R62, R62 ;  /* 0x0000003e003e7308 */ /* 0x000e620000002400 */
[-C--:B------:R-:W-:Y:S02]  /*7050*/  ISETP.GE.AND P3, PT, R11, R51.reuse, PT ;  /* 0x000000330b00720c */ /* 0x080fe40003f66270 */
[C---:B------:R-:W-:Y:S02]  /*7060*/  ISETP.GE.AND P2, PT, R5.reuse, R52, PT ;  /* 0x000000340500720c */ /* 0x040fe40003f46270 */
[----:B------:R-:W-:Y:S02]  /*7070*/  ISETP.GE.AND P1, PT, R5, R51, PT ;  /* 0x000000330500720c */ /* 0x000fe40003f26270 */
[C---:B------:R-:W-:Y:S01]  /*7080*/  IADD3 R7, R9.reuse, 0x9, RZ ;  /* 0x0000000909077810 */ /* 0x040fe20007ffe0ff */
[----:B------:R-:W1:Y:S01]  /*7090*/  MUFU.TANH R63, R63 ;  /* 0x0000003f003f7308 */ /* 0x000e620000002400 */
[----:B------:R-:W-:-:S02]  /*70a0*/  IADD3 R5, R9, 0x11, RZ ;  /* 0x0000001109057810 */ /* 0x000fc40007ffe0ff */
[----:B---3--:R-:W-:Y:S02]  /*70b0*/  FSEL R46, R46, -INF , !P4 ;  /* 0xff8000002e2e7808 */ /* 0x008fe40006000000 */
[----:B-----5:R-:W-:Y:S02]  /*70c0*/  FSEL R54, R54, -INF , !P5 ;  /* 0xff80000036367808 */ /* 0x020fe40006800000 */
[----:B------:R-:W-:Y:S01]  /*70d0*/  FSEL R42, R42, -INF , !P3 ;  /* 0xff8000002a2a7808 */ /* 0x000fe20005800000 */
[----:B------:R-:W3:Y:S01]  /*70e0*/  MUFU.TANH R128, R128 ;  /* 0x0000008000807308 */ /* 0x000ee20000002400 */
[----:B------:R-:W-:Y:S02]  /*70f0*/  FSEL R36, R55, -INF , !P2 ;  /* 0xff80000037247808 */ /* 0x000fe40005000000 */
[C---:B------:R-:W-:Y:S02]  /*7100*/  ISETP.GE.AND P4, PT, R7.reuse, R52, PT ;  /* 0x000000340700720c */ /* 0x040fe40003f86270 */
[----:B------:R-:W-:-:S02]  /*7110*/  ISETP.GE.AND P5, PT, R7, R51, PT ;  /* 0x000000330700720c */ /* 0x000fc40003fa6270 */
[C---:B------:R-:W-:Y:S01]  /*7120*/  ISETP.GE.AND P3, PT, R5.reuse, R52, PT ;  /* 0x000000340500720c */ /* 0x040fe20003f66270 */
[----:B------:R-:W5:Y:S01]  /*7130*/  MUFU.TANH R93, R93 ;  /* 0x0000005d005d7308 */ /* 0x000f620000002400 */
[----:B------:R-:W-:Y:S02]  /*7140*/  ISETP.GE.AND P2, PT, R5, R51, PT ;  /* 0x000000330500720c */ /* 0x000fe40003f46270 */
[C---:B------:R-:W-:Y:S02]  /*7150*/  IADD3 R7, R9.reuse, 0x19, RZ ;  /* 0x0000001909077810 */ /* 0x040fe40007ffe0ff */
[----:B------:R-:W-:Y:S02]  /*7160*/  IADD3 R5, R9, 0x21, RZ ;  /* 0x0000002109057810 */ /* 0x000fe40007ffe0ff */
[----:B------:R-:W-:Y:S01]  /*7170*/  FSEL R30, R56, -INF , !P1 ;  /* 0xff800000381e7808 */ /* 0x000fe20004800000 */
[----:B------:R-:W3:Y:S01]  /*7180*/  MUFU.TANH R85, R85 ;  /* 0x0000005500557308 */ /* 0x000ee20000002400 */
[----:B------:R-:W-:-:S02]  /*7190*/  FSEL R22, R59, -INF , !P5 ;  /* 0xff8000003b167808 */ /* 0x000fc40006800000 */
[----:B----4-:R-:W-:Y:S02]  /*71a0*/  FSEL R60, R60, -INF , !P3 ;  /* 0xff8000003c3c7808 */ /* 0x010fe40005800000 */
[-C--:B------:R-:W-:Y:S02]  /*71b0*/  ISETP.GE.AND P1, PT, R7, R52.reuse, PT ;  /* 0x000000340700720c */ /* 0x080fe40003f26270 */
[C---:B------:R-:W-:Y:S01]  /*71c0*/  ISETP.GE.AND P5, PT, R5.reuse, R52, PT ;  /* 0x000000340500720c */ /* 0x040fe20003fa6270 */
[----:B------:R-:W4:Y:S01]  /*71d0*/  MUFU.TANH R118, R118 ;  /* 0x0000007600767308 */ /* 0x000f220000002400 */
[----:B------:R-:W-:Y:S02]  /*71e0*/  ISETP.GE.AND P3, PT, R5, R51, PT ;  /* 0x000000330500720c */ /* 0x000fe40003f66270 */
[----:B------:R-:W-:Y:S02]  /*71f0*/  IADD3 R5, R9, 0x29, RZ ;  /* 0x0000002909057810 */ /* 0x000fe40007ffe0ff */
[----:B-1----:R-:W-:-:S02]  /*7200*/  FSEL R38, R57, -INF , !P4 ;  /* 0xff80000039267808 */ /* 0x002fc40006000000 */
[----:B--2---:R-:W-:Y:S01]  /*7210*/  FSEL R20, R61, -INF , !P2 ;  /* 0xff8000003d147808 */ /* 0x004fe20005000000 */
[----:B------:R-:W1:Y:S01]  /*7220*/  MUFU.TANH R184, R184 ;  /* 0x000000b800b87308 */ /* 0x000e620000002400 */
[----:B------:R-:W-:Y:S02]  /*7230*/  FSEL R44, R62, -INF , !P1 ;  /* 0xff8000003e2c7808 */ /* 0x000fe40004800000 */
[-C--:B------:R-:W-:Y:S02]  /*7240*/  ISETP.GE.AND P4, PT, R7, R51.reuse, PT ;  /* 0x000000330700720c */ /* 0x080fe40003f86270 */
[C---:B------:R-:W-:Y:S02]  /*7250*/  ISETP.GE.AND P2, PT, R5.reuse, R52, PT ;  /* 0x000000340500720c */ /* 0x040fe40003f46270 */
[----:B------:R-:W-:Y:S01]  /*7260*/  ISETP.GE.AND P1, PT, R5, R51, PT ;  /* 0x000000330500720c */ /* 0x000fe20003f26270 */
[----:B------:R-:W2:Y:S01]  /*7270*/  MUFU.TANH R88, R88 ;  /* 0x0000005800587308 */ /* 0x000ea20000002400 */
[----:B------:R-:W-:-:S02]  /*7280*/  IADD3 R7, R9, 0x31, RZ ;  /* 0x0000003109077810 */ /* 0x000fc40007ffe0ff */
[----:B------:R-:W-:Y:S02]  /*7290*/  IADD3 R5, R9, 0x39, RZ ;  /* 0x0000003909057810 */ /* 0x000fe40007ffe0ff */
[----:B------:R-:W-:Y:S02]  /*72a0*/  FSEL R32, R63, -INF , !P4 ;  /* 0xff8000003f207808 */ /* 0x000fe40006000000 */
[----:B------:R-:W-:Y:S01]  /*72b0*/  FSEL R56, R65, -INF , !P5 ;  /* 0xff80000041387808 */ /* 0x000fe20006800000 */
[----:B------:R-:W1:Y:S01]  /*72c0*/  MUFU.TANH R122, R122 ;  /* 0x0000007a007a7308 */ /* 0x000e620000002400 */
[----:B------:R-:W-:Y:S02]  /*72d0*/  FSEL R176, R67, -INF , !P3 ;  /* 0xff80000043b07808 */ /* 0x000fe40005800000 */
[C---:B------:R-:W-:Y:S02]  /*72e0*/  ISETP.GE.AND P4, PT, R7.reuse, R52, PT ;  /* 0x000000340700720c */ /* 0x040fe40003f86270 */
[----:B------:R-:W-:-:S02]  /*72f0*/  ISETP.GE.AND P5, PT, R7, R51, PT ;  /* 0x000000330700720c */ /* 0x000fc40003fa6270 */
[----:B------:R-:W-:Y:S01]  /*7300*/  ISETP.GE.AND P3, PT, R5, R52, PT ;  /* 0x000000340500720c */ /* 0x000fe20003f66270 */
[----:B------:R-:W1:Y:S01]  /*7310*/  MUFU.TANH R114, R114 ;  /* 0x0000007200727308 */ /* 0x000e620000002400 */
[C---:B------:R-:W-:Y:S02]  /*7320*/  IADD3 R11, R9.reuse, 0x41, RZ ;  /* 0x00000041090b7810 */ /* 0x040fe40007ffe0ff */
[----:B------:R-:W-:Y:S02]  /*7330*/  IADD3 R7, R9, 0x49, RZ ;  /* 0x0000004909077810 */ /* 0x000fe40007ffe0ff */
[----:B------:R-:W-:Y:S02]  /*7340*/  FSEL R180, R90, -INF , !P4 ;  /* 0xff8000005ab47808 */ /* 0x000fe40006000000 */
[----:B---3--:R-:W-:Y:S01]  /*7350*/  FSEL R128, R128, -INF , !P5 ;  /* 0xff80000080807808 */ /* 0x008fe20006800000 */
[----:B------:R-:W3:Y:S01]  /*7360*/  MUFU.TANH R106, R19 ;  /* 0x00000013006a7308 */ /* 0x000ee20000002400 */
[----:B-----5:R-:W-:-:S02]  /*7370*/  FSEL R186, R93, -INF , !P3 ;  /* 0xff8000005dba7808 */ /* 0x020fc40005800000 */
[-C--:B------:R-:W-:Y:S02]  /*7380*/  ISETP.GE.AND P4, PT, R11, R51.reuse, PT ;  /* 0x000000330b00720c */ /* 0x080fe40003f86270 */
[C---:B------:R-:W-:Y:S02]  /*7390*/  ISETP.GE.AND P5, PT, R7.reuse, R52, PT ;  /* 0x000000340700720c */ /* 0x040fe40003fa6270 */
[-C--:B------:R-:W-:Y:S01]  /*73a0*/  ISETP.GE.AND P3, PT, R7, R51.reuse, PT ;  /* 0x000000330700720c */ /* 0x080fe20003f66270 */
[----:B------:R5:W3:Y:S01]  /*73b0*/  MUFU.TANH R178, R13 ;  /* 0x0000000d00b27308 */ /* 0x000ae20000002400 */
[----:B------:R-:W-:Y:S02]  /*73c0*/  IADD3 R7, R9, 0x59, RZ ;  /* 0x0000005909077810 */ /* 0x000fe40007ffe0ff */
[----:B------:R-:W-:Y:S02]  /*73d0*/  FSEL R50, R85, -INF , !P2 ;  /* 0xff80000055327808 */ /* 0x000fe40005000000 */
[----:B------:R-:W-:Y:S01]  /*73e0*/  ISETP.GE.AND P2, PT, R5, R51, PT ;  /* 0x000000330500720c */ /* 0x000fe20003f46270 */
[----:B------:R-:W-:Y:S01]  /*73f0*/  FMUL.FTZ R5, R47, c[0x0][0x2ec] ;  /* 0x0000bb002f057a20 */ /* 0x000fe20000410000 */
[----:B----4-:R-:W-:Y:S01]  /*7400*/  FSEL R118, R118, -INF , !P4 ;  /* 0xff80000076767808 */ /* 0x010fe20006000000 */
[----:B------:R-:W4:Y:S01]  /*7410*/  MUFU.TANH R182, R17 ;  /* 0x0000001100b67308 */ /* 0x000f220000002400 */
[----:B-1----:R-:W-:-:S02]  /*7420*/  FSEL R184, R184, -INF , !P5 ;  /* 0xff800000b8b87808 */ /* 0x002fc40006800000 */
[CC--:B------:R-:W-:Y:S02]  /*7430*/  ISETP.GE.AND P4, PT, R7.reuse, R52.reuse, PT ;  /* 0x000000340700720c */ /* 0x0c0fe40003f86270 */
[----:B------:R-:W-:Y:S01]  /*7440*/  ISETP.GE.AND P5, PT, R7, R51, PT ;  /* 0x000000330700720c */ /* 0x000fe20003fa6270 */
[----:B------:R-:W-:Y:S01]  /*7450*/  FMUL.FTZ R7, R27, c[0x0][0x2ec] ;  /* 0x0000bb001b077a20 */ /* 0x000fe20000410000 */
[----:B--2---:R-:W-:Y:S01]  /*7460*/  FSEL R172, R88, -INF , !P1 ;  /* 0xff80000058ac7808 */ /* 0x004fe20004800000 */
[----:B------:R-:W1:Y:S01]  /*7470*/  MUFU.TANH R102, R15 ;  /* 0x0000000f00667308 */ /* 0x000e620000002400 */
[----:B------:R-:W-:Y:S02]  /*7480*/  ISETP.GE.AND P1, PT, R11, R52, PT ;  /* 0x000000340b00720c */ /* 0x000fe40003f26270 */
[----:B------:R-:W-:Y:S02]  /*7490*/  IADD3 R11, R9, 0x51, RZ ;  /* 0x00000051090b7810 */ /* 0x000fe40007ffe0ff */
[----:B------:R-:W-:-:S02]  /*74a0*/  FSEL R122, R122, -INF , !P2 ;  /* 0xff8000007a7a7808 */ /* 0x000fc40005000000 */
[----:B------:R-:W-:Y:S01]  /*74b0*/  FSEL R188, R95, -INF , !P1 ;  /* 0xff8000005fbc7808 */ /* 0x000fe20004800000 */
[----:B------:R-:W2:Y:S01]  /*74c0*/  MUFU.TANH R34, R34 ;  /* 0x0000002200227308 */ /* 0x000ea20000002400 */
[----:B-----5:R-:W-:Y:S02]  /*74d0*/  IADD3 R13, R9, 0x61, RZ ;  /* 0x00000061090d7810 */ /* 0x020fe40007ffe0ff */
[C---:B------:R-:W-:Y:S02]  /*74e0*/  ISETP.GE.AND P2, PT, R11.reuse, R52, PT ;  /* 0x000000340b00720c */ /* 0x040fe40003f46270 */
[----:B------:R-:W-:Y:S02]  /*74f0*/  ISETP.GE.AND P1, PT, R11, R51, PT ;  /* 0x000000330b00720c */ /* 0x000fe40003f26270 */
[----:B------:R-:W-:Y:S01]  /*7500*/  IADD3 R11, R9, 0x69, RZ ;  /* 0x00000069090b7810 */ /* 0x000fe20007ffe0ff */
[----:B------:R-:W5:Y:S01]  /*7510*/  MUFU.TANH R120, R33 ;  /* 0x0000002100787308 */ /* 0x000f620000002400 */
[----:B------:R-:W-:-:S02]  /*7520*/  FSEL R114, R114, -INF , !P3 ;  /* 0xff80000072727808 */ /* 0x000fc40005800000 */
[-C--:B------:R-:W-:Y:S02]  /*7530*/  ISETP.GE.AND P3, PT, R13, R52.reuse, PT ;  /* 0x000000340d00720c */ /* 0x080fe40003f66270 */
[----:B---3--:R-:W-:Y:S02]  /*7540*/  FSEL R106, R106, -INF , !P1 ;  /* 0xff8000006a6a7808 */ /* 0x008fe40004800000 */
[----:B------:R-:W-:Y:S01]  /*7550*/  FSEL R178, R178, -INF , !P4 ;  /* 0xff800000b2b27808 */ /* 0x000fe20006000000 */
[----:B------:R-:W3:Y:S01]  /*7560*/  MUFU.TANH R5, R5 ;  /* 0x0000000500057308 */ /* 0x000ee20000002400 */
[C---:B------:R-:W-:Y:S02]  /*7570*/  ISETP.GE.AND P1, PT, R11.reuse, R52, PT ;  /* 0x000000340b00720c */ /* 0x040fe40003f26270 */
[----:B------:R-:W-:Y:S02]  /*7580*/  ISETP.GE.AND P4, PT, R11, R51, PT ;  /* 0x000000330b00720c */ /* 0x000fe40003f86270 */
[----:B------:R-:W-:-:S02]  /*7590*/  IADD3 R11, R9, 0x71, RZ ;  /* 0x00000071090b7810 */ /* 0x000fc40007ffe0ff */
[----:B----4-:R-:W-:Y:S01]  /*75a0*/  FSEL R182, R182, -INF , !P2 ;  /* 0xff800000b6b67808 */ /* 0x010fe20005000000 */
[----:B------:R-:W4:Y:S01]  /*75b0*/  MUFU.TANH R62, R35 ;  /* 0x00000023003e7308 */ /* 0x000f220000002400 */
[----:B-1----:R-:W-:Y:S02]  /*75c0*/  FSEL R102, R102, -INF , !P5 ;  /* 0xff80000066667808 */ /* 0x002fe40006800000 */
[----:B--2---:R-:W-:Y:S02]  /*75d0*/  FSEL R34, R34, -INF , !P3 ;  /* 0xff80000022227808 */ /* 0x004fe40005800000 */
[-C--:B------:R-:W-:Y:S02]  /*75e0*/  ISETP.GE.AND P2, PT, R13, R51.reuse, PT ;  /* 0x000000330d00720c */ /* 0x080fe40003f46270 */
[C---:B------:R-:W-:Y:S01]  /*75f0*/  ISETP.GE.AND P5, PT, R9.reuse, R52, PT ;  /* 0x000000340900720c */ /* 0x040fe20003fa6270 */
[----:B------:R-:W1:Y:S01]  /*7600*/  MUFU.TANH R7, R7 ;  /* 0x0000000700077308 */ /* 0x000e620000002400 */
[----:B------:R-:W-:-:S02]  /*7610*/  ISETP.GE.AND P3, PT, R9, R51, PT ;  /* 0x000000330900720c */ /* 0x000fc40003f66270 */
[----:B------:R-:W-:Y:S02]  /*7620*/  IADD3 R9, R9, 0x79, RZ ;  /* 0x0000007909097810 */ /* 0x000fe40007ffe0ff */
[----:B-----5:R-:W-:Y:S02]  /*7630*/  FSEL R120, R120, -INF , !P1 ;  /* 0xff80000078787808 */ /* 0x020fe40004800000 */
[----:B------:R-:W-:Y:S01]  /*7640*/  ISETP.GE.AND P1, PT, R11, R51, PT ;  /* 0x000000330b00720c */ /* 0x000fe20003f26270 */
[----:B------:R-:W2:Y:S01]  /*7650*/  MUFU.TANH R100, R25 ;  /* 0x0000001900647308 */ /* 0x000ea20000002400 */
[----:B---3--:R-:W-:Y:S02]  /*7660*/  FSEL R90, R5, -INF , !P2 ;  /* 0xff800000055a7808 */ /* 0x008fe40005000000 */
[----:B----4-:R-:W-:Y:S01]  /*7670*/  FSEL R62, R62, -INF , !P4 ;  /* 0xff8000003e3e7808 */ /* 0x010fe20006000000 */
[----:B------:R-:W-:Y:S01]  /*7680*/  BAR.SYNC.DEFER_BLOCKING 0x0 ;  /* 0x0000000000007b1d */ /* 0x000fe20000010000 */
[----:B------:R-:W-:-:S02]  /*7690*/  ISETP.GE.AND P2, PT, R11, R52, PT ;  /* 0x000000340b00720c */ /* 0x000fc40003f46270 */
[----:B------:R-:W-:Y:S02]  /*76a0*/  ISETP.GE.AND P4, PT, R9, R52, PT ;  /* 0x000000340900720c */ /* 0x000fe40003f86270 */
[----:B-1----:R-:W-:Y:S01]  /*76b0*/  FSEL R52, R7, -INF , !P1 ;  /* 0xff80000007347808 */ /* 0x002fe20004800000 */
[----:B------:R-:W1:Y:S01]  /*76c0*/  MUFU.TANH R53, R53 ;  /* 0x0000003500357308 */ /* 0x000e620000002400 */
[----:B------:R-:W-:Y:S02]  /*76d0*/  ISETP.GT.AND P1, PT, R153, R146, PT ;  /* 0x000000929900720c */ /* 0x000fe40003f24270 */
[----:B------:R-:W-:Y:S02]  /*76e0*/  FSEL R3, R3, -INF , !P5 ;  /* 0xff80000003037808 */ /* 0x000fe40006800000 */
[----:B--2---:R-:W-:-:S03]  /*76f0*/  FSEL R100, R100, -INF , !P2 ;  /* 0xff80000064647808 */ /* 0x004fc60005000000 */
[----:B------:R-:W2:Y:S01]  /*7700*/  MUFU.TANH R57, R37 ;  /* 0x0000002500397308 */ /* 0x000ea20000002400 */
[----:B------:R-:W-:-:S07]  /*7710*/  ISETP.GE.AND P2, PT, R9, R51, PT ;  /* 0x000000330900720c */ /* 0x000fce0003f46270 */
[----:B------:R-:W3:Y:S01]  /*7720*/  MUFU.TANH R45, R39 ;  /* 0x00000027002d7308 */ /* 0x000ee20000002400 */
[----:B-1----:R-:W-:Y:S02]  /*7730*/  FSEL R5, R53, -INF , !P3 ;  /* 0xff80000035057808 */ /* 0x002fe40005800000 */
[----:B--2---:R-:W-:Y:S02]  /*7740*/  FSEL R57, R57, -INF , !P4 ;  /* 0xff80000039397808 */ /* 0x004fe40006000000 */
[----:B---3--:R-:W-:Y:S01]  /*7750*/  FSEL R45, R45, -INF , !P2 ;  /* 0xff8000002d2d7808 */ /* 0x008fe20005000000 */
[----:B------:R-:W-:Y:S05]  /*7760*/  @!P1 BRA `(.L_x_3903) ;  /* 0x0000072000009947 */ /* 0x000fea0003800000 */
[----:B------:R-:W-:Y:S01]  /*7770*/  MOV R7, c[0x0][0x198] ;  /* 0x0000660000077a02 */ /* 0x000fe20000000f00 */
[----:B------:R-:W-:Y:S05]  /*7780*/  @!P6 BRA `(.L_x_3904) ;  /* 0x000003b00000e947 */ /* 0x000fea0003800000 */
[----:B------:R-:W-:Y:S01]  /*7790*/  IABS R9, c[0x0][0x2d0] ;  /* 0x0000b40000097a13 */ /* 0x000fe20000000000 */
[----:B------:R-:W-:Y:S01]  /*77a0*/  IMAD.MOV.U32 R40, RZ, RZ, RZ ;  /* 0x000000ffff287224 */ /* 0x000fe200078e00ff */
[----:B------:R-:W-:Y:S02]  /*77b0*/  IADD3 R13, R21, -0x80, RZ ;  /* 0xffffff80150d7810 */ /* 0x000fe40007ffe0ff */
[----:B------:R-:W1:Y:S01]  /*77c0*/  I2F.RP R15, R9 ;  /* 0x00000009000f7306 */ /* 0x000e620000209400 */
[----:B------:R-:W-:-:S02]  /*77d0*/  IABS R88, R21 ;  /* 0x0000001500587213 */ /* 0x000fc40000000000 */
[----:B------:R-:W-:-:S05]  /*77e0*/  LOP3.LUT R21, R21, c[0x0][0x2d0], RZ, 0x3c, !PT ;  /* 0x0000b40015157a12 */ /* 0x000fca00078e3cff */
[----:B-1----:R-:W1:Y:S02]  /*77f0*/  MUFU.RCP R41, R15 ;  /* 0x0000000f00297308 */ /* 0x002e640000001000 */
[----:B-1----:R-:W-:-:S06]  /*7800*/  IADD3 R41, R41, 0xffffffe, RZ ;  /* 0x0ffffffe29297810 */ /* 0x002fcc0007ffe0ff */
[----:B------:R-:W1:Y:S02]  /*7810*/  F2I.FTZ.U32.TRUNC.NTZ R41, R41 ;  /* 0x0000002900297305 */ /* 0x000e64000021f000 */
[----:B-1----:R-:W-:-:S04]  /*7820*/  IMAD.MOV R11, RZ, RZ, -R41 ;  /* 0x000000ffff0b7224 */ /* 0x002fc800078e0a29 */
[----:B------:R-:W-:-:S04]  /*7830*/  IMAD R11, R11, R9, RZ ;  /* 0x000000090b0b7224 */ /* 0x000fc800078e02ff */
[----:B------:R-:W-:Y:S01]  /*7840*/  IMAD.HI.U32 R11, R41, R11, R40 ;  /* 0x0000000b290b7227 */ /* 0x000fe200078e0028 */
[----:B------:R-:W-:Y:S02]  /*7850*/  IABS R40, R13 ;  /* 0x0000000d00287213 */ /* 0x000fe40000000000 */
[----:B------:R-:W-:-:S03]  /*7860*/  LOP3.LUT R13, R13, c[0x0][0x2d0], RZ, 0x3c, !PT ;  /* 0x0000b4000d0d7a12 */ /* 0x000fc600078e3cff */
        /* <DEDUP_REMOVED lines=17> */
[----:B------:R-:W-:Y:S02]  /*7980*/  ISETP.GE.AND P2, PT, R13, RZ, PT ;  /* 0x000000ff0d00720c */ /* 0x000fe40003f46270 */
[----:B------:R-:W-:Y:S01]  /*7990*/  @P5 IADD3 R11, R11, 0x1, RZ ;  /* 0x000000010b0b5810 */ /* 0x000fe20007ffe0ff */
[----:B------:R-:W-:-:S03]  /*79a0*/  @!P4 IMAD.MOV R15, RZ, RZ, -R15 ;  /* 0x000000ffff0fc224 */ /* 0x000fc600078e0a0f */
[----:B------:R-:W-:Y:S02]  /*79b0*/  MOV R40, R11 ;  /* 0x0000000b00287202 */ /* 0x000fe40000000f00 */
[----:B------:R-:W-:-:S04]  /*79c0*/  LOP3.LUT R11, RZ, c[0x0][0x2d0], RZ, 0x33, !PT ;  /* 0x0000b400ff0b7a12 */ /* 0x000fc800078e33ff */
[----:B------:R-:W-:Y:S01]  /*79d0*/  SEL R9, R11, R15, !P3 ;  /* 0x0000000f0b097207 */ /* 0x000fe20005800000 */
[----:B------:R-:W-:-:S04]  /*79e0*/  @!P2 IMAD.MOV R40, RZ, RZ, -R40 ;  /* 0x000000ffff28a224 */ /* 0x000fc800078e0a28 */
[----:B------:R-:W-:Y:S01]  /*79f0*/  IMAD.WIDE R98, R9, 0x4, R160 ;  /* 0x0000000409627825 */ /* 0x000fe200078e02a0 */
[----:B------:R-:W-:-:S04]  /*7a00*/  SEL R11, R11, R40, !P3 ;  /* 0x000000280b0b7207 */ /* 0x000fc80005800000 */
[----:B------:R-:W2:Y:S01]  /*7a10*/  LDG.E R64, [R98.64] ;  /* 0x0000000662407981 */ /* 0x000ea2000c1e1900 */
[----:B------:R-:W-:-:S05]  /*7a20*/  IMAD.WIDE R88, R11, 0x4, R160 ;  /* 0x000000040b587825 */ /* 0x000fca00078e02a0 */
        /* <DEDUP_REMOVED lines=17> */
.L_x_3904:
[----:B------:R-:W-:-:S04]  /*7b40*/  LEA R9, -R7, RZ, 0x7 ;  /* 0x000000ff07097211 */ /* 0x000fc800078e39ff */
[----:B------:R-:W-:Y:S02]  /*7b50*/  SHF.R.S32.HI R40, RZ, 0x1f, R9 ;  /* 0x0000001fff287819 */ /* 0x000fe40000011409 */
.L_x_3905:
[----:B------:R-:W-:Y:S01]  /*7b60*/  @!P0 IMAD.MOV.U32 R13, RZ, RZ, c[0x0][0x19c] ;  /* 0x00006700ff0d8624 */ /* 0x000fe200078e00ff */
[-C--:B------:R-:W-:Y:S01]  /*7b70*/  @!P0 LEA R88, P3, R7, R49.reuse, 0x6 ;  /* 0x0000003107588211 */ /* 0x080fe200078630ff */
[----:B------:R1:W-:Y:S01]  /*7b80*/  @P0 STS [R152+0x1000], RZ ;  /* 0x001000ff98000388 */ /* 0x0003e20000000800 */
[C---:B------:R-:W-:Y:S01]  /*7b90*/  @!P0 IADD3 R64, P5, P4, R9.reuse, R49, R148 ;  /* 0x0000003109408210 */ /* 0x040fe20007cbe094 */
[----:B------:R-:W-:Y:S01]  /*7ba0*/  BSSY B0, `(.L_x_3906) ;  /* 0x000002b000007945 */ /* 0x000fe20003800000 */
[----:B------:R-:W-:Y:S01]  /*7bb0*/  @!P0 IADD3 R15, P2, R9, R88, RZ ;  /* 0x00000058090f8210 */ /* 0x000fe20007f5e0ff */
[----:B------:R1:W-:Y:S01]  /*7bc0*/  @P0 STS [R152+0x1004], RZ ;  /* 0x001004ff98000388 */ /* 0x0003e20000000800 */
[----:B------:R-:W-:Y:S02]  /*7bd0*/  @!P0 LEA.HI.X R13, R7, R48, R13, 0x6, P3 ;  /* 0x00000030070d8211 */ /* 0x000fe400018f340d */
        /* <DEDUP_REMOVED lines=39> */
.L_x_3907:
[----:B------:R-:W-:Y:S05]  /*7e50*/  BSYNC B0 ;  /* 0x0000000000007941 */ /* 0x000fea0003800000 */
.L_x_3906:
[----:B------:R-:W0:Y:S01]  /*7e60*/  LDGDEPBAR ;  /* 0x00000000000079af */ /* 0x000e220000000000 */
[----:B------:R-:W-:-:S04]  /*7e70*/  LEA R166, P0, R9, R166, 0x1 ;  /* 0x000000a609a67211 */ /* 0x000fc800078008ff */
[----:B------:R-:W-:Y:S02]  /*7e80*/  LEA.HI.X R165, R9, R165, R40, 0x1, P0 ;  /* 0x000000a509a57211 */ /* 0x000fe400000f0c28 */
.L_x_3903:
        /* <DEDUP_REMOVED lines=31> */
[----:B------:R-:W-:Y:S02]  /*8080*/  FMNMX.FTZ R7, R0, R5, !PT ;  /* 0x0000000500077209 */ /* 0x000fe40007810000 */
[----:B------:R-:W-:Y:S02]  /*8090*/  FMNMX.FTZ R48, R57, R48, !PT ;  /* 0x0000003039307209 */ /* 0x000fe40007810000 */
        /* <DEDUP_REMOVED lines=9> */
[----:B------:R-:W-:-:S03]  /*8130*/  FMNMX.FTZ R7, R164, R7, !PT ;  /* 0x00000007a4077209 */ /* 0x000fc60007810000 */
[----:B------:R-:W3:Y:S01]  /*8140*/  SHFL.BFLY PT, R40, R9, 0x1, 0x1f ;  /* 0x0c201f0009287f89 */ /* 0x000ee200000e0000 */
[----:B------:R-:W-:Y:S02]  /*8150*/  FMNMX.FTZ R7, R176, R7, !PT ;  /* 0x00000007b0077209 */ /* 0x000fe40007810000 */
[----:B---3--:R-:W-:-:S04]  /*8160*/  FMNMX.FTZ R40, R9, R40, !PT ;  /* 0x0000002809287209 */ /* 0x008fc80007810000 */
[C---:B------:R-:W-:Y:S01]  /*8170*/  FSETP.NEU.FTZ.AND P2, PT, R40.reuse, -INF , PT ;  /* 0xff8000002800780b */ /* 0x040fe20003f5d000 */
[----:B------:R-:W-:-:S05]  /*8180*/  FMUL.FTZ R59, R40, c[0x0][0x23c] ;  /* 0x00008f00283b7a20 */ /* 0x000fca0000410000 */
[----:B------:R-:W-:-:S05]  /*8190*/  FSEL R59, R59, RZ, P2 ;  /* 0x000000ff3b3b7208 */ /* 0x000fca0001000000 */
        /* <DEDUP_REMOVED lines=14> */
[----:B------:R-:W-:Y:S01]  /*8280*/  LDSM.16.MT88.4 R16, [R139+0x3000] ;  /* 0x003000008b10783b */ /* 0x000fe20000004200 */
        /* <DEDUP_REMOVED lines=37> */
[----:B------:R-:W3:Y:S02]  /*84e0*/  MUFU.EX2 R63, R63 ;  /* 0x0000003f003f7308 */ /* 0x000ee40000000800 */
        /* <DEDUP_REMOVED lines=8> */
[----:B------:R-:W-:Y:S03]  /*8570*/  MUFU.EX2 R60, R60 ;  /* 0x0000003c003c7308 */ /* 0x000fe60000000800 */
[----:B------:R-:W4:Y:S05]  /*8580*/  SHFL.BFLY PT, R8, R7, 0x2, 0x1f ;  /* 0x0c401f0007087f89 */ /* 0x000f2a00000e0000 */
[----:B------:R-:W-:Y:S08]  /*8590*/  MUFU.EX2 R55, R55 ;  /* 0x0000003700377308 */ /* 0x000ff00000000800 */
[----:B------:R-:W-:Y:S08]  /*85a0*/  MUFU.EX2 R56, R56 ;  /* 0x0000003800387308 */ /* 0x000ff00000000800 */
[----:B------:R-:W-:Y:S01]  /*85b0*/  MUFU.EX2 R53, R53 ;  /* 0x0000003500357308 */ /* 0x000fe20000000800 */
[----:B----4-:R-:W-:-:S05]  /*85c0*/  FMNMX.FTZ R3, R7, R8, !PT ;  /* 0x0000000807037209 */ /* 0x010fca0007810000 */
[----:B------:R-:W4:Y:S02]  /*85d0*/  SHFL.BFLY PT, R8, R3, 0x1, 0x1f ;  /* 0x0c201f0003087f89 */ /* 0x000f2400000e0000 */
[----:B------:R-:W-:Y:S08]  /*85e0*/  MUFU.EX2 R51, R51 ;  /* 0x0000003300337308 */ /* 0x000ff00000000800 */
[----:B------:R-:W-:Y:S08]  /*85f0*/  MUFU.EX2 R50, R50 ;  /* 0x0000003200327308 */ /* 0x000ff00000000800 */
[----:B------:R-:W-:Y:S01]  /*8600*/  MUFU.EX2 R49, R49 ;  /* 0x0000003100317308 */ /* 0x000fe20000000800 */
[----:B----4-:R-:W-:Y:S01]  /*8610*/  FMNMX.FTZ R39, R3, R8, !PT ;  /* 0x0000000803277209 */ /* 0x010fe20007810000 */
[----:B------:R-:W-:Y:S01]  /*8620*/  FFMA.FTZ R3, R10, c[0x0][0x23c], -R59 ;  /* 0x00008f000a037a23 */ /* 0x000fe2000001083b */
[----:B-1----:R-:W-:-:S05]  /*8630*/  F2FP.BF16.PACK_AB R8, R91, R95 ;  /* 0x0000005f5b08723e */ /* 0x002fca00000010ff */
[----:B------:R-:W-:Y:S01]  /*8640*/  MUFU.EX2 R48, R48 ;  /* 0x0000003000307308 */ /* 0x000fe20000000800 */
[C---:B------:R-:W-:Y:S01]  /*8650*/  FSETP.NEU.FTZ.AND P0, PT, R39.reuse, -INF , PT ;  /* 0xff8000002700780b */ /* 0x040fe20003f1d000 */
[----:B------:R-:W-:Y:S01]  /*8660*/  FMUL.FTZ R47, R39, c[0x0][0x23c] ;  /* 0x00008f00272f7a20 */ /* 0x000fe20000410000 */
[----:B--2---:R-:W-:-:S04]  /*8670*/  F2FP.BF16.PACK_AB R10, R87, R98 ;  /* 0x00000062570a723e */ /* 0x004fc800000010ff */
[----:B------:R-:W-:Y:S01]  /*8680*/  FSEL R47, R47, RZ, P0 ;  /* 0x000000ff2f2f7208 */ /* 0x000fe20000000000 */
[----:B------:R-:W-:Y:S04]  /*8690*/  MUFU.EX2 R44, R44 ;  /* 0x0000002c002c7308 */ /* 0x000fe80000000800 */
[--C-:B------:R-:W-:Y:S01]  /*86a0*/  FFMA.FTZ R96, R5, c[0x0][0x23c], -R47.reuse ;  /* 0x00008f0005607a23 */ /* 0x100fe2000001082f */
[----:B------:R-:W-:Y:S01]  /*86b0*/  FSEL R5, R40, RZ, P2 ;  /* 0x000000ff28057208 */ /* 0x000fe20001000000 */
[--C-:B------:R-:W-:Y:S02]  /*86c0*/  FFMA.FTZ R85, R6, c[0x0][0x23c], -R47.reuse ;  /* 0x00008f0006557a23 */ /* 0x100fe4000001082f */
[----:B------:R-:W-:Y:S01]  /*86d0*/  FFMA.FTZ R89, R30, c[0x0][0x23c], -R47 ;  /* 0x00008f001e597a23 */ /* 0x000fe2000001082f */
[----:B------:R-:W-:Y:S01]  /*86e0*/  MUFU.EX2 R43, R43 ;  /* 0x0000002b002b7308 */ /* 0x000fe20000000800 */
[----:B------:R-:W-:Y:S01]  /*86f0*/  FADD.FTZ R2, R2, -R5 ;  /* 0x8000000502027221 */ /* 0x000fe20000010000 */
[----:B------:R-:W-:Y:S01]  /*8700*/  FSEL R5, R39, RZ, P0 ;  /* 0x000000ff27057208 */ /* 0x000fe20000000000 */
[----:B------:R-:W-:-:S02]  /*8710*/  FFMA.FTZ R94, R22, c[0x0][0x23c], -R47 ;  /* 0x00008f00165e7a23 */ /* 0x000fc4000001082f */
[----:B------:R-:W-:Y:S02]  /*8720*/  FMUL.FTZ R97, R2, c[0x0][0x23c] ;  /* 0x00008f0002617a20 */ /* 0x000fe40000410000 */
[----:B------:R-:W-:Y:S01]  /*8730*/  FADD.FTZ R5, R0, -R5 ;  /* 0x8000000500057221 */ /* 0x000fe20000010000 */
[----:B------:R-:W-:Y:S01]  /*8740*/  MUFU.EX2 R96, R96 ;  /* 0x0000006000607308 */ /* 0x000fe20000000800 */
[--C-:B------:R-:W-:Y:S02]  /*8750*/  FFMA.FTZ R2, R4, c[0x0][0x23c], -R47.reuse ;  /* 0x00008f0004027a23 */ /* 0x100fe4000001082f */
[----:B------:R-:W-:Y:S02]  /*8760*/  FMUL.FTZ R93, R5, c[0x0][0x23c] ;  /* 0x00008f00055d7a20 */ /* 0x000fe40000410000 */
[----:B------:R-:W1:Y:S01]  /*8770*/  LDSM.16.MT88.4 R4, [R138+0x3000] ;  /* 0x003000008a04783b */ /* 0x000e620000004200 */
[----:B------:R-:W-:Y:S02]  /*8780*/  FFMA.FTZ R174, R174, c[0x0][0x23c], -R47 ;  /* 0x00008f00aeae7a23 */ /* 0x000fe4000001082f */
[----:B------:R-:W2:Y:S01]  /*8790*/  MUFU.EX2 R97, R97 ;  /* 0x0000006100617308 */ /* 0x000ea20000000800 */
[----:B------:R-:W-:Y:S01]  /*87a0*/  FFMA.FTZ R0, R34, c[0x0][0x23c], -R59 ;  /* 0x00008f0022007a23 */ /* 0x000fe2000001083b */
[----:B---3--:R-:W-:Y:S01]  /*87b0*/  F2FP.BF16.PACK_AB R34, R63, R66 ;  /* 0x000000423f22723e */ /* 0x008fe200000010ff */
[----:B------:R-:W-:-:S02]  /*87c0*/  FFMA.FTZ R164, R164, c[0x0][0x23c], -R47 ;  /* 0x00008f00a4a47a23 */ /* 0x000fc4000001082f */
[--C-:B------:R-:W-:Y:S02]  /*87d0*/  FFMA.FTZ R101, R116, c[0x0][0x23c], -R47.reuse ;  /* 0x00008f0074657a23 */ /* 0x100fe4000001082f */
[--C-:B------:R-:W-:Y:S01]  /*87e0*/  FFMA.FTZ R103, R114, c[0x0][0x23c], -R47.reuse ;  /* 0x00008f0072677a23 */ /* 0x100fe2000001082f */
[----:B------:R-:W3:Y:S01]  /*87f0*/  MUFU.EX2 R89, R89 ;  /* 0x0000005900597308 */ /* 0x000ee20000000800 */
[--C-:B------:R-:W-:Y:S02]  /*8800*/  FFMA.FTZ R104, R104, c[0x0][0x23c], -R47.reuse ;  /* 0x00008f0068687a23 */ /* 0x100fe4000001082f */
[--C-:B------:R-:W-:Y:S02]  /*8810*/  FFMA.FTZ R105, R106, c[0x0][0x23c], -R47.reuse ;  /* 0x00008f006a697a23 */ /* 0x100fe4000001082f */
[--C-:B------:R-:W-:Y:S02]  /*8820*/  FFMA.FTZ R92, R92, c[0x0][0x23c], -R47.reuse ;  /* 0x00008f005c5c7a23 */ /* 0x100fe4000001082f */
[----:B------:R-:W-:Y:S01]  /*8830*/  FFMA.FTZ R107, R102, c[0x0][0x23c], -R47 ;  /* 0x00008f00666b7a23 */ /* 0x000fe2000001082f */
[----:B------:R-:W-:Y:S01]  /*8840*/  MUFU.EX2 R85, R85 ;  /* 0x0000005500557308 */ /* 0x000fe20000000800 */
[----:B--2---:R-:W-:-:S02]  /*8850*/  FMUL.FTZ R13, R81, R97 ;  /* 0x00000061510d7220 */ /* 0x004fc40000410000 */
[----:B------:R-:W-:Y:S02]  /*8860*/  FFMA.FTZ R81, R20, c[0x0][0x23c], -R47 ;  /* 0x00008f0014517a23 */ /* 0x000fe4000001082f */
[----:B------:R-:W2:Y:S01]  /*8870*/  LDSM.16.MT88.4 R20, [R139+0x3400] ;  /* 0x003400008b14783b */ /* 0x000ea20000004200 */
[-C--:B------:R-:W-:Y:S02]  /*8880*/  FMUL.FTZ R12, R80, R97.reuse ;  /* 0x00000061500c7220 */ /* 0x080fe40000410000 */
[----:B------:R-:W4:Y:S01]  /*8890*/  MUFU.EX2 R94, R94 ;  /* 0x0000005e005e7308 */ /* 0x000f220000000800 */
[----:B---3--:R-:W-:Y:S01]  /*88a0*/  F2FP.BF16.PACK_AB R9, R89, R96 ;  /* 0x000000605909723e */ /* 0x008fe200000010ff */
[-C--:B------:R-:W-:Y:S02]  /*88b0*/  FMUL.FTZ R76, R76, R97.reuse ;  /* 0x000000614c4c7220 */ /* 0x080fe40000410000 */
[-C--:B------:R-:W-:Y:S02]  /*88c0*/  FMUL.FTZ R77, R77, R97.reuse ;  /* 0x000000614d4d7220 */ /* 0x080fe40000410000 */
[----:B------:R-:W-:-:S02]  /*88d0*/  FMUL.FTZ R29, R73, R97 ;  /* 0x00000061491d7220 */ /* 0x000fc40000410000 */
[----:B------:R-:W3:Y:S01]  /*88e0*/  MUFU.EX2 R93, R93 ;  /* 0x0000005d005d7308 */ /* 0x000ee20000000800 */
[--C-:B------:R-:W-:Y:S01]  /*88f0*/  FFMA.FTZ R73, R32, c[0x0][0x23c], -R47.reuse ;  /* 0x00008f0020497a23 */ /* 0x100fe2000001082f */
[----:B------:R-:W-:Y:S01]  /*8900*/  F2FP.BF16.PACK_AB R32, R65, R88 ;  /* 0x000000584120723e */ /* 0x000fe200000010ff */
[-C--:B------:R-:W-:Y:S02]  /*8910*/  FMUL.FTZ R28, R72, R97.reuse ;  /* 0x00000061481c7220 */ /* 0x080fe40000410000 */
[-C--:B------:R-:W-:Y:S02]  /*8920*/  FMUL.FTZ R68, R68, R97.reuse ;  /* 0x0000006144447220 */ /* 0x080fe40000410000 */
[----:B------:R-:W-:Y:S01]  /*8930*/  FMUL.FTZ R69, R69, R97 ;  /* 0x0000006145457220 */ /* 0x000fe20000410000 */
[----:B----4-:R-:W-:Y:S01]  /*8940*/  F2FP.BF16.PACK_AB R11, R94, R85 ;  /* 0x000000555e0b723e */ /* 0x010fe200000010ff */
[----:B------:R-:W-:Y:S01]  /*8950*/  MUFU.EX2 R2, R2 ;  /* 0x0000000200027308 */ /* 0x000fe20000000800 */
[----:B------:R-:W-:-:S02]  /*8960*/  FFMA.FTZ R72, R128, c[0x0][0x23c], -R47 ;  /* 0x00008f0080487a23 */ /* 0x000fc4000001082f */
[----:B------:R-:W-:Y:S02]  /*8970*/  FFMA.FTZ R80, R118, c[0x0][0x23c], -R47 ;  /* 0x00008f0076507a23 */ /* 0x000fe4000001082f */
[----:B------:R-:W-:Y:S02]  /*8980*/  FFMA.FTZ R168, R168, R97, R95 ;  /* 0x00000061a8a87223 */ /* 0x000fe4000001005f */
[-C--:B---3--:R-:W-:Y:S01]  /*8990*/  FMUL.FTZ R14, R82, R93.reuse ;  /* 0x0000005d520e7220 */ /* 0x088fe20000410000 */
[----:B------:R-:W3:Y:S01]  /*89a0*/  MUFU.EX2 R81, R81 ;  /* 0x0000005100517308 */ /* 0x000ee20000000800 */
        /* <DEDUP_REMOVED lines=11> */
[----:B---3--:R-:W-:Y:S01]  /*8a60*/  F2FP.BF16.PACK_AB R33, R81, R2 ;  /* 0x000000025121723e */ /* 0x008fe200000010ff */
[----:B------:R-:W3:Y:S01]  /*8a70*/  MUFU.EX2 R76, R174 ;  /* 0x000000ae004c7308 */ /* 0x000ee20000000800 */
[----:B------:R-:W-:-:S02]  /*8a80*/  FFMA.FTZ R74, R110, c[0x0][0x23c], -R47 ;  /* 0x00008f006e4a7a23 */ /* 0x000fc4000001082f */
[--C-:B------:R-:W-:Y:S02]  /*8a90*/  FFMA.FTZ R83, R122, c[0x0][0x23c], -R47.reuse ;  /* 0x00008f007a537a23 */ /* 0x100fe4000001082f */
[----:B------:R-:W-:Y:S01]  /*8aa0*/  FFMA.FTZ R82, R112, c[0x0][0x23c], -R47 ;  /* 0x00008f0070527a23 */ /* 0x000fe2000001082f */
[C---:B-1----:R-:W-:Y:S01]  /*8ab0*/  HMMA.16816.F32.BF16 R28, R8.reuse, R4, R28 ;  /* 0x00000004081c723c */ /* 0x042fe2000004181c */
[----:B------:R-:W-:Y:S01]  /*8ac0*/  FFMA.FTZ R78, R167, R93, R96 ;  /* 0x0000005da74e7223 */ /* 0x000fe20000010060 */
[----:B------:R-:W-:Y:S01]  /*8ad0*/  MUFU.EX2 R75, R75 ;  /* 0x0000004b004b7308 */ /* 0x000fe20000000800 */
[----:B------:R-:W-:Y:S02]  /*8ae0*/  FADD.FTZ R91, R91, R168 ;  /* 0x000000a85b5b7221 */ /* 0x000fe40000010000 */
[----:B------:R-:W-:Y:S02]  /*8af0*/  FADD.FTZ R78, R89, R78 ;  /* 0x0000004e594e7221 */ /* 0x000fe40000010000 */
[----:B------:R-:W-:Y:S01]  /*8b00*/  FADD.FTZ R98, R98, R91 ;  /* 0x0000005b62627221 */ /* 0x000fe20000010000 */
[----:B------:R-:W-:Y:S01]  /*8b10*/  HMMA.16816.F32.BF16 R8, R8, R6, R68 ;  /* 0x000000060808723c */ /* 0x000fe20000041844 */
[----:B------:R-:W1:Y:S01]  /*8b20*/  LDSM.16.MT88.4 R4, [R139+0x3800] ;  /* 0x003800008b04783b */ /* 0x000e620000004200 */
[----:B---3--:R-:W-:Y:S01]  /*8b30*/  F2FP.BF16.PACK_AB R35, R73, R76 ;  /* 0x0000004c4923723e */ /* 0x008fe200000010ff */
[----:B------:R-:W-:Y:S01]  /*8b40*/  MUFU.EX2 R71, R164 ;  /* 0x000000a400477308 */ /* 0x000fe20000000800 */
[----:B------:R-:W-:-:S02]  /*8b50*/  FADD.FTZ R77, R85, R78 ;  /* 0x0000004e554d7221 */ /* 0x000fc40000010000 */
[----:B------:R-:W-:Y:S02]  /*8b60*/  FADD.FTZ R87, R87, R98 ;  /* 0x0000006257577221 */ /* 0x000fe40000010000 */
[--C-:B------:R-:W-:Y:S01]  /*8b70*/  FFMA.FTZ R68, R176, c[0x0][0x23c], -R47.reuse ;  /* 0x00008f00b0447a23 */ /* 0x100fe2000001082f */
[C---:B--2---:R-:W-:Y:S01]  /*8b80*/  HMMA.16816.F32.BF16 R12, R32.reuse, R20, R12 ;  /* 0x00000014200c723c */ /* 0x044fe2000004180c */
[--C-:B------:R-:W-:Y:S01]  /*8b90*/  FFMA.FTZ R69, R126, c[0x0][0x23c], -R47.reuse ;  /* 0x00008f007e457a23 */ /* 0x100fe2000001082f */
[----:B------:R-:W-:Y:S01]  /*8ba0*/  MUFU.EX2 R72, R72 ;  /* 0x0000004800487308 */ /* 0x000fe20000000800 */
[----:B------:R-:W-:Y:S02]  /*8bb0*/  FFMA.FTZ R70, R172, c[0x0][0x23c], -R47 ;  /* 0x00008f00ac467a23 */ /* 0x000fe4000001082f */
[----:B------:R-:W-:Y:S02]  /*8bc0*/  FADD.FTZ R77, R94, R77 ;  /* 0x0000004d5e4d7221 */ /* 0x000fe40000010000 */
[----:B------:R-:W-:Y:S01]  /*8bd0*/  FADD.FTZ R88, R88, R87 ;  /* 0x0000005758587221 */ /* 0x000fe20000010000 */
[----:B------:R-:W-:Y:S01]  /*8be0*/  HMMA.16816.F32.BF16 R16, R32, R22, R16 ;  /* 0x000000162010723c */ /* 0x000fe20000041810 */
[----:B------:R-:W2:Y:S01]  /*8bf0*/  LDSM.16.MT88.4 R20, [R138+0x3800] ;  /* 0x003800008a14783b */ /* 0x000ea20000004200 */
[----:B------:R-:W3:Y:S01]  /*8c00*/  MUFU.EX2 R68, R68 ;  /* 0x0000004400447308 */ /* 0x000ee20000000800 */
[----:B------:R-:W-:-:S02]  /*8c10*/  FADD.FTZ R65, R65, R88 ;  /* 0x0000005841417221 */ /* 0x000fc40000010000 */
[----:B------:R-:W-:Y:S02]  /*8c20*/  FFMA.FTZ R110, R120, c[0x0][0x23c], -R59 ;  /* 0x00008f00786e7a23 */ /* 0x000fe4000001083b */
[----:B------:R-:W-:Y:S01]  /*8c30*/  FADD.FTZ R66, R66, R65 ;  /* 0x0000004142427221 */ /* 0x000fe20000010000 */
[C---:B------:R-:W-:Y:S01]  /*8c40*/  HMMA.16816.F32.BF16 R28, R32.reuse, R24, R28 ;  /* 0x00000018201c723c */ /* 0x040fe2000004181c */
[--C-:B------:R-:W-:Y:S01]  /*8c50*/  FFMA.FTZ R84, R84, c[0x0][0x23c], -R47.reuse ;  /* 0x00008f0054547a23 */ /* 0x100fe2000001082f */
[----:B------:R-:W-:Y:S01]  /*8c60*/  MUFU.EX2 R69, R69 ;  /* 0x0000004500457308 */ /* 0x000fe20000000800 */
[----:B------:R-:W-:Y:S02]  /*8c70*/  FADD.FTZ R63, R63, R66 ;  /* 0x000000423f3f7221 */ /* 0x000fe40000010000 */
[--C-:B------:R-:W-:Y:S02]  /*8c80*/  FFMA.FTZ R90, R90, c[0x0][0x23c], -R47.reuse ;  /* 0x00008f005a5a7a23 */ /* 0x100fe4000001082f */
[--C-:B------:R-:W-:Y:S01]  /*8c90*/  FFMA.FTZ R58, R58, c[0x0][0x23c], -R47.reuse ;  /* 0x00008f003a3a7a23 */ /* 0x100fe2000001082f */
[----:B------:R-:W-:Y:S01]  /*8ca0*/  HMMA.16816.F32.BF16 R24, R32, R26, R8 ;  /* 0x0000001a2018723c */ /* 0x000fe20000041808 */
[----:B------:R-:W4:Y:S01]  /*8cb0*/  LDSM.16.MT88.4 R8, [R139+0x3c00] ;  /* 0x003c00008b08783b */ /* 0x000f220000004200 */
[----:B------:R-:W5:Y:S01]  /*8cc0*/  MUFU.EX2 R70, R70 ;  /* 0x0000004600467308 */ /* 0x000f620000000800 */
[----:B------:R-:W-:-:S02]  /*8cd0*/  FFMA.FTZ R62, R62, c[0x0][0x23c], -R47 ;  /* 0x00008f003e3e7a23 */ /* 0x000fc4000001082f */
[----:B------:R-:W-:Y:S02]  /*8ce0*/  FFMA.FTZ R167, R45, c[0x0][0x23c], -R47 ;  /* 0x00008f002da77a23 */ /* 0x000fe4000001082f */
[----:B------:R-:W-:Y:S01]  /*8cf0*/  F2FP.BF16.PACK_AB R32, R61, R64 ;  /* 0x000000403d20723e */ /* 0x000fe200000010ff */
[----:B------:R-:W-:Y:S01]  /*8d00*/  FADD.FTZ R64, R64, R63 ;  /* 0x0000003f40407221 */ /* 0x000fe20000010000 */
[----:B---3--:R-:W-:Y:S01]  /*8d10*/  F2FP.BF16.PACK_AB R33, R68, R71 ;  /* 0x000000474421723e */ /* 0x008fe200000010ff */
[----:B------:R-:W-:Y:S01]  /*8d20*/  MUFU.EX2 R74, R74 ;  /* 0x0000004a004a7308 */ /* 0x000fe20000000800 */
[----:B------:R-:W-:Y:S01]  /*8d30*/  F2FP.BF16.PACK_AB R34, R55, R60 ;  /* 0x0000003c3722723e */ /* 0x000fe200000010ff */
[----:B------:R-:W-:-:S04]  /*8d40*/  FADD.FTZ R61, R61, R64 ;  /* 0x000000403d3d7221 */ /* 0x000fc80000010000 */
[----:B------:R-:W-:Y:S01]  /*8d50*/  FADD.FTZ R60, R60, R61 ;  /* 0x0000003d3c3c7221 */ /* 0x000fe20000010000 */
[----:B-----5:R-:W-:Y:S01]  /*8d60*/  F2FP.BF16.PACK_AB R35, R70, R69 ;  /* 0x000000454623723e */ /* 0x020fe200000010ff */
[----:B------:R-:W3:Y:S02]  /*8d70*/  MUFU.EX2 R83, R83 ;  /* 0x0000005300537308 */ /* 0x000ee40000000800 */
[----:B------:R-:W-:-:S04]  /*8d80*/  FADD.FTZ R55, R55, R60 ;  /* 0x0000003c37377221 */ /* 0x000fc80000010000 */
        /* <DEDUP_REMOVED lines=13> */
[----:B------:R-:W-:Y:S01]  /*8e60*/  MUFU.EX2 R41, R41 ;  /* 0x0000002900297308 */ /* 0x000fe20000000800 */
[----:B------:R-:W-:Y:S01]  /*8e70*/  F2FP.BF16.PACK_AB R34, R50, R51 ;  /* 0x000000333222723e */ /* 0x000fe200000010ff */
[----:B------:R-:W-:Y:S01]  /*8e80*/  FADD.FTZ R56, R53, R56 ;  /* 0x0000003835387221 */ /* 0x000fe20000010000 */
[----:B---3--:R-:W-:-:S03]  /*8e90*/  F2FP.BF16.PACK_AB R35, R83, R74 ;  /* 0x0000004a5323723e */ /* 0x008fc600000010ff */
[----:B------:R-:W-:Y:S02]  /*8ea0*/  FADD.FTZ R51, R51, R56 ;  /* 0x0000003833337221 */ /* 0x000fe40000010000 */
[----:B------:R-:W3:Y:S02]  /*8eb0*/  MUFU.EX2 R38, R38 ;  /* 0x0000002600267308 */ /* 0x000ee40000000800 */
[----:B----4-:R-:W-:Y:S01]  /*8ec0*/  HMMA.16816.F32.BF16 R12, R32, R8, R12 ;  /* 0x00000008200c723c */ /* 0x010fe2000004180c */
[----:B------:R-:W-:-:S05]  /*8ed0*/  FADD.FTZ R50, R50, R51 ;  /* 0x0000003332327221 */ /* 0x000fca0000010000 */
[----:B------:R-:W-:Y:S02]  /*8ee0*/  MUFU.EX2 R37, R37 ;  /* 0x0000002500257308 */ /* 0x000fe40000000800 */
[C---:B------:R-:W-:Y:S01]  /*8ef0*/  HMMA.16816.F32.BF16 R16, R32.reuse, R10, R16 ;  /* 0x0000000a2010723c */ /* 0x040fe20000041810 */
[----:B------:R-:W4:Y:S05]  /*8f00*/  LDSM.16.MT88.4 R8, [R138+0x4000] ;  /* 0x004000008a08783b */ /* 0x000f2a0000004200 */
[----:B------:R-:W-:Y:S02]  /*8f10*/  MUFU.EX2 R36, R36 ;  /* 0x0000002400247308 */ /* 0x000fe40000000800 */
[C---:B-1----:R-:W-:Y:S06]  /*8f20*/  HMMA.16816.F32.BF16 R28, R32.reuse, R4, R28 ;  /* 0x00000004201c723c */ /* 0x042fec000004181c */
[----:B------:R-:W-:Y:S02]  /*8f30*/  MUFU.EX2 R104, R104 ;  /* 0x0000006800687308 */ /* 0x000fe40000000800 */
[----:B------:R-:W-:Y:S01]  /*8f40*/  HMMA.16816.F32.BF16 R24, R32, R6, R24 ;  /* 0x000000062018723c */ /* 0x000fe20000041818 */
[----:B------:R-:W1:Y:S05]  /*8f50*/  LDSM.16.MT88.4 R4, [R139+0x4400] ;  /* 0x004400008b04783b */ /* 0x000e6a0000004200 */
[----:B------:R-:W1:Y:S01]  /*8f60*/  MUFU.EX2 R105, R105 ;  /* 0x0000006900697308 */ /* 0x000e620000000800 */
[----:B------:R-:W-:-:S02]  /*8f70*/  F2FP.BF16.PACK_AB R32, R48, R49 ;  /* 0x000000313020723e */ /* 0x000fc400000010ff */
[----:B-----5:R-:W-:Y:S02]  /*8f80*/  F2FP.BF16.PACK_AB R33, R80, R101 ;  /* 0x000000655021723e */ /* 0x020fe400000010ff */
[----:B------:R-:W-:Y:S02]  /*8f90*/  F2FP.BF16.PACK_AB R34, R43, R44 ;  /* 0x0000002c2b22723e */ /* 0x000fe400000010ff */
[----:B------:R-:W-:Y:S01]  /*8fa0*/  F2FP.BF16.PACK_AB R35, R103, R82 ;  /* 0x000000526723723e */ /* 0x000fe200000010ff */
[----:B------:R-:W-:Y:S06]  /*8fb0*/  MUFU.EX2 R92, R92 ;  /* 0x0000005c005c7308 */ /* 0x000fec0000000800 */
[C---:B--2---:R-:W-:Y:S02]  /*8fc0*/  HMMA.16816.F32.BF16 R12, R32.reuse, R20, R12 ;  /* 0x00000014200c723c */ /* 0x044fe4000004180c */
[----:B------:R-:W2:Y:S06]  /*8fd0*/  MUFU.EX2 R107, R107 ;  /* 0x0000006b006b7308 */ /* 0x000eac0000000800 */
[C---:B------:R-:W-:Y:S01]  /*8fe0*/  HMMA.16816.F32.BF16 R16, R32.reuse, R22, R16 ;  /* 0x000000162010723c */ /* 0x040fe20000041810 */
[----:B------:R-:W5:Y:S01]  /*8ff0*/  LDSM.16.MT88.4 R20, [R138+0x4400] ;  /* 0x004400008a14783b */ /* 0x000f620000004200 */
[----:B------:R-:W-:Y:S06]  /*9000*/  MUFU.EX2 R3, R3 ;  /* 0x0000000300037308 */ /* 0x000fec0000000800 */
[C---:B----4-:R-:W-:Y:S02]  /*9010*/  HMMA.16816.F32.BF16 R28, R32.reuse, R8, R28 ;  /* 0x00000008201c723c */ /* 0x050fe4000004181c */
[----:B------:R-:W4:Y:S05]  /*9020*/  MUFU.EX2 R0, R0 ;  /* 0x0000000000007308 */ /* 0x000f2a0000000800 */
[----:B---3--:R-:W-:Y:S01]  /*9030*/  F2FP.BF16.PACK_AB R8, R38, R41 ;  /* 0x000000292608723e */ /* 0x008fe200000010ff */
[----:B------:R-:W-:Y:S01]  /*9040*/  HMMA.16816.F32.BF16 R24, R32, R10, R24 ;  /* 0x0000000a2018723c */ /* 0x000fe20000041818 */
[----:B-1----:R-:W-:Y:S01]  /*9050*/  F2FP.BF16.PACK_AB R9, R105, R104 ;  /* 0x000000686909723e */ /* 0x002fe200000010ff */
[----:B------:R-:W1:Y:S01]  /*9060*/  LDSM.16.MT88.4 R32, [R139+0x4800] ;  /* 0x004800008b20783b */ /* 0x000e620000004200 */
[----:B------:R-:W-:Y:S04]  /*9070*/  MUFU.EX2 R67, R67 ;  /* 0x0000004300437308 */ /* 0x000fe80000000800 */
[----:B------:R-:W-:-:S02]  /*9080*/  F2FP.BF16.PACK_AB R10, R36, R37 ;  /* 0x00000025240a723e */ /* 0x000fc400000010ff */
[----:B--2---:R-:W-:Y:S02]  /*9090*/  F2FP.BF16.PACK_AB R11, R107, R92 ;  /* 0x0000005c6b0b723e */ /* 0x004fe400000010ff */
[----:B------:R-:W-:Y:S05]  /*90a0*/  MUFU.EX2 R110, R110 ;  /* 0x0000006e006e7308 */ /* 0x000fea0000000800 */
[C---:B------:R-:W-:Y:S03]  /*90b0*/  HMMA.16816.F32.BF16 R12, R8.reuse, R4, R12 ;  /* 0x00000004080c723c */ /* 0x040fe6000004180c */
[----:B------:R-:W-:Y:S04]  /*90c0*/  MUFU.EX2 R84, R84 ;  /* 0x0000005400547308 */ /* 0x000fe80000000800 */
[----:B------:R-:W-:Y:S01]  /*90d0*/  FADD.FTZ R4, R2, R77 ;  /* 0x0000004d02047221 */ /* 0x000fe20000010000 */
[C---:B------:R-:W-:Y:S03]  /*90e0*/  HMMA.16816.F32.BF16 R16, R8.reuse, R6, R16 ;  /* 0x000000060810723c */ /* 0x040fe60000041810 */
[----:B------:R-:W-:Y:S01]  /*90f0*/  FADD.FTZ R81, R81, R4 ;  /* 0x0000000451517221 */ /* 0x000fe20000010000 */
[----:B------:R-:W2:Y:S01]  /*9100*/  MUFU.EX2 R85, R90 ;  /* 0x0000005a00557308 */ /* 0x000ea20000000800 */
[----:B------:R-:W3:Y:S02]  /*9110*/  LDSM.16.MT88.4 R4, [R138+0x4800] ;  /* 0x004800008a04783b */ /* 0x000ee40000004200 */
[----:B------:R-:W-:Y:S01]  /*9120*/  FADD.FTZ R76, R76, R81 ;  /* 0x000000514c4c7221 */ /* 0x000fe20000010000 */
[C---:B-----5:R-:W-:Y:S03]  /*9130*/  HMMA.16816.F32.BF16 R28, R8.reuse, R20, R28 ;  /* 0x00000014081c723c */ /* 0x060fe6000004181c */
[----:B------:R-:W-:Y:S01]  /*9140*/  FADD.FTZ R76, R73, R76 ;  /* 0x0000004c494c7221 */ /* 0x000fe20000010000 */
[----:B------:R-:W-:Y:S03]  /*9150*/  MUFU.EX2 R2, R58 ;  /* 0x0000003a00027308 */ /* 0x000fe60000000800 */
[----:B------:R-:W-:Y:S01]  /*9160*/  FADD.FTZ R71, R71, R76 ;  /* 0x0000004c47477221 */ /* 0x000fe20000010000 */
[----:B------:R-:W-:Y:S01]  /*9170*/  HMMA.16816.F32.BF16 R24, R8, R22, R24 ;  /* 0x000000160818723c */ /* 0x000fe20000041818 */
[----:B------:R-:W5:Y:S01]  /*9180*/  LDSM.16.MT88.4 R76, [R139+0x4c00] ;  /* 0x004c00008b4c783b */ /* 0x000f620000004200 */
[----:B------:R-:W-:-:S02]  /*9190*/  FFMA.FTZ R20, R54, c[0x0][0x23c], -R59 ;  /* 0x00008f0036147a23 */ /* 0x000fc4000001083b */
[----:B------:R-:W-:Y:S01]  /*91a0*/  FADD.FTZ R68, R68, R71 ;  /* 0x0000004744447221 */ /* 0x000fe20000010000 */
[----:B------:R-:W1:Y:S01]  /*91b0*/  MUFU.EX2 R65, R62 ;  /* 0x0000003e00417308 */ /* 0x000e620000000800 */
[----:B------:R-:W-:Y:S01]  /*91c0*/  FFMA.FTZ R21, R57, c[0x0][0x23c], -R59 ;  /* 0x00008f0039157a23 */ /* 0x000fe2000001083b */
[----:B----4-:R-:W-:Y:S01]  /*91d0*/  F2FP.BF16.PACK_AB R8, R0, R3 ;  /* 0x000000030008723e */ /* 0x010fe200000010ff */
[----:B------:R-:W-:Y:S01]  /*91e0*/  FADD.FTZ R69, R69, R68 ;  /* 0x0000004445457221 */ /* 0x000fe20000010000 */
[----:B--2---:R-:W-:Y:S01]  /*91f0*/  F2FP.BF16.PACK_AB R9, R85, R84 ;  /* 0x000000545509723e */ /* 0x004fe200000010ff */
[----:B------:R-:W-:Y:S01]  /*9200*/  FFMA.FTZ R22, R46, c[0x0][0x23c], -R47 ;  /* 0x00008f002e167a23 */ /* 0x000fe2000001082f */
[----:B------:R-:W-:Y:S01]  /*9210*/  F2FP.BF16.PACK_AB R10, R110, R67 ;  /* 0x000000436e0a723e */ /* 0x000fe200000010ff */
[----:B------:R-:W-:Y:S01]  /*9220*/  FADD.FTZ R70, R70, R69 ;  /* 0x0000004546467221 */ /* 0x000fe20000010000 */
[----:B------:R-:W-:Y:S01]  /*9230*/  MUFU.EX2 R99, R99 ;  /* 0x0000006300637308 */ /* 0x000fe20000000800 */
[----:B------:R-:W-:-:S02]  /*9240*/  FFMA.FTZ R23, R52, c[0x0][0x23c], -R47 ;  /* 0x00008f0034177a23 */ /* 0x000fc4000001082f */
[----:B------:R-:W-:Y:S02]  /*9250*/  FADD.FTZ R75, R75, R70 ;  /* 0x000000464b4b7221 */ /* 0x000fe40000010000 */
[----:B------:R-:W2:Y:S02]  /*9260*/  LDSM.16.MT88.4 R68, [R138+0x4c00] ;  /* 0x004c00008a44783b */ /* 0x000ea40000004200 */
        /* <DEDUP_REMOVED lines=16> */
[----:B------:R-:W-:Y:S01]  /*9370*/  FFMA.FTZ R32, R42, c[0x0][0x23c], -R47 ;  /* 0x00008f002a207a23 */ /* 0x000fe2000001082f */
[----:B------:R-:W-:Y:S01]  /*9380*/  MUFU.EX2 R22, R22 ;  /* 0x0000001600167308 */ /* 0x000fe20000000800 */
[----:B------:R-:W-:-:S02]  /*9390*/  FADD.FTZ R4, R43, R4 ;  /* 0x000000042b047221 */ /* 0x000fc40000010000 */
[----:B------:R-:W-:Y:S02]  /*93a0*/  FADD.FTZ R103, R103, R82 ;  /* 0x0000005267677221 */ /* 0x000fe40000010000 */
[----:B------:R-:W-:Y:S01]  /*93b0*/  FADD.FTZ R41, R41, R4 ;  /* 0x0000000429297221 */ /* 0x000fe20000010000 */
[----:B------:R-:W-:Y:S01]  /*93c0*/  HMMA.16816.F32.BF16 R24, R8, R6, R24 ;  /* 0x000000060818723c */ /* 0x000fe20000041818 */
[----:B------:R-:W-:Y:S01]  /*93d0*/  FADD.FTZ R104, R104, R103 ;  /* 0x0000006768687221 */ /* 0x000fe20000010000 */
[----:B------:R-:W4:Y:S01]  /*93e0*/  MUFU.EX2 R23, R23 ;  /* 0x0000001700177308 */ /* 0x000f220000000800 */
[----:B------:R-:W-:Y:S01]  /*93f0*/  FADD.FTZ R38, R38, R41 ;  /* 0x0000002926267221 */ /* 0x000fe20000010000 */
[----:B-1----:R-:W-:Y:S01]  /*9400*/  F2FP.BF16.PACK_AB R4, R100, R99 ;  /* 0x000000636404723e */ /* 0x002fe200000010ff */
[----:B------:R-:W-:Y:S02]  /*9410*/  FADD.FTZ R105, R105, R104 ;  /* 0x0000006869697221 */ /* 0x000fe40000010000 */
        /* <DEDUP_REMOVED lines=8> */
[----:B------:R-:W1:Y:S01]  /*94a0*/  MUFU.EX2 R167, R167 ;  /* 0x000000a700a77308 */ /* 0x000e620000000800 */
[----:B----4-:R-:W-:Y:S01]  /*94b0*/  F2FP.BF16.PACK_AB R5, R23, R22 ;  /* 0x000000161705723e */ /* 0x010fe200000010ff */
[----:B------:R-:W-:Y:S02]  /*94c0*/  FADD.FTZ R0, R0, R3 ;  /* 0x0000000300007221 */ /* 0x000fe40000010000 */
[----:B------:R-:W-:Y:S02]  /*94d0*/  FADD.FTZ R85, R85, R84 ;  /* 0x0000005455557221 */ /* 0x000fe40000010000 */
[----:B------:R-:W-:Y:S01]  /*94e0*/  FADD.FTZ R67, R67, R0 ;  /* 0x0000000043437221 */ /* 0x000fe20000010000 */
[----:B------:R-:W-:Y:S01]  /*94f0*/  MOV R0, R39 ;  /* 0x0000002700007202 */ /* 0x000fe20000000f00 */
[----:B------:R-:W-:-:S02]  /*9500*/  FADD.FTZ R2, R2, R85 ;  /* 0x0000005502027221 */ /* 0x000fc40000010000 */
[----:B------:R-:W-:Y:S02]  /*9510*/  FADD.FTZ R110, R110, R67 ;  /* 0x000000436e6e7221 */ /* 0x000fe40000010000 */
[----:B------:R-:W-:Y:S01]  /*9520*/  FADD.FTZ R65, R65, R2 ;  /* 0x0000000241417221 */ /* 0x000fe20000010000 */
[----:B------:R-:W-:Y:S01]  /*9530*/  MOV R2, R40 ;  /* 0x0000002800027202 */ /* 0x000fe20000000f00 */
[----:B------:R-:W-:Y:S01]  /*9540*/  FADD.FTZ R99, R99, R110 ;  /* 0x0000006e63637221 */ /* 0x000fe20000010000 */
[----:B-1----:R-:W-:Y:S01]  /*9550*/  F2FP.BF16.PACK_AB R7, R167, R32 ;  /* 0x00000020a707723e */ /* 0x002fe200000010ff */
[----:B------:R-:W-:Y:S02]  /*9560*/  FADD.FTZ R22, R22, R65 ;  /* 0x0000004116167221 */ /* 0x000fe40000010000 */
[----:B------:R-:W-:Y:S02]  /*9570*/  FADD.FTZ R99, R100, R99 ;  /* 0x0000006364637221 */ /* 0x000fe40000010000 */
[----:B------:R-:W-:-:S02]  /*9580*/  FADD.FTZ R23, R23, R22 ;  /* 0x0000001617177221 */ /* 0x000fc40000010000 */
[C---:B-----5:R-:W-:Y:S01]  /*9590*/  HMMA.16816.F32.BF16 R80, R4.reuse, R76, R12 ;  /* 0x0000004c0450723c */ /* 0x060fe2000004180c */
[----:B------:R-:W-:Y:S02]  /*95a0*/  FADD.FTZ R20, R20, R99 ;  /* 0x0000006314147221 */ /* 0x000fe40000010000 */
[----:B------:R-:W-:Y:S02]  /*95b0*/  FADD.FTZ R32, R32, R23 ;  /* 0x0000001720207221 */ /* 0x000fe40000010000 */
[----:B------:R-:W-:Y:S02]  /*95c0*/  FADD.FTZ R168, R21, R20 ;  /* 0x0000001415a87221 */ /* 0x000fe40000010000 */
[----:B------:R-:W-:Y:S01]  /*95d0*/  FADD.FTZ R167, R167, R32 ;  /* 0x00000020a7a77221 */ /* 0x000fe20000010000 */
[C---:B--2---:R-:W-:Y:S08]  /*95e0*/  HMMA.16816.F32.BF16 R72, R4.reuse, R68, R28 ;  /* 0x000000440448723c */ /* 0x044ff0000004181c */
[C---:B------:R-:W-:Y:S08]  /*95f0*/  HMMA.16816.F32.BF16 R76, R4.reuse, R78, R16 ;  /* 0x0000004e044c723c */ /* 0x040ff00000041810 */
[----:B------:R-:W-:Y:S11]  /*9600*/  HMMA.16816.F32.BF16 R68, R4, R70, R24 ;  /* 0x000000460444723c */ /* 0x000ff60000041818 */
[----:B------:R-:W-:Y:S08]  /*9610*/  @!UPT UIADD3 URZ, URZ, URZ, URZ ;  /* 0x0000003f3f3ff290 */ /* 0x000ff0000fffe03f */
.L_x_3900:
[----:B------:R-:W-:Y:S05]  /*9620*/  @!P1 BRA `(.L_x_3908) ;  /* 0x000030d000009947 */ /* 0x000fea0003800000 */
[----:B------:R-:W-:Y:S01]  /*9630*/  IMAD.MOV.U32 R164, RZ, RZ, c[0x0][0x1a0] ;  /* 0x00006800ffa47624 */ /* 0x000fe200078e00ff */
[----:B------:R-:W-:-:S02]  /*9640*/  MOV R85, R0 ;  /* 0x0000000000557202 */ /* 0x000fc40000000f00 */
[----:B------:R-:W-:Y:S01]  /*9650*/  MOV R87, R2 ;  /* 0x0000000200577202 */ /* 0x000fe20000000f00 */
[----:B------:R-:W-:-:S05]  /*9660*/  IMAD.U32 R163, R164, -0x80, RZ ;  /* 0xffffff80a4a37824 */ /* 0x000fca00078e00ff */
[----:B------:R-:W-:Y:S02]  /*9670*/  SHF.R.S32.HI R159, RZ, 0x1f, R163 ;  /* 0x0000001fff9f7819 */ /* 0x000fe400000114a3 */
.L_x_3912:
        /* <DEDUP_REMOVED lines=65> */
.L_x_3909:
[----:B------:R-:W-:Y:S02]  /*9a90*/  ISETP.GE.AND P0, PT, R157, c[0x0][0x220], PT ;  /* 0x000088009d007a0c */ /* 0x000fe40003f06270 */
[C---:B------:R-:W-:Y:S04]  /*9aa0*/  LEA R182, P3, R176.reuse, R170, 0x1 ;  /* 0x000000aab0b67211 */ /* 0x040fe800078608ff */
[-C--:B------:R-:W-:Y:S07]  /*9ab0*/  LEA.HI.X R183, R176, R169.reuse, R2, 0x1, P3 ;  /* 0x000000a9b0b77211 */ /* 0x080fee00018f0c02 */
[----:B------:R-:W-:Y:S01]  /*9ac0*/  @P0 STS.64 [R152+0x3008], RZ ;  /* 0x003008ff98000388 */ /* 0x000fe20000000a00 */
[-C--:B------:R-:W-:Y:S02]  /*9ad0*/  @!P0 LEA R173, P1, R164, R176.reuse, 0x6 ;  /* 0x000000b0a4ad8211 */ /* 0x080fe400078230ff */
[----:B------:R-:W-:Y:S02]  /*9ae0*/  @!P0 IADD3 R172, P2, R150, R176, RZ ;  /* 0x000000b096ac8210 */ /* 0x000fe40007f5e0ff */
[----:B------:R-:W-:Y:S01]  /*9af0*/  @!P0 MOV R171, c[0x0][0x1a4] ;  /* 0x0000690000ab8a02 */ /* 0x000fe20000000f00 */
[----:B------:R-:W-:Y:S01]  /*9b00*/  @P0 STS [R152+0x3000], RZ ;  /* 0x003000ff98000388 */ /* 0x000fe20000000800 */
[-C--:B------:R-:W-:Y:S02]  /*9b10*/  @!P0 MOV R177, R2.reuse ;  /* 0x0000000200b18202 */ /* 0x080fe40000000f00 */
[C---:B------:R-:W-:Y:S01]  /*9b20*/  @!P0 LEA.HI.X R174, R164.reuse, R2, R171, 0x6, P1 ;  /* 0x00000002a4ae8211 */ /* 0x040fe200008f34ab */
        /* <DEDUP_REMOVED lines=8> */
[CC--:B------:R-:W-:Y:S02]  /*9bb0*/  @!P0 LEA R180, P2, R172.reuse, R170.reuse, 0x1 ;  /* 0x000000aaacb48211 */ /* 0x0c0fe400078408ff */
        /* <DEDUP_REMOVED lines=14> */
[----:B------:R-:W-:Y:S02]  /*9ca0*/  ISETP.GT.AND P1, PT, R153, R146, PT ;  /* 0x000000929900720c */ /* 0x000fe40003f24270 */
        /* <DEDUP_REMOVED lines=133> */
[----:B------:R-:W3:Y:S01]  /*a500*/  MUFU.TANH R215, R215 ;  /* 0x000000d700d77308 */ /* 0x000ee20000002400 */
[----:B------:R-:W-:Y:S03]  /*a510*/  HMMA.16816.F32.BF16 R64, R124, R90, R64 ;  /* 0x0000005a7c40723c */ /* 0x000fe60000041840 */
[----:B------:R-:W-:Y:S02]  /*a520*/  FMUL.FTZ R180, R58, c[0x0][0x2ec] ;  /* 0x0000bb003ab47a20 */ /* 0x000fe40000410000 */
[----:B------:R-:W-:Y:S04]  /*a530*/  FMUL.FTZ R178, R59, c[0x0][0x2ec] ;  /* 0x0000bb003bb27a20 */ /* 0x000fe80000410000 */
[----:B------:R-:W1:Y:S06]  /*a540*/  MUFU.TANH R213, R213 ;  /* 0x000000d500d57308 */ /* 0x000e6c0000002400 */
[----:B----4-:R-:W-:Y:S02]  /*a550*/  FMUL.FTZ R173, R60, c[0x0][0x2ec] ;  /* 0x0000bb003cad7a20 */ /* 0x010fe40000410000 */
[----:B------:R-:W-:Y:S02]  /*a560*/  FMUL.FTZ R175, R61, c[0x0][0x2ec] ;  /* 0x0000bb003daf7a20 */ /* 0x000fe40000410000 */
[----:B------:R-:W4:Y:S01]  /*a570*/  MUFU.TANH R216, R216 ;  /* 0x000000d800d87308 */ /* 0x000f220000002400 */
        /* <DEDUP_REMOVED lines=50> */
[----:B------:R-:W1:Y:S01]  /*a8a0*/  MUFU.TANH R3, R3 ;  /* 0x0000000300037308 */ /* 0x000e620000002400 */
[----:B------:R-:W-:-:S05]  /*a8b0*/  @!P1 BRA `(.L_x_3910) ;  /* 0x000006c000009947 */ /* 0x000fca0003800000 */
[----:B--234-:R-:W-:Y:S05]  /*a8c0*/  IMAD.MOV.U32 R13, RZ, RZ, c[0x0][0x198] ;  /* 0x00006600ff0d7624 */ /* 0x01cfea00078e00ff */
[----:B------:R-:W-:Y:S04]  /*a8d0*/  LEA R5, -R13, RZ, 0x7 ;  /* 0x000000ff0d057211 */ /* 0x000fe800078e39ff */
[----:B------:R-:W-:Y:S01]  /*a8e0*/  SHF.R.S32.HI R2, RZ, 0x1f, R5 ;  /* 0x0000001fff027819 */ /* 0x000fe20000011405 */
[----:B------:R-:W-:-:S05]  /*a8f0*/  @!P6 BRA `(.L_x_3911) ;  /* 0x000003c00000e947 */ /* 0x000fca0003800000 */
[----:B-1----:R-:W-:Y:S04]  /*a900*/  IABS R0, c[0x0][0x2d0] ;  /* 0x0000b40000007a13 */ /* 0x002fe80000000000 */
        /* <DEDUP_REMOVED lines=20> */
[C---:B------:R-:W-:Y:S01]  /*aa50*/  IMAD R4, R0.reuse, R5, R4 ;  /* 0x0000000500047224 */ /* 0x040fe200078e0204 */
[----:B------:R-:W-:Y:S02]  /*aa60*/  LOP3.LUT R5, RZ, c[0x0][0x2d0], RZ, 0x33, !PT ;  /* 0x0000b400ff057a12 */ /* 0x000fe400078e33ff */
[C---:B------:R-:W-:Y:S02]  /*aa70*/  ISETP.GT.U32.AND P3, PT, R0.reuse, R6, PT ;  /* 0x000000060000720c */ /* 0x040fe40003f64070 */
[----:B------:R-:W-:Y:S11]  /*aa80*/  ISETP.GT.U32.AND P2, PT, R0, R4, PT ;  /* 0x000000040000720c */ /* 0x000ff60003f44070 */
[----:B------:R-:W-:Y:S01]  /*aa90*/  @!P3 IADD3 R10, R10, 0x1, RZ ;  /* 0x000000010a0ab810 */ /* 0x000fe20007ffe0ff */
[--C-:B------:R-:W-:Y:S01]  /*aaa0*/  @!P3 IMAD.IADD R6, R6, 0x1, -R0.reuse ;  /* 0x000000010606b824 */ /* 0x100fe200078e0a00 */
[----:B------:R-:W-:Y:S01]  /*aab0*/  @!P2 IADD3 R8, R8, 0x1, RZ ;  /* 0x000000010808a810 */ /* 0x000fe20007ffe0ff */
[----:B------:R-:W-:Y:S01]  /*aac0*/  @!P2 IMAD.IADD R4, R4, 0x1, -R0 ;  /* 0x000000010404a824 */ /* 0x000fe200078e0a00 */
[----:B------:R-:W-:Y:S02]  /*aad0*/  ISETP.GE.AND P2, PT, R2, RZ, PT ;  /* 0x000000ff0200720c */ /* 0x000fe40003f46270 */
[-C--:B------:R-:W-:Y:S02]  /*aae0*/  ISETP.GE.U32.AND P5, PT, R6, R0.reuse, PT ;  /* 0x000000000600720c */ /* 0x080fe40003fa6070 */
[----:B------:R-:W-:Y:S02]  /*aaf0*/  ISETP.GE.U32.AND P4, PT, R4, R0, PT ;  /* 0x000000000400720c */ /* 0x000fe40003f86070 */
[----:B------:R-:W-:Y:S09]  /*ab00*/  ISETP.NE.AND P3, PT, RZ, c[0x0][0x2d0], PT ;  /* 0x0000b400ff007a0c */ /* 0x000ff20003f65270 */
[----:B------:R-:W-:Y:S02]  /*ab10*/  @P5 IADD3 R10, R10, 0x1, RZ ;  /* 0x000000010a0a5810 */ /* 0x000fe40007ffe0ff */
[----:B------:R-:W-:Y:S03]  /*ab20*/  @P4 IADD3 R8, R8, 0x1, RZ ;  /* 0x0000000108084810 */ /* 0x000fe60007ffe0ff */
[----:B------:R-:W-:Y:S01]  /*ab30*/  @!P2 IMAD.MOV R10, RZ, RZ, -R10 ;  /* 0x000000ffff0aa224 */ /* 0x000fe200078e0a0a */
[----:B------:R-:W-:Y:S04]  /*ab40*/  @!P1 IADD3 R8, -R8, RZ, RZ ;  /* 0x000000ff08089210 */ /* 0x000fe80007ffe1ff */
        /* <DEDUP_REMOVED lines=23> */
.L_x_3911:
[----:B------:R2:W-:Y:S01]  /*acc0*/  @P0 STS [R152+0x1000], RZ ;  /* 0x001000ff98000388 */ /* 0x0005e20000000800 */
[CC--:B------:R-:W-:Y:S01]  /*acd0*/  LEA R14, P4, R5.reuse, R166.reuse, 0x1 ;  /* 0x000000a6050e7211 */ /* 0x0c0fe200078808ff */
[----:B------:R-:W-:Y:S01]  /*ace0*/  @!P0 IMAD.MOV.U32 R6, RZ, RZ, c[0x0][0x19c] ;  /* 0x00006700ff068624 */ /* 0x000fe200078e00ff */
[----:B------:R-:W-:Y:S01]  /*acf0*/  @!P0 IADD3 R7, P1, R148, R5, RZ ;  /* 0x0000000594078210 */ /* 0x000fe20007f3e0ff */
[----:B------:R2:W-:Y:S01]  /*ad00*/  @P0 STS [R152+0x1004], RZ ;  /* 0x001004ff98000388 */ /* 0x0005e20000000800 */
[--C-:B------:R-:W-:Y:S01]  /*ad10*/  LEA.HI.X R15, R5, R165, R2.reuse, 0x1, P4 ;  /* 0x000000a5050f7211 */ /* 0x100fe200020f0c02 */
[----:B------:R-:W-:Y:S01]  /*ad20*/  @!P0 IMAD.MOV.U32 R10, RZ, RZ, R5 ;  /* 0x000000ffff0a8224 */ /* 0x000fe200078e0005 */
[----:B------:R-:W-:Y:S01]  /*ad30*/  @!P0 LEA R12, P3, R7, R166, 0x1 ;  /* 0x000000a6070c8211 */ /* 0x000fe200078608ff */
[----:B------:R2:W-:Y:S01]  /*ad40*/  @P0 STS.64 [R152+0x1008], RZ ;  /* 0x001008ff98000388 */ /* 0x0005e20000000a00 */
[--C-:B------:R-:W-:Y:S01]  /*ad50*/  @!P0 IMAD.X R4, R147, 0x1, R2.reuse, P1 ;  /* 0x0000000193048824 */ /* 0x100fe200008e0602 */
[C---:B------:R-:W-:Y:S01]  /*ad60*/  @!P0 LEA R9, P2, R13.reuse, R5, 0x6 ;  /* 0x000000050d098211 */ /* 0x040fe200078430ff */
[----:B------:R-:W-:Y:S01]  /*ad70*/  @!P0 IMAD.MOV.U32 R11, RZ, RZ, R2 ;  /* 0x000000ffff0b8224 */ /* 0x000fe200078e0002 */
[----:B------:R-:W-:Y:S01]  /*ad80*/  @!PT LDS RZ, [RZ] ;  /* 0x00000000fffff984 */ /* 0x000fe20000000800 */
[----:B------:R-:W-:Y:S01]  /*ad90*/  @!PT LDS RZ, [RZ] ;  /* 0x00000000fffff984 */ /* 0x000fe20000000800 */
[----:B------:R-:W-:Y:S01]  /*ada0*/  @!PT LDS RZ, [RZ] ;  /* 0x00000000fffff984 */ /* 0x000fe20000000800 */
[----:B------:R2:W-:Y:S01]  /*adb0*/  @!P0 LDGSTS.E.BYPASS.LTC128B.128 [R152+0x1000], [R14.64] ;  /* 0x010000000e988fae */ /* 0x0005e2000b901d46 */
[----:B-1----:R-:W-:Y:S01]  /*adc0*/  @!P0 IMAD.MOV.U32 R0, RZ, RZ, c[0x0][0x19c] ;  /* 0x00006700ff008624 */ /* 0x002fe200078e00ff */
[C---:B------:R-:W-:Y:S01]  /*add0*/  @!P0 LEA.HI.X R6, R13.reuse, R2, R6, 0x6, P2 ;  /* 0x000000020d068211 */ /* 0x040fe200010f3406 */
[----:B------:R-:W-:Y:S01]  /*ade0*/  @!P0 IMAD.WIDE.U32 R10, R13, 0x60, R10 ;  /* 0x000000600d0a8825 */ /* 0x000fe200078e000a */
[----:B------:R2:W-:Y:S01]  /*adf0*/  @P0 STS.128 [R152+0x1800], RZ ;  /* 0x001800ff98000388 */ /* 0x0005e20000000c00 */
[-C--:B------:R-:W-:Y:S02]  /*ae00*/  @!P0 LEA.HI.X R13, R7, R165.reuse, R4, 0x1, P3 ;  /* 0x000000a5070d8211 */ /* 0x080fe400018f0c04 */
[CC--:B------:R-:W-:Y:S01]  /*ae10*/  @!P0 LEA R8, P2, R9.reuse, R166.reuse, 0x1 ;  /* 0x000000a609088211 */ /* 0x0c0fe200078408ff */
[----:B------:R-:W-:Y:S01]  /*ae20*/  @!P0 IMAD R0, R0, 0x60, RZ ;  /* 0x0000006000008824 */ /* 0x000fe200078e02ff */
[----:B------:R-:W-:Y:S01]  /*ae30*/  @!P0 LEA R16, P1, R10, R166, 0x1 ;  /* 0x000000a60a108211 */ /* 0x000fe200078208ff */
[----:B------:R-:W-:Y:S01]  /*ae40*/  @!PT LDS RZ, [RZ] ;  /* 0x00000000fffff984 */ /* 0x000fe20000000800 */
[----:B------:R-:W-:Y:S01]  /*ae50*/  @!PT LDS RZ, [RZ] ;  /* 0x00000000fffff984 */ /* 0x000fe20000000800 */
[----:B------:R-:W-:Y:S01]  /*ae60*/  @!PT LDS RZ, [RZ] ;  /* 0x00000000fffff984 */ /* 0x000fe20000000800 */
[----:B------:R2:W-:Y:S01]  /*ae70*/  @!P0 LDGSTS.E.BYPASS.LTC128B.128 [R152+0x1800], [R12.64] ;  /* 0x018000000c988fae */ /* 0x0005e2000b901d46 */
[-C--:B------:R-:W-:Y:S01]  /*ae80*/  @!P0 LEA.HI.X R9, R9, R165.reuse, R6, 0x1, P2 ;  /* 0x000000a509098211 */ /* 0x080fe200010f0c06 */
[----:B------:R-:W-:Y:S02]  /*ae90*/  @!P0 IMAD.IADD R0, R0, 0x1, R11 ;  /* 0x0000000100008824 */ /* 0x000fe400078e020b */
[----:B------:R2:W-:Y:S01]  /*aea0*/  @P0 STS.128 [R152+0x2000], RZ ;  /* 0x002000ff98000388 */ /* 0x0005e20000000c00 */
[----:B------:R-:W-:Y:S02]  /*aeb0*/  IMAD.MOV.U32 R166, RZ, RZ, R14 ;  /* 0x000000ffffa67224 */ /* 0x000fe400078e000e */
[----:B------:R-:W-:Y:S01]  /*aec0*/  @!P0 LEA.HI.X R17, R10, R165, R0, 0x1, P1 ;  /* 0x000000a50a118211 */ /* 0x000fe200008f0c00 */
[----:B------:R-:W-:Y:S01]  /*aed0*/  @!PT LDS RZ, [RZ] ;  /* 0x00000000fffff984 */ /* 0x000fe20000000800 */
[----:B------:R-:W-:Y:S01]  /*aee0*/  @!PT LDS RZ, [RZ] ;  /* 0x00000000fffff984 */ /* 0x000fe20000000800 */
[----:B------:R-:W-:Y:S01]  /*aef0*/  @!PT LDS RZ, [RZ] ;  /* 0x00000000fffff984 */ /* 0x000fe20000000800 */
[----:B------:R2:W-:Y:S01]  /*af00*/  @!P0 LDGSTS.E.BYPASS.LTC128B.128 [R152+0x2000], [R8.64] ;  /* 0x0200000008988fae */ /* 0x0005e2000b901d46 */
[----:B------:R-:W-:Y:S03]  /*af10*/  IMAD.MOV.U32 R165, RZ, RZ, R15 ;  /* 0x000000ffffa57224 */ /* 0x000fe600078e000f */
[----:B------:R2:W-:Y:S04]  /*af20*/  @P0 STS.128 [R152+0x2800], RZ ;  /* 0x002800ff98000388 */ /* 0x0005e80000000c00 */
[----:B------:R-:W-:Y:S01]  /*af30*/  @!PT LDS RZ, [RZ] ;  /* 0x00000000fffff984 */ /* 0x000fe20000000800 */
[----:B------:R-:W-:Y:S01]  /*af40*/  @!PT LDS RZ, [RZ] ;  /* 0x00000000fffff984 */ /* 0x000fe20000000800 */
[----:B------:R-:W-:Y:S01]  /*af50*/  @!PT LDS RZ, [RZ] ;  /* 0x00000000fffff984 */ /* 0x000fe20000000800 */
[----:B------:R2:W-:Y:S04]  /*af60*/  @!P0 LDGSTS.E.BYPASS.LTC128B.128 [R152+0x2800], [R16.64] ;  /* 0x0280000010988fae */ /* 0x0005e8000b901d46 */
[----:B------:R-:W0:Y:S02]  /*af70*/  LDGDEPBAR ;  /* 0x00000000000079af */ /* 0x000e240000000000 */
.L_x_3910:
        /* <DEDUP_REMOVED lines=70> */
[----:B-1----:R-:W-:Y:S06]  /*b3e0*/  FMNMX.FTZ R11, R6, R13, !PT ;  /* 0x0000000d060b7209 */ /* 0x002fec0007810000 */
[----:B------:R-:W-:Y:S01]  /*b3f0*/  LDSM.16.MT88.4 R12, [R139+0x3000] ;  /* 0x003000008b0c783b */ /* 0x000fe20000004200 */
[----:B------:R-:W-:Y:S07]  /*b400*/  FMNMX.FTZ R5, R7, R2, !PT ;  /* 0x0000000207057209 */ /* 0x000fee0007810000 */
[----:B------:R-:W1:Y:S08]  /*b410*/  SHFL.BFLY PT, R4, R11, 0x1, 0x1f ;  /* 0x0c201f000b047f89 */ /* 0x000e7000000e0000 */
[----:B------:R-:W2:Y:S01]  /*b420*/  SHFL.BFLY PT, R0, R5, 0x1, 0x1f ;  /* 0x0c201f0005007f89 */ /* 0x000ea200000e0000 */
[----:B-1----:R-:W-:Y:S04]  /*b430*/  FMNMX.FTZ R2, R11, R4, !PT ;  /* 0x000000040b027209 */ /* 0x002fe80007810000 */
[C---:B------:R-:W-:Y:S01]  /*b440*/  FSETP.NEU.FTZ.AND P0, PT, R2.reuse, -INF , PT ;  /* 0xff8000000200780b */ /* 0x040fe20003f1d000 */
[C---:B------:R-:W-:Y:S01]  /*b450*/  FADD.FTZ R4, -R2.reuse, R87 ;  /* 0x0000005702047221 */ /* 0x040fe20000010100 */
[----:B------:R-:W-:Y:S01]  /*b460*/  MOV R87, R2 ;  /* 0x0000000200577202 */ /* 0x000fe20000000f00 */
[----:B------:R-:W-:Y:S01]  /*b470*/  FMUL.FTZ R92, R2, c[0x0][0x23c] ;  /* 0x00008f00025c7a20 */ /* 0x000fe20000410000 */
[----:B--2---:R-:W-:Y:S01]  /*b480*/  FMNMX.FTZ R0, R5, R0, !PT ;  /* 0x0000000005007209 */ /* 0x004fe20007810000 */
[----:B------:R-:W-:Y:S03]  /*b490*/  FMUL.FTZ R21, R4, c[0x0][0x23c] ;  /* 0x00008f0004157a20 */ /* 0x000fe60000410000 */
[----:B------:R-:W-:Y:S01]  /*b4a0*/  FSEL R92, R92, RZ, P0 ;  /* 0x000000ff5c5c7208 */ /* 0x000fe20000000000 */
[C---:B------:R-:W-:Y:S01]  /*b4b0*/  FADD.FTZ R4, -R0.reuse, R85 ;  /* 0x0000005500047221 */ /* 0x040fe20000010100 */
[C---:B------:R-:W-:Y:S01]  /*b4c0*/  FSETP.NEU.FTZ.AND P0, PT, R0.reuse, -INF , PT ;  /* 0xff8000000000780b */ /* 0x040fe20003f1d000 */
[----:B------:R-:W1:Y:S01]  /*b4d0*/  MUFU.EX2 R21, R21 ;  /* 0x0000001500157308 */ /* 0x000e620000000800 */
[----:B------:R-:W-:Y:S01]  /*b4e0*/  FMUL.FTZ R53, R0, c[0x0][0x23c] ;  /* 0x00008f0000357a20 */ /* 0x000fe20000410000 */
[----:B------:R-:W-:Y:S01]  /*b4f0*/  MOV R85, R0 ;  /* 0x0000000000557202 */ /* 0x000fe20000000f00 */
[----:B------:R-:W-:Y:S02]  /*b500*/  FMUL.FTZ R20, R4, c[0x0][0x23c] ;  /* 0x00008f0004147a20 */ /* 0x000fe40000410000 */
[--C-:B------:R-:W-:Y:S01]  /*b510*/  FFMA.FTZ R51, R233, c[0x0][0x23c], -R92.reuse ;  /* 0x00008f00e9337a23 */ /* 0x100fe2000001085c */
[----:B------:R-:W-:Y:S01]  /*b520*/  FSEL R53, R53, RZ, P0 ;  /* 0x000000ff35357208 */ /* 0x000fe20000000000 */
[--C-:B------:R-:W-:Y:S01]  /*b530*/  FFMA.FTZ R46, R231, c[0x0][0x23c], -R92.reuse ;  /* 0x00008f00e72e7a23 */ /* 0x100fe2000001085c */
[----:B------:R-:W-:Y:S01]  /*b540*/  ISETP.GT.AND P0, PT, R153, R146, PT ;  /* 0x000000929900720c */ /* 0x000fe20003f04270 */
        /* <DEDUP_REMOVED lines=13> */
[----:B------:R-:W-:Y:S01]  /*b620*/  MUFU.EX2 R109, R109 ;  /* 0x0000006d006d7308 */ /* 0x000fe20000000800 */
[C---:B------:R-:W-:Y:S02]  /*b630*/  FMUL.FTZ R17, R21.reuse, R69 ;  /* 0x0000004515117220 */ /* 0x040fe40000410000 */
[C---:B------:R-:W-:Y:S02]  /*b640*/  FMUL.FTZ R4, R21.reuse, R80 ;  /* 0x0000005015047220 */ /* 0x040fe40000410000 */
[C---:B--2---:R-:W-:Y:S02]  /*b650*/  FMUL.FTZ R10, R20.reuse, R78 ;  /* 0x0000004e140a7220 */ /* 0x044fe40000410000 */
[C---:B------:R-:W-:Y:S02]  /*b660*/  FMUL.FTZ R11, R20.reuse, R79 ;  /* 0x0000004f140b7220 */ /* 0x040fe40000410000 */
[----:B------:R-:W-:Y:S01]  /*b670*/  LDSM.16.MT88.4 R76, [R139+0x4c00] ;  /* 0x004c00008b4c783b */ /* 0x000fe20000004200 */
[----:B------:R-:W1:Y:S01]  /*b680*/  MUFU.EX2 R106, R106 ;  /* 0x0000006a006a7308 */ /* 0x000e620000000800 */
[C---:B------:R-:W-:Y:S02]  /*b690*/  FMUL.FTZ R18, R20.reuse, R70 ;  /* 0x0000004614127220 */ /* 0x040fe40000410000 */
[C---:B------:R-:W-:Y:S02]  /*b6a0*/  FMUL.FTZ R19, R20.reuse, R71 ;  /* 0x0000004714137220 */ /* 0x040fe40000410000 */
[----:B------:R-:W-:Y:S02]  /*b6b0*/  FMUL.FTZ R5, R21, R81 ;  /* 0x0000005115057220 */ /* 0x000fe40000410000 */
[C---:B------:R-:W-:Y:S02]  /*b6c0*/  FMUL.FTZ R6, R20.reuse, R82 ;  /* 0x0000005214067220 */ /* 0x040fe40000410000 */
[----:B------:R-:W-:Y:S01]  /*b6d0*/  FMUL.FTZ R7, R20, R83 ;  /* 0x0000005314077220 */ /* 0x000fe20000410000 */
        /* <DEDUP_REMOVED lines=9> */
[----:B-1----:R-:W-:Y:S01]  /*b770*/  F2FP.BF16.PACK_AB R24, R106, R109 ;  /* 0x0000006d6a18723e */ /* 0x002fe200000010ff */
        /* <DEDUP_REMOVED lines=33> */
[----:B------:R-:W-:Y:S02]  /*b990*/  FFMA.FTZ R101, R188, c[0x0][0x23c], -R53 ;  /* 0x00008f00bc657a23 */ /* 0x000fe40000010835 */
[----:B------:R-:W-:Y:S01]  /*b9a0*/  FFMA.FTZ R109, R21, R168, R109 ;  /* 0x000000a8156d7223 */ /* 0x000fe2000001006d */
[----:B------:R-:W-:Y:S01]  /*b9b0*/  MUFU.EX2 R99, R99 ;  /* 0x0000006300637308 */ /* 0x000fe20000000800 */
[--C-:B------:R-:W-:Y:S02]  /*b9c0*/  FFMA.FTZ R105, R181, c[0x0][0x23c], -R92.reuse ;  /* 0x00008f00b5697a23 */ /* 0x100fe4000001085c */
[--C-:B------:R-:W-:Y:S02]  /*b9d0*/  FFMA.FTZ R108, R177, c[0x0][0x23c], -R92.reuse ;  /* 0x00008f00b16c7a23 */ /* 0x100fe4000001085c */
[--C-:B------:R-:W-:Y:S02]  /*b9e0*/  FFMA.FTZ R110, R180, c[0x0][0x23c], -R53.reuse ;  /* 0x00008f00b46e7a23 */ /* 0x100fe40000010835 */
[----:B------:R-:W-:Y:S02]  /*b9f0*/  FFMA.FTZ R111, R178, c[0x0][0x23c], -R53 ;  /* 0x00008f00b26f7a23 */ /* 0x000fe40000010835 */
[----:B------:R-:W-:Y:S01]  /*ba00*/  FFMA.FTZ R107, R20, R167, R107 ;  /* 0x000000a7146b7223 */ /* 0x000fe2000001006b */
[----:B------:R-:W2:Y:S01]  /*ba10*/  MUFU.EX2 R96, R96 ;  /* 0x0000006000607308 */ /* 0x000ea20000000800 */
[----:B------:R-:W-:Y:S02]  /*ba20*/  FADD.FTZ R109, R106, R109 ;  /* 0x0000006d6a6d7221 */ /* 0x000fe40000010000 */
[----:B------:R-:W-:Y:S01]  /*ba30*/  FADD.FTZ R107, R102, R107 ;  /* 0x0000006b666b7221 */ /* 0x000fe20000010000 */
[----:B-1----:R-:W-:Y:S01]  /*ba40*/  F2FP.BF16.PACK_AB R27, R97, R100 ;  /* 0x00000064611b723e */ /* 0x002fe200000010ff */
[--C-:B------:R-:W-:Y:S02]  /*ba50*/  FFMA.FTZ R173, R173, c[0x0][0x23c], -R92.reuse ;  /* 0x00008f00adad7a23 */ /* 0x100fe4000001085c */
[----:B------:R-:W-:Y:S02]  /*ba60*/  FADD.FTZ R100, R100, R107 ;  /* 0x0000006b64647221 */ /* 0x000fe40000010000 */
[----:B------:R-:W-:Y:S01]  /*ba70*/  FFMA.FTZ R175, R175, c[0x0][0x23c], -R92 ;  /* 0x00008f00afaf7a23 */ /* 0x000fe2000001085c */
[----:B------:R-:W-:Y:S01]  /*ba80*/  MUFU.EX2 R98, R98 ;  /* 0x0000006200627308 */ /* 0x000fe20000000800 */
[C---:B------:R-:W-:Y:S07]  /*ba90*/  HMMA.16816.F32.BF16 R4, R24.reuse, R12, R4 ;  /* 0x0000000c1804723c */ /* 0x040fee0000041804 */
[C---:B------:R-:W-:Y:S01]  /*baa0*/  FMUL.FTZ R12, R21.reuse, R72 ;  /* 0x00000048150c7220 */ /* 0x040fe20000410000 */
[C---:B------:R-:W-:Y:S01]  /*bab0*/  HMMA.16816.F32.BF16 R8, R24.reuse, R14, R8 ;  /* 0x0000000e1808723c */ /* 0x040fe20000041808 */
[----:B------:R-:W1:Y:S03]  /*bac0*/  MUFU.EX2 R23, R23 ;  /* 0x0000001700177308 */ /* 0x000e660000000800 */
[----:B------:R-:W-:Y:S02]  /*bad0*/  FMUL.FTZ R13, R21, R73 ;  /* 0x00000049150d7220 */ /* 0x000fe40000410000 */
[----:B------:R-:W-:Y:S02]  /*bae0*/  FADD.FTZ R21, R97, R100 ;  /* 0x0000006461157221 */ /* 0x000fe40000010000 */
[C---:B------:R-:W-:Y:S03]  /*baf0*/  FMUL.FTZ R14, R20.reuse, R74 ;  /* 0x0000004a140e7220 */ /* 0x040fe60000410000 */
[----:B------:R-:W-:Y:S01]  /*bb00*/  MUFU.EX2 R95, R95 ;  /* 0x0000005f005f7308 */ /* 0x000fe20000000800 */
[----:B------:R-:W-:Y:S02]  /*bb10*/  FMUL.FTZ R15, R20, R75 ;  /* 0x0000004b140f7220 */ /* 0x000fe40000410000 */
[--C-:B------:R-:W-:Y:S02]  /*bb20*/  FFMA.FTZ R73, R192, c[0x0][0x23c], -R53.reuse ;  /* 0x00008f00c0497a23 */ /* 0x100fe40000010835 */
[--C-:B------:R-:W-:Y:S02]  /*bb30*/  FFMA.FTZ R72, R187, c[0x0][0x23c], -R92.reuse ;  /* 0x00008f00bb487a23 */ /* 0x100fe4000001085c */
[----:B------:R-:W-:Y:S01]  /*bb40*/  FFMA.FTZ R75, R189, c[0x0][0x23c], -R92 ;  /* 0x00008f00bd4b7a23 */ /* 0x000fe2000001085c */
[C---:B------:R-:W-:Y:S02]  /*bb50*/  HMMA.16816.F32.BF16 R12, R24.reuse, R28, R12 ;  /* 0x0000001c180c723c */ /* 0x040fe4000004180c */
[----:B------:R-:W3:Y:S01]  /*bb60*/  MUFU.EX2 R94, R94 ;  /* 0x0000005e005e7308 */ /* 0x000ee20000000800 */
[----:B------:R-:W-:Y:S02]  /*bb70*/  FFMA.FTZ R74, R190, c[0x0][0x23c], -R53 ;  /* 0x00008f00be4a7a23 */ /* 0x000fe40000010835 */
[----:B------:R-:W-:Y:S03]  /*bb80*/  FADD.FTZ R20, R104, R109 ;  /* 0x0000006d68147221 */ /* 0x000fe60000010000 */
[----:B------:R-:W-:Y:S01]  /*bb90*/  HMMA.16816.F32.BF16 R16, R24, R30, R16 ;  /* 0x0000001e1810723c */ /* 0x000fe20000041810 */
[----:B------:R-:W4:Y:S03]  /*bba0*/  LDSM.16.MT88.4 R28, [R139+0x3800] ;  /* 0x003800008b1c783b */ /* 0x000f260000004200 */
[----:B------:R-:W5:Y:S01]  /*bbb0*/  MUFU.EX2 R22, R22 ;  /* 0x0000001600167308 */ /* 0x000f620000000800 */
[----:B------:R-:W-:Y:S02]  /*bbc0*/  FADD.FTZ R20, R103, R20 ;  /* 0x0000001467147221 */ /* 0x000fe40000010000 */
[----:B--2---:R-:W-:Y:S02]  /*bbd0*/  F2FP.BF16.PACK_AB R24, R96, R99 ;  /* 0x000000636018723e */ /* 0x004fe400000010ff */
[----:B-1----:R-:W-:Y:S03]  /*bbe0*/  F2FP.BF16.PACK_AB R25, R23, R98 ;  /* 0x000000621719723e */ /* 0x002fe600000010ff */
[----:B------:R-:W-:Y:S02]  /*bbf0*/  FADD.FTZ R98, R98, R21 ;  /* 0x0000001562627221 */ /* 0x000fe40000010000 */
[----:B------:R-:W1:Y:S01]  /*bc00*/  MUFU.EX2 R91, R91 ;  /* 0x0000005b005b7308 */ /* 0x000e620000000800 */
[----:B------:R-:W-:Y:S02]  /*bc10*/  FADD.FTZ R99, R99, R20 ;  /* 0x0000001463637221 */ /* 0x000fe40000010000 */
[----:B------:R-:W-:Y:S01]  /*bc20*/  FADD.FTZ R23, R23, R98 ;  /* 0x0000006217177221 */ /* 0x000fe20000010000 */
[----:B---3--:R-:W-:Y:S01]  /*bc30*/  F2FP.BF16.PACK_AB R26, R94, R95 ;  /* 0x0000005f5e1a723e */ /* 0x008fe200000010ff */
[----:B------:R-:W-:Y:S04]  /*bc40*/  FADD.FTZ R96, R96, R99 ;  /* 0x0000006360607221 */ /* 0x000fe80000010000 */
[----:B------:R-:W-:Y:S01]  /*bc50*/  FADD.FTZ R95, R95, R96 ;  /* 0x000000605f5f7221 */ /* 0x000fe20000010000 */
[----:B------:R-:W-:Y:S03]  /*bc60*/  MUFU.EX2 R93, R93 ;  /* 0x0000005d005d7308 */ /* 0x000fe60000000800 */
[----:B------:R-:W-:Y:S02]  /*bc70*/  FADD.FTZ R94, R94, R95 ;  /* 0x0000005f5e5e7221 */ /* 0x000fe40000010000 */
[----:B-----5:R-:W-:Y:S05]  /*bc80*/  FADD.FTZ R68, R22, R23 ;  /* 0x0000001716447221 */ /* 0x020fea0000010000 */
[----:B------:R-:W2:Y:S01]  /*bc90*/  MUFU.EX2 R90, R90 ;  /* 0x0000005a005a7308 */ /* 0x000ea20000000800 */
[C---:B-1----:R-:W-:Y:S01]  /*bca0*/  F2FP.BF16.PACK_AB R27, R91.reuse, R22 ;  /* 0x000000165b1b723e */ /* 0x042fe200000010ff */
        /* <DEDUP_REMOVED lines=9> */
[----:B------:R-:W-:Y:S04]  /*bd40*/  LDSM.16.MT88.4 R36, [R139+0x4000] ;  /* 0x004000008b24783b */ /* 0x000fe80000004200 */
[----:B------:R-:W5:Y:S02]  /*bd50*/  MUFU.EX2 R62, R62 ;  /* 0x0000003e003e7308 */ /* 0x000f640000000800 */
        /* <DEDUP_REMOVED lines=8> */
[C---:B-----5:R-:W-:Y:S01]  /*bde0*/  F2FP.BF16.PACK_AB R26, R62.reuse, R67 ;  /* 0x000000433e1a723e */ /* 0x060fe200000010ff */
        /* <DEDUP_REMOVED lines=16> */
[--C-:B------:R-:W-:Y:S01]  /*bef0*/  FFMA.FTZ R41, R186, c[0x0][0x23c], -R53.reuse ;  /* 0x00008f00ba297a23 */ /* 0x100fe20000010835 */
[----:B------:R-:W5:Y:S02]  /*bf00*/  MUFU.EX2 R50, R50 ;  /* 0x0000003200327308 */ /* 0x000f640000000800 */
[----:B--2---:R-:W-:Y:S01]  /*bf10*/  F2FP.BF16.PACK_AB R24, R58, R61 ;  /* 0x0000003d3a18723e */ /* 0x004fe200000010ff */
[----:B------:R-:W-:Y:S01]  /*bf20*/  FFMA.FTZ R42, R184, c[0x0][0x23c], -R53 ;  /* 0x00008f00b82a7a23 */ /* 0x000fe20000010835 */
[----:B-1----:R-:W-:Y:S03]  /*bf30*/  F2FP.BF16.PACK_AB R25, R56, R59 ;  /* 0x0000003b3819723e */ /* 0x002fe600000010ff */
[----:B------:R-:W-:Y:S02]  /*bf40*/  FFMA.FTZ R43, R179, c[0x0][0x23c], -R92 ;  /* 0x00008f00b32b7a23 */ /* 0x000fe4000001085c */
[----:B------:R-:W-:Y:S01]  /*bf50*/  FADD.FTZ R61, R61, R62 ;  /* 0x0000003e3d3d7221 */ /* 0x000fe20000010000 */
[----:B------:R-:W-:Y:S03]  /*bf60*/  MUFU.EX2 R54, R54 ;  /* 0x0000003600367308 */ /* 0x000fe60000000800 */
[----:B------:R-:W-:Y:S07]  /*bf70*/  FADD.FTZ R58, R58, R61 ;  /* 0x0000003d3a3a7221 */ /* 0x000fee0000010000 */
        /* <DEDUP_REMOVED lines=12> */
[C---:B----4-:R-:W-:Y:S03]  /*c040*/  HMMA.16816.F32.BF16 R12, R24.reuse, R28, R12 ;  /* 0x0000001c180c723c */ /* 0x050fe6000004180c */
[----:B------:R-:W-:Y:S05]  /*c050*/  MUFU.EX2 R52, R52 ;  /* 0x0000003400347308 */ /* 0x000fea0000000800 */
[----:B------:R-:W-:Y:S01]  /*c060*/  HMMA.16816.F32.BF16 R16, R24, R30, R16 ;  /* 0x0000001e1810723c */ /* 0x000fe20000041810 */
[----:B------:R-:W4:Y:S04]  /*c070*/  LDSM.16.MT88.4 R28, [R139+0x4400] ;  /* 0x004400008b1c783b */ /* 0x000f280000004200 */
[----:B------:R-:W5:Y:S02]  /*c080*/  MUFU.EX2 R57, R57 ;  /* 0x0000003900397308 */ /* 0x000f640000000800 */
[----:B------:R-:W-:Y:S01]  /*c090*/  F2FP.BF16.PACK_AB R24, R46, R51 ;  /* 0x000000332e18723e */ /* 0x000fe200000010ff */
[----:B------:R-:W-:Y:S01]  /*c0a0*/  FADD.FTZ R51, R51, R50 ;  /* 0x0000003233337221 */ /* 0x000fe20000010000 */
[----:B--2---:R-:W-:Y:S03]  /*c0b0*/  F2FP.BF16.PACK_AB R25, R44, R47 ;  /* 0x0000002f2c19723e */ /* 0x004fe600000010ff */
[----:B-1----:R-:W-:Y:S01]  /*c0c0*/  F2FP.BF16.PACK_AB R26, R48, R45 ;  /* 0x0000002d301a723e */ /* 0x002fe200000010ff */
[----:B------:R-:W-:Y:S02]  /*c0d0*/  FADD.FTZ R46, R46, R51 ;  /* 0x000000332e2e7221 */ /* 0x000fe40000010000 */
[----:B------:R-:W-:Y:S02]  /*c0e0*/  MUFU.EX2 R63, R63 ;  /* 0x0000003f003f7308 */ /* 0x000fe40000000800 */
[----:B------:R-:W-:Y:S04]  /*c0f0*/  FADD.FTZ R45, R45, R46 ;  /* 0x0000002e2d2d7221 */ /* 0x000fe80000010000 */
[----:B------:R-:W-:Y:S04]  /*c100*/  FADD.FTZ R48, R48, R45 ;  /* 0x0000002d30307221 */ /* 0x000fe80000010000 */
[----:B------:R-:W1:Y:S01]  /*c110*/  MUFU.EX2 R66, R66 ;  /* 0x0000004200427308 */ /* 0x000e620000000800 */
[----:B-----5:R-:W-:Y:S09]  /*c120*/  F2FP.BF16.PACK_AB R27, R57, R52 ;  /* 0x00000034391b723e */ /* 0x020ff200000010ff */
[----:B------:R-:W-:Y:S01]  /*c130*/  MUFU.EX2 R64, R64 ;  /* 0x0000004000407308 */ /* 0x000fe20000000800 */
[C---:B------:R-:W-:Y:S08]  /*c140*/  HMMA.16816.F32.BF16 R4, R24.reuse, R36, R4 ;  /* 0x000000241804723c */ /* 0x040ff00000041804 */
[C---:B------:R-:W-:Y:S01]  /*c150*/  HMMA.16816.F32.BF16 R8, R24.reuse, R38, R8 ;  /* 0x000000261808723c */ /* 0x040fe20000041808 */
[----:B------:R-:W2:Y:S01]  /*c160*/  MUFU.EX2 R73, R73 ;  /* 0x0000004900497308 */ /* 0x000ea20000000800 */
[----:B------:R-:W5:Y:S02]  /*c170*/  LDSM.16.MT88.4 R36, [R138+0x4400] ;  /* 0x004400008a24783b */ /* 0x000f640000004200 */
[C---:B-1----:R-:W-:Y:S01]  /*c180*/  F2FP.BF16.PACK_AB R20, R66.reuse, R63 ;  /* 0x0000003f4214723e */ /* 0x042fe200000010ff */
[----:B------:R-:W-:Y:S03]  /*c190*/  FADD.FTZ R63, R63, R48 ;  /* 0x000000303f3f7221 */ /* 0x000fe60000010000 */
[C---:B---3--:R-:W-:Y:S03]  /*c1a0*/  HMMA.16816.F32.BF16 R12, R24.reuse, R32, R12 ;  /* 0x00000020180c723c */ /* 0x048fe6000004180c */
[----:B------:R-:W-:Y:S01]  /*c1b0*/  MUFU.EX2 R72, R72 ;  /* 0x0000004800487308 */ /* 0x000fe20000000800 */
[----:B------:R-:W-:Y:S03]  /*c1c0*/  FADD.FTZ R63, R66, R63 ;  /* 0x0000003f423f7221 */ /* 0x000fe60000010000 */
[--C-:B------:R-:W-:Y:S01]  /*c1d0*/  FFMA.FTZ R32, R176, c[0x0][0x23c], -R53.reuse ;  /* 0x00008f00b0207a23 */ /* 0x100fe20000010835 */
[----:B------:R-:W-:Y:S01]  /*c1e0*/  HMMA.16816.F32.BF16 R16, R24, R34, R16 ;  /* 0x000000221810723c */ /* 0x000fe20000041810 */
[----:B------:R-:W1:Y:S03]  /*c1f0*/  LDSM.16.MT88.4 R24, [R139+0x4800] ;  /* 0x004800008b18783b */ /* 0x000e660000004200 */
[--C-:B------:R-:W-:Y:S01]  /*c200*/  FFMA.FTZ R33, R174, c[0x0][0x23c], -R53.reuse ;  /* 0x00008f00ae217a23 */ /* 0x100fe20000010835 */
[----:B------:R-:W3:Y:S02]  /*c210*/  MUFU.EX2 R75, R75 ;  /* 0x0000004b004b7308 */ /* 0x000ee40000000800 */
[--C-:B------:R-:W-:Y:S01]  /*c220*/  FFMA.FTZ R34, R171, c[0x0][0x23c], -R92.reuse ;  /* 0x00008f00ab227a23 */ /* 0x100fe2000001085c */
[----:B--2---:R-:W-:Y:S01]  /*c230*/  F2FP.BF16.PACK_AB R21, R73, R64 ;  /* 0x000000404915723e */ /* 0x004fe200000010ff */
[----:B------:R-:W-:Y:S06]  /*c240*/  FFMA.FTZ R92, R172, c[0x0][0x23c], -R92 ;  /* 0x00008f00ac5c7a23 */ /* 0x000fec000001085c */
[----:B------:R-:W-:Y:S10]  /*c250*/  MUFU.EX2 R74, R74 ;  /* 0x0000004a004a7308 */ /* 0x000ff40000000800 */
[----:B------:R-:W2:Y:S01]  /*c260*/  MUFU.EX2 R101, R101 ;  /* 0x0000006500657308 */ /* 0x000ea20000000800 */
[----:B---3--:R-:W-:Y:S09]  /*c270*/  F2FP.BF16.PACK_AB R22, R75, R72 ;  /* 0x000000484b16723e */ /* 0x008ff200000010ff */
[----:B------:R-:W-:Y:S10]  /*c280*/  MUFU.EX2 R105, R105 ;  /* 0x0000006900697308 */ /* 0x000ff40000000800 */
[----:B------:R-:W3:Y:S01]  /*c290*/  MUFU.EX2 R40, R40 ;  /* 0x0000002800287308 */ /* 0x000ee20000000800 */
[----:B--2---:R-:W-:Y:S09]  /*c2a0*/  F2FP.BF16.PACK_AB R23, R101, R74 ;  /* 0x0000004a6517723e */ /* 0x004ff200000010ff */
[----:B------:R-:W-:Y:S01]  /*c2b0*/  MUFU.EX2 R41, R41 ;  /* 0x0000002900297308 */ /* 0x000fe20000000800 */
[C---:B----4-:R-:W-:Y:S08]  /*c2c0*/  HMMA.16816.F32.BF16 R4, R20.reuse, R28, R4 ;  /* 0x0000001c1404723c */ /* 0x050ff00000041804 */
[C---:B------:R-:W-:Y:S01]  /*c2d0*/  HMMA.16816.F32.BF16 R8, R20.reuse, R30, R8 ;  /* 0x0000001e1408723c */ /* 0x040fe20000041808 */
[----:B------:R-:W2:Y:S01]  /*c2e0*/  MUFU.EX2 R42, R42 ;  /* 0x0000002a002a7308 */ /* 0x000ea20000000800 */
        /* <DEDUP_REMOVED lines=8> */
[----:B---3--:R-:W-:Y:S02]  /*c370*/  F2FP.BF16.PACK_AB R20, R40, R105 ;  /* 0x000000692814723e */ /* 0x008fe400000010ff */
        /* <DEDUP_REMOVED lines=8> */
[----:B-----5:R-:W-:Y:S03]  /*c400*/  F2FP.BF16.PACK_AB R22, R108, R43 ;  /* 0x0000002b6c16723e */ /* 0x020fe600000010ff */
[----:B------:R-:W-:Y:S03]  /*c410*/  FADD.FTZ R52, R52, R47 ;  /* 0x0000002f34347221 */ /* 0x000fe60000010000 */
[----:B------:R-:W-:Y:S01]  /*c420*/  MUFU.EX2 R102, R173 ;  /* 0x000000ad00667308 */ /* 0x000fe20000000800 */
[----:B------:R-:W-:Y:S04]  /*c430*/  FADD.FTZ R57, R57, R52 ;  /* 0x0000003439397221 */ /* 0x000fe80000010000 */
[----:B------:R-:W-:Y:S04]  /*c440*/  FADD.FTZ R64, R64, R57 ;  /* 0x0000003940407221 */ /* 0x000fe80000010000 */
[----:B------:R-:W-:Y:S01]  /*c450*/  FADD.FTZ R73, R73, R64 ;  /* 0x0000004049497221 */ /* 0x000fe20000010000 */
[----:B------:R-:W3:Y:S01]  /*c460*/  MUFU.EX2 R97, R175 ;  /* 0x000000af00617308 */ /* 0x000ee20000000800 */
[----:B--2---:R-:W-:Y:S09]  /*c470*/  F2FP.BF16.PACK_AB R23, R111, R110 ;  /* 0x0000006e6f17723e */ /* 0x004ff200000010ff */
[----:B------:R-:W-:Y:S01]  /*c480*/  MUFU.EX2 R32, R32 ;  /* 0x0000002000207308 */ /* 0x000fe20000000800 */
[C---:B-1----:R-:W-:Y:S08]  /*c490*/  HMMA.16816.F32.BF16 R4, R20.reuse, R24, R4 ;  /* 0x000000181404723c */ /* 0x042ff00000041804 */
[C---:B------:R-:W-:Y:S01]  /*c4a0*/  HMMA.16816.F32.BF16 R8, R20.reuse, R26, R8 ;  /* 0x0000001a1408723c */ /* 0x040fe20000041808 */
[----:B------:R-:W1:Y:S01]  /*c4b0*/  MUFU.EX2 R33, R33 ;  /* 0x0000002100217308 */ /* 0x000e620000000800 */
[----:B------:R-:W2:Y:S02]  /*c4c0*/  LDSM.16.MT88.4 R24, [R138+0x4c00] ;  /* 0x004c00008a18783b */ /* 0x000ea40000004200 */
[----:B---3--:R-:W-:Y:S04]  /*c4d0*/  F2FP.BF16.PACK_AB R68, R97, R102 ;  /* 0x000000666144723e */ /* 0x008fe800000010ff */
[C---:B----4-:R-:W-:Y:S03]  /*c4e0*/  HMMA.16816.F32.BF16 R12, R20.reuse, R28, R12 ;  /* 0x0000001c140c723c */ /* 0x050fe6000004180c */
[----:B------:R-:W-:Y:S05]  /*c4f0*/  MUFU.EX2 R34, R34 ;  /* 0x0000002200227308 */ /* 0x000fea0000000800 */
[----:B------:R-:W-:Y:S05]  /*c500*/  HMMA.16816.F32.BF16 R16, R20, R30, R16 ;  /* 0x0000001e1410723c */ /* 0x000fea0000041810 */
[----:B------:R-:W3:Y:S01]  /*c510*/  MUFU.EX2 R35, R92 ;  /* 0x0000005c00237308 */ /* 0x000ee20000000800 */
[----:B-1----:R-:W-:Y:S09]  /*c520*/  F2FP.BF16.PACK_AB R69, R33, R32 ;  /* 0x000000202145723e */ /* 0x002ff200000010ff */
[----:B------:R-:W-:Y:S10]  /*c530*/  MUFU.EX2 R36, R36 ;  /* 0x0000002400247308 */ /* 0x000ff40000000800 */
[----:B------:R-:W1:Y:S01]  /*c540*/  MUFU.EX2 R53, R53 ;  /* 0x0000003500357308 */ /* 0x000e620000000800 */
[----:B---3--:R-:W-:Y:S02]  /*c550*/  F2FP.BF16.PACK_AB R70, R35, R34 ;  /* 0x000000222346723e */ /* 0x008fe400000010ff */
[----:B-1----:R-:W-:Y:S07]  /*c560*/  F2FP.BF16.PACK_AB R71, R53, R36 ;  /* 0x000000243547723e */ /* 0x002fee00000010ff */
[C---:B------:R-:W-:Y:S07]  /*c570*/  HMMA.16816.F32.BF16 R80, R68.reuse, R76, R4 ;  /* 0x0000004c4450723c */ /* 0x040fee0000041804 */
[----:B------:R-:W-:Y:S01]  /*c580*/  FADD.FTZ R4, R72, R63 ;  /* 0x0000003f48047221 */ /* 0x000fe20000010000 */
[C---:B------:R-:W-:Y:S04]  /*c590*/  HMMA.16816.F32.BF16 R76, R68.reuse, R78, R8 ;  /* 0x0000004e444c723c */ /* 0x040fe80000041808 */
        /* <DEDUP_REMOVED lines=21> */
[----:B------:R-:W-:-:S05]  /*c6f0*/  @P0 BRA `(.L_x_3912) ;  /* 0xffffcf8000000947 */ /* 0x000fca000383ffff */
.L_x_3908:
[----:B------:R-:W1:Y:S01]  /*c700*/  SHFL.BFLY PT, R3, R168, 0x2, 0x1f ;  /* 0x0c401f00a8037f89 */ /* 0x000e6200000e0000 */
[----:B------:R-:W-:Y:S01]  /*c710*/  IMAD.MOV.U32 R9, RZ, RZ, 0x3f800000 ;  /* 0x3f800000ff097424 */ /* 0x000fe200078e00ff */
[----:B------:R-:W-:Y:S01]  /*c720*/  BSSY B0, `(.L_x_3913) ;  /* 0x000007d000007945 */ /* 0x000fe20003800000 */
[----:B------:R-:W-:Y:S01]  /*c730*/  IMAD.SHL.U32 R156, R156, 0x8, RZ ;  /* 0x000000089c9c7824 */ /* 0x000fe200078e00ff */
[----:B------:R-:W2:Y:S01]  /*c740*/  SHFL.BFLY PT, R4, R167, 0x2, 0x1f ;  /* 0x0c401f00a7047f89 */ /* 0x000ea200000e0000 */
[----:B------:R-:W-:-:S03]  /*c750*/  IMAD R151, R162, 0x10, R151 ;  /* 0x00000010a2977824 */ /* 0x000fc600078e0297 */
[----:B------:R-:W3:Y:S04]  /*c760*/  S2R R5, SR_TID.X ;  /* 0x0000000000057919 */ /* 0x000ee80000002100 */
[----:B------:R-:W-:Y:S06]  /*c770*/  BAR.SYNC.DEFER_BLOCKING 0x0 ;  /* 0x0000000000007b1d */ /* 0x000fec0000010000 */
[----:B------:R-:W4:Y:S01]  /*c780*/  S2R R28, SR_CTAID.X ;  /* 0x00000000001c7919 */ /* 0x000f220000002500 */
        /* <DEDUP_REMOVED lines=8> */
[----:B------:R-:W-:Y:S01]  /*c810*/  SHF.L.U32 R12, R12, 0x2, RZ ;  /* 0x000000020c0c7819 */ /* 0x000fe200000006ff */
[----:B----4-:R-:W-:Y:S01]  /*c820*/  IMAD.SHL.U32 R28, R28, 0x40, RZ ;  /* 0x000000401c1c7824 */ /* 0x010fe200078e00ff */
[----:B------:R-:W-:Y:S02]  /*c830*/  SHF.R.S32.HI R14, RZ, 0x1f, R11 ;  /* 0x0000001fff0e7819 */ /* 0x000fe4000001140b */
[----:B------:R-:W-:-:S02]  /*c840*/  LOP3.LUT R12, R12, 0x3fffff00, RZ, 0xc0, !PT ;  /* 0x3fffff000c0c7812 */ /* 0x000fc400078ec0ff */
[----:B------:R-:W-:Y:S02]  /*c850*/  LEA.HI R14, R14, R11, RZ, 0x3 ;  /* 0x0000000b0e0e7211 */ /* 0x000fe400078f18ff */
[----:B------:R-:W-:Y:S01]  /*c860*/  LOP3.LUT R16, R16, 0xfffffffc, RZ, 0xc0, !PT ;  /* 0xfffffffc10107812 */ /* 0x000fe200078ec0ff */
[----:B------:R-:W-:Y:S01]  /*c870*/  IMAD R155, R155, 0x20, R12 ;  /* 0x000000209b9b7824 */ /* 0x000fe200078e020c */
[----:B------:R-:W-:Y:S01]  /*c880*/  LOP3.LUT R14, R14, 0xfffffff8, RZ, 0xc0, !PT ;  /* 0xfffffff80e0e7812 */ /* 0x000fe200078ec0ff */
[----:B-1----:R-:W-:Y:S01]  /*c890*/  FADD.FTZ R7, R8, R7 ;  /* 0x0000000708077221 */ /* 0x002fe20000010000 */
[CC--:B------:R-:W-:Y:S01]  /*c8a0*/  LEA.HI R12, R4.reuse, R5.reuse, RZ, 0x4 ;  /* 0x00000005040c7211 */ /* 0x0c0fe200078f20ff */
[----:B------:R-:W-:Y:S02]  /*c8b0*/  IMAD.IADD R13, R5, 0x1, -R16 ;  /* 0x00000001050d7824 */ /* 0x000fe400078e0a10 */
[----:B--2---:R-:W-:Y:S01]  /*c8c0*/  FADD.FTZ R6, R3, R6 ;  /* 0x0000000603067221 */ /* 0x004fe20000010000 */
[----:B------:R-:W-:Y:S01]  /*c8d0*/  LEA.HI R3, R4, R5, RZ, 0x5 ;  /* 0x0000000504037211 */ /* 0x000fe200078f28ff */
[----:B------:R-:W-:Y:S01]  /*c8e0*/  IMAD.IADD R11, R11, 0x1, -R14 ;  /* 0x000000010b0b7824 */ /* 0x000fe200078e0a0e */
[----:B------:R-:W-:Y:S01]  /*c8f0*/  FSETP.NE.FTZ.AND P3, PT, R7, RZ, PT ;  /* 0x000000ff0700720b */ /* 0x000fe20003f75000 */
[----:B------:R-:W-:Y:S01]  /*c900*/  IMAD.MOV.U32 R8, RZ, RZ, 0x3f800000 ;  /* 0x3f800000ff087424 */ /* 0x000fe200078e00ff */
[----:B------:R-:W-:Y:S01]  /*c910*/  SHF.R.S32.HI R12, RZ, 0x4, R12 ;  /* 0x00000004ff0c7819 */ /* 0x000fe2000001140c */
[----:B------:R-:W-:Y:S01]  /*c920*/  IMAD R154, R154, 0x4, R155 ;  /* 0x000000049a9a7824 */ /* 0x000fe200078e029b */
[----:B------:R-:W-:-:S02]  /*c930*/  SHF.R.S32.HI R10, RZ, 0x5, R3 ;  /* 0x00000005ff0a7819 */ /* 0x000fc40000011403 */
[----:B------:R-:W-:Y:S02]  /*c940*/  SHF.L.U32 R12, R12, 0x6, RZ ;  /* 0x000000060c0c7819 */ /* 0x000fe400000006ff */
[----:B------:R-:W-:Y:S02]  /*c950*/  LEA.HI R14, R11, R11, RZ, 0x1 ;  /* 0x0000000b0b0e7211 */ /* 0x000fe400078f08ff */
[----:B------:R-:W-:Y:S02]  /*c960*/  LEA R10, R10, R13, 0x8 ;  /* 0x0000000d0a0a7211 */ /* 0x000fe400078e40ff */
[----:B------:R-:W-:Y:S01]  /*c970*/  FSETP.NE.FTZ.AND P2, PT, R6, RZ, PT ;  /* 0x000000ff0600720b */ /* 0x000fe20003f55000 */
[----:B------:R-:W1:Y:S01]  /*c980*/  @P3 MUFU.RCP R9, R7 ;  /* 0x0000000700093308 */ /* 0x000e620000001000 */
[----:B------:R-:W-:Y:S02]  /*c990*/  LOP3.LUT R13, R12, 0xc0, RZ, 0xc0, !PT ;  /* 0x000000c00c0d7812 */ /* 0x000fe400078ec0ff */
[----:B------:R-:W-:-:S02]  /*c9a0*/  SHF.R.S32.HI R12, RZ, 0x1, R14 ;  /* 0x00000001ff0c7819 */ /* 0x000fc4000001140e */
[----:B------:R-:W-:Y:S02]  /*c9b0*/  LOP3.LUT R14, R14, 0x1fffffe, RZ, 0xc0, !PT ;  /* 0x01fffffe0e0e7812 */ /* 0x000fe400078ec0ff */
[C---:B------:R-:W-:Y:S01]  /*c9c0*/  SHF.L.U32 R15, R12.reuse, 0x6, RZ ;  /* 0x000000060c0f7819 */ /* 0x040fe200000006ff */
[----:B------:R-:W-:Y:S01]  /*c9d0*/  @P3 MUFU.LG2 R7, R7 ;  /* 0x0000000700073308 */ /* 0x000fe20000000c00 */
[C---:B------:R-:W-:Y:S01]  /*c9e0*/  LOP3.LUT P0, RZ, R12.reuse, 0x2, RZ, 0xc0, !PT ;  /* 0x000000020cff7812 */ /* 0x040fe2000780c0ff */
[----:B------:R-:W-:Y:S01]  /*c9f0*/  IMAD.IADD R11, R11, 0x1, -R14 ;  /* 0x000000010b0b7824 */ /* 0x000fe200078e0a0e */
[----:B------:R-:W-:Y:S02]  /*ca00*/  LOP3.LUT R15, R15, 0xc0, RZ, 0xc0, !PT ;  /* 0x000000c00f0f7812 */ /* 0x000fe400078ec0ff */
[----:B------:R-:W-:Y:S02]  /*ca10*/  LOP3.LUT R14, R12, 0x1, RZ, 0xc0, !PT ;  /* 0x000000010c0e7812 */ /* 0x000fe400078ec0ff */
[----:B------:R-:W-:Y:S01]  /*ca20*/  LEA R10, R11, R10, 0x4 ;  /* 0x0000000a0b0a7211 */ /* 0x000fe200078e20ff */
[----:B------:R-:W2:Y:S01]  /*ca30*/  @P2 MUFU.RCP R8, R6 ;  /* 0x0000000600082308 */ /* 0x000ea20000001000 */
[----:B------:R-:W-:Y:S01]  /*ca40*/  LEA.HI R15, R15, R15, RZ, 0x1d ;  /* 0x0000000f0f0f7211 */ /* 0x000fe200078fe8ff */
[----:B-1----:R-:W-:Y:S01]  /*ca50*/  FMUL.FTZ R80, R9, R80 ;  /* 0x0000005009507220 */ /* 0x002fe20000410000 */
[----:B------:R-:W-:Y:S01]  /*ca60*/  LOP3.LUT R156, R13, 0x18, R156, 0xf8, !PT ;  /* 0x000000180d9c7812 */ /* 0x000fe200078ef89c */
[C---:B------:R-:W-:Y:S01]  /*ca70*/  FMUL.FTZ R81, R9.reuse, R81 ;  /* 0x0000005109517220 */ /* 0x040fe20000410000 */
[----:B------:R-:W-:Y:S01]  /*ca80*/  ISETP.NE.U32.AND P1, PT, R14, 0x1, PT ;  /* 0x000000010e00780c */ /* 0x000fe20003f25070 */
[----:B------:R-:W-:Y:S01]  /*ca90*/  IMAD.U32 R10, R10, 0x2, R15 ;  /* 0x000000020a0a7824 */ /* 0x000fe200078e000f */
[----:B------:R-:W-:Y:S01]  /*caa0*/  MOV R12, 0xffffffe0 ;  /* 0xffffffe0000c7802 */ /* 0x000fe20000000f00 */
[C---:B------:R-:W-:Y:S01]  /*cab0*/  FMUL.FTZ R76, R9.reuse, R76 ;  /* 0x0000004c094c7220 */ /* 0x040fe20000410000 */
[----:B------:R-:W-:Y:S01]  /*cac0*/  SHF.R.U32.HI R13, RZ, 0x3, R13 ;  /* 0x00000003ff0d7819 */ /* 0x000fe2000001160d */
[C---:B------:R-:W-:Y:S01]  /*cad0*/  FMUL.FTZ R77, R9.reuse, R77 ;  /* 0x0000004d094d7220 */ /* 0x040fe20000410000 */
[----:B------:R-:W-:Y:S01]  /*cae0*/  SEL R12, R12, 0x20, !P1 ;  /* 0x000000200c0c7807 */ /* 0x000fe20004800000 */
[C---:B------:R-:W-:Y:S01]  /*caf0*/  FMUL.FTZ R72, R9.reuse, R72 ;  /* 0x0000004809487220 */ /* 0x040fe20000410000 */
[----:B------:R-:W-:Y:S01]  /*cb00*/  LOP3.LUT R11, R156, R13, RZ, 0x3c, !PT ;  /* 0x0000000d9c0b7212 */ /* 0x000fe200078e3cff */
[C---:B------:R-:W-:Y:S01]  /*cb10*/  FMUL.FTZ R73, R9.reuse, R73 ;  /* 0x0000004909497220 */ /* 0x040fe20000410000 */
[----:B------:R-:W-:Y:S01]  /*cb20*/  STS.64 [R10.X4], R80 ;  /* 0x000000500a007388 */ /* 0x000fe20000004a00 */
[----:B------:R-:W-:Y:S01]  /*cb30*/  FMUL.FTZ R68, R9, R68 ;  /* 0x0000004409447220 */ /* 0x000fe20000410000 */
[----:B------:R-:W-:Y:S01]  /*cb40*/  LOP3.LUT R30, R3, 0xffffffe0, RZ, 0xc0, !PT ;  /* 0xffffffe0031e7812 */ /* 0x000fe200078ec0ff */
[----:B------:R-:W-:Y:S01]  /*cb50*/  FMUL.FTZ R69, R9, R69 ;  /* 0x0000004509457220 */ /* 0x000fe20000410000 */
[----:B------:R-:W1:Y:S01]  /*cb60*/  @P2 MUFU.LG2 R6, R6 ;  /* 0x0000000600062308 */ /* 0x000e620000000c00 */
[----:B------:R-:W-:Y:S01]  /*cb70*/  IMAD.SHL.U32 R9, R10, 0x4, RZ ;  /* 0x000000040a097824 */ /* 0x000fe200078e00ff */
[----:B------:R-:W-:Y:S01]  /*cb80*/  IADD3 R30, -R30, R5, RZ ;  /* 0x000000051e1e7210 */ /* 0x000fe20007ffe1ff */
[----:B--2---:R-:W-:Y:S01]  /*cb90*/  FMUL.FTZ R83, R8, R83 ;  /* 0x0000005308537220 */ /* 0x004fe20000410000 */
[----:B------:R-:W-:Y:S01]  /*cba0*/  LEA.HI R4, R4, R5, RZ, 0x3 ;  /* 0x0000000504047211 */ /* 0x000fe200078f18ff */
[C---:B------:R-:W-:Y:S01]  /*cbb0*/  FMUL.FTZ R82, R8.reuse, R82 ;  /* 0x0000005208527220 */ /* 0x040fe20000410000 */
[C---:B------:R-:W-:Y:S01]  /*cbc0*/  IADD3 R29, R9.reuse, 0x40, RZ ;  /* 0x00000040091d7810 */ /* 0x040fe20007ffe0ff */
[C---:B------:R-:W-:Y:S01]  /*cbd0*/  FMUL.FTZ R79, R8.reuse, R79 ;  /* 0x0000004f084f7220 */ /* 0x040fe20000410000 */
[C---:B------:R-:W-:Y:S01]  /*cbe0*/  @P0 IADD3 R29, R9.reuse, -0x40, RZ ;  /* 0xffffffc0091d0810 */ /* 0x040fe20007ffe0ff */
[C---:B------:R-:W-:Y:S01]  /*cbf0*/  FMUL.FTZ R78, R8.reuse, R78 ;  /* 0x0000004e084e7220 */ /* 0x040fe20000410000 */
[----:B------:R2:W-:Y:S01]  /*cc00*/  STS.64 [R10.X4+0x400], R82 ;  /* 0x000400520a007388 */ /* 0x0005e20000004a00 */
[----:B------:R-:W-:Y:S01]  /*cc10*/  FMUL.FTZ R75, R8, R75 ;  /* 0x0000004b084b7220 */ /* 0x000fe20000410000 */
[----:B------:R-:W-:Y:S01]  /*cc20*/  IADD3 R31, R12, R29, RZ ;  /* 0x0000001d0c1f7210 */ /* 0x000fe20007ffe0ff */
[----:B------:R-:W-:Y:S01]  /*cc30*/  FMUL.FTZ R74, R8, R74 ;  /* 0x0000004a084a7220 */ /* 0x000fe20000410000 */
[----:B------:R-:W-:Y:S01]  /*cc40*/  LOP3.LUT P0, RZ, R30, 0x3, RZ, 0xc0, !PT ;  /* 0x000000031eff7812 */ /* 0x000fe2000780c0ff */
[----:B------:R-:W-:Y:S01]  /*cc50*/  FMUL.FTZ R71, R8, R71 ;  /* 0x0000004708477220 */ /* 0x000fe20000410000 */
[----:B------:R-:W-:Y:S01]  /*cc60*/  LOP3.LUT R4, R4, 0xfffffff8, RZ, 0xc0, !PT ;  /* 0xfffffff804047812 */ /* 0x000fe200078ec0ff */
[----:B------:R-:W-:Y:S01]  /*cc70*/  FMUL.FTZ R70, R8, R70 ;  /* 0x0000004608467220 */ /* 0x000fe20000410000 */
[----:B------:R-:W-:Y:S01]  /*cc80*/  IADD3 R8, R154, R11, RZ ;  /* 0x0000000b9a087210 */ /* 0x000fe20007ffe0ff */
[----:B------:R-:W-:Y:S01]  /*cc90*/  IMAD.IADD R13, R9, 0x1, R12 ;  /* 0x00000001090d7824 */ /* 0x000fe200078e020c */
[----:B------:R-:W3:Y:S01]  /*cca0*/  S2R R11, SR_CTAID.Z ;  /* 0x00000000000b7919 */ /* 0x000ee20000002700 */
[----:B------:R-:W-:Y:S01]  /*ccb0*/  @P3 FMUL.FTZ R7, R7, 0.69314718246459960938 ;  /* 0x3f31721807073820 */ /* 0x000fe20000410000 */
[----:B------:R-:W-:Y:S01]  /*ccc0*/  MOV R3, 0xff800000 ;  /* 0xff80000000037802 */ /* 0x000fe20000000f00 */
[----:B------:R-:W-:Y:S01]  /*ccd0*/  IMAD.IADD R4, R5, 0x1, -R4 ;  /* 0x0000000105047824 */ /* 0x000fe200078e0a04 */
[----:B------:R-:W4:Y:S01]  /*cce0*/  S2R R9, SR_CTAID.Y ;  /* 0x0000000000097919 */ /* 0x000f220000002600 */
[----:B------:R-:W-:-:S03]  /*ccf0*/  @P3 FFMA.FTZ R3, R2, c[0x0][0x238], R7 ;  /* 0x00008e0002033a23 */ /* 0x000fc60000010007 */
[----:B------:R-:W-:Y:S01]  /*cd00*/  STS.64 [R13], R76 ;  /* 0x0000004c0d007388 */ /* 0x000fe20000000a00 */
[----:B------:R-:W-:-:S03]  /*cd10*/  SHF.L.U32 R2, R4, 0x2, RZ ;  /* 0x0000000204027819 */ /* 0x000fc600000006ff */
[----:B------:R-:W-:Y:S04]  /*cd20*/  STS.64 [R13+0x400], R78 ;  /* 0x0004004e0d007388 */ /* 0x000fe80000000a00 */
[----:B------:R-:W-:Y:S01]  /*cd30*/  STS.64 [R29], R72 ;  /* 0x000000481d007388 */ /* 0x000fe20000000a00 */
[----:B--2---:R-:W-:-:S03]  /*cd40*/  IMAD.MOV R10, RZ, RZ, -R158 ;  /* 0x000000ffff0a7224 */ /* 0x004fc600078e0a9e */
[----:B------:R-:W-:Y:S04]  /*cd50*/  STS.64 [R29+0x400], R74 ;  /* 0x0004004a1d007388 */ /* 0x000fe80000000a00 */
[----:B------:R-:W-:Y:S01]  /*cd60*/  STS.64 [R31], R68 ;  /* 0x000000441f007388 */ /* 0x000fe20000000a00 */
[----:B---3--:R-:W-:Y:S02]  /*cd70*/  IMAD R10, R10, c[0x0][0x1c0], R11 ;  /* 0x000070000a0a7a24 */ /* 0x008fe400078e020b */
[----:B-1----:R-:W-:Y:S01]  /*cd80*/  @P2 FMUL.FTZ R11, R6, 0.69314718246459960938 ;  /* 0x3f317218060b2820 */ /* 0x002fe20000410000 */
[----:B------:R-:W-:Y:S01]  /*cd90*/  STS.64 [R31+0x400], R70 ;  /* 0x000400461f007388 */ /* 0x000fe20000000a00 */
[----:B----4-:R-:W-:-:S03]  /*cda0*/  IMAD R9, R9, c[0x0][0x210], R158 ;  /* 0x0000840009097a24 */ /* 0x010fc600078e029e */
[----:B------:R-:W-:Y:S01]  /*cdb0*/  BAR.SYNC.DEFER_BLOCKING 0x0 ;  /* 0x0000000000007b1d */ /* 0x000fe20000010000 */
[----:B------:R-:W-:-:S04]  /*cdc0*/  IMAD R9, R9, c[0x0][0x1c0], R10 ;  /* 0x0000700009097a24 */ /* 0x000fc800078e020a */
[----:B------:R-:W-:Y:S01]  /*cdd0*/  IMAD R28, R9, c[0x0][0x214], R28 ;  /* 0x00008500091c7a24 */ /* 0x000fe200078e021c */
[----:B------:R-:W1:Y:S04]  /*cde0*/  LDS.128 R20, [R8.X4] ;  /* 0x0000000008147984 */ /* 0x000e680000004c00 */
[----:B------:R-:W2:Y:S04]  /*cdf0*/  LDS.128 R16, [R8.X4+0x800] ;  /* 0x0008000008107984 */ /* 0x000ea80000004c00 */
[----:B------:R-:W3:Y:S04]  /*ce00*/  LDS.128 R12, [R8.X4+0x1000] ;  /* 0x00100000080c7984 */ /* 0x000ee80000004c00 */
[----:B------:R4:W1:Y:S02]  /*ce10*/  LDS.128 R24, [R8.X4+0x1800] ;  /* 0x0018000008187984 */ /* 0x0008640000004c00 */
[----:B----4-:R-:W-:Y:S01]  /*ce20*/  MOV R8, 0xff800000 ;  /* 0xff80000000087802 */ /* 0x010fe20000000f00 */
        /* <DEDUP_REMOVED lines=12> */
.L_x_3914:
[----:B------:R-:W-:Y:S05]  /*cef0*/  BSYNC B0 ;  /* 0x0000000000007941 */ /* 0x000fea0003800000 */
.L_x_3913:
[--C-:B----4-:R-:W-:Y:S01]  /*cf00*/  SHF.R.S32.HI R3, RZ, 0x1f, R2.reuse ;  /* 0x0000001fff037819 */ /* 0x110fe20000011402 */
        /* <DEDUP_REMOVED lines=21> */
.L_x_3915:
        /* <DEDUP_REMOVED lines=10> */
.L_x_5237:


//--------------------- .text._ZN5flash24flash_fwd_splitkv_kernelI23Flash_fwd_kernel_traitsILi32ELi64ELi128ELi4ELb0ELb0EN7cutlass10bfloat16_tE19Flash_kernel_traitsILi32ELi64ELi128ELi4ES3_EELb1ELb0ELb0ELb0ELb0ELb0ELb1ELb1EEEvNS_16Flash_fwd_paramsE --------------------------
	.section	.text._ZN5flash24flash_fwd_splitkv_kernelI23Flash_fwd_kernel_traitsILi32ELi64ELi128ELi4ELb0ELb0EN7cutlass10bfloat16_tE19Flash_kernel_traitsILi32ELi64ELi128ELi4ES3_EELb1ELb0ELb0ELb0ELb0ELb0ELb1ELb1EEEvNS_16Flash_fwd_paramsE,"ax",@progbits
	.sectioninfo	@"SHI_REGISTERS=168"
	.align	128
        .global         _ZN5flash24flash_fwd_splitkv_kernelI23Flash_fwd_kernel_traitsILi32ELi64ELi128ELi4ELb0ELb0EN7cutlass10bfloat16_tE19Flash_kernel_traitsILi32ELi64ELi128ELi4ES3_EELb1ELb0ELb0ELb0ELb0ELb0ELb1ELb1EEEvNS_16Flash_fwd_paramsE
        .type           _ZN5flash24flash_fwd_splitkv_kernelI23Flash_fwd_kernel_traitsILi32ELi64ELi128ELi4ELb0ELb0EN7cutlass10bfloat16_tE19Flash_kernel_traitsILi32ELi64ELi128ELi4ES3_EELb1ELb0ELb0ELb0ELb0ELb0ELb1ELb1EEEvNS_16Flash_fwd_paramsE,@function
        .size           _ZN5flash24flash_fwd_splitkv_kernelI23Flash_fwd_kernel_traitsILi32ELi64ELi128ELi4ELb0ELb0EN7cutlass10bfloat16_tE19Flash_kernel_traitsILi32ELi64ELi128ELi4ES3_EELb1ELb0ELb0ELb0ELb0ELb0ELb1ELb1EEEvNS_16Flash_fwd_paramsE,(.L_x_5238 - _ZN5flash24flash_fwd_splitkv_kernelI23Flash_fwd_kernel_traitsILi32ELi64ELi128ELi4ELb0ELb0EN7cutlass10bfloat16_tE19Flash_kernel_traitsILi32ELi64ELi128ELi4ES3_EELb1ELb0ELb0ELb0ELb0ELb0ELb1ELb1EEEvNS_16Flash_fwd_paramsE)
        .other          _ZN5flash24flash_fwd_splitkv_kernelI23Flash_fwd_kernel_traitsILi32ELi64ELi128ELi4ELb0ELb0EN7cutlass10bfloat16_tE19Flash_kernel_traitsILi32ELi64ELi128ELi4ES3_EELb1ELb0ELb0ELb0ELb0ELb0ELb1ELb1EEEvNS_16Flash_fwd_paramsE,@"STO_CUDA_ENTRY STV_DEFAULT"
_ZN5flash24flash_fwd_splitkv_kernelI23Flash_fwd_kernel_traitsILi32ELi64ELi128ELi4ELb0ELb0EN7cutlass10bfloat16_tE19Flash_kernel_traitsILi32ELi64ELi128ELi4ES3_EELb1ELb0ELb0ELb0ELb0ELb0ELb1ELb1EEEvNS_16Flash_fwd_paramsE:
.text._ZN5flash24flash_fwd_splitkv_kernelI23Flash_fwd_kernel_traitsILi32ELi64ELi128ELi4ELb0ELb0EN7cutlass10bfloat16_tE19Flash_kernel_traitsILi32ELi64ELi128ELi4ES3_EELb1ELb0ELb0ELb0ELb0ELb0ELb1ELb1EEEvNS_16Flash_fwd_paramsE:
[----:B------:R-:W-:Y:S02]  /*0000*/  MOV R1, c[0x0][0x28] ;  /* 0x00000a0000017a02 */ /* 0x000fe40000000f00 */
[----:B------:R-:W1:Y:S01]  /*0010*/  I2F.U32.RP R4, c[0x0][0x1c0] ;  /* 0x0000700000047b06 */ /* 0x000e620000209000 */
[----:B------:R-:W2:Y:S01]  /*0020*/  S2R R5, SR_CTAID.Z ;  /* 0x0000000000057919 */ /* 0x000ea20000002700 */
[----:B------:R-:W-:Y:S01]  /*0030*/  IMAD.MOV.U32 R2, RZ, RZ, RZ ;  /* 0x000000ffff027224 */ /* 0x000fe200078e00ff */
[----:B------:R-:W-:Y:S01]  /*0040*/  ISETP.NE.U32.AND P0, PT, RZ, c[0x0][0x1c0], PT ;  /* 0x00007000ff007a0c */ /* 0x000fe20003f05070 */
[----:B------:R-:W-:Y:S01]  /*0050*/  IMAD.MOV.U32 R25, RZ, RZ, -0x1 ;  /* 0xffffffffff197424 */ /* 0x000fe200078e00ff */
[----:B------:R-:W-:Y:S01]  /*0060*/  ISETP.NE.U32.AND P5, PT, RZ, c[0x0][0x250], PT ;  /* 0x00009400ff007a0c */ /* 0x000fe20003fa5070 */
[----:B------:R-:W-:-:S03]  /*0070*/  ULDC.64 UR6, c[0x0][0x118] ;  /* 0x0000460000067ab9 */ /* 0x000fc60000000a00 */
[----:B------:R-:W-:Y:S01]  /*0080*/  ISETP.NE.AND.EX P5, PT, RZ, c[0x0][0x254], PT, P5 ;  /* 0x00009500ff007a0c */ /* 0x000fe20003fa5350 */
[----:B-1----:R-:W1:Y:S02]  /*0090*/  MUFU.RCP R3, R4 ;  /* 0x0000000400037308 */ /* 0x002e640000001000 */
[----:B-1----:R-:W-:-:S06]  /*00a0*/  IADD3 R3, R3, 0xffffffe, RZ ;  /* 0x0ffffffe03037810 */ /* 0x002fcc0007ffe0ff */
[----:B------:R-:W1:Y:S02]  /*00b0*/  F2I.FTZ.U32.TRUNC.NTZ R3, R3 ;  /* 0x0000000300037305 */ /* 0x000e64000021f000 */
[----:B-1----:R-:W-:-:S04]  /*00c0*/  IMAD.MOV R0, RZ, RZ, -R3 ;  /* 0x000000ffff007224 */ /* 0x002fc800078e0a03 */
[----:B------:R-:W-:Y:S02]  /*00d0*/  IMAD R7, R0, c[0x0][0x1c0], RZ ;  /* 0x0000700000077a24 */ /* 0x000fe400078e02ff */
[----:B------:R-:W-:Y:S01]  /*00e0*/  IMAD.MOV.U32 R8, RZ, RZ, RZ ;  /* 0x000000ffff087224 */ /* 0x000fe200078e00ff */
[----:B------:R-:W1:Y:S01]  /*00f0*/  LDC.U8 R0, c[0x0][0x312] ;  /* 0x0000c480ff007b82 */ /* 0x000e620000000000 */
        /* <DEDUP_REMOVED lines=13> */
[----:B-1----:R-:W-:Y:S02]  /*01d0*/  ISETP.NE.AND P2, PT, R0, RZ, PT ;  /* 0x000000ff0000720c */ /* 0x002fe40003f45270 */
[----:B------:R-:W-:Y:S01]  /*01e0*/  ISETP.EQ.U32.AND P0, PT, RZ, c[0x0][0x248], PT ;  /* 0x00009200ff007a0c */ /* 0x000fe20003f02070 */
[----:B------:R-:W-:-:S03]  /*01f0*/  IMAD.WIDE R6, R143, R2, c[0x0][0x240] ;  /* 0x000090008f067625 */ /* 0x000fc600078e0202 */
[----:B------:R-:W-:Y:S01]  /*0200*/  ISETP.EQ.OR.EX P0, PT, RZ, c[0x0][0x24c], !P2, P0 ;  /* 0x00009300ff007a0c */ /* 0x000fe20005702700 */
[CC--:B------:R-:W-:Y:S01]  /*0210*/  IMAD.WIDE R44, R143.reuse, R2.reuse, c[0x0][0x250] ;  /* 0x000094008f2c7625 */ /* 0x0c0fe200078e0202 */
[----:B------:R-:W2:Y:S04]  /*0220*/  @P1 LDG.E R25, [R6.64] ;  /* 0x0000000606191981 */ /* 0x000ea8000c1e1900 */
[----:B------:R-:W2:Y:S01]  /*0230*/  @P1 LDG.E R142, [R6.64+0x4] ;  /* 0x00000406068e1981 */ /* 0x000ea2000c1e1900 */
[----:B------:R-:W-:Y:S01]  /*0240*/  MOV R3, 0xffffffff ;  /* 0xffffffff00037802 */ /* 0x000fe20000000f00 */
[----:B------:R-:W-:Y:S02]  /*0250*/  IMAD.WIDE R10, R143, R2, c[0x0][0x248] ;  /* 0x000092008f0a7625 */ /* 0x000fe400078e0202 */
[----:B------:R1:W5:Y:S04]  /*0260*/  @P5 LDG.E R8, [R44.64] ;  /* 0x000000062c085981 */ /* 0x000368000c1e1900 */
[----:B------:R1:W5:Y:S01]  /*0270*/  @!P0 LDG.E R3, [R10.64] ;  /* 0x000000060a038981 */ /* 0x000362000c1e1900 */
[----:B------:R-:W-:Y:S01]  /*0280*/  ISETP.NE.U32.AND P0, PT, RZ, c[0x0][0x248], PT ;  /* 0x00009200ff007a0c */ /* 0x000fe20003f05070 */
[----:B------:R-:W-:-:S02]  /*0290*/  IMAD.MOV R112, RZ, RZ, -R143 ;  /* 0x000000ffff707224 */ /* 0x000fc400078e0a8f */
[----:B------:R-:W3:Y:S01]  /*02a0*/  S2R R21, SR_CTAID.X ;  /* 0x0000000000157919 */ /* 0x000ee20000002500 */
[----:B------:R-:W-:Y:S01]  /*02b0*/  ISETP.NE.AND.EX P0, PT, RZ, c[0x0][0x24c], PT, P0 ;  /* 0x00009300ff007a0c */ /* 0x000fe20003f05300 */
[----:B------:R-:W-:Y:S02]  /*02c0*/  IMAD R112, R112, c[0x0][0x1c0], R5 ;  /* 0x0000700070707a24 */ /* 0x000fe400078e0205 */
[----:B------:R-:W4:Y:S01]  /*02d0*/  S2R R0, SR_CTAID.Y ;  /* 0x0000000000007919 */ /* 0x000f220000002600 */
[----:B--2---:R-:W-:Y:S01]  /*02e0*/  @P1 IADD3 R142, R142, -R25, RZ ;  /* 0x800000198e8e1210 */ /* 0x004fe20007ffe0ff */
[----:B------:R-:W-:-:S08]  /*02f0*/  @!P1 IMAD.MOV.U32 R142, RZ, RZ, c[0x0][0x214] ;  /* 0x00008500ff8e9624 */ /* 0x000fd000078e00ff */
[----:B------:R-:W-:Y:S05]  /*0300*/  @!P0 BRA `(.L_x_3916) ;  /* 0x0000004000008947 */ /* 0x000fea0003800000 */
[----:B-1-34-:R-:W2:Y:S02]  /*0310*/  @P2 LDG.E R4, [R10.64+0x4] ;  /* 0x000004060a042981 */ /* 0x01aea4000c1e1900 */
[----:B--2--5:R-:W-:-:S06]  /*0320*/  @P2 IADD3 R7, R4, -R3, RZ ;  /* 0x8000000304072210 */ /* 0x024fcc0007ffe0ff */
[----:B------:R1:W5:Y:S01]  /*0330*/  @!P2 LDG.E R7, [R10.64] ;  /* 0x000000060a07a981 */ /* 0x000362000c1e1900 */
[----:B------:R-:W-:Y:S05]  /*0340*/  BRA `(.L_x_3917) ;  /* 0x0000001000007947 */ /* 0x000fea0003800000 */
.L_x_3916:
[----:B-1-34-:R-:W-:Y:S02]  /*0350*/  MOV R7, c[0x0][0x218] ;  /* 0x0000860000077a02 */ /* 0x01afe40000000f00 */
.L_x_3917:
        /* <DEDUP_REMOVED lines=42> */
[----:B------:R-:W-:-:S04]  /*0600*/  SHF.R.S32.HI R7, RZ, 0x1f, R6 ;  /* 0x0000001fff077819 */ /* 0x000fc80000011406 */
[----:B------:R-:W-:-:S04]  /*0610*/  LEA.HI R7, R7, R6, RZ, 0x7 ;  /* 0x0000000607077211 */ /* 0x000fc800078f38ff */
[----:B------:R-:W-:-:S03]  /*0620*/  SHF.R.S32.HI R7, RZ, 0x7, R7 ;  /* 0x00000007ff077819 */ /* 0x000fc60000011407 */
[----:B------:R-:W-:-:S05]  /*0630*/  @P2 IADD3 R10, R10, 0x1, RZ ;  /* 0x000000010a0a2810 */ /* 0x000fca0007ffe0ff */
[----:B------:R-:W-:Y:S01]  /*0640*/  IMAD.MOV.U32 R4, RZ, RZ, R10 ;  /* 0x000000ffff047224 */ /* 0x000fe200078e000a */
[----:B------:R-:W-:-:S03]  /*0650*/  IADD3 R10, -R142, 0xbf, R5 ;  /* 0x000000bf8e0a7810 */ /* 0x000fc60007ffe105 */
[----:B------:R-:W-:Y:S01]  /*0660*/  @!P0 IMAD.MOV R4, RZ, RZ, -R4 ;  /* 0x000000ffff048224 */ /* 0x000fe200078e0a04 */
[----:B------:R-:W-:Y:S02]  /*0670*/  @!P1 LOP3.LUT R4, RZ, c[0x0][0x10], RZ, 0x33, !PT ;  /* 0x00000400ff049a12 */ /* 0x000fe400078e33ff */
[----:B------:R-:W-:-:S03]  /*0680*/  IADD3 R9, R10, c[0x0][0x2e8], R53 ;  /* 0x0000ba000a097a10 */ /* 0x000fc60007ffe035 */
[----:B------:R-:W-:Y:S01]  /*0690*/  IMAD R137, R4, R0, RZ ;  /* 0x0000000004897224 */ /* 0x000fe200078e02ff */
[----:B------:R-:W-:-:S03]  /*06a0*/  SHF.R.S32.HI R52, RZ, 0x1f, R9 ;  /* 0x0000001fff347819 */ /* 0x000fc60000011409 */
[----:B------:R-:W-:Y:S01]  /*06b0*/  IMAD.IADD R4, R4, 0x1, R137 ;  /* 0x0000000104047824 */ /* 0x000fe200078e0289 */
[----:B------:R-:W-:-:S04]  /*06c0*/  LEA.HI R52, R52, R9, RZ, 0x7 ;  /* 0x0000000934347211 */ /* 0x000fc800078f38ff */
        /* <DEDUP_REMOVED lines=13> */
[----:B------:R-:W-:Y:S02]  /*07a0*/  IMAD R3, R112, c[0x0][0x214], R5 ;  /* 0x0000850070037a24 */ /* 0x000fe400078e0205 */
[C---:B------:R-:W-:Y:S01]  /*07b0*/  IMAD.SHL.U32 R10, R54.reuse, 0x4, RZ ;  /* 0x00000004360a7824 */ /* 0x040fe200078e00ff */
[----:B------:R-:W-:Y:S01]  /*07c0*/  ISETP.NE.AND P3, PT, R54, RZ, PT ;  /* 0x000000ff3600720c */ /* 0x000fe20003f65270 */
[----:B------:R-:W-:Y:S01]  /*07d0*/  IMAD R2, R3, c[0x0][0x22c], RZ ;  /* 0x00008b0003027a24 */ /* 0x000fe200078e02ff */
[----:B------:R-:W-:Y:S01]  /*07e0*/  SHF.R.S32.HI R9, RZ, 0x1f, R3 ;  /* 0x0000001fff097819 */ /* 0x000fe20000011403 */
[----:B------:R-:W-:Y:S01]  /*07f0*/  IMAD.IADD R5, R142, 0x1, -R5 ;  /* 0x000000018e057824 */ /* 0x000fe200078e0a05 */
[----:B------:R-:W-:Y:S02]  /*0800*/  SHF.R.S32.HI R11, RZ, 0x1f, R10 ;  /* 0x0000001fff0b7819 */ /* 0x000fe4000001140a */
[----:B------:R-:W-:-:S02]  /*0810*/  ISETP.GE.AND P6, PT, R10, c[0x0][0x220], PT ;  /* 0x000088000a007a0c */ /* 0x000fc40003fc6270 */
[----:B------:R-:W-:Y:S01]  /*0820*/  IADD3 R3, P2, R3, R0, RZ ;  /* 0x0000000003037210 */ /* 0x000fe20007f5e0ff */
[C---:B------:R-:W-:Y:S01]  /*0830*/  IMAD.WIDE R6, R0.reuse, 0x20, R10 ;  /* 0x0000002000067825 */ /* 0x040fe200078e020a */
[-C--:B------:R-:W-:Y:S02]  /*0840*/  ISETP.GE.OR P5, PT, R0, R5.reuse, P6 ;  /* 0x000000050000720c */ /* 0x080fe400037a6670 */
[-C--:B------:R-:W-:Y:S02]  /*0850*/  ISETP.GE.OR P4, PT, R8, R5.reuse, P6 ;  /* 0x000000050800720c */ /* 0x080fe40003786670 */
        /* <DEDUP_REMOVED lines=10> */
[-C--:B------:R-:W-:Y:S01]  /*0900*/  ISETP.GE.OR P5, PT, R2, R5.reuse, P6 ;  /* 0x000000050200720c */ /* 0x080fe200037a6670 */
[----:B------:R1:W-:Y:S01]  /*0910*/  @!P4 STG.E.128 [R6.64+0x800], RZ ;  /* 0x000800ff0600c986 */ /* 0x0003e2000c101d06 */
[-C--:B------:R-:W-:Y:S02]  /*0920*/  ISETP.GE.OR P6, PT, R4, R5.reuse, P6 ;  /* 0x000000050400720c */ /* 0x080fe400037c6670 */
[----:B------:R-:W-:Y:S02]  /*0930*/  ISETP.GE.AND P1, PT, R8, R5, PT ;  /* 0x000000050800720c */ /* 0x000fe40003f26270 */
[----:B------:R-:W-:Y:S02]  /*0940*/  LEA.HI.X.SX32 R0, R0, R9, 0x1, P2 ;  /* 0x0000000900007211 */ /* 0x000fe400010f0eff */
[----:B------:R-:W-:Y:S02]  /*0950*/  LEA R8, P2, R3, c[0x0][0x208], 0x2 ;  /* 0x0000820003087a11 */ /* 0x000fe400078410ff */
[----:B------:R-:W-:-:S02]  /*0960*/  ISETP.NE.OR P1, PT, R54, RZ, P1 ;  /* 0x000000ff3600720c */ /* 0x000fc40000f25670 */
[----:B------:R-:W-:Y:S01]  /*0970*/  LEA.HI.X R9, R3, c[0x0][0x20c], R0, 0x2, P2 ;  /* 0x0000830003097a11 */ /* 0x000fe200010f1400 */
[----:B------:R-:W-:Y:S01]  /*0980*/  @!P0 IMAD.MOV.U32 R0, RZ, RZ, -0x800000 ;  /* 0xff800000ff008424 */ /* 0x000fe200078e00ff */
        /* <DEDUP_REMOVED lines=13> */
.L_x_3918:
[----:B-1----:R-:W-:Y:S01]  /*0a60*/  ISETP.NE.U32.AND P0, PT, RZ, c[0x0][0x2b8], PT ;  /* 0x0000ae00ff007a0c */ /* 0x002fe20003f05070 */
[--C-:B------:R-:W-:Y:S01]  /*0a70*/  IMAD.MOV.U32 R0, RZ, RZ, R143.reuse ;  /* 0x000000ffff007224 */ /* 0x100fe200078e008f */
[----:B------:R-:W-:Y:S02]  /*0a80*/  ISETP.NE.U32.AND P1, PT, RZ, c[0x0][0x2c0], PT ;  /* 0x0000b000ff007a0c */ /* 0x000fe40003f25070 */
[----:B------:R-:W-:Y:S02]  /*0a90*/  ISETP.NE.AND.EX P0, PT, RZ, c[0x0][0x2bc], PT, P0 ;  /* 0x0000af00ff007a0c */ /* 0x000fe40003f05300 */
[----:B------:R-:W-:Y:S02]  /*0aa0*/  ISETP.NE.AND.EX P1, PT, RZ, c[0x0][0x2c4], PT, P1 ;  /* 0x0000b100ff007a0c */ /* 0x000fe40003f25310 */
[----:B------:R-:W-:-:S09]  /*0ab0*/  SHF.R.S32.HI R6, RZ, 0x1f, R143 ;  /* 0x0000001fff067819 */ /* 0x000fd2000001148f */
        /* <DEDUP_REMOVED lines=16> */
[----:B-----5:R-:W1:Y:S08]  /*0bc0*/  I2F.RP R0, R2 ;  /* 0x0000000200007306 */ /* 0x020e700000209400 */
        /* <DEDUP_REMOVED lines=29> */
[----:B-1----:R-:W-:-:S05]  /*0da0*/  IADD3 R4, RZ, -R9, RZ ;  /* 0x80000009ff047210 */ /* 0x002fca0007ffe0ff */
        /* <DEDUP_REMOVED lines=20> */
[----:B------:R-:W-:Y:S02]  /*0ef0*/  @!P1 LOP3.LUT R4, RZ, c[0x0][0x1c8], RZ, 0x33, !PT ;  /* 0x00007200ff049a12 */ /* 0x000fe400078e33ff */
[----:B--2---:R-:W-:Y:S01]  /*0f00*/  SHF.R.S32.HI R3, RZ, 0x1f, R0 ;  /* 0x0000001fff037819 */ /* 0x004fe20000011400 */
[----:B------:R-:W-:-:S04]  /*0f10*/  IMAD.WIDE.U32 R10, R0, c[0x0][0x180], RZ ;  /* 0x00006000000a7a25 */ /* 0x000fc800078e00ff */
[C---:B------:R-:W-:Y:S02]  /*0f20*/  IMAD R5, R3.reuse, c[0x0][0x180], RZ ;  /* 0x0000600003057a24 */ /* 0x040fe400078e02ff */
[----:B------:R-:W-:Y:S02]  /*0f30*/  IMAD R3, R3, c[0x0][0x188], RZ ;  /* 0x0000620003037a24 */ /* 0x000fe400078e02ff */
[C---:B------:R-:W-:Y:S02]  /*0f40*/  IMAD R5, R0.reuse, c[0x0][0x184], R5 ;  /* 0x0000610000057a24 */ /* 0x040fe400078e0205 */
[----:B------:R-:W-:-:S03]  /*0f50*/  IMAD.WIDE.U32 R12, R0, c[0x0][0x188], RZ ;  /* 0x00006200000c7a25 */ /* 0x000fc600078e00ff */
[----:B------:R-:W-:Y:S01]  /*0f60*/  IADD3 R11, R11, R5, RZ ;  /* 0x000000050b0b7210 */ /* 0x000fe20007ffe0ff */
[C---:B------:R-:W-:Y:S01]  /*0f70*/  IMAD R5, R17.reuse, c[0x0][0x19c], R2 ;  /* 0x0000670011057a24 */ /* 0x040fe200078e0202 */
[----:B------:R-:W-:Y:S01]  /*0f80*/  SHF.R.S32.HI R2, RZ, 0x1f, R4 ;  /* 0x0000001fff027819 */ /* 0x000fe20000011404 */
[----:B------:R-:W-:Y:S01]  /*0f90*/  IMAD R3, R0, c[0x0][0x18c], R3 ;  /* 0x0000630000037a24 */ /* 0x000fe200078e0203 */
[----:B------:R-:W-:Y:S01]  /*0fa0*/  MOV R16, R12 ;  /* 0x0000000c00107202 */ /* 0x000fe20000000f00 */
[----:B------:R-:W-:-:S04]  /*0fb0*/  IMAD.WIDE.U32 R10, R17, c[0x0][0x198], R10 ;  /* 0x00006600110a7a25 */ /* 0x000fc800078e000a */
[----:B------:R-:W-:Y:S02]  /*0fc0*/  IMAD.IADD R11, R11, 0x1, R5 ;  /* 0x000000010b0b7824 */ /* 0x000fe400078e0205 */
[----:B------:R-:W-:Y:S02]  /*0fd0*/  IMAD R5, R2, c[0x0][0x1b0], RZ ;  /* 0x00006c0002057a24 */ /* 0x000fe400078e02ff */
[----:B------:R-:W-:-:S04]  /*0fe0*/  IMAD.WIDE.U32 R106, R4, c[0x0][0x1b0], R10 ;  /* 0x00006c00046a7a25 */ /* 0x000fc800078e000a */
[----:B------:R-:W-:Y:S02]  /*0ff0*/  IMAD R5, R4, c[0x0][0x1b4], R5 ;  /* 0x00006d0004057a24 */ /* 0x000fe400078e0205 */
[----:B------:R-:W-:-:S03]  /*1000*/  IMAD.IADD R3, R13, 0x1, R3 ;  /* 0x000000010d037824 */ /* 0x000fc600078e0203 */
[----:B------:R-:W-:Y:S01]  /*1010*/  IADD3 R5, R107, R5, RZ ;  /* 0x000000056b057210 */ /* 0x000fe20007ffe0ff */
[----:B------:R-:W-:Y:S05]  /*1020*/  BRA `(.L_x_3920) ;  /* 0x0000043000007947 */ /* 0x000fea0003800000 */
.L_x_3919:
        /* <DEDUP_REMOVED lines=15> */
.L_x_3921:
        /* <DEDUP_REMOVED lines=29> */
[----:B------:R-:W-:Y:S02]  /*12f0*/  IMAD R2, R9, c[0x0][0x198], RZ ;  /* 0x0000660009027a24 */ /* 0x000fe400078e02ff */
[----:B------:R-:W-:Y:S02]  /*1300*/  IMAD.MOV.U32 R17, RZ, RZ, R7 ;  /* 0x000000ffff117224 */ /* 0x000fe400078e0007 */
[----:B------:R-:W-:Y:S01]  /*1310*/  IMAD R5, R7, c[0x0][0x19c], R2 ;  /* 0x0000670007057a24 */ /* 0x000fe200078e0202 */
[----:B------:R-:W-:Y:S02]  /*1320*/  @!P1 IADD3 R4, -R4, RZ, RZ ;  /* 0x000000ff04049210 */ /* 0x000fe40007ffe1ff */
[----:B------:R-:W-:Y:S01]  /*1330*/  @!P0 LOP3.LUT R4, RZ, c[0x0][0x1c8], RZ, 0x33, !PT ;  /* 0x00007200ff048a12 */ /* 0x000fe200078e33ff */
[----:B------:R-:W-:-:S03]  /*1340*/  IMAD.IADD R11, R11, 0x1, R5 ;  /* 0x000000010b0b7824 */ /* 0x000fc600078e0205 */
        /* <DEDUP_REMOVED lines=17> */
.L_x_3920:
[----:B------:R1:W5:Y:S01]  /*1460*/  @P5 LDG.E R44, [R44.64] ;  /* 0x000000062c2c5981 */ /* 0x000362000c1e1900 */
[----:B------:R-:W-:Y:S01]  /*1470*/  ISETP.NE.AND P0, PT, R25, -0x1, PT ;  /* 0xffffffff1900780c */ /* 0x000fe20003f05270 */
[----:B------:R-:W-:Y:S01]  /*1480*/  IMAD.MOV.U32 R15, RZ, RZ, 0x2 ;  /* 0x00000002ff0f7424 */ /* 0x000fe200078e00ff */
[----:B------:R-:W-:Y:S01]  /*1490*/  SHF.R.S32.HI R11, RZ, 0x1f, R54 ;  /* 0x0000001fff0b7819 */ /* 0x000fe20000011436 */
[----:B------:R-:W-:Y:S01]  /*14a0*/  IMAD.MOV.U32 R62, RZ, RZ, c[0x0][0x230] ;  /* 0x00008c00ff3e7624 */ /* 0x000fe200078e00ff */
[----:B------:R-:W-:Y:S01]  /*14b0*/  MOV R24, RZ ;  /* 0x000000ff00187202 */ /* 0x000fe20000000f00 */
[----:B------:R-:W-:Y:S01]  /*14c0*/  IMAD.MOV.U32 R117, RZ, RZ, c[0x0][0x198] ;  /* 0x00006600ff757624 */ /* 0x000fe200078e00ff */
[CC--:B------:R-:W-:Y:S02]  /*14d0*/  LEA.HI R19, R11.reuse, R54.reuse, RZ, 0x2 ;  /* 0x000000360b137211 */ /* 0x0c0fe400078f10ff */
[----:B------:R-:W-:Y:S01]  /*14e0*/  LEA.HI R101, R11, R54, RZ, 0x5 ;  /* 0x000000360b657211 */ /* 0x000fe200078f28ff */
[----:B------:R-:W-:Y:S01]  /*14f0*/  IMAD.SHL.U32 R139, R117, 0x20, RZ ;  /* 0x00000020758b7824 */ /* 0x000fe200078e00ff */
[----:B------:R-:W-:-:S02]  /*1500*/  SHF.R.S32.HI R110, RZ, 0x2, R19 ;  /* 0x00000002ff6e7819 */ /* 0x000fc40000011413 */
[----:B------:R-:W-:Y:S01]  /*1510*/  SHF.R.S32.HI R101, RZ, 0x5, R101 ;  /* 0x00000005ff657819 */ /* 0x000fe20000011465 */
[C---:B------:R-:W-:Y:S01]  /*1520*/  @P0 IMAD.WIDE.U32 R12, R25.reuse, c[0x0][0x190], RZ ;  /* 0x00006400190c0a25 */ /* 0x040fe200078e00ff */
[----:B------:R-:W-:Y:S02]  /*1530*/  SHF.R.S32.HI R111, RZ, 0x1f, R110 ;  /* 0x0000001fff6f7819 */ /* 0x000fe4000001146e */
[----:B------:R-:W-:Y:S01]  /*1540*/  IADD3 R102, P1, R110, R17, RZ ;  /* 0x000000116e667210 */ /* 0x000fe20007f3e0ff */
[----:B------:R-:W-:Y:S01]  /*1550*/  @P0 IMAD R13, R25, c[0x0][0x194], R13 ;  /* 0x00006500190d0a24 */ /* 0x000fe200078e020d */
[----:B------:R-:W-:Y:S01]  /*1560*/  MOV R96, 0x5 ;  /* 0x0000000500607802 */ /* 0x000fe20000000f00 */
[----:B------:R-:W-:Y:S01]  /*1570*/  IMAD.MOV.U32 R25, RZ, RZ, c[0x0][0x230] ;  /* 0x00008c00ff197624 */ /* 0x000fe200078e00ff */
[----:B------:R-:W-:Y:S01]  /*1580*/  IADD3.X R9, R111, R9, RZ, P1, !PT ;  /* 0x000000096f097210 */ /* 0x000fe20000ffe4ff */
[----:B-----5:R-:W-:Y:S01]  /*1590*/  @!P0 IMAD R0, R6, c[0x0][0x178], RZ ;  /* 0x00005e0006008a24 */ /* 0x020fe200078e02ff */
[----:B------:R-:W-:Y:S01]  /*15a0*/  SHF.L.U64.HI R138, R117, R96, c[0x0][0x19c] ;  /* 0x00006700758a7619 */ /* 0x000fe20000010260 */
[----:B------:R-:W-:Y:S01]  /*15b0*/  IMAD.HI.U32 R62, R15, R62, R24 ;  /* 0x0000003e0f3e7227 */ /* 0x000fe200078e0018 */
[----:B------:R-:W-:-:S02]  /*15c0*/  LEA.HI R15, R19, R110, RZ, 0x1 ;  /* 0x0000006e130f7211 */ /* 0x000fc400078f08ff */
[----:B------:R-:W-:Y:S01]  /*15d0*/  LOP3.LUT R19, R19, 0xfffffffc, RZ, 0xc0, !PT ;  /* 0xfffffffc13137812 */ /* 0x000fe200078ec0ff */
[----:B------:R-:W-:Y:S01]  /*15e0*/  @!P0 IMAD.WIDE.U32 R22, R143, c[0x0][0x178], RZ ;  /* 0x00005e008f168a25 */ /* 0x000fe200078e00ff */
[----:B------:R-:W-:Y:S02]  /*15f0*/  LOP3.LUT R15, R15, 0x7fffffe, RZ, 0xc0, !PT ;  /* 0x07fffffe0f0f7812 */ /* 0x000fe400078ec0ff */
[----:B------:R-:W-:Y:S01]  /*1600*/  SHF.R.S32.HI R59, RZ, 0x1, R62 ;  /* 0x00000001ff3b7819 */ /* 0x000fe2000001143e */
[----:B------:R-:W-:Y:S02]  /*1610*/  IMAD.IADD R60, R54, 0x1, -R19 ;  /* 0x00000001363c7824 */ /* 0x000fe400078e0a13 */
[----:B------:R-:W-:Y:S02]  /*1620*/  @!P0 IMAD R0, R143, c[0x0][0x17c], R0 ;  /* 0x00005f008f008a24 */ /* 0x000fe400078e0200 */
[C---:B------:R-:W-:Y:S01]  /*1630*/  IMAD.SHL.U32 R84, R60.reuse, 0x8, RZ ;  /* 0x000000083c547824 */ /* 0x040fe200078e00ff */
[----:B------:R-:W-:Y:S01]  /*1640*/  SHF.L.U32 R60, R60, 0x2, RZ ;  /* 0x000000023c3c7819 */ /* 0x000fe200000006ff */
[----:B------:R-:W-:Y:S01]  /*1650*/  @P0 IMAD.MOV.U32 R18, RZ, RZ, R12 ;  /* 0x000000ffff120224 */ /* 0x000fe200078e000c */
[----:B------:R-:W-:Y:S01]  /*1660*/  @!P0 IADD3 R13, R23, R0, RZ ;  /* 0x00000000170d8210 */ /* 0x000fe20007ffe0ff */
[----:B------:R-:W-:Y:S01]  /*1670*/  @!P0 IMAD.MOV.U32 R18, RZ, RZ, R22 ;  /* 0x000000ffff128224 */ /* 0x000fe200078e0016 */
[----:B------:R-:W-:Y:S01]  /*1680*/  SHF.R.S32.HI R85, RZ, 0x1f, R84 ;  /* 0x0000001fff557819 */ /* 0x000fe20000011454 */
[----:B------:R-:W-:Y:S01]  /*1690*/  IMAD.IADD R0, R110, 0x1, -R15 ;  /* 0x000000016e007824 */ /* 0x000fe200078e0a0f */
[----:B------:R-:W-:Y:S01]  /*16a0*/  IADD3 R16, P0, R84, R16, RZ ;  /* 0x0000001054107210 */ /* 0x000fe20007f1e0ff */
[----:B------:R-:W-:Y:S01]  /*16b0*/  IMAD R19, R2, c[0x0][0x1b8], RZ ;  /* 0x00006e0002137a24 */ /* 0x000fe200078e02ff */
[----:B------:R-:W-:Y:S01]  /*16c0*/  LEA.HI R15, R11, R54, RZ, 0x3 ;  /* 0x000000360b0f7211 */ /* 0x000fe200078f18ff */
[----:B------:R-:W-:Y:S01]  /*16d0*/  IMAD R9, R9, c[0x0][0x1a0], RZ ;  /* 0x0000680009097a24 */ /* 0x000fe200078e02ff */
[----:B------:R-:W-:Y:S01]  /*16e0*/  LEA R101, R101, R0, 0x3 ;  /* 0x0000000065657211 */ /* 0x000fe200078e18ff */
[----:B------:R-:W-:Y:S01]  /*16f0*/  IMAD.X R17, R85, 0x1, R3, P0 ;  /* 0x0000000155117824 */ /* 0x000fe200000e0603 */
[----:B------:R-:W-:Y:S01]  /*1700*/  IADD3 R18, P3, R84, R18, RZ ;  /* 0x0000001254127210 */ /* 0x000fe20007f7e0ff */
[C---:B------:R-:W-:Y:S01]  /*1710*/  IMAD R0, R4.reuse, c[0x0][0x1bc], R19 ;  /* 0x00006f0004007a24 */ /* 0x040fe200078e0213 */
[----:B------:R-:W-:Y:S01]  /*1720*/  SHF.R.S32.HI R15, RZ, 0x3, R15 ;  /* 0x00000003ff0f7819 */ /* 0x000fe2000001140f */
[----:B------:R-:W-:Y:S01]  /*1730*/  IMAD.WIDE.U32 R16, R4, c[0x0][0x1b8], R16 ;  /* 0x00006e0004107a25 */ /* 0x000fe200078e0010 */
[----:B------:R-:W-:-:S02]  /*1740*/  IADD3 R106, P0, R84, R106, RZ ;  /* 0x0000006a546a7210 */ /* 0x000fc40007f1e0ff */
[----:B------:R-:W-:Y:S01]  /*1750*/  SHF.L.U32 R15, R15, 0x6, RZ ;  /* 0x000000060f0f7819 */ /* 0x000fe200000006ff */
[----:B------:R-:W-:Y:S01]  /*1760*/  IMAD.IADD R17, R17, 0x1, R0 ;  /* 0x0000000111117824 */ /* 0x000fe200078e0200 */
[----:B------:R-:W-:Y:S01]  /*1770*/  SHF.R.S32.HI R0, RZ, 0x1f, R112 ;  /* 0x0000001fff007819 */ /* 0x000fe20000011470 */
[----:B------:R-:W-:Y:S01]  /*1780*/  IMAD R105, R102, c[0x0][0x1a4], R9 ;  /* 0x0000690066697a24 */ /* 0x000fe200078e0209 */
[----:B------:R-:W-:Y:S01]  /*1790*/  SHF.R.S32.HI R9, RZ, 0x1f, R56 ;  /* 0x0000001fff097819 */ /* 0x000fe20000011438 */
[----:B------:R-:W-:Y:S01]  /*17a0*/  IMAD.WIDE R20, R21, 0x40, R110 ;  /* 0x0000004015147825 */ /* 0x000fe200078e026e */
[----:B------:R-:W-:Y:S02]  /*17b0*/  LEA.HI R11, R11, R54, RZ, 0x4 ;  /* 0x000000360b0b7211 */ /* 0x000fe400078f20ff */
[----:B------:R-:W-:Y:S01]  /*17c0*/  LOP3.LUT R15, R15, 0xc0, RZ, 0xc0, !PT ;  /* 0x000000c00f0f7812 */ /* 0x000fe200078ec0ff */
[----:B------:R-:W-:Y:S01]  /*17d0*/  IMAD R55, R0, c[0x0][0x1a8], RZ ;  /* 0x00006a0000377a24 */ /* 0x000fe200078e02ff */
[----:B------:R-:W-:Y:S01]  /*17e0*/  LEA.HI R0, R9, R56, RZ, 0x7 ;  /* 0x0000003809007211 */ /* 0x000fe200078f38ff */
[----:B------:R-:W-:Y:S01]  /*17f0*/  IMAD.X R19, R85, 0x1, R13, P3 ;  /* 0x0000000155137824 */ /* 0x000fe200018e060d */
[----:B------:R-:W-:Y:S01]  /*1800*/  LOP3.LUT R11, R11, 0xfffffff0, RZ, 0xc0, !PT ;  /* 0xfffffff00b0b7812 */ /* 0x000fe200078ec0ff */
[----:B------:R-:W-:Y:S01]  /*1810*/  IMAD R3, R21, c[0x0][0x190], RZ ;  /* 0x0000640015037a24 */ /* 0x000fe200078e02ff */
[----:B------:R-:W-:Y:S01]  /*1820*/  SHF.R.S32.HI R0, RZ, 0x7, R0 ;  /* 0x00000007ff007819 */ /* 0x000fe20000011400 */
[----:B------:R-:W-:Y:S01]  /*1830*/  IMAD.X R107, R85, 0x1, R5, P0 ;  /* 0x00000001556b7824 */ /* 0x000fe200000e0605 */
[----:B------:R-:W-:Y:S01]  /*1840*/  LOP3.LUT R13, R15, 0x18, R84, 0xf8, !PT ;  /* 0x000000180f0d7812 */ /* 0x000fe200078ef854 */
[C---:B------:R-:W-:Y:S01]  /*1850*/  IMAD R3, R20.reuse, c[0x0][0x194], R3 ;  /* 0x0000650014037a24 */ /* 0x040fe200078e0203 */
[----:B------:R-:W-:Y:S01]  /*1860*/  IMNMX R69, R137, R0, !PT ;  /* 0x0000000089457217 */ /* 0x000fe20007800200 */
[----:B------:R-:W-:Y:S01]  /*1870*/  IMAD.WIDE.U32 R18, R20, c[0x0][0x190], R18 ;  /* 0x0000640014127a25 */ /* 0x000fe200078e0012 */
[----:B------:R-:W-:-:S02]  /*1880*/  SHF.R.U32.HI R8, RZ, 0x3, R15 ;  /* 0x00000003ff087819 */ /* 0x000fc4000001160f */
[----:B------:R-:W-:Y:S01]  /*1890*/  ISETP.GT.AND P0, PT, R52, R69, PT ;  /* 0x000000453400720c */ /* 0x000fe20003f04270 */
[----:B------:R-:W-:Y:S01]  /*18a0*/  IMAD R109, R111, c[0x0][0x198], RZ ;  /* 0x000066006f6d7a24 */ /* 0x000fe200078e02ff */
[----:B------:R-:W-:Y:S01]  /*18b0*/  IADD3 R19, R19, R3, RZ ;  /* 0x0000000313137210 */ /* 0x000fe20007ffe0ff */
[----:B------:R-:W-:Y:S01]  /*18c0*/  IMAD R61, R110, R59, R60 ;  /* 0x0000003b6e3d7224 */ /* 0x000fe200078e023c */
[----:B------:R-:W-:Y:S01]  /*18d0*/  LOP3.LUT R8, R13, R8, RZ, 0x3c, !PT ;  /* 0x000000080d087212 */ /* 0x000fe200078e3cff */
[----:B------:R-:W-:Y:S02]  /*18e0*/  IMAD R55, R112, c[0x0][0x1ac], R55 ;  /* 0x00006b0070377a24 */ /* 0x000fe400078e0237 */
[----:B------:R-:W-:Y:S01]  /*18f0*/  IMAD.IADD R54, R54, 0x1, -R11 ;  /* 0x0000000136367824 */ /* 0x000fe200078e0a0b */
[----:B------:R-:W-:Y:S01]  /*1900*/  SHF.R.S32.HI R58, RZ, 0x1f, R61 ;  /* 0x0000001fff3a7819 */ /* 0x000fe2000001143d */
[----:B------:R-:W-:-:S03]  /*1910*/  IMAD.WIDE.U32 R112, R112, c[0x0][0x1a8], R18 ;  /* 0x00006a0070707a25 */ /* 0x000fc600078e0012 */
[----:B------:R-:W-:Y:S01]  /*1920*/  LEA.HI R54, R54, R54, RZ, 0x1 ;  /* 0x0000003636367211 */ /* 0x000fe200078f08ff */
[----:B------:R-:W-:Y:S01]  /*1930*/  IMAD.MOV.U32 R3, RZ, RZ, c[0x0][0x1a0] ;  /* 0x00006800ff037624 */ /* 0x000fe200078e00ff */
[----:B------:R-:W-:Y:S01]  /*1940*/  IADD3 R55, R113, R55, RZ ;  /* 0x0000003771377210 */ /* 0x000fe20007ffe0ff */
[----:B------:R-:W-:Y:S02]  /*1950*/  IMAD R109, R110, c[0x0][0x19c], R109 ;  /* 0x000067006e6d7a24 */ /* 0x000fe400078e026d */
[----:B------:R-:W-:Y:S01]  /*1960*/  IMAD.IADD R60, R60, 0x1, R61 ;  /* 0x000000013c3c7824 */ /* 0x000fe200078e023d */
[----:B------:R-:W-:Y:S01]  /*1970*/  SHF.L.U64.HI R140, R3, R96, c[0x0][0x1a4] ;  /* 0x00006900038c7619 */ /* 0x000fe20000010260 */
[----:B------:R-:W-:-:S03]  /*1980*/  IMAD.WIDE.U32 R106, R110, c[0x0][0x198], R106 ;  /* 0x000066006e6a7a25 */ /* 0x000fc600078e006a */
[----:B------:R-:W-:Y:S01]  /*1990*/  SHF.R.S32.HI R57, RZ, 0x1f, R60 ;  /* 0x0000001fff397819 */ /* 0x000fe2000001143c */
[----:B------:R-:W-:Y:S01]  /*19a0*/  IMAD.WIDE.U32 R102, R102, c[0x0][0x1a0], R16 ;  /* 0x0000680066667a25 */ /* 0x000fe200078e0010 */
[----:B------:R-:W-:-:S03]  /*19b0*/  IADD3 R109, R107, R109, RZ ;  /* 0x0000006d6b6d7210 */ /* 0x000fc60007ffe0ff */
[----:B------:R-:W-:Y:S02]  /*19c0*/  IMAD.U32 R101, R101, 0x20, R8 ;  /* 0x0000002065657824 */ /* 0x000fe400078e0008 */
[----:B------:R-:W-:Y:S02]  /*19d0*/  IMAD.SHL.U32 R141, R3, 0x20, RZ ;  /* 0x00000020038d7824 */ /* 0x000fe400078e00ff */
[----:B------:R-:W-:Y:S01]  /*19e0*/  IMAD.IADD R105, R103, 0x1, R105 ;  /* 0x0000000167697824 */ /* 0x000fe200078e0269 */
[----:B------:R-:W-:Y:S01]  /*19f0*/  @!P5 MOV R44, RZ ;  /* 0x000000ff002cd202 */ /* 0x000fe20000000f00 */
[----:B------:R-:W-:Y:S05]  /*1a00*/  @!P0 BRA `(.L_x_3922) ;  /* 0x0000377000008947 */ /* 0x000fea0003800000 */
[----:B-1----:R-:W-:Y:S01]  /*1a10*/  SHF.R.S32.HI R9, RZ, 0x1f, R7 ;  /* 0x0000001fff097819 */ /* 0x002fe20000011407 */
[C---:B------:R-:W-:Y:S01]  /*1a20*/  IMAD R0, R6.reuse, c[0x0][0x280], RZ ;  /* 0x0000a00006007a24 */ /* 0x040fe200078e02ff */
[--C-:B------:R-:W-:Y:S01]  /*1a30*/  SHF.R.S32.HI R8, RZ, 0x1f, R56.reuse ;  /* 0x0000001fff087819 */ /* 0x100fe20000011438 */
[----:B------:R-:W-:Y:S01]  /*1a40*/  IMAD R6, R6, c[0x0][0x278], RZ ;  /* 0x00009e0006067a24 */ /* 0x000fe200078e02ff */
[----:B------:R-:W-:Y:S01]  /*1a50*/  IADD3 R5, P1, P0, R7, R110, -R56 ;  /* 0x0000006e07057210 */ /* 0x000fe2000783e838 */
[C---:B------:R-:W-:Y:S01]  /*1a60*/  IMAD R0, R143.reuse, c[0x0][0x284], R0 ;  /* 0x0000a1008f007a24 */ /* 0x040fe200078e0200 */
[C---:B------:R-:W-:Y:S01]  /*1a70*/  LEA R82, P3, R106.reuse, c[0x0][0x168], 0x1 ;  /* 0x00005a006a527a11 */ /* 0x040fe200078608ff */
[----:B------:R-:W-:Y:S01]  /*1a80*/  IMAD.WIDE.U32 R10, R143, c[0x0][0x280], R84 ;  /* 0x0000a0008f0a7a25 */ /* 0x000fe200078e0054 */
[----:B------:R-:W-:Y:S01]  /*1a90*/  IADD3.X R8, R9, R111, ~R8, P1, P0 ;  /* 0x0000006f09087210 */ /* 0x000fe20000fe0c08 */
[----:B------:R-:W-:Y:S01]  /*1aa0*/  UMOV UR9, 0x40 ;  /* 0x0000004000097882 */ /* 0x000fe20000000000 */
[----:B------:R-:W-:Y:S01]  /*1ab0*/  LEA.HI.X R81, R106, c[0x0][0x16c], R109, 0x1, P3 ;  /* 0x00005b006a517a11 */ /* 0x000fe200018f0c6d */
[C---:B------:R-:W-:Y:S01]  /*1ac0*/  IMAD.WIDE.U32 R12, R143.reuse, c[0x0][0x278], R84 ;  /* 0x00009e008f0c7a25 */ /* 0x040fe200078e0054 */
[----:B------:R-:W-:Y:S01]  /*1ad0*/  ULDC.64 UR4, c[0x0][0x1a0] ;  /* 0x0000680000047ab9 */ /* 0x000fe20000000a00 */
[----:B------:R-:W-:Y:S01]  /*1ae0*/  MOV R71, 0x6 ;  /* 0x0000000600477802 */ /* 0x000fe20000000f00 */
[----:B------:R-:W-:Y:S01]  /*1af0*/  UIMAD UR10, UR9, UR5, URZ ;  /* 0x00000005090a72a4 */ /* 0x000fe2000f8e023f */
[----:B------:R-:W-:Y:S01]  /*1b00*/  IMAD R6, R143, c[0x0][0x27c], R6 ;  /* 0x00009f008f067a24 */ /* 0x000fe200078e0206 */
[----:B------:R-:W-:Y:S01]  /*1b10*/  UMOV UR8, 0xc0 ;  /* 0x000000c000087882 */ /* 0x000fe20000000000 */
[----:B------:R-:W-:Y:S01]  /*1b20*/  IMAD.IADD R11, R11, 0x1, R0 ;  /* 0x000000010b0b7824 */ /* 0x000fe200078e0200 */
[----:B------:R-:W-:Y:S01]  /*1b30*/  UIMAD UR13, UR8, UR5, URZ ;  /* 0x00000005080d72a4 */ /* 0x000fe2000f8e023f */
[C---:B------:R-:W-:Y:S01]  /*1b40*/  IMAD R0, R8.reuse, c[0x0][0x290], RZ ;  /* 0x0000a40008007a24 */ /* 0x040fe200078e02ff */
[----:B------:R-:W-:Y:S01]  /*1b50*/  UIMAD.WIDE.U32 UR14, UR8, UR4, URZ ;  /* 0x00000004080e72a5 */ /* 0x000fe2000f8e003f */
[----:B------:R-:W-:Y:S01]  /*1b60*/  IMAD.IADD R13, R13, 0x1, R6 ;  /* 0x000000010d0d7824 */ /* 0x000fe200078e0206 */
[----:B------:R-:W-:Y:S01]  /*1b70*/  ULDC UR5, c[0x0][0x294] ;  /* 0x0000a50000057ab9 */ /* 0x000fe20000000800 */
[----:B------:R-:W-:Y:S01]  /*1b80*/  IMAD R8, R8, c[0x0][0x288], RZ ;  /* 0x0000a20008087a24 */ /* 0x000fe200078e02ff */
[----:B------:R-:W-:Y:S01]  /*1b90*/  UIMAD UR5, UR8, UR5, URZ ;  /* 0x00000005080572a4 */ /* 0x000fe2000f8e023f */
[C---:B------:R-:W-:Y:S01]  /*1ba0*/  IMAD.WIDE.U32 R12, R5.reuse, c[0x0][0x288], R12 ;  /* 0x0000a200050c7a25 */ /* 0x040fe200078e000c */
[C---:B------:R-:W-:Y:S01]  /*1bb0*/  IADD3 R100, R110.reuse, 0x20, RZ ;  /* 0x000000206e647810 */ /* 0x040fe20007ffe0ff */
[----:B------:R-:W-:Y:S01]  /*1bc0*/  ULDC UR12, c[0x0][0x28c] ;  /* 0x0000a300000c7ab9 */ /* 0x000fe20000000800 */
[C---:B------:R-:W-:Y:S01]  /*1bd0*/  IADD3 R99, R110.reuse, 0x40, RZ ;  /* 0x000000406e637810 */ /* 0x040fe20007ffe0ff */
[C---:B------:R-:W-:Y:S01]  /*1be0*/  IMAD R8, R5.reuse, c[0x0][0x28c], R8 ;  /* 0x0000a30005087a24 */ /* 0x040fe200078e0208 */
[----:B------:R-:W-:Y:S01]  /*1bf0*/  IADD3 R98, R110, 0x60, RZ ;  /* 0x000000606e627810 */ /* 0x000fe20007ffe0ff */
[C---:B------:R-:W-:Y:S01]  /*1c00*/  IMAD R0, R5.reuse, c[0x0][0x294], R0 ;  /* 0x0000a50005007a24 */ /* 0x040fe200078e0200 */
[----:B------:R-:W-:Y:S01]  /*1c10*/  ULDC UR11, c[0x0][0x28c] ;  /* 0x0000a300000b7ab9 */ /* 0x000fe20000000800 */
[----:B------:R-:W-:Y:S01]  /*1c20*/  IMAD.WIDE.U32 R10, R5, c[0x0][0x290], R10 ;  /* 0x0000a400050a7a25 */ /* 0x000fe200078e000a */
[----:B------:R-:W-:-:S02]  /*1c30*/  ULDC UR4, c[0x0][0x230] ;  /* 0x00008c0000047ab9 */ /* 0x000fc40000000800 */
[----:B------:R-:W-:Y:S01]  /*1c40*/  UIMAD UR12, UR12, 0xc0, URZ ;  /* 0x000000c00c0c78a4 */ /* 0x000fe2000f8e023f */
[----:B------:R-:W-:Y:S01]  /*1c50*/  IMAD.IADD R9, R13, 0x1, R8 ;  /* 0x000000010d097824 */ /* 0x000fe200078e0208 */
[----:B------:R-:W-:Y:S01]  /*1c60*/  MOV R8, R12 ;  /* 0x0000000c00087202 */ /* 0x000fe20000000f00 */
[----:B------:R-:W-:Y:S01]  /*1c70*/  IMAD.IADD R11, R11, 0x1, R0 ;  /* 0x000000010b0b7824 */ /* 0x000fe200078e0200 */
[----:B------:R-:W-:Y:S01]  /*1c80*/  UIMAD UR11, UR11, 0xc0, URZ ;  /* 0x000000c00b0b78a4 */ /* 0x000fe2000f8e023f */
[C---:B------:R-:W-:Y:S01]  /*1c90*/  IMAD R89, R2.reuse, c[0x0][0x2a0], RZ ;  /* 0x0000a80002597a24 */ /* 0x040fe200078e02ff */
[----:B------:R-:W-:Y:S01]  /*1ca0*/  UIADD3 UR13, UR15, UR13, URZ ;  /* 0x0000000d0f0d7290 */ /* 0x000fe2000fffe03f */
[----:B------:R-:W-:Y:S01]  /*1cb0*/  IMAD R91, R2, c[0x0][0x298], RZ ;  /* 0x0000a600025b7a24 */ /* 0x000fe200078e02ff */
[----:B------:R-:W-:Y:S01]  /*1cc0*/  ULDC.U8 UR8, c[0x0][0x313] ;  /* 0x0000c4c000087ab9 */ /* 0x000fe20000000000 */
[C---:B------:R-:W-:Y:S02]  /*1cd0*/  IMAD R89, R4.reuse, c[0x0][0x2a4], R89 ;  /* 0x0000a90004597a24 */ /* 0x040fe400078e0259 */
[----:B------:R-:W-:-:S02]  /*1ce0*/  IMAD R91, R4, c[0x0][0x29c], R91 ;  /* 0x0000a700045b7a24 */ /* 0x000fc400078e025b */
[----:B------:R-:W-:-:S04]  /*1cf0*/  IMAD.WIDE.U32 R10, R4, c[0x0][0x2a0], R10 ;  /* 0x0000a800040a7a25 */ /* 0x000fc800078e000a */
[----:B------:R-:W-:Y:S01]  /*1d00*/  IMAD.WIDE.U32 R4, R4, c[0x0][0x298], R8 ;  /* 0x0000a60004047a25 */ /* 0x000fe200078e0008 */
[----:B------:R-:W-:-:S03]  /*1d10*/  LEA R88, P1, R10, c[0x0][0x270], 0x1 ;  /* 0x00009c000a587a11 */ /* 0x000fc600078208ff */
[----:B------:R-:W-:Y:S01]  /*1d20*/  IMAD.IADD R91, R5, 0x1, R91 ;  /* 0x00000001055b7824 */ /* 0x000fe200078e025b */
[----:B------:R-:W-:Y:S01]  /*1d30*/  LEA R90, P0, R4, c[0x0][0x268], 0x1 ;  /* 0x00009a00045a7a11 */ /* 0x000fe200078008ff */
[----:B------:R-:W-:Y:S02]  /*1d40*/  IMAD.IADD R44, R44, 0x1, R7 ;  /* 0x000000012c2c7824 */ /* 0x000fe400078e0207 */
[----:B------:R-:W-:Y:S01]  /*1d50*/  IMAD.WIDE.U32 R2, R3, 0x40, RZ ;  /* 0x0000004003027825 */ /* 0x000fe200078e00ff */
[----:B------:R-:W-:Y:S02]  /*1d60*/  LEA.HI.X R91, R4, c[0x0][0x26c], R91, 0x1, P0 ;  /* 0x00009b00045b7a11 */ /* 0x000fe400000f0c5b */
[C---:B------:R-:W-:Y:S01]  /*1d70*/  LEA R86, P0, R102.reuse, c[0x0][0x170], 0x1 ;  /* 0x00005c0066567a11 */ /* 0x040fe200078008ff */
[----:B------:R-:W-:Y:S01]  /*1d80*/  IMAD R44, R59, R44, RZ ;  /* 0x0000002c3b2c7224 */ /* 0x000fe200078e02ff */
[----:B------:R-:W-:Y:S01]  /*1d90*/  IADD3 R78, R3, UR10, RZ ;  /* 0x0000000a034e7c10 */ /* 0x000fe2000fffe0ff */
[----:B------:R-:W-:Y:S01]  /*1da0*/  IMAD.IADD R89, R11, 0x1, R89 ;  /* 0x000000010b597824 */ /* 0x000fe200078e0259 */
[----:B------:R-:W-:Y:S01]  /*1db0*/  LEA.HI.X R87, R102, c[0x0][0x174], R105, 0x1, P0 ;  /* 0x00005d0066577a11 */ /* 0x000fe200000f0c69 */
[----:B------:R-:W-:Y:S01]  /*1dc0*/  IMAD.MOV.U32 R114, RZ, RZ, c[0x0][0x290] ;  /* 0x0000a400ff727624 */ /* 0x000fe200078e00ff */
[----:B------:R-:W-:Y:S01]  /*1dd0*/  SHF.R.S32.HI R45, RZ, 0x1f, R44 ;  /* 0x0000001fff2d7819 */ /* 0x000fe2000001142c */
[----:B------:R-:W-:Y:S01]  /*1de0*/  ULDC UR10, c[0x0][0x19c] ;  /* 0x00006700000a7ab9 */ /* 0x000fe20000000800 */
[-C--:B------:R-:W-:Y:S01]  /*1df0*/  IADD3 R94, P0, R60, R44.reuse, RZ ;  /* 0x0000002c3c5e7210 */ /* 0x080fe20007f1e0ff */
[----:B------:R-:W-:Y:S01]  /*1e00*/  IMAD.MOV.U32 R97, RZ, RZ, c[0x0][0x288] ;  /* 0x0000a200ff617624 */ /* 0x000fe200078e00ff */
[----:B------:R-:W-:Y:S01]  /*1e10*/  IADD3 R44, P3, R61, R44, RZ ;  /* 0x0000002c3d2c7210 */ /* 0x000fe20007f7e0ff */
[----:B------:R-:W-:Y:S01]  /*1e20*/  UIMAD UR10, UR9, UR10, URZ ;  /* 0x0000000a090a72a4 */ /* 0x000fe2000f8e023f */
[----:B------:R-:W-:Y:S01]  /*1e30*/  LEA.HI.X R89, R10, c[0x0][0x274], R89, 0x1, P1 ;  /* 0x00009d000a597a11 */ /* 0x000fe200008f0c59 */
[--C-:B------:R-:W-:Y:S01]  /*1e40*/  IMAD.X R95, R57, 0x1, R45.reuse, P0 ;  /* 0x00000001395f7824 */ /* 0x100fe200000e062d */
[-C--:B------:R-:W-:Y:S01]  /*1e50*/  SHF.L.U64.HI R76, R114, R71.reuse, c[0x0][0x294] ;  /* 0x0000a500724c7619 */ /* 0x080fe20000010247 */
[----:B------:R-:W-:Y:S01]  /*1e60*/  IMAD.X R45, R58, 0x1, R45, P3 ;  /* 0x000000013a2d7824 */ /* 0x000fe200018e062d */
[C---:B------:R-:W-:Y:S01]  /*1e70*/  SHF.L.U64.HI R74, R114.reuse, R96, c[0x0][0x294] ;  /* 0x0000a500724a7619 */ /* 0x040fe20000010260 */
[----:B------:R-:W-:Y:S01]  /*1e80*/  IMAD.SHL.U32 R77, R114, 0x40, RZ ;  /* 0x00000040724d7824 */ /* 0x000fe200078e00ff */
[C---:B------:R-:W-:Y:S01]  /*1e90*/  SHF.L.U64.HI R95, R94.reuse, 0x1, R95 ;  /* 0x000000015e5f7819 */ /* 0x040fe2000001025f */
[----:B------:R-:W-:Y:S01]  /*1ea0*/  IMAD.SHL.U32 R94, R94, 0x2, RZ ;  /* 0x000000025e5e7824 */ /* 0x000fe200078e00ff */
[C---:B------:R-:W-:Y:S01]  /*1eb0*/  SHF.L.U64.HI R45, R44.reuse, 0x1, R45 ;  /* 0x000000012c2d7819 */ /* 0x040fe2000001022d */
[----:B------:R-:W-:Y:S01]  /*1ec0*/  IMAD.SHL.U32 R44, R44, 0x2, RZ ;  /* 0x000000022c2c7824 */ /* 0x000fe200078e00ff */
[----:B------:R-:W-:Y:S01]  /*1ed0*/  SHF.L.U64.HI R71, R97, R71, c[0x0][0x28c] ;  /* 0x0000a30061477619 */ /* 0x000fe20000010247 */
[----:B------:R-:W-:Y:S01]  /*1ee0*/  IMAD.SHL.U32 R75, R114, 0x20, RZ ;  /* 0x00000020724b7824 */ /* 0x000fe200078e00ff */
[----:B------:R-:W-:Y:S01]  /*1ef0*/  IADD3 R92, P5, R94, c[0x0][0x2b0], RZ ;  /* 0x0000ac005e5c7a10 */ /* 0x000fe20007fbe0ff */
[----:B------:R-:W-:Y:S01]  /*1f00*/  IMAD.WIDE.U32 R116, R117, 0x40, RZ ;  /* 0x0000004075747825 */ /* 0x000fe200078e00ff */
[----:B------:R-:W-:-:S02]  /*1f10*/  IADD3 R10, P3, R44, c[0x0][0x2b0], RZ ;  /* 0x0000ac002c0a7a10 */ /* 0x000fc40007f7e0ff */
[----:B------:R-:W-:Y:S01]  /*1f20*/  IADD3 R94, P4, R94, c[0x0][0x2a8], RZ ;  /* 0x0000aa005e5e7a10 */ /* 0x000fe20007f9e0ff */
[C---:B------:R-:W-:Y:S01]  /*1f30*/  IMAD.SHL.U32 R68, R59.reuse, 0x20, RZ ;  /* 0x000000203b447824 */ /* 0x040fe200078e00ff */
[----:B------:R-:W-:Y:S01]  /*1f40*/  IADD3 R44, P0, R44, c[0x0][0x2a8], RZ ;  /* 0x0000aa002c2c7a10 */ /* 0x000fe20007f1e0ff */
[----:B------:R-:W-:Y:S01]  /*1f50*/  IMAD.SHL.U32 R66, R59, 0x40, RZ ;  /* 0x000000403b427824 */ /* 0x000fe200078e00ff */
[----:B------:R-:W-:Y:S01]  /*1f60*/  SHF.L.U64.HI R96, R97, R96, c[0x0][0x28c] ;  /* 0x0000a30061607619 */ /* 0x000fe20000010260 */
[----:B------:R-:W-:Y:S01]  /*1f70*/  IMAD R64, R59, 0x60, RZ ;  /* 0x000000603b407824 */ /* 0x000fe200078e02ff */
[----:B------:R-:W-:Y:S01]  /*1f80*/  SHF.L.U32 R72, R97, 0x6, RZ ;  /* 0x0000000661487819 */ /* 0x000fe200000006ff */
[----:B------:R-:W-:Y:S01]  /*1f90*/  IMAD.WIDE.U32 R114, R114, 0xc0, RZ ;  /* 0x000000c072727825 */ /* 0x000fe200078e00ff */
[----:B------:R-:W-:Y:S02]  /*1fa0*/  SHF.L.U64.HI R76, R77, 0x1, R76 ;  /* 0x000000014d4c7819 */ /* 0x000fe4000001024c */
[----:B------:R-:W-:Y:S01]  /*1fb0*/  SHF.L.U64.HI R74, R75, 0x1, R74 ;  /* 0x000000014b4a7819 */ /* 0x000fe2000001024a */
[----:B------:R-:W-:Y:S01]  /*1fc0*/  IMAD.MOV.U32 R70, RZ, RZ, c[0x0][0x290] ;  /* 0x0000a400ff467624 */ /* 0x000fe200078e00ff */
[----:B------:R-:W-:Y:S01]  /*1fd0*/  IADD3.X R93, R95, c[0x0][0x2b4], RZ, P5, !PT ;  /* 0x0000ad005f5d7a10 */ /* 0x000fe20002ffe4ff */
[C---:B------:R-:W-:Y:S01]  /*1fe0*/  IMAD.SHL.U32 R79, R2.reuse, 0x2, RZ ;  /* 0x00000002024f7824 */ /* 0x040fe200078e00ff */
[----:B------:R-:W-:Y:S01]  /*1ff0*/  IADD3.X R9, R45, c[0x0][0x2b4], RZ, P3, !PT ;  /* 0x0000ad002d097a10 */ /* 0x000fe20001ffe4ff */
[----:B------:R-:W-:Y:S01]  /*2000*/  IMAD.MOV.U32 R11, RZ, RZ, R52 ;  /* 0x000000ffff0b7224 */ /* 0x000fe200078e0034 */
[----:B------:R-:W-:Y:S01]  /*2010*/  SHF.L.U64.HI R78, R2, 0x1, R78 ;  /* 0x00000001024e7819 */ /* 0x000fe2000001024e */
[----:B------:R-:W-:Y:S01]  /*2020*/  IMAD.SHL.U32 R97, R97, 0x20, RZ ;  /* 0x0000002061617824 */ /* 0x000fe200078e00ff */
[----:B------:R-:W-:Y:S01]  /*2030*/  ISETP.GE.AND P1, PT, R84, c[0x0][0x220], PT ;  /* 0x0000880054007a0c */ /* 0x000fe20003f26270 */
[----:B------:R-:W-:Y:S01]  /*2040*/  IMAD.U32 R70, R70, -0x80, RZ ;  /* 0xffffff8046467824 */ /* 0x000fe200078e00ff */
[----:B------:R-:W-:-:S02]  /*2050*/  SHF.R.S32.HI R67, RZ, 0x1f, R68 ;  /* 0x0000001fff437819 */ /* 0x000fc40000011444 */
[----:B------:R-:W-:Y:S02]  /*2060*/  SHF.R.S32.HI R65, RZ, 0x1f, R66 ;  /* 0x0000001fff417819 */ /* 0x000fe40000011442 */
[----:B------:R-:W-:Y:S02]  /*2070*/  SHF.R.S32.HI R63, RZ, 0x1f, R64 ;  /* 0x0000001fff3f7819 */ /* 0x000fe40000011440 */
[----:B------:R-:W-:Y:S02]  /*2080*/  SHF.L.U32 R77, R77, 0x1, RZ ;  /* 0x000000014d4d7819 */ /* 0x000fe400000006ff */
[----:B------:R-:W-:Y:S02]  /*2090*/  SHF.L.U32 R75, R75, 0x1, RZ ;  /* 0x000000014b4b7819 */ /* 0x000fe400000006ff */
[----:B------:R-:W-:Y:S02]  /*20a0*/  IADD3 R73, R117, UR10, RZ ;  /* 0x0000000a75497c10 */ /* 0x000fe4000fffe0ff */
[----:B------:R-:W-:-:S02]  /*20b0*/  IADD3 R80, R115, UR5, RZ ;  /* 0x0000000573507c10 */ /* 0x000fc4000fffe0ff */
[----:B------:R-:W-:Y:S02]  /*20c0*/  IADD3.X R95, R95, c[0x0][0x2ac], RZ, P4, !PT ;  /* 0x0000ab005f5f7a10 */ /* 0x000fe400027fe4ff */
[----:B------:R-:W-:Y:S02]  /*20d0*/  IADD3.X R45, R45, c[0x0][0x2ac], RZ, P0, !PT ;  /* 0x0000ab002d2d7a10 */ /* 0x000fe400007fe4ff */
.L_x_3952:
[----:B------:R-:W-:Y:S05]  /*20e0*/  LEA R3, R11, 0xffffff80, 0x7 ;  /* 0xffffff800b037811 */ /* 0x000fea00078e38ff */
[--C-:B------:R-:W-:Y:S02]  /*20f0*/  IMAD.IADD R21, R53, 0x1, -R3.reuse ;  /* 0x0000000135157824 */ /* 0x100fe400078e0a03 */
[----:B------:R-:W-:Y:S03]  /*2100*/  IMAD.IADD R3, R56, 0x1, -R3 ;  /* 0x0000000138037824 */ /* 0x000fe600078e0a03 */
[-C--:B------:R-:W-:Y:S02]  /*2110*/  ISETP.GE.OR P6, PT, R110, R21.reuse, P1 ;  /* 0x000000156e00720c */ /* 0x080fe40000fc6670 */
[----:B------:R-:W-:Y:S02]  /*2120*/  ISETP.GE.OR P5, PT, R100, R21, P1 ;  /* 0x000000156400720c */ /* 0x000fe40000fa6670 */
[-C--:B------:R-:W-:Y:S02]  /*2130*/  ISETP.LT.OR P6, PT, R110, R3.reuse, P6 ;  /* 0x000000036e00720c */ /* 0x080fe400037c1670 */
[----:B------:R-:W-:Y:S02]  /*2140*/  ISETP.LT.OR P5, PT, R100, R3, P5 ;  /* 0x000000036400720c */ /* 0x000fe40002fa1670 */
[C---:B------:R-:W-:Y:S04]  /*2150*/  ISETP.GE.OR P4, PT, R99.reuse, R21, P1 ;  /* 0x000000156300720c */ /* 0x040fe80000f86670 */
[----:B------:R-:W-:Y:S05]  /*2160*/  ISETP.LT.OR P4, PT, R99, R3, P4 ;  /* 0x000000036300720c */ /* 0x000fea0002781670 */
[----:B--2---:R-:W2:Y:S02]  /*2170*/  @!P6 LDG.E.128 R16, [R88.64] ;  /* 0x000000065810e981 */ /* 0x004ea4000c1e1d00 */
[C---:B------:R-:W-:Y:S02]  /*2180*/  @!P5 IADD3 R26, P0, R88.reuse, R75, RZ ;  /* 0x0000004b581ad210 */ /* 0x040fe40007f1e0ff */
[----:B------:R-:W-:Y:S03]  /*2190*/  @!P5 LEA R24, P3, R141, R86, 0x1 ;  /* 0x000000568d18d211 */ /* 0x000fe600078608ff */
[----:B------:R-:W-:Y:S01]  /*21a0*/  @!P5 IMAD.X R27, R89, 0x1, R74, P0 ;  /* 0x00000001591bd824 */ /* 0x000fe200000e064a */
        /* <DEDUP_REMOVED lines=74> */
.L_x_3926:
[----:B------:R-:W-:Y:S05]  /*2650*/  BSYNC B0 ;  /* 0x0000000000007941 */ /* 0x000fea0003800000 */
.L_x_3925:
        /* <DEDUP_REMOVED lines=10> */
[C---:B------:R-:W-:Y:S02]  /*2700*/  @!P0 IADD3.X R7, R26.reuse, R9, RZ, P5, !PT ;  /* 0x000000091a078210 */ /* 0x040fe40002ffe4ff */
[C---:B------:R-:W-:Y:S01]  /*2710*/  LEA R32, P5, R139.reuse, R82, 0x1 ;  /* 0x000000528b207211 */ /* 0x040fe200078a08ff */
        /* <DEDUP_REMOVED lines=45> */
.L_x_3928:
[----:B------:R-:W-:Y:S05]  /*29f0*/  BSYNC B0 ;  /* 0x0000000000007941 */ /* 0x000fea0003800000 */
.L_x_3927:
        /* <DEDUP_REMOVED lines=57> */
.L_x_3930:
[----:B------:R-:W-:Y:S05]  /*2d90*/  BSYNC B0 ;  /* 0x0000000000007941 */ /* 0x000fea0003800000 */
.L_x_3929:
        /* <DEDUP_REMOVED lines=61> */
.L_x_3932:
[----:B------:R-:W-:Y:S05]  /*3170*/  BSYNC B0 ;  /* 0x0000000000007941 */ /* 0x000fea0003800000 */
.L_x_3931:
        /* <DEDUP_REMOVED lines=9> */
.L_x_3924:
        /* <DEDUP_REMOVED lines=13> */
[----:B-----5:R-:W-:Y:S01]  /*32e0*/  IMAD.U32 R32, R41, 0x10000, RZ ;  /* 0x0001000029207824 */ /* 0x020fe200078e00ff */
[C---:B------:R-:W-:Y:S02]  /*32f0*/  SHF.L.U32 R29, R40.reuse, 0x10, RZ ;  /* 0x00000010281d7819 */ /* 0x040fe400000006ff */
[----:B------:R-:W-:Y:S01]  /*3300*/  LOP3.LUT R31, R40, 0xffff0000, RZ, 0xc0, !PT ;  /* 0xffff0000281f7812 */ /* 0x000fe200078ec0ff */
[----:B------:R-:W-:Y:S01]  /*3310*/  IMAD.U32 R40, R43, 0x10000, RZ ;  /* 0x000100002b287824 */ /* 0x000fe200078e00ff */
[----:B------:R-:W-:Y:S02]  /*3320*/  LOP3.LUT R35, R41, 0xffff0000, RZ, 0xc0, !PT ;  /* 0xffff000029237812 */ /* 0x000fe400078ec0ff */
[C---:B------:R-:W-:Y:S02]  /*3330*/  SHF.L.U32 R36, R42.reuse, 0x10, RZ ;  /* 0x000000102a247819 */ /* 0x040fe400000006ff */
[----:B------:R-:W-:Y:S01]  /*3340*/  LOP3.LUT R39, R42, 0xffff0000, RZ, 0xc0, !PT ;  /* 0xffff00002a277812 */ /* 0x000fe200078ec0ff */
[----:B------:R-:W-:Y:S01]  /*3350*/  @P6 IMAD R121, RZ, RZ, -UR5 ;  /* 0x80000005ff796e24 */ /* 0x000fe2000f8e02ff */
[----:B------:R-:W-:Y:S01]  /*3360*/  LOP3.LUT R43, R43, 0xffff0000, RZ, 0xc0, !PT ;  /* 0xffff00002b2b7812 */ /* 0x000fe200078ec0ff */
[----:B------:R-:W-:Y:S03]  /*3370*/  @P6 IMAD R83, RZ, RZ, -UR5 ;  /* 0x80000005ff536e24 */ /* 0x000fe6000f8e02ff */
[C---:B--2---:R-:W-:Y:S04]  /*3380*/  LEA R12, P0, R121.reuse, R90, 0x1 ;  /* 0x0000005a790c7211 */ /* 0x044fe800078008ff */
[----:B------:R-:W-:Y:S02]  /*3390*/  LEA.HI.X.SX32 R13, R121, R91, 0x1, P0 ;  /* 0x0000005b790d7211 */ /* 0x000fe400000f0eff */
[C---:B------:R-:W-:Y:S03]  /*33a0*/  LEA R122, P0, R83.reuse, R92, 0x1 ;  /* 0x0000005c537a7211 */ /* 0x040fe600078008ff */
[----:B------:R-:W2:Y:S01]  /*33b0*/  LDG.E.128 R20, [R12.64] ;  /* 0x000000060c147981 */ /* 0x000ea2000c1e1d00 */
[----:B------:R-:W-:Y:S02]  /*33c0*/  LEA.HI.X.SX32 R123, R83, R93, 0x1, P0 ;  /* 0x0000005d537b7211 */ /* 0x000fe400000f0eff */
[----:B------:R-:W-:Y:S01]  /*33d0*/  MOV R83, RZ ;  /* 0x000000ff00537202 */ /* 0x000fe20000000f00 */
[----:B------:R-:W-:Y:S04]  /*33e0*/  @P6 IMAD R83, RZ, RZ, -UR5 ;  /* 0x80000005ff536e24 */ /* 0x000fe8000f8e02ff */
[----:B------:R-:W3:Y:S01]  /*33f0*/  LDG.E.128 R120, [R122.64] ;  /* 0x000000067a787981 */ /* 0x000ee2000c1e1d00 */
[C---:B------:R-:W-:Y:S04]  /*3400*/  LEA R46, P0, R83.reuse, R94, 0x1 ;  /* 0x0000005e532e7211 */ /* 0x040fe800078008ff */
[----:B------:R-:W-:Y:S05]  /*3410*/  LEA.HI.X.SX32 R47, R83, R95, 0x1, P0 ;  /* 0x0000005f532f7211 */ /* 0x000fea00000f0eff */
[----:B------:R-:W4:Y:S01]  /*3420*/  LDG.E.128 R48, [R46.64] ;  /* 0x000000062e307981 */ /* 0x000f22000c1e1d00 */
[C---:B--2---:R-:W-:Y:S01]  /*3430*/  IMAD.U32 R15, R23.reuse, 0x10000, RZ ;  /* 0x00010000170f7824 */ /* 0x044fe200078e00ff */
[C---:B------:R-:W-:Y:S02]  /*3440*/  SHF.L.U32 R25, R20.reuse, 0x10, RZ ;  /* 0x0000001014197819 */ /* 0x040fe400000006ff */
[----:B------:R-:W-:Y:S02]  /*3450*/  LOP3.LUT R13, R23, 0xffff0000, RZ, 0xc0, !PT ;  /* 0xffff0000170d7812 */ /* 0x000fe400078ec0ff */
[----:B------:R-:W-:Y:S01]  /*3460*/  LOP3.LUT R24, R20, 0xffff0000, RZ, 0xc0, !PT ;  /* 0xffff000014187812 */ /* 0x000fe200078ec0ff */
[----:B------:R-:W-:Y:S01]  /*3470*/  IMAD.U32 R20, R21, 0x10000, RZ ;  /* 0x0001000015147824 */ /* 0x000fe200078e00ff */
        /* <DEDUP_REMOVED lines=14> */
[----:B----4-:R-:W-:Y:S01]  /*3560*/  SHF.L.U32 R28, R48, 0x10, RZ ;  /* 0x00000010301c7819 */ /* 0x010fe200000006ff */
        /* <DEDUP_REMOVED lines=9> */
[C---:B------:R-:W-:Y:S01]  /*3600*/  SHF.L.U32 R37, R50.reuse, 0x10, RZ ;  /* 0x0000001032257819 */ /* 0x040fe200000006ff */
        /* <DEDUP_REMOVED lines=22> */
.L_x_3937:
[----:B------:R-:W-:Y:S05]  /*3770*/  BSYNC B0 ;  /* 0x0000000000007941 */ /* 0x000fea0003800000 */
.L_x_3936:
[----:B------:R-:W-:Y:S05]  /*3780*/  MOV R83, R81 ;  /* 0x0000005100537202 */ /* 0x000fea0000000f00 */
[----:B-----5:R3:W-:Y:S02]  /*3790*/  STG.E.128 [R82.64], R40 ;  /* 0x0000002852007986 */ /* 0x0207e4000c101d06 */
.L_x_3935:
[----:B------:R-:W-:Y:S05]  /*37a0*/  BSYNC B1 ;  /* 0x0000000000017941 */ /* 0x000fea0003800000 */
.L_x_3934:
        /* <DEDUP_REMOVED lines=24> */
[C---:B---3--:R-:W-:Y:S02]  /*3930*/  LEA R122, P0, R83.reuse, R92, 0x1 ;  /* 0x0000005c537a7211 */ /* 0x048fe400078008ff */
        /* <DEDUP_REMOVED lines=11> */
[----:B--2---:R-:W-:Y:S01]  /*39f0*/  IMAD.U32 R25, R20, 0x10000, RZ ;  /* 0x0001000014197824 */ /* 0x004fe200078e00ff */
[C---:B------:R-:W-:Y:S01]  /*3a00*/  SHF.L.U32 R15, R23.reuse, 0x10, RZ ;  /* 0x00000010170f7819 */ /* 0x040fe200000006ff */
[----:B------:R-:W-:Y:S01]  /*3a10*/  IMAD.U32 R18, R22, 0x10000, RZ ;  /* 0x0001000016127824 */ /* 0x000fe200078e00ff */
[----:B------:R-:W-:Y:S02]  /*3a20*/  LOP3.LUT R13, R23, 0xffff0000, RZ, 0xc0, !PT ;  /* 0xffff0000170d7812 */ /* 0x000fe400078ec0ff */
[----:B------:R-:W-:Y:S02]  /*3a30*/  LOP3.LUT R24, R20, 0xffff0000, RZ, 0xc0, !PT ;  /* 0xffff000014187812 */ /* 0x000fe400078ec0ff */
[----:B------:R-:W-:Y:S02]  /*3a40*/  LOP3.LUT R17, R22, 0xffff0000, RZ, 0xc0, !PT ;  /* 0xffff000016117812 */ /* 0x000fe400078ec0ff */
[----:B------:R-:W-:Y:S01]  /*3a50*/  SHF.L.U32 R20, R21, 0x10, RZ ;  /* 0x0000001015147819 */ /* 0x000fe200000006ff */
[C---:B---3--:R-:W-:Y:S01]  /*3a60*/  IMAD.U32 R26, R120.reuse, 0x10000, RZ ;  /* 0x00010000781a7824 */ /* 0x048fe200078e00ff */
[----:B------:R-:W-:Y:S02]  /*3a70*/  LOP3.LUT R27, R120, 0xffff0000, RZ, 0xc0, !PT ;  /* 0xffff0000781b7812 */ /* 0x000fe400078ec0ff */
[C---:B------:R-:W-:Y:S01]  /*3a80*/  SHF.L.U32 R23, R121.reuse, 0x10, RZ ;  /* 0x0000001079177819 */ /* 0x040fe200000006ff */
[----:B------:R-:W-:Y:S01]  /*3a90*/  @!P5 FADD.FTZ R26, -R26, -RZ ;  /* 0x800000ff1a1ad221 */ /* 0x000fe20000010100 */
[----:B------:R-:W-:Y:S01]  /*3aa0*/  LOP3.LUT R22, R121, 0xffff0000, RZ, 0xc0, !PT ;  /* 0xffff000079167812 */ /* 0x000fe200078ec0ff */
        /* <DEDUP_REMOVED lines=8> */
[C---:B----4-:R-:W-:Y:S01]  /*3b30*/  IMAD.U32 R28, R48.reuse, 0x10000, RZ ;  /* 0x00010000301c7824 */ /* 0x050fe200078e00ff */
[----:B------:R-:W-:Y:S01]  /*3b40*/  LOP3.LUT R30, R48, 0xffff0000, RZ, 0xc0, !PT ;  /* 0xffff0000301e7812 */ /* 0x000fe200078ec0ff */
[----:B------:R-:W-:Y:S01]  /*3b50*/  @!P5 FADD.FTZ R22, -R22, -RZ ;  /* 0x800000ff1616d221 */ /* 0x000fe20000010100 */
[C---:B------:R-:W-:Y:S01]  /*3b60*/  SHF.L.U32 R33, R49.reuse, 0x10, RZ ;  /* 0x0000001031217819 */ /* 0x040fe200000006ff */
        /* <DEDUP_REMOVED lines=28> */
.L_x_3941:
[----:B------:R-:W-:Y:S05]  /*3d30*/  BSYNC B0 ;  /* 0x0000000000007941 */ /* 0x000fea0003800000 */
.L_x_3940:
[C---:B--2---:R-:W-:Y:S04]  /*3d40*/  LEA R2, P0, R139.reuse, R82, 0x1 ;  /* 0x000000528b027211 */ /* 0x044fe800078008ff */
[----:B------:R-:W-:Y:S05]  /*3d50*/  LEA.HI.X R3, R139, R81, R138, 0x1, P0 ;  /* 0x000000518b037211 */ /* 0x000fea00000f0c8a */
[----:B-----5:R2:W-:Y:S04]  /*3d60*/  STG.E.128 [R2.64], R40 ;  /* 0x0000002802007986 */ /* 0x0205e8000c101d06 */
.L_x_3939:
[----:B------:R-:W-:Y:S05]  /*3d70*/  BSYNC B1 ;  /* 0x0000000000017941 */ /* 0x000fea0003800000 */
.L_x_3938:
        /* <DEDUP_REMOVED lines=88> */
.L_x_3945:
[----:B------:R-:W-:Y:S05]  /*4300*/  BSYNC B0 ;  /* 0x0000000000007941 */ /* 0x000fea0003800000 */
.L_x_3944:
[C---:B------:R-:W-:Y:S04]  /*4310*/  LEA R2, P0, R116.reuse, R82, 0x1 ;  /* 0x0000005274027211 */ /* 0x040fe800078008ff */
[----:B------:R-:W-:Y:S05]  /*4320*/  LEA.HI.X R3, R116, R81, R73, 0x1, P0 ;  /* 0x0000005174037211 */ /* 0x000fea00000f0c49 */
[----:B-----5:R3:W-:Y:S04]  /*4330*/  STG.E.128 [R2.64], R40 ;  /* 0x0000002802007986 */ /* 0x0207e8000c101d06 */
.L_x_3943:
[----:B------:R-:W-:Y:S05]  /*4340*/  BSYNC B1 ;  /* 0x0000000000017941 */ /* 0x000fea0003800000 */
.L_x_3942:
        /* <DEDUP_REMOVED lines=88> */
.L_x_3949:
[----:B------:R-:W-:Y:S05]  /*48d0*/  BSYNC B0 ;  /* 0x0000000000007941 */ /* 0x000fea0003800000 */
.L_x_3948:
[----:B------:R-:W-:Y:S02]  /*48e0*/  MOV R3, 0xc0 ;  /* 0x000000c000037802 */ /* 0x000fe40000000f00 */
[----:B------:R-:W-:Y:S03]  /*48f0*/  MOV R83, R81 ;  /* 0x0000005100537202 */ /* 0x000fe60000000f00 */
[C---:B------:R-:W-:Y:S02]  /*4900*/  IMAD R0, R3.reuse, c[0x0][0x19c], RZ ;  /* 0x0000670003007a24 */ /* 0x040fe400078e02ff */
[----:B------:R-:W-:Y:S05]  /*4910*/  IMAD.WIDE.U32 R4, R3, c[0x0][0x198], R82 ;  /* 0x0000660003047a25 */ /* 0x000fea00078e0052 */
[----:B------:R-:W-:Y:S05]  /*4920*/  IADD3 R5, R5, R0, RZ ;  /* 0x0000000005057210 */ /* 0x000fea0007ffe0ff */
[----:B-----5:R3:W-:Y:S02]  /*4930*/  STG.E.128 [R4.64], R40 ;  /* 0x0000002804007986 */ /* 0x0207e4000c101d06 */
.L_x_3947:
[----:B------:R-:W-:Y:S05]  /*4940*/  BSYNC B1 ;  /* 0x0000000000017941 */ /* 0x000fea0003800000 */
.L_x_3946:
        /* <DEDUP_REMOVED lines=8> */
.L_x_3923:
        /* <DEDUP_REMOVED lines=14> */
[----:B------:R-:W2:Y:S01]  /*4ab0*/  @!P5 LDG.E.128 R4, [R22.64] ;  /* 0x000000061604d981 */ /* 0x000ea2000c1e1d00 */
[-C--:B------:R-:W-:Y:S02]  /*4ac0*/  @!P5 LEA.HI.X R21, R139, R81.reuse, R138, 0x1, P6 ;  /* 0x000000518b15d211 */ /* 0x080fe400030f0c8a */
[C---:B-1----:R-:W-:Y:S01]  /*4ad0*/  @!P4 LEA R16, P0, R116.reuse, R82, 0x1 ;  /* 0x000000527410c211 */ /* 0x042fe200078008ff */
[----:B------:R-:W-:Y:S03]  /*4ae0*/  @!P3 IMAD.MOV.U32 R83, RZ, RZ, R81 ;  /* 0x000000ffff53b224 */ /* 0x000fe600078e0051 */
[----:B------:R-:W-:Y:S01]  /*4af0*/  @!P4 LEA.HI.X R17, R116, R81, R73, 0x1, P0 ;  /* 0x000000517411c211 */ /* 0x000fe200000f0c49 */
[----:B--2---:R1:W-:Y:S04]  /*4b00*/  @!P5 STG.E.128 [R20.64], R4 ;  /* 0x000000041400d986 */ /* 0x0043e8000c101d06 */
        /* <DEDUP_REMOVED lines=8> */
.L_x_3933:
        /* <DEDUP_REMOVED lines=9> */
[----:B------:R-:W-:Y:S01]  /*4c20*/  IMAD.SHL.U32 R3, R11, 0x80, RZ ;  /* 0x000000800b037824 */ /* 0x000fe200078e00ff */
[----:B--2---:R-:W-:Y:S01]  /*4c30*/  IABS R7, c[0x0][0x2d0] ;  /* 0x0000b40000077a13 */ /* 0x004fe20000000000 */
[----:B------:R-:W-:Y:S01]  /*4c40*/  IMAD.MOV.U32 R16, RZ, RZ, RZ ;  /* 0x000000ffff107224 */ /* 0x000fe200078e00ff */
[----:B------:R-:W-:Y:S02]  /*4c50*/  LOP3.LUT R5, RZ, c[0x0][0x2d0], RZ, 0x33, !PT ;  /* 0x0000b400ff057a12 */ /* 0x000fe400078e33ff */
[----:B------:R-:W1:Y:S01]  /*4c60*/  I2F.RP R15, R7 ;  /* 0x00000007000f7306 */ /* 0x000e620000209400 */
[C---:B------:R-:W-:Y:S02]  /*4c70*/  IADD3 R2, R3.reuse, -0x100, RZ ;  /* 0xffffff0003027810 */ /* 0x040fe40007ffe0ff */
[----:B------:R-:W-:Y:S02]  /*4c80*/  IADD3 R3, R3, -0x80, RZ ;  /* 0xffffff8003037810 */ /* 0x000fe40007ffe0ff */
[-C--:B------:R-:W-:Y:S02]  /*4c90*/  IABS R12, R2.reuse ;  /* 0x00000002000c7213 */ /* 0x080fe40000000000 */
[----:B------:R-:W-:Y:S02]  /*4ca0*/  IABS R13, R3 ;  /* 0x00000003000d7213 */ /* 0x000fe40000000000 */
[----:B------:R-:W-:Y:S01]  /*4cb0*/  IADD3 R0, -R3, R2, RZ ;  /* 0x0000000203007210 */ /* 0x000fe20007ffe1ff */
        /* <DEDUP_REMOVED lines=10> */
[C---:B------:R-:W-:Y:S02]  /*4d60*/  IMAD R13, R7.reuse, R14, R13 ;  /* 0x0000000e070d7224 */ /* 0x040fe400078e020d */
[----:B------:R-:W-:Y:S01]  /*4d70*/  IMAD R12, R7, R8, R12 ;  /* 0x00000008070c7224 */ /* 0x000fe200078e020c */
[----:B------:R-:W-:Y:S02]  /*4d80*/  LOP3.LUT R8, R3, c[0x0][0x2d0], RZ, 0x3c, !PT ;  /* 0x0000b40003087a12 */ /* 0x000fe400078e3cff */
[C---:B------:R-:W-:Y:S02]  /*4d90*/  ISETP.GT.U32.AND P0, PT, R7.reuse, R13, PT ;  /* 0x0000000d0700720c */ /* 0x040fe40003f04070 */
[----:B------:R-:W-:Y:S11]  /*4da0*/  ISETP.GT.U32.AND P4, PT, R7, R12, PT ;  /* 0x0000000c0700720c */ /* 0x000ff60003f84070 */
[----:B------:R-:W-:Y:S01]  /*4db0*/  @!P0 IMAD.IADD R13, R13, 0x1, -R7 ;  /* 0x000000010d0d8824 */ /* 0x000fe200078e0a07 */
[----:B------:R-:W-:Y:S02]  /*4dc0*/  @!P0 IADD3 R6, R6, 0x1, RZ ;  /* 0x0000000106068810 */ /* 0x000fe40007ffe0ff */
[-C--:B------:R-:W-:Y:S02]  /*4dd0*/  @!P4 IADD3 R12, R12, -R7.reuse, RZ ;  /* 0x800000070c0cc210 */ /* 0x080fe40007ffe0ff */
[-C--:B------:R-:W-:Y:S02]  /*4de0*/  ISETP.GE.U32.AND P6, PT, R13, R7.reuse, PT ;  /* 0x000000070d00720c */ /* 0x080fe40003fc6070 */
[----:B------:R-:W-:Y:S02]  /*4df0*/  ISETP.GE.U32.AND P5, PT, R12, R7, PT ;  /* 0x000000070c00720c */ /* 0x000fe40003fa6070 */
[----:B------:R-:W-:Y:S02]  /*4e00*/  LOP3.LUT R7, R2, c[0x0][0x2d0], RZ, 0x3c, !PT ;  /* 0x0000b40002077a12 */ /* 0x000fe400078e3cff */
[----:B------:R-:W-:Y:S02]  /*4e10*/  @!P4 IADD3 R4, R4, 0x1, RZ ;  /* 0x000000010404c810 */ /* 0x000fe40007ffe0ff */
[----:B------:R-:W-:Y:S02]  /*4e20*/  ISETP.GE.AND P3, PT, R7, RZ, PT ;  /* 0x000000ff0700720c */ /* 0x000fe40003f66270 */
[----:B------:R-:W-:Y:S02]  /*4e30*/  ISETP.GE.AND P4, PT, R8, RZ, PT ;  /* 0x000000ff0800720c */ /* 0x000fe40003f86270 */
[----:B------:R-:W-:Y:S02]  /*4e40*/  ISETP.NE.AND P0, PT, RZ, c[0x0][0x2d0], PT ;  /* 0x0000b400ff007a0c */ /* 0x000fe40003f05270 */
        /* <DEDUP_REMOVED lines=12> */
[----:B------:R-:W-:Y:S02]  /*4f10*/  IMAD R0, R5, c[0x0][0x2d0], R0 ;  /* 0x0000b40005007a24 */ /* 0x000fe400078e0200 */
[----:B------:R-:W2:Y:S02]  /*4f20*/  LDG.E R8, [R16.64] ;  /* 0x0000000610087981 */ /* 0x000ea4000c1e1900 */
        /* <DEDUP_REMOVED lines=9> */
[C---:B------:R-:W-:Y:S02]  /*4fc0*/  IMAD R7, R14.reuse, c[0x0][0x184], R7 ;  /* 0x000061000e077a24 */ /* 0x040fe400078e0207 */
[----:B------:R-:W-:Y:S02]  /*4fd0*/  IMAD R13, R13, c[0x0][0x188], RZ ;  /* 0x000062000d0d7a24 */ /* 0x000fe400078e02ff */
[----:B------:R-:W-:Y:S01]  /*4fe0*/  IMAD.WIDE.U32 R18, R14, c[0x0][0x188], R18 ;  /* 0x000062000e127a25 */ /* 0x000fe200078e0012 */
[----:B------:R-:W-:Y:S03]  /*4ff0*/  IADD3 R17, R17, R7, RZ ;  /* 0x0000000711117210 */ /* 0x000fe60007ffe0ff */
[----:B------:R-:W-:Y:S01]  /*5000*/  IMAD R7, R12, c[0x0][0x198], RZ ;  /* 0x000066000c077a24 */ /* 0x000fe200078e02ff */
[----:B------:R-:W-:Y:S01]  /*5010*/  LEA R86, P3, R18, R86, 0x1 ;  /* 0x0000005612567211 */ /* 0x000fe200078608ff */
[----:B------:R-:W-:Y:S04]  /*5020*/  IMAD.WIDE.U32 R16, R0, c[0x0][0x198], R16 ;  /* 0x0000660000107a25 */ /* 0x000fe800078e0010 */
        /* <DEDUP_REMOVED lines=8> */
.L_x_3950:
        /* <DEDUP_REMOVED lines=9> */
.L_x_3951:
[----:B------:R-:W-:Y:S04]  /*5140*/  IADD3 R11, R11, -0x1, RZ ;  /* 0xffffffff0b0b7810 */ /* 0x000fe80007ffe0ff */
[----:B------:R-:W-:Y:S11]  /*5150*/  ISETP.GT.AND P0, PT, R11, R69, PT ;  /* 0x000000450b00720c */ /* 0x000ff60003f04270 */
[----:B------:R-:W-:Y:S02]  /*5160*/  @!UPT UIADD3 URZ, URZ, URZ, URZ ;  /* 0x0000003f3f3ff290 */ /* 0x000fe4000fffe03f */
[----:B------:R-:W-:-:S05]  /*5170*/  @P0 BRA `(.L_x_3952) ;  /* 0xffffcf6000000947 */ /* 0x000fca000383ffff */
.L_x_3922:
        /* <DEDUP_REMOVED lines=12> */
[----:B------:R-:W-:-:S04]  /*5240*/  @P0 IMAD.MOV.U32 R2, RZ, RZ, 0x4 ;  /* 0x00000004ff020424 */ /* 0x000fc800078e00ff */
[----:B------:R-:W-:-:S05]  /*5250*/  @P0 IMAD.WIDE R8, R143, R2, c[0x0][0x250] ;  /* 0x000094008f080625 */ /* 0x000fca00078e0202 */
[----:B------:R-:W3:Y:S01]  /*5260*/  @P0 LDG.E R0, [R8.64] ;  /* 0x0000000608000981 */ /* 0x000ee2000c1e1900 */
[C---:B------:R-:W-:Y:S01]  /*5270*/  LEA R10, P3, R112.reuse, c[0x0][0x160], 0x1 ;  /* 0x00005800700a7a11 */ /* 0x040fe200078608ff */
[----:B------:R-:W-:Y:S02]  /*5280*/  IMAD.SHL.U32 R21, R59, 0x20, RZ ;  /* 0x000000203b157824 */ /* 0x000fe400078e00ff */
[----:B------:R-:W1:Y:S01]  /*5290*/  S2R R87, SR_CTAID.X ;  /* 0x0000000000577919 */ /* 0x000e620000002500 */
[C---:B------:R-:W-:Y:S01]  /*52a0*/  LEA.HI.X R11, R112.reuse, c[0x0][0x164], R55, 0x1, P3 ;  /* 0x00005900700b7a11 */ /* 0x040fe200018f0c37 */
[C---:B-1----:R-:W-:Y:S02]  /*52b0*/  IMAD R3, R87.reuse, 0x40, R56 ;  /* 0x0000004057037824 */ /* 0x042fe400078e0238 */
[----:B------:R-:W-:Y:S02]  /*52c0*/  IMAD R23, R87, -0x40, R142 ;  /* 0xffffffc057177824 */ /* 0x000fe400078e028e */
[----:B---3--:R-:W-:Y:S01]  /*52d0*/  IMAD.IADD R0, R3, 0x1, R0 ;  /* 0x0000000103007824 */ /* 0x008fe200078e0200 */
[----:B------:R-:W-:Y:S01]  /*52e0*/  IADD3 R3, P0, R112, UR4, RZ ;  /* 0x0000000470037c10 */ /* 0x000fe2000ff1e0ff */
[----:B------:R-:W-:-:S02]  /*52f0*/  ULDC.U8 UR4, c[0x0][0x313] ;  /* 0x0000c4c000047ab9 */ /* 0x000fc40000000000 */
[----:B--2---:R-:W-:Y:S01]  /*5300*/  IMAD R4, R59, R0, RZ ;  /* 0x000000003b047224 */ /* 0x004fe200078e02ff */
[----:B------:R-:W-:Y:S02]  /*5310*/  IADD3.X R2, R55, UR5, RZ, P0, !PT ;  /* 0x0000000537027c10 */ /* 0x000fe400087fe4ff */
[----:B------:R-:W-:Y:S02]  /*5320*/  ISETP.NE.AND P0, PT, RZ, UR4, PT ;  /* 0x00000004ff007c0c */ /* 0x000fe4000bf05270 */
[-C--:B------:R-:W-:Y:S02]  /*5330*/  IADD3 R6, P5, R61, R4.reuse, RZ ;  /* 0x000000043d067210 */ /* 0x080fe40007fbe0ff */
[----:B------:R-:W-:Y:S02]  /*5340*/  IADD3 R0, P4, R60, R4, RZ ;  /* 0x000000043c007210 */ /* 0x000fe40007f9e0ff */
[----:B------:R-:W-:Y:S02]  /*5350*/  SHF.R.S32.HI R4, RZ, 0x1f, R4 ;  /* 0x0000001fff047819 */ /* 0x000fe40000011404 */
[----:B------:R-:W-:-:S03]  /*5360*/  LEA R28, P1, R3, c[0x0][0x160], 0x1 ;  /* 0x00005800031c7a11 */ /* 0x000fc600078208ff */
[----:B------:R-:W-:Y:S01]  /*5370*/  IMAD.X R58, R58, 0x1, R4, P5 ;  /* 0x000000013a3a7824 */ /* 0x000fe200028e0604 */
[----:B------:R-:W-:Y:S01]  /*5380*/  LEA.HI.X R29, R3, c[0x0][0x164], R2, 0x1, P1 ;  /* 0x00005900031d7a11 */ /* 0x000fe200008f0c02 */
[----:B------:R-:W-:Y:S01]  /*5390*/  IMAD.X R20, R57, 0x1, R4, P4 ;  /* 0x0000000139147824 */ /* 0x000fe200020e0604 */
[----:B------:R-:W-:Y:S05]  /*53a0*/  @!P0 BRA `(.L_x_3955) ;  /* 0x000007a000008947 */ /* 0x000fea0003800000 */
[----:B------:R-:W1:Y:S01]  /*53b0*/  S2R R0, SR_TID.X ;  /* 0x0000000000007919 */ /* 0x000e620000002100 */
[----:B------:R-:W-:Y:S01]  /*53c0*/  ISETP.GE.AND P0, PT, R110, R23, PT ;  /* 0x000000176e00720c */ /* 0x000fe20003f06270 */
[----:B------:R-:W-:Y:S03]  /*53d0*/  BSSY B1, `(.L_x_3956) ;  /* 0x000003b000017945 */ /* 0x000fe60003800000 */
[----:B-1----:R-:W-:-:S13]  /*53e0*/  ISETP.LT.OR P0, PT, R0, -0x3, P0 ;  /* 0xfffffffd0000780c */ /* 0x002fda0000701670 */
        /* <DEDUP_REMOVED lines=42> */
[----:B------:R-:W-:-:S02]  /*5690*/  FFMA.FTZ R17, R12, R18, -R17 ;  /* 0x000000120c117223 */ /* 0x000fc40000010811 */
[-C--:B------:R-:W-:Y:S02]  /*56a0*/  FMUL.FTZ R2, R19, R3.reuse ;  /* 0x0000000313027220 */ /* 0x080fe40000410000 */
[----:B------:R-:W-:Y:S02]  /*56b0*/  FMUL.FTZ R12, R14, R3 ;  /* 0x000000030e0c7220 */ /* 0x000fe40000410000 */
        /* <DEDUP_REMOVED lines=9> */
.L_x_3959:
[----:B------:R-:W-:Y:S05]  /*5750*/  BSYNC B0 ;  /* 0x0000000000007941 */ /* 0x000fea0003800000 */
.L_x_3958:
[----:B-----5:R2:W-:Y:S04]  /*5760*/  STS.64 [R149], R8 ;  /* 0x0000000895007388 */ /* 0x0205e80000000a00 */
[----:B------:R2:W-:Y:S02]  /*5770*/  STS.64 [R149+0x8], R10 ;  /* 0x0000080a95007388 */ /* 0x0005e40000000a00 */
.L_x_3957:
[----:B------:R-:W-:Y:S05]  /*5780*/  BSYNC B1 ;  /* 0x0000000000017941 */ /* 0x000fea0003800000 */
.L_x_3956:
[----:B--2---:R-:W-:-:S04]  /*5790*/  IADD3 R8, R110, 0x20, RZ ;  /* 0x000000206e087810 */ /* 0x004fc80007ffe0ff */
        /* <DEDUP_REMOVED lines=18> */
[----:B------:R-:W3:Y:S04]  /*58c0*/  LDG.E.64 R2, [R2.64] ;  /* 0x0000000602027981 */ /* 0x000ee8000c1e1b00 */
[----:B------:R-:W4:Y:S01]  /*58d0*/  LDG.E.64 R4, [R4.64] ;  /* 0x0000000604047981 */ /* 0x000f22000c1e1b00 */
        /* <DEDUP_REMOVED lines=8> */
[C---:B---3--:R-:W-:Y:S01]  /*5960*/  LOP3.LUT R9, R2.reuse, 0xffff0000, RZ, 0xc0, !PT ;  /* 0xffff000002097812 */ /* 0x048fe200078ec0ff */
[----:B------:R-:W-:Y:S01]  /*5970*/  IMAD.U32 R2, R2, 0x10000, RZ ;  /* 0x0001000002027824 */ /* 0x000fe200078e00ff */
[----:B------:R-:W-:Y:S02]  /*5980*/  LOP3.LUT R14, R3, 0xffff0000, RZ, 0xc0, !PT ;  /* 0xffff0000030e7812 */ /* 0x000fe400078ec0ff */
[----:B----4-:R-:W-:Y:S01]  /*5990*/  LOP3.LUT R17, R4, 0xffff0000, RZ, 0xc0, !PT ;  /* 0xffff000004117812 */ /* 0x010fe200078ec0ff */
[-C--:B------:R-:W-:Y:S01]  /*59a0*/  FMUL.FTZ R13, R0, R9.reuse ;  /* 0x00000009000d7220 */ /* 0x080fe20000410000 */
[----:B------:R-:W-:Y:S01]  /*59b0*/  LOP3.LUT R15, R5, 0xffff0000, RZ, 0xc0, !PT ;  /* 0xffff0000050f7812 */ /* 0x000fe200078ec0ff */
[----:B------:R-:W-:Y:S01]  /*59c0*/  FMUL.FTZ R9, R6, R9 ;  /* 0x0000000906097220 */ /* 0x000fe20000410000 */
[----:B------:R-:W-:Y:S01]  /*59d0*/  SHF.L.U32 R3, R3, 0x10, RZ ;  /* 0x0000001003037819 */ /* 0x000fe200000006ff */
[----:B------:R-:W-:-:S02]  /*59e0*/  FMUL.FTZ R16, R10, R14 ;  /* 0x0000000e0a107220 */ /* 0x000fc40000410000 */
[----:B------:R-:W-:Y:S01]  /*59f0*/  FFMA.FTZ R0, R0, R17, R9 ;  /* 0x0000001100007223 */ /* 0x000fe20000010009 */
[----:B------:R-:W-:Y:S01]  /*5a00*/  SHF.L.U32 R9, R5, 0x10, RZ ;  /* 0x0000001005097819 */ /* 0x000fe200000006ff */
[C---:B------:R-:W-:Y:S02]  /*5a10*/  FMUL.FTZ R14, R11.reuse, R14 ;  /* 0x0000000e0b0e7220 */ /* 0x040fe40000410000 */
[----:B------:R-:W-:Y:S02]  /*5a20*/  FFMA.FTZ R16, R11, R15, -R16 ;  /* 0x0000000f0b107223 */ /* 0x000fe40000010810 */
[-C--:B------:R-:W-:Y:S02]  /*5a30*/  FMUL.FTZ R5, R28, R2.reuse ;  /* 0x000000021c057220 */ /* 0x080fe40000410000 */
[----:B------:R-:W-:Y:S02]  /*5a40*/  FMUL.FTZ R11, R7, R2 ;  /* 0x00000002070b7220 */ /* 0x000fe40000410000 */
[----:B------:R-:W-:-:S02]  /*5a50*/  IMAD.U32 R4, R4, 0x10000, RZ ;  /* 0x0001000004047824 */ /* 0x000fc400078e00ff */
[-C--:B------:R-:W-:Y:S02]  /*5a60*/  FMUL.FTZ R2, R30, R3.reuse ;  /* 0x000000031e027220 */ /* 0x080fe40000410000 */
[----:B------:R-:W-:Y:S02]  /*5a70*/  FMUL.FTZ R3, R12, R3 ;  /* 0x000000030c037220 */ /* 0x000fe40000410000 */
[-C--:B------:R-:W-:Y:S02]  /*5a80*/  FFMA.FTZ R5, R7, R4.reuse, -R5 ;  /* 0x0000000407057223 */ /* 0x080fe40000010805 */
[----:B------:R-:W-:Y:S02]  /*5a90*/  FFMA.FTZ R13, R6, R17, -R13 ;  /* 0x00000011060d7223 */ /* 0x000fe4000001080d */
[----:B------:R-:W-:Y:S02]  /*5aa0*/  FFMA.FTZ R15, R10, R15, R14 ;  /* 0x0000000f0a0f7223 */ /* 0x000fe4000001000e */
[----:B------:R-:W-:Y:S01]  /*5ab0*/  FFMA.FTZ R4, R28, R4, R11 ;  /* 0x000000041c047223 */ /* 0x000fe2000001000b */
[----:B------:R-:W-:Y:S01]  /*5ac0*/  F2FP.BF16.PACK_AB R29, R0, R13 ;  /* 0x0000000d001d723e */ /* 0x000fe200000010ff */
[-C--:B------:R-:W-:Y:S01]  /*5ad0*/  FFMA.FTZ R2, R12, R9.reuse, -R2 ;  /* 0x000000090c027223 */ /* 0x080fe20000010802 */
[----:B------:R-:W-:Y:S01]  /*5ae0*/  F2FP.BF16.PACK_AB R31, R15, R16 ;  /* 0x000000100f1f723e */ /* 0x000fe200000010ff */
[----:B------:R-:W-:Y:S01]  /*5af0*/  FFMA.FTZ R3, R30, R9, R3 ;  /* 0x000000091e037223 */ /* 0x000fe20000010003 */
[----:B------:R-:W-:-:S04]  /*5b00*/  F2FP.BF16.PACK_AB R28, R4, R5 ;  /* 0x00000005041c723e */ /* 0x000fc800000010ff */
[----:B------:R-:W-:Y:S02]  /*5b10*/  F2FP.BF16.PACK_AB R30, R3, R2 ;  /* 0x00000002031e723e */ /* 0x000fe400000010ff */
.L_x_3962:
[----:B------:R-:W-:Y:S05]  /*5b20*/  BSYNC B0 ;  /* 0x0000000000007941 */ /* 0x000fea0003800000 */
.L_x_3961:
[----:B-----5:R3:W-:Y:S01]  /*5b30*/  STS.128 [R149+0x800], R28 ;  /* 0x0008001c95007388 */ /* 0x0207e20000000c00 */
[----:B------:R-:W-:Y:S05]  /*5b40*/  BRA `(.L_x_3960) ;  /* 0x00000e6000007947 */ /* 0x000fea0003800000 */
.L_x_3955:
        /* <DEDUP_REMOVED lines=44> */
[C---:B--2---:R-:W-:Y:S01]  /*5e10*/  IMAD.U32 R26, R4.reuse, 0x10000, RZ ;  /* 0x00010000041a7824 */ /* 0x044fe200078e00ff */
[----:B------:R-:W-:Y:S01]  /*5e20*/  LOP3.LUT R19, R4, 0xffff0000, RZ, 0xc0, !PT ;  /* 0xffff000004137812 */ /* 0x000fe200078ec0ff */
[----:B------:R-:W-:Y:S01]  /*5e30*/  IMAD.U32 R30, R6, 0x10000, RZ ;  /* 0x00010000061e7824 */ /* 0x000fe200078e00ff */
[----:B------:R-:W-:-:S02]  /*5e40*/  SHF.L.U32 R4, R5, 0x10, RZ ;  /* 0x0000001005047819 */ /* 0x000fc400000006ff */
[----:B------:R-:W-:Y:S01]  /*5e50*/  LOP3.LUT R31, R5, 0xffff0000, RZ, 0xc0, !PT ;  /* 0xffff0000051f7812 */ /* 0x000fe200078ec0ff */
[C---:B------:R-:W-:Y:S01]  /*5e60*/  IMAD.U32 R5, R7.reuse, 0x10000, RZ ;  /* 0x0001000007057824 */ /* 0x040fe200078e00ff */
[----:B------:R-:W-:Y:S01]  /*5e70*/  LOP3.LUT R32, R7, 0xffff0000, RZ, 0xc0, !PT ;  /* 0xffff000007207812 */ /* 0x000fe200078ec0ff */
[C---:B---3--:R-:W-:Y:S01]  /*5e80*/  IMAD.U32 R7, R9.reuse, 0x10000, RZ ;  /* 0x0001000009077824 */ /* 0x048fe200078e00ff */
[----:B------:R-:W-:Y:S02]  /*5e90*/  LOP3.LUT R34, R9, 0xffff0000, RZ, 0xc0, !PT ;  /* 0xffff000009227812 */ /* 0x000fe400078ec0ff */
[C---:B------:R-:W-:Y:S01]  /*5ea0*/  SHF.L.U32 R35, R10.reuse, 0x10, RZ ;  /* 0x000000100a237819 */ /* 0x040fe200000006ff */
[----:B------:R-:W-:Y:S01]  /*5eb0*/  @!P0 FADD.FTZ R7, -R7, -RZ ;  /* 0x800000ff07078221 */ /* 0x000fe20000010100 */
        /* <DEDUP_REMOVED lines=10> */
[----:B------:R-:W-:Y:S02]  /*5f60*/  FMUL.FTZ R10, R5, R10 ;  /* 0x0000000a050a7220 */ /* 0x000fe40000410000 */
        /* <DEDUP_REMOVED lines=8> */
[----:B------:R-:W-:Y:S01]  /*5ff0*/  SHF.L.U32 R12, R14, 0x10, RZ ;  /* 0x000000100e0c7819 */ /* 0x000fe200000006ff */
[----:B------:R-:W-:-:S02]  /*6000*/  FMUL.FTZ R34, R31, R34 ;  /* 0x000000221f227220 */ /* 0x000fc40000410000 */
[----:B------:R-:W-:Y:S02]  /*6010*/  @!P0 FADD.FTZ R35, -R35, -RZ ;  /* 0x800000ff23238221 */ /* 0x000fe40000010100 */
[----:B------:R-:W-:Y:S01]  /*6020*/  FMUL.FTZ R32, R32, R11 ;  /* 0x0000000b20207220 */ /* 0x000fe20000410000 */
[----:B------:R-:W-:Y:S01]  /*6030*/  LOP3.LUT R11, R14, 0xffff0000, RZ, 0xc0, !PT ;  /* 0xffff00000e0b7812 */ /* 0x000fe200078ec0ff */
[----:B------:R-:W-:Y:S01]  /*6040*/  FMUL.FTZ R19, R19, R8 ;  /* 0x0000000813137220 */ /* 0x000fe20000410000 */
[C---:B------:R-:W-:Y:S01]  /*6050*/  LOP3.LUT R14, R15.reuse, 0xffff0000, RZ, 0xc0, !PT ;  /* 0xffff00000f0e7812 */ /* 0x040fe200078ec0ff */
[----:B------:R-:W-:Y:S02]  /*6060*/  IMAD.U32 R8, R15, 0x10000, RZ ;  /* 0x000100000f087824 */ /* 0x000fe400078e00ff */
[----:B------:R-:W-:Y:S02]  /*6070*/  FMUL.FTZ R33, R26, R33 ;  /* 0x000000211a217220 */ /* 0x000fe40000410000 */
[----:B------:R-:W-:-:S02]  /*6080*/  FMUL.FTZ R35, R30, R35 ;  /* 0x000000231e237220 */ /* 0x000fc40000410000 */
[----:B------:R-:W-:Y:S02]  /*6090*/  FFMA.FTZ R4, R25, R5, R4 ;  /* 0x0000000519047223 */ /* 0x000fe40000010004 */
[----:B------:R-:W-:Y:S02]  /*60a0*/  FFMA.FTZ R3, R3, R13, R34 ;  /* 0x0000000d03037223 */ /* 0x000fe40000010022 */
[----:B------:R-:W-:Y:S02]  /*60b0*/  FFMA.FTZ R8, R27, R8, R10 ;  /* 0x000000081b087223 */ /* 0x000fe4000001000a */
[----:B------:R-:W-:Y:S01]  /*60c0*/  FFMA.FTZ R17, R17, R14, R32 ;  /* 0x0000000e11117223 */ /* 0x000fe20000010020 */
[----:B------:R-:W-:Y:S01]  /*60d0*/  F2FP.BF16.PACK_AB R3, R3, R4 ;  /* 0x000000040303723e */ /* 0x000fe200000010ff */
[----:B------:R-:W-:Y:S02]  /*60e0*/  FFMA.FTZ R7, R22, R7, R33 ;  /* 0x0000000716077223 */ /* 0x000fe40000010021 */
[----:B------:R-:W-:Y:S01]  /*60f0*/  FFMA.FTZ R6, R16, R6, R19 ;  /* 0x0000000610067223 */ /* 0x000fe20000010013 */
[----:B------:R-:W-:Y:S01]  /*6100*/  F2FP.BF16.PACK_AB R19, R17, R8 ;  /* 0x000000081113723e */ /* 0x000fe200000010ff */
[----:B------:R-:W-:Y:S01]  /*6110*/  FFMA.FTZ R12, R24, R12, R35 ;  /* 0x0000000c180c7223 */ /* 0x000fe20000010023 */
[----:B------:R-:W-:Y:S01]  /*6120*/  MOV R17, R3 ;  /* 0x0000000300117202 */ /* 0x000fe20000000f00 */
[----:B------:R-:W-:Y:S01]  /*6130*/  FFMA.FTZ R9, R18, R11, R9 ;  /* 0x0000000b12097223 */ /* 0x000fe20000010009 */
[----:B------:R-:W-:-:S04]  /*6140*/  F2FP.BF16.PACK_AB R16, R6, R7 ;  /* 0x000000070610723e */ /* 0x000fc800000010ff */
[----:B------:R-:W-:Y:S02]  /*6150*/  F2FP.BF16.PACK_AB R18, R9, R12 ;  /* 0x0000000c0912723e */ /* 0x000fe400000010ff */
.L_x_3966:
[----:B------:R-:W-:Y:S05]  /*6160*/  BSYNC B0 ;  /* 0x0000000000007941 */ /* 0x000fea0003800000 */
.L_x_3965:
[----:B-----5:R3:W-:Y:S04]  /*6170*/  STS.64 [R149], R16 ;  /* 0x0000001095007388 */ /* 0x0207e80000000a00 */
[----:B------:R3:W-:Y:S02]  /*6180*/  STS.64 [R149+0x8], R18 ;  /* 0x0000081295007388 */ /* 0x0007e40000000a00 */
.L_x_3964:
[----:B------:R-:W-:Y:S05]  /*6190*/  BSYNC B1 ;  /* 0x0000000000017941 */ /* 0x000fea0003800000 */
.L_x_3963:
        /* <DEDUP_REMOVED lines=18> */
[----:B------:R-:W-:Y:S02]  /*62c0*/  @P0 SHF.R.S32.HI R62, RZ, 0x1, R62 ;  /* 0x00000001ff3e0819 */ /* 0x000fe4000001143e */
[----:B------:R-:W-:Y:S02]  /*62d0*/  @P0 IADD3 R59, -R9, RZ, RZ ;  /* 0x000000ff093b0210 */ /* 0x000fe40007ffe1ff */
[----:B------:R-:W-:-:S03]  /*62e0*/  IADD3 R2, P1, R3, R0, RZ ;  /* 0x0000000003027210 */ /* 0x000fc60007f3e0ff */
[----:B------:R-:W-:Y:S01]  /*62f0*/  IMAD.WIDE R12, R59, 0x2, R28 ;  /* 0x000000023b0c7825 */ /* 0x000fe200078e021c */
[----:B------:R-:W-:Y:S02]  /*6300*/  LEA.HI.X.SX32 R3, R3, R20, 0x1, P1 ;  /* 0x0000001403037211 */ /* 0x000fe400008f0eff */
[----:B---3--:R-:W-:-:S03]  /*6310*/  LEA R16, P1, R2, c[0x0][0x2b0], 0x1 ;  /* 0x0000ac0002107a11 */ /* 0x008fc600078208ff */
[----:B------:R-:W3:Y:S01]  /*6320*/  LDG.E.128 R12, [R12.64] ;  /* 0x000000060c0c7981 */ /* 0x000ee2000c1e1d00 */
[----:B------:R-:W-:Y:S01]  /*6330*/  LEA.HI.X R17, R2, c[0x0][0x2b4], R3, 0x1, P1 ;  /* 0x0000ad0002117a11 */ /* 0x000fe200008f0c03 */
[----:B------:R-:W-:Y:S02]  /*6340*/  IMAD.MOV.U32 R3, RZ, RZ, RZ ;  /* 0x000000ffff037224 */ /* 0x000fe400078e00ff */
[----:B------:R-:W-:-:S03]  /*6350*/  @P0 IMAD.MOV R3, RZ, RZ, -R62 ;  /* 0x000000ffff030224 */ /* 0x000fc600078e0a3e */
[----:B--2---:R-:W2:Y:S02]  /*6360*/  LDG.E.128 R16, [R16.64] ;  /* 0x0000000610107981 */ /* 0x004ea4000c1e1d00 */
[----:B------:R-:W-:-:S04]  /*6370*/  IADD3 R0, P1, R3, R0, RZ ;  /* 0x0000000003007210 */ /* 0x000fc80007f3e0ff */
[----:B------:R-:W-:Y:S02]  /*6380*/  LEA.HI.X.SX32 R3, R3, R20, 0x1, P1 ;  /* 0x0000001403037211 */ /* 0x000fe400008f0eff */
[----:B------:R-:W-:-:S04]  /*6390*/  LEA R20, P1, R0, c[0x0][0x2a8], 0x1 ;  /* 0x0000aa0000147a11 */ /* 0x000fc800078208ff */
[----:B------:R-:W-:-:S06]  /*63a0*/  LEA.HI.X R21, R0, c[0x0][0x2ac], R3, 0x1, P1 ;  /* 0x0000ab0000157a11 */ /* 0x000fcc00008f0c03 */
[----:B----4-:R-:W4:Y:S01]  /*63b0*/  LDG.E.128 R20, [R20.64] ;  /* 0x0000000614147981 */ /* 0x010f22000c1e1d00 */
[C---:B-----5:R-:W-:Y:S01]  /*63c0*/  SHF.L.U32 R3, R4.reuse, 0x10, RZ ;  /* 0x0000001004037819 */ /* 0x060fe200000006ff */
[C---:B------:R-:W-:Y:S01]  /*63d0*/  IMAD.U32 R10, R5.reuse, 0x10000, RZ ;  /* 0x00010000050a7824 */ /* 0x040fe200078e00ff */
[----:B------:R-:W-:Y:S01]  /*63e0*/  LOP3.LUT R2, R4, 0xffff0000, RZ, 0xc0, !PT ;  /* 0xffff000004027812 */ /* 0x000fe200078ec0ff */
[C---:B------:R-:W-:Y:S01]  /*63f0*/  IMAD.U32 R9, R6.reuse, 0x10000, RZ ;  /* 0x0001000006097824 */ /* 0x040fe200078e00ff */
[----:B------:R-:W-:Y:S02]  /*6400*/  LOP3.LUT R0, R5, 0xffff0000, RZ, 0xc0, !PT ;  /* 0xffff000005007812 */ /* 0x000fe400078ec0ff */
[----:B------:R-:W-:Y:S02]  /*6410*/  LOP3.LUT R5, R6, 0xffff0000, RZ, 0xc0, !PT ;  /* 0xffff000006057812 */ /* 0x000fe400078ec0ff */
[C---:B------:R-:W-:Y:S02]  /*6420*/  LOP3.LUT R4, R7.reuse, 0xffff0000, RZ, 0xc0, !PT ;  /* 0xffff000007047812 */ /* 0x040fe400078ec0ff */
[----:B------:R-:W-:Y:S01]  /*6430*/  SHF.L.U32 R24, R7, 0x10, RZ ;  /* 0x0000001007187819 */ /* 0x000fe200000006ff */
[C---:B---3--:R-:W-:Y:S01]  /*6440*/  IMAD.U32 R11, R12.reuse, 0x10000, RZ ;  /* 0x000100000c0b7824 */ /* 0x048fe200078e00ff */
[----:B------:R-:W-:Y:S01]  /*6450*/  LOP3.LUT R7, R12, 0xffff0000, RZ, 0xc0, !PT ;  /* 0xffff00000c077812 */ /* 0x000fe200078ec0ff */
[C---:B------:R-:W-:Y:S01]  /*6460*/  IMAD.U32 R6, R13.reuse, 0x10000, RZ ;  /* 0x000100000d067824 */ /* 0x040fe200078e00ff */
[----:B------:R-:W-:Y:S01]  /*6470*/  LOP3.LUT R26, R13, 0xffff0000, RZ, 0xc0, !PT ;  /* 0xffff00000d1a7812 */ /* 0x000fe200078ec0ff */
[----:B------:R-:W-:Y:S01]  /*6480*/  IMAD.U32 R12, R15, 0x10000, RZ ;  /* 0x000100000f0c7824 */ /* 0x000fe200078e00ff */
[----:B------:R-:W-:-:S02]  /*6490*/  SHF.L.U32 R25, R14, 0x10, RZ ;  /* 0x000000100e197819 */ /* 0x000fc400000006ff */
[----:B------:R-:W-:Y:S01]  /*64a0*/  LOP3.LUT R13, R14, 0xffff0000, RZ, 0xc0, !PT ;  /* 0xffff00000e0d7812 */ /* 0x000fe200078ec0ff */
[----:B-12---:R-:W-:Y:S01]  /*64b0*/  IMAD.U32 R28, R16, 0x10000, RZ ;  /* 0x00010000101c7824 */ /* 0x006fe200078e00ff */
[----:B------:R-:W-:Y:S01]  /*64c0*/  LOP3.LUT R27, R15, 0xffff0000, RZ, 0xc0, !PT ;  /* 0xffff00000f1b7812 */ /* 0x000fe200078ec0ff */
        /* <DEDUP_REMOVED lines=8> */
[----:B------:R-:W-:Y:S01]  /*6550*/  @!P0 FADD.FTZ R14, -R14, -RZ ;  /* 0x800000ff0e0e8221 */ /* 0x000fe20000010100 */
[----:B------:R-:W-:Y:S01]  /*6560*/  LOP3.LUT R18, R19, 0xffff0000, RZ, 0xc0, !PT ;  /* 0xffff000013127812 */ /* 0x000fe200078ec0ff */
[----:B------:R-:W-:-:S02]  /*6570*/  @!P0 FADD.FTZ R17, -R17, -RZ ;  /* 0x800000ff11118221 */ /* 0x000fc40000010100 */
[----:B------:R-:W-:Y:S02]  /*6580*/  @!P0 FADD.FTZ R15, -R15, -RZ ;  /* 0x800000ff0f0f8221 */ /* 0x000fe40000010100 */
[----:B------:R-:W-:Y:S02]  /*6590*/  @!P0 FADD.FTZ R18, -R18, -RZ ;  /* 0x800000ff12128221 */ /* 0x000fe40000010100 */
[----:B------:R-:W-:Y:S01]  /*65a0*/  FMUL.FTZ R28, R11, R28 ;  /* 0x0000001c0b1c7220 */ /* 0x000fe20000410000 */
[----:B----4-:R-:W-:Y:S01]  /*65b0*/  LOP3.LUT R11, R20, 0xffff0000, RZ, 0xc0, !PT ;  /* 0xffff0000140b7812 */ /* 0x010fe200078ec0ff */
[----:B------:R-:W-:Y:S02]  /*65c0*/  @!P0 FADD.FTZ R16, -R16, -RZ ;  /* 0x800000ff10108221 */ /* 0x000fe40000010100 */
[----:B------:R-:W-:Y:S01]  /*65d0*/  FMUL.FTZ R17, R12, R17 ;  /* 0x000000110c117220 */ /* 0x000fe20000410000 */
[----:B------:R-:W-:Y:S01]  /*65e0*/  SHF.L.U32 R12, R20, 0x10, RZ ;  /* 0x00000010140c7819 */ /* 0x000fe200000006ff */
[----:B------:R-:W-:Y:S01]  /*65f0*/  @!P0 FADD.FTZ R29, -R29, -RZ ;  /* 0x800000ff1d1d8221 */ /* 0x000fe20000010100 */
[----:B------:R-:W-:Y:S01]  /*6600*/  LOP3.LUT R20, R21, 0xffff0000, RZ, 0xc0, !PT ;  /* 0xffff000015147812 */ /* 0x000fe200078ec0ff */
[----:B------:R-:W-:Y:S01]  /*6610*/  FMUL.FTZ R7, R7, R14 ;  /* 0x0000000e07077220 */ /* 0x000fe20000410000 */
[C---:B------:R-:W-:Y:S01]  /*6620*/  LOP3.LUT R14, R22.reuse, 0xffff0000, RZ, 0xc0, !PT ;  /* 0xffff0000160e7812 */ /* 0x040fe200078ec0ff */
[----:B------:R-:W-:Y:S01]  /*6630*/  FMUL.FTZ R27, R27, R18 ;  /* 0x000000121b1b7220 */ /* 0x000fe20000410000 */
[----:B------:R-:W-:Y:S01]  /*6640*/  SHF.L.U32 R18, R22, 0x10, RZ ;  /* 0x0000001016127819 */ /* 0x000fe200000006ff */
[----:B------:R-:W-:Y:S01]  /*6650*/  FMUL.FTZ R15, R6, R15 ;  /* 0x0000000f060f7220 */ /* 0x000fe20000410000 */
[----:B------:R-:W-:Y:S01]  /*6660*/  LOP3.LUT R22, R23, 0xffff0000, RZ, 0xc0, !PT ;  /* 0xffff000017167812 */ /* 0x000fe200078ec0ff */
[----:B------:R-:W-:-:S02]  /*6670*/  FMUL.FTZ R16, R13, R16 ;  /* 0x000000100d107220 */ /* 0x000fc40000410000 */
[----:B------:R-:W-:Y:S02]  /*6680*/  FMUL.FTZ R29, R26, R29 ;  /* 0x0000001d1a1d7220 */ /* 0x000fe40000410000 */
[----:B------:R-:W-:Y:S02]  /*6690*/  IMAD.U32 R6, R21, 0x10000, RZ ;  /* 0x0001000015067824 */ /* 0x000fe400078e00ff */
[----:B------:R-:W-:Y:S02]  /*66a0*/  IMAD.U32 R13, R23, 0x10000, RZ ;  /* 0x00010000170d7824 */ /* 0x000fe400078e00ff */
[----:B------:R-:W-:Y:S02]  /*66b0*/  FMUL.FTZ R30, R25, R30 ;  /* 0x0000001e191e7220 */ /* 0x000fe40000410000 */
[----:B------:R-:W-:Y:S02]  /*66c0*/  FFMA.FTZ R3, R3, R12, R28 ;  /* 0x0000000c03037223 */ /* 0x000fe4000001001c */
[----:B------:R-:W-:-:S02]  /*66d0*/  FFMA.FTZ R2, R2, R11, R7 ;  /* 0x0000000b02027223 */ /* 0x000fc40000010007 */
[----:B------:R-:W-:Y:S02]  /*66e0*/  FFMA.FTZ R6, R10, R6, R15 ;  /* 0x000000060a067223 */ /* 0x000fe4000001000f */
[----:B------:R-:W-:Y:S01]  /*66f0*/  FFMA.FTZ R29, R0, R20, R29 ;  /* 0x00000014001d7223 */ /* 0x000fe2000001001d */
[----:B------:R-:W-:Y:S01]  /*6700*/  F2FP.BF16.PACK_AB R2, R2, R3 ;  /* 0x000000030202723e */ /* 0x000fe200000010ff */
[----:B------:R-:W-:Y:S02]  /*6710*/  FFMA.FTZ R13, R24, R13, R17 ;  /* 0x0000000d180d7223 */ /* 0x000fe40000010011 */
[----:B------:R-:W-:Y:S02]  /*6720*/  FFMA.FTZ R4, R4, R22, R27 ;  /* 0x0000001604047223 */ /* 0x000fe4000001001b */
[----:B------:R-:W-:Y:S02]  /*6730*/  FFMA.FTZ R9, R9, R18, R30 ;  /* 0x0000001209097223 */ /* 0x000fe4000001001e */
[----:B------:R-:W-:Y:S01]  /*6740*/  FFMA.FTZ R14, R5, R14, R16 ;  /* 0x0000000e050e7223 */ /* 0x000fe20000010010 */
[----:B------:R-:W-:-:S02]  /*6750*/  F2FP.BF16.PACK_AB R5, R29, R6 ;  /* 0x000000061d05723e */ /* 0x000fc400000010ff */
[----:B------:R-:W-:Y:S02]  /*6760*/  F2FP.BF16.PACK_AB R7, R4, R13 ;  /* 0x0000000d0407723e */ /* 0x000fe400000010ff */
[----:B------:R-:W-:Y:S02]  /*6770*/  F2FP.BF16.PACK_AB R6, R14, R9 ;  /* 0x000000090e06723e */ /* 0x000fe400000010ff */
[----:B------:R-:W-:Y:S02]  /*6780*/  MOV R4, R2 ;  /* 0x0000000200047202 */ /* 0x000fe40000000f00 */
.L_x_3968:
[----:B------:R-:W-:Y:S05]  /*6790*/  BSYNC B0 ;  /* 0x0000000000007941 */ /* 0x000fea0003800000 */
.L_x_3967:
[----:B-----5:R1:W-:Y:S01]  /*67a0*/  STS.128 [R149+0x800], R4 ;  /* 0x0008000495007388 */ /* 0x0203e20000000c00 */
[----:B------:R-:W-:Y:S05]  /*67b0*/  BRA `(.L_x_3960) ;  /* 0x000001f000007947 */ /* 0x000fea0003800000 */
.L_x_3954:
[----:B------:R-:W1:Y:S01]  /*67c0*/  S2R R87, SR_CTAID.X ;  /* 0x0000000000577919 */ /* 0x000e620000002500 */
[----:B------:R-:W-:Y:S01]  /*67d0*/  BSSY B0, `(.L_x_3969) ;  /* 0x000000f000007945 */ /* 0x000fe20003800000 */
[----:B-1----:R-:W-:-:S05]  /*67e0*/  IMAD R3, R87, -0x40, R142 ;  /* 0xffffffc057037824 */ /* 0x002fca00078e028e */
        /* <DEDUP_REMOVED lines=13> */
.L_x_3970:
[----:B------:R-:W-:Y:S05]  /*68c0*/  BSYNC B0 ;  /* 0x0000000000007941 */ /* 0x000fea0003800000 */
.L_x_3969:
        /* <DEDUP_REMOVED lines=14> */
.L_x_3960:
[----:B------:R-:W-:Y:S05]  /*69b0*/  BSYNC B2 ;  /* 0x0000000000027941 */ /* 0x000fea0003800000 */
.L_x_3953:
[----:B------:R-:W-:Y:S01]  /*69c0*/  IADD3 R150, R52, -0x1, RZ ;  /* 0xffffffff34967810 */ /* 0x000fe20007ffe0ff */
[----:B------:R-:W-:Y:S01]  /*69d0*/  BSSY B0, `(.L_x_3971) ;  /* 0x0000010000007945 */ /* 0x000fe20003800000 */
[----:B------:R-:W-:-:S03]  /*69e0*/  LEA R146, P0, R106, c[0x0][0x168], 0x1 ;  /* 0x00005a006a927a11 */ /* 0x000fc600078008ff */
[----:B------:R-:W-:Y:S01]  /*69f0*/  IMAD.SHL.U32 R0, R150, 0x80, RZ ;  /* 0x0000008096007824 */ /* 0x000fe200078e00ff */
[----:B------:R-:W-:-:S03]  /*6a00*/  LEA.HI.X R147, R106, c[0x0][0x16c], R109, 0x1, P0 ;  /* 0x00005b006a937a11 */ /* 0x000fc600000f0c6d */
[----:B-12---:R-:W-:-:S05]  /*6a10*/  IMAD.IADD R5, R53, 0x1, -R0 ;  /* 0x0000000135057824 */ /* 0x006fca00078e0a00 */
        /* <DEDUP_REMOVED lines=11> */
.L_x_3972:
[----:B------:R-:W-:Y:S05]  /*6ad0*/  BSYNC B0 ;  /* 0x0000000000007941 */ /* 0x000fea0003800000 */
.L_x_3971:
        /* <DEDUP_REMOVED lines=12> */
.L_x_3974:
[----:B------:R-:W-:Y:S05]  /*6ba0*/  BSYNC B0 ;  /* 0x0000000000007941 */ /* 0x000fea0003800000 */
.L_x_3973:
        /* <DEDUP_REMOVED lines=15> */
.L_x_3976:
[----:B------:R-:W-:Y:S05]  /*6ca0*/  BSYNC B0 ;  /* 0x0000000000007941 */ /* 0x000fea0003800000 */
.L_x_3975:
        /* <DEDUP_REMOVED lines=16> */
.L_x_3978:
[----:B------:R-:W-:Y:S05]  /*6db0*/  BSYNC B0 ;  /* 0x0000000000007941 */ /* 0x000fea0003800000 */
.L_x_3977:
[----:B------:R-:W0:Y:S01]  /*6dc0*/  LDGDEPBAR ;  /* 0x00000000000079af */ /* 0x000e220000000000 */
[----:B------:R-:W-:Y:S01]  /*6dd0*/  ISETP.GE.AND P1, PT, R110, R5, PT ;  /* 0x000000056e00720c */ /* 0x000fe20003f26270 */
[----:B------:R-:W-:Y:S01]  /*6de0*/  BSSY B0, `(.L_x_3979) ;  /* 0x000001a000007945 */ /* 0x000fe20003800000 */
[C---:B------:R-:W-:Y:S01]  /*6df0*/  LEA R154, P0, R102.reuse, c[0x0][0x170], 0x1 ;  /* 0x00005c00669a7a11 */ /* 0x040fe200078008ff */
[----:B------:R-:W5:Y:S03]  /*6e00*/  S2R R55, SR_TID.X ;  /* 0x0000000000377919 */ /* 0x000f660000002100 */
[----:B------:R-:W-:Y:S01]  /*6e10*/  LEA.HI.X R155, R102, c[0x0][0x174], R105, 0x1, P0 ;  /* 0x00005d00669b7a11 */ /* 0x000fe200000f0c69 */
[----:B------:R-:W-:-:S04]  /*6e20*/  DEPBAR.LE SB0, 0x0 ;  /* 0x000080000000791a */ /* 0x000fc80000000000 */
[----:B------:R-:W-:Y:S01]  /*6e30*/  BAR.SYNC.DEFER_BLOCKING 0x0 ;  /* 0x0000000000007b1d */ /* 0x000fe20000010000 */
[----:B-1---5:R-:W-:-:S04]  /*6e40*/  SHF.R.S32.HI R6, RZ, 0x1f, R55 ;  /* 0x0000001fff067819 */ /* 0x022fc80000011437 */
[----:B------:R-:W-:-:S04]  /*6e50*/  LEA.HI R86, R6, R55, RZ, 0x5 ;  /* 0x0000003706567211 */ /* 0x000fc800078f28ff */
[----:B------:R-:W-:-:S05]  /*6e60*/  LOP3.LUT R4, R86, 0xffffffe0, RZ, 0xc0, !PT ;  /* 0xffffffe056047812 */ /* 0x000fca00078ec0ff */
[----:B------:R-:W-:-:S05]  /*6e70*/  IMAD.IADD R7, R55, 0x1, -R4 ;  /* 0x0000000137077824 */ /* 0x000fca00078e0a04 */
[----:B------:R-:W-:-:S04]  /*6e80*/  SHF.R.S32.HI R148, RZ, 0x1f, R7 ;  /* 0x0000001fff947819 */ /* 0x000fc80000011407 */
[----:B------:R-:W-:Y:S01]  /*6e90*/  LEA.HI R148, R148, R7, RZ, 0x2 ;  /* 0x0000000794947211 */ /* 0x000fe200078f10ff */
[----:B------:R1:W-:Y:S03]  /*6ea0*/  @P1 STS [R149+0x3000], RZ ;  /* 0x003000ff95001388 */ /* 0x0003e60000000800 */
[----:B------:R-:W-:Y:S01]  /*6eb0*/  SHF.R.S32.HI R148, RZ, 0x2, R148 ;  /* 0x00000002ff947819 */ /* 0x000fe20000011494 */
        /* <DEDUP_REMOVED lines=12> */
.L_x_3980:
[----:B------:R-:W-:Y:S05]  /*6f80*/  BSYNC B0 ;  /* 0x0000000000007941 */ /* 0x000fea0003800000 */
.L_x_3979:
        /* <DEDUP_REMOVED lines=13> */
.L_x_3982:
[----:B------:R-:W-:Y:S05]  /*7060*/  BSYNC B0 ;  /* 0x0000000000007941 */ /* 0x000fea0003800000 */
.L_x_3981:
        /* <DEDUP_REMOVED lines=15> */
.L_x_3984:
[----:B------:R-:W-:Y:S05]  /*7160*/  BSYNC B0 ;  /* 0x0000000000007941 */ /* 0x000fea0003800000 */
.L_x_3983:
[----:B------:R-:W-:Y:S01]  /*7170*/  ISETP.GE.AND P0, PT, R2, R5, PT ;  /* 0x000000050200720c */ /* 0x000fe20003f06270 */
[----:B------:R-:W-:Y:S01]  /*7180*/  BSSY B0, `(.L_x_3985) ;  /* 0x0000014000007945 */ /* 0x000fe20003800000 */
[--C-:B------:R-:W-:Y:S02]  /*7190*/  SHF.R.S32.HI R2, RZ, 0x1, R54.reuse ;  /* 0x00000001ff027819 */ /* 0x100fe40000011436 */
[----:B------:R-:W-:-:S04]  /*71a0*/  SHF.R.S32.HI R3, RZ, 0x1f, R54 ;  /* 0x0000001fff037819 */ /* 0x000fc80000011436 */
[----:B------:R-:W-:-:S04]  /*71b0*/  LEA.HI R3, R3, R2, RZ, 0x2 ;  /* 0x0000000203037211 */ /* 0x000fc800078f10ff */
[----:B------:R-:W-:Y:S01]  /*71c0*/  LOP3.LUT R3, R3, 0xfffffffc, RZ, 0xc0, !PT ;  /* 0xfffffffc03037812 */ /* 0x000fe200078ec0ff */
[----:B------:R1:W-:Y:S04]  /*71d0*/  @P0 STS.128 [R149+0x4800], RZ ;  /* 0x004800ff95000388 */ /* 0x0003e80000000c00 */
        /* <DEDUP_REMOVED lines=14> */
.L_x_3986:
[----:B------:R-:W-:Y:S05]  /*72c0*/  BSYNC B0 ;  /* 0x0000000000007941 */ /* 0x000fea0003800000 */
.L_x_3985:
[CC--:B-1----:R-:W-:Y:S01]  /*72d0*/  LEA.HI R4, R6.reuse, R55.reuse, RZ, 0x4 ;  /* 0x0000003706047211 */ /* 0x0c2fe200078f20ff */
[----:B------:R-:W-:Y:S01]  /*72e0*/  IMAD.SHL.U32 R9, R3, 0x40, RZ ;  /* 0x0000004003097824 */ /* 0x000fe200078e00ff */
[----:B------:R-:W-:Y:S01]  /*72f0*/  LEA.HI R6, R6, R55, RZ, 0x3 ;  /* 0x0000003706067211 */ /* 0x000fe200078f18ff */
[----:B------:R-:W0:Y:S01]  /*7300*/  LDGDEPBAR ;  /* 0x00000000000079af */ /* 0x000e220000000000 */
[----:B------:R-:W-:Y:S02]  /*7310*/  SHF.R.S32.HI R134, RZ, 0x4, R4 ;  /* 0x00000004ff867819 */ /* 0x000fe40000011404 */
[----:B------:R-:W-:Y:S02]  /*7320*/  LOP3.LUT R4, R4, 0xfffffff0, RZ, 0xc0, !PT ;  /* 0xfffffff004047812 */ /* 0x000fe400078ec0ff */
[----:B------:R-:W-:Y:S02]  /*7330*/  LOP3.LUT R2, R6, 0xfffffff8, RZ, 0xc0, !PT ;  /* 0xfffffff806027812 */ /* 0x000fe400078ec0ff */
[----:B------:R-:W-:Y:S01]  /*7340*/  SHF.R.S32.HI R5, RZ, 0x3, R6 ;  /* 0x00000003ff057819 */ /* 0x000fe20000011406 */
[C---:B------:R-:W-:Y:S01]  /*7350*/  IMAD.IADD R93, R55.reuse, 0x1, -R4 ;  /* 0x00000001375d7824 */ /* 0x040fe200078e0a04 */
[----:B------:R-:W-:Y:S01]  /*7360*/  LOP3.LUT R54, R54, 0x7fffffe, RZ, 0xc0, !PT ;  /* 0x07fffffe36367812 */ /* 0x000fe200078ec0ff */
[----:B------:R-:W-:Y:S01]  /*7370*/  IMAD.IADD R11, R55, 0x1, -R2 ;  /* 0x00000001370b7824 */ /* 0x000fe200078e0a02 */
[----:B------:R-:W-:-:S02]  /*7380*/  LEA.HI R6, R6, R5, RZ, 0x1 ;  /* 0x0000000506067211 */ /* 0x000fc400078f08ff */
[----:B------:R-:W-:Y:S01]  /*7390*/  SHF.R.S32.HI R2, RZ, 0x1f, R93 ;  /* 0x0000001fff027819 */ /* 0x000fe2000001145d */
[----:B------:R-:W-:Y:S01]  /*73a0*/  IMAD.IADD R54, R93, 0x1, -R54 ;  /* 0x000000015d367824 */ /* 0x000fe200078e0a36 */
[----:B------:R-:W-:Y:S02]  /*73b0*/  LEA.HI R4, R11, R11, RZ, 0x1 ;  /* 0x0000000b0b047211 */ /* 0x000fe400078f08ff */
[----:B------:R-:W-:Y:S02]  /*73c0*/  LEA.HI R7, R134, R134, RZ, 0x1 ;  /* 0x0000008686077211 */ /* 0x000fe400078f08ff */
[----:B------:R-:W-:Y:S02]  /*73d0*/  LEA.HI R93, R2, R93, RZ, 0x3 ;  /* 0x0000005d025d7211 */ /* 0x000fe400078f18ff */
[----:B------:R-:W-:Y:S02]  /*73e0*/  LOP3.LUT R6, R6, 0xfffffffe, RZ, 0xc0, !PT ;  /* 0xfffffffe06067812 */ /* 0x000fe400078ec0ff */
[----:B------:R-:W-:Y:S01]  /*73f0*/  LOP3.LUT R2, R4, 0xfffffffe, RZ, 0xc0, !PT ;  /* 0xfffffffe04027812 */ /* 0x000fe200078ec0ff */
[----:B------:R-:W-:Y:S01]  /*7400*/  IMAD.SHL.U32 R93, R93, 0x20, RZ ;  /* 0x000000205d5d7824 */ /* 0x000fe200078e00ff */
[----:B------:R-:W-:Y:S01]  /*7410*/  LOP3.LUT R7, R7, 0xfffffffe, RZ, 0xc0, !PT ;  /* 0xfffffffe07077812 */ /* 0x000fe200078ec0ff */
[----:B------:R-:W-:Y:S01]  /*7420*/  IMAD.IADD R5, R5, 0x1, -R6 ;  /* 0x0000000105057824 */ /* 0x000fe200078e0a06 */
[----:B------:R-:W-:Y:S01]  /*7430*/  SHF.R.S32.HI R4, RZ, 0x1, R4 ;  /* 0x00000001ff047819 */ /* 0x000fe20000011404 */
[----:B------:R-:W-:Y:S01]  /*7440*/  IMAD.IADD R11, R11, 0x1, -R2 ;  /* 0x000000010b0b7824 */ /* 0x000fe200078e0a02 */
[----:B------:R-:W-:Y:S01]  /*7450*/  LOP3.LUT R9, R9, 0xc0, RZ, 0xc0, !PT ;  /* 0x000000c009097812 */ /* 0x000fe200078ec0ff */
[----:B------:R-:W-:Y:S01]  /*7460*/  IMAD.IADD R134, R134, 0x1, -R7 ;  /* 0x0000000186867824 */ /* 0x000fe200078e0a07 */
[----:B------:R-:W-:Y:S01]  /*7470*/  SHF.R.S32.HI R86, RZ, 0x5, R86 ;  /* 0x00000005ff567819 */ /* 0x000fe20000011456 */
[----:B------:R-:W-:Y:S01]  /*7480*/  IMAD.SHL.U32 R6, R4, 0x40, RZ ;  /* 0x0000004004067824 */ /* 0x000fe200078e00ff */
[----:B------:R-:W-:Y:S01]  /*7490*/  LOP3.LUT R93, R93, 0xffffff00, RZ, 0xc0, !PT ;  /* 0xffffff005d5d7812 */ /* 0x000fe200078ec0ff */
[----:B------:R-:W-:Y:S01]  /*74a0*/  IMAD.SHL.U32 R2, R134, 0x8, RZ ;  /* 0x0000000886027824 */ /* 0x000fe200078e00ff */
[----:B------:R-:W-:Y:S01]  /*74b0*/  LOP3.LUT P0, RZ, R4, 0x2, RZ, 0xc0, !PT ;  /* 0x0000000204ff7812 */ /* 0x000fe2000780c0ff */
[----:B------:R-:W-:Y:S01]  /*74c0*/  IMAD.SHL.U32 R5, R5, 0x8, RZ ;  /* 0x0000000805057824 */ /* 0x000fe200078e00ff */
[----:B------:R-:W-:Y:S01]  /*74d0*/  LOP3.LUT R6, R6, 0xc0, RZ, 0xc0, !PT ;  /* 0x000000c006067812 */ /* 0x000fe200078ec0ff */
[----:B------:R-:W-:Y:S01]  /*74e0*/  IMAD R7, R86, 0x200, R93 ;  /* 0x0000020056077824 */ /* 0x000fe200078e025d */
[----:B------:R-:W-:Y:S01]  /*74f0*/  LOP3.LUT R2, R9, 0x8, R2, 0xf8, !PT ;  /* 0x0000000809027812 */ /* 0x000fe200078ef802 */
[----:B------:R-:W-:Y:S01]  /*7500*/  IMAD R134, R134, 0x8, R11 ;  /* 0x0000000886867824 */ /* 0x000fe200078e020b */
[----:B------:R-:W-:Y:S01]  /*7510*/  LOP3.LUT R5, R6, 0x8, R5, 0xf8, !PT ;  /* 0x0000000806057812 */ /* 0x000fe200078ef805 */
[----:B------:R-:W-:Y:S01]  /*7520*/  IMAD R7, R54, 0x20, R7 ;  /* 0x0000002036077824 */ /* 0x000fe200078e0207 */
[----:B------:R-:W-:Y:S01]  /*7530*/  SHF.R.U32.HI R9, RZ, 0x3, R9 ;  /* 0x00000003ff097819 */ /* 0x000fe20000011609 */
[----:B------:R-:W-:Y:S01]  /*7540*/  IMAD R87, R87, 0x4, R86 ;  /* 0x0000000457577824 */ /* 0x000fe200078e0256 */
[----:B------:R-:W-:Y:S01]  /*7550*/  SHF.R.U32.HI R6, RZ, 0x3, R6 ;  /* 0x00000003ff067819 */ /* 0x000fe20000011606 */
[----:B------:R-:W-:Y:S01]  /*7560*/  IMAD.SHL.U32 R86, R55, 0x2, RZ ;  /* 0x0000000237567824 */ /* 0x000fe200078e00ff */
[----:B------:R-:W-:Y:S01]  /*7570*/  LOP3.LUT R2, R2, R9, RZ, 0x3c, !PT ;  /* 0x0000000902027212 */ /* 0x000fe200078e3cff */
[----:B------:R-:W-:Y:S01]  /*7580*/  IMAD.U32 R87, R87, 0x10, R148 ;  /* 0x0000001057577824 */ /* 0x000fe200078e0094 */
[----:B------:R-:W-:Y:S01]  /*7590*/  LOP3.LUT R5, R5, R6, RZ, 0x3c, !PT ;  /* 0x0000000605057212 */ /* 0x000fe200078e3cff */
[----:B------:R-:W-:Y:S01]  /*75a0*/  IMAD R93, R54, 0x20, R93 ;  /* 0x00000020365d7824 */ /* 0x000fe200078e025d */
[----:B------:R-:W-:Y:S01]  /*75b0*/  LOP3.LUT P1, RZ, R3, 0x2, RZ, 0xc0, !PT ;  /* 0x0000000203ff7812 */ /* 0x000fe2000782c0ff */
[----:B------:R-:W-:Y:S01]  /*75c0*/  IMAD.IADD R136, R2, 0x1, R7 ;  /* 0x0000000102887824 */ /* 0x000fe200078e0207 */
[----:B------:R-:W-:Y:S01]  /*75d0*/  LOP3.LUT R86, R86, 0x6, RZ, 0xc0, !PT ;  /* 0x0000000656567812 */ /* 0x000fe200078ec0ff */
[----:B------:R-:W-:-:S02]  /*75e0*/  IMAD.U32 R134, R134, 0x20, R5 ;  /* 0x0000002086867824 */ /* 0x000fc400078e0005 */
[----:B------:R-:W-:Y:S02]  /*75f0*/  IMAD.SHL.U32 R136, R136, 0x2, RZ ;  /* 0x0000000288887824 */ /* 0x000fe400078e00ff */
[----:B------:R-:W-:Y:S02]  /*7600*/  IMAD.SHL.U32 R134, R134, 0x2, RZ ;  /* 0x0000000286867824 */ /* 0x000fe400078e00ff */
[----:B------:R-:W-:Y:S01]  /*7610*/  IMAD.MOV.U32 R3, RZ, RZ, 0x20 ;  /* 0x00000020ff037424 */ /* 0x000fe200078e00ff */
[----:B------:R-:W-:Y:S01]  /*7620*/  LDSM.16.M88.4 R80, [R136] ;  /* 0x000000008850783b */ /* 0x000fe20000000200 */
[----:B------:R-:W-:Y:S01]  /*7630*/  IMAD.IADD R95, R0, 0x1, R86 ;  /* 0x00000001005f7824 */ /* 0x000fe200078e0256 */
[----:B------:R-:W-:Y:S02]  /*7640*/  IADD3 R4, R134, 0x1000, RZ ;  /* 0x0000100086047810 */ /* 0x000fe40007ffe0ff */
[----:B------:R-:W1:Y:S01]  /*7650*/  LDSM.16.M88.4 R60, [R134+0x1000] ;  /* 0x00100000863c783b */ /* 0x000e620000000200 */
[----:B------:R-:W-:-:S02]  /*7660*/  SEL R3, R3, 0xffffffe0, !P1 ;  /* 0xffffffe003037807 */ /* 0x000fc40004800000 */
[----:B------:R-:W-:Y:S01]  /*7670*/  IADD3 R133, R134, 0x1020, RZ ;  /* 0x0000102086857810 */ /* 0x000fe20007ffe0ff */
[----:B------:R-:W5:Y:S01]  /*7680*/  LDSM.16.M88.4 R48, [R134+0x1400] ;  /* 0x001400008630783b */ /* 0x000f620000000200 */
[----:B------:R-:W-:Y:S01]  /*7690*/  @P0 IADD3 R133, R4, -0x20, RZ ;  /* 0xffffffe004850810 */ /* 0x000fe20007ffe0ff */
[----:B------:R-:W-:Y:S01]  /*76a0*/  IMAD.IADD R135, R136, 0x1, R3 ;  /* 0x0000000188877824 */ /* 0x000fe200078e0203 */
[----:B------:R-:W-:Y:S01]  /*76b0*/  IADD3 R54, R95, 0x8, RZ ;  /* 0x000000085f367810 */ /* 0x000fe20007ffe0ff */
[----:B------:R-:W-:Y:S01]  /*76c0*/  LDSM.16.M88.4 R88, [R134+0x2c00] ;  /* 0x002c00008658783b */ /* 0x000fe20000000200 */
[C---:B------:R-:W-:Y:S02]  /*76d0*/  IADD3 R130, R133.reuse, 0x400, RZ ;  /* 0x0000040085827810 */ /* 0x040fe40007ffe0ff */
[C---:B------:R-:W-:Y:S01]  /*76e0*/  IADD3 R129, R133.reuse, 0x800, RZ ;  /* 0x0000080085817810 */ /* 0x040fe20007ffe0ff */
[----:B------:R-:W-:Y:S01]  /*76f0*/  LDSM.16.M88.4 R76, [R135] ;  /* 0x00000000874c783b */ /* 0x000fe20000000200 */
[----:B------:R-:W-:-:S02]  /*7700*/  IADD3 R128, R133, 0xc00, RZ ;  /* 0x00000c0085807810 */ /* 0x000fc40007ffe0ff */
[C---:B------:R-:W-:Y:S01]  /*7710*/  IADD3 R127, R133.reuse, 0x1000, RZ ;  /* 0x00001000857f7810 */ /* 0x040fe20007ffe0ff */
[----:B------:R-:W2:Y:S01]  /*7720*/  LDSM.16.M88.4 R72, [R133] ;  /* 0x000000008548783b */ /* 0x000ea20000000200 */
[C---:B------:R-:W-:Y:S02]  /*7730*/  IADD3 R126, R133.reuse, 0x1400, RZ ;  /* 0x00001400857e7810 */ /* 0x040fe40007ffe0ff */
[C---:B------:R-:W-:Y:S01]  /*7740*/  IADD3 R125, R133.reuse, 0x1800, RZ ;  /* 0x00001800857d7810 */ /* 0x040fe20007ffe0ff */
[----:B------:R-:W3:Y:S01]  /*7750*/  LDSM.16.M88.4 R68, [R133+0x400] ;  /* 0x000400008544783b */ /* 0x000ee20000000200 */
[----:B------:R-:W-:-:S03]  /*7760*/  IADD3 R124, R133, 0x1c00, RZ ;  /* 0x00001c00857c7810 */ /* 0x000fc60007ffe0ff */
[----:B------:R-:W4:Y:S04]  /*7770*/  LDSM.16.M88.4 R40, [R134+0x1800] ;  /* 0x001800008628783b */ /* 0x000f280000000200 */
[----:B------:R-:W2:Y:S04]  /*7780*/  LDSM.16.M88.4 R32, [R134+0x1c00] ;  /* 0x001c00008620783b */ /* 0x000ea80000000200 */
[----:B------:R-:W2:Y:S04]  /*7790*/  LDSM.16.M88.4 R24, [R134+0x2000] ;  /* 0x002000008618783b */ /* 0x000ea80000000200 */
[----:B---3--:R-:W3:Y:S01]  /*77a0*/  LDSM.16.M88.4 R16, [R134+0x2400] ;  /* 0x002400008610783b */ /* 0x008ee20000000200 */
[C---:B-1----:R-:W-:Y:S03]  /*77b0*/  HMMA.16816.F32.BF16 R64, R80.reuse, R60, RZ ;  /* 0x0000003c5040723c */ /* 0x042fe600000418ff */
[----:B------:R-:W1:Y:S05]  /*77c0*/  LDSM.16.M88.4 R8, [R134+0x2800] ;  /* 0x002800008608783b */ /* 0x000e6a0000000200 */
[C---:B-----5:R-:W-:Y:S08]  /*77d0*/  HMMA.16816.F32.BF16 R56, R80.reuse, R48, RZ ;  /* 0x000000305038723c */ /* 0x060ff000000418ff */
[C---:B------:R-:W-:Y:S08]  /*77e0*/  HMMA.16816.F32.BF16 R60, R80.reuse, R62, RZ ;  /* 0x0000003e503c723c */ /* 0x040ff000000418ff */
[----:B------:R-:W-:Y:S08]  /*77f0*/  HMMA.16816.F32.BF16 R48, R80, R50, RZ ;  /* 0x000000325030723c */ /* 0x000ff000000418ff */
[C---:B--2---:R-:W-:Y:S08]  /*7800*/  HMMA.16816.F32.BF16 R64, R76.reuse, R72, R64 ;  /* 0x000000484c40723c */ /* 0x044ff00000041840 */
[C---:B------:R-:W-:Y:S01]  /*7810*/  HMMA.16816.F32.BF16 R60, R76.reuse, R74, R60 ;  /* 0x0000004a4c3c723c */ /* 0x040fe2000004183c */
[----:B------:R-:W2:Y:S07]  /*7820*/  LDSM.16.M88.4 R72, [R133+0x800] ;  /* 0x000800008548783b */ /* 0x000eae0000000200 */
[C---:B------:R-:W-:Y:S08]  /*7830*/  HMMA.16816.F32.BF16 R56, R76.reuse, R68, R56 ;  /* 0x000000444c38723c */ /* 0x040ff00000041838 */
[----:B------:R-:W-:Y:S01]  /*7840*/  HMMA.16816.F32.BF16 R48, R76, R70, R48 ;  /* 0x000000464c30723c */ /* 0x000fe20000041830 */
[----:B------:R-:W5:Y:S07]  /*7850*/  LDSM.16.M88.4 R68, [R133+0xc00] ;  /* 0x000c00008544783b */ /* 0x000f6e0000000200 */
[C---:B------:R-:W-:Y:S07]  /*7860*/  HMMA.16816.F32.BF16 R4, R80.reuse, R88, RZ ;  /* 0x000000585004723c */ /* 0x040fee00000418ff */
[----:B------:R-:W-:Y:S01]  /*7870*/  IADD3 R88, -R142, 0x1, R87 ;  /* 0x000000018e587810 */ /* 0x000fe20007ffe157 */
[----:B----4-:R-:W-:Y:S03]  /*7880*/  HMMA.16816.F32.BF16 R44, R80, R40, RZ ;  /* 0x00000028502c723c */ /* 0x010fe600000418ff */
[----:B------:R-:W-:-:S04]  /*7890*/  IADD3 R88, R88, c[0x0][0x2e8], R53 ;  /* 0x0000ba0058587a10 */ /* 0x000fc80007ffe035 */
[C---:B------:R-:W-:Y:S01]  /*78a0*/  IADD3 R96, R88.reuse, 0x8, RZ ;  /* 0x0000000858607810 */ /* 0x040fe20007ffe0ff */
[C---:B------:R-:W-:Y:S01]  /*78b0*/  HMMA.16816.F32.BF16 R40, R80.reuse, R42, RZ ;  /* 0x0000002a5028723c */ /* 0x040fe200000418ff */
[-C--:B------:R-:W-:Y:S02]  /*78c0*/  IMNMX R87, R88, R53.reuse, PT ;  /* 0x0000003558577217 */ /* 0x080fe40003800200 */
[----:B------:R-:W-:Y:S02]  /*78d0*/  IMNMX R96, R96, R53, PT ;  /* 0x0000003560607217 */ /* 0x000fe40003800200 */
[----:B------:R-:W-:Y:S02]  /*78e0*/  IADD3 R53, R95, 0x1, RZ ;  /* 0x000000015f357810 */ /* 0x000fe40007ffe0ff */
[-C--:B------:R-:W-:Y:S01]  /*78f0*/  ISETP.GE.AND P3, PT, R54, R87.reuse, PT ;  /* 0x000000573600720c */ /* 0x080fe20003f66270 */
[----:B------:R-:W-:Y:S01]  /*7900*/  HMMA.16816.F32.BF16 R36, R80, R32, RZ ;  /* 0x000000205024723c */ /* 0x000fe200000418ff */
[----:B------:R-:W-:-:S02]  /*7910*/  ISETP.GE.AND P5, PT, R53, R87, PT ;  /* 0x000000573500720c */ /* 0x000fc40003fa6270 */
[-C--:B------:R-:W-:Y:S02]  /*7920*/  ISETP.GE.AND P6, PT, R53, R96.reuse, PT ;  /* 0x000000603500720c */ /* 0x080fe40003fc6270 */
[----:B------:R-:W-:Y:S02]  /*7930*/  IADD3 R53, R95, 0x9, RZ ;  /* 0x000000095f357810 */ /* 0x000fe40007ffe0ff */
[-C--:B------:R-:W-:Y:S01]  /*7940*/  ISETP.GE.AND P1, PT, R54, R96.reuse, PT ;  /* 0x000000603600720c */ /* 0x080fe20003f26270 */
[----:B------:R-:W-:Y:S01]  /*7950*/  HMMA.16816.F32.BF16 R28, R80, R24, RZ ;  /* 0x00000018501c723c */ /* 0x000fe200000418ff */
[C---:B------:R-:W-:Y:S02]  /*7960*/  ISETP.GE.AND P0, PT, R53.reuse, R87, PT ;  /* 0x000000573500720c */ /* 0x040fe40003f06270 */
[----:B------:R-:W-:Y:S02]  /*7970*/  ISETP.GE.AND P4, PT, R53, R96, PT ;  /* 0x000000603500720c */ /* 0x000fe40003f86270 */
[----:B------:R-:W-:-:S02]  /*7980*/  IADD3 R53, R95, 0x10, RZ ;  /* 0x000000105f357810 */ /* 0x000fc40007ffe0ff */
[----:B------:R-:W-:Y:S01]  /*7990*/  IADD3 R54, R95, 0x11, RZ ;  /* 0x000000115f367810 */ /* 0x000fe20007ffe0ff */
[C---:B---3--:R-:W-:Y:S01]  /*79a0*/  HMMA.16816.F32.BF16 R20, R80.reuse, R16, RZ ;  /* 0x000000105014723c */ /* 0x048fe200000418ff */
[----:B------:R-:W-:Y:S02]  /*79b0*/  FSEL R92, R60, -INF , !P3 ;  /* 0xff8000003c5c7808 */ /* 0x000fe40005800000 */
[----:B------:R-:W-:Y:S02]  /*79c0*/  FSEL R89, R62, -INF , !P1 ;  /* 0xff8000003e597808 */ /* 0x000fe40004800000 */
[----:B------:R-:W-:Y:S02]  /*79d0*/  FSEL R94, R61, -INF , !P0 ;  /* 0xff8000003d5e7808 */ /* 0x000fe40004000000 */
[----:B------:R-:W-:Y:S01]  /*79e0*/  ISETP.GE.AND P3, PT, R53, R96, PT ;  /* 0x000000603500720c */ /* 0x000fe20003f66270 */
[----:B-1----:R-:W-:Y:S01]  /*79f0*/  HMMA.16816.F32.BF16 R12, R80, R8, RZ ;  /* 0x00000008500c723c */ /* 0x002fe200000418ff */
[----:B------:R-:W-:-:S02]  /*7a00*/  ISETP.GE.AND P1, PT, R54, R87, PT ;  /* 0x000000573600720c */ /* 0x000fc40003f26270 */
[----:B------:R-:W-:Y:S02]  /*7a10*/  ISETP.GE.AND P0, PT, R54, R96, PT ;  /* 0x000000603600720c */ /* 0x000fe40003f06270 */
[----:B------:R-:W-:Y:S02]  /*7a20*/  IADD3 R54, R95, 0x20, RZ ;  /* 0x000000205f367810 */ /* 0x000fe40007ffe0ff */
[----:B------:R-:W-:Y:S01]  /*7a30*/  FSEL R97, R59, -INF , !P0 ;  /* 0xff8000003b617808 */ /* 0x000fe20004000000 */
[----:B------:R-:W-:Y:S01]  /*7a40*/  HMMA.16816.F32.BF16 R32, R80, R34, RZ ;  /* 0x000000225020723c */ /* 0x000fe200000418ff */
[----:B------:R-:W-:Y:S02]  /*7a50*/  ISETP.GE.AND P0, PT, R54, R87, PT ;  /* 0x000000573600720c */ /* 0x000fe40003f06270 */
[----:B------:R-:W-:-:S05]  /*7a60*/  FSEL R67, R67, -INF , !P6 ;  /* 0xff80000043437808 */ /* 0x000fca0007000000 */
[C---:B------:R-:W-:Y:S08]  /*7a70*/  HMMA.16816.F32.BF16 R24, R80.reuse, R26, RZ ;  /* 0x0000001a5018723c */ /* 0x040ff000000418ff */
[C---:B------:R-:W-:Y:S08]  /*7a80*/  HMMA.16816.F32.BF16 R16, R80.reuse, R18, RZ ;  /* 0x000000125010723c */ /* 0x040ff000000418ff */
[C---:B------:R-:W-:Y:S08]  /*7a90*/  HMMA.16816.F32.BF16 R8, R80.reuse, R10, RZ ;  /* 0x0000000a5008723c */ /* 0x040ff000000418ff */
[----:B------:R-:W-:Y:S07]  /*7aa0*/  HMMA.16816.F32.BF16 R80, R80, R90, RZ ;  /* 0x0000005a5050723c */ /* 0x000fee00000418ff */
[----:B------:R-:W-:Y:S01]  /*7ab0*/  FSEL R90, R65, -INF , !P5 ;  /* 0xff800000415a7808 */ /* 0x000fe20006800000 */
[----:B--2---:R-:W-:Y:S01]  /*7ac0*/  HMMA.16816.F32.BF16 R44, R76, R72, R44 ;  /* 0x000000484c2c723c */ /* 0x004fe2000004182c */
[----:B------:R-:W-:-:S02]  /*7ad0*/  ISETP.GE.AND P5, PT, R53, R87, PT ;  /* 0x000000573500720c */ /* 0x000fc40003fa6270 */
[----:B------:R-:W-:Y:S02]  /*7ae0*/  IADD3 R53, R95, 0x18, RZ ;  /* 0x000000185f357810 */ /* 0x000fe40007ffe0ff */
[----:B------:R-:W-:Y:S02]  /*7af0*/  FSEL R98, R56, -INF , !P5 ;  /* 0xff80000038627808 */ /* 0x000fe40006800000 */
[----:B------:R-:W-:Y:S01]  /*7b00*/  FSEL R91, R63, -INF , !P4 ;  /* 0xff8000003f5b7808 */ /* 0x000fe20006000000 */
[----:B------:R-:W-:Y:S01]  /*7b10*/  HMMA.16816.F32.BF16 R40, R76, R74, R40 ;  /* 0x0000004a4c28723c */ /* 0x000fe20000041828 */
[C---:B------:R-:W-:Y:S01]  /*7b20*/  ISETP.GE.AND P4, PT, R53.reuse, R87, PT ;  /* 0x000000573500720c */ /* 0x040fe20003f86270 */
[----:B------:R-:W1:Y:S01]  /*7b30*/  LDSM.16.M88.4 R72, [R133+0x1000] ;  /* 0x001000008548783b */ /* 0x000e620000000200 */
[----:B------:R-:W-:Y:S02]  /*7b40*/  ISETP.GE.AND P5, PT, R53, R96, PT ;  /* 0x000000603500720c */ /* 0x000fe40003fa6270 */
[----:B------:R-:W-:-:S02]  /*7b50*/  IADD3 R53, R95, 0x19, RZ ;  /* 0x000000195f357810 */ /* 0x000fc40007ffe0ff */
[----:B------:R-:W-:Y:S01]  /*7b60*/  FSEL R110, R48, -INF , !P4 ;  /* 0xff800000306e7808 */ /* 0x000fe20006000000 */
[C---:B-----5:R-:W-:Y:S01]  /*7b70*/  HMMA.16816.F32.BF16 R36, R76.reuse, R68, R36 ;  /* 0x000000444c24723c */ /* 0x060fe20000041824 */
[----:B------:R-:W-:Y:S02]  /*7b80*/  IADD3 R48, R95, 0x21, RZ ;  /* 0x000000215f307810 */ /* 0x000fe40007ffe0ff */
[----:B------:R-:W-:Y:S02]  /*7b90*/  FSEL R99, R50, -INF , !P5 ;  /* 0xff80000032637808 */ /* 0x000fe40006800000 */
[----:B------:R-:W-:Y:S02]  /*7ba0*/  ISETP.GE.AND P4, PT, R54, R96, PT ;  /* 0x000000603600720c */ /* 0x000fe40003f86270 */
[----:B------:R-:W-:Y:S01]  /*7bb0*/  FSEL R69, R58, -INF , !P3 ;  /* 0xff8000003a457808 */ /* 0x000fe20005800000 */
[----:B------:R-:W-:Y:S01]  /*7bc0*/  HMMA.16816.F32.BF16 R32, R76, R70, R32 ;  /* 0x000000464c20723c */ /* 0x000fe20000041820 */
[----:B------:R-:W-:-:S02]  /*7bd0*/  FSEL R68, R57, -INF , !P1 ;  /* 0xff80000039447808 */ /* 0x000fc40004800000 */
[----:B------:R-:W2:Y:S01]  /*7be0*/  LDSM.16.M88.4 R56, [R133+0x1400] ;  /* 0x001400008538783b */ /* 0x000ea20000000200 */
[CC--:B------:R-:W-:Y:S02]  /*7bf0*/  ISETP.GE.AND P3, PT, R53.reuse, R87.reuse, PT ;  /* 0x000000573500720c */ /* 0x0c0fe40003f66270 */
[----:B------:R-:W-:Y:S02]  /*7c00*/  ISETP.GE.AND P1, PT, R53, R96, PT ;  /* 0x000000603500720c */ /* 0x000fe40003f26270 */
[----:B------:R-:W-:Y:S02]  /*7c10*/  IADD3 R53, R95, 0x28, RZ ;  /* 0x000000285f357810 */ /* 0x000fe40007ffe0ff */
[----:B------:R-:W-:Y:S02]  /*7c20*/  FSEL R70, R49, -INF , !P3 ;  /* 0xff80000031467808 */ /* 0x000fe40005800000 */
[----:B------:R-:W-:Y:S02]  /*7c30*/  FSEL R71, R51, -INF , !P1 ;  /* 0xff80000033477808 */ /* 0x000fe40004800000 */
[----:B------:R-:W-:-:S02]  /*7c40*/  ISETP.GE.AND P5, PT, R48, R87, PT ;  /* 0x000000573000720c */ /* 0x000fc40003fa6270 */
[-C--:B------:R-:W-:Y:S02]  /*7c50*/  ISETP.GE.AND P3, PT, R48, R96.reuse, PT ;  /* 0x000000603000720c */ /* 0x080fe40003f66270 */
[----:B------:R-:W-:Y:S02]  /*7c60*/  ISETP.GE.AND P1, PT, R53, R87, PT ;  /* 0x000000573500720c */ /* 0x000fe40003f26270 */
[----:B------:R-:W-:Y:S02]  /*7c70*/  IADD3 R48, R95, 0x29, RZ ;  /* 0x000000295f307810 */ /* 0x000fe40007ffe0ff */
[----:B------:R-:W-:Y:S02]  /*7c80*/  FSEL R50, R44, -INF , !P0 ;  /* 0xff8000002c327808 */ /* 0x000fe40004000000 */
[----:B------:R-:W-:Y:S02]  /*7c90*/  FSEL R55, R46, -INF , !P4 ;  /* 0xff8000002e377808 */ /* 0x000fe40006000000 */
[----:B------:R-:W-:Y:S01]  /*7ca0*/  FSEL R62, R40, -INF , !P1 ;  /* 0xff800000283e7808 */ /* 0x000fe20004800000 */
[----:B-1----:R-:W-:Y:S01]  /*7cb0*/  HMMA.16816.F32.BF16 R28, R76, R72, R28 ;  /* 0x000000484c1c723c */ /* 0x002fe2000004181c */
[----:B------:R-:W-:-:S02]  /*7cc0*/  ISETP.GE.AND P0, PT, R53, R96, PT ;  /* 0x000000603500720c */ /* 0x000fc40003f06270 */
[C---:B------:R-:W-:Y:S02]  /*7cd0*/  ISETP.GE.AND P4, PT, R48.reuse, R87, PT ;  /* 0x000000573000720c */ /* 0x040fe40003f86270 */
[----:B------:R-:W-:Y:S02]  /*7ce0*/  FSEL R60, R45, -INF , !P5 ;  /* 0xff8000002d3c7808 */ /* 0x000fe40006800000 */
[C---:B------:R-:W-:Y:S01]  /*7cf0*/  IADD3 R40, R95.reuse, 0x31, RZ ;  /* 0x000000315f287810 */ /* 0x040fe20007ffe0ff */
[----:B------:R-:W-:Y:S01]  /*7d00*/  HMMA.16816.F32.BF16 R24, R76, R74, R24 ;  /* 0x0000004a4c18723c */ /* 0x000fe20000041818 */
[----:B------:R-:W-:Y:S02]  /*7d10*/  IADD3 R44, R95, 0x30, RZ ;  /* 0x000000305f2c7810 */ /* 0x000fe40007ffe0ff */
[----:B------:R-:W-:Y:S02]  /*7d20*/  ISETP.GE.AND P5, PT, R48, R96, PT ;  /* 0x000000603000720c */ /* 0x000fe40003fa6270 */
[----:B------:R-:W-:-:S02]  /*7d30*/  FSEL R61, R47, -INF , !P3 ;  /* 0xff8000002f3d7808 */ /* 0x000fc40005800000 */
[----:B------:R-:W-:Y:S01]  /*7d40*/  FSEL R63, R42, -INF , !P0 ;  /* 0xff8000002a3f7808 */ /* 0x000fe20004000000 */
[C---:B--2---:R-:W-:Y:S01]  /*7d50*/  HMMA.16816.F32.BF16 R20, R76.reuse, R56, R20 ;  /* 0x000000384c14723c */ /* 0x044fe20000041814 */
[----:B------:R-:W-:Y:S02]  /*7d60*/  FSEL R88, R41, -INF , !P4 ;  /* 0xff80000029587808 */ /* 0x000fe40006000000 */
[-C--:B------:R-:W-:Y:S02]  /*7d70*/  ISETP.GE.AND P3, PT, R44, R87.reuse, PT ;  /* 0x000000572c00720c */ /* 0x080fe40003f66270 */
[C---:B------:R-:W-:Y:S02]  /*7d80*/  ISETP.GE.AND P0, PT, R40.reuse, R87, PT ;  /* 0x000000572800720c */ /* 0x040fe40003f06270 */
[----:B------:R-:W-:Y:S01]  /*7d90*/  ISETP.GE.AND P4, PT, R40, R96, PT ;  /* 0x000000602800720c */ /* 0x000fe20003f86270 */
[----:B------:R-:W-:Y:S01]  /*7da0*/  HMMA.16816.F32.BF16 R16, R76, R58, R16 ;  /* 0x0000003a4c10723c */ /* 0x000fe20000041810 */
[----:B------:R-:W-:-:S02]  /*7db0*/  FSEL R65, R43, -INF , !P5 ;  /* 0xff8000002b417808 */ /* 0x000fc40006800000 */
[----:B------:R-:W1:Y:S01]  /*7dc0*/  LDSM.16.M88.4 R40, [R133+0x1800] ;  /* 0x001800008528783b */ /* 0x000e620000000200 */
[----:B------:R-:W-:Y:S02]  /*7dd0*/  ISETP.GE.AND P1, PT, R44, R96, PT ;  /* 0x000000602c00720c */ /* 0x000fe40003f26270 */
[----:B------:R-:W-:Y:S02]  /*7de0*/  FSEL R44, R36, -INF , !P3 ;  /* 0xff800000242c7808 */ /* 0x000fe40005800000 */
[C---:B------:R-:W-:Y:S02]  /*7df0*/  IADD3 R45, R95.reuse, 0x38, RZ ;  /* 0x000000385f2d7810 */ /* 0x040fe40007ffe0ff */
[----:B------:R-:W-:Y:S02]  /*7e00*/  IADD3 R36, R95, 0x39, RZ ;  /* 0x000000395f247810 */ /* 0x000fe40007ffe0ff */
[----:B------:R-:W-:Y:S02]  /*7e10*/  FSEL R51, R38, -INF , !P1 ;  /* 0xff80000026337808 */ /* 0x000fe40004800000 */
[----:B------:R-:W-:-:S02]  /*7e20*/  FSEL R48, R37, -INF , !P0 ;  /* 0xff80000025307808 */ /* 0x000fc40004000000 */
[CC--:B------:R-:W-:Y:S02]  /*7e30*/  ISETP.GE.AND P5, PT, R45.reuse, R87.reuse, PT ;  /* 0x000000572d00720c */ /* 0x0c0fe40003fa6270 */
[-C--:B------:R-:W-:Y:S02]  /*7e40*/  ISETP.GE.AND P3, PT, R45, R96.reuse, PT ;  /* 0x000000602d00720c */ /* 0x080fe40003f66270 */
[C---:B------:R-:W-:Y:S02]  /*7e50*/  ISETP.GE.AND P1, PT, R36.reuse, R87, PT ;  /* 0x000000572400720c */ /* 0x040fe40003f26270 */
[----:B------:R-:W-:Y:S02]  /*7e60*/  ISETP.GE.AND P0, PT, R36, R96, PT ;  /* 0x000000602400720c */ /* 0x000fe40003f06270 */
[----:B------:R-:W-:Y:S02]  /*7e70*/  FSEL R54, R32, -INF , !P5 ;  /* 0xff80000020367808 */ /* 0x000fe40006800000 */
[----:B------:R-:W-:-:S02]  /*7e80*/  FSEL R57, R34, -INF , !P3 ;  /* 0xff80000022397808 */ /* 0x000fc40005800000 */
[----:B------:R-:W-:Y:S02]  /*7e90*/  FSEL R56, R33, -INF , !P1 ;  /* 0xff80000021387808 */ /* 0x000fe40004800000 */
[----:B------:R-:W-:Y:S02]  /*7ea0*/  FSEL R59, R35, -INF , !P0 ;  /* 0xff800000233b7808 */ /* 0x000fe40004000000 */
[----:B------:R-:W2:Y:S01]  /*7eb0*/  LDSM.16.M88.4 R32, [R133+0x1c00] ;  /* 0x001c00008520783b */ /* 0x000ea20000000200 */
[----:B------:R-:W-:Y:S01]  /*7ec0*/  IADD3 R36, R95, 0x40, RZ ;  /* 0x000000405f247810 */ /* 0x000fe20007ffe0ff */
[----:B------:R-:W-:-:S04]  /*7ed0*/  DEPBAR.LE SB0, 0x0 ;  /* 0x000080000000791a */ /* 0x000fc80000000000 */
[----:B------:R-:W-:Y:S02]  /*7ee0*/  IADD3 R37, R95, 0x41, RZ ;  /* 0x000000415f257810 */ /* 0x000fe40007ffe0ff */
[----:B------:R-:W-:Y:S02]  /*7ef0*/  FSEL R53, R39, -INF , !P4 ;  /* 0xff80000027357808 */ /* 0x000fe40006000000 */
[CC--:B------:R-:W-:Y:S01]  /*7f00*/  ISETP.GE.AND P4, PT, R36.reuse, R87.reuse, PT ;  /* 0x000000572400720c */ /* 0x0c0fe20003f86270 */
[----:B-1----:R-:W-:Y:S01]  /*7f10*/  HMMA.16816.F32.BF16 R12, R76, R40, R12 ;  /* 0x000000284c0c723c */ /* 0x002fe2000004180c */
[----:B------:R-:W-:Y:S01]  /*7f20*/  BAR.SYNC.DEFER_BLOCKING 0x0 ;  /* 0x0000000000007b1d */ /* 0x000fe20000010000 */
[-C--:B------:R-:W-:Y:S02]  /*7f30*/  ISETP.GE.AND P5, PT, R36, R96.reuse, PT ;  /* 0x000000602400720c */ /* 0x080fe40003fa6270 */
[C---:B------:R-:W-:Y:S02]  /*7f40*/  ISETP.GE.AND P3, PT, R37.reuse, R87, PT ;  /* 0x000000572500720c */ /* 0x040fe40003f66270 */
[----:B------:R-:W-:-:S02]  /*7f50*/  ISETP.GE.AND P1, PT, R37, R96, PT ;  /* 0x000000602500720c */ /* 0x000fc40003f26270 */
[C---:B------:R-:W-:Y:S01]  /*7f60*/  IADD3 R36, R95.reuse, 0x48, RZ ;  /* 0x000000485f247810 */ /* 0x040fe20007ffe0ff */
[----:B------:R-:W-:Y:S01]  /*7f70*/  HMMA.16816.F32.BF16 R8, R76, R42, R8 ;  /* 0x0000002a4c08723c */ /* 0x000fe20000041808 */
[----:B------:R-:W-:Y:S02]  /*7f80*/  IADD3 R37, R95, 0x49, RZ ;  /* 0x000000495f257810 */ /* 0x000fe40007ffe0ff */
[----:B------:R-:W-:Y:S02]  /*7f90*/  FSEL R28, R28, -INF , !P4 ;  /* 0xff8000001c1c7808 */ /* 0x000fe40006000000 */
[----:B------:R-:W-:Y:S02]  /*7fa0*/  FSEL R45, R30, -INF , !P5 ;  /* 0xff8000001e2d7808 */ /* 0x000fe40006800000 */
[C---:B------:R-:W-:Y:S02]  /*7fb0*/  ISETP.GE.AND P0, PT, R36.reuse, R87, PT ;  /* 0x000000572400720c */ /* 0x040fe40003f06270 */
[----:B------:R-:W-:-:S02]  /*7fc0*/  ISETP.GE.AND P4, PT, R36, R96, PT ;  /* 0x000000602400720c */ /* 0x000fc40003f86270 */
[-C--:B------:R-:W-:Y:S02]  /*7fd0*/  ISETP.GE.AND P5, PT, R37, R87.reuse, PT ;  /* 0x000000572500720c */ /* 0x080fe40003fa6270 */
[----:B------:R-:W-:Y:S02]  /*7fe0*/  IADD3 R30, R95, 0x50, RZ ;  /* 0x000000505f1e7810 */ /* 0x000fe40007ffe0ff */
[----:B------:R-:W-:Y:S02]  /*7ff0*/  FSEL R36, R29, -INF , !P3 ;  /* 0xff8000001d247808 */ /* 0x000fe40005800000 */
[----:B------:R-:W-:Y:S02]  /*8000*/  ISETP.GE.AND P3, PT, R37, R96, PT ;  /* 0x000000602500720c */ /* 0x000fe40003f66270 */
[----:B------:R-:W-:Y:S01]  /*8010*/  FSEL R47, R31, -INF , !P1 ;  /* 0xff8000001f2f7808 */ /* 0x000fe20004800000 */
[----:B--2---:R-:W-:Y:S01]  /*8020*/  HMMA.16816.F32.BF16 R80, R76, R34, R80 ;  /* 0x000000224c50723c */ /* 0x004fe20000041850 */
[----:B------:R-:W-:-:S02]  /*8030*/  ISETP.GE.AND P1, PT, R30, R87, PT ;  /* 0x000000571e00720c */ /* 0x000fc40003f26270 */
[----:B------:R-:W-:Y:S02]  /*8040*/  IADD3 R29, R95, 0x51, RZ ;  /* 0x000000515f1d7810 */ /* 0x000fe40007ffe0ff */
[----:B------:R-:W-:Y:S02]  /*8050*/  FSEL R46, R25, -INF , !P5 ;  /* 0xff800000192e7808 */ /* 0x000fe40006800000 */
[----:B------:R-:W-:Y:S01]  /*8060*/  FSEL R38, R24, -INF , !P0 ;  /* 0xff80000018267808 */ /* 0x000fe20004000000 */
[----:B------:R-:W-:Y:S01]  /*8070*/  HMMA.16816.F32.BF16 R4, R76, R32, R4 ;  /* 0x000000204c04723c */ /* 0x000fe20000041804 */
[----:B------:R-:W-:Y:S02]  /*8080*/  IADD3 R25, R95, 0x58, RZ ;  /* 0x000000585f197810 */ /* 0x000fe40007ffe0ff */
[----:B------:R-:W-:Y:S02]  /*8090*/  ISETP.GE.AND P0, PT, R30, R96, PT ;  /* 0x000000601e00720c */ /* 0x000fe40003f06270 */
[----:B------:R-:W-:-:S02]  /*80a0*/  FSEL R49, R27, -INF , !P3 ;  /* 0xff8000001b317808 */ /* 0x000fc40005800000 */
[----:B------:R-:W-:Y:S02]  /*80b0*/  FSEL R39, R26, -INF , !P4 ;  /* 0xff8000001a277808 */ /* 0x000fe40006000000 */
[----:B------:R-:W-:Y:S02]  /*80c0*/  IADD3 R27, R95, 0x59, RZ ;  /* 0x000000595f1b7810 */ /* 0x000fe40007ffe0ff */
[-C--:B------:R-:W-:Y:S02]  /*80d0*/  ISETP.GE.AND P4, PT, R29, R87.reuse, PT ;  /* 0x000000571d00720c */ /* 0x080fe40003f86270 */
[----:B------:R-:W-:Y:S02]  /*80e0*/  FSEL R24, R20, -INF , !P1 ;  /* 0xff80000014187808 */ /* 0x000fe40004800000 */
[C---:B------:R-:W-:Y:S02]  /*80f0*/  ISETP.GE.AND P3, PT, R25.reuse, R87, PT ;  /* 0x000000571900720c */ /* 0x040fe40003f66270 */
[----:B------:R-:W-:-:S02]  /*8100*/  ISETP.GE.AND P1, PT, R25, R96, PT ;  /* 0x000000601900720c */ /* 0x000fc40003f26270 */
[-C--:B------:R-:W-:Y:S02]  /*8110*/  ISETP.GE.AND P5, PT, R29, R96.reuse, PT ;  /* 0x000000601d00720c */ /* 0x080fe40003fa6270 */
[----:B------:R-:W-:Y:S02]  /*8120*/  FSEL R25, R22, -INF , !P0 ;  /* 0xff80000016197808 */ /* 0x000fe40004000000 */
[----:B------:R-:W-:Y:S02]  /*8130*/  ISETP.GE.AND P0, PT, R27, R87, PT ;  /* 0x000000571b00720c */ /* 0x000fe40003f06270 */
[----:B------:R-:W-:Y:S02]  /*8140*/  IADD3 R20, R95, 0x60, RZ ;  /* 0x000000605f147810 */ /* 0x000fe40007ffe0ff */
[----:B------:R-:W-:Y:S02]  /*8150*/  FSEL R26, R21, -INF , !P4 ;  /* 0xff800000151a7808 */ /* 0x000fe40006000000 */
[----:B------:R-:W-:-:S02]  /*8160*/  ISETP.GE.AND P4, PT, R27, R96, PT ;  /* 0x000000601b00720c */ /* 0x000fc40003f86270 */
[----:B------:R-:W-:Y:S02]  /*8170*/  IADD3 R21, R95, 0x61, RZ ;  /* 0x000000615f157810 */ /* 0x000fe40007ffe0ff */
[----:B------:R-:W-:Y:S02]  /*8180*/  FSEL R31, R23, -INF , !P5 ;  /* 0xff800000171f7808 */ /* 0x000fe40006800000 */
[----:B------:R-:W-:Y:S02]  /*8190*/  FSEL R29, R18, -INF , !P1 ;  /* 0xff800000121d7808 */ /* 0x000fe40004800000 */
[----:B------:R-:W-:Y:S02]  /*81a0*/  ISETP.GE.AND P5, PT, R20, R87, PT ;  /* 0x000000571400720c */ /* 0x000fe40003fa6270 */
[----:B------:R-:W-:Y:S02]  /*81b0*/  FSEL R18, R17, -INF , !P0 ;  /* 0xff80000011127808 */ /* 0x000fe40004000000 */
[----:B------:R-:W-:-:S02]  /*81c0*/  FSEL R16, R16, -INF , !P3 ;  /* 0xff80000010107808 */ /* 0x000fc40005800000 */
[----:B------:R-:W-:Y:S02]  /*81d0*/  IADD3 R17, R95, 0x68, RZ ;  /* 0x000000685f117810 */ /* 0x000fe40007ffe0ff */
[-C--:B------:R-:W-:Y:S02]  /*81e0*/  ISETP.GE.AND P3, PT, R20, R96.reuse, PT ;  /* 0x000000601400720c */ /* 0x080fe40003f66270 */
[----:B------:R-:W-:Y:S02]  /*81f0*/  ISETP.GE.AND P1, PT, R21, R87, PT ;  /* 0x000000571500720c */ /* 0x000fe40003f26270 */
[----:B------:R-:W-:Y:S02]  /*8200*/  FSEL R37, R19, -INF , !P4 ;  /* 0xff80000013257808 */ /* 0x000fe40006000000 */
[----:B------:R-:W-:Y:S02]  /*8210*/  IADD3 R19, R95, 0x69, RZ ;  /* 0x000000695f137810 */ /* 0x000fe40007ffe0ff */
[----:B------:R-:W-:-:S02]  /*8220*/  ISETP.GE.AND P0, PT, R21, R96, PT ;  /* 0x000000601500720c */ /* 0x000fc40003f06270 */
[----:B------:R-:W-:Y:S02]  /*8230*/  FSEL R32, R12, -INF , !P5 ;  /* 0xff8000000c207808 */ /* 0x000fe40006800000 */
[CC--:B------:R-:W-:Y:S02]  /*8240*/  ISETP.GE.AND P4, PT, R17.reuse, R87.reuse, PT ;  /* 0x000000571100720c */ /* 0x0c0fe40003f86270 */
[----:B------:R-:W-:Y:S02]  /*8250*/  ISETP.GE.AND P5, PT, R17, R96, PT ;  /* 0x000000601100720c */ /* 0x000fe40003fa6270 */
[----:B------:R-:W-:Y:S02]  /*8260*/  FSEL R17, R14, -INF , !P3 ;  /* 0xff8000000e117808 */ /* 0x000fe40005800000 */
[----:B------:R-:W-:Y:S02]  /*8270*/  FSEL R13, R13, -INF , !P1 ;  /* 0xff8000000d0d7808 */ /* 0x000fe40004800000 */
[----:B------:R-:W-:-:S02]  /*8280*/  ISETP.GE.AND P3, PT, R19, R87, PT ;  /* 0x000000571300720c */ /* 0x000fc40003f66270 */
[-C--:B------:R-:W-:Y:S02]  /*8290*/  ISETP.GE.AND P1, PT, R19, R96.reuse, PT ;  /* 0x000000601300720c */ /* 0x080fe40003f26270 */
[----:B------:R-:W-:Y:S02]  /*82a0*/  FSEL R19, R15, -INF , !P0 ;  /* 0xff8000000f137808 */ /* 0x000fe40004000000 */
[----:B------:R-:W-:Y:S02]  /*82b0*/  IADD3 R15, R95, 0x78, RZ ;  /* 0x000000785f0f7810 */ /* 0x000fe40007ffe0ff */
[----:B------:R-:W-:Y:S02]  /*82c0*/  FSEL R33, R11, -INF , !P1 ;  /* 0xff8000000b217808 */ /* 0x000fe40004800000 */
[----:B------:R-:W-:Y:S02]  /*82d0*/  ISETP.GE.AND P1, PT, R15, R96, PT ;  /* 0x000000600f00720c */ /* 0x000fe40003f26270 */
[----:B------:R-:W-:-:S02]  /*82e0*/  IADD3 R20, R95, 0x70, RZ ;  /* 0x000000705f147810 */ /* 0x000fc40007ffe0ff */
[----:B------:R-:W-:Y:S02]  /*82f0*/  FSEL R21, R82, -INF , !P1 ;  /* 0xff80000052157808 */ /* 0x000fe40004800000 */
[----:B------:R-:W-:Y:S02]  /*8300*/  ISETP.GT.AND P1, PT, R150, R137, PT ;  /* 0x000000899600720c */ /* 0x000fe40003f24270 */
[----:B------:R-:W-:Y:S02]  /*8310*/  ISETP.GE.AND P0, PT, R20, R87, PT ;  /* 0x000000571400720c */ /* 0x000fe40003f06270 */
[----:B------:R-:W-:Y:S02]  /*8320*/  FSEL R12, R8, -INF , !P4 ;  /* 0xff800000080c7808 */ /* 0x000fe40006000000 */
[----:B------:R-:W-:Y:S02]  /*8330*/  IADD3 R8, R95, 0x71, RZ ;  /* 0x000000715f087810 */ /* 0x000fe40007ffe0ff */
[----:B------:R-:W-:-:S02]  /*8340*/  FSEL R35, R10, -INF , !P5 ;  /* 0xff8000000a237808 */ /* 0x000fc40006800000 */
[----:B------:R-:W-:Y:S02]  /*8350*/  FSEL R14, R9, -INF , !P3 ;  /* 0xff800000090e7808 */ /* 0x000fe40005800000 */
[----:B------:R-:W-:Y:S01]  /*8360*/  FSEL R40, R4, -INF , !P0 ;  /* 0xff80000004287808 */ /* 0x000fe20004000000 */
[----:B------:R-:W-:Y:S01]  /*8370*/  IMAD.IADD R4, R2, 0x1, R93 ;  /* 0x0000000102047824 */ /* 0x000fe200078e025d */
[-C--:B------:R-:W-:Y:S02]  /*8380*/  ISETP.GE.AND P4, PT, R20, R96.reuse, PT ;  /* 0x000000601400720c */ /* 0x080fe40003f86270 */
[CC--:B------:R-:W-:Y:S02]  /*8390*/  ISETP.GE.AND P5, PT, R8.reuse, R87.reuse, PT ;  /* 0x000000570800720c */ /* 0x0c0fe40003fa6270 */
[----:B------:R-:W-:Y:S02]  /*83a0*/  ISETP.GE.AND P3, PT, R8, R96, PT ;  /* 0x000000600800720c */ /* 0x000fe40003f66270 */
[----:B------:R-:W-:-:S02]  /*83b0*/  ISETP.GE.AND P0, PT, R95, R87, PT ;  /* 0x000000575f00720c */ /* 0x000fc40003f06270 */
[----:B------:R-:W-:Y:S02]  /*83c0*/  IADD3 R8, R95, 0x79, RZ ;  /* 0x000000795f087810 */ /* 0x000fe40007ffe0ff */
[----:B------:R-:W-:Y:S02]  /*83d0*/  FSEL R23, R6, -INF , !P4 ;  /* 0xff80000006177808 */ /* 0x000fe40006000000 */
[----:B------:R-:W-:Y:S02]  /*83e0*/  FSEL R41, R5, -INF , !P5 ;  /* 0xff80000005297808 */ /* 0x000fe40006800000 */
[----:B------:R-:W-:Y:S02]  /*83f0*/  FSEL R64, R64, -INF , !P0 ;  /* 0xff80000040407808 */ /* 0x000fe40004000000 */
[----:B------:R-:W-:Y:S02]  /*8400*/  ISETP.GE.AND P6, PT, R15, R87, PT ;  /* 0x000000570f00720c */ /* 0x000fe40003fc6270 */
[----:B------:R-:W-:-:S02]  /*8410*/  ISETP.GE.AND P4, PT, R95, R96, PT ;  /* 0x000000605f00720c */ /* 0x000fc40003f86270 */
[C---:B------:R-:W-:Y:S02]  /*8420*/  ISETP.GE.AND P5, PT, R8.reuse, R87, PT ;  /* 0x000000570800720c */ /* 0x040fe40003fa6270 */
[----:B------:R-:W-:Y:S02]  /*8430*/  ISETP.GE.AND P0, PT, R8, R96, PT ;  /* 0x000000600800720c */ /* 0x000fe40003f06270 */
[----:B------:R-:W-:Y:S02]  /*8440*/  FSEL R66, R66, -INF , !P4 ;  /* 0xff80000042427808 */ /* 0x000fe40006000000 */
[----:B------:R-:W-:Y:S02]  /*8450*/  FSEL R27, R7, -INF , !P3 ;  /* 0xff800000071b7808 */ /* 0x000fe40005800000 */
[----:B------:R-:W-:Y:S02]  /*8460*/  FSEL R34, R80, -INF , !P6 ;  /* 0xff80000050227808 */ /* 0x000fe40007000000 */
[----:B------:R-:W-:-:S02]  /*8470*/  FSEL R30, R81, -INF , !P5 ;  /* 0xff800000511e7808 */ /* 0x000fc40006800000 */
[----:B------:R-:W-:Y:S01]  /*8480*/  FSEL R20, R83, -INF , !P0 ;  /* 0xff80000053147808 */ /* 0x000fe20004000000 */
        /* <DEDUP_REMOVED lines=60> */
.L_x_3988:
[----:B------:R-:W-:-:S05]  /*8850*/  IMAD.MOV.U32 R9, RZ, RZ, c[0x0][0x198] ;  /* 0x00006600ff097624 */ /* 0x000fca00078e00ff */
[----:B------:R-:W-:-:S04]  /*8860*/  LEA R9, -R9, RZ, 0x7 ;  /* 0x000000ff09097211 */ /* 0x000fc800078e39ff */
[----:B------:R-:W-:Y:S02]  /*8870*/  SHF.R.S32.HI R0, RZ, 0x1f, R9 ;  /* 0x0000001fff007819 */ /* 0x000fe40000011409 */
.L_x_3989:
        /* <DEDUP_REMOVED lines=48> */
.L_x_3991:
[----:B------:R-:W-:Y:S05]  /*8b80*/  BSYNC B0 ;  /* 0x0000000000007941 */ /* 0x000fea0003800000 */
.L_x_3990:
[----:B------:R-:W0:Y:S01]  /*8b90*/  LDGDEPBAR ;  /* 0x00000000000079af */ /* 0x000e220000000000 */
[----:B------:R-:W-:-:S04]  /*8ba0*/  LEA R146, P0, R9, R146, 0x1 ;  /* 0x0000009209927211 */ /* 0x000fc800078008ff */
[----:B------:R-:W-:Y:S02]  /*8bb0*/  LEA.HI.X R147, R9, R147, R0, 0x1, P0 ;  /* 0x0000009309937211 */ /* 0x000fe400000f0c00 */
.L_x_3987:
        /* <DEDUP_REMOVED lines=59> */
[----:B------:R-:W-:-:S02]  /*8f70*/  SHF.L.U32 R132, R4, 0x1, RZ ;  /* 0x0000000104847819 */ /* 0x000fc400000006ff */
[----:B--2---:R-:W-:Y:S02]  /*8f80*/  FMNMX.FTZ R6, R30, R5, !PT ;  /* 0x000000051e067209 */ /* 0x004fe40007810000 */
[----:B------:R-:W-:Y:S01]  /*8f90*/  FMNMX.FTZ R5, R21, R0, !PT ;  /* 0x0000000015057209 */ /* 0x000fe20007810000 */
[----:B-1----:R-:W-:Y:S01]  /*8fa0*/  LDSM.16.MT88.4 R72, [R132+0x3000] ;  /* 0x003000008448783b */ /* 0x002fe20000004200 */
[----:B------:R-:W-:-:S03]  /*8fb0*/  IADD3 R131, R3, R132, RZ ;  /* 0x0000008403837210 */ /* 0x000fc60007ffe0ff */
[----:B------:R-:W1:Y:S04]  /*8fc0*/  SHFL.BFLY PT, R7, R6, 0x2, 0x1f ;  /* 0x0c401f0006077f89 */ /* 0x000e6800000e0000 */
[----:B------:R-:W-:Y:S01]  /*8fd0*/  LDSM.16.MT88.4 R8, [R132+0x3400] ;  /* 0x003400008408783b */ /* 0x000fe20000004200 */
        /* <DEDUP_REMOVED lines=20> */
[--C-:B------:R-:W-:Y:S01]  /*9120*/  FFMA.FTZ R60, R60, c[0x0][0x23c], -R43.reuse ;  /* 0x00008f003c3c7a23 */ /* 0x100fe2000001082b */
[----:B-1----:R-:W-:Y:S01]  /*9130*/  FMNMX.FTZ R0, R5, R0, !PT ;  /* 0x0000000005007209 */ /* 0x002fe20007810000 */
        /* <DEDUP_REMOVED lines=8> */
[----:B------:R-:W-:Y:S01]  /*91c0*/  FFMA.FTZ R40, R40, c[0x0][0x23c], -R43 ;  /* 0x00008f0028287a23 */ /* 0x000fe2000001082b */
[----:B--2---:R-:W-:Y:S02]  /*91d0*/  F2FP.BF16.PACK_AB R4, R100, R95 ;  /* 0x0000005f6404723e */ /* 0x004fe400000010ff */
        /* <DEDUP_REMOVED lines=10> */
[----:B------:R-:W-:Y:S01]  /*9280*/  MUFU.EX2 R109, R109 ;  /* 0x0000006d006d7308 */ /* 0x000fe20000000800 */
        /* <DEDUP_REMOVED lines=10> */
[----:B------:R-:W-:-:S02]  /*9330*/  FFMA.FTZ R63, R44, c[0x0][0x23c], -R43 ;  /* 0x00008f002c3f7a23 */ /* 0x000fc4000001082b */
[--C-:B------:R-:W-:Y:S02]  /*9340*/  FFMA.FTZ R44, R56, c[0x0][0x23c], -R43.reuse ;  /* 0x00008f00382c7a23 */ /* 0x100fe4000001082b */
[----:B------:R-:W-:Y:S02]  /*9350*/  FFMA.FTZ R61, R54, c[0x0][0x23c], -R43 ;  /* 0x00008f00363d7a23 */ /* 0x000fe4000001082b */
[--C-:B------:R-:W-:Y:S01]  /*9360*/  FFMA.FTZ R56, R51, c[0x0][0x23c], -R22.reuse ;  /* 0x00008f0033387a23 */ /* 0x100fe20000010816 */
[----:B-1----:R-:W-:Y:S01]  /*9370*/  F2FP.BF16.PACK_AB R5, R92, R109 ;  /* 0x0000006d5c05723e */ /* 0x002fe200000010ff */
[----:B------:R-:W-:Y:S01]  /*9380*/  MUFU.EX2 R93, R93 ;  /* 0x0000005d005d7308 */ /* 0x000fe20000000800 */
[--C-:B------:R-:W-:Y:S02]  /*9390*/  FFMA.FTZ R53, R53, c[0x0][0x23c], -R22.reuse ;  /* 0x00008f0035357a23 */ /* 0x100fe40000010816 */
[--C-:B------:R-:W-:Y:S02]  /*93a0*/  FFMA.FTZ R51, R57, c[0x0][0x23c], -R22.reuse ;  /* 0x00008f0039337a23 */ /* 0x100fe40000010816 */
[----:B------:R-:W-:Y:S01]  /*93b0*/  FFMA.FTZ R54, R59, c[0x0][0x23c], -R22 ;  /* 0x00008f003b367a23 */ /* 0x000fe20000010816 */
[----:B--2---:R-:W-:-:S02]  /*93c0*/  F2FP.BF16.PACK_AB R7, R89, R94 ;  /* 0x0000005e5907723e */ /* 0x004fc400000010ff */
[----:B------:R-:W1:Y:S01]  /*93d0*/  MUFU.EX2 R58, R58 ;  /* 0x0000003a003a7308 */ /* 0x000e620000000800 */
[--C-:B------:R-:W-:Y:S02]  /*93e0*/  FFMA.FTZ R59, R28, c[0x0][0x23c], -R43.reuse ;  /* 0x00008f001c3b7a23 */ /* 0x100fe4000001082b */
[--C-:B------:R-:W-:Y:S02]  /*93f0*/  FFMA.FTZ R57, R38, c[0x0][0x23c], -R43.reuse ;  /* 0x00008f0026397a23 */ /* 0x100fe4000001082b */
[----:B------:R-:W-:Y:S01]  /*9400*/  FFMA.FTZ R28, R46, c[0x0][0x23c], -R43 ;  /* 0x00008f002e1c7a23 */ /* 0x000fe2000001082b */
[----:B------:R-:W-:Y:S01]  /*9410*/  HMMA.16816.F32.BF16 R68, R4, R72, RZ ;  /* 0x000000480444723c */ /* 0x000fe200000418ff */
[--C-:B------:R-:W-:Y:S01]  /*9420*/  FFMA.FTZ R45, R45, c[0x0][0x23c], -R22.reuse ;  /* 0x00008f002d2d7a23 */ /* 0x100fe20000010816 */
[----:B------:R-:W-:Y:S01]  /*9430*/  MUFU.EX2 R42, R42 ;  /* 0x0000002a002a7308 */ /* 0x000fe20000000800 */
[--C-:B------:R-:W-:Y:S02]  /*9440*/  FFMA.FTZ R46, R47, c[0x0][0x23c], -R22.reuse ;  /* 0x00008f002f2e7a23 */ /* 0x100fe40000010816 */
[----:B------:R-:W-:-:S02]  /*9450*/  FFMA.FTZ R39, R39, c[0x0][0x23c], -R22 ;  /* 0x00008f0027277a23 */ /* 0x000fc40000010816 */
[----:B------:R-:W-:Y:S01]  /*9460*/  FFMA.FTZ R38, R49, c[0x0][0x23c], -R22 ;  /* 0x00008f0031267a23 */ /* 0x000fe20000010816 */
[----:B------:R-:W-:Y:S01]  /*9470*/  HMMA.16816.F32.BF16 R72, R4, R74, RZ ;  /* 0x0000004a0448723c */ /* 0x000fe200000418ff */
[----:B------:R-:W-:Y:S01]  /*9480*/  FADD.FTZ R100, R95, R100 ;  /* 0x000000645f647221 */ /* 0x000fe20000010000 */
[----:B------:R-:W2:Y:S01]  /*9490*/  MUFU.EX2 R15, R15 ;  /* 0x0000000f000f7308 */ /* 0x000ea20000000800 */
[----:B-1----:R-:W-:Y:S01]  /*94a0*/  F2FP.BF16.PACK_AB R80, R58, R93 ;  /* 0x0000005d3a50723e */ /* 0x002fe200000010ff */
[--C-:B------:R-:W-:Y:S02]  /*94b0*/  FFMA.FTZ R49, R24, c[0x0][0x23c], -R43.reuse ;  /* 0x00008f0018317a23 */ /* 0x100fe4000001082b */
[----:B------:R-:W-:Y:S02]  /*94c0*/  FADD.FTZ R101, R101, R100 ;  /* 0x0000006465657221 */ /* 0x000fe40000010000 */
[----:B------:R-:W-:Y:S02]  /*94d0*/  FFMA.FTZ R47, R16, c[0x0][0x23c], -R43 ;  /* 0x00008f00102f7a23 */ /* 0x000fe4000001082b */
[----:B------:R-:W-:Y:S01]  /*94e0*/  MUFU.EX2 R107, R107 ;  /* 0x0000006b006b7308 */ /* 0x000fe20000000800 */
[----:B------:R-:W-:-:S02]  /*94f0*/  FADD.FTZ R90, R90, R101 ;  /* 0x000000655a5a7221 */ /* 0x000fc40000010000 */
[----:B------:R-:W-:Y:S02]  /*9500*/  FFMA.FTZ R24, R18, c[0x0][0x23c], -R43 ;  /* 0x00008f0012187a23 */ /* 0x000fe4000001082b */
[----:B------:R-:W-:Y:S02]  /*9510*/  FADD.FTZ R93, R93, R90 ;  /* 0x0000005a5d5d7221 */ /* 0x000fe40000010000 */
[--C-:B------:R-:W-:Y:S01]  /*9520*/  FFMA.FTZ R90, R25, c[0x0][0x23c], -R22.reuse ;  /* 0x00008f00195a7a23 */ /* 0x100fe20000010816 */
[----:B------:R-:W1:Y:S01]  /*9530*/  MUFU.EX2 R66, R66 ;  /* 0x0000004200427308 */ /* 0x000e620000000800 */
[----:B--2---:R-:W-:Y:S01]  /*9540*/  F2FP.BF16.PACK_AB R82, R15, R42 ;  /* 0x0000002a0f52723e */ /* 0x004fe200000010ff */
[----:B------:R-:W-:Y:S02]  /*9550*/  FFMA.FTZ R25, R31, c[0x0][0x23c], -R22 ;  /* 0x00008f001f197a23 */ /* 0x000fe40000010816 */
[----:B------:R-:W-:Y:S02]  /*9560*/  FADD.FTZ R93, R58, R93 ;  /* 0x0000005d3a5d7221 */ /* 0x000fe40000010000 */
[----:B------:R-:W-:-:S02]  /*9570*/  FADD.FTZ R109, R109, R92 ;  /* 0x0000005c6d6d7221 */ /* 0x000fc40000010000 */
[----:B------:R-:W-:Y:S01]  /*9580*/  MUFU.EX2 R67, R67 ;  /* 0x0000004300437308 */ /* 0x000fe20000000800 */
[----:B------:R-:W-:Y:S02]  /*9590*/  FADD.FTZ R42, R42, R93 ;  /* 0x0000005d2a2a7221 */ /* 0x000fe40000010000 */
[----:B------:R-:W-:Y:S02]  /*95a0*/  FADD.FTZ R94, R94, R109 ;  /* 0x0000006d5e5e7221 */ /* 0x000fe40000010000 */
[----:B------:R-:W-:Y:S02]  /*95b0*/  FADD.FTZ R42, R15, R42 ;  /* 0x0000002a0f2a7221 */ /* 0x000fe40000010000 */
[----:B------:R-:W-:Y:S01]  /*95c0*/  FFMA.FTZ R31, R13, c[0x0][0x23c], -R43 ;  /* 0x00008f000d1f7a23 */ /* 0x000fe2000001082b */
[----:B------:R-:W2:Y:S01]  /*95d0*/  MUFU.EX2 R64, R64 ;  /* 0x0000004000407308 */ /* 0x000ea20000000800 */
[----:B-1----:R-:W-:Y:S01]  /*95e0*/  F2FP.BF16.PACK_AB R81, R66, R107 ;  /* 0x0000006b4251723e */ /* 0x002fe200000010ff */
[----:B------:R-:W-:-:S02]  /*95f0*/  FADD.FTZ R94, R89, R94 ;  /* 0x0000005e595e7221 */ /* 0x000fc40000010000 */
[----:B------:R-:W-:Y:S02]  /*9600*/  FFMA.FTZ R33, R33, c[0x0][0x23c], -R22 ;  /* 0x00008f0021217a23 */ /* 0x000fe40000010816 */
[----:B------:R-:W-:Y:S02]  /*9610*/  FADD.FTZ R107, R107, R94 ;  /* 0x0000005e6b6b7221 */ /* 0x000fe40000010000 */
[----:B------:R-:W-:Y:S01]  /*9620*/  MUFU.EX2 R97, R97 ;  /* 0x0000006100617308 */ /* 0x000fe20000000800 */
[--C-:B------:R-:W-:Y:S02]  /*9630*/  FFMA.FTZ R19, R19, c[0x0][0x23c], -R22.reuse ;  /* 0x00008f0013137a23 */ /* 0x100fe40000010816 */
[----:B------:R-:W-:Y:S02]  /*9640*/  FADD.FTZ R66, R66, R107 ;  /* 0x0000006b42427221 */ /* 0x000fe40000010000 */
[----:B------:R-:W-:Y:S02]  /*9650*/  FFMA.FTZ R65, R35, c[0x0][0x23c], -R22 ;  /* 0x00008f0023417a23 */ /* 0x000fe40000010816 */
[----:B------:R-:W-:Y:S01]  /*9660*/  FFMA.FTZ R41, R41, c[0x0][0x23c], -R43 ;  /* 0x00008f0029297a23 */ /* 0x000fe2000001082b */
[----:B--2---:R-:W-:Y:S01]  /*9670*/  F2FP.BF16.PACK_AB R83, R64, R67 ;  /* 0x000000434053723e */ /* 0x004fe200000010ff */
[----:B------:R-:W1:Y:S01]  /*9680*/  MUFU.EX2 R60, R60 ;  /* 0x0000003c003c7308 */ /* 0x000e620000000800 */
[----:B------:R-:W-:-:S02]  /*9690*/  FADD.FTZ R67, R67, R66 ;  /* 0x0000004243437221 */ /* 0x000fc40000010000 */
[----:B------:R-:W-:Y:S02]  /*96a0*/  FFMA.FTZ R34, R34, c[0x0][0x23c], -R43 ;  /* 0x00008f0022227a23 */ /* 0x000fe4000001082b */
[----:B------:R-:W-:Y:S01]  /*96b0*/  FADD.FTZ R67, R64, R67 ;  /* 0x0000004340437221 */ /* 0x000fe20000010000 */
[C---:B------:R-:W-:Y:S01]  /*96c0*/  HMMA.16816.F32.BF16 R68, R80.reuse, R8, R68 ;  /* 0x000000085044723c */ /* 0x040fe20000041844 */
[--C-:B------:R-:W-:Y:S01]  /*96d0*/  FFMA.FTZ R64, R17, c[0x0][0x23c], -R22.reuse ;  /* 0x00008f0011407a23 */ /* 0x100fe20000010816 */
[----:B------:R-:W-:Y:S01]  /*96e0*/  MUFU.EX2 R91, R91 ;  /* 0x0000005b005b7308 */ /* 0x000fe20000000800 */
[----:B------:R-:W-:Y:S02]  /*96f0*/  FFMA.FTZ R157, R30, c[0x0][0x23c], -R43 ;  /* 0x00008f001e9d7a23 */ /* 0x000fe4000001082b */
[--C-:B------:R-:W-:Y:S02]  /*9700*/  FFMA.FTZ R30, R27, c[0x0][0x23c], -R22.reuse ;  /* 0x00008f001b1e7a23 */ /* 0x100fe40000010816 */
[--C-:B------:R-:W-:Y:S01]  /*9710*/  FFMA.FTZ R21, R21, c[0x0][0x23c], -R22.reuse ;  /* 0x00008f0015157a23 */ /* 0x100fe20000010816 */
[----:B------:R-:W-:Y:S01]  /*9720*/  HMMA.16816.F32.BF16 R72, R80, R10, R72 ;  /* 0x0000000a5048723c */ /* 0x000fe20000041848 */
[----:B------:R-:W2:Y:S01]  /*9730*/  LDSM.16.MT88.4 R8, [R131+0x3000] ;  /* 0x003000008308783b */ /* 0x000ea20000004200 */
[----:B------:R-:W-:Y:S01]  /*9740*/  MUFU.EX2 R50, R50 ;  /* 0x0000003200327308 */ /* 0x000fe20000000800 */
[----:B------:R-:W-:-:S07]  /*9750*/  FFMA.FTZ R156, R20, c[0x0][0x23c], -R22 ;  /* 0x00008f00149c7a23 */ /* 0x000fce0000010816 */
[----:B------:R-:W-:Y:S08]  /*9760*/  MUFU.EX2 R88, R88 ;  /* 0x0000005800587308 */ /* 0x000ff00000000800 */
[----:B------:R-:W3:Y:S08]  /*9770*/  MUFU.EX2 R55, R55 ;  /* 0x0000003700377308 */ /* 0x000ef00000000800 */
[----:B------:R-:W-:Y:S08]  /*9780*/  MUFU.EX2 R62, R62 ;  /* 0x0000003e003e7308 */ /* 0x000ff00000000800 */
[----:B------:R-:W4:Y:S01]  /*9790*/  MUFU.EX2 R3, R3 ;  /* 0x0000000300037308 */ /* 0x000f220000000800 */
[C---:B--2---:R-:W-:Y:S07]  /*97a0*/  HMMA.16816.F32.BF16 R76, R4.reuse, R8, RZ ;  /* 0x00000008044c723c */ /* 0x044fee00000418ff */
[----:B------:R-:W-:Y:S01]  /*97b0*/  MUFU.EX2 R63, R63 ;  /* 0x0000003f003f7308 */ /* 0x000fe20000000800 */
[----:B------:R-:W-:Y:S01]  /*97c0*/  HMMA.16816.F32.BF16 R4, R4, R10, RZ ;  /* 0x0000000a0404723c */ /* 0x000fe200000418ff */
[----:B------:R-:W2:Y:S06]  /*97d0*/  LDSM.16.MT88.4 R8, [R131+0x3400] ;  /* 0x003400008308783b */ /* 0x000eac0000004200 */
[----:B------:R-:W5:Y:S08]  /*97e0*/  MUFU.EX2 R48, R48 ;  /* 0x0000003000307308 */ /* 0x000f700000000800 */
[----:B------:R-:W-:Y:S08]  /*97f0*/  MUFU.EX2 R61, R61 ;  /* 0x0000003d003d7308 */ /* 0x000ff00000000800 */
[----:B------:R-:W-:Y:S08]  /*9800*/  MUFU.EX2 R44, R44 ;  /* 0x0000002c002c7308 */ /* 0x000ff00000000800 */
[----:B------:R-:W-:Y:S08]  /*9810*/  MUFU.EX2 R56, R56 ;  /* 0x0000003800387308 */ /* 0x000ff00000000800 */
[----:B------:R-:W1:Y:S01]  /*9820*/  MUFU.EX2 R53, R53 ;  /* 0x0000003500357308 */ /* 0x000e620000000800 */
        /* <DEDUP_REMOVED lines=9> */
[----:B------:R-:W-:Y:S01]  /*98c0*/  F2FP.BF16.PACK_AB R6, R50, R91 ;  /* 0x0000005b3206723e */ /* 0x000fe200000010ff */
[----:B------:R-:W-:Y:S01]  /*98d0*/  FFMA.FTZ R42, R14, c[0x0][0x23c], -R43 ;  /* 0x00008f000e2a7a23 */ /* 0x000fe2000001082b */
[----:B----4-:R-:W-:Y:S01]  /*98e0*/  F2FP.BF16.PACK_AB R7, R3, R62 ;  /* 0x0000003e0307723e */ /* 0x010fe200000010ff */
[----:B------:R-:W-:Y:S02]  /*98f0*/  FADD.FTZ R16, R60, R97 ;  /* 0x000000613c107221 */ /* 0x000fe40000010000 */
[----:B------:R-:W-:Y:S02]  /*9900*/  FADD.FTZ R88, R88, R67 ;  /* 0x0000004358587221 */ /* 0x000fe40000010000 */
[----:B------:R-:W1:Y:S01]  /*9910*/  MUFU.EX2 R36, R36 ;  /* 0x0000002400247308 */ /* 0x000e620000000800 */
[----:B------:R-:W-:Y:S02]  /*9920*/  FADD.FTZ R91, R91, R16 ;  /* 0x000000105b5b7221 */ /* 0x000fe40000010000 */
[----:B------:R-:W-:-:S02]  /*9930*/  FADD.FTZ R55, R55, R88 ;  /* 0x0000005837377221 */ /* 0x000fc40000010000 */
[----:B------:R-:W-:Y:S02]  /*9940*/  FADD.FTZ R50, R50, R91 ;  /* 0x0000005b32327221 */ /* 0x000fe40000010000 */
[----:B------:R-:W-:Y:S01]  /*9950*/  FADD.FTZ R62, R62, R55 ;  /* 0x000000373e3e7221 */ /* 0x000fe20000010000 */
[----:B------:R-:W-:Y:S08]  /*9960*/  MUFU.EX2 R57, R57 ;  /* 0x0000003900397308 */ /* 0x000ff00000000800 */
[----:B------:R-:W-:Y:S01]  /*9970*/  MUFU.EX2 R28, R28 ;  /* 0x0000001c001c7308 */ /* 0x000fe20000000800 */
[C---:B--2---:R-:W-:Y:S07]  /*9980*/  HMMA.16816.F32.BF16 R68, R4.reuse, R8, R68 ;  /* 0x000000080444723c */ /* 0x044fee0000041844 */
[----:B------:R-:W-:Y:S01]  /*9990*/  MUFU.EX2 R45, R45 ;  /* 0x0000002d002d7308 */ /* 0x000fe20000000800 */
[C---:B------:R-:W-:Y:S01]  /*99a0*/  HMMA.16816.F32.BF16 R72, R4.reuse, R10, R72 ;  /* 0x0000000a0448723c */ /* 0x040fe20000041848 */
[----:B------:R-:W2:Y:S06]  /*99b0*/  LDSM.16.MT88.4 R8, [R131+0x3800] ;  /* 0x003800008308783b */ /* 0x000eac0000004200 */
[----:B------:R-:W3:Y:S08]  /*99c0*/  MUFU.EX2 R46, R46 ;  /* 0x0000002e002e7308 */ /* 0x000ef00000000800 */
[----:B------:R-:W-:Y:S08]  /*99d0*/  MUFU.EX2 R39, R39 ;  /* 0x0000002700277308 */ /* 0x000ff00000000800 */
[----:B------:R-:W4:Y:S08]  /*99e0*/  MUFU.EX2 R38, R38 ;  /* 0x0000002600267308 */ /* 0x000f300000000800 */
[----:B------:R-:W-:Y:S08]  /*99f0*/  MUFU.EX2 R49, R49 ;  /* 0x0000003100317308 */ /* 0x000ff00000000800 */
[----:B------:R-:W-:Y:S01]  /*9a00*/  MUFU.EX2 R26, R26 ;  /* 0x0000001a001a7308 */ /* 0x000fe20000000800 */
[C---:B--2---:R-:W-:Y:S07]  /*9a10*/  HMMA.16816.F32.BF16 R76, R4.reuse, R8, R76 ;  /* 0x00000008044c723c */ /* 0x044fee000004184c */
[----:B------:R-:W-:Y:S01]  /*9a20*/  MUFU.EX2 R47, R47 ;  /* 0x0000002f002f7308 */ /* 0x000fe20000000800 */
[----:B------:R-:W-:Y:S01]  /*9a30*/  HMMA.16816.F32.BF16 R80, R4, R10, R80 ;  /* 0x0000000a0450723c */ /* 0x000fe20000041850 */
[----:B------:R-:W2:Y:S06]  /*9a40*/  LDSM.16.MT88.4 R8, [R132+0x3c00] ;  /* 0x003c00008408783b */ /* 0x000eac0000004200 */
[----:B------:R-:W-:Y:S01]  /*9a50*/  MUFU.EX2 R24, R24 ;  /* 0x0000001800187308 */ /* 0x000fe20000000800 */
[----:B-----5:R-:W-:Y:S01]  /*9a60*/  F2FP.BF16.PACK_AB R4, R48, R63 ;  /* 0x0000003f3004723e */ /* 0x020fe200000010ff */
[----:B------:R-:W-:Y:S01]  /*9a70*/  FADD.FTZ R63, R63, R50 ;  /* 0x000000323f3f7221 */ /* 0x000fe20000010000 */
[----:B------:R-:W-:-:S05]  /*9a80*/  F2FP.BF16.PACK_AB R5, R53, R56 ;  /* 0x000000383505723e */ /* 0x000fca00000010ff */
[----:B------:R-:W-:Y:S01]  /*9a90*/  MUFU.EX2 R90, R90 ;  /* 0x0000005a005a7308 */ /* 0x000fe20000000800 */
[----:B------:R-:W-:Y:S01]  /*9aa0*/  F2FP.BF16.PACK_AB R6, R44, R61 ;  /* 0x0000003d2c06723e */ /* 0x000fe200000010ff */
[----:B------:R-:W-:Y:S01]  /*9ab0*/  FADD.FTZ R48, R48, R63 ;  /* 0x0000003f30307221 */ /* 0x000fe20000010000 */
[----:B------:R-:W-:-:S03]  /*9ac0*/  F2FP.BF16.PACK_AB R7, R54, R51 ;  /* 0x000000333607723e */ /* 0x000fc600000010ff */
[----:B------:R-:W-:Y:S02]  /*9ad0*/  FADD.FTZ R61, R61, R48 ;  /* 0x000000303d3d7221 */ /* 0x000fe40000010000 */
[----:B------:R-:W5:Y:S02]  /*9ae0*/  MUFU.EX2 R25, R25 ;  /* 0x0000001900197308 */ /* 0x000f640000000800 */
[----:B------:R-:W-:-:S06]  /*9af0*/  FADD.FTZ R44, R44, R61 ;  /* 0x0000003d2c2c7221 */ /* 0x000fcc0000010000 */
[----:B------:R-:W-:Y:S08]  /*9b00*/  MUFU.EX2 R32, R32 ;  /* 0x0000002000207308 */ /* 0x000ff00000000800 */
[----:B------:R-:W-:Y:S01]  /*9b10*/  MUFU.EX2 R31, R31 ;  /* 0x0000001f001f7308 */ /* 0x000fe20000000800 */
[C---:B--2---:R-:W-:Y:S07]  /*9b20*/  HMMA.16816.F32.BF16 R68, R4.reuse, R8, R68 ;  /* 0x000000080444723c */ /* 0x044fee0000041844 */
[----:B------:R-:W-:Y:S01]  /*9b30*/  MUFU.EX2 R42, R42 ;  /* 0x0000002a002a7308 */ /* 0x000fe20000000800 */
[C---:B------:R-:W-:Y:S01]  /*9b40*/  HMMA.16816.F32.BF16 R72, R4.reuse, R10, R72 ;  /* 0x0000000a0448723c */ /* 0x040fe20000041848 */
[----:B------:R-:W2:Y:S06]  /*9b50*/  LDSM.16.MT88.4 R8, [R131+0x3c00] ;  /* 0x003c00008308783b */ /* 0x000eac0000004200 */
[----:B------:R-:W-:Y:S08]  /*9b60*/  MUFU.EX2 R64, R64 ;  /* 0x0000004000407308 */ /* 0x000ff00000000800 */
[----:B------:R1:W-:Y:S08]  /*9b70*/  MUFU.EX2 R35, R19 ;  /* 0x0000001300237308 */ /* 0x0003f00000000800 */
[----:B------:R-:W-:Y:S08]  /*9b80*/  MUFU.EX2 R60, R65 ;  /* 0x00000041003c7308 */ /* 0x000ff00000000800 */
[----:B------:R-:W-:Y:S01]  /*9b90*/  MUFU.EX2 R33, R33 ;  /* 0x0000002100217308 */ /* 0x000fe20000000800 */
[----:B-1----:R-:W-:Y:S07]  /*9ba0*/  LDSM.16.MT88.4 R16, [R131+0x4800] ;  /* 0x004800008310783b */ /* 0x002fee0000004200 */
[----:B------:R-:W-:Y:S01]  /*9bb0*/  MUFU.EX2 R40, R40 ;  /* 0x0000002800287308 */ /* 0x000fe20000000800 */
[C---:B--2---:R-:W-:Y:S07]  /*9bc0*/  HMMA.16816.F32.BF16 R76, R4.reuse, R8, R76 ;  /* 0x00000008044c723c */ /* 0x044fee000004184c */
[----:B------:R-:W-:Y:S01]  /*9bd0*/  MUFU.EX2 R41, R41 ;  /* 0x0000002900297308 */ /* 0x000fe20000000800 */
[----:B------:R-:W-:Y:S01]  /*9be0*/  HMMA.16816.F32.BF16 R80, R4, R10, R80 ;  /* 0x0000000a0450723c */ /* 0x000fe20000041850 */
[----:B------:R-:W1:Y:S06]  /*9bf0*/  LDSM.16.MT88.4 R8, [R132+0x4000] ;  /* 0x004000008408783b */ /* 0x000e6c0000004200 */
[----:B------:R-:W-:Y:S01]  /*9c00*/  MUFU.EX2 R30, R30 ;  /* 0x0000001e001e7308 */ /* 0x000fe20000000800 */
[----:B------:R-:W-:Y:S01]  /*9c10*/  F2FP.BF16.PACK_AB R4, R36, R59 ;  /* 0x0000003b2404723e */ /* 0x000fe200000010ff */
[----:B------:R-:W-:Y:S01]  /*9c20*/  FADD.FTZ R59, R59, R44 ;  /* 0x0000002c3b3b7221 */ /* 0x000fe20000010000 */
[----:B---3--:R-:W-:-:S05]  /*9c30*/  F2FP.BF16.PACK_AB R5, R46, R45 ;  /* 0x0000002d2e05723e */ /* 0x008fca00000010ff */
[----:B------:R-:W-:Y:S01]  /*9c40*/  MUFU.EX2 R34, R34 ;  /* 0x0000002200227308 */ /* 0x000fe20000000800 */
[----:B------:R-:W-:Y:S01]  /*9c50*/  F2FP.BF16.PACK_AB R6, R28, R57 ;  /* 0x000000391c06723e */ /* 0x000fe200000010ff */
[----:B------:R-:W-:Y:S01]  /*9c60*/  FADD.FTZ R36, R36, R59 ;  /* 0x0000003b24247221 */ /* 0x000fe20000010000 */
[----:B----4-:R-:W-:-:S03]  /*9c70*/  F2FP.BF16.PACK_AB R7, R38, R39 ;  /* 0x000000272607723e */ /* 0x010fc600000010ff */
[----:B------:R-:W-:Y:S02]  /*9c80*/  FADD.FTZ R57, R57, R36 ;  /* 0x0000002439397221 */ /* 0x000fe40000010000 */
[----:B------:R-:W-:Y:S02]  /*9c90*/  MUFU.EX2 R157, R157 ;  /* 0x0000009d009d7308 */ /* 0x000fe40000000800 */
[----:B------:R-:W-:-:S06]  /*9ca0*/  FADD.FTZ R28, R28, R57 ;  /* 0x000000391c1c7221 */ /* 0x000fcc0000010000 */
[----:B------:R-:W-:Y:S08]  /*9cb0*/  MUFU.EX2 R21, R21 ;  /* 0x0000001500157308 */ /* 0x000ff00000000800 */
[----:B------:R-:W-:Y:S01]  /*9cc0*/  MUFU.EX2 R156, R156 ;  /* 0x0000009c009c7308 */ /* 0x000fe20000000800 */
[C---:B-1----:R-:W-:Y:S08]  /*9cd0*/  HMMA.16816.F32.BF16 R68, R4.reuse, R8, R68 ;  /* 0x000000080444723c */ /* 0x042ff00000041844 */
[C---:B------:R-:W-:Y:S01]  /*9ce0*/  HMMA.16816.F32.BF16 R72, R4.reuse, R10, R72 ;  /* 0x0000000a0448723c */ /* 0x040fe20000041848 */
[----:B------:R-:W1:Y:S07]  /*9cf0*/  LDSM.16.MT88.4 R8, [R131+0x4000] ;  /* 0x004000008308783b */ /* 0x000e6e0000004200 */
[C---:B-1----:R-:W-:Y:S08]  /*9d00*/  HMMA.16816.F32.BF16 R76, R4.reuse, R8, R76 ;  /* 0x00000008044c723c */ /* 0x042ff0000004184c */
[----:B------:R-:W-:Y:S01]  /*9d10*/  HMMA.16816.F32.BF16 R80, R4, R10, R80 ;  /* 0x0000000a0450723c */ /* 0x000fe20000041850 */
[----:B------:R-:W1:Y:S06]  /*9d20*/  LDSM.16.MT88.4 R8, [R132+0x4400] ;  /* 0x004400008408783b */ /* 0x000e6c0000004200 */
[--C-:B------:R-:W-:Y:S01]  /*9d30*/  FFMA.FTZ R4, R29, c[0x0][0x23c], -R22.reuse ;  /* 0x00008f001d047a23 */ /* 0x100fe20000010816 */
[----:B-----5:R-:W-:Y:S01]  /*9d40*/  F2FP.BF16.PACK_AB R5, R25, R90 ;  /* 0x0000005a1905723e */ /* 0x020fe200000010ff */
[----:B------:R-:W-:Y:S01]  /*9d50*/  FFMA.FTZ R29, R37, c[0x0][0x23c], -R22 ;  /* 0x00008f00251d7a23 */ /* 0x000fe20000010816 */
[----:B------:R-:W-:Y:S01]  /*9d60*/  F2FP.BF16.PACK_AB R6, R24, R47 ;  /* 0x0000002f1806723e */ /* 0x000fe200000010ff */
[----:B------:R2:W-:Y:S01]  /*9d70*/  MUFU.EX2 R58, R4 ;  /* 0x00000004003a7308 */ /* 0x0005e20000000800 */
[----:B------:R-:W-:-:S02]  /*9d80*/  FFMA.FTZ R37, R12, c[0x0][0x23c], -R43 ;  /* 0x00008f000c257a23 */ /* 0x000fc4000001082b */
[----:B------:R-:W3:Y:S01]  /*9d90*/  LDSM.16.MT88.4 R12, [R131+0x4400] ;  /* 0x00440000830c783b */ /* 0x000ee20000004200 */
[----:B------:R-:W-:Y:S02]  /*9da0*/  FADD.FTZ R43, R3, R62 ;  /* 0x0000003e032b7221 */ /* 0x000fe40000010000 */
[----:B------:R-:W-:Y:S02]  /*9db0*/  FFMA.FTZ R3, R23, c[0x0][0x23c], -R22 ;  /* 0x00008f0017037a23 */ /* 0x000fe40000010816 */
[----:B------:R-:W4:Y:S01]  /*9dc0*/  MUFU.EX2 R29, R29 ;  /* 0x0000001d001d7308 */ /* 0x000f220000000800 */
[----:B--2---:R-:W-:-:S07]  /*9dd0*/  F2FP.BF16.PACK_AB R4, R26, R49 ;  /* 0x000000311a04723e */ /* 0x004fce00000010ff */
[----:B------:R-:W2:Y:S01]  /*9de0*/  MUFU.EX2 R37, R37 ;  /* 0x0000002500257308 */ /* 0x000ea20000000800 */
[----:B------:R-:W-:-:S04]  /*9df0*/  FADD.FTZ R49, R49, R28 ;  /* 0x0000001c31317221 */ /* 0x000fc80000010000 */
[----:B------:R-:W-:Y:S01]  /*9e00*/  FADD.FTZ R26, R26, R49 ;  /* 0x000000311a1a7221 */ /* 0x000fe20000010000 */
[----:B----4-:R-:W-:Y:S02]  /*9e10*/  F2FP.BF16.PACK_AB R7, R29, R58 ;  /* 0x0000003a1d07723e */ /* 0x010fe400000010ff */
[----:B------:R-:W4:Y:S01]  /*9e20*/  MUFU.EX2 R3, R3 ;  /* 0x0000000300037308 */ /* 0x000f220000000800 */
[----:B------:R-:W-:-:S04]  /*9e30*/  FADD.FTZ R47, R47, R26 ;  /* 0x0000001a2f2f7221 */ /* 0x000fc80000010000 */
[----:B------:R-:W-:Y:S01]  /*9e40*/  FADD.FTZ R47, R24, R47 ;  /* 0x0000002f182f7221 */ /* 0x000fe20000010000 */
[C---:B-1----:R-:W-:Y:S08]  /*9e50*/  HMMA.16816.F32.BF16 R68, R4.reuse, R8, R68 ;  /* 0x000000080444723c */ /* 0x042ff00000041844 */
[C---:B------:R-:W-:Y:S01]  /*9e60*/  HMMA.16816.F32.BF16 R72, R4.reuse, R10, R72 ;  /* 0x0000000a0448723c */ /* 0x040fe20000041848 */
[----:B------:R-:W1:Y:S07]  /*9e70*/  LDSM.16.MT88.4 R8, [R132+0x4800] ;  /* 0x004800008408783b */ /* 0x000e6e0000004200 */
[C---:B---3--:R-:W-:Y:S08]  /*9e80*/  HMMA.16816.F32.BF16 R76, R4.reuse, R12, R76 ;  /* 0x0000000c044c723c */ /* 0x048ff0000004184c */
[----:B------:R-:W-:Y:S01]  /*9e90*/  HMMA.16816.F32.BF16 R80, R4, R14, R80 ;  /* 0x0000000e0450723c */ /* 0x000fe20000041850 */
[----:B------:R-:W3:Y:S06]  /*9ea0*/  LDSM.16.MT88.4 R12, [R132+0x4c00] ;  /* 0x004c0000840c783b */ /* 0x000eec0000004200 */
[----:B------:R-:W-:Y:S01]  /*9eb0*/  F2FP.BF16.PACK_AB R4, R31, R32 ;  /* 0x000000201f04723e */ /* 0x000fe200000010ff */
[----:B------:R-:W-:Y:S01]  /*9ec0*/  FADD.FTZ R32, R32, R47 ;  /* 0x0000002f20207221 */ /* 0x000fe20000010000 */
[----:B------:R-:W-:-:S02]  /*9ed0*/  F2FP.BF16.PACK_AB R5, R35, R64 ;  /* 0x000000402305723e */ /* 0x000fc400000010ff */
[----:B--2---:R-:W-:Y:S01]  /*9ee0*/  F2FP.BF16.PACK_AB R6, R42, R37 ;  /* 0x000000252a06723e */ /* 0x004fe200000010ff */
[----:B------:R-:W-:Y:S01]  /*9ef0*/  FADD.FTZ R32, R31, R32 ;  /* 0x000000201f207221 */ /* 0x000fe20000010000 */
[----:B------:R-:W-:-:S03]  /*9f00*/  F2FP.BF16.PACK_AB R7, R33, R60 ;  /* 0x0000003c2107723e */ /* 0x000fc600000010ff */
[----:B------:R-:W-:-:S04]  /*9f10*/  FADD.FTZ R37, R37, R32 ;  /* 0x0000002025257221 */ /* 0x000fc80000010000 */
[----:B------:R-:W-:Y:S01]  /*9f20*/  HMMA.16816.F32.BF16 R76, R4, R16, R76 ;  /* 0x00000010044c723c */ /* 0x000fe2000004184c */
[----:B------:R-:W-:-:S07]  /*9f30*/  FADD.FTZ R37, R42, R37 ;  /* 0x000000252a257221 */ /* 0x000fce0000010000 */
[C---:B-1----:R-:W-:Y:S07]  /*9f40*/  HMMA.16816.F32.BF16 R68, R4.reuse, R8, R68 ;  /* 0x000000080444723c */ /* 0x042fee0000041844 */
[----:B------:R-:W-:Y:S01]  /*9f50*/  FADD.FTZ R8, R56, R43 ;  /* 0x0000002b38087221 */ /* 0x000fe20000010000 */
[----:B------:R-:W-:Y:S03]  /*9f60*/  HMMA.16816.F32.BF16 R72, R4, R10, R72 ;  /* 0x0000000a0448723c */ /* 0x000fe60000041848 */
[----:B------:R-:W-:-:S04]  /*9f70*/  FADD.FTZ R8, R53, R8 ;  /* 0x0000000835087221 */ /* 0x000fc80000010000 */
[----:B------:R-:W-:Y:S01]  /*9f80*/  FADD.FTZ R51, R51, R8 ;  /* 0x0000000833337221 */ /* 0x000fe20000010000 */
[----:B------:R-:W-:Y:S01]  /*9f90*/  HMMA.16816.F32.BF16 R80, R4, R18, R80 ;  /* 0x000000120450723c */ /* 0x000fe20000041850 */
[----:B------:R-:W1:Y:S02]  /*9fa0*/  LDSM.16.MT88.4 R8, [R131+0x4c00] ;  /* 0x004c00008308783b */ /* 0x000e640000004200 */
[----:B------:R-:W-:-:S04]  /*9fb0*/  FADD.FTZ R54, R54, R51 ;  /* 0x0000003336367221 */ /* 0x000fc80000010000 */
[----:B------:R-:W-:Y:S01]  /*9fc0*/  FADD.FTZ R45, R45, R54 ;  /* 0x000000362d2d7221 */ /* 0x000fe20000010000 */
[----:B------:R-:W-:Y:S01]  /*9fd0*/  F2FP.BF16.PACK_AB R4, R41, R40 ;  /* 0x000000282904723e */ /* 0x000fe200000010ff */
[----:B------:R-:W-:Y:S01]  /*9fe0*/  FADD.FTZ R40, R40, R37 ;  /* 0x0000002528287221 */ /* 0x000fe20000010000 */
[----:B----4-:R-:W-:Y:S01]  /*9ff0*/  F2FP.BF16.PACK_AB R5, R30, R3 ;  /* 0x000000031e05723e */ /* 0x010fe200000010ff */
[----:B------:R-:W-:Y:S01]  /*a000*/  FADD.FTZ R46, R46, R45 ;  /* 0x0000002d2e2e7221 */ /* 0x000fe20000010000 */
[----:B------:R-:W-:Y:S01]  /*a010*/  F2FP.BF16.PACK_AB R6, R157, R34 ;  /* 0x000000229d06723e */ /* 0x000fe200000010ff */
[----:B------:R-:W-:Y:S01]  /*a020*/  FADD.FTZ R41, R41, R40 ;  /* 0x0000002829297221 */ /* 0x000fe20000010000 */
[----:B------:R-:W-:Y:S01]  /*a030*/  F2FP.BF16.PACK_AB R7, R156, R21 ;  /* 0x000000159c07723e */ /* 0x000fe200000010ff */
[----:B------:R-:W-:Y:S02]  /*a040*/  FADD.FTZ R39, R39, R46 ;  /* 0x0000002e27277221 */ /* 0x000fe40000010000 */
[----:B------:R-:W-:-:S02]  /*a050*/  FADD.FTZ R34, R34, R41 ;  /* 0x0000002922227221 */ /* 0x000fc40000010000 */
[----:B------:R-:W-:Y:S02]  /*a060*/  FADD.FTZ R39, R38, R39 ;  /* 0x0000002726277221 */ /* 0x000fe40000010000 */
[----:B---3--:R-:W-:Y:S01]  /*a070*/  HMMA.16816.F32.BF16 R68, R4, R12, R68 ;  /* 0x0000000c0444723c */ /* 0x008fe20000041844 */
[----:B------:R-:W-:Y:S02]  /*a080*/  FADD.FTZ R157, R157, R34 ;  /* 0x000000229d9d7221 */ /* 0x000fe40000010000 */
[----:B------:R-:W-:-:S04]  /*a090*/  FADD.FTZ R90, R90, R39 ;  /* 0x000000275a5a7221 */ /* 0x000fc80000010000 */
[----:B------:R-:W-:Y:S01]  /*a0a0*/  FADD.FTZ R25, R25, R90 ;  /* 0x0000005a19197221 */ /* 0x000fe20000010000 */
[----:B------:R-:W-:Y:S03]  /*a0b0*/  HMMA.16816.F32.BF16 R72, R4, R14, R72 ;  /* 0x0000000e0448723c */ /* 0x000fe60000041848 */
[----:B------:R-:W-:-:S04]  /*a0c0*/  FADD.FTZ R58, R58, R25 ;  /* 0x000000193a3a7221 */ /* 0x000fc80000010000 */
        /* <DEDUP_REMOVED lines=75> */
.L_x_3993:
[----:B------:R-:W-:-:S05]  /*a580*/  IMAD.MOV.U32 R4, RZ, RZ, c[0x0][0x1a0] ;  /* 0x00006800ff047624 */ /* 0x000fca00078e00ff */
[----:B------:R-:W-:-:S04]  /*a590*/  LEA R4, -R4, RZ, 0x7 ;  /* 0x000000ff04047211 */ /* 0x000fc800078e39ff */
[----:B------:R-:W-:Y:S02]  /*a5a0*/  SHF.R.S32.HI R9, RZ, 0x1f, R4 ;  /* 0x0000001fff097819 */ /* 0x000fe40000011404 */
.L_x_3994:
[----:B------:R-:W-:Y:S01]  /*a5b0*/  ISETP.GE.AND P0, PT, R84, c[0x0][0x220], PT ;  /* 0x0000880054007a0c */ /* 0x000fe20003f06270 */
[----:B------:R-:W-:Y:S01]  /*a5c0*/  IMAD.SHL.U32 R98, R150, 0x80, RZ ;  /* 0x0000008096627824 */ /* 0x000fe200078e00ff */
[----:B------:R-:W-:-:S04]  /*a5d0*/  LEA R154, P5, R4, R154, 0x1 ;  /* 0x0000009a049a7211 */ /* 0x000fc800078a08ff */
[----:B------:R-:W-:-:S07]  /*a5e0*/  LEA.HI.X R155, R4, R155, R9, 0x1, P5 ;  /* 0x0000009b049b7211 */ /* 0x000fce00028f0c09 */
[----:B------:R-:W-:Y:S01]  /*a5f0*/  @!P0 IMAD.MOV.U32 R7, RZ, RZ, c[0x0][0x1a0] ;  /* 0x00006800ff078624 */ /* 0x000fe200078e00ff */
[CC--:B------:R-:W-:Y:S01]  /*a600*/  @!P0 IADD3 R6, P3, P1, R4.reuse, R102.reuse, R141 ;  /* 0x0000006604068210 */ /* 0x0c0fe2000797e08d */
        /* <DEDUP_REMOVED lines=9> */
[C---:B------:R-:W-:Y:S01]  /*a6a0*/  @!P0 IADD3.X R105, R9.reuse, R105, R140, P3, P1 ;  /* 0x0000006909698210 */ /* 0x040fe20001fe248c */
[----:B------:R-:W-:Y:S01]  /*a6b0*/  @P0 STS.64 [R149+0x3008], RZ ;  /* 0x003008ff95000388 */ /* 0x000fe20000000a00 */
[----:B------:R-:W-:Y:S01]  /*a6c0*/  @!P0 IADD3 R11, P3, R4, R11, RZ ;  /* 0x0000000b040b8210 */ /* 0x000fe20007f7e0ff */
[----:B------:R-:W-:Y:S01]  /*a6d0*/  @!P0 IMAD R8, R8, 0x60, RZ ;  /* 0x0000006008088824 */ /* 0x000fe200078e02ff */
[----:B------:R-:W-:Y:S01]  /*a6e0*/  @!P0 LEA R14, P4, R6, c[0x0][0x170], 0x1 ;  /* 0x00005c00060e8a11 */ /* 0x000fe200078808ff */
[----:B------:R-:W-:Y:S01]  /*a6f0*/  @!PT LDS RZ, [RZ] ;  /* 0x00000000fffff984 */ /* 0x000fe20000000800 */
[----:B------:R-:W-:Y:S01]  /*a700*/  @!PT LDS RZ, [RZ] ;  /* 0x00000000fffff984 */ /* 0x000fe20000000800 */
[----:B------:R-:W-:Y:S01]  /*a710*/  @!PT LDS RZ, [RZ] ;  /* 0x00000000fffff984 */ /* 0x000fe20000000800 */
[----:B------:R1:W-:Y:S01]  /*a720*/  @!P0 LDGSTS.E.BYPASS.LTC128B.128 [R149+0x3000], [R154.64] ;  /* 0x030000009a958fae */ /* 0x0003e2000b901d46 */
[----:B------:R-:W-:Y:S01]  /*a730*/  @!P0 IADD3 R3, P1, R4, R12, RZ ;  /* 0x0000000c04038210 */ /* 0x000fe20007f3e0ff */
[----:B------:R-:W-:Y:S01]  /*a740*/  @!P0 IMAD.X R10, R9, 0x1, R10, P3 ;  /* 0x00000001090a8824 */ /* 0x000fe200018e060a */
[----:B------:R-:W-:Y:S01]  /*a750*/  @!P0 LEA.HI.X R15, R6, c[0x0][0x174], R105, 0x1, P4 ;  /* 0x00005d00060f8a11 */ /* 0x000fe200020f0c69 */
[----:B------:R-:W-:Y:S01]  /*a760*/  @P0 STS.128 [R149+0x3800], RZ ;  /* 0x003800ff95000388 */ /* 0x000fe20000000c00 */
[----:B------:R-:W-:-:S02]  /*a770*/  @!P0 LEA R6, P3, R11, c[0x0][0x170], 0x1 ;  /* 0x00005c000b068a11 */ /* 0x000fc400078608ff */
[----:B------:R-:W-:Y:S01]  /*a780*/  @!P0 IADD3.X R8, R9, R13, R8, P1, !PT ;  /* 0x0000000d09088210 */ /* 0x000fe20000ffe408 */
[----:B------:R-:W-:Y:S01]  /*a790*/  @!PT LDS RZ, [RZ] ;  /* 0x00000000fffff984 */ /* 0x000fe20000000800 */
[----:B------:R-:W-:Y:S01]  /*a7a0*/  @!PT LDS RZ, [RZ] ;  /* 0x00000000fffff984 */ /* 0x000fe20000000800 */
[----:B------:R-:W-:Y:S01]  /*a7b0*/  @!PT LDS RZ, [RZ] ;  /* 0x00000000fffff984 */ /* 0x000fe20000000800 */
[----:B------:R2:W-:Y:S01]  /*a7c0*/  @!P0 LDGSTS.E.BYPASS.LTC128B.128 [R149+0x3800], [R14.64] ;  /* 0x038000000e958fae */ /* 0x0005e2000b901d46 */
[----:B------:R-:W-:Y:S02]  /*a7d0*/  @!P0 LEA R4, P1, R3, c[0x0][0x170], 0x1 ;  /* 0x00005c0003048a11 */ /* 0x000fe400078208ff */
[----:B------:R-:W-:Y:S01]  /*a7e0*/  @!P0 LEA.HI.X R7, R11, c[0x0][0x174], R10, 0x1, P3 ;  /* 0x00005d000b078a11 */ /* 0x000fe200018f0c0a */
[----:B------:R-:W-:Y:S01]  /*a7f0*/  @P0 STS.128 [R149+0x4000], RZ ;  /* 0x004000ff95000388 */ /* 0x000fe20000000c00 */
[----:B------:R-:W-:Y:S02]  /*a800*/  @!P0 LEA.HI.X R5, R3, c[0x0][0x174], R8, 0x1, P1 ;  /* 0x00005d0003058a11 */ /* 0x000fe400008f0c08 */
[----:B------:R-:W-:Y:S01]  /*a810*/  LOP3.LUT R3, R98, R86, RZ, 0xfc, !PT ;  /* 0x0000005662037212 */ /* 0x000fe200078efcff */
[----:B------:R-:W-:Y:S01]  /*a820*/  @!PT LDS RZ, [RZ] ;  /* 0x00000000fffff984 */ /* 0x000fe20000000800 */
[----:B------:R-:W-:Y:S01]  /*a830*/  @!PT LDS RZ, [RZ] ;  /* 0x00000000fffff984 */ /* 0x000fe20000000800 */
[----:B------:R-:W-:Y:S01]  /*a840*/  @!PT LDS RZ, [RZ] ;  /* 0x00000000fffff984 */ /* 0x000fe20000000800 */
[----:B------:R3:W-:Y:S03]  /*a850*/  @!P0 LDGSTS.E.BYPASS.LTC128B.128 [R149+0x4000], [R6.64] ;  /* 0x0400000006958fae */ /* 0x0007e6000b901d46 */
[C---:B------:R-:W-:Y:S01]  /*a860*/  ISETP.GE.AND P6, PT, R3.reuse, R87, PT ;  /* 0x000000570300720c */ /* 0x040fe20003fc6270 */
[----:B------:R-:W-:Y:S01]  /*a870*/  @P0 STS.128 [R149+0x4800], RZ ;  /* 0x004800ff95000388 */ /* 0x000fe20000000c00 */
[----:B------:R-:W-:-:S02]  /*a880*/  ISETP.GE.AND P5, PT, R3, R96, PT ;  /* 0x000000600300720c */ /* 0x000fc40003fa6270 */
[----:B------:R-:W-:Y:S01]  /*a890*/  LOP3.LUT R3, R98, 0x1, R86, 0xfe, !PT ;  /* 0x0000000162037812 */ /* 0x000fe200078efe56 */
[----:B------:R-:W-:Y:S01]  /*a8a0*/  @!PT LDS RZ, [RZ] ;  /* 0x00000000fffff984 */ /* 0x000fe20000000800 */
[----:B------:R-:W-:Y:S01]  /*a8b0*/  @!PT LDS RZ, [RZ] ;  /* 0x00000000fffff984 */ /* 0x000fe20000000800 */
[----:B------:R-:W-:Y:S01]  /*a8c0*/  @!PT LDS RZ, [RZ] ;  /* 0x00000000fffff984 */ /* 0x000fe20000000800 */
[----:B------:R3:W-:Y:S03]  /*a8d0*/  @!P0 LDGSTS.E.BYPASS.LTC128B.128 [R149+0x4800], [R4.64] ;  /* 0x0480000004958fae */ /* 0x0007e6000b901d46 */
[C---:B------:R-:W-:Y:S01]  /*a8e0*/  ISETP.GE.AND P4, PT, R3.reuse, R87, PT ;  /* 0x000000570300720c */ /* 0x040fe20003f86270 */
[----:B------:R-:W-:Y:S01]  /*a8f0*/  LDSM.16.M88.4 R60, [R136] ;  /* 0x00000000883c783b */ /* 0x000fe20000000200 */
[----:B------:R-:W-:-:S03]  /*a900*/  ISETP.GE.AND P3, PT, R3, R96, PT ;  /* 0x000000600300720c */ /* 0x000fc60003f66270 */
[----:B------:R-:W4:Y:S04]  /*a910*/  LDSM.16.M88.4 R52, [R134+0x1000] ;  /* 0x001000008634783b */ /* 0x000f280000000200 */
[----:B------:R-:W5:Y:S04]  /*a920*/  LDSM.16.M88.4 R44, [R134+0x1400] ;  /* 0x00140000862c783b */ /* 0x000f680000000200 */
[----:B------:R-:W1:Y:S04]  /*a930*/  LDSM.16.M88.4 R28, [R134+0x1c00] ;  /* 0x001c0000861c783b */ /* 0x000e680000000200 */
[----:B------:R-:W1:Y:S04]  /*a940*/  LDSM.16.M88.4 R36, [R134+0x1800] ;  /* 0x001800008624783b */ /* 0x000e680000000200 */
[----:B------:R-:W-:Y:S04]  /*a950*/  LDSM.16.M88.4 R92, [R135] ;  /* 0x00000000875c783b */ /* 0x000fe80000000200 */
[----:B------:R-:W1:Y:S04]  /*a960*/  LDSM.16.M88.4 R24, [R133] ;  /* 0x000000008518783b */ /* 0x000e680000000200 */
[----:B------:R-:W1:Y:S04]  /*a970*/  LDSM.16.M88.4 R8, [R130] ;  /* 0x000000008208783b */ /* 0x000e680000000200 */
[----:B---3--:R-:W3:Y:S04]  /*a980*/  LDSM.16.M88.4 R4, [R128] ;  /* 0x000000008004783b */ /* 0x008ee80000000200 */
[----:B------:R-:W1:Y:S04]  /*a990*/  LDSM.16.M88.4 R20, [R134+0x2000] ;  /* 0x002000008614783b */ /* 0x000e680000000200 */
[----:B------:R-:W3:Y:S01]  /*a9a0*/  LDSM.16.M88.4 R16, [R129] ;  /* 0x000000008110783b */ /* 0x000ee20000000200 */
[C---:B----4-:R-:W-:Y:S03]  /*a9b0*/  HMMA.16816.F32.BF16 R56, R60.reuse, R52, RZ ;  /* 0x000000343c38723c */ /* 0x050fe600000418ff */
[----:B--2---:R-:W2:Y:S04]  /*a9c0*/  LDSM.16.M88.4 R12, [R134+0x2400] ;  /* 0x00240000860c783b */ /* 0x004ea80000000200 */
[----:B------:R-:W4:Y:S01]  /*a9d0*/  LDSM.16.M88.4 R64, [R127] ;  /* 0x000000007f40783b */ /* 0x000f220000000200 */
[C---:B-----5:R-:W-:Y:S03]  /*a9e0*/  HMMA.16816.F32.BF16 R48, R60.reuse, R44, RZ ;  /* 0x0000002c3c30723c */ /* 0x060fe600000418ff */
[----:B------:R-:W-:Y:S04]  /*a9f0*/  LDSM.16.M88.4 R88, [R134+0x2c00] ;  /* 0x002c00008658783b */ /* 0x000fe80000000200 */
[----:B------:R-:W0:Y:S01]  /*aa00*/  LDGDEPBAR ;  /* 0x00000000000079af */ /* 0x000e220000000000 */
[C---:B------:R-:W-:Y:S08]  /*aa10*/  HMMA.16816.F32.BF16 R52, R60.reuse, R54, RZ ;  /* 0x000000363c34723c */ /* 0x040ff000000418ff */
        /* <DEDUP_REMOVED lines=8> */
[----:B------:R-:W-:Y:S01]  /*aaa0*/  HMMA.16816.F32.BF16 R44, R92, R10, R44 ;  /* 0x0000000a5c2c723c */ /* 0x000fe2000004182c */
[----:B------:R-:W1:Y:S01]  /*aab0*/  LDSM.16.M88.4 R8, [R126] ;  /* 0x000000007e08783b */ /* 0x000e620000000200 */
[----:B------:R-:W-:-:S02]  /*aac0*/  FSEL R3, R56, -INF , !P6 ;  /* 0xff80000038037808 */ /* 0x000fc40007000000 */
[----:B------:R-:W-:Y:S02]  /*aad0*/  LOP3.LUT R56, R98, 0x9, R86, 0xfe, !PT ;  /* 0x0000000962387812 */ /* 0x000fe400078efe56 */
[----:B------:R-:W-:Y:S02]  /*aae0*/  FSEL R100, R57, -INF , !P4 ;  /* 0xff80000039647808 */ /* 0x000fe40006000000 */
[----:B---3--:R-:W-:Y:S01]  /*aaf0*/  HMMA.16816.F32.BF16 R32, R92, R4, R32 ;  /* 0x000000045c20723c */ /* 0x008fe20000041820 */
[----:B------:R-:W-:-:S07]  /*ab00*/  ISETP.GE.AND P4, PT, R56, R96, PT ;  /* 0x000000603800720c */ /* 0x000fce0003f86270 */
[----:B------:R-:W-:Y:S01]  /*ab10*/  HMMA.16816.F32.BF16 R28, R92, R6, R28 ;  /* 0x000000065c1c723c */ /* 0x000fe2000004181c */
[----:B------:R-:W3:Y:S07]  /*ab20*/  LDSM.16.M88.4 R4, [R134+0x2800] ;  /* 0x002800008604783b */ /* 0x000eee0000000200 */
[C---:B------:R-:W-:Y:S08]  /*ab30*/  HMMA.16816.F32.BF16 R24, R60.reuse, R20, RZ ;  /* 0x000000143c18723c */ /* 0x040ff000000418ff */
[----:B------:R-:W-:Y:S08]  /*ab40*/  HMMA.16816.F32.BF16 R20, R60, R22, RZ ;  /* 0x000000163c14723c */ /* 0x000ff000000418ff */
[C---:B------:R-:W-:Y:S08]  /*ab50*/  HMMA.16816.F32.BF16 R40, R92.reuse, R16, R40 ;  /* 0x000000105c28723c */ /* 0x040ff00000041828 */
[----:B------:R-:W-:Y:S08]  /*ab60*/  HMMA.16816.F32.BF16 R36, R92, R18, R36 ;  /* 0x000000125c24723c */ /* 0x000ff00000041824 */
[C---:B--2---:R-:W-:Y:S08]  /*ab70*/  HMMA.16816.F32.BF16 R16, R60.reuse, R12, RZ ;  /* 0x0000000c3c10723c */ /* 0x044ff000000418ff */
[----:B------:R-:W-:Y:S08]  /*ab80*/  HMMA.16816.F32.BF16 R12, R60, R14, RZ ;  /* 0x0000000e3c0c723c */ /* 0x000ff000000418ff */
[C---:B----4-:R-:W-:Y:S08]  /*ab90*/  HMMA.16816.F32.BF16 R24, R92.reuse, R64, R24 ;  /* 0x000000405c18723c */ /* 0x050ff00000041818 */
[C---:B------:R-:W-:Y:S01]  /*aba0*/  HMMA.16816.F32.BF16 R20, R92.reuse, R66, R20 ;  /* 0x000000425c14723c */ /* 0x040fe20000041814 */
[----:B------:R-:W2:Y:S07]  /*abb0*/  LDSM.16.M88.4 R64, [R125] ;  /* 0x000000007d40783b */ /* 0x000eae0000000200 */
[C---:B-1----:R-:W-:Y:S08]  /*abc0*/  HMMA.16816.F32.BF16 R16, R92.reuse, R8, R16 ;  /* 0x000000085c10723c */ /* 0x042ff00000041810 */
[----:B------:R-:W-:Y:S08]  /*abd0*/  HMMA.16816.F32.BF16 R12, R92, R10, R12 ;  /* 0x0000000a5c0c723c */ /* 0x000ff0000004180c */
[C---:B---3--:R-:W-:Y:S08]  /*abe0*/  HMMA.16816.F32.BF16 R8, R60.reuse, R4, RZ ;  /* 0x000000043c08723c */ /* 0x048ff000000418ff */
[----:B------:R-:W-:Y:S11]  /*abf0*/  HMMA.16816.F32.BF16 R4, R60, R6, RZ ;  /* 0x000000063c04723c */ /* 0x000ff600000418ff */
[----:B------:R-:W-:Y:S05]  /*ac00*/  @!UPT UIADD3 URZ, URZ, URZ, URZ ;  /* 0x0000003f3f3ff290 */ /* 0x000fea000fffe03f */
[C---:B--2---:R-:W-:Y:S08]  /*ac10*/  HMMA.16816.F32.BF16 R8, R92.reuse, R64, R8 ;  /* 0x000000405c08723c */ /* 0x044ff00000041808 */
[----:B------:R-:W-:Y:S08]  /*ac20*/  HMMA.16816.F32.BF16 R4, R92, R66, R4 ;  /* 0x000000425c04723c */ /* 0x000ff00000041804 */
[C---:B------:R-:W-:Y:S08]  /*ac30*/  HMMA.16816.F32.BF16 R64, R60.reuse, R88, RZ ;  /* 0x000000583c40723c */ /* 0x040ff000000418ff */
[----:B------:R-:W-:Y:S01]  /*ac40*/  HMMA.16816.F32.BF16 R60, R60, R90, RZ ;  /* 0x0000005a3c3c723c */ /* 0x000fe200000418ff */
[----:B------:R-:W1:Y:S01]  /*ac50*/  LDSM.16.M88.4 R88, [R124] ;  /* 0x000000007c58783b */ /* 0x000e620000000200 */
[----:B------:R-:W-:Y:S11]  /*ac60*/  DEPBAR.LE SB0, 0x0 ;  /* 0x000080000000791a */ /* 0x000ff60000000000 */
[----:B------:R-:W-:Y:S03]  /*ac70*/  @!UPT UIADD3 URZ, URZ, URZ, URZ ;  /* 0x0000003f3f3ff290 */ /* 0x000fe6000fffe03f */
[C---:B-1----:R-:W-:Y:S07]  /*ac80*/  HMMA.16816.F32.BF16 R64, R92.reuse, R88, R64 ;  /* 0x000000585c40723c */ /* 0x042fee0000041840 */
[----:B------:R-:W-:Y:S01]  /*ac90*/  LOP3.LUT R88, R98, 0x8, R86, 0xfe, !PT ;  /* 0x0000000862587812 */ /* 0x000fe200078efe56 */
[----:B------:R-:W-:Y:S01]  /*aca0*/  HMMA.16816.F32.BF16 R60, R92, R90, R60 ;  /* 0x0000005a5c3c723c */ /* 0x000fe2000004183c */
[----:B------:R-:W-:Y:S02]  /*acb0*/  BAR.SYNC.DEFER_BLOCKING 0x0 ;  /* 0x0000000000007b1d */ /* 0x000fe40000010000 */
[----:B------:R-:W-:-:S02]  /*acc0*/  ISETP.GE.AND P1, PT, R88, R87, PT ;  /* 0x000000575800720c */ /* 0x000fc40003f26270 */
[----:B------:R-:W-:Y:S02]  /*acd0*/  ISETP.GE.AND P6, PT, R88, R96, PT ;  /* 0x000000605800720c */ /* 0x000fe40003fc6270 */
[----:B------:R-:W-:Y:S02]  /*ace0*/  FSEL R90, R58, -INF , !P5 ;  /* 0xff8000003a5a7808 */ /* 0x000fe40006800000 */
[----:B------:R-:W-:Y:S02]  /*acf0*/  ISETP.GE.AND P5, PT, R56, R87, PT ;  /* 0x000000573800720c */ /* 0x000fe40003fa6270 */
[----:B------:R-:W-:Y:S02]  /*ad00*/  FSEL R104, R52, -INF , !P1 ;  /* 0xff80000034687808 */ /* 0x000fe40004800000 */
        /* <DEDUP_REMOVED lines=17> */
[----:B------:R-:W-:Y:S02]  /*ae20*/  ISETP.GE.AND P1, PT, R52, R87, PT ;  /* 0x000000573400720c */ /* 0x000fe40003f26270 */
[----:B------:R-:W-:Y:S02]  /*ae30*/  LOP3.LUT R49, R98, 0x20, R86, 0xfe, !PT ;  /* 0x0000002062317812 */ /* 0x000fe400078efe56 */
[----:B------:R-:W-:-:S02]  /*ae40*/  ISETP.GE.AND P6, PT, R52, R96, PT ;  /* 0x000000603400720c */ /* 0x000fc40003fc6270 */
[----:B------:R-:W-:Y:S02]  /*ae50*/  FSEL R56, R44, -INF , !P4 ;  /* 0xff8000002c387808 */ /* 0x000fe40006000000 */
[----:B------:R-:W-:Y:S02]  /*ae60*/  FSEL R52, R51, -INF , !P5 ;  /* 0xff80000033347808 */ /* 0x000fe40006800000 */
[C-C-:B------:R-:W-:Y:S02]  /*ae70*/  LOP3.LUT R44, R98.reuse, 0x21, R86.reuse, 0xfe, !PT ;  /* 0x00000021622c7812 */ /* 0x140fe400078efe56 */
[----:B------:R-:W-:Y:S02]  /*ae80*/  ISETP.GE.AND P5, PT, R49, R87, PT ;  /* 0x000000573100720c */ /* 0x000fe40003fa6270 */
[----:B------:R-:W-:Y:S02]  /*ae90*/  FSEL R58, R45, -INF , !P1 ;  /* 0xff8000002d3a7808 */ /* 0x000fe40004800000 */
[----:B------:R-:W-:-:S02]  /*aea0*/  LOP3.LUT R45, R98, 0x28, R86, 0xfe, !PT ;  /* 0x00000028622d7812 */ /* 0x000fc400078efe56 */
[----:B------:R-:W-:Y:S02]  /*aeb0*/  FSEL R46, R46, -INF , !P3 ;  /* 0xff8000002e2e7808 */ /* 0x000fe40005800000 */
[C---:B------:R-:W-:Y:S02]  /*aec0*/  ISETP.GE.AND P3, PT, R44.reuse, R87, PT ;  /* 0x000000572c00720c */ /* 0x040fe40003f66270 */
[-C--:B------:R-:W-:Y:S02]  /*aed0*/  ISETP.GE.AND P1, PT, R44, R96.reuse, PT ;  /* 0x000000602c00720c */ /* 0x080fe40003f26270 */
[----:B------:R-:W-:Y:S02]  /*aee0*/  ISETP.GE.AND P4, PT, R49, R96, PT ;  /* 0x000000603100720c */ /* 0x000fe40003f86270 */
[----:B------:R-:W-:Y:S02]  /*aef0*/  FSEL R44, R47, -INF , !P6 ;  /* 0xff8000002f2c7808 */ /* 0x000fe40007000000 */
[----:B------:R-:W-:-:S02]  /*af00*/  FSEL R123, R40, -INF , !P5 ;  /* 0xff800000287b7808 */ /* 0x000fc40006800000 */
[-C--:B------:R-:W-:Y:S02]  /*af10*/  ISETP.GE.AND P6, PT, R45, R87.reuse, PT ;  /* 0x000000572d00720c */ /* 0x080fe40003fc6270 */
[----:B------:R-:W-:Y:S02]  /*af20*/  LOP3.LUT R40, R98, 0x29, R86, 0xfe, !PT ;  /* 0x0000002962287812 */ /* 0x000fe400078efe56 */
[----:B------:R-:W-:Y:S02]  /*af30*/  FSEL R151, R42, -INF , !P4 ;  /* 0xff8000002a977808 */ /* 0x000fe40006000000 */
[----:B------:R-:W-:Y:S02]  /*af40*/  FSEL R153, R41, -INF , !P3 ;  /* 0xff80000029997808 */ /* 0x000fe40005800000 */
[----:B------:R-:W-:Y:S02]  /*af50*/  ISETP.GE.AND P5, PT, R45, R96, PT ;  /* 0x000000602d00720c */ /* 0x000fe40003fa6270 */
[----:B------:R-:W-:-:S02]  /*af60*/  ISETP.GE.AND P4, PT, R40, R87, PT ;  /* 0x000000572800720c */ /* 0x000fc40003f86270 */
[----:B------:R-:W-:Y:S02]  /*af70*/  ISETP.GE.AND P3, PT, R40, R96, PT ;  /* 0x000000602800720c */ /* 0x000fe40003f66270 */
[----:B------:R-:W-:Y:S02]  /*af80*/  FSEL R161, R36, -INF , !P6 ;  /* 0xff80000024a17808 */ /* 0x000fe40007000000 */
[C-C-:B------:R-:W-:Y:S02]  /*af90*/  LOP3.LUT R40, R98.reuse, 0x30, R86.reuse, 0xfe, !PT ;  /* 0x0000003062287812 */ /* 0x140fe400078efe56 */
[----:B------:R-:W-:Y:S02]  /*afa0*/  LOP3.LUT R36, R98, 0x31, R86, 0xfe, !PT ;  /* 0x0000003162247812 */ /* 0x000fe400078efe56 */
[----:B------:R-:W-:Y:S02]  /*afb0*/  FSEL R159, R43, -INF , !P1 ;  /* 0xff8000002b9f7808 */ /* 0x000fe40004800000 */
[----:B------:R-:W-:-:S02]  /*afc0*/  FSEL R163, R38, -INF , !P5 ;  /* 0xff80000026a37808 */ /* 0x000fc40006800000 */
[----:B------:R-:W-:Y:S02]  /*afd0*/  FSEL R165, R37, -INF , !P4 ;  /* 0xff80000025a57808 */ /* 0x000fe40006000000 */
[-C--:B------:R-:W-:Y:S02]  /*afe0*/  ISETP.GE.AND P1, PT, R40, R87.reuse, PT ;  /* 0x000000572800720c */ /* 0x080fe40003f26270 */
[C---:B------:R-:W-:Y:S02]  /*aff0*/  ISETP.GE.AND P5, PT, R36.reuse, R87, PT ;  /* 0x000000572400720c */ /* 0x040fe40003fa6270 */
[-C--:B------:R-:W-:Y:S02]  /*b000*/  ISETP.GE.AND P4, PT, R36, R96.reuse, PT ;  /* 0x000000602400720c */ /* 0x080fe40003f86270 */
[----:B------:R-:W-:Y:S02]  /*b010*/  LOP3.LUT R36, R98, 0x38, R86, 0xfe, !PT ;  /* 0x0000003862247812 */ /* 0x000fe400078efe56 */
[----:B------:R-:W-:-:S02]  /*b020*/  ISETP.GE.AND P6, PT, R40, R96, PT ;  /* 0x000000602800720c */ /* 0x000fc40003fc6270 */
[----:B------:R-:W-:Y:S02]  /*b030*/  FSEL R121, R39, -INF , !P3 ;  /* 0xff80000027797808 */ /* 0x000fe40005800000 */
[----:B------:R-:W-:Y:S02]  /*b040*/  FSEL R101, R32, -INF , !P1 ;  /* 0xff80000020657808 */ /* 0x000fe40004800000 */
[----:B------:R-:W-:Y:S02]  /*b050*/  ISETP.GE.AND P3, PT, R36, R87, PT ;  /* 0x000000572400720c */ /* 0x000fe40003f66270 */
[----:B------:R-:W-:Y:S02]  /*b060*/  LOP3.LUT R32, R98, 0x39, R86, 0xfe, !PT ;  /* 0x0000003962207812 */ /* 0x000fe400078efe56 */
[----:B------:R-:W-:Y:S02]  /*b070*/  FSEL R105, R34, -INF , !P6 ;  /* 0xff80000022697808 */ /* 0x000fe40007000000 */
[----:B------:R-:W-:-:S02]  /*b080*/  FSEL R109, R33, -INF , !P5 ;  /* 0xff800000216d7808 */ /* 0x000fc40006800000 */
[-C--:B------:R-:W-:Y:S02]  /*b090*/  ISETP.GE.AND P1, PT, R36, R96.reuse, PT ;  /* 0x000000602400720c */ /* 0x080fe40003f26270 */
[C---:B------:R-:W-:Y:S02]  /*b0a0*/  ISETP.GE.AND P6, PT, R32.reuse, R87, PT ;  /* 0x000000572000720c */ /* 0x040fe40003fc6270 */
        /* <DEDUP_REMOVED lines=11> */
[----:B------:R-:W-:Y:S02]  /*b160*/  ISETP.GE.AND P3, PT, R32, R96, PT ;  /* 0x000000602000720c */ /* 0x000fe40003f66270 */
[----:B------:R-:W-:Y:S02]  /*b170*/  FSEL R111, R31, -INF , !P5 ;  /* 0xff8000001f6f7808 */ /* 0x000fe40006800000 */
[----:B------:R-:W-:Y:S02]  /*b180*/  FSEL R99, R24, -INF , !P4 ;  /* 0xff80000018637808 */ /* 0x000fe40006000000 */
[----:B------:R-:W-:Y:S02]  /*b190*/  ISETP.GE.AND P5, PT, R28, R87, PT ;  /* 0x000000571c00720c */ /* 0x000fe40003fa6270 */
[----:B------:R-:W-:-:S02]  /*b1a0*/  LOP3.LUT R24, R98, 0x49, R86, 0xfe, !PT ;  /* 0x0000004962187812 */ /* 0x000fc400078efe56 */
[----:B------:R-:W-:Y:S02]  /*b1b0*/  FSEL R53, R26, -INF , !P3 ;  /* 0xff8000001a357808 */ /* 0x000fe40005800000 */
[----:B------:R-:W-:Y:S02]  /*b1c0*/  FSEL R93, R25, -INF , !P1 ;  /* 0xff800000195d7808 */ /* 0x000fe40004800000 */
[-C--:B------:R-:W-:Y:S02]  /*b1d0*/  ISETP.GE.AND P4, PT, R28, R96.reuse, PT ;  /* 0x000000601c00720c */ /* 0x080fe40003f86270 */
[C---:B------:R-:W-:Y:S02]  /*b1e0*/  ISETP.GE.AND P3, PT, R24.reuse, R87, PT ;  /* 0x000000571800720c */ /* 0x040fe40003f66270 */
[----:B------:R-:W-:Y:S02]  /*b1f0*/  ISETP.GE.AND P1, PT, R24, R96, PT ;  /* 0x000000601800720c */ /* 0x000fe40003f26270 */
[----:B------:R-:W-:-:S02]  /*b200*/  FSEL R55, R20, -INF , !P5 ;  /* 0xff80000014377808 */ /* 0x000fc40006800000 */
[C-C-:B------:R-:W-:Y:S02]  /*b210*/  LOP3.LUT R24, R98.reuse, 0x50, R86.reuse, 0xfe, !PT ;  /* 0x0000005062187812 */ /* 0x140fe400078efe56 */
[----:B------:R-:W-:Y:S02]  /*b220*/  LOP3.LUT R20, R98, 0x51, R86, 0xfe, !PT ;  /* 0x0000005162147812 */ /* 0x000fe400078efe56 */
[----:B------:R-:W-:Y:S02]  /*b230*/  FSEL R47, R27, -INF , !P6 ;  /* 0xff8000001b2f7808 */ /* 0x000fe40007000000 */
[----:B------:R-:W-:Y:S02]  /*b240*/  FSEL R49, R22, -INF , !P4 ;  /* 0xff80000016317808 */ /* 0x000fe40006000000 */
[----:B------:R-:W-:Y:S02]  /*b250*/  FSEL R59, R21, -INF , !P3 ;  /* 0xff800000153b7808 */ /* 0x000fe40005800000 */
[----:B------:R-:W-:-:S02]  /*b260*/  ISETP.GE.AND P6, PT, R24, R87, PT ;  /* 0x000000571800720c */ /* 0x000fc40003fc6270 */
[C---:B------:R-:W-:Y:S02]  /*b270*/  ISETP.GE.AND P4, PT, R20.reuse, R87, PT ;  /* 0x000000571400720c */ /* 0x040fe40003f86270 */
[-C--:B------:R-:W-:Y:S02]  /*b280*/  ISETP.GE.AND P3, PT, R20, R96.reuse, PT ;  /* 0x000000601400720c */ /* 0x080fe40003f66270 */
[----:B------:R-:W-:Y:S02]  /*b290*/  LOP3.LUT R20, R98, 0x58, R86, 0xfe, !PT ;  /* 0x0000005862147812 */ /* 0x000fe400078efe56 */
        /* <DEDUP_REMOVED lines=23> */
[-C--:B------:R-:W-:Y:S02]  /*b410*/  ISETP.GE.AND P4, PT, R12, R87.reuse, PT ;  /* 0x000000570c00720c */ /* 0x080fe40003f86270 */
[----:B------:R-:W-:Y:S02]  /*b420*/  LOP3.LUT R8, R98, 0x69, R86, 0xfe, !PT ;  /* 0x0000006962087812 */ /* 0x000fe400078efe56 */
[----:B------:R-:W-:Y:S02]  /*b430*/  FSEL R37, R10, -INF , !P1 ;  /* 0xff8000000a257808 */ /* 0x000fe40004800000 */
[----:B------:R-:W-:-:S02]  /*b440*/  ISETP.GE.AND P1, PT, R8, R87, PT ;  /* 0x000000570800720c */ /* 0x000fc40003f26270 */
[----:B------:R-:W-:Y:S02]  /*b450*/  FSEL R17, R4, -INF , !P4 ;  /* 0xff80000004117808 */ /* 0x000fe40006000000 */
[----:B------:R-:W-:Y:S02]  /*b460*/  LOP3.LUT R4, R98, 0x71, R86, 0xfe, !PT ;  /* 0x0000007162047812 */ /* 0x000fe400078efe56 */
[----:B------:R-:W-:Y:S02]  /*b470*/  FSEL R57, R5, -INF , !P1 ;  /* 0xff80000005397808 */ /* 0x000fe40004800000 */
[-C--:B------:R-:W-:Y:S02]  /*b480*/  ISETP.GE.AND P1, PT, R4, R96.reuse, PT ;  /* 0x000000600400720c */ /* 0x080fe40003f26270 */
[----:B------:R-:W-:Y:S02]  /*b490*/  ISETP.GE.AND P3, PT, R12, R96, PT ;  /* 0x000000600c00720c */ /* 0x000fe40003f66270 */
[----:B------:R-:W-:-:S02]  /*b4a0*/  FSEL R25, R67, -INF , !P1 ;  /* 0xff80000043197808 */ /* 0x000fc40004800000 */
[----:B------:R-:W-:Y:S02]  /*b4b0*/  FSEL R117, R9, -INF , !P6 ;  /* 0xff80000009757808 */ /* 0x000fe40007000000 */
[----:B------:R-:W-:Y:S02]  /*b4c0*/  ISETP.GT.AND P1, PT, R150, R137, PT ;  /* 0x000000899600720c */ /* 0x000fe40003f24270 */
[----:B------:R-:W-:Y:S02]  /*b4d0*/  ISETP.GE.AND P6, PT, R8, R96, PT ;  /* 0x000000600800720c */ /* 0x000fe40003fc6270 */
[----:B------:R-:W-:Y:S02]  /*b4e0*/  LOP3.LUT R8, R98, 0x70, R86, 0xfe, !PT ;  /* 0x0000007062087812 */ /* 0x000fe400078efe56 */
[----:B------:R-:W-:Y:S02]  /*b4f0*/  FSEL R31, R6, -INF , !P3 ;  /* 0xff800000061f7808 */ /* 0x000fe40005800000 */
[----:B------:R-:W-:-:S02]  /*b500*/  FSEL R35, R11, -INF , !P5 ;  /* 0xff8000000b237808 */ /* 0x000fc40006800000 */
[-C--:B------:R-:W-:Y:S02]  /*b510*/  ISETP.GE.AND P3, PT, R4, R87.reuse, PT ;  /* 0x000000570400720c */ /* 0x080fe40003f66270 */
        /* <DEDUP_REMOVED lines=18> */
[----:B------:R-:W-:Y:S01]  /*b640*/  IABS R6, c[0x0][0x2d0] ;  /* 0x0000b40000067a13 */ /* 0x000fe20000000000 */
[----:B------:R-:W-:-:S03]  /*b650*/  IMAD.MOV.U32 R8, RZ, RZ, RZ ;  /* 0x000000ffff087224 */ /* 0x000fc600078e00ff */
[----:B------:R-:W1:Y:S08]  /*b660*/  I2F.RP R10, R6 ;  /* 0x00000006000a7306 */ /* 0x000e700000209400 */
[----:B-1----:R-:W1:Y:S02]  /*b670*/  MUFU.RCP R7, R10 ;  /* 0x0000000a00077308 */ /* 0x002e640000001000 */
[----:B-1----:R-:W-:-:S06]  /*b680*/  IADD3 R7, R7, 0xffffffe, RZ ;  /* 0x0ffffffe07077810 */ /* 0x002fcc0007ffe0ff */
[----:B------:R-:W1:Y:S02]  /*b690*/  F2I.FTZ.U32.TRUNC.NTZ R9, R7 ;  /* 0x0000000700097305 */ /* 0x000e64000021f000 */
[----:B-1----:R-:W-:Y:S01]  /*b6a0*/  IMAD.MOV R4, RZ, RZ, -R9 ;  /* 0x000000ffff047224 */ /* 0x002fe200078e0a09 */
[----:B------:R-:W-:-:S03]  /*b6b0*/  IADD3 R7, R98, -0x80, RZ ;  /* 0xffffff8062077810 */ /* 0x000fc60007ffe0ff */
[----:B------:R-:W-:-:S04]  /*b6c0*/  IMAD R4, R4, R6, RZ ;  /* 0x0000000604047224 */ /* 0x000fc800078e02ff */
[----:B------:R-:W-:Y:S01]  /*b6d0*/  IMAD.HI.U32 R5, R9, R4, R8 ;  /* 0x0000000409057227 */ /* 0x000fe200078e0008 */
[----:B------:R-:W-:Y:S02]  /*b6e0*/  IABS R4, R98 ;  /* 0x0000006200047213 */ /* 0x000fe40000000000 */
[----:B------:R-:W-:-:S03]  /*b6f0*/  LOP3.LUT R98, R98, c[0x0][0x2d0], RZ, 0x3c, !PT ;  /* 0x0000b40062627a12 */ /* 0x000fc600078e3cff */
[----:B------:R-:W-:-:S04]  /*b700*/  IMAD.HI.U32 R8, R5, R4, RZ ;  /* 0x0000000405087227 */ /* 0x000fc800078e00ff */
[----:B------:R-:W-:-:S04]  /*b710*/  IMAD.MOV R9, RZ, RZ, -R8 ;  /* 0x000000ffff097224 */ /* 0x000fc800078e0a08 */
[C---:B------:R-:W-:Y:S01]  /*b720*/  IMAD R9, R6.reuse, R9, R4 ;  /* 0x0000000906097224 */ /* 0x040fe200078e0204 */
[----:B------:R-:W-:Y:S02]  /*b730*/  IABS R4, R7 ;  /* 0x0000000700047213 */ /* 0x000fe40000000000 */
[----:B------:R-:W-:Y:S02]  /*b740*/  LOP3.LUT R7, R7, c[0x0][0x2d0], RZ, 0x3c, !PT ;  /* 0x0000b40007077a12 */ /* 0x000fe400078e3cff */
[----:B------:R-:W-:Y:S01]  /*b750*/  ISETP.GT.U32.AND P5, PT, R6, R9, PT ;  /* 0x000000090600720c */ /* 0x000fe20003fa4070 */
[----:B------:R-:W-:-:S12]  /*b760*/  IMAD.HI.U32 R5, R5, R4, RZ ;  /* 0x0000000405057227 */ /* 0x000fd800078e00ff */
[-C--:B------:R-:W-:Y:S02]  /*b770*/  @!P5 IADD3 R9, R9, -R6.reuse, RZ ;  /* 0x800000060909d210 */ /* 0x080fe40007ffe0ff */
[----:B------:R-:W-:Y:S02]  /*b780*/  @!P5 IADD3 R8, R8, 0x1, RZ ;  /* 0x000000010808d810 */ /* 0x000fe40007ffe0ff */
[----:B------:R-:W-:Y:S01]  /*b790*/  ISETP.GE.U32.AND P3, PT, R9, R6, PT ;  /* 0x000000060900720c */ /* 0x000fe20003f66070 */
[----:B------:R-:W-:Y:S01]  /*b7a0*/  IMAD.MOV R9, RZ, RZ, -R5 ;  /* 0x000000ffff097224 */ /* 0x000fe200078e0a05 */
[----:B------:R-:W-:-:S03]  /*b7b0*/  ISETP.GE.AND P5, PT, R98, RZ, PT ;  /* 0x000000ff6200720c */ /* 0x000fc60003fa6270 */
[----:B------:R-:W-:Y:S01]  /*b7c0*/  IMAD R9, R6, R9, R4 ;  /* 0x0000000906097224 */ /* 0x000fe200078e0204 */
[----:B------:R-:W-:-:S04]  /*b7d0*/  LOP3.LUT R4, RZ, c[0x0][0x2d0], RZ, 0x33, !PT ;  /* 0x0000b400ff047a12 */ /* 0x000fc800078e33ff */
[----:B------:R-:W-:-:S03]  /*b7e0*/  ISETP.GT.U32.AND P4, PT, R6, R9, PT ;  /* 0x000000090600720c */ /* 0x000fc60003f84070 */
[----:B------:R-:W-:Y:S02]  /*b7f0*/  @P3 IADD3 R8, R8, 0x1, RZ ;  /* 0x0000000108083810 */ /* 0x000fe40007ffe0ff */
[----:B------:R-:W-:-:S03]  /*b800*/  ISETP.GE.AND P3, PT, R7, RZ, PT ;  /* 0x000000ff0700720c */ /* 0x000fc60003f66270 */
[----:B------:R-:W-:-:S05]  /*b810*/  @!P5 IMAD.MOV R8, RZ, RZ, -R8 ;  /* 0x000000ffff08d224 */ /* 0x000fca00078e0a08 */
[----:B------:R-:W-:Y:S01]  /*b820*/  @!P4 IMAD.IADD R9, R9, 0x1, -R6 ;  /* 0x000000010909c824 */ /* 0x000fe200078e0a06 */
[----:B------:R-:W-:Y:S02]  /*b830*/  @!P4 IADD3 R5, R5, 0x1, RZ ;  /* 0x000000010505c810 */ /* 0x000fe40007ffe0ff */
[----:B------:R-:W-:Y:S02]  /*b840*/  ISETP.NE.AND P4, PT, RZ, c[0x0][0x2d0], PT ;  /* 0x0000b400ff007a0c */ /* 0x000fe40003f85270 */
[----:B------:R-:W-:-:S13]  /*b850*/  ISETP.GE.U32.AND P6, PT, R9, R6, PT ;  /* 0x000000060900720c */ /* 0x000fda0003fc6070 */
        /* <DEDUP_REMOVED lines=24> */
.L_x_3996:
[----:B------:R-:W-:-:S05]  /*b9e0*/  IMAD.MOV.U32 R8, RZ, RZ, c[0x0][0x198] ;  /* 0x00006600ff087624 */ /* 0x000fca00078e00ff */
[----:B------:R-:W-:-:S04]  /*b9f0*/  LEA R8, -R8, RZ, 0x7 ;  /* 0x000000ff08087211 */ /* 0x000fc800078e39ff */
[----:B------:R-:W-:Y:S02]  /*ba00*/  SHF.R.S32.HI R6, RZ, 0x1f, R8 ;  /* 0x0000001fff067819 */ /* 0x000fe40000011408 */
.L_x_3997:
[C---:B------:R-:W-:Y:S01]  /*ba10*/  @!P0 LEA R14, P3, R8.reuse, R146, 0x1 ;  /* 0x00000092080e8211 */ /* 0x040fe200078608ff */
[----:B------:R1:W-:Y:S01]  /*ba20*/  @P0 STS [R149+0x1000], RZ ;  /* 0x001000ff95000388 */ /* 0x0003e20000000800 */
[----:B------:R-:W-:Y:S02]  /*ba30*/  BSSY B0, `(.L_x_3998) ;  /* 0x000002a000007945 */ /* 0x000fe40003800000 */
[----:B------:R-:W-:Y:S01]  /*ba40*/  @!P0 LEA.HI.X R15, R8, R147, R6, 0x1, P3 ;  /* 0x00000093080f8211 */ /* 0x000fe200018f0c06 */
[----:B------:R1:W-:Y:S01]  /*ba50*/  @P0 STS [R149+0x1004], RZ ;  /* 0x001004ff95000388 */ /* 0x0003e20000000800 */
[----:B------:R-:W-:-:S03]  /*ba60*/  @!P0 IADD3 R5, P3, R139, R8, RZ ;  /* 0x000000088b058210 */ /* 0x000fc60007f7e0ff */
[----:B------:R1:W-:Y:S02]  /*ba70*/  @P0 STS.64 [R149+0x1008], RZ ;  /* 0x001008ff95000388 */ /* 0x0003e40000000a00 */
[----:B------:R-:W-:Y:S01]  /*ba80*/  @!P0 IMAD.X R4, R138, 0x1, R6, P3 ;  /* 0x000000018a048824 */ /* 0x000fe200018e0606 */
[C---:B------:R-:W-:Y:S01]  /*ba90*/  @!P0 LEA R10, P3, R5.reuse, R146, 0x1 ;  /* 0x00000092050a8211 */ /* 0x040fe200078608ff */
[----:B------:R-:W-:Y:S01]  /*baa0*/  @!PT LDS RZ, [RZ] ;  /* 0x00000000fffff984 */ /* 0x000fe20000000800 */
[----:B------:R-:W-:Y:S01]  /*bab0*/  @!PT LDS RZ, [RZ] ;  /* 0x00000000fffff984 */ /* 0x000fe20000000800 */
[----:B------:R-:W-:Y:S01]  /*bac0*/  @!PT LDS RZ, [RZ] ;  /* 0x00000000fffff984 */ /* 0x000fe20000000800 */
[----:B------:R1:W-:Y:S03]  /*bad0*/  @!P0 LDGSTS.E.BYPASS.LTC128B.128 [R149+0x1000], [R14.64] ;  /* 0x010000000e958fae */ /* 0x0003e6000b901d46 */
[----:B------:R-:W-:Y:S01]  /*bae0*/  @!P0 LEA.HI.X R11, R5, R147, R4, 0x1, P3 ;  /* 0x00000093050b8211 */ /* 0x000fe200018f0c04 */
[----:B------:R-:W-:Y:S01]  /*baf0*/  @!P0 IMAD.MOV.U32 R5, RZ, RZ, c[0x0][0x198] ;  /* 0x00006600ff058624 */ /* 0x000fe200078e00ff */
[----:B------:R1:W-:Y:S01]  /*bb00*/  @P0 STS.128 [R149+0x1800], RZ ;  /* 0x001800ff95000388 */ /* 0x0003e20000000c00 */
[----:B------:R-:W-:-:S03]  /*bb10*/  @!P0 IMAD.MOV.U32 R4, RZ, RZ, c[0x0][0x19c] ;  /* 0x00006700ff048624 */ /* 0x000fc600078e00ff */
[C---:B------:R-:W-:Y:S01]  /*bb20*/  @!P0 LEA R7, P3, R5.reuse, R8, 0x6 ;  /* 0x0000000805078211 */ /* 0x040fe200078630ff */
[----:B------:R-:W-:Y:S01]  /*bb30*/  @!PT LDS RZ, [RZ] ;  /* 0x00000000fffff984 */ /* 0x000fe20000000800 */
[----:B------:R-:W-:Y:S01]  /*bb40*/  @!PT LDS RZ, [RZ] ;  /* 0x00000000fffff984 */ /* 0x000fe20000000800 */
[----:B------:R-:W-:Y:S01]  /*bb50*/  @!PT LDS RZ, [RZ] ;  /* 0x00000000fffff984 */ /* 0x000fe20000000800 */
[----:B------:R1:W-:Y:S03]  /*bb60*/  @!P0 LDGSTS.E.BYPASS.LTC128B.128 [R149+0x1800], [R10.64] ;  /* 0x018000000a958fae */ /* 0x0003e6000b901d46 */
[----:B------:R-:W-:Y:S01]  /*bb70*/  @!P0 LEA.HI.X R4, R5, R6, R4, 0x6, P3 ;  /* 0x0000000605048211 */ /* 0x000fe200018f3404 */
[----:B------:R1:W-:Y:S01]  /*bb80*/  @P0 STS.128 [R149+0x2000], RZ ;  /* 0x002000ff95000388 */ /* 0x0003e20000000c00 */
[----:B------:R-:W-:-:S04]  /*bb90*/  @!P0 LEA R12, P3, R7, R146, 0x1 ;  /* 0x00000092070c8211 */ /* 0x000fc800078608ff */
[----:B------:R-:W-:-:S05]  /*bba0*/  @!P0 LEA.HI.X R13, R7, R147, R4, 0x1, P3 ;  /* 0x00000093070d8211 */ /* 0x000fca00018f0c04 */
        /* <DEDUP_REMOVED lines=18> */
.L_x_3999:
[----:B------:R-:W-:Y:S05]  /*bcd0*/  BSYNC B0 ;  /* 0x0000000000007941 */ /* 0x000fea0003800000 */
.L_x_3998:
[----:B------:R-:W0:Y:S01]  /*bce0*/  LDGDEPBAR ;  /* 0x00000000000079af */ /* 0x000e220000000000 */
[----:B------:R-:W-:-:S04]  /*bcf0*/  LEA R146, P0, R8, R146, 0x1 ;  /* 0x0000009208927211 */ /* 0x000fc800078008ff */
[----:B------:R-:W-:Y:S02]  /*bd00*/  LEA.HI.X R147, R8, R147, R6, 0x1, P0 ;  /* 0x0000009308937211 */ /* 0x000fe400000f0c06 */
.L_x_3995:
        /* <DEDUP_REMOVED lines=64> */
[----:B------:R-:W2:Y:S04]  /*c110*/  SHFL.BFLY PT, R9, R8, 0x2, 0x1f ;  /* 0x0c401f0008097f89 */ /* 0x000ea800000e0000 */
[----:B------:R-:W3:Y:S01]  /*c120*/  SHFL.BFLY PT, R7, R6, 0x2, 0x1f ;  /* 0x0c401f0006077f89 */ /* 0x000ee200000e0000 */
[----:B--2---:R-:W-:Y:S02]  /*c130*/  FMNMX.FTZ R9, R8, R9, !PT ;  /* 0x0000000908097209 */ /* 0x004fe40007810000 */
[----:B---3--:R-:W-:-:S03]  /*c140*/  FMNMX.FTZ R7, R6, R7, !PT ;  /* 0x0000000706077209 */ /* 0x008fc60007810000 */
[----:B------:R-:W2:Y:S04]  /*c150*/  SHFL.BFLY PT, R20, R9, 0x1, 0x1f ;  /* 0x0c201f0009147f89 */ /* 0x000ea800000e0000 */
[----:B------:R-:W3:Y:S01]  /*c160*/  SHFL.BFLY PT, R4, R7, 0x1, 0x1f ;  /* 0x0c201f0007047f89 */ /* 0x000ee200000e0000 */
[----:B--2---:R-:W-:-:S03]  /*c170*/  FMNMX.FTZ R20, R9, R20, !PT ;  /* 0x0000001409147209 */ /* 0x004fc60007810000 */
[----:B-1----:R-:W1:Y:S01]  /*c180*/  LDSM.16.MT88.4 R8, [R132+0x3000] ;  /* 0x003000008408783b */ /* 0x002e620000004200 */
[C---:B------:R-:W-:Y:S01]  /*c190*/  FSETP.NEU.FTZ.AND P3, PT, R20.reuse, -INF , PT ;  /* 0xff8000001400780b */ /* 0x040fe20003f7d000 */
[----:B------:R-:W-:-:S05]  /*c1a0*/  FMUL.FTZ R24, R20, c[0x0][0x23c] ;  /* 0x00008f0014187a20 */ /* 0x000fca0000410000 */
[----:B------:R-:W-:-:S05]  /*c1b0*/  FSEL R24, R24, RZ, P3 ;  /* 0x000000ff18187208 */ /* 0x000fca0001800000 */
[--C-:B------:R-:W-:Y:S01]  /*c1c0*/  FFMA.FTZ R5, R3, c[0x0][0x23c], -R24.reuse ;  /* 0x00008f0003057a23 */ /* 0x100fe20000010818 */
[----:B---3--:R-:W-:Y:S01]  /*c1d0*/  FMNMX.FTZ R3, R7, R4, !PT ;  /* 0x0000000407037209 */ /* 0x008fe20007810000 */
        /* <DEDUP_REMOVED lines=12> */
[----:B------:R-:W2:Y:S01]  /*c2a0*/  MUFU.EX2 R12, R12 ;  /* 0x0000000c000c7308 */ /* 0x000ea20000000800 */
[--C-:B------:R-:W-:Y:S02]  /*c2b0*/  FFMA.FTZ R13, R90, c[0x0][0x23c], -R22.reuse ;  /* 0x00008f005a0d7a23 */ /* 0x100fe40000010816 */
[--C-:B------:R-:W-:Y:S02]  /*c2c0*/  FFMA.FTZ R30, R92, c[0x0][0x23c], -R22.reuse ;  /* 0x00008f005c1e7a23 */ /* 0x100fe40000010816 */
[--C-:B------:R-:W-:Y:S02]  /*c2d0*/  FFMA.FTZ R38, R94, c[0x0][0x23c], -R22.reuse ;  /* 0x00008f005e267a23 */ /* 0x100fe40000010816 */
[----:B------:R-:W-:Y:S01]  /*c2e0*/  FMUL.FTZ R0, R0, c[0x0][0x23c] ;  /* 0x00008f0000007a20 */ /* 0x000fe20000410000 */
[----:B------:R-:W3:Y:S01]  /*c2f0*/  MUFU.EX2 R2, R2 ;  /* 0x0000000200027308 */ /* 0x000ee20000000800 */
[----:B------:R-:W-:-:S02]  /*c300*/  FFMA.FTZ R16, R88, c[0x0][0x23c], -R22 ;  /* 0x00008f0058107a23 */ /* 0x000fc40000010816 */
[--C-:B------:R-:W-:Y:S02]  /*c310*/  FFMA.FTZ R42, R48, c[0x0][0x23c], -R24.reuse ;  /* 0x00008f00302a7a23 */ /* 0x100fe40000010818 */
[--C-:B------:R-:W-:Y:S02]  /*c320*/  FFMA.FTZ R48, R54, c[0x0][0x23c], -R24.reuse ;  /* 0x00008f0036307a23 */ /* 0x100fe40000010818 */
[----:B------:R-:W-:Y:S01]  /*c330*/  FFMA.FTZ R34, R58, c[0x0][0x23c], -R24 ;  /* 0x00008f003a227a23 */ /* 0x000fe20000010818 */
[----:B------:R-:W-:Y:S01]  /*c340*/  MUFU.EX2 R36, R36 ;  /* 0x0000002400247308 */ /* 0x000fe20000000800 */
[----:B--2---:R-:W-:Y:S01]  /*c350*/  F2FP.BF16.PACK_AB R4, R12, R5 ;  /* 0x000000050c04723e */ /* 0x004fe200000010ff */
[--C-:B------:R-:W-:Y:S02]  /*c360*/  FFMA.FTZ R54, R50, c[0x0][0x23c], -R22.reuse ;  /* 0x00008f0032367a23 */ /* 0x100fe40000010816 */
[--C-:B------:R-:W-:Y:S02]  /*c370*/  FFMA.FTZ R18, R52, c[0x0][0x23c], -R22.reuse ;  /* 0x00008f0034127a23 */ /* 0x100fe40000010816 */
[----:B------:R-:W-:-:S02]  /*c380*/  FFMA.FTZ R87, R46, c[0x0][0x23c], -R22 ;  /* 0x00008f002e577a23 */ /* 0x000fc40000010816 */
[----:B------:R-:W2:Y:S01]  /*c390*/  MUFU.EX2 R32, R32 ;  /* 0x0000002000207308 */ /* 0x000ea20000000800 */
[-C--:B---3--:R-:W-:Y:S02]  /*c3a0*/  FFMA.FTZ R15, R157, R2.reuse, R5 ;  /* 0x000000029d0f7223 */ /* 0x088fe40000010005 */
[-C--:B------:R-:W-:Y:S02]  /*c3b0*/  FMUL.FTZ R68, R68, R2.reuse ;  /* 0x0000000244447220 */ /* 0x080fe40000410000 */
[-C--:B------:R-:W-:Y:S02]  /*c3c0*/  FMUL.FTZ R69, R69, R2.reuse ;  /* 0x0000000245457220 */ /* 0x080fe40000410000 */
[-C--:B------:R-:W-:Y:S01]  /*c3d0*/  FMUL.FTZ R72, R72, R2.reuse ;  /* 0x0000000248487220 */ /* 0x080fe20000410000 */
[----:B------:R-:W-:Y:S01]  /*c3e0*/  MUFU.EX2 R13, R13 ;  /* 0x0000000d000d7308 */ /* 0x000fe20000000800 */
[-C--:B------:R-:W-:Y:S02]  /*c3f0*/  FMUL.FTZ R73, R73, R2.reuse ;  /* 0x0000000249497220 */ /* 0x080fe40000410000 */
[----:B------:R-:W-:-:S02]  /*c400*/  FMUL.FTZ R76, R76, R2 ;  /* 0x000000024c4c7220 */ /* 0x000fc40000410000 */
[-C--:B------:R-:W-:Y:S02]  /*c410*/  FMUL.FTZ R77, R77, R2.reuse ;  /* 0x000000024d4d7220 */ /* 0x080fe40000410000 */
[----:B------:R-:W-:Y:S01]  /*c420*/  FMUL.FTZ R80, R80, R2 ;  /* 0x0000000250507220 */ /* 0x000fe20000410000 */
[----:B------:R-:W3:Y:S01]  /*c430*/  MUFU.EX2 R30, R30 ;  /* 0x0000001e001e7308 */ /* 0x000ee20000000800 */
[----:B--2---:R-:W-:Y:S01]  /*c440*/  F2FP.BF16.PACK_AB R6, R32, R36 ;  /* 0x000000242006723e */ /* 0x004fe200000010ff */
[----:B------:R-:W-:Y:S02]  /*c450*/  FMUL.FTZ R81, R81, R2 ;  /* 0x0000000251517220 */ /* 0x000fe40000410000 */
[----:B------:R-:W-:Y:S02]  /*c460*/  FFMA.FTZ R157, R56, c[0x0][0x23c], -R24 ;  /* 0x00008f00389d7a23 */ /* 0x000fe40000010818 */
[----:B------:R-:W-:Y:S02]  /*c470*/  FFMA.FTZ R2, R44, c[0x0][0x23c], -R22 ;  /* 0x00008f002c027a23 */ /* 0x000fe40000010816 */
[----:B------:R-:W-:Y:S01]  /*c480*/  MUFU.EX2 R38, R38 ;  /* 0x0000002600267308 */ /* 0x000fe20000000800 */
[----:B------:R-:W-:-:S02]  /*c490*/  FFMA.FTZ R50, R123, c[0x0][0x23c], -R24 ;  /* 0x00008f007b327a23 */ /* 0x000fc40000010818 */
[--C-:B------:R-:W-:Y:S02]  /*c4a0*/  FFMA.FTZ R46, R153, c[0x0][0x23c], -R24.reuse ;  /* 0x00008f00992e7a23 */ /* 0x100fe40000010818 */
[----:B------:R-:W-:Y:S02]  /*c4b0*/  FFMA.FTZ R63, R161, c[0x0][0x23c], -R24 ;  /* 0x00008f00a13f7a23 */ /* 0x000fe40000010818 */
[--C-:B------:R-:W-:Y:S01]  /*c4c0*/  FFMA.FTZ R123, R151, c[0x0][0x23c], -R22.reuse ;  /* 0x00008f00977b7a23 */ /* 0x100fe20000010816 */
[----:B------:R-:W2:Y:S01]  /*c4d0*/  MUFU.EX2 R0, R0 ;  /* 0x0000000000007308 */ /* 0x000ea20000000800 */
[----:B---3--:R-:W-:Y:S01]  /*c4e0*/  F2FP.BF16.PACK_AB R5, R30, R13 ;  /* 0x0000000d1e05723e */ /* 0x008fe200000010ff */
[--C-:B------:R-:W-:Y:S02]  /*c4f0*/  FFMA.FTZ R28, R159, c[0x0][0x23c], -R22.reuse ;  /* 0x00008f009f1c7a23 */ /* 0x100fe40000010816 */
[--C-:B------:R-:W-:Y:S02]  /*c500*/  FFMA.FTZ R67, R163, c[0x0][0x23c], -R22.reuse ;  /* 0x00008f00a3437a23 */ /* 0x100fe40000010816 */
[----:B------:R-:W-:-:S02]  /*c510*/  FFMA.FTZ R26, R121, c[0x0][0x23c], -R22 ;  /* 0x00008f00791a7a23 */ /* 0x000fc40000010816 */
[----:B------:R-:W3:Y:S01]  /*c520*/  MUFU.EX2 R16, R16 ;  /* 0x0000001000107308 */ /* 0x000ee20000000800 */
[----:B------:R-:W-:Y:S02]  /*c530*/  FADD.FTZ R40, R12, R15 ;  /* 0x0000000f0c287221 */ /* 0x000fe40000010000 */
[----:B------:R-:W-:Y:S02]  /*c540*/  FFMA.FTZ R121, R101, c[0x0][0x23c], -R24 ;  /* 0x00008f0065797a23 */ /* 0x000fe40000010818 */
[----:B------:R-:W-:Y:S02]  /*c550*/  FADD.FTZ R153, R36, R40 ;  /* 0x0000002824997221 */ /* 0x000fe40000010000 */
[----:B------:R-:W-:Y:S01]  /*c560*/  FFMA.FTZ R40, R95, c[0x0][0x23c], -R22 ;  /* 0x00008f005f287a23 */ /* 0x000fe20000010816 */
[----:B------:R-:W4:Y:S01]  /*c570*/  MUFU.EX2 R42, R42 ;  /* 0x0000002a002a7308 */ /* 0x000f220000000800 */
[-C--:B--2---:R-:W-:Y:S02]  /*c580*/  FMUL.FTZ R70, R70, R0.reuse ;  /* 0x0000000046467220 */ /* 0x084fe40000410000 */
[----:B------:R-:W-:-:S02]  /*c590*/  FMUL.FTZ R71, R71, R0 ;  /* 0x0000000047477220 */ /* 0x000fc40000410000 */
[-C--:B------:R-:W-:Y:S02]  /*c5a0*/  FMUL.FTZ R74, R74, R0.reuse ;  /* 0x000000004a4a7220 */ /* 0x080fe40000410000 */
[----:B------:R-:W-:Y:S01]  /*c5b0*/  FMUL.FTZ R75, R75, R0 ;  /* 0x000000004b4b7220 */ /* 0x000fe20000410000 */
[----:B---3--:R-:W-:Y:S01]  /*c5c0*/  F2FP.BF16.PACK_AB R7, R16, R38 ;  /* 0x000000261007723e */ /* 0x008fe200000010ff */
[-C--:B------:R-:W-:Y:S01]  /*c5d0*/  FMUL.FTZ R78, R78, R0.reuse ;  /* 0x000000004e4e7220 */ /* 0x080fe20000410000 */
[----:B------:R-:W2:Y:S01]  /*c5e0*/  MUFU.EX2 R48, R48 ;  /* 0x0000003000307308 */ /* 0x000ea20000000800 */
[-C--:B------:R-:W-:Y:S02]  /*c5f0*/  FMUL.FTZ R79, R79, R0.reuse ;  /* 0x000000004f4f7220 */ /* 0x080fe40000410000 */
[-C--:B------:R-:W-:Y:S02]  /*c600*/  FMUL.FTZ R82, R82, R0.reuse ;  /* 0x0000000052527220 */ /* 0x080fe40000410000 */
[----:B-1----:R-:W-:Y:S01]  /*c610*/  HMMA.16816.F32.BF16 R68, R4, R8, R68 ;  /* 0x000000080444723c */ /* 0x002fe20000041844 */
[----:B------:R-:W-:-:S02]  /*c620*/  FMUL.FTZ R83, R83, R0 ;  /* 0x0000000053537220 */ /* 0x000fc40000410000 */
[----:B------:R-:W-:Y:S01]  /*c630*/  MUFU.EX2 R157, R157 ;  /* 0x0000009d009d7308 */ /* 0x000fe20000000800 */
[----:B------:R-:W-:Y:S02]  /*c640*/  FFMA.FTZ R156, R156, R0, R13 ;  /* 0x000000009c9c7223 */ /* 0x000fe4000001000d */
[--C-:B------:R-:W-:Y:S01]  /*c650*/  FFMA.FTZ R0, R165, c[0x0][0x23c], -R24.reuse ;  /* 0x00008f00a5007a23 */ /* 0x100fe20000010818 */
[----:B------:R-:W-:Y:S01]  /*c660*/  LDSM.16.MT88.4 R12, [R132+0x3800] ;  /* 0x00380000840c783b */ /* 0x000fe20000004200 */
[----:B------:R-:W-:Y:S01]  /*c670*/  HMMA.16816.F32.BF16 R72, R4, R10, R72 ;  /* 0x0000000a0448723c */ /* 0x000fe20000041848 */
[----:B------:R-:W-:Y:S02]  /*c680*/  FADD.FTZ R153, R32, R153 ;  /* 0x0000009920997221 */ /* 0x000fe40000010000 */
[----:B------:R-:W1:Y:S01]  /*c690*/  LDSM.16.MT88.4 R8, [R131+0x3000] ;  /* 0x003000008308783b */ /* 0x000e620000004200 */
[----:B------:R-:W-:Y:S01]  /*c6a0*/  MUFU.EX2 R34, R34 ;  /* 0x0000002200227308 */ /* 0x000fe20000000800 */
[----:B------:R-:W-:-:S02]  /*c6b0*/  FFMA.FTZ R44, R109, c[0x0][0x23c], -R24 ;  /* 0x00008f006d2c7a23 */ /* 0x000fc40000010818 */
[--C-:B------:R-:W-:Y:S02]  /*c6c0*/  FFMA.FTZ R32, R115, c[0x0][0x23c], -R24.reuse ;  /* 0x00008f0073207a23 */ /* 0x100fe40000010818 */
[----:B------:R-:W-:Y:S02]  /*c6d0*/  FFMA.FTZ R101, R119, c[0x0][0x23c], -R24 ;  /* 0x00008f0077657a23 */ /* 0x000fe40000010818 */
[--C-:B------:R-:W-:Y:S01]  /*c6e0*/  FFMA.FTZ R105, R105, c[0x0][0x23c], -R22.reuse ;  /* 0x00008f0069697a23 */ /* 0x100fe20000010816 */
[----:B------:R-:W3:Y:S01]  /*c6f0*/  MUFU.EX2 R54, R54 ;  /* 0x0000003600367308 */ /* 0x000ee20000000800 */
[--C-:B------:R-:W-:Y:S02]  /*c700*/  FFMA.FTZ R95, R103, c[0x0][0x23c], -R22.reuse ;  /* 0x00008f00675f7a23 */ /* 0x100fe40000010816 */
[----:B------:R-:W-:Y:S02]  /*c710*/  FFMA.FTZ R36, R111, c[0x0][0x23c], -R22 ;  /* 0x00008f006f247a23 */ /* 0x000fe40000010816 */
[----:B----4-:R-:W-:-:S02]  /*c720*/  FADD.FTZ R153, R42, R153 ;  /* 0x000000992a997221 */ /* 0x010fc40000010000 */
[----:B------:R-:W-:Y:S01]  /*c730*/  FADD.FTZ R151, R30, R156 ;  /* 0x0000009c1e977221 */ /* 0x000fe20000010000 */
[----:B------:R-:W4:Y:S01]  /*c740*/  MUFU.EX2 R18, R18 ;  /* 0x0000001200127308 */ /* 0x000f220000000800 */
[----:B------:R-:W-:Y:S02]  /*c750*/  FFMA.FTZ R58, R49, c[0x0][0x23c], -R22 ;  /* 0x00008f00313a7a23 */ /* 0x000fe40000010816 */
[----:B------:R-:W-:Y:S02]  /*c760*/  FFMA.FTZ R52, R55, c[0x0][0x23c], -R24 ;  /* 0x00008f0037347a23 */ /* 0x000fe40000010818 */
[--C-:B------:R-:W-:Y:S02]  /*c770*/  FFMA.FTZ R53, R53, c[0x0][0x23c], -R22.reuse ;  /* 0x00008f0035357a23 */ /* 0x100fe40000010816 */
[--C-:B------:R-:W-:Y:S01]  /*c780*/  FFMA.FTZ R56, R47, c[0x0][0x23c], -R22.reuse ;  /* 0x00008f002f387a23 */ /* 0x100fe20000010816 */
[----:B------:R-:W-:Y:S01]  /*c790*/  MUFU.EX2 R87, R87 ;  /* 0x0000005700577308 */ /* 0x000fe20000000800 */
[----:B------:R-:W-:-:S02]  /*c7a0*/  FFMA.FTZ R49, R51, c[0x0][0x23c], -R22 ;  /* 0x00008f0033317a23 */ /* 0x000fc40000010816 */
[----:B------:R-:W-:Y:S02]  /*c7b0*/  FADD.FTZ R151, R38, R151 ;  /* 0x0000009726977221 */ /* 0x000fe40000010000 */
[----:B------:R-:W-:Y:S02]  /*c7c0*/  FFMA.FTZ R47, R17, c[0x0][0x23c], -R24 ;  /* 0x00008f00112f7a23 */ /* 0x000fe40000010818 */
[----:B------:R-:W-:Y:S01]  /*c7d0*/  FADD.FTZ R103, R16, R151 ;  /* 0x0000009710677221 */ /* 0x000fe20000010000 */
[----:B------:R-:W5:Y:S01]  /*c7e0*/  MUFU.EX2 R2, R2 ;  /* 0x0000000200027308 */ /* 0x000f620000000800 */
[----:B--2---:R-:W-:Y:S02]  /*c7f0*/  FADD.FTZ R16, R48, R153 ;  /* 0x0000009930107221 */ /* 0x004fe40000010000 */
[----:B---3--:R-:W-:Y:S02]  /*c800*/  FADD.FTZ R103, R54, R103 ;  /* 0x0000006736677221 */ /* 0x008fe40000010000 */
[----:B------:R-:W-:Y:S01]  /*c810*/  FADD.FTZ R51, R157, R16 ;  /* 0x000000109d337221 */ /* 0x000fe20000010000 */
[----:B-1----:R-:W-:Y:S02]  /*c820*/  HMMA.16816.F32.BF16 R76, R4, R8, R76 ;  /* 0x00000008044c723c */ /* 0x002fe4000004184c */
[----:B------:R-:W1:Y:S01]  /*c830*/  MUFU.EX2 R50, R50 ;  /* 0x0000003200327308 */ /* 0x000e620000000800 */
[----:B------:R-:W-:-:S02]  /*c840*/  FADD.FTZ R51, R34, R51 ;  /* 0x0000003322337221 */ /* 0x000fc40000010000 */
[----:B------:R-:W-:Y:S02]  /*c850*/  FFMA.FTZ R60, R41, c[0x0][0x23c], -R22 ;  /* 0x00008f00293c7a23 */ /* 0x000fe40000010816 */
[--C-:B------:R-:W-:Y:S01]  /*c860*/  FFMA.FTZ R89, R89, c[0x0][0x23c], -R24.reuse ;  /* 0x00008f0059597a23 */ /* 0x100fe20000010818 */
[----:B------:R-:W-:Y:S01]  /*c870*/  HMMA.16816.F32.BF16 R80, R4, R10, R80 ;  /* 0x0000000a0450723c */ /* 0x000fe20000041850 */
[----:B------:R-:W2:Y:S01]  /*c880*/  LDSM.16.MT88.4 R8, [R132+0x3400] ;  /* 0x003400008408783b */ /* 0x000ea20000004200 */
[----:B------:R-:W3:Y:S01]  /*c890*/  MUFU.EX2 R46, R46 ;  /* 0x0000002e002e7308 */ /* 0x000ee20000000800 */
[----:B------:R-:W-:Y:S02]  /*c8a0*/  FFMA.FTZ R38, R97, c[0x0][0x23c], -R24 ;  /* 0x00008f0061267a23 */ /* 0x000fe40000010818 */
[----:B------:R-:W-:Y:S02]  /*c8b0*/  FFMA.FTZ R45, R45, c[0x0][0x23c], -R22 ;  /* 0x00008f002d2d7a23 */ /* 0x000fe40000010816 */
[----:B------:R-:W-:Y:S01]  /*c8c0*/  F2FP.BF16.PACK_AB R4, R48, R42 ;  /* 0x0000002a3004723e */ /* 0x000fe200000010ff */
[--C-:B------:R-:W-:Y:S01]  /*c8d0*/  FFMA.FTZ R42, R99, c[0x0][0x23c], -R24.reuse ;  /* 0x00008f00632a7a23 */ /* 0x100fe20000010818 */
[----:B----4-:R-:W-:Y:S01]  /*c8e0*/  F2FP.BF16.PACK_AB R5, R18, R54 ;  /* 0x000000361205723e */ /* 0x010fe200000010ff */
[----:B------:R-:W-:Y:S01]  /*c8f0*/  MUFU.EX2 R63, R63 ;  /* 0x0000003f003f7308 */ /* 0x000fe20000000800 */
[----:B------:R-:W-:Y:S01]  /*c900*/  F2FP.BF16.PACK_AB R6, R34, R157 ;  /* 0x0000009d2206723e */ /* 0x000fe200000010ff */
[--C-:B------:R-:W-:Y:S01]  /*c910*/  FFMA.FTZ R99, R93, c[0x0][0x23c], -R24.reuse ;  /* 0x00008f005d637a23 */ /* 0x100fe20000010818 */
[----:B-----5:R-:W-:Y:S01]  /*c920*/  F2FP.BF16.PACK_AB R7, R2, R87 ;  /* 0x000000570207723e */ /* 0x020fe200000010ff */
[----:B------:R-:W-:-:S02]  /*c930*/  FFMA.FTZ R93, R59, c[0x0][0x23c], -R24 ;  /* 0x00008f003b5d7a23 */ /* 0x000fc40000010818 */
[----:B------:R-:W-:Y:S02]  /*c940*/  FADD.FTZ R18, R18, R103 ;  /* 0x0000006712127221 */ /* 0x000fe40000010000 */
[----:B------:R-:W-:Y:S01]  /*c950*/  MUFU.EX2 R0, R0 ;  /* 0x0000000000007308 */ /* 0x000fe20000000800 */
[----:B------:R-:W-:Y:S02]  /*c960*/  FFMA.FTZ R34, R19, c[0x0][0x23c], -R24 ;  /* 0x00008f0013227a23 */ /* 0x000fe40000010818 */
[----:B------:R-:W-:Y:S02]  /*c970*/  FADD.FTZ R87, R87, R18 ;  /* 0x0000001257577221 */ /* 0x000fe40000010000 */
[----:B------:R-:W-:Y:S01]  /*c980*/  LDSM.16.MT88.4 R16, [R132+0x4400] ;  /* 0x004400008410783b */ /* 0x000fe20000004200 */
[--C-:B------:R-:W-:Y:S02]  /*c990*/  FFMA.FTZ R48, R91, c[0x0][0x23c], -R24.reuse ;  /* 0x00008f005b307a23 */ /* 0x100fe40000010818 */
[----:B------:R-:W-:Y:S01]  /*c9a0*/  MUFU.EX2 R123, R123 ;  /* 0x0000007b007b7308 */ /* 0x000fe20000000800 */
[----:B------:R-:W-:-:S02]  /*c9b0*/  FFMA.FTZ R59, R107, c[0x0][0x23c], -R24 ;  /* 0x00008f006b3b7a23 */ /* 0x000fc40000010818 */
[--C-:B------:R-:W-:Y:S02]  /*c9c0*/  FFMA.FTZ R41, R43, c[0x0][0x23c], -R22.reuse ;  /* 0x00008f002b297a23 */ /* 0x100fe40000010816 */
[----:B------:R-:W-:Y:S02]  /*c9d0*/  FFMA.FTZ R62, R39, c[0x0][0x23c], -R22 ;  /* 0x00008f00273e7a23 */ /* 0x000fe40000010816 */
[----:B------:R-:W-:Y:S01]  /*c9e0*/  FADD.FTZ R2, R2, R87 ;  /* 0x0000005702027221 */ /* 0x000fe20000010000 */
[----:B------:R-:W4:Y:S01]  /*c9f0*/  MUFU.EX2 R28, R28 ;  /* 0x0000001c001c7308 */ /* 0x000f220000000800 */
[----:B-1----:R-:W-:Y:S02]  /*ca00*/  FADD.FTZ R51, R50, R51 ;  /* 0x0000003332337221 */ /* 0x002fe40000010000 */
[--C-:B------:R-:W-:Y:S02]  /*ca10*/  FFMA.FTZ R30, R113, c[0x0][0x23c], -R24.reuse ;  /* 0x00008f00711e7a23 */ /* 0x100fe40000010818 */
[--C-:B------:R-:W-:Y:S01]  /*ca20*/  FFMA.FTZ R55, R117, c[0x0][0x23c], -R24.reuse ;  /* 0x00008f0075377a23 */ /* 0x100fe20000010818 */
[----:B--2---:R-:W-:Y:S02]  /*ca30*/  HMMA.16816.F32.BF16 R68, R4, R8, R68 ;  /* 0x000000080444723c */ /* 0x004fe40000041844 */
[----:B------:R-:W-:Y:S01]  /*ca40*/  MUFU.EX2 R67, R67 ;  /* 0x0000004300437308 */ /* 0x000fe20000000800 */
[----:B------:R-:W-:-:S02]  /*ca50*/  FFMA.FTZ R54, R57, c[0x0][0x23c], -R24 ;  /* 0x00008f0039367a23 */ /* 0x000fc40000010818 */
[--C-:B------:R-:W-:Y:S02]  /*ca60*/  FFMA.FTZ R35, R35, c[0x0][0x23c], -R22.reuse ;  /* 0x00008f0023237a23 */ /* 0x100fe40000010816 */
[--C-:B------:R-:W-:Y:S01]  /*ca70*/  FFMA.FTZ R31, R31, c[0x0][0x23c], -R22.reuse ;  /* 0x00008f001f1f7a23 */ /* 0x100fe20000010816 */
[----:B------:R-:W-:Y:S01]  /*ca80*/  HMMA.16816.F32.BF16 R72, R4, R10, R72 ;  /* 0x0000000a0448723c */ /* 0x000fe20000041848 */
[----:B------:R-:W1:Y:S01]  /*ca90*/  LDSM.16.MT88.4 R8, [R131+0x3400] ;  /* 0x003400008308783b */ /* 0x000e620000004200 */
[----:B------:R-:W2:Y:S01]  /*caa0*/  MUFU.EX2 R26, R26 ;  /* 0x0000001a001a7308 */ /* 0x000ea20000000800 */
[----:B------:R-:W-:Y:S02]  /*cab0*/  FFMA.FTZ R37, R37, c[0x0][0x23c], -R22 ;  /* 0x00008f0025257a23 */ /* 0x000fe40000010816 */
[----:B------:R-:W-:Y:S02]  /*cac0*/  FFMA.FTZ R39, R65, c[0x0][0x23c], -R24 ;  /* 0x00008f0041277a23 */ /* 0x000fe40000010818 */
[----:B------:R-:W-:-:S02]  /*cad0*/  FFMA.FTZ R25, R25, c[0x0][0x23c], -R22 ;  /* 0x00008f0019197a23 */ /* 0x000fc40000010816 */
[--C-:B------:R-:W-:Y:S01]  /*cae0*/  FFMA.FTZ R23, R23, c[0x0][0x23c], -R22.reuse ;  /* 0x00008f0017177a23 */ /* 0x100fe20000010816 */
[----:B------:R-:W-:Y:S01]  /*caf0*/  MUFU.EX2 R121, R121 ;  /* 0x0000007900797308 */ /* 0x000fe20000000800 */
[--C-:B------:R-:W-:Y:S02]  /*cb00*/  FFMA.FTZ R156, R21, c[0x0][0x23c], -R22.reuse ;  /* 0x00008f00159c7a23 */ /* 0x100fe40000010816 */
[----:B------:R-:W-:-:S05]  /*cb10*/  FFMA.FTZ R27, R27, c[0x0][0x23c], -R22 ;  /* 0x00008f001b1b7a23 */ /* 0x000fca0000010816 */
[----:B------:R-:W5:Y:S08]  /*cb20*/  MUFU.EX2 R44, R44 ;  /* 0x0000002c002c7308 */ /* 0x000f700000000800 */
[----:B------:R-:W-:Y:S08]  /*cb30*/  MUFU.EX2 R32, R32 ;  /* 0x0000002000207308 */ /* 0x000ff00000000800 */
[----:B------:R-:W-:Y:S01]  /*cb40*/  MUFU.EX2 R101, R101 ;  /* 0x0000006500657308 */ /* 0x000fe20000000800 */
[C---:B-1----:R-:W-:Y:S07]  /*cb50*/  HMMA.16816.F32.BF16 R76, R4.reuse, R8, R76 ;  /* 0x00000008044c723c */ /* 0x042fee000004184c */
[----:B------:R-:W-:Y:S01]  /*cb60*/  MUFU.EX2 R105, R105 ;  /* 0x0000006900697308 */ /* 0x000fe20000000800 */
[----:B------:R-:W-:Y:S01]  /*cb70*/  HMMA.16816.F32.BF16 R80, R4, R10, R80 ;  /* 0x0000000a0450723c */ /* 0x000fe20000041850 */
[----:B------:R-:W1:Y:S06]  /*cb80*/  LDSM.16.MT88.4 R8, [R131+0x3800] ;  /* 0x003800008308783b */ /* 0x000e6c0000004200 */
[----:B------:R-:W1:Y:S01]  /*cb90*/  MUFU.EX2 R40, R40 ;  /* 0x0000002800287308 */ /* 0x000e620000000800 */
[C---:B---3--:R-:W-:Y:S01]  /*cba0*/  F2FP.BF16.PACK_AB R4, R46.reuse, R50 ;  /* 0x000000322e04723e */ /* 0x048fe200000010ff */
[----:B------:R-:W-:Y:S01]  /*cbb0*/  FADD.FTZ R50, R46, R51 ;  /* 0x000000332e327221 */ /* 0x000fe20000010000 */
[----:B----4-:R-:W-:-:S05]  /*cbc0*/  F2FP.BF16.PACK_AB R5, R28, R123 ;  /* 0x0000007b1c05723e */ /* 0x010fca00000010ff */
[----:B------:R-:W-:Y:S01]  /*cbd0*/  MUFU.EX2 R95, R95 ;  /* 0x0000005f005f7308 */ /* 0x000fe20000000800 */
[----:B------:R-:W-:Y:S01]  /*cbe0*/  F2FP.BF16.PACK_AB R6, R0, R63 ;  /* 0x0000003f0006723e */ /* 0x000fe200000010ff */
[----:B------:R-:W-:Y:S01]  /*cbf0*/  FADD.FTZ R123, R123, R2 ;  /* 0x000000027b7b7221 */ /* 0x000fe20000010000 */
[----:B--2---:R-:W-:Y:S01]  /*cc00*/  F2FP.BF16.PACK_AB R7, R26, R67 ;  /* 0x000000431a07723e */ /* 0x004fe200000010ff */
[----:B------:R-:W-:Y:S02]  /*cc10*/  FFMA.FTZ R46, R29, c[0x0][0x23c], -R22 ;  /* 0x00008f001d2e7a23 */ /* 0x000fe40000010816 */
[----:B------:R-:W-:Y:S02]  /*cc20*/  FADD.FTZ R28, R28, R123 ;  /* 0x0000007b1c1c7221 */ /* 0x000fe40000010000 */
[----:B------:R-:W2:Y:S01]  /*cc30*/  MUFU.EX2 R36, R36 ;  /* 0x0000002400247308 */ /* 0x000ea20000000800 */
[----:B------:R-:W-:Y:S01]  /*cc40*/  FADD.FTZ R63, R63, R50 ;  /* 0x000000323f3f7221 */ /* 0x000fe20000010000 */
[----:B------:R-:W-:Y:S01]  /*cc50*/  HMMA.16816.F32.BF16 R68, R4, R12, R68 ;  /* 0x0000000c0444723c */ /* 0x000fe20000041844 */
[----:B------:R-:W-:-:S02]  /*cc60*/  FADD.FTZ R67, R67, R28 ;  /* 0x0000001c43437221 */ /* 0x000fc40000010000 */
[--C-:B------:R-:W-:Y:S02]  /*cc70*/  FFMA.FTZ R29, R33, c[0x0][0x23c], -R24.reuse ;  /* 0x00008f00211d7a23 */ /* 0x100fe40000010818 */
[----:B------:R-:W-:Y:S01]  /*cc80*/  FADD.FTZ R26, R26, R67 ;  /* 0x000000431a1a7221 */ /* 0x000fe20000010000 */
[----:B------:R-:W-:Y:S01]  /*cc90*/  MUFU.EX2 R42, R42 ;  /* 0x0000002a002a7308 */ /* 0x000fe20000000800 */
[----:B------:R-:W-:Y:S01]  /*cca0*/  FFMA.FTZ R24, R61, c[0x0][0x23c], -R24 ;  /* 0x00008f003d187a23 */ /* 0x000fe20000010818 */
[C---:B------:R-:W-:Y:S01]  /*ccb0*/  HMMA.16816.F32.BF16 R72, R4.reuse, R14, R72 ;  /* 0x0000000e0448723c */ /* 0x040fe20000041848 */
[----:B------:R-:W-:Y:S05]  /*ccc0*/  LDSM.16.MT88.4 R12, [R132+0x4000] ;  /* 0x00400000840c783b */ /* 0x000fea0000004200 */
[----:B------:R-:W3:Y:S02]  /*ccd0*/  MUFU.EX2 R99, R99 ;  /* 0x0000006300637308 */ /* 0x000ee40000000800 */
[C---:B-1----:R-:W-:Y:S06]  /*cce0*/  HMMA.16816.F32.BF16 R76, R4.reuse, R8, R76 ;  /* 0x00000008044c723c */ /* 0x042fec000004184c */
[----:B------:R-:W-:Y:S02]  /*ccf0*/  MUFU.EX2 R52, R52 ;  /* 0x0000003400347308 */ /* 0x000fe40000000800 */
[----:B------:R-:W-:Y:S01]  /*cd00*/  HMMA.16816.F32.BF16 R80, R4, R10, R80 ;  /* 0x0000000a0450723c */ /* 0x000fe20000041850 */
[----:B------:R-:W1:Y:S05]  /*cd10*/  LDSM.16.MT88.4 R8, [R132+0x3c00] ;  /* 0x003c00008408783b */ /* 0x000e6a0000004200 */
[----:B------:R-:W-:Y:S01]  /*cd20*/  MUFU.EX2 R93, R93 ;  /* 0x0000005d005d7308 */ /* 0x000fe20000000800 */
[----:B-----5:R-:W-:-:S02]  /*cd30*/  F2FP.BF16.PACK_AB R4, R44, R121 ;  /* 0x000000792c04723e */ /* 0x020fc400000010ff */
[----:B------:R-:W-:-:S05]  /*cd40*/  F2FP.BF16.PACK_AB R5, R40, R105 ;  /* 0x000000692805723e */ /* 0x000fca00000010ff */
[----:B------:R-:W-:Y:S01]  /*cd50*/  MUFU.EX2 R53, R53 ;  /* 0x0000003500357308 */ /* 0x000fe20000000800 */
[----:B------:R-:W-:Y:S01]  /*cd60*/  F2FP.BF16.PACK_AB R6, R101, R32 ;  /* 0x000000206506723e */ /* 0x000fe200000010ff */
[----:B------:R-:W-:Y:S01]  /*cd70*/  FADD.FTZ R105, R105, R26 ;  /* 0x0000001a69697221 */ /* 0x000fe20000010000 */
[----:B--2---:R-:W-:-:S03]  /*cd80*/  F2FP.BF16.PACK_AB R7, R36, R95 ;  /* 0x0000005f2407723e */ /* 0x004fc600000010ff */
[----:B------:R-:W-:Y:S02]  /*cd90*/  FADD.FTZ R40, R40, R105 ;  /* 0x0000006928287221 */ /* 0x000fe40000010000 */
[----:B------:R-:W2:Y:S02]  /*cda0*/  MUFU.EX2 R56, R56 ;  /* 0x0000003800387308 */ /* 0x000ea40000000800 */
[----:B------:R-:W-:-:S04]  /*cdb0*/  FADD.FTZ R95, R95, R40 ;  /* 0x000000285f5f7221 */ /* 0x000fc80000010000 */
[----:B------:R-:W-:Y:S02]  /*cdc0*/  FADD.FTZ R36, R36, R95 ;  /* 0x0000005f24247221 */ /* 0x000fe40000010000 */
[----:B------:R-:W-:Y:S08]  /*cdd0*/  MUFU.EX2 R58, R58 ;  /* 0x0000003a003a7308 */ /* 0x000ff00000000800 */
[----:B------:R-:W4:Y:S01]  /*cde0*/  MUFU.EX2 R49, R49 ;  /* 0x0000003100317308 */ /* 0x000f220000000800 */
[C---:B-1----:R-:W-:Y:S07]  /*cdf0*/  HMMA.16816.F32.BF16 R68, R4.reuse, R8, R68 ;  /* 0x000000080444723c */ /* 0x042fee0000041844 */
[----:B------:R-:W-:Y:S01]  /*ce00*/  MUFU.EX2 R89, R89 ;  /* 0x0000005900597308 */ /* 0x000fe20000000800 */
[C---:B------:R-:W-:Y:S01]  /*ce10*/  HMMA.16816.F32.BF16 R72, R4.reuse, R10, R72 ;  /* 0x0000000a0448723c */ /* 0x040fe20000041848 */
[----:B------:R-:W1:Y:S06]  /*ce20*/  LDSM.16.MT88.4 R8, [R131+0x3c00] ;  /* 0x003c00008308783b */ /* 0x000e6c0000004200 */
[----:B------:R-:W5:Y:S08]  /*ce30*/  MUFU.EX2 R48, R48 ;  /* 0x0000003000307308 */ /* 0x000f700000000800 */
[----:B------:R-:W-:Y:S08]  /*ce40*/  MUFU.EX2 R38, R38 ;  /* 0x0000002600267308 */ /* 0x000ff00000000800 */
[----:B------:R-:W-:Y:S08]  /*ce50*/  MUFU.EX2 R59, R59 ;  /* 0x0000003b003b7308 */ /* 0x000ff00000000800 */
[----:B------:R-:W-:Y:S08]  /*ce60*/  MUFU.EX2 R45, R45 ;  /* 0x0000002d002d7308 */ /* 0x000ff00000000800 */
[----:B------:R-:W2:Y:S01]  /*ce70*/  MUFU.EX2 R60, R60 ;  /* 0x0000003c003c7308 */ /* 0x000ea20000000800 */
[C---:B-1----:R-:W-:Y:S07]  /*ce80*/  HMMA.16816.F32.BF16 R76, R4.reuse, R8, R76 ;  /* 0x00000008044c723c */ /* 0x042fee000004184c */
[----:B------:R-:W-:Y:S01]  /*ce90*/  MUFU.EX2 R41, R41 ;  /* 0x0000002900297308 */ /* 0x000fe20000000800 */
[----:B------:R-:W-:Y:S01]  /*cea0*/  HMMA.16816.F32.BF16 R80, R4, R10, R80 ;  /* 0x0000000a0450723c */ /* 0x000fe20000041850 */
[----:B------:R-:W1:Y:S06]  /*ceb0*/  LDSM.16.MT88.4 R8, [R131+0x4000] ;  /* 0x004000008308783b */ /* 0x000e6c0000004200 */
[----:B------:R-:W1:Y:S01]  /*cec0*/  MUFU.EX2 R62, R62 ;  /* 0x0000003e003e7308 */ /* 0x000e620000000800 */
[----:B---3--:R-:W-:-:S02]  /*ced0*/  F2FP.BF16.PACK_AB R4, R99, R42 ;  /* 0x0000002a6304723e */ /* 0x008fc400000010ff */
[----:B--2---:R-:W-:-:S05]  /*cee0*/  F2FP.BF16.PACK_AB R5, R56, R53 ;  /* 0x000000353805723e */ /* 0x004fca00000010ff */
[----:B------:R-:W-:Y:S01]  /*cef0*/  MUFU.EX2 R30, R30 ;  /* 0x0000001e001e7308 */ /* 0x000fe20000000800 */
[----:B------:R-:W-:Y:S01]  /*cf00*/  F2FP.BF16.PACK_AB R6, R93, R52 ;  /* 0x000000345d06723e */ /* 0x000fe200000010ff */
[----:B------:R-:W-:Y:S01]  /*cf10*/  FADD.FTZ R53, R53, R36 ;  /* 0x0000002435357221 */ /* 0x000fe20000010000 */
[----:B----4-:R-:W-:-:S03]  /*cf20*/  F2FP.BF16.PACK_AB R7, R49, R58 ;  /* 0x0000003a3107723e */ /* 0x010fc600000010ff */
[----:B------:R-:W-:Y:S02]  /*cf30*/  FADD.FTZ R53, R56, R53 ;  /* 0x0000003538357221 */ /* 0x000fe40000010000 */
[----:B------:R-:W2:Y:S02]  /*cf40*/  MUFU.EX2 R55, R55 ;  /* 0x0000003700377308 */ /* 0x000ea40000000800 */
[----:B------:R-:W-:Y:S01]  /*cf50*/  HMMA.16816.F32.BF16 R68, R4, R12, R68 ;  /* 0x0000000c0444723c */ /* 0x000fe20000041844 */
[----:B------:R-:W-:-:S04]  /*cf60*/  FADD.FTZ R58, R58, R53 ;  /* 0x000000353a3a7221 */ /* 0x000fc80000010000 */
[----:B------:R-:W-:Y:S01]  /*cf70*/  FADD.FTZ R58, R49, R58 ;  /* 0x0000003a313a7221 */ /* 0x000fe20000010000 */
        /* <DEDUP_REMOVED lines=8> */
[----:B------:R-:W4:Y:S01]  /*d000*/  MUFU.EX2 R35, R35 ;  /* 0x0000002300237308 */ /* 0x000f220000000800 */
[----:B-----5:R-:W-:-:S02]  /*d010*/  F2FP.BF16.PACK_AB R4, R48, R89 ;  /* 0x000000593004723e */ /* 0x020fc400000010ff */
[----:B------:R-:W-:-:S05]  /*d020*/  F2FP.BF16.PACK_AB R5, R60, R45 ;  /* 0x0000002d3c05723e */ /* 0x000fca00000010ff */
[----:B------:R-:W-:Y:S01]  /*d030*/  MUFU.EX2 R31, R31 ;  /* 0x0000001f001f7308 */ /* 0x000fe20000000800 */
[----:B------:R-:W-:Y:S01]  /*d040*/  F2FP.BF16.PACK_AB R6, R59, R38 ;  /* 0x000000263b06723e */ /* 0x000fe200000010ff */
[----:B------:R-:W-:Y:S01]  /*d050*/  FADD.FTZ R45, R45, R58 ;  /* 0x0000003a2d2d7221 */ /* 0x000fe20000010000 */
[----:B------:R-:W-:-:S03]  /*d060*/  F2FP.BF16.PACK_AB R7, R62, R41 ;  /* 0x000000293e07723e */ /* 0x000fc600000010ff */
[----:B------:R-:W-:Y:S02]  /*d070*/  FADD.FTZ R60, R60, R45 ;  /* 0x0000002d3c3c7221 */ /* 0x000fe40000010000 */
[----:B------:R-:W5:Y:S02]  /*d080*/  MUFU.EX2 R46, R46 ;  /* 0x0000002e002e7308 */ /* 0x000f640000000800 */
[C---:B------:R-:W-:Y:S06]  /*d090*/  HMMA.16816.F32.BF16 R68, R4.reuse, R16, R68 ;  /* 0x000000100444723c */ /* 0x040fec0000041844 */
[----:B------:R-:W-:Y:S02]  /*d0a0*/  MUFU.EX2 R34, R34 ;  /* 0x0000002200227308 */ /* 0x000fe40000000800 */
[C---:B------:R-:W-:Y:S01]  /*d0b0*/  HMMA.16816.F32.BF16 R72, R4.reuse, R18, R72 ;  /* 0x000000120448723c */ /* 0x040fe20000041848 */
[----:B------:R-:W1:Y:S05]  /*d0c0*/  LDSM.16.MT88.4 R16, [R131+0x4800] ;  /* 0x004800008310783b */ /* 0x000e6a0000004200 */
[----:B------:R-:W1:Y:S02]  /*d0d0*/  MUFU.EX2 R39, R39 ;  /* 0x0000002700277308 */ /* 0x000e640000000800 */
[C---:B---3--:R-:W-:Y:S06]  /*d0e0*/  HMMA.16816.F32.BF16 R76, R4.reuse, R12, R76 ;  /* 0x0000000c044c723c */ /* 0x048fec000004184c */
[----:B------:R-:W-:Y:S01]  /*d0f0*/  MUFU.EX2 R29, R29 ;  /* 0x0000001d001d7308 */ /* 0x000fe20000000800 */
[----:B------:R-:W-:Y:S01]  /*d100*/  FADD.FTZ R12, R0, R63 ;  /* 0x0000003f000c7221 */ /* 0x000fe20000010000 */
[----:B------:R-:W-:Y:S03]  /*d110*/  HMMA.16816.F32.BF16 R80, R4, R14, R80 ;  /* 0x0000000e0450723c */ /* 0x000fe60000041850 */
[----:B------:R-:W-:-:S02]  /*d120*/  FADD.FTZ R121, R121, R12 ;  /* 0x0000000c79797221 */ /* 0x000fc40000010000 */
[----:B------:R-:W3:Y:S01]  /*d130*/  LDSM.16.MT88.4 R12, [R132+0x4c00] ;  /* 0x004c0000840c783b */ /* 0x000ee20000004200 */
[----:B------:R-:W-:Y:S01]  /*d140*/  MUFU.EX2 R24, R24 ;  /* 0x0000001800187308 */ /* 0x000fe20000000800 */
[----:B------:R-:W-:Y:S01]  /*d150*/  FADD.FTZ R121, R44, R121 ;  /* 0x000000792c797221 */ /* 0x000fe20000010000 */
[----:B--2---:R-:W-:Y:S02]  /*d160*/  F2FP.BF16.PACK_AB R4, R55, R30 ;  /* 0x0000001e3704723e */ /* 0x004fe400000010ff */
[----:B----4-:R-:W-:Y:S01]  /*d170*/  F2FP.BF16.PACK_AB R5, R35, R2 ;  /* 0x000000022305723e */ /* 0x010fe200000010ff */
[----:B------:R-:W-:Y:S01]  /*d180*/  FADD.FTZ R32, R32, R121 ;  /* 0x0000007920207221 */ /* 0x000fe20000010000 */
[----:B------:R-:W-:Y:S02]  /*d190*/  F2FP.BF16.PACK_AB R6, R54, R47 ;  /* 0x0000002f3606723e */ /* 0x000fe400000010ff */
[----:B-----5:R-:W-:Y:S01]  /*d1a0*/  F2FP.BF16.PACK_AB R7, R46, R31 ;  /* 0x0000001f2e07723e */ /* 0x020fe200000010ff */
[----:B------:R-:W-:Y:S01]  /*d1b0*/  FADD.FTZ R101, R101, R32 ;  /* 0x0000002065657221 */ /* 0x000fe20000010000 */
[----:B------:R-:W-:Y:S03]  /*d1c0*/  MUFU.EX2 R0, R27 ;  /* 0x0000001b00007308 */ /* 0x000fe60000000800 */
[----:B------:R-:W-:-:S02]  /*d1d0*/  FADD.FTZ R42, R42, R101 ;  /* 0x000000652a2a7221 */ /* 0x000fc40000010000 */
[C---:B-1----:R-:W-:Y:S02]  /*d1e0*/  HMMA.16816.F32.BF16 R68, R4.reuse, R8, R68 ;  /* 0x000000080444723c */ /* 0x042fe40000041844 */
[----:B------:R-:W-:Y:S01]  /*d1f0*/  FADD.FTZ R99, R99, R42 ;  /* 0x0000002a63637221 */ /* 0x000fe20000010000 */
[----:B------:R-:W1:Y:S05]  /*d200*/  MUFU.EX2 R25, R25 ;  /* 0x0000001900197308 */ /* 0x000e6a0000000800 */
[C---:B------:R-:W-:Y:S01]  /*d210*/  HMMA.16816.F32.BF16 R72, R4.reuse, R10, R72 ;  /* 0x0000000a0448723c */ /* 0x040fe20000041848 */
[----:B------:R-:W2:Y:S02]  /*d220*/  LDSM.16.MT88.4 R8, [R131+0x4c00] ;  /* 0x004c00008308783b */ /* 0x000ea40000004200 */
[----:B------:R-:W-:Y:S05]  /*d230*/  MUFU.EX2 R23, R23 ;  /* 0x0000001700177308 */ /* 0x000fea0000000800 */
[C---:B------:R-:W-:Y:S03]  /*d240*/  HMMA.16816.F32.BF16 R76, R4.reuse, R16, R76 ;  /* 0x00000010044c723c */ /* 0x040fe6000004184c */
[----:B------:R-:W4:Y:S04]  /*d250*/  MUFU.EX2 R156, R156 ;  /* 0x0000009c009c7308 */ /* 0x000f280000000800 */
[----:B------:R-:W-:Y:S01]  /*d260*/  FADD.FTZ R16, R52, R99 ;  /* 0x0000006334107221 */ /* 0x000fe20000010000 */
[----:B------:R-:W-:Y:S03]  /*d270*/  HMMA.16816.F32.BF16 R80, R4, R18, R80 ;  /* 0x000000120450723c */ /* 0x000fe60000041850 */
[----:B------:R-:W-:-:S04]  /*d280*/  FADD.FTZ R16, R93, R16 ;  /* 0x000000105d107221 */ /* 0x000fc80000010000 */
[----:B------:R-:W-:Y:S01]  /*d290*/  FADD.FTZ R17, R89, R16 ;  /* 0x0000001059117221 */ /* 0x000fe20000010000 */
[----:B------:R-:W-:Y:S02]  /*d2a0*/  F2FP.BF16.PACK_AB R4, R39, R34 ;  /* 0x000000222704723e */ /* 0x000fe400000010ff */
[----:B-1----:R-:W-:Y:S01]  /*d2b0*/  F2FP.BF16.PACK_AB R5, R25, R0 ;  /* 0x000000001905723e */ /* 0x002fe200000010ff */
[----:B------:R-:W-:Y:S01]  /*d2c0*/  FADD.FTZ R17, R48, R17 ;  /* 0x0000001130117221 */ /* 0x000fe20000010000 */
[----:B------:R-:W-:Y:S02]  /*d2d0*/  F2FP.BF16.PACK_AB R6, R24, R29 ;  /* 0x0000001d1806723e */ /* 0x000fe400000010ff */
[----:B----4-:R-:W-:Y:S01]  /*d2e0*/  F2FP.BF16.PACK_AB R7, R156, R23 ;  /* 0x000000179c07723e */ /* 0x010fe200000010ff */
[----:B------:R-:W-:-:S04]  /*d2f0*/  FADD.FTZ R38, R38, R17 ;  /* 0x0000001126267221 */ /* 0x000fc80000010000 */
[----:B------:R-:W-:Y:S02]  /*d300*/  FADD.FTZ R59, R59, R38 ;  /* 0x000000263b3b7221 */ /* 0x000fe40000010000 */
[----:B---3--:R-:W-:Y:S02]  /*d310*/  HMMA.16816.F32.BF16 R68, R4, R12, R68 ;  /* 0x0000000c0444723c */ /* 0x008fe40000041844 */
[----:B------:R-:W-:-:S05]  /*d320*/  FADD.FTZ R30, R30, R59 ;  /* 0x0000003b1e1e7221 */ /* 0x000fca0000010000 */
[----:B------:R-:W-:Y:S01]  /*d330*/  FADD.FTZ R13, R41, R60 ;  /* 0x0000003c290d7221 */ /* 0x000fe20000010000 */
[----:B--2---:R-:W-:Y:S03]  /*d340*/  HMMA.16816.F32.BF16 R76, R4, R8, R76 ;  /* 0x00000008044c723c */ /* 0x004fe6000004184c */
[----:B------:R-:W-:-:S04]  /*d350*/  FADD.FTZ R13, R62, R13 ;  /* 0x0000000d3e0d7221 */ /* 0x000fc80000010000 */
[----:B------:R-:W-:Y:S01]  /*d360*/  FADD.FTZ R12, R2, R13 ;  /* 0x0000000d020c7221 */ /* 0x000fe20000010000 */
[C---:B------:R-:W-:Y:S01]  /*d370*/  HMMA.16816.F32.BF16 R72, R4.reuse, R14, R72 ;  /* 0x0000000e0448723c */ /* 0x040fe20000041848 */
[----:B------:R-:W-:Y:S02]  /*d380*/  FADD.FTZ R2, R55, R30 ;  /* 0x0000001e37027221 */ /* 0x000fe40000010000 */
[----:B------:R-:W-:Y:S02]  /*d390*/  FADD.FTZ R12, R35, R12 ;  /* 0x0000000c230c7221 */ /* 0x000fe40000010000 */
[----:B------:R-:W-:Y:S01]  /*d3a0*/  FADD.FTZ R9, R47, R2 ;  /* 0x000000022f097221 */ /* 0x000fe20000010000 */
[----:B------:R-:W-:Y:S01]  /*d3b0*/  MOV R2, R20 ;  /* 0x0000001400027202 */ /* 0x000fe20000000f00 */
[----:B------:R-:W-:Y:S01]  /*d3c0*/  FADD.FTZ R13, R31, R12 ;  /* 0x0000000c1f0d7221 */ /* 0x000fe20000010000 */
[----:B------:R-:W-:Y:S01]  /*d3d0*/  HMMA.16816.F32.BF16 R80, R4, R10, R80 ;  /* 0x0000000a0450723c */ /* 0x000fe20000041850 */
        /* <DEDUP_REMOVED lines=8> */
[----:B------:R-:W-:Y:S01]  /*d460*/  MOV R0, R3 ;  /* 0x0000000300007202 */ /* 0x000fe20000000f00 */
[----:B------:R-:W-:Y:S02]  /*d470*/  FADD.FTZ R157, R24, R29 ;  /* 0x0000001d189d7221 */ /* 0x000fe40000010000 */
[----:B------:R-:W-:Y:S02]  /*d480*/  FADD.FTZ R156, R156, R23 ;  /* 0x000000179c9c7221 */ /* 0x000fe40000010000 */
.L_x_3992:
[----:B------:R-:W-:Y:S05]  /*d490*/  @!P1 BRA `(.L_x_4000) ;  /* 0x000028a000009947 */ /* 0x000fea0003800000 */
[----:B------:R-:W-:Y:S01]  /*d4a0*/  IMAD.MOV.U32 R153, RZ, RZ, c[0x0][0x1a0] ;  /* 0x00006800ff997624 */ /* 0x000fe200078e00ff */
[----:B------:R-:W-:Y:S02]  /*d4b0*/  MOV R3, R0 ;  /* 0x0000000000037202 */ /* 0x000fe40000000f00 */
[----:B------:R-:W-:Y:S01]  /*d4c0*/  MOV R87, R2 ;  /* 0x0000000200577202 */ /* 0x000fe20000000f00 */
[----:B------:R-:W-:-:S05]  /*d4d0*/  IMAD.U32 R152, R153, -0x80, RZ ;  /* 0xffffff8099987824 */ /* 0x000fca00078e00ff */
[----:B------:R-:W-:Y:S02]  /*d4e0*/  SHF.R.S32.HI R151, RZ, 0x1f, R152 ;  /* 0x0000001fff977819 */ /* 0x000fe40000011498 */
.L_x_4004:
        /* <DEDUP_REMOVED lines=65> */
.L_x_4001:
        /* <DEDUP_REMOVED lines=46> */
[----:B------:R-:W0:Y:S04]  /*dbe0*/  LDGDEPBAR ;  /* 0x00000000000079af */ /* 0x000e280000000000 */
[----:B------:R-:W1:Y:S01]  /*dbf0*/  LDSM.16.M88.4 R104, [R134+0x1c00] ;  /* 0x001c00008668783b */ /* 0x000e620000000200 */
[----:B---3--:R-:W-:Y:S03]  /*dc00*/  IMAD.MOV.U32 R154, RZ, RZ, R158 ;  /* 0x000000ffff9a7224 */ /* 0x008fe600078e009e */
[----:B------:R-:W3:Y:S01]  /*dc10*/  LDSM.16.M88.4 R108, [R134+0x2000] ;  /* 0x00200000866c783b */ /* 0x000ee20000000200 */
[----:B------:R-:W-:Y:S03]  /*dc20*/  IMAD.MOV.U32 R155, RZ, RZ, R159 ;  /* 0x000000ffff9b7224 */ /* 0x000fe600078e009f */
[----:B--2---:R-:W2:Y:S04]  /*dc30*/  LDSM.16.M88.4 R112, [R134+0x2400] ;  /* 0x002400008670783b */ /* 0x004ea80000000200 */
[----:B------:R-:W1:Y:S04]  /*dc40*/  LDSM.16.M88.4 R116, [R134+0x2800] ;  /* 0x002800008674783b */ /* 0x000e680000000200 */
[----:B------:R-:W1:Y:S01]  /*dc50*/  LDSM.16.M88.4 R120, [R134+0x2c00] ;  /* 0x002c00008678783b */ /* 0x000e620000000200 */
[C---:B----4-:R-:W-:Y:S08]  /*dc60*/  HMMA.16816.F32.BF16 R4, R88.reuse, R92, RZ ;  /* 0x0000005c5804723c */ /* 0x050ff000000418ff */
[C---:B------:R-:W-:Y:S01]  /*dc70*/  HMMA.16816.F32.BF16 R8, R88.reuse, R94, RZ ;  /* 0x0000005e5808723c */ /* 0x040fe200000418ff */
[----:B------:R-:W-:Y:S07]  /*dc80*/  LDSM.16.M88.4 R92, [R133] ;  /* 0x00000000855c783b */ /* 0x000fee0000000200 */
[C---:B-----5:R-:W-:Y:S08]  /*dc90*/  HMMA.16816.F32.BF16 R12, R88.reuse, R96, RZ ;  /* 0x00000060580c723c */ /* 0x060ff000000418ff */
[C---:B------:R-:W-:Y:S08]  /*dca0*/  HMMA.16816.F32.BF16 R16, R88.reuse, R98, RZ ;  /* 0x000000625810723c */ /* 0x040ff000000418ff */
[C---:B-1----:R-:W-:Y:S08]  /*dcb0*/  HMMA.16816.F32.BF16 R20, R88.reuse, R100, RZ ;  /* 0x000000645814723c */ /* 0x042ff000000418ff */
[C---:B------:R-:W-:Y:S08]  /*dcc0*/  HMMA.16816.F32.BF16 R24, R88.reuse, R102, RZ ;  /* 0x000000665818723c */ /* 0x040ff000000418ff */
[C---:B------:R-:W-:Y:S08]  /*dcd0*/  HMMA.16816.F32.BF16 R28, R88.reuse, R104, RZ ;  /* 0x00000068581c723c */ /* 0x040ff000000418ff */
[C---:B------:R-:W-:Y:S08]  /*dce0*/  HMMA.16816.F32.BF16 R32, R88.reuse, R106, RZ ;  /* 0x0000006a5820723c */ /* 0x040ff000000418ff */
[C---:B---3--:R-:W-:Y:S08]  /*dcf0*/  HMMA.16816.F32.BF16 R36, R88.reuse, R108, RZ ;  /* 0x0000006c5824723c */ /* 0x048ff000000418ff */
[C---:B------:R-:W-:Y:S08]  /*dd00*/  HMMA.16816.F32.BF16 R40, R88.reuse, R110, RZ ;  /* 0x0000006e5828723c */ /* 0x040ff000000418ff */
[C---:B--2---:R-:W-:Y:S08]  /*dd10*/  HMMA.16816.F32.BF16 R44, R88.reuse, R112, RZ ;  /* 0x00000070582c723c */ /* 0x044ff000000418ff */
[C---:B------:R-:W-:Y:S08]  /*dd20*/  HMMA.16816.F32.BF16 R48, R88.reuse, R114, RZ ;  /* 0x000000725830723c */ /* 0x040ff000000418ff */
[C---:B------:R-:W-:Y:S08]  /*dd30*/  HMMA.16816.F32.BF16 R52, R88.reuse, R116, RZ ;  /* 0x000000745834723c */ /* 0x040ff000000418ff */
[C---:B------:R-:W-:Y:S08]  /*dd40*/  HMMA.16816.F32.BF16 R56, R88.reuse, R118, RZ ;  /* 0x000000765838723c */ /* 0x040ff000000418ff */
[C---:B------:R-:W-:Y:S08]  /*dd50*/  HMMA.16816.F32.BF16 R60, R88.reuse, R120, RZ ;  /* 0x00000078583c723c */ /* 0x040ff000000418ff */
[----:B------:R-:W-:Y:S01]  /*dd60*/  HMMA.16816.F32.BF16 R64, R88, R122, RZ ;  /* 0x0000007a5840723c */ /* 0x000fe200000418ff */
[----:B------:R-:W1:Y:S07]  /*dd70*/  LDSM.16.M88.4 R88, [R135] ;  /* 0x000000008758783b */ /* 0x000e6e0000000200 */
[C---:B-1----:R-:W-:Y:S08]  /*dd80*/  HMMA.16816.F32.BF16 R4, R88.reuse, R92, R4 ;  /* 0x0000005c5804723c */ /* 0x042ff00000041804 */
[C---:B------:R-:W-:Y:S01]  /*dd90*/  HMMA.16816.F32.BF16 R8, R88.reuse, R94, R8 ;  /* 0x0000005e5808723c */ /* 0x040fe20000041808 */
        /* <DEDUP_REMOVED lines=18> */
[----:B------:R-:W1:Y:S01]  /*dec0*/  LDSM.16.M88.4 R92, [R124] ;  /* 0x000000007c5c783b */ /* 0x000e620000000200 */
[----:B------:R-:W-:Y:S04]  /*ded0*/  DEPBAR.LE SB0, 0x0 ;  /* 0x000080000000791a */ /* 0x000fe80000000000 */
[----:B------:R-:W-:Y:S02]  /*dee0*/  BAR.SYNC.DEFER_BLOCKING 0x0 ;  /* 0x0000000000007b1d */ /* 0x000fe40000010000 */
[C---:B-1----:R-:W-:Y:S08]  /*def0*/  HMMA.16816.F32.BF16 R60, R88.reuse, R92, R60 ;  /* 0x0000005c583c723c */ /* 0x042ff0000004183c */
[----:B------:R-:W-:Y:S01]  /*df00*/  HMMA.16816.F32.BF16 R64, R88, R94, R64 ;  /* 0x0000005e5840723c */ /* 0x000fe20000041840 */
[----:B------:R-:W-:-:S07]  /*df10*/  @!P1 BRA `(.L_x_4002) ;  /* 0x000006a000009947 */ /* 0x000fce0003800000 */
[----:B------:R-:W-:Y:S05]  /*df20*/  IMAD.MOV.U32 R0, RZ, RZ, c[0x0][0x198] ;  /* 0x00006600ff007624 */ /* 0x000fea00078e00ff */
[----:B------:R-:W-:Y:S04]  /*df30*/  LEA R88, -R0, RZ, 0x7 ;  /* 0x000000ff00587211 */ /* 0x000fe800078e39ff */
[----:B------:R-:W-:Y:S01]  /*df40*/  SHF.R.S32.HI R89, RZ, 0x1f, R88 ;  /* 0x0000001fff597819 */ /* 0x000fe20000011458 */
[----:B------:R-:W-:-:S06]  /*df50*/  @!P2 BRA `(.L_x_4003) ;  /* 0x000003c00000a947 */ /* 0x000fcc0003800000 */
[----:B------:R-:W-:Y:S01]  /*df60*/  IMAD.MOV.U32 R88, RZ, RZ, RZ ;  /* 0x000000ffff587224 */ /* 0x000fe200078e00ff */
[----:B------:R-:W-:Y:S04]  /*df70*/  IABS R86, c[0x0][0x2d0] ;  /* 0x0000b40000567a13 */ /* 0x000fe80000000000 */
[----:B------:R-:W1:Y:S10]  /*df80*/  I2F.RP R90, R86 ;  /* 0x00000056005a7306 */ /* 0x000e740000209400 */
[----:B-1----:R-:W1:Y:S02]  /*df90*/  MUFU.RCP R2, R90 ;  /* 0x0000005a00027308 */ /* 0x002e640000001000 */
[----:B-1----:R-:W-:Y:S08]  /*dfa0*/  IADD3 R92, R2, 0xffffffe, RZ ;  /* 0x0ffffffe025c7810 */ /* 0x002ff00007ffe0ff */
[----:B------:R-:W1:Y:S02]  /*dfb0*/  F2I.FTZ.U32.TRUNC.NTZ R89, R92 ;  /* 0x0000005c00597305 */ /* 0x000e64000021f000 */
[--C-:B-1----:R-:W-:Y:S04]  /*dfc0*/  IMAD.MOV R2, RZ, RZ, -R89.reuse ;  /* 0x000000ffff027224 */ /* 0x102fe800078e0a59 */
[----:B------:R-:W-:Y:S04]  /*dfd0*/  IMAD R2, R2, R86, RZ ;  /* 0x0000005602027224 */ /* 0x000fe800078e02ff */
[----:B------:R-:W-:Y:S04]  /*dfe0*/  IMAD.HI.U32 R2, R89, R2, R88 ;  /* 0x0000000259027227 */ /* 0x000fe800078e0058 */
[----:B------:R-:W-:Y:S05]  /*dff0*/  IMAD.SHL.U32 R88, R150, 0x80, RZ ;  /* 0x0000008096587824 */ /* 0x000fea00078e00ff */
[----:B------:R-:W-:Y:S05]  /*e000*/  IABS R91, R88 ;  /* 0x00000058005b7213 */ /* 0x000fea0000000000 */
[----:B------:R-:W-:Y:S04]  /*e010*/  IMAD.HI.U32 R90, R2, R91, RZ ;  /* 0x0000005b025a7227 */ /* 0x000fe800078e00ff */
[----:B------:R-:W-:Y:S04]  /*e020*/  IMAD.MOV R89, RZ, RZ, -R90 ;  /* 0x000000ffff597224 */ /* 0x000fe800078e0a5a */
[----:B------:R-:W-:Y:S01]  /*e030*/  IMAD R91, R86, R89, R91 ;  /* 0x00000059565b7224 */ /* 0x000fe200078e025b */
[C---:B------:R-:W-:Y:S04]  /*e040*/  LOP3.LUT R89, R88.reuse, c[0x0][0x2d0], RZ, 0x3c, !PT ;  /* 0x0000b40058597a12 */ /* 0x040fe800078e3cff */
[----:B------:R-:W-:Y:S02]  /*e050*/  ISETP.GE.AND P4, PT, R89, RZ, PT ;  /* 0x000000ff5900720c */ /* 0x000fe40003f86270 */
[----:B------:R-:W-:Y:S02]  /*e060*/  IADD3 R89, R88, -0x80, RZ ;  /* 0xffffff8058597810 */ /* 0x000fe40007ffe0ff */
[----:B------:R-:W-:Y:S02]  /*e070*/  ISETP.GT.U32.AND P5, PT, R86, R91, PT ;  /* 0x0000005b5600720c */ /* 0x000fe40003fa4070 */
[----:B------:R-:W-:Y:S02]  /*e080*/  IABS R88, R89 ;  /* 0x0000005900587213 */ /* 0x000fe40000000000 */
[----:B------:R-:W-:Y:S03]  /*e090*/  LOP3.LUT R89, R89, c[0x0][0x2d0], RZ, 0x3c, !PT ;  /* 0x0000b40059597a12 */ /* 0x000fe600078e3cff */
[----:B------:R-:W-:Y:S01]  /*e0a0*/  IMAD.HI.U32 R2, R2, R88, RZ ;  /* 0x0000005802027227 */ /* 0x000fe200078e00ff */
[----:B------:R-:W-:Y:S03]  /*e0b0*/  ISETP.GE.AND P1, PT, R89, RZ, PT ;  /* 0x000000ff5900720c */ /* 0x000fe60003f26270 */
[----:B------:R-:W-:Y:S02]  /*e0c0*/  IMAD.MOV R89, RZ, RZ, -R2 ;  /* 0x000000ffff597224 */ /* 0x000fe400078e0a02 */
[----:B------:R-:W-:Y:S01]  /*e0d0*/  @!P5 IMAD.IADD R91, R91, 0x1, -R86 ;  /* 0x000000015b5bd824 */ /* 0x000fe200078e0a56 */
[----:B------:R-:W-:Y:S01]  /*e0e0*/  @!P5 IADD3 R90, R90, 0x1, RZ ;  /* 0x000000015a5ad810 */ /* 0x000fe20007ffe0ff */
[C---:B------:R-:W-:Y:S01]  /*e0f0*/  IMAD R88, R86.reuse, R89, R88 ;  /* 0x0000005956587224 */ /* 0x040fe200078e0258 */
[----:B------:R-:W-:Y:S02]  /*e100*/  LOP3.LUT R89, RZ, c[0x0][0x2d0], RZ, 0x33, !PT ;  /* 0x0000b400ff597a12 */ /* 0x000fe400078e33ff */
[----:B------:R-:W-:Y:S02]  /*e110*/  ISETP.GE.U32.AND P6, PT, R91, R86, PT ;  /* 0x000000565b00720c */ /* 0x000fe40003fc6070 */
[----:B------:R-:W-:Y:S11]  /*e120*/  ISETP.GT.U32.AND P3, PT, R86, R88, PT ;  /* 0x000000585600720c */ /* 0x000ff60003f64070 */
[----:B------:R-:W-:Y:S02]  /*e130*/  @P6 IADD3 R90, R90, 0x1, RZ ;  /* 0x000000015a5a6810 */ /* 0x000fe40007ffe0ff */
[----:B------:R-:W-:Y:S01]  /*e140*/  @!P3 IMAD.IADD R88, R88, 0x1, -R86 ;  /* 0x000000015858b824 */ /* 0x000fe200078e0a56 */
[----:B------:R-:W-:Y:S02]  /*e150*/  @!P3 IADD3 R2, R2, 0x1, RZ ;  /* 0x000000010202b810 */ /* 0x000fe40007ffe0ff */
[----:B------:R-:W-:Y:S02]  /*e160*/  @!P4 IMAD.MOV R90, RZ, RZ, -R90 ;  /* 0x000000ffff5ac224 */ /* 0x000fe400078e0a5a */
[----:B------:R-:W-:Y:S11]  /*e170*/  ISETP.GE.U32.AND P3, PT, R88, R86, PT ;  /* 0x000000565800720c */ /* 0x000ff60003f66070 */
[----:B------:R-:W-:Y:S02]  /*e180*/  @!UPT UIADD3 URZ, URZ, URZ, URZ ;  /* 0x0000003f3f3ff290 */ /* 0x000fe4000fffe03f */
[----:B------:R-:W-:Y:S02]  /*e190*/  @P3 IADD3 R2, R2, 0x1, RZ ;  /* 0x0000000102023810 */ /* 0x000fe40007ffe0ff */
[----:B------:R-:W-:Y:S03]  /*e1a0*/  ISETP.NE.AND P3, PT, RZ, c[0x0][0x2d0], PT ;  /* 0x0000b400ff007a0c */ /* 0x000fe60003f65270 */
[----:B------:R-:W-:Y:S05]  /*e1b0*/  @!P1 IMAD.MOV R2, RZ, RZ, -R2 ;  /* 0x000000ffff029224 */ /* 0x000fea00078e0a02 */
[C---:B------:R-:W-:Y:S02]  /*e1c0*/  SEL R93, R89.reuse, R2, !P3 ;  /* 0x00000002595d7207 */ /* 0x040fe40005800000 */
[----:B------:R-:W-:Y:S02]  /*e1d0*/  SEL R89, R89, R90, !P3 ;  /* 0x0000005a59597207 */ /* 0x000fe40005800000 */
[CC--:B------:R-:W-:Y:S04]  /*e1e0*/  LEA R96, P1, R93.reuse, R144.reuse, 0x2 ;  /* 0x000000905d607211 */ /* 0x0c0fe800078210ff */
[-C--:B------:R-:W-:Y:S02]  /*e1f0*/  LEA.HI.X.SX32 R97, R93, R145.reuse, 0x2, P1 ;  /* 0x000000915d617211 */ /* 0x080fe400008f16ff */
[C---:B------:R-:W-:Y:S03]  /*e200*/  LEA R94, P1, R89.reuse, R144, 0x2 ;  /* 0x00000090595e7211 */ /* 0x040fe600078210ff */
[----:B------:R-:W2:Y:S01]  /*e210*/  LDG.E R2, [R96.64] ;  /* 0x0000000660027981 */ /* 0x000ea2000c1e1900 */
[C---:B------:R-:W-:Y:S01]  /*e220*/  LEA.HI.X.SX32 R95, R89.reuse, R145, 0x2, P1 ;  /* 0x00000091595f7211 */ /* 0x040fe200008f16ff */
[----:B------:R-:W-:Y:S04]  /*e230*/  IMAD.IADD R89, R89, 0x1, -R93 ;  /* 0x0000000159597824 */ /* 0x000fe800078e0a5d */
[----:B------:R-:W2:Y:S02]  /*e240*/  LDG.E R91, [R94.64] ;  /* 0x000000065e5b7981 */ /* 0x000ea4000c1e1900 */
[----:B--2---:R-:W-:Y:S02]  /*e250*/  IMAD.IADD R91, R2, 0x1, -R91 ;  /* 0x00000001025b7824 */ /* 0x004fe400078e0a5b */
[----:B------:R-:W-:Y:S04]  /*e260*/  IMAD.MOV.U32 R2, RZ, RZ, c[0x0][0x2d0] ;  /* 0x0000b400ff027624 */ /* 0x000fe800078e00ff */
[----:B------:R-:W-:Y:S04]  /*e270*/  IMAD R2, R89, R2, -0x80 ;  /* 0xffffff8059027424 */ /* 0x000fe800078e0202 */
[C---:B------:R-:W-:Y:S01]  /*e280*/  IMAD.WIDE.U32 R88, R2.reuse, c[0x0][0x198], RZ ;  /* 0x0000660002587a25 */ /* 0x040fe200078e00ff */
[----:B------:R-:W-:Y:S05]  /*e290*/  SHF.R.S32.HI R93, RZ, 0x1f, R2 ;  /* 0x0000001fff5d7819 */ /* 0x000fea0000011402 */
[----:B------:R-:W-:Y:S04]  /*e2a0*/  IMAD R93, R93, c[0x0][0x198], RZ ;  /* 0x000066005d5d7a24 */ /* 0x000fe800078e02ff */
[----:B------:R-:W-:Y:S01]  /*e2b0*/  IMAD R93, R2, c[0x0][0x19c], R93 ;  /* 0x00006700025d7a24 */ /* 0x000fe200078e025d */
[----:B------:R-:W-:Y:S03]  /*e2c0*/  SHF.R.S32.HI R2, RZ, 0x1f, R91 ;  /* 0x0000001fff027819 */ /* 0x000fe6000001145b */
[----:B------:R-:W-:Y:S02]  /*e2d0*/  IMAD.IADD R89, R89, 0x1, R93 ;  /* 0x0000000159597824 */ /* 0x000fe400078e025d */
[----:B------:R-:W-:Y:S02]  /*e2e0*/  IMAD R2, R2, c[0x0][0x180], RZ ;  /* 0x0000600002027a24 */ /* 0x000fe400078e02ff */
[C---:B------:R-:W-:Y:S04]  /*e2f0*/  IMAD.WIDE.U32 R88, R91.reuse, c[0x0][0x180], R88 ;  /* 0x000060005b587a25 */ /* 0x040fe800078e0058 */
[----:B------:R-:W-:Y:S04]  /*e300*/  IMAD R2, R91, c[0x0][0x184], R2 ;  /* 0x000061005b027a24 */ /* 0x000fe800078e0202 */
[----:B------:R-:W-:Y:S02]  /*e310*/  IMAD.IADD R89, R89, 0x1, R2 ;  /* 0x0000000159597824 */ /* 0x000fe400078e0202 */
.L_x_4003:
[----:B------:R1:W-:Y:S01]  /*e320*/  @P0 STS [R149+0x1000], RZ ;  /* 0x001000ff95000388 */ /* 0x0003e20000000800 */
[C---:B------:R-:W-:Y:S03]  /*e330*/  LEA R92, P1, R88.reuse, R146, 0x1 ;  /* 0x00000092585c7211 */ /* 0x040fe600078208ff */
[----:B------:R1:W-:Y:S01]  /*e340*/  @P0 STS [R149+0x1004], RZ ;  /* 0x001004ff95000388 */ /* 0x0003e20000000800 */
[-CC-:B------:R-:W-:Y:S02]  /*e350*/  LEA.HI.X R93, R88, R147.reuse, R89.reuse, 0x1, P1 ;  /* 0x00000093585d7211 */ /* 0x180fe400008f0c59 */
[----:B------:R-:W-:Y:S01]  /*e360*/  @!P0 IADD3 R91, P1, R139, R88, RZ ;  /* 0x000000588b5b8210 */ /* 0x000fe20007f3e0ff */
[----:B------:R1:W-:Y:S04]  /*e370*/  @P0 STS.64 [R149+0x1008], RZ ;  /* 0x001008ff95000388 */ /* 0x0003e80000000a00 */
[----:B------:R-:W-:Y:S01]  /*e380*/  @!PT LDS RZ, [RZ] ;  /* 0x00000000fffff984 */ /* 0x000fe20000000800 */
[----:B------:R-:W-:Y:S01]  /*e390*/  @!PT LDS RZ, [RZ] ;  /* 0x00000000fffff984 */ /* 0x000fe20000000800 */
[----:B------:R-:W-:Y:S01]  /*e3a0*/  @!PT LDS RZ, [RZ] ;  /* 0x00000000fffff984 */ /* 0x000fe20000000800 */
[----:B------:R1:W-:Y:S01]  /*e3b0*/  @!P0 LDGSTS.E.BYPASS.LTC128B.128 [R149+0x1000], [R92.64] ;  /* 0x010000005c958fae */ /* 0x0003e2000b901d46 */
[--C-:B------:R-:W-:Y:S01]  /*e3c0*/  @!P0 IMAD.X R2, R138, 0x1, R89.reuse, P1 ;  /* 0x000000018a028824 */ /* 0x100fe200008e0659 */
[C---:B------:R-:W-:Y:S02]  /*e3d0*/  @!P0 LEA R94, P1, R91.reuse, R146, 0x1 ;  /* 0x000000925b5e8211 */ /* 0x040fe400078208ff */
[----:B------:R1:W-:Y:S02]  /*e3e0*/  @P0 STS.128 [R149+0x1800], RZ ;  /* 0x001800ff95000388 */ /* 0x0003e40000000c00 */
[----:B------:R-:W-:Y:S01]  /*e3f0*/  @!P0 LEA.HI.X R95, R91, R147, R2, 0x1, P1 ;  /* 0x000000935b5f8211 */ /* 0x000fe200008f0c02 */
[----:B------:R-:W-:Y:S01]  /*e400*/  @!P0 IMAD.MOV.U32 R2, RZ, RZ, c[0x0][0x19c] ;  /* 0x00006700ff028624 */ /* 0x000fe200078e00ff */
[C---:B------:R-:W-:Y:S03]  /*e410*/  @!P0 LEA R86, P1, R0.reuse, R88, 0x6 ;  /* 0x0000005800568211 */ /* 0x040fe600078230ff */
[----:B------:R-:W-:Y:S01]  /*e420*/  @!PT LDS RZ, [RZ] ;  /* 0x00000000fffff984 */ /* 0x000fe20000000800 */
[----:B------:R-:W-:Y:S01]  /*e430*/  @!PT LDS RZ, [RZ] ;  /* 0x00000000fffff984 */ /* 0x000fe20000000800 */
[----:B------:R-:W-:Y:S01]  /*e440*/  @!PT LDS RZ, [RZ] ;  /* 0x00000000fffff984 */ /* 0x000fe20000000800 */
[----:B------:R2:W-:Y:S01]  /*e450*/  @!P0 LDGSTS.E.BYPASS.LTC128B.128 [R149+0x1800], [R94.64] ;  /* 0x018000005e958fae */ /* 0x0005e2000b901d46 */
[C---:B------:R-:W-:Y:S01]  /*e460*/  @!P0 LEA.HI.X R2, R0.reuse, R89, R2, 0x6, P1 ;  /* 0x0000005900028211 */ /* 0x040fe200008f3402 */
[----:B------:R-:W-:Y:S01]  /*e470*/  @!P0 IMAD.WIDE.U32 R88, R0, 0x60, R88 ;  /* 0x0000006000588825 */ /* 0x000fe200078e0058 */
[CC--:B------:R-:W-:Y:S01]  /*e480*/  @!P0 LEA R90, P1, R86.reuse, R146.reuse, 0x1 ;  /* 0x00000092565a8211 */ /* 0x0c0fe200078208ff */
[----:B------:R1:W-:Y:S02]  /*e490*/  @P0 STS.128 [R149+0x2000], RZ ;  /* 0x002000ff95000388 */ /* 0x0003e40000000c00 */
[----:B------:R-:W-:Y:S01]  /*e4a0*/  @!P0 IMAD.MOV.U32 R0, RZ, RZ, c[0x0][0x19c] ;  /* 0x00006700ff008624 */ /* 0x000fe200078e00ff */
[-C--:B------:R-:W-:Y:S02]  /*e4b0*/  @!P0 LEA.HI.X R91, R86, R147.reuse, R2, 0x1, P1 ;  /* 0x00000093565b8211 */ /* 0x080fe400008f0c02 */
[----:B------:R-:W-:Y:S01]  /*e4c0*/  @!P0 LEA R96, P1, R88, R146, 0x1 ;  /* 0x0000009258608211 */ /* 0x000fe200078208ff */
[----:B------:R-:W-:Y:S02]  /*e4d0*/  IMAD.MOV.U32 R146, RZ, RZ, R92 ;  /* 0x000000ffff927224 */ /* 0x000fe400078e005c */
[----:B------:R-:W-:Y:S01]  /*e4e0*/  @!PT LDS RZ, [RZ] ;  /* 0x00000000fffff984 */ /* 0x000fe20000000800 */
[----:B------:R-:W-:Y:S01]  /*e4f0*/  @!PT LDS RZ, [RZ] ;  /* 0x00000000fffff984 */ /* 0x000fe20000000800 */
[----:B------:R-:W-:Y:S01]  /*e500*/  @!PT LDS RZ, [RZ] ;  /* 0x00000000fffff984 */ /* 0x000fe20000000800 */
[----:B------:R1:W-:Y:S04]  /*e510*/  @!P0 LDGSTS.E.BYPASS.LTC128B.128 [R149+0x2000], [R90.64] ;  /* 0x020000005a958fae */ /* 0x0003e8000b901d46 */
[----:B------:R1:W-:Y:S01]  /*e520*/  @P0 STS.128 [R149+0x2800], RZ ;  /* 0x002800ff95000388 */ /* 0x0003e20000000c00 */
[----:B--2---:R-:W-:Y:S04]  /*e530*/  @!P0 IMAD R95, R0, 0x60, RZ ;  /* 0x00000060005f8824 */ /* 0x004fe800078e02ff */
[----:B------:R-:W-:Y:S05]  /*e540*/  @!P0 IMAD.IADD R95, R95, 0x1, R89 ;  /* 0x000000015f5f8824 */ /* 0x000fea00078e0259 */
[----:B------:R-:W-:Y:S01]  /*e550*/  @!P0 LEA.HI.X R97, R88, R147, R95, 0x1, P1 ;  /* 0x0000009358618211 */ /* 0x000fe200008f0c5f */
[----:B------:R-:W-:Y:S04]  /*e560*/  IMAD.MOV.U32 R147, RZ, RZ, R93 ;  /* 0x000000ffff937224 */ /* 0x000fe800078e005d */
[----:B------:R-:W-:Y:S01]  /*e570*/  @!PT LDS RZ, [RZ] ;  /* 0x00000000fffff984 */ /* 0x000fe20000000800 */
[----:B------:R-:W-:Y:S01]  /*e580*/  @!PT LDS RZ, [RZ] ;  /* 0x00000000fffff984 */ /* 0x000fe20000000800 */
[----:B------:R-:W-:Y:S01]  /*e590*/  @!PT LDS RZ, [RZ] ;  /* 0x00000000fffff984 */ /* 0x000fe20000000800 */
[----:B------:R1:W-:Y:S04]  /*e5a0*/  @!P0 LDGSTS.E.BYPASS.LTC128B.128 [R149+0x2800], [R96.64] ;  /* 0x0280000060958fae */ /* 0x0003e8000b901d46 */
[----:B------:R-:W0:Y:S02]  /*e5b0*/  LDGDEPBAR ;  /* 0x00000000000079af */ /* 0x000e240000000000 */
.L_x_4002:
        /* <DEDUP_REMOVED lines=72> */
[----:B--2---:R-:W-:Y:S02]  /*ea40*/  FMNMX.FTZ R2, R95, R2, !PT ;  /* 0x000000025f027209 */ /* 0x004fe40007810000 */
[----:B------:R-:W1:Y:S02]  /*ea50*/  LDSM.16.MT88.4 R92, [R132+0x3000] ;  /* 0x00300000845c783b */ /* 0x000e640000004200 */
[C---:B------:R-:W-:Y:S01]  /*ea60*/  FSETP.NEU.FTZ.AND P0, PT, R2.reuse, -INF , PT ;  /* 0xff8000000200780b */ /* 0x040fe20003f1d000 */
[C---:B------:R-:W-:Y:S02]  /*ea70*/  FMUL.FTZ R97, R2.reuse, c[0x0][0x23c] ;  /* 0x00008f0002617a20 */ /* 0x040fe40000410000 */
[----:B------:R-:W-:Y:S02]  /*ea80*/  FADD.FTZ R86, -R2, R87 ;  /* 0x0000005702567221 */ /* 0x000fe40000010100 */
[----:B------:R-:W-:Y:S01]  /*ea90*/  FADD.FTZ R87, -R0, R3 ;  /* 0x0000000300577221 */ /* 0x000fe20000010100 */
[----:B------:R-:W-:Y:S01]  /*eaa0*/  FSEL R97, R97, RZ, P0 ;  /* 0x000000ff61617208 */ /* 0x000fe20000000000 */
[----:B------:R-:W-:Y:S01]  /*eab0*/  FMUL.FTZ R88, R86, c[0x0][0x23c] ;  /* 0x00008f0056587a20 */ /* 0x000fe20000410000 */
[----:B------:R-:W-:Y:S01]  /*eac0*/  FSETP.NEU.FTZ.AND P0, PT, R0, -INF , PT ;  /* 0xff8000000000780b */ /* 0x000fe20003f1d000 */
[----:B------:R-:W-:Y:S01]  /*ead0*/  FMUL.FTZ R3, R87, c[0x0][0x23c] ;  /* 0x00008f0057037a20 */ /* 0x000fe20000410000 */
[----:B------:R-:W-:Y:S01]  /*eae0*/  MOV R87, R2 ;  /* 0x0000000200577202 */ /* 0x000fe20000000f00 */
[----:B------:R-:W2:Y:S01]  /*eaf0*/  MUFU.EX2 R86, R88 ;  /* 0x0000005800567308 */ /* 0x000ea20000000800 */
[----:B------:R-:W-:Y:S01]  /*eb00*/  FSEL R96, R96, RZ, P0 ;  /* 0x000000ff60607208 */ /* 0x000fe20000000000 */
[--C-:B------:R-:W-:Y:S01]  /*eb10*/  FFMA.FTZ R112, R36, c[0x0][0x23c], -R97.reuse ;  /* 0x00008f0024707a23 */ /* 0x100fe20000010861 */
[----:B------:R-:W-:Y:S01]  /*eb20*/  ISETP.GT.AND P0, PT, R150, R137, PT ;  /* 0x000000899600720c */ /* 0x000fe20003f04270 */
[--C-:B------:R-:W-:Y:S02]  /*eb30*/  FFMA.FTZ R36, R44, c[0x0][0x23c], -R97.reuse ;  /* 0x00008f002c247a23 */ /* 0x100fe40000010861 */
[--C-:B------:R-:W-:Y:S02]  /*eb40*/  FFMA.FTZ R55, R55, c[0x0][0x23c], -R96.reuse ;  /* 0x00008f0037377a23 */ /* 0x100fe40000010860 */
[--C-:B------:R-:W-:Y:S02]  /*eb50*/  FFMA.FTZ R104, R7, c[0x0][0x23c], -R96.reuse ;  /* 0x00008f0007687a23 */ /* 0x100fe40000010860 */
        /* <DEDUP_REMOVED lines=9> */
[C---:B--2---:R-:W-:Y:S02]  /*ebf0*/  FMUL.FTZ R68, R86.reuse, R68 ;  /* 0x0000004456447220 */ /* 0x044fe40000410000 */
[C---:B------:R-:W-:Y:S02]  /*ec00*/  FMUL.FTZ R69, R86.reuse, R69 ;  /* 0x0000004556457220 */ /* 0x040fe40000410000 */
[C---:B------:R-:W-:Y:S01]  /*ec10*/  FMUL.FTZ R72, R86.reuse, R72 ;  /* 0x0000004856487220 */ /* 0x040fe20000410000 */
[----:B------:R-:W-:Y:S01]  /*ec20*/  MUFU.EX2 R107, R107 ;  /* 0x0000006b006b7308 */ /* 0x000fe20000000800 */
[C---:B------:R-:W-:Y:S02]  /*ec30*/  FMUL.FTZ R73, R86.reuse, R73 ;  /* 0x0000004956497220 */ /* 0x040fe40000410000 */
[C---:B------:R-:W-:Y:S02]  /*ec40*/  FMUL.FTZ R76, R86.reuse, R76 ;  /* 0x0000004c564c7220 */ /* 0x040fe40000410000 */
        /* <DEDUP_REMOVED lines=40> */
[----:B------:R-:W-:Y:S02]  /*eed0*/  FFMA.FTZ R58, R58, c[0x0][0x23c], -R96 ;  /* 0x00008f003a3a7a23 */ /* 0x000fe40000010860 */
[----:B--2---:R-:W-:Y:S02]  /*eee0*/  FFMA.FTZ R106, R86, R157, R90 ;  /* 0x0000009d566a7223 */ /* 0x004fe4000001005a */
[--C-:B------:R-:W-:Y:S02]  /*eef0*/  FFMA.FTZ R157, R16, c[0x0][0x23c], -R97.reuse ;  /* 0x00008f00109d7a23 */ /* 0x100fe40000010861 */
[----:B------:R-:W-:Y:S03]  /*ef00*/  FFMA.FTZ R86, R33, c[0x0][0x23c], -R97 ;  /* 0x00008f0021567a23 */ /* 0x000fe60000010861 */
[----:B------:R-:W2:Y:S01]  /*ef10*/  MUFU.EX2 R116, R116 ;  /* 0x0000007400747308 */ /* 0x000ea20000000800 */
[----:B---3--:R-:W-:Y:S01]  /*ef20*/  FFMA.FTZ R109, R3, R156, R89 ;  /* 0x0000009c036d7223 */ /* 0x008fe20000010059 */
[----:B------:R-:W-:Y:S01]  /*ef30*/  F2FP.BF16.PACK_AB R89, R104, R89 ;  /* 0x000000596859723e */ /* 0x000fe200000010ff */
[--C-:B------:R-:W-:Y:S01]  /*ef40*/  FFMA.FTZ R156, R18, c[0x0][0x23c], -R96.reuse ;  /* 0x00008f00129c7a23 */ /* 0x100fe20000010860 */
[----:B------:R-:W-:Y:S01]  /*ef50*/  MOV R3, R0 ;  /* 0x0000000000037202 */ /* 0x000fe20000000f00 */
[----:B------:R-:W-:Y:S05]  /*ef60*/  FADD.FTZ R109, R104, R109 ;  /* 0x0000006d686d7221 */ /* 0x000fea0000010000 */
[----:B------:R-:W3:Y:S01]  /*ef70*/  MUFU.EX2 R119, R119 ;  /* 0x0000007700777308 */ /* 0x000ee20000000800 */
[----:B------:R-:W-:Y:S02]  /*ef80*/  FFMA.FTZ R104, R42, c[0x0][0x23c], -R96 ;  /* 0x00008f002a687a23 */ /* 0x000fe40000010860 */
[----:B------:R-:W-:Y:S01]  /*ef90*/  FADD.FTZ R160, R108, R109 ;  /* 0x0000006d6ca07221 */ /* 0x000fe20000010000 */
[C---:B----4-:R-:W-:Y:S01]  /*efa0*/  F2FP.BF16.PACK_AB R88, R103.reuse, R90 ;  /* 0x0000005a6758723e */ /* 0x050fe200000010ff */
[----:B------:R-:W-:Y:S02]  /*efb0*/  FADD.FTZ R106, R103, R106 ;  /* 0x0000006a676a7221 */ /* 0x000fe40000010000 */
[----:B------:R-:W-:Y:S02]  /*efc0*/  FFMA.FTZ R103, R34, c[0x0][0x23c], -R96 ;  /* 0x00008f0022677a23 */ /* 0x000fe40000010860 */
[----:B------:R-:W-:Y:S01]  /*efd0*/  FADD.FTZ R163, R107, R106 ;  /* 0x0000006a6ba37221 */ /* 0x000fe20000010000 */
[----:B------:R-:W4:Y:S01]  /*efe0*/  MUFU.EX2 R159, R159 ;  /* 0x0000009f009f7308 */ /* 0x000f220000000800 */
[--C-:B------:R-:W-:Y:S02]  /*eff0*/  FFMA.FTZ R34, R35, c[0x0][0x23c], -R96.reuse ;  /* 0x00008f0023227a23 */ /* 0x100fe40000010860 */
[----:B------:R-:W-:Y:S01]  /*f000*/  FFMA.FTZ R35, R41, c[0x0][0x23c], -R97 ;  /* 0x00008f0029237a23 */ /* 0x000fe20000010861 */
[C---:B--2---:R-:W-:Y:S01]  /*f010*/  F2FP.BF16.PACK_AB R90, R116.reuse, R107 ;  /* 0x0000006b745a723e */ /* 0x044fe200000010ff */
[--C-:B------:R-:W-:Y:S02]  /*f020*/  FFMA.FTZ R107, R43, c[0x0][0x23c], -R96.reuse ;  /* 0x00008f002b6b7a23 */ /* 0x100fe40000010860 */
[----:B------:R-:W-:Y:S02]  /*f030*/  FADD.FTZ R116, R116, R163 ;  /* 0x000000a374747221 */ /* 0x000fe40000010000 */
[--C-:B------:R-:W-:Y:S01]  /*f040*/  FFMA.FTZ R109, R37, c[0x0][0x23c], -R97.reuse ;  /* 0x00008f00256d7a23 */ /* 0x100fe20000010861 */
[----:B------:R-:W-:Y:S01]  /*f050*/  MUFU.EX2 R161, R161 ;  /* 0x000000a100a17308 */ /* 0x000fe20000000800 */
[----:B------:R-:W-:Y:S01]  /*f060*/  FFMA.FTZ R106, R39, c[0x0][0x23c], -R96 ;  /* 0x00008f00276a7a23 */ /* 0x000fe20000010860 */
[C---:B---3--:R-:W-:Y:S01]  /*f070*/  F2FP.BF16.PACK_AB R91, R119.reuse, R108 ;  /* 0x0000006c775b723e */ /* 0x048fe200000010ff */
[--C-:B------:R-:W-:Y:S02]  /*f080*/  FFMA.FTZ R108, R40, c[0x0][0x23c], -R97.reuse ;  /* 0x00008f00286c7a23 */ /* 0x100fe40000010861 */
[----:B------:R-:W-:Y:S01]  /*f090*/  LDSM.16.MT88.4 R40, [R132+0x3800] ;  /* 0x003800008428783b */ /* 0x000fe20000004200 */
[----:B------:R-:W-:Y:S04]  /*f0a0*/  FADD.FTZ R160, R119, R160 ;  /* 0x000000a077a07221 */ /* 0x000fe80000010000 */
[----:B------:R-:W2:Y:S01]  /*f0b0*/  MUFU.EX2 R158, R158 ;  /* 0x0000009e009e7308 */ /* 0x000ea20000000800 */
[C---:B-1----:R-:W-:Y:S05]  /*f0c0*/  HMMA.16816.F32.BF16 R68, R88.reuse, R92, R68 ;  /* 0x0000005c5844723c */ /* 0x042fea0000041844 */
[----:B------:R-:W-:Y:S03]  /*f0d0*/  FFMA.FTZ R119, R53, c[0x0][0x23c], -R97 ;  /* 0x00008f0035777a23 */ /* 0x000fe60000010861 */
[C---:B------:R-:W-:Y:S01]  /*f0e0*/  HMMA.16816.F32.BF16 R72, R88.reuse, R94, R72 ;  /* 0x0000005e5848723c */ /* 0x040fe20000041848 */
[----:B------:R-:W1:Y:S01]  /*f0f0*/  MUFU.EX2 R157, R157 ;  /* 0x0000009d009d7308 */ /* 0x000e620000000800 */
[----:B------:R-:W3:Y:S09]  /*f100*/  LDSM.16.MT88.4 R92, [R131+0x3000] ;  /* 0x00300000835c783b */ /* 0x000ef20000004200 */
[----:B------:R-:W5:Y:S10]  /*f110*/  MUFU.EX2 R156, R156 ;  /* 0x0000009c009c7308 */ /* 0x000f740000000800 */
[----:B------:R-:W-:Y:S10]  /*f120*/  MUFU.EX2 R123, R123 ;  /* 0x0000007b007b7308 */ /* 0x000ff40000000800 */
[----:B------:R-:W-:Y:S10]  /*f130*/  MUFU.EX2 R114, R114 ;  /* 0x0000007200727308 */ /* 0x000ff40000000800 */
[----:B------:R-:W-:Y:S01]  /*f140*/  MUFU.EX2 R122, R122 ;  /* 0x0000007a007a7308 */ /* 0x000fe20000000800 */
[C---:B---3--:R-:W-:Y:S08]  /*f150*/  HMMA.16816.F32.BF16 R76, R88.reuse, R92, R76 ;  /* 0x0000005c584c723c */ /* 0x048ff0000004184c */
[----:B------:R-:W-:Y:S01]  /*f160*/  HMMA.16816.F32.BF16 R80, R88, R94, R80 ;  /* 0x0000005e5850723c */ /* 0x000fe20000041850 */
[----:B------:R-:W3:Y:S01]  /*f170*/  MUFU.EX2 R115, R115 ;  /* 0x0000007300737308 */ /* 0x000ee20000000800 */
[----:B------:R-:W3:Y:S05]  /*f180*/  LDSM.16.MT88.4 R92, [R132+0x3400] ;  /* 0x00340000845c783b */ /* 0x000eea0000004200 */
[----:B----4-:R-:W-:Y:S01]  /*f190*/  F2FP.BF16.PACK_AB R88, R118, R159 ;  /* 0x0000009f7658723e */ /* 0x010fe200000010ff */
[----:B------:R-:W-:Y:S01]  /*f1a0*/  FADD.FTZ R159, R159, R116 ;  /* 0x000000749f9f7221 */ /* 0x000fe20000010000 */
[----:B--2---:R-:W-:Y:S02]  /*f1b0*/  F2FP.BF16.PACK_AB R89, R158, R161 ;  /* 0x000000a19e59723e */ /* 0x004fe400000010ff */
[----:B------:R-:W-:Y:S01]  /*f1c0*/  MUFU.EX2 R117, R117 ;  /* 0x0000007500757308 */ /* 0x000fe20000000800 */
[----:B------:R-:W-:Y:S01]  /*f1d0*/  FFMA.FTZ R116, R51, c[0x0][0x23c], -R96 ;  /* 0x00008f0033747a23 */ /* 0x000fe20000010860 */
[----:B-1----:R-:W-:Y:S01]  /*f1e0*/  F2FP.BF16.PACK_AB R90, R120, R157 ;  /* 0x0000009d785a723e */ /* 0x002fe200000010ff */
[----:B------:R-:W-:Y:S01]  /*f1f0*/  FADD.FTZ R161, R161, R160 ;  /* 0x000000a0a1a17221 */ /* 0x000fe20000010000 */
[----:B-----5:R-:W-:Y:S03]  /*f200*/  F2FP.BF16.PACK_AB R91, R121, R156 ;  /* 0x0000009c795b723e */ /* 0x020fe600000010ff */
[----:B------:R-:W-:Y:S03]  /*f210*/  FADD.FTZ R161, R158, R161 ;  /* 0x000000a19ea17221 */ /* 0x000fe60000010000 */
[----:B------:R-:W1:Y:S01]  /*f220*/  MUFU.EX2 R100, R100 ;  /* 0x0000006400647308 */ /* 0x000e620000000800 */
[----:B------:R-:W-:Y:S01]  /*f230*/  FADD.FTZ R156, R156, R161 ;  /* 0x000000a19c9c7221 */ /* 0x000fe20000010000 */
[----:B---3--:R-:W-:Y:S08]  /*f240*/  F2FP.BF16.PACK_AB R37, R115, R122 ;  /* 0x0000007a7325723e */ /* 0x008ff000000010ff */
[----:B------:R-:W-:Y:S10]  /*f250*/  MUFU.EX2 R105, R105 ;  /* 0x0000006900697308 */ /* 0x000ff40000000800 */
[----:B------:R-:W2:Y:S01]  /*f260*/  MUFU.EX2 R102, R102 ;  /* 0x0000006600667308 */ /* 0x000ea20000000800 */
[C---:B------:R-:W-:Y:S03]  /*f270*/  HMMA.16816.F32.BF16 R68, R88.reuse, R92, R68 ;  /* 0x0000005c5844723c */ /* 0x040fe60000041844 */
[----:B-1----:R-:W-:Y:S05]  /*f280*/  F2FP.BF16.PACK_AB R38, R100, R117 ;  /* 0x000000756426723e */ /* 0x002fea00000010ff */
[C---:B------:R-:W-:Y:S01]  /*f290*/  HMMA.16816.F32.BF16 R72, R88.reuse, R94, R72 ;  /* 0x0000005e5848723c */ /* 0x040fe20000041848 */
[----:B------:R-:W-:Y:S01]  /*f2a0*/  MUFU.EX2 R98, R98 ;  /* 0x0000006200627308 */ /* 0x000fe20000000800 */
[----:B------:R-:W1:Y:S09]  /*f2b0*/  LDSM.16.MT88.4 R92, [R131+0x3400] ;  /* 0x00340000835c783b */ /* 0x000e720000004200 */
[----:B------:R-:W3:Y:S01]  /*f2c0*/  MUFU.EX2 R99, R99 ;  /* 0x0000006300637308 */ /* 0x000ee20000000800 */
[----:B--2---:R-:W-:Y:S09]  /*f2d0*/  F2FP.BF16.PACK_AB R39, R102, R105 ;  /* 0x000000696627723e */ /* 0x004ff200000010ff */
[----:B------:R-:W-:Y:S10]  /*f2e0*/  MUFU.EX2 R110, R110 ;  /* 0x0000006e006e7308 */ /* 0x000ff40000000800 */
[----:B------:R-:W2:Y:S10]  /*f2f0*/  MUFU.EX2 R111, R111 ;  /* 0x0000006f006f7308 */ /* 0x000eb40000000800 */
[----:B------:R-:W-:Y:S01]  /*f300*/  MUFU.EX2 R101, R101 ;  /* 0x0000006500657308 */ /* 0x000fe20000000800 */
[C---:B-1----:R-:W-:Y:S07]  /*f310*/  HMMA.16816.F32.BF16 R76, R88.reuse, R92, R76 ;  /* 0x0000005c584c723c */ /* 0x042fee000004184c */
[--C-:B------:R-:W-:Y:S01]  /*f320*/  FFMA.FTZ R92, R47, c[0x0][0x23c], -R96.reuse ;  /* 0x00008f002f5c7a23 */ /* 0x100fe20000010860 */
[----:B------:R-:W-:Y:S01]  /*f330*/  HMMA.16816.F32.BF16 R80, R88, R94, R80 ;  /* 0x0000005e5850723c */ /* 0x000fe20000041850 */
[----:B------:R1:W-:Y:S03]  /*f340*/  MUFU.EX2 R95, R36 ;  /* 0x00000024005f7308 */ /* 0x0003e60000000800 */
[--C-:B------:R-:W-:Y:S03]  /*f350*/  FFMA.FTZ R93, R50, c[0x0][0x23c], -R96.reuse ;  /* 0x00008f00325d7a23 */ /* 0x100fe60000010860 */
[--C-:B------:R-:W-:Y:S02]  /*f360*/  FFMA.FTZ R90, R45, c[0x0][0x23c], -R97.reuse ;  /* 0x00008f002d5a7a23 */ /* 0x100fe40000010861 */
[--C-:B------:R-:W-:Y:S02]  /*f370*/  FFMA.FTZ R91, R46, c[0x0][0x23c], -R96.reuse ;  /* 0x00008f002e5b7a23 */ /* 0x100fe40000010860 */
[----:B------:R-:W4:Y:S01]  /*f380*/  MUFU.EX2 R86, R86 ;  /* 0x0000005600567308 */ /* 0x000f220000000800 */
[----:B------:R-:W5:Y:S01]  /*f390*/  LDSM.16.MT88.4 R44, [R131+0x3800] ;  /* 0x00380000832c783b */ /* 0x000f620000004200 */
[--C-:B------:R-:W-:Y:S02]  /*f3a0*/  FFMA.FTZ R88, R48, c[0x0][0x23c], -R97.reuse ;  /* 0x00008f0030587a23 */ /* 0x100fe40000010861 */
[--C-:B------:R-:W-:Y:S02]  /*f3b0*/  FFMA.FTZ R89, R49, c[0x0][0x23c], -R97.reuse ;  /* 0x00008f0031597a23 */ /* 0x100fe40000010861 */
[----:B------:R-:W-:Y:S02]  /*f3c0*/  FFMA.FTZ R94, R52, c[0x0][0x23c], -R97 ;  /* 0x00008f00345e7a23 */ /* 0x000fe40000010861 */
[----:B------:R-:W-:Y:S01]  /*f3d0*/  FADD.FTZ R52, R118, R159 ;  /* 0x0000009f76347221 */ /* 0x000fe20000010000 */
[----:B------:R-:W-:Y:S01]  /*f3e0*/  LDSM.16.MT88.4 R48, [R131+0x3c00] ;  /* 0x003c00008330783b */ /* 0x000fe20000004200 */
[----:B------:R-:W-:Y:S01]  /*f3f0*/  MUFU.EX2 R103, R103 ;  /* 0x0000006700677308 */ /* 0x000fe20000000800 */
[----:B------:R-:W-:Y:S02]  /*f400*/  FFMA.FTZ R118, R54, c[0x0][0x23c], -R96 ;  /* 0x00008f0036767a23 */ /* 0x000fe40000010860 */
[----:B------:R-:W-:Y:S01]  /*f410*/  FADD.FTZ R53, R157, R52 ;  /* 0x000000349d357221 */ /* 0x000fe20000010000 */
[----:B-1----:R-:W-:Y:S03]  /*f420*/  F2FP.BF16.PACK_AB R36, R114, R123 ;  /* 0x0000007b7224723e */ /* 0x002fe600000010ff */
[----:B------:R-:W-:Y:S03]  /*f430*/  FADD.FTZ R120, R120, R53 ;  /* 0x0000003578787221 */ /* 0x000fe60000010000 */
[----:B------:R-:W1:Y:S01]  /*f440*/  MUFU.EX2 R34, R34 ;  /* 0x0000002200227308 */ /* 0x000e620000000800 */
[C---:B------:R-:W-:Y:S05]  /*f450*/  HMMA.16816.F32.BF16 R68, R36.reuse, R40, R68 ;  /* 0x000000282444723c */ /* 0x040fea0000041844 */
[----:B------:R-:W-:Y:S03]  /*f460*/  FADD.FTZ R123, R123, R120 ;  /* 0x000000787b7b7221 */ /* 0x000fe60000010000 */
[C---:B------:R-:W-:Y:S01]  /*f470*/  HMMA.16816.F32.BF16 R72, R36.reuse, R42, R72 ;  /* 0x0000002a2448723c */ /* 0x040fe20000041848 */
[----:B------:R-:W-:Y:S01]  /*f480*/  MUFU.EX2 R112, R112 ;  /* 0x0000007000707308 */ /* 0x000fe20000000800 */
[----:B------:R-:W1:Y:S09]  /*f490*/  LDSM.16.MT88.4 R40, [R132+0x3c00] ;  /* 0x003c00008428783b */ /* 0x000e720000004200 */
[----:B------:R-:W1:Y:S01]  /*f4a0*/  MUFU.EX2 R109, R109 ;  /* 0x0000006d006d7308 */ /* 0x000e620000000800 */
[C---:B-----5:R-:W-:Y:S08]  /*f4b0*/  HMMA.16816.F32.BF16 R76, R36.reuse, R44, R76 ;  /* 0x0000002c244c723c */ /* 0x060ff0000004184c */
[----:B------:R-:W-:Y:S01]  /*f4c0*/  HMMA.16816.F32.BF16 R80, R36, R46, R80 ;  /* 0x0000002e2450723c */ /* 0x000fe20000041850 */
[----:B------:R-:W-:Y:S01]  /*f4d0*/  MUFU.EX2 R113, R113 ;  /* 0x0000007100717308 */ /* 0x000fe20000000800 */
[----:B------:R-:W5:Y:S05]  /*f4e0*/  LDSM.16.MT88.4 R44, [R132+0x4000] ;  /* 0x00400000842c783b */ /* 0x000f6a0000004200 */
[----:B---3--:R-:W-:Y:S02]  /*f4f0*/  F2FP.BF16.PACK_AB R36, R99, R98 ;  /* 0x000000626324723e */ /* 0x008fe400000010ff */
[----:B--2---:R-:W-:Y:S02]  /*f500*/  F2FP.BF16.PACK_AB R37, R111, R110 ;  /* 0x0000006e6f25723e */ /* 0x004fe400000010ff */
[----:B------:R-:W2:Y:S01]  /*f510*/  MUFU.EX2 R106, R106 ;  /* 0x0000006a006a7308 */ /* 0x000ea20000000800 */
[----:B----4-:R-:W-:Y:S02]  /*f520*/  F2FP.BF16.PACK_AB R38, R86, R101 ;  /* 0x000000655626723e */ /* 0x010fe400000010ff */
[----:B-1----:R-:W-:Y:S07]  /*f530*/  F2FP.BF16.PACK_AB R39, R34, R103 ;  /* 0x000000672227723e */ /* 0x002fee00000010ff */
[----:B------:R-:W-:Y:S01]  /*f540*/  MUFU.EX2 R108, R108 ;  /* 0x0000006c006c7308 */ /* 0x000fe20000000800 */
[C---:B------:R-:W-:Y:S08]  /*f550*/  HMMA.16816.F32.BF16 R68, R36.reuse, R40, R68 ;  /* 0x000000282444723c */ /* 0x040ff00000041844 */
[C---:B------:R-:W-:Y:S01]  /*f560*/  HMMA.16816.F32.BF16 R72, R36.reuse, R42, R72 ;  /* 0x0000002a2448723c */ /* 0x040fe20000041848 */
[----:B------:R-:W1:Y:S01]  /*f570*/  MUFU.EX2 R35, R35 ;  /* 0x0000002300237308 */ /* 0x000e620000000800 */
[----:B------:R-:W3:Y:S06]  /*f580*/  LDSM.16.MT88.4 R40, [R131+0x4000] ;  /* 0x004000008328783b */ /* 0x000eec0000004200 */
[C---:B------:R-:W-:Y:S03]  /*f590*/  HMMA.16816.F32.BF16 R76, R36.reuse, R48, R76 ;  /* 0x00000030244c723c */ /* 0x040fe6000004184c */
[----:B------:R-:W-:Y:S04]  /*f5a0*/  MUFU.EX2 R104, R104 ;  /* 0x0000006800687308 */ /* 0x000fe80000000800 */
[----:B------:R-:W-:Y:S01]  /*f5b0*/  FADD.FTZ R49, R121, R156 ;  /* 0x0000009c79317221 */ /* 0x000fe20000010000 */
[----:B------:R-:W-:Y:S04]  /*f5c0*/  HMMA.16816.F32.BF16 R80, R36, R50, R80 ;  /* 0x000000322450723c */ /* 0x000fe80000041850 */
[----:B------:R-:W-:Y:S01]  /*f5d0*/  FADD.FTZ R122, R122, R49 ;  /* 0x000000317a7a7221 */ /* 0x000fe20000010000 */
[----:B------:R-:W4:Y:S01]  /*f5e0*/  MUFU.EX2 R107, R107 ;  /* 0x0000006b006b7308 */ /* 0x000f220000000800 */
[----:B------:R-:W3:Y:S01]  /*f5f0*/  LDSM.16.MT88.4 R48, [R132+0x4400] ;  /* 0x004400008430783b */ /* 0x000ee20000004200 */
[----:B------:R-:W-:Y:S01]  /*f600*/  F2FP.BF16.PACK_AB R36, R109, R112 ;  /* 0x000000706d24723e */ /* 0x000fe200000010ff */
[----:B------:R-:W-:Y:S01]  /*f610*/  FADD.FTZ R122, R115, R122 ;  /* 0x0000007a737a7221 */ /* 0x000fe20000010000 */
[----:B--2---:R-:W-:Y:S03]  /*f620*/  F2FP.BF16.PACK_AB R37, R106, R113 ;  /* 0x000000716a25723e */ /* 0x004fe600000010ff */
[----:B-1----:R-:W-:Y:S01]  /*f630*/  F2FP.BF16.PACK_AB R38, R35, R108 ;  /* 0x0000006c2326723e */ /* 0x002fe200000010ff */
[--C-:B------:R-:W-:Y:S02]  /*f640*/  FFMA.FTZ R121, R59, c[0x0][0x23c], -R96.reuse ;  /* 0x00008f003b797a23 */ /* 0x100fe40000010860 */
[----:B------:R1:W-:Y:S01]  /*f650*/  MUFU.EX2 R157, R55 ;  /* 0x00000037009d7308 */ /* 0x0003e20000000800 */
[--C-:B------:R-:W-:Y:S02]  /*f660*/  FFMA.FTZ R59, R60, c[0x0][0x23c], -R97.reuse ;  /* 0x00008f003c3b7a23 */ /* 0x100fe40000010861 */
[----:B------:R-:W-:Y:S02]  /*f670*/  FFMA.FTZ R60, R61, c[0x0][0x23c], -R97 ;  /* 0x00008f003d3c7a23 */ /* 0x000fe40000010861 */
[--C-:B------:R-:W-:Y:S02]  /*f680*/  FFMA.FTZ R61, R62, c[0x0][0x23c], -R96.reuse ;  /* 0x00008f003e3d7a23 */ /* 0x100fe40000010860 */
[----:B------:R-:W-:Y:S03]  /*f690*/  FFMA.FTZ R62, R63, c[0x0][0x23c], -R96 ;  /* 0x00008f003f3e7a23 */ /* 0x000fe60000010860 */
[----:B------:R-:W2:Y:S01]  /*f6a0*/  MUFU.EX2 R90, R90 ;  /* 0x0000005a005a7308 */ /* 0x000ea20000000800 */
[----:B----4-:R-:W-:Y:S09]  /*f6b0*/  F2FP.BF16.PACK_AB R39, R107, R104 ;  /* 0x000000686b27723e */ /* 0x010ff200000010ff */
[----:B------:R-:W-:Y:S01]  /*f6c0*/  MUFU.EX2 R91, R91 ;  /* 0x0000005b005b7308 */ /* 0x000fe20000000800 */
[C---:B-----5:R-:W-:Y:S01]  /*f6d0*/  HMMA.16816.F32.BF16 R68, R36.reuse, R44, R68 ;  /* 0x0000002c2444723c */ /* 0x060fe20000041844 */
[----:B-1----:R-:W1:Y:S07]  /*f6e0*/  LDSM.16.MT88.4 R52, [R131+0x4400] ;  /* 0x004400008334783b */ /* 0x002e6e0000004200 */
[C---:B------:R-:W-:Y:S01]  /*f6f0*/  HMMA.16816.F32.BF16 R72, R36.reuse, R46, R72 ;  /* 0x0000002e2448723c */ /* 0x040fe20000041848 */
[----:B------:R-:W4:Y:S01]  /*f700*/  MUFU.EX2 R92, R92 ;  /* 0x0000005c005c7308 */ /* 0x000f220000000800 */
[----:B------:R-:W-:Y:S06]  /*f710*/  LDSM.16.MT88.4 R44, [R131+0x4800] ;  /* 0x00480000832c783b */ /* 0x000fec0000004200 */
[C---:B---3--:R-:W-:Y:S03]  /*f720*/  HMMA.16816.F32.BF16 R76, R36.reuse, R40, R76 ;  /* 0x00000028244c723c */ /* 0x048fe6000004184c */
[----:B------:R-:W-:Y:S04]  /*f730*/  MUFU.EX2 R88, R88 ;  /* 0x0000005800587308 */ /* 0x000fe80000000800 */
[----:B------:R-:W-:Y:S01]  /*f740*/  FADD.FTZ R40, R114, R123 ;  /* 0x0000007b72287221 */ /* 0x000fe20000010000 */
[----:B------:R-:W-:Y:S04]  /*f750*/  HMMA.16816.F32.BF16 R80, R36, R42, R80 ;  /* 0x0000002a2450723c */ /* 0x000fe80000041850 */
[----:B------:R-:W-:Y:S01]  /*f760*/  FADD.FTZ R117, R117, R40 ;  /* 0x0000002875757221 */ /* 0x000fe20000010000 */
[----:B------:R-:W3:Y:S01]  /*f770*/  MUFU.EX2 R89, R89 ;  /* 0x0000005900597308 */ /* 0x000ee20000000800 */
[----:B------:R-:W5:Y:S01]  /*f780*/  LDSM.16.MT88.4 R40, [R132+0x4800] ;  /* 0x004800008428783b */ /* 0x000f620000004200 */
[----:B--2---:R-:W-:Y:S01]  /*f790*/  F2FP.BF16.PACK_AB R36, R90, R95 ;  /* 0x0000005f5a24723e */ /* 0x004fe200000010ff */
[----:B------:R-:W-:Y:S01]  /*f7a0*/  FADD.FTZ R117, R100, R117 ;  /* 0x0000007564757221 */ /* 0x000fe20000010000 */
[----:B----4-:R-:W-:Y:S03]  /*f7b0*/  F2FP.BF16.PACK_AB R37, R92, R91 ;  /* 0x0000005b5c25723e */ /* 0x010fe600000010ff */
[--C-:B------:R-:W-:Y:S02]  /*f7c0*/  FFMA.FTZ R114, R64, c[0x0][0x23c], -R97.reuse ;  /* 0x00008f0040727a23 */ /* 0x100fe40000010861 */
[----:B------:R-:W-:Y:S01]  /*f7d0*/  FFMA.FTZ R97, R65, c[0x0][0x23c], -R97 ;  /* 0x00008f0041617a23 */ /* 0x000fe20000010861 */
[----:B------:R-:W-:Y:S01]  /*f7e0*/  MUFU.EX2 R93, R93 ;  /* 0x0000005d005d7308 */ /* 0x000fe20000000800 */
[----:B------:R-:W-:Y:S09]  /*f7f0*/  FADD.FTZ R98, R98, R117 ;  /* 0x0000007562627221 */ /* 0x000ff20000010000 */
[----:B------:R-:W2:Y:S01]  /*f800*/  MUFU.EX2 R116, R116 ;  /* 0x0000007400747308 */ /* 0x000ea20000000800 */
[----:B---3--:R-:W-:Y:S09]  /*f810*/  F2FP.BF16.PACK_AB R38, R89, R88 ;  /* 0x000000585926723e */ /* 0x008ff200000010ff */
[----:B------:R-:W-:Y:S10]  /*f820*/  MUFU.EX2 R94, R94 ;  /* 0x0000005e005e7308 */ /* 0x000ff40000000800 */
[----:B------:R-:W3:Y:S01]  /*f830*/  MUFU.EX2 R119, R119 ;  /* 0x0000007700777308 */ /* 0x000ee20000000800 */
[----:B--2---:R-:W-:Y:S09]  /*f840*/  F2FP.BF16.PACK_AB R39, R116, R93 ;  /* 0x0000005d7427723e */ /* 0x004ff200000010ff */
[----:B------:R-:W2:Y:S01]  /*f850*/  MUFU.EX2 R118, R118 ;  /* 0x0000007600767308 */ /* 0x000ea20000000800 */
[C---:B------:R-:W-:Y:S07]  /*f860*/  HMMA.16816.F32.BF16 R68, R36.reuse, R48, R68 ;  /* 0x000000302444723c */ /* 0x040fee0000041844 */
[----:B------:R-:W-:Y:S01]  /*f870*/  FADD.FTZ R49, R105, R122 ;  /* 0x0000007a69317221 */ /* 0x000fe20000010000 */
[C---:B------:R-:W-:Y:S01]  /*f880*/  HMMA.16816.F32.BF16 R72, R36.reuse, R50, R72 ;  /* 0x000000322448723c */ /* 0x040fe20000041848 */
[----:B------:R-:W-:Y:S03]  /*f890*/  MUFU.EX2 R56, R56 ;  /* 0x0000003800387308 */ /* 0x000fe60000000800 */
[----:B------:R-:W-:Y:S04]  /*f8a0*/  FADD.FTZ R49, R102, R49 ;  /* 0x0000003166317221 */ /* 0x000fe80000010000 */
[----:B------:R-:W-:Y:S01]  /*f8b0*/  FADD.FTZ R110, R110, R49 ;  /* 0x000000316e6e7221 */ /* 0x000fe20000010000 */
[C---:B-1----:R-:W-:Y:S01]  /*f8c0*/  HMMA.16816.F32.BF16 R76, R36.reuse, R52, R76 ;  /* 0x00000034244c723c */ /* 0x042fe2000004184c */
[----:B------:R-:W1:Y:S01]  /*f8d0*/  LDSM.16.MT88.4 R48, [R132+0x4c00] ;  /* 0x004c00008430783b */ /* 0x000e620000004200 */
[----:B------:R-:W4:Y:S05]  /*f8e0*/  MUFU.EX2 R57, R57 ;  /* 0x0000003900397308 */ /* 0x000f2a0000000800 */
[--C-:B------:R-:W-:Y:S01]  /*f8f0*/  FFMA.FTZ R52, R66, c[0x0][0x23c], -R96.reuse ;  /* 0x00008f0042347a23 */ /* 0x100fe20000010860 */
[----:B------:R-:W-:Y:S04]  /*f900*/  HMMA.16816.F32.BF16 R80, R36, R54, R80 ;  /* 0x000000362450723c */ /* 0x000fe80000041850 */
[----:B------:R-:W-:Y:S01]  /*f910*/  MUFU.EX2 R58, R58 ;  /* 0x0000003a003a7308 */ /* 0x000fe20000000800 */
[----:B------:R-:W-:Y:S02]  /*f920*/  FFMA.FTZ R96, R67, c[0x0][0x23c], -R96 ;  /* 0x00008f0043607a23 */ /* 0x000fe40000010860 */
[----:B---3--:R-:W-:Y:S01]  /*f930*/  F2FP.BF16.PACK_AB R36, R119, R94 ;  /* 0x0000005e7724723e */ /* 0x008fe200000010ff */
[----:B------:R-:W-:Y:S01]  /*f940*/  FADD.FTZ R66, R99, R98 ;  /* 0x0000006263427221 */ /* 0x000fe20000010000 */
[----:B--2---:R-:W-:Y:S03]  /*f950*/  F2FP.BF16.PACK_AB R37, R157, R118 ;  /* 0x000000769d25723e */ /* 0x004fe600000010ff */
[----:B------:R-:W-:Y:S02]  /*f960*/  FADD.FTZ R98, R111, R110 ;  /* 0x0000006e6f627221 */ /* 0x000fe40000010000 */
        /* <DEDUP_REMOVED lines=13> */
[----:B------:R-:W3:Y:S01]  /*fa40*/  MUFU.EX2 R60, R60 ;  /* 0x0000003c003c7308 */ /* 0x000ee20000000800 */
[----:B------:R-:W-:Y:S02]  /*fa50*/  FADD.FTZ R108, R35, R108 ;  /* 0x0000006c236c7221 */ /* 0x000fe40000010000 */
[----:B------:R-:W-:Y:S01]  /*fa60*/  FADD.FTZ R34, R107, R34 ;  /* 0x000000226b227221 */ /* 0x000fe20000010000 */
[----:B--2---:R-:W-:Y:S01]  /*fa70*/  F2FP.BF16.PACK_AB R39, R121, R58 ;  /* 0x0000003a7927723e */ /* 0x004fe200000010ff */
[----:B------:R-:W-:Y:S02]  /*fa80*/  FADD.FTZ R95, R95, R108 ;  /* 0x0000006c5f5f7221 */ /* 0x000fe40000010000 */
[----:B------:R-:W-:Y:S02]  /*fa90*/  FADD.FTZ R91, R91, R34 ;  /* 0x000000225b5b7221 */ /* 0x000fe40000010000 */
[----:B------:R-:W-:Y:S01]  /*faa0*/  FADD.FTZ R95, R90, R95 ;  /* 0x0000005f5a5f7221 */ /* 0x000fe20000010000 */
[----:B------:R-:W-:Y:S01]  /*fab0*/  MUFU.EX2 R61, R61 ;  /* 0x0000003d003d7308 */ /* 0x000fe20000000800 */
[C---:B-----5:R-:W-:Y:S03]  /*fac0*/  HMMA.16816.F32.BF16 R68, R36.reuse, R40, R68 ;  /* 0x000000282444723c */ /* 0x060fe60000041844 */
[----:B------:R-:W-:Y:S02]  /*fad0*/  FADD.FTZ R92, R92, R91 ;  /* 0x0000005b5c5c7221 */ /* 0x000fe40000010000 */
[----:B------:R-:W-:Y:S02]  /*fae0*/  FADD.FTZ R88, R88, R95 ;  /* 0x0000005f58587221 */ /* 0x000fe40000010000 */
[----:B------:R-:W-:Y:S01]  /*faf0*/  FADD.FTZ R35, R93, R92 ;  /* 0x0000005c5d237221 */ /* 0x000fe20000010000 */
[C---:B------:R-:W-:Y:S01]  /*fb00*/  HMMA.16816.F32.BF16 R72, R36.reuse, R42, R72 ;  /* 0x0000002a2448723c */ /* 0x040fe20000041848 */
[----:B------:R-:W2:Y:S01]  /*fb10*/  MUFU.EX2 R62, R62 ;  /* 0x0000003e003e7308 */ /* 0x000ea20000000800 */
[----:B------:R-:W4:Y:S02]  /*fb20*/  LDSM.16.MT88.4 R40, [R131+0x4c00] ;  /* 0x004c00008328783b */ /* 0x000f240000004200 */
[----:B------:R-:W-:Y:S02]  /*fb30*/  FADD.FTZ R89, R89, R88 ;  /* 0x0000005859597221 */ /* 0x000fe40000010000 */
[----:B------:R-:W-:Y:S02]  /*fb40*/  FADD.FTZ R35, R116, R35 ;  /* 0x0000002374237221 */ /* 0x000fe40000010000 */
[C---:B------:R-:W-:Y:S03]  /*fb50*/  HMMA.16816.F32.BF16 R76, R36.reuse, R44, R76 ;  /* 0x0000002c244c723c */ /* 0x040fe6000004184c */
[----:B------:R-:W-:Y:S01]  /*fb60*/  MUFU.EX2 R63, R114 ;  /* 0x00000072003f7308 */ /* 0x000fe20000000800 */
[----:B------:R-:W-:Y:S02]  /*fb70*/  FADD.FTZ R94, R94, R89 ;  /* 0x000000595e5e7221 */ /* 0x000fe40000010000 */
[----:B------:R-:W-:Y:S02]  /*fb80*/  FADD.FTZ R118, R118, R35 ;  /* 0x0000002376767221 */ /* 0x000fe40000010000 */
[----:B------:R-:W-:Y:S04]  /*fb90*/  HMMA.16816.F32.BF16 R80, R36, R46, R80 ;  /* 0x0000002e2450723c */ /* 0x000fe80000041850 */
[----:B------:R-:W-:Y:S01]  /*fba0*/  FADD.FTZ R119, R119, R94 ;  /* 0x0000005e77777221 */ /* 0x000fe20000010000 */
[----:B------:R-:W5:Y:S01]  /*fbb0*/  MUFU.EX2 R64, R97 ;  /* 0x0000006100407308 */ /* 0x000f620000000800 */
[----:B------:R-:W-:Y:S01]  /*fbc0*/  FADD.FTZ R157, R157, R118 ;  /* 0x000000769d9d7221 */ /* 0x000fe20000010000 */
[----:B---3--:R-:W-:Y:S01]  /*fbd0*/  F2FP.BF16.PACK_AB R36, R60, R59 ;  /* 0x0000003b3c24723e */ /* 0x008fe200000010ff */
[----:B------:R-:W-:Y:S01]  /*fbe0*/  FADD.FTZ R34, R56, R119 ;  /* 0x0000007738227221 */ /* 0x000fe20000010000 */
[----:B--2---:R-:W-:Y:S03]  /*fbf0*/  F2FP.BF16.PACK_AB R37, R62, R61 ;  /* 0x0000003d3e25723e */ /* 0x004fe600000010ff */
[----:B------:R-:W-:Y:S03]  /*fc00*/  FADD.FTZ R34, R57, R34 ;  /* 0x0000002239227221 */ /* 0x000fe60000010000 */
[----:B------:R-:W-:Y:S01]  /*fc10*/  MUFU.EX2 R52, R52 ;  /* 0x0000003400347308 */ /* 0x000fe20000000800 */
[----:B------:R-:W-:Y:S04]  /*fc20*/  FADD.FTZ R59, R59, R34 ;  /* 0x000000223b3b7221 */ /* 0x000fe80000010000 */
[----:B------:R-:W-:Y:S05]  /*fc30*/  FADD.FTZ R60, R60, R59 ;  /* 0x0000003b3c3c7221 */ /* 0x000fea0000010000 */
[----:B------:R-:W2:Y:S01]  /*fc40*/  MUFU.EX2 R53, R96 ;  /* 0x0000006000357308 */ /* 0x000ea20000000800 */
[----:B-----5:R-:W-:Y:S01]  /*fc50*/  F2FP.BF16.PACK_AB R38, R64, R63 ;  /* 0x0000003f4026723e */ /* 0x020fe200000010ff */
[----:B------:R-:W-:Y:S01]  /*fc60*/  FADD.FTZ R63, R63, R60 ;  /* 0x0000003c3f3f7221 */ /* 0x000fe20000010000 */
[----:B--2---:R-:W-:Y:S07]  /*fc70*/  F2FP.BF16.PACK_AB R39, R53, R52 ;  /* 0x000000343527723e */ /* 0x004fee00000010ff */
[C---:B-1----:R-:W-:Y:S08]  /*fc80*/  HMMA.16816.F32.BF16 R68, R36.reuse, R48, R68 ;  /* 0x000000302444723c */ /* 0x042ff00000041844 */
[C---:B------:R-:W-:Y:S08]  /*fc90*/  HMMA.16816.F32.BF16 R72, R36.reuse, R50, R72 ;  /* 0x000000322448723c */ /* 0x040ff00000041848 */
[C---:B----4-:R-:W-:Y:S07]  /*fca0*/  HMMA.16816.F32.BF16 R76, R36.reuse, R40, R76 ;  /* 0x00000028244c723c */ /* 0x050fee000004184c */
[----:B------:R-:W-:Y:S01]  /*fcb0*/  FADD.FTZ R40, R58, R157 ;  /* 0x0000009d3a287221 */ /* 0x000fe20000010000 */
[----:B------:R-:W-:Y:S04]  /*fcc0*/  HMMA.16816.F32.BF16 R80, R36, R42, R80 ;  /* 0x0000002a2450723c */ /* 0x000fe80000041850 */
[----:B------:R-:W-:Y:S02]  /*fcd0*/  FADD.FTZ R40, R121, R40 ;  /* 0x0000002879287221 */ /* 0x000fe40000010000 */
[----:B------:R-:W-:Y:S02]  /*fce0*/  FADD.FTZ R157, R64, R63 ;  /* 0x0000003f409d7221 */ /* 0x000fe40000010000 */
[----:B------:R-:W-:Y:S04]  /*fcf0*/  FADD.FTZ R61, R61, R40 ;  /* 0x000000283d3d7221 */ /* 0x000fe80000010000 */
[----:B------:R-:W-:Y:S04]  /*fd00*/  FADD.FTZ R61, R62, R61 ;  /* 0x0000003d3e3d7221 */ /* 0x000fe80000010000 */
[----:B------:R-:W-:Y:S04]  /*fd10*/  FADD.FTZ R52, R52, R61 ;  /* 0x0000003d34347221 */ /* 0x000fe80000010000 */
[----:B------:R-:W-:Y:S01]  /*fd20*/  FADD.FTZ R156, R53, R52 ;  /* 0x00000034359c7221 */ /* 0x000fe20000010000 */
[----:B------:R-:W-:-:S05]  /*fd30*/  @P0 BRA `(.L_x_4004) ;  /* 0xffffd7b000000947 */ /* 0x000fca000383ffff */
.L_x_4000:
[----:B------:R-:W1:Y:S01]  /*fd40*/  SHFL.BFLY PT, R8, R157, 0x2, 0x1f ;  /* 0x0c401f009d087f89 */ /* 0x000e6200000e0000 */
[----:B------:R-:W-:Y:S01]  /*fd50*/  IMAD.MOV.U32 R7, RZ, RZ, 0x3f800000 ;  /* 0x3f800000ff077424 */ /* 0x000fe200078e00ff */
[----:B------:R-:W-:Y:S01]  /*fd60*/  IADD3 R30, -R143, RZ, RZ ;  /* 0x000000ff8f1e7210 */ /* 0x000fe20007ffe1ff */
[----:B------:R-:W-:Y:S01]  /*fd70*/  IMAD.MOV.U32 R6, RZ, RZ, 0x3f800000 ;  /* 0x3f800000ff067424 */ /* 0x000fe200078e00ff */
[----:B------:R-:W2:Y:S01]  /*fd80*/  SHFL.BFLY PT, R9, R156, 0x2, 0x1f ;  /* 0x0c401f009c097f89 */ /* 0x000ea200000e0000 */
[----:B------:R-:W-:Y:S03]  /*fd90*/  BSSY B0, `(.L_x_4005) ;  /* 0x0000087000007945 */ /* 0x000fe60003800000 */
[----:B------:R-:W3:Y:S04]  /*fda0*/  S2R R3, SR_TID.X ;  /* 0x0000000000037919 */ /* 0x000ee80000002100 */
[----:B------:R-:W-:Y:S06]  /*fdb0*/  BAR.SYNC.DEFER_BLOCKING 0x0 ;  /* 0x0000000000007b1d */ /* 0x000fec0000010000 */
[----:B------:R-:W4:Y:S04]  /*fdc0*/  S2R R28, SR_CTAID.Y ;  /* 0x00000000001c7919 */ /* 0x000f280000002600 */
[----:B------:R-:W5:Y:S01]  /*fdd0*/  S2R R31, SR_CTAID.X ;  /* 0x00000000001f7919 */ /* 0x000f620000002500 */
[----:B-1----:R-:W-:-:S02]  /*fde0*/  FADD.FTZ R8, R8, R157 ;  /* 0x0000009d08087221 */ /* 0x002fc40000010000 */
[----:B--2---:R-:W-:-:S03]  /*fdf0*/  FADD.FTZ R9, R9, R156 ;  /* 0x0000009c09097221 */ /* 0x004fc60000010000 */
[----:B------:R-:W1:Y:S04]  /*fe00*/  SHFL.BFLY PT, R5, R8, 0x1, 0x1f ;  /* 0x0c201f0008057f89 */ /* 0x000e6800000e0000 */
[----:B------:R-:W2:Y:S01]  /*fe10*/  SHFL.BFLY PT, R4, R9, 0x1, 0x1f ;  /* 0x0c201f0009047f89 */ /* 0x000ea200000e0000 */
[----:B----4-:R-:W-:Y:S02]  /*fe20*/  IMAD R28, R28, c[0x0][0x210], R143 ;  /* 0x000084001c1c7a24 */ /* 0x010fe400078e028f */
[----:B-1----:R-:W-:Y:S01]  /*fe30*/  FADD.FTZ R5, R8, R5 ;  /* 0x0000000508057221 */ /* 0x002fe20000010000 */
[----:B---3--:R-:W-:Y:S01]  /*fe40*/  SHF.R.S32.HI R8, RZ, 0x1f, R3 ;  /* 0x0000001fff087819 */ /* 0x008fe20000011403 */
[----:B--2---:R-:W-:-:S03]  /*fe50*/  FADD.FTZ R4, R9, R4 ;  /* 0x0000000409047221 */ /* 0x004fc60000010000 */
[CC--:B------:R-:W-:Y:S02]  /*fe60*/  LEA.HI R10, R8.reuse, R3.reuse, RZ, 0x3 ;  /* 0x00000003080a7211 */ /* 0x0c0fe400078f18ff */
[-C--:B------:R-:W-:Y:S02]  /*fe70*/  LEA.HI R12, R8, R3.reuse, RZ, 0x2 ;  /* 0x00000003080c7211 */ /* 0x080fe400078f10ff */
[----:B------:R-:W-:Y:S02]  /*fe80*/  SHF.R.S32.HI R9, RZ, 0x3, R10 ;  /* 0x00000003ff097819 */ /* 0x000fe4000001140a */
[----:B------:R-:W-:Y:S02]  /*fe90*/  LOP3.LUT R18, R10, 0xfffffff8, RZ, 0xc0, !PT ;  /* 0xfffffff80a127812 */ /* 0x000fe400078ec0ff */
[----:B------:R-:W-:Y:S02]  /*fea0*/  SHF.R.S32.HI R11, RZ, 0x2, R12 ;  /* 0x00000002ff0b7819 */ /* 0x000fe4000001140c */
[----:B------:R-:W-:-:S02]  /*feb0*/  LEA.HI R17, R8, R3, RZ, 0x6 ;  /* 0x0000000308117211 */ /* 0x000fc400078f30ff */
[----:B------:R-:W-:Y:S01]  /*fec0*/  LEA.HI R14, R10, R9, RZ, 0x1 ;  /* 0x000000090a0e7211 */ /* 0x000fe200078f08ff */
[----:B------:R-:W-:Y:S01]  /*fed0*/  IMAD.IADD R10, R3, 0x1, -R18 ;  /* 0x00000001030a7824 */ /* 0x000fe200078e0a12 */
[----:B------:R-:W-:Y:S02]  /*fee0*/  SHF.R.S32.HI R16, RZ, 0x1f, R11 ;  /* 0x0000001fff107819 */ /* 0x000fe4000001140b */
[----:B------:R-:W-:Y:S02]  /*fef0*/  SHF.L.U32 R17, R17, 0x2, RZ ;  /* 0x0000000211117819 */ /* 0x000fe400000006ff */
[----:B------:R-:W-:Y:S02]  /*ff00*/  LOP3.LUT R14, R14, 0xfffffffe, RZ, 0xc0, !PT ;  /* 0xfffffffe0e0e7812 */ /* 0x000fe400078ec0ff */
[----:B------:R-:W-:Y:S02]  /*ff10*/  LEA.HI R16, R16, R11, RZ, 0x3 ;  /* 0x0000000b10107211 */ /* 0x000fe400078f18ff */
[----:B------:R-:W-:Y:S01]  /*ff20*/  LEA.HI R13, R10, R10, RZ, 0x1 ;  /* 0x0000000a0a0d7211 */ /* 0x000fe200078f08ff */
[----:B------:R-:W-:Y:S01]  /*ff30*/  IMAD.IADD R14, R9, 0x1, -R14 ;  /* 0x00000001090e7824 */ /* 0x000fe200078e0a0e */
[----:B------:R-:W-:-:S02]  /*ff40*/  LOP3.LUT R17, R17, 0x3fffff00, RZ, 0xc0, !PT ;  /* 0x3fffff0011117812 */ /* 0x000fc400078ec0ff */
[----:B------:R-:W-:Y:S02]  /*ff50*/  LOP3.LUT R16, R16, 0xfffffff8, RZ, 0xc0, !PT ;  /* 0xfffffff810107812 */ /* 0x000fe400078ec0ff */
[----:B------:R-:W-:Y:S01]  /*ff60*/  LOP3.LUT R15, R13, 0xfffffffe, RZ, 0xc0, !PT ;  /* 0xfffffffe0d0f7812 */ /* 0x000fe200078ec0ff */
[----:B------:R-:W-:Y:S01]  /*ff70*/  IMAD R14, R14, 0x20, R17 ;  /* 0x000000200e0e7824 */ /* 0x000fe200078e0211 */
[----:B------:R-:W-:Y:S02]  /*ff80*/  LEA.HI R17, R8, R3, RZ, 0x4 ;  /* 0x0000000308117211 */ /* 0x000fe400078f20ff */
[----:B------:R-:W-:Y:S01]  /*ff90*/  IADD3 R16, R11, -R16, RZ ;  /* 0x800000100b107210 */ /* 0x000fe20007ffe0ff */
[C---:B------:R-:W-:Y:S01]  /*ffa0*/  IMAD.IADD R15, R10.reuse, 0x1, -R15 ;  /* 0x000000010a0f7824 */ /* 0x040fe200078e0a0f */
[----:B------:R-:W-:Y:S01]  /*ffb0*/  FSETP.NE.FTZ.AND P3, PT, R5, RZ, PT ;  /* 0x000000ff0500720b */ /* 0x000fe20003f75000 */
[----:B------:R-:W-:Y:S01]  /*ffc0*/  IMAD.SHL.U32 R10, R10, 0x4, RZ ;  /* 0x000000040a0a7824 */ /* 0x000fe200078e00ff */
[----:B------:R-:W-:Y:S01]  /*ffd0*/  LOP3.LUT R12, R12, 0xfffffffc, RZ, 0xc0, !PT ;  /* 0xfffffffc0c0c7812 */ /* 0x000fe200078ec0ff */
[----:B------:R-:W-:Y:S01]  /*ffe0*/  IMAD R14, R15, 0x4, R14 ;  /* 0x000000040f0e7824 */ /* 0x000fe200078e020e */
[----:B------:R-:W-:-:S02]  /*fff0*/  SHF.R.S32.HI R17, RZ, 0x4, R17 ;  /* 0x00000004ff117819 */ /* 0x000fc40000011411 */
[----:B------:R-:W-:Y:S01]  /*10000*/  LEA.HI R19, R16, R16, RZ, 0x1 ;  /* 0x0000001010137211 */ /* 0x000fe200078f08ff */
[----:B------:R-:W-:Y:S01]  /*10010*/  IMAD.IADD R15, R3, 0x1, -R12 ;  /* 0x00000001030f7824 */ /* 0x000fe200078e0a0c */
[----:B------:R-:W-:Y:S02]  /*10020*/  SHF.L.U32 R12, R17, 0x6, RZ ;  /* 0x00000006110c7819 */ /* 0x000fe400000006ff */
[----:B------:R-:W-:Y:S02]  /*10030*/  LEA.HI R11, R8, R3, RZ, 0x5 ;  /* 0x00000003080b7211 */ /* 0x000fe400078f28ff */
[----:B------:R-:W-:Y:S01]  /*10040*/  SHF.R.S32.HI R17, RZ, 0x1, R19 ;  /* 0x00000001ff117819 */ /* 0x000fe20000011413 */
[----:B------:R-:W1:Y:S01]  /*10050*/  @P3 MUFU.RCP R7, R5 ;  /* 0x0000000500073308 */ /* 0x000e620000001000 */
[----:B------:R-:W-:Y:S02]  /*10060*/  FSETP.NE.FTZ.AND P2, PT, R4, RZ, PT ;  /* 0x000000ff0400720b */ /* 0x000fe40003f55000 */
[----:B------:R-:W-:Y:S01]  /*10070*/  SHF.R.S32.HI R13, RZ, 0x1, R13 ;  /* 0x00000001ff0d7819 */ /* 0x000fe2000001140d */
[----:B------:R-:W-:Y:S01]  /*10080*/  IMAD.SHL.U32 R18, R17, 0x40, RZ ;  /* 0x0000004011127824 */ /* 0x000fe200078e00ff */
[----:B------:R-:W-:-:S02]  /*10090*/  SHF.R.S32.HI R8, RZ, 0x5, R11 ;  /* 0x00000005ff087819 */ /* 0x000fc4000001140b */
[----:B------:R-:W-:Y:S01]  /*100a0*/  LOP3.LUT R19, R19, 0x1fffffe, RZ, 0xc0, !PT ;  /* 0x01fffffe13137812 */ /* 0x000fe200078ec0ff */
[----:B------:R-:W-:Y:S01]  /*100b0*/  IMAD.SHL.U32 R13, R13, 0x8, RZ ;  /* 0x000000080d0d7824 */ /* 0x000fe200078e00ff */
[----:B------:R-:W-:Y:S01]  /*100c0*/  LOP3.LUT R12, R12, 0xc0, RZ, 0xc0, !PT ;  /* 0x000000c00c0c7812 */ /* 0x000fe200078ec0ff */
[----:B------:R-:W-:Y:S01]  /*100d0*/  @P3 MUFU.LG2 R5, R5 ;  /* 0x0000000500053308 */ /* 0x000fe20000000c00 */
[----:B------:R-:W-:Y:S01]  /*100e0*/  IADD3 R19, R16, -R19, RZ ;  /* 0x8000001310137210 */ /* 0x000fe20007ffe0ff */
[----:B------:R-:W-:Y:S01]  /*100f0*/  IMAD R16, R8, 0x100, R15 ;  /* 0x0000010008107824 */ /* 0x000fe200078e020f */
[----:B------:R-:W-:Y:S02]  /*10100*/  LOP3.LUT R18, R18, 0xc0, RZ, 0xc0, !PT ;  /* 0x000000c012127812 */ /* 0x000fe400078ec0ff */
[----:B------:R-:W-:Y:S01]  /*10110*/  LOP3.LUT R13, R12, 0x18, R13, 0xf8, !PT ;  /* 0x000000180c0d7812 */ /* 0x000fe200078ef80d */
[----:B------:R-:W-:Y:S01]  /*10120*/  IMAD R16, R19, 0x10, R16 ;  /* 0x0000001013107824 */ /* 0x000fe200078e0210 */
[----:B------:R-:W-:Y:S01]  /*10130*/  SHF.R.U32.HI R12, RZ, 0x3, R12 ;  /* 0x00000003ff0c7819 */ /* 0x000fe2000001160c */
[----:B------:R-:W2:Y:S01]  /*10140*/  @P2 MUFU.RCP R6, R4 ;  /* 0x0000000400062308 */ /* 0x000ea20000001000 */
[----:B------:R-:W-:Y:S01]  /*10150*/  LEA.HI R19, R18, R18, RZ, 0x1d ;  /* 0x0000001212137211 */ /* 0x000fe200078fe8ff */
[----:B-1----:R-:W-:Y:S01]  /*10160*/  FMUL.FTZ R68, R7, R68 ;  /* 0x0000004407447220 */ /* 0x002fe20000410000 */
[----:B------:R-:W-:Y:S01]  /*10170*/  LOP3.LUT P0, RZ, R17, 0x2, RZ, 0xc0, !PT ;  /* 0x0000000211ff7812 */ /* 0x000fe2000780c0ff */
[----:B------:R-:W-:Y:S01]  /*10180*/  FMUL.FTZ R69, R7, R69 ;  /* 0x0000004507457220 */ /* 0x000fe20000410000 */
[----:B------:R-:W-:Y:S01]  /*10190*/  LOP3.LUT R15, R17, 0x1, RZ, 0xc0, !PT ;  /* 0x00000001110f7812 */ /* 0x000fe200078ec0ff */
[----:B------:R-:W-:Y:S01]  /*101a0*/  FMUL.FTZ R72, R7, R72 ;  /* 0x0000004807487220 */ /* 0x000fe20000410000 */
[----:B------:R-:W-:Y:S01]  /*101b0*/  LOP3.LUT R13, R13, R12, RZ, 0x3c, !PT ;  /* 0x0000000c0d0d7212 */ /* 0x000fe200078e3cff */
[C---:B------:R-:W-:Y:S01]  /*101c0*/  FMUL.FTZ R73, R7.reuse, R73 ;  /* 0x0000004907497220 */ /* 0x040fe20000410000 */
[----:B------:R-:W-:Y:S01]  /*101d0*/  LEA R12, R16, R19, 0x1 ;  /* 0x00000013100c7211 */ /* 0x000fe200078e08ff */
[----:B------:R-:W-:Y:S01]  /*101e0*/  FMUL.FTZ R76, R7, R76 ;  /* 0x0000004c074c7220 */ /* 0x000fe20000410000 */
[----:B------:R-:W-:Y:S01]  /*101f0*/  ISETP.NE.U32.AND P1, PT, R15, 0x1, PT ;  /* 0x000000010f00780c */ /* 0x000fe20003f25070 */
[----:B------:R-:W-:Y:S01]  /*10200*/  FMUL.FTZ R77, R7, R77 ;  /* 0x0000004d074d7220 */ /* 0x000fe20000410000 */
[----:B------:R-:W-:Y:S01]  /*10210*/  LOP3.LUT R32, R11, 0xffffffe0, RZ, 0xc0, !PT ;  /* 0xffffffe00b207812 */ /* 0x000fe200078ec0ff */
[----:B------:R-:W-:Y:S01]  /*10220*/  IMAD.MOV.U32 R15, RZ, RZ, -0x20 ;  /* 0xffffffe0ff0f7424 */ /* 0x000fe200078e00ff */
[----:B------:R-:W-:Y:S01]  /*10230*/  STS.64 [R12.X4], R68 ;  /* 0x000000440c007388 */ /* 0x000fe20000004a00 */
[C---:B------:R-:W-:Y:S01]  /*10240*/  FMUL.FTZ R80, R7.reuse, R80 ;  /* 0x0000005007507220 */ /* 0x040fe20000410000 */
[----:B------:R-:W1:Y:S01]  /*10250*/  @P2 MUFU.LG2 R4, R4 ;  /* 0x0000000400042308 */ /* 0x000e620000000c00 */
[----:B------:R-:W-:Y:S01]  /*10260*/  FMUL.FTZ R81, R7, R81 ;  /* 0x0000005107517220 */ /* 0x000fe20000410000 */
[----:B------:R-:W-:Y:S01]  /*10270*/  SEL R16, R15, 0x20, !P1 ;  /* 0x000000200f107807 */ /* 0x000fe20004800000 */
[----:B------:R-:W-:Y:S01]  /*10280*/  IMAD.SHL.U32 R7, R12, 0x4, RZ ;  /* 0x000000040c077824 */ /* 0x000fe200078e00ff */
[----:B------:R-:W-:Y:S01]  /*10290*/  SHF.R.S32.HI R11, RZ, 0x1f, R8 ;  /* 0x0000001fff0b7819 */ /* 0x000fe20000011408 */
[----:B--2---:R-:W-:-:S02]  /*102a0*/  FMUL.FTZ R71, R6, R71 ;  /* 0x0000004706477220 */ /* 0x004fc40000410000 */
[C---:B------:R-:W-:Y:S01]  /*102b0*/  FMUL.FTZ R70, R6.reuse, R70 ;  /* 0x0000004606467220 */ /* 0x040fe20000410000 */
[C---:B------:R-:W-:Y:S01]  /*102c0*/  IADD3 R29, R7.reuse, 0x40, RZ ;  /* 0x00000040071d7810 */ /* 0x040fe20007ffe0ff */
[C---:B------:R-:W-:Y:S01]  /*102d0*/  FMUL.FTZ R75, R6.reuse, R75 ;  /* 0x0000004b064b7220 */ /* 0x040fe20000410000 */
[----:B------:R-:W-:Y:S01]  /*102e0*/  @P0 IADD3 R29, R7, -0x40, RZ ;  /* 0xffffffc0071d0810 */ /* 0x000fe20007ffe0ff */
[C---:B------:R-:W-:Y:S01]  /*102f0*/  FMUL.FTZ R74, R6.reuse, R74 ;  /* 0x0000004a064a7220 */ /* 0x040fe20000410000 */
[----:B------:R-:W-:Y:S01]  /*10300*/  STS.64 [R12.X4+0x400], R70 ;  /* 0x000400460c007388 */ /* 0x000fe20000004a00 */
[C---:B------:R-:W-:Y:S01]  /*10310*/  FMUL.FTZ R79, R6.reuse, R79 ;  /* 0x0000004f064f7220 */ /* 0x040fe20000410000 */
[----:B------:R-:W-:Y:S01]  /*10320*/  LEA.HI R11, R11, R8, RZ, 0x2 ;  /* 0x000000080b0b7211 */ /* 0x000fe200078f10ff */
[C---:B------:R-:W-:Y:S02]  /*10330*/  FMUL.FTZ R78, R6.reuse, R78 ;  /* 0x0000004e064e7220 */ /* 0x040fe40000410000 */
[C---:B------:R-:W-:Y:S01]  /*10340*/  FMUL.FTZ R83, R6.reuse, R83 ;  /* 0x0000005306537220 */ /* 0x040fe20000410000 */
[----:B------:R-:W-:Y:S01]  /*10350*/  LOP3.LUT R11, R11, 0xffffffc, RZ, 0xc0, !PT ;  /* 0x0ffffffc0b0b7812 */ /* 0x000fe200078ec0ff */
[----:B------:R-:W-:Y:S01]  /*10360*/  FMUL.FTZ R82, R6, R82 ;  /* 0x0000005206527220 */ /* 0x000fe20000410000 */
[----:B------:R-:W-:Y:S01]  /*10370*/  IADD3 R6, R14, R13, RZ ;  /* 0x0000000d0e067210 */ /* 0x000fe20007ffe0ff */
[----:B------:R-:W-:-:S02]  /*10380*/  IMAD.IADD R13, R7, 0x1, R16 ;  /* 0x00000001070d7824 */ /* 0x000fc400078e0210 */
[----:B------:R-:W-:Y:S01]  /*10390*/  IMAD.IADD R33, R16, 0x1, R29 ;  /* 0x0000000110217824 */ /* 0x000fe200078e021d */
[----:B------:R-:W2:Y:S01]  /*103a0*/  S2R R7, SR_CTAID.Z ;  /* 0x0000000000077919 */ /* 0x000ea20000002700 */
[----:B------:R-:W-:Y:S02]  /*103b0*/  IMAD.IADD R32, R3, 0x1, -R32 ;  /* 0x0000000103207824 */ /* 0x000fe400078e0a20 */
[----:B------:R-:W-:Y:S01]  /*103c0*/  IMAD.IADD R11, R8, 0x1, -R11 ;  /* 0x00000001080b7824 */ /* 0x000fe200078e0a0b */
[----:B------:R-:W-:Y:S01]  /*103d0*/  STS.64 [R13], R72 ;  /* 0x000000480d007388 */ /* 0x000fe20000000a00 */
[----:B------:R-:W-:Y:S01]  /*103e0*/  @P3 FMUL.FTZ R5, R5, 0.69314718246459960938 ;  /* 0x3f31721805053820 */ /* 0x000fe20000410000 */
[----:B------:R-:W-:Y:S01]  /*103f0*/  LOP3.LUT P0, RZ, R32, 0x3, RZ, 0xc0, !PT ;  /* 0x0000000320ff7812 */ /* 0x000fe2000780c0ff */
[----:B------:R-:W-:Y:S01]  /*10400*/  IMAD.MOV.U32 R3, RZ, RZ, -0x800000 ;  /* 0xff800000ff037424 */ /* 0x000fe200078e00ff */
[----:B------:R-:W-:Y:S01]  /*10410*/  STS.64 [R13+0x400], R74 ;  /* 0x0004004a0d007388 */ /* 0x000fe20000000a00 */
[----:B------:R-:W-:Y:S01]  /*10420*/  @P3 FFMA.FTZ R3, R2, c[0x0][0x238], R5 ;  /* 0x00008e0002033a23 */ /* 0x000fe20000010005 */
[----:B------:R-:W-:-:S02]  /*10430*/  LEA R11, R11, R148, 0x4 ;  /* 0x000000940b0b7211 */ /* 0x000fc400078e20ff */
[----:B------:R-:W-:Y:S04]  /*10440*/  STS.64 [R29], R76 ;  /* 0x0000004c1d007388 */ /* 0x000fe80000000a00 */
[----:B------:R1:W-:Y:S04]  /*10450*/  STS.64 [R29+0x400], R78 ;  /* 0x0004004e1d007388 */ /* 0x0003e80000000a00 */
[----:B------:R-:W-:Y:S04]  /*10460*/  STS.64 [R33], R80 ;  /* 0x0000005021007388 */ /* 0x000fe80000000a00 */
[----:B------:R-:W-:Y:S01]  /*10470*/  STS.64 [R33+0x400], R82 ;  /* 0x0004005221007388 */ /* 0x000fe20000000a00 */
[----:B--2---:R-:W-:-:S03]  /*10480*/  IMAD R7, R30, c[0x0][0x1c0], R7 ;  /* 0x000070001e077a24 */ /* 0x004fc600078e0207 */
[----:B------:R-:W-:Y:S01]  /*10490*/  BAR.SYNC.DEFER_BLOCKING 0x0 ;  /* 0x0000000000007b1d */ /* 0x000fe20000010000 */
[----:B------:R-:W-:Y:S02]  /*104a0*/  IMAD R7, R28, c[0x0][0x1c0], R7 ;  /* 0x000070001c077a24 */ /* 0x000fe400078e0207 */
[----:B------:R-:W-:Y:S02]  /*104b0*/  IMAD.MOV.U32 R28, RZ, RZ, -0x800000 ;  /* 0xff800000ff1c7424 */ /* 0x000fe400078e00ff */
[----:B-1----:R-:W-:-:S04]  /*104c0*/  @P2 FMUL.FTZ R29, R4, 0.69314718246459960938 ;  /* 0x3f317218041d2820 */ /* 0x002fc80000410000 */
[----:B------:R-:W-:Y:S01]  /*104d0*/  @P2 FFMA.FTZ R28, R0, c[0x0][0x238], R29 ;  /* 0x00008e00001c2a23 */ /* 0x000fe2000001001d */
[----:B------:R-:W1:Y:S04]  /*104e0*/  LDS.128 R20, [R6.X4] ;  /* 0x0000000006147984 */ /* 0x000e680000004c00 */
[----:B------:R-:W2:Y:S04]  /*104f0*/  LDS.128 R16, [R6.X4+0x800] ;  /* 0x0008000006107984 */ /* 0x000ea80000004c00 */
[----:B------:R-:W3:Y:S04]  /*10500*/  LDS.128 R12, [R6.X4+0x1000] ;  /* 0x00100000060c7984 */ /* 0x000ee80000004c00 */
[----:B------:R5:W4:Y:S02]  /*10510*/  LDS.128 R24, [R6.X4+0x1800] ;  /* 0x0018000006187984 */ /* 0x000b240000004c00 */
[----:B-----5:R-:W-:-:S05]  /*10520*/  SHF.L.U32 R6, R31, 0x6, RZ ;  /* 0x000000061f067819 */ /* 0x020fca00000006ff */
[----:B------:R-:W-:Y:S01]  /*10530*/  IMAD R6, R7, c[0x0][0x214], R6 ;  /* 0x0000850007067a24 */ /* 0x000fe200078e0206 */
[----:B------:R-:W-:Y:S05]  /*10540*/  @P0 BRA `(.L_x_4006) ;  /* 0x000000b000000947 */ /* 0x000fea0003800000 */
[----:B-1----:R-:W-:Y:S01]  /*10550*/  IMAD R0, R31, -0x40, R142 ;  /* 0xffffffc01f007824 */ /* 0x002fe200078e028e */
[C---:B------:R-:W-:Y:S02]  /*10560*/  IADD3 R7, R11.reuse, 0x8, RZ ;  /* 0x000000080b077810 */ /* 0x040fe40007ffe0ff */
        /* <DEDUP_REMOVED lines=9> */
.L_x_4006:
[----:B-1----:R-:W-:Y:S05]  /*10600*/  BSYNC B0 ;  /* 0x0000000000007941 */ /* 0x002fea0003800000 */
.L_x_4005:
[----:B------:R-:W-:Y:S01]  /*10610*/  SHF.R.S32.HI R11, RZ, 0x1f, R10 ;  /* 0x0000001fff0b7819 */ /* 0x000fe2000001140a */
[----:B------:R-:W-:Y:S01]  /*10620*/  IMAD R142, R31, -0x40, R142 ;  /* 0xffffffc01f8e7824 */ /* 0x000fe200078e028e */
[----:B------:R-:W-:Y:S01]  /*10630*/  ISETP.GE.AND P1, PT, R10, c[0x0][0x220], PT ;  /* 0x000088000a007a0c */ /* 0x000fe20003f26270 */
[----:B------:R-:W-:Y:S01]  /*10640*/  IMAD R6, R6, c[0x0][0x22c], RZ ;  /* 0x00008b0006067a24 */ /* 0x000fe200078e02ff */
        /* <DEDUP_REMOVED lines=14> */
[----:B------:R1:W-:Y:S04]  /*10730*/  @!P4 STG.E.64 [R2.64], R20 ;  /* 0x000000140200c986 */ /* 0x0003e8000c101b06 */
[----:B------:R1:W-:Y:S01]  /*10740*/  @!P4 STG.E.64 [R2.64+0x8], R22 ;  /* 0x000008160200c986 */ /* 0x0003e2000c101b06 */
[----:B------:R-:W-:Y:S05]  /*10750*/  @P1 EXIT ;  /* 0x000000000000194d */ /* 0x000fea0003800000 */
[----:B----4-:R-:W-:Y:S01]  /*10760*/  STG.E.128 [R2.64+0x1800], R24 ;  /* 0x0018001802007986 */ /* 0x010fe2000c101d06 */
[----:B------:R-:W-:Y:S05]  /*10770*/  EXIT ;  /* 0x000000000000794d */ /* 0x000fea0003800000 */
.L_x_4007:
        /* <DEDUP_REMOVED lines=16> */
.L_x_5238:


//--------------------- .text._ZN5flash24flash_fwd_splitkv_kernelI23Flash_fwd_kernel_traitsILi32ELi64ELi128ELi4ELb0ELb0EN7cutlass10bfloat16_tE19Flash_kernel_traitsILi32ELi64ELi128ELi4ES3_EELb1ELb0ELb0ELb0ELb0ELb1ELb1ELb1EEEvNS_16Flash_fwd_paramsE --------------------------
	.section	.text._ZN5flash24flash_fwd_splitkv_kernelI23Flash_fwd_kernel_traitsILi32ELi64ELi128ELi4ELb0ELb0EN7cutlass10bfloat16_tE19Flash_kernel_traitsILi32ELi64ELi128ELi4ES3_EELb1ELb0ELb0ELb0ELb0ELb1ELb1ELb1EEEvNS_16Flash_fwd_paramsE,"ax",@progbits
	.sectioninfo	@"SHI_REGISTERS=197"
	.align	128
        .global         _ZN5flash24flash_fwd_splitkv_kernelI23Flash_fwd_kernel_traitsILi32ELi64ELi128ELi4ELb0ELb0EN7cutlass10bfloat16_tE19Flash_kernel_traitsILi32ELi64ELi128ELi4ES3_EELb1ELb0ELb0ELb0ELb0ELb1ELb1ELb1EEEvNS_16Flash_fwd_paramsE
        .type           _ZN5flash24flash_fwd_splitkv_kernelI23Flash_fwd_kernel_traitsILi32ELi64ELi128ELi4ELb0ELb0EN7cutlass10bfloat16_tE19Flash_kernel_traitsILi32ELi64ELi128ELi4ES3_EELb1ELb0ELb0ELb0ELb0ELb1ELb1ELb1EEEvNS_16Flash_fwd_paramsE,@function
        .size           _ZN5flash24flash_fwd_splitkv_kernelI23Flash_fwd_kernel_traitsILi32ELi64ELi128ELi4ELb0ELb0EN7cutlass10bfloat16_tE19Flash_kernel_traitsILi32ELi64ELi128ELi4ES3_EELb1ELb0ELb0ELb0ELb0ELb1ELb1ELb1EEEvNS_16Flash_fwd_paramsE,(.L_x_5239 - _ZN5flash24flash_fwd_splitkv_kernelI23Flash_fwd_kernel_traitsILi32ELi64ELi128ELi4ELb0ELb0EN7cutlass10bfloat16_tE19Flash_kernel_traitsILi32ELi64ELi128ELi4ES3_EELb1ELb0ELb0ELb0ELb0ELb1ELb1ELb1EEEvNS_16Flash_fwd_paramsE)
        .other          _ZN5flash24flash_fwd_splitkv_kernelI23Flash_fwd_kernel_traitsILi32ELi64ELi128ELi4ELb0ELb0EN7cutlass10bfloat16_tE19Flash_kernel_traitsILi32ELi64ELi128ELi4ES3_EELb1ELb0ELb0ELb0ELb0ELb1ELb1ELb1EEEvNS_16Flash_fwd_paramsE,@"STO_CUDA_ENTRY STV_DEFAULT"
_ZN5flash24flash_fwd_splitkv_kernelI23Flash_fwd_kernel_traitsILi32ELi64ELi128ELi4ELb0ELb0EN7cutlass10bfloat16_tE19Flash_kernel_traitsILi32ELi64ELi128ELi4ES3_EELb1ELb0ELb0ELb0ELb0ELb1ELb1ELb1EEEvNS_16Flash_fwd_paramsE:
.text._ZN5flash24flash_fwd_splitkv_kernelI23Flash_fwd_kernel_traitsILi32ELi64ELi128ELi4ELb0ELb0EN7cutlass10bfloat16_tE19Flash_kernel_traitsILi32ELi64ELi128ELi4ES3_EELb1ELb0ELb0ELb0ELb0ELb1ELb1ELb1EEEvNS_16Flash_fwd_paramsE:
        /* <DEDUP_REMOVED lines=53> */
.L_x_4008:
[----:B-1-34-:R-:W-:Y:S02]  /*0350*/  MOV R7, c[0x0][0x218] ;  /* 0x0000860000077a02 */ /* 0x01afe40000000f00 */
.L_x_4009:
        /* <DEDUP_REMOVED lines=112> */
.L_x_4010:
        /* <DEDUP_REMOVED lines=93> */
.L_x_4011:
        /* <DEDUP_REMOVED lines=15> */
.L_x_4013:
        /* <DEDUP_REMOVED lines=52> */
.L_x_4012:
        /* <DEDUP_REMOVED lines=200> */
.L_x_4044:
        /* <DEDUP_REMOVED lines=35> */
[----:B------:R-:W-:-:S13]  /*2310*/  ISETP.NE.AND P0, PT, RZ, UR8, PT ;  /* 0x00000008ff007c0c */ /* 0x000fda000bf05270 */
        /* <DEDUP_REMOVED lines=50> */
.L_x_4018:
[----:B------:R-:W-:Y:S05]  /*2640*/  BSYNC B0 ;  /* 0x0000000000007941 */ /* 0x000fea0003800000 */
.L_x_4017:
        /* <DEDUP_REMOVED lines=57> */
.L_x_4020:
[----:B------:R-:W-:Y:S05]  /*29e0*/  BSYNC B0 ;  /* 0x0000000000007941 */ /* 0x000fea0003800000 */
.L_x_4019:
        /* <DEDUP_REMOVED lines=57> */
.L_x_4022:
[----:B------:R-:W-:Y:S05]  /*2d80*/  BSYNC B0 ;  /* 0x0000000000007941 */ /* 0x000fea0003800000 */
.L_x_4021:
        /* <DEDUP_REMOVED lines=61> */
.L_x_4024:
[----:B------:R-:W-:Y:S05]  /*3160*/  BSYNC B0 ;  /* 0x0000000000007941 */ /* 0x000fea0003800000 */
.L_x_4023:
        /* <DEDUP_REMOVED lines=9> */
.L_x_4016:
[----:B------:R-:W-:Y:S01]  /*3200*/  ULEA.HI UR5, UR4, UR4, URZ, 0x1 ;  /* 0x0000000404057291 */ /* 0x000fe2000f8f083f */
[----:B------:R-:W-:Y:S03]  /*3210*/  BSSY B1, `(.L_x_4026) ;  /* 0x0000057000017945 */ /* 0x000fe60003800000 */
[----:B------:R-:W-:Y:S06]  /*3220*/  USHF.R.S32.HI UR5, URZ, 0x1, UR5 ;  /* 0x000000013f057899 */ /* 0x000fec0008011405 */
[----:B------:R-:W-:Y:S01]  /*3230*/  MOV R119, UR5 ;  /* 0x0000000500777c02 */ /* 0x000fe20008000f00 */
[----:B------:R-:W-:-:S05]  /*3240*/  @P6 BRA `(.L_x_4027) ;  /* 0x0000053000006947 */ /* 0x000fca0003800000 */
[----:B------:R1:W5:Y:S01]  /*3250*/  LDG.E.128 R40, [R90.64] ;  /* 0x000000065a287981 */ /* 0x000362000c1e1d00 */
[----:B------:R-:W-:Y:S01]  /*3260*/  ISETP.GE.AND P0, PT, R84, UR4, PT ;  /* 0x0000000454007c0c */ /* 0x000fe2000bf06270 */
[----:B------:R-:W-:-:S12]  /*3270*/  BSSY B0, `(.L_x_4028) ;  /* 0x000004e000007945 */ /* 0x000fd80003800000 */
        /* <DEDUP_REMOVED lines=77> */
.L_x_4029:
[----:B------:R-:W-:Y:S05]  /*3750*/  BSYNC B0 ;  /* 0x0000000000007941 */ /* 0x000fea0003800000 */
.L_x_4028:
[----:B------:R-:W-:Y:S05]  /*3760*/  MOV R83, R81 ;  /* 0x0000005100537202 */ /* 0x000fea0000000f00 */
[----:B-----5:R3:W-:Y:S02]  /*3770*/  STG.E.128 [R82.64], R40 ;  /* 0x0000002852007986 */ /* 0x0207e4000c101d06 */
.L_x_4027:
[----:B------:R-:W-:Y:S05]  /*3780*/  BSYNC B1 ;  /* 0x0000000000017941 */ /* 0x000fea0003800000 */
.L_x_4026:
        /* <DEDUP_REMOVED lines=88> */
.L_x_4033:
[----:B------:R-:W-:Y:S05]  /*3d10*/  BSYNC B0 ;  /* 0x0000000000007941 */ /* 0x000fea0003800000 */
.L_x_4032:
[C---:B--2---:R-:W-:Y:S04]  /*3d20*/  LEA R2, P0, R139.reuse, R82, 0x1 ;  /* 0x000000528b027211 */ /* 0x044fe800078008ff */
[----:B------:R-:W-:Y:S05]  /*3d30*/  LEA.HI.X R3, R139, R81, R138, 0x1, P0 ;  /* 0x000000518b037211 */ /* 0x000fea00000f0c8a */
[----:B-----5:R2:W-:Y:S04]  /*3d40*/  STG.E.128 [R2.64], R40 ;  /* 0x0000002802007986 */ /* 0x0205e8000c101d06 */
.L_x_4031:
[----:B------:R-:W-:Y:S05]  /*3d50*/  BSYNC B1 ;  /* 0x0000000000017941 */ /* 0x000fea0003800000 */
.L_x_4030:
        /* <DEDUP_REMOVED lines=88> */
.L_x_4037:
[----:B------:R-:W-:Y:S05]  /*42e0*/  BSYNC B0 ;  /* 0x0000000000007941 */ /* 0x000fea0003800000 */
.L_x_4036:
[C---:B------:R-:W-:Y:S04]  /*42f0*/  LEA R2, P0, R116.reuse, R82, 0x1 ;  /* 0x0000005274027211 */ /* 0x040fe800078008ff */
[----:B------:R-:W-:Y:S05]  /*4300*/  LEA.HI.X R3, R116, R81, R73, 0x1, P0 ;  /* 0x0000005174037211 */ /* 0x000fea00000f0c49 */
[----:B-----5:R3:W-:Y:S04]  /*4310*/  STG.E.128 [R2.64], R40 ;  /* 0x0000002802007986 */ /* 0x0207e8000c101d06 */
.L_x_4035:
[----:B------:R-:W-:Y:S05]  /*4320*/  BSYNC B1 ;  /* 0x0000000000017941 */ /* 0x000fea0003800000 */
.L_x_4034:
        /* <DEDUP_REMOVED lines=88> */
.L_x_4041:
[----:B------:R-:W-:Y:S05]  /*48b0*/  BSYNC B0 ;  /* 0x0000000000007941 */ /* 0x000fea0003800000 */
.L_x_4040:
[----:B------:R-:W-:Y:S02]  /*48c0*/  MOV R3, 0xc0 ;  /* 0x000000c000037802 */ /* 0x000fe40000000f00 */
[----:B------:R-:W-:Y:S03]  /*48d0*/  MOV R83, R81 ;  /* 0x0000005100537202 */ /* 0x000fe60000000f00 */
[C---:B------:R-:W-:Y:S02]  /*48e0*/  IMAD R0, R3.reuse, c[0x0][0x19c], RZ ;  /* 0x0000670003007a24 */ /* 0x040fe400078e02ff */
[----:B------:R-:W-:Y:S05]  /*48f0*/  IMAD.WIDE.U32 R4, R3, c[0x0][0x198], R82 ;  /* 0x0000660003047a25 */ /* 0x000fea00078e0052 */
[----:B------:R-:W-:Y:S05]  /*4900*/  IADD3 R5, R5, R0, RZ ;  /* 0x0000000005057210 */ /* 0x000fea0007ffe0ff */
[----:B-----5:R3:W-:Y:S02]  /*4910*/  STG.E.128 [R4.64], R40 ;  /* 0x0000002804007986 */ /* 0x0207e4000c101d06 */
.L_x_4039:
[----:B------:R-:W-:Y:S05]  /*4920*/  BSYNC B1 ;  /* 0x0000000000017941 */ /* 0x000fea0003800000 */
.L_x_4038:
        /* <DEDUP_REMOVED lines=8> */
.L_x_4015:
        /* <DEDUP_REMOVED lines=28> */
.L_x_4025:
[----:B------:R-:W-:Y:S04]  /*4b70*/  IMAD.MOV.U32 R0, RZ, RZ, c[0x0][0x288] ;  /* 0x0000a200ff007624 */ /* 0x000fe800078e00ff */
[----:B------:R-:W-:Y:S05]  /*4b80*/  IMAD.U32 R3, R0, -0x80, RZ ;  /* 0xffffff8000037824 */ /* 0x000fea00078e00ff */
[C---:B-1----:R-:W-:Y:S04]  /*4b90*/  LEA R90, P0, R3.reuse, R90, 0x1 ;  /* 0x0000005a035a7211 */ /* 0x042fe800078008ff */
[----:B------:R-:W-:Y:S01]  /*4ba0*/  LEA.HI.X.SX32 R91, R3, R91, 0x1, P0 ;  /* 0x0000005b035b7211 */ /* 0x000fe200000f0eff */
[----:B------:R-:W-:-:S05]  /*4bb0*/  @!P2 BRA `(.L_x_4042) ;  /* 0x000004c00000a947 */ /* 0x000fca0003800000 */
[----:B------:R-:W-:Y:S04]  /*4bc0*/  IADD3 R0, R11, -0x1, RZ ;  /* 0xffffffff0b007810 */ /* 0x000fe80007ffe0ff */
[----:B------:R-:W-:-:S13]  /*4bd0*/  ISETP.GT.AND P0, PT, R0, R69, PT ;  /* 0x000000450000720c */ /* 0x000fda0003f04270 */
        /* <DEDUP_REMOVED lines=74> */
.L_x_4042:
        /* <DEDUP_REMOVED lines=9> */
.L_x_4043:
[----:B------:R-:W-:Y:S04]  /*5110*/  IADD3 R11, R11, -0x1, RZ ;  /* 0xffffffff0b0b7810 */ /* 0x000fe80007ffe0ff */
[----:B------:R-:W-:-:S13]  /*5120*/  ISETP.GT.AND P0, PT, R11, R69, PT ;  /* 0x000000450b00720c */ /* 0x000fda0003f04270 */
[----:B------:R-:W-:-:S05]  /*5130*/  @P0 BRA `(.L_x_4044) ;  /* 0xffffcfa000000947 */ /* 0x000fca000383ffff */
.L_x_4014:
        /* <DEDUP_REMOVED lines=93> */
.L_x_4051:
[----:B------:R-:W-:Y:S05]  /*5710*/  BSYNC B0 ;  /* 0x0000000000007941 */ /* 0x000fea0003800000 */
.L_x_4050:
[----:B-----5:R2:W-:Y:S04]  /*5720*/  STS.64 [R149], R8 ;  /* 0x0000000895007388 */ /* 0x0205e80000000a00 */
[----:B------:R2:W-:Y:S02]  /*5730*/  STS.64 [R149+0x8], R10 ;  /* 0x0000080a95007388 */ /* 0x0005e40000000a00 */
.L_x_4049:
[----:B------:R-:W-:Y:S05]  /*5740*/  BSYNC B1 ;  /* 0x0000000000017941 */ /* 0x000fea0003800000 */
.L_x_4048:
        /* <DEDUP_REMOVED lines=57> */
.L_x_4054:
[----:B------:R-:W-:Y:S05]  /*5ae0*/  BSYNC B0 ;  /* 0x0000000000007941 */ /* 0x000fea0003800000 */
.L_x_4053:
[----:B-----5:R3:W-:Y:S01]  /*5af0*/  STS.128 [R149+0x800], R28 ;  /* 0x0008001c95007388 */ /* 0x0207e20000000c00 */
[----:B------:R-:W-:Y:S05]  /*5b00*/  BRA `(.L_x_4052) ;  /* 0x00000e6000007947 */ /* 0x000fea0003800000 */
.L_x_4047:
        /* <DEDUP_REMOVED lines=97> */
.L_x_4058:
[----:B------:R-:W-:Y:S05]  /*6120*/  BSYNC B0 ;  /* 0x0000000000007941 */ /* 0x000fea0003800000 */
.L_x_4057:
[----:B-----5:R3:W-:Y:S04]  /*6130*/  STS.64 [R149], R16 ;  /* 0x0000001095007388 */ /* 0x0207e80000000a00 */
[----:B------:R3:W-:Y:S02]  /*6140*/  STS.64 [R149+0x8], R18 ;  /* 0x0000081295007388 */ /* 0x0007e40000000a00 */
.L_x_4056:
[----:B------:R-:W-:Y:S05]  /*6150*/  BSYNC B1 ;  /* 0x0000000000017941 */ /* 0x000fea0003800000 */
.L_x_4055:
        /* <DEDUP_REMOVED lines=95> */
.L_x_4060:
[----:B------:R-:W-:Y:S05]  /*6750*/  BSYNC B0 ;  /* 0x0000000000007941 */ /* 0x000fea0003800000 */
.L_x_4059:
[----:B-----5:R1:W-:Y:S01]  /*6760*/  STS.128 [R149+0x800], R4 ;  /* 0x0008000495007388 */ /* 0x0203e20000000c00 */
[----:B------:R-:W-:Y:S05]  /*6770*/  BRA `(.L_x_4052) ;  /* 0x000001f000007947 */ /* 0x000fea0003800000 */
.L_x_4046:
        /* <DEDUP_REMOVED lines=16> */
.L_x_4062:
[----:B------:R-:W-:Y:S05]  /*6880*/  BSYNC B0 ;  /* 0x0000000000007941 */ /* 0x000fea0003800000 */
.L_x_4061:
        /* <DEDUP_REMOVED lines=14> */
.L_x_4052:
[----:B------:R-:W-:Y:S05]  /*6970*/  BSYNC B2 ;  /* 0x0000000000027941 */ /* 0x000fea0003800000 */
.L_x_4045:
        /* <DEDUP_REMOVED lines=17> */
.L_x_4064:
[----:B------:R-:W-:Y:S05]  /*6a90*/  BSYNC B0 ;  /* 0x0000000000007941 */ /* 0x000fea0003800000 */
.L_x_4063:
        /* <DEDUP_REMOVED lines=12> */
.L_x_4066:
[----:B------:R-:W-:Y:S05]  /*6b60*/  BSYNC B0 ;  /* 0x0000000000007941 */ /* 0x000fea0003800000 */
.L_x_4065:
        /* <DEDUP_REMOVED lines=15> */
.L_x_4068:
[----:B------:R-:W-:Y:S05]  /*6c60*/  BSYNC B0 ;  /* 0x0000000000007941 */ /* 0x000fea0003800000 */
.L_x_4067:
        /* <DEDUP_REMOVED lines=16> */
.L_x_4070:
[----:B------:R-:W-:Y:S05]  /*6d70*/  BSYNC B0 ;  /* 0x0000000000007941 */ /* 0x000fea0003800000 */
.L_x_4069:
        /* <DEDUP_REMOVED lines=28> */
.L_x_4072:
[----:B------:R-:W-:Y:S05]  /*6f40*/  BSYNC B0 ;  /* 0x0000000000007941 */ /* 0x000fea0003800000 */
.L_x_4071:
        /* <DEDUP_REMOVED lines=13> */
.L_x_4074:
[----:B------:R-:W-:Y:S05]  /*7020*/  BSYNC B0 ;  /* 0x0000000000007941 */ /* 0x000fea0003800000 */
.L_x_4073:
        /* <DEDUP_REMOVED lines=15> */
.L_x_4076:
[----:B------:R-:W-:Y:S05]  /*7120*/  BSYNC B0 ;  /* 0x0000000000007941 */ /* 0x000fea0003800000 */
.L_x_4075:
        /* <DEDUP_REMOVED lines=21> */
.L_x_4078:
[----:B------:R-:W-:Y:S05]  /*7280*/  BSYNC B0 ;  /* 0x0000000000007941 */ /* 0x000fea0003800000 */
.L_x_4077:
[CC--:B------:R-:W-:Y:S01]  /*7290*/  LEA.HI R6, R7.reuse, R44.reuse, RZ, 0x3 ;  /* 0x0000002c07067211 */ /* 0x0c0fe200078f18ff */
[----:B------:R-:W-:Y:S01]  /*72a0*/  IMAD.SHL.U32 R89, R44, 0x2, RZ ;  /* 0x000000022c597824 */ /* 0x000fe200078e00ff */
[----:B------:R-:W-:Y:S01]  /*72b0*/  LEA.HI R2, R7, R44, RZ, 0x4 ;  /* 0x0000002c07027211 */ /* 0x000fe200078f20ff */
[----:B------:R-:W0:Y:S01]  /*72c0*/  LDGDEPBAR ;  /* 0x00000000000079af */ /* 0x000e220000000000 */
[----:B-1----:R-:W-:Y:S02]  /*72d0*/  LOP3.LUT R9, R6, 0xfffffff8, RZ, 0xc0, !PT ;  /* 0xfffffff806097812 */ /* 0x002fe400078ec0ff */
[----:B------:R-:W-:Y:S02]  /*72e0*/  LOP3.LUT R7, R2, 0xfffffff0, RZ, 0xc0, !PT ;  /* 0xfffffff002077812 */ /* 0x000fe400078ec0ff */
[----:B------:R-:W-:Y:S01]  /*72f0*/  SHF.R.S32.HI R5, RZ, 0x3, R6 ;  /* 0x00000003ff057819 */ /* 0x000fe20000011406 */
[C---:B------:R-:W-:Y:S01]  /*7300*/  IMAD.IADD R9, R44.reuse, 0x1, -R9 ;  /* 0x000000012c097824 */ /* 0x040fe200078e0a09 */
[----:B------:R-:W-:Y:S01]  /*7310*/  SHF.R.S32.HI R134, RZ, 0x4, R2 ;  /* 0x00000004ff867819 */ /* 0x000fe20000011402 */
[----:B------:R-:W-:Y:S01]  /*7320*/  IMAD.IADD R42, R44, 0x1, -R7 ;  /* 0x000000012c2a7824 */ /* 0x000fe200078e0a07 */
[----:B------:R-:W-:-:S02]  /*7330*/  LEA.HI R6, R6, R5, RZ, 0x1 ;  /* 0x0000000506067211 */ /* 0x000fc400078f08ff */
[----:B------:R-:W-:Y:S02]  /*7340*/  LOP3.LUT R45, R54, 0x7fffffe, RZ, 0xc0, !PT ;  /* 0x07fffffe362d7812 */ /* 0x000fe400078ec0ff */
[----:B------:R-:W-:Y:S02]  /*7350*/  LEA.HI R4, R9, R9, RZ, 0x1 ;  /* 0x0000000909047211 */ /* 0x000fe400078f08ff */
[----:B------:R-:W-:Y:S01]  /*7360*/  LEA.HI R11, R134, R134, RZ, 0x1 ;  /* 0x00000086860b7211 */ /* 0x000fe200078f08ff */
[----:B------:R-:W-:Y:S01]  /*7370*/  IMAD.IADD R45, R42, 0x1, -R45 ;  /* 0x000000012a2d7824 */ /* 0x000fe200078e0a2d */
[----:B------:R-:W-:Y:S02]  /*7380*/  SHF.R.S32.HI R7, RZ, 0x1f, R42 ;  /* 0x0000001fff077819 */ /* 0x000fe4000001142a */
[----:B------:R-:W-:Y:S02]  /*7390*/  LOP3.LUT R6, R6, 0xfffffffe, RZ, 0xc0, !PT ;  /* 0xfffffffe06067812 */ /* 0x000fe400078ec0ff */
[----:B------:R-:W-:-:S02]  /*73a0*/  LOP3.LUT R2, R4, 0xfffffffe, RZ, 0xc0, !PT ;  /* 0xfffffffe04027812 */ /* 0x000fc400078ec0ff */
[----:B------:R-:W-:Y:S01]  /*73b0*/  LOP3.LUT R11, R11, 0xfffffffe, RZ, 0xc0, !PT ;  /* 0xfffffffe0b0b7812 */ /* 0x000fe200078ec0ff */
[----:B------:R-:W-:Y:S01]  /*73c0*/  IMAD.IADD R5, R5, 0x1, -R6 ;  /* 0x0000000105057824 */ /* 0x000fe200078e0a06 */
[----:B------:R-:W-:Y:S01]  /*73d0*/  SHF.R.S32.HI R4, RZ, 0x1, R4 ;  /* 0x00000001ff047819 */ /* 0x000fe20000011404 */
[----:B------:R-:W-:Y:S01]  /*73e0*/  IMAD.IADD R9, R9, 0x1, -R2 ;  /* 0x0000000109097824 */ /* 0x000fe200078e0a02 */
[----:B------:R-:W-:Y:S01]  /*73f0*/  LEA.HI R42, R7, R42, RZ, 0x3 ;  /* 0x0000002a072a7211 */ /* 0x000fe200078f18ff */
[----:B------:R-:W-:Y:S01]  /*7400*/  IMAD.IADD R134, R134, 0x1, -R11 ;  /* 0x0000000186867824 */ /* 0x000fe200078e0a0b */
[----:B------:R-:W-:Y:S01]  /*7410*/  SHF.R.S32.HI R46, RZ, 0x5, R46 ;  /* 0x00000005ff2e7819 */ /* 0x000fe2000001142e */
[C---:B------:R-:W-:Y:S01]  /*7420*/  IMAD.SHL.U32 R7, R3.reuse, 0x40, RZ ;  /* 0x0000004003077824 */ /* 0x040fe200078e00ff */
[C---:B------:R-:W-:Y:S01]  /*7430*/  LOP3.LUT P0, RZ, R4.reuse, 0x2, RZ, 0xc0, !PT ;  /* 0x0000000204ff7812 */ /* 0x040fe2000780c0ff */
[----:B------:R-:W-:Y:S01]  /*7440*/  IMAD.SHL.U32 R6, R4, 0x40, RZ ;  /* 0x0000004004067824 */ /* 0x000fe200078e00ff */
[----:B------:R-:W-:Y:S01]  /*7450*/  LOP3.LUT P1, RZ, R3, 0x2, RZ, 0xc0, !PT ;  /* 0x0000000203ff7812 */ /* 0x000fe2000782c0ff */
[----:B------:R-:W-:Y:S01]  /*7460*/  IMAD.SHL.U32 R42, R42, 0x20, RZ ;  /* 0x000000202a2a7824 */ /* 0x000fe200078e00ff */
[----:B------:R-:W-:Y:S01]  /*7470*/  LOP3.LUT R7, R7, 0xc0, RZ, 0xc0, !PT ;  /* 0x000000c007077812 */ /* 0x000fe200078ec0ff */
[----:B------:R-:W-:Y:S01]  /*7480*/  IMAD.SHL.U32 R2, R134, 0x8, RZ ;  /* 0x0000000886027824 */ /* 0x000fe200078e00ff */
[----:B------:R-:W-:Y:S01]  /*7490*/  LOP3.LUT R6, R6, 0xc0, RZ, 0xc0, !PT ;  /* 0x000000c006067812 */ /* 0x000fe200078ec0ff */
[----:B------:R-:W-:Y:S01]  /*74a0*/  IMAD.SHL.U32 R5, R5, 0x8, RZ ;  /* 0x0000000805057824 */ /* 0x000fe200078e00ff */
[----:B------:R-:W-:Y:S01]  /*74b0*/  LOP3.LUT R42, R42, 0xffffff00, RZ, 0xc0, !PT ;  /* 0xffffff002a2a7812 */ /* 0x000fe200078ec0ff */
[----:B------:R-:W-:Y:S01]  /*74c0*/  IMAD R134, R134, 0x8, R9 ;  /* 0x0000000886867824 */ /* 0x000fe200078e0209 */
[----:B------:R-:W-:Y:S01]  /*74d0*/  LOP3.LUT R2, R7, 0x8, R2, 0xf8, !PT ;  /* 0x0000000807027812 */ /* 0x000fe200078ef802 */
[----:B------:R-:W-:Y:S01]  /*74e0*/  IMAD.MOV.U32 R3, RZ, RZ, 0x20 ;  /* 0x00000020ff037424 */ /* 0x000fe200078e00ff */
[----:B------:R-:W-:Y:S01]  /*74f0*/  LOP3.LUT R5, R6, 0x8, R5, 0xf8, !PT ;  /* 0x0000000806057812 */ /* 0x000fe200078ef805 */
[--C-:B------:R-:W-:Y:S01]  /*7500*/  IMAD R8, R46, 0x200, R42.reuse ;  /* 0x000002002e087824 */ /* 0x100fe200078e022a */
[----:B------:R-:W-:Y:S01]  /*7510*/  SHF.R.U32.HI R7, RZ, 0x3, R7 ;  /* 0x00000003ff077819 */ /* 0x000fe20000011607 */
[----:B------:R-:W-:Y:S01]  /*7520*/  IMAD R65, R45, 0x20, R42 ;  /* 0x000000202d417824 */ /* 0x000fe200078e022a */
[----:B------:R-:W-:-:S02]  /*7530*/  SHF.R.U32.HI R6, RZ, 0x3, R6 ;  /* 0x00000003ff067819 */ /* 0x000fc40000011606 */
[----:B------:R-:W-:Y:S01]  /*7540*/  LOP3.LUT R2, R2, R7, RZ, 0x3c, !PT ;  /* 0x0000000702027212 */ /* 0x000fe200078e3cff */
[----:B------:R-:W-:Y:S01]  /*7550*/  IMAD R7, R45, 0x20, R8 ;  /* 0x000000202d077824 */ /* 0x000fe200078e0208 */
[----:B------:R-:W-:Y:S02]  /*7560*/  LOP3.LUT R5, R5, R6, RZ, 0x3c, !PT ;  /* 0x0000000605057212 */ /* 0x000fe400078e3cff */
[----:B------:R-:W-:Y:S01]  /*7570*/  SEL R3, R3, 0xffffffe0, !P1 ;  /* 0xffffffe003037807 */ /* 0x000fe20004800000 */
[----:B------:R-:W-:Y:S01]  /*7580*/  IMAD.IADD R136, R2, 0x1, R7 ;  /* 0x0000000102887824 */ /* 0x000fe200078e0207 */
[----:B------:R-:W-:Y:S01]  /*7590*/  LOP3.LUT R89, R89, 0x6, RZ, 0xc0, !PT ;  /* 0x0000000659597812 */ /* 0x000fe200078ec0ff */
[----:B------:R-:W-:Y:S02]  /*75a0*/  IMAD.U32 R134, R134, 0x20, R5 ;  /* 0x0000002086867824 */ /* 0x000fe400078e0005 */
[----:B------:R-:W-:Y:S02]  /*75b0*/  IMAD.SHL.U32 R136, R136, 0x2, RZ ;  /* 0x0000000288887824 */ /* 0x000fe400078e00ff */
[----:B------:R-:W-:-:S02]  /*75c0*/  IMAD.SHL.U32 R134, R134, 0x2, RZ ;  /* 0x0000000286867824 */ /* 0x000fc400078e00ff */
[----:B------:R-:W-:Y:S01]  /*75d0*/  IMAD.IADD R135, R136, 0x1, R3 ;  /* 0x0000000188877824 */ /* 0x000fe200078e0203 */
[----:B------:R-:W-:Y:S01]  /*75e0*/  LDSM.16.M88.4 R8, [R136] ;  /* 0x000000008808783b */ /* 0x000fe20000000200 */
[----:B------:R-:W-:Y:S01]  /*75f0*/  IMAD.IADD R132, R2, 0x1, R65 ;  /* 0x0000000102847824 */ /* 0x000fe200078e0241 */
[C---:B------:R-:W-:Y:S02]  /*7600*/  IADD3 R4, R134.reuse, 0x1000, RZ ;  /* 0x0000100086047810 */ /* 0x040fe40007ffe0ff */
[----:B---3--:R-:W1:Y:S01]  /*7610*/  LDSM.16.M88.4 R16, [R134+0x1000] ;  /* 0x001000008610783b */ /* 0x008e620000000200 */
[----:B------:R-:W-:Y:S02]  /*7620*/  IADD3 R133, R134, 0x1020, RZ ;  /* 0x0000102086857810 */ /* 0x000fe40007ffe0ff */
[----:B------:R-:W-:Y:S01]  /*7630*/  @P0 IADD3 R133, R4, -0x20, RZ ;  /* 0xffffffe004850810 */ /* 0x000fe20007ffe0ff */
[----:B------:R-:W3:Y:S03]  /*7640*/  LDSM.16.M88.4 R24, [R134+0x1400] ;  /* 0x001400008618783b */ /* 0x000ee60000000200 */
[C---:B------:R-:W-:Y:S01]  /*7650*/  IADD3 R130, R133.reuse, 0x400, RZ ;  /* 0x0000040085827810 */ /* 0x040fe20007ffe0ff */
[----:B------:R-:W-:Y:S01]  /*7660*/  LDSM.16.M88.4 R4, [R135] ;  /* 0x000000008704783b */ /* 0x000fe20000000200 */
[----:B------:R-:W-:-:S02]  /*7670*/  IADD3 R129, R133, 0x800, RZ ;  /* 0x0000080085817810 */ /* 0x000fc40007ffe0ff */
[C---:B------:R-:W-:Y:S01]  /*7680*/  IADD3 R128, R133.reuse, 0xc00, RZ ;  /* 0x00000c0085807810 */ /* 0x040fe20007ffe0ff */
[----:B------:R-:W5:Y:S01]  /*7690*/  LDSM.16.M88.4 R12, [R133] ;  /* 0x00000000850c783b */ /* 0x000f620000000200 */
[C---:B------:R-:W-:Y:S02]  /*76a0*/  IADD3 R91, R133.reuse, 0x1000, RZ ;  /* 0x00001000855b7810 */ /* 0x040fe40007ffe0ff */
[C---:B------:R-:W-:Y:S01]  /*76b0*/  IADD3 R90, R133.reuse, 0x1400, RZ ;  /* 0x00001400855a7810 */ /* 0x040fe20007ffe0ff */
[----:B------:R-:W2:Y:S01]  /*76c0*/  LDSM.16.M88.4 R20, [R133+0x400] ;  /* 0x000400008514783b */ /* 0x000ea20000000200 */
[----:B------:R-:W-:-:S03]  /*76d0*/  IADD3 R88, R133, 0x1800, RZ ;  /* 0x0000180085587810 */ /* 0x000fc60007ffe0ff */
[----:B------:R-:W-:Y:S01]  /*76e0*/  LDSM.16.M88.4 R36, [R133+0xc00] ;  /* 0x000c00008524783b */ /* 0x000fe20000000200 */
[C---:B-1----:R-:W-:Y:S08]  /*76f0*/  HMMA.16816.F32.BF16 R28, R8.reuse, R16, RZ ;  /* 0x00000010081c723c */ /* 0x042ff000000418ff */
[C---:B------:R-:W-:Y:S08]  /*7700*/  HMMA.16816.F32.BF16 R16, R8.reuse, R18, RZ ;  /* 0x000000120810723c */ /* 0x040ff000000418ff */
[----:B---3--:R-:W-:Y:S08]  /*7710*/  HMMA.16816.F32.BF16 R32, R8, R24, RZ ;  /* 0x000000180820723c */ /* 0x008ff000000418ff */
[C---:B-----5:R-:W-:Y:S08]  /*7720*/  HMMA.16816.F32.BF16 R28, R4.reuse, R12, R28 ;  /* 0x0000000c041c723c */ /* 0x060ff0000004181c */
[----:B------:R-:W-:Y:S01]  /*7730*/  HMMA.16816.F32.BF16 R16, R4, R14, R16 ;  /* 0x0000000e0410723c */ /* 0x000fe20000041810 */
[----:B------:R-:W1:Y:S07]  /*7740*/  LDSM.16.M88.4 R12, [R134+0x1800] ;  /* 0x00180000860c783b */ /* 0x000e6e0000000200 */
        /* <DEDUP_REMOVED lines=12> */
[----:B------:R-:W-:Y:S01]  /*7810*/  HMMA.16816.F32.BF16 R24, R4, R22, R24 ;  /* 0x000000160418723c */ /* 0x000fe20000041818 */
[----:B--2---:R-:W2:Y:S03]  /*7820*/  LDSM.16.M88.4 R28, [R133+0x800] ;  /* 0x00080000851c783b */ /* 0x004ea60000000200 */
[----:B------:R3:W5:Y:S04]  /*7830*/  MUFU.TANH R49, R16 ;  /* 0x0000001000317308 */ /* 0x0007680000002400 */
[----:B-1----:R-:W-:Y:S01]  /*7840*/  HMMA.16816.F32.BF16 R20, R8, R12, RZ ;  /* 0x0000000c0814723c */ /* 0x002fe200000418ff */
[----:B------:R-:W-:-:S02]  /*7850*/  FMUL.FTZ R32, R32, c[0x0][0x2ec] ;  /* 0x0000bb0020207a20 */ /* 0x000fc40000410000 */
[----:B------:R-:W-:Y:S01]  /*7860*/  FMUL.FTZ R33, R33, c[0x0][0x2ec] ;  /* 0x0000bb0021217a20 */ /* 0x000fe20000410000 */
[----:B------:R-:W1:Y:S01]  /*7870*/  MUFU.TANH R67, R67 ;  /* 0x0000004300437308 */ /* 0x000e620000002400 */
[----:B------:R-:W-:Y:S02]  /*7880*/  FMUL.FTZ R34, R34, c[0x0][0x2ec] ;  /* 0x0000bb0022227a20 */ /* 0x000fe40000410000 */
[----:B------:R-:W-:Y:S01]  /*7890*/  FMUL.FTZ R35, R35, c[0x0][0x2ec] ;  /* 0x0000bb0023237a20 */ /* 0x000fe20000410000 */
[----:B------:R-:W-:Y:S01]  /*78a0*/  HMMA.16816.F32.BF16 R12, R8, R14, RZ ;  /* 0x0000000e080c723c */ /* 0x000fe200000418ff */
[----:B---3--:R-:W3:Y:S03]  /*78b0*/  LDSM.16.M88.4 R16, [R134+0x1c00] ;  /* 0x001c00008610783b */ /* 0x008ee60000000200 */
[----:B------:R-:W-:Y:S04]  /*78c0*/  MUFU.TANH R51, R32 ;  /* 0x0000002000337308 */ /* 0x000fe80000002400 */
[----:B------:R-:W-:-:S02]  /*78d0*/  FMUL.FTZ R24, R24, c[0x0][0x2ec] ;  /* 0x0000bb0018187a20 */ /* 0x000fc40000410000 */
[----:B------:R-:W-:Y:S02]  /*78e0*/  FMUL.FTZ R25, R25, c[0x0][0x2ec] ;  /* 0x0000bb0019197a20 */ /* 0x000fe40000410000 */
[----:B------:R-:W-:Y:S01]  /*78f0*/  FMUL.FTZ R26, R26, c[0x0][0x2ec] ;  /* 0x0000bb001a1a7a20 */ /* 0x000fe20000410000 */
[----:B------:R-:W-:Y:S01]  /*7900*/  MUFU.TANH R50, R33 ;  /* 0x0000002100327308 */ /* 0x000fe20000002400 */
[----:B------:R-:W-:-:S07]  /*7910*/  FMUL.FTZ R27, R27, c[0x0][0x2ec] ;  /* 0x0000bb001b1b7a20 */ /* 0x000fce0000410000 */
[----:B------:R-:W-:Y:S01]  /*7920*/  MUFU.TANH R69, R34 ;  /* 0x0000002200457308 */ /* 0x000fe20000002400 */
[C---:B--2---:R-:W-:Y:S07]  /*7930*/  HMMA.16816.F32.BF16 R20, R4.reuse, R28, R20 ;  /* 0x0000001c0414723c */ /* 0x044fee0000041814 */
[----:B------:R2:W-:Y:S01]  /*7940*/  MUFU.TANH R77, R35 ;  /* 0x00000023004d7308 */ /* 0x0005e20000002400 */
[----:B------:R-:W-:Y:S07]  /*7950*/  HMMA.16816.F32.BF16 R12, R4, R30, R12 ;  /* 0x0000001e040c723c */ /* 0x000fee000004180c */
[----:B------:R-:W-:Y:S01]  /*7960*/  MUFU.TANH R76, R24 ;  /* 0x00000018004c7308 */ /* 0x000fe20000002400 */
[C---:B---3--:R-:W-:Y:S01]  /*7970*/  HMMA.16816.F32.BF16 R28, R8.reuse, R16, RZ ;  /* 0x00000010081c723c */ /* 0x048fe200000418ff */
[----:B--2---:R-:W2:Y:S06]  /*7980*/  LDSM.16.M88.4 R32, [R134+0x2000] ;  /* 0x002000008620783b */ /* 0x004eac0000000200 */
[----:B------:R-:W-:Y:S01]  /*7990*/  MUFU.TANH R72, R25 ;  /* 0x0000001900487308 */ /* 0x000fe20000002400 */
[----:B------:R-:W-:Y:S01]  /*79a0*/  FMUL.FTZ R20, R20, c[0x0][0x2ec] ;  /* 0x0000bb0014147a20 */ /* 0x000fe20000410000 */
[----:B------:R-:W-:Y:S01]  /*79b0*/  HMMA.16816.F32.BF16 R16, R8, R18, RZ ;  /* 0x000000120810723c */ /* 0x000fe200000418ff */
[----:B------:R-:W-:-:S05]  /*79c0*/  FMUL.FTZ R21, R21, c[0x0][0x2ec] ;  /* 0x0000bb0015157a20 */ /* 0x000fca0000410000 */
[----:B------:R-:W-:Y:S01]  /*79d0*/  MUFU.TANH R63, R26 ;  /* 0x0000001a003f7308 */ /* 0x000fe20000002400 */
[----:B------:R-:W-:Y:S02]  /*79e0*/  FMUL.FTZ R22, R22, c[0x0][0x2ec] ;  /* 0x0000bb0016167a20 */ /* 0x000fe40000410000 */
[----:B------:R-:W-:Y:S02]  /*79f0*/  FMUL.FTZ R95, R23, c[0x0][0x2ec] ;  /* 0x0000bb00175f7a20 */ /* 0x000fe40000410000 */
[----:B------:R-:W-:Y:S02]  /*7a00*/  FMUL.FTZ R12, R12, c[0x0][0x2ec] ;  /* 0x0000bb000c0c7a20 */ /* 0x000fe40000410000 */
[----:B------:R-:W-:Y:S01]  /*7a10*/  FMUL.FTZ R110, R13, c[0x0][0x2ec] ;  /* 0x0000bb000d6e7a20 */ /* 0x000fe20000410000 */
[----:B------:R3:W-:Y:S01]  /*7a20*/  MUFU.TANH R59, R27 ;  /* 0x0000001b003b7308 */ /* 0x0007e20000002400 */
[----:B------:R-:W-:Y:S02]  /*7a30*/  FMUL.FTZ R111, R14, c[0x0][0x2ec] ;  /* 0x0000bb000e6f7a20 */ /* 0x000fe40000410000 */
[----:B------:R-:W-:Y:S01]  /*7a40*/  FMUL.FTZ R101, R15, c[0x0][0x2ec] ;  /* 0x0000bb000f657a20 */ /* 0x000fe20000410000 */
[C---:B------:R-:W-:Y:S04]  /*7a50*/  HMMA.16816.F32.BF16 R28, R4.reuse, R36, R28 ;  /* 0x00000024041c723c */ /* 0x040fe8000004181c */
[----:B------:R-:W-:Y:S04]  /*7a60*/  MUFU.TANH R64, R20 ;  /* 0x0000001400407308 */ /* 0x000fe80000002400 */
[----:B------:R-:W-:Y:S01]  /*7a70*/  HMMA.16816.F32.BF16 R16, R4, R38, R16 ;  /* 0x000000260410723c */ /* 0x000fe20000041810 */
[----:B---3--:R-:W3:Y:S03]  /*7a80*/  LDSM.16.M88.4 R24, [R133+0x1000] ;  /* 0x001000008518783b */ /* 0x008ee60000000200 */
[----:B------:R-:W-:Y:S08]  /*7a90*/  MUFU.TANH R66, R21 ;  /* 0x0000001500427308 */ /* 0x000ff00000002400 */
[----:B------:R2:W-:Y:S04]  /*7aa0*/  MUFU.TANH R61, R22 ;  /* 0x00000016003d7308 */ /* 0x0005e80000002400 */
[----:B------:R-:W-:-:S02]  /*7ab0*/  FMUL.FTZ R28, R28, c[0x0][0x2ec] ;  /* 0x0000bb001c1c7a20 */ /* 0x000fc40000410000 */
[----:B------:R-:W-:Y:S02]  /*7ac0*/  FMUL.FTZ R29, R29, c[0x0][0x2ec] ;  /* 0x0000bb001d1d7a20 */ /* 0x000fe40000410000 */
[----:B------:R4:W-:Y:S01]  /*7ad0*/  MUFU.TANH R112, R12 ;  /* 0x0000000c00707308 */ /* 0x0009e20000002400 */
[----:B------:R-:W-:Y:S02]  /*7ae0*/  FMUL.FTZ R38, R30, c[0x0][0x2ec] ;  /* 0x0000bb001e267a20 */ /* 0x000fe40000410000 */
[----:B------:R-:W-:Y:S02]  /*7af0*/  FMUL.FTZ R36, R31, c[0x0][0x2ec] ;  /* 0x0000bb001f247a20 */ /* 0x000fe40000410000 */
[----:B------:R-:W-:Y:S02]  /*7b00*/  FMUL.FTZ R60, R16, c[0x0][0x2ec] ;  /* 0x0000bb00103c7a20 */ /* 0x000fe40000410000 */
[----:B------:R-:W-:Y:S01]  /*7b10*/  FMUL.FTZ R62, R17, c[0x0][0x2ec] ;  /* 0x0000bb00113e7a20 */ /* 0x000fe20000410000 */
[----:B--2---:R-:W-:Y:S01]  /*7b20*/  HMMA.16816.F32.BF16 R20, R8, R32, RZ ;  /* 0x000000200814723c */ /* 0x004fe200000418ff */
[----:B------:R-:W-:Y:S01]  /*7b30*/  MUFU.TANH R56, R28 ;  /* 0x0000001c00387308 */ /* 0x000fe20000002400 */
[----:B------:R-:W-:-:S02]  /*7b40*/  FMUL.FTZ R55, R18, c[0x0][0x2ec] ;  /* 0x0000bb0012377a20 */ /* 0x000fc40000410000 */
[----:B------:R-:W-:Y:S01]  /*7b50*/  FMUL.FTZ R57, R19, c[0x0][0x2ec] ;  /* 0x0000bb0013397a20 */ /* 0x000fe20000410000 */
[----:B----4-:R-:W2:Y:S04]  /*7b60*/  LDSM.16.M88.4 R12, [R134+0x2400] ;  /* 0x00240000860c783b */ /* 0x010ea80000000200 */
[----:B------:R4:W-:Y:S01]  /*7b70*/  MUFU.TANH R58, R29 ;  /* 0x0000001d003a7308 */ /* 0x0009e20000002400 */
[----:B------:R-:W-:Y:S07]  /*7b80*/  HMMA.16816.F32.BF16 R32, R8, R34, RZ ;  /* 0x000000220820723c */ /* 0x000fee00000418ff */
[----:B------:R-:W1:Y:S07]  /*7b90*/  MUFU.TANH R54, R54 ;  /* 0x0000003600367308 */ /* 0x000e6e0000002400 */
[C---:B---3--:R-:W-:Y:S01]  /*7ba0*/  HMMA.16816.F32.BF16 R20, R4.reuse, R24, R20 ;  /* 0x000000180414723c */ /* 0x048fe20000041814 */
[----:B----4-:R-:W3:Y:S01]  /*7bb0*/  LDSM.16.M88.4 R28, [R133+0x1400] ;  /* 0x00140000851c783b */ /* 0x010ee20000000200 */
[----:B------:R-:W4:Y:S08]  /*7bc0*/  MUFU.TANH R48, R48 ;  /* 0x0000003000307308 */ /* 0x000f300000002400 */
[----:B------:R-:W1:Y:S01]  /*7bd0*/  MUFU.TANH R71, R71 ;  /* 0x0000004700477308 */ /* 0x000e620000002400 */
[----:B------:R-:W-:Y:S07]  /*7be0*/  HMMA.16816.F32.BF16 R32, R4, R26, R32 ;  /* 0x0000001a0420723c */ /* 0x000fee0000041820 */
[----:B------:R-:W1:Y:S01]  /*7bf0*/  MUFU.TANH R95, R95 ;  /* 0x0000005f005f7308 */ /* 0x000e620000002400 */
[----:B--2---:R-:W-:Y:S05]  /*7c00*/  HMMA.16816.F32.BF16 R16, R8, R12, RZ ;  /* 0x0000000c0810723c */ /* 0x004fea00000418ff */
[----:B------:R-:W-:-:S02]  /*7c10*/  FMUL.FTZ R20, R20, c[0x0][0x2ec] ;  /* 0x0000bb0014147a20 */ /* 0x000fc40000410000 */
[----:B------:R-:W2:Y:S01]  /*7c20*/  MUFU.TANH R111, R111 ;  /* 0x0000006f006f7308 */ /* 0x000ea20000002400 */
[----:B------:R-:W-:Y:S02]  /*7c30*/  FMUL.FTZ R21, R21, c[0x0][0x2ec] ;  /* 0x0000bb0015157a20 */ /* 0x000fe40000410000 */
[----:B------:R-:W-:Y:S02]  /*7c40*/  FMUL.FTZ R22, R22, c[0x0][0x2ec] ;  /* 0x0000bb0016167a20 */ /* 0x000fe40000410000 */
[----:B------:R-:W-:Y:S02]  /*7c50*/  IMAD R13, R43, 0x4, R46 ;  /* 0x000000042b0d7824 */ /* 0x000fe400078e022e */
[----:B------:R-:W-:Y:S01]  /*7c60*/  FMUL.FTZ R23, R23, c[0x0][0x2ec] ;  /* 0x0000bb0017177a20 */ /* 0x000fe20000410000 */
[----:B------:R-:W-:Y:S01]  /*7c70*/  MUFU.TANH R37, R20 ;  /* 0x0000001400257308 */ /* 0x000fe20000002400 */
[----:B------:R-:W-:Y:S02]  /*7c80*/  IMAD.U32 R13, R13, 0x10, R148 ;  /* 0x000000100d0d7824 */ /* 0x000fe400078e0094 */
[----:B------:R-:W-:-:S02]  /*7c90*/  IMAD.IADD R43, R0, 0x1, R89 ;  /* 0x00000001002b7824 */ /* 0x000fc400078e0259 */
[----:B------:R-:W-:Y:S01]  /*7ca0*/  FMUL.FTZ R45, R35, c[0x0][0x2ec] ;  /* 0x0000bb00232d7a20 */ /* 0x000fe20000410000 */
[----:B------:R-:W-:Y:S01]  /*7cb0*/  IADD3 R12, -R142, 0x1, R13 ;  /* 0x000000018e0c7810 */ /* 0x000fe20007ffe10d */
[----:B------:R-:W-:Y:S01]  /*7cc0*/  FMUL.FTZ R32, R32, c[0x0][0x2ec] ;  /* 0x0000bb0020207a20 */ /* 0x000fe20000410000 */
[----:B------:R-:W-:Y:S01]  /*7cd0*/  MUFU.TANH R73, R21 ;  /* 0x0000001500497308 */ /* 0x000fe20000002400 */
[----:B------:R-:W-:Y:S01]  /*7ce0*/  IADD3 R13, R43, 0x1, RZ ;  /* 0x000000012b0d7810 */ /* 0x000fe20007ffe0ff */
[----:B------:R-:W-:Y:S01]  /*7cf0*/  FMUL.FTZ R34, R34, c[0x0][0x2ec] ;  /* 0x0000bb0022227a20 */ /* 0x000fe20000410000 */
[----:B------:R-:W-:Y:S01]  /*7d00*/  IADD3 R12, R12, c[0x0][0x2e8], R53 ;  /* 0x0000ba000c0c7a10 */ /* 0x000fe20007ffe035 */
[----:B------:R-:W-:Y:S01]  /*7d10*/  FMUL.FTZ R33, R33, c[0x0][0x2ec] ;  /* 0x0000bb0021217a20 */ /* 0x000fe20000410000 */
[----:B------:R-:W-:Y:S01]  /*7d20*/  IADD3 R25, R43, 0x8, RZ ;  /* 0x000000082b197810 */ /* 0x000fe20007ffe0ff */
[----:B---3--:R-:W-:Y:S01]  /*7d30*/  HMMA.16816.F32.BF16 R16, R4, R28, R16 ;  /* 0x0000001c0410723c */ /* 0x008fe20000041810 */
[C---:B------:R-:W-:Y:S01]  /*7d40*/  IADD3 R100, R12.reuse, 0x8, RZ ;  /* 0x000000080c647810 */ /* 0x040fe20007ffe0ff */
[----:B------:R-:W-:Y:S01]  /*7d50*/  MUFU.TANH R39, R22 ;  /* 0x0000001600277308 */ /* 0x000fe20000002400 */
[----:B------:R-:W-:-:S02]  /*7d60*/  IMNMX R87, R12, R53, PT ;  /* 0x000000350c577217 */ /* 0x000fc40003800200 */
[----:B------:R-:W-:Y:S02]  /*7d70*/  IMNMX R100, R100, R53, PT ;  /* 0x0000003564647217 */ /* 0x000fe40003800200 */
[----:B------:R-:W-:Y:S02]  /*7d80*/  IADD3 R24, R43, 0x9, RZ ;  /* 0x000000092b187810 */ /* 0x000fe40007ffe0ff */
[CC--:B------:R-:W-:Y:S01]  /*7d90*/  ISETP.GE.AND P6, PT, R13.reuse, R87.reuse, PT ;  /* 0x000000570d00720c */ /* 0x0c0fe20003fc6270 */
[----:B------:R3:W-:Y:S01]  /*7da0*/  MUFU.TANH R75, R23 ;  /* 0x00000017004b7308 */ /* 0x0007e20000002400 */
[-C--:B------:R-:W-:Y:S02]  /*7db0*/  ISETP.GE.AND P4, PT, R13, R100.reuse, PT ;  /* 0x000000640d00720c */ /* 0x080fe40003f86270 */
[----:B------:R-:W-:Y:S01]  /*7dc0*/  HMMA.16816.F32.BF16 R12, R8, R14, RZ ;  /* 0x0000000e080c723c */ /* 0x000fe200000418ff */
[C---:B------:R-:W-:Y:S02]  /*7dd0*/  ISETP.GE.AND P5, PT, R25.reuse, R87, PT ;  /* 0x000000571900720c */ /* 0x040fe40003fa6270 */
[----:B------:R-:W-:-:S02]  /*7de0*/  ISETP.GE.AND P0, PT, R25, R100, PT ;  /* 0x000000641900720c */ /* 0x000fc40003f06270 */
[CC--:B------:R-:W-:Y:S01]  /*7df0*/  ISETP.GE.AND P1, PT, R24.reuse, R87.reuse, PT ;  /* 0x000000571800720c */ /* 0x0c0fe20003f26270 */
[----:B------:R-:W2:Y:S01]  /*7e00*/  MUFU.TANH R110, R110 ;  /* 0x0000006e006e7308 */ /* 0x000ea20000002400 */
[----:B------:R-:W-:Y:S02]  /*7e10*/  ISETP.GE.AND P3, PT, R24, R100, PT ;  /* 0x000000641800720c */ /* 0x000fe40003f66270 */
[C---:B------:R-:W-:Y:S02]  /*7e20*/  IADD3 R25, R43.reuse, 0x10, RZ ;  /* 0x000000102b197810 */ /* 0x040fe40007ffe0ff */
[----:B------:R-:W-:Y:S01]  /*7e30*/  IADD3 R24, R43, 0x11, RZ ;  /* 0x000000112b187810 */ /* 0x000fe20007ffe0ff */
[----:B------:R-:W-:Y:S01]  /*7e40*/  FMUL.FTZ R35, R16, c[0x0][0x2ec] ;  /* 0x0000bb0010237a20 */ /* 0x000fe20000410000 */
[----:B---3--:R-:W3:Y:S01]  /*7e50*/  LDSM.16.M88.4 R20, [R134+0x2800] ;  /* 0x002800008614783b */ /* 0x008ee20000000200 */
[----:B-----5:R-:W-:Y:S01]  /*7e60*/  FSEL R46, R49, -INF , !P5 ;  /* 0xff800000312e7808 */ /* 0x020fe20006800000 */
[----:B------:R-:W-:Y:S01]  /*7e70*/  FMUL.FTZ R78, R17, c[0x0][0x2ec] ;  /* 0x0000bb00114e7a20 */ /* 0x000fe20000410000 */
[----:B------:R-:W-:Y:S01]  /*7e80*/  FSEL R68, R47, -INF , !P6 ;  /* 0xff8000002f447808 */ /* 0x000fe20007000000 */
[----:B------:R-:W-:Y:S01]  /*7e90*/  FMUL.FTZ R18, R18, c[0x0][0x2ec] ;  /* 0x0000bb0012127a20 */ /* 0x000fe20000410000 */
[----:B-1----:R-:W-:Y:S01]  /*7ea0*/  FSEL R67, R67, -INF , !P4 ;  /* 0xff80000043437808 */ /* 0x002fe20006000000 */
[----:B------:R-:W-:Y:S01]  /*7eb0*/  FMUL.FTZ R19, R19, c[0x0][0x2ec] ;  /* 0x0000bb0013137a20 */ /* 0x000fe20000410000 */
[----:B------:R-:W-:Y:S01]  /*7ec0*/  FSEL R49, R54, -INF , !P0 ;  /* 0xff80000036317808 */ /* 0x000fe20004000000 */
[----:B------:R-:W-:Y:S01]  /*7ed0*/  MUFU.TANH R80, R18 ;  /* 0x0000001200507308 */ /* 0x000fe20000002400 */
[----:B------:R-:W-:-:S02]  /*7ee0*/  ISETP.GE.AND P6, PT, R25, R87, PT ;  /* 0x000000571900720c */ /* 0x000fc40003fc6270 */
[-C--:B------:R-:W-:Y:S01]  /*7ef0*/  ISETP.GE.AND P4, PT, R25, R100.reuse, PT ;  /* 0x000000641900720c */ /* 0x080fe20003f86270 */
[----:B------:R-:W-:Y:S01]  /*7f00*/  HMMA.16816.F32.BF16 R12, R4, R30, R12 ;  /* 0x0000001e040c723c */ /* 0x000fe2000004180c */
[C---:B------:R-:W-:Y:S02]  /*7f10*/  ISETP.GE.AND P5, PT, R24.reuse, R87, PT ;  /* 0x000000571800720c */ /* 0x040fe40003fa6270 */
[----:B------:R-:W-:Y:S01]  /*7f20*/  ISETP.GE.AND P0, PT, R24, R100, PT ;  /* 0x000000641800720c */ /* 0x000fe20003f06270 */
[----:B------:R1:W-:Y:S01]  /*7f30*/  MUFU.TANH R81, R19 ;  /* 0x0000001300517308 */ /* 0x0003e20000002400 */
[----:B------:R-:W5:Y:S01]  /*7f40*/  LDSM.16.M88.4 R24, [R133+0x1800] ;  /* 0x001800008518783b */ /* 0x000f620000000200 */
[----:B------:R-:W-:Y:S02]  /*7f50*/  IADD3 R28, R43, 0x18, RZ ;  /* 0x000000182b1c7810 */ /* 0x000fe40007ffe0ff */
[----:B----4-:R-:W-:Y:S02]  /*7f60*/  FSEL R70, R48, -INF , !P1 ;  /* 0xff80000030467808 */ /* 0x010fe40004800000 */
[----:B------:R-:W-:-:S02]  /*7f70*/  FSEL R71, R71, -INF , !P3 ;  /* 0xff80000047477808 */ /* 0x000fc40005800000 */
[CC--:B------:R-:W-:Y:S01]  /*7f80*/  ISETP.GE.AND P1, PT, R28.reuse, R87.reuse, PT ;  /* 0x000000571c00720c */ /* 0x0c0fe20003f26270 */
[----:B------:R-:W4:Y:S01]  /*7f90*/  MUFU.TANH R101, R101 ;  /* 0x0000006500657308 */ /* 0x000f220000002400 */
[----:B------:R-:W-:Y:S02]  /*7fa0*/  ISETP.GE.AND P3, PT, R28, R100, PT ;  /* 0x000000641c00720c */ /* 0x000fe40003f66270 */
[----:B------:R-:W-:Y:S02]  /*7fb0*/  IADD3 R16, R43, 0x19, RZ ;  /* 0x000000192b107810 */ /* 0x000fe40007ffe0ff */
[----:B------:R-:W-:Y:S02]  /*7fc0*/  FSEL R48, R51, -INF , !P6 ;  /* 0xff80000033307808 */ /* 0x000fe40007000000 */
[----:B------:R-:W-:Y:S01]  /*7fd0*/  FSEL R69, R69, -INF , !P4 ;  /* 0xff80000045457808 */ /* 0x000fe20006000000 */
[----:B------:R-:W1:Y:S01]  /*7fe0*/  MUFU.TANH R38, R38 ;  /* 0x0000002600267308 */ /* 0x000e620000002400 */
[----:B------:R-:W-:-:S02]  /*7ff0*/  ISETP.GE.AND P6, PT, R16, R87, PT ;  /* 0x000000571000720c */ /* 0x000fc40003fc6270 */
[----:B------:R-:W-:Y:S01]  /*8000*/  ISETP.GE.AND P4, PT, R16, R100, PT ;  /* 0x000000641000720c */ /* 0x000fe20003f86270 */
[----:B------:R-:W-:Y:S01]  /*8010*/  FMUL.FTZ R79, R12, c[0x0][0x2ec] ;  /* 0x0000bb000c4f7a20 */ /* 0x000fe20000410000 */
[----:B------:R-:W-:Y:S01]  /*8020*/  IADD3 R17, R43, 0x20, RZ ;  /* 0x000000202b117810 */ /* 0x000fe20007ffe0ff */
[----:B------:R-:W-:Y:S01]  /*8030*/  FMUL.FTZ R13, R13, c[0x0][0x2ec] ;  /* 0x0000bb000d0d7a20 */ /* 0x000fe20000410000 */
[C---:B---3--:R-:W-:Y:S01]  /*8040*/  HMMA.16816.F32.BF16 R28, R8.reuse, R20, RZ ;  /* 0x00000014081c723c */ /* 0x048fe200000418ff */
[----:B------:R-:W-:Y:S01]  /*8050*/  IADD3 R16, R43, 0x21, RZ ;  /* 0x000000212b107810 */ /* 0x000fe20007ffe0ff */
[----:B------:R-:W-:Y:S01]  /*8060*/  FMUL.FTZ R14, R14, c[0x0][0x2ec] ;  /* 0x0000bb000e0e7a20 */ /* 0x000fe20000410000 */
[----:B------:R-:W-:Y:S01]  /*8070*/  FSEL R74, R50, -INF , !P5 ;  /* 0xff800000324a7808 */ /* 0x000fe20006800000 */
[----:B------:R-:W3:Y:S01]  /*8080*/  MUFU.TANH R36, R36 ;  /* 0x0000002400247308 */ /* 0x000ee20000002400 */
[----:B------:R-:W-:Y:S01]  /*8090*/  FSEL R77, R77, -INF , !P0 ;  /* 0xff8000004d4d7808 */ /* 0x000fe20004000000 */
[----:B------:R-:W-:Y:S01]  /*80a0*/  FMUL.FTZ R86, R15, c[0x0][0x2ec] ;  /* 0x0000bb000f567a20 */ /* 0x000fe20000410000 */
[----:B------:R-:W-:Y:S01]  /*80b0*/  FSEL R76, R76, -INF , !P1 ;  /* 0xff8000004c4c7808 */ /* 0x000fe20004800000 */
[----:B------:R-:W-:Y:S01]  /*80c0*/  HMMA.16816.F32.BF16 R20, R8, R22, RZ ;  /* 0x000000160814723c */ /* 0x000fe200000418ff */
[----:B------:R-:W-:-:S02]  /*80d0*/  FSEL R63, R63, -INF , !P3 ;  /* 0xff8000003f3f7808 */ /* 0x000fc40005800000 */
[CC--:B------:R-:W-:Y:S01]  /*80e0*/  ISETP.GE.AND P5, PT, R17.reuse, R87.reuse, PT ;  /* 0x000000571100720c */ /* 0x0c0fe20003fa6270 */
[----:B------:R-:W-:Y:S01]  /*80f0*/  MUFU.TANH R82, R13 ;  /* 0x0000000d00527308 */ /* 0x000fe20000002400 */
[-C--:B------:R-:W-:Y:S02]  /*8100*/  ISETP.GE.AND P0, PT, R17, R100.reuse, PT ;  /* 0x000000641100720c */ /* 0x080fe40003f06270 */
[C---:B------:R-:W-:Y:S02]  /*8110*/  ISETP.GE.AND P1, PT, R16.reuse, R87, PT ;  /* 0x000000571000720c */ /* 0x040fe40003f26270 */
[----:B------:R-:W-:Y:S02]  /*8120*/  ISETP.GE.AND P3, PT, R16, R100, PT ;  /* 0x000000641000720c */ /* 0x000fe40003f66270 */
[C---:B------:R-:W-:Y:S01]  /*8130*/  IADD3 R17, R43.reuse, 0x28, RZ ;  /* 0x000000282b117810 */ /* 0x040fe20007ffe0ff */
[----:B------:R1:W-:Y:S01]  /*8140*/  MUFU.TANH R83, R14 ;  /* 0x0000000e00537308 */ /* 0x0003e20000002400 */
[----:B------:R-:W-:-:S02]  /*8150*/  IADD3 R16, R43, 0x29, RZ ;  /* 0x000000292b107810 */ /* 0x000fc40007ffe0ff */
[----:B------:R-:W-:Y:S02]  /*8160*/  FSEL R72, R72, -INF , !P6 ;  /* 0xff80000048487808 */ /* 0x000fe40007000000 */
[----:B------:R-:W-:Y:S02]  /*8170*/  FSEL R59, R59, -INF , !P4 ;  /* 0xff8000003b3b7808 */ /* 0x000fe40006000000 */
[----:B------:R-:W-:Y:S01]  /*8180*/  FSEL R64, R64, -INF , !P5 ;  /* 0xff80000040407808 */ /* 0x000fe20006800000 */
[----:B------:R-:W2:Y:S01]  /*8190*/  MUFU.TANH R60, R60 ;  /* 0x0000003c003c7308 */ /* 0x000ea20000002400 */
[----:B------:R-:W-:Y:S02]  /*81a0*/  FSEL R61, R61, -INF , !P0 ;  /* 0xff8000003d3d7808 */ /* 0x000fe40004000000 */
[C---:B------:R-:W-:Y:S01]  /*81b0*/  ISETP.GE.AND P6, PT, R17.reuse, R87, PT ;  /* 0x000000571100720c */ /* 0x040fe20003fc6270 */
[----:B-----5:R-:W-:Y:S01]  /*81c0*/  HMMA.16816.F32.BF16 R20, R4, R26, R20 ;  /* 0x0000001a0414723c */ /* 0x020fe20000041814 */
[----:B------:R-:W-:-:S02]  /*81d0*/  ISETP.GE.AND P4, PT, R17, R100, PT ;  /* 0x000000641100720c */ /* 0x000fc40003f86270 */
[CC--:B------:R-:W-:Y:S01]  /*81e0*/  ISETP.GE.AND P5, PT, R16.reuse, R87.reuse, PT ;  /* 0x000000571000720c */ /* 0x0c0fe20003fa6270 */
[----:B------:R-:W5:Y:S01]  /*81f0*/  MUFU.TANH R55, R55 ;  /* 0x0000003700377308 */ /* 0x000f620000002400 */
[----:B------:R-:W-:Y:S02]  /*8200*/  ISETP.GE.AND P0, PT, R16, R100, PT ;  /* 0x000000641000720c */ /* 0x000fe40003f06270 */
[----:B------:R-:W-:Y:S01]  /*8210*/  IADD3 R12, R43, 0x30, RZ ;  /* 0x000000302b0c7810 */ /* 0x000fe20007ffe0ff */
[----:B-1----:R-:W-:Y:S01]  /*8220*/  HMMA.16816.F32.BF16 R16, R4, R24, R28 ;  /* 0x000000180410723c */ /* 0x002fe2000004181c */
[----:B------:R-:W1:Y:S01]  /*8230*/  LDSM.16.M88.4 R28, [R134+0x2c00] ;  /* 0x002c0000861c783b */ /* 0x000e620000000200 */
[----:B------:R-:W-:Y:S02]  /*8240*/  FSEL R66, R66, -INF , !P1 ;  /* 0xff80000042427808 */ /* 0x000fe40004800000 */
[----:B------:R-:W-:Y:S01]  /*8250*/  FSEL R95, R95, -INF , !P3 ;  /* 0xff8000005f5f7808 */ /* 0x000fe20005800000 */
[----:B------:R-:W1:Y:S01]  /*8260*/  MUFU.TANH R62, R62 ;  /* 0x0000003e003e7308 */ /* 0x000e620000002400 */
[----:B------:R-:W-:-:S02]  /*8270*/  ISETP.GE.AND P1, PT, R12, R87, PT ;  /* 0x000000570c00720c */ /* 0x000fc40003f26270 */
[-C--:B------:R-:W-:Y:S02]  /*8280*/  ISETP.GE.AND P3, PT, R12, R100.reuse, PT ;  /* 0x000000640c00720c */ /* 0x080fe40003f66270 */
[----:B------:R-:W-:Y:S02]  /*8290*/  IADD3 R12, R43, 0x31, RZ ;  /* 0x000000312b0c7810 */ /* 0x000fe40007ffe0ff */
[----:B------:R-:W-:Y:S01]  /*82a0*/  FSEL R112, R112, -INF , !P6 ;  /* 0xff80000070707808 */ /* 0x000fe20007000000 */
[----:B------:R-:W1:Y:S01]  /*82b0*/  MUFU.TANH R57, R57 ;  /* 0x0000003900397308 */ /* 0x000e620000002400 */
[----:B--2---:R-:W-:Y:S02]  /*82c0*/  FSEL R111, R111, -INF , !P4 ;  /* 0xff8000006f6f7808 */ /* 0x004fe40006000000 */
[----:B------:R-:W-:Y:S01]  /*82d0*/  ISETP.GE.AND P6, PT, R12, R87, PT ;  /* 0x000000570c00720c */ /* 0x000fe20003fc6270 */
[----:B------:R-:W-:Y:S01]  /*82e0*/  FMUL.FTZ R20, R20, c[0x0][0x2ec] ;  /* 0x0000bb0014147a20 */ /* 0x000fe20000410000 */
[----:B------:R-:W-:Y:S01]  /*82f0*/  ISETP.GE.AND P4, PT, R12, R100, PT ;  /* 0x000000640c00720c */ /* 0x000fe20003f86270 */
[----:B------:R-:W-:Y:S01]  /*8300*/  FMUL.FTZ R21, R21, c[0x0][0x2ec] ;  /* 0x0000bb0015157a20 */ /* 0x000fe20000410000 */
[----:B------:R-:W-:Y:S01]  /*8310*/  IADD3 R12, R43, 0x38, RZ ;  /* 0x000000382b0c7810 */ /* 0x000fe20007ffe0ff */
[----:B------:R-:W2:Y:S01]  /*8320*/  MUFU.TANH R32, R32 ;  /* 0x0000002000207308 */ /* 0x000ea20000002400 */
[----:B------:R-:W-:-:S02]  /*8330*/  FSEL R110, R110, -INF , !P5 ;  /* 0xff8000006e6e7808 */ /* 0x000fc40006800000 */
[----:B----4-:R-:W-:Y:S01]  /*8340*/  FSEL R101, R101, -INF , !P0 ;  /* 0xff80000065657808 */ /* 0x010fe20004000000 */
[----:B------:R-:W-:Y:S01]  /*8350*/  FMUL.FTZ R16, R16, c[0x0][0x2ec] ;  /* 0x0000bb0010107a20 */ /* 0x000fe20000410000 */
[C---:B------:R-:W-:Y:S01]  /*8360*/  ISETP.GE.AND P5, PT, R12.reuse, R87, PT ;  /* 0x000000570c00720c */ /* 0x040fe20003fa6270 */
[----:B------:R-:W-:Y:S01]  /*8370*/  FMUL.FTZ R17, R17, c[0x0][0x2ec] ;  /* 0x0000bb0011117a20 */ /* 0x000fe20000410000 */
[----:B------:R-:W-:Y:S01]  /*8380*/  ISETP.GE.AND P0, PT, R12, R100, PT ;  /* 0x000000640c00720c */ /* 0x000fe20003f06270 */
[----:B------:R-:W4:Y:S01]  /*8390*/  MUFU.TANH R34, R34 ;  /* 0x0000002200227308 */ /* 0x000f220000002400 */
[----:B------:R-:W2:Y:S01]  /*83a0*/  LDSM.16.M88.4 R12, [R133+0x1c00] ;  /* 0x001c0000850c783b */ /* 0x000ea20000000200 */
[----:B------:R-:W-:Y:S01]  /*83b0*/  IADD3 R24, R43, 0x39, RZ ;  /* 0x000000392b187810 */ /* 0x000fe20007ffe0ff */
[----:B------:R-:W-:Y:S01]  /*83c0*/  FMUL.FTZ R18, R18, c[0x0][0x2ec] ;  /* 0x0000bb0012127a20 */ /* 0x000fe20000410000 */
[----:B------:R-:W-:Y:S01]  /*83d0*/  FSEL R56, R56, -INF , !P1 ;  /* 0xff80000038387808 */ /* 0x000fe20004800000 */
[----:B------:R-:W-:-:S04]  /*83e0*/  DEPBAR.LE SB0, 0x0 ;  /* 0x000080000000791a */ /* 0x000fc80000000000 */
[----:B------:R-:W-:Y:S01]  /*83f0*/  FSEL R51, R38, -INF , !P3 ;  /* 0xff80000026337808 */ /* 0x000fe20005800000 */
[----:B------:R-:W2:Y:S01]  /*8400*/  MUFU.TANH R33, R33 ;  /* 0x0000002100217308 */ /* 0x000ea20000002400 */
[C---:B------:R-:W-:Y:S02]  /*8410*/  ISETP.GE.AND P1, PT, R24.reuse, R87, PT ;  /* 0x000000571800720c */ /* 0x040fe40003f26270 */
[----:B------:R-:W-:Y:S02]  /*8420*/  ISETP.GE.AND P3, PT, R24, R100, PT ;  /* 0x000000641800720c */ /* 0x000fe40003f66270 */
[----:B------:R-:W-:Y:S02]  /*8430*/  IADD3 R24, R43, 0x40, RZ ;  /* 0x000000402b187810 */ /* 0x000fe40007ffe0ff */
[----:B------:R-:W-:Y:S01]  /*8440*/  FSEL R58, R58, -INF , !P6 ;  /* 0xff8000003a3a7808 */ /* 0x000fe20007000000 */
[----:B------:R-:W2:Y:S01]  /*8450*/  MUFU.TANH R45, R45 ;  /* 0x0000002d002d7308 */ /* 0x000ea20000002400 */
[----:B---3--:R-:W-:-:S02]  /*8460*/  FSEL R53, R36, -INF , !P4 ;  /* 0xff80000024357808 */ /* 0x008fc40006000000 */
[CC--:B------:R-:W-:Y:S02]  /*8470*/  ISETP.GE.AND P6, PT, R24.reuse, R87.reuse, PT ;  /* 0x000000571800720c */ /* 0x0c0fe40003fc6270 */
[-C--:B------:R-:W-:Y:S02]  /*8480*/  ISETP.GE.AND P4, PT, R24, R100.reuse, PT ;  /* 0x000000641800720c */ /* 0x080fe40003f86270 */
[C---:B-1----:R-:W-:Y:S01]  /*8490*/  HMMA.16816.F32.BF16 R24, R8.reuse, R28, RZ ;  /* 0x0000001c0818723c */ /* 0x042fe200000418ff */
[----:B------:R-:W-:Y:S01]  /*84a0*/  IADD3 R38, R43, 0x41, RZ ;  /* 0x000000412b267810 */ /* 0x000fe20007ffe0ff */
[----:B------:R-:W1:Y:S01]  /*84b0*/  MUFU.TANH R35, R35 ;  /* 0x0000002300237308 */ /* 0x000e620000002400 */
[----:B------:R-:W-:Y:S02]  /*84c0*/  FSEL R60, R60, -INF , !P5 ;  /* 0xff8000003c3c7808 */ /* 0x000fe40006800000 */
[----:B-----5:R-:W-:Y:S02]  /*84d0*/  FSEL R55, R55, -INF , !P0 ;  /* 0xff80000037377808 */ /* 0x020fe40004000000 */
[C---:B------:R-:W-:Y:S01]  /*84e0*/  ISETP.GE.AND P5, PT, R38.reuse, R87, PT ;  /* 0x000000572600720c */ /* 0x040fe20003fa6270 */
[----:B------:R-:W-:Y:S01]  /*84f0*/  HMMA.16816.F32.BF16 R8, R8, R30, RZ ;  /* 0x0000001e0808723c */ /* 0x000fe200000418ff */
[----:B------:R-:W-:Y:S01]  /*8500*/  ISETP.GE.AND P0, PT, R38, R100, PT ;  /* 0x000000642600720c */ /* 0x000fe20003f06270 */
[----:B------:R-:W3:Y:S01]  /*8510*/  MUFU.TANH R78, R78 ;  /* 0x0000004e004e7308 */ /* 0x000ee20000002400 */
[----:B------:R-:W-:Y:S01]  /*8520*/  IADD3 R36, R43, 0x48, RZ ;  /* 0x000000482b247810 */ /* 0x000fe20007ffe0ff */
[----:B------:R-:W-:Y:S01]  /*8530*/  FMUL.FTZ R29, R19, c[0x0][0x2ec] ;  /* 0x0000bb00131d7a20 */ /* 0x000fe20000410000 */
[----:B------:R-:W-:-:S02]  /*8540*/  IADD3 R28, R43, 0x50, RZ ;  /* 0x000000502b1c7810 */ /* 0x000fc40007ffe0ff */
[----:B------:R-:W-:Y:S02]  /*8550*/  FSEL R44, R37, -INF , !P6 ;  /* 0xff800000252c7808 */ /* 0x000fe40007000000 */
[----:B------:R-:W-:Y:S01]  /*8560*/  FSEL R62, R62, -INF , !P1 ;  /* 0xff8000003e3e7808 */ /* 0x000fe20004800000 */
[----:B------:R-:W5:Y:S01]  /*8570*/  MUFU.TANH R16, R16 ;  /* 0x0000001000107308 */ /* 0x000f620000002400 */
[----:B------:R-:W-:Y:S02]  /*8580*/  FSEL R57, R57, -INF , !P3 ;  /* 0xff80000039397808 */ /* 0x000fe40005800000 */
[----:B------:R-:W-:Y:S02]  /*8590*/  IADD3 R19, R43, 0x49, RZ ;  /* 0x000000492b137810 */ /* 0x000fe40007ffe0ff */
[----:B------:R-:W-:Y:S01]  /*85a0*/  FSEL R42, R73, -INF , !P5 ;  /* 0xff800000492a7808 */ /* 0x000fe20006800000 */
[----:B--2---:R-:W-:Y:S01]  /*85b0*/  HMMA.16816.F32.BF16 R24, R4, R12, R24 ;  /* 0x0000000c0418723c */ /* 0x004fe20000041818 */
[----:B------:R-:W-:Y:S01]  /*85c0*/  FSEL R37, R75, -INF , !P0 ;  /* 0xff8000004b257808 */ /* 0x000fe20004000000 */
[----:B------:R-:W2:Y:S01]  /*85d0*/  MUFU.TANH R79, R79 ;  /* 0x0000004f004f7308 */ /* 0x000ea20000002400 */
[----:B------:R-:W-:-:S02]  /*85e0*/  ISETP.GE.AND P1, PT, R36, R87, PT ;  /* 0x000000572400720c */ /* 0x000fc40003f26270 */
[-C--:B------:R-:W-:Y:S02]  /*85f0*/  ISETP.GE.AND P3, PT, R36, R100.reuse, PT ;  /* 0x000000642400720c */ /* 0x080fe40003f66270 */
[CC--:B------:R-:W-:Y:S01]  /*8600*/  ISETP.GE.AND P5, PT, R28.reuse, R87.reuse, PT ;  /* 0x000000571c00720c */ /* 0x0c0fe20003fa6270 */
[----:B------:R-:W-:Y:S01]  /*8610*/  HMMA.16816.F32.BF16 R8, R4, R14, R8 ;  /* 0x0000000e0408723c */ /* 0x000fe20000041808 */
[----:B------:R-:W-:Y:S01]  /*8620*/  ISETP.GE.AND P0, PT, R28, R100, PT ;  /* 0x000000641c00720c */ /* 0x000fe20003f06270 */
[----:B------:R-:W1:Y:S01]  /*8630*/  MUFU.TANH R86, R86 ;  /* 0x0000005600567308 */ /* 0x000e620000002400 */
[----:B------:R-:W-:Y:S02]  /*8640*/  IADD3 R28, R43, 0x51, RZ ;  /* 0x000000512b1c7810 */ /* 0x000fe40007ffe0ff */
[----:B------:R-:W-:Y:S02]  /*8650*/  FSEL R39, R39, -INF , !P4 ;  /* 0xff80000027277808 */ /* 0x000fe40006000000 */
[----:B------:R-:W-:-:S02]  /*8660*/  ISETP.GE.AND P6, PT, R19, R87, PT ;  /* 0x000000571300720c */ /* 0x000fc40003fc6270 */
[-C--:B------:R-:W-:Y:S01]  /*8670*/  ISETP.GE.AND P4, PT, R19, R100.reuse, PT ;  /* 0x000000641300720c */ /* 0x080fe20003f86270 */
[----:B------:R-:W1:Y:S01]  /*8680*/  MUFU.TANH R17, R17 ;  /* 0x0000001100117308 */ /* 0x000e620000002400 */
[----:B------:R-:W-:Y:S02]  /*8690*/  IADD3 R13, R43, 0x58, RZ ;  /* 0x000000582b0d7810 */ /* 0x000fe40007ffe0ff */
[----:B------:R-:W-:Y:S02]  /*86a0*/  FSEL R50, R32, -INF , !P1 ;  /* 0xff80000020327808 */ /* 0x000fe40004800000 */
[----:B----4-:R-:W-:Y:S01]  /*86b0*/  FSEL R47, R34, -INF , !P3 ;  /* 0xff800000222f7808 */ /* 0x010fe20005800000 */
[----:B------:R-:W-:Y:S01]  /*86c0*/  FMUL.FTZ R14, R25, c[0x0][0x2ec] ;  /* 0x0000bb00190e7a20 */ /* 0x000fe20000410000 */
[CC--:B------:R-:W-:Y:S01]  /*86d0*/  ISETP.GE.AND P1, PT, R28.reuse, R87.reuse, PT ;  /* 0x000000571c00720c */ /* 0x0c0fe20003f26270 */
[----:B------:R4:W-:Y:S01]  /*86e0*/  MUFU.TANH R19, R20 ;  /* 0x0000001400137308 */ /* 0x0009e20000002400 */
[-C--:B------:R-:W-:Y:S01]  /*86f0*/  ISETP.GE.AND P3, PT, R28, R100.reuse, PT ;  /* 0x000000641c00720c */ /* 0x080fe20003f66270 */
[----:B------:R-:W-:Y:S01]  /*8700*/  FMUL.FTZ R25, R26, c[0x0][0x2ec] ;  /* 0x0000bb001a197a20 */ /* 0x000fe20000410000 */
[----:B------:R-:W-:Y:S01]  /*8710*/  IADD3 R28, R43, 0x59, RZ ;  /* 0x000000592b1c7810 */ /* 0x000fe20007ffe0ff */
[----:B------:R-:W-:Y:S01]  /*8720*/  FMUL.FTZ R24, R24, c[0x0][0x2ec] ;  /* 0x0000bb0018187a20 */ /* 0x000fe20000410000 */
[----:B------:R-:W-:Y:S01]  /*8730*/  FSEL R54, R33, -INF , !P6 ;  /* 0xff80000021367808 */ /* 0x000fe20007000000 */
[----:B------:R-:W-:Y:S01]  /*8740*/  FMUL.FTZ R8, R8, c[0x0][0x2ec] ;  /* 0x0000bb0008087a20 */ /* 0x000fe20000410000 */
[----:B------:R-:W-:Y:S01]  /*8750*/  FSEL R45, R45, -INF , !P4 ;  /* 0xff8000002d2d7808 */ /* 0x000fe20006000000 */
[----:B------:R-:W2:Y:S01]  /*8760*/  MUFU.TANH R29, R29 ;  /* 0x0000001d001d7308 */ /* 0x000ea20000002400 */
[-C--:B------:R-:W-:Y:S01]  /*8770*/  ISETP.GE.AND P6, PT, R13, R87.reuse, PT ;  /* 0x000000570d00720c */ /* 0x080fe20003fc6270 */
[----:B------:R-:W-:Y:S01]  /*8780*/  FMUL.FTZ R9, R9, c[0x0][0x2ec] ;  /* 0x0000bb0009097a20 */ /* 0x000fe20000410000 */
[----:B------:R-:W-:Y:S01]  /*8790*/  ISETP.GE.AND P4, PT, R13, R100, PT ;  /* 0x000000640d00720c */ /* 0x000fe20003f86270 */
[----:B------:R-:W-:Y:S01]  /*87a0*/  FMUL.FTZ R10, R10, c[0x0][0x2ec] ;  /* 0x0000bb000a0a7a20 */ /* 0x000fe20000410000 */
[----:B-1----:R-:W-:Y:S01]  /*87b0*/  FSEL R30, R35, -INF , !P5 ;  /* 0xff800000231e7808 */ /* 0x002fe20006800000 */
[----:B------:R-:W-:Y:S01]  /*87c0*/  FMUL.FTZ R11, R11, c[0x0][0x2ec] ;  /* 0x0000bb000b0b7a20 */ /* 0x000fe20000410000 */
[----:B------:R-:W-:Y:S01]  /*87d0*/  FSEL R13, R80, -INF , !P0 ;  /* 0xff800000500d7808 */ /* 0x000fe20004000000 */
[----:B----4-:R-:W-:Y:S01]  /*87e0*/  FMUL.FTZ R20, R22, c[0x0][0x2ec] ;  /* 0x0000bb0016147a20 */ /* 0x010fe20000410000 */
[----:B------:R-:W-:Y:S01]  /*87f0*/  IADD3 R22, R43, 0x60, RZ ;  /* 0x000000602b167810 */ /* 0x000fe20007ffe0ff */
[----:B------:R1:W-:Y:S01]  /*8800*/  MUFU.TANH R12, R21 ;  /* 0x00000015000c7308 */ /* 0x0003e20000002400 */
[----:B------:R-:W-:-:S02]  /*8810*/  ISETP.GE.AND P5, PT, R28, R87, PT ;  /* 0x000000571c00720c */ /* 0x000fc40003fa6270 */
[----:B------:R-:W-:Y:S02]  /*8820*/  ISETP.GE.AND P0, PT, R28, R100, PT ;  /* 0x000000641c00720c */ /* 0x000fe40003f06270 */
[----:B---3--:R-:W-:Y:S02]  /*8830*/  FSEL R28, R78, -INF , !P1 ;  /* 0xff8000004e1c7808 */ /* 0x008fe40004800000 */
[----:B------:R-:W-:Y:S01]  /*8840*/  ISETP.GE.AND P1, PT, R22, R87, PT ;  /* 0x000000571600720c */ /* 0x000fe20003f26270 */
[----:B------:R-:W3:Y:S01]  /*8850*/  MUFU.TANH R18, R18 ;  /* 0x0000001200127308 */ /* 0x000ee20000002400 */
[C---:B------:R-:W-:Y:S02]  /*8860*/  IADD3 R5, R43.reuse, 0x61, RZ ;  /* 0x000000612b057810 */ /* 0x040fe40007ffe0ff */
[----:B------:R-:W-:Y:S02]  /*8870*/  IADD3 R6, R43, 0x68, RZ ;  /* 0x000000682b067810 */ /* 0x000fe40007ffe0ff */
[----:B-----5:R-:W-:-:S02]  /*8880*/  FSEL R34, R16, -INF , !P1 ;  /* 0xff80000010227808 */ /* 0x020fc40004800000 */
[----:B--2---:R-:W-:Y:S01]  /*8890*/  FSEL R38, R79, -INF , !P6 ;  /* 0xff8000004f267808 */ /* 0x004fe20007000000 */
[----:B-1----:R-:W-:Y:S01]  /*88a0*/  FMUL.FTZ R21, R23, c[0x0][0x2ec] ;  /* 0x0000bb0017157a20 */ /* 0x002fe20000410000 */
[----:B------:R-:W-:Y:S01]  /*88b0*/  MUFU.TANH R20, R20 ;  /* 0x0000001400147308 */ /* 0x000fe20000002400 */
[----:B------:R-:W-:Y:S01]  /*88c0*/  FSEL R15, R83, -INF , !P4 ;  /* 0xff800000530f7808 */ /* 0x000fe20006000000 */
[----:B------:R-:W-:Y:S01]  /*88d0*/  FMUL.FTZ R23, R27, c[0x0][0x2ec] ;  /* 0x0000bb001b177a20 */ /* 0x000fe20000410000 */
[----:B------:R-:W-:Y:S02]  /*88e0*/  FSEL R36, R82, -INF , !P5 ;  /* 0xff80000052247808 */ /* 0x000fe40006800000 */
[----:B------:R-:W-:Y:S02]  /*88f0*/  FSEL R35, R86, -INF , !P0 ;  /* 0xff80000056237808 */ /* 0x000fe40004000000 */
[C---:B------:R-:W-:Y:S01]  /*8900*/  ISETP.GE.AND P6, PT, R5.reuse, R87, PT ;  /* 0x000000570500720c */ /* 0x040fe20003fc6270 */
[----:B------:R-:W1:Y:S01]  /*8910*/  MUFU.TANH R21, R21 ;  /* 0x0000001500157308 */ /* 0x000e620000002400 */
[----:B------:R-:W-:-:S02]  /*8920*/  ISETP.GE.AND P4, PT, R5, R100, PT ;  /* 0x000000640500720c */ /* 0x000fc40003f86270 */
[C---:B------:R-:W-:Y:S02]  /*8930*/  ISETP.GE.AND P5, PT, R6.reuse, R87, PT ;  /* 0x000000570600720c */ /* 0x040fe40003fa6270 */
[-C--:B------:R-:W-:Y:S02]  /*8940*/  ISETP.GE.AND P0, PT, R6, R100.reuse, PT ;  /* 0x000000640600720c */ /* 0x080fe40003f06270 */
[C---:B------:R-:W-:Y:S01]  /*8950*/  IADD3 R7, R43.reuse, 0x69, RZ ;  /* 0x000000692b077810 */ /* 0x040fe20007ffe0ff */
[----:B------:R-:W2:Y:S01]  /*8960*/  MUFU.TANH R16, R8 ;  /* 0x0000000800107308 */ /* 0x000ea20000002400 */
[----:B------:R-:W-:Y:S02]  /*8970*/  IADD3 R6, R43, 0x70, RZ ;  /* 0x000000702b067810 */ /* 0x000fe40007ffe0ff */
[----:B------:R-:W-:Y:S02]  /*8980*/  FSEL R33, R81, -INF , !P3 ;  /* 0xff80000051217808 */ /* 0x000fe40005800000 */
[----:B------:R-:W-:-:S02]  /*8990*/  ISETP.GE.AND P3, PT, R22, R100, PT ;  /* 0x000000641600720c */ /* 0x000fc40003f66270 */
[----:B------:R-:W-:Y:S01]  /*89a0*/  FSEL R32, R17, -INF , !P6 ;  /* 0xff80000011207808 */ /* 0x000fe20007000000 */
[----:B------:R-:W4:Y:S01]  /*89b0*/  MUFU.TANH R4, R24 ;  /* 0x0000001800047308 */ /* 0x000f220000002400 */
[----:B------:R-:W-:Y:S02]  /*89c0*/  FSEL R29, R29, -INF , !P4 ;  /* 0xff8000001d1d7808 */ /* 0x000fe40006000000 */
[-C--:B------:R-:W-:Y:S02]  /*89d0*/  ISETP.GE.AND P1, PT, R7, R87.reuse, PT ;  /* 0x000000570700720c */ /* 0x080fe40003f26270 */
[C---:B------:R-:W-:Y:S02]  /*89e0*/  ISETP.GE.AND P6, PT, R6.reuse, R87, PT ;  /* 0x000000570600720c */ /* 0x040fe40003fc6270 */
[----:B------:R-:W-:Y:S01]  /*89f0*/  ISETP.GE.AND P4, PT, R6, R100, PT ;  /* 0x000000640600720c */ /* 0x000fe20003f86270 */
[----:B------:R-:W5:Y:S01]  /*8a00*/  MUFU.TANH R25, R25 ;  /* 0x0000001900197308 */ /* 0x000f620000002400 */
[----:B------:R-:W-:-:S02]  /*8a10*/  IADD3 R6, R43, 0x78, RZ ;  /* 0x000000782b067810 */ /* 0x000fc40007ffe0ff */
[----:B---3--:R-:W-:Y:S02]  /*8a20*/  FSEL R31, R18, -INF , !P3 ;  /* 0xff800000121f7808 */ /* 0x008fe40005800000 */
[----:B------:R-:W-:Y:S02]  /*8a30*/  ISETP.GE.AND P3, PT, R7, R100, PT ;  /* 0x000000640700720c */ /* 0x000fe40003f66270 */
[----:B------:R-:W-:Y:S01]  /*8a40*/  FSEL R12, R12, -INF , !P1 ;  /* 0xff8000000c0c7808 */ /* 0x000fe20004800000 */
[----:B------:R3:W3:Y:S01]  /*8a50*/  MUFU.TANH R5, R14 ;  /* 0x0000000e00057308 */ /* 0x0006e20000002400 */
[----:B------:R-:W-:Y:S02]  /*8a60*/  ISETP.GE.AND P1, PT, R6, R87, PT ;  /* 0x000000570600720c */ /* 0x000fe40003f26270 */
[----:B-1----:R-:W-:Y:S02]  /*8a70*/  FSEL R17, R21, -INF , !P3 ;  /* 0xff80000015117808 */ /* 0x002fe40005800000 */
[----:B--2---:R-:W-:-:S02]  /*8a80*/  FSEL R16, R16, -INF , !P1 ;  /* 0xff80000010107808 */ /* 0x004fc40004800000 */
[----:B------:R-:W-:Y:S01]  /*8a90*/  ISETP.GT.AND P1, PT, R150, R137, PT ;  /* 0x000000899600720c */ /* 0x000fe20003f24270 */
[----:B------:R-:W1:Y:S01]  /*8aa0*/  MUFU.TANH R23, R23 ;  /* 0x0000001700177308 */ /* 0x000e620000002400 */
[----:B------:R-:W-:Y:S02]  /*8ab0*/  IADD3 R7, R43, 0x71, RZ ;  /* 0x000000712b077810 */ /* 0x000fe40007ffe0ff */
[----:B----4-:R-:W-:Y:S02]  /*8ac0*/  FSEL R26, R4, -INF , !P6 ;  /* 0xff800000041a7808 */ /* 0x010fe40007000000 */
[----:B-----5:R-:W-:Y:S02]  /*8ad0*/  FSEL R25, R25, -INF , !P4 ;  /* 0xff80000019197808 */ /* 0x020fe40006000000 */
[----:B------:R-:W-:Y:S01]  /*8ae0*/  ISETP.GE.AND P6, PT, R43, R87, PT ;  /* 0x000000572b00720c */ /* 0x000fe20003fc6270 */
[----:B------:R-:W2:Y:S01]  /*8af0*/  MUFU.TANH R41, R41 ;  /* 0x0000002900297308 */ /* 0x000ea20000002400 */
[----:B---3--:R-:W-:-:S02]  /*8b00*/  FSEL R14, R19, -INF , !P5 ;  /* 0xff800000130e7808 */ /* 0x008fc40006800000 */
[----:B------:R-:W-:Y:S02]  /*8b10*/  FSEL R19, R20, -INF , !P0 ;  /* 0xff80000014137808 */ /* 0x000fe40004000000 */
[C---:B------:R-:W-:Y:S02]  /*8b20*/  ISETP.GE.AND P5, PT, R7.reuse, R87, PT ;  /* 0x000000570700720c */ /* 0x040fe40003fa6270 */
[-C--:B------:R-:W-:Y:S01]  /*8b30*/  ISETP.GE.AND P0, PT, R7, R100.reuse, PT ;  /* 0x000000640700720c */ /* 0x080fe20003f06270 */
[----:B------:R-:W3:Y:S01]  /*8b40*/  MUFU.TANH R24, R9 ;  /* 0x0000000900187308 */ /* 0x000ee20000002400 */
[C---:B------:R-:W-:Y:S02]  /*8b50*/  ISETP.GE.AND P4, PT, R43.reuse, R100, PT ;  /* 0x000000642b00720c */ /* 0x040fe40003f86270 */
[----:B------:R-:W-:Y:S02]  /*8b60*/  IADD3 R43, R43, 0x79, RZ ;  /* 0x000000792b2b7810 */ /* 0x000fe40007ffe0ff */
[----:B------:R-:W-:-:S02]  /*8b70*/  FSEL R18, R5, -INF , !P5 ;  /* 0xff80000005127808 */ /* 0x000fc40006800000 */
[----:B-1----:R-:W-:Y:S01]  /*8b80*/  FSEL R23, R23, -INF , !P0 ;  /* 0xff80000017177808 */ /* 0x002fe20004000000 */
[----:B------:R-:W1:Y:S01]  /*8b90*/  MUFU.TANH R21, R10 ;  /* 0x0000000a00157308 */ /* 0x000e620000002400 */
[----:B------:R-:W-:Y:S01]  /*8ba0*/  BAR.SYNC.DEFER_BLOCKING 0x0 ;  /* 0x0000000000007b1d */ /* 0x000fe20000010000 */
[-C--:B------:R-:W-:Y:S02]  /*8bb0*/  ISETP.GE.AND P3, PT, R6, R100.reuse, PT ;  /* 0x000000640600720c */ /* 0x080fe40003f66270 */
[C---:B------:R-:W-:Y:S02]  /*8bc0*/  ISETP.GE.AND P5, PT, R43.reuse, R87, PT ;  /* 0x000000572b00720c */ /* 0x040fe40003fa6270 */
[----:B------:R-:W-:Y:S02]  /*8bd0*/  ISETP.GE.AND P0, PT, R43, R100, PT ;  /* 0x000000642b00720c */ /* 0x000fe40003f06270 */
[----:B------:R-:W4:Y:S01]  /*8be0*/  MUFU.TANH R20, R11 ;  /* 0x0000000b00147308 */ /* 0x000f220000002400 */
[----:B------:R-:W-:-:S02]  /*8bf0*/  IADD3 R86, R133, 0x1c00, RZ ;  /* 0x00001c0085567810 */ /* 0x000fc40007ffe0ff */
[----:B------:R-:W-:Y:S02]  /*8c00*/  FSEL R40, R40, -INF , !P6 ;  /* 0xff80000028287808 */ /* 0x000fe40007000000 */
[----:B--2---:R-:W-:Y:S02]  /*8c10*/  FSEL R4, R41, -INF , !P4 ;  /* 0xff80000029047808 */ /* 0x004fe40006000000 */
[----:B---3--:R-:W-:Y:S02]  /*8c20*/  FSEL R24, R24, -INF , !P5 ;  /* 0xff80000018187808 */ /* 0x008fe40006800000 */
[----:B-1----:R-:W-:Y:S02]  /*8c30*/  FSEL R21, R21, -INF , !P3 ;  /* 0xff80000015157808 */ /* 0x002fe40005800000 */
[----:B----4-:R-:W-:Y:S01]  /*8c40*/  FSEL R20, R20, -INF , !P0 ;  /* 0xff80000014147808 */ /* 0x010fe20004000000 */
        /* <DEDUP_REMOVED lines=60> */
.L_x_4080:
[----:B------:R-:W-:-:S05]  /*9010*/  IMAD.MOV.U32 R9, RZ, RZ, c[0x0][0x198] ;  /* 0x00006600ff097624 */ /* 0x000fca00078e00ff */
[----:B------:R-:W-:-:S04]  /*9020*/  LEA R9, -R9, RZ, 0x7 ;  /* 0x000000ff09097211 */ /* 0x000fc800078e39ff */
[----:B------:R-:W-:Y:S02]  /*9030*/  SHF.R.S32.HI R0, RZ, 0x1f, R9 ;  /* 0x0000001fff007819 */ /* 0x000fe40000011409 */
.L_x_4081:
        /* <DEDUP_REMOVED lines=48> */
.L_x_4083:
[----:B------:R-:W-:Y:S05]  /*9340*/  BSYNC B0 ;  /* 0x0000000000007941 */ /* 0x000fea0003800000 */
.L_x_4082:
[----:B------:R-:W0:Y:S01]  /*9350*/  LDGDEPBAR ;  /* 0x00000000000079af */ /* 0x000e220000000000 */
[----:B------:R-:W-:-:S04]  /*9360*/  LEA R146, P0, R9, R146, 0x1 ;  /* 0x0000009209927211 */ /* 0x000fc800078008ff */
[----:B------:R-:W-:Y:S02]  /*9370*/  LEA.HI.X R147, R9, R147, R0, 0x1, P0 ;  /* 0x0000009309937211 */ /* 0x000fe400000f0c00 */
.L_x_4079:
        /* <DEDUP_REMOVED lines=64> */
[----:B------:R-:W1:Y:S02]  /*9780*/  SHFL.BFLY PT, R7, R6, 0x2, 0x1f ;  /* 0x0c401f0006077f89 */ /* 0x000e6400000e0000 */
        /* <DEDUP_REMOVED lines=13> */
[----:B------:R-:W2:Y:S01]  /*9860*/  LDSM.16.MT88.4 R72, [R132+0x3000] ;  /* 0x003000008448783b */ /* 0x000ea20000004200 */
[--C-:B------:R-:W-:Y:S01]  /*9870*/  FFMA.FTZ R96, R68, c[0x0][0x23c], -R27.reuse ;  /* 0x00008f0044607a23 */ /* 0x100fe2000001081b */
[----:B------:R-:W-:Y:S01]  /*9880*/  MUFU.EX2 R97, R97 ;  /* 0x0000006100617308 */ /* 0x000fe20000000800 */
[--C-:B------:R-:W-:Y:S02]  /*9890*/  FFMA.FTZ R94, R46, c[0x0][0x23c], -R27.reuse ;  /* 0x00008f002e5e7a23 */ /* 0x100fe4000001081b */
[----:B------:R-:W-:-:S02]  /*98a0*/  FFMA.FTZ R65, R70, c[0x0][0x23c], -R27 ;  /* 0x00008f0046417a23 */ /* 0x000fc4000001081b */
[--C-:B------:R-:W-:Y:S02]  /*98b0*/  FFMA.FTZ R92, R48, c[0x0][0x23c], -R27.reuse ;  /* 0x00008f00305c7a23 */ /* 0x100fe4000001081b */
[--C-:B------:R-:W-:Y:S01]  /*98c0*/  FFMA.FTZ R41, R76, c[0x0][0x23c], -R27.reuse ;  /* 0x00008f004c297a23 */ /* 0x100fe2000001081b */
[----:B------:R-:W3:Y:S01]  /*98d0*/  MUFU.EX2 R96, R96 ;  /* 0x0000006000607308 */ /* 0x000ee20000000800 */
        /* <DEDUP_REMOVED lines=8> */
[----:B------:R-:W-:Y:S01]  /*9960*/  FFMA.FTZ R159, R24, c[0x0][0x23c], -R27 ;  /* 0x00008f00189f7a23 */ /* 0x000fe2000001081b */
[----:B------:R-:W-:-:S04]  /*9970*/  FSEL R22, R22, RZ, P0 ;  /* 0x000000ff16167208 */ /* 0x000fc80000000000 */
[----:B------:R-:W1:Y:S01]  /*9980*/  MUFU.EX2 R65, R65 ;  /* 0x0000004100417308 */ /* 0x000e620000000800 */
[--C-:B------:R-:W-:Y:S01]  /*9990*/  FFMA.FTZ R106, R4, c[0x0][0x23c], -R22.reuse ;  /* 0x00008f00046a7a23 */ /* 0x100fe20000010816 */
[----:B---3--:R-:W-:Y:S01]  /*99a0*/  F2FP.BF16.PACK_AB R4, R96, R97 ;  /* 0x000000616004723e */ /* 0x008fe200000010ff */
        /* <DEDUP_REMOVED lines=9> */
[----:B-1----:R-:W-:Y:S01]  /*9a40*/  F2FP.BF16.PACK_AB R6, R65, R94 ;  /* 0x0000005e4106723e */ /* 0x002fe200000010ff */
[--C-:B------:R-:W-:Y:S02]  /*9a50*/  FFMA.FTZ R59, R110, c[0x0][0x23c], -R27.reuse ;  /* 0x00008f006e3b7a23 */ /* 0x100fe4000001081b */
[--C-:B------:R-:W-:Y:S02]  /*9a60*/  FFMA.FTZ R63, R66, c[0x0][0x23c], -R27.reuse ;  /* 0x00008f00423f7a23 */ /* 0x100fe4000001081b */
[----:B------:R-:W-:Y:S02]  /*9a70*/  FFMA.FTZ R110, R61, c[0x0][0x23c], -R22 ;  /* 0x00008f003d6e7a23 */ /* 0x000fe40000010816 */
[----:B------:R-:W-:Y:S01]  /*9a80*/  MUFU.EX2 R98, R98 ;  /* 0x0000006200627308 */ /* 0x000fe20000000800 */
[----:B------:R-:W-:-:S02]  /*9a90*/  FFMA.FTZ R66, R112, c[0x0][0x23c], -R27 ;  /* 0x00008f0070427a23 */ /* 0x000fc4000001081b */
[--C-:B------:R-:W-:Y:S02]  /*9aa0*/  FFMA.FTZ R61, R95, c[0x0][0x23c], -R22.reuse ;  /* 0x00008f005f3d7a23 */ /* 0x100fe40000010816 */
[--C-:B------:R-:W-:Y:S02]  /*9ab0*/  FFMA.FTZ R64, R111, c[0x0][0x23c], -R22.reuse ;  /* 0x00008f006f407a23 */ /* 0x100fe40000010816 */
[----:B------:R-:W-:Y:S01]  /*9ac0*/  FFMA.FTZ R3, R101, c[0x0][0x23c], -R22 ;  /* 0x00008f0065037a23 */ /* 0x000fe20000010816 */
[----:B------:R-:W1:Y:S01]  /*9ad0*/  MUFU.EX2 R93, R93 ;  /* 0x0000005d005d7308 */ /* 0x000e620000000800 */
        /* <DEDUP_REMOVED lines=8> */
[----:B------:R-:W-:Y:S01]  /*9b60*/  FFMA.FTZ R60, R57, c[0x0][0x23c], -R22 ;  /* 0x00008f00393c7a23 */ /* 0x000fe20000010816 */
[----:B-1----:R-:W-:Y:S01]  /*9b70*/  F2FP.BF16.PACK_AB R7, R93, R98 ;  /* 0x000000625d07723e */ /* 0x002fe200000010ff */
[----:B------:R-:W1:Y:S01]  /*9b80*/  MUFU.EX2 R43, R43 ;  /* 0x0000002b002b7308 */ /* 0x000e620000000800 */
[----:B------:R-:W-:-:S02]  /*9b90*/  FFMA.FTZ R57, R44, c[0x0][0x23c], -R27 ;  /* 0x00008f002c397a23 */ /* 0x000fc4000001081b */
[--C-:B------:R-:W-:Y:S02]  /*9ba0*/  FFMA.FTZ R44, R42, c[0x0][0x23c], -R27.reuse ;  /* 0x00008f002a2c7a23 */ /* 0x100fe4000001081b */
[--C-:B------:R-:W-:Y:S01]  /*9bb0*/  FFMA.FTZ R42, R54, c[0x0][0x23c], -R27.reuse ;  /* 0x00008f00362a7a23 */ /* 0x100fe2000001081b */
[C---:B--2---:R-:W-:Y:S01]  /*9bc0*/  HMMA.16816.F32.BF16 R68, R4.reuse, R72, RZ ;  /* 0x000000480444723c */ /* 0x044fe200000418ff */
[----:B------:R-:W-:Y:S01]  /*9bd0*/  FFMA.FTZ R55, R50, c[0x0][0x23c], -R27 ;  /* 0x00008f0032377a23 */ /* 0x000fe2000001081b */
[----:B------:R-:W-:Y:S01]  /*9be0*/  MUFU.EX2 R41, R41 ;  /* 0x0000002900297308 */ /* 0x000fe20000000800 */
[--C-:B------:R-:W-:Y:S02]  /*9bf0*/  FFMA.FTZ R54, R37, c[0x0][0x23c], -R22.reuse ;  /* 0x00008f0025367a23 */ /* 0x100fe40000010816 */
[--C-:B------:R-:W-:Y:S02]  /*9c00*/  FFMA.FTZ R39, R39, c[0x0][0x23c], -R22.reuse ;  /* 0x00008f0027277a23 */ /* 0x100fe40000010816 */
[--C-:B------:R-:W-:Y:S01]  /*9c10*/  FFMA.FTZ R50, R47, c[0x0][0x23c], -R22.reuse ;  /* 0x00008f002f327a23 */ /* 0x100fe20000010816 */
[----:B------:R-:W-:Y:S01]  /*9c20*/  HMMA.16816.F32.BF16 R72, R4, R74, RZ ;  /* 0x0000004a0448723c */ /* 0x000fe200000418ff */
        /* <DEDUP_REMOVED lines=9> */
[--C-:B------:R-:W-:Y:S02]  /*9cc0*/  FFMA.FTZ R45, R38, c[0x0][0x23c], -R27.reuse ;  /* 0x00008f00262d7a23 */ /* 0x100fe4000001081b */
[----:B------:R-:W-:Y:S01]  /*9cd0*/  FFMA.FTZ R28, R36, c[0x0][0x23c], -R27 ;  /* 0x00008f00241c7a23 */ /* 0x000fe2000001081b */
[----:B------:R-:W1:Y:S01]  /*9ce0*/  MUFU.EX2 R48, R48 ;  /* 0x0000003000307308 */ /* 0x000e620000000800 */
[----:B--2---:R-:W-:Y:S01]  /*9cf0*/  F2FP.BF16.PACK_AB R82, R40, R41 ;  /* 0x000000292852723e */ /* 0x004fe200000010ff */
[----:B------:R-:W-:-:S02]  /*9d00*/  FFMA.FTZ R38, R13, c[0x0][0x23c], -R22 ;  /* 0x00008f000d267a23 */ /* 0x000fc40000010816 */
[--C-:B------:R-:W-:Y:S02]  /*9d10*/  FFMA.FTZ R33, R33, c[0x0][0x23c], -R22.reuse ;  /* 0x00008f0021217a23 */ /* 0x100fe40000010816 */
[--C-:B------:R-:W-:Y:S02]  /*9d20*/  FFMA.FTZ R36, R15, c[0x0][0x23c], -R22.reuse ;  /* 0x00008f000f247a23 */ /* 0x100fe40000010816 */
[----:B------:R-:W-:Y:S01]  /*9d30*/  MUFU.EX2 R49, R49 ;  /* 0x0000003100317308 */ /* 0x000fe20000000800 */
[----:B------:R-:W-:Y:S02]  /*9d40*/  FFMA.FTZ R35, R35, c[0x0][0x23c], -R22 ;  /* 0x00008f0023237a23 */ /* 0x000fe40000010816 */
[----:B------:R-:W-:Y:S02]  /*9d50*/  FADD.FTZ R92, R92, R65 ;  /* 0x000000415c5c7221 */ /* 0x000fe40000010000 */
[----:B------:R-:W-:Y:S02]  /*9d60*/  FADD.FTZ R99, R106, R99 ;  /* 0x000000636a637221 */ /* 0x000fe40000010000 */
[----:B------:R-:W-:Y:S01]  /*9d70*/  FADD.FTZ R92, R43, R92 ;  /* 0x0000005c2b5c7221 */ /* 0x000fe20000010000 */
[----:B------:R-:W2:Y:S01]  /*9d80*/  MUFU.EX2 R46, R46 ;  /* 0x0000002e002e7308 */ /* 0x000ea20000000800 */
[----:B-1----:R-:W-:Y:S01]  /*9d90*/  F2FP.BF16.PACK_AB R81, R48, R67 ;  /* 0x000000433051723e */ /* 0x002fe200000010ff */
[----:B------:R-:W-:-:S02]  /*9da0*/  FFMA.FTZ R13, R34, c[0x0][0x23c], -R27 ;  /* 0x00008f00220d7a23 */ /* 0x000fc4000001081b */
[----:B------:R-:W-:Y:S02]  /*9db0*/  FADD.FTZ R41, R41, R92 ;  /* 0x0000005c29297221 */ /* 0x000fe40000010000 */
[----:B------:R-:W-:Y:S02]  /*9dc0*/  FADD.FTZ R98, R98, R99 ;  /* 0x0000006362627221 */ /* 0x000fe40000010000 */
[----:B------:R-:W-:Y:S01]  /*9dd0*/  MUFU.EX2 R108, R108 ;  /* 0x0000006c006c7308 */ /* 0x000fe20000000800 */
[----:B------:R-:W-:Y:S02]  /*9de0*/  FADD.FTZ R41, R40, R41 ;  /* 0x0000002928297221 */ /* 0x000fe40000010000 */
        /* <DEDUP_REMOVED lines=15> */
[----:B------:R-:W2:Y:S01]  /*9ee0*/  LDSM.16.MT88.4 R8, [R131+0x3000] ;  /* 0x003000008308783b */ /* 0x000ea20000004200 */
[----:B------:R-:W-:Y:S01]  /*9ef0*/  MUFU.EX2 R59, R59 ;  /* 0x0000003b003b7308 */ /* 0x000fe20000000800 */
[----:B------:R-:W-:-:S02]  /*9f00*/  FADD.FTZ R49, R46, R49 ;  /* 0x000000312e317221 */ /* 0x000fc40000010000 */
[--C-:B------:R-:W-:Y:S02]  /*9f10*/  FFMA.FTZ R46, R31, c[0x0][0x23c], -R22.reuse ;  /* 0x00008f001f2e7a23 */ /* 0x100fe40000010816 */
[--C-:B------:R-:W-:Y:S02]  /*9f20*/  FFMA.FTZ R31, R29, c[0x0][0x23c], -R22.reuse ;  /* 0x00008f001d1f7a23 */ /* 0x100fe40000010816 */
[--C-:B------:R-:W-:Y:S01]  /*9f30*/  FFMA.FTZ R29, R17, c[0x0][0x23c], -R22.reuse ;  /* 0x00008f00111d7a23 */ /* 0x100fe20000010816 */
[----:B------:R-:W-:Y:S01]  /*9f40*/  MUFU.EX2 R110, R110 ;  /* 0x0000006e006e7308 */ /* 0x000fe20000000800 */
[----:B------:R-:W-:-:S07]  /*9f50*/  FFMA.FTZ R20, R20, c[0x0][0x23c], -R22 ;  /* 0x00008f0014147a23 */ /* 0x000fce0000010816 */
        /* <DEDUP_REMOVED lines=22> */
[----:B------:R-:W-:Y:S01]  /*a0c0*/  FADD.FTZ R110, R110, R49 ;  /* 0x000000316e6e7221 */ /* 0x000fe20000010000 */
[----:B----4-:R-:W-:Y:S01]  /*a0d0*/  F2FP.BF16.PACK_AB R7, R3, R64 ;  /* 0x000000400307723e */ /* 0x010fe200000010ff */
[----:B------:R-:W-:Y:S02]  /*a0e0*/  FFMA.FTZ R49, R18, c[0x0][0x23c], -R27 ;  /* 0x00008f0012317a23 */ /* 0x000fe4000001081b */
[----:B------:R-:W-:Y:S01]  /*a0f0*/  LDSM.16.MT88.4 R16, [R131+0x4800] ;  /* 0x004800008310783b */ /* 0x000fe20000004200 */
[----:B------:R-:W-:Y:S01]  /*a100*/  FADD.FTZ R63, R63, R108 ;  /* 0x0000006c3f3f7221 */ /* 0x000fe20000010000 */
[----:B------:R-:W1:Y:S01]  /*a110*/  MUFU.EX2 R44, R44 ;  /* 0x0000002c002c7308 */ /* 0x000e620000000800 */
[----:B------:R-:W-:Y:S02]  /*a120*/  FADD.FTZ R61, R61, R110 ;  /* 0x0000006e3d3d7221 */ /* 0x000fe40000010000 */
[----:B------:R-:W-:-:S02]  /*a130*/  FADD.FTZ R66, R66, R63 ;  /* 0x0000003f42427221 */ /* 0x000fc40000010000 */
[----:B------:R-:W-:-:S03]  /*a140*/  FADD.FTZ R64, R64, R61 ;  /* 0x0000003d40407221 */ /* 0x000fc60000010000 */
[----:B------:R-:W-:Y:S01]  /*a150*/  MUFU.EX2 R55, R55 ;  /* 0x0000003700377308 */ /* 0x000fe20000000800 */
[----:B------:R-:W-:Y:S02]  /*a160*/  FADD.FTZ R27, R3, R64 ;  /* 0x00000040031b7221 */ /* 0x000fe40000010000 */
[----:B------:R-:W-:-:S05]  /*a170*/  FFMA.FTZ R3, R25, c[0x0][0x23c], -R22 ;  /* 0x00008f0019037a23 */ /* 0x000fca0000010816 */
        /* <DEDUP_REMOVED lines=9> */
[----:B------:R-:W1:Y:S01]  /*a210*/  MUFU.EX2 R30, R30 ;  /* 0x0000001e001e7308 */ /* 0x000e620000000800 */
[C---:B--2---:R-:W-:Y:S07]  /*a220*/  HMMA.16816.F32.BF16 R76, R4.reuse, R8, R76 ;  /* 0x00000008044c723c */ /* 0x044fee000004184c */
[----:B------:R-:W-:Y:S01]  /*a230*/  MUFU.EX2 R45, R45 ;  /* 0x0000002d002d7308 */ /* 0x000fe20000000800 */
[----:B------:R-:W-:Y:S01]  /*a240*/  HMMA.16816.F32.BF16 R80, R4, R10, R80 ;  /* 0x0000000a0450723c */ /* 0x000fe20000041850 */
[----:B------:R-:W2:Y:S06]  /*a250*/  LDSM.16.MT88.4 R8, [R132+0x3c00] ;  /* 0x003c00008408783b */ /* 0x000eac0000004200 */
[----:B------:R-:W-:Y:S01]  /*a260*/  MUFU.EX2 R28, R28 ;  /* 0x0000001c001c7308 */ /* 0x000fe20000000800 */
[----:B-----5:R-:W-:-:S02]  /*a270*/  F2FP.BF16.PACK_AB R4, R58, R101 ;  /* 0x000000653a04723e */ /* 0x020fc400000010ff */
[----:B------:R-:W-:-:S05]  /*a280*/  F2FP.BF16.PACK_AB R5, R53, R62 ;  /* 0x0000003e3505723e */ /* 0x000fca00000010ff */
[----:B------:R-:W-:Y:S01]  /*a290*/  MUFU.EX2 R38, R38 ;  /* 0x0000002600267308 */ /* 0x000fe20000000800 */
[----:B------:R-:W-:Y:S02]  /*a2a0*/  F2FP.BF16.PACK_AB R6, R56, R95 ;  /* 0x0000005f3806723e */ /* 0x000fe400000010ff */
[----:B------:R-:W-:-:S05]  /*a2b0*/  F2FP.BF16.PACK_AB R7, R60, R51 ;  /* 0x000000333c07723e */ /* 0x000fca00000010ff */
[----:B------:R-:W5:Y:S08]  /*a2c0*/  MUFU.EX2 R33, R33 ;  /* 0x0000002100217308 */ /* 0x000f700000000800 */
[----:B------:R-:W-:Y:S08]  /*a2d0*/  MUFU.EX2 R36, R36 ;  /* 0x0000002400247308 */ /* 0x000ff00000000800 */
[----:B------:R-:W1:Y:S01]  /*a2e0*/  MUFU.EX2 R35, R35 ;  /* 0x0000002300237308 */ /* 0x000e620000000800 */
[C---:B--2---:R-:W-:Y:S07]  /*a2f0*/  HMMA.16816.F32.BF16 R68, R4.reuse, R8, R68 ;  /* 0x000000080444723c */ /* 0x044fee0000041844 */
[----:B------:R2:W-:Y:S01]  /*a300*/  MUFU.EX2 R41, R13 ;  /* 0x0000000d00297308 */ /* 0x0005e20000000800 */
[C---:B------:R-:W-:Y:S01]  /*a310*/  HMMA.16816.F32.BF16 R72, R4.reuse, R10, R72 ;  /* 0x0000000a0448723c */ /* 0x040fe20000041848 */
[----:B------:R-:W1:Y:S06]  /*a320*/  LDSM.16.MT88.4 R8, [R131+0x3c00] ;  /* 0x003c00008308783b */ /* 0x000e6c0000004200 */
[----:B------:R-:W1:Y:S01]  /*a330*/  MUFU.EX2 R32, R32 ;  /* 0x0000002000207308 */ /* 0x000e620000000800 */
[----:B--2---:R-:W-:Y:S07]  /*a340*/  LDSM.16.MT88.4 R12, [R131+0x4400] ;  /* 0x00440000830c783b */ /* 0x004fee0000004200 */
        /* <DEDUP_REMOVED lines=9> */
[----:B------:R-:W-:-:S02]  /*a3e0*/  F2FP.BF16.PACK_AB R4, R44, R57 ;  /* 0x000000392c04723e */ /* 0x000fc400000010ff */
[----:B---3--:R-:W-:-:S05]  /*a3f0*/  F2FP.BF16.PACK_AB R5, R54, R39 ;  /* 0x000000273605723e */ /* 0x008fca00000010ff */
[----:B------:R-:W-:Y:S01]  /*a400*/  MUFU.EX2 R26, R26 ;  /* 0x0000001a001a7308 */ /* 0x000fe20000000800 */
[----:B------:R-:W-:Y:S02]  /*a410*/  F2FP.BF16.PACK_AB R6, R42, R55 ;  /* 0x000000372a06723e */ /* 0x000fe400000010ff */
[----:B----4-:R-:W-:-:S05]  /*a420*/  F2FP.BF16.PACK_AB R7, R37, R50 ;  /* 0x000000322507723e */ /* 0x010fca00000010ff */
[----:B------:R-:W3:Y:S08]  /*a430*/  MUFU.EX2 R49, R49 ;  /* 0x0000003100317308 */ /* 0x000ef00000000800 */
[----:B------:R-:W-:Y:S08]  /*a440*/  MUFU.EX2 R3, R3 ;  /* 0x0000000300037308 */ /* 0x000ff00000000800 */
[----:B------:R-:W4:Y:S01]  /*a450*/  MUFU.EX2 R24, R24 ;  /* 0x0000001800187308 */ /* 0x000f220000000800 */
[C---:B-1----:R-:W-:Y:S07]  /*a460*/  HMMA.16816.F32.BF16 R68, R4.reuse, R8, R68 ;  /* 0x000000080444723c */ /* 0x042fee0000041844 */
[----:B------:R-:W-:Y:S01]  /*a470*/  MUFU.EX2 R48, R48 ;  /* 0x0000003000307308 */ /* 0x000fe20000000800 */
[C---:B------:R-:W-:Y:S01]  /*a480*/  HMMA.16816.F32.BF16 R72, R4.reuse, R10, R72 ;  /* 0x0000000a0448723c */ /* 0x040fe20000041848 */
[----:B------:R-:W1:Y:S06]  /*a490*/  LDSM.16.MT88.4 R8, [R131+0x4000] ;  /* 0x004000008308783b */ /* 0x000e6c0000004200 */
[----:B------:R-:W1:Y:S08]  /*a4a0*/  MUFU.EX2 R159, R159 ;  /* 0x0000009f009f7308 */ /* 0x000e700000000800 */
[----:B------:R-:W-:Y:S08]  /*a4b0*/  MUFU.EX2 R21, R21 ;  /* 0x0000001500157308 */ /* 0x000ff00000000800 */
[----:B------:R-:W1:Y:S02]  /*a4c0*/  MUFU.EX2 R20, R20 ;  /* 0x0000001400147308 */ /* 0x000e640000000800 */
[C---:B-1----:R-:W-:Y:S08]  /*a4d0*/  HMMA.16816.F32.BF16 R76, R4.reuse, R8, R76 ;  /* 0x00000008044c723c */ /* 0x042ff0000004184c */
[----:B------:R-:W-:Y:S01]  /*a4e0*/  HMMA.16816.F32.BF16 R80, R4, R10, R80 ;  /* 0x0000000a0450723c */ /* 0x000fe20000041850 */
[----:B------:R-:W1:Y:S06]  /*a4f0*/  LDSM.16.MT88.4 R8, [R132+0x4400] ;  /* 0x004400008408783b */ /* 0x000e6c0000004200 */
[----:B------:R-:W-:-:S02]  /*a500*/  F2FP.BF16.PACK_AB R4, R30, R47 ;  /* 0x0000002f1e04723e */ /* 0x000fc400000010ff */
[----:B-----5:R-:W-:Y:S02]  /*a510*/  F2FP.BF16.PACK_AB R5, R33, R38 ;  /* 0x000000262105723e */ /* 0x020fe400000010ff */
[----:B------:R-:W-:Y:S02]  /*a520*/  F2FP.BF16.PACK_AB R6, R28, R45 ;  /* 0x0000002d1c06723e */ /* 0x000fe400000010ff */
[----:B------:R-:W-:-:S07]  /*a530*/  F2FP.BF16.PACK_AB R7, R35, R36 ;  /* 0x000000242307723e */ /* 0x000fce00000010ff */
[C---:B------:R-:W-:Y:S07]  /*a540*/  HMMA.16816.F32.BF16 R76, R4.reuse, R12, R76 ;  /* 0x0000000c044c723c */ /* 0x040fee000004184c */
[----:B------:R-:W-:Y:S01]  /*a550*/  FADD.FTZ R12, R59, R66 ;  /* 0x000000423b0c7221 */ /* 0x000fe20000010000 */
[----:B------:R-:W-:Y:S03]  /*a560*/  HMMA.16816.F32.BF16 R80, R4, R14, R80 ;  /* 0x0000000e0450723c */ /* 0x000fe60000041850 */
[----:B------:R-:W-:-:S02]  /*a570*/  FADD.FTZ R101, R101, R12 ;  /* 0x0000000c65657221 */ /* 0x000fc40000010000 */
[----:B------:R-:W-:Y:S02]  /*a580*/  LDSM.16.MT88.4 R12, [R132+0x4c00] ;  /* 0x004c0000840c783b */ /* 0x000fe40000004200 */
[----:B------:R-:W-:-:S04]  /*a590*/  FADD.FTZ R58, R58, R101 ;  /* 0x000000653a3a7221 */ /* 0x000fc80000010000 */
[----:B------:R-:W-:Y:S01]  /*a5a0*/  FADD.FTZ R95, R95, R58 ;  /* 0x0000003a5f5f7221 */ /* 0x000fe20000010000 */
[----:B-1----:R-:W-:Y:S03]  /*a5b0*/  HMMA.16816.F32.BF16 R68, R4, R8, R68 ;  /* 0x000000080444723c */ /* 0x002fe60000041844 */
[----:B------:R-:W-:-:S04]  /*a5c0*/  FADD.FTZ R56, R56, R95 ;  /* 0x0000005f38387221 */ /* 0x000fc80000010000 */
[----:B------:R-:W-:Y:S01]  /*a5d0*/  FADD.FTZ R57, R57, R56 ;  /* 0x0000003839397221 */ /* 0x000fe20000010000 */
[----:B------:R-:W-:Y:S01]  /*a5e0*/  HMMA.16816.F32.BF16 R72, R4, R10, R72 ;  /* 0x0000000a0448723c */ /* 0x000fe20000041848 */
[----:B------:R-:W1:Y:S02]  /*a5f0*/  LDSM.16.MT88.4 R8, [R132+0x4800] ;  /* 0x004800008408783b */ /* 0x000e640000004200 */
[----:B------:R-:W-:-:S04]  /*a600*/  FADD.FTZ R44, R44, R57 ;  /* 0x000000392c2c7221 */ /* 0x000fc80000010000 */
[----:B------:R-:W-:Y:S01]  /*a610*/  FADD.FTZ R55, R55, R44 ;  /* 0x0000002c37377221 */ /* 0x000fe20000010000 */
[----:B------:R-:W-:Y:S02]  /*a620*/  F2FP.BF16.PACK_AB R4, R32, R41 ;  /* 0x000000292004723e */ /* 0x000fe400000010ff */
[----:B--2---:R-:W-:Y:S01]  /*a630*/  F2FP.BF16.PACK_AB R5, R31, R46 ;  /* 0x0000002e1f05723e */ /* 0x004fe200000010ff */
[----:B------:R-:W-:Y:S01]  /*a640*/  FADD.FTZ R42, R42, R55 ;  /* 0x000000372a2a7221 */ /* 0x000fe20000010000 */
[----:B------:R-:W-:Y:S02]  /*a650*/  F2FP.BF16.PACK_AB R6, R43, R34 ;  /* 0x000000222b06723e */ /* 0x000fe400000010ff */
[----:B------:R-:W-:Y:S01]  /*a660*/  F2FP.BF16.PACK_AB R7, R29, R40 ;  /* 0x000000281d07723e */ /* 0x000fe200000010ff */
[----:B------:R-:W-:-:S04]  /*a670*/  FADD.FTZ R47, R47, R42 ;  /* 0x0000002a2f2f7221 */ /* 0x000fc80000010000 */
[----:B------:R-:W-:Y:S02]  /*a680*/  FADD.FTZ R30, R30, R47 ;  /* 0x0000002f1e1e7221 */ /* 0x000fe40000010000 */
[----:B------:R-:W-:Y:S02]  /*a690*/  HMMA.16816.F32.BF16 R76, R4, R16, R76 ;  /* 0x00000010044c723c */ /* 0x000fe4000004184c */
[----:B------:R-:W-:-:S04]  /*a6a0*/  FADD.FTZ R45, R45, R30 ;  /* 0x0000001e2d2d7221 */ /* 0x000fc80000010000 */
[----:B------:R-:W-:Y:S02]  /*a6b0*/  FADD.FTZ R28, R28, R45 ;  /* 0x0000002d1c1c7221 */ /* 0x000fe40000010000 */
[----:B------:R-:W-:Y:S02]  /*a6c0*/  HMMA.16816.F32.BF16 R80, R4, R18, R80 ;  /* 0x000000120450723c */ /* 0x000fe40000041850 */
        /* <DEDUP_REMOVED lines=9> */
[----:B---3--:R-:W-:Y:S01]  /*a760*/  F2FP.BF16.PACK_AB R4, R49, R26 ;  /* 0x0000001a3104723e */ /* 0x008fe200000010ff */
[----:B------:R-:W1:Y:S01]  /*a770*/  LDSM.16.MT88.4 R8, [R131+0x4c00] ;  /* 0x004c00008308783b */ /* 0x000e620000004200 */
        /* <DEDUP_REMOVED lines=8> */
[----:B------:R-:W-:Y:S01]  /*a800*/  FADD.FTZ R48, R48, R49 ;  /* 0x0000003130307221 */ /* 0x000fe20000010000 */
[----:B------:R-:W-:Y:S01]  /*a810*/  HMMA.16816.F32.BF16 R68, R4, R12, R68 ;  /* 0x0000000c0444723c */ /* 0x000fe20000041844 */
[----:B------:R-:W-:Y:S02]  /*a820*/  FADD.FTZ R50, R50, R17 ;  /* 0x0000001132327221 */ /* 0x000fe40000010000 */
[----:B------:R-:W-:Y:S02]  /*a830*/  FADD.FTZ R159, R159, R48 ;  /* 0x000000309f9f7221 */ /* 0x000fe40000010000 */
[----:B------:R-:W-:-:S03]  /*a840*/  FADD.FTZ R37, R37, R50 ;  /* 0x0000003225257221 */ /* 0x000fc60000010000 */
[----:B------:R-:W-:Y:S01]  /*a850*/  HMMA.16816.F32.BF16 R72, R4, R14, R72 ;  /* 0x0000000e0448723c */ /* 0x000fe20000041848 */
[----:B------:R-:W-:-:S04]  /*a860*/  FADD.FTZ R38, R38, R37 ;  /* 0x0000002526267221 */ /* 0x000fc80000010000 */
[----:B------:R-:W-:-:S04]  /*a870*/  FADD.FTZ R33, R33, R38 ;  /* 0x0000002621217221 */ /* 0x000fc80000010000 */
        /* <DEDUP_REMOVED lines=76> */
.L_x_4085:
[----:B------:R-:W-:-:S05]  /*ad40*/  IMAD.MOV.U32 R4, RZ, RZ, c[0x0][0x1a0] ;  /* 0x00006800ff047624 */ /* 0x000fca00078e00ff */
[----:B------:R-:W-:-:S04]  /*ad50*/  LEA R4, -R4, RZ, 0x7 ;  /* 0x000000ff04047211 */ /* 0x000fc800078e39ff */
[----:B------:R-:W-:Y:S02]  /*ad60*/  SHF.R.S32.HI R9, RZ, 0x1f, R4 ;  /* 0x0000001fff097819 */ /* 0x000fe40000011404 */
.L_x_4086:
[----:B------:R-:W-:Y:S02]  /*ad70*/  ISETP.GE.AND P0, PT, R84, c[0x0][0x220], PT ;  /* 0x0000880054007a0c */ /* 0x000fe40003f06270 */
        /* <DEDUP_REMOVED lines=26> */
[----:B------:R-:W-:Y:S01]  /*af20*/  @!P0 LEA R6, P3, R11, c[0x0][0x170], 0x1 ;  /* 0x00005c000b068a11 */ /* 0x000fe200078608ff */
[----:B------:R-:W-:Y:S01]  /*af30*/  IMAD.SHL.U32 R102, R150, 0x80, RZ ;  /* 0x0000008096667824 */ /* 0x000fe200078e00ff */
[----:B------:R-:W-:Y:S01]  /*af40*/  @!P0 IADD3.X R8, R9, R13, R8, P1, !PT ;  /* 0x0000000d09088210 */ /* 0x000fe20000ffe408 */
[----:B------:R-:W-:Y:S01]  /*af50*/  @!PT LDS RZ, [RZ] ;  /* 0x00000000fffff984 */ /* 0x000fe20000000800 */
[----:B------:R-:W-:Y:S01]  /*af60*/  @!PT LDS RZ, [RZ] ;  /* 0x00000000fffff984 */ /* 0x000fe20000000800 */
[----:B------:R-:W-:Y:S01]  /*af70*/  @!PT LDS RZ, [RZ] ;  /* 0x00000000fffff984 */ /* 0x000fe20000000800 */
[----:B------:R2:W-:Y:S01]  /*af80*/  @!P0 LDGSTS.E.BYPASS.LTC128B.128 [R149+0x3800], [R14.64] ;  /* 0x038000000e958fae */ /* 0x0005e2000b901d46 */
[----:B------:R-:W-:-:S02]  /*af90*/  @!P0 LEA R4, P1, R3, c[0x0][0x170], 0x1 ;  /* 0x00005c0003048a11 */ /* 0x000fc400078208ff */
        /* <DEDUP_REMOVED lines=40> */
[----:B------:R-:W-:-:S02]  /*b220*/  FMUL.FTZ R3, R56, c[0x0][0x2ec] ;  /* 0x0000bb0038037a20 */ /* 0x000fc40000410000 */
[----:B------:R-:W-:Y:S02]  /*b230*/  FMUL.FTZ R58, R58, c[0x0][0x2ec] ;  /* 0x0000bb003a3a7a20 */ /* 0x000fe40000410000 */
[----:B------:R-:W-:Y:S02]  /*b240*/  FMUL.FTZ R59, R59, c[0x0][0x2ec] ;  /* 0x0000bb003b3b7a20 */ /* 0x000fe40000410000 */
[C---:B---3--:R-:W-:Y:S01]  /*b250*/  HMMA.16816.F32.BF16 R32, R96.reuse, R4, R32 ;  /* 0x000000046020723c */ /* 0x048fe20000041820 */
[----:B------:R-:W-:Y:S01]  /*b260*/  FMUL.FTZ R52, R52, c[0x0][0x2ec] ;  /* 0x0000bb0034347a20 */ /* 0x000fe20000410000 */
[----:B------:R-:W3:Y:S01]  /*b270*/  MUFU.TANH R3, R3 ;  /* 0x0000000300037308 */ /* 0x000ee20000002400 */
[----:B------:R-:W-:Y:S02]  /*b280*/  FMUL.FTZ R57, R57, c[0x0][0x2ec] ;  /* 0x0000bb0039397a20 */ /* 0x000fe40000410000 */
[----:B------:R-:W-:Y:S02]  /*b290*/  FMUL.FTZ R53, R53, c[0x0][0x2ec] ;  /* 0x0000bb0035357a20 */ /* 0x000fe40000410000 */
[----:B------:R-:W-:Y:S01]  /*b2a0*/  FMUL.FTZ R54, R54, c[0x0][0x2ec] ;  /* 0x0000bb0036367a20 */ /* 0x000fe20000410000 */
[----:B------:R-:W-:Y:S01]  /*b2b0*/  HMMA.16816.F32.BF16 R28, R96, R6, R28 ;  /* 0x00000006601c723c */ /* 0x000fe2000004181c */
[----:B------:R-:W5:Y:S01]  /*b2c0*/  LDSM.16.M88.4 R4, [R134+0x2800] ;  /* 0x002800008604783b */ /* 0x000f620000000200 */
[----:B------:R-:W-:Y:S01]  /*b2d0*/  FMUL.FTZ R50, R50, c[0x0][0x2ec] ;  /* 0x0000bb0032327a20 */ /* 0x000fe20000410000 */
[----:B------:R-:W1:Y:S01]  /*b2e0*/  MUFU.TANH R111, R58 ;  /* 0x0000003a006f7308 */ /* 0x000e620000002400 */
[----:B------:R-:W-:-:S02]  /*b2f0*/  FMUL.FTZ R55, R55, c[0x0][0x2ec] ;  /* 0x0000bb0037377a20 */ /* 0x000fc40000410000 */
[----:B------:R-:W-:Y:S02]  /*b300*/  FMUL.FTZ R48, R48, c[0x0][0x2ec] ;  /* 0x0000bb0030307a20 */ /* 0x000fe40000410000 */
[C---:B------:R-:W-:Y:S01]  /*b310*/  HMMA.16816.F32.BF16 R24, R60.reuse, R20, RZ ;  /* 0x000000143c18723c */ /* 0x040fe200000418ff */
[----:B------:R-:W-:Y:S02]  /*b320*/  FMUL.FTZ R49, R49, c[0x0][0x2ec] ;  /* 0x0000bb0031317a20 */ /* 0x000fe40000410000 */
[----:B------:R-:W1:Y:S01]  /*b330*/  MUFU.TANH R109, R59 ;  /* 0x0000003b006d7308 */ /* 0x000e620000002400 */
[----:B------:R-:W-:Y:S02]  /*b340*/  FMUL.FTZ R45, R45, c[0x0][0x2ec] ;  /* 0x0000bb002d2d7a20 */ /* 0x000fe40000410000 */
[----:B------:R-:W-:Y:S02]  /*b350*/  FMUL.FTZ R46, R46, c[0x0][0x2ec] ;  /* 0x0000bb002e2e7a20 */ /* 0x000fe40000410000 */
[----:B------:R-:W-:Y:S01]  /*b360*/  HMMA.16816.F32.BF16 R20, R60, R22, RZ ;  /* 0x000000163c14723c */ /* 0x000fe200000418ff */
[----:B------:R-:W-:-:S02]  /*b370*/  FMUL.FTZ R32, R32, c[0x0][0x2ec] ;  /* 0x0000bb0020207a20 */ /* 0x000fc40000410000 */
[----:B------:R-:W1:Y:S01]  /*b380*/  MUFU.TANH R112, R52 ;  /* 0x0000003400707308 */ /* 0x000e620000002400 */
[----:B------:R-:W-:Y:S02]  /*b390*/  FMUL.FTZ R51, R51, c[0x0][0x2ec] ;  /* 0x0000bb0033337a20 */ /* 0x000fe40000410000 */
[----:B------:R-:W-:Y:S02]  /*b3a0*/  FMUL.FTZ R44, R44, c[0x0][0x2ec] ;  /* 0x0000bb002c2c7a20 */ /* 0x000fe40000410000 */
[----:B------:R-:W-:Y:S01]  /*b3b0*/  HMMA.16816.F32.BF16 R40, R96, R16, R40 ;  /* 0x000000106028723c */ /* 0x000fe20000041828 */
[----:B------:R-:W-:Y:S02]  /*b3c0*/  FMUL.FTZ R47, R47, c[0x0][0x2ec] ;  /* 0x0000bb002f2f7a20 */ /* 0x000fe40000410000 */
[----:B------:R-:W1:Y:S01]  /*b3d0*/  MUFU.TANH R114, R57 ;  /* 0x0000003900727308 */ /* 0x000e620000002400 */
[----:B------:R-:W-:Y:S02]  /*b3e0*/  FMUL.FTZ R34, R34, c[0x0][0x2ec] ;  /* 0x0000bb0022227a20 */ /* 0x000fe40000410000 */
[----:B------:R-:W-:-:S02]  /*b3f0*/  FMUL.FTZ R35, R35, c[0x0][0x2ec] ;  /* 0x0000bb0023237a20 */ /* 0x000fc40000410000 */
[----:B------:R-:W-:Y:S01]  /*b400*/  HMMA.16816.F32.BF16 R36, R96, R18, R36 ;  /* 0x000000126024723c */ /* 0x000fe20000041824 */
[----:B------:R-:W-:Y:S02]  /*b410*/  FMUL.FTZ R28, R28, c[0x0][0x2ec] ;  /* 0x0000bb001c1c7a20 */ /* 0x000fe40000410000 */
[----:B------:R-:W-:Y:S01]  /*b420*/  MUFU.TANH R110, R53 ;  /* 0x00000035006e7308 */ /* 0x000fe20000002400 */
[----:B------:R-:W-:Y:S02]  /*b430*/  FMUL.FTZ R33, R33, c[0x0][0x2ec] ;  /* 0x0000bb0021217a20 */ /* 0x000fe40000410000 */
[----:B------:R-:W-:Y:S02]  /*b440*/  FMUL.FTZ R29, R29, c[0x0][0x2ec] ;  /* 0x0000bb001d1d7a20 */ /* 0x000fe40000410000 */
[----:B--2---:R-:W-:Y:S01]  /*b450*/  HMMA.16816.F32.BF16 R16, R60, R12, RZ ;  /* 0x0000000c3c10723c */ /* 0x004fe200000418ff */
[----:B------:R-:W-:Y:S02]  /*b460*/  FMUL.FTZ R30, R30, c[0x0][0x2ec] ;  /* 0x0000bb001e1e7a20 */ /* 0x000fe40000410000 */
[----:B------:R-:W2:Y:S01]  /*b470*/  MUFU.TANH R107, R54 ;  /* 0x00000036006b7308 */ /* 0x000ea20000002400 */
[----:B------:R-:W-:-:S04]  /*b480*/  FMUL.FTZ R31, R31, c[0x0][0x2ec] ;  /* 0x0000bb001f1f7a20 */ /* 0x000fc80000410000 */
[----:B------:R-:W-:Y:S01]  /*b490*/  HMMA.16816.F32.BF16 R12, R60, R14, RZ ;  /* 0x0000000e3c0c723c */ /* 0x000fe200000418ff */
[----:B------:R-:W-:Y:S02]  /*b4a0*/  FMUL.FTZ R40, R40, c[0x0][0x2ec] ;  /* 0x0000bb0028287a20 */ /* 0x000fe40000410000 */
[----:B------:R-:W1:Y:S01]  /*b4b0*/  MUFU.TANH R101, R55 ;  /* 0x0000003700657308 */ /* 0x000e620000002400 */
[----:B------:R-:W-:Y:S02]  /*b4c0*/  FMUL.FTZ R41, R41, c[0x0][0x2ec] ;  /* 0x0000bb0029297a20 */ /* 0x000fe40000410000 */
[----:B------:R-:W-:Y:S02]  /*b4d0*/  FMUL.FTZ R42, R42, c[0x0][0x2ec] ;  /* 0x0000bb002a2a7a20 */ /* 0x000fe40000410000 */
[----:B----4-:R-:W-:Y:S01]  /*b4e0*/  HMMA.16816.F32.BF16 R24, R96, R64, R24 ;  /* 0x000000406018723c */ /* 0x010fe20000041818 */
[----:B------:R-:W-:Y:S02]  /*b4f0*/  FMUL.FTZ R43, R43, c[0x0][0x2ec] ;  /* 0x0000bb002b2b7a20 */ /* 0x000fe40000410000 */
[----:B------:R4:W2:Y:S01]  /*b500*/  MUFU.TANH R104, R48 ;  /* 0x0000003000687308 */ /* 0x0008a20000002400 */
[----:B------:R-:W-:-:S04]  /*b510*/  FMUL.FTZ R39, R39, c[0x0][0x2ec] ;  /* 0x0000bb0027277a20 */ /* 0x000fc80000410000 */
[C---:B------:R-:W-:Y:S01]  /*b520*/  HMMA.16816.F32.BF16 R20, R96.reuse, R66, R20 ;  /* 0x000000426014723c */ /* 0x040fe20000041814 */
[----:B------:R-:W2:Y:S02]  /*b530*/  LDSM.16.M88.4 R64, [R88] ;  /* 0x000000005840783b */ /* 0x000ea40000000200 */
[----:B------:R3:W-:Y:S05]  /*b540*/  MUFU.TANH R52, R32 ;  /* 0x0000002000347308 */ /* 0x0007ea0000002400 */
[C---:B-1----:R-:W-:Y:S03]  /*b550*/  HMMA.16816.F32.BF16 R16, R96.reuse, R8, R16 ;  /* 0x000000086010723c */ /* 0x042fe60000041810 */
[----:B------:R-:W-:Y:S05]  /*b560*/  MUFU.TANH R108, R49 ;  /* 0x00000031006c7308 */ /* 0x000fea0000002400 */
[----:B------:R-:W-:Y:S01]  /*b570*/  HMMA.16816.F32.BF16 R12, R96, R10, R12 ;  /* 0x0000000a600c723c */ /* 0x000fe2000004180c */
[----:B----4-:R-:W-:Y:S01]  /*b580*/  FMUL.FTZ R48, R25, c[0x0][0x2ec] ;  /* 0x0000bb0019307a20 */ /* 0x010fe20000410000 */
[----:B------:R-:W-:Y:S01]  /*b590*/  LOP3.LUT R25, R102, 0x9, R89, 0xfe, !PT ;  /* 0x0000000966197812 */ /* 0x000fe200078efe59 */
[----:B------:R-:W-:Y:S01]  /*b5a0*/  MUFU.TANH R106, R45 ;  /* 0x0000002d006a7308 */ /* 0x000fe20000002400 */
[----:B------:R-:W-:-:S04]  /*b5b0*/  FMUL.FTZ R26, R26, c[0x0][0x2ec] ;  /* 0x0000bb001a1a7a20 */ /* 0x000fc80000410000 */
[C---:B-----5:R-:W-:Y:S01]  /*b5c0*/  HMMA.16816.F32.BF16 R8, R60.reuse, R4, RZ ;  /* 0x000000043c08723c */ /* 0x060fe200000418ff */
[----:B---3--:R-:W-:Y:S01]  /*b5d0*/  FMUL.FTZ R32, R20, c[0x0][0x2ec] ;  /* 0x0000bb0014207a20 */ /* 0x008fe20000410000 */
[----:B------:R-:W-:Y:S01]  /*b5e0*/  LOP3.LUT R20, R102, 0x10, R89, 0xfe, !PT ;  /* 0x0000001066147812 */ /* 0x000fe200078efe59 */
[----:B------:R-:W-:Y:S01]  /*b5f0*/  MUFU.TANH R103, R46 ;  /* 0x0000002e00677308 */ /* 0x000fe20000002400 */
[----:B------:R-:W-:Y:S02]  /*b600*/  FMUL.FTZ R21, R21, c[0x0][0x2ec] ;  /* 0x0000bb0015157a20 */ /* 0x000fe40000410000 */
[----:B------:R-:W-:Y:S02]  /*b610*/  FMUL.FTZ R22, R22, c[0x0][0x2ec] ;  /* 0x0000bb0016167a20 */ /* 0x000fe40000410000 */
[----:B------:R-:W-:Y:S01]  /*b620*/  HMMA.16816.F32.BF16 R4, R60, R6, RZ ;  /* 0x000000063c04723c */ /* 0x000fe200000418ff */
[----:B------:R-:W-:Y:S02]  /*b630*/  FMUL.FTZ R16, R16, c[0x0][0x2ec] ;  /* 0x0000bb0010107a20 */ /* 0x000fe40000410000 */
[----:B------:R-:W-:Y:S01]  /*b640*/  MUFU.TANH R105, R51 ;  /* 0x0000003300697308 */ /* 0x000fe20000002400 */
[----:B------:R-:W-:-:S02]  /*b650*/  FMUL.FTZ R23, R23, c[0x0][0x2ec] ;  /* 0x0000bb0017177a20 */ /* 0x000fc40000410000 */
[----:B------:R-:W-:Y:S02]  /*b660*/  FMUL.FTZ R19, R19, c[0x0][0x2ec] ;  /* 0x0000bb0013137a20 */ /* 0x000fe40000410000 */
[----:B------:R-:W-:-:S03]  /*b670*/  FMUL.FTZ R15, R15, c[0x0][0x2ec] ;  /* 0x0000bb000f0f7a20 */ /* 0x000fc60000410000 */
[----:B------:R1:W-:Y:S05]  /*b680*/  MUFU.TANH R59, R43 ;  /* 0x0000002b003b7308 */ /* 0x0003ea0000002400 */
[C---:B--2---:R-:W-:Y:S03]  /*b690*/  HMMA.16816.F32.BF16 R8, R96.reuse, R64, R8 ;  /* 0x000000406008723c */ /* 0x044fe60000041808 */
[----:B------:R-:W-:Y:S05]  /*b6a0*/  MUFU.TANH R57, R34 ;  /* 0x0000002200397308 */ /* 0x000fea0000002400 */
[----:B------:R-:W-:Y:S03]  /*b6b0*/  HMMA.16816.F32.BF16 R4, R96, R66, R4 ;  /* 0x000000426004723c */ /* 0x000fe60000041804 */
[----:B------:R-:W-:Y:S01]  /*b6c0*/  MUFU.TANH R51, R35 ;  /* 0x0000002300337308 */ /* 0x000fe20000002400 */
[----:B-1----:R-:W-:Y:S01]  /*b6d0*/  FMUL.FTZ R43, R14, c[0x0][0x2ec] ;  /* 0x0000bb000e2b7a20 */ /* 0x002fe20000410000 */
[----:B------:R-:W-:-:S03]  /*b6e0*/  LOP3.LUT R14, R102, 0x38, R89, 0xfe, !PT ;  /* 0x00000038660e7812 */ /* 0x000fc600078efe59 */
[C---:B------:R-:W-:Y:S03]  /*b6f0*/  HMMA.16816.F32.BF16 R64, R60.reuse, R92, RZ ;  /* 0x0000005c3c40723c */ /* 0x040fe600000418ff */
[----:B------:R-:W-:Y:S05]  /*b700*/  MUFU.TANH R56, R28 ;  /* 0x0000001c00387308 */ /* 0x000fea0000002400 */
[----:B------:R-:W-:Y:S01]  /*b710*/  HMMA.16816.F32.BF16 R60, R60, R94, RZ ;  /* 0x0000005e3c3c723c */ /* 0x000fe200000418ff */
[----:B------:R-:W1:Y:S01]  /*b720*/  LDSM.16.M88.4 R92, [R86] ;  /* 0x00000000565c783b */ /* 0x000e620000000200 */
[----:B------:R-:W-:Y:S01]  /*b730*/  FMUL.FTZ R9, R9, c[0x0][0x2ec] ;  /* 0x0000bb0009097a20 */ /* 0x000fe20000410000 */
[----:B------:R-:W-:Y:S01]  /*b740*/  MUFU.TANH R54, R33 ;  /* 0x0000002100367308 */ /* 0x000fe20000002400 */
[----:B------:R-:W-:Y:S01]  /*b750*/  FMUL.FTZ R10, R10, c[0x0][0x2ec] ;  /* 0x0000bb000a0a7a20 */ /* 0x000fe20000410000 */
[----:B------:R-:W-:-:S04]  /*b760*/  DEPBAR.LE SB0, 0x0 ;  /* 0x000080000000791a */ /* 0x000fc80000000000 */
[----:B------:R-:W-:Y:S02]  /*b770*/  FMUL.FTZ R11, R11, c[0x0][0x2ec] ;  /* 0x0000bb000b0b7a20 */ /* 0x000fe40000410000 */
[----:B------:R-:W-:Y:S01]  /*b780*/  MUFU.TANH R58, R29 ;  /* 0x0000001d003a7308 */ /* 0x000fe20000002400 */
[----:B------:R-:W-:Y:S02]  /*b790*/  FMUL.FTZ R5, R5, c[0x0][0x2ec] ;  /* 0x0000bb0005057a20 */ /* 0x000fe40000410000 */
[----:B------:R-:W-:Y:S02]  /*b7a0*/  FMUL.FTZ R6, R6, c[0x0][0x2ec] ;  /* 0x0000bb0006067a20 */ /* 0x000fe40000410000 */
[----:B------:R-:W-:-:S03]  /*b7b0*/  FMUL.FTZ R7, R7, c[0x0][0x2ec] ;  /* 0x0000bb0007077a20 */ /* 0x000fc60000410000 */
[----:B------:R-:W-:Y:S08]  /*b7c0*/  MUFU.TANH R53, R30 ;  /* 0x0000001e00357308 */ /* 0x000ff00000002400 */
[----:B------:R-:W-:Y:S08]  /*b7d0*/  MUFU.TANH R55, R31 ;  /* 0x0000001f00377308 */ /* 0x000ff00000002400 */
[----:B------:R-:W-:Y:S01]  /*b7e0*/  MUFU.TANH R49, R26 ;  /* 0x0000001a00317308 */ /* 0x000fe20000002400 */
[C---:B-1----:R-:W-:Y:S07]  /*b7f0*/  HMMA.16816.F32.BF16 R64, R96.reuse, R92, R64 ;  /* 0x0000005c6040723c */ /* 0x042fee0000041840 */
[----:B------:R1:W-:Y:S01]  /*b800*/  MUFU.TANH R92, R44 ;  /* 0x0000002c005c7308 */ /* 0x0003e20000002400 */
[----:B------:R-:W-:Y:S07]  /*b810*/  HMMA.16816.F32.BF16 R60, R96, R94, R60 ;  /* 0x0000005e603c723c */ /* 0x000fee000004183c */
[----:B------:R2:W3:Y:S01]  /*b820*/  MUFU.TANH R97, R50 ;  /* 0x0000003200617308 */ /* 0x0004e20000002400 */
[----:B------:R-:W-:-:S02]  /*b830*/  FMUL.FTZ R96, R36, c[0x0][0x2ec] ;  /* 0x0000bb0024607a20 */ /* 0x000fc40000410000 */
[----:B------:R-:W-:-:S05]  /*b840*/  FMUL.FTZ R36, R37, c[0x0][0x2ec] ;  /* 0x0000bb0025247a20 */ /* 0x000fca0000410000 */
[----:B------:R-:W4:Y:S01]  /*b850*/  MUFU.TANH R99, R47 ;  /* 0x0000002f00637308 */ /* 0x000f220000002400 */
[----:B------:R-:W-:Y:S02]  /*b860*/  FMUL.FTZ R37, R38, c[0x0][0x2ec] ;  /* 0x0000bb0026257a20 */ /* 0x000fe40000410000 */
[----:B------:R-:W-:Y:S01]  /*b870*/  FMUL.FTZ R38, R17, c[0x0][0x2ec] ;  /* 0x0000bb0011267a20 */ /* 0x000fe20000410000 */
[--C-:B------:R-:W-:Y:S01]  /*b880*/  LOP3.LUT R17, R102, 0x21, R89.reuse, 0xfe, !PT ;  /* 0x0000002166117812 */ /* 0x100fe200078efe59 */
[----:B-1----:R-:W-:Y:S01]  /*b890*/  FMUL.FTZ R44, R8, c[0x0][0x2ec] ;  /* 0x0000bb00082c7a20 */ /* 0x002fe20000410000 */
[----:B------:R-:W-:Y:S01]  /*b8a0*/  LOP3.LUT R8, R102, 0x40, R89, 0xfe, !PT ;  /* 0x0000004066087812 */ /* 0x000fe200078efe59 */
[----:B------:R-:W-:Y:S01]  /*b8b0*/  FMUL.FTZ R28, R65, c[0x0][0x2ec] ;  /* 0x0000bb00411c7a20 */ /* 0x000fe20000410000 */
[----:B------:R1:W5:Y:S01]  /*b8c0*/  MUFU.TANH R98, R40 ;  /* 0x0000002800627308 */ /* 0x0003620000002400 */
[----:B--2---:R-:W-:Y:S01]  /*b8d0*/  FMUL.FTZ R50, R24, c[0x0][0x2ec] ;  /* 0x0000bb0018327a20 */ /* 0x004fe20000410000 */
[----:B------:R-:W-:-:S04]  /*b8e0*/  LOP3.LUT R24, R102, R89, RZ, 0xfc, !PT ;  /* 0x0000005966187212 */ /* 0x000fc800078efcff */
[-C--:B------:R-:W-:Y:S01]  /*b8f0*/  ISETP.GE.AND P6, PT, R24, R87.reuse, PT ;  /* 0x000000571800720c */ /* 0x080fe20003fc6270 */
[----:B------:R-:W-:Y:S01]  /*b900*/  FMUL.FTZ R26, R60, c[0x0][0x2ec] ;  /* 0x0000bb003c1a7a20 */ /* 0x000fe20000410000 */
[-C--:B------:R-:W-:Y:S01]  /*b910*/  ISETP.GE.AND P5, PT, R24, R100.reuse, PT ;  /* 0x000000641800720c */ /* 0x080fe20003fa6270 */
[----:B------:R-:W-:Y:S01]  /*b920*/  MUFU.TANH R94, R41 ;  /* 0x00000029005e7308 */ /* 0x000fe20000002400 */
[--C-:B------:R-:W-:Y:S02]  /*b930*/  LOP3.LUT R24, R102, 0x1, R89.reuse, 0xfe, !PT ;  /* 0x0000000166187812 */ /* 0x100fe400078efe59 */
[----:B------:R-:W-:Y:S02]  /*b940*/  FSEL R3, R3, -INF , !P6 ;  /* 0xff80000003037808 */ /* 0x000fe40007000000 */
[C---:B------:R-:W-:Y:S02]  /*b950*/  ISETP.GE.AND P4, PT, R24.reuse, R87, PT ;  /* 0x000000571800720c */ /* 0x040fe40003f86270 */
[----:B------:R-:W-:Y:S01]  /*b960*/  ISETP.GE.AND P3, PT, R24, R100, PT ;  /* 0x000000641800720c */ /* 0x000fe20003f66270 */
[----:B------:R2:W2:Y:S01]  /*b970*/  MUFU.TANH R93, R42 ;  /* 0x0000002a005d7308 */ /* 0x0004a20000002400 */
[----:B------:R-:W-:Y:S01]  /*b980*/  LOP3.LUT R24, R102, 0x8, R89, 0xfe, !PT ;  /* 0x0000000866187812 */ /* 0x000fe200078efe59 */
[----:B-1----:R-:W-:Y:S01]  /*b990*/  FMUL.FTZ R40, R12, c[0x0][0x2ec] ;  /* 0x0000bb000c287a20 */ /* 0x002fe20000410000 */
[----:B------:R-:W-:-:S02]  /*b9a0*/  FSEL R111, R111, -INF , !P5 ;  /* 0xff8000006f6f7808 */ /* 0x000fc40006800000 */
[-C--:B------:R-:W-:Y:S02]  /*b9b0*/  ISETP.GE.AND P1, PT, R24, R87.reuse, PT ;  /* 0x000000571800720c */ /* 0x080fe40003f26270 */
[----:B------:R-:W-:Y:S01]  /*b9c0*/  FSEL R109, R109, -INF , !P3 ;  /* 0xff8000006d6d7808 */ /* 0x000fe20005800000 */
[----:B------:R-:W1:Y:S01]  /*b9d0*/  MUFU.TANH R96, R96 ;  /* 0x0000006000607308 */ /* 0x000e620000002400 */
[----:B------:R-:W-:Y:S02]  /*b9e0*/  FSEL R112, R112, -INF , !P1 ;  /* 0xff80000070707808 */ /* 0x000fe40004800000 */
[-C--:B------:R-:W-:Y:S01]  /*b9f0*/  ISETP.GE.AND P6, PT, R24, R100.reuse, PT ;  /* 0x000000641800720c */ /* 0x080fe20003fc6270 */
[----:B------:R-:W-:Y:S01]  /*ba00*/  FMUL.FTZ R24, R27, c[0x0][0x2ec] ;  /* 0x0000bb001b187a20 */ /* 0x000fe20000410000 */
[-C--:B------:R-:W-:Y:S01]  /*ba10*/  ISETP.GE.AND P5, PT, R25, R87.reuse, PT ;  /* 0x000000571900720c */ /* 0x080fe20003fa6270 */
[----:B------:R-:W-:Y:S01]  /*ba20*/  FMUL.FTZ R27, R66, c[0x0][0x2ec] ;  /* 0x0000bb00421b7a20 */ /* 0x000fe20000410000 */
[C---:B------:R-:W-:Y:S01]  /*ba30*/  ISETP.GE.AND P3, PT, R20.reuse, R87, PT ;  /* 0x000000571400720c */ /* 0x040fe20003f66270 */
[----:B------:R-:W1:Y:S01]  /*ba40*/  MUFU.TANH R36, R36 ;  /* 0x0000002400247308 */ /* 0x000e620000002400 */
[----:B------:R-:W-:Y:S01]  /*ba50*/  ISETP.GE.AND P1, PT, R20, R100, PT ;  /* 0x000000641400720c */ /* 0x000fe20003f26270 */
[----:B--2---:R-:W-:Y:S01]  /*ba60*/  FMUL.FTZ R42, R13, c[0x0][0x2ec] ;  /* 0x0000bb000d2a7a20 */ /* 0x004fe20000410000 */
[----:B------:R-:W-:-:S02]  /*ba70*/  LOP3.LUT R20, R102, 0x11, R89, 0xfe, !PT ;  /* 0x0000001166147812 */ /* 0x000fc400078efe59 */
[----:B------:R-:W-:Y:S02]  /*ba80*/  FSEL R114, R114, -INF , !P4 ;  /* 0xff80000072727808 */ /* 0x000fe40006000000 */
[----:B------:R-:W-:Y:S01]  /*ba90*/  FSEL R107, R107, -INF , !P6 ;  /* 0xff8000006b6b7808 */ /* 0x000fe20007000000 */
[----:B------:R-:W2:Y:S01]  /*baa0*/  MUFU.TANH R95, R39 ;  /* 0x00000027005f7308 */ /* 0x000ea20000002400 */
[----:B------:R-:W-:Y:S02]  /*bab0*/  FSEL R110, R110, -INF , !P5 ;  /* 0xff8000006e6e7808 */ /* 0x000fe40006800000 */
[-C--:B------:R-:W-:Y:S01]  /*bac0*/  ISETP.GE.AND P4, PT, R25, R100.reuse, PT ;  /* 0x000000641900720c */ /* 0x080fe20003f86270 */
[----:B------:R-:W-:Y:S01]  /*bad0*/  FMUL.FTZ R25, R67, c[0x0][0x2ec] ;  /* 0x0000bb0043197a20 */ /* 0x000fe20000410000 */
[C---:B------:R-:W-:Y:S02]  /*bae0*/  ISETP.GE.AND P6, PT, R20.reuse, R87, PT ;  /* 0x000000571400720c */ /* 0x040fe40003fc6270 */
[----:B------:R-:W-:Y:S01]  /*baf0*/  ISETP.GE.AND P5, PT, R20, R100, PT ;  /* 0x000000641400720c */ /* 0x000fe20003fa6270 */
[----:B------:R-:W1:Y:S01]  /*bb00*/  MUFU.TANH R37, R37 ;  /* 0x0000002500257308 */ /* 0x000e620000002400 */
[----:B------:R-:W-:-:S02]  /*bb10*/  LOP3.LUT R20, R102, 0x18, R89, 0xfe, !PT ;  /* 0x0000001866147812 */ /* 0x000fc400078efe59 */
[----:B------:R-:W-:Y:S02]  /*bb20*/  FSEL R101, R101, -INF , !P4 ;  /* 0xff80000065657808 */ /* 0x000fe40006000000 */
[----:B------:R-:W-:Y:S02]  /*bb30*/  FSEL R104, R104, -INF , !P3 ;  /* 0xff80000068687808 */ /* 0x000fe40005800000 */
[C---:B------:R-:W-:Y:S01]  /*bb40*/  ISETP.GE.AND P4, PT, R20.reuse, R87, PT ;  /* 0x000000571400720c */ /* 0x040fe20003f86270 */
[----:B------:R-:W1:Y:S01]  /*bb50*/  MUFU.TANH R50, R50 ;  /* 0x0000003200327308 */ /* 0x000e620000002400 */
[----:B------:R-:W-:Y:S02]  /*bb60*/  ISETP.GE.AND P3, PT, R20, R100, PT ;  /* 0x000000641400720c */ /* 0x000fe40003f66270 */
[----:B------:R-:W-:Y:S02]  /*bb70*/  LOP3.LUT R20, R102, 0x19, R89, 0xfe, !PT ;  /* 0x0000001966147812 */ /* 0x000fe400078efe59 */
[----:B---3--:R-:W-:-:S02]  /*bb80*/  FSEL R97, R97, -INF , !P1 ;  /* 0xff80000061617808 */ /* 0x008fc40004800000 */
[----:B------:R-:W-:Y:S01]  /*bb90*/  ISETP.GE.AND P1, PT, R20, R87, PT ;  /* 0x000000571400720c */ /* 0x000fe20003f26270 */
[----:B------:R-:W3:Y:S01]  /*bba0*/  MUFU.TANH R24, R24 ;  /* 0x0000001800187308 */ /* 0x000ee20000002400 */
[----:B------:R-:W-:Y:S02]  /*bbb0*/  FSEL R108, R108, -INF , !P6 ;  /* 0xff8000006c6c7808 */ /* 0x000fe40007000000 */
[----:B------:R-:W-:Y:S02]  /*bbc0*/  ISETP.GE.AND P6, PT, R20, R100, PT ;  /* 0x000000641400720c */ /* 0x000fe40003fc6270 */
[----:B------:R-:W-:Y:S02]  /*bbd0*/  LOP3.LUT R20, R102, 0x20, R89, 0xfe, !PT ;  /* 0x0000002066147812 */ /* 0x000fe400078efe59 */
[----:B------:R-:W-:Y:S01]  /*bbe0*/  FSEL R103, R103, -INF , !P3 ;  /* 0xff80000067677808 */ /* 0x000fe20005800000 */
[----:B------:R-:W1:Y:S01]  /*bbf0*/  MUFU.TANH R32, R32 ;  /* 0x0000002000207308 */ /* 0x000e620000002400 */
[----:B------:R-:W-:-:S02]  /*bc00*/  FSEL R106, R106, -INF , !P1 ;  /* 0xff8000006a6a7808 */ /* 0x000fc40004800000 */
[----:B------:R-:W-:Y:S02]  /*bc10*/  FSEL R105, R105, -INF , !P5 ;  /* 0xff80000069697808 */ /* 0x000fe40006800000 */
[CC--:B------:R-:W-:Y:S02]  /*bc20*/  ISETP.GE.AND P3, PT, R17.reuse, R87.reuse, PT ;  /* 0x000000571100720c */ /* 0x0c0fe40003f66270 */
[----:B------:R-:W-:Y:S01]  /*bc30*/  ISETP.GE.AND P1, PT, R17, R100, PT ;  /* 0x000000641100720c */ /* 0x000fe20003f26270 */
[----:B------:R-:W-:Y:S01]  /*bc40*/  FMUL.FTZ R17, R18, c[0x0][0x2ec] ;  /* 0x0000bb0012117a20 */ /* 0x000fe20000410000 */
[----:B------:R-:W-:Y:S01]  /*bc50*/  ISETP.GE.AND P5, PT, R20, R87, PT ;  /* 0x000000571400720c */ /* 0x000fe20003fa6270 */
[----:B------:R-:W1:Y:S01]  /*bc60*/  MUFU.TANH R48, R48 ;  /* 0x0000003000307308 */ /* 0x000e620000002400 */
[----:B------:R-:W-:Y:S02]  /*bc70*/  LOP3.LUT R18, R102, 0x28, R89, 0xfe, !PT ;  /* 0x0000002866127812 */ /* 0x000fe400078efe59 */
[----:B------:R-:W-:-:S02]  /*bc80*/  FSEL R92, R92, -INF , !P4 ;  /* 0xff8000005c5c7808 */ /* 0x000fc40006000000 */
[----:B----4-:R-:W-:Y:S02]  /*bc90*/  FSEL R99, R99, -INF , !P6 ;  /* 0xff80000063637808 */ /* 0x010fe40007000000 */
[----:B-----5:R-:W-:Y:S01]  /*bca0*/  FSEL R98, R98, -INF , !P5 ;  /* 0xff80000062627808 */ /* 0x020fe20006800000 */
[----:B------:R4:W-:Y:S01]  /*bcb0*/  MUFU.TANH R34, R21 ;  /* 0x0000001500227308 */ /* 0x0009e20000002400 */
[-C--:B------:R-:W-:Y:S02]  /*bcc0*/  ISETP.GE.AND P4, PT, R20, R100.reuse, PT ;  /* 0x000000641400720c */ /* 0x080fe40003f86270 */
[C---:B------:R-:W-:Y:S02]  /*bcd0*/  ISETP.GE.AND P6, PT, R18.reuse, R87, PT ;  /* 0x000000571200720c */ /* 0x040fe40003fc6270 */
[----:B------:R-:W-:Y:S02]  /*bce0*/  ISETP.GE.AND P5, PT, R18, R100, PT ;  /* 0x000000641200720c */ /* 0x000fe40003fa6270 */
[C-C-:B------:R-:W-:Y:S01]  /*bcf0*/  LOP3.LUT R18, R102.reuse, 0x29, R89.reuse, 0xfe, !PT ;  /* 0x0000002966127812 */ /* 0x140fe200078efe59 */
[----:B------:R-:W5:Y:S01]  /*bd00*/  MUFU.TANH R45, R22 ;  /* 0x00000016002d7308 */ /* 0x000f620000002400 */
[----:B------:R-:W-:-:S02]  /*bd10*/  LOP3.LUT R12, R102, 0x30, R89, 0xfe, !PT ;  /* 0x00000030660c7812 */ /* 0x000fc400078efe59 */
[----:B------:R-:W-:Y:S02]  /*bd20*/  FSEL R93, R93, -INF , !P4 ;  /* 0xff8000005d5d7808 */ /* 0x000fe40006000000 */
[----:B------:R-:W-:Y:S02]  /*bd30*/  FSEL R94, R94, -INF , !P3 ;  /* 0xff8000005e5e7808 */ /* 0x000fe40005800000 */
[----:B------:R-:W-:Y:S01]  /*bd40*/  FSEL R59, R59, -INF , !P1 ;  /* 0xff8000003b3b7808 */ /* 0x000fe20004800000 */
[----:B------:R3:W3:Y:S01]  /*bd50*/  MUFU.TANH R47, R23 ;  /* 0x00000017002f7308 */ /* 0x0006e20000002400 */
[CC--:B------:R-:W-:Y:S01]  /*bd60*/  ISETP.GE.AND P4, PT, R18.reuse, R87.reuse, PT ;  /* 0x000000571200720c */ /* 0x0c0fe20003f86270 */
[----:B----4-:R-:W-:Y:S01]  /*bd70*/  FMUL.FTZ R21, R63, c[0x0][0x2ec] ;  /* 0x0000bb003f157a20 */ /* 0x010fe20000410000 */
[----:B------:R-:W-:Y:S02]  /*bd80*/  ISETP.GE.AND P3, PT, R18, R100, PT ;  /* 0x000000641200720c */ /* 0x000fe40003f66270 */
[----:B------:R-:W-:-:S02]  /*bd90*/  ISETP.GE.AND P1, PT, R12, R87, PT ;  /* 0x000000570c00720c */ /* 0x000fc40003f26270 */
[----:B------:R-:W-:Y:S01]  /*bda0*/  LOP3.LUT R18, R102, 0x31, R89, 0xfe, !PT ;  /* 0x0000003166127812 */ /* 0x000fe200078efe59 */
[----:B------:R-:W4:Y:S01]  /*bdb0*/  MUFU.TANH R16, R16 ;  /* 0x0000001000107308 */ /* 0x000f220000002400 */
[----:B-1----:R-:W-:Y:S02]  /*bdc0*/  FSEL R96, R96, -INF , !P6 ;  /* 0xff80000060607808 */ /* 0x002fe40007000000 */
[-C--:B------:R-:W-:Y:S02]  /*bdd0*/  ISETP.GE.AND P6, PT, R12, R100.reuse, PT ;  /* 0x000000640c00720c */ /* 0x080fe40003fc6270 */
[----:B------:R-:W-:Y:S02]  /*bde0*/  FSEL R12, R36, -INF , !P4 ;  /* 0xff800000240c7808 */ /* 0x000fe40006000000 */
[----:B--2---:R-:W-:Y:S01]  /*bdf0*/  FSEL R95, R95, -INF , !P3 ;  /* 0xff8000005f5f7808 */ /* 0x004fe20005800000 */
[----:B------:R-:W-:Y:S01]  /*be00*/  MUFU.TANH R38, R38 ;  /* 0x0000002600267308 */ /* 0x000fe20000002400 */
[----:B------:R-:W-:Y:S01]  /*be10*/  FSEL R52, R52, -INF , !P1 ;  /* 0xff80000034347808 */ /* 0x000fe20004800000 */
[----:B---3--:R-:W-:Y:S01]  /*be20*/  FMUL.FTZ R23, R62, c[0x0][0x2ec] ;  /* 0x0000bb003e177a20 */ /* 0x008fe20000410000 */
[----:B------:R-:W-:-:S02]  /*be30*/  ISETP.GE.AND P4, PT, R18, R100, PT ;  /* 0x000000641200720c */ /* 0x000fc40003f86270 */
[C---:B------:R-:W-:Y:S02]  /*be40*/  ISETP.GE.AND P3, PT, R14.reuse, R87, PT ;  /* 0x000000570e00720c */ /* 0x040fe40003f66270 */
[----:B------:R-:W-:Y:S01]  /*be50*/  ISETP.GE.AND P1, PT, R14, R100, PT ;  /* 0x000000640e00720c */ /* 0x000fe20003f26270 */
[----:B------:R-:W1:Y:S01]  /*be60*/  MUFU.TANH R17, R17 ;  /* 0x0000001100117308 */ /* 0x000e620000002400 */
[----:B------:R-:W-:Y:S02]  /*be70*/  LOP3.LUT R14, R102, 0x39, R89, 0xfe, !PT ;  /* 0x00000039660e7812 */ /* 0x000fe400078efe59 */
[----:B------:R-:W-:Y:S02]  /*be80*/  FSEL R13, R37, -INF , !P5 ;  /* 0xff800000250d7808 */ /* 0x000fe40006800000 */
[----:B------:R-:W-:Y:S02]  /*be90*/  FSEL R57, R57, -INF , !P6 ;  /* 0xff80000039397808 */ /* 0x000fe40007000000 */
[----:B------:R-:W-:Y:S01]  /*bea0*/  FSEL R51, R51, -INF , !P4 ;  /* 0xff80000033337808 */ /* 0x000fe20006000000 */
[----:B------:R2:W3:Y:S01]  /*beb0*/  MUFU.TANH R41, R19 ;  /* 0x0000001300297308 */ /* 0x0004e20000002400 */
[----:B------:R-:W-:-:S02]  /*bec0*/  FSEL R56, R56, -INF , !P3 ;  /* 0xff80000038387808 */ /* 0x000fc40005800000 */
[-C--:B------:R-:W-:Y:S01]  /*bed0*/  ISETP.GE.AND P5, PT, R18, R87.reuse, PT ;  /* 0x000000571200720c */ /* 0x080fe20003fa6270 */
[----:B------:R-:W-:Y:S01]  /*bee0*/  FMUL.FTZ R18, R4, c[0x0][0x2ec] ;  /* 0x0000bb0004127a20 */ /* 0x000fe20000410000 */
[-C--:B------:R-:W-:Y:S02]  /*bef0*/  ISETP.GE.AND P6, PT, R14, R87.reuse, PT ;  /* 0x000000570e00720c */ /* 0x080fe40003fc6270 */
[C---:B------:R-:W-:Y:S01]  /*bf00*/  ISETP.GE.AND P4, PT, R8.reuse, R87, PT ;  /* 0x000000570800720c */ /* 0x040fe20003f86270 */
[----:B------:R-:W1:Y:S01]  /*bf10*/  MUFU.TANH R40, R40 ;  /* 0x0000002800287308 */ /* 0x000e620000002400 */
[----:B------:R-:W-:Y:S02]  /*bf20*/  ISETP.GE.AND P3, PT, R8, R100, PT ;  /* 0x000000640800720c */ /* 0x000fe40003f66270 */
[----:B------:R-:W-:Y:S02]  /*bf30*/  LOP3.LUT R8, R102, 0x41, R89, 0xfe, !PT ;  /* 0x0000004166087812 */ /* 0x000fe400078efe59 */
[----:B------:R-:W-:-:S02]  /*bf40*/  FSEL R54, R54, -INF , !P5 ;  /* 0xff80000036367808 */ /* 0x000fc40006800000 */
[----:B------:R-:W-:Y:S01]  /*bf50*/  FSEL R53, R53, -INF , !P1 ;  /* 0xff80000035357808 */ /* 0x000fe20004800000 */
[----:B------:R-:W-:Y:S01]  /*bf60*/  MUFU.TANH R42, R42 ;  /* 0x0000002a002a7308 */ /* 0x000fe20000002400 */
[----:B------:R-:W-:Y:S02]  /*bf70*/  FSEL R58, R58, -INF , !P6 ;  /* 0xff8000003a3a7808 */ /* 0x000fe40007000000 */
[-C--:B------:R-:W-:Y:S02]  /*bf80*/  ISETP.GE.AND P5, PT, R14, R100.reuse, PT ;  /* 0x000000640e00720c */ /* 0x080fe40003fa6270 */
        /* <DEDUP_REMOVED lines=9> */
[C-C-:B------:R-:W-:Y:S02]  /*c020*/  LOP3.LUT R8, R102.reuse, 0x49, R89.reuse, 0xfe, !PT ;  /* 0x0000004966087812 */ /* 0x140fe400078efe59 */
[----:B------:R-:W-:-:S02]  /*c030*/  LOP3.LUT R4, R102, 0x50, R89, 0xfe, !PT ;  /* 0x0000005066047812 */ /* 0x000fc400078efe59 */
[----:B------:R-:W-:Y:S01]  /*c040*/  FSEL R49, R49, -INF , !P3 ;  /* 0xff80000031317808 */ /* 0x000fe20005800000 */
[----:B------:R-:W1:Y:S01]  /*c050*/  MUFU.TANH R44, R44 ;  /* 0x0000002c002c7308 */ /* 0x000e620000002400 */
[----:B--2---:R-:W-:Y:S01]  /*c060*/  FSEL R19, R24, -INF , !P6 ;  /* 0xff80000018137808 */ /* 0x004fe20007000000 */
[----:B------:R-:W-:Y:S01]  /*c070*/  FMUL.FTZ R24, R61, c[0x0][0x2ec] ;  /* 0x0000bb003d187a20 */ /* 0x000fe20000410000 */
[----:B------:R-:W-:Y:S02]  /*c080*/  FSEL R32, R32, -INF , !P5 ;  /* 0xff80000020207808 */ /* 0x000fe40006800000 */
[-C--:B------:R-:W-:Y:S02]  /*c090*/  ISETP.GE.AND P3, PT, R8, R87.reuse, PT ;  /* 0x000000570800720c */ /* 0x080fe40003f66270 */
[C---:B------:R-:W-:Y:S01]  /*c0a0*/  ISETP.GE.AND P6, PT, R4.reuse, R87, PT ;  /* 0x000000570400720c */ /* 0x040fe20003fc6270 */
[----:B------:R-:W-:Y:S01]  /*c0b0*/  MUFU.TANH R46, R9 ;  /* 0x00000009002e7308 */ /* 0x000fe20000002400 */
[----:B------:R-:W-:-:S02]  /*c0c0*/  ISETP.GE.AND P5, PT, R4, R100, PT ;  /* 0x000000640400720c */ /* 0x000fc40003fa6270 */
[----:B------:R-:W-:Y:S02]  /*c0d0*/  LOP3.LUT R4, R102, 0x51, R89, 0xfe, !PT ;  /* 0x0000005166047812 */ /* 0x000fe400078efe59 */
[----:B------:R-:W-:Y:S02]  /*c0e0*/  FSEL R48, R48, -INF , !P1 ;  /* 0xff80000030307808 */ /* 0x000fe40004800000 */
[----:B-----5:R-:W-:Y:S01]  /*c0f0*/  FSEL R45, R45, -INF , !P4 ;  /* 0xff8000002d2d7808 */ /* 0x020fe20006000000 */
[----:B------:R-:W2:Y:S01]  /*c100*/  MUFU.TANH R37, R10 ;  /* 0x0000000a00257308 */ /* 0x000ea20000002400 */
[----:B------:R-:W-:Y:S02]  /*c110*/  FSEL R34, R34, -INF , !P3 ;  /* 0xff80000022227808 */ /* 0x000fe40005800000 */
[----:B------:R-:W-:Y:S02]  /*c120*/  ISETP.GE.AND P1, PT, R8, R100, PT ;  /* 0x000000640800720c */ /* 0x000fe40003f26270 */
[----:B------:R-:W-:-:S02]  /*c130*/  ISETP.GE.AND P4, PT, R4, R87, PT ;  /* 0x000000570400720c */ /* 0x000fc40003f86270 */
[-C--:B------:R-:W-:Y:S01]  /*c140*/  ISETP.GE.AND P3, PT, R4, R100.reuse, PT ;  /* 0x000000640400720c */ /* 0x080fe20003f66270 */
[----:B------:R-:W5:Y:S01]  /*c150*/  MUFU.TANH R35, R11 ;  /* 0x0000000b00237308 */ /* 0x000f620000002400 */
[----:B------:R-:W-:Y:S02]  /*c160*/  LOP3.LUT R4, R102, 0x58, R89, 0xfe, !PT ;  /* 0x0000005866047812 */ /* 0x000fe400078efe59 */
[----:B------:R-:W-:Y:S02]  /*c170*/  FSEL R47, R47, -INF , !P1 ;  /* 0xff8000002f2f7808 */ /* 0x000fe40004800000 */
[----:B----4-:R-:W-:Y:S01]  /*c180*/  FSEL R36, R16, -INF , !P6 ;  /* 0xff80000010247808 */ /* 0x010fe20007000000 */
[----:B------:R-:W-:Y:S01]  /*c190*/  FMUL.FTZ R16, R64, c[0x0][0x2ec] ;  /* 0x0000bb0040107a20 */ /* 0x000fe20000410000 */
[C---:B------:R-:W-:Y:S01]  /*c1a0*/  ISETP.GE.AND P1, PT, R4.reuse, R87, PT ;  /* 0x000000570400720c */ /* 0x040fe20003f26270 */
[----:B------:R-:W4:Y:S01]  /*c1b0*/  MUFU.TANH R18, R18 ;  /* 0x0000001200127308 */ /* 0x000f220000002400 */
[----:B------:R-:W-:-:S02]  /*c1c0*/  ISETP.GE.AND P6, PT, R4, R100, PT ;  /* 0x000000640400720c */ /* 0x000fc40003fc6270 */
[--C-:B------:R-:W-:Y:S02]  /*c1d0*/  LOP3.LUT R4, R102, 0x59, R89.reuse, 0xfe, !PT ;  /* 0x0000005966047812 */ /* 0x100fe400078efe59 */
[----:B-1----:R-:W-:Y:S02]  /*c1e0*/  FSEL R17, R17, -INF , !P5 ;  /* 0xff80000011117808 */ /* 0x002fe40006800000 */
[----:B------:R-:W-:Y:S01]  /*c1f0*/  FSEL R38, R38, -INF , !P4 ;  /* 0xff80000026267808 */ /* 0x000fe20006000000 */
[----:B------:R-:W1:Y:S01]  /*c200*/  MUFU.TANH R30, R5 ;  /* 0x00000005001e7308 */ /* 0x000e620000002400 */
[C---:B------:R-:W-:Y:S02]  /*c210*/  ISETP.GE.AND P5, PT, R4.reuse, R87, PT ;  /* 0x000000570400720c */ /* 0x040fe40003fa6270 */
[----:B------:R-:W-:Y:S02]  /*c220*/  ISETP.GE.AND P4, PT, R4, R100, PT ;  /* 0x000000640400720c */ /* 0x000fe40003f86270 */
[----:B------:R-:W-:-:S02]  /*c230*/  LOP3.LUT R4, R102, 0x60, R89, 0xfe, !PT ;  /* 0x0000006066047812 */ /* 0x000fc400078efe59 */
[----:B---3--:R-:W-:Y:S01]  /*c240*/  FSEL R41, R41, -INF , !P3 ;  /* 0xff80000029297808 */ /* 0x008fe20005800000 */
[----:B------:R-:W-:Y:S01]  /*c250*/  MUFU.TANH R25, R25 ;  /* 0x0000001900197308 */ /* 0x000fe20000002400 */
[----:B------:R-:W-:Y:S02]  /*c260*/  FSEL R40, R40, -INF , !P1 ;  /* 0xff80000028287808 */ /* 0x000fe40004800000 */
[C---:B------:R-:W-:Y:S02]  /*c270*/  ISETP.GE.AND P3, PT, R4.reuse, R87, PT ;  /* 0x000000570400720c */ /* 0x040fe40003f66270 */
[----:B------:R-:W-:Y:S02]  /*c280*/  ISETP.GE.AND P1, PT, R4, R100, PT ;  /* 0x000000640400720c */ /* 0x000fe40003f26270 */
[----:B------:R-:W-:Y:S01]  /*c290*/  LOP3.LUT R4, R102, 0x61, R89, 0xfe, !PT ;  /* 0x0000006166047812 */ /* 0x000fe200078efe59 */
[----:B------:R-:W3:Y:S01]  /*c2a0*/  MUFU.TANH R33, R6 ;  /* 0x0000000600217308 */ /* 0x000ee20000002400 */
[----:B------:R-:W-:-:S02]  /*c2b0*/  FSEL R43, R43, -INF , !P6 ;  /* 0xff8000002b2b7808 */ /* 0x000fc40007000000 */
[----:B------:R-:W-:Y:S02]  /*c2c0*/  FSEL R42, R42, -INF , !P5 ;  /* 0xff8000002a2a7808 */ /* 0x000fe40006800000 */
[C---:B------:R-:W-:Y:S02]  /*c2d0*/  ISETP.GE.AND P6, PT, R4.reuse, R87, PT ;  /* 0x000000570400720c */ /* 0x040fe40003fc6270 */
[----:B------:R-:W-:Y:S01]  /*c2e0*/  ISETP.GE.AND P5, PT, R4, R100, PT ;  /* 0x000000640400720c */ /* 0x000fe20003fa6270 */
[----:B------:R-:W1:Y:S01]  /*c2f0*/  MUFU.TANH R31, R7 ;  /* 0x00000007001f7308 */ /* 0x000e620000002400 */
[----:B------:R-:W-:Y:S02]  /*c300*/  LOP3.LUT R4, R102, 0x68, R89, 0xfe, !PT ;  /* 0x0000006866047812 */ /* 0x000fe400078efe59 */
[----:B------:R-:W-:Y:S02]  /*c310*/  FSEL R39, R39, -INF , !P4 ;  /* 0xff80000027277808 */ /* 0x000fe40006000000 */
[----:B------:R-:W-:-:S02]  /*c320*/  FSEL R44, R44, -INF , !P3 ;  /* 0xff8000002c2c7808 */ /* 0x000fc40005800000 */
[CC--:B------:R-:W-:Y:S01]  /*c330*/  ISETP.GE.AND P4, PT, R4.reuse, R87.reuse, PT ;  /* 0x000000570400720c */ /* 0x0c0fe20003f86270 */
[----:B------:R-:W1:Y:S01]  /*c340*/  MUFU.TANH R16, R16 ;  /* 0x0000001000107308 */ /* 0x000e620000002400 */
[----:B------:R-:W-:Y:S02]  /*c350*/  ISETP.GE.AND P3, PT, R4, R100, PT ;  /* 0x000000640400720c */ /* 0x000fe40003f66270 */
[----:B------:R-:W-:Y:S02]  /*c360*/  LOP3.LUT R4, R102, 0x69, R89, 0xfe, !PT ;  /* 0x0000006966047812 */ /* 0x000fe400078efe59 */
[----:B--2---:R-:W-:Y:S02]  /*c370*/  FSEL R37, R37, -INF , !P1 ;  /* 0xff80000025257808 */ /* 0x004fe40004800000 */
[----:B------:R-:W-:Y:S01]  /*c380*/  FSEL R46, R46, -INF , !P6 ;  /* 0xff8000002e2e7808 */ /* 0x000fe20007000000 */
[----:B------:R-:W-:Y:S01]  /*c390*/  MUFU.TANH R28, R28 ;  /* 0x0000001c001c7308 */ /* 0x000fe20000002400 */
[----:B------:R-:W-:-:S02]  /*c3a0*/  ISETP.GE.AND P1, PT, R4, R87, PT ;  /* 0x000000570400720c */ /* 0x000fc40003f26270 */
[-C--:B------:R-:W-:Y:S02]  /*c3b0*/  ISETP.GE.AND P6, PT, R4, R100.reuse, PT ;  /* 0x000000640400720c */ /* 0x080fe40003fc6270 */
[----:B------:R-:W-:Y:S02]  /*c3c0*/  LOP3.LUT R4, R102, 0x70, R89, 0xfe, !PT ;  /* 0x0000007066047812 */ /* 0x000fe400078efe59 */
[----:B-----5:R-:W-:Y:S01]  /*c3d0*/  FSEL R35, R35, -INF , !P5 ;  /* 0xff80000023237808 */ /* 0x020fe20006800000 */
[----:B------:R-:W2:Y:S01]  /*c3e0*/  MUFU.TANH R27, R27 ;  /* 0x0000001b001b7308 */ /* 0x000ea20000002400 */
[----:B----4-:R-:W-:Y:S02]  /*c3f0*/  FSEL R18, R18, -INF , !P4 ;  /* 0xff80000012127808 */ /* 0x010fe40006000000 */
[C---:B------:R-:W-:Y:S02]  /*c400*/  ISETP.GE.AND P5, PT, R4.reuse, R87, PT ;  /* 0x000000570400720c */ /* 0x040fe40003fa6270 */
[----:B------:R-:W-:-:S02]  /*c410*/  ISETP.GE.AND P4, PT, R4, R100, PT ;  /* 0x000000640400720c */ /* 0x000fc40003f86270 */
[----:B------:R-:W-:Y:S01]  /*c420*/  LOP3.LUT R4, R102, 0x71, R89, 0xfe, !PT ;  /* 0x0000007166047812 */ /* 0x000fe200078efe59 */
[----:B------:R-:W4:Y:S01]  /*c430*/  MUFU.TANH R26, R26 ;  /* 0x0000001a001a7308 */ /* 0x000f220000002400 */
[----:B-1----:R-:W-:Y:S02]  /*c440*/  FSEL R30, R30, -INF , !P1 ;  /* 0xff8000001e1e7808 */ /* 0x002fe40004800000 */
[----:B------:R-:W-:Y:S02]  /*c450*/  ISETP.GE.AND P1, PT, R4, R100, PT ;  /* 0x000000640400720c */ /* 0x000fe40003f26270 */
[----:B---3--:R-:W-:Y:S02]  /*c460*/  FSEL R33, R33, -INF , !P3 ;  /* 0xff80000021217808 */ /* 0x008fe40005800000 */
[----:B------:R-:W-:Y:S01]  /*c470*/  FSEL R25, R25, -INF , !P1 ;  /* 0xff80000019197808 */ /* 0x000fe20004800000 */
[----:B------:R-:W1:Y:S01]  /*c480*/  MUFU.TANH R24, R24 ;  /* 0x0000001800187308 */ /* 0x000e620000002400 */
[----:B------:R-:W-:Y:S01]  /*c490*/  BAR.SYNC.DEFER_BLOCKING 0x0 ;  /* 0x0000000000007b1d */ /* 0x000fe20000010000 */
[----:B------:R-:W-:-:S02]  /*c4a0*/  ISETP.GT.AND P1, PT, R150, R137, PT ;  /* 0x000000899600720c */ /* 0x000fc40003f24270 */
[----:B------:R-:W-:Y:S02]  /*c4b0*/  ISETP.GE.AND P3, PT, R4, R87, PT ;  /* 0x000000570400720c */ /* 0x000fe40003f66270 */
[C-C-:B------:R-:W-:Y:S02]  /*c4c0*/  LOP3.LUT R4, R102.reuse, 0x78, R89.reuse, 0xfe, !PT ;  /* 0x0000007866047812 */ /* 0x140fe400078efe59 */
[----:B------:R-:W3:Y:S01]  /*c4d0*/  MUFU.TANH R23, R23 ;  /* 0x0000001700177308 */ /* 0x000ee20000002400 */
[----:B------:R-:W-:Y:S02]  /*c4e0*/  LOP3.LUT R89, R102, 0x79, R89, 0xfe, !PT ;  /* 0x0000007966597812 */ /* 0x000fe400078efe59 */
[----:B------:R-:W-:Y:S02]  /*c4f0*/  FSEL R31, R31, -INF , !P6 ;  /* 0xff8000001f1f7808 */ /* 0x000fe40007000000 */
[----:B------:R-:W-:Y:S02]  /*c500*/  FSEL R16, R16, -INF , !P5 ;  /* 0xff80000010107808 */ /* 0x000fe40006800000 */
[----:B--2---:R-:W-:Y:S01]  /*c510*/  FSEL R27, R27, -INF , !P4 ;  /* 0xff8000001b1b7808 */ /* 0x004fe20006000000 */
[----:B------:R-:W2:Y:S01]  /*c520*/  MUFU.TANH R21, R21 ;  /* 0x0000001500157308 */ /* 0x000ea20000002400 */
[----:B------:R-:W-:-:S02]  /*c530*/  FSEL R28, R28, -INF , !P3 ;  /* 0xff8000001c1c7808 */ /* 0x000fc40005800000 */
[CC--:B------:R-:W-:Y:S02]  /*c540*/  ISETP.GE.AND P6, PT, R4.reuse, R87.reuse, PT ;  /* 0x000000570400720c */ /* 0x0c0fe40003fc6270 */
[C---:B------:R-:W-:Y:S02]  /*c550*/  ISETP.GE.AND P5, PT, R89.reuse, R87, PT ;  /* 0x000000575900720c */ /* 0x040fe40003fa6270 */
[-C--:B------:R-:W-:Y:S02]  /*c560*/  ISETP.GE.AND P4, PT, R4, R100.reuse, PT ;  /* 0x000000640400720c */ /* 0x080fe40003f86270 */
[----:B------:R-:W-:Y:S02]  /*c570*/  ISETP.GE.AND P3, PT, R89, R100, PT ;  /* 0x000000645900720c */ /* 0x000fe40003f66270 */
[----:B----4-:R-:W-:Y:S02]  /*c580*/  FSEL R26, R26, -INF , !P6 ;  /* 0xff8000001a1a7808 */ /* 0x010fe40007000000 */
[----:B-1----:R-:W-:-:S02]  /*c590*/  FSEL R24, R24, -INF , !P5 ;  /* 0xff80000018187808 */ /* 0x002fc40006800000 */
[----:B---3--:R-:W-:Y:S02]  /*c5a0*/  FSEL R23, R23, -INF , !P4 ;  /* 0xff80000017177808 */ /* 0x008fe40006000000 */
[----:B--2---:R-:W-:Y:S01]  /*c5b0*/  FSEL R21, R21, -INF , !P3 ;  /* 0xff80000015157808 */ /* 0x004fe20005800000 */
        /* <DEDUP_REMOVED lines=60> */
.L_x_4088:
[----:B------:R-:W-:-:S05]  /*c980*/  IMAD.MOV.U32 R8, RZ, RZ, c[0x0][0x198] ;  /* 0x00006600ff087624 */ /* 0x000fca00078e00ff */
[----:B------:R-:W-:-:S04]  /*c990*/  LEA R8, -R8, RZ, 0x7 ;  /* 0x000000ff08087211 */ /* 0x000fc800078e39ff */
[----:B------:R-:W-:Y:S02]  /*c9a0*/  SHF.R.S32.HI R6, RZ, 0x1f, R8 ;  /* 0x0000001fff067819 */ /* 0x000fe40000011408 */
.L_x_4089:
        /* <DEDUP_REMOVED lines=44> */
.L_x_4091:
[----:B------:R-:W-:Y:S05]  /*cc70*/  BSYNC B0 ;  /* 0x0000000000007941 */ /* 0x000fea0003800000 */
.L_x_4090:
[----:B------:R-:W0:Y:S01]  /*cc80*/  LDGDEPBAR ;  /* 0x00000000000079af */ /* 0x000e220000000000 */
[----:B------:R-:W-:-:S04]  /*cc90*/  LEA R146, P0, R8, R146, 0x1 ;  /* 0x0000009208927211 */ /* 0x000fc800078008ff */
[----:B------:R-:W-:Y:S02]  /*cca0*/  LEA.HI.X R147, R8, R147, R6, 0x1, P0 ;  /* 0x0000009308937211 */ /* 0x000fe400000f0c06 */
.L_x_4087:
        /* <DEDUP_REMOVED lines=69> */
[----:B------:R-:W3:Y:S04]  /*d100*/  SHFL.BFLY PT, R5, R6, 0x1, 0x1f ;  /* 0x0c201f0006057f89 */ /* 0x000ee800000e0000 */
[----:B-1----:R-:W1:Y:S01]  /*d110*/  LDSM.16.MT88.4 R8, [R132+0x3000] ;  /* 0x003000008408783b */ /* 0x002e620000004200 */
[----:B--2---:R-:W-:-:S04]  /*d120*/  FMNMX.FTZ R20, R7, R20, !PT ;  /* 0x0000001407147209 */ /* 0x004fc80007810000 */
[C---:B------:R-:W-:Y:S01]  /*d130*/  FSETP.NEU.FTZ.AND P3, PT, R20.reuse, -INF , PT ;  /* 0xff8000001400780b */ /* 0x040fe20003f7d000 */
[----:B------:R-:W-:-:S05]  /*d140*/  FMUL.FTZ R29, R20, c[0x0][0x23c] ;  /* 0x00008f00141d7a20 */ /* 0x000fca0000410000 */
[----:B------:R-:W-:-:S05]  /*d150*/  FSEL R29, R29, RZ, P3 ;  /* 0x000000ff1d1d7208 */ /* 0x000fca0001800000 */
[--C-:B------:R-:W-:Y:S01]  /*d160*/  FFMA.FTZ R4, R3, c[0x0][0x23c], -R29.reuse ;  /* 0x00008f0003047a23 */ /* 0x100fe2000001081d */
[----:B---3--:R-:W-:Y:S01]  /*d170*/  FMNMX.FTZ R3, R6, R5, !PT ;  /* 0x0000000506037209 */ /* 0x008fe20007810000 */
[--C-:B------:R-:W-:Y:S01]  /*d180*/  FFMA.FTZ R15, R114, c[0x0][0x23c], -R29.reuse ;  /* 0x00008f00720f7a23 */ /* 0x100fe2000001081d */
[----:B------:R-:W-:Y:S01]  /*d190*/  FSEL R5, R20, RZ, P3 ;  /* 0x000000ff14057208 */ /* 0x000fe20001800000 */
[----:B------:R-:W-:Y:S01]  /*d1a0*/  FFMA.FTZ R100, R112, c[0x0][0x23c], -R29 ;  /* 0x00008f0070647a23 */ /* 0x000fe2000001081d */
        /* <DEDUP_REMOVED lines=9> */
[----:B------:R-:W-:Y:S01]  /*d240*/  MUFU.EX2 R15, R15 ;  /* 0x0000000f000f7308 */ /* 0x000fe20000000800 */
[--C-:B------:R-:W-:Y:S02]  /*d250*/  FFMA.FTZ R14, R111, c[0x0][0x23c], -R22.reuse ;  /* 0x00008f006f0e7a23 */ /* 0x100fe40000010816 */
[--C-:B------:R-:W-:Y:S02]  /*d260*/  FFMA.FTZ R64, R109, c[0x0][0x23c], -R22.reuse ;  /* 0x00008f006d407a23 */ /* 0x100fe40000010816 */
[--C-:B------:R-:W-:Y:S02]  /*d270*/  FFMA.FTZ R102, R107, c[0x0][0x23c], -R22.reuse ;  /* 0x00008f006b667a23 */ /* 0x100fe40000010816 */
[----:B------:R-:W-:Y:S01]  /*d280*/  FMUL.FTZ R0, R0, c[0x0][0x23c] ;  /* 0x00008f0000007a20 */ /* 0x000fe20000410000 */
[----:B------:R-:W2:Y:S01]  /*d290*/  MUFU.EX2 R60, R60 ;  /* 0x0000003c003c7308 */ /* 0x000ea20000000800 */
[----:B------:R-:W-:-:S02]  /*d2a0*/  FFMA.FTZ R63, R101, c[0x0][0x23c], -R22 ;  /* 0x00008f00653f7a23 */ /* 0x000fc40000010816 */
[--C-:B------:R-:W-:Y:S02]  /*d2b0*/  FFMA.FTZ R104, R104, c[0x0][0x23c], -R29.reuse ;  /* 0x00008f0068687a23 */ /* 0x100fe4000001081d */
[--C-:B------:R-:W-:Y:S02]  /*d2c0*/  FFMA.FTZ R101, R108, c[0x0][0x23c], -R29.reuse ;  /* 0x00008f006c657a23 */ /* 0x100fe4000001081d */
[--C-:B------:R-:W-:Y:S01]  /*d2d0*/  FFMA.FTZ R92, R92, c[0x0][0x23c], -R29.reuse ;  /* 0x00008f005c5c7a23 */ /* 0x100fe2000001081d */
[----:B------:R-:W-:Y:S01]  /*d2e0*/  MUFU.EX2 R100, R100 ;  /* 0x0000006400647308 */ /* 0x000fe20000000800 */
[----:B------:R-:W-:Y:S02]  /*d2f0*/  FFMA.FTZ R89, R106, c[0x0][0x23c], -R29 ;  /* 0x00008f006a597a23 */ /* 0x000fe4000001081d */
[--C-:B------:R-:W-:Y:S02]  /*d300*/  FFMA.FTZ R97, R97, c[0x0][0x23c], -R22.reuse ;  /* 0x00008f0061617a23 */ /* 0x100fe40000010816 */
[----:B------:R-:W-:-:S02]  /*d310*/  FFMA.FTZ R66, R105, c[0x0][0x23c], -R22 ;  /* 0x00008f0069427a23 */ /* 0x000fc40000010816 */
[----:B------:R-:W-:Y:S01]  /*d320*/  FFMA.FTZ R87, R103, c[0x0][0x23c], -R22 ;  /* 0x00008f0067577a23 */ /* 0x000fe20000010816 */
[----:B------:R-:W3:Y:S01]  /*d330*/  MUFU.EX2 R65, R65 ;  /* 0x0000004100417308 */ /* 0x000ee20000000800 */
[----:B--2---:R-:W-:Y:S01]  /*d340*/  FFMA.FTZ R2, R159, R60, R4 ;  /* 0x0000003c9f027223 */ /* 0x004fe20000010004 */
[----:B------:R-:W-:Y:S01]  /*d350*/  F2FP.BF16.PACK_AB R4, R15, R4 ;  /* 0x000000040f04723e */ /* 0x000fe200000010ff */
[-C--:B------:R-:W-:Y:S02]  /*d360*/  FMUL.FTZ R68, R68, R60.reuse ;  /* 0x0000003c44447220 */ /* 0x080fe40000410000 */
[-C--:B------:R-:W-:Y:S02]  /*d370*/  FMUL.FTZ R69, R69, R60.reuse ;  /* 0x0000003c45457220 */ /* 0x080fe40000410000 */
[-C--:B------:R-:W-:Y:S01]  /*d380*/  FMUL.FTZ R72, R72, R60.reuse ;  /* 0x0000003c48487220 */ /* 0x080fe20000410000 */
[----:B------:R-:W-:Y:S01]  /*d390*/  MUFU.EX2 R14, R14 ;  /* 0x0000000e000e7308 */ /* 0x000fe20000000800 */
[----:B------:R-:W-:-:S02]  /*d3a0*/  FMUL.FTZ R73, R73, R60 ;  /* 0x0000003c49497220 */ /* 0x000fc40000410000 */
[-C--:B------:R-:W-:Y:S02]  /*d3b0*/  FMUL.FTZ R76, R76, R60.reuse ;  /* 0x0000003c4c4c7220 */ /* 0x080fe40000410000 */
[-C--:B------:R-:W-:Y:S02]  /*d3c0*/  FMUL.FTZ R77, R77, R60.reuse ;  /* 0x0000003c4d4d7220 */ /* 0x080fe40000410000 */
[----:B------:R-:W-:Y:S01]  /*d3d0*/  FMUL.FTZ R80, R80, R60 ;  /* 0x0000003c50507220 */ /* 0x000fe20000410000 */
[----:B------:R-:W2:Y:S01]  /*d3e0*/  MUFU.EX2 R64, R64 ;  /* 0x0000004000407308 */ /* 0x000ea20000000800 */
[----:B---3--:R-:W-:Y:S01]  /*d3f0*/  F2FP.BF16.PACK_AB R6, R65, R100 ;  /* 0x000000644106723e */ /* 0x008fe200000010ff */
[----:B------:R-:W-:Y:S02]  /*d400*/  FMUL.FTZ R81, R81, R60 ;  /* 0x0000003c51517220 */ /* 0x000fe40000410000 */
[----:B------:R-:W-:Y:S02]  /*d410*/  FFMA.FTZ R60, R99, c[0x0][0x23c], -R22 ;  /* 0x00008f00633c7a23 */ /* 0x000fe40000010816 */
[----:B------:R-:W-:-:S02]  /*d420*/  FADD.FTZ R67, R15, R2 ;  /* 0x000000020f437221 */ /* 0x000fc40000010000 */
[----:B------:R-:W-:Y:S01]  /*d430*/  MUFU.EX2 R102, R102 ;  /* 0x0000006600667308 */ /* 0x000fe20000000800 */
[----:B------:R-:W-:Y:S02]  /*d440*/  FFMA.FTZ R62, R59, c[0x0][0x23c], -R22 ;  /* 0x00008f003b3e7a23 */ /* 0x000fe40000010816 */
        /* <DEDUP_REMOVED lines=8> */
[----:B------:R-:W2:Y:S01]  /*d4d0*/  MUFU.EX2 R63, R63 ;  /* 0x0000003f003f7308 */ /* 0x000ea20000000800 */
[----:B------:R-:W-:Y:S02]  /*d4e0*/  FADD.FTZ R100, R100, R67 ;  /* 0x0000004364647221 */ /* 0x000fe40000010000 */
[--C-:B------:R-:W-:Y:S02]  /*d4f0*/  FFMA.FTZ R67, R52, c[0x0][0x23c], -R29.reuse ;  /* 0x00008f0034437a23 */ /* 0x100fe4000001081d */
[----:B------:R-:W-:Y:S02]  /*d500*/  FFMA.FTZ R52, R56, c[0x0][0x23c], -R29 ;  /* 0x00008f0038347a23 */ /* 0x000fe4000001081d */
[----:B------:R-:W-:Y:S01]  /*d510*/  FFMA.FTZ R56, R53, c[0x0][0x23c], -R22 ;  /* 0x00008f0035387a23 */ /* 0x000fe20000010816 */
[----:B------:R-:W-:Y:S01]  /*d520*/  MUFU.EX2 R104, R104 ;  /* 0x0000006800687308 */ /* 0x000fe20000000800 */
[----:B---3--:R-:W-:-:S02]  /*d530*/  FMUL.FTZ R70, R70, R0 ;  /* 0x0000000046467220 */ /* 0x008fc40000410000 */
[-C--:B------:R-:W-:Y:S02]  /*d540*/  FMUL.FTZ R71, R71, R0.reuse ;  /* 0x0000000047477220 */ /* 0x080fe40000410000 */
[-C--:B------:R-:W-:Y:S02]  /*d550*/  FMUL.FTZ R74, R74, R0.reuse ;  /* 0x000000004a4a7220 */ /* 0x080fe40000410000 */
[----:B------:R-:W-:Y:S01]  /*d560*/  FMUL.FTZ R75, R75, R0 ;  /* 0x000000004b4b7220 */ /* 0x000fe20000410000 */
[----:B--2---:R-:W-:Y:S01]  /*d570*/  F2FP.BF16.PACK_AB R7, R63, R102 ;  /* 0x000000663f07723e */ /* 0x004fe200000010ff */
[-C--:B------:R-:W-:Y:S01]  /*d580*/  FMUL.FTZ R78, R78, R0.reuse ;  /* 0x000000004e4e7220 */ /* 0x080fe20000410000 */
[----:B------:R-:W-:Y:S01]  /*d590*/  MUFU.EX2 R101, R101 ;  /* 0x0000006500657308 */ /* 0x000fe20000000800 */
[-C--:B------:R-:W-:Y:S02]  /*d5a0*/  FMUL.FTZ R79, R79, R0.reuse ;  /* 0x000000004f4f7220 */ /* 0x080fe40000410000 */
[----:B------:R-:W-:-:S02]  /*d5b0*/  FMUL.FTZ R82, R82, R0 ;  /* 0x0000000052527220 */ /* 0x000fc40000410000 */
[C---:B-1----:R-:W-:Y:S01]  /*d5c0*/  HMMA.16816.F32.BF16 R68, R4.reuse, R8, R68 ;  /* 0x000000080444723c */ /* 0x042fe20000041844 */
[-C--:B------:R-:W-:Y:S02]  /*d5d0*/  FMUL.FTZ R83, R83, R0.reuse ;  /* 0x0000000053537220 */ /* 0x080fe40000410000 */
[----:B------:R-:W-:Y:S01]  /*d5e0*/  MUFU.EX2 R92, R92 ;  /* 0x0000005c005c7308 */ /* 0x000fe20000000800 */
[----:B------:R-:W-:Y:S02]  /*d5f0*/  FFMA.FTZ R157, R157, R0, R14 ;  /* 0x000000009d9d7223 */ /* 0x000fe4000001000e */
[----:B------:R-:W-:Y:S01]  /*d600*/  FFMA.FTZ R0, R95, c[0x0][0x23c], -R22 ;  /* 0x00008f005f007a23 */ /* 0x000fe20000010816 */
[----:B------:R-:W-:Y:S01]  /*d610*/  LDSM.16.MT88.4 R12, [R132+0x3800] ;  /* 0x00380000840c783b */ /* 0x000fe20000004200 */
[----:B------:R-:W-:Y:S01]  /*d620*/  HMMA.16816.F32.BF16 R72, R4, R10, R72 ;  /* 0x0000000a0448723c */ /* 0x000fe20000041848 */
[----:B------:R-:W-:Y:S02]  /*d630*/  FADD.FTZ R157, R64, R157 ;  /* 0x0000009d409d7221 */ /* 0x000fe40000010000 */
[----:B------:R-:W1:Y:S01]  /*d640*/  LDSM.16.MT88.4 R8, [R131+0x3000] ;  /* 0x003000008308783b */ /* 0x000e620000004200 */
[----:B------:R-:W-:Y:S01]  /*d650*/  MUFU.EX2 R89, R89 ;  /* 0x0000005900597308 */ /* 0x000fe20000000800 */
[----:B------:R-:W-:-:S02]  /*d660*/  FADD.FTZ R95, R65, R100 ;  /* 0x00000064415f7221 */ /* 0x000fc40000010000 */
[--C-:B------:R-:W-:Y:S02]  /*d670*/  FFMA.FTZ R64, R54, c[0x0][0x23c], -R29.reuse ;  /* 0x00008f0036407a23 */ /* 0x100fe4000001081d */
[----:B------:R-:W-:Y:S02]  /*d680*/  FFMA.FTZ R65, R58, c[0x0][0x23c], -R29 ;  /* 0x00008f003a417a23 */ /* 0x000fe4000001081d */
[--C-:B------:R-:W-:Y:S01]  /*d690*/  FFMA.FTZ R57, R57, c[0x0][0x23c], -R22.reuse ;  /* 0x00008f0039397a23 */ /* 0x100fe20000010816 */
[----:B------:R-:W2:Y:S01]  /*d6a0*/  MUFU.EX2 R97, R97 ;  /* 0x0000006100617308 */ /* 0x000ea20000000800 */
[--C-:B------:R-:W-:Y:S02]  /*d6b0*/  FFMA.FTZ R54, R51, c[0x0][0x23c], -R22.reuse ;  /* 0x00008f0033367a23 */ /* 0x100fe40000010816 */
[----:B------:R-:W-:Y:S02]  /*d6c0*/  FFMA.FTZ R53, R55, c[0x0][0x23c], -R22 ;  /* 0x00008f0037357a23 */ /* 0x000fe40000010816 */
[----:B------:R-:W-:-:S02]  /*d6d0*/  FADD.FTZ R102, R102, R157 ;  /* 0x0000009d66667221 */ /* 0x000fc40000010000 */
[--C-:B------:R-:W-:Y:S01]  /*d6e0*/  FFMA.FTZ R55, R42, c[0x0][0x23c], -R29.reuse ;  /* 0x00008f002a377a23 */ /* 0x100fe2000001081d */
[----:B------:R-:W3:Y:S01]  /*d6f0*/  MUFU.EX2 R66, R66 ;  /* 0x0000004200427308 */ /* 0x000ee20000000800 */
[----:B------:R-:W-:Y:S02]  /*d700*/  FADD.FTZ R102, R63, R102 ;  /* 0x000000663f667221 */ /* 0x000fe40000010000 */
[--C-:B------:R-:W-:Y:S02]  /*d710*/  FFMA.FTZ R50, R50, c[0x0][0x23c], -R29.reuse ;  /* 0x00008f0032327a23 */ /* 0x100fe4000001081d */
[----:B------:R-:W-:Y:S02]  /*d720*/  FFMA.FTZ R42, R47, c[0x0][0x23c], -R22 ;  /* 0x00008f002f2a7a23 */ /* 0x000fe40000010816 */
[----:B------:R-:W-:Y:S01]  /*d730*/  FFMA.FTZ R63, R36, c[0x0][0x23c], -R29 ;  /* 0x00008f00243f7a23 */ /* 0x000fe2000001081d */
[----:B------:R-:W-:Y:S01]  /*d740*/  MUFU.EX2 R87, R87 ;  /* 0x0000005700577308 */ /* 0x000fe20000000800 */
[----:B--2---:R-:W-:-:S02]  /*d750*/  FADD.FTZ R103, R97, R102 ;  /* 0x0000006661677221 */ /* 0x004fc40000010000 */
[--C-:B------:R-:W-:Y:S02]  /*d760*/  FFMA.FTZ R36, R38, c[0x0][0x23c], -R29.reuse ;  /* 0x00008f0026247a23 */ /* 0x100fe4000001081d */
[--C-:B------:R-:W-:Y:S02]  /*d770*/  FFMA.FTZ R38, R18, c[0x0][0x23c], -R29.reuse ;  /* 0x00008f0012267a23 */ /* 0x100fe4000001081d */
[--C-:B------:R-:W-:Y:S01]  /*d780*/  FFMA.FTZ R51, R46, c[0x0][0x23c], -R29.reuse ;  /* 0x00008f002e337a23 */ /* 0x100fe2000001081d */
[----:B------:R-:W2:Y:S01]  /*d790*/  MUFU.EX2 R60, R60 ;  /* 0x0000003c003c7308 */ /* 0x000ea20000000800 */
[--C-:B------:R-:W-:Y:S02]  /*d7a0*/  FFMA.FTZ R47, R41, c[0x0][0x23c], -R22.reuse ;  /* 0x00008f00292f7a23 */ /* 0x100fe40000010816 */
[--C-:B------:R-:W-:Y:S02]  /*d7b0*/  FFMA.FTZ R41, R43, c[0x0][0x23c], -R22.reuse ;  /* 0x00008f002b297a23 */ /* 0x100fe40000010816 */
[----:B------:R-:W-:Y:S01]  /*d7c0*/  FFMA.FTZ R46, R39, c[0x0][0x23c], -R22 ;  /* 0x00008f00272e7a23 */ /* 0x000fe20000010816 */
[----:B-1----:R-:W-:Y:S02]  /*d7d0*/  HMMA.16816.F32.BF16 R76, R4, R8, R76 ;  /* 0x00000008044c723c */ /* 0x002fe4000004184c */
[----:B------:R-:W-:Y:S01]  /*d7e0*/  MUFU.EX2 R99, R99 ;  /* 0x0000006300637308 */ /* 0x000fe20000000800 */
[----:B------:R-:W-:-:S02]  /*d7f0*/  FFMA.FTZ R39, R28, c[0x0][0x23c], -R29 ;  /* 0x00008f001c277a23 */ /* 0x000fc4000001081d */
[--C-:B------:R-:W-:Y:S02]  /*d800*/  FFMA.FTZ R28, R37, c[0x0][0x23c], -R22.reuse ;  /* 0x00008f00251c7a23 */ /* 0x100fe40000010816 */
[--C-:B------:R-:W-:Y:S01]  /*d810*/  FFMA.FTZ R35, R35, c[0x0][0x23c], -R22.reuse ;  /* 0x00008f0023237a23 */ /* 0x100fe20000010816 */
[----:B------:R-:W-:Y:S01]  /*d820*/  HMMA.16816.F32.BF16 R80, R4, R10, R80 ;  /* 0x0000000a0450723c */ /* 0x000fe20000041850 */
[----:B------:R-:W1:Y:S01]  /*d830*/  LDSM.16.MT88.4 R8, [R132+0x3400] ;  /* 0x003400008408783b */ /* 0x000e620000004200 */
[----:B------:R-:W4:Y:S01]  /*d840*/  MUFU.EX2 R94, R94 ;  /* 0x0000005e005e7308 */ /* 0x000f220000000800 */
[----:B------:R-:W-:Y:S02]  /*d850*/  FFMA.FTZ R33, R33, c[0x0][0x23c], -R22 ;  /* 0x00008f0021217a23 */ /* 0x000fe40000010816 */
[----:B------:R-:W-:Y:S02]  /*d860*/  FFMA.FTZ R26, R26, c[0x0][0x23c], -R29 ;  /* 0x00008f001a1a7a23 */ /* 0x000fe4000001081d */
[----:B------:R-:W-:Y:S01]  /*d870*/  F2FP.BF16.PACK_AB R4, R101, R104 ;  /* 0x000000686504723e */ /* 0x000fe200000010ff */
[----:B------:R-:W-:Y:S01]  /*d880*/  FADD.FTZ R104, R104, R95 ;  /* 0x0000005f68687221 */ /* 0x000fe20000010000 */
[----:B---3--:R-:W-:Y:S01]  /*d890*/  F2FP.BF16.PACK_AB R5, R66, R97 ;  /* 0x000000614205723e */ /* 0x008fe200000010ff */
[----:B------:R-:W-:Y:S01]  /*d8a0*/  MUFU.EX2 R61, R61 ;  /* 0x0000003d003d7308 */ /* 0x000fe20000000800 */
[----:B------:R-:W-:Y:S01]  /*d8b0*/  F2FP.BF16.PACK_AB R6, R89, R92 ;  /* 0x0000005c5906723e */ /* 0x000fe200000010ff */
[--C-:B------:R-:W-:Y:S01]  /*d8c0*/  FFMA.FTZ R95, R34, c[0x0][0x23c], -R29.reuse ;  /* 0x00008f00225f7a23 */ /* 0x100fe2000001081d */
[----:B--2---:R-:W-:Y:S01]  /*d8d0*/  F2FP.BF16.PACK_AB R7, R60, R87 ;  /* 0x000000573c07723e */ /* 0x004fe200000010ff */
[----:B------:R-:W-:-:S02]  /*d8e0*/  FFMA.FTZ R34, R40, c[0x0][0x23c], -R29 ;  /* 0x00008f0028227a23 */ /* 0x000fc4000001081d */
[----:B------:R-:W-:Y:S02]  /*d8f0*/  FADD.FTZ R105, R101, R104 ;  /* 0x0000006865697221 */ /* 0x000fe40000010000 */
[----:B------:R-:W-:Y:S01]  /*d900*/  MUFU.EX2 R2, R2 ;  /* 0x0000000200027308 */ /* 0x000fe20000000800 */
[--C-:B------:R-:W-:Y:S02]  /*d910*/  FFMA.FTZ R97, R48, c[0x0][0x23c], -R29.reuse ;  /* 0x00008f0030617a23 */ /* 0x100fe4000001081d */
[--C-:B------:R-:W-:Y:S02]  /*d920*/  FFMA.FTZ R40, R49, c[0x0][0x23c], -R22.reuse ;  /* 0x00008f0031287a23 */ /* 0x100fe40000010816 */
[----:B------:R-:W-:Y:S02]  /*d930*/  FFMA.FTZ R48, R32, c[0x0][0x23c], -R29 ;  /* 0x00008f0020307a23 */ /* 0x000fe4000001081d */
[--C-:B------:R-:W-:Y:S01]  /*d940*/  FFMA.FTZ R49, R19, c[0x0][0x23c], -R22.reuse ;  /* 0x00008f0013317a23 */ /* 0x100fe20000010816 */
[----:B------:R-:W-:Y:S01]  /*d950*/  MUFU.EX2 R93, R93 ;  /* 0x0000005d005d7308 */ /* 0x000fe20000000800 */
[----:B------:R-:W-:-:S02]  /*d960*/  FFMA.FTZ R101, R45, c[0x0][0x23c], -R22 ;  /* 0x00008f002d657a23 */ /* 0x000fc40000010816 */
[--C-:B------:R-:W-:Y:S02]  /*d970*/  FFMA.FTZ R32, R44, c[0x0][0x23c], -R29.reuse ;  /* 0x00008f002c207a23 */ /* 0x100fe4000001081d */
[--C-:B------:R-:W-:Y:S02]  /*d980*/  FFMA.FTZ R45, R30, c[0x0][0x23c], -R29.reuse ;  /* 0x00008f001e2d7a23 */ /* 0x100fe4000001081d */
[----:B------:R-:W-:Y:S01]  /*d990*/  FFMA.FTZ R30, R16, c[0x0][0x23c], -R29 ;  /* 0x00008f00101e7a23 */ /* 0x000fe2000001081d */
[----:B------:R-:W2:Y:S01]  /*d9a0*/  MUFU.EX2 R62, R62 ;  /* 0x0000003e003e7308 */ /* 0x000ea20000000800 */
[----:B------:R-:W-:Y:S02]  /*d9b0*/  FFMA.FTZ R44, R17, c[0x0][0x23c], -R22 ;  /* 0x00008f00112c7a23 */ /* 0x000fe40000010816 */
[----:B------:R-:W-:Y:S01]  /*d9c0*/  LDSM.16.MT88.4 R16, [R132+0x4400] ;  /* 0x004400008410783b */ /* 0x000fe20000004200 */
[----:B------:R-:W-:Y:S02]  /*d9d0*/  FADD.FTZ R66, R66, R103 ;  /* 0x0000006742427221 */ /* 0x000fe40000010000 */
[----:B------:R-:W-:Y:S01]  /*d9e0*/  FADD.FTZ R58, R92, R105 ;  /* 0x000000695c3a7221 */ /* 0x000fe20000010000 */
[----:B-1----:R-:W-:Y:S01]  /*d9f0*/  HMMA.16816.F32.BF16 R68, R4, R8, R68 ;  /* 0x000000080444723c */ /* 0x002fe20000041844 */
[----:B------:R-:W-:Y:S01]  /*da00*/  MUFU.EX2 R59, R59 ;  /* 0x0000003b003b7308 */ /* 0x000fe20000000800 */
[----:B------:R-:W-:-:S02]  /*da10*/  FADD.FTZ R87, R87, R66 ;  /* 0x0000004257577221 */ /* 0x000fc40000010000 */
[----:B------:R-:W-:Y:S02]  /*da20*/  FADD.FTZ R58, R89, R58 ;  /* 0x0000003a593a7221 */ /* 0x000fe40000010000 */
[----:B------:R-:W-:Y:S02]  /*da30*/  FADD.FTZ R60, R60, R87 ;  /* 0x000000573c3c7221 */ /* 0x000fe40000010000 */
[----:B------:R-:W-:Y:S01]  /*da40*/  HMMA.16816.F32.BF16 R72, R4, R10, R72 ;  /* 0x0000000a0448723c */ /* 0x000fe20000041848 */
[----:B------:R-:W1:Y:S01]  /*da50*/  LDSM.16.MT88.4 R8, [R131+0x3400] ;  /* 0x003400008308783b */ /* 0x000e620000004200 */
[----:B------:R-:W3:Y:S01]  /*da60*/  MUFU.EX2 R0, R0 ;  /* 0x0000000000007308 */ /* 0x000ee20000000800 */
[----:B------:R-:W-:Y:S02]  /*da70*/  FFMA.FTZ R159, R24, c[0x0][0x23c], -R29 ;  /* 0x00008f00189f7a23 */ /* 0x000fe4000001081d */
[--C-:B------:R-:W-:Y:S02]  /*da80*/  FFMA.FTZ R25, R25, c[0x0][0x23c], -R22.reuse ;  /* 0x00008f0019197a23 */ /* 0x100fe40000010816 */
[----:B------:R-:W-:-:S02]  /*da90*/  FFMA.FTZ R157, R21, c[0x0][0x23c], -R22 ;  /* 0x00008f00159d7a23 */ /* 0x000fc40000010816 */
[----:B------:R-:W-:Y:S01]  /*daa0*/  FFMA.FTZ R27, R27, c[0x0][0x23c], -R22 ;  /* 0x00008f001b1b7a23 */ /* 0x000fe20000010816 */
[----:B------:R-:W-:Y:S08]  /*dab0*/  MUFU.EX2 R67, R67 ;  /* 0x0000004300437308 */ /* 0x000ff00000000800 */
        /* <DEDUP_REMOVED lines=8> */
[----:B----4-:R-:W-:Y:S01]  /*db40*/  F2FP.BF16.PACK_AB R4, R94, R99 ;  /* 0x000000635e04723e */ /* 0x010fe200000010ff */
[----:B------:R-:W-:Y:S01]  /*db50*/  FADD.FTZ R99, R99, R58 ;  /* 0x0000003a63637221 */ /* 0x000fe20000010000 */
[----:B--2---:R-:W-:-:S05]  /*db60*/  F2FP.BF16.PACK_AB R5, R62, R93 ;  /* 0x0000005d3e05723e */ /* 0x004fca00000010ff */
[----:B------:R-:W-:Y:S01]  /*db70*/  MUFU.EX2 R56, R56 ;  /* 0x0000003800387308 */ /* 0x000fe20000000800 */
[----:B------:R-:W-:Y:S01]  /*db80*/  F2FP.BF16.PACK_AB R6, R2, R61 ;  /* 0x0000003d0206723e */ /* 0x000fe200000010ff */
[----:B------:R-:W-:Y:S01]  /*db90*/  FADD.FTZ R93, R93, R60 ;  /* 0x0000003c5d5d7221 */ /* 0x000fe20000010000 */
[----:B---3--:R-:W-:Y:S01]  /*dba0*/  F2FP.BF16.PACK_AB R7, R0, R59 ;  /* 0x0000003b0007723e */ /* 0x008fe200000010ff */
[----:B------:R-:W-:Y:S02]  /*dbb0*/  FADD.FTZ R94, R94, R99 ;  /* 0x000000635e5e7221 */ /* 0x000fe40000010000 */
[----:B------:R-:W-:Y:S02]  /*dbc0*/  FFMA.FTZ R58, R31, c[0x0][0x23c], -R22 ;  /* 0x00008f001f3a7a23 */ /* 0x000fe40000010816 */
[----:B------:R-:W2:Y:S01]  /*dbd0*/  MUFU.EX2 R53, R53 ;  /* 0x0000003500357308 */ /* 0x000ea20000000800 */
[----:B------:R-:W-:Y:S01]  /*dbe0*/  FADD.FTZ R62, R62, R93 ;  /* 0x0000005d3e3e7221 */ /* 0x000fe20000010000 */
[----:B------:R-:W-:Y:S01]  /*dbf0*/  HMMA.16816.F32.BF16 R68, R4, R12, R68 ;  /* 0x0000000c0444723c */ /* 0x000fe20000041844 */
[----:B------:R-:W-:-:S02]  /*dc00*/  FADD.FTZ R61, R61, R94 ;  /* 0x0000005e3d3d7221 */ /* 0x000fc40000010000 */
[----:B------:R-:W-:-:S03]  /*dc10*/  FADD.FTZ R59, R59, R62 ;  /* 0x0000003e3b3b7221 */ /* 0x000fc60000010000 */
[----:B------:R-:W-:Y:S01]  /*dc20*/  MUFU.EX2 R50, R50 ;  /* 0x0000003200327308 */ /* 0x000fe20000000800 */
[----:B------:R-:W-:Y:S01]  /*dc30*/  FADD.FTZ R0, R0, R59 ;  /* 0x0000003b00007221 */ /* 0x000fe20000010000 */
        /* <DEDUP_REMOVED lines=13> */
[----:B--2---:R-:W-:Y:S01]  /*dd10*/  F2FP.BF16.PACK_AB R7, R53, R56 ;  /* 0x000000383507723e */ /* 0x004fe200000010ff */
[----:B------:R-:W-:Y:S02]  /*dd20*/  FFMA.FTZ R0, R23, c[0x0][0x23c], -R22 ;  /* 0x00008f0017007a23 */ /* 0x000fe40000010816 */
        /* <DEDUP_REMOVED lines=43> */
[----:B------:R-:W-:Y:S02]  /*dfe0*/  F2FP.BF16.PACK_AB R6, R55, R34 ;  /* 0x000000223706723e */ /* 0x000fe400000010ff */
[----:B------:R-:W-:-:S05]  /*dff0*/  F2FP.BF16.PACK_AB R7, R46, R41 ;  /* 0x000000292e07723e */ /* 0x000fca00000010ff */
        /* <DEDUP_REMOVED lines=41> */
[----:B------:R-:W-:-:S04]  /*e290*/  FADD.FTZ R34, R34, R17 ;  /* 0x0000001122227221 */ /* 0x000fc80000010000 */
[----:B------:R-:W-:Y:S02]  /*e2a0*/  FADD.FTZ R55, R55, R34 ;  /* 0x0000002237377221 */ /* 0x000fe40000010000 */
[----:B---3--:R-:W-:Y:S02]  /*e2b0*/  HMMA.16816.F32.BF16 R68, R4, R12, R68 ;  /* 0x0000000c0444723c */ /* 0x008fe40000041844 */
[----:B------:R-:W-:-:S04]  /*e2c0*/  FADD.FTZ R32, R32, R55 ;  /* 0x0000003720207221 */ /* 0x000fc80000010000 */
[----:B------:R-:W-:Y:S02]  /*e2d0*/  FADD.FTZ R51, R51, R32 ;  /* 0x0000002033337221 */ /* 0x000fe40000010000 */
[----:B------:R-:W-:Y:S01]  /*e2e0*/  FADD.FTZ R13, R41, R16 ;  /* 0x00000010290d7221 */ /* 0x000fe20000010000 */
[C---:B--2---:R-:W-:Y:S01]  /*e2f0*/  HMMA.16816.F32.BF16 R76, R4.reuse, R8, R76 ;  /* 0x00000008044c723c */ /* 0x044fe2000004184c */
        /* <DEDUP_REMOVED lines=13> */
[----:B------:R-:W-:-:S04]  /*e3d0*/  FADD.FTZ R2, R2, R9 ;  /* 0x0000000902027221 */ /* 0x000fc80000010000 */
[----:B------:R-:W-:Y:S01]  /*e3e0*/  FADD.FTZ R25, R25, R2 ;  /* 0x0000000219197221 */ /* 0x000fe20000010000 */
[----:B------:R-:W-:-:S03]  /*e3f0*/  MOV R2, R20 ;  /* 0x0000001400027202 */ /* 0x000fc60000000f00 */
[----:B------:R-:W-:-:S04]  /*e400*/  FADD.FTZ R0, R0, R25 ;  /* 0x0000001900007221 */ /* 0x000fc80000010000 */
[----:B------:R-:W-:Y:S01]  /*e410*/  FADD.FTZ R157, R157, R0 ;  /* 0x000000009d9d7221 */ /* 0x000fe20000010000 */
[----:B------:R-:W-:Y:S02]  /*e420*/  MOV R0, R3 ;  /* 0x0000000300007202 */ /* 0x000fe40000000f00 */
.L_x_4084:
[----:B------:R-:W-:Y:S05]  /*e430*/  @!P1 BRA `(.L_x_4092) ;  /* 0x0000309000009947 */ /* 0x000fea0003800000 */
[----:B------:R-:W-:Y:S01]  /*e440*/  IMAD.MOV.U32 R153, RZ, RZ, c[0x0][0x1a0] ;  /* 0x00006800ff997624 */ /* 0x000fe200078e00ff */
[----:B------:R-:W-:Y:S02]  /*e450*/  MOV R87, R0 ;  /* 0x0000000000577202 */ /* 0x000fe40000000f00 */
[----:B------:R-:W-:Y:S01]  /*e460*/  MOV R89, R2 ;  /* 0x0000000200597202 */ /* 0x000fe20000000f00 */
[----:B------:R-:W-:-:S05]  /*e470*/  IMAD.U32 R152, R153, -0x80, RZ ;  /* 0xffffff8099987824 */ /* 0x000fca00078e00ff */
[----:B------:R-:W-:Y:S02]  /*e480*/  SHF.R.S32.HI R151, RZ, 0x1f, R152 ;  /* 0x0000001fff977819 */ /* 0x000fe40000011498 */
.L_x_4096:
        /* <DEDUP_REMOVED lines=65> */
.L_x_4093:
        /* <DEDUP_REMOVED lines=9> */
[CC--:B------:R-:W-:Y:S01]  /*e930*/  @!P0 LEA.HI.X R156, R153.reuse, R2.reuse, R156, 0x6, P1 ;  /* 0x00000002999c8211 */ /* 0x0c0fe200008f349c */
[----:B------:R-:W-:Y:S01]  /*e940*/  @P0 STS [R149+0x3004], RZ ;  /* 0x003004ff95000388 */ /* 0x000fe20000000800 */
[----:B------:R-:W-:Y:S01]  /*e950*/  @!P0 IADD3.X R2, R140, R2, RZ, P3, !PT ;  /* 0x000000028c028210 */ /* 0x000fe20001ffe4ff */
[----:B------:R-:W-:Y:S01]  /*e960*/  @!P0 IMAD.WIDE.U32 R164, R153, 0x60, R164 ;  /* 0x0000006099a48825 */ /* 0x000fe200078e00a4 */
[-C--:B------:R-:W-:Y:S01]  /*e970*/  @!P0 LEA R166, P3, R3, R154.reuse, 0x1 ;  /* 0x0000009a03a68211 */ /* 0x080fe200078608ff */
[----:B------:R-:W-:Y:S01]  /*e980*/  @!PT LDS RZ, [RZ] ;  /* 0x00000000fffff984 */ /* 0x000fe20000000800 */
[----:B------:R-:W-:Y:S01]  /*e990*/  @!PT LDS RZ, [RZ] ;  /* 0x00000000fffff984 */ /* 0x000fe20000000800 */
[----:B------:R-:W-:Y:S01]  /*e9a0*/  @!PT LDS RZ, [RZ] ;  /* 0x00000000fffff984 */ /* 0x000fe20000000800 */
[----:B------:R1:W-:Y:S01]  /*e9b0*/  @!P0 LDGSTS.E.BYPASS.LTC128B.128 [R149+0x3000], [R160.64] ;  /* 0x03000000a0958fae */ /* 0x0003e2000b901d46 */
[-C--:B------:R-:W-:Y:S02]  /*e9c0*/  @!P0 LEA R162, P1, R163, R154.reuse, 0x1 ;  /* 0x0000009aa3a28211 */ /* 0x080fe400078208ff */
[-C--:B------:R-:W-:Y:S02]  /*e9d0*/  @!P0 LEA.HI.X R167, R3, R155.reuse, R2, 0x1, P3 ;  /* 0x0000009b03a78211 */ /* 0x080fe400018f0c02 */
[----:B------:R-:W-:Y:S02]  /*e9e0*/  @!P0 LEA.HI.X R163, R163, R155, R156, 0x1, P1 ;  /* 0x0000009ba3a38211 */ /* 0x000fe400008f0c9c */
[----:B------:R-:W-:Y:S01]  /*e9f0*/  @!P0 MOV R0, c[0x0][0x1a4] ;  /* 0x0000690000008a02 */ /* 0x000fe20000000f00 */
[----:B------:R-:W-:Y:S01]  /*ea00*/  @P0 STS.128 [R149+0x3800], RZ ;  /* 0x003800ff95000388 */ /* 0x000fe20000000c00 */
[----:B------:R-:W-:Y:S03]  /*ea10*/  @!P0 LEA R2, P1, R164, R154, 0x1 ;  /* 0x0000009aa4028211 */ /* 0x000fe600078208ff */
[----:B------:R-:W-:Y:S04]  /*ea20*/  @!P0 IMAD R0, R0, 0x60, RZ ;  /* 0x0000006000008824 */ /* 0x000fe800078e02ff */
[----:B------:R-:W-:Y:S01]  /*ea30*/  @!PT LDS RZ, [RZ] ;  /* 0x00000000fffff984 */ /* 0x000fe20000000800 */
[----:B------:R-:W-:Y:S01]  /*ea40*/  @!PT LDS RZ, [RZ] ;  /* 0x00000000fffff984 */ /* 0x000fe20000000800 */
[----:B------:R-:W-:Y:S01]  /*ea50*/  @!PT LDS RZ, [RZ] ;  /* 0x00000000fffff984 */ /* 0x000fe20000000800 */
[----:B------:R2:W-:Y:S01]  /*ea60*/  @!P0 LDGSTS.E.BYPASS.LTC128B.128 [R149+0x3800], [R166.64] ;  /* 0x03800000a6958fae */ /* 0x0005e2000b901d46 */
[----:B------:R-:W-:Y:S04]  /*ea70*/  @!P0 IADD3 R0, R0, R165, RZ ;  /* 0x000000a500008210 */ /* 0x000fe80007ffe0ff */
[----:B------:R-:W-:Y:S02]  /*ea80*/  @!P0 LEA.HI.X R3, R164, R155, R0, 0x1, P1 ;  /* 0x0000009ba4038211 */ /* 0x000fe400008f0c00 */
[----:B------:R-:W-:Y:S01]  /*ea90*/  ISETP.GT.AND P1, PT, R150, R137, PT ;  /* 0x000000899600720c */ /* 0x000fe20003f24270 */
        /* <DEDUP_REMOVED lines=11> */
[----:B------:R-:W5:Y:S08]  /*eb50*/  LDSM.16.M88.4 R96, [R134+0x1000] ;  /* 0x001000008660783b */ /* 0x000f700000000200 */
[----:B------:R-:W1:Y:S08]  /*eb60*/  LDSM.16.M88.4 R100, [R134+0x1400] ;  /* 0x001400008664783b */ /* 0x000e700000000200 */
[----:B------:R-:W1:Y:S08]  /*eb70*/  LDSM.16.M88.4 R104, [R134+0x1800] ;  /* 0x001800008668783b */ /* 0x000e700000000200 */
[----:B------:R-:W1:Y:S08]  /*eb80*/  LDSM.16.M88.4 R108, [R134+0x1c00] ;  /* 0x001c0000866c783b */ /* 0x000e700000000200 */
[----:B------:R-:W1:Y:S08]  /*eb90*/  LDSM.16.M88.4 R112, [R134+0x2000] ;  /* 0x002000008670783b */ /* 0x000e700000000200 */
[----:B------:R-:W1:Y:S08]  /*eba0*/  LDSM.16.M88.4 R116, [R134+0x2400] ;  /* 0x002400008674783b */ /* 0x000e700000000200 */
[----:B------:R-:W0:Y:S08]  /*ebb0*/  LDGDEPBAR ;  /* 0x00000000000079af */ /* 0x000e300000000000 */
[----:B------:R-:W2:Y:S08]  /*ebc0*/  LDSM.16.M88.4 R120, [R134+0x2800] ;  /* 0x002800008678783b */ /* 0x000eb00000000200 */
[----:B------:R-:W2:Y:S01]  /*ebd0*/  LDSM.16.M88.4 R124, [R134+0x2c00] ;  /* 0x002c0000867c783b */ /* 0x000ea20000000200 */
        /* <DEDUP_REMOVED lines=16> */
[----:B------:R-:W-:Y:S01]  /*ece0*/  HMMA.16816.F32.BF16 R64, R92, R126, RZ ;  /* 0x0000007e5c40723c */ /* 0x000fe200000418ff */
[----:B------:R-:W1:Y:S07]  /*ecf0*/  LDSM.16.M88.4 R92, [R135] ;  /* 0x00000000875c783b */ /* 0x000e6e0000000200 */
[C---:B-1----:R-:W-:Y:S08]  /*ed00*/  HMMA.16816.F32.BF16 R4, R92.reuse, R96, R4 ;  /* 0x000000605c04723c */ /* 0x042ff00000041804 */
[----:B------:R-:W-:Y:S01]  /*ed10*/  HMMA.16816.F32.BF16 R8, R92, R98, R8 ;  /* 0x000000625c08723c */ /* 0x000fe20000041808 */
[----:B------:R-:W1:-:S15]  /*ed20*/  LDSM.16.M88.4 R96, [R130] ;  /* 0x000000008260783b */ /* 0x000e5e0000000200 */
[----:B------:R-:W-:Y:S02]  /*ed30*/  FMUL.FTZ R186, R4, c[0x0][0x2ec] ;  /* 0x0000bb0004ba7a20 */ /* 0x000fe40000410000 */
[----:B------:R-:W-:Y:S02]  /*ed40*/  FMUL.FTZ R184, R5, c[0x0][0x2ec] ;  /* 0x0000bb0005b87a20 */ /* 0x000fe40000410000 */
[----:B------:R-:W-:Y:S02]  /*ed50*/  FMUL.FTZ R188, R6, c[0x0][0x2ec] ;  /* 0x0000bb0006bc7a20 */ /* 0x000fe40000410000 */
[----:B------:R-:W2:Y:S01]  /*ed60*/  MUFU.TANH R186, R186 ;  /* 0x000000ba00ba7308 */ /* 0x000ea20000002400 */
[----:B------:R-:W-:Y:S02]  /*ed70*/  FMUL.FTZ R190, R7, c[0x0][0x2ec] ;  /* 0x0000bb0007be7a20 */ /* 0x000fe40000410000 */
[----:B------:R-:W-:Y:S02]  /*ed80*/  FMUL.FTZ R192, R8, c[0x0][0x2ec] ;  /* 0x0000bb0008c07a20 */ /* 0x000fe40000410000 */
[----:B------:R-:W-:Y:S02]  /*ed90*/  FMUL.FTZ R194, R9, c[0x0][0x2ec] ;  /* 0x0000bb0009c27a20 */ /* 0x000fe40000410000 */
[----:B------:R-:W-:Y:S02]  /*eda0*/  FMUL.FTZ R182, R10, c[0x0][0x2ec] ;  /* 0x0000bb000ab67a20 */ /* 0x000fe40000410000 */
[----:B------:R-:W-:Y:S01]  /*edb0*/  FMUL.FTZ R180, R11, c[0x0][0x2ec] ;  /* 0x0000bb000bb47a20 */ /* 0x000fe20000410000 */
[----:B------:R-:W2:Y:S01]  /*edc0*/  MUFU.TANH R184, R184 ;  /* 0x000000b800b87308 */ /* 0x000ea20000002400 */
[C---:B-1----:R-:W-:Y:S09]  /*edd0*/  HMMA.16816.F32.BF16 R12, R92.reuse, R96, R12 ;  /* 0x000000605c0c723c */ /* 0x042ff2000004180c */
[----:B------:R-:W1:Y:S01]  /*ede0*/  MUFU.TANH R188, R188 ;  /* 0x000000bc00bc7308 */ /* 0x000e620000002400 */
[C---:B------:R-:W-:Y:S01]  /*edf0*/  HMMA.16816.F32.BF16 R16, R92.reuse, R98, R16 ;  /* 0x000000625c10723c */ /* 0x040fe20000041810 */
[----:B------:R-:W5:Y:S08]  /*ee00*/  LDSM.16.M88.4 R96, [R129] ;  /* 0x000000008160783b */ /* 0x000f700000000200 */
[----:B------:R-:W1:Y:S10]  /*ee10*/  MUFU.TANH R190, R190 ;  /* 0x000000be00be7308 */ /* 0x000e740000002400 */
[----:B------:R-:W1:Y:S01]  /*ee20*/  MUFU.TANH R192, R192 ;  /* 0x000000c000c07308 */ /* 0x000e620000002400 */
[----:B------:R-:W-:Y:S02]  /*ee30*/  FMUL.FTZ R0, R12, c[0x0][0x2ec] ;  /* 0x0000bb000c007a20 */ /* 0x000fe40000410000 */
[----:B------:R-:W-:Y:S02]  /*ee40*/  FMUL.FTZ R154, R15, c[0x0][0x2ec] ;  /* 0x0000bb000f9a7a20 */ /* 0x000fe40000410000 */
[----:B------:R-:W-:Y:S02]  /*ee50*/  FMUL.FTZ R156, R13, c[0x0][0x2ec] ;  /* 0x0000bb000d9c7a20 */ /* 0x000fe40000410000 */
[----:B------:R-:W-:Y:S03]  /*ee60*/  FMUL.FTZ R155, R14, c[0x0][0x2ec] ;  /* 0x0000bb000e9b7a20 */ /* 0x000fe60000410000 */
[----:B------:R1:W1:Y:S01]  /*ee70*/  MUFU.TANH R123, R0 ;  /* 0x00000000007b7308 */ /* 0x0002620000002400 */
[----:B----4-:R-:W-:Y:S02]  /*ee80*/  FMUL.FTZ R3, R16, c[0x0][0x2ec] ;  /* 0x0000bb0010037a20 */ /* 0x010fe40000410000 */
[----:B------:R-:W-:Y:S02]  /*ee90*/  FMUL.FTZ R2, R17, c[0x0][0x2ec] ;  /* 0x0000bb0011027a20 */ /* 0x000fe40000410000 */
[----:B------:R-:W-:Y:S05]  /*eea0*/  FMUL.FTZ R178, R19, c[0x0][0x2ec] ;  /* 0x0000bb0013b27a20 */ /* 0x000fea0000410000 */
[----:B------:R4:W2:Y:S01]  /*eeb0*/  MUFU.TANH R104, R3 ;  /* 0x0000000300687308 */ /* 0x0008a20000002400 */
[C---:B-----5:R-:W-:Y:S09]  /*eec0*/  HMMA.16816.F32.BF16 R20, R92.reuse, R96, R20 ;  /* 0x000000605c14723c */ /* 0x060ff20000041814 */
[----:B------:R5:W2:Y:S03]  /*eed0*/  MUFU.TANH R100, R154 ;  /* 0x0000009a00647308 */ /* 0x000aa60000002400 */
[----:B-1----:R-:W-:Y:S01]  /*eee0*/  FMUL.FTZ R0, R18, c[0x0][0x2ec] ;  /* 0x0000bb0012007a20 */ /* 0x002fe20000410000 */
[C---:B------:R-:W-:Y:S01]  /*eef0*/  HMMA.16816.F32.BF16 R24, R92.reuse, R98, R24 ;  /* 0x000000625c18723c */ /* 0x040fe20000041818 */
[----:B------:R-:W1:Y:S05]  /*ef00*/  LDSM.16.M88.4 R96, [R128] ;  /* 0x000000008060783b */ /* 0x000e6a0000000200 */
[----:B------:R1:W1:Y:S10]  /*ef10*/  MUFU.TANH R108, R0 ;  /* 0x00000000006c7308 */ /* 0x0002740000002400 */
[----:B------:R1:W1:Y:S01]  /*ef20*/  MUFU.TANH R125, R156 ;  /* 0x0000009c007d7308 */ /* 0x0002620000002400 */
[----:B------:R-:W-:Y:S02]  /*ef30*/  FMUL.FTZ R176, R20, c[0x0][0x2ec] ;  /* 0x0000bb0014b07a20 */ /* 0x000fe40000410000 */
[----:B------:R-:W-:Y:S02]  /*ef40*/  FMUL.FTZ R174, R21, c[0x0][0x2ec] ;  /* 0x0000bb0015ae7a20 */ /* 0x000fe40000410000 */
[----:B------:R-:W-:Y:S02]  /*ef50*/  FMUL.FTZ R172, R22, c[0x0][0x2ec] ;  /* 0x0000bb0016ac7a20 */ /* 0x000fe40000410000 */
[----:B------:R-:W-:Y:S03]  /*ef60*/  FMUL.FTZ R170, R23, c[0x0][0x2ec] ;  /* 0x0000bb0017aa7a20 */ /* 0x000fe60000410000 */
[----:B------:R2:W2:Y:S01]  /*ef70*/  MUFU.TANH R112, R2 ;  /* 0x0000000200707308 */ /* 0x0004a20000002400 */
[----:B----4-:R-:W-:Y:S02]  /*ef80*/  FMUL.FTZ R3, R27, c[0x0][0x2ec] ;  /* 0x0000bb001b037a20 */ /* 0x010fe40000410000 */
[----:B-----5:R-:W-:Y:S02]  /*ef90*/  FMUL.FTZ R154, R26, c[0x0][0x2ec] ;  /* 0x0000bb001a9a7a20 */ /* 0x020fe40000410000 */
[----:B------:R-:W-:Y:S02]  /*efa0*/  FMUL.FTZ R168, R24, c[0x0][0x2ec] ;  /* 0x0000bb0018a87a20 */ /* 0x000fe40000410000 */
[----:B------:R-:W-:Y:S03]  /*efb0*/  FMUL.FTZ R166, R25, c[0x0][0x2ec] ;  /* 0x0000bb0019a67a20 */ /* 0x000fe60000410000 */
[----:B------:R4:W2:Y:S01]  /*efc0*/  MUFU.TANH R127, R155 ;  /* 0x0000009b007f7308 */ /* 0x0008a20000002400 */
        /* <DEDUP_REMOVED lines=8> */
[----:B--2---:R-:W-:Y:S02]  /*f050*/  FMUL.FTZ R2, R28, c[0x0][0x2ec] ;  /* 0x0000bb001c027a20 */ /* 0x004fe40000410000 */
[----:B----4-:R-:W-:Y:S03]  /*f060*/  FMUL.FTZ R155, R31, c[0x0][0x2ec] ;  /* 0x0000bb001f9b7a20 */ /* 0x010fe60000410000 */
[----:B------:R2:W4:Y:S10]  /*f070*/  MUFU.TANH R120, R0 ;  /* 0x0000000000787308 */ /* 0x0005340000002400 */
[----:B------:R1:W1:Y:S01]  /*f080*/  MUFU.TANH R116, R156 ;  /* 0x0000009c00747308 */ /* 0x0002620000002400 */
[C---:B-----5:R-:W-:Y:S09]  /*f090*/  HMMA.16816.F32.BF16 R36, R92.reuse, R96, R36 ;  /* 0x000000605c24723c */ /* 0x060ff20000041824 */
[----:B------:R5:W3:Y:S01]  /*f0a0*/  MUFU.TANH R124, R2 ;  /* 0x00000002007c7308 */ /* 0x000ae20000002400 */
[C---:B------:R-:W-:Y:S01]  /*f0b0*/  HMMA.16816.F32.BF16 R40, R92.reuse, R98, R40 ;  /* 0x000000625c28723c */ /* 0x040fe20000041828 */
[----:B------:R-:W3:Y:S02]  /*f0c0*/  LDSM.16.M88.4 R96, [R90] ;  /* 0x000000005a60783b */ /* 0x000ee40000000200 */
[----:B--2---:R-:W-:Y:S06]  /*f0d0*/  FMUL.FTZ R0, R35, c[0x0][0x2ec] ;  /* 0x0000bb0023007a20 */ /* 0x004fec0000410000 */
[----:B------:R2:W2:Y:S10]  /*f0e0*/  MUFU.TANH R121, R155 ;  /* 0x0000009b00797308 */ /* 0x0004b40000002400 */
[----:B------:R4:W3:Y:S01]  /*f0f0*/  MUFU.TANH R113, R0 ;  /* 0x0000000000717308 */ /* 0x0008e20000002400 */
[----:B-1----:R-:W-:Y:S02]  /*f100*/  FMUL.FTZ R156, R36, c[0x0][0x2ec] ;  /* 0x0000bb00249c7a20 */ /* 0x002fe40000410000 */
[----:B-----5:R-:W-:Y:S07]  /*f110*/  FMUL.FTZ R2, R34, c[0x0][0x2ec] ;  /* 0x0000bb0022027a20 */ /* 0x020fee0000410000 */
[----:B------:R1:W1:Y:S01]  /*f120*/  MUFU.TANH R111, R156 ;  /* 0x0000009c006f7308 */ /* 0x0002620000002400 */
[----:B--2---:R-:W-:Y:S09]  /*f130*/  FMUL.FTZ R155, R37, c[0x0][0x2ec] ;  /* 0x0000bb00259b7a20 */ /* 0x004ff20000410000 */
[----:B------:R2:W2:Y:S01]  /*f140*/  MUFU.TANH R115, R2 ;  /* 0x0000000200737308 */ /* 0x0004a20000002400 */
[----:B----4-:R-:W-:Y:S01]  /*f150*/  FMUL.FTZ R0, R41, c[0x0][0x2ec] ;  /* 0x0000bb0029007a20 */ /* 0x010fe20000410000 */
[C---:B---3--:R-:W-:Y:S08]  /*f160*/  HMMA.16816.F32.BF16 R44, R92.reuse, R96, R44 ;  /* 0x000000605c2c723c */ /* 0x048ff0000004182c */
[----:B------:R3:W4:Y:S01]  /*f170*/  MUFU.TANH R101, R0 ;  /* 0x0000000000657308 */ /* 0x0007220000002400 */
[C---:B------:R-:W-:Y:S01]  /*f180*/  HMMA.16816.F32.BF16 R48, R92.reuse, R98, R48 ;  /* 0x000000625c30723c */ /* 0x040fe20000041830 */
[----:B------:R-:W5:Y:S02]  /*f190*/  LDSM.16.M88.4 R96, [R88] ;  /* 0x000000005860783b */ /* 0x000f640000000200 */
[----:B-1----:R-:W-:Y:S06]  /*f1a0*/  FMUL.FTZ R156, R42, c[0x0][0x2ec] ;  /* 0x0000bb002a9c7a20 */ /* 0x002fec0000410000 */
[----:B------:R1:W1:Y:S03]  /*f1b0*/  MUFU.TANH R109, R155 ;  /* 0x0000009b006d7308 */ /* 0x0002660000002400 */
[----:B--2---:R-:W-:Y:S07]  /*f1c0*/  FMUL.FTZ R2, R40, c[0x0][0x2ec] ;  /* 0x0000bb0028027a20 */ /* 0x004fee0000410000 */
[----:B------:R2:W2:Y:S01]  /*f1d0*/  MUFU.TANH R126, R156 ;  /* 0x0000009c007e7308 */ /* 0x0004a20000002400 */
[----:B---3--:R-:W-:Y:S09]  /*f1e0*/  FMUL.FTZ R0, R47, c[0x0][0x2ec] ;  /* 0x0000bb002f007a20 */ /* 0x008ff20000410000 */
[----:B------:R3:W3:Y:S01]  /*f1f0*/  MUFU.TANH R103, R2 ;  /* 0x0000000200677308 */ /* 0x0006e20000002400 */
[----:B-1----:R-:W-:Y:S09]  /*f200*/  FMUL.FTZ R155, R43, c[0x0][0x2ec] ;  /* 0x0000bb002b9b7a20 */ /* 0x002ff20000410000 */
[----:B------:R1:W1:Y:S01]  /*f210*/  MUFU.TANH R122, R155 ;  /* 0x0000009b007a7308 */ /* 0x0002620000002400 */
[C---:B-----5:R-:W-:Y:S03]  /*f220*/  HMMA.16816.F32.BF16 R52, R92.reuse, R96, R52 ;  /* 0x000000605c34723c */ /* 0x060fe60000041834 */
[----:B--2---:R-:W-:Y:S06]  /*f230*/  FMUL.FTZ R156, R48, c[0x0][0x2ec] ;  /* 0x0000bb00309c7a20 */ /* 0x004fec0000410000 */
[----:B------:R-:W2:Y:S01]  /*f240*/  MUFU.TANH R178, R178 ;  /* 0x000000b200b27308 */ /* 0x000ea20000002400 */
[C---:B------:R-:W-:Y:S01]  /*f250*/  HMMA.16816.F32.BF16 R56, R92.reuse, R98, R56 ;  /* 0x000000625c38723c */ /* 0x040fe20000041838 */
[----:B------:R-:W5:Y:S01]  /*f260*/  LDSM.16.M88.4 R96, [R86] ;  /* 0x000000005660783b */ /* 0x000f620000000200 */
[----:B------:R-:W-:Y:S04]  /*f270*/  DEPBAR.LE SB0, 0x0 ;  /* 0x000080000000791a */ /* 0x000fe80000000000 */
[----:B---3--:R-:W-:Y:S03]  /*f280*/  FMUL.FTZ R2, R46, c[0x0][0x2ec] ;  /* 0x0000bb002e027a20 */ /* 0x008fe60000410000 */
[----:B------:R3:W2:Y:S01]  /*f290*/  MUFU.TANH R34, R156 ;  /* 0x0000009c00227308 */ /* 0x0006a20000002400 */
[----:B------:R-:W-:Y:S02]  /*f2a0*/  BAR.SYNC.DEFER_BLOCKING 0x0 ;  /* 0x0000000000007b1d */ /* 0x000fe40000010000 */
[----:B-1----:R-:W-:Y:S07]  /*f2b0*/  FMUL.FTZ R155, R49, c[0x0][0x2ec] ;  /* 0x0000bb00319b7a20 */ /* 0x002fee0000410000 */
[----:B------:R1:W1:Y:S10]  /*f2c0*/  MUFU.TANH R35, R2 ;  /* 0x0000000200237308 */ /* 0x0002740000002400 */
[----:B------:R2:W2:Y:S01]  /*f2d0*/  MUFU.TANH R110, R155 ;  /* 0x0000009b006e7308 */ /* 0x0004a20000002400 */
[----:B---3--:R-:W-:Y:S09]  /*f2e0*/  FMUL.FTZ R156, R54, c[0x0][0x2ec] ;  /* 0x0000bb00369c7a20 */ /* 0x008ff20000410000 */
[----:B------:R3:W3:Y:S01]  /*f2f0*/  MUFU.TANH R43, R156 ;  /* 0x0000009c002b7308 */ /* 0x0006e20000002400 */
[C---:B-----5:R-:W-:Y:S05]  /*f300*/  HMMA.16816.F32.BF16 R60, R92.reuse, R96, R60 ;  /* 0x000000605c3c723c */ /* 0x060fea000004183c */
[----:B-1----:R-:W-:Y:S04]  /*f310*/  FMUL.FTZ R2, R52, c[0x0][0x2ec] ;  /* 0x0000bb0034027a20 */ /* 0x002fe80000410000 */
[----:B------:R1:W1:Y:S01]  /*f320*/  MUFU.TANH R97, R3 ;  /* 0x0000000300617308 */ /* 0x0002620000002400 */
[----:B------:R-:W-:Y:S03]  /*f330*/  HMMA.16816.F32.BF16 R64, R92, R98, R64 ;  /* 0x000000625c40723c */ /* 0x000fe60000041840 */
[----:B--2---:R-:W-:Y:S06]  /*f340*/  FMUL.FTZ R155, R55, c[0x0][0x2ec] ;  /* 0x0000bb00379b7a20 */ /* 0x004fec0000410000 */
[----:B------:R2:W2:Y:S05]  /*f350*/  MUFU.TANH R96, R154 ;  /* 0x0000009a00607308 */ /* 0x0004aa0000002400 */
[----:B------:R-:W-:Y:S02]  /*f360*/  FMUL.FTZ R165, R60, c[0x0][0x2ec] ;  /* 0x0000bb003ca57a20 */ /* 0x000fe40000410000 */
[----:B------:R-:W-:Y:S03]  /*f370*/  FMUL.FTZ R163, R61, c[0x0][0x2ec] ;  /* 0x0000bb003da37a20 */ /* 0x000fe60000410000 */
[----:B------:R5:W4:Y:S01]  /*f380*/  MUFU.TANH R37, R2 ;  /* 0x0000000200257308 */ /* 0x000b220000002400 */
[----:B------:R-:W-:Y:S02]  /*f390*/  FMUL.FTZ R164, R62, c[0x0][0x2ec] ;  /* 0x0000bb003ea47a20 */ /* 0x000fe40000410000 */
[----:B---3--:R-:W-:Y:S02]  /*f3a0*/  FMUL.FTZ R156, R63, c[0x0][0x2ec] ;  /* 0x0000bb003f9c7a20 */ /* 0x008fe40000410000 */
[----:B-1----:R-:W-:Y:S02]  /*f3b0*/  FMUL.FTZ R3, R33, c[0x0][0x2ec] ;  /* 0x0000bb0021037a20 */ /* 0x002fe40000410000 */
[----:B------:R-:W-:Y:S02]  /*f3c0*/  FMUL.FTZ R158, R64, c[0x0][0x2ec] ;  /* 0x0000bb00409e7a20 */ /* 0x000fe40000410000 */
[----:B------:R-:W-:Y:S01]  /*f3d0*/  FMUL.FTZ R162, R65, c[0x0][0x2ec] ;  /* 0x0000bb0041a27a20 */ /* 0x000fe20000410000 */
[----:B------:R1:W3:Y:S01]  /*f3e0*/  MUFU.TANH R117, R3 ;  /* 0x0000000300757308 */ /* 0x0002e20000002400 */
[----:B--2---:R-:W-:Y:S09]  /*f3f0*/  FMUL.FTZ R154, R32, c[0x0][0x2ec] ;  /* 0x0000bb00209a7a20 */ /* 0x004ff20000410000 */
[----:B------:R2:W2:Y:S01]  /*f400*/  MUFU.TANH R119, R154 ;  /* 0x0000009a00777308 */ /* 0x0004a20000002400 */
[----:B-----5:R-:W-:Y:S09]  /*f410*/  FMUL.FTZ R2, R58, c[0x0][0x2ec] ;  /* 0x0000bb003a027a20 */ /* 0x020ff20000410000 */
[----:B------:R5:W3:Y:S01]  /*f420*/  MUFU.TANH R33, R0 ;  /* 0x0000000000217308 */ /* 0x000ae20000002400 */
[----:B-1----:R-:W-:Y:S09]  /*f430*/  FMUL.FTZ R3, R39, c[0x0][0x2ec] ;  /* 0x0000bb0027037a20 */ /* 0x002ff20000410000 */
[----:B------:R1:W1:Y:S01]  /*f440*/  MUFU.TANH R105, R3 ;  /* 0x0000000300697308 */ /* 0x0002620000002400 */
        /* <DEDUP_REMOVED lines=20> */
[----:B-----5:R-:W-:Y:S09]  /*f590*/  MOV R155, R161 ;  /* 0x000000a1009b7202 */ /* 0x020ff20000000f00 */
[----:B------:R-:W3:Y:S01]  /*f5a0*/  MUFU.TANH R176, R176 ;  /* 0x000000b000b07308 */ /* 0x000ee20000002400 */
[----:B-1----:R-:W-:Y:S09]  /*f5b0*/  FMUL.FTZ R3, R67, c[0x0][0x2ec] ;  /* 0x0000bb0043037a20 */ /* 0x002ff20000410000 */
[----:B------:R-:W1:Y:S01]  /*f5c0*/  MUFU.TANH R174, R174 ;  /* 0x000000ae00ae7308 */ /* 0x000e620000002400 */
[----:B--2---:R-:W-:Y:S09]  /*f5d0*/  MOV R154, R160 ;  /* 0x000000a0009a7202 */ /* 0x004ff20000000f00 */
[----:B------:R-:W2:Y:S10]  /*f5e0*/  MUFU.TANH R172, R172 ;  /* 0x000000ac00ac7308 */ /* 0x000eb40000002400 */
[----:B------:R-:W1:Y:S10]  /*f5f0*/  MUFU.TANH R170, R170 ;  /* 0x000000aa00aa7308 */ /* 0x000e740000002400 */
        /* <DEDUP_REMOVED lines=12> */
[----:B-1234-:R-:W-:Y:S05]  /*f6c0*/  IMAD.MOV.U32 R0, RZ, RZ, c[0x0][0x198] ;  /* 0x00006600ff007624 */ /* 0x01efea00078e00ff */
[----:B------:R-:W-:Y:S04]  /*f6d0*/  LEA R4, -R0, RZ, 0x7 ;  /* 0x000000ff00047211 */ /* 0x000fe800078e39ff */
[----:B------:R-:W-:Y:S01]  /*f6e0*/  SHF.R.S32.HI R5, RZ, 0x1f, R4 ;  /* 0x0000001fff057819 */ /* 0x000fe20000011404 */
[----:B------:R-:W-:-:S05]  /*f6f0*/  @!P2 BRA `(.L_x_4095) ;  /* 0x000003b00000a947 */ /* 0x000fca0003800000 */
[----:B------:R-:W-:Y:S01]  /*f700*/  IMAD.MOV.U32 R6, RZ, RZ, RZ ;  /* 0x000000ffff067224 */ /* 0x000fe200078e00ff */
[----:B------:R-:W-:Y:S01]  /*f710*/  IABS R4, c[0x0][0x2d0] ;  /* 0x0000b40000047a13 */ /* 0x000fe20000000000 */
[----:B------:R-:W-:Y:S03]  /*f720*/  IMAD.SHL.U32 R5, R150, 0x80, RZ ;  /* 0x0000008096057824 */ /* 0x000fe600078e00ff */
[----:B------:R-:W1:Y:S02]  /*f730*/  I2F.RP R10, R4 ;  /* 0x00000004000a7306 */ /* 0x000e640000209400 */
[----:B------:R-:W-:Y:S08]  /*f740*/  IABS R9, R5 ;  /* 0x0000000500097213 */ /* 0x000ff00000000000 */
[----:B-1----:R-:W1:Y:S02]  /*f750*/  MUFU.RCP R2, R10 ;  /* 0x0000000a00027308 */ /* 0x002e640000001000 */
[----:B-1----:R-:W-:Y:S08]  /*f760*/  IADD3 R8, R2, 0xffffffe, RZ ;  /* 0x0ffffffe02087810 */ /* 0x002ff00007ffe0ff */
[----:B------:R-:W1:Y:S02]  /*f770*/  F2I.FTZ.U32.TRUNC.NTZ R7, R8 ;  /* 0x0000000800077305 */ /* 0x000e64000021f000 */
[--C-:B-1----:R-:W-:Y:S04]  /*f780*/  IMAD.MOV R2, RZ, RZ, -R7.reuse ;  /* 0x000000ffff027224 */ /* 0x102fe800078e0a07 */
[----:B------:R-:W-:Y:S04]  /*f790*/  IMAD R2, R2, R4, RZ ;  /* 0x0000000402027224 */ /* 0x000fe800078e02ff */
[----:B------:R-:W-:Y:S06]  /*f7a0*/  IMAD.HI.U32 R2, R7, R2, R6 ;  /* 0x0000000207027227 */ /* 0x000fec00078e0006 */
[----:B------:R-:W-:Y:S04]  /*f7b0*/  IMAD.HI.U32 R6, R2, R9, RZ ;  /* 0x0000000902067227 */ /* 0x000fe800078e00ff */
[----:B------:R-:W-:Y:S04]  /*f7c0*/  IMAD.MOV R7, RZ, RZ, -R6 ;  /* 0x000000ffff077224 */ /* 0x000fe800078e0a06 */
[C---:B------:R-:W-:Y:S01]  /*f7d0*/  IMAD R9, R4.reuse, R7, R9 ;  /* 0x0000000704097224 */ /* 0x040fe200078e0209 */
[----:B------:R-:W-:Y:S04]  /*f7e0*/  LOP3.LUT R7, R5, c[0x0][0x2d0], RZ, 0x3c, !PT ;  /* 0x0000b40005077a12 */ /* 0x000fe800078e3cff */
        /* <DEDUP_REMOVED lines=8> */
[--C-:B------:R-:W-:Y:S01]  /*f870*/  @!P5 IMAD.IADD R9, R9, 0x1, -R4.reuse ;  /* 0x000000010909d824 */ /* 0x100fe200078e0a04 */
[----:B------:R-:W-:Y:S01]  /*f880*/  @!P5 IADD3 R6, R6, 0x1, RZ ;  /* 0x000000010606d810 */ /* 0x000fe20007ffe0ff */
[C---:B------:R-:W-:Y:S03]  /*f890*/  IMAD R5, R4.reuse, R7, R5 ;  /* 0x0000000704057224 */ /* 0x040fe600078e0205 */
[-C--:B------:R-:W-:Y:S02]  /*f8a0*/  ISETP.GE.U32.AND P6, PT, R9, R4.reuse, PT ;  /* 0x000000040900720c */ /* 0x080fe40003fc6070 */
[----:B------:R-:W-:Y:S11]  /*f8b0*/  ISETP.GT.U32.AND P3, PT, R4, R5, PT ;  /* 0x000000050400720c */ /* 0x000ff60003f64070 */
[----:B------:R-:W-:Y:S02]  /*f8c0*/  @P6 IADD3 R6, R6, 0x1, RZ ;  /* 0x0000000106066810 */ /* 0x000fe40007ffe0ff */
[----:B------:R-:W-:Y:S01]  /*f8d0*/  @!P3 IMAD.IADD R5, R5, 0x1, -R4 ;  /* 0x000000010505b824 */ /* 0x000fe200078e0a04 */
[----:B------:R-:W-:Y:S02]  /*f8e0*/  @!P3 IADD3 R2, R2, 0x1, RZ ;  /* 0x000000010202b810 */ /* 0x000fe40007ffe0ff */
[----:B------:R-:W-:Y:S02]  /*f8f0*/  @!P4 IMAD.MOV R6, RZ, RZ, -R6 ;  /* 0x000000ffff06c224 */ /* 0x000fe400078e0a06 */
[----:B------:R-:W-:Y:S02]  /*f900*/  ISETP.GE.U32.AND P3, PT, R5, R4, PT ;  /* 0x000000040500720c */ /* 0x000fe40003f66070 */
[----:B------:R-:W-:Y:S11]  /*f910*/  LOP3.LUT R5, RZ, c[0x0][0x2d0], RZ, 0x33, !PT ;  /* 0x0000b400ff057a12 */ /* 0x000ff600078e33ff */
        /* <DEDUP_REMOVED lines=25> */
.L_x_4095:
        /* <DEDUP_REMOVED lines=15> */
[C---:B------:R-:W-:Y:S01]  /*fba0*/  @!P0 LEA R6, P1, R0.reuse, R4, 0x6 ;  /* 0x0000000400068211 */ /* 0x040fe200078230ff */
[----:B------:R-:W-:Y:S02]  /*fbb0*/  @!P0 IMAD.MOV.U32 R7, RZ, RZ, c[0x0][0x19c] ;  /* 0x00006700ff078624 */ /* 0x000fe400078e00ff */
        /* <DEDUP_REMOVED lines=8> */
[----:B------:R-:W-:Y:S01]  /*fc40*/  @!P0 IMAD R7, R7, 0x60, RZ ;  /* 0x0000006007078824 */ /* 0x000fe200078e02ff */
[-C--:B------:R-:W-:Y:S03]  /*fc50*/  @!P0 LEA.HI.X R11, R6, R147.reuse, R2, 0x1, P1 ;  /* 0x00000093060b8211 */ /* 0x080fe600008f0c02 */
[----:B------:R-:W-:Y:S02]  /*fc60*/  @!P0 IMAD.IADD R7, R7, 0x1, R5 ;  /* 0x0000000107078824 */ /* 0x000fe400078e0205 */
[----:B------:R-:W-:Y:S01]  /*fc70*/  @!PT LDS RZ, [RZ] ;  /* 0x00000000fffff984 */ /* 0x000fe20000000800 */
[----:B------:R-:W-:Y:S01]  /*fc80*/  @!PT LDS RZ, [RZ] ;  /* 0x00000000fffff984 */ /* 0x000fe20000000800 */
[----:B------:R-:W-:Y:S01]  /*fc90*/  @!PT LDS RZ, [RZ] ;  /* 0x00000000fffff984 */ /* 0x000fe20000000800 */
[----:B------:R1:W-:Y:S04]  /*fca0*/  @!P0 LDGSTS.E.BYPASS.LTC128B.128 [R149+0x2000], [R10.64] ;  /* 0x020000000a958fae */ /* 0x0003e8000b901d46 */
[----:B------:R1:W-:Y:S01]  /*fcb0*/  @P0 STS.128 [R149+0x2800], RZ ;  /* 0x002800ff95000388 */ /* 0x0003e20000000c00 */
[C---:B--2---:R-:W-:Y:S01]  /*fcc0*/  @!P0 LEA R12, P1, R4.reuse, R146, 0x1 ;  /* 0x00000092040c8211 */ /* 0x044fe200078208ff */
[----:B------:R-:W-:Y:S03]  /*fcd0*/  IMAD.MOV.U32 R146, RZ, RZ, R8 ;  /* 0x000000ffff927224 */ /* 0x000fe600078e0008 */
[----:B------:R-:W-:Y:S01]  /*fce0*/  @!P0 LEA.HI.X R13, R4, R147, R7, 0x1, P1 ;  /* 0x00000093040d8211 */ /* 0x000fe200008f0c07 */
[----:B------:R-:W-:Y:S04]  /*fcf0*/  IMAD.MOV.U32 R147, RZ, RZ, R9 ;  /* 0x000000ffff937224 */ /* 0x000fe800078e0009 */
[----:B------:R-:W-:Y:S01]  /*fd00*/  @!PT LDS RZ, [RZ] ;  /* 0x00000000fffff984 */ /* 0x000fe20000000800 */
[----:B------:R-:W-:Y:S01]  /*fd10*/  @!PT LDS RZ, [RZ] ;  /* 0x00000000fffff984 */ /* 0x000fe20000000800 */
[----:B------:R-:W-:Y:S01]  /*fd20*/  @!PT LDS RZ, [RZ] ;  /* 0x00000000fffff984 */ /* 0x000fe20000000800 */
[----:B------:R1:W-:Y:S04]  /*fd30*/  @!P0 LDGSTS.E.BYPASS.LTC128B.128 [R149+0x2800], [R12.64] ;  /* 0x028000000c958fae */ /* 0x0003e8000b901d46 */
[----:B------:R-:W0:Y:S02]  /*fd40*/  LDGDEPBAR ;  /* 0x00000000000079af */ /* 0x000e240000000000 */
.L_x_4094:
[----:B--234-:R-:W-:Y:S01]  /*fd50*/  FMNMX.FTZ R7, R186, R89, !PT ;  /* 0x00000059ba077209 */ /* 0x01cfe20007810000 */
[----:B------:R-:W-:Y:S01]  /*fd60*/  LDSM.16.MT88.4 R24, [R132+0x3000] ;  /* 0x003000008418783b */ /* 0x000fe20000004200 */
        /* <DEDUP_REMOVED lines=74> */
[----:B------:R-:W-:Y:S01]  /*10210*/  FADD.FTZ R4, -R2, R89 ;  /* 0x0000005902047221 */ /* 0x000fe20000010100 */
[----:B------:R-:W-:Y:S02]  /*10220*/  MOV R89, R2 ;  /* 0x0000000200597202 */ /* 0x000fe40000000f00 */
[----:B------:R-:W-:Y:S01]  /*10230*/  FSEL R31, R31, RZ, P0 ;  /* 0x000000ff1f1f7208 */ /* 0x000fe20000000000 */
[----:B------:R-:W-:Y:S01]  /*10240*/  FMUL.FTZ R6, R4, c[0x0][0x23c] ;  /* 0x00008f0004067a20 */ /* 0x000fe20000410000 */
[C---:B------:R-:W-:Y:S01]  /*10250*/  FSETP.NEU.FTZ.AND P0, PT, R0.reuse, -INF , PT ;  /* 0xff8000000000780b */ /* 0x040fe20003f1d000 */
[----:B------:R-:W-:Y:S02]  /*10260*/  FADD.FTZ R4, -R0, R87 ;  /* 0x0000005700047221 */ /* 0x000fe40000010100 */
[--C-:B------:R-:W-:Y:S01]  /*10270*/  FFMA.FTZ R56, R34, c[0x0][0x23c], -R31.reuse ;  /* 0x00008f0022387a23 */ /* 0x100fe2000001081f */
[----:B------:R-:W-:Y:S01]  /*10280*/  FSEL R29, R29, RZ, P0 ;  /* 0x000000ff1d1d7208 */ /* 0x000fe20000000000 */
[----:B------:R-:W1:Y:S01]  /*10290*/  MUFU.EX2 R6, R6 ;  /* 0x0000000600067308 */ /* 0x000e620000000800 */
[----:B------:R-:W-:Y:S01]  /*102a0*/  FMUL.FTZ R20, R4, c[0x0][0x23c] ;  /* 0x00008f0004147a20 */ /* 0x000fe20000410000 */
[----:B------:R-:W-:Y:S01]  /*102b0*/  ISETP.GT.AND P0, PT, R150, R137, PT ;  /* 0x000000899600720c */ /* 0x000fe20003f04270 */
[----:B------:R-:W-:Y:S02]  /*102c0*/  FFMA.FTZ R32, R184, c[0x0][0x23c], -R31 ;  /* 0x00008f00b8207a23 */ /* 0x000fe4000001081f */
[--C-:B------:R-:W-:Y:S02]  /*102d0*/  FFMA.FTZ R63, R35, c[0x0][0x23c], -R29.reuse ;  /* 0x00008f00233f7a23 */ /* 0x100fe4000001081d */
[--C-:B------:R-:W-:Y:S02]  /*102e0*/  FFMA.FTZ R62, R33, c[0x0][0x23c], -R29.reuse ;  /* 0x00008f00213e7a23 */ /* 0x100fe4000001081d */
[----:B------:R-:W-:Y:S01]  /*102f0*/  FFMA.FTZ R93, R42, c[0x0][0x23c], -R29 ;  /* 0x00008f002a5d7a23 */ /* 0x000fe2000001081d */
[----:B------:R-:W2:Y:S01]  /*10300*/  MUFU.EX2 R20, R20 ;  /* 0x0000001400147308 */ /* 0x000ea20000000800 */
[--C-:B------:R-:W-:Y:S02]  /*10310*/  FFMA.FTZ R45, R192, c[0x0][0x23c], -R31.reuse ;  /* 0x00008f00c02d7a23 */ /* 0x100fe4000001081f */
[----:B------:R-:W-:Y:S02]  /*10320*/  FFMA.FTZ R36, R194, c[0x0][0x23c], -R31 ;  /* 0x00008f00c2247a23 */ /* 0x000fe4000001081f */
[----:B------:R-:W-:Y:S02]  /*10330*/  FFMA.FTZ R40, R178, c[0x0][0x23c], -R29 ;  /* 0x00008f00b2287a23 */ /* 0x000fe4000001081d */
[--C-:B------:R-:W-:Y:S02]  /*10340*/  FFMA.FTZ R67, R166, c[0x0][0x23c], -R31.reuse ;  /* 0x00008f00a6437a23 */ /* 0x100fe4000001081f */
[--C-:B------:R-:W-:Y:S01]  /*10350*/  FFMA.FTZ R61, R124, c[0x0][0x23c], -R31.reuse ;  /* 0x00008f007c3d7a23 */ /* 0x100fe2000001081f */
[----:B------:R-:W-:Y:S01]  /*10360*/  MUFU.EX2 R32, R32 ;  /* 0x0000002000207308 */ /* 0x000fe20000000800 */
[----:B------:R-:W-:Y:S02]  /*10370*/  FFMA.FTZ R23, R186, c[0x0][0x23c], -R31 ;  /* 0x00008f00ba177a23 */ /* 0x000fe4000001081f */
[----:B------:R-:W-:Y:S02]  /*10380*/  FFMA.FTZ R21, R188, c[0x0][0x23c], -R29 ;  /* 0x00008f00bc157a23 */ /* 0x000fe4000001081d */
[C---:B-1----:R-:W-:Y:S02]  /*10390*/  FMUL.FTZ R4, R6.reuse, R68 ;  /* 0x0000004406047220 */ /* 0x042fe40000410000 */
[C---:B------:R-:W-:Y:S02]  /*103a0*/  FMUL.FTZ R5, R6.reuse, R69 ;  /* 0x0000004506057220 */ /* 0x040fe40000410000 */
[C---:B------:R-:W-:Y:S01]  /*103b0*/  FMUL.FTZ R8, R6.reuse, R72 ;  /* 0x0000004806087220 */ /* 0x040fe20000410000 */
[----:B------:R-:W1:Y:S01]  /*103c0*/  MUFU.EX2 R23, R23 ;  /* 0x0000001700177308 */ /* 0x000e620000000800 */
[C---:B------:R-:W-:Y:S02]  /*103d0*/  FMUL.FTZ R9, R6.reuse, R73 ;  /* 0x0000004906097220 */ /* 0x040fe40000410000 */
[C---:B------:R-:W-:Y:S02]  /*103e0*/  FMUL.FTZ R12, R6.reuse, R76 ;  /* 0x0000004c060c7220 */ /* 0x040fe40000410000 */
[C---:B------:R-:W-:Y:S02]  /*103f0*/  FMUL.FTZ R13, R6.reuse, R77 ;  /* 0x0000004d060d7220 */ /* 0x040fe40000410000 */
[C---:B------:R-:W-:Y:S02]  /*10400*/  FMUL.FTZ R16, R6.reuse, R80 ;  /* 0x0000005006107220 */ /* 0x040fe40000410000 */
[----:B------:R-:W-:Y:S01]  /*10410*/  FMUL.FTZ R17, R6, R81 ;  /* 0x0000005106117220 */ /* 0x000fe20000410000 */
[----:B------:R-:W3:Y:S01]  /*10420*/  MUFU.EX2 R21, R21 ;  /* 0x0000001500157308 */ /* 0x000ee20000000800 */
[C---:B--2---:R-:W-:Y:S02]  /*10430*/  FMUL.FTZ R7, R20.reuse, R71 ;  /* 0x0000004714077220 */ /* 0x044fe40000410000 */
[C---:B------:R-:W-:Y:S02]  /*10440*/  FMUL.FTZ R10, R20.reuse, R74 ;  /* 0x0000004a140a7220 */ /* 0x040fe40000410000 */
[C---:B------:R-:W-:Y:S02]  /*10450*/  FMUL.FTZ R11, R20.reuse, R75 ;  /* 0x0000004b140b7220 */ /* 0x040fe40000410000 */
[C---:B------:R-:W-:Y:S02]  /*10460*/  FMUL.FTZ R14, R20.reuse, R78 ;  /* 0x0000004e140e7220 */ /* 0x040fe40000410000 */
[C---:B------:R-:W-:Y:S01]  /*10470*/  FMUL.FTZ R15, R20.reuse, R79 ;  /* 0x0000004f140f7220 */ /* 0x040fe20000410000 */
[----:B------:R-:W2:Y:S01]  /*10480*/  MUFU.EX2 R45, R45 ;  /* 0x0000002d002d7308 */ /* 0x000ea20000000800 */
[C---:B------:R-:W-:Y:S02]  /*10490*/  FMUL.FTZ R18, R20.reuse, R82 ;  /* 0x0000005214127220 */ /* 0x040fe40000410000 */
[----:B------:R-:W-:Y:S02]  /*104a0*/  FMUL.FTZ R19, R20, R83 ;  /* 0x0000005314137220 */ /* 0x000fe40000410000 */
[----:B-1----:R-:W-:Y:S02]  /*104b0*/  FFMA.FTZ R159, R6, R159, R23 ;  /* 0x0000009f069f7223 */ /* 0x002fe40000010017 */
[----:B------:R-:W-:Y:S02]  /*104c0*/  FMUL.FTZ R6, R20, R70 ;  /* 0x0000004614067220 */ /* 0x000fe40000410000 */
[--C-:B------:R-:W-:Y:S01]  /*104d0*/  FFMA.FTZ R76, R123, c[0x0][0x23c], -R31.reuse ;  /* 0x00008f007b4c7a23 */ /* 0x100fe2000001081f */
[----:B------:R-:W1:Y:S01]  /*104e0*/  MUFU.EX2 R36, R36 ;  /* 0x0000002400247308 */ /* 0x000e620000000800 */
[--C-:B------:R-:W-:Y:S02]  /*104f0*/  FFMA.FTZ R79, R125, c[0x0][0x23c], -R31.reuse ;  /* 0x00008f007d4f7a23 */ /* 0x100fe4000001081f */
[----:B------:R-:W-:Y:S02]  /*10500*/  FFMA.FTZ R74, R176, c[0x0][0x23c], -R31 ;  /* 0x00008f00b04a7a23 */ /* 0x000fe4000001081f */
[----:B---3--:R-:W-:Y:S01]  /*10510*/  FFMA.FTZ R157, R20, R157, R21 ;  /* 0x0000009d149d7223 */ /* 0x008fe20000010015 */
[C---:B------:R-:W-:Y:S01]  /*10520*/  F2FP.BF16.PACK_AB R20, R32.reuse, R23 ;  /* 0x000000172014723e */ /* 0x040fe200000010ff */
[----:B------:R-:W-:Y:S02]  /*10530*/  FADD.FTZ R32, R32, R159 ;  /* 0x0000009f20207221 */ /* 0x000fe40000010000 */
[----:B------:R-:W-:Y:S01]  /*10540*/  FFMA.FTZ R73, R174, c[0x0][0x23c], -R31 ;  /* 0x00008f00ae497a23 */ /* 0x000fe2000001081f */
[----:B------:R-:W3:Y:S01]  /*10550*/  MUFU.EX2 R76, R76 ;  /* 0x0000004c004c7308 */ /* 0x000ee20000000800 */
[--C-:B------:R-:W-:Y:S02]  /*10560*/  FFMA.FTZ R75, R172, c[0x0][0x23c], -R29.reuse ;  /* 0x00008f00ac4b7a23 */ /* 0x100fe4000001081d */
[----:B------:R-:W-:Y:S02]  /*10570*/  FFMA.FTZ R70, R170, c[0x0][0x23c], -R29 ;  /* 0x00008f00aa467a23 */ /* 0x000fe4000001081d */
[----:B--2---:R-:W-:Y:S02]  /*10580*/  FADD.FTZ R77, R45, R32 ;  /* 0x000000202d4d7221 */ /* 0x004fe40000010000 */
[----:B------:R-:W-:Y:S01]  /*10590*/  LDSM.16.MT88.4 R32, [R131+0x3800] ;  /* 0x003800008320783b */ /* 0x000fe20000004200 */
[----:B------:R-:W-:Y:S02]  /*105a0*/  FFMA.FTZ R72, R168, c[0x0][0x23c], -R31 ;  /* 0x00008f00a8487a23 */ /* 0x000fe4000001081f */
[----:B------:R-:W2:Y:S01]  /*105b0*/  MUFU.EX2 R79, R79 ;  /* 0x0000004f004f7308 */ /* 0x000ea20000000800 */
[--C-:B------:R-:W-:Y:S02]  /*105c0*/  FFMA.FTZ R68, R96, c[0x0][0x23c], -R29.reuse ;  /* 0x00008f0060447a23 */ /* 0x100fe4000001081d */
[----:B------:R-:W-:Y:S01]  /*105d0*/  FFMA.FTZ R44, R190, c[0x0][0x23c], -R29 ;  /* 0x00008f00be2c7a23 */ /* 0x000fe2000001081d */
[C---:B-1----:R-:W-:Y:S01]  /*105e0*/  F2FP.BF16.PACK_AB R22, R36.reuse, R45 ;  /* 0x0000002d2416723e */ /* 0x042fe200000010ff */
[----:B------:R-:W-:Y:S02]  /*105f0*/  FADD.FTZ R77, R36, R77 ;  /* 0x0000004d244d7221 */ /* 0x000fe40000010000 */
[--C-:B------:R-:W-:Y:S02]  /*10600*/  FFMA.FTZ R46, R182, c[0x0][0x23c], -R29.reuse ;  /* 0x00008f00b62e7a23 */ /* 0x100fe4000001081d */
[--C-:B------:R-:W-:Y:S01]  /*10610*/  FFMA.FTZ R51, R180, c[0x0][0x23c], -R29.reuse ;  /* 0x00008f00b4337a23 */ /* 0x100fe2000001081d */
[----:B------:R-:W1:Y:S01]  /*10620*/  MUFU.EX2 R44, R44 ;  /* 0x0000002c002c7308 */ /* 0x000e620000000800 */
[--C-:B------:R-:W-:Y:S02]  /*10630*/  FFMA.FTZ R55, R127, c[0x0][0x23c], -R29.reuse ;  /* 0x00008f007f377a23 */ /* 0x100fe4000001081d */
[----:B------:R-:W-:Y:S02]  /*10640*/  FFMA.FTZ R82, R100, c[0x0][0x23c], -R29 ;  /* 0x00008f0064527a23 */ /* 0x000fe4000001081d */
[----:B---3--:R-:W-:Y:S02]  /*10650*/  FADD.FTZ R36, R76, R77 ;  /* 0x0000004d4c247221 */ /* 0x008fe40000010000 */
[--C-:B------:R-:W-:Y:S02]  /*10660*/  FFMA.FTZ R77, R38, c[0x0][0x23c], -R31.reuse ;  /* 0x00008f00264d7a23 */ /* 0x100fe4000001081f */
[--C-:B------:R-:W-:Y:S01]  /*10670*/  FFMA.FTZ R81, R104, c[0x0][0x23c], -R31.reuse ;  /* 0x00008f0068517a23 */ /* 0x100fe2000001081f */
[----:B------:R-:W3:Y:S01]  /*10680*/  MUFU.EX2 R46, R46 ;  /* 0x0000002e002e7308 */ /* 0x000ee20000000800 */
[----:B------:R-:W-:Y:S02]  /*10690*/  FFMA.FTZ R80, R112, c[0x0][0x23c], -R31 ;  /* 0x00008f0070507a23 */ /* 0x000fe4000001081f */
[--C-:B------:R-:W-:Y:S02]  /*106a0*/  FFMA.FTZ R83, R108, c[0x0][0x23c], -R29.reuse ;  /* 0x00008f006c537a23 */ /* 0x100fe4000001081d */
[----:B--2---:R-:W-:Y:S02]  /*106b0*/  FADD.FTZ R94, R79, R36 ;  /* 0x000000244f5e7221 */ /* 0x004fe40000010000 */
[----:B------:R-:W-:Y:S02]  /*106c0*/  FFMA.FTZ R65, R97, c[0x0][0x23c], -R29 ;  /* 0x00008f0061417a23 */ /* 0x000fe4000001081d */
[----:B------:R-:W-:Y:S01]  /*106d0*/  FFMA.FTZ R60, R120, c[0x0][0x23c], -R31 ;  /* 0x00008f00783c7a23 */ /* 0x000fe2000001081f */
[----:B------:R-:W2:Y:S01]  /*106e0*/  MUFU.EX2 R51, R51 ;  /* 0x0000003300337308 */ /* 0x000ea20000000800 */
[--C-:B------:R-:W-:Y:S02]  /*106f0*/  FFMA.FTZ R58, R116, c[0x0][0x23c], -R29.reuse ;  /* 0x00008f00743a7a23 */ /* 0x100fe4000001081d */
[----:B------:R-:W-:Y:S01]  /*10700*/  FFMA.FTZ R71, R121, c[0x0][0x23c], -R29 ;  /* 0x00008f0079477a23 */ /* 0x000fe2000001081d */
[C---:B-1----:R-:W-:Y:S01]  /*10710*/  F2FP.BF16.PACK_AB R21, R44.reuse, R21 ;  /* 0x000000152c15723e */ /* 0x042fe200000010ff */
[----:B------:R-:W-:Y:S02]  /*10720*/  FADD.FTZ R157, R44, R157 ;  /* 0x0000009d2c9d7221 */ /* 0x000fe40000010000 */
[--C-:B------:R-:W-:Y:S02]  /*10730*/  FFMA.FTZ R59, R119, c[0x0][0x23c], -R31.reuse ;  /* 0x00008f00773b7a23 */ /* 0x100fe4000001081f */
[----:B------:R-:W-:Y:S01]  /*10740*/  FFMA.FTZ R50, R117, c[0x0][0x23c], -R31 ;  /* 0x00008f0075327a23 */ /* 0x000fe2000001081f */
[----:B------:R-:W1:Y:S01]  /*10750*/  MUFU.EX2 R55, R55 ;  /* 0x0000003700377308 */ /* 0x000e620000000800 */
[--C-:B------:R-:W-:Y:S02]  /*10760*/  FFMA.FTZ R53, R115, c[0x0][0x23c], -R29.reuse ;  /* 0x00008f0073357a23 */ /* 0x100fe4000001081d */
[----:B------:R-:W-:Y:S02]  /*10770*/  FFMA.FTZ R113, R113, c[0x0][0x23c], -R29 ;  /* 0x00008f0071717a23 */ /* 0x000fe4000001081d */
[----:B---3--:R-:W-:Y:S02]  /*10780*/  FADD.FTZ R78, R46, R157 ;  /* 0x0000009d2e4e7221 */ /* 0x008fe40000010000 */
[--C-:B------:R-:W-:Y:S02]  /*10790*/  FFMA.FTZ R49, R111, c[0x0][0x23c], -R31.reuse ;  /* 0x00008f006f317a23 */ /* 0x100fe4000001081f */
[----:B------:R-:W-:Y:S01]  /*107a0*/  FFMA.FTZ R66, R109, c[0x0][0x23c], -R31 ;  /* 0x00008f006d427a23 */ /* 0x000fe2000001081f */
[----:B------:R-:W3:Y:S01]  /*107b0*/  MUFU.EX2 R82, R82 ;  /* 0x0000005200527308 */ /* 0x000ee20000000800 */
[--C-:B------:R-:W-:Y:S02]  /*107c0*/  FFMA.FTZ R69, R107, c[0x0][0x23c], -R29.reuse ;  /* 0x00008f006b457a23 */ /* 0x100fe4000001081d */
[----:B------:R-:W-:Y:S01]  /*107d0*/  FFMA.FTZ R52, R105, c[0x0][0x23c], -R29 ;  /* 0x00008f0069347a23 */ /* 0x000fe2000001081d */
[C---:B--2---:R-:W-:Y:S01]  /*107e0*/  F2FP.BF16.PACK_AB R23, R51.reuse, R46 ;  /* 0x0000002e3317723e */ /* 0x044fe200000010ff */
[----:B------:R-:W-:Y:S02]  /*107f0*/  FADD.FTZ R78, R51, R78 ;  /* 0x0000004e334e7221 */ /* 0x000fe40000010000 */
[--C-:B------:R-:W-:Y:S02]  /*10800*/  FFMA.FTZ R57, R103, c[0x0][0x23c], -R31.reuse ;  /* 0x00008f0067397a23 */ /* 0x100fe4000001081f */
[--C-:B------:R-:W-:Y:S01]  /*10810*/  FFMA.FTZ R48, R101, c[0x0][0x23c], -R31.reuse ;  /* 0x00008f0065307a23 */ /* 0x100fe2000001081f */
[----:B------:R-:W-:Y:S01]  /*10820*/  MUFU.EX2 R81, R81 ;  /* 0x0000005100517308 */ /* 0x000fe20000000800 */
[C---:B------:R-:W-:Y:S05]  /*10830*/  HMMA.16816.F32.BF16 R4, R20.reuse, R24, R4 ;  /* 0x000000181404723c */ /* 0x040fea0000041804 */
[----:B-1----:R-:W-:Y:S02]  /*10840*/  FADD.FTZ R87, R55, R78 ;  /* 0x0000004e37577221 */ /* 0x002fe40000010000 */
[----:B------:R-:W-:Y:S01]  /*10850*/  FFMA.FTZ R78, R37, c[0x0][0x23c], -R31 ;  /* 0x00008f00254e7a23 */ /* 0x000fe2000001081f */
[C---:B------:R-:W-:Y:S01]  /*10860*/  HMMA.16816.F32.BF16 R8, R20.reuse, R26, R8 ;  /* 0x0000001a1408723c */ /* 0x040fe20000041808 */
[----:B------:R-:W1:Y:S01]  /*10870*/  MUFU.EX2 R80, R80 ;  /* 0x0000005000507308 */ /* 0x000e620000000800 */
[----:B------:R-:W2:Y:S02]  /*10880*/  LDSM.16.MT88.4 R24, [R131+0x3000] ;  /* 0x003000008318783b */ /* 0x000ea40000004200 */
[--C-:B------:R-:W-:Y:S02]  /*10890*/  FFMA.FTZ R45, R126, c[0x0][0x23c], -R29.reuse ;  /* 0x00008f007e2d7a23 */ /* 0x100fe4000001081d */
[--C-:B------:R-:W-:Y:S02]  /*108a0*/  FFMA.FTZ R44, R122, c[0x0][0x23c], -R29.reuse ;  /* 0x00008f007a2c7a23 */ /* 0x100fe4000001081d */
[----:B------:R-:W-:Y:S03]  /*108b0*/  FFMA.FTZ R92, R102, c[0x0][0x23c], -R29 ;  /* 0x00008f00665c7a23 */ /* 0x000fe6000001081d */
[----:B------:R-:W-:Y:S01]  /*108c0*/  MUFU.EX2 R83, R83 ;  /* 0x0000005300537308 */ /* 0x000fe20000000800 */
[--C-:B------:R-:W-:Y:S02]  /*108d0*/  FFMA.FTZ R54, R54, c[0x0][0x23c], -R31.reuse ;  /* 0x00008f0036367a23 */ /* 0x100fe4000001081f */
[--C-:B------:R-:W-:Y:S02]  /*108e0*/  FFMA.FTZ R47, R118, c[0x0][0x23c], -R31.reuse ;  /* 0x00008f00762f7a23 */ /* 0x100fe4000001081f */
[----:B------:R-:W-:Y:S02]  /*108f0*/  FFMA.FTZ R64, R114, c[0x0][0x23c], -R31 ;  /* 0x00008f0072407a23 */ /* 0x000fe4000001081f */
[----:B------:R-:W-:Y:S02]  /*10900*/  FFMA.FTZ R51, R106, c[0x0][0x23c], -R29 ;  /* 0x00008f006a337a23 */ /* 0x000fe4000001081d */
[--C-:B------:R-:W-:Y:S01]  /*10910*/  FFMA.FTZ R110, R110, c[0x0][0x23c], -R31.reuse ;  /* 0x00008f006e6e7a23 */ /* 0x100fe2000001081f */
[----:B------:R-:W4:Y:S01]  /*10920*/  MUFU.EX2 R40, R40 ;  /* 0x0000002800287308 */ /* 0x000f220000000800 */
[----:B------:R-:W-:Y:S02]  /*10930*/  FFMA.FTZ R95, R163, c[0x0][0x23c], -R31 ;  /* 0x00008f00a35f7a23 */ /* 0x000fe4000001081f */
[----:B------:R-:W-:Y:S02]  /*10940*/  FFMA.FTZ R96, R164, c[0x0][0x23c], -R29 ;  /* 0x00008f00a4607a23 */ /* 0x000fe4000001081d */
[----:B------:R-:W-:Y:S02]  /*10950*/  FFMA.FTZ R158, R158, c[0x0][0x23c], -R31 ;  /* 0x00008f009e9e7a23 */ /* 0x000fe4000001081f */
[--C-:B------:R-:W-:Y:S02]  /*10960*/  FFMA.FTZ R97, R156, c[0x0][0x23c], -R29.reuse ;  /* 0x00008f009c617a23 */ /* 0x100fe4000001081d */
[--C-:B------:R-:W-:Y:S01]  /*10970*/  FFMA.FTZ R28, R28, c[0x0][0x23c], -R29.reuse ;  /* 0x00008f001c1c7a23 */ /* 0x100fe2000001081d */
[----:B------:R-:W-:Y:S10]  /*10980*/  MUFU.EX2 R74, R74 ;  /* 0x0000004a004a7308 */ /* 0x000ff40000000800 */
[----:B------:R-:W5:Y:S01]  /*10990*/  MUFU.EX2 R73, R73 ;  /* 0x0000004900497308 */ /* 0x000f620000000800 */
[C---:B--2---:R-:W-:Y:S08]  /*109a0*/  HMMA.16816.F32.BF16 R12, R20.reuse, R24, R12 ;  /* 0x00000018140c723c */ /* 0x044ff0000004180c */
[----:B------:R-:W-:Y:S01]  /*109b0*/  HMMA.16816.F32.BF16 R16, R20, R26, R16 ;  /* 0x0000001a1410723c */ /* 0x000fe20000041810 */
[----:B------:R-:W-:Y:S01]  /*109c0*/  MUFU.EX2 R75, R75 ;  /* 0x0000004b004b7308 */ /* 0x000fe20000000800 */
[----:B------:R-:W2:Y:S05]  /*109d0*/  LDSM.16.MT88.4 R24, [R132+0x3400] ;  /* 0x003400008418783b */ /* 0x000eaa0000004200 */
[----:B------:R-:W-:Y:S01]  /*109e0*/  F2FP.BF16.PACK_AB R20, R79, R76 ;  /* 0x0000004c4f14723e */ /* 0x000fe200000010ff */
[--C-:B------:R-:W-:Y:S01]  /*109f0*/  FFMA.FTZ R76, R39, c[0x0][0x23c], -R29.reuse ;  /* 0x00008f00274c7a23 */ /* 0x100fe2000001081d */
[----:B---3--:R-:W-:Y:S01]  /*10a00*/  F2FP.BF16.PACK_AB R21, R82, R55 ;  /* 0x000000375215723e */ /* 0x008fe200000010ff */
[----:B------:R-:W-:Y:S01]  /*10a10*/  LDSM.16.MT88.4 R36, [R131+0x3c00] ;  /* 0x003c00008324783b */ /* 0x000fe20000004200 */
[----:B------:R-:W3:Y:S01]  /*10a20*/  MUFU.EX2 R70, R70 ;  /* 0x0000004600467308 */ /* 0x000ee20000000800 */
[----:B------:R-:W-:Y:S01]  /*10a30*/  FFMA.FTZ R79, R43, c[0x0][0x23c], -R29 ;  /* 0x00008f002b4f7a23 */ /* 0x000fe2000001081d */
[----:B-1----:R-:W-:Y:S01]  /*10a40*/  F2FP.BF16.PACK_AB R22, R80, R81 ;  /* 0x000000515016723e */ /* 0x002fe200000010ff */
[----:B------:R-:W-:Y:S01]  /*10a50*/  FADD.FTZ R82, R82, R87 ;  /* 0x0000005752527221 */ /* 0x000fe20000010000 */
[C---:B----4-:R-:W-:Y:S01]  /*10a60*/  F2FP.BF16.PACK_AB R23, R40.reuse, R83 ;  /* 0x000000532817723e */ /* 0x050fe200000010ff */
[----:B------:R-:W-:Y:S02]  /*10a70*/  FFMA.FTZ R87, R41, c[0x0][0x23c], -R31 ;  /* 0x00008f0029577a23 */ /* 0x000fe4000001081f */
[----:B------:R-:W-:Y:S02]  /*10a80*/  FADD.FTZ R83, R83, R82 ;  /* 0x0000005253537221 */ /* 0x000fe40000010000 */
[----:B------:R-:W-:Y:S01]  /*10a90*/  FADD.FTZ R81, R81, R94 ;  /* 0x0000005e51517221 */ /* 0x000fe20000010000 */
[----:B------:R-:W-:Y:S01]  /*10aa0*/  MUFU.EX2 R72, R72 ;  /* 0x0000004800487308 */ /* 0x000fe20000000800 */
[----:B------:R-:W-:Y:S02]  /*10ab0*/  FADD.FTZ R40, R40, R83 ;  /* 0x0000005328287221 */ /* 0x000fe40000010000 */
[----:B------:R-:W-:Y:S02]  /*10ac0*/  FADD.FTZ R81, R80, R81 ;  /* 0x0000005150517221 */ /* 0x000fe40000010000 */
[----:B------:R-:W-:Y:S02]  /*10ad0*/  FFMA.FTZ R94, R30, c[0x0][0x23c], -R29 ;  /* 0x00008f001e5e7a23 */ /* 0x000fe4000001081d */
[--C-:B------:R-:W-:Y:S02]  /*10ae0*/  FFMA.FTZ R30, R165, c[0x0][0x23c], -R31.reuse ;  /* 0x00008f00a51e7a23 */ /* 0x100fe4000001081f */
[----:B------:R-:W-:Y:S01]  /*10af0*/  FFMA.FTZ R31, R162, c[0x0][0x23c], -R31 ;  /* 0x00008f00a21f7a23 */ /* 0x000fe2000001081f */
[----:B------:R-:W1:Y:S01]  /*10b00*/  MUFU.EX2 R67, R67 ;  /* 0x0000004300437308 */ /* 0x000e620000000800 */
[----:B------:R-:W-:Y:S09]  /*10b10*/  FFMA.FTZ R29, R3, c[0x0][0x23c], -R29 ;  /* 0x00008f00031d7a23 */ /* 0x000ff2000001081d */
[----:B------:R-:W-:Y:S01]  /*10b20*/  MUFU.EX2 R68, R68 ;  /* 0x0000004400447308 */ /* 0x000fe20000000800 */
[C---:B--2---:R-:W-:Y:S08]  /*10b30*/  HMMA.16816.F32.BF16 R4, R20.reuse, R24, R4 ;  /* 0x000000181404723c */ /* 0x044ff00000041804 */
[C---:B------:R-:W-:Y:S01]  /*10b40*/  HMMA.16816.F32.BF16 R8, R20.reuse, R26, R8 ;  /* 0x0000001a1408723c */ /* 0x040fe20000041808 */
[----:B------:R-:W2:Y:S01]  /*10b50*/  MUFU.EX2 R65, R65 ;  /* 0x0000004100417308 */ /* 0x000ea20000000800 */
[----:B------:R-:W4:Y:S09]  /*10b60*/  LDSM.16.MT88.4 R24, [R131+0x3400] ;  /* 0x003400008318783b */ /* 0x000f320000004200 */
[----:B------:R-:W-:Y:S10]  /*10b70*/  MUFU.EX2 R61, R61 ;  /* 0x0000003d003d7308 */ /* 0x000ff40000000800 */
[----:B------:R-:W1:Y:S10]  /*10b80*/  MUFU.EX2 R60, R60 ;  /* 0x0000003c003c7308 */ /* 0x000e740000000800 */
[----:B------:R-:W-:Y:S10]  /*10b90*/  MUFU.EX2 R58, R58 ;  /* 0x0000003a003a7308 */ /* 0x000ff40000000800 */
[----:B------:R-:W2:Y:S01]  /*10ba0*/  MUFU.EX2 R71, R71 ;  /* 0x0000004700477308 */ /* 0x000ea20000000800 */
[C---:B----4-:R-:W-:Y:S08]  /*10bb0*/  HMMA.16816.F32.BF16 R12, R20.reuse, R24, R12 ;  /* 0x00000018140c723c */ /* 0x050ff0000004180c */
[----:B------:R-:W-:Y:S01]  /*10bc0*/  HMMA.16816.F32.BF16 R16, R20, R26, R16 ;  /* 0x0000001a1410723c */ /* 0x000fe20000041810 */
[----:B------:R-:W-:Y:S01]  /*10bd0*/  MUFU.EX2 R59, R59 ;  /* 0x0000003b003b7308 */ /* 0x000fe20000000800 */
[----:B------:R-:W4:Y:S05]  /*10be0*/  LDSM.16.MT88.4 R24, [R132+0x3800] ;  /* 0x003800008418783b */ /* 0x000f2a0000004200 */
[----:B-----5:R-:W-:Y:S01]  /*10bf0*/  F2FP.BF16.PACK_AB R20, R73, R74 ;  /* 0x0000004a4914723e */ /* 0x020fe200000010ff */
[----:B------:R-:W-:Y:S01]  /*10c00*/  FADD.FTZ R74, R74, R81 ;  /* 0x000000514a4a7221 */ /* 0x000fe20000010000 */
[C---:B---3--:R-:W-:Y:S02]  /*10c10*/  F2FP.BF16.PACK_AB R21, R70.reuse, R75 ;  /* 0x0000004b4615723e */ /* 0x048fe400000010ff */
[----:B------:R-:W3:Y:S01]  /*10c20*/  MUFU.EX2 R50, R50 ;  /* 0x0000003200327308 */ /* 0x000ee20000000800 */
[----:B------:R-:W-:Y:S01]  /*10c30*/  FADD.FTZ R75, R75, R40 ;  /* 0x000000284b4b7221 */ /* 0x000fe20000010000 */
[----:B-1----:R-:W-:Y:S01]  /*10c40*/  F2FP.BF16.PACK_AB R22, R67, R72 ;  /* 0x000000484316723e */ /* 0x002fe200000010ff */
[----:B------:R-:W-:Y:S01]  /*10c50*/  LDSM.16.MT88.4 R40, [R131+0x4400] ;  /* 0x004400008328783b */ /* 0x000fe20000004200 */
[----:B------:R-:W-:Y:S01]  /*10c60*/  FADD.FTZ R73, R73, R74 ;  /* 0x0000004a49497221 */ /* 0x000fe20000010000 */
[----:B--2---:R-:W-:Y:S01]  /*10c70*/  F2FP.BF16.PACK_AB R23, R65, R68 ;  /* 0x000000444117723e */ /* 0x004fe200000010ff */
[----:B------:R-:W-:Y:S02]  /*10c80*/  FADD.FTZ R75, R70, R75 ;  /* 0x0000004b464b7221 */ /* 0x000fe40000010000 */
[----:B------:R-:W-:Y:S02]  /*10c90*/  FADD.FTZ R72, R72, R73 ;  /* 0x0000004948487221 */ /* 0x000fe40000010000 */
[----:B------:R-:W-:Y:S01]  /*10ca0*/  MUFU.EX2 R53, R53 ;  /* 0x0000003500357308 */ /* 0x000fe20000000800 */
[----:B------:R-:W-:Y:S02]  /*10cb0*/  FADD.FTZ R68, R68, R75 ;  /* 0x0000004b44447221 */ /* 0x000fe40000010000 */
[----:B------:R-:W-:Y:S02]  /*10cc0*/  FADD.FTZ R72, R67, R72 ;  /* 0x0000004843487221 */ /* 0x000fe40000010000 */
[----:B------:R-:W-:Y:S05]  /*10cd0*/  FADD.FTZ R65, R65, R68 ;  /* 0x0000004441417221 */ /* 0x000fea0000010000 */
[----:B------:R-:W1:Y:S10]  /*10ce0*/  MUFU.EX2 R46, R113 ;  /* 0x00000071002e7308 */ /* 0x000e740000000800 */
[----:B------:R-:W-:Y:S01]  /*10cf0*/  MUFU.EX2 R49, R49 ;  /* 0x0000003100317308 */ /* 0x000fe20000000800 */
[C---:B----4-:R-:W-:Y:S08]  /*10d00*/  HMMA.16816.F32.BF16 R4, R20.reuse, R24, R4 ;  /* 0x000000181404723c */ /* 0x050ff00000041804 */
[C---:B------:R-:W-:Y:S01]  /*10d10*/  HMMA.16816.F32.BF16 R8, R20.reuse, R26, R8 ;  /* 0x0000001a1408723c */ /* 0x040fe20000041808 */
[----:B------:R-:W2:Y:S01]  /*10d20*/  MUFU.EX2 R66, R66 ;  /* 0x0000004200427308 */ /* 0x000ea20000000800 */
[----:B------:R-:W4:Y:S06]  /*10d30*/  LDSM.16.MT88.4 R24, [R132+0x3c00] ;  /* 0x003c00008418783b */ /* 0x000f2c0000004200 */
[C---:B------:R-:W-:Y:S03]  /*10d40*/  HMMA.16816.F32.BF16 R12, R20.reuse, R32, R12 ;  /* 0x00000020140c723c */ /* 0x040fe6000004180c */
[----:B------:R-:W-:Y:S05]  /*10d50*/  MUFU.EX2 R69, R69 ;  /* 0x0000004500457308 */ /* 0x000fea0000000800 */
[----:B------:R-:W-:Y:S01]  /*10d60*/  HMMA.16816.F32.BF16 R16, R20, R34, R16 ;  /* 0x000000221410723c */ /* 0x000fe20000041810 */
[----:B------:R-:W5:Y:S04]  /*10d70*/  LDSM.16.MT88.4 R32, [R132+0x4000] ;  /* 0x004000008420783b */ /* 0x000f680000004200 */
[----:B------:R-:W2:Y:S02]  /*10d80*/  MUFU.EX2 R52, R52 ;  /* 0x0000003400347308 */ /* 0x000ea40000000800 */
[----:B------:R-:W-:Y:S01]  /*10d90*/  F2FP.BF16.PACK_AB R20, R60, R61 ;  /* 0x0000003d3c14723e */ /* 0x000fe200000010ff */
[----:B------:R-:W-:Y:S01]  /*10da0*/  FADD.FTZ R61, R61, R72 ;  /* 0x000000483d3d7221 */ /* 0x000fe20000010000 */
[----:B------:R-:W-:Y:S01]  /*10db0*/  F2FP.BF16.PACK_AB R21, R71, R58 ;  /* 0x0000003a4715723e */ /* 0x000fe200000010ff */
[----:B------:R-:W-:Y:S02]  /*10dc0*/  LDSM.16.MT88.4 R72, [R132+0x4c00] ;  /* 0x004c00008448783b */ /* 0x000fe40000004200 */
[----:B---3--:R-:W-:Y:S01]  /*10dd0*/  F2FP.BF16.PACK_AB R22, R50, R59 ;  /* 0x0000003b3216723e */ /* 0x008fe200000010ff */
[----:B------:R-:W-:Y:S01]  /*10de0*/  FADD.FTZ R60, R60, R61 ;  /* 0x0000003d3c3c7221 */ /* 0x000fe20000010000 */
[----:B-1----:R-:W-:Y:S01]  /*10df0*/  F2FP.BF16.PACK_AB R23, R46, R53 ;  /* 0x000000352e17723e */ /* 0x002fe200000010ff */
[----:B------:R-:W-:Y:S02]  /*10e00*/  MUFU.EX2 R57, R57 ;  /* 0x0000003900397308 */ /* 0x000fe40000000800 */
[----:B------:R-:W-:Y:S04]  /*10e10*/  FADD.FTZ R59, R59, R60 ;  /* 0x0000003c3b3b7221 */ /* 0x000fe80000010000 */
[----:B------:R-:W-:Y:S04]  /*10e20*/  FADD.FTZ R50, R50, R59 ;  /* 0x0000003b32327221 */ /* 0x000fe80000010000 */
[----:B------:R-:W1:Y:S01]  /*10e30*/  MUFU.EX2 R48, R48 ;  /* 0x0000003000307308 */ /* 0x000e620000000800 */
[C---:B----4-:R-:W-:Y:S08]  /*10e40*/  HMMA.16816.F32.BF16 R4, R20.reuse, R24, R4 ;  /* 0x000000181404723c */ /* 0x050ff00000041804 */
[C---:B------:R-:W-:Y:S01]  /*10e50*/  HMMA.16816.F32.BF16 R8, R20.reuse, R26, R8 ;  /* 0x0000001a1408723c */ /* 0x040fe20000041808 */
[----:B------:R-:W-:Y:S01]  /*10e60*/  MUFU.EX2 R45, R45 ;  /* 0x0000002d002d7308 */ /* 0x000fe20000000800 */
[----:B------:R-:W3:Y:S06]  /*10e70*/  LDSM.16.MT88.4 R24, [R131+0x4000] ;  /* 0x004000008318783b */ /* 0x000eec0000004200 */
[C---:B------:R-:W-:Y:S03]  /*10e80*/  HMMA.16816.F32.BF16 R12, R20.reuse, R36, R12 ;  /* 0x00000024140c723c */ /* 0x040fe6000004180c */
[----:B------:R-:W4:Y:S05]  /*10e90*/  MUFU.EX2 R44, R44 ;  /* 0x0000002c002c7308 */ /* 0x000f2a0000000800 */
[----:B------:R-:W-:Y:S01]  /*10ea0*/  HMMA.16816.F32.BF16 R16, R20, R38, R16 ;  /* 0x000000261410723c */ /* 0x000fe20000041810 */
[----:B------:R-:W3:Y:S04]  /*10eb0*/  LDSM.16.MT88.4 R36, [R132+0x4400] ;  /* 0x004400008424783b */ /* 0x000ee80000004200 */
[----:B------:R-:W-:Y:S02]  /*10ec0*/  MUFU.EX2 R47, R47 ;  /* 0x0000002f002f7308 */ /* 0x000fe40000000800 */
[----:B--2---:R-:W-:Y:S01]  /*10ed0*/  F2FP.BF16.PACK_AB R20, R66, R49 ;  /* 0x000000314214723e */ /* 0x004fe200000010ff */
[----:B------:R-:W-:Y:S01]  /*10ee0*/  FADD.FTZ R49, R49, R50 ;  /* 0x0000003231317221 */ /* 0x000fe20000010000 */
[----:B------:R-:W-:Y:S03]  /*10ef0*/  F2FP.BF16.PACK_AB R21, R52, R69 ;  /* 0x000000453415723e */ /* 0x000fe600000010ff */
[----:B-1----:R-:W-:Y:S01]  /*10f00*/  F2FP.BF16.PACK_AB R22, R48, R57 ;  /* 0x000000393016723e */ /* 0x002fe200000010ff */
[----:B------:R-:W-:Y:S02]  /*10f10*/  FADD.FTZ R66, R66, R49 ;  /* 0x0000003142427221 */ /* 0x000fe40000010000 */
[----:B------:R-:W1:Y:S02]  /*10f20*/  MUFU.EX2 R64, R64 ;  /* 0x0000004000407308 */ /* 0x000e640000000800 */
[----:B------:R-:W-:Y:S01]  /*10f30*/  FADD.FTZ R57, R57, R66 ;  /* 0x0000004239397221 */ /* 0x000fe20000010000 */
[----:B----4-:R-:W-:Y:S03]  /*10f40*/  F2FP.BF16.PACK_AB R23, R44, R45 ;  /* 0x0000002d2c17723e */ /* 0x010fe600000010ff */
[----:B------:R-:W-:Y:S04]  /*10f50*/  FADD.FTZ R48, R48, R57 ;  /* 0x0000003930307221 */ /* 0x000fe80000010000 */
[----:B------:R-:W-:Y:S01]  /*10f60*/  MUFU.EX2 R63, R63 ;  /* 0x0000003f003f7308 */ /* 0x000fe20000000800 */
[C---:B-----5:R-:W-:Y:S08]  /*10f70*/  HMMA.16816.F32.BF16 R4, R20.reuse, R32, R4 ;  /* 0x000000201404723c */ /* 0x060ff00000041804 */
[C---:B------:R-:W-:Y:S01]  /*10f80*/  HMMA.16816.F32.BF16 R8, R20.reuse, R34, R8 ;  /* 0x000000221408723c */ /* 0x040fe20000041808 */
[----:B------:R-:W2:Y:S01]  /*10f90*/  MUFU.EX2 R62, R62 ;  /* 0x0000003e003e7308 */ /* 0x000ea20000000800 */
[----:B------:R-:W-:Y:S06]  /*10fa0*/  LDSM.16.MT88.4 R32, [R131+0x4800] ;  /* 0x004800008320783b */ /* 0x000fec0000004200 */
[C---:B---3--:R-:W-:Y:S03]  /*10fb0*/  HMMA.16816.F32.BF16 R12, R20.reuse, R24, R12 ;  /* 0x00000018140c723c */ /* 0x048fe6000004180c */
[----:B------:R-:W-:Y:S05]  /*10fc0*/  MUFU.EX2 R56, R56 ;  /* 0x0000003800387308 */ /* 0x000fea0000000800 */
[----:B------:R-:W-:Y:S01]  /*10fd0*/  HMMA.16816.F32.BF16 R16, R20, R26, R16 ;  /* 0x0000001a1410723c */ /* 0x000fe20000041810 */
[----:B------:R-:W3:Y:S04]  /*10fe0*/  LDSM.16.MT88.4 R24, [R132+0x4800] ;  /* 0x004800008418783b */ /* 0x000ee80000004200 */
[----:B------:R-:W4:Y:S02]  /*10ff0*/  MUFU.EX2 R55, R110 ;  /* 0x0000006e00377308 */ /* 0x000f240000000800 */
[----:B-1----:R-:W-:Y:S01]  /*11000*/  F2FP.BF16.PACK_AB R20, R64, R47 ;  /* 0x0000002f4014723e */ /* 0x002fe200000010ff */
[----:B------:R-:W-:Y:S01]  /*11010*/  FADD.FTZ R47, R47, R48 ;  /* 0x000000302f2f7221 */ /* 0x000fe20000010000 */
[----:B--2---:R-:W-:Y:S03]  /*11020*/  F2FP.BF16.PACK_AB R21, R62, R63 ;  /* 0x0000003f3e15723e */ /* 0x004fe600000010ff */
[----:B------:R-:W-:Y:S03]  /*11030*/  FADD.FTZ R47, R64, R47 ;  /* 0x0000002f402f7221 */ /* 0x000fe60000010000 */
[----:B------:R-:W-:Y:S10]  /*11040*/  MUFU.EX2 R51, R51 ;  /* 0x0000003300337308 */ /* 0x000ff40000000800 */
[----:B------:R-:W1:Y:S01]  /*11050*/  MUFU.EX2 R76, R76 ;  /* 0x0000004c004c7308 */ /* 0x000e620000000800 */
[C---:B----4-:R-:W-:Y:S01]  /*11060*/  F2FP.BF16.PACK_AB R22, R55.reuse, R56 ;  /* 0x000000383716723e */ /* 0x050fe200000010ff */
[----:B------:R-:W-:Y:S04]  /*11070*/  FADD.FTZ R56, R56, R47 ;  /* 0x0000002f38387221 */ /* 0x000fe80000010000 */
[----:B------:R-:W-:Y:S04]  /*11080*/  FADD.FTZ R55, R55, R56 ;  /* 0x0000003837377221 */ /* 0x000fe80000010000 */
[----:B------:R-:W-:Y:S10]  /*11090*/  MUFU.EX2 R78, R78 ;  /* 0x0000004e004e7308 */ /* 0x000ff40000000800 */
[----:B------:R-:W2:Y:S01]  /*110a0*/  MUFU.EX2 R77, R77 ;  /* 0x0000004d004d7308 */ /* 0x000ea20000000800 */
[----:B-1----:R-:W-:Y:S09]  /*110b0*/  F2FP.BF16.PACK_AB R23, R76, R51 ;  /* 0x000000334c17723e */ /* 0x002ff200000010ff */
[----:B------:R-:W-:Y:S01]  /*110c0*/  MUFU.EX2 R79, R79 ;  /* 0x0000004f004f7308 */ /* 0x000fe20000000800 */
[C---:B------:R-:W-:Y:S08]  /*110d0*/  HMMA.16816.F32.BF16 R4, R20.reuse, R36, R4 ;  /* 0x000000241404723c */ /* 0x040ff00000041804 */
[C---:B------:R-:W-:Y:S01]  /*110e0*/  HMMA.16816.F32.BF16 R8, R20.reuse, R38, R8 ;  /* 0x000000261408723c */ /* 0x040fe20000041808 */
[----:B------:R-:W1:Y:S06]  /*110f0*/  MUFU.EX2 R92, R92 ;  /* 0x0000005c005c7308 */ /* 0x000e6c0000000800 */
[----:B------:R-:W-:Y:S01]  /*11100*/  FADD.FTZ R38, R58, R65 ;  /* 0x000000413a267221 */ /* 0x000fe20000010000 */
[C---:B------:R-:W-:Y:S03]  /*11110*/  HMMA.16816.F32.BF16 R12, R20.reuse, R40, R12 ;  /* 0x00000028140c723c */ /* 0x040fe6000004180c */
[----:B------:R-:W-:Y:S01]  /*11120*/  MUFU.EX2 R87, R87 ;  /* 0x0000005700577308 */ /* 0x000fe20000000800 */
[----:B------:R-:W-:Y:S04]  /*11130*/  FADD.FTZ R38, R71, R38 ;  /* 0x0000002647267221 */ /* 0x000fe80000010000 */
[----:B------:R-:W-:Y:S04]  /*11140*/  HMMA.16816.F32.BF16 R16, R20, R42, R16 ;  /* 0x0000002a1410723c */ /* 0x000fe80000041810 */
[----:B------:R-:W-:Y:S01]  /*11150*/  FADD.FTZ R53, R53, R38 ;  /* 0x0000002635357221 */ /* 0x000fe20000010000 */
[----:B------:R-:W4:Y:S02]  /*11160*/  MUFU.EX2 R54, R54 ;  /* 0x0000003600367308 */ /* 0x000f240000000800 */
        /* <DEDUP_REMOVED lines=10> */
[----:B----4-:R-:W-:Y:S03]  /*11210*/  F2FP.BF16.PACK_AB R22, R54, R87 ;  /* 0x000000573616723e */ /* 0x010fe600000010ff */
[----:B------:R-:W-:Y:S03]  /*11220*/  FADD.FTZ R62, R62, R63 ;  /* 0x0000003f3e3e7221 */ /* 0x000fe60000010000 */
[----:B------:R-:W-:Y:S01]  /*11230*/  MUFU.EX2 R30, R30 ;  /* 0x0000001e001e7308 */ /* 0x000fe20000000800 */
[----:B------:R-:W-:Y:S04]  /*11240*/  FADD.FTZ R51, R51, R62 ;  /* 0x0000003e33337221 */ /* 0x000fe80000010000 */
[----:B------:R-:W-:Y:S04]  /*11250*/  FADD.FTZ R76, R76, R51 ;  /* 0x000000334c4c7221 */ /* 0x000fe80000010000 */
[----:B------:R-:W-:Y:S01]  /*11260*/  FADD.FTZ R79, R79, R76 ;  /* 0x0000004c4f4f7221 */ /* 0x000fe20000010000 */
[----:B------:R-:W2:Y:S03]  /*11270*/  MUFU.EX2 R95, R95 ;  /* 0x0000005f005f7308 */ /* 0x000ea60000000800 */
[----:B------:R-:W-:Y:S01]  /*11280*/  FADD.FTZ R92, R92, R79 ;  /* 0x0000004f5c5c7221 */ /* 0x000fe20000010000 */
[----:B-1----:R-:W-:Y:S06]  /*11290*/  F2FP.BF16.PACK_AB R23, R94, R93 ;  /* 0x0000005d5e17723e */ /* 0x002fec00000010ff */
[----:B------:R-:W-:Y:S01]  /*112a0*/  MUFU.EX2 R96, R96 ;  /* 0x0000006000607308 */ /* 0x000fe20000000800 */
[C---:B---3--:R-:W-:Y:S08]  /*112b0*/  HMMA.16816.F32.BF16 R4, R20.reuse, R24, R4 ;  /* 0x000000181404723c */ /* 0x048ff00000041804 */
[C---:B------:R-:W-:Y:S01]  /*112c0*/  HMMA.16816.F32.BF16 R8, R20.reuse, R26, R8 ;  /* 0x0000001a1408723c */ /* 0x040fe20000041808 */
[----:B------:R-:W1:Y:S01]  /*112d0*/  MUFU.EX2 R97, R97 ;  /* 0x0000006100617308 */ /* 0x000e620000000800 */
[----:B------:R-:W3:Y:S02]  /*112e0*/  LDSM.16.MT88.4 R24, [R131+0x4c00] ;  /* 0x004c00008318783b */ /* 0x000ee40000004200 */
[----:B--2---:R-:W-:Y:S04]  /*112f0*/  F2FP.BF16.PACK_AB R80, R95, R30 ;  /* 0x0000001e5f50723e */ /* 0x004fe800000010ff */
[C---:B------:R-:W-:Y:S03]  /*11300*/  HMMA.16816.F32.BF16 R12, R20.reuse, R32, R12 ;  /* 0x00000020140c723c */ /* 0x040fe6000004180c */
[----:B------:R-:W-:Y:S05]  /*11310*/  MUFU.EX2 R36, R158 ;  /* 0x0000009e00247308 */ /* 0x000fea0000000800 */
[----:B------:R-:W-:Y:S05]  /*11320*/  HMMA.16816.F32.BF16 R16, R20, R34, R16 ;  /* 0x000000221410723c */ /* 0x000fea0000041810 */
[----:B------:R-:W2:Y:S01]  /*11330*/  MUFU.EX2 R31, R31 ;  /* 0x0000001f001f7308 */ /* 0x000ea20000000800 */
[----:B-1----:R-:W-:Y:S09]  /*11340*/  F2FP.BF16.PACK_AB R81, R97, R96 ;  /* 0x000000606151723e */ /* 0x002ff200000010ff */
[----:B------:R-:W-:Y:S10]  /*11350*/  MUFU.EX2 R28, R28 ;  /* 0x0000001c001c7308 */ /* 0x000ff40000000800 */
[----:B------:R-:W1:Y:S01]  /*11360*/  MUFU.EX2 R29, R29 ;  /* 0x0000001d001d7308 */ /* 0x000e620000000800 */
[----:B--2---:R-:W-:Y:S02]  /*11370*/  F2FP.BF16.PACK_AB R82, R31, R36 ;  /* 0x000000241f52723e */ /* 0x004fe400000010ff */
[----:B-1----:R-:W-:Y:S07]  /*11380*/  F2FP.BF16.PACK_AB R83, R29, R28 ;  /* 0x0000001c1d53723e */ /* 0x002fee00000010ff */
[C---:B------:R-:W-:Y:S07]  /*11390*/  HMMA.16816.F32.BF16 R68, R80.reuse, R72, R4 ;  /* 0x000000485044723c */ /* 0x040fee0000041804 */
[----:B------:R-:W-:Y:S01]  /*113a0*/  FADD.FTZ R4, R78, R55 ;  /* 0x000000374e047221 */ /* 0x000fe20000010000 */
[C---:B------:R-:W-:Y:S04]  /*113b0*/  HMMA.16816.F32.BF16 R72, R80.reuse, R74, R8 ;  /* 0x0000004a5048723c */ /* 0x040fe80000041808 */
[----:B------:R-:W-:Y:S02]  /*113c0*/  FADD.FTZ R4, R77, R4 ;  /* 0x000000044d047221 */ /* 0x000fe40000010000 */
[----:B------:R-:W-:Y:S02]  /*113d0*/  FADD.FTZ R5, R93, R92 ;  /* 0x0000005c5d057221 */ /* 0x000fe40000010000 */
[----:B------:R-:W-:Y:S01]  /*113e0*/  FADD.FTZ R3, R87, R4 ;  /* 0x0000000457037221 */ /* 0x000fe20000010000 */
[C---:B---3--:R-:W-:Y:S03]  /*113f0*/  HMMA.16816.F32.BF16 R76, R80.reuse, R24, R12 ;  /* 0x00000018504c723c */ /* 0x048fe6000004180c */
[----:B------:R-:W-:Y:S01]  /*11400*/  FADD.FTZ R3, R54, R3 ;  /* 0x0000000336037221 */ /* 0x000fe20000010000 */
[----:B------:R-:W-:Y:S01]  /*11410*/  MOV R87, R0 ;  /* 0x0000000000577202 */ /* 0x000fe20000000f00 */
        /* <DEDUP_REMOVED lines=10> */
[----:B------:R-:W-:-:S05]  /*114c0*/  @P0 BRA `(.L_x_4096) ;  /* 0xffffcfc000000947 */ /* 0x000fca000383ffff */
.L_x_4092:
        /* <DEDUP_REMOVED lines=140> */
.L_x_4098:
[----:B-1----:R-:W-:Y:S05]  /*11d90*/  BSYNC B0 ;  /* 0x0000000000007941 */ /* 0x002fea0003800000 */
.L_x_4097:
        /* <DEDUP_REMOVED lines=23> */
.L_x_4099:
        /* <DEDUP_REMOVED lines=15> */
.L_x_5239:


//--------------------- .text._ZN5flash24flash_fwd_splitkv_kernelI23Flash_fwd_kernel_traitsILi32ELi64ELi128ELi4ELb0ELb0EN7cutlass10bfloat16_tE19Flash_kernel_traitsILi32ELi64ELi128ELi4ES3_EELb1ELb0ELb0ELb1ELb1ELb0ELb0ELb0EEEvNS_16Flash_fwd_paramsE --------------------------
	.section	.text._ZN5flash24flash_fwd_splitkv_kernelI23Flash_fwd_kernel_traitsILi32ELi64ELi128ELi4ELb0ELb0EN7cutlass10bfloat16_tE19Flash_kernel_traitsILi32ELi64ELi128ELi4ES3_EELb1ELb0ELb0ELb1ELb1ELb0ELb0ELb0EEEvNS_16Flash_fwd_paramsE,"ax",@progbits
	.sectioninfo	@"SHI_REGISTERS=168"
	.align	128
        .global         _ZN5flash24flash_fwd_splitkv_kernelI23Flash_fwd_kernel_traitsILi32ELi64ELi128ELi4ELb0ELb0EN7cutlass10bfloat16_tE19Flash_kernel_traitsILi32ELi64ELi128ELi4ES3_EELb1ELb0ELb0ELb1ELb1ELb0ELb0ELb0EEEvNS_16Flash_fwd_paramsE
        .type           _ZN5flash24flash_fwd_splitkv_kernelI23Flash_fwd_kernel_traitsILi32ELi64ELi128ELi4ELb0ELb0EN7cutlass10bfloat16_tE19Flash_kernel_traitsILi32ELi64ELi128ELi4ES3_EELb1ELb0ELb0ELb1ELb1ELb0ELb0ELb0EEEvNS_16Flash_fwd_paramsE,@function
        .size           _ZN5flash24flash_fwd_splitkv_kernelI23Flash_fwd_kernel_traitsILi32ELi64ELi128ELi4ELb0ELb0EN7cutlass10bfloat16_tE19Flash_kernel_traitsILi32ELi64ELi128ELi4ES3_EELb1ELb0ELb0ELb1ELb1ELb0ELb0ELb0EEEvNS_16Flash_fwd_paramsE,(.L_x_5240 - _ZN5flash24flash_fwd_splitkv_kernelI23Flash_fwd_kernel_traitsILi32ELi64ELi128ELi4ELb0ELb0EN7cutlass10bfloat16_tE19Flash_kernel_traitsILi32ELi64ELi128ELi4ES3_EELb1ELb0ELb0ELb1ELb1ELb0ELb0ELb0EEEvNS_16Flash_fwd_paramsE)
        .other          _ZN5flash24flash_fwd_splitkv_kernelI23Flash_fwd_kernel_traitsILi32ELi64ELi128ELi4ELb0ELb0EN7cutlass10bfloat16_tE19Flash_kernel_traitsILi32ELi64ELi128ELi4ES3_EELb1ELb0ELb0ELb1ELb1ELb0ELb0ELb0EEEvNS_16Flash_fwd_paramsE,@"STO_CUDA_ENTRY STV_DEFAULT"
_ZN5flash24flash_fwd_splitkv_kernelI23Flash_fwd_kernel_traitsILi32ELi64ELi128ELi4ELb0ELb0EN7cutlass10bfloat16_tE19Flash_kernel_traitsILi32ELi64ELi128ELi4ES3_EELb1ELb0ELb0ELb1ELb1ELb0ELb0ELb0EEEvNS_16Flash_fwd_paramsE:
.text._ZN5flash24flash_fwd_splitkv_kernelI23Flash_fwd_kernel_traitsILi32ELi64ELi128ELi4ELb0ELb0EN7cutlass10bfloat16_tE19Flash_kernel_traitsILi32ELi64ELi128ELi4ES3_EELb1ELb0ELb0ELb1ELb1ELb0ELb0ELb0EEEvNS_16Flash_fwd_paramsE:
        /* <DEDUP_REMOVED lines=11> */
[----:B------:R-:W-:Y:S01]  /*00b0*/  @P2 IMAD.WIDE R2, R29, R0, c[0x0][0x258] ;  /* 0x000096001d022625 */ /* 0x000fe200078e0200 */
[----:B------:R-:W2:Y:S05]  /*00c0*/  @P0 LDG.E R13, [R4.64] ;  /* 0x0000000c040d0981 */ /* 0x000eaa000c1e1900 */
[----:B------:R-:W2:Y:S01]  /*00d0*/  @P2 LDG.E R2, [R2.64] ;  /* 0x0000000c02022981 */ /* 0x000ea2000c1e1900 */
[----:B------:R-:W-:-:S03]  /*00e0*/  @!P2 ISETP.NE.U32.AND P1, PT, RZ, c[0x0][0x268], PT ;  /* 0x00009a00ff00aa0c */ /* 0x000fc60003f25070 */
[----:B------:R-:W1:Y:S01]  /*00f0*/  S2R R17, SR_CTAID.X ;  /* 0x0000000000117919 */ /* 0x000e620000002500 */
[----:B------:R-:W-:-:S04]  /*0100*/  @!P2 ISETP.NE.AND.EX P1, PT, RZ, c[0x0][0x26c], PT, P1 ;  /* 0x00009b00ff00aa0c */ /* 0x000fc80003f25310 */
[----:B------:R-:W-:Y:S01]  /*0110*/  @!P2 SEL R0, RZ, c[0x0][0x21c], !P1 ;  /* 0x00008700ff00aa07 */ /* 0x000fe20004800000 */
[----:B-1----:R-:W-:-:S05]  /*0120*/  IMAD.SHL.U32 R90, R17, 0x40, RZ ;  /* 0x00000040115a7824 */ /* 0x002fca00078e00ff */
[----:B------:R-:W-:Y:S01]  /*0130*/  ISETP.GE.AND P0, PT, R90, c[0x0][0x214], PT ;  /* 0x000085005a007a0c */ /* 0x000fe20003f06270 */
[--C-:B--2---:R-:W-:Y:S01]  /*0140*/  @P2 IMAD.IADD R87, R2, 0x1, -R13.reuse ;  /* 0x0000000102572824 */ /* 0x104fe200078e0a0d */
[----:B------:R-:W-:-:S11]  /*0150*/  @!P2 IADD3 R87, R0, c[0x0][0x218], -R13 ;  /* 0x000086000057aa10 */ /* 0x000fd60007ffe80d */
        /* <DEDUP_REMOVED lines=26> */
[----:B------:R-:W-:Y:S01]  /*0300*/  LOP3.LUT P3, RZ, R86, 0x3, RZ, 0xc0, !PT ;  /* 0x0000000356ff7812 */ /* 0x000fe2000786c0ff */
[----:B------:R-:W-:Y:S01]  /*0310*/  IMAD R0, R0, c[0x0][0x1e0], RZ ;  /* 0x0000780000007a24 */ /* 0x000fe200078e02ff */
[----:B------:R-:W-:Y:S02]  /*0320*/  LOP3.LUT R3, R2, 0x1ffffffc, RZ, 0xc0, !PT ;  /* 0x1ffffffc02037812 */ /* 0x000fe400078ec0ff */
[----:B------:R-:W-:Y:S01]  /*0330*/  SHF.R.S32.HI R2, RZ, 0x2, R2 ;  /* 0x00000002ff027819 */ /* 0x000fe20000011402 */
[----:B------:R-:W-:Y:S01]  /*0340*/  IMAD R5, R29, c[0x0][0x1e4], R0 ;  /* 0x000079001d057a24 */ /* 0x000fe200078e0200 */
[----:B------:R-:W-:Y:S01]  /*0350*/  IADD3 R7, -R90, c[0x0][0x214], RZ ;  /* 0x000085005a077a10 */ /* 0x000fe20007ffe1ff */
[----:B------:R-:W-:Y:S01]  /*0360*/  IMAD.IADD R10, R86, 0x1, -R3 ;  /* 0x00000001560a7824 */ /* 0x000fe200078e0a03 */
[----:B------:R-:W-:-:S02]  /*0370*/  SHF.R.S32.HI R3, RZ, 0x1f, R90 ;  /* 0x0000001fff037819 */ /* 0x000fc4000001145a */
[----:B------:R-:W-:Y:S01]  /*0380*/  SHF.R.S32.HI R0, RZ, 0x1f, R2 ;  /* 0x0000001fff007819 */ /* 0x000fe20000011402 */
[----:B------:R-:W-:Y:S01]  /*0390*/  IMAD.SHL.U32 R10, R10, 0x8, RZ ;  /* 0x000000080a0a7824 */ /* 0x000fe200078e00ff */
[----:B------:R-:W-:Y:S01]  /*03a0*/  ISETP.GE.OR P2, PT, R2, R7, P3 ;  /* 0x000000070200720c */ /* 0x000fe20001f46670 */
[----:B------:R-:W-:-:S03]  /*03b0*/  IMAD R3, R3, c[0x0][0x1e8], RZ ;  /* 0x00007a0003037a24 */ /* 0x000fc600078e02ff */
[----:B------:R-:W-:Y:S01]  /*03c0*/  SHF.R.S32.HI R11, RZ, 0x1f, R10 ;  /* 0x0000001fff0b7819 */ /* 0x000fe2000001140a */
[----:B------:R-:W-:-:S04]  /*03d0*/  IMAD R3, R90, c[0x0][0x1ec], R3 ;  /* 0x00007b005a037a24 */ /* 0x000fc800078e0203 */
        /* <DEDUP_REMOVED lines=8> */
[----:B------:R-:W-:Y:S01]  /*0460*/  IMAD R5, R0, c[0x0][0x1e8], RZ ;  /* 0x00007a0000057a24 */ /* 0x000fe200078e02ff */
[----:B------:R-:W-:Y:S01]  /*0470*/  IADD3 R11, R11, R3, RZ ;  /* 0x000000030b0b7210 */ /* 0x000fe20007ffe0ff */
[----:B------:R-:W-:Y:S02]  /*0480*/  IMAD R3, R29, c[0x0][0x1c0], R4 ;  /* 0x000070001d037a24 */ /* 0x000fe400078e0204 */
[C---:B------:R-:W-:Y:S02]  /*0490*/  IMAD R5, R2.reuse, c[0x0][0x1ec], R5 ;  /* 0x00007b0002057a24 */ /* 0x040fe400078e0205 */
[----:B------:R-:W-:Y:S02]  /*04a0*/  IMAD R3, R3, c[0x0][0x214], R90 ;  /* 0x0000850003037a24 */ /* 0x000fe400078e025a */
[----:B------:R-:W-:-:S03]  /*04b0*/  IMAD.WIDE.U32 R10, R2, c[0x0][0x1e8], R10 ;  /* 0x00007a00020a7a25 */ /* 0x000fc600078e000a */
[----:B------:R-:W-:Y:S01]  /*04c0*/  IADD3 R6, P0, R3, R2, RZ ;  /* 0x0000000203067210 */ /* 0x000fe20007f1e0ff */
[----:B------:R-:W-:Y:S01]  /*04d0*/  IMAD.MOV.U32 R4, RZ, RZ, 0x40 ;  /* 0x00000040ff047424 */ /* 0x000fe200078e00ff */
[----:B------:R-:W-:Y:S01]  /*04e0*/  LEA R8, P1, R10, c[0x0][0x1d0], 0x1 ;  /* 0x000074000a087a11 */ /* 0x000fe200078208ff */
[----:B------:R-:W-:Y:S01]  /*04f0*/  IMAD.IADD R5, R11, 0x1, R5 ;  /* 0x000000010b057824 */ /* 0x000fe200078e0205 */
[----:B------:R-:W-:Y:S01]  /*0500*/  IADD3 R2, R2, 0x20, RZ ;  /* 0x0000002002027810 */ /* 0x000fe20007ffe0ff */
[----:B------:R-:W-:Y:S01]  /*0510*/  IMAD.WIDE.U32 R12, R4, c[0x0][0x1e8], RZ ;  /* 0x00007a00040c7a25 */ /* 0x000fe200078e00ff */
[----:B------:R-:W-:Y:S02]  /*0520*/  LEA.HI.X.SX32 R3, R3, R0, 0x1, P0 ;  /* 0x0000000003037211 */ /* 0x000fe400000f0eff */
[----:B------:R-:W-:Y:S01]  /*0530*/  LEA.HI.X R9, R10, c[0x0][0x1d4], R5, 0x1, P1 ;  /* 0x000075000a097a11 */ /* 0x000fe200008f0c05 */
[----:B------:R-:W-:Y:S01]  /*0540*/  IMAD R5, R4, c[0x0][0x1ec], RZ ;  /* 0x00007b0004057a24 */ /* 0x000fe200078e02ff */
[----:B------:R-:W-:-:S02]  /*0550*/  ISETP.GE.OR P3, PT, R2, R7, P3 ;  /* 0x000000070200720c */ /* 0x000fc40001f66670 */
[----:B------:R-:W-:Y:S01]  /*0560*/  LEA R10, P0, R6, c[0x0][0x200], 0x2 ;  /* 0x00008000060a7a11 */ /* 0x000fe200078010ff */
[----:B------:R1:W-:Y:S01]  /*0570*/  STG.E.128 [R8.64], RZ ;  /* 0x000000ff08007986 */ /* 0x0003e2000c101d0c */
[----:B------:R-:W-:Y:S02]  /*0580*/  IADD3 R4, P1, R8, R12, RZ ;  /* 0x0000000c08047210 */ /* 0x000fe40007f3e0ff */
        /* <DEDUP_REMOVED lines=9> */
.L_x_4100:
        /* <DEDUP_REMOVED lines=19> */
.L_x_4101:
[----:B-1----:R-:W-:Y:S01]  /*0750*/  IABS R2, c[0x0][0x2d0] ;  /* 0x0000b40000027a13 */ /* 0x002fe20000000000 */
[----:B------:R-:W-:Y:S05]  /*0760*/  @P6 BRA `(.L_x_4102) ;  /* 0x0000049000006947 */ /* 0x000fea0003800000 */
        /* <DEDUP_REMOVED lines=27> */
[----:B------:R-:W-:-:S03]  /*0920*/  IMAD.MOV R3, RZ, RZ, -R3 ;  /* 0x000000ffff037224 */ /* 0x000fc600078e0a03 */
[----:B------:R-:W1:Y:S01]  /*0930*/  I2F.RP R7, R0 ;  /* 0x0000000000077306 */ /* 0x000e620000209400 */
[----:B------:R-:W-:-:S05]  /*0940*/  IMAD R14, R3, c[0x0][0x2d0], R14 ;  /* 0x0000b400030e7a24 */ /* 0x000fca00078e020e */
[----:B------:R-:W-:Y:S02]  /*0950*/  SHF.R.S32.HI R3, RZ, 0x1f, R14 ;  /* 0x0000001fff037819 */ /* 0x000fe4000001140e */
        /* <DEDUP_REMOVED lines=21> */
[----:B------:R-:W-:-:S04]  /*0ab0*/  @!P1 LOP3.LUT R10, RZ, c[0x0][0x1c8], RZ, 0x33, !PT ;  /* 0x00007200ff0a9a12 */ /* 0x000fc800078e33ff */
[----:B------:R-:W-:-:S05]  /*0ac0*/  SHF.R.S32.HI R15, RZ, 0x1f, R10 ;  /* 0x0000001fff0f7819 */ /* 0x000fca000001140a */
[----:B------:R-:W-:-:S04]  /*0ad0*/  IMAD R21, R15, c[0x0][0x1b0], RZ ;  /* 0x00006c000f157a24 */ /* 0x000fc800078e02ff */
[----:B------:R-:W-:Y:S01]  /*0ae0*/  IMAD R21, R10, c[0x0][0x1b4], R21 ;  /* 0x00006d000a157a24 */ /* 0x000fe200078e0215 */
[----:B--2---:R-:W-:Y:S01]  /*0af0*/  SHF.R.S32.HI R25, RZ, 0x1f, R26 ;  /* 0x0000001fff197819 */ /* 0x004fe2000001141a */
[----:B------:R-:W-:-:S04]  /*0b00*/  IMAD.WIDE.U32 R6, R26, c[0x0][0x180], RZ ;  /* 0x000060001a067a25 */ /* 0x000fc800078e00ff */
[C---:B------:R-:W-:Y:S02]  /*0b10*/  IMAD R5, R25.reuse, c[0x0][0x180], RZ ;  /* 0x0000600019057a24 */ /* 0x040fe400078e02ff */
[----:B------:R-:W-:Y:S02]  /*0b20*/  IMAD R25, R25, c[0x0][0x188], RZ ;  /* 0x0000620019197a24 */ /* 0x000fe400078e02ff */
[----:B------:R-:W-:Y:S02]  /*0b30*/  IMAD R0, R26, c[0x0][0x184], R5 ;  /* 0x000061001a007a24 */ /* 0x000fe400078e0205 */
[----:B------:R-:W-:Y:S02]  /*0b40*/  IMAD R5, R3, c[0x0][0x198], RZ ;  /* 0x0000660003057a24 */ /* 0x000fe400078e02ff */
[----:B------:R-:W-:Y:S02]  /*0b50*/  IMAD.IADD R7, R7, 0x1, R0 ;  /* 0x0000000107077824 */ /* 0x000fe400078e0200 */
[----:B------:R-:W-:-:S02]  /*0b60*/  IMAD R5, R14, c[0x0][0x19c], R5 ;  /* 0x000067000e057a24 */ /* 0x000fc400078e0205 */
[----:B------:R-:W-:-:S04]  /*0b70*/  IMAD.WIDE.U32 R6, R14, c[0x0][0x198], R6 ;  /* 0x000066000e067a25 */ /* 0x000fc800078e0006 */
[C---:B------:R-:W-:Y:S01]  /*0b80*/  IMAD R25, R26.reuse, c[0x0][0x18c], R25 ;  /* 0x000063001a197a24 */ /* 0x040fe200078e0219 */
[----:B------:R-:W-:Y:S01]  /*0b90*/  IADD3 R7, R7, R5, RZ ;  /* 0x0000000507077210 */ /* 0x000fe20007ffe0ff */
[----:B------:R-:W-:-:S04]  /*0ba0*/  IMAD.WIDE.U32 R26, R26, c[0x0][0x188], RZ ;  /* 0x000062001a1a7a25 */ /* 0x000fc800078e00ff */
[----:B------:R-:W-:-:S04]  /*0bb0*/  IMAD.WIDE.U32 R6, R10, c[0x0][0x1b0], R6 ;  /* 0x00006c000a067a25 */ /* 0x000fc800078e0006 */
[----:B------:R-:W-:Y:S01]  /*0bc0*/  IMAD.IADD R25, R27, 0x1, R25 ;  /* 0x000000011b197824 */ /* 0x000fe200078e0219 */
[----:B------:R-:W-:Y:S01]  /*0bd0*/  IADD3 R21, R7, R21, RZ ;  /* 0x0000001507157210 */ /* 0x000fe20007ffe0ff */
[----:B------:R-:W-:Y:S01]  /*0be0*/  IMAD.MOV.U32 R20, RZ, RZ, R6 ;  /* 0x000000ffff147224 */ /* 0x000fe200078e0006 */
[----:B------:R-:W-:Y:S05]  /*0bf0*/  BRA `(.L_x_4103) ;  /* 0x0000033000007947 */ /* 0x000fea0003800000 */
.L_x_4102:
[----:B------:R-:W-:Y:S01]  /*0c00*/  IABS R12, c[0x0][0x1c8] ;  /* 0x00007200000c7a13 */ /* 0x000fe20000000000 */
[----:B------:R-:W-:Y:S01]  /*0c10*/  IMAD.MOV.U32 R6, RZ, RZ, RZ ;  /* 0x000000ffff067224 */ /* 0x000fe200078e00ff */
[----:B------:R-:W-:Y:S02]  /*0c20*/  LEA R14, R84, 0xffffff80, 0x7 ;  /* 0xffffff80540e7811 */ /* 0x000fe400078e38ff */
[----:B------:R-:W1:Y:S01]  /*0c30*/  I2F.RP R8, R12 ;  /* 0x0000000c00087306 */ /* 0x000e620000209400 */
[----:B-----5:R-:W-:-:S07]  /*0c40*/  SHF.R.S32.HI R25, RZ, 0x1f, R0 ;  /* 0x0000001fff197819 */ /* 0x020fce0000011400 */
[----:B-1----:R-:W1:Y:S02]  /*0c50*/  MUFU.RCP R7, R8 ;  /* 0x0000000800077308 */ /* 0x002e640000001000 */
[----:B-1----:R-:W-:Y:S02]  /*0c60*/  IADD3 R7, R7, 0xffffffe, RZ ;  /* 0x0ffffffe07077810 */ /* 0x002fe40007ffe0ff */
[----:B------:R-:W-:-:S04]  /*0c70*/  IADD3 R8, P1, R13, R14, RZ ;  /* 0x0000000e0d087210 */ /* 0x000fc80007f3e0ff */
[----:B------:R-:W1:Y:S02]  /*0c80*/  F2I.FTZ.U32.TRUNC.NTZ R7, R7 ;  /* 0x0000000700077305 */ /* 0x000e64000021f000 */
[----:B-1----:R-:W-:-:S05]  /*0c90*/  IADD3 R3, RZ, -R7, RZ ;  /* 0x80000007ff037210 */ /* 0x002fca0007ffe0ff */
[----:B------:R-:W-:Y:S01]  /*0ca0*/  IMAD R5, R3, R12, RZ ;  /* 0x0000000c03057224 */ /* 0x000fe200078e02ff */
[----:B------:R-:W-:-:S03]  /*0cb0*/  IABS R3, R4 ;  /* 0x0000000400037213 */ /* 0x000fc60000000000 */
[----:B------:R-:W-:-:S06]  /*0cc0*/  IMAD.HI.U32 R6, R7, R5, R6 ;  /* 0x0000000507067227 */ /* 0x000fcc00078e0006 */
[----:B------:R-:W-:Y:S01]  /*0cd0*/  IMAD.HI.U32 R10, R6, R3, RZ ;  /* 0x00000003060a7227 */ /* 0x000fe200078e00ff */
[----:B------:R-:W-:-:S04]  /*0ce0*/  SHF.R.S32.HI R6, RZ, 0x1f, R13 ;  /* 0x0000001fff067819 */ /* 0x000fc8000001140d */
[----:B------:R-:W-:-:S05]  /*0cf0*/  IADD3 R5, -R10, RZ, RZ ;  /* 0x000000ff0a057210 */ /* 0x000fca0007ffe1ff */
[----:B------:R-:W-:Y:S01]  /*0d00*/  IMAD R5, R12, R5, R3 ;  /* 0x000000050c057224 */ /* 0x000fe200078e0203 */
[----:B------:R-:W-:-:S04]  /*0d10*/  SHF.R.S32.HI R3, RZ, 0x1f, R14 ;  /* 0x0000001fff037819 */ /* 0x000fc8000001140e */
[----:B------:R-:W-:Y:S02]  /*0d20*/  ISETP.GT.U32.AND P0, PT, R12, R5, PT ;  /* 0x000000050c00720c */ /* 0x000fe40003f04070 */
[C---:B------:R-:W-:Y:S01]  /*0d30*/  IADD3.X R7, R6.reuse, R3, RZ, P1, !PT ;  /* 0x0000000306077210 */ /* 0x040fe20000ffe4ff */
[----:B------:R-:W-:-:S04]  /*0d40*/  IMAD R6, R6, c[0x0][0x1a0], RZ ;  /* 0x0000680006067a24 */ /* 0x000fc800078e02ff */
[----:B------:R-:W-:Y:S02]  /*0d50*/  IMAD R7, R7, c[0x0][0x198], RZ ;  /* 0x0000660007077a24 */ /* 0x000fe400078e02ff */
[----:B------:R-:W-:-:S04]  /*0d60*/  IMAD R6, R13, c[0x0][0x1a4], R6 ;  /* 0x000069000d067a24 */ /* 0x000fc800078e0206 */
[----:B------:R-:W-:Y:S01]  /*0d70*/  @!P0 IMAD.IADD R5, R5, 0x1, -R12 ;  /* 0x0000000105058824 */ /* 0x000fe200078e0a0c */
[----:B------:R-:W-:Y:S02]  /*0d80*/  @!P0 IADD3 R10, R10, 0x1, RZ ;  /* 0x000000010a0a8810 */ /* 0x000fe40007ffe0ff */
[----:B------:R-:W-:Y:S02]  /*0d90*/  ISETP.NE.AND P0, PT, RZ, c[0x0][0x1c8], PT ;  /* 0x00007200ff007a0c */ /* 0x000fe40003f05270 */
[----:B------:R-:W-:Y:S01]  /*0da0*/  ISETP.GE.U32.AND P2, PT, R5, R12, PT ;  /* 0x0000000c0500720c */ /* 0x000fe20003f46070 */
[----:B------:R-:W-:Y:S01]  /*0db0*/  IMAD.WIDE.U32 R12, R13, c[0x0][0x1a0], RZ ;  /* 0x000068000d0c7a25 */ /* 0x000fe200078e00ff */
[----:B------:R-:W-:-:S04]  /*0dc0*/  LOP3.LUT R5, R4, c[0x0][0x1c8], RZ, 0x3c, !PT ;  /* 0x0000720004057a12 */ /* 0x000fc800078e3cff */
[----:B------:R-:W-:Y:S01]  /*0dd0*/  ISETP.GE.AND P1, PT, R5, RZ, PT ;  /* 0x000000ff0500720c */ /* 0x000fe20003f26270 */
[C---:B------:R-:W-:Y:S02]  /*0de0*/  IMAD R5, R8.reuse, c[0x0][0x19c], R7 ;  /* 0x0000670008057a24 */ /* 0x040fe400078e0207 */
[----:B------:R-:W-:-:S04]  /*0df0*/  IMAD.WIDE.U32 R8, R8, c[0x0][0x198], RZ ;  /* 0x0000660008087a25 */ /* 0x000fc800078e00ff */
[----:B------:R-:W-:Y:S01]  /*0e00*/  @P2 IADD3 R10, R10, 0x1, RZ ;  /* 0x000000010a0a2810 */ /* 0x000fe20007ffe0ff */
[----:B------:R-:W-:Y:S02]  /*0e10*/  IMAD.IADD R9, R9, 0x1, R5 ;  /* 0x0000000109097824 */ /* 0x000fe400078e0205 */
[----:B------:R-:W-:Y:S02]  /*0e20*/  IMAD R5, R25, c[0x0][0x180], RZ ;  /* 0x0000600019057a24 */ /* 0x000fe400078e02ff */
[----:B------:R-:W-:Y:S01]  /*0e30*/  IMAD.WIDE.U32 R8, R0, c[0x0][0x180], R8 ;  /* 0x0000600000087a25 */ /* 0x000fe200078e0008 */
[----:B------:R-:W-:Y:S02]  /*0e40*/  @!P1 IADD3 R10, -R10, RZ, RZ ;  /* 0x000000ff0a0a9210 */ /* 0x000fe40007ffe1ff */
[----:B------:R-:W-:Y:S01]  /*0e50*/  @!P0 LOP3.LUT R10, RZ, c[0x0][0x1c8], RZ, 0x33, !PT ;  /* 0x00007200ff0a8a12 */ /* 0x000fe200078e33ff */
[----:B------:R-:W-:Y:S02]  /*0e60*/  IMAD R5, R0, c[0x0][0x184], R5 ;  /* 0x0000610000057a24 */ /* 0x000fe400078e0205 */
[----:B------:R-:W-:Y:S01]  /*0e70*/  IMAD.IADD R7, R13, 0x1, R6 ;  /* 0x000000010d077824 */ /* 0x000fe200078e0206 */
[----:B------:R-:W-:Y:S01]  /*0e80*/  SHF.R.S32.HI R15, RZ, 0x1f, R10 ;  /* 0x0000001fff0f7819 */ /* 0x000fe2000001140a */
[----:B------:R-:W-:Y:S01]  /*0e90*/  IMAD R25, R25, c[0x0][0x188], RZ ;  /* 0x0000620019197a24 */ /* 0x000fe200078e02ff */
[----:B------:R-:W-:Y:S01]  /*0ea0*/  IADD3 R9, R9, R5, RZ ;  /* 0x0000000509097210 */ /* 0x000fe20007ffe0ff */
[----:B------:R-:W-:-:S02]  /*0eb0*/  IMAD.MOV.U32 R6, RZ, RZ, R12 ;  /* 0x000000ffff067224 */ /* 0x000fc400078e000c */
[----:B------:R-:W-:Y:S02]  /*0ec0*/  IMAD R5, R15, c[0x0][0x1b0], RZ ;  /* 0x00006c000f057a24 */ /* 0x000fe400078e02ff */
[C---:B------:R-:W-:Y:S02]  /*0ed0*/  IMAD R25, R0.reuse, c[0x0][0x18c], R25 ;  /* 0x0000630000197a24 */ /* 0x040fe400078e0219 */
[----:B------:R-:W-:-:S04]  /*0ee0*/  IMAD.WIDE.U32 R26, R0, c[0x0][0x188], R6 ;  /* 0x00006200001a7a25 */ /* 0x000fc800078e0006 */
[----:B------:R-:W-:Y:S01]  /*0ef0*/  IMAD.WIDE.U32 R20, R10, c[0x0][0x1b0], R8 ;  /* 0x00006c000a147a25 */ /* 0x000fe200078e0008 */
[----:B------:R-:W-:-:S03]  /*0f00*/  IADD3 R25, R27, R25, RZ ;  /* 0x000000191b197210 */ /* 0x000fc60007ffe0ff */
[----:B------:R-:W-:-:S05]  /*0f10*/  IMAD R5, R10, c[0x0][0x1b4], R5 ;  /* 0x00006d000a057a24 */ /* 0x000fca00078e0205 */
[----:B------:R-:W-:Y:S02]  /*0f20*/  IADD3 R21, R21, R5, RZ ;  /* 0x0000000515157210 */ /* 0x000fe40007ffe0ff */
.L_x_4103:
[----:B------:R-:W-:Y:S01]  /*0f30*/  SHF.R.S32.HI R11, RZ, 0x1f, R86 ;  /* 0x0000001fff0b7819 */ /* 0x000fe20000011456 */
[----:B------:R-:W-:Y:S01]  /*0f40*/  IMAD R15, R15, c[0x0][0x1b8], RZ ;  /* 0x00006e000f0f7a24 */ /* 0x000fe200078e02ff */
[----:B------:R-:W-:Y:S01]  /*0f50*/  SHF.R.S32.HI R0, RZ, 0x1f, R29 ;  /* 0x0000001fff007819 */ /* 0x000fe2000001141d */
[----:B------:R-:W-:Y:S01]  /*0f60*/  ULDC.64 UR6, c[0x0][0x198] ;  /* 0x0000660000067ab9 */ /* 0x000fe20000000a00 */
[CC--:B------:R-:W-:Y:S01]  /*0f70*/  LEA.HI R27, R11.reuse, R86.reuse, RZ, 0x2 ;  /* 0x000000560b1b7211 */ /* 0x0c0fe200078f10ff */
[----:B------:R-:W-:Y:S01]  /*0f80*/  USHF.L.U32 UR9, UR6, 0x6, URZ ;  /* 0x0000000606097899 */ /* 0x000fe2000800063f */
[CC--:B------:R-:W-:Y:S01]  /*0f90*/  LEA.HI R9, R11.reuse, R86.reuse, RZ, 0x3 ;  /* 0x000000560b097211 */ /* 0x0c0fe200078f18ff */
[----:B------:R-:W-:Y:S01]  /*0fa0*/  IMAD R0, R0, c[0x0][0x178], RZ ;  /* 0x00005e0000007a24 */ /* 0x000fe200078e02ff */
[-C--:B------:R-:W-:Y:S01]  /*0fb0*/  LEA.HI R7, R11, R86.reuse, RZ, 0x4 ;  /* 0x000000560b077211 */ /* 0x080fe200078f20ff */
[----:B------:R-:W-:Y:S01]  /*0fc0*/  UMOV UR8, 0x6 ;  /* 0x0000000600087882 */ /* 0x000fe20000000000 */
[----:B------:R-:W-:Y:S01]  /*0fd0*/  LOP3.LUT R23, R27, 0xfffffffc, RZ, 0xc0, !PT ;  /* 0xfffffffc1b177812 */ /* 0x000fe200078ec0ff */
[----:B------:R-:W-:Y:S01]  /*0fe0*/  USHF.L.U64.HI UR7, UR6, UR8, UR7 ;  /* 0x0000000806077299 */ /* 0x000fe20008010207 */
[----:B------:R-:W-:Y:S01]  /*0ff0*/  SHF.R.S32.HI R5, RZ, 0x3, R9 ;  /* 0x00000003ff057819 */ /* 0x000fe20000011409 */
[----:B------:R-:W-:Y:S01]  /*1000*/  ULDC.64 UR4, c[0x0][0x1a0] ;  /* 0x0000680000047ab9 */ /* 0x000fe20000000a00 */
[----:B------:R-:W-:Y:S01]  /*1010*/  LOP3.LUT R13, R7, 0xfffffff0, RZ, 0xc0, !PT ;  /* 0xfffffff0070d7812 */ /* 0x000fe200078ec0ff */
[C---:B------:R-:W-:Y:S01]  /*1020*/  IMAD.IADD R144, R86.reuse, 0x1, -R23 ;  /* 0x0000000156907824 */ /* 0x040fe200078e0a17 */
[----:B------:R-:W-:Y:S01]  /*1030*/  SHF.R.S32.HI R18, RZ, 0x2, R27 ;  /* 0x00000002ff127819 */ /* 0x000fe2000001141b */
[----:B------:R-:W-:Y:S01]  /*1040*/  IMAD.SHL.U32 R5, R5, 0x40, RZ ;  /* 0x0000004005057824 */ /* 0x000fe200078e00ff */
[----:B------:R-:W-:Y:S01]  /*1050*/  LEA.HI R88, R11, R86, RZ, 0x5 ;  /* 0x000000560b587211 */ /* 0x000fe200078f28ff */
[----:B------:R-:W-:Y:S01]  /*1060*/  IMAD.IADD R6, R86, 0x1, -R13 ;  /* 0x0000000156067824 */ /* 0x000fe200078e0a0d */
[----:B------:R-:W-:Y:S01]  /*1070*/  LEA.HI R27, R27, R18, RZ, 0x1 ;  /* 0x000000121b1b7211 */ /* 0x000fe200078f08ff */
[----:B------:R-:W-:Y:S01]  /*1080*/  IMAD.SHL.U32 R144, R144, 0x8, RZ ;  /* 0x0000000890907824 */ /* 0x000fe200078e00ff */
        /* <DEDUP_REMOVED lines=8> */
[----:B------:R-:W-:Y:S02]  /*1110*/  SHF.R.S32.HI R5, RZ, 0x1f, R6 ;  /* 0x0000001fff057819 */ /* 0x000fe40000011406 */
[----:B------:R-:W-:Y:S01]  /*1120*/  LOP3.LUT R27, R27, 0x7fffffe, RZ, 0xc0, !PT ;  /* 0x07fffffe1b1b7812 */ /* 0x000fe200078ec0ff */
[----:B------:R-:W-:Y:S01]  /*1130*/  IMAD.IADD R89, R6, 0x1, -R89 ;  /* 0x0000000106597824 */ /* 0x000fe200078e0a59 */
[----:B------:R-:W-:Y:S02]  /*1140*/  LOP3.LUT R23, R9, 0xfffffff8, RZ, 0xc0, !PT ;  /* 0xfffffff809177812 */ /* 0x000fe400078ec0ff */
[----:B------:R-:W-:Y:S01]  /*1150*/  LEA.HI R5, R5, R6, RZ, 0x3 ;  /* 0x0000000605057211 */ /* 0x000fe200078f18ff */
[----:B------:R-:W-:Y:S01]  /*1160*/  IMAD.IADD R6, R18, 0x1, -R27 ;  /* 0x0000000112067824 */ /* 0x000fe200078e0a1b */
[----:B------:R-:W-:Y:S01]  /*1170*/  SHF.R.S32.HI R149, RZ, 0x5, R88 ;  /* 0x00000005ff957819 */ /* 0x000fe20000011458 */
[----:B------:R-:W-:Y:S01]  /*1180*/  IMAD.IADD R23, R86, 0x1, -R23 ;  /* 0x0000000156177824 */ /* 0x000fe200078e0a17 */
[----:B------:R-:W-:Y:S01]  /*1190*/  IADD3 R26, P0, R144, R26, RZ ;  /* 0x0000001a901a7210 */ /* 0x000fe20007f1e0ff */
[----:B------:R-:W-:Y:S01]  /*11a0*/  IMAD.SHL.U32 R94, R5, 0x20, RZ ;  /* 0x00000020055e7824 */ /* 0x000fe200078e00ff */
[----:B------:R-:W-:Y:S01]  /*11b0*/  SHF.R.S32.HI R145, RZ, 0x1f, R144 ;  /* 0x0000001fff917819 */ /* 0x000fe20000011490 */
[----:B------:R-:W-:Y:S01]  /*11c0*/  IMAD R143, R149, 0x8, R6 ;  /* 0x00000008958f7824 */ /* 0x000fe200078e0206 */
[----:B------:R-:W-:Y:S01]  /*11d0*/  LOP3.LUT R8, R13, R8, RZ, 0x3c, !PT ;  /* 0x000000080d087212 */ /* 0x000fe200078e3cff */
[----:B------:R-:W-:Y:S01]  /*11e0*/  IMAD R13, R29, c[0x0][0x17c], R0 ;  /* 0x00005f001d0d7a24 */ /* 0x000fe200078e0200 */
[----:B------:R-:W-:Y:S01]  /*11f0*/  SHF.R.S32.HI R6, RZ, 0x1f, R4 ;  /* 0x0000001fff067819 */ /* 0x000fe20000011404 */
[----:B------:R-:W-:Y:S01]  /*1200*/  IMAD.X R27, R145, 0x1, R25, P0 ;  /* 0x00000001911b7824 */ /* 0x000fe200000e0619 */
[----:B------:R-:W-:Y:S01]  /*1210*/  LEA.HI R11, R23, R23, RZ, 0x1 ;  /* 0x00000017170b7211 */ /* 0x000fe200078f08ff */
[----:B------:R-:W-:Y:S01]  /*1220*/  IMAD.WIDE.U32 R24, R29, c[0x0][0x178], R144 ;  /* 0x00005e001d187a25 */ /* 0x000fe200078e0090 */
[----:B------:R-:W-:-:S02]  /*1230*/  SHF.R.S32.HI R19, RZ, 0x1f, R18 ;  /* 0x0000001fff137819 */ /* 0x000fc40000011412 */
[----:B------:R-:W-:Y:S01]  /*1240*/  LOP3.LUT R0, R11, 0x3fffffe, RZ, 0xc0, !PT ;  /* 0x03fffffe0b007812 */ /* 0x000fe200078ec0ff */
[----:B------:R-:W-:Y:S01]  /*1250*/  IMAD.IADD R25, R25, 0x1, R13 ;  /* 0x0000000119197824 */ /* 0x000fe200078e020d */
[----:B------:R-:W-:Y:S01]  /*1260*/  IADD3 R20, P1, R144, R20, RZ ;  /* 0x0000001490147210 */ /* 0x000fe20007f3e0ff */
[----:B------:R-:W-:Y:S01]  /*1270*/  IMAD R13, R6, c[0x0][0x1a8], RZ ;  /* 0x00006a00060d7a24 */ /* 0x000fe200078e02ff */
[----:B------:R-:W-:Y:S01]  /*1280*/  IADD3 R6, P0, R18, R14, RZ ;  /* 0x0000000e12067210 */ /* 0x000fe20007f1e0ff */
[----:B------:R-:W-:Y:S01]  /*1290*/  IMAD.U32 R143, R143, 0x20, R8 ;  /* 0x000000208f8f7824 */ /* 0x000fe200078e0008 */
[----:B------:R-:W-:Y:S01]  /*12a0*/  SHF.R.S32.HI R14, RZ, 0x1, R12 ;  /* 0x00000001ff0e7819 */ /* 0x000fe2000001140c */
[C---:B------:R-:W-:Y:S01]  /*12b0*/  IMAD R8, R10.reuse, c[0x0][0x1bc], R15 ;  /* 0x00006f000a087a24 */ /* 0x040fe200078e020f */
[----:B------:R-:W-:Y:S01]  /*12c0*/  SHF.R.S32.HI R22, RZ, 0x4, R7 ;  /* 0x00000004ff167819 */ /* 0x000fe20000011407 */
[----:B------:R-:W-:Y:S01]  /*12d0*/  IMAD.WIDE.U32 R26, R10, c[0x0][0x1b8], R26 ;  /* 0x00006e000a1a7a25 */ /* 0x000fe200078e001a */
[----:B------:R-:W-:-:S02]  /*12e0*/  LOP3.LUT R94, R94, 0xffffff00, RZ, 0xc0, !PT ;  /* 0xffffff005e5e7812 */ /* 0x000fc400078ec0ff */
[----:B------:R-:W-:Y:S01]  /*12f0*/  LEA.HI R7, R7, R22, RZ, 0x1 ;  /* 0x0000001607077211 */ /* 0x000fe200078f08ff */
[----:B------:R-:W-:Y:S01]  /*1300*/  IMAD.IADD R0, R23, 0x1, -R0 ;  /* 0x0000000117007824 */ /* 0x000fe200078e0a00 */
[----:B------:R-:W-:Y:S01]  /*1310*/  SHF.R.S32.HI R23, RZ, 0x1f, R12 ;  /* 0x0000001fff177819 */ /* 0x000fe2000001140c */
[C---:B------:R-:W-:Y:S01]  /*1320*/  IMAD R13, R4.reuse, c[0x0][0x1ac], R13 ;  /* 0x00006b00040d7a24 */ /* 0x040fe200078e020d */
[----:B------:R-:W-:Y:S01]  /*1330*/  LOP3.LUT R7, R7, 0xfffffffe, RZ, 0xc0, !PT ;  /* 0xfffffffe07077812 */ /* 0x000fe200078ec0ff */
[----:B------:R-:W-:Y:S01]  /*1340*/  IMAD.X R10, R19, 0x1, R3, P0 ;  /* 0x00000001130a7824 */ /* 0x000fe200000e0603 */
[----:B------:R-:W-:Y:S01]  /*1350*/  SHF.R.S32.HI R3, RZ, 0x1, R11 ;  /* 0x00000001ff037819 */ /* 0x000fe2000001140b */
[----:B------:R-:W-:Y:S01]  /*1360*/  IMAD.WIDE.U32 R24, R4, c[0x0][0x1a8], R24 ;  /* 0x00006a0004187a25 */ /* 0x000fe200078e0018 */
[----:B------:R-:W-:-:S03]  /*1370*/  LEA.HI R23, R23, R14, RZ, 0x2 ;  /* 0x0000000e17177211 */ /* 0x000fc600078f10ff */
[----:B------:R-:W-:Y:S01]  /*1380*/  IMAD.WIDE R16, R17, 0x40, R18 ;  /* 0x0000004011107825 */ /* 0x000fe200078e0212 */
[----:B------:R-:W-:-:S03]  /*1390*/  LOP3.LUT R23, R23, 0xfffffffc, RZ, 0xc0, !PT ;  /* 0xfffffffc17177812 */ /* 0x000fc600078ec0ff */
[----:B------:R-:W-:Y:S02]  /*13a0*/  IMAD.IADD R25, R25, 0x1, R13 ;  /* 0x0000000119197824 */ /* 0x000fe400078e020d */
[----:B------:R-:W-:Y:S02]  /*13b0*/  IMAD.X R21, R145, 0x1, R21, P1 ;  /* 0x0000000191157824 */ /* 0x000fe400008e0615 */
[----:B------:R-:W-:Y:S02]  /*13c0*/  IMAD R15, R19, c[0x0][0x198], RZ ;  /* 0x00006600130f7a24 */ /* 0x000fe400078e02ff */
[----:B------:R-:W-:Y:S02]  /*13d0*/  IMAD R13, R17, c[0x0][0x190], RZ ;  /* 0x00006400110d7a24 */ /* 0x000fe400078e02ff */
[----:B------:R-:W-:Y:S02]  /*13e0*/  IMAD.SHL.U32 R11, R3, 0x40, RZ ;  /* 0x00000040030b7824 */ /* 0x000fe400078e00ff */
[----:B------:R-:W-:-:S02]  /*13f0*/  IMAD R15, R18, c[0x0][0x19c], R15 ;  /* 0x00006700120f7a24 */ /* 0x000fc400078e020f */
[----:B------:R-:W-:Y:S01]  /*1400*/  IMAD.WIDE.U32 R20, R18, c[0x0][0x198], R20 ;  /* 0x0000660012147a25 */ /* 0x000fe200078e0014 */
[----:B------:R-:W-:-:S03]  /*1410*/  LOP3.LUT R12, R11, 0xc0, RZ, 0xc0, !PT ;  /* 0x000000c00b0c7812 */ /* 0x000fc600078ec0ff */
[----:B------:R-:W-:Y:S01]  /*1420*/  IMAD R13, R16, c[0x0][0x194], R13 ;  /* 0x00006500100d7a24 */ /* 0x000fe200078e020d */
[----:B------:R-:W-:Y:S01]  /*1430*/  LEA R140, P0, R20, c[0x0][0x168], 0x1 ;  /* 0x00005a00148c7a11 */ /* 0x000fe200078008ff */
[----:B------:R-:W-:Y:S01]  /*1440*/  IMAD.WIDE.U32 R16, R16, c[0x0][0x190], R24 ;  /* 0x0000640010107a25 */ /* 0x000fe200078e0018 */
[----:B------:R-:W-:Y:S02]  /*1450*/  LOP3.LUT R9, R12, 0x8, R9, 0xf8, !PT ;  /* 0x000000080c097812 */ /* 0x000fe400078ef809 */
[----:B------:R-:W-:Y:S01]  /*1460*/  SHF.R.U32.HI R12, RZ, 0x3, R12 ;  /* 0x00000003ff0c7819 */ /* 0x000fe2000001160c */
[----:B------:R-:W-:Y:S02]  /*1470*/  IMAD.IADD R15, R21, 0x1, R15 ;  /* 0x00000001150f7824 */ /* 0x000fe400078e020f */
[----:B------:R-:W-:Y:S01]  /*1480*/  IMAD.IADD R4, R14, 0x1, -R23 ;  /* 0x000000010e047824 */ /* 0x000fe200078e0a17 */
[----:B------:R-:W-:Y:S01]  /*1490*/  LEA R14, P1, R16, c[0x0][0x160], 0x1 ;  /* 0x00005800100e7a11 */ /* 0x000fe200078208ff */
[----:B------:R-:W-:Y:S01]  /*14a0*/  IMAD.IADD R13, R17, 0x1, R13 ;  /* 0x00000001110d7824 */ /* 0x000fe200078e020d */
[----:B------:R-:W-:Y:S01]  /*14b0*/  LEA.HI.X R141, R20, c[0x0][0x16c], R15, 0x1, P0 ;  /* 0x00005b00148d7a11 */ /* 0x000fe200000f0c0f */
[----:B------:R-:W-:Y:S01]  /*14c0*/  IMAD.IADD R27, R27, 0x1, R8 ;  /* 0x000000011b1b7824 */ /* 0x000fe200078e0208 */
[----:B------:R-:W-:Y:S01]  /*14d0*/  LOP3.LUT R8, R9, R12, RZ, 0x3c, !PT ;  /* 0x0000000c09087212 */ /* 0x000fe200078e3cff */
[----:B------:R-:W-:Y:S01]  /*14e0*/  IMAD.MOV.U32 R9, RZ, RZ, c[0x0][0x190] ;  /* 0x00006400ff097624 */ /* 0x000fe200078e00ff */
[----:B------:R-:W-:Y:S01]  /*14f0*/  LEA.HI.X R15, R16, c[0x0][0x164], R13, 0x1, P1 ;  /* 0x00005900100f7a11 */ /* 0x000fe200008f0c0d */
[----:B------:R-:W-:Y:S01]  /*1500*/  IMAD R11, R10, c[0x0][0x1a0], RZ ;  /* 0x000068000a0b7a24 */ /* 0x000fe200078e02ff */
[----:B------:R-:W-:Y:S01]  /*1510*/  IADD3 R16, P0, R140, UR9, RZ ;  /* 0x000000098c107c10 */ /* 0x000fe2000ff1e0ff */
[----:B------:R-:W-:Y:S01]  /*1520*/  IMAD.MOV.U32 R10, RZ, RZ, c[0x0][0x194] ;  /* 0x00006500ff0a7624 */ /* 0x000fe200078e00ff */
[----:B------:R-:W-:Y:S01]  /*1530*/  LEA R12, P1, R9, R14, 0x6 ;  /* 0x0000000e090c7211 */ /* 0x000fe200078230ff */
[----:B------:R-:W-:Y:S01]  /*1540*/  IMAD.SHL.U32 R143, R143, 0x2, RZ ;  /* 0x000000028f8f7824 */ /* 0x000fe200078e00ff */
[----:B------:R-:W-:Y:S01]  /*1550*/  IADD3.X R17, R141, UR7, RZ, P0, !PT ;  /* 0x000000078d117c10 */ /* 0x000fe200087fe4ff */
[----:B------:R-:W-:Y:S01]  /*1560*/  IMAD R11, R6, c[0x0][0x1a4], R11 ;  /* 0x00006900060b7a24 */ /* 0x000fe200078e020b */
[----:B------:R-:W-:Y:S01]  /*1570*/  IADD3 R20, P0, R16, UR9, RZ ;  /* 0x0000000910147c10 */ /* 0x000fe2000ff1e0ff */
[----:B------:R-:W-:Y:S01]  /*1580*/  IMAD.WIDE.U32 R26, R6, c[0x0][0x1a0], R26 ;  /* 0x00006800061a7a25 */ /* 0x000fe200078e001a */
[----:B------:R-:W-:Y:S01]  /*1590*/  LEA.HI.X R13, R9, R15, R10, 0x6, P1 ;  /* 0x0000000f090d7211 */ /* 0x000fe200008f340a */
[----:B------:R-:W-:Y:S01]  /*15a0*/  @!PT LDS RZ, [RZ] ;  /* 0x00000000fffff984 */ /* 0x000fe20000000800 */
[----:B------:R-:W-:Y:S01]  /*15b0*/  @!PT LDS RZ, [RZ] ;  /* 0x00000000fffff984 */ /* 0x000fe20000000800 */
[----:B------:R-:W-:Y:S01]  /*15c0*/  @!PT LDS RZ, [RZ] ;  /* 0x00000000fffff984 */ /* 0x000fe20000000800 */
[----:B------:R1:W-:Y:S01]  /*15d0*/  LDGSTS.E.BYPASS.LTC128B.128 [R143], [R14.64] ;  /* 0x000000000e8f7fae */ /* 0x0003e2000b901d4c */
[----:B------:R-:W-:Y:S01]  /*15e0*/  IADD3.X R21, R17, UR7, RZ, P0, !PT ;  /* 0x0000000711157c10 */ /* 0x000fe200087fe4ff */
[----:B------:R-:W-:Y:S01]  /*15f0*/  IMAD.IADD R7, R22, 0x1, -R7 ;  /* 0x0000000116077824 */ /* 0x000fe200078e0a07 */
[----:B------:R-:W-:Y:S01]  /*1600*/  IADD3 R18, P0, R20, UR9, RZ ;  /* 0x0000000914127c10 */ /* 0x000fe2000ff1e0ff */
[----:B------:R2:W-:Y:S01]  /*1610*/  LDGSTS.E.BYPASS.LTC128B.128 [R143+0x800], [R12.64] ;  /* 0x008000000c8f7fae */ /* 0x0005e2000b901d4c */
[C---:B------:R-:W-:Y:S01]  /*1620*/  IMAD.SHL.U32 R6, R4.reuse, 0x40, RZ ;  /* 0x0000004004067824 */ /* 0x040fe200078e00ff */
[----:B------:R-:W-:Y:S01]  /*1630*/  LOP3.LUT P1, RZ, R4, 0x2, RZ, 0xc0, !PT ;  /* 0x0000000204ff7812 */ /* 0x000fe2000782c0ff */
[----:B------:R-:W-:Y:S01]  /*1640*/  IMAD.IADD R11, R27, 0x1, R11 ;  /* 0x000000011b0b7824 */ /* 0x000fe200078e020b */
[----:B------:R-:W-:Y:S01]  /*1650*/  IADD3.X R19, R21, UR7, RZ, P0, !PT ;  /* 0x0000000715137c10 */ /* 0x000fe200087fe4ff */
[----:B------:R3:W-:Y:S01]  /*1660*/  LDGSTS.E.BYPASS.LTC128B.128 [R143+0x1000], [R140.64] ;  /* 0x010000008c8f7fae */ /* 0x0007e2000b901d4c */
[----:B------:R-:W-:Y:S01]  /*1670*/  LEA R138, P0, R26, c[0x0][0x170], 0x1 ;  /* 0x00005c001a8a7a11 */ /* 0x000fe200078008ff */
[----:B------:R-:W-:Y:S01]  /*1680*/  IMAD.SHL.U32 R10, R7, 0x8, RZ ;  /* 0x00000008070a7824 */ /* 0x000fe200078e00ff */
[----:B------:R-:W-:Y:S01]  /*1690*/  LOP3.LUT R85, R6, 0xc0, RZ, 0xc0, !PT ;  /* 0x000000c006557812 */ /* 0x000fe200078ec0ff */
[----:B------:R4:W-:Y:S01]  /*16a0*/  LDGSTS.E.BYPASS.LTC128B.128 [R143+0x1800], [R16.64] ;  /* 0x01800000108f7fae */ /* 0x0009e2000b901d4c */
[----:B------:R-:W-:Y:S01]  /*16b0*/  LEA.HI.X R137, R26, c[0x0][0x174], R11, 0x1, P0 ;  /* 0x00005d001a897a11 */ /* 0x000fe200000f0c0b */
[----:B------:R-:W-:Y:S01]  /*16c0*/  IMAD R6, R149, 0x200, R94 ;  /* 0x0000020095067824 */ /* 0x000fe200078e025e */
[----:B------:R-:W-:Y:S01]  /*16d0*/  LOP3.LUT R10, R85, 0x8, R10, 0xf8, !PT ;  /* 0x00000008550a7812 */ /* 0x000fe200078ef80a */
[----:B------:R5:W-:Y:S01]  /*16e0*/  LDGSTS.E.BYPASS.LTC128B.128 [R143+0x2000], [R20.64] ;  /* 0x02000000148f7fae */ /* 0x000be2000b901d4c */
[----:B------:R-:W-:Y:S01]  /*16f0*/  SHF.R.U32.HI R85, RZ, 0x3, R85 ;  /* 0x00000003ff557819 */ /* 0x000fe20000011655 */
[----:B------:R-:W-:-:S02]  /*1700*/  IMAD R5, R7, 0x8, R0 ;  /* 0x0000000807057824 */ /* 0x000fc400078e0200 */
[----:B------:R4:W-:Y:S01]  /*1710*/  LDGSTS.E.BYPASS.LTC128B.128 [R143+0x2800], [R18.64] ;  /* 0x02800000128f7fae */ /* 0x0009e2000b901d4c */
[----:B------:R-:W-:Y:S01]  /*1720*/  LOP3.LUT R85, R10, R85, RZ, 0x3c, !PT ;  /* 0x000000550a557212 */ /* 0x000fe200078e3cff */
[----:B------:R-:W-:Y:S02]  /*1730*/  IMAD R6, R89, 0x20, R6 ;  /* 0x0000002059067824 */ /* 0x000fe400078e0206 */
[----:B------:R-:W0:Y:S01]  /*1740*/  LDGDEPBAR ;  /* 0x00000000000079af */ /* 0x000e220000000000 */
[----:B------:R-:W-:Y:S02]  /*1750*/  IMAD.U32 R0, R5, 0x20, R8 ;  /* 0x0000002005007824 */ /* 0x000fe400078e0008 */
[----:B------:R-:W-:Y:S02]  /*1760*/  IMAD.MOV.U32 R139, RZ, RZ, R137 ;  /* 0x000000ffff8b7224 */ /* 0x000fe400078e0089 */
[----:B------:R-:W-:Y:S01]  /*1770*/  IMAD.IADD R136, R85, 0x1, R6 ;  /* 0x0000000155887824 */ /* 0x000fe200078e0206 */
[----:B--2---:R-:W-:Y:S01]  /*1780*/  IADD3 R12, P0, R138, UR10, RZ ;  /* 0x0000000a8a0c7c10 */ /* 0x004fe2000ff1e0ff */
[----:B------:R-:W-:Y:S01]  /*1790*/  IMAD R94, R89, 0x20, R94 ;  /* 0x00000020595e7824 */ /* 0x000fe200078e025e */
[----:B------:R-:W-:Y:S01]  /*17a0*/  LEA R135, R0, 0x1000, 0x1 ;  /* 0x0000100000877811 */ /* 0x000fe200078e08ff */
[----:B------:R-:W-:Y:S01]  /*17b0*/  IMAD.SHL.U32 R136, R136, 0x2, RZ ;  /* 0x0000000288887824 */ /* 0x000fe200078e00ff */
[----:B------:R-:W-:-:S02]  /*17c0*/  IADD3.X R13, R137, UR5, RZ, P0, !PT ;  /* 0x00000005890d7c10 */ /* 0x000fc400087fe4ff */
[----:B------:R-:W-:Y:S02]  /*17d0*/  IADD3 R28, P0, R12, UR10, RZ ;  /* 0x0000000a0c1c7c10 */ /* 0x000fe4000ff1e0ff */
[----:B------:R-:W-:Y:S02]  /*17e0*/  IADD3 R133, R135, 0x20, RZ ;  /* 0x0000002087857810 */ /* 0x000fe40007ffe0ff */
[----:B------:R-:W-:Y:S02]  /*17f0*/  IADD3.X R29, R13, UR5, RZ, P0, !PT ;  /* 0x000000050d1d7c10 */ /* 0x000fe400087fe4ff */
[----:B------:R-:W-:Y:S01]  /*1800*/  IADD3 R22, P0, R28, UR10, RZ ;  /* 0x0000000a1c167c10 */ /* 0x000fe2000ff1e0ff */
[----:B-----5:R-:W-:Y:S01]  /*1810*/  IMAD.SHL.U32 R20, R0, 0x2, RZ ;  /* 0x0000000200147824 */ /* 0x020fe200078e00ff */
[----:B------:R-:W-:Y:S02]  /*1820*/  LOP3.LUT R21, R88, 0xffffffe0, RZ, 0xc0, !PT ;  /* 0xffffffe058157812 */ /* 0x000fe400078ec0ff */
[----:B------:R-:W-:Y:S01]  /*1830*/  IADD3.X R23, R29, UR5, RZ, P0, !PT ;  /* 0x000000051d177c10 */ /* 0x000fe200087fe4ff */
[----:B------:R-:W-:-:S04]  /*1840*/  DEPBAR.LE SB0, 0x0 ;  /* 0x000080000000791a */ /* 0x000fc80000000000 */
[----:B------:R-:W-:Y:S01]  /*1850*/  BAR.SYNC.DEFER_BLOCKING 0x0 ;  /* 0x0000000000007b1d */ /* 0x000fe20000010000 */
[----:B------:R-:W-:Y:S01]  /*1860*/  LOP3.LUT P0, RZ, R3, 0x2, RZ, 0xc0, !PT ;  /* 0x0000000203ff7812 */ /* 0x000fe2000780c0ff */
[----:B------:R-:W-:Y:S01]  /*1870*/  IMAD.MOV.U32 R3, RZ, RZ, 0x20 ;  /* 0x00000020ff037424 */ /* 0x000fe200078e00ff */
[----:B------:R-:W-:Y:S01]  /*1880*/  SHF.R.S32.HI R88, RZ, 0x1f, R88 ;  /* 0x0000001fff587819 */ /* 0x000fe20000011458 */
[----:B------:R-:W-:-:S03]  /*1890*/  IMAD.IADD R142, R86, 0x1, -R21 ;  /* 0x00000001568e7824 */ /* 0x000fc600078e0a15 */
[----:B------:R-:W-:Y:S02]  /*18a0*/  SEL R3, R3, 0xffffffe0, !P1 ;  /* 0xffffffe003037807 */ /* 0x000fe40004800000 */
[----:B------:R-:W-:-:S03]  /*18b0*/  LEA.HI R88, R88, R149, RZ, 0x2 ;  /* 0x0000009558587211 */ /* 0x000fc600078f10ff */
[----:B------:R-:W-:Y:S01]  /*18c0*/  IMAD.IADD R134, R136, 0x1, R3 ;  /* 0x0000000188867824 */ /* 0x000fe200078e0203 */
[----:B------:R-:W-:Y:S02]  /*18d0*/  LOP3.LUT R88, R88, 0xfffffffc, RZ, 0xc0, !PT ;  /* 0xfffffffc58587812 */ /* 0x000fe400078ec0ff */
[----:B------:R-:W-:-:S04]  /*18e0*/  @P0 IADD3 R133, R135, -0x20, RZ ;  /* 0xffffffe087850810 */ /* 0x000fc80007ffe0ff */
[C---:B------:R-:W-:Y:S02]  /*18f0*/  IADD3 R130, R133.reuse, 0x400, RZ ;  /* 0x0000040085827810 */ /* 0x040fe40007ffe0ff */
[C---:B------:R-:W-:Y:S02]  /*1900*/  IADD3 R129, R133.reuse, 0x800, RZ ;  /* 0x0000080085817810 */ /* 0x040fe40007ffe0ff */
[C---:B------:R-:W-:Y:S01]  /*1910*/  IADD3 R128, R133.reuse, 0xc00, RZ ;  /* 0x00000c0085807810 */ /* 0x040fe20007ffe0ff */
[----:B------:R-:W-:Y:S01]  /*1920*/  @!PT LDS RZ, [RZ] ;  /* 0x00000000fffff984 */ /* 0x000fe20000000800 */
[----:B------:R-:W-:Y:S01]  /*1930*/  @!PT LDS RZ, [RZ] ;  /* 0x00000000fffff984 */ /* 0x000fe20000000800 */
[----:B------:R-:W-:Y:S01]  /*1940*/  @!PT LDS RZ, [RZ] ;  /* 0x00000000fffff984 */ /* 0x000fe20000000800 */
[----:B------:R3:W-:Y:S01]  /*1950*/  LDGSTS.E.BYPASS.LTC128B.128 [R143+0x3000], [R138.64] ;  /* 0x030000008a8f7fae */ /* 0x0007e2000b901d4c */
[C---:B------:R-:W-:Y:S02]  /*1960*/  IADD3 R127, R133.reuse, 0x1000, RZ ;  /* 0x00001000857f7810 */ /* 0x040fe40007ffe0ff */
[C---:B------:R-:W-:Y:S01]  /*1970*/  IADD3 R126, R133.reuse, 0x1400, RZ ;  /* 0x00001400857e7810 */ /* 0x040fe20007ffe0ff */
[----:B------:R1:W-:Y:S01]  /*1980*/  LDGSTS.E.BYPASS.LTC128B.128 [R143+0x3800], [R12.64] ;  /* 0x038000000c8f7fae */ /* 0x0003e2000b901d4c */
[----:B------:R-:W-:-:S02]  /*1990*/  IADD3 R125, R133, 0x1800, RZ ;  /* 0x00001800857d7810 */ /* 0x000fc40007ffe0ff */
[----:B------:R-:W-:Y:S01]  /*19a0*/  IADD3 R124, R133, 0x1c00, RZ ;  /* 0x00001c00857c7810 */ /* 0x000fe20007ffe0ff */
[----:B------:R2:W-:Y:S04]  /*19b0*/  LDGSTS.E.BYPASS.LTC128B.128 [R143+0x4000], [R28.64] ;  /* 0x040000001c8f7fae */ /* 0x0005e8000b901d4c */
[----:B------:R5:W-:Y:S04]  /*19c0*/  LDGSTS.E.BYPASS.LTC128B.128 [R143+0x4800], [R22.64] ;  /* 0x04800000168f7fae */ /* 0x000be8000b901d4c */
[----:B----4-:R-:W-:Y:S04]  /*19d0*/  LDSM.16.M88.4 R16, [R136] ;  /* 0x000000008810783b */ /* 0x010fe80000000200 */
[----:B------:R-:W-:Y:S04]  /*19e0*/  LDSM.16.M88.4 R72, [R20+0x2c00] ;  /* 0x002c00001448783b */ /* 0x000fe80000000200 */
[----:B------:R-:W1:Y:S04]  /*19f0*/  LDSM.16.M88.4 R8, [R20+0x1000] ;  /* 0x001000001408783b */ /* 0x000e680000000200 */
[----:B------:R-:W4:Y:S04]  /*1a00*/  LDSM.16.M88.4 R64, [R20+0x1400] ;  /* 0x001400001440783b */ /* 0x000f280000000200 */
[----:B------:R-:W2:Y:S04]  /*1a10*/  LDSM.16.M88.4 R56, [R20+0x1800] ;  /* 0x001800001438783b */ /* 0x000ea80000000200 */
[----:B------:R-:W2:Y:S04]  /*1a20*/  LDSM.16.M88.4 R48, [R20+0x1c00] ;  /* 0x001c00001430783b */ /* 0x000ea80000000200 */
[----:B------:R-:W2:Y:S04]  /*1a30*/  LDSM.16.M88.4 R40, [R20+0x2000] ;  /* 0x002000001428783b */ /* 0x000ea80000000200 */
[----:B------:R-:W2:Y:S04]  /*1a40*/  LDSM.16.M88.4 R32, [R20+0x2400] ;  /* 0x002400001420783b */ /* 0x000ea80000000200 */
[----:B------:R5:W2:Y:S04]  /*1a50*/  LDSM.16.M88.4 R24, [R20+0x2800] ;  /* 0x002800001418783b */ /* 0x000aa80000000200 */
[----:B------:R-:W-:Y:S04]  /*1a60*/  LDSM.16.M88.4 R76, [R134] ;  /* 0x00000000864c783b */ /* 0x000fe80000000200 */
[----:B------:R-:W2:Y:S04]  /*1a70*/  LDSM.16.M88.4 R68, [R133] ;  /* 0x000000008544783b */ /* 0x000ea80000000200 */
[----:B------:R-:W3:Y:S01]  /*1a80*/  LDSM.16.M88.4 R80, [R133+0x400] ;  /* 0x000400008550783b */ /* 0x000ee20000000200 */
[C---:B-1----:R-:W-:Y:S03]  /*1a90*/  HMMA.16816.F32.BF16 R12, R16.reuse, R8, RZ ;  /* 0x00000008100c723c */ /* 0x042fe600000418ff */
[----:B------:R-:W0:Y:S05]  /*1aa0*/  LDGDEPBAR ;  /* 0x00000000000079af */ /* 0x000e2a0000000000 */
[C---:B-----5:R-:W-:Y:S07]  /*1ab0*/  HMMA.16816.F32.BF16 R20, R16.reuse, R72, RZ ;  /* 0x000000481014723c */ /* 0x060fee00000418ff */
[----:B------:R-:W-:Y:S01]  /*1ac0*/  SHF.R.S32.HI R73, RZ, 0x1f, R142 ;  /* 0x0000001fff497819 */ /* 0x000fe2000001148e */
[----:B------:R-:W-:Y:S03]  /*1ad0*/  HMMA.16816.F32.BF16 R8, R16, R10, RZ ;  /* 0x0000000a1008723c */ /* 0x000fe600000418ff */
[----:B------:R-:W-:Y:S01]  /*1ae0*/  LEA.HI R142, R73, R142, RZ, 0x2 ;  /* 0x0000008e498e7211 */ /* 0x000fe200078f10ff */
[----:B------:R-:W-:-:S02]  /*1af0*/  IMAD R73, R149, 0x10, R90 ;  /* 0x0000001095497824 */ /* 0x000fc400078e025a */
[----:B------:R-:W-:Y:S01]  /*1b00*/  IMAD.IADD R149, R149, 0x1, -R88 ;  /* 0x0000000195957824 */ /* 0x000fe200078e0a58 */
[----:B------:R-:W-:Y:S01]  /*1b10*/  SHF.R.S32.HI R142, RZ, 0x2, R142 ;  /* 0x00000002ff8e7819 */ /* 0x000fe2000001148e */
[----:B----4-:R-:W-:Y:S03]  /*1b20*/  HMMA.16816.F32.BF16 R4, R16, R64, RZ ;  /* 0x000000401004723c */ /* 0x010fe600000418ff */
[----:B------:R-:W-:-:S04]  /*1b30*/  IADD3 R0, R73, 0x1, R142 ;  /* 0x0000000149007810 */ /* 0x000fc80007ffe08e */
[----:B------:R-:W-:Y:S01]  /*1b40*/  IADD3 R0, R87, -c[0x0][0x214], R0 ;  /* 0x8000850057007a10 */ /* 0x000fe20007ffe000 */
[----:B--2---:R-:W-:Y:S03]  /*1b50*/  HMMA.16816.F32.BF16 R60, R16, R56, RZ ;  /* 0x00000038103c723c */ /* 0x004fe600000418ff */
[----:B------:R-:W-:Y:S01]  /*1b60*/  IADD3 R86, R0, c[0x0][0x2e8], RZ ;  /* 0x0000ba0000567a10 */ /* 0x000fe20007ffe0ff */
[----:B------:R-:W-:-:S03]  /*1b70*/  IMAD.SHL.U32 R0, R84, 0x80, RZ ;  /* 0x0000008054007824 */ /* 0x000fc600078e00ff */
[----:B------:R-:W-:Y:S01]  /*1b80*/  IMNMX R91, R86, R87, PT ;  /* 0x00000057565b7217 */ /* 0x000fe20003800200 */
[----:B------:R-:W-:Y:S01]  /*1b90*/  HMMA.16816.F32.BF16 R52, R16, R48, RZ ;  /* 0x000000301034723c */ /* 0x000fe200000418ff */
[----:B------:R-:W-:-:S07]  /*1ba0*/  LOP3.LUT R93, R0, 0x6, R93, 0xf8, !PT ;  /* 0x00000006005d7812 */ /* 0x000fce00078ef85d */
        /* <DEDUP_REMOVED lines=14> */
[----:B------:R-:W-:-:S02]  /*1c90*/  IADD3 R86, R93, -0x78, RZ ;  /* 0xffffff885d567810 */ /* 0x000fc40007ffe0ff */
[----:B------:R-:W-:Y:S02]  /*1ca0*/  IMNMX R87, R68, R87, PT ;  /* 0x0000005744577217 */ /* 0x000fe40003800200 */
[C---:B------:R-:W-:Y:S02]  /*1cb0*/  IADD3 R68, R93.reuse, -0x80, RZ ;  /* 0xffffff805d447810 */ /* 0x040fe40007ffe0ff */
[----:B------:R-:W-:Y:S01]  /*1cc0*/  IADD3 R70, R93, -0x7f, RZ ;  /* 0xffffff815d467810 */ /* 0x000fe20007ffe0ff */
[----:B---3--:R-:W-:Y:S01]  /*1cd0*/  HMMA.16816.F32.BF16 R4, R76, R80, R4 ;  /* 0x000000504c04723c */ /* 0x008fe20000041804 */
[C---:B------:R-:W-:Y:S02]  /*1ce0*/  ISETP.GE.AND P2, PT, R68.reuse, R91, PT ;  /* 0x0000005b4400720c */ /* 0x040fe40003f46270 */
[----:B------:R-:W-:Y:S02]  /*1cf0*/  ISETP.GE.AND P0, PT, R68, R87, PT ;  /* 0x000000574400720c */ /* 0x000fe40003f06270 */
[----:B------:R-:W-:-:S02]  /*1d00*/  ISETP.GE.AND P5, PT, R70, R91, PT ;  /* 0x0000005b4600720c */ /* 0x000fc40003fa6270 */
[----:B------:R-:W-:Y:S01]  /*1d10*/  ISETP.GE.AND P1, PT, R70, R87, PT ;  /* 0x000000574600720c */ /* 0x000fe20003f26270 */
[C---:B------:R-:W-:Y:S01]  /*1d20*/  HMMA.16816.F32.BF16 R64, R76.reuse, R82, R64 ;  /* 0x000000524c40723c */ /* 0x040fe20000041840 */
[----:B------:R-:W2:Y:S01]  /*1d30*/  LDSM.16.M88.4 R68, [R133+0xc00] ;  /* 0x000c00008544783b */ /* 0x000ea20000000200 */
[----:B------:R-:W-:Y:S02]  /*1d40*/  IADD3 R80, R93, -0x77, RZ ;  /* 0xffffff895d507810 */ /* 0x000fe40007ffe0ff */
[----:B------:R-:W-:Y:S02]  /*1d50*/  FSEL R88, R12, -INF , !P2 ;  /* 0xff8000000c587808 */ /* 0x000fe40005000000 */
[----:B------:R-:W-:Y:S02]  /*1d60*/  FSEL R96, R14, -INF , !P0 ;  /* 0xff8000000e607808 */ /* 0x000fe40004000000 */
[C---:B------:R-:W-:Y:S01]  /*1d70*/  ISETP.GE.AND P4, PT, R86.reuse, R91, PT ;  /* 0x0000005b5600720c */ /* 0x040fe20003f86270 */
[----:B-1----:R-:W-:Y:S01]  /*1d80*/  HMMA.16816.F32.BF16 R60, R76, R72, R60 ;  /* 0x000000484c3c723c */ /* 0x002fe2000004183c */
[----:B------:R-:W-:-:S02]  /*1d90*/  ISETP.GE.AND P3, PT, R86, R87, PT ;  /* 0x000000575600720c */ /* 0x000fc40003f66270 */
[C---:B------:R-:W-:Y:S02]  /*1da0*/  ISETP.GE.AND P2, PT, R80.reuse, R91, PT ;  /* 0x0000005b5000720c */ /* 0x040fe40003f46270 */
[----:B------:R-:W-:Y:S02]  /*1db0*/  ISETP.GE.AND P0, PT, R80, R87, PT ;  /* 0x000000575000720c */ /* 0x000fe40003f06270 */
[----:B------:R-:W-:Y:S01]  /*1dc0*/  FSEL R132, R8, -INF , !P4 ;  /* 0xff80000008847808 */ /* 0x000fe20006000000 */
[----:B------:R-:W-:Y:S01]  /*1dd0*/  HMMA.16816.F32.BF16 R56, R76, R74, R56 ;  /* 0x0000004a4c38723c */ /* 0x000fe20000041838 */
[----:B------:R-:W-:Y:S02]  /*1de0*/  FSEL R80, R10, -INF , !P3 ;  /* 0xff8000000a507808 */ /* 0x000fe40005800000 */
[----:B------:R-:W-:Y:S02]  /*1df0*/  FSEL R72, R9, -INF , !P2 ;  /* 0xff80000009487808 */ /* 0x000fe40005000000 */
[----:B------:R-:W-:-:S02]  /*1e00*/  FSEL R82, R11, -INF , !P0 ;  /* 0xff8000000b527808 */ /* 0x000fc40004000000 */
[----:B------:R-:W1:Y:S01]  /*1e10*/  LDSM.16.M88.4 R8, [R133+0x1000] ;  /* 0x001000008508783b */ /* 0x000e620000000200 */
[----:B------:R-:W-:Y:S02]  /*1e20*/  IADD3 R14, R93, -0x70, RZ ;  /* 0xffffff905d0e7810 */ /* 0x000fe40007ffe0ff */
[----:B------:R-:W-:Y:S02]  /*1e30*/  FSEL R90, R13, -INF , !P5 ;  /* 0xff8000000d5a7808 */ /* 0x000fe40006800000 */
[----:B------:R-:W-:Y:S02]  /*1e40*/  FSEL R81, R15, -INF , !P1 ;  /* 0xff8000000f517808 */ /* 0x000fe40004800000 */
[----:B------:R-:W-:Y:S02]  /*1e50*/  IADD3 R12, R93, -0x6f, RZ ;  /* 0xffffff915d0c7810 */ /* 0x000fe40007ffe0ff */
[C---:B------:R-:W-:Y:S02]  /*1e60*/  ISETP.GE.AND P5, PT, R14.reuse, R91, PT ;  /* 0x0000005b0e00720c */ /* 0x040fe40003fa6270 */
[----:B------:R-:W-:-:S02]  /*1e70*/  ISETP.GE.AND P1, PT, R14, R87, PT ;  /* 0x000000570e00720c */ /* 0x000fc40003f26270 */
[C---:B------:R-:W-:Y:S02]  /*1e80*/  IADD3 R14, R93.reuse, -0x68, RZ ;  /* 0xffffff985d0e7810 */ /* 0x040fe40007ffe0ff */
[C---:B------:R-:W-:Y:S01]  /*1e90*/  ISETP.GE.AND P4, PT, R12.reuse, R91, PT ;  /* 0x0000005b0c00720c */ /* 0x040fe20003f86270 */
[C---:B--2---:R-:W-:Y:S01]  /*1ea0*/  HMMA.16816.F32.BF16 R52, R76.reuse, R68, R52 ;  /* 0x000000444c34723c */ /* 0x044fe20000041834 */
[----:B------:R-:W-:Y:S02]  /*1eb0*/  ISETP.GE.AND P3, PT, R12, R87, PT ;  /* 0x000000570c00720c */ /* 0x000fe40003f66270 */
[----:B------:R-:W-:Y:S02]  /*1ec0*/  FSEL R148, R4, -INF , !P5 ;  /* 0xff80000004947808 */ /* 0x000fe40006800000 */
[----:B------:R-:W-:Y:S02]  /*1ed0*/  FSEL R83, R6, -INF , !P1 ;  /* 0xff80000006537808 */ /* 0x000fe40004800000 */
[----:B------:R-:W-:Y:S01]  /*1ee0*/  IADD3 R12, R93, -0x67, RZ ;  /* 0xffffff995d0c7810 */ /* 0x000fe20007ffe0ff */
[----:B------:R-:W-:Y:S01]  /*1ef0*/  HMMA.16816.F32.BF16 R48, R76, R70, R48 ;  /* 0x000000464c30723c */ /* 0x000fe20000041830 */
[----:B------:R-:W-:-:S02]  /*1f00*/  ISETP.GE.AND P2, PT, R14, R91, PT ;  /* 0x0000005b0e00720c */ /* 0x000fc40003f46270 */
[----:B------:R-:W-:Y:S02]  /*1f10*/  ISETP.GE.AND P0, PT, R14, R87, PT ;  /* 0x000000570e00720c */ /* 0x000fe40003f06270 */
[C---:B------:R-:W-:Y:S02]  /*1f20*/  IADD3 R6, R93.reuse, -0x60, RZ ;  /* 0xffffffa05d067810 */ /* 0x040fe40007ffe0ff */
[----:B------:R-:W-:Y:S02]  /*1f30*/  IADD3 R4, R93, -0x5f, RZ ;  /* 0xffffffa15d047810 */ /* 0x000fe40007ffe0ff */
[----:B------:R-:W-:Y:S02]  /*1f40*/  FSEL R164, R5, -INF , !P4 ;  /* 0xff80000005a47808 */ /* 0x000fe40006000000 */
[----:B------:R-:W-:Y:S02]  /*1f50*/  FSEL R89, R7, -INF , !P3 ;  /* 0xff80000007597808 */ /* 0x000fe40005800000 */
[----:B------:R-:W-:-:S02]  /*1f60*/  ISETP.GE.AND P5, PT, R12, R91, PT ;  /* 0x0000005b0c00720c */ /* 0x000fc40003fa6270 */
[----:B------:R-:W-:Y:S01]  /*1f70*/  ISETP.GE.AND P1, PT, R12, R87, PT ;  /* 0x000000570c00720c */ /* 0x000fe20003f26270 */
[C---:B-1----:R-:W-:Y:S01]  /*1f80*/  HMMA.16816.F32.BF16 R44, R76.reuse, R8, R44 ;  /* 0x000000084c2c723c */ /* 0x042fe2000004182c */
[C---:B------:R-:W-:Y:S02]  /*1f90*/  ISETP.GE.AND P4, PT, R6.reuse, R91, PT ;  /* 0x0000005b0600720c */ /* 0x040fe40003f86270 */
[----:B------:R-:W-:Y:S02]  /*1fa0*/  ISETP.GE.AND P3, PT, R6, R87, PT ;  /* 0x000000570600720c */ /* 0x000fe40003f66270 */
[----:B------:R-:W-:Y:S02]  /*1fb0*/  FSEL R74, R64, -INF , !P2 ;  /* 0xff800000404a7808 */ /* 0x000fe40005000000 */
[----:B------:R-:W-:Y:S01]  /*1fc0*/  FSEL R104, R66, -INF , !P0 ;  /* 0xff80000042687808 */ /* 0x000fe20004000000 */
[----:B------:R-:W-:Y:S01]  /*1fd0*/  HMMA.16816.F32.BF16 R40, R76, R10, R40 ;  /* 0x0000000a4c28723c */ /* 0x000fe20000041828 */
[----:B------:R-:W-:-:S02]  /*1fe0*/  ISETP.GE.AND P2, PT, R4, R91, PT ;  /* 0x0000005b0400720c */ /* 0x000fc40003f46270 */
[----:B------:R-:W-:Y:S02]  /*1ff0*/  ISETP.GE.AND P0, PT, R4, R87, PT ;  /* 0x000000570400720c */ /* 0x000fe40003f06270 */
[C---:B------:R-:W-:Y:S01]  /*2000*/  IADD3 R14, R93.reuse, -0x58, RZ ;  /* 0xffffffa85d0e7810 */ /* 0x040fe20007ffe0ff */
[----:B------:R-:W1:Y:S01]  /*2010*/  LDSM.16.M88.4 R4, [R133+0x1400] ;  /* 0x001400008504783b */ /* 0x000e620000000200 */
[----:B------:R-:W-:Y:S02]  /*2020*/  IADD3 R12, R93, -0x57, RZ ;  /* 0xffffffa95d0c7810 */ /* 0x000fe40007ffe0ff */
[----:B------:R-:W-:Y:S02]  /*2030*/  FSEL R68, R65, -INF , !P5 ;  /* 0xff80000041447808 */ /* 0x000fe40006800000 */
[----:B------:R-:W-:Y:S02]  /*2040*/  FSEL R67, R67, -INF , !P1 ;  /* 0xff80000043437808 */ /* 0x000fe40004800000 */
[----:B------:R-:W-:-:S02]  /*2050*/  FSEL R112, R60, -INF , !P4 ;  /* 0xff8000003c707808 */ /* 0x000fc40006000000 */
[----:B------:R-:W-:Y:S02]  /*2060*/  FSEL R116, R62, -INF , !P3 ;  /* 0xff8000003e747808 */ /* 0x000fe40005800000 */
[C---:B------:R-:W-:Y:S02]  /*2070*/  ISETP.GE.AND P5, PT, R14.reuse, R91, PT ;  /* 0x0000005b0e00720c */ /* 0x040fe40003fa6270 */
[----:B------:R-:W-:Y:S02]  /*2080*/  ISETP.GE.AND P1, PT, R14, R87, PT ;  /* 0x000000570e00720c */ /* 0x000fe40003f26270 */
[C---:B------:R-:W-:Y:S02]  /*2090*/  ISETP.GE.AND P4, PT, R12.reuse, R91, PT ;  /* 0x0000005b0c00720c */ /* 0x040fe40003f86270 */
[----:B------:R-:W-:Y:S02]  /*20a0*/  ISETP.GE.AND P3, PT, R12, R87, PT ;  /* 0x000000570c00720c */ /* 0x000fe40003f66270 */
[----:B------:R-:W-:-:S02]  /*20b0*/  IADD3 R14, R93, -0x50, RZ ;  /* 0xffffffb05d0e7810 */ /* 0x000fc40007ffe0ff */
[----:B------:R-:W-:Y:S02]  /*20c0*/  IADD3 R12, R93, -0x4f, RZ ;  /* 0xffffffb15d0c7810 */ /* 0x000fe40007ffe0ff */
[----:B------:R-:W-:Y:S02]  /*20d0*/  FSEL R152, R61, -INF , !P2 ;  /* 0xff8000003d987808 */ /* 0x000fe40005000000 */
[----:B------:R-:W-:Y:S02]  /*20e0*/  FSEL R154, R63, -INF , !P0 ;  /* 0xff8000003f9a7808 */ /* 0x000fe40004000000 */
[C---:B------:R-:W-:Y:S02]  /*20f0*/  ISETP.GE.AND P2, PT, R14.reuse, R91, PT ;  /* 0x0000005b0e00720c */ /* 0x040fe40003f46270 */
[----:B------:R-:W-:Y:S02]  /*2100*/  ISETP.GE.AND P0, PT, R14, R87, PT ;  /* 0x000000570e00720c */ /* 0x000fe40003f06270 */
[----:B------:R-:W-:-:S02]  /*2110*/  FSEL R158, R56, -INF , !P5 ;  /* 0xff800000389e7808 */ /* 0x000fc40006800000 */
[----:B------:R-:W-:Y:S02]  /*2120*/  FSEL R102, R58, -INF , !P1 ;  /* 0xff8000003a667808 */ /* 0x000fe40004800000 */
[C---:B------:R-:W-:Y:S02]  /*2130*/  ISETP.GE.AND P5, PT, R12.reuse, R91, PT ;  /* 0x0000005b0c00720c */ /* 0x040fe40003fa6270 */
[----:B------:R-:W-:Y:S02]  /*2140*/  ISETP.GE.AND P1, PT, R12, R87, PT ;  /* 0x000000570c00720c */ /* 0x000fe40003f26270 */
[C---:B------:R-:W-:Y:S01]  /*2150*/  IADD3 R8, R93.reuse, -0x47, RZ ;  /* 0xffffffb95d087810 */ /* 0x040fe20007ffe0ff */
[----:B------:R-:W2:Y:S01]  /*2160*/  LDSM.16.M88.4 R12, [R133+0x1800] ;  /* 0x00180000850c783b */ /* 0x000ea20000000200 */
[----:B------:R-:W-:Y:S01]  /*2170*/  IADD3 R56, R93, -0x48, RZ ;  /* 0xffffffb85d387810 */ /* 0x000fe20007ffe0ff */
[----:B-1----:R-:W-:Y:S01]  /*2180*/  HMMA.16816.F32.BF16 R36, R76, R4, R36 ;  /* 0x000000044c24723c */ /* 0x002fe20000041824 */
[----:B------:R-:W-:-:S02]  /*2190*/  FSEL R60, R52, -INF , !P2 ;  /* 0xff800000343c7808 */ /* 0x000fc40005000000 */
[----:B------:R-:W-:Y:S02]  /*21a0*/  FSEL R64, R54, -INF , !P0 ;  /* 0xff80000036407808 */ /* 0x000fe40004000000 */
[----:B------:R-:W-:Y:S02]  /*21b0*/  FSEL R57, R57, -INF , !P4 ;  /* 0xff80000039397808 */ /* 0x000fe40006000000 */
[----:B------:R-:W-:Y:S01]  /*21c0*/  FSEL R150, R59, -INF , !P3 ;  /* 0xff8000003b967808 */ /* 0x000fe20005800000 */
[----:B------:R-:W-:Y:S01]  /*21d0*/  HMMA.16816.F32.BF16 R32, R76, R6, R32 ;  /* 0x000000064c20723c */ /* 0x000fe20000041820 */
[C---:B------:R-:W-:Y:S02]  /*21e0*/  ISETP.GE.AND P2, PT, R8.reuse, R91, PT ;  /* 0x0000005b0800720c */ /* 0x040fe40003f46270 */
[----:B------:R-:W-:Y:S02]  /*21f0*/  ISETP.GE.AND P0, PT, R8, R87, PT ;  /* 0x000000570800720c */ /* 0x000fe40003f06270 */
[----:B------:R-:W-:-:S02]  /*2200*/  ISETP.GE.AND P4, PT, R56, R91, PT ;  /* 0x0000005b3800720c */ /* 0x000fc40003f86270 */
[----:B------:R-:W-:Y:S02]  /*2210*/  ISETP.GE.AND P3, PT, R56, R87, PT ;  /* 0x000000573800720c */ /* 0x000fe40003f66270 */
[C---:B------:R-:W-:Y:S02]  /*2220*/  IADD3 R10, R93.reuse, -0x40, RZ ;  /* 0xffffffc05d0a7810 */ /* 0x040fe40007ffe0ff */
        /* <DEDUP_REMOVED lines=9> */
[----:B------:R-:W1:Y:S01]  /*22c0*/  LDSM.16.M88.4 R8, [R133+0x1c00] ;  /* 0x001c00008508783b */ /* 0x000e620000000200 */
[C---:B------:R-:W-:Y:S01]  /*22d0*/  IADD3 R48, R93.reuse, -0x38, RZ ;  /* 0xffffffc85d307810 */ /* 0x040fe20007ffe0ff */
[----:B--2---:R-:W-:Y:S01]  /*22e0*/  HMMA.16816.F32.BF16 R28, R76, R12, R28 ;  /* 0x0000000c4c1c723c */ /* 0x004fe2000004181c */
[----:B------:R-:W-:Y:S01]  /*22f0*/  IADD3 R4, R93, -0x37, RZ ;  /* 0xffffffc95d047810 */ /* 0x000fe20007ffe0ff */
[----:B------:R-:W-:-:S04]  /*2300*/  DEPBAR.LE SB0, 0x0 ;  /* 0x000080000000791a */ /* 0x000fc80000000000 */
[----:B------:R-:W-:Y:S02]  /*2310*/  FSEL R156, R49, -INF , !P2 ;  /* 0xff800000319c7808 */ /* 0x000fe40005000000 */
[----:B------:R-:W-:Y:S01]  /*2320*/  FSEL R100, R51, -INF , !P0 ;  /* 0xff80000033647808 */ /* 0x000fe20004000000 */
[----:B------:R-:W-:Y:S01]  /*2330*/  HMMA.16816.F32.BF16 R24, R76, R14, R24 ;  /* 0x0000000e4c18723c */ /* 0x000fe20000041818 */
[C---:B------:R-:W-:Y:S02]  /*2340*/  ISETP.GE.AND P2, PT, R48.reuse, R91, PT ;  /* 0x0000005b3000720c */ /* 0x040fe40003f46270 */
[----:B------:R-:W-:Y:S02]  /*2350*/  ISETP.GE.AND P0, PT, R48, R87, PT ;  /* 0x000000573000720c */ /* 0x000fe40003f06270 */
[----:B------:R-:W-:Y:S02]  /*2360*/  FSEL R48, R44, -INF , !P5 ;  /* 0xff8000002c307808 */ /* 0x000fe40006800000 */
[----:B------:R-:W-:-:S02]  /*2370*/  FSEL R46, R46, -INF , !P1 ;  /* 0xff8000002e2e7808 */ /* 0x000fc40004800000 */
        /* <DEDUP_REMOVED lines=8> */
[C---:B------:R-:W-:Y:S02]  /*2400*/  ISETP.GE.AND P4, PT, R6.reuse, R91, PT ;  /* 0x0000005b0600720c */ /* 0x040fe40003f86270 */
[----:B------:R-:W-:Y:S02]  /*2410*/  ISETP.GE.AND P3, PT, R6, R87, PT ;  /* 0x000000570600720c */ /* 0x000fe40003f66270 */
[C---:B------:R-:W-:Y:S01]  /*2420*/  ISETP.GE.AND P2, PT, R4.reuse, R91, PT ;  /* 0x0000005b0400720c */ /* 0x040fe20003f46270 */
[----:B-1----:R-:W-:Y:S01]  /*2430*/  HMMA.16816.F32.BF16 R20, R76, R8, R20 ;  /* 0x000000084c14723c */ /* 0x002fe20000041814 */
[----:B------:R-:W-:-:S02]  /*2440*/  ISETP.GE.AND P0, PT, R4, R87, PT ;  /* 0x000000570400720c */ /* 0x000fc40003f06270 */
[C---:B------:R-:W-:Y:S02]  /*2450*/  IADD3 R6, R93.reuse, -0x28, RZ ;  /* 0xffffffd85d067810 */ /* 0x040fe40007ffe0ff */
[----:B------:R-:W-:Y:S02]  /*2460*/  IADD3 R4, R93, -0x27, RZ ;  /* 0xffffffd95d047810 */ /* 0x000fe40007ffe0ff */
[----:B------:R-:W-:Y:S01]  /*2470*/  FSEL R120, R41, -INF , !P5 ;  /* 0xff80000029787808 */ /* 0x000fe20006800000 */
[----:B------:R-:W-:Y:S01]  /*2480*/  HMMA.16816.F32.BF16 R8, R76, R10, R16 ;  /* 0x0000000a4c08723c */ /* 0x000fe20000041810 */
[----:B------:R-:W-:Y:S02]  /*2490*/  FSEL R54, R43, -INF , !P1 ;  /* 0xff8000002b367808 */ /* 0x000fe40004800000 */
[----:B------:R-:W-:Y:S02]  /*24a0*/  FSEL R36, R36, -INF , !P4 ;  /* 0xff80000024247808 */ /* 0x000fe40006000000 */
[----:B------:R-:W-:-:S02]  /*24b0*/  FSEL R40, R38, -INF , !P3 ;  /* 0xff80000026287808 */ /* 0x000fc40005800000 */
[C---:B------:R-:W-:Y:S02]  /*24c0*/  ISETP.GE.AND P5, PT, R6.reuse, R91, PT ;  /* 0x0000005b0600720c */ /* 0x040fe40003fa6270 */
[----:B------:R-:W-:Y:S02]  /*24d0*/  ISETP.GE.AND P1, PT, R6, R87, PT ;  /* 0x000000570600720c */ /* 0x000fe40003f26270 */
[C---:B------:R-:W-:Y:S02]  /*24e0*/  ISETP.GE.AND P4, PT, R4.reuse, R91, PT ;  /* 0x0000005b0400720c */ /* 0x040fe40003f86270 */
[----:B------:R-:W-:Y:S02]  /*24f0*/  ISETP.GE.AND P3, PT, R4, R87, PT ;  /* 0x000000570400720c */ /* 0x000fe40003f66270 */
[C---:B------:R-:W-:Y:S02]  /*2500*/  IADD3 R6, R93.reuse, -0x20, RZ ;  /* 0xffffffe05d067810 */ /* 0x040fe40007ffe0ff */
[----:B------:R-:W-:-:S02]  /*2510*/  IADD3 R4, R93, -0x1f, RZ ;  /* 0xffffffe15d047810 */ /* 0x000fc40007ffe0ff */
[----:B------:R-:W-:Y:S02]  /*2520*/  FSEL R38, R39, -INF , !P0 ;  /* 0xff80000027267808 */ /* 0x000fe40004000000 */
[----:B------:R-:W-:Y:S02]  /*2530*/  FSEL R32, R32, -INF , !P5 ;  /* 0xff80000020207808 */ /* 0x000fe40006800000 */
[----:B------:R-:W-:Y:S02]  /*2540*/  FSEL R34, R34, -INF , !P1 ;  /* 0xff80000022227808 */ /* 0x000fe40004800000 */
[-C--:B------:R-:W-:Y:S02]  /*2550*/  ISETP.GE.AND P0, PT, R6, R91.reuse, PT ;  /* 0x0000005b0600720c */ /* 0x080fe40003f06270 */
[C---:B------:R-:W-:Y:S02]  /*2560*/  ISETP.GE.AND P5, PT, R4.reuse, R91, PT ;  /* 0x0000005b0400720c */ /* 0x040fe40003fa6270 */
[----:B------:R-:W-:-:S02]  /*2570*/  ISETP.GE.AND P1, PT, R4, R87, PT ;  /* 0x000000570400720c */ /* 0x000fc40003f26270 */
[----:B------:R-:W-:Y:S02]  /*2580*/  IADD3 R4, R93, -0x17, RZ ;  /* 0xffffffe95d047810 */ /* 0x000fe40007ffe0ff */
[----:B------:R-:W-:Y:S02]  /*2590*/  FSEL R44, R37, -INF , !P2 ;  /* 0xff800000252c7808 */ /* 0x000fe40005000000 */
[----:B------:R-:W-:Y:S02]  /*25a0*/  ISETP.GE.AND P2, PT, R6, R87, PT ;  /* 0x000000570600720c */ /* 0x000fe40003f46270 */
[----:B------:R-:W-:Y:S02]  /*25b0*/  FSEL R92, R28, -INF , !P0 ;  /* 0xff8000001c5c7808 */ /* 0x000fe40004000000 */
[----:B------:R-:W-:Y:S02]  /*25c0*/  IADD3 R6, R93, -0x18, RZ ;  /* 0xffffffe85d067810 */ /* 0x000fe40007ffe0ff */
[----:B------:R-:W-:-:S02]  /*25d0*/  ISETP.GE.AND P0, PT, R4, R91, PT ;  /* 0x0000005b0400720c */ /* 0x000fc40003f06270 */
[----:B------:R-:W-:Y:S02]  /*25e0*/  IADD3 R14, R93, -0x10, RZ ;  /* 0xfffffff05d0e7810 */ /* 0x000fe40007ffe0ff */
[----:B------:R-:W-:Y:S01]  /*25f0*/  FSEL R50, R35, -INF , !P3 ;  /* 0xff80000023327808 */ /* 0x000fe20005800000 */
[----:B------:R-:W-:Y:S01]  /*2600*/  BAR.SYNC.DEFER_BLOCKING 0x0 ;  /* 0x0000000000007b1d */ /* 0x000fe20000010000 */
[-C--:B------:R-:W-:Y:S02]  /*2610*/  ISETP.GE.AND P3, PT, R6, R87.reuse, PT ;  /* 0x000000570600720c */ /* 0x080fe40003f66270 */
[----:B------:R-:W-:Y:S02]  /*2620*/  FSEL R30, R30, -INF , !P2 ;  /* 0xff8000001e1e7808 */ /* 0x000fe40005000000 */
[----:B------:R-:W-:Y:S02]  /*2630*/  FSEL R106, R25, -INF , !P0 ;  /* 0xff800000196a7808 */ /* 0x000fe40004000000 */
[----:B------:R-:W-:-:S02]  /*2640*/  ISETP.GE.AND P2, PT, R4, R87, PT ;  /* 0x000000570400720c */ /* 0x000fc40003f46270 */
[----:B------:R-:W-:Y:S02]  /*2650*/  ISETP.GE.AND P0, PT, R14, R87, PT ;  /* 0x000000570e00720c */ /* 0x000fe40003f06270 */
[----:B------:R-:W-:Y:S02]  /*2660*/  IADD3 R4, R93, -0x7, RZ ;  /* 0xfffffff95d047810 */ /* 0x000fe40007ffe0ff */
[----:B------:R-:W-:Y:S02]  /*2670*/  FSEL R52, R31, -INF , !P1 ;  /* 0xff8000001f347808 */ /* 0x000fe40004800000 */
[----:B------:R-:W-:Y:S02]  /*2680*/  FSEL R16, R26, -INF , !P3 ;  /* 0xff8000001a107808 */ /* 0x000fe40005800000 */
[----:B------:R-:W-:Y:S02]  /*2690*/  ISETP.GE.AND P1, PT, R14, R91, PT ;  /* 0x0000005b0e00720c */ /* 0x000fe40003f26270 */
[----:B------:R-:W-:-:S02]  /*26a0*/  FSEL R26, R22, -INF , !P0 ;  /* 0xff800000161a7808 */ /* 0x000fc40004000000 */
[----:B------:R-:W-:Y:S02]  /*26b0*/  ISETP.GE.AND P0, PT, R4, R87, PT ;  /* 0x000000570400720c */ /* 0x000fe40003f06270 */
[----:B------:R-:W-:Y:S02]  /*26c0*/  FSEL R98, R20, -INF , !P1 ;  /* 0xff80000014627808 */ /* 0x000fe40004800000 */
[----:B------:R-:W-:Y:S02]  /*26d0*/  FSEL R20, R11, -INF , !P0 ;  /* 0xff8000000b147808 */ /* 0x000fe40004000000 */
[----:B------:R-:W-:Y:S02]  /*26e0*/  ISETP.GE.AND P0, PT, R84, 0x2, PT ;  /* 0x000000025400780c */ /* 0x000fe40003f06270 */
[----:B------:R-:W-:Y:S02]  /*26f0*/  FSEL R66, R33, -INF , !P4 ;  /* 0xff80000021427808 */ /* 0x000fe40006000000 */
[----:B------:R-:W-:-:S02]  /*2700*/  ISETP.GE.AND P4, PT, R6, R91, PT ;  /* 0x0000005b0600720c */ /* 0x000fc40003f86270 */
[C---:B------:R-:W-:Y:S02]  /*2710*/  IADD3 R12, R93.reuse, -0xf, RZ ;  /* 0xfffffff15d0c7810 */ /* 0x040fe40007ffe0ff */
[----:B------:R-:W-:Y:S02]  /*2720*/  IADD3 R6, R93, -0x8, RZ ;  /* 0xfffffff85d067810 */ /* 0x000fe40007ffe0ff */
[----:B------:R-:W-:Y:S02]  /*2730*/  FSEL R18, R27, -INF , !P2 ;  /* 0xff8000001b127808 */ /* 0x000fe40005000000 */
[----:B------:R-:W-:Y:S02]  /*2740*/  FSEL R108, R29, -INF , !P5 ;  /* 0xff8000001d6c7808 */ /* 0x000fe40006800000 */
[----:B------:R-:W-:Y:S02]  /*2750*/  FSEL R118, R24, -INF , !P4 ;  /* 0xff80000018767808 */ /* 0x000fe40006000000 */
[----:B------:R-:W-:-:S02]  /*2760*/  ISETP.GE.AND P2, PT, R12, R87, PT ;  /* 0x000000570c00720c */ /* 0x000fc40003f46270 */
[-C--:B------:R-:W-:Y:S02]  /*2770*/  ISETP.GE.AND P5, PT, R12, R91.reuse, PT ;  /* 0x0000005b0c00720c */ /* 0x080fe40003fa6270 */
[-C--:B------:R-:W-:Y:S02]  /*2780*/  ISETP.GE.AND P4, PT, R6, R91.reuse, PT ;  /* 0x0000005b0600720c */ /* 0x080fe40003f86270 */
[----:B------:R-:W-:Y:S01]  /*2790*/  ISETP.GE.AND P3, PT, R4, R91, PT ;  /* 0x0000005b0400720c */ /* 0x000fe20003f66270 */
[----:B------:R-:W-:Y:S01]  /*27a0*/  IMAD.IADD R4, R85, 0x1, R94 ;  /* 0x0000000155047824 */ /* 0x000fe200078e025e */
[----:B------:R-:W-:Y:S02]  /*27b0*/  ISETP.GE.AND P1, PT, R6, R87, PT ;  /* 0x000000570600720c */ /* 0x000fe40003f26270 */
[----:B------:R-:W-:Y:S02]  /*27c0*/  FSEL R24, R23, -INF , !P2 ;  /* 0xff80000017187808 */ /* 0x000fe40005000000 */
[----:B------:R-:W-:-:S02]  /*27d0*/  FSEL R94, R21, -INF , !P5 ;  /* 0xff800000155e7808 */ /* 0x000fc40006800000 */
[----:B------:R-:W-:Y:S02]  /*27e0*/  FSEL R28, R8, -INF , !P4 ;  /* 0xff800000081c7808 */ /* 0x000fe40006000000 */
[----:B------:R-:W-:Y:S02]  /*27f0*/  FSEL R23, R9, -INF , !P3 ;  /* 0xff80000009177808 */ /* 0x000fe40005800000 */
[----:B------:R-:W-:Y:S01]  /*2800*/  FSEL R22, R10, -INF , !P1 ;  /* 0xff8000000a167808 */ /* 0x000fe20004800000 */
[----:B------:R-:W-:Y:S05]  /*2810*/  @!P0 BRA `(.L_x_4104) ;  /* 0x000004f000008947 */ /* 0x000fea0003800000 */
[----:B------:R-:W-:Y:S05]  /*2820*/  @P6 BRA `(.L_x_4105) ;  /* 0x000003a000006947 */ /* 0x000fea0003800000 */
[----:B------:R-:W1:Y:S01]  /*2830*/  I2F.RP R11, R2 ;  /* 0x00000002000b7306 */ /* 0x000e620000209400 */
[C---:B------:R-:W-:Y:S02]  /*2840*/  IADD3 R10, R0.reuse, -0x100, RZ ;  /* 0xffffff00000a7810 */ /* 0x040fe40007ffe0ff */
        /* <DEDUP_REMOVED lines=56> */
.L_x_4105:
[----:B------:R-:W-:-:S04]  /*2bd0*/  ULEA UR6, -UR6, URZ, 0x7 ;  /* 0x0000003f06067291 */ /* 0x000fc8000f8e393f */
[----:B------:R-:W-:Y:S02]  /*2be0*/  USHF.R.S32.HI UR4, URZ, 0x1f, UR6 ;  /* 0x0000001f3f047899 */ /* 0x000fe40008011406 */
[----:B------:R-:W-:-:S04]  /*2bf0*/  MOV R2, UR6 ;  /* 0x0000000600027c02 */ /* 0x000fc80008000f00 */
[----:B------:R-:W-:Y:S02]  /*2c00*/  MOV R0, UR4 ;  /* 0x0000000400007c02 */ /* 0x000fe40008000f00 */
.L_x_4106:
        /* <DEDUP_REMOVED lines=16> */
.L_x_4104:
        /* <DEDUP_REMOVED lines=11> */
[----:B-1----:R-:W-:Y:S02]  /*2dc0*/  FMNMX.FTZ R7, R57, R0, !PT ;  /* 0x0000000039077209 */ /* 0x002fe40007810000 */
        /* <DEDUP_REMOVED lines=49> */
[----:B------:R-:W-:-:S03]  /*30e0*/  FMNMX.FTZ R5, R24, R5, !PT ;  /* 0x0000000518057209 */ /* 0x000fc60007810000 */
[----:B------:R-:W1:Y:S01]  /*30f0*/  SHFL.BFLY PT, R2, R7, 0x1, 0x1f ;  /* 0x0c201f0007027f89 */ /* 0x000e6200000e0000 */
[----:B------:R-:W-:-:S04]  /*3100*/  FMNMX.FTZ R5, R22, R5, !PT ;  /* 0x0000000516057209 */ /* 0x000fc80007810000 */
[----:B------:R-:W-:-:S05]  /*3110*/  FMNMX.FTZ R6, R20, R5, !PT ;  /* 0x0000000514067209 */ /* 0x000fca0007810000 */
[----:B------:R-:W2:Y:S01]  /*3120*/  SHFL.BFLY PT, R5, R6, 0x2, 0x1f ;  /* 0x0c401f0006057f89 */ /* 0x000ea200000e0000 */
[----:B-1----:R-:W-:-:S04]  /*3130*/  FMNMX.FTZ R2, R7, R2, !PT ;  /* 0x0000000207027209 */ /* 0x002fc80007810000 */
[C---:B------:R-:W-:Y:S01]  /*3140*/  FSETP.NEU.FTZ.AND P1, PT, R2.reuse, -INF , PT ;  /* 0xff8000000200780b */ /* 0x040fe20003f3d000 */
[----:B------:R-:W-:Y:S01]  /*3150*/  FMUL.FTZ R25, R2, c[0x0][0x23c] ;  /* 0x00008f0002197a20 */ /* 0x000fe20000410000 */
[----:B--2---:R-:W-:-:S04]  /*3160*/  FMNMX.FTZ R5, R6, R5, !PT ;  /* 0x0000000506057209 */ /* 0x004fc80007810000 */
[----:B------:R-:W-:Y:S01]  /*3170*/  FSEL R25, R25, RZ, P1 ;  /* 0x000000ff19197208 */ /* 0x000fe20000800000 */
[----:B------:R-:W1:Y:S04]  /*3180*/  SHFL.BFLY PT, R0, R5, 0x1, 0x1f ;  /* 0x0c201f0005007f89 */ /* 0x000e6800000e0000 */
[--C-:B------:R-:W-:Y:S01]  /*3190*/  FFMA.FTZ R160, R132, c[0x0][0x23c], -R25.reuse ;  /* 0x00008f0084a07a23 */ /* 0x100fe20000010819 */
[----:B------:R-:W-:Y:S01]  /*31a0*/  SHF.L.U32 R132, R4, 0x1, RZ ;  /* 0x0000000104847819 */ /* 0x000fe200000006ff */
[--C-:B------:R-:W-:Y:S02]  /*31b0*/  FFMA.FTZ R162, R88, c[0x0][0x23c], -R25.reuse ;  /* 0x00008f0058a27a23 */ /* 0x100fe40000010819 */
[--C-:B------:R-:W-:Y:S01]  /*31c0*/  FFMA.FTZ R29, R72, c[0x0][0x23c], -R25.reuse ;  /* 0x00008f00481d7a23 */ /* 0x100fe20000010819 */
[----:B------:R-:W-:Y:S01]  /*31d0*/  IADD3 R131, R3, R132, RZ ;  /* 0x0000008403837210 */ /* 0x000fe20007ffe0ff */
[--C-:B------:R-:W-:Y:S01]  /*31e0*/  FFMA.FTZ R88, R74, c[0x0][0x23c], -R25.reuse ;  /* 0x00008f004a587a23 */ /* 0x100fe20000010819 */
[----:B------:R-:W-:Y:S01]  /*31f0*/  MUFU.EX2 R160, R160 ;  /* 0x000000a000a07308 */ /* 0x000fe20000000800 */
[----:B------:R-:W2:Y:S01]  /*3200*/  LDSM.16.MT88.4 R72, [R132+0x3000] ;  /* 0x003000008448783b */ /* 0x000ea20000004200 */
[----:B------:R-:W-:-:S02]  /*3210*/  FFMA.FTZ R35, R90, c[0x0][0x23c], -R25 ;  /* 0x00008f005a237a23 */ /* 0x000fc40000010819 */
[--C-:B------:R-:W-:Y:S01]  /*3220*/  FFMA.FTZ R90, R148, c[0x0][0x23c], -R25.reuse ;  /* 0x00008f00945a7a23 */ /* 0x100fe20000010819 */
[----:B------:R-:W-:Y:S01]  /*3230*/  LDSM.16.MT88.4 R12, [R132+0x3400] ;  /* 0x00340000840c783b */ /* 0x000fe20000004200 */
[--C-:B------:R-:W-:Y:S02]  /*3240*/  FFMA.FTZ R19, R164, c[0x0][0x23c], -R25.reuse ;  /* 0x00008f00a4137a23 */ /* 0x100fe40000010819 */
[----:B------:R-:W-:Y:S01]  /*3250*/  MUFU.EX2 R162, R162 ;  /* 0x000000a200a27308 */ /* 0x000fe20000000800 */
[--C-:B------:R-:W-:Y:S01]  /*3260*/  FFMA.FTZ R17, R68, c[0x0][0x23c], -R25.reuse ;  /* 0x00008f0044117a23 */ /* 0x100fe20000010819 */
[----:B------:R-:W-:Y:S01]  /*3270*/  LDSM.16.MT88.4 R8, [R131+0x3400] ;  /* 0x003400008308783b */ /* 0x000fe20000004200 */
[--C-:B------:R-:W-:Y:S02]  /*3280*/  FFMA.FTZ R43, R112, c[0x0][0x23c], -R25.reuse ;  /* 0x00008f00702b7a23 */ /* 0x100fe40000010819 */
[----:B------:R-:W-:Y:S01]  /*3290*/  FFMA.FTZ R39, R152, c[0x0][0x23c], -R25 ;  /* 0x00008f0098277a23 */ /* 0x000fe20000010819 */
[----:B-1----:R-:W-:-:S02]  /*32a0*/  FMNMX.FTZ R0, R5, R0, !PT ;  /* 0x0000000005007209 */ /* 0x002fc40007810000 */
[----:B------:R-:W1:Y:S01]  /*32b0*/  MUFU.EX2 R35, R35 ;  /* 0x0000002300237308 */ /* 0x000e620000000800 */
[----:B------:R-:W3:Y:S01]  /*32c0*/  LDSM.16.MT88.4 R4, [R131+0x3000] ;  /* 0x003000008304783b */ /* 0x000ee20000004200 */
[--C-:B------:R-:W-:Y:S01]  /*32d0*/  FFMA.FTZ R112, R158, c[0x0][0x23c], -R25.reuse ;  /* 0x00008f009e707a23 */ /* 0x100fe20000010819 */
[C---:B------:R-:W-:Y:S01]  /*32e0*/  FSETP.NEU.FTZ.AND P1, PT, R0.reuse, -INF , PT ;  /* 0xff8000000000780b */ /* 0x040fe20003f3d000 */
[----:B------:R-:W-:Y:S02]  /*32f0*/  FMUL.FTZ R21, R0, c[0x0][0x23c] ;  /* 0x00008f0000157a20 */ /* 0x000fe40000410000 */
[--C-:B------:R-:W-:Y:S02]  /*3300*/  FFMA.FTZ R33, R57, c[0x0][0x23c], -R25.reuse ;  /* 0x00008f0039217a23 */ /* 0x100fe40000010819 */
[----:B------:R-:W4:Y:S01]  /*3310*/  MUFU.EX2 R29, R29 ;  /* 0x0000001d001d7308 */ /* 0x000f220000000800 */
[----:B------:R-:W-:Y:S01]  /*3320*/  FSEL R21, R21, RZ, P1 ;  /* 0x000000ff15157208 */ /* 0x000fe20000800000 */
[----:B------:R-:W-:-:S02]  /*3330*/  FFMA.FTZ R49, R110, c[0x0][0x23c], -R25 ;  /* 0x00008f006e317a23 */ /* 0x000fc40000010819 */
[----:B------:R-:W-:Y:S02]  /*3340*/  FFMA.FTZ R47, R156, c[0x0][0x23c], -R25 ;  /* 0x00008f009c2f7a23 */ /* 0x000fe40000010819 */
[--C-:B------:R-:W-:Y:S02]  /*3350*/  FFMA.FTZ R37, R96, c[0x0][0x23c], -R21.reuse ;  /* 0x00008f0060257a23 */ /* 0x100fe40000010815 */
[--C-:B------:R-:W-:Y:S01]  /*3360*/  FFMA.FTZ R164, R81, c[0x0][0x23c], -R21.reuse ;  /* 0x00008f0051a47a23 */ /* 0x100fe20000010815 */
[----:B------:R-:W-:Y:S01]  /*3370*/  MUFU.EX2 R90, R90 ;  /* 0x0000005a005a7308 */ /* 0x000fe20000000800 */
[--C-:B------:R-:W-:Y:S01]  /*3380*/  FFMA.FTZ R148, R80, c[0x0][0x23c], -R21.reuse ;  /* 0x00008f0050947a23 */ /* 0x100fe20000010815 */
[----:B-1----:R-:W-:Y:S01]  /*3390*/  F2FP.BF16.PACK_AB R80, R35, R162 ;  /* 0x000000a22350723e */ /* 0x002fe200000010ff */
[--C-:B------:R-:W-:Y:S02]  /*33a0*/  FFMA.FTZ R31, R82, c[0x0][0x23c], -R21.reuse ;  /* 0x00008f00521f7a23 */ /* 0x100fe40000010815 */
[----:B------:R-:W-:Y:S01]  /*33b0*/  FFMA.FTZ R96, R83, c[0x0][0x23c], -R21 ;  /* 0x00008f0053607a23 */ /* 0x000fe20000010815 */
[----:B----4-:R-:W-:-:S02]  /*33c0*/  F2FP.BF16.PACK_AB R82, R29, R160 ;  /* 0x000000a01d52723e */ /* 0x010fc400000010ff */
[----:B------:R-:W-:Y:S01]  /*33d0*/  MUFU.EX2 R37, R37 ;  /* 0x0000002500257308 */ /* 0x000fe20000000800 */
[--C-:B------:R-:W-:Y:S02]  /*33e0*/  FFMA.FTZ R27, R89, c[0x0][0x23c], -R21.reuse ;  /* 0x00008f00591b7a23 */ /* 0x100fe40000010815 */
[--C-:B------:R-:W-:Y:S02]  /*33f0*/  FFMA.FTZ R104, R104, c[0x0][0x23c], -R21.reuse ;  /* 0x00008f0068687a23 */ /* 0x100fe40000010815 */
[--C-:B------:R-:W-:Y:S02]  /*3400*/  FFMA.FTZ R3, R67, c[0x0][0x23c], -R21.reuse ;  /* 0x00008f0043037a23 */ /* 0x100fe40000010815 */
[--C-:B------:R-:W-:Y:S01]  /*3410*/  FFMA.FTZ R41, R116, c[0x0][0x23c], -R21.reuse ;  /* 0x00008f0074297a23 */ /* 0x100fe20000010815 */
[----:B------:R-:W1:Y:S01]  /*3420*/  MUFU.EX2 R164, R164 ;  /* 0x000000a400a47308 */ /* 0x000e620000000800 */
[--C-:B------:R-:W-:Y:S02]  /*3430*/  FFMA.FTZ R116, R154, c[0x0][0x23c], -R21.reuse ;  /* 0x00008f009a747a23 */ /* 0x100fe40000010815 */
[----:B------:R-:W-:-:S02]  /*3440*/  FFMA.FTZ R102, R102, c[0x0][0x23c], -R21 ;  /* 0x00008f0066667a23 */ /* 0x000fc40000010815 */
[----:B------:R-:W-:Y:S02]  /*3450*/  FFMA.FTZ R45, R150, c[0x0][0x23c], -R21 ;  /* 0x00008f00962d7a23 */ /* 0x000fe40000010815 */
[----:B------:R-:W-:Y:S01]  /*3460*/  FFMA.FTZ R150, R60, c[0x0][0x23c], -R25 ;  /* 0x00008f003c967a23 */ /* 0x000fe20000010819 */
[----:B------:R-:W-:Y:S01]  /*3470*/  MUFU.EX2 R148, R148 ;  /* 0x0000009400947308 */ /* 0x000fe20000000800 */
[--C-:B------:R-:W-:Y:S02]  /*3480*/  FFMA.FTZ R51, R64, c[0x0][0x23c], -R21.reuse ;  /* 0x00008f0040337a23 */ /* 0x100fe40000010815 */
[----:B------:R-:W-:Y:S02]  /*3490*/  FFMA.FTZ R53, R56, c[0x0][0x23c], -R21 ;  /* 0x00008f0038357a23 */ /* 0x000fe40000010815 */
[----:B------:R-:W-:Y:S02]  /*34a0*/  FFMA.FTZ R60, R122, c[0x0][0x23c], -R25 ;  /* 0x00008f007a3c7a23 */ /* 0x000fe40000010819 */
[--C-:B------:R-:W-:Y:S01]  /*34b0*/  FFMA.FTZ R64, R114, c[0x0][0x23c], -R21.reuse ;  /* 0x00008f0072407a23 */ /* 0x100fe20000010815 */
[----:B------:R-:W4:Y:S01]  /*34c0*/  MUFU.EX2 R31, R31 ;  /* 0x0000001f001f7308 */ /* 0x000f220000000800 */
[----:B-1----:R-:W-:Y:S01]  /*34d0*/  F2FP.BF16.PACK_AB R81, R164, R37 ;  /* 0x00000025a451723e */ /* 0x002fe200000010ff */
[----:B------:R-:W-:-:S02]  /*34e0*/  FFMA.FTZ R56, R100, c[0x0][0x23c], -R21 ;  /* 0x00008f0064387a23 */ /* 0x000fc40000010815 */
[----:B------:R-:W-:Y:S02]  /*34f0*/  FFMA.FTZ R100, R48, c[0x0][0x23c], -R25 ;  /* 0x00008f0030647a23 */ /* 0x000fe40000010819 */
[----:B------:R-:W-:Y:S02]  /*3500*/  FFMA.FTZ R59, R42, c[0x0][0x23c], -R21 ;  /* 0x00008f002a3b7a23 */ /* 0x000fe40000010815 */
[----:B------:R-:W1:Y:S01]  /*3510*/  MUFU.EX2 R19, R19 ;  /* 0x0000001300137308 */ /* 0x000e620000000800 */
[--C-:B------:R-:W-:Y:S02]  /*3520*/  FFMA.FTZ R55, R58, c[0x0][0x23c], -R25.reuse ;  /* 0x00008f003a377a23 */ /* 0x100fe40000010819 */
[--C-:B------:R-:W-:Y:S02]  /*3530*/  FFMA.FTZ R57, R86, c[0x0][0x23c], -R25.reuse ;  /* 0x00008f0056397a23 */ /* 0x100fe40000010819 */
[----:B------:R-:W-:Y:S02]  /*3540*/  FFMA.FTZ R48, R120, c[0x0][0x23c], -R25 ;  /* 0x00008f0078307a23 */ /* 0x000fe40000010819 */
[--C-:B------:R-:W-:Y:S01]  /*3550*/  FFMA.FTZ R46, R46, c[0x0][0x23c], -R21.reuse ;  /* 0x00008f002e2e7a23 */ /* 0x100fe20000010815 */
[----:B----4-:R-:W-:Y:S01]  /*3560*/  F2FP.BF16.PACK_AB R83, R31, R148 ;  /* 0x000000941f53723e */ /* 0x010fe200000010ff */
[----:B------:R-:W-:Y:S01]  /*3570*/  MUFU.EX2 R88, R88 ;  /* 0x0000005800587308 */ /* 0x000fe20000000800 */
[----:B------:R-:W-:-:S02]  /*3580*/  FFMA.FTZ R61, R62, c[0x0][0x23c], -R21 ;  /* 0x00008f003e3d7a23 */ /* 0x000fc40000010815 */
[----:B------:R-:W-:Y:S02]  /*3590*/  FFMA.FTZ R42, R54, c[0x0][0x23c], -R21 ;  /* 0x00008f00362a7a23 */ /* 0x000fe40000010815 */
[----:B------:R-:W-:Y:S01]  /*35a0*/  FFMA.FTZ R63, R32, c[0x0][0x23c], -R25 ;  /* 0x00008f00203f7a23 */ /* 0x000fe20000010819 */
[C---:B--2---:R-:W-:Y:S01]  /*35b0*/  HMMA.16816.F32.BF16 R68, R80.reuse, R72, RZ ;  /* 0x000000485044723c */ /* 0x044fe200000418ff */
[----:B------:R-:W-:Y:S01]  /*35c0*/  FFMA.FTZ R85, R34, c[0x0][0x23c], -R21 ;  /* 0x00008f0022557a23 */ /* 0x000fe20000010815 */
[----:B------:R-:W2:Y:S01]  /*35d0*/  MUFU.EX2 R17, R17 ;  /* 0x0000001100117308 */ /* 0x000ea20000000800 */
[--C-:B------:R-:W-:Y:S02]  /*35e0*/  FFMA.FTZ R65, R36, c[0x0][0x23c], -R25.reuse ;  /* 0x00008f0024417a23 */ /* 0x100fe40000010819 */
[--C-:B------:R-:W-:Y:S02]  /*35f0*/  FFMA.FTZ R44, R44, c[0x0][0x23c], -R25.reuse ;  /* 0x00008f002c2c7a23 */ /* 0x100fe40000010819 */
[----:B------:R-:W-:Y:S01]  /*3600*/  FFMA.FTZ R32, R66, c[0x0][0x23c], -R25 ;  /* 0x00008f0042207a23 */ /* 0x000fe20000010819 */
[----:B------:R-:W-:Y:S01]  /*3610*/  HMMA.16816.F32.BF16 R72, R80, R74, RZ ;  /* 0x0000004a5048723c */ /* 0x000fe200000418ff */
[--C-:B------:R-:W-:Y:S01]  /*3620*/  FFMA.FTZ R87, R40, c[0x0][0x23c], -R21.reuse ;  /* 0x00008f0028577a23 */ /* 0x100fe20000010815 */
[----:B------:R-:W-:Y:S01]  /*3630*/  MUFU.EX2 R96, R96 ;  /* 0x0000006000607308 */ /* 0x000fe20000000800 */
[----:B------:R-:W-:-:S02]  /*3640*/  FFMA.FTZ R38, R38, c[0x0][0x23c], -R21 ;  /* 0x00008f0026267a23 */ /* 0x000fc40000010815 */
[----:B------:R-:W-:Y:S02]  /*3650*/  FFMA.FTZ R34, R50, c[0x0][0x23c], -R21 ;  /* 0x00008f0032227a23 */ /* 0x000fe40000010815 */
[----:B------:R-:W-:Y:S01]  /*3660*/  FADD.FTZ R35, R162, R35 ;  /* 0x00000023a2237221 */ /* 0x000fe20000010000 */
[C---:B---3--:R-:W-:Y:S01]  /*3670*/  HMMA.16816.F32.BF16 R76, R80.reuse, R4, RZ ;  /* 0x00000004504c723c */ /* 0x048fe200000418ff */
[----:B------:R-:W-:Y:S01]  /*3680*/  FADD.FTZ R89, R37, R164 ;  /* 0x000000a425597221 */ /* 0x000fe20000010000 */
[----:B------:R-:W3:Y:S01]  /*3690*/  MUFU.EX2 R27, R27 ;  /* 0x0000001b001b7308 */ /* 0x000ee20000000800 */
[----:B------:R-:W-:Y:S02]  /*36a0*/  FADD.FTZ R160, R160, R35 ;  /* 0x00000023a0a07221 */ /* 0x000fe40000010000 */
[----:B------:R-:W-:Y:S02]  /*36b0*/  FADD.FTZ R148, R148, R89 ;  /* 0x0000005994947221 */ /* 0x000fe40000010000 */
[----:B-1----:R-:W-:Y:S01]  /*36c0*/  F2FP.BF16.PACK_AB R4, R19, R90 ;  /* 0x0000005a1304723e */ /* 0x002fe200000010ff */
[----:B------:R-:W-:Y:S01]  /*36d0*/  HMMA.16816.F32.BF16 R80, R80, R6, RZ ;  /* 0x000000065050723c */ /* 0x000fe200000418ff */
[----:B------:R-:W-:Y:S01]  /*36e0*/  FADD.FTZ R89, R29, R160 ;  /* 0x000000a01d597221 */ /* 0x000fe20000010000 */
[----:B------:R-:W-:Y:S01]  /*36f0*/  MUFU.EX2 R104, R104 ;  /* 0x0000006800687308 */ /* 0x000fe20000000800 */
[----:B------:R-:W-:-:S02]  /*3700*/  FADD.FTZ R31, R31, R148 ;  /* 0x000000941f1f7221 */ /* 0x000fc40000010000 */
[----:B------:R-:W-:Y:S02]  /*3710*/  FADD.FTZ R90, R90, R89 ;  /* 0x000000595a5a7221 */ /* 0x000fe40000010000 */
[----:B--2---:R-:W-:Y:S01]  /*3720*/  F2FP.BF16.PACK_AB R6, R17, R88 ;  /* 0x000000581106723e */ /* 0x004fe200000010ff */
[----:B------:R-:W-:Y:S02]  /*3730*/  FFMA.FTZ R54, R52, c[0x0][0x23c], -R21 ;  /* 0x00008f0034367a23 */ /* 0x000fe40000010815 */
[----:B------:R-:W1:Y:S01]  /*3740*/  MUFU.EX2 R3, R3 ;  /* 0x0000000300037308 */ /* 0x000e620000000800 */
[----:B---3--:R-:W-:Y:S01]  /*3750*/  F2FP.BF16.PACK_AB R5, R27, R96 ;  /* 0x000000601b05723e */ /* 0x008fe200000010ff */
[----:B------:R-:W-:Y:S02]  /*3760*/  FADD.FTZ R19, R19, R90 ;  /* 0x0000005a13137221 */ /* 0x000fe40000010000 */
[----:B------:R-:W-:Y:S02]  /*3770*/  FADD.FTZ R96, R96, R31 ;  /* 0x0000001f60607221 */ /* 0x000fe40000010000 */
[----:B------:R-:W-:-:S02]  /*3780*/  FADD.FTZ R88, R88, R19 ;  /* 0x0000001358587221 */ /* 0x000fc40000010000 */
[----:B------:R-:W-:Y:S01]  /*3790*/  MUFU.EX2 R43, R43 ;  /* 0x0000002b002b7308 */ /* 0x000fe20000000800 */
[----:B------:R-:W-:Y:S02]  /*37a0*/  FADD.FTZ R89, R27, R96 ;  /* 0x000000601b597221 */ /* 0x000fe40000010000 */
[--C-:B------:R-:W-:Y:S02]  /*37b0*/  FFMA.FTZ R52, R16, c[0x0][0x23c], -R21.reuse ;  /* 0x00008f0010347a23 */ /* 0x100fe40000010815 */
[----:B------:R-:W-:Y:S02]  /*37c0*/  FFMA.FTZ R31, R18, c[0x0][0x23c], -R21 ;  /* 0x00008f00121f7a23 */ /* 0x000fe40000010815 */
[----:B------:R-:W-:Y:S01]  /*37d0*/  FFMA.FTZ R36, R92, c[0x0][0x23c], -R25 ;  /* 0x00008f005c247a23 */ /* 0x000fe20000010819 */
[----:B-1----:R-:W-:Y:S01]  /*37e0*/  F2FP.BF16.PACK_AB R7, R3, R104 ;  /* 0x000000680307723e */ /* 0x002fe200000010ff */
[----:B------:R-:W1:Y:S01]  /*37f0*/  MUFU.EX2 R39, R39 ;  /* 0x0000002700277308 */ /* 0x000e620000000800 */
[----:B------:R-:W-:-:S02]  /*3800*/  FADD.FTZ R104, R104, R89 ;  /* 0x0000005968687221 */ /* 0x000fc40000010000 */
[--C-:B------:R-:W-:Y:S02]  /*3810*/  FFMA.FTZ R67, R108, c[0x0][0x23c], -R25.reuse ;  /* 0x00008f006c437a23 */ /* 0x100fe40000010819 */
[----:B------:R-:W-:Y:S01]  /*3820*/  FADD.FTZ R104, R3, R104 ;  /* 0x0000006803687221 */ /* 0x000fe20000010000 */
[C---:B------:R-:W-:Y:S01]  /*3830*/  HMMA.16816.F32.BF16 R68, R4.reuse, R12, R68 ;  /* 0x0000000c0444723c */ /* 0x040fe20000041844 */
[----:B------:R-:W-:Y:S01]  /*3840*/  FFMA.FTZ R40, R106, c[0x0][0x23c], -R25 ;  /* 0x00008f006a287a23 */ /* 0x000fe20000010819 */
[----:B------:R-:W-:Y:S01]  /*3850*/  MUFU.EX2 R112, R112 ;  /* 0x0000007000707308 */ /* 0x000fe20000000800 */
[----:B------:R-:W-:Y:S02]  /*3860*/  FFMA.FTZ R30, R30, c[0x0][0x23c], -R21 ;  /* 0x00008f001e1e7a23 */ /* 0x000fe40000010815 */
[--C-:B------:R-:W-:Y:S02]  /*3870*/  FFMA.FTZ R118, R118, c[0x0][0x23c], -R25.reuse ;  /* 0x00008f0076767a23 */ /* 0x100fe40000010819 */
[--C-:B------:R-:W-:Y:S01]  /*3880*/  FFMA.FTZ R37, R98, c[0x0][0x23c], -R25.reuse ;  /* 0x00008f0062257a23 */ /* 0x100fe20000010819 */
[----:B------:R-:W-:Y:S01]  /*3890*/  HMMA.16816.F32.BF16 R72, R4, R14, R72 ;  /* 0x0000000e0448723c */ /* 0x000fe20000041848 */
[----:B------:R-:W2:Y:S01]  /*38a0*/  LDSM.16.MT88.4 R12, [R132+0x3800] ;  /* 0x00380000840c783b */ /* 0x000ea20000004200 */
[----:B------:R-:W3:Y:S01]  /*38b0*/  MUFU.EX2 R33, R33 ;  /* 0x0000002100217308 */ /* 0x000ee20000000800 */
[----:B------:R-:W-:-:S02]  /*38c0*/  FFMA.FTZ R50, R94, c[0x0][0x23c], -R25 ;  /* 0x00008f005e327a23 */ /* 0x000fc40000010819 */
[--C-:B------:R-:W-:Y:S02]  /*38d0*/  FFMA.FTZ R28, R28, c[0x0][0x23c], -R25.reuse ;  /* 0x00008f001c1c7a23 */ /* 0x100fe40000010819 */
[----:B------:R-:W-:Y:S01]  /*38e0*/  FFMA.FTZ R25, R23, c[0x0][0x23c], -R25 ;  /* 0x00008f0017197a23 */ /* 0x000fe20000010819 */
[C---:B------:R-:W-:Y:S01]  /*38f0*/  HMMA.16816.F32.BF16 R76, R4.reuse, R8, R76 ;  /* 0x00000008044c723c */ /* 0x040fe2000004184c */
[--C-:B------:R-:W-:Y:S01]  /*3900*/  FFMA.FTZ R23, R26, c[0x0][0x23c], -R21.reuse ;  /* 0x00008f001a177a23 */ /* 0x100fe20000010815 */
[----:B------:R-:W-:Y:S01]  /*3910*/  MUFU.EX2 R41, R41 ;  /* 0x0000002900297308 */ /* 0x000fe20000000800 */
[--C-:B------:R-:W-:Y:S02]  /*3920*/  FFMA.FTZ R24, R24, c[0x0][0x23c], -R21.reuse ;  /* 0x00008f0018187a23 */ /* 0x100fe40000010815 */
[--C-:B------:R-:W-:Y:S02]  /*3930*/  FFMA.FTZ R22, R22, c[0x0][0x23c], -R21.reuse ;  /* 0x00008f0016167a23 */ /* 0x100fe40000010815 */
[----:B------:R-:W-:Y:S01]  /*3940*/  FFMA.FTZ R21, R20, c[0x0][0x23c], -R21 ;  /* 0x00008f0014157a23 */ /* 0x000fe20000010815 */
        /* <DEDUP_REMOVED lines=15> */
[C---:B--2---:R-:W-:Y:S02]  /*3a40*/  HMMA.16816.F32.BF16 R68, R4.reuse, R12, R68 ;  /* 0x0000000c0444723c */ /* 0x044fe40000041844 */
        /* <DEDUP_REMOVED lines=21> */
[C---:B------:R-:W-:Y:S01]  /*3ba0*/  HMMA.16816.F32.BF16 R72, R4.reuse, R14, R72 ;  /* 0x0000000e0448723c */ /* 0x040fe20000041848 */
[----:B------:R-:W2:Y:S06]  /*3bb0*/  LDSM.16.MT88.4 R12, [R132+0x4000] ;  /* 0x00400000840c783b */ /* 0x000eac0000004200 */
[----:B------:R-:W3:Y:S01]  /*3bc0*/  MUFU.EX2 R48, R48 ;  /* 0x0000003000307308 */ /* 0x000ee20000000800 */
[C---:B----4-:R-:W-:Y:S07]  /*3bd0*/  HMMA.16816.F32.BF16 R76, R4.reuse, R8, R76 ;  /* 0x00000008044c723c */ /* 0x050fee000004184c */
[----:B------:R-:W-:Y:S01]  /*3be0*/  MUFU.EX2 R46, R46 ;  /* 0x0000002e002e7308 */ /* 0x000fe20000000800 */
[----:B------:R-:W-:Y:S01]  /*3bf0*/  HMMA.16816.F32.BF16 R80, R4, R10, R80 ;  /* 0x0000000a0450723c */ /* 0x000fe20000041850 */
[----:B------:R-:W4:Y:S06]  /*3c00*/  LDSM.16.MT88.4 R8, [R131+0x4000] ;  /* 0x004000008308783b */ /* 0x000f2c0000004200 */
[----:B------:R-:W5:Y:S01]  /*3c10*/  MUFU.EX2 R61, R61 ;  /* 0x0000003d003d7308 */ /* 0x000f620000000800 */
[----:B-1----:R-:W-:-:S02]  /*3c20*/  F2FP.BF16.PACK_AB R4, R55, R100 ;  /* 0x000000643704723e */ /* 0x002fc400000010ff */
[----:B---3--:R-:W-:-:S05]  /*3c30*/  F2FP.BF16.PACK_AB R6, R48, R57 ;  /* 0x000000393006723e */ /* 0x008fca00000010ff */
[----:B------:R-:W-:Y:S08]  /*3c40*/  MUFU.EX2 R59, R59 ;  /* 0x0000003b003b7308 */ /* 0x000ff00000000800 */
[----:B------:R-:W1:Y:S01]  /*3c50*/  MUFU.EX2 R42, R42 ;  /* 0x0000002a002a7308 */ /* 0x000e620000000800 */
[----:B-----5:R-:W-:-:S07]  /*3c60*/  F2FP.BF16.PACK_AB R5, R61, R46 ;  /* 0x0000002e3d05723e */ /* 0x020fce00000010ff */
        /* <DEDUP_REMOVED lines=23> */
[----:B------:R-:W-:Y:S01]  /*3de0*/  FADD.FTZ R12, R17, R88 ;  /* 0x00000058110c7221 */ /* 0x000fe20000010000 */
[----:B----4-:R-:W-:Y:S01]  /*3df0*/  HMMA.16816.F32.BF16 R68, R4, R8, R68 ;  /* 0x000000080444723c */ /* 0x010fe20000041844 */
[----:B------:R-:W2:Y:S05]  /*3e00*/  LDSM.16.MT88.4 R16, [R131+0x4800] ;  /* 0x004800008310783b */ /* 0x000eaa0000004200 */
[----:B------:R-:W3:Y:S01]  /*3e10*/  MUFU.EX2 R40, R40 ;  /* 0x0000002800287308 */ /* 0x000ee20000000800 */
        /* <DEDUP_REMOVED lines=9> */
[----:B------:R-:W2:Y:S01]  /*3eb0*/  MUFU.EX2 R29, R54 ;  /* 0x00000036001d7308 */ /* 0x000ea20000000800 */
[----:B------:R-:W-:-:S04]  /*3ec0*/  FADD.FTZ R150, R150, R33 ;  /* 0x0000002196967221 */ /* 0x000fc80000010000 */
[----:B------:R-:W-:Y:S01]  /*3ed0*/  FADD.FTZ R49, R49, R150 ;  /* 0x0000009631317221 */ /* 0x000fe20000010000 */
[----:B-1----:R-:W-:Y:S02]  /*3ee0*/  F2FP.BF16.PACK_AB R4, R67, R36 ;  /* 0x000000244304723e */ /* 0x002fe400000010ff */
[----:B------:R-:W-:Y:S01]  /*3ef0*/  MUFU.EX2 R52, R52 ;  /* 0x0000003400347308 */ /* 0x000fe20000000800 */
[----:B---3--:R-:W-:Y:S01]  /*3f00*/  F2FP.BF16.PACK_AB R6, R40, R35 ;  /* 0x000000232806723e */ /* 0x008fe200000010ff */
[----:B------:R-:W-:-:S04]  /*3f10*/  FADD.FTZ R60, R60, R49 ;  /* 0x000000313c3c7221 */ /* 0x000fc80000010000 */
[----:B------:R-:W-:Y:S02]  /*3f20*/  FADD.FTZ R47, R47, R60 ;  /* 0x0000003c2f2f7221 */ /* 0x000fe40000010000 */
[----:B------:R-:W1:Y:S01]  /*3f30*/  MUFU.EX2 R27, R31 ;  /* 0x0000001f001b7308 */ /* 0x000e620000000800 */
[----:B--2---:R-:W-:Y:S01]  /*3f40*/  F2FP.BF16.PACK_AB R5, R29, R30 ;  /* 0x0000001e1d05723e */ /* 0x004fe200000010ff */
[----:B------:R-:W-:-:S04]  /*3f50*/  FADD.FTZ R100, R100, R47 ;  /* 0x0000002f64647221 */ /* 0x000fc80000010000 */
[----:B------:R-:W-:Y:S02]  /*3f60*/  FADD.FTZ R100, R55, R100 ;  /* 0x0000006437647221 */ /* 0x000fe40000010000 */
[----:B------:R2:W-:Y:S02]  /*3f70*/  MUFU.EX2 R26, R25 ;  /* 0x00000019001a7308 */ /* 0x0005e40000000800 */
[----:B------:R-:W-:-:S04]  /*3f80*/  FADD.FTZ R57, R57, R100 ;  /* 0x0000006439397221 */ /* 0x000fc80000010000 */
[----:B------:R-:W-:Y:S01]  /*3f90*/  FADD.FTZ R48, R48, R57 ;  /* 0x0000003930307221 */ /* 0x000fe20000010000 */
[----:B-1----:R-:W-:Y:S01]  /*3fa0*/  F2FP.BF16.PACK_AB R7, R27, R52 ;  /* 0x000000341b07723e */ /* 0x002fe200000010ff */
[----:B------:R-:W-:Y:S02]  /*3fb0*/  MUFU.EX2 R37, R37 ;  /* 0x0000002500257308 */ /* 0x000fe40000000800 */
[----:B------:R-:W-:-:S04]  /*3fc0*/  FADD.FTZ R65, R65, R48 ;  /* 0x0000003041417221 */ /* 0x000fc80000010000 */
[----:B------:R-:W-:Y:S01]  /*3fd0*/  FADD.FTZ R44, R44, R65 ;  /* 0x000000412c2c7221 */ /* 0x000fe20000010000 */
[C---:B------:R-:W-:Y:S01]  /*3fe0*/  HMMA.16816.F32.BF16 R76, R4.reuse, R16, R76 ;  /* 0x00000010044c723c */ /* 0x040fe2000004184c */
[----:B--2---:R-:W-:Y:S01]  /*3ff0*/  FADD.FTZ R25, R53, R64 ;  /* 0x0000004035197221 */ /* 0x004fe20000010000 */
        /* <DEDUP_REMOVED lines=11> */
[----:B------:R-:W-:Y:S01]  /*40b0*/  FADD.FTZ R59, R59, R16 ;  /* 0x000000103b3b7221 */ /* 0x000fe20000010000 */
[----:B------:R-:W2:Y:S01]  /*40c0*/  LDSM.16.MT88.4 R8, [R131+0x4c00] ;  /* 0x004c00008308783b */ /* 0x000ea20000004200 */
[----:B------:R-:W3:Y:S01]  /*40d0*/  MUFU.EX2 R24, R24 ;  /* 0x0000001800187308 */ /* 0x000ee20000000800 */
[----:B------:R-:W-:Y:S02]  /*40e0*/  FADD.FTZ R35, R35, R36 ;  /* 0x0000002423237221 */ /* 0x000fe40000010000 */
[----:B------:R-:W-:Y:S02]  /*40f0*/  FADD.FTZ R42, R42, R59 ;  /* 0x0000003b2a2a7221 */ /* 0x000fe40000010000 */
[----:B------:R-:W-:Y:S01]  /*4100*/  HMMA.16816.F32.BF16 R80, R4, R18, R80 ;  /* 0x000000120450723c */ /* 0x000fe20000041850 */
[----:B------:R-:W-:-:S02]  /*4110*/  FADD.FTZ R40, R40, R35 ;  /* 0x0000002328287221 */ /* 0x000fc40000010000 */
[----:B------:R-:W-:Y:S01]  /*4120*/  FADD.FTZ R87, R87, R42 ;  /* 0x0000002a57577221 */ /* 0x000fe20000010000 */
[----:B------:R-:W4:Y:S03]  /*4130*/  MUFU.EX2 R3, R28 ;  /* 0x0000001c00037308 */ /* 0x000f260000000800 */
[----:B------:R-:W-:Y:S01]  /*4140*/  FADD.FTZ R38, R38, R87 ;  /* 0x0000005726267221 */ /* 0x000fe20000010000 */
[----:B-1----:R-:W-:Y:S01]  /*4150*/  F2FP.BF16.PACK_AB R4, R50, R37 ;  /* 0x000000253204723e */ /* 0x002fe200000010ff */
[----:B------:R-:W-:Y:S02]  /*4160*/  FADD.FTZ R37, R37, R40 ;  /* 0x0000002825257221 */ /* 0x000fe40000010000 */
[----:B------:R-:W-:Y:S01]  /*4170*/  FADD.FTZ R85, R85, R38 ;  /* 0x0000002655557221 */ /* 0x000fe20000010000 */
[----:B------:R-:W-:Y:S01]  /*4180*/  MUFU.EX2 R22, R22 ;  /* 0x0000001600167308 */ /* 0x000fe20000000800 */
[----:B---3--:R-:W-:Y:S01]  /*4190*/  F2FP.BF16.PACK_AB R5, R24, R23 ;  /* 0x000000171805723e */ /* 0x008fe200000010ff */
[----:B------:R-:W-:-:S02]  /*41a0*/  FADD.FTZ R50, R50, R37 ;  /* 0x0000002532327221 */ /* 0x000fc40000010000 */
[----:B------:R-:W-:-:S04]  /*41b0*/  FADD.FTZ R85, R34, R85 ;  /* 0x0000005522557221 */ /* 0x000fc80000010000 */
[----:B------:R-:W-:Y:S01]  /*41c0*/  FADD.FTZ R30, R30, R85 ;  /* 0x000000551e1e7221 */ /* 0x000fe20000010000 */
[----:B------:R-:W1:Y:S01]  /*41d0*/  MUFU.EX2 R21, R21 ;  /* 0x0000001500157308 */ /* 0x000e620000000800 */
[C---:B----4-:R-:W-:Y:S01]  /*41e0*/  F2FP.BF16.PACK_AB R6, R26.reuse, R3 ;  /* 0x000000031a06723e */ /* 0x050fe200000010ff */
[----:B------:R-:W-:Y:S02]  /*41f0*/  FADD.FTZ R3, R3, R50 ;  /* 0x0000003203037221 */ /* 0x000fe40000010000 */
[----:B------:R-:W-:Y:S02]  /*4200*/  FADD.FTZ R29, R29, R30 ;  /* 0x0000001e1d1d7221 */ /* 0x000fe40000010000 */
[----:B------:R-:W-:Y:S02]  /*4210*/  FADD.FTZ R153, R26, R3 ;  /* 0x000000031a997221 */ /* 0x000fe40000010000 */
[----:B------:R-:W-:-:S04]  /*4220*/  FADD.FTZ R52, R52, R29 ;  /* 0x0000001d34347221 */ /* 0x000fc80000010000 */
[----:B------:R-:W-:-:S04]  /*4230*/  FADD.FTZ R52, R27, R52 ;  /* 0x000000341b347221 */ /* 0x000fc80000010000 */
[----:B------:R-:W-:Y:S01]  /*4240*/  FADD.FTZ R23, R23, R52 ;  /* 0x0000003417177221 */ /* 0x000fe20000010000 */
[----:B-1----:R-:W-:-:S03]  /*4250*/  F2FP.BF16.PACK_AB R7, R21, R22 ;  /* 0x000000161507723e */ /* 0x002fc600000010ff */
[----:B------:R-:W-:-:S04]  /*4260*/  FADD.FTZ R23, R24, R23 ;  /* 0x0000001718177221 */ /* 0x000fc80000010000 */
[----:B------:R-:W-:Y:S01]  /*4270*/  FADD.FTZ R22, R22, R23 ;  /* 0x0000001716167221 */ /* 0x000fe20000010000 */
[----:B-----5:R-:W-:Y:S03]  /*4280*/  HMMA.16816.F32.BF16 R68, R4, R12, R68 ;  /* 0x0000000c0444723c */ /* 0x020fe60000041844 */
[----:B------:R-:W-:-:S05]  /*4290*/  FADD.FTZ R152, R21, R22 ;  /* 0x0000001615987221 */ /* 0x000fca0000010000 */
[C---:B------:R-:W-:Y:S08]  /*42a0*/  HMMA.16816.F32.BF16 R72, R4.reuse, R14, R72 ;  /* 0x0000000e0448723c */ /* 0x040ff00000041848 */
[C---:B--2---:R-:W-:Y:S08]  /*42b0*/  HMMA.16816.F32.BF16 R76, R4.reuse, R8, R76 ;  /* 0x00000008044c723c */ /* 0x044ff0000004184c */
        /* <DEDUP_REMOVED lines=10> */
.L_x_4111:
        /* <DEDUP_REMOVED lines=64> */
.L_x_4108:
        /* <DEDUP_REMOVED lines=15> */
[----:B------:R-:W-:Y:S04]  /*4850*/  ISETP.GE.AND P0, PT, R151, 0x1, PT ;  /* 0x000000019700780c */ /* 0x000fe80003f06270 */
[----:B------:R1:W-:Y:S05]  /*4860*/  LDGSTS.E.BYPASS.LTC128B.128 [R143+0x4800], [R86.64] ;  /* 0x04800000568f7fae */ /* 0x0003ea000b901d4c */
[----:B------:R-:W-:Y:S05]  /*4870*/  LDSM.16.M88.4 R88, [R136] ;  /* 0x000000008858783b */ /* 0x000fea0000000200 */
[----:B------:R-:W2:Y:S05]  /*4880*/  LDSM.16.M88.4 R92, [R135] ;  /* 0x00000000875c783b */ /* 0x000eaa0000000200 */
[----:B------:R-:W3:Y:S05]  /*4890*/  LDSM.16.M88.4 R96, [R135+0x400] ;  /* 0x000400008760783b */ /* 0x000eea0000000200 */
[----:B------:R-:W4:Y:S05]  /*48a0*/  LDSM.16.M88.4 R100, [R135+0x800] ;  /* 0x000800008764783b */ /* 0x000f2a0000000200 */
[----:B------:R-:W0:Y:S05]  /*48b0*/  LDGDEPBAR ;  /* 0x00000000000079af */ /* 0x000e2a0000000000 */
[----:B------:R-:W5:Y:S05]  /*48c0*/  LDSM.16.M88.4 R104, [R135+0xc00] ;  /* 0x000c00008768783b */ /* 0x000f6a0000000200 */
[----:B------:R-:W1:Y:S05]  /*48d0*/  LDSM.16.M88.4 R108, [R135+0x1000] ;  /* 0x00100000876c783b */ /* 0x000e6a0000000200 */
[----:B------:R-:W1:Y:S05]  /*48e0*/  LDSM.16.M88.4 R112, [R135+0x1400] ;  /* 0x001400008770783b */ /* 0x000e6a0000000200 */
[----:B------:R-:W1:Y:S01]  /*48f0*/  LDSM.16.M88.4 R116, [R135+0x1800] ;  /* 0x001800008774783b */ /* 0x000e620000000200 */
[C---:B--2---:R-:W-:Y:S04]  /*4900*/  HMMA.16816.F32.BF16 R4, R88.reuse, R92, RZ ;  /* 0x0000005c5804723c */ /* 0x044fe800000418ff */
[----:B------:R-:W2:Y:S04]  /*4910*/  LDSM.16.M88.4 R120, [R135+0x1c00] ;  /* 0x001c00008778783b */ /* 0x000ea80000000200 */
[C---:B------:R-:W-:Y:S01]  /*4920*/  HMMA.16816.F32.BF16 R8, R88.reuse, R94, RZ ;  /* 0x0000005e5808723c */ /* 0x040fe200000418ff */
[----:B------:R-:W-:Y:S07]  /*4930*/  LDSM.16.M88.4 R92, [R134] ;  /* 0x00000000865c783b */ /* 0x000fee0000000200 */
[C---:B---3--:R-:W-:Y:S08]  /*4940*/  HMMA.16816.F32.BF16 R12, R88.reuse, R96, RZ ;  /* 0x00000060580c723c */ /* 0x048ff000000418ff */
[C---:B------:R-:W-:Y:S01]  /*4950*/  HMMA.16816.F32.BF16 R16, R88.reuse, R98, RZ ;  /* 0x000000625810723c */ /* 0x040fe200000418ff */
[----:B------:R-:W3:Y:S07]  /*4960*/  LDSM.16.M88.4 R96, [R133] ;  /* 0x000000008560783b */ /* 0x000eee0000000200 */
        /* <DEDUP_REMOVED lines=13> */
[C---:B---3--:R-:W-:Y:S08]  /*4a40*/  HMMA.16816.F32.BF16 R4, R92.reuse, R96, R4 ;  /* 0x000000605c04723c */ /* 0x048ff00000041804 */
[C---:B------:R-:W-:Y:S01]  /*4a50*/  HMMA.16816.F32.BF16 R8, R92.reuse, R98, R8 ;  /* 0x000000625c08723c */ /* 0x040fe20000041808 */
[----:B------:R-:W2:Y:S07]  /*4a60*/  LDSM.16.M88.4 R96, [R129] ;  /* 0x000000008160783b */ /* 0x000eae0000000200 */
[C---:B-1----:R-:W-:Y:S08]  /*4a70*/  HMMA.16816.F32.BF16 R12, R92.reuse, R88, R12 ;  /* 0x000000585c0c723c */ /* 0x042ff0000004180c */
[C---:B------:R-:W-:Y:S01]  /*4a80*/  HMMA.16816.F32.BF16 R16, R92.reuse, R90, R16 ;  /* 0x0000005a5c10723c */ /* 0x040fe20000041810 */
[----:B------:R-:W1:Y:S07]  /*4a90*/  LDSM.16.M88.4 R88, [R128] ;  /* 0x000000008058783b */ /* 0x000e6e0000000200 */
[C---:B--2---:R-:W-:Y:S08]  /*4aa0*/  HMMA.16816.F32.BF16 R20, R92.reuse, R96, R20 ;  /* 0x000000605c14723c */ /* 0x044ff00000041814 */
        /* <DEDUP_REMOVED lines=10> */
[----:B------:R-:W1:Y:S01]  /*4b50*/  LDSM.16.M88.4 R88, [R124] ;  /* 0x000000007c58783b */ /* 0x000e620000000200 */
[----:B------:R-:W-:Y:S04]  /*4b60*/  DEPBAR.LE SB0, 0x0 ;  /* 0x000080000000791a */ /* 0x000fe80000000000 */
[----:B------:R-:W-:Y:S02]  /*4b70*/  BAR.SYNC.DEFER_BLOCKING 0x0 ;  /* 0x0000000000007b1d */ /* 0x000fe40000010000 */
[C---:B--2---:R-:W-:Y:S08]  /*4b80*/  HMMA.16816.F32.BF16 R52, R92.reuse, R96, R52 ;  /* 0x000000605c34723c */ /* 0x044ff00000041834 */
[C---:B------:R-:W-:Y:S08]  /*4b90*/  HMMA.16816.F32.BF16 R56, R92.reuse, R98, R56 ;  /* 0x000000625c38723c */ /* 0x040ff00000041838 */
[C---:B-1----:R-:W-:Y:S08]  /*4ba0*/  HMMA.16816.F32.BF16 R60, R92.reuse, R88, R60 ;  /* 0x000000585c3c723c */ /* 0x042ff0000004183c */
        /* <DEDUP_REMOVED lines=67> */
.L_x_4110:
        /* <DEDUP_REMOVED lines=16> */
.L_x_4109:
[----:B------:R-:W-:Y:S01]  /*50e0*/  FMNMX.FTZ R0, R4, R85, !PT ;  /* 0x0000005504007209 */ /* 0x000fe20007810000 */
[----:B------:R-:W-:Y:S01]  /*50f0*/  LDSM.16.MT88.4 R96, [R132+0x3000] ;  /* 0x003000008460783b */ /* 0x000fe20000004200 */
        /* <DEDUP_REMOVED lines=72> */
[C---:B------:R-:W-:Y:S02]  /*5580*/  FADD.FTZ R84, -R2.reuse, R85 ;  /* 0x0000005502547221 */ /* 0x040fe40000010100 */
[----:B------:R-:W-:Y:S02]  /*5590*/  FMUL.FTZ R88, R2, c[0x0][0x23c] ;  /* 0x00008f0002587a20 */ /* 0x000fe40000410000 */
[----:B------:R-:W-:Y:S02]  /*55a0*/  FMUL.FTZ R86, R84, c[0x0][0x23c] ;  /* 0x00008f0054567a20 */ /* 0x000fe40000410000 */
[----:B------:R-:W-:Y:S01]  /*55b0*/  FADD.FTZ R85, -R0, R3 ;  /* 0x0000000300557221 */ /* 0x000fe20000010100 */
[----:B------:R-:W-:Y:S01]  /*55c0*/  FSEL R87, R88, RZ, P0 ;  /* 0x000000ff58577208 */ /* 0x000fe20000000000 */
[----:B------:R1:W2:Y:S01]  /*55d0*/  MUFU.EX2 R84, R86 ;  /* 0x0000005600547308 */ /* 0x0002a20000000800 */
[C---:B------:R-:W-:Y:S01]  /*55e0*/  FMUL.FTZ R88, R0.reuse, c[0x0][0x23c] ;  /* 0x00008f0000587a20 */ /* 0x040fe20000410000 */
[----:B------:R-:W-:Y:S01]  /*55f0*/  FSETP.NEU.FTZ.AND P0, PT, R0, -INF , PT ;  /* 0xff8000000000780b */ /* 0x000fe20003f1d000 */
[----:B------:R-:W-:Y:S02]  /*5600*/  FMUL.FTZ R3, R85, c[0x0][0x23c] ;  /* 0x00008f0055037a20 */ /* 0x000fe40000410000 */
        /* <DEDUP_REMOVED lines=11> */
[----:B------:R-:W-:Y:S01]  /*56c0*/  FFMA.FTZ R114, R20, c[0x0][0x23c], -R87 ;  /* 0x00008f0014727a23 */ /* 0x000fe20000010857 */
[----:B-1----:R-:W-:Y:S01]  /*56d0*/  FSEL R86, R88, RZ, P0 ;  /* 0x000000ff58567208 */ /* 0x002fe20000000000 */
[C---:B--2---:R-:W-:Y:S01]  /*56e0*/  FMUL.FTZ R68, R84.reuse, R68 ;  /* 0x0000004454447220 */ /* 0x044fe20000410000 */
[----:B------:R-:W-:Y:S01]  /*56f0*/  ISETP.GT.AND P0, PT, R151, RZ, PT ;  /* 0x000000ff9700720c */ /* 0x000fe20003f04270 */
[C---:B------:R-:W-:Y:S02]  /*5700*/  FMUL.FTZ R69, R84.reuse, R69 ;  /* 0x0000004554457220 */ /* 0x040fe40000410000 */
[--C-:B------:R-:W-:Y:S01]  /*5710*/  FFMA.FTZ R104, R7, c[0x0][0x23c], -R86.reuse ;  /* 0x00008f0007687a23 */ /* 0x100fe20000010856 */
[----:B------:R-:W1:Y:S01]  /*5720*/  MUFU.EX2 R105, R105 ;  /* 0x0000006900697308 */ /* 0x000e620000000800 */
        /* <DEDUP_REMOVED lines=11> */
[----:B------:R-:W2:Y:S01]  /*57e0*/  MUFU.EX2 R106, R106 ;  /* 0x0000006a006a7308 */ /* 0x000ea20000000800 */
[C---:B------:R-:W-:Y:S02]  /*57f0*/  FMUL.FTZ R80, R84.reuse, R80 ;  /* 0x0000005054507220 */ /* 0x040fe40000410000 */
[----:B------:R-:W-:Y:S01]  /*5800*/  FMUL.FTZ R81, R84, R81 ;  /* 0x0000005154517220 */ /* 0x000fe20000410000 */
[----:B-1----:R-:W-:Y:S01]  /*5810*/  F2FP.BF16.PACK_AB R92, R105, R100 ;  /* 0x00000064695c723e */ /* 0x002fe200000010ff */
[C---:B------:R-:W-:Y:S02]  /*5820*/  FMUL.FTZ R82, R3.reuse, R82 ;  /* 0x0000005203527220 */ /* 0x040fe40000410000 */
[----:B------:R-:W-:Y:S02]  /*5830*/  FMUL.FTZ R83, R3, R83 ;  /* 0x0000005303537220 */ /* 0x000fe40000410000 */
[----:B------:R-:W-:Y:S01]  /*5840*/  FFMA.FTZ R123, R14, c[0x0][0x23c], -R86 ;  /* 0x00008f000e7b7a23 */ /* 0x000fe20000010856 */
[----:B------:R-:W-:Y:S01]  /*5850*/  MUFU.EX2 R120, R120 ;  /* 0x0000007800787308 */ /* 0x000fe20000000800 */
[----:B------:R-:W-:Y:S02]  /*5860*/  FFMA.FTZ R14, R84, R153, R100 ;  /* 0x00000099540e7223 */ /* 0x000fe40000010064 */
[----:B------:R-:W-:Y:S02]  /*5870*/  FFMA.FTZ R108, R18, c[0x0][0x23c], -R86 ;  /* 0x00008f00126c7a23 */ /* 0x000fe40000010856 */
[----:B------:R-:W-:Y:S02]  /*5880*/  FADD.FTZ R105, R105, R14 ;  /* 0x0000000e69697221 */ /* 0x000fe40000010000 */
[--C-:B------:R-:W-:Y:S02]  /*5890*/  FFMA.FTZ R117, R22, c[0x0][0x23c], -R86.reuse ;  /* 0x00008f0016757a23 */ /* 0x100fe40000010856 */
[--C-:B------:R-:W-:Y:S01]  /*58a0*/  FFMA.FTZ R115, R26, c[0x0][0x23c], -R86.reuse ;  /* 0x00008f001a737a23 */ /* 0x100fe20000010856 */
[----:B------:R-:W-:Y:S01]  /*58b0*/  MUFU.EX2 R121, R121 ;  /* 0x0000007900797308 */ /* 0x000fe20000000800 */
[--C-:B------:R-:W-:Y:S02]  /*58c0*/  FFMA.FTZ R107, R6, c[0x0][0x23c], -R86.reuse ;  /* 0x00008f00066b7a23 */ /* 0x100fe40000010856 */
[--C-:B------:R-:W-:Y:S02]  /*58d0*/  FFMA.FTZ R118, R11, c[0x0][0x23c], -R86.reuse ;  /* 0x00008f000b767a23 */ /* 0x100fe40000010856 */
[----:B--2---:R-:W-:Y:S02]  /*58e0*/  FADD.FTZ R26, R106, R105 ;  /* 0x000000696a1a7221 */ /* 0x004fe40000010000 */
        /* <DEDUP_REMOVED lines=16> */
[----:B------:R-:W-:Y:S01]  /*59f0*/  FFMA.FTZ R161, R36, c[0x0][0x23c], -R87 ;  /* 0x00008f0024a17a23 */ /* 0x000fe20000010857 */
[C---:B-1----:R-:W-:Y:S01]  /*5a00*/  F2FP.BF16.PACK_AB R93, R104.reuse, R107 ;  /* 0x0000006b685d723e */ /* 0x042fe200000010ff */
[----:B------:R-:W-:Y:S01]  /*5a10*/  FFMA.FTZ R107, R3, R152, R107 ;  /* 0x00000098036b7223 */ /* 0x000fe2000001006b */
[----:B------:R-:W-:Y:S01]  /*5a20*/  MOV R3, R0 ;  /* 0x0000000000037202 */ /* 0x000fe20000000f00 */
[----:B------:R-:W-:Y:S02]  /*5a30*/  FFMA.FTZ R162, R37, c[0x0][0x23c], -R87 ;  /* 0x00008f0025a27a23 */ /* 0x000fe40000010857 */
[----:B------:R-:W-:Y:S01]  /*5a40*/  FADD.FTZ R22, R104, R107 ;  /* 0x0000006b68167221 */ /* 0x000fe20000010000 */
[----:B------:R-:W1:Y:S01]  /*5a50*/  MUFU.EX2 R118, R118 ;  /* 0x0000007600767308 */ /* 0x000e620000000800 */
[--C-:B------:R-:W-:Y:S02]  /*5a60*/  FFMA.FTZ R164, R38, c[0x0][0x23c], -R86.reuse ;  /* 0x00008f0026a47a23 */ /* 0x100fe40000010856 */
[--C-:B------:R-:W-:Y:S01]  /*5a70*/  FFMA.FTZ R159, R39, c[0x0][0x23c], -R86.reuse ;  /* 0x00008f00279f7a23 */ /* 0x100fe20000010856 */
[----:B--2---:R-:W-:Y:S01]  /*5a80*/  F2FP.BF16.PACK_AB R94, R9, R106 ;  /* 0x0000006a095e723e */ /* 0x004fe200000010ff */
[--C-:B------:R-:W-:Y:S01]  /*5a90*/  FFMA.FTZ R88, R15, c[0x0][0x23c], -R86.reuse ;  /* 0x00008f000f587a23 */ /* 0x100fe20000010856 */
[----:B------:R-:W-:Y:S01]  /*5aa0*/  LDSM.16.MT88.4 R104, [R131+0x3c00] ;  /* 0x003c00008368783b */ /* 0x000fe20000004200 */
[--C-:B------:R-:W-:Y:S02]  /*5ab0*/  FFMA.FTZ R153, R40, c[0x0][0x23c], -R87.reuse ;  /* 0x00008f0028997a23 */ /* 0x100fe40000010857 */
[--C-:B------:R-:W-:Y:S01]  /*5ac0*/  FFMA.FTZ R122, R41, c[0x0][0x23c], -R87.reuse ;  /* 0x00008f00297a7a23 */ /* 0x100fe20000010857 */
[----:B------:R-:W-:Y:S01]  /*5ad0*/  MUFU.EX2 R123, R123 ;  /* 0x0000007b007b7308 */ /* 0x000fe20000000800 */
[--C-:B------:R-:W-:Y:S02]  /*5ae0*/  FFMA.FTZ R156, R42, c[0x0][0x23c], -R86.reuse ;  /* 0x00008f002a9c7a23 */ /* 0x100fe40000010856 */
[----:B------:R-:W-:Y:S02]  /*5af0*/  FFMA.FTZ R163, R43, c[0x0][0x23c], -R86 ;  /* 0x00008f002ba37a23 */ /* 0x000fe40000010856 */
[----:B---3--:R-:W-:Y:S02]  /*5b00*/  FADD.FTZ R17, R85, R22 ;  /* 0x0000001655117221 */ /* 0x008fe40000010000 */
[--C-:B------:R-:W-:Y:S02]  /*5b10*/  FFMA.FTZ R89, R16, c[0x0][0x23c], -R87.reuse ;  /* 0x00008f0010597a23 */ /* 0x100fe40000010857 */
[--C-:B------:R-:W-:Y:S01]  /*5b20*/  FFMA.FTZ R165, R45, c[0x0][0x23c], -R87.reuse ;  /* 0x00008f002da57a23 */ /* 0x100fe20000010857 */
[----:B------:R-:W2:Y:S01]  /*5b30*/  MUFU.EX2 R88, R88 ;  /* 0x0000005800587308 */ /* 0x000ea20000000800 */
[--C-:B------:R-:W-:Y:S02]  /*5b40*/  FFMA.FTZ R5, R47, c[0x0][0x23c], -R86.reuse ;  /* 0x00008f002f057a23 */ /* 0x100fe40000010856 */
[--C-:B------:R-:W-:Y:S01]  /*5b50*/  FFMA.FTZ R7, R48, c[0x0][0x23c], -R87.reuse ;  /* 0x00008f0030077a23 */ /* 0x100fe20000010857 */
[----:B-1----:R-:W-:Y:S01]  /*5b60*/  F2FP.BF16.PACK_AB R95, R118, R85 ;  /* 0x00000055765f723e */ /* 0x002fe200000010ff */
[--C-:B------:R-:W-:Y:S01]  /*5b70*/  FFMA.FTZ R152, R49, c[0x0][0x23c], -R87.reuse ;  /* 0x00008f0031987a23 */ /* 0x100fe20000010857 */
[----:B------:R-:W-:Y:S01]  /*5b80*/  MOV R85, R2 ;  /* 0x0000000200557202 */ /* 0x000fe20000000f00 */
[--C-:B------:R-:W-:Y:S02]  /*5b90*/  FFMA.FTZ R11, R50, c[0x0][0x23c], -R86.reuse ;  /* 0x00008f00320b7a23 */ /* 0x100fe40000010856 */
[----:B------:R-:W-:Y:S01]  /*5ba0*/  FFMA.FTZ R14, R51, c[0x0][0x23c], -R86 ;  /* 0x00008f00330e7a23 */ /* 0x000fe20000010856 */
[----:B------:R-:W-:Y:S01]  /*5bb0*/  MUFU.EX2 R89, R89 ;  /* 0x0000005900597308 */ /* 0x000fe20000000800 */
[C---:B------:R-:W-:Y:S05]  /*5bc0*/  HMMA.16816.F32.BF16 R68, R92.reuse, R96, R68 ;  /* 0x000000605c44723c */ /* 0x040fea0000041844 */
[----:B------:R-:W-:Y:S02]  /*5bd0*/  FADD.FTZ R19, R9, R26 ;  /* 0x0000001a09137221 */ /* 0x000fe40000010000 */
[--C-:B------:R-:W-:Y:S01]  /*5be0*/  FFMA.FTZ R13, R53, c[0x0][0x23c], -R87.reuse ;  /* 0x00008f00350d7a23 */ /* 0x100fe20000010857 */
[C---:B------:R-:W-:Y:S01]  /*5bf0*/  HMMA.16816.F32.BF16 R72, R92.reuse, R98, R72 ;  /* 0x000000625c48723c */ /* 0x040fe20000041848 */
[----:B------:R-:W1:Y:S01]  /*5c00*/  MUFU.EX2 R90, R90 ;  /* 0x0000005a005a7308 */ /* 0x000e620000000800 */
[----:B------:R-:W3:Y:S02]  /*5c10*/  LDSM.16.MT88.4 R96, [R131+0x3000] ;  /* 0x003000008360783b */ /* 0x000ee40000004200 */
[--C-:B------:R-:W-:Y:S02]  /*5c20*/  FFMA.FTZ R22, R55, c[0x0][0x23c], -R86.reuse ;  /* 0x00008f0037167a23 */ /* 0x100fe40000010856 */
[--C-:B------:R-:W-:Y:S02]  /*5c30*/  FFMA.FTZ R15, R56, c[0x0][0x23c], -R87.reuse ;  /* 0x00008f00380f7a23 */ /* 0x100fe40000010857 */
[----:B------:R-:W-:Y:S03]  /*5c40*/  FFMA.FTZ R26, R57, c[0x0][0x23c], -R87 ;  /* 0x00008f00391a7a23 */ /* 0x000fe60000010857 */
[----:B------:R-:W-:Y:S01]  /*5c50*/  MUFU.EX2 R108, R108 ;  /* 0x0000006c006c7308 */ /* 0x000fe20000000800 */
[----:B------:R-:W-:Y:S09]  /*5c60*/  FFMA.FTZ R54, R54, c[0x0][0x23c], -R86 ;  /* 0x00008f0036367a23 */ /* 0x000ff20000010856 */
[----:B------:R-:W4:Y:S10]  /*5c70*/  MUFU.EX2 R109, R109 ;  /* 0x0000006d006d7308 */ /* 0x000f340000000800 */
[----:B------:R5:W-:Y:S10]  /*5c80*/  MUFU.EX2 R84, R101 ;  /* 0x0000006500547308 */ /* 0x000bf40000000800 */
[----:B------:R-:W-:Y:S01]  /*5c90*/  MUFU.EX2 R114, R114 ;  /* 0x0000007200727308 */ /* 0x000fe20000000800 */
[C---:B---3--:R-:W-:Y:S08]  /*5ca0*/  HMMA.16816.F32.BF16 R76, R92.reuse, R96, R76 ;  /* 0x000000605c4c723c */ /* 0x048ff0000004184c */
[----:B------:R-:W-:Y:S01]  /*5cb0*/  HMMA.16816.F32.BF16 R80, R92, R98, R80 ;  /* 0x000000625c50723c */ /* 0x000fe20000041850 */
[----:B------:R-:W-:Y:S01]  /*5cc0*/  MUFU.EX2 R111, R111 ;  /* 0x0000006f006f7308 */ /* 0x000fe20000000800 */
[----:B------:R-:W3:Y:S05]  /*5cd0*/  LDSM.16.MT88.4 R96, [R132+0x3400] ;  /* 0x003400008460783b */ /* 0x000eea0000004200 */
[C---:B------:R-:W-:Y:S01]  /*5ce0*/  F2FP.BF16.PACK_AB R92, R121.reuse, R120 ;  /* 0x00000078795c723e */ /* 0x040fe200000010ff */
[----:B------:R-:W-:Y:S01]  /*5cf0*/  FADD.FTZ R120, R120, R19 ;  /* 0x0000001378787221 */ /* 0x000fe20000010000 */
[----:B--2---:R-:W-:Y:S01]  /*5d00*/  F2FP.BF16.PACK_AB R93, R88, R123 ;  /* 0x0000007b585d723e */ /* 0x004fe200000010ff */
[----:B-----5:R-:W-:Y:S01]  /*5d10*/  LDSM.16.MT88.4 R100, [R131+0x3800] ;  /* 0x003800008364783b */ /* 0x020fe20000004200 */
[----:B------:R-:W-:Y:S01]  /*5d20*/  MUFU.EX2 R117, R117 ;  /* 0x0000007500757308 */ /* 0x000fe20000000800 */
[----:B-1----:R-:W-:Y:S01]  /*5d30*/  F2FP.BF16.PACK_AB R94, R90, R89 ;  /* 0x000000595a5e723e */ /* 0x002fe200000010ff */
[----:B------:R-:W-:Y:S01]  /*5d40*/  FADD.FTZ R30, R121, R120 ;  /* 0x00000078791e7221 */ /* 0x000fe20000010000 */
[----:B----4-:R-:W-:Y:S01]  /*5d50*/  F2FP.BF16.PACK_AB R95, R109, R108 ;  /* 0x0000006c6d5f723e */ /* 0x010fe200000010ff */
[--C-:B------:R-:W-:Y:S02]  /*5d60*/  FFMA.FTZ R121, R59, c[0x0][0x23c], -R86.reuse ;  /* 0x00008f003b797a23 */ /* 0x100fe40000010856 */
[--C-:B------:R-:W-:Y:S04]  /*5d70*/  FFMA.FTZ R120, R60, c[0x0][0x23c], -R87.reuse ;  /* 0x00008f003c787a23 */ /* 0x100fe80000010857 */
[----:B------:R-:W1:Y:S10]  /*5d80*/  MUFU.EX2 R112, R112 ;  /* 0x0000007000707308 */ /* 0x000e740000000800 */
[----:B------:R-:W-:Y:S10]  /*5d90*/  MUFU.EX2 R113, R113 ;  /* 0x0000007100717308 */ /* 0x000ff40000000800 */
[----:B------:R-:W2:Y:S01]  /*5da0*/  MUFU.EX2 R110, R110 ;  /* 0x0000006e006e7308 */ /* 0x000ea20000000800 */
[C---:B---3--:R-:W-:Y:S08]  /*5db0*/  HMMA.16816.F32.BF16 R68, R92.reuse, R96, R68 ;  /* 0x000000605c44723c */ /* 0x048ff00000041844 */
[C---:B------:R-:W-:Y:S01]  /*5dc0*/  HMMA.16816.F32.BF16 R72, R92.reuse, R98, R72 ;  /* 0x000000625c48723c */ /* 0x040fe20000041848 */
[----:B------:R-:W-:Y:S01]  /*5dd0*/  MUFU.EX2 R115, R115 ;  /* 0x0000007300737308 */ /* 0x000fe20000000800 */
[----:B------:R-:W3:Y:S09]  /*5de0*/  LDSM.16.MT88.4 R96, [R131+0x3400] ;  /* 0x003400008360783b */ /* 0x000ef20000004200 */
[----:B------:R-:W4:Y:S10]  /*5df0*/  MUFU.EX2 R116, R116 ;  /* 0x0000007400747308 */ /* 0x000f340000000800 */
[----:B------:R-:W-:Y:S10]  /*5e00*/  MUFU.EX2 R158, R158 ;  /* 0x0000009e009e7308 */ /* 0x000ff40000000800 */
[----:B------:R-:W5:Y:S10]  /*5e10*/  MUFU.EX2 R139, R139 ;  /* 0x0000008b008b7308 */ /* 0x000f740000000800 */
[----:B------:R-:W-:Y:S01]  /*5e20*/  MUFU.EX2 R154, R154 ;  /* 0x0000009a009a7308 */ /* 0x000fe20000000800 */
[C---:B---3--:R-:W-:Y:S08]  /*5e30*/  HMMA.16816.F32.BF16 R76, R92.reuse, R96, R76 ;  /* 0x000000605c4c723c */ /* 0x048ff0000004184c */
[----:B------:R-:W-:Y:S01]  /*5e40*/  HMMA.16816.F32.BF16 R80, R92, R98, R80 ;  /* 0x000000625c50723c */ /* 0x000fe20000041850 */
[----:B------:R-:W3:Y:S01]  /*5e50*/  MUFU.EX2 R155, R155 ;  /* 0x0000009b009b7308 */ /* 0x000ee20000000800 */
[----:B------:R-:W3:Y:S05]  /*5e60*/  LDSM.16.MT88.4 R96, [R132+0x3800] ;  /* 0x003800008460783b */ /* 0x000eea0000004200 */
[----:B-1----:R-:W-:Y:S01]  /*5e70*/  F2FP.BF16.PACK_AB R93, R112, R117 ;  /* 0x00000075705d723e */ /* 0x002fe200000010ff */
[--C-:B------:R-:W-:Y:S01]  /*5e80*/  FFMA.FTZ R92, R44, c[0x0][0x23c], -R87.reuse ;  /* 0x00008f002c5c7a23 */ /* 0x100fe20000010857 */
[----:B--2---:R-:W-:Y:S02]  /*5e90*/  F2FP.BF16.PACK_AB R94, R110, R113 ;  /* 0x000000716e5e723e */ /* 0x004fe400000010ff */
[----:B------:R-:W1:Y:S01]  /*5ea0*/  MUFU.EX2 R157, R157 ;  /* 0x0000009d009d7308 */ /* 0x000e620000000800 */
[----:B------:R-:W-:Y:S09]  /*5eb0*/  FFMA.FTZ R95, R46, c[0x0][0x23c], -R86 ;  /* 0x00008f002e5f7a23 */ /* 0x000ff20000010856 */
[----:B------:R2:W-:Y:S10]  /*5ec0*/  MUFU.EX2 R6, R92 ;  /* 0x0000005c00067308 */ /* 0x0005f40000000800 */
[----:B------:R4:W-:Y:S10]  /*5ed0*/  MUFU.EX2 R10, R95 ;  /* 0x0000005f000a7308 */ /* 0x0009f40000000800 */
[----:B------:R-:W-:Y:S01]  /*5ee0*/  MUFU.EX2 R119, R119 ;  /* 0x0000007700777308 */ /* 0x000fe20000000800 */
[----:B--2---:R-:W-:Y:S09]  /*5ef0*/  F2FP.BF16.PACK_AB R92, R111, R114 ;  /* 0x000000726f5c723e */ /* 0x004ff200000010ff */
[----:B------:R-:W2:Y:S01]  /*5f00*/  MUFU.EX2 R160, R160 ;  /* 0x000000a000a07308 */ /* 0x000ea20000000800 */
[----:B----4-:R-:W-:Y:S09]  /*5f10*/  F2FP.BF16.PACK_AB R95, R116, R115 ;  /* 0x00000073745f723e */ /* 0x010ff200000010ff */
[----:B------:R-:W-:Y:S01]  /*5f20*/  MUFU.EX2 R161, R161 ;  /* 0x000000a100a17308 */ /* 0x000fe20000000800 */
[C---:B---3--:R-:W-:Y:S08]  /*5f30*/  HMMA.16816.F32.BF16 R68, R92.reuse, R96, R68 ;  /* 0x000000605c44723c */ /* 0x048ff00000041844 */
[C---:B------:R-:W-:Y:S01]  /*5f40*/  HMMA.16816.F32.BF16 R72, R92.reuse, R98, R72 ;  /* 0x000000625c48723c */ /* 0x040fe20000041848 */
[----:B------:R-:W3:Y:S01]  /*5f50*/  MUFU.EX2 R162, R162 ;  /* 0x000000a200a27308 */ /* 0x000ee20000000800 */
[----:B------:R-:W4:Y:S06]  /*5f60*/  LDSM.16.MT88.4 R96, [R132+0x3c00] ;  /* 0x003c00008460783b */ /* 0x000f2c0000004200 */
[C---:B------:R-:W-:Y:S03]  /*5f70*/  HMMA.16816.F32.BF16 R76, R92.reuse, R100, R76 ;  /* 0x000000645c4c723c */ /* 0x040fe6000004184c */
[----:B------:R-:W-:Y:S04]  /*5f80*/  MUFU.EX2 R164, R164 ;  /* 0x000000a400a47308 */ /* 0x000fe80000000800 */
[----:B------:R-:W-:Y:S01]  /*5f90*/  FFMA.FTZ R100, R52, c[0x0][0x23c], -R87 ;  /* 0x00008f0034647a23 */ /* 0x000fe20000010857 */
[----:B------:R-:W-:Y:S05]  /*5fa0*/  HMMA.16816.F32.BF16 R80, R92, R102, R80 ;  /* 0x000000665c50723c */ /* 0x000fea0000041850 */
[----:B------:R3:W-:Y:S02]  /*5fb0*/  MUFU.EX2 R18, R100 ;  /* 0x0000006400127308 */ /* 0x0007e40000000800 */
[----:B-----5:R-:W-:Y:S02]  /*5fc0*/  F2FP.BF16.PACK_AB R92, R139, R158 ;  /* 0x0000009e8b5c723e */ /* 0x020fe400000010ff */
[----:B------:R-:W-:Y:S03]  /*5fd0*/  F2FP.BF16.PACK_AB R93, R155, R154 ;  /* 0x0000009a9b5d723e */ /* 0x000fe600000010ff */
[----:B-1----:R-:W-:Y:S02]  /*5fe0*/  F2FP.BF16.PACK_AB R94, R84, R157 ;  /* 0x0000009d545e723e */ /* 0x002fe400000010ff */
[----:B--2---:R-:W-:Y:S01]  /*5ff0*/  F2FP.BF16.PACK_AB R95, R160, R119 ;  /* 0x00000077a05f723e */ /* 0x004fe200000010ff */
[----:B------:R-:W1:Y:S10]  /*6000*/  MUFU.EX2 R159, R159 ;  /* 0x0000009f009f7308 */ /* 0x000e740000000800 */
[----:B------:R-:W-:Y:S01]  /*6010*/  MUFU.EX2 R153, R153 ;  /* 0x0000009900997308 */ /* 0x000fe20000000800 */
[C---:B----4-:R-:W-:Y:S01]  /*6020*/  HMMA.16816.F32.BF16 R68, R92.reuse, R96, R68 ;  /* 0x000000605c44723c */ /* 0x050fe20000041844 */
[----:B---3--:R-:W2:Y:S07]  /*6030*/  LDSM.16.MT88.4 R100, [R132+0x4000] ;  /* 0x004000008464783b */ /* 0x008eae0000004200 */
        /* <DEDUP_REMOVED lines=9> */
[----:B------:R-:W4:Y:S01]  /*60d0*/  LDSM.16.MT88.4 R104, [R132+0x4400] ;  /* 0x004400008468783b */ /* 0x000f220000004200 */
[----:B------:R-:W-:Y:S01]  /*60e0*/  F2FP.BF16.PACK_AB R92, R162, R161 ;  /* 0x000000a1a25c723e */ /* 0x000fe200000010ff */
[----:B------:R-:W-:Y:S01]  /*60f0*/  FFMA.FTZ R118, R58, c[0x0][0x23c], -R86 ;  /* 0x00008f003a767a23 */ /* 0x000fe20000010856 */
[----:B-1----:R-:W-:Y:S03]  /*6100*/  F2FP.BF16.PACK_AB R93, R159, R164 ;  /* 0x000000a49f5d723e */ /* 0x002fe600000010ff */
[----:B---3--:R-:W-:Y:S01]  /*6110*/  F2FP.BF16.PACK_AB R94, R122, R153 ;  /* 0x000000997a5e723e */ /* 0x008fe200000010ff */
[----:B------:R-:W-:Y:S02]  /*6120*/  FFMA.FTZ R123, R61, c[0x0][0x23c], -R87 ;  /* 0x00008f003d7b7a23 */ /* 0x000fe40000010857 */
[----:B------:R-:W1:Y:S10]  /*6130*/  MUFU.EX2 R165, R165 ;  /* 0x000000a500a57308 */ /* 0x000e740000000800 */
[----:B------:R-:W3:Y:S01]  /*6140*/  MUFU.EX2 R5, R5 ;  /* 0x0000000500057308 */ /* 0x000ee20000000800 */
[----:B-----5:R-:W-:Y:S09]  /*6150*/  F2FP.BF16.PACK_AB R95, R163, R156 ;  /* 0x0000009ca35f723e */ /* 0x020ff200000010ff */
[----:B------:R-:W-:Y:S01]  /*6160*/  MUFU.EX2 R7, R7 ;  /* 0x0000000700077308 */ /* 0x000fe20000000800 */
[C---:B--2---:R-:W-:Y:S08]  /*6170*/  HMMA.16816.F32.BF16 R68, R92.reuse, R100, R68 ;  /* 0x000000645c44723c */ /* 0x044ff00000041844 */
[C---:B------:R-:W-:Y:S01]  /*6180*/  HMMA.16816.F32.BF16 R72, R92.reuse, R102, R72 ;  /* 0x000000665c48723c */ /* 0x040fe20000041848 */
[----:B------:R-:W2:Y:S01]  /*6190*/  MUFU.EX2 R152, R152 ;  /* 0x0000009800987308 */ /* 0x000ea20000000800 */
[----:B------:R-:W5:Y:S06]  /*61a0*/  LDSM.16.MT88.4 R100, [R131+0x4400] ;  /* 0x004400008364783b */ /* 0x000f6c0000004200 */
[C---:B----4-:R-:W-:Y:S03]  /*61b0*/  HMMA.16816.F32.BF16 R76, R92.reuse, R96, R76 ;  /* 0x000000605c4c723c */ /* 0x050fe6000004184c */
[----:B------:R-:W-:Y:S04]  /*61c0*/  MUFU.EX2 R11, R11 ;  /* 0x0000000b000b7308 */ /* 0x000fe80000000800 */
[----:B------:R-:W-:Y:S01]  /*61d0*/  FADD.FTZ R97, R88, R17 ;  /* 0x0000001158617221 */ /* 0x000fe20000010000 */
[----:B------:R-:W-:Y:S04]  /*61e0*/  HMMA.16816.F32.BF16 R80, R92, R98, R80 ;  /* 0x000000625c50723c */ /* 0x000fe80000041850 */
[----:B------:R-:W-:Y:S01]  /*61f0*/  FADD.FTZ R96, R89, R30 ;  /* 0x0000001e59607221 */ /* 0x000fe20000010000 */
[----:B------:R-:W4:Y:S01]  /*6200*/  MUFU.EX2 R14, R14 ;  /* 0x0000000e000e7308 */ /* 0x000f220000000800 */
[----:B------:R-:W-:Y:S01]  /*6210*/  FADD.FTZ R108, R108, R97 ;  /* 0x000000616c6c7221 */ /* 0x000fe20000010000 */
[----:B-1----:R-:W-:Y:S01]  /*6220*/  F2FP.BF16.PACK_AB R92, R165, R6 ;  /* 0x00000006a55c723e */ /* 0x002fe200000010ff */
[----:B------:R-:W-:Y:S01]  /*6230*/  FADD.FTZ R90, R90, R96 ;  /* 0x000000605a5a7221 */ /* 0x000fe20000010000 */
[----:B---3--:R-:W-:Y:S01]  /*6240*/  F2FP.BF16.PACK_AB R93, R5, R10 ;  /* 0x0000000a055d723e */ /* 0x008fe200000010ff */
[----:B------:R-:W1:Y:S02]  /*6250*/  LDSM.16.MT88.4 R96, [R132+0x4800] ;  /* 0x004800008460783b */ /* 0x000e640000004200 */
[----:B--2---:R-:W-:Y:S01]  /*6260*/  F2FP.BF16.PACK_AB R94, R152, R7 ;  /* 0x00000007985e723e */ /* 0x004fe200000010ff */
[----:B------:R-:W-:Y:S02]  /*6270*/  FADD.FTZ R90, R114, R90 ;  /* 0x0000005a725a7221 */ /* 0x000fe40000010000 */
[----:B------:R-:W2:Y:S01]  /*6280*/  MUFU.EX2 R13, R13 ;  /* 0x0000000d000d7308 */ /* 0x000ea20000000800 */
[----:B------:R-:W-:Y:S02]  /*6290*/  FADD.FTZ R108, R109, R108 ;  /* 0x0000006c6d6c7221 */ /* 0x000fe40000010000 */
[----:B------:R-:W-:Y:S02]  /*62a0*/  FFMA.FTZ R88, R62, c[0x0][0x23c], -R86 ;  /* 0x00008f003e587a23 */ /* 0x000fe40000010856 */
[----:B------:R-:W-:Y:S02]  /*62b0*/  FADD.FTZ R117, R117, R108 ;  /* 0x0000006c75757221 */ /* 0x000fe40000010000 */
[--C-:B------:R-:W-:Y:S02]  /*62c0*/  FFMA.FTZ R89, R63, c[0x0][0x23c], -R86.reuse ;  /* 0x00008f003f597a23 */ /* 0x100fe40000010856 */
[----:B------:R-:W-:Y:S01]  /*62d0*/  FADD.FTZ R112, R112, R117 ;  /* 0x0000007570707221 */ /* 0x000fe20000010000 */
[----:B------:R-:W-:Y:S01]  /*62e0*/  MUFU.EX2 R9, R54 ;  /* 0x0000003600097308 */ /* 0x000fe20000000800 */
[--C-:B------:R-:W-:Y:S02]  /*62f0*/  FFMA.FTZ R109, R64, c[0x0][0x23c], -R87.reuse ;  /* 0x00008f00406d7a23 */ /* 0x100fe40000010857 */
[----:B------:R-:W-:Y:S01]  /*6300*/  FFMA.FTZ R87, R65, c[0x0][0x23c], -R87 ;  /* 0x00008f0041577a23 */ /* 0x000fe20000010857 */
[----:B----4-:R-:W-:Y:S01]  /*6310*/  F2FP.BF16.PACK_AB R95, R14, R11 ;  /* 0x0000000b0e5f723e */ /* 0x010fe200000010ff */
[--C-:B------:R-:W-:Y:S02]  /*6320*/  FFMA.FTZ R108, R66, c[0x0][0x23c], -R86.reuse ;  /* 0x00008f00426c7a23 */ /* 0x100fe40000010856 */
[----:B------:R-:W-:Y:S03]  /*6330*/  FFMA.FTZ R86, R67, c[0x0][0x23c], -R86 ;  /* 0x00008f0043567a23 */ /* 0x000fe60000010856 */
[----:B------:R-:W3:Y:S01]  /*6340*/  MUFU.EX2 R22, R22 ;  /* 0x0000001600167308 */ /* 0x000ee20000000800 */
[C---:B------:R-:W-:Y:S07]  /*6350*/  HMMA.16816.F32.BF16 R68, R92.reuse, R104, R68 ;  /* 0x000000685c44723c */ /* 0x040fee0000041844 */
[----:B------:R-:W-:Y:S01]  /*6360*/  FADD.FTZ R104, R111, R90 ;  /* 0x0000005a6f687221 */ /* 0x000fe20000010000 */
[C---:B------:R-:W-:Y:S01]  /*6370*/  HMMA.16816.F32.BF16 R72, R92.reuse, R106, R72 ;  /* 0x0000006a5c48723c */ /* 0x040fe20000041848 */
[----:B------:R-:W-:Y:S03]  /*6380*/  MUFU.EX2 R15, R15 ;  /* 0x0000000f000f7308 */ /* 0x000fe60000000800 */
[----:B------:R-:W-:Y:S02]  /*6390*/  FADD.FTZ R113, R113, R104 ;  /* 0x0000006871717221 */ /* 0x000fe40000010000 */
[----:B------:R-:W4:Y:S01]  /*63a0*/  LDSM.16.MT88.4 R104, [R131+0x4800] ;  /* 0x004800008368783b */ /* 0x000f220000004200 */
[----:B------:R-:W-:Y:S01]  /*63b0*/  FADD.FTZ R111, R115, R112 ;  /* 0x00000070736f7221 */ /* 0x000fe20000010000 */
[C---:B-----5:R-:W-:Y:S03]  /*63c0*/  HMMA.16816.F32.BF16 R76, R92.reuse, R100, R76 ;  /* 0x000000645c4c723c */ /* 0x060fe6000004184c */
[----:B------:R-:W5:Y:S01]  /*63d0*/  MUFU.EX2 R26, R26 ;  /* 0x0000001a001a7308 */ /* 0x000f620000000800 */
[----:B------:R-:W-:Y:S02]  /*63e0*/  FADD.FTZ R113, R110, R113 ;  /* 0x000000716e717221 */ /* 0x000fe40000010000 */
[----:B------:R-:W-:Y:S02]  /*63f0*/  FADD.FTZ R111, R116, R111 ;  /* 0x0000006f746f7221 */ /* 0x000fe40000010000 */
[----:B------:R-:W-:Y:S01]  /*6400*/  HMMA.16816.F32.BF16 R80, R92, R102, R80 ;  /* 0x000000665c50723c */ /* 0x000fe20000041850 */
[----:B------:R-:W1:Y:S03]  /*6410*/  LDSM.16.MT88.4 R100, [R132+0x4c00] ;  /* 0x004c00008464783b */ /* 0x000e660000004200 */
[----:B------:R-:W-:Y:S01]  /*6420*/  FADD.FTZ R158, R158, R113 ;  /* 0x000000719e9e7221 */ /* 0x000fe20000010000 */
[----:B------:R-:W-:Y:S01]  /*6430*/  MUFU.EX2 R118, R118 ;  /* 0x0000007600767308 */ /* 0x000fe20000000800 */
[----:B------:R-:W-:Y:S01]  /*6440*/  FADD.FTZ R110, R154, R111 ;  /* 0x0000006f9a6e7221 */ /* 0x000fe20000010000 */
[----:B--2---:R-:W-:Y:S01]  /*6450*/  F2FP.BF16.PACK_AB R92, R13, R18 ;  /* 0x000000120d5c723e */ /* 0x004fe200000010ff */
[----:B------:R-:W-:Y:S01]  /*6460*/  FADD.FTZ R158, R139, R158 ;  /* 0x0000009e8b9e7221 */ /* 0x000fe20000010000 */
[----:B---3--:R-:W-:Y:S03]  /*6470*/  F2FP.BF16.PACK_AB R93, R22, R9 ;  /* 0x00000009165d723e */ /* 0x008fe600000010ff */
        /* <DEDUP_REMOVED lines=18> */
[----:B--2---:R-:W-:Y:S03]  /*65a0*/  F2FP.BF16.PACK_AB R95, R121, R118 ;  /* 0x00000076795f723e */ /* 0x004fe600000010ff */
[----:B------:R-:W-:Y:S03]  /*65b0*/  FADD.FTZ R84, R165, R84 ;  /* 0x00000054a5547221 */ /* 0x000fe60000010000 */
[----:B------:R-:W-:Y:S01]  /*65c0*/  MUFU.EX2 R88, R88 ;  /* 0x0000005800587308 */ /* 0x000fe20000000800 */
[C---:B-1----:R-:W-:Y:S08]  /*65d0*/  HMMA.16816.F32.BF16 R68, R92.reuse, R96, R68 ;  /* 0x000000605c44723c */ /* 0x042ff00000041844 */
[C---:B------:R-:W-:Y:S01]  /*65e0*/  HMMA.16816.F32.BF16 R72, R92.reuse, R98, R72 ;  /* 0x000000625c48723c */ /* 0x040fe20000041848 */
[----:B------:R-:W1:Y:S01]  /*65f0*/  MUFU.EX2 R89, R89 ;  /* 0x0000005900597308 */ /* 0x000e620000000800 */
[----:B------:R-:W2:Y:S06]  /*6600*/  LDSM.16.MT88.4 R96, [R131+0x4c00] ;  /* 0x004c00008360783b */ /* 0x000eac0000004200 */
[C---:B----4-:R-:W-:Y:S03]  /*6610*/  HMMA.16816.F32.BF16 R76, R92.reuse, R104, R76 ;  /* 0x000000685c4c723c */ /* 0x050fe6000004184c */
[----:B------:R-:W-:Y:S04]  /*6620*/  MUFU.EX2 R90, R109 ;  /* 0x0000006d005a7308 */ /* 0x000fe80000000800 */
[----:B------:R-:W-:Y:S01]  /*6630*/  FADD.FTZ R105, R7, R84 ;  /* 0x0000005407697221 */ /* 0x000fe20000010000 */
[----:B------:R-:W-:Y:S04]  /*6640*/  HMMA.16816.F32.BF16 R80, R92, R106, R80 ;  /* 0x0000006a5c50723c */ /* 0x000fe80000041850 */
[----:B------:R-:W-:Y:S01]  /*6650*/  FADD.FTZ R105, R152, R105 ;  /* 0x0000006998697221 */ /* 0x000fe20000010000 */
[----:B------:R-:W4:Y:S02]  /*6660*/  MUFU.EX2 R87, R87 ;  /* 0x0000005700577308 */ /* 0x000f240000000800 */
[----:B---3--:R-:W-:Y:S02]  /*6670*/  F2FP.BF16.PACK_AB R92, R123, R120 ;  /* 0x000000787b5c723e */ /* 0x008fe400000010ff */
[----:B-1----:R-:W-:Y:S06]  /*6680*/  F2FP.BF16.PACK_AB R93, R89, R88 ;  /* 0x00000058595d723e */ /* 0x002fec00000010ff */
[----:B------:R-:W-:Y:S10]  /*6690*/  MUFU.EX2 R108, R108 ;  /* 0x0000006c006c7308 */ /* 0x000ff40000000800 */
[----:B------:R1:W3:Y:S01]  /*66a0*/  MUFU.EX2 R67, R86 ;  /* 0x0000005600437308 */ /* 0x0002e20000000800 */
[----:B----4-:R-:W-:Y:S01]  /*66b0*/  F2FP.BF16.PACK_AB R94, R87, R90 ;  /* 0x0000005a575e723e */ /* 0x010fe200000010ff */
[----:B-1----:R-:W-:Y:S01]  /*66c0*/  FADD.FTZ R86, R10, R163 ;  /* 0x000000a30a567221 */ /* 0x002fe20000010000 */
[----:B---3--:R-:W-:Y:S03]  /*66d0*/  F2FP.BF16.PACK_AB R95, R67, R108 ;  /* 0x0000006c435f723e */ /* 0x008fe600000010ff */
[----:B------:R-:W-:Y:S04]  /*66e0*/  FADD.FTZ R86, R5, R86 ;  /* 0x0000005605567221 */ /* 0x000fe80000010000 */
[C---:B------:R-:W-:Y:S07]  /*66f0*/  HMMA.16816.F32.BF16 R68, R92.reuse, R100, R68 ;  /* 0x000000645c44723c */ /* 0x040fee0000041844 */
[----:B------:R-:W-:Y:S01]  /*6700*/  FADD.FTZ R101, R11, R86 ;  /* 0x000000560b657221 */ /* 0x000fe20000010000 */
[C---:B------:R-:W-:Y:S04]  /*6710*/  HMMA.16816.F32.BF16 R72, R92.reuse, R102, R72 ;  /* 0x000000665c48723c */ /* 0x040fe80000041848 */
[----:B------:R-:W-:Y:S02]  /*6720*/  FADD.FTZ R84, R14, R101 ;  /* 0x000000650e547221 */ /* 0x000fe40000010000 */
[----:B------:R-:W-:Y:S02]  /*6730*/  FADD.FTZ R86, R18, R105 ;  /* 0x0000006912567221 */ /* 0x000fe40000010000 */
[----:B------:R-:W-:Y:S01]  /*6740*/  FADD.FTZ R101, R9, R84 ;  /* 0x0000005409657221 */ /* 0x000fe20000010000 */
[C---:B--2---:R-:W-:Y:S03]  /*6750*/  HMMA.16816.F32.BF16 R76, R92.reuse, R96, R76 ;  /* 0x000000605c4c723c */ /* 0x044fe6000004184c */
[----:B------:R-:W-:Y:S01]  /*6760*/  FADD.FTZ R86, R13, R86 ;  /* 0x000000560d567221 */ /* 0x000fe20000010000 */
[----:B------:R-:W-:Y:S01]  /*6770*/  IADD3 R84, R151, -0x1, RZ ;  /* 0xffffffff97547810 */ /* 0x000fe20007ffe0ff */
[----:B------:R-:W-:Y:S02]  /*6780*/  FADD.FTZ R101, R22, R101 ;  /* 0x0000006516657221 */ /* 0x000fe40000010000 */
[----:B------:R-:W-:Y:S01]  /*6790*/  FADD.FTZ R103, R15, R86 ;  /* 0x000000560f677221 */ /* 0x000fe20000010000 */
[----:B------:R-:W-:Y:S04]  /*67a0*/  HMMA.16816.F32.BF16 R80, R92, R98, R80 ;  /* 0x000000625c50723c */ /* 0x000fe80000041850 */
[----:B------:R-:W-:Y:S01]  /*67b0*/  FADD.FTZ R118, R118, R101 ;  /* 0x0000006576767221 */ /* 0x000fe20000010000 */
[----:B------:R-:W-:Y:S01]  /*67c0*/  MOV R151, R84 ;  /* 0x0000005400977202 */ /* 0x000fe20000000f00 */
        /* <DEDUP_REMOVED lines=11> */
.L_x_4107:
[----:B------:R-:W1:Y:S01]  /*6880*/  SHFL.BFLY PT, R12, R153, 0x2, 0x1f ;  /* 0x0c401f00990c7f89 */ /* 0x000e6200000e0000 */
[----:B------:R-:W-:Y:S01]  /*6890*/  IMAD.MOV.U32 R10, RZ, RZ, 0x3f800000 ;  /* 0x3f800000ff0a7424 */ /* 0x000fe200078e00ff */
[----:B------:R-:W-:Y:S01]  /*68a0*/  ULDC.U8 UR4, c[0x0][0x328] ;  /* 0x0000ca0000047ab9 */ /* 0x000fe20000000000 */
[----:B------:R-:W-:Y:S01]  /*68b0*/  IMAD.MOV.U32 R11, RZ, RZ, 0x3f800000 ;  /* 0x3f800000ff0b7424 */ /* 0x000fe200078e00ff */
[----:B------:R-:W2:Y:S01]  /*68c0*/  SHFL.BFLY PT, R9, R152, 0x2, 0x1f ;  /* 0x0c401f0098097f89 */ /* 0x000ea200000e0000 */
[----:B------:R-:W-:Y:S01]  /*68d0*/  BSSY B0, `(.L_x_4112) ;  /* 0x0000073000007945 */ /* 0x000fe20003800000 */
[----:B------:R-:W-:-:S02]  /*68e0*/  LEA R149, R149, R142, 0x4 ;  /* 0x0000008e95957211 */ /* 0x000fc400078e20ff */
[----:B------:R-:W3:Y:S04]  /*68f0*/  S2R R5, SR_TID.X ;  /* 0x0000000000057919 */ /* 0x000ee80000002100 */
[----:B------:R-:W4:Y:S04]  /*6900*/  S2R R8, SR_TID.X ;  /* 0x0000000000087919 */ /* 0x000f280000002100 */
[----:B------:R-:W5:Y:S04]  /*6910*/  S2R R16, SR_CTAID.Z ;  /* 0x0000000000107919 */ /* 0x000f680000002700 */
[----:B------:R-:W5:Y:S01]  /*6920*/  S2R R18, SR_CTAID.Y ;  /* 0x0000000000127919 */ /* 0x000f620000002600 */
[----:B-1----:R-:W-:-:S02]  /*6930*/  FADD.FTZ R12, R12, R153 ;  /* 0x000000990c0c7221 */ /* 0x002fc40000010000 */
[----:B--2---:R-:W-:-:S03]  /*6940*/  FADD.FTZ R9, R9, R152 ;  /* 0x0000009809097221 */ /* 0x004fc60000010000 */
[----:B------:R-:W1:Y:S01]  /*6950*/  SHFL.BFLY PT, R7, R12, 0x1, 0x1f ;  /* 0x0c201f000c077f89 */ /* 0x000e6200000e0000 */
[----:B---3--:R-:W-:-:S03]  /*6960*/  SHF.R.S32.HI R4, RZ, 0x1f, R5 ;  /* 0x0000001fff047819 */ /* 0x008fc60000011405 */
[----:B------:R-:W2:Y:S01]  /*6970*/  SHFL.BFLY PT, R6, R9, 0x1, 0x1f ;  /* 0x0c201f0009067f89 */ /* 0x000ea200000e0000 */
[----:B----4-:R-:W-:-:S04]  /*6980*/  SHF.R.S32.HI R3, RZ, 0x1f, R8 ;  /* 0x0000001fff037819 */ /* 0x010fc80000011408 */
[----:B------:R-:W-:-:S04]  /*6990*/  LEA.HI R3, R3, R8, RZ, 0x2 ;  /* 0x0000000803037211 */ /* 0x000fc800078f10ff */
[----:B------:R-:W-:Y:S01]  /*69a0*/  SHF.R.S32.HI R3, RZ, 0x2, R3 ;  /* 0x00000002ff037819 */ /* 0x000fe20000011403 */
[----:B-1----:R-:W-:Y:S01]  /*69b0*/  FADD.FTZ R7, R12, R7 ;  /* 0x000000070c077221 */ /* 0x002fe20000010000 */
[CC--:B------:R-:W-:Y:S02]  /*69c0*/  LEA.HI R12, R4.reuse, R5.reuse, RZ, 0x2 ;  /* 0x00000005040c7211 */ /* 0x0c0fe400078f10ff */
[----:B------:R-:W-:Y:S01]  /*69d0*/  LEA.HI R4, R4, R5, RZ, 0x5 ;  /* 0x0000000504047211 */ /* 0x000fe200078f28ff */
[----:B--2---:R-:W-:Y:S01]  /*69e0*/  FADD.FTZ R6, R9, R6 ;  /* 0x0000000609067221 */ /* 0x004fe20000010000 */
[----:B------:R-:W-:Y:S02]  /*69f0*/  FSETP.NE.FTZ.AND P3, PT, R7, RZ, PT ;  /* 0x000000ff0700720b */ /* 0x000fe40003f75000 */
[----:B------:R-:W-:Y:S02]  /*6a00*/  LOP3.LUT R12, R12, 0xfffffffc, RZ, 0xc0, !PT ;  /* 0xfffffffc0c0c7812 */ /* 0x000fe400078ec0ff */
[----:B------:R-:W-:-:S02]  /*6a10*/  SHF.R.S32.HI R8, RZ, 0x5, R4 ;  /* 0x00000005ff087819 */ /* 0x000fc40000011404 */
[----:B------:R-:W-:Y:S02]  /*6a20*/  IADD3 R9, -R12, R5, RZ ;  /* 0x000000050c097210 */ /* 0x000fe40007ffe1ff */
[----:B------:R-:W-:Y:S02]  /*6a30*/  SHF.R.S32.HI R12, RZ, 0x1f, R3 ;  /* 0x0000001fff0c7819 */ /* 0x000fe40000011403 */
[----:B------:R-:W-:Y:S01]  /*6a40*/  FSETP.NE.FTZ.AND P2, PT, R6, RZ, PT ;  /* 0x000000ff0600720b */ /* 0x000fe20003f55000 */
[----:B------:R-:W-:Y:S01]  /*6a50*/  IMAD R8, R8, 0x100, R9 ;  /* 0x0000010008087824 */ /* 0x000fe200078e0209 */
[----:B------:R-:W-:Y:S01]  /*6a60*/  LEA.HI R9, R12, R3, RZ, 0x3 ;  /* 0x000000030c097211 */ /* 0x000fe200078f18ff */
[----:B------:R-:W1:Y:S01]  /*6a70*/  @P3 MUFU.RCP R10, R7 ;  /* 0x00000007000a3308 */ /* 0x000e620000001000 */
[----:B------:R-:W-:Y:S02]  /*6a80*/  LOP3.LUT R4, R4, 0xffffffe0, RZ, 0xc0, !PT ;  /* 0xffffffe004047812 */ /* 0x000fe400078ec0ff */
[----:B------:R-:W-:-:S03]  /*6a90*/  LOP3.LUT R12, R9, 0xfffffff8, RZ, 0xc0, !PT ;  /* 0xfffffff8090c7812 */ /* 0x000fc600078ec0ff */
[----:B------:R-:W-:Y:S02]  /*6aa0*/  IMAD.IADD R5, R5, 0x1, -R4 ;  /* 0x0000000105057824 */ /* 0x000fe400078e0a04 */
[----:B------:R-:W-:Y:S01]  /*6ab0*/  IMAD.IADD R12, R3, 0x1, -R12 ;  /* 0x00000001030c7824 */ /* 0x000fe200078e0a0c */
[----:B------:R-:W2:Y:S04]  /*6ac0*/  @P3 MUFU.LG2 R7, R7 ;  /* 0x0000000700073308 */ /* 0x000ea80000000c00 */
[----:B------:R-:W-:Y:S01]  /*6ad0*/  LEA.HI R9, R12, R12, RZ, 0x1 ;  /* 0x0000000c0c097211 */ /* 0x000fe200078f08ff */
[----:B-1----:R-:W-:-:S03]  /*6ae0*/  FMUL.FTZ R68, R10, R68 ;  /* 0x000000440a447220 */ /* 0x002fc60000410000 */
[----:B------:R-:W1:Y:S01]  /*6af0*/  @P2 MUFU.RCP R11, R6 ;  /* 0x00000006000b2308 */ /* 0x000e620000001000 */
        /* <DEDUP_REMOVED lines=10> */
[----:B------:R-:W-:Y:S01]  /*6ba0*/  SHF.R.S32.HI R10, RZ, 0x1, R9 ;  /* 0x00000001ff0a7819 */ /* 0x000fe20000011409 */
[----:B--2---:R-:W-:Y:S01]  /*6bb0*/  @P3 FMUL.FTZ R7, R7, 0.69314718246459960938 ;  /* 0x3f31721807073820 */ /* 0x004fe20000410000 */
[----:B------:R-:W-:Y:S01]  /*6bc0*/  LOP3.LUT R9, R9, 0x3fffffe, RZ, 0xc0, !PT ;  /* 0x03fffffe09097812 */ /* 0x000fe200078ec0ff */
[C---:B-1----:R-:W-:Y:S01]  /*6bd0*/  FMUL.FTZ R71, R11.reuse, R71 ;  /* 0x000000470b477220 */ /* 0x042fe20000410000 */
        /* <DEDUP_REMOVED lines=21> */
[----:B------:R-:W-:Y:S01]  /*6d30*/  FMUL.FTZ R82, R11, R82 ;  /* 0x000000520b527220 */ /* 0x000fe20000410000 */
[C---:B------:R-:W-:Y:S01]  /*6d40*/  IADD3 R17, R13.reuse, 0x20, RZ ;  /* 0x000000200d117810 */ /* 0x040fe20007ffe0ff */
[----:B------:R-:W-:Y:S01]  /*6d50*/  STS [R13], R68 ;  /* 0x000000440d007388 */ /* 0x000fe20000000800 */
[----:B------:R-:W-:-:S02]  /*6d60*/  @P0 IADD3 R17, R13, -0x20, RZ ;  /* 0xffffffe00d110810 */ /* 0x000fc40007ffe0ff */
[----:B------:R-:W-:Y:S01]  /*6d70*/  IADD3 R19, R13, R8, RZ ;  /* 0x000000080d137210 */ /* 0x000fe20007ffe0ff */
[----:B------:R-:W-:Y:S01]  /*6d80*/  STS [R13+0x200], R70 ;  /* 0x000200460d007388 */ /* 0x000fe20000000800 */
[----:B------:R-:W-:Y:S01]  /*6d90*/  F2FP.BF16.PACK_AB R78, R79, R78 ;  /* 0x0000004e4f4e723e */ /* 0x000fe200000010ff */
[----:B------:R-:W-:Y:S01]  /*6da0*/  IMAD.IADD R21, R8, 0x1, R17 ;  /* 0x0000000108157824 */ /* 0x000fe200078e0211 */
[----:B------:R-:W-:Y:S01]  /*6db0*/  F2FP.BF16.PACK_AB R80, R81, R80 ;  /* 0x000000505150723e */ /* 0x000fe200000010ff */
[----:B------:R-:W-:Y:S01]  /*6dc0*/  STS [R19], R72 ;  /* 0x0000004813007388 */ /* 0x000fe20000000800 */
[----:B------:R-:W-:Y:S02]  /*6dd0*/  F2FP.BF16.PACK_AB R82, R83, R82 ;  /* 0x000000525352723e */ /* 0x000fe400000010ff */
[----:B------:R-:W-:Y:S01]  /*6de0*/  ISETP.NE.AND P0, PT, RZ, UR4, PT ;  /* 0x00000004ff007c0c */ /* 0x000fe2000bf05270 */
[----:B------:R3:W-:Y:S01]  /*6df0*/  STS [R19+0x200], R74 ;  /* 0x0002004a13007388 */ /* 0x0007e20000000800 */
[----:B------:R-:W-:-:S02]  /*6e00*/  LOP3.LUT P1, RZ, R5, 0x3, RZ, 0xc0, !PT ;  /* 0x0000000305ff7812 */ /* 0x000fc4000782c0ff */
[----:B------:R-:W-:Y:S01]  /*6e10*/  MOV R5, 0x7f800000 ;  /* 0x7f80000000057802 */ /* 0x000fe20000000f00 */
[----:B------:R-:W-:Y:S01]  /*6e20*/  STS [R17], R76 ;  /* 0x0000004c11007388 */ /* 0x000fe20000000800 */
[----:B------:R-:W-:-:S03]  /*6e30*/  @P3 FFMA.FTZ R5, R2, c[0x0][0x238], R7 ;  /* 0x00008e0002053a23 */ /* 0x000fc60000010007 */
[----:B------:R1:W-:Y:S04]  /*6e40*/  STS [R17+0x200], R78 ;  /* 0x0002004e11007388 */ /* 0x0003e80000000800 */
[----:B------:R2:W-:Y:S01]  /*6e50*/  STS [R21], R80 ;  /* 0x0000005015007388 */ /* 0x0005e20000000800 */
[----:B-----5:R-:W-:-:S03]  /*6e60*/  @P0 IMAD R4, R16, c[0x0][0x234], RZ ;  /* 0x00008d0010040a24 */ /* 0x020fc600078e02ff */
[----:B------:R2:W-:Y:S01]  /*6e70*/  STS [R21+0x200], R82 ;  /* 0x0002005215007388 */ /* 0x0005e20000000800 */
[----:B------:R-:W-:-:S03]  /*6e80*/  @P0 IMAD R4, R18, c[0x0][0x214], R4 ;  /* 0x0000850012040a24 */ /* 0x000fc600078e0204 */
[----:B------:R-:W-:Y:S01]  /*6e90*/  BAR.SYNC.DEFER_BLOCKING 0x0 ;  /* 0x0000000000007b1d */ /* 0x000fe20000010000 */
[----:B---3--:R-:W-:Y:S02]  /*6ea0*/  @P2 FMUL.FTZ R19, R6, 0.69314718246459960938 ;  /* 0x3f31721806132820 */ /* 0x008fe40000410000 */
[----:B------:R-:W-:-:S04]  /*6eb0*/  @!P0 IMAD R6, R18, c[0x0][0x1c0], R16 ;  /* 0x0000700012068a24 */ /* 0x000fc800078e0210 */
[----:B------:R-:W-:Y:S02]  /*6ec0*/  @!P0 IMAD R4, R6, c[0x0][0x214], RZ ;  /* 0x0000850006048a24 */ /* 0x000fe400078e02ff */
[----:B-1----:R-:W-:Y:S02]  /*6ed0*/  IMAD.MOV.U32 R17, RZ, RZ, 0x7f800000 ;  /* 0x7f800000ff117424 */ /* 0x002fe400078e00ff */
[----:B------:R-:W-:Y:S01]  /*6ee0*/  @P2 FFMA.FTZ R17, R0, c[0x0][0x238], R19 ;  /* 0x00008e0000112a23 */ /* 0x000fe20000010013 */
[----:B------:R2:W1:Y:S04]  /*6ef0*/  LDS.128 R8, [R143] ;  /* 0x000000008f087984 */ /* 0x0004680000000c00 */
[----:B------:R2:W3:Y:S01]  /*6f00*/  LDS.128 R12, [R143+0x800] ;  /* 0x000800008f0c7984 */ /* 0x0004e20000000c00 */
[----:B------:R-:W-:Y:S05]  /*6f10*/  @P1 BRA `(.L_x_4113) ;  /* 0x000000e000001947 */ /* 0x000fea0003800000 */
[----:B------:R-:W4:Y:S01]  /*6f20*/  S2R R7, SR_CTAID.X ;  /* 0x0000000000077919 */ /* 0x000f220000002500 */
[----:B------:R-:W-:Y:S01]  /*6f30*/  IMAD.MOV.U32 R0, RZ, RZ, -0x40 ;  /* 0xffffffc0ff007424 */ /* 0x000fe200078e00ff */
[----:B------:R-:W-:Y:S01]  /*6f40*/  IADD3 R2, R149, 0x8, RZ ;  /* 0x0000000895027810 */ /* 0x000fe20007ffe0ff */
[----:B----4-:R-:W-:-:S02]  /*6f50*/  IMAD R4, R7, 0x40, R4 ;  /* 0x0000004007047824 */ /* 0x010fc400078e0204 */
        /* <DEDUP_REMOVED lines=10> */
.L_x_4113:
[----:B------:R-:W-:Y:S05]  /*7000*/  BSYNC B0 ;  /* 0x0000000000007941 */ /* 0x000fea0003800000 */
.L_x_4112:
[----:B----4-:R-:W4:Y:S01]  /*7010*/  S2R R5, SR_CTAID.X ;  /* 0x0000000000057919 */ /* 0x010f220000002500 */
[----:B------:R-:W-:Y:S02]  /*7020*/  SHF.R.S32.HI R145, RZ, 0x1f, R144 ;  /* 0x0000001fff917819 */ /* 0x000fe40000011490 */
[----:B------:R-:W-:Y:S02]  /*7030*/  SHF.R.S32.HI R0, RZ, 0x1f, R18 ;  /* 0x0000001fff007819 */ /* 0x000fe40000011412 */
[----:B----4-:R-:W-:-:S04]  /*7040*/  SHF.L.U32 R5, R5, 0x6, RZ ;  /* 0x0000000605057819 */ /* 0x010fc800000006ff */
[----:B------:R-:W-:Y:S01]  /*7050*/  SHF.R.S32.HI R2, RZ, 0x1f, R5 ;  /* 0x0000001fff027819 */ /* 0x000fe20000011405 */
[----:B------:R-:W-:-:S04]  /*7060*/  IMAD.WIDE.U32 R6, R5, c[0x0][0x1e8], R144 ;  /* 0x00007a0005067a25 */ /* 0x000fc800078e0090 */
[----:B------:R-:W-:-:S04]  /*7070*/  IMAD R2, R2, c[0x0][0x1e8], RZ ;  /* 0x00007a0002027a24 */ /* 0x000fc800078e02ff */
[----:B------:R-:W-:Y:S02]  /*7080*/  IMAD R2, R5, c[0x0][0x1ec], R2 ;  /* 0x00007b0005027a24 */ /* 0x000fe400078e0202 */
[----:B------:R-:W-:Y:S01]  /*7090*/  IMAD R5, R0, c[0x0][0x1e0], RZ ;  /* 0x0000780000057a24 */ /* 0x000fe200078e02ff */
[----:B------:R-:W-:Y:S02]  /*70a0*/  SHF.R.S32.HI R0, RZ, 0x1f, R16 ;  /* 0x0000001fff007819 */ /* 0x000fe40000011410 */
[----:B------:R-:W-:Y:S01]  /*70b0*/  IADD3 R7, R2, R7, RZ ;  /* 0x0000000702077210 */ /* 0x000fe20007ffe0ff */
[----:B------:R-:W-:-:S04]  /*70c0*/  IMAD R5, R18, c[0x0][0x1e4], R5 ;  /* 0x0000790012057a24 */ /* 0x000fc800078e0205 */
        /* <DEDUP_REMOVED lines=9> */
[----:B------:R-:W-:Y:S01]  /*7160*/  IMAD.WIDE.U32 R4, R3, c[0x0][0x1e8], R16 ;  /* 0x00007a0003047a25 */ /* 0x000fe200078e0010 */
[----:B------:R-:W-:-:S03]  /*7170*/  MOV R3, c[0x0][0x1e8] ;  /* 0x00007a0000037a02 */ /* 0x000fc60000000f00 */
[----:B------:R-:W-:Y:S01]  /*7180*/  IMAD.IADD R2, R0, 0x1, R5 ;  /* 0x0000000100027824 */ /* 0x000fe200078e0205 */
[C---:B------:R-:W-:Y:S02]  /*7190*/  LEA R6, P0, R4.reuse, c[0x0][0x1d0], 0x1 ;  /* 0x0000740004067a11 */ /* 0x040fe400078008ff */
[----:B------:R-:W-:Y:S02]  /*71a0*/  MOV R0, c[0x0][0x1ec] ;  /* 0x00007b0000007a02 */ /* 0x000fe40000000f00 */
[----:B------:R-:W-:Y:S02]  /*71b0*/  LEA.HI.X R7, R4, c[0x0][0x1d4], R2, 0x1, P0 ;  /* 0x0000750004077a11 */ /* 0x000fe400000f0c02 */
[----:B------:R-:W-:-:S03]  /*71c0*/  LEA R2, P0, R3, R6, 0x6 ;  /* 0x0000000603027211 */ /* 0x000fc600078030ff */
[----:B-1----:R-:W-:Y:S01]  /*71d0*/  STG.E.128 [R6.64], R8 ;  /* 0x0000000806007986 */ /* 0x002fe2000c101d0c */
[----:B------:R-:W-:-:S05]  /*71e0*/  LEA.HI.X R3, R3, R7, R0, 0x6, P0 ;  /* 0x0000000703037211 */ /* 0x000fca00000f3400 */
[----:B---3--:R-:W-:Y:S01]  /*71f0*/  STG.E.128 [R2.64], R12 ;  /* 0x0000000c02007986 */ /* 0x008fe2000c101d0c */
[----:B------:R-:W-:Y:S05]  /*7200*/  EXIT ;  /* 0x000000000000794d */ /* 0x000fea0003800000 */
.L_x_4114:
        /* <DEDUP_REMOVED lines=15> */
.L_x_5240:


//--------------------- .text._ZN5flash24flash_fwd_splitkv_kernelI23Flash_fwd_kernel_traitsILi32ELi64ELi128ELi4ELb0ELb0EN7cutlass10bfloat16_tE19Flash_kernel_traitsILi32ELi64ELi128ELi4ES3_EELb1ELb0ELb0ELb1ELb1ELb1ELb0ELb0EEEvNS_16Flash_fwd_paramsE --------------------------
	.section	.text._ZN5flash24flash_fwd_splitkv_kernelI23Flash_fwd_kernel_traitsILi32ELi64ELi128ELi4ELb0ELb0EN7cutlass10bfloat16_tE19Flash_kernel_traitsILi32ELi64ELi128ELi4ES3_EELb1ELb0ELb0ELb1ELb1ELb1ELb0ELb0EEEvNS_16Flash_fwd_paramsE,"ax",@progbits
	.sectioninfo	@"SHI_REGISTERS=162"
	.align	128
        .global         _ZN5flash24flash_fwd_splitkv_kernelI23Flash_fwd_kernel_traitsILi32ELi64ELi128ELi4ELb0ELb0EN7cutlass10bfloat16_tE19Flash_kernel_traitsILi32ELi64ELi128ELi4ES3_EELb1ELb0ELb0ELb1ELb1ELb1ELb0ELb0EEEvNS_16Flash_fwd_paramsE
        .type           _ZN5flash24flash_fwd_splitkv_kernelI23Flash_fwd_kernel_traitsILi32ELi64ELi128ELi4ELb0ELb0EN7cutlass10bfloat16_tE19Flash_kernel_traitsILi32ELi64ELi128ELi4ES3_EELb1ELb0ELb0ELb1ELb1ELb1ELb0ELb0EEEvNS_16Flash_fwd_paramsE,@function
        .size           _ZN5flash24flash_fwd_splitkv_kernelI23Flash_fwd_kernel_traitsILi32ELi64ELi128ELi4ELb0ELb0EN7cutlass10bfloat16_tE19Flash_kernel_traitsILi32ELi64ELi128ELi4ES3_EELb1ELb0ELb0ELb1ELb1ELb1ELb0ELb0EEEvNS_16Flash_fwd_paramsE,(.L_x_5241 - _ZN5flash24flash_fwd_splitkv_kernelI23Flash_fwd_kernel_traitsILi32ELi64ELi128ELi4ELb0ELb0EN7cutlass10bfloat16_tE19Flash_kernel_traitsILi32ELi64ELi128ELi4ES3_EELb1ELb0ELb0ELb1ELb1ELb1ELb0ELb0EEEvNS_16Flash_fwd_paramsE)
        .other          _ZN5flash24flash_fwd_splitkv_kernelI23Flash_fwd_kernel_traitsILi32ELi64ELi128ELi4ELb0ELb0EN7cutlass10bfloat16_tE19Flash_kernel_traitsILi32ELi64ELi128ELi4ES3_EELb1ELb0ELb0ELb1ELb1ELb1ELb0ELb0EEEvNS_16Flash_fwd_paramsE,@"STO_CUDA_ENTRY STV_DEFAULT"
_ZN5flash24flash_fwd_splitkv_kernelI23Flash_fwd_kernel_traitsILi32ELi64ELi128ELi4ELb0ELb0EN7cutlass10bfloat16_tE19Flash_kernel_traitsILi32ELi64ELi128ELi4ES3_EELb1ELb0ELb0ELb1ELb1ELb1ELb0ELb0EEEvNS_16Flash_fwd_paramsE:
.text._ZN5flash24flash_fwd_splitkv_kernelI23Flash_fwd_kernel_traitsILi32ELi64ELi128ELi4ELb0ELb0EN7cutlass10bfloat16_tE19Flash_kernel_traitsILi32ELi64ELi128ELi4ES3_EELb1ELb0ELb0ELb1ELb1ELb1ELb0ELb0EEEvNS_16Flash_fwd_paramsE:
        /* <DEDUP_REMOVED lines=12> */
[----:B------:R-:W2:Y:S04]  /*00c0*/  @P0 LDG.E R22, [R2.64] ;  /* 0x0000000c02160981 */ /* 0x000ea8000c1e1900 */
        /* <DEDUP_REMOVED lines=43> */
[----:B------:R-:W-:-:S02]  /*0380*/  IMAD.IADD R10, R42, 0x1, -R10 ;  /* 0x000000012a0a7824 */ /* 0x000fc400078e0a0a */
[----:B------:R-:W-:Y:S02]  /*0390*/  IMAD R3, R44, c[0x0][0x1ec], R3 ;  /* 0x00007b002c037a24 */ /* 0x000fe400078e0203 */
[----:B------:R-:W-:Y:S02]  /*03a0*/  IMAD.SHL.U32 R10, R10, 0x8, RZ ;  /* 0x000000080a0a7824 */ /* 0x000fe400078e00ff */
[----:B------:R-:W-:Y:S02]  /*03b0*/  IMAD R0, R24, c[0x0][0x1e4], R0 ;  /* 0x0000790018007a24 */ /* 0x000fe400078e0200 */
[----:B------:R-:W-:Y:S01]  /*03c0*/  IMAD R4, R4, c[0x0][0x1ec], RZ ;  /* 0x00007b0004047a24 */ /* 0x000fe200078e02ff */
[----:B------:R-:W-:-:S05]  /*03d0*/  SHF.R.S32.HI R11, RZ, 0x1f, R10 ;  /* 0x0000001fff0b7819 */ /* 0x000fca000001140a */
[----:B------:R-:W-:-:S04]  /*03e0*/  IMAD.WIDE.U32 R10, R44, c[0x0][0x1e8], R10 ;  /* 0x00007a002c0a7a25 */ /* 0x000fc800078e000a */
[----:B------:R-:W-:Y:S01]  /*03f0*/  IMAD.IADD R11, R11, 0x1, R3 ;  /* 0x000000010b0b7824 */ /* 0x000fe200078e0203 */
[----:B------:R-:W-:-:S03]  /*0400*/  SHF.R.S32.HI R3, RZ, 0x1f, R8 ;  /* 0x0000001fff037819 */ /* 0x000fc60000011408 */
[----:B------:R-:W-:-:S04]  /*0410*/  IMAD.WIDE.U32 R10, R24, c[0x0][0x1e0], R10 ;  /* 0x00007800180a7a25 */ /* 0x000fc800078e000a */
[----:B------:R-:W-:Y:S02]  /*0420*/  IMAD R3, R3, c[0x0][0x1f0], RZ ;  /* 0x00007c0003037a24 */ /* 0x000fe400078e02ff */
[----:B------:R-:W-:Y:S01]  /*0430*/  IMAD.IADD R11, R11, 0x1, R0 ;  /* 0x000000010b0b7824 */ /* 0x000fe200078e0200 */
[----:B------:R-:W-:Y:S01]  /*0440*/  SHF.R.S32.HI R0, RZ, 0x1f, R2 ;  /* 0x0000001fff007819 */ /* 0x000fe20000011402 */
[C---:B------:R-:W-:Y:S02]  /*0450*/  IMAD R3, R8.reuse, c[0x0][0x1f4], R3 ;  /* 0x00007d0008037a24 */ /* 0x040fe400078e0203 */
[----:B------:R-:W-:-:S04]  /*0460*/  IMAD.WIDE.U32 R10, R8, c[0x0][0x1f0], R10 ;  /* 0x00007c00080a7a25 */ /* 0x000fc800078e000a */
[----:B------:R-:W-:Y:S01]  /*0470*/  IMAD R5, R0, c[0x0][0x1e8], RZ ;  /* 0x00007a0000057a24 */ /* 0x000fe200078e02ff */
[----:B------:R-:W-:Y:S01]  /*0480*/  IADD3 R11, R11, R3, RZ ;  /* 0x000000030b0b7210 */ /* 0x000fe20007ffe0ff */
[----:B------:R-:W-:Y:S02]  /*0490*/  IMAD R3, R24, c[0x0][0x1c0], R8 ;  /* 0x0000700018037a24 */ /* 0x000fe400078e0208 */
[----:B------:R-:W-:Y:S02]  /*04a0*/  IMAD R5, R2, c[0x0][0x1ec], R5 ;  /* 0x00007b0002057a24 */ /* 0x000fe400078e0205 */
[----:B------:R-:W-:Y:S01]  /*04b0*/  IMAD R3, R3, c[0x0][0x214], R44 ;  /* 0x0000850003037a24 */ /* 0x000fe200078e022c */
[----:B------:R-:W-:Y:S01]  /*04c0*/  IADD3 R44, -R44, c[0x0][0x214], RZ ;  /* 0x000085002c2c7a10 */ /* 0x000fe20007ffe1ff */
[----:B------:R-:W-:-:S03]  /*04d0*/  IMAD.WIDE.U32 R10, R2, c[0x0][0x1e8], R10 ;  /* 0x00007a00020a7a25 */ /* 0x000fc600078e000a */
[C---:B------:R-:W-:Y:S01]  /*04e0*/  ISETP.GE.OR P2, PT, R2.reuse, R44, P3 ;  /* 0x0000002c0200720c */ /* 0x040fe20001f46670 */
[----:B------:R-:W-:Y:S01]  /*04f0*/  IMAD.IADD R5, R11, 0x1, R5 ;  /* 0x000000010b057824 */ /* 0x000fe200078e0205 */
[C---:B------:R-:W-:Y:S02]  /*0500*/  IADD3 R6, P0, R3.reuse, R2, RZ ;  /* 0x0000000203067210 */ /* 0x040fe40007f1e0ff */
[----:B------:R-:W-:Y:S02]  /*0510*/  IADD3 R2, R2, 0x20, RZ ;  /* 0x0000002002027810 */ /* 0x000fe40007ffe0ff */
[----:B------:R-:W-:Y:S02]  /*0520*/  LEA R8, P1, R10, c[0x0][0x1d0], 0x1 ;  /* 0x000074000a087a11 */ /* 0x000fe400078208ff */
[----:B------:R-:W-:Y:S02]  /*0530*/  ISETP.GE.OR P3, PT, R2, R44, P3 ;  /* 0x0000002c0200720c */ /* 0x000fe40001f66670 */
[----:B------:R-:W-:-:S02]  /*0540*/  LEA.HI.X.SX32 R0, R3, R0, 0x1, P0 ;  /* 0x0000000003007211 */ /* 0x000fc400000f0eff */
[----:B------:R-:W-:Y:S02]  /*0550*/  LEA.HI.X R9, R10, c[0x0][0x1d4], R5, 0x1, P1 ;  /* 0x000075000a097a11 */ /* 0x000fe400008f0c05 */
[----:B------:R-:W-:Y:S02]  /*0560*/  LEA R10, P0, R6, c[0x0][0x200], 0x2 ;  /* 0x00008000060a7a11 */ /* 0x000fe400078010ff */
[----:B------:R-:W-:Y:S01]  /*0570*/  IADD3 R12, P1, R8, R12, RZ ;  /* 0x0000000c080c7210 */ /* 0x000fe20007f3e0ff */
[----:B------:R1:W-:Y:S01]  /*0580*/  STG.E.128 [R8.64], RZ ;  /* 0x000000ff08007986 */ /* 0x0003e2000c101d0c */
        /* <DEDUP_REMOVED lines=9> */
.L_x_4115:
        /* <DEDUP_REMOVED lines=18> */
[----:B------:R-:W-:Y:S02]  /*0740*/  LEA.HI.X R121, R2, c[0x0][0x2c4], R0, 0x2, P0 ;  /* 0x0000b10002797a11 */ /* 0x000fe400000f1400 */
.L_x_4116:
[----:B-1----:R-:W-:Y:S01]  /*0750*/  IABS R2, c[0x0][0x2d0] ;  /* 0x0000b40000027a13 */ /* 0x002fe20000000000 */
[----:B------:R-:W-:Y:S05]  /*0760*/  @P6 BRA `(.L_x_4117) ;  /* 0x000004a000006947 */ /* 0x000fea0003800000 */
[----:B-----5:R-:W1:Y:S01]  /*0770*/  I2F.RP R4, R2 ;  /* 0x0000000200047306 */ /* 0x020e620000209400 */
        /* <DEDUP_REMOVED lines=61> */
[----:B------:R-:W-:-:S03]  /*0b50*/  IMAD R6, R4, c[0x0][0x18c], R6 ;  /* 0x0000630004067a24 */ /* 0x000fc600078e0206 */
[----:B------:R-:W-:Y:S01]  /*0b60*/  IADD3 R13, R13, R5, RZ ;  /* 0x000000050d0d7210 */ /* 0x000fe20007ffe0ff */
        /* <DEDUP_REMOVED lines=10> */
.L_x_4117:
[----:B------:R-:W-:Y:S02]  /*0c10*/  IABS R5, c[0x0][0x1c8] ;  /* 0x0000720000057a13 */ /* 0x000fe40000000000 */
[----:B------:R-:W-:Y:S02]  /*0c20*/  LEA R14, R20, 0xffffff80, 0x7 ;  /* 0xffffff80140e7811 */ /* 0x000fe400078e38ff */
[----:B------:R-:W1:Y:S01]  /*0c30*/  I2F.RP R6, R5 ;  /* 0x0000000500067306 */ /* 0x000e620000209400 */
[----:B------:R-:W-:Y:S02]  /*0c40*/  SHF.R.S32.HI R12, RZ, 0x1f, R22 ;  /* 0x0000001fff0c7819 */ /* 0x000fe40000011416 */
[----:B------:R-:W-:-:S05]  /*0c50*/  IADD3 R18, P1, R22, R14, RZ ;  /* 0x0000000e16127210 */ /* 0x000fca0007f3e0ff */
        /* <DEDUP_REMOVED lines=9> */
[----:B------:R-:W-:Y:S01]  /*0cf0*/  IMAD.HI.U32 R10, R6, R3, RZ ;  /* 0x00000003060a7227 */ /* 0x000fe200078e00ff */
[----:B-----5:R-:W-:-:S03]  /*0d00*/  SHF.R.S32.HI R6, RZ, 0x1f, R4 ;  /* 0x0000001fff067819 */ /* 0x020fc60000011404 */
[----:B------:R-:W-:-:S04]  /*0d10*/  IMAD.MOV R0, RZ, RZ, -R10 ;  /* 0x000000ffff007224 */ /* 0x000fc800078e0a0a */
[----:B------:R-:W-:Y:S01]  /*0d20*/  IMAD R0, R5, R0, R3 ;  /* 0x0000000005007224 */ /* 0x000fe200078e0203 */
[----:B------:R-:W-:-:S04]  /*0d30*/  SHF.R.S32.HI R3, RZ, 0x1f, R14 ;  /* 0x0000001fff037819 */ /* 0x000fc8000001140e */
[----:B------:R-:W-:-:S13]  /*0d40*/  ISETP.GT.U32.AND P0, PT, R5, R0, PT ;  /* 0x000000000500720c */ /* 0x000fda0003f04070 */
        /* <DEDUP_REMOVED lines=10> */
[C---:B------:R-:W-:Y:S02]  /*0df0*/  IMAD R0, R18.reuse, c[0x0][0x19c], R5 ;  /* 0x0000670012007a24 */ /* 0x040fe400078e0205 */
[----:B------:R-:W-:Y:S02]  /*0e00*/  IMAD.WIDE.U32 R18, R18, c[0x0][0x198], RZ ;  /* 0x0000660012127a25 */ /* 0x000fe400078e00ff */
[----:B------:R-:W-:Y:S02]  /*0e10*/  @P2 IADD3 R10, R10, 0x1, RZ ;  /* 0x000000010a0a2810 */ /* 0x000fe40007ffe0ff */
[----:B------:R-:W-:Y:S01]  /*0e20*/  IMAD.WIDE.U32 R22, R22, c[0x0][0x1a0], RZ ;  /* 0x0000680016167a25 */ /* 0x000fe200078e00ff */
[----:B------:R-:W-:-:S03]  /*0e30*/  IADD3 R19, R19, R0, RZ ;  /* 0x0000000013137210 */ /* 0x000fc60007ffe0ff */
[----:B------:R-:W-:Y:S01]  /*0e40*/  @!P1 IMAD.MOV R10, RZ, RZ, -R10 ;  /* 0x000000ffff0a9224 */ /* 0x000fe200078e0a0a */
[----:B------:R-:W-:Y:S01]  /*0e50*/  @!P0 LOP3.LUT R10, RZ, c[0x0][0x1c8], RZ, 0x33, !PT ;  /* 0x00007200ff0a8a12 */ /* 0x000fe200078e33ff */
[----:B------:R-:W-:Y:S01]  /*0e60*/  IMAD R0, R6, c[0x0][0x180], RZ ;  /* 0x0000600006007a24 */ /* 0x000fe200078e02ff */
[----:B------:R-:W-:Y:S01]  /*0e70*/  IADD3 R13, R23, R12, RZ ;  /* 0x0000000c170d7210 */ /* 0x000fe20007ffe0ff */
[C---:B------:R-:W-:Y:S01]  /*0e80*/  IMAD.WIDE.U32 R18, R4.reuse, c[0x0][0x180], R18 ;  /* 0x0000600004127a25 */ /* 0x040fe200078e0012 */
[----:B------:R-:W-:Y:S02]  /*0e90*/  MOV R12, R22 ;  /* 0x00000016000c7202 */ /* 0x000fe40000000f00 */
[----:B------:R-:W-:Y:S01]  /*0ea0*/  SHF.R.S32.HI R7, RZ, 0x1f, R10 ;  /* 0x0000001fff077819 */ /* 0x000fe2000001140a */
[----:B------:R-:W-:Y:S02]  /*0eb0*/  IMAD R0, R4, c[0x0][0x184], R0 ;  /* 0x0000610004007a24 */ /* 0x000fe400078e0200 */
[----:B------:R-:W-:-:S02]  /*0ec0*/  IMAD R6, R6, c[0x0][0x188], RZ ;  /* 0x0000620006067a24 */ /* 0x000fc400078e02ff */
[----:B------:R-:W-:Y:S02]  /*0ed0*/  IMAD.IADD R5, R19, 0x1, R0 ;  /* 0x0000000113057824 */ /* 0x000fe400078e0200 */
[C---:B------:R-:W-:Y:S02]  /*0ee0*/  IMAD R6, R4.reuse, c[0x0][0x18c], R6 ;  /* 0x0000630004067a24 */ /* 0x040fe400078e0206 */
[----:B------:R-:W-:-:S04]  /*0ef0*/  IMAD.WIDE.U32 R12, R4, c[0x0][0x188], R12 ;  /* 0x00006200040c7a25 */ /* 0x000fc800078e000c */
[----:B------:R-:W-:Y:S01]  /*0f00*/  IMAD R0, R7, c[0x0][0x1b0], RZ ;  /* 0x00006c0007007a24 */ /* 0x000fe200078e02ff */
[----:B------:R-:W-:Y:S01]  /*0f10*/  IADD3 R6, R13, R6, RZ ;  /* 0x000000060d067210 */ /* 0x000fe20007ffe0ff */
[----:B------:R-:W-:Y:S02]  /*0f20*/  IMAD.MOV.U32 R4, RZ, RZ, R18 ;  /* 0x000000ffff047224 */ /* 0x000fe400078e0012 */
[C---:B------:R-:W-:Y:S02]  /*0f30*/  IMAD R0, R10.reuse, c[0x0][0x1b4], R0 ;  /* 0x00006d000a007a24 */ /* 0x040fe400078e0200 */
[----:B------:R-:W-:-:S04]  /*0f40*/  IMAD.WIDE.U32 R4, R10, c[0x0][0x1b0], R4 ;  /* 0x00006c000a047a25 */ /* 0x000fc800078e0004 */
[----:B------:R-:W-:Y:S01]  /*0f50*/  IMAD.MOV.U32 R26, RZ, RZ, R12 ;  /* 0x000000ffff1a7224 */ /* 0x000fe200078e000c */
[----:B------:R-:W-:Y:S02]  /*0f60*/  MOV R22, R4 ;  /* 0x0000000400167202 */ /* 0x000fe40000000f00 */
[----:B------:R-:W-:Y:S02]  /*0f70*/  IADD3 R0, R5, R0, RZ ;  /* 0x0000000005007210 */ /* 0x000fe40007ffe0ff */
.L_x_4118:
[----:B------:R-:W-:Y:S01]  /*0f80*/  SHF.R.S32.HI R43, RZ, 0x1f, R42 ;  /* 0x0000001fff2b7819 */ /* 0x000fe2000001142a */
[----:B------:R-:W-:Y:S01]  /*0f90*/  IMAD R7, R7, c[0x0][0x1b8], RZ ;  /* 0x00006e0007077a24 */ /* 0x000fe200078e02ff */
[----:B------:R-:W-:Y:S01]  /*0fa0*/  SHF.R.S32.HI R13, RZ, 0x1f, R24 ;  /* 0x0000001fff0d7819 */ /* 0x000fe20000011418 */
[----:B------:R-:W-:Y:S01]  /*0fb0*/  ULDC.64 UR6, c[0x0][0x198] ;  /* 0x0000660000067ab9 */ /* 0x000fe20000000a00 */
[CC--:B------:R-:W-:Y:S01]  /*0fc0*/  LEA.HI R116, R43.reuse, R42.reuse, RZ, 0x2 ;  /* 0x0000002a2b747211 */ /* 0x0c0fe200078f10ff */
[----:B------:R-:W-:Y:S01]  /*0fd0*/  IMAD R7, R10, c[0x0][0x1bc], R7 ;  /* 0x00006f000a077a24 */ /* 0x000fe200078e0207 */
[-C--:B------:R-:W-:Y:S01]  /*0fe0*/  LEA.HI R9, R43, R42.reuse, RZ, 0x3 ;  /* 0x0000002a2b097211 */ /* 0x080fe200078f18ff */
[----:B------:R-:W-:Y:S01]  /*0ff0*/  IMAD R13, R13, c[0x0][0x178], RZ ;  /* 0x00005e000d0d7a24 */ /* 0x000fe200078e02ff */
[----:B------:R-:W-:Y:S01]  /*1000*/  LOP3.LUT R118, R116, 0xfffffffc, RZ, 0xc0, !PT ;  /* 0xfffffffc74767812 */ /* 0x000fe200078ec0ff */
[----:B------:R-:W-:Y:S01]  /*1010*/  USHF.L.U32 UR9, UR6, 0x6, URZ ;  /* 0x0000000606097899 */ /* 0x000fe2000800063f */
[----:B------:R-:W-:Y:S01]  /*1020*/  SHF.R.S32.HI R15, RZ, 0x3, R9 ;  /* 0x00000003ff0f7819 */ /* 0x000fe20000011409 */
[----:B------:R-:W-:Y:S01]  /*1030*/  IMAD R13, R24, c[0x0][0x17c], R13 ;  /* 0x00005f00180d7a24 */ /* 0x000fe200078e020d */
[----:B------:R-:W-:Y:S01]  /*1040*/  LEA.HI R5, R43, R42, RZ, 0x4 ;  /* 0x0000002a2b057211 */ /* 0x000fe200078f20ff */
[----:B------:R-:W-:Y:S01]  /*1050*/  IMAD.IADD R118, R42, 0x1, -R118 ;  /* 0x000000012a767824 */ /* 0x000fe200078e0a76 */
[----:B------:R-:W-:Y:S01]  /*1060*/  SHF.R.S32.HI R18, RZ, 0x2, R116 ;  /* 0x00000002ff127819 */ /* 0x000fe20000011474 */
[----:B------:R-:W-:Y:S01]  /*1070*/  IMAD.SHL.U32 R15, R15, 0x40, RZ ;  /* 0x000000400f0f7824 */ /* 0x000fe200078e00ff */
[----:B------:R-:W-:Y:S01]  /*1080*/  LOP3.LUT R11, R5, 0xfffffff0, RZ, 0xc0, !PT ;  /* 0xfffffff0050b7812 */ /* 0x000fe200078ec0ff */
[----:B------:R-:W-:Y:S01]  /*1090*/  IMAD.SHL.U32 R118, R118, 0x8, RZ ;  /* 0x0000000876767824 */ /* 0x000fe200078e00ff */
[----:B------:R-:W-:Y:S01]  /*10a0*/  LEA.HI R116, R116, R18, RZ, 0x1 ;  /* 0x0000001274747211 */ /* 0x000fe200078f08ff */
[----:B------:R-:W-:Y:S01]  /*10b0*/  UMOV UR8, 0x6 ;  /* 0x0000000600087882 */ /* 0x000fe20000000000 */
[----:B------:R-:W-:Y:S01]  /*10c0*/  LOP3.LUT R15, R15, 0xc0, RZ, 0xc0, !PT ;  /* 0x000000c00f0f7812 */ /* 0x000fe200078ec0ff */
[----:B------:R-:W-:Y:S01]  /*10d0*/  IMAD.IADD R11, R42, 0x1, -R11 ;  /* 0x000000012a0b7824 */ /* 0x000fe200078e0a0b */
[----:B------:R-:W-:Y:S01]  /*10e0*/  IADD3 R26, P0, R118, R26, RZ ;  /* 0x0000001a761a7210 */ /* 0x000fe20007f1e0ff */
[----:B------:R-:W-:Y:S01]  /*10f0*/  USHF.L.U64.HI UR7, UR6, UR8, UR7 ;  /* 0x0000000806077299 */ /* 0x000fe20008010207 */
[--C-:B------:R-:W-:Y:S01]  /*1100*/  LOP3.LUT R21, R15, 0x18, R118.reuse, 0xf8, !PT ;  /* 0x000000180f157812 */ /* 0x100fe200078ef876 */
[----:B------:R-:W-:Y:S01]  /*1110*/  ULDC.64 UR4, c[0x0][0x1a0] ;  /* 0x0000680000047ab9 */ /* 0x000fe20000000a00 */
[----:B------:R-:W-:Y:S01]  /*1120*/  SHF.R.U32.HI R15, RZ, 0x3, R15 ;  /* 0x00000003ff0f7819 */ /* 0x000fe2000001160f */
[----:B------:R-:W-:Y:S01]  /*1130*/  USHF.L.U32 UR10, UR4, 0x6, URZ ;  /* 0x00000006040a7899 */ /* 0x000fe2000800063f */
[----:B------:R-:W-:Y:S01]  /*1140*/  SHF.R.S32.HI R119, RZ, 0x1f, R118 ;  /* 0x0000001fff777819 */ /* 0x000fe20000011476 */
[----:B------:R-:W-:Y:S01]  /*1150*/  USHF.L.U64.HI UR5, UR4, UR8, UR5 ;  /* 0x0000000804057299 */ /* 0x000fe20008010205 */
[----:B------:R-:W-:Y:S01]  /*1160*/  LOP3.LUT R15, R21, R15, RZ, 0x3c, !PT ;  /* 0x0000000f150f7212 */ /* 0x000fe200078e3cff */
[----:B------:R-:W-:Y:S01]  /*1170*/  IMAD.SHL.U32 R60, R42, 0x2, RZ ;  /* 0x000000022a3c7824 */ /* 0x000fe200078e00ff */
[----:B------:R-:W-:Y:S01]  /*1180*/  LEA.HI R12, R11, R11, RZ, 0x1 ;  /* 0x0000000b0b0c7211 */ /* 0x000fe200078f08ff */
[----:B------:R-:W-:Y:S01]  /*1190*/  IMAD.X R27, R119, 0x1, R6, P0 ;  /* 0x00000001771b7824 */ /* 0x000fe200000e0606 */
[----:B------:R-:W-:Y:S01]  /*11a0*/  LOP3.LUT R21, R9, 0xfffffff8, RZ, 0xc0, !PT ;  /* 0xfffffff809157812 */ /* 0x000fe200078ec0ff */
[----:B------:R-:W-:Y:S01]  /*11b0*/  IMAD.WIDE.U32 R24, R24, c[0x0][0x178], R118 ;  /* 0x00005e0018187a25 */ /* 0x000fe200078e0076 */
[----:B------:R-:W-:-:S02]  /*11c0*/  SHF.R.S32.HI R6, RZ, 0x1f, R8 ;  /* 0x0000001fff067819 */ /* 0x000fc40000011408 */
[----:B------:R-:W-:Y:S01]  /*11d0*/  SHF.R.S32.HI R23, RZ, 0x4, R5 ;  /* 0x00000004ff177819 */ /* 0x000fe20000011405 */
[----:B------:R-:W-:Y:S01]  /*11e0*/  IMAD.IADD R21, R42, 0x1, -R21 ;  /* 0x000000012a157824 */ /* 0x000fe200078e0a15 */
[----:B------:R-:W-:Y:S01]  /*11f0*/  LOP3.LUT R40, R12, 0x7fffffe, RZ, 0xc0, !PT ;  /* 0x07fffffe0c287812 */ /* 0x000fe200078ec0ff */
[----:B------:R-:W-:Y:S01]  /*1200*/  IMAD.IADD R25, R25, 0x1, R13 ;  /* 0x0000000119197824 */ /* 0x000fe200078e020d */
[----:B------:R-:W-:Y:S01]  /*1210*/  SHF.R.S32.HI R4, RZ, 0x1f, R11 ;  /* 0x0000001fff047819 */ /* 0x000fe2000001140b */
[----:B------:R-:W-:Y:S01]  /*1220*/  IMAD R13, R6, c[0x0][0x1a8], RZ ;  /* 0x00006a00060d7a24 */ /* 0x000fe200078e02ff */
[----:B------:R-:W-:Y:S01]  /*1230*/  LEA.HI R43, R43, R42, RZ, 0x5 ;  /* 0x0000002a2b2b7211 */ /* 0x000fe200078f28ff */
[----:B------:R-:W-:Y:S01]  /*1240*/  IMAD.IADD R40, R11, 0x1, -R40 ;  /* 0x000000010b287824 */ /* 0x000fe200078e0a28 */
[----:B------:R-:W-:Y:S01]  /*1250*/  LOP3.LUT R116, R116, 0x7fffffe, RZ, 0xc0, !PT ;  /* 0x07fffffe74747812 */ /* 0x000fe200078ec0ff */
[----:B------:R-:W-:Y:S01]  /*1260*/  IMAD.WIDE.U32 R26, R10, c[0x0][0x1b8], R26 ;  /* 0x00006e000a1a7a25 */ /* 0x000fe200078e001a */
[----:B------:R-:W-:-:S02]  /*1270*/  LEA.HI R5, R5, R23, RZ, 0x1 ;  /* 0x0000001705057211 */ /* 0x000fc400078f08ff */
[----:B------:R-:W-:Y:S01]  /*1280*/  SHF.R.S32.HI R19, RZ, 0x1f, R18 ;  /* 0x0000001fff137819 */ /* 0x000fe20000011412 */
[C---:B------:R-:W-:Y:S01]  /*1290*/  IMAD.IADD R116, R18.reuse, 0x1, -R116 ;  /* 0x0000000112747824 */ /* 0x040fe200078e0a74 */
[----:B------:R-:W-:Y:S01]  /*12a0*/  IADD3 R6, P0, R18, R14, RZ ;  /* 0x0000000e12067210 */ /* 0x000fe20007f1e0ff */
[----:B------:R-:W-:Y:S01]  /*12b0*/  IMAD R13, R8, c[0x0][0x1ac], R13 ;  /* 0x00006b00080d7a24 */ /* 0x000fe200078e020d */
[----:B------:R-:W-:Y:S01]  /*12c0*/  LEA.HI R4, R4, R11, RZ, 0x3 ;  /* 0x0000000b04047211 */ /* 0x000fe200078f18ff */
[----:B------:R-:W-:Y:S01]  /*12d0*/  IMAD.WIDE.U32 R24, R8, c[0x0][0x1a8], R24 ;  /* 0x00006a0008187a25 */ /* 0x000fe200078e0018 */
[----:B------:R-:W-:Y:S02]  /*12e0*/  SHF.R.S32.HI R122, RZ, 0x5, R43 ;  /* 0x00000005ff7a7819 */ /* 0x000fe4000001142b */
[----:B------:R-:W-:Y:S01]  /*12f0*/  LEA.HI R11, R21, R21, RZ, 0x1 ;  /* 0x00000015150b7211 */ /* 0x000fe200078f08ff */
[----:B------:R-:W-:Y:S01]  /*1300*/  IMAD.X R10, R19, 0x1, R3, P0 ;  /* 0x00000001130a7824 */ /* 0x000fe200000e0603 */
[----:B------:R-:W-:Y:S01]  /*1310*/  LOP3.LUT R5, R5, 0xfffffffe, RZ, 0xc0, !PT ;  /* 0xfffffffe05057812 */ /* 0x000fe200078ec0ff */
[----:B------:R-:W-:Y:S01]  /*1320*/  IMAD R116, R122, 0x8, R116 ;  /* 0x000000087a747824 */ /* 0x000fe200078e0274 */
[----:B------:R-:W-:Y:S01]  /*1330*/  IADD3 R22, P1, R118, R22, RZ ;  /* 0x0000001676167210 */ /* 0x000fe20007f3e0ff */
[----:B------:R-:W-:Y:S01]  /*1340*/  IMAD.WIDE R16, R16, 0x40, R18 ;  /* 0x0000004010107825 */ /* 0x000fe200078e0212 */
[----:B------:R-:W-:-:S02]  /*1350*/  SHF.R.S32.HI R3, RZ, 0x1, R11 ;  /* 0x00000001ff037819 */ /* 0x000fc4000001140b */
[----:B------:R-:W-:Y:S01]  /*1360*/  SHF.R.S32.HI R14, RZ, 0x1, R12 ;  /* 0x00000001ff0e7819 */ /* 0x000fe2000001140c */
[----:B------:R-:W-:Y:S02]  /*1370*/  IMAD.IADD R5, R23, 0x1, -R5 ;  /* 0x0000000117057824 */ /* 0x000fe400078e0a05 */
[----:B------:R-:W-:Y:S01]  /*1380*/  IMAD.X R23, R119, 0x1, R0, P1 ;  /* 0x0000000177177824 */ /* 0x000fe200008e0600 */
[----:B------:R-:W-:Y:S01]  /*1390*/  LOP3.LUT R0, R11, 0x3fffffe, RZ, 0xc0, !PT ;  /* 0x03fffffe0b007812 */ /* 0x000fe200078ec0ff */
[----:B------:R-:W-:Y:S01]  /*13a0*/  IMAD.U32 R116, R116, 0x20, R15 ;  /* 0x0000002074747824 */ /* 0x000fe200078e000f */
[----:B------:R-:W-:Y:S01]  /*13b0*/  SHF.R.S32.HI R15, RZ, 0x1f, R12 ;  /* 0x0000001fff0f7819 */ /* 0x000fe2000001140c */
[----:B------:R-:W-:Y:S02]  /*13c0*/  IMAD.SHL.U32 R11, R3, 0x40, RZ ;  /* 0x00000040030b7824 */ /* 0x000fe400078e00ff */
[----:B------:R-:W-:Y:S01]  /*13d0*/  IMAD.IADD R25, R25, 0x1, R13 ;  /* 0x0000000119197824 */ /* 0x000fe200078e020d */
[----:B------:R-:W-:Y:S01]  /*13e0*/  LEA.HI R15, R15, R14, RZ, 0x2 ;  /* 0x0000000e0f0f7211 */ /* 0x000fe200078f10ff */
[----:B------:R-:W-:Y:S01]  /*13f0*/  IMAD R13, R17, c[0x0][0x190], RZ ;  /* 0x00006400110d7a24 */ /* 0x000fe200078e02ff */
[----:B------:R-:W-:Y:S01]  /*1400*/  LOP3.LUT R11, R11, 0xc0, RZ, 0xc0, !PT ;  /* 0x000000c00b0b7812 */ /* 0x000fe200078ec0ff */
[----:B------:R-:W-:Y:S01]  /*1410*/  IMAD R12, R19, c[0x0][0x198], RZ ;  /* 0x00006600130c7a24 */ /* 0x000fe200078e02ff */
[----:B------:R-:W-:Y:S01]  /*1420*/  LOP3.LUT R8, R15, 0xfffffffc, RZ, 0xc0, !PT ;  /* 0xfffffffc0f087812 */ /* 0x000fe200078ec0ff */
[----:B------:R-:W-:Y:S01]  /*1430*/  IMAD R13, R16, c[0x0][0x194], R13 ;  /* 0x00006500100d7a24 */ /* 0x000fe200078e020d */
[----:B------:R-:W-:Y:S01]  /*1440*/  LOP3.LUT R9, R11, 0x8, R9, 0xf8, !PT ;  /* 0x000000080b097812 */ /* 0x000fe200078ef809 */
[C---:B------:R-:W-:Y:S01]  /*1450*/  IMAD R12, R18.reuse, c[0x0][0x19c], R12 ;  /* 0x00006700120c7a24 */ /* 0x040fe200078e020c */
[----:B------:R-:W-:Y:S01]  /*1460*/  SHF.R.U32.HI R11, RZ, 0x3, R11 ;  /* 0x00000003ff0b7819 */ /* 0x000fe2000001160b */
[----:B------:R-:W-:-:S04]  /*1470*/  IMAD.WIDE.U32 R22, R18, c[0x0][0x198], R22 ;  /* 0x0000660012167a25 */ /* 0x000fc800078e0016 */
[----:B------:R-:W-:Y:S01]  /*1480*/  IMAD.WIDE.U32 R16, R16, c[0x0][0x190], R24 ;  /* 0x0000640010107a25 */ /* 0x000fe200078e0018 */
[----:B------:R-:W-:-:S03]  /*1490*/  LEA R115, P0, R22, c[0x0][0x168], 0x1 ;  /* 0x00005a0016737a11 */ /* 0x000fc600078008ff */
[----:B------:R-:W-:Y:S01]  /*14a0*/  IMAD.IADD R27, R27, 0x1, R7 ;  /* 0x000000011b1b7824 */ /* 0x000fe200078e0207 */
[----:B------:R-:W-:Y:S01]  /*14b0*/  LOP3.LUT R7, R9, R11, RZ, 0x3c, !PT ;  /* 0x0000000b09077212 */ /* 0x000fe200078e3cff */
[----:B------:R-:W-:Y:S01]  /*14c0*/  IMAD.IADD R8, R14, 0x1, -R8 ;  /* 0x000000010e087824 */ /* 0x000fe200078e0a08 */
[----:B------:R-:W-:Y:S01]  /*14d0*/  LEA R14, P1, R16, c[0x0][0x160], 0x1 ;  /* 0x00005800100e7a11 */ /* 0x000fe200078208ff */
[----:B------:R-:W-:Y:S02]  /*14e0*/  IMAD.IADD R12, R23, 0x1, R12 ;  /* 0x00000001170c7824 */ /* 0x000fe400078e020c */
[----:B------:R-:W-:Y:S02]  /*14f0*/  IMAD.IADD R13, R17, 0x1, R13 ;  /* 0x00000001110d7824 */ /* 0x000fe400078e020d */
[----:B------:R-:W-:Y:S01]  /*1500*/  IMAD.MOV.U32 R9, RZ, RZ, c[0x0][0x190] ;  /* 0x00006400ff097624 */ /* 0x000fe200078e00ff */
[----:B------:R-:W-:Y:S01]  /*1510*/  LEA.HI.X R114, R22, c[0x0][0x16c], R12, 0x1, P0 ;  /* 0x00005b0016727a11 */ /* 0x000fe200000f0c0c */
[----:B------:R-:W-:Y:S01]  /*1520*/  IMAD R11, R10, c[0x0][0x1a0], RZ ;  /* 0x000068000a0b7a24 */ /* 0x000fe200078e02ff */
[----:B------:R-:W-:Y:S01]  /*1530*/  LEA.HI.X R15, R16, c[0x0][0x164], R13, 0x1, P1 ;  /* 0x00005900100f7a11 */ /* 0x000fe200008f0c0d */
[----:B------:R-:W-:Y:S01]  /*1540*/  IMAD.MOV.U32 R10, RZ, RZ, c[0x0][0x194] ;  /* 0x00006500ff0a7624 */ /* 0x000fe200078e00ff */
[----:B------:R-:W-:Y:S01]  /*1550*/  LEA R12, P1, R9, R14, 0x6 ;  /* 0x0000000e090c7211 */ /* 0x000fe200078230ff */
[----:B------:R-:W-:Y:S01]  /*1560*/  IMAD.SHL.U32 R116, R116, 0x2, RZ ;  /* 0x0000000274747824 */ /* 0x000fe200078e00ff */
[----:B------:R-:W-:Y:S01]  /*1570*/  IADD3 R16, P0, R115, UR9, RZ ;  /* 0x0000000973107c10 */ /* 0x000fe2000ff1e0ff */
[----:B------:R-:W-:Y:S01]  /*1580*/  IMAD.MOV.U32 R18, RZ, RZ, R115 ;  /* 0x000000ffff127224 */ /* 0x000fe200078e0073 */
[----:B------:R-:W-:Y:S01]  /*1590*/  LEA.HI.X R13, R9, R15, R10, 0x6, P1 ;  /* 0x0000000f090d7211 */ /* 0x000fe200008f340a */
[----:B------:R-:W-:Y:S01]  /*15a0*/  IMAD.MOV.U32 R19, RZ, RZ, R114 ;  /* 0x000000ffff137224 */ /* 0x000fe200078e0072 */
[----:B------:R-:W-:Y:S01]  /*15b0*/  @!PT LDS RZ, [RZ] ;  /* 0x00000000fffff984 */ /* 0x000fe20000000800 */
[----:B------:R-:W-:Y:S01]  /*15c0*/  @!PT LDS RZ, [RZ] ;  /* 0x00000000fffff984 */ /* 0x000fe20000000800 */
[----:B------:R-:W-:Y:S01]  /*15d0*/  @!PT LDS RZ, [RZ] ;  /* 0x00000000fffff984 */ /* 0x000fe20000000800 */
[----:B------:R1:W-:Y:S01]  /*15e0*/  LDGSTS.E.BYPASS.LTC128B.128 [R116], [R14.64] ;  /* 0x000000000e747fae */ /* 0x0003e2000b901d4c */
[----:B------:R-:W-:Y:S01]  /*15f0*/  IADD3.X R17, R114, UR7, RZ, P0, !PT ;  /* 0x0000000772117c10 */ /* 0x000fe200087fe4ff */
[----:B------:R-:W-:Y:S01]  /*1600*/  IMAD.IADD R0, R21, 0x1, -R0 ;  /* 0x0000000115007824 */ /* 0x000fe200078e0a00 */
[----:B------:R-:W-:Y:S01]  /*1610*/  LOP3.LUT P1, RZ, R8, 0x2, RZ, 0xc0, !PT ;  /* 0x0000000208ff7812 */ /* 0x000fe2000782c0ff */
[----:B------:R2:W-:Y:S01]  /*1620*/  LDGSTS.E.BYPASS.LTC128B.128 [R116+0x800], [R12.64] ;  /* 0x008000000c747fae */ /* 0x0005e2000b901d4c */
[----:B------:R-:W-:-:S02]  /*1630*/  IMAD R11, R6, c[0x0][0x1a4], R11 ;  /* 0x00006900060b7a24 */ /* 0x000fc400078e020b */
[----:B------:R-:W-:Y:S01]  /*1640*/  IMAD.WIDE.U32 R26, R6, c[0x0][0x1a0], R26 ;  /* 0x00006800061a7a25 */ /* 0x000fe200078e001a */
[----:B------:R3:W-:Y:S03]  /*1650*/  LDGSTS.E.BYPASS.LTC128B.128 [R116+0x1000], [R18.64] ;  /* 0x0100000012747fae */ /* 0x0007e6000b901d4c */
[----:B------:R-:W-:Y:S01]  /*1660*/  IMAD.SHL.U32 R6, R8, 0x40, RZ ;  /* 0x0000004008067824 */ /* 0x000fe200078e00ff */
[----:B------:R3:W-:Y:S01]  /*1670*/  LDGSTS.E.BYPASS.LTC128B.128 [R116+0x1800], [R16.64] ;  /* 0x0180000010747fae */ /* 0x0007e2000b901d4c */
[----:B------:R-:W-:Y:S02]  /*1680*/  IMAD.SHL.U32 R4, R4, 0x20, RZ ;  /* 0x0000002004047824 */ /* 0x000fe400078e00ff */
[----:B------:R-:W-:Y:S01]  /*1690*/  IMAD R0, R5, 0x8, R0 ;  /* 0x0000000805007824 */ /* 0x000fe200078e0200 */
[----:B------:R-:W-:Y:S01]  /*16a0*/  LOP3.LUT R6, R6, 0xc0, RZ, 0xc0, !PT ;  /* 0x000000c006067812 */ /* 0x000fe200078ec0ff */
[----:B------:R-:W-:Y:S01]  /*16b0*/  IMAD.IADD R11, R27, 0x1, R11 ;  /* 0x000000011b0b7824 */ /* 0x000fe200078e020b */
[----:B------:R-:W-:Y:S01]  /*16c0*/  LOP3.LUT R23, R4, 0xffffff00, RZ, 0xc0, !PT ;  /* 0xffffff0004177812 */ /* 0x000fe200078ec0ff */
[----:B------:R-:W-:Y:S01]  /*16d0*/  IMAD.SHL.U32 R5, R5, 0x8, RZ ;  /* 0x0000000805057824 */ /* 0x000fe200078e00ff */
[----:B------:R-:W-:Y:S01]  /*16e0*/  SHF.R.U32.HI R21, RZ, 0x3, R6 ;  /* 0x00000003ff157819 */ /* 0x000fe20000011606 */
[----:B------:R-:W-:-:S02]  /*16f0*/  IMAD.U32 R0, R0, 0x20, R7 ;  /* 0x0000002000007824 */ /* 0x000fc400078e0007 */
[----:B------:R-:W-:Y:S01]  /*1700*/  IMAD R4, R122, 0x200, R23 ;  /* 0x000002007a047824 */ /* 0x000fe200078e0217 */
[----:B------:R-:W-:Y:S01]  /*1710*/  LOP3.LUT R5, R6, 0x8, R5, 0xf8, !PT ;  /* 0x0000000806057812 */ /* 0x000fe200078ef805 */
[C---:B------:R-:W-:Y:S01]  /*1720*/  IMAD.SHL.U32 R22, R0.reuse, 0x2, RZ ;  /* 0x0000000200167824 */ /* 0x040fe200078e00ff */
[----:B------:R-:W-:Y:S01]  /*1730*/  LEA R109, R0, 0x1000, 0x1 ;  /* 0x00001000006d7811 */ /* 0x000fe200078e08ff */
[----:B------:R-:W-:Y:S01]  /*1740*/  IMAD R4, R40, 0x20, R4 ;  /* 0x0000002028047824 */ /* 0x000fe200078e0204 */
[----:B-1----:R-:W-:Y:S01]  /*1750*/  IADD3 R14, P0, R16, UR9, RZ ;  /* 0x00000009100e7c10 */ /* 0x002fe2000ff1e0ff */
[----:B------:R-:W-:Y:S01]  /*1760*/  IMAD R44, R122, 0x10, R44 ;  /* 0x000000107a2c7824 */ /* 0x000fe200078e022c */
[----:B------:R-:W-:Y:S01]  /*1770*/  LOP3.LUT R21, R5, R21, RZ, 0x3c, !PT ;  /* 0x0000001505157212 */ /* 0x000fe200078e3cff */
[----:B------:R-:W-:Y:S01]  /*1780*/  IMAD R106, R40, 0x20, R23 ;  /* 0x00000020286a7824 */ /* 0x000fe200078e0217 */
[----:B------:R-:W-:Y:S02]  /*1790*/  IADD3.X R15, R17, UR7, RZ, P0, !PT ;  /* 0x00000007110f7c10 */ /* 0x000fe400087fe4ff */
[----:B--2---:R-:W-:Y:S01]  /*17a0*/  IADD3 R12, P0, R14, UR9, RZ ;  /* 0x000000090e0c7c10 */ /* 0x004fe2000ff1e0ff */
[----:B------:R-:W-:Y:S01]  /*17b0*/  IMAD.IADD R110, R21, 0x1, R4 ;  /* 0x00000001156e7824 */ /* 0x000fe200078e0204 */
[----:B------:R-:W-:Y:S01]  /*17c0*/  IADD3 R107, R109, 0x20, RZ ;  /* 0x000000206d6b7810 */ /* 0x000fe20007ffe0ff */
[----:B------:R1:W-:Y:S01]  /*17d0*/  LDGSTS.E.BYPASS.LTC128B.128 [R116+0x2000], [R14.64] ;  /* 0x020000000e747fae */ /* 0x0003e2000b901d4c */
[----:B------:R-:W-:Y:S01]  /*17e0*/  IADD3.X R13, R15, UR7, RZ, P0, !PT ;  /* 0x000000070f0d7c10 */ /* 0x000fe200087fe4ff */
[----:B------:R-:W-:Y:S01]  /*17f0*/  IMAD.SHL.U32 R110, R110, 0x2, RZ ;  /* 0x000000026e6e7824 */ /* 0x000fe200078e00ff */
[----:B------:R-:W-:Y:S01]  /*1800*/  LEA R112, P0, R26, c[0x0][0x170], 0x1 ;  /* 0x00005c001a707a11 */ /* 0x000fe200078008ff */
[----:B------:R-:W-:-:S02]  /*1810*/  IMAD.IADD R106, R21, 0x1, R106 ;  /* 0x00000001156a7824 */ /* 0x000fc400078e026a */
[----:B------:R2:W-:Y:S01]  /*1820*/  LDGSTS.E.BYPASS.LTC128B.128 [R116+0x2800], [R12.64] ;  /* 0x028000000c747fae */ /* 0x0005e2000b901d4c */
[----:B------:R-:W-:Y:S01]  /*1830*/  LEA.HI.X R111, R26, c[0x0][0x174], R11, 0x1, P0 ;  /* 0x00005d001a6f7a11 */ /* 0x000fe200000f0c0b */
[----:B------:R-:W-:Y:S01]  /*1840*/  IMAD.MOV.U32 R10, RZ, RZ, R112 ;  /* 0x000000ffff0a7224 */ /* 0x000fe200078e0070 */
[----:B------:R-:W-:Y:S01]  /*1850*/  IADD3 R6, P0, R112, UR10, RZ ;  /* 0x0000000a70067c10 */ /* 0x000fe2000ff1e0ff */
[----:B------:R-:W0:Y:S02]  /*1860*/  LDGDEPBAR ;  /* 0x00000000000079af */ /* 0x000e240000000000 */
[----:B------:R-:W-:Y:S01]  /*1870*/  IMAD.MOV.U32 R11, RZ, RZ, R111 ;  /* 0x000000ffff0b7224 */ /* 0x000fe200078e006f */
[----:B------:R-:W-:Y:S02]  /*1880*/  IADD3.X R7, R111, UR5, RZ, P0, !PT ;  /* 0x000000056f077c10 */ /* 0x000fe400087fe4ff */
[----:B--2---:R-:W-:Y:S01]  /*1890*/  IADD3 R12, P0, R6, UR10, RZ ;  /* 0x0000000a060c7c10 */ /* 0x004fe2000ff1e0ff */
[----:B------:R-:W-:-:S04]  /*18a0*/  DEPBAR.LE SB0, 0x0 ;  /* 0x000080000000791a */ /* 0x000fc80000000000 */
[----:B------:R-:W-:Y:S01]  /*18b0*/  BAR.SYNC.DEFER_BLOCKING 0x0 ;  /* 0x0000000000007b1d */ /* 0x000fe20000010000 */
[----:B------:R-:W-:-:S05]  /*18c0*/  IADD3.X R13, R7, UR5, RZ, P0, !PT ;  /* 0x00000005070d7c10 */ /* 0x000fca00087fe4ff */
[----:B------:R-:W-:Y:S01]  /*18d0*/  @!PT LDS RZ, [RZ] ;  /* 0x00000000fffff984 */ /* 0x000fe20000000800 */
[----:B------:R-:W-:Y:S01]  /*18e0*/  @!PT LDS RZ, [RZ] ;  /* 0x00000000fffff984 */ /* 0x000fe20000000800 */
[----:B------:R-:W-:Y:S01]  /*18f0*/  @!PT LDS RZ, [RZ] ;  /* 0x00000000fffff984 */ /* 0x000fe20000000800 */
[----:B------:R2:W-:Y:S04]  /*1900*/  LDGSTS.E.BYPASS.LTC128B.128 [R116+0x3000], [R10.64] ;  /* 0x030000000a747fae */ /* 0x0005e8000b901d4c */
[----:B------:R4:W-:Y:S04]  /*1910*/  LDGSTS.E.BYPASS.LTC128B.128 [R116+0x3800], [R6.64] ;  /* 0x0380000006747fae */ /* 0x0009e8000b901d4c */
[----:B------:R1:W-:Y:S01]  /*1920*/  LDGSTS.E.BYPASS.LTC128B.128 [R116+0x4000], [R12.64] ;  /* 0x040000000c747fae */ /* 0x0003e2000b901d4c */
[----:B--2---:R-:W-:-:S04]  /*1930*/  IADD3 R10, P0, R12, UR10, RZ ;  /* 0x0000000a0c0a7c10 */ /* 0x004fc8000ff1e0ff */
[----:B------:R-:W-:Y:S02]  /*1940*/  IADD3.X R11, R13, UR5, RZ, P0, !PT ;  /* 0x000000050d0b7c10 */ /* 0x000fe400087fe4ff */
[----:B------:R-:W-:Y:S01]  /*1950*/  LOP3.LUT P0, RZ, R3, 0x2, RZ, 0xc0, !PT ;  /* 0x0000000203ff7812 */ /* 0x000fe2000780c0ff */
[----:B------:R-:W-:Y:S02]  /*1960*/  IMAD.MOV.U32 R3, RZ, RZ, 0x20 ;  /* 0x00000020ff037424 */ /* 0x000fe400078e00ff */
[----:B------:R2:W-:Y:S03]  /*1970*/  LDGSTS.E.BYPASS.LTC128B.128 [R116+0x4800], [R10.64] ;  /* 0x048000000a747fae */ /* 0x0005e6000b901d4c */
[----:B------:R-:W-:Y:S01]  /*1980*/  SEL R3, R3, 0xffffffe0, !P1 ;  /* 0xffffffe003037807 */ /* 0x000fe20004800000 */
[----:B----4-:R-:W-:Y:S04]  /*1990*/  LDSM.16.M88.4 R4, [R110] ;  /* 0x000000006e04783b */ /* 0x010fe80000000200 */
[----:B------:R-:W4:Y:S01]  /*19a0*/  LDSM.16.M88.4 R28, [R22+0x1000] ;  /* 0x00100000161c783b */ /* 0x000f220000000200 */
[----:B------:R-:W-:Y:S01]  /*19b0*/  IMAD.IADD R108, R110, 0x1, R3 ;  /* 0x000000016e6c7824 */ /* 0x000fe200078e0203 */
[----:B------:R-:W-:-:S02]  /*19c0*/  @P0 IADD3 R107, R109, -0x20, RZ ;  /* 0xffffffe06d6b0810 */ /* 0x000fc40007ffe0ff */
[----:B------:R-:W0:Y:S02]  /*19d0*/  LDGDEPBAR ;  /* 0x00000000000079af */ /* 0x000e240000000000 */
[C---:B------:R-:W-:Y:S02]  /*19e0*/  IADD3 R104, R107.reuse, 0x400, RZ ;  /* 0x000004006b687810 */ /* 0x040fe40007ffe0ff */
[----:B-1----:R-:W-:Y:S01]  /*19f0*/  LDSM.16.M88.4 R12, [R108] ;  /* 0x000000006c0c783b */ /* 0x002fe20000000200 */
[C---:B------:R-:W-:Y:S02]  /*1a00*/  IADD3 R103, R107.reuse, 0x800, RZ ;  /* 0x000008006b677810 */ /* 0x040fe40007ffe0ff */
[C---:B------:R-:W-:Y:S01]  /*1a10*/  IADD3 R102, R107.reuse, 0xc00, RZ ;  /* 0x00000c006b667810 */ /* 0x040fe20007ffe0ff */
[----:B---3--:R-:W-:Y:S01]  /*1a20*/  LDSM.16.M88.4 R16, [R107] ;  /* 0x000000006b10783b */ /* 0x008fe20000000200 */
[C---:B------:R-:W-:Y:S02]  /*1a30*/  IADD3 R101, R107.reuse, 0x1000, RZ ;  /* 0x000010006b657810 */ /* 0x040fe40007ffe0ff */
[C---:B------:R-:W-:Y:S01]  /*1a40*/  IADD3 R100, R107.reuse, 0x1400, RZ ;  /* 0x000014006b647810 */ /* 0x040fe20007ffe0ff */
[----:B------:R-:W-:Y:S01]  /*1a50*/  LDSM.16.M88.4 R36, [R107+0x400] ;  /* 0x000400006b24783b */ /* 0x000fe20000000200 */
[----:B------:R-:W-:-:S02]  /*1a60*/  IADD3 R87, R107, 0x1800, RZ ;  /* 0x000018006b577810 */ /* 0x000fc40007ffe0ff */
[----:B------:R-:W-:Y:S01]  /*1a70*/  IADD3 R86, R107, 0x1c00, RZ ;  /* 0x00001c006b567810 */ /* 0x000fe20007ffe0ff */
[----:B--2---:R-:W1:Y:S01]  /*1a80*/  LDSM.16.M88.4 R8, [R22+0x1400] ;  /* 0x001400001608783b */ /* 0x004e620000000200 */
[C---:B----4-:R-:W-:Y:S08]  /*1a90*/  HMMA.16816.F32.BF16 R32, R4.reuse, R28, RZ ;  /* 0x0000001c0420723c */ /* 0x050ff000000418ff */
        /* <DEDUP_REMOVED lines=17> */
[----:B------:R-:W-:Y:S05]  /*1bb0*/  HMMA.16816.F32.BF16 R8, R12, R38, R8 ;  /* 0x000000260c08723c */ /* 0x000fea0000041808 */
[----:B------:R-:W-:Y:S03]  /*1bc0*/  MUFU.TANH R54, R34 ;  /* 0x0000002200367308 */ /* 0x000fe60000002400 */
[----:B-1----:R-:W-:Y:S01]  /*1bd0*/  HMMA.16816.F32.BF16 R36, R4, R16, RZ ;  /* 0x000000100424723c */ /* 0x002fe200000418ff */
[----:B------:R-:W-:Y:S02]  /*1be0*/  FMUL.FTZ R24, R24, c[0x0][0x2ec] ;  /* 0x0000bb0018187a20 */ /* 0x000fe40000410000 */
[----:B------:R-:W-:-:S02]  /*1bf0*/  FMUL.FTZ R25, R25, c[0x0][0x2ec] ;  /* 0x0000bb0019197a20 */ /* 0x000fc40000410000 */
[----:B------:R1:W-:Y:S01]  /*1c00*/  MUFU.TANH R48, R35 ;  /* 0x0000002300307308 */ /* 0x0003e20000002400 */
[----:B------:R-:W-:Y:S02]  /*1c10*/  FMUL.FTZ R26, R26, c[0x0][0x2ec] ;  /* 0x0000bb001a1a7a20 */ /* 0x000fe40000410000 */
[----:B------:R-:W-:Y:S01]  /*1c20*/  FMUL.FTZ R27, R27, c[0x0][0x2ec] ;  /* 0x0000bb001b1b7a20 */ /* 0x000fe20000410000 */
[----:B------:R-:W-:Y:S04]  /*1c30*/  HMMA.16816.F32.BF16 R16, R4, R18, RZ ;  /* 0x000000120410723c */ /* 0x000fe800000418ff */
[----:B------:R-:W2:Y:S03]  /*1c40*/  MUFU.TANH R51, R28 ;  /* 0x0000001c00337308 */ /* 0x000ea60000002400 */
[----:B------:R-:W-:-:S02]  /*1c50*/  FMUL.FTZ R8, R8, c[0x0][0x2ec] ;  /* 0x0000bb0008087a20 */ /* 0x000fc40000410000 */
[----:B------:R-:W-:Y:S02]  /*1c60*/  FMUL.FTZ R9, R9, c[0x0][0x2ec] ;  /* 0x0000bb0009097a20 */ /* 0x000fe40000410000 */
[----:B------:R-:W-:Y:S01]  /*1c70*/  FMUL.FTZ R10, R10, c[0x0][0x2ec] ;  /* 0x0000bb000a0a7a20 */ /* 0x000fe20000410000 */
[----:B-1----:R-:W1:Y:S01]  /*1c80*/  LDSM.16.M88.4 R32, [R107+0x800] ;  /* 0x000800006b20783b */ /* 0x002e620000000200 */
[----:B------:R-:W-:Y:S01]  /*1c90*/  MUFU.TANH R47, R29 ;  /* 0x0000001d002f7308 */ /* 0x000fe20000002400 */
[----:B------:R-:W-:-:S07]  /*1ca0*/  FMUL.FTZ R11, R11, c[0x0][0x2ec] ;  /* 0x0000bb000b0b7a20 */ /* 0x000fce0000410000 */
[----:B------:R-:W3:Y:S08]  /*1cb0*/  MUFU.TANH R53, R30 ;  /* 0x0000001e00357308 */ /* 0x000ef00000002400 */
[----:B------:R4:W-:Y:S08]  /*1cc0*/  MUFU.TANH R68, R31 ;  /* 0x0000001f00447308 */ /* 0x0009f00000002400 */
[----:B------:R-:W-:Y:S01]  /*1cd0*/  MUFU.TANH R50, R24 ;  /* 0x0000001800327308 */ /* 0x000fe20000002400 */
[----:B----4-:R-:W4:Y:S07]  /*1ce0*/  LDSM.16.M88.4 R28, [R22+0x1c00] ;  /* 0x001c0000161c783b */ /* 0x010f2e0000000200 */
[----:B------:R-:W5:Y:S01]  /*1cf0*/  MUFU.TANH R49, R25 ;  /* 0x0000001900317308 */ /* 0x000f620000002400 */
[C---:B-1----:R-:W-:Y:S07]  /*1d00*/  HMMA.16816.F32.BF16 R36, R12.reuse, R32, R36 ;  /* 0x000000200c24723c */ /* 0x042fee0000041824 */
[----:B------:R-:W-:Y:S01]  /*1d10*/  MUFU.TANH R70, R26 ;  /* 0x0000001a00467308 */ /* 0x000fe20000002400 */
[----:B------:R-:W-:Y:S07]  /*1d20*/  HMMA.16816.F32.BF16 R16, R12, R34, R16 ;  /* 0x000000220c10723c */ /* 0x000fee0000041810 */
[----:B------:R1:W1:Y:S08]  /*1d30*/  MUFU.TANH R69, R27 ;  /* 0x0000001b00457308 */ /* 0x0002700000002400 */
[----:B------:R-:W2:Y:S01]  /*1d40*/  MUFU.TANH R61, R8 ;  /* 0x00000008003d7308 */ /* 0x000ea20000002400 */
[----:B------:R-:W-:Y:S01]  /*1d50*/  FMUL.FTZ R36, R36, c[0x0][0x2ec] ;  /* 0x0000bb0024247a20 */ /* 0x000fe20000410000 */
[----:B-1----:R-:W1:Y:S06]  /*1d60*/  LDSM.16.M88.4 R24, [R107+0xc00] ;  /* 0x000c00006b18783b */ /* 0x002e6c0000000200 */
[----:B------:R-:W-:Y:S01]  /*1d70*/  MUFU.TANH R59, R9 ;  /* 0x00000009003b7308 */ /* 0x000fe20000002400 */
[----:B------:R-:W-:-:S02]  /*1d80*/  FMUL.FTZ R37, R37, c[0x0][0x2ec] ;  /* 0x0000bb0025257a20 */ /* 0x000fc40000410000 */
[----:B------:R-:W-:Y:S02]  /*1d90*/  FMUL.FTZ R38, R38, c[0x0][0x2ec] ;  /* 0x0000bb0026267a20 */ /* 0x000fe40000410000 */
[----:B------:R-:W-:Y:S01]  /*1da0*/  FMUL.FTZ R39, R39, c[0x0][0x2ec] ;  /* 0x0000bb0027277a20 */ /* 0x000fe20000410000 */
[C---:B----4-:R-:W-:Y:S01]  /*1db0*/  HMMA.16816.F32.BF16 R32, R4.reuse, R28, RZ ;  /* 0x0000001c0420723c */ /* 0x050fe200000418ff */
[----:B------:R-:W-:Y:S01]  /*1dc0*/  FMUL.FTZ R16, R16, c[0x0][0x2ec] ;  /* 0x0000bb0010107a20 */ /* 0x000fe20000410000 */
[----:B------:R-:W4:Y:S01]  /*1dd0*/  MUFU.TANH R73, R10 ;  /* 0x0000000a00497308 */ /* 0x000f220000002400 */
[----:B------:R-:W-:Y:S02]  /*1de0*/  FMUL.FTZ R17, R17, c[0x0][0x2ec] ;  /* 0x0000bb0011117a20 */ /* 0x000fe40000410000 */
[----:B------:R-:W-:Y:S02]  /*1df0*/  FMUL.FTZ R18, R18, c[0x0][0x2ec] ;  /* 0x0000bb0012127a20 */ /* 0x000fe40000410000 */
[----:B------:R-:W-:Y:S01]  /*1e00*/  FMUL.FTZ R19, R19, c[0x0][0x2ec] ;  /* 0x0000bb0013137a20 */ /* 0x000fe20000410000 */
[----:B------:R-:W-:Y:S02]  /*1e10*/  HMMA.16816.F32.BF16 R28, R4, R30, RZ ;  /* 0x0000001e041c723c */ /* 0x000fe400000418ff */
[----:B------:R2:W1:Y:S08]  /*1e20*/  MUFU.TANH R72, R11 ;  /* 0x0000000b00487308 */ /* 0x0004700000002400 */
[----:B------:R-:W3:Y:S01]  /*1e30*/  MUFU.TANH R65, R36 ;  /* 0x0000002400417308 */ /* 0x000ee20000002400 */
[----:B--2---:R-:W2:Y:S07]  /*1e40*/  LDSM.16.M88.4 R8, [R22+0x2000] ;  /* 0x002000001608783b */ /* 0x004eae0000000200 */
[----:B------:R-:W-:Y:S06]  /*1e50*/  MUFU.TANH R55, R37 ;  /* 0x0000002500377308 */ /* 0x000fec0000002400 */
[C---:B-1----:R-:W-:Y:S02]  /*1e60*/  HMMA.16816.F32.BF16 R28, R12.reuse, R26, R28 ;  /* 0x0000001a0c1c723c */ /* 0x042fe4000004181c */
[----:B------:R-:W1:Y:S06]  /*1e70*/  MUFU.TANH R57, R38 ;  /* 0x0000002600397308 */ /* 0x000e6c0000002400 */
[----:B------:R-:W-:Y:S02]  /*1e80*/  HMMA.16816.F32.BF16 R32, R12, R24, R32 ;  /* 0x000000180c20723c */ /* 0x000fe40000041820 */
[----:B------:R1:W1:Y:S08]  /*1e90*/  MUFU.TANH R58, R39 ;  /* 0x00000027003a7308 */ /* 0x0002700000002400 */
[----:B------:R-:W-:Y:S06]  /*1ea0*/  MUFU.TANH R63, R16 ;  /* 0x00000010003f7308 */ /* 0x000fec0000002400 */
[----:B------:R-:W-:Y:S01]  /*1eb0*/  FMUL.FTZ R28, R28, c[0x0][0x2ec] ;  /* 0x0000bb001c1c7a20 */ /* 0x000fe20000410000 */
[----:B-1----:R-:W1:Y:S01]  /*1ec0*/  LDSM.16.M88.4 R36, [R107+0x1000] ;  /* 0x001000006b24783b */ /* 0x002e620000000200 */
[----:B------:R-:W1:Y:S01]  /*1ed0*/  MUFU.TANH R62, R17 ;  /* 0x00000011003e7308 */ /* 0x000e620000002400 */
[----:B------:R-:W-:-:S02]  /*1ee0*/  FMUL.FTZ R29, R29, c[0x0][0x2ec] ;  /* 0x0000bb001d1d7a20 */ /* 0x000fc40000410000 */
[----:B------:R-:W-:-:S03]  /*1ef0*/  FMUL.FTZ R30, R30, c[0x0][0x2ec] ;  /* 0x0000bb001e1e7a20 */ /* 0x000fc60000410000 */
[----:B------:R-:W-:Y:S01]  /*1f00*/  FMUL.FTZ R32, R32, c[0x0][0x2ec] ;  /* 0x0000bb0020207a20 */ /* 0x000fe20000410000 */
[C---:B--2---:R-:W-:Y:S01]  /*1f10*/  HMMA.16816.F32.BF16 R24, R4.reuse, R8, RZ ;  /* 0x000000080418723c */ /* 0x044fe200000418ff */
[----:B------:R-:W-:Y:S01]  /*1f20*/  FMUL.FTZ R33, R33, c[0x0][0x2ec] ;  /* 0x0000bb0021217a20 */ /* 0x000fe20000410000 */
[----:B------:R-:W-:Y:S01]  /*1f30*/  MUFU.TANH R64, R18 ;  /* 0x0000001200407308 */ /* 0x000fe20000002400 */
[----:B------:R-:W-:Y:S02]  /*1f40*/  FMUL.FTZ R34, R34, c[0x0][0x2ec] ;  /* 0x0000bb0022227a20 */ /* 0x000fe40000410000 */
[----:B------:R-:W-:Y:S02]  /*1f50*/  FMUL.FTZ R35, R35, c[0x0][0x2ec] ;  /* 0x0000bb0023237a20 */ /* 0x000fe40000410000 */
[----:B------:R-:W-:Y:S01]  /*1f60*/  FMUL.FTZ R31, R31, c[0x0][0x2ec] ;  /* 0x0000bb001f1f7a20 */ /* 0x000fe20000410000 */
[----:B------:R-:W-:Y:S02]  /*1f70*/  HMMA.16816.F32.BF16 R8, R4, R10, RZ ;  /* 0x0000000a0408723c */ /* 0x000fe400000418ff */
[----:B------:R2:W1:Y:S08]  /*1f80*/  MUFU.TANH R78, R19 ;  /* 0x00000013004e7308 */ /* 0x0004700000002400 */
[----:B------:R3:W-:Y:S01]  /*1f90*/  MUFU.TANH R84, R28 ;  /* 0x0000001c00547308 */ /* 0x0007e20000002400 */
[----:B--2---:R-:W2:Y:S07]  /*1fa0*/  LDSM.16.M88.4 R16, [R22+0x2400] ;  /* 0x002400001610783b */ /* 0x004eae0000000200 */
[----:B------:R-:W2:Y:S01]  /*1fb0*/  MUFU.TANH R88, R32 ;  /* 0x0000002000587308 */ /* 0x000ea20000002400 */
[----:B-1----:R-:W-:Y:S01]  /*1fc0*/  HMMA.16816.F32.BF16 R24, R12, R36, R24 ;  /* 0x000000240c18723c */ /* 0x002fe20000041818 */
[----:B---3--:R-:W-:-:S06]  /*1fd0*/  LOP3.LUT R28, R43, 0xffffffe0, RZ, 0xc0, !PT ;  /* 0xffffffe02b1c7812 */ /* 0x008fcc00078ec0ff */
[----:B------:R-:W-:Y:S01]  /*1fe0*/  MUFU.TANH R85, R33 ;  /* 0x0000002100557308 */ /* 0x000fe20000002400 */
[----:B------:R-:W-:Y:S01]  /*1ff0*/  IMAD.IADD R28, R42, 0x1, -R28 ;  /* 0x000000012a1c7824 */ /* 0x000fe200078e0a1c */
[----:B------:R-:W-:Y:S06]  /*2000*/  HMMA.16816.F32.BF16 R8, R12, R38, R8 ;  /* 0x000000260c08723c */ /* 0x000fec0000041808 */
[----:B------:R-:W1:Y:S01]  /*2010*/  MUFU.TANH R67, R34 ;  /* 0x0000002200437308 */ /* 0x000e620000002400 */
[----:B------:R-:W-:-:S04]  /*2020*/  SHF.R.S32.HI R0, RZ, 0x1f, R28 ;  /* 0x0000001fff007819 */ /* 0x000fc8000001141c */
[----:B------:R-:W-:-:S03]  /*2030*/  LEA.HI R0, R0, R28, RZ, 0x2 ;  /* 0x0000001c00007211 */ /* 0x000fc600078f10ff */
[----:B------:R3:W1:Y:S01]  /*2040*/  MUFU.TANH R93, R35 ;  /* 0x00000023005d7308 */ /* 0x0006620000002400 */
[----:B------:R-:W-:Y:S01]  /*2050*/  SHF.R.S32.HI R117, RZ, 0x2, R0 ;  /* 0x00000002ff757819 */ /* 0x000fe20000011400 */
[----:B------:R-:W-:-:S03]  /*2060*/  IMAD.SHL.U32 R0, R20, 0x80, RZ ;  /* 0x0000008014007824 */ /* 0x000fc600078e00ff */
[----:B------:R-:W-:Y:S01]  /*2070*/  IADD3 R44, R44, 0x1, R117 ;  /* 0x000000012c2c7810 */ /* 0x000fe20007ffe075 */
[----:B------:R-:W-:Y:S01]  /*2080*/  FMUL.FTZ R24, R24, c[0x0][0x2ec] ;  /* 0x0000bb0018187a20 */ /* 0x000fe20000410000 */
[----:B------:R-:W-:Y:S01]  /*2090*/  LOP3.LUT R60, R0, 0x6, R60, 0xf8, !PT ;  /* 0x00000006003c7812 */ /* 0x000fe200078ef83c */
[----:B------:R-:W-:Y:S01]  /*20a0*/  MUFU.TANH R66, R29 ;  /* 0x0000001d00427308 */ /* 0x000fe20000002400 */
[----:B------:R-:W-:Y:S01]  /*20b0*/  IADD3 R56, R41, -c[0x0][0x214], R44 ;  /* 0x8000850029387a10 */ /* 0x000fe20007ffe02c */
[----:B------:R-:W-:Y:S01]  /*20c0*/  FMUL.FTZ R25, R25, c[0x0][0x2ec] ;  /* 0x0000bb0019197a20 */ /* 0x000fe20000410000 */
[----:B------:R-:W-:Y:S01]  /*20d0*/  IADD3 R23, R60, -0x78, RZ ;  /* 0xffffff883c177810 */ /* 0x000fe20007ffe0ff */
[----:B------:R-:W-:Y:S01]  /*20e0*/  FMUL.FTZ R26, R26, c[0x0][0x2ec] ;  /* 0x0000bb001a1a7a20 */ /* 0x000fe20000410000 */
[----:B------:R-:W-:Y:S01]  /*20f0*/  IADD3 R56, R56, c[0x0][0x2e8], RZ ;  /* 0x0000ba0038387a10 */ /* 0x000fe20007ffe0ff */
[----:B------:R-:W-:Y:S01]  /*2100*/  FMUL.FTZ R27, R27, c[0x0][0x2ec] ;  /* 0x0000bb001b1b7a20 */ /* 0x000fe20000410000 */
[----:B---3--:R-:W3:Y:S01]  /*2110*/  LDSM.16.M88.4 R32, [R107+0x1400] ;  /* 0x001400006b20783b */ /* 0x008ee20000000200 */
[----:B------:R-:W1:Y:S01]  /*2120*/  MUFU.TANH R90, R30 ;  /* 0x0000001e005a7308 */ /* 0x000e620000002400 */
[----:B------:R-:W-:Y:S01]  /*2130*/  IADD3 R36, R56, 0x8, RZ ;  /* 0x0000000838247810 */ /* 0x000fe20007ffe0ff */
[----:B------:R-:W-:Y:S01]  /*2140*/  FMUL.FTZ R8, R8, c[0x0][0x2ec] ;  /* 0x0000bb0008087a20 */ /* 0x000fe20000410000 */
[-C--:B------:R-:W-:Y:S01]  /*2150*/  IMNMX R56, R56, R41.reuse, PT ;  /* 0x0000002938387217 */ /* 0x080fe20003800200 */
[----:B------:R-:W-:Y:S01]  /*2160*/  FMUL.FTZ R9, R9, c[0x0][0x2ec] ;  /* 0x0000bb0009097a20 */ /* 0x000fe20000410000 */
[----:B------:R-:W-:Y:S01]  /*2170*/  IMNMX R36, R36, R41, PT ;  /* 0x0000002924247217 */ /* 0x000fe20003800200 */
[----:B------:R-:W-:Y:S01]  /*2180*/  FMUL.FTZ R10, R10, c[0x0][0x2ec] ;  /* 0x0000bb000a0a7a20 */ /* 0x000fe20000410000 */
[C---:B------:R-:W-:Y:S01]  /*2190*/  ISETP.GE.AND P4, PT, R23.reuse, R56, PT ;  /* 0x000000381700720c */ /* 0x040fe20003f86270 */
[----:B------:R2:W1:Y:S01]  /*21a0*/  MUFU.TANH R89, R31 ;  /* 0x0000001f00597308 */ /* 0x0004620000002400 */
[----:B------:R-:W-:Y:S01]  /*21b0*/  ISETP.GE.AND P3, PT, R23, R36, PT ;  /* 0x000000241700720c */ /* 0x000fe20003f66270 */
[----:B------:R-:W-:Y:S01]  /*21c0*/  FMUL.FTZ R91, R11, c[0x0][0x2ec] ;  /* 0x0000bb000b5b7a20 */ /* 0x000fe20000410000 */
[----:B------:R-:W-:-:S02]  /*21d0*/  IADD3 R23, R60, -0x6f, RZ ;  /* 0xffffff913c177810 */ /* 0x000fc40007ffe0ff */
[----:B------:R-:W-:Y:S02]  /*21e0*/  FSEL R51, R51, -INF , !P4 ;  /* 0xff80000033337808 */ /* 0x000fe40006000000 */
[----:B------:R-:W-:Y:S01]  /*21f0*/  FSEL R38, R53, -INF , !P3 ;  /* 0xff80000035267808 */ /* 0x000fe20005800000 */
[----:B------:R-:W-:Y:S01]  /*2200*/  MUFU.TANH R99, R24 ;  /* 0x0000001800637308 */ /* 0x000fe20000002400 */
[C---:B------:R-:W-:Y:S02]  /*2210*/  ISETP.GE.AND P4, PT, R23.reuse, R56, PT ;  /* 0x000000381700720c */ /* 0x040fe40003f86270 */
[----:B------:R-:W-:Y:S02]  /*2220*/  ISETP.GE.AND P3, PT, R23, R36, PT ;  /* 0x000000241700720c */ /* 0x000fe40003f66270 */
[----:B------:R-:W-:Y:S02]  /*2230*/  IADD3 R23, R60, -0x68, RZ ;  /* 0xffffff983c177810 */ /* 0x000fe40007ffe0ff */
[----:B-----5:R-:W-:Y:S01]  /*2240*/  FSEL R75, R49, -INF , !P4 ;  /* 0xff800000314b7808 */ /* 0x020fe20006000000 */
[----:B--2---:R-:W-:Y:S01]  /*2250*/  HMMA.16816.F32.BF16 R28, R4, R16, RZ ;  /* 0x00000010041c723c */ /* 0x004fe200000418ff */
[----:B------:R-:W2:Y:S01]  /*2260*/  MUFU.TANH R97, R25 ;  /* 0x0000001900617308 */ /* 0x000ea20000002400 */
[----:B------:R-:W-:-:S05]  /*2270*/  FSEL R69, R69, -INF , !P3 ;  /* 0xff80000045457808 */ /* 0x000fca0005800000 */
[----:B------:R-:W-:Y:S02]  /*2280*/  SHF.R.S32.HI R16, RZ, 0x1f, R43 ;  /* 0x0000001fff107819 */ /* 0x000fe4000001142b */
[----:B------:R-:W-:Y:S02]  /*2290*/  MUFU.TANH R95, R26 ;  /* 0x0000001a005f7308 */ /* 0x000fe40000002400 */
[----:B------:R-:W-:-:S04]  /*22a0*/  LEA.HI R16, R16, R122, RZ, 0x2 ;  /* 0x0000007a10107211 */ /* 0x000fc800078f10ff */
[----:B------:R-:W-:Y:S02]  /*22b0*/  LOP3.LUT R16, R16, 0xfffffffc, RZ, 0xc0, !PT ;  /* 0xfffffffc10107812 */ /* 0x000fe400078ec0ff */
[----:B------:R5:W1:Y:S03]  /*22c0*/  MUFU.TANH R98, R27 ;  /* 0x0000001b00627308 */ /* 0x000a660000002400 */
[----:B------:R-:W-:Y:S01]  /*22d0*/  IMAD.IADD R122, R122, 0x1, -R16 ;  /* 0x000000017a7a7824 */ /* 0x000fe200078e0a10 */
[----:B------:R-:W-:-:S03]  /*22e0*/  IADD3 R16, R60, -0x80, RZ ;  /* 0xffffff803c107810 */ /* 0x000fc60007ffe0ff */
[----:B---3--:R-:W-:Y:S01]  /*22f0*/  HMMA.16816.F32.BF16 R28, R12, R32, R28 ;  /* 0x000000200c1c723c */ /* 0x008fe2000004181c */
[C---:B------:R-:W-:Y:S01]  /*2300*/  ISETP.GE.AND P1, PT, R16.reuse, R56, PT ;  /* 0x000000381000720c */ /* 0x040fe20003f26270 */
[----:B------:R3:W1:Y:S01]  /*2310*/  MUFU.TANH R96, R8 ;  /* 0x0000000800607308 */ /* 0x0006620000002400 */
[----:B------:R-:W-:Y:S02]  /*2320*/  ISETP.GE.AND P2, PT, R16, R36, PT ;  /* 0x000000241000720c */ /* 0x000fe40003f46270 */
[----:B------:R-:W-:Y:S02]  /*2330*/  IADD3 R16, R60, -0x7f, RZ ;  /* 0xffffff813c107810 */ /* 0x000fe40007ffe0ff */
[----:B------:R-:W-:Y:S01]  /*2340*/  FSEL R37, R46, -INF , !P1 ;  /* 0xff8000002e257808 */ /* 0x000fe20004800000 */
[----:B-----5:R-:W5:Y:S01]  /*2350*/  LDSM.16.M88.4 R24, [R22+0x2800] ;  /* 0x002800001618783b */ /* 0x020f620000000200 */
[C---:B------:R-:W-:Y:S01]  /*2360*/  ISETP.GE.AND P0, PT, R16.reuse, R56, PT ;  /* 0x000000381000720c */ /* 0x040fe20003f06270 */
[----:B------:R-:W-:Y:S01]  /*2370*/  MUFU.TANH R94, R9 ;  /* 0x00000009005e7308 */ /* 0x000fe20000002400 */
[----:B------:R-:W-:-:S02]  /*2380*/  ISETP.GE.AND P5, PT, R16, R36, PT ;  /* 0x000000241000720c */ /* 0x000fc40003fa6270 */
[----:B------:R-:W-:Y:S01]  /*2390*/  HMMA.16816.F32.BF16 R16, R4, R18, RZ ;  /* 0x000000120410723c */ /* 0x000fe200000418ff */
[----:B------:R-:W-:Y:S02]  /*23a0*/  FSEL R54, R54, -INF , !P2 ;  /* 0xff80000036367808 */ /* 0x000fe40005000000 */
[----:B------:R-:W-:Y:S02]  /*23b0*/  FSEL R52, R45, -INF , !P0 ;  /* 0xff8000002d347808 */ /* 0x000fe40004000000 */
[----:B---3--:R-:W-:Y:S01]  /*23c0*/  IADD3 R8, R60, -0x77, RZ ;  /* 0xffffff893c087810 */ /* 0x008fe20007ffe0ff */
[----:B------:R3:W1:Y:S01]  /*23d0*/  MUFU.TANH R92, R10 ;  /* 0x0000000a005c7308 */ /* 0x0006620000002400 */
[----:B------:R-:W-:Y:S02]  /*23e0*/  FSEL R39, R48, -INF , !P5 ;  /* 0xff80000030277808 */ /* 0x000fe40006800000 */
[----:B------:R-:W-:Y:S02]  /*23f0*/  ISETP.GE.AND P1, PT, R8, R56, PT ;  /* 0x000000380800720c */ /* 0x000fe40003f26270 */
[----:B------:R-:W-:Y:S01]  /*2400*/  FMUL.FTZ R28, R28, c[0x0][0x2ec] ;  /* 0x0000bb001c1c7a20 */ /* 0x000fe20000410000 */
[----:B------:R-:W-:Y:S01]  /*2410*/  ISETP.GE.AND P2, PT, R8, R36, PT ;  /* 0x000000240800720c */ /* 0x000fe20003f46270 */
[----:B------:R-:W-:Y:S01]  /*2420*/  FMUL.FTZ R30, R30, c[0x0][0x2ec] ;  /* 0x0000bb001e1e7a20 */ /* 0x000fe20000410000 */
[----:B------:R-:W-:Y:S01]  /*2430*/  IADD3 R8, R60, -0x70, RZ ;  /* 0xffffff903c087810 */ /* 0x000fe20007ffe0ff */
[----:B------:R1:W1:Y:S01]  /*2440*/  MUFU.TANH R40, R28 ;  /* 0x0000001c00287308 */ /* 0x0002620000002400 */
[----:B------:R-:W-:Y:S01]  /*2450*/  FSEL R71, R47, -INF , !P1 ;  /* 0xff8000002f477808 */ /* 0x000fe20004800000 */
[----:B------:R-:W-:Y:S01]  /*2460*/  FMUL.FTZ R31, R31, c[0x0][0x2ec] ;  /* 0x0000bb001f1f7a20 */ /* 0x000fe20000410000 */
[----:B------:R-:W-:-:S02]  /*2470*/  ISETP.GE.AND P0, PT, R8, R56, PT ;  /* 0x000000380800720c */ /* 0x000fc40003f06270 */
[----:B------:R-:W-:Y:S02]  /*2480*/  ISETP.GE.AND P5, PT, R8, R36, PT ;  /* 0x000000240800720c */ /* 0x000fe40003fa6270 */
[----:B------:R-:W-:Y:S01]  /*2490*/  FSEL R68, R68, -INF , !P2 ;  /* 0xff80000044447808 */ /* 0x000fe20005000000 */
[----:B---3--:R-:W3:Y:S01]  /*24a0*/  LDSM.16.M88.4 R8, [R107+0x1800] ;  /* 0x001800006b08783b */ /* 0x008ee20000000200 */
[C---:B------:R-:W-:Y:S01]  /*24b0*/  ISETP.GE.AND P1, PT, R23.reuse, R56, PT ;  /* 0x000000381700720c */ /* 0x040fe20003f26270 */
[----:B------:R-:W-:Y:S01]  /*24c0*/  HMMA.16816.F32.BF16 R16, R12, R34, R16 ;  /* 0x000000220c10723c */ /* 0x000fe20000041810 */
[----:B------:R-:W-:Y:S01]  /*24d0*/  ISETP.GE.AND P2, PT, R23, R36, PT ;  /* 0x000000241700720c */ /* 0x000fe20003f46270 */
[----:B------:R-:W-:Y:S01]  /*24e0*/  FMUL.FTZ R23, R29, c[0x0][0x2ec] ;  /* 0x0000bb001d177a20 */ /* 0x000fe20000410000 */
[----:B------:R-:W-:Y:S01]  /*24f0*/  IADD3 R29, R60, -0x67, RZ ;  /* 0xffffff993c1d7810 */ /* 0x000fe20007ffe0ff */
[----:B------:R-:W2:Y:S01]  /*2500*/  MUFU.TANH R41, R30 ;  /* 0x0000001e00297308 */ /* 0x000ea20000002400 */
[----:B------:R-:W-:-:S02]  /*2510*/  FSEL R74, R50, -INF , !P0 ;  /* 0xff800000324a7808 */ /* 0x000fc40004000000 */
[----:B-1----:R-:W-:Y:S02]  /*2520*/  IADD3 R28, R60, -0x60, RZ ;  /* 0xffffffa03c1c7810 */ /* 0x002fe40007ffe0ff */
[----:B------:R-:W-:Y:S02]  /*2530*/  FSEL R70, R70, -INF , !P5 ;  /* 0xff80000046467808 */ /* 0x000fe40006800000 */
[C---:B------:R-:W-:Y:S01]  /*2540*/  ISETP.GE.AND P0, PT, R29.reuse, R56, PT ;  /* 0x000000381d00720c */ /* 0x040fe20003f06270 */
[----:B------:R1:W-:Y:S01]  /*2550*/  MUFU.TANH R46, R31 ;  /* 0x0000001f002e7308 */ /* 0x0003e20000002400 */
[----:B------:R-:W-:Y:S01]  /*2560*/  ISETP.GE.AND P5, PT, R29, R36, PT ;  /* 0x000000241d00720c */ /* 0x000fe20003fa6270 */
[----:B-----5:R-:W-:Y:S01]  /*2570*/  HMMA.16816.F32.BF16 R32, R4, R24, RZ ;  /* 0x000000180420723c */ /* 0x020fe200000418ff */
[C---:B------:R-:W-:Y:S02]  /*2580*/  ISETP.GE.AND P4, PT, R28.reuse, R56, PT ;  /* 0x000000381c00720c */ /* 0x040fe40003f86270 */
[----:B------:R-:W-:-:S02]  /*2590*/  ISETP.GE.AND P3, PT, R28, R36, PT ;  /* 0x000000241c00720c */ /* 0x000fc40003f66270 */
[----:B------:R-:W-:Y:S01]  /*25a0*/  FSEL R76, R61, -INF , !P1 ;  /* 0xff8000003d4c7808 */ /* 0x000fe20004800000 */
[----:B------:R-:W5:Y:S01]  /*25b0*/  MUFU.TANH R23, R23 ;  /* 0x0000001700177308 */ /* 0x000f620000002400 */
[C---:B------:R-:W-:Y:S02]  /*25c0*/  IADD3 R25, R60.reuse, -0x5f, RZ ;  /* 0xffffffa13c197810 */ /* 0x040fe40007ffe0ff */
[----:B------:R-:W-:Y:S01]  /*25d0*/  IADD3 R24, R60, -0x58, RZ ;  /* 0xffffffa83c187810 */ /* 0x000fe20007ffe0ff */
[----:B------:R-:W-:Y:S01]  /*25e0*/  FMUL.FTZ R16, R16, c[0x0][0x2ec] ;  /* 0x0000bb0010107a20 */ /* 0x000fe20000410000 */
[----:B----4-:R-:W-:Y:S01]  /*25f0*/  FSEL R73, R73, -INF , !P2 ;  /* 0xff80000049497808 */ /* 0x010fe20005000000 */
[----:B------:R-:W-:Y:S01]  /*2600*/  FMUL.FTZ R17, R17, c[0x0][0x2ec] ;  /* 0x0000bb0011117a20 */ /* 0x000fe20000410000 */
[----:B------:R-:W-:Y:S01]  /*2610*/  FSEL R77, R59, -INF , !P0 ;  /* 0xff8000003b4d7808 */ /* 0x000fe20004000000 */
[----:B-1----:R1:W4:Y:S01]  /*2620*/  LDSM.16.M88.4 R28, [R22+0x2c00] ;  /* 0x002c0000161c783b */ /* 0x0023220000000200 */
[----:B------:R-:W-:Y:S01]  /*2630*/  FSEL R72, R72, -INF , !P5 ;  /* 0xff80000048487808 */ /* 0x000fe20006800000 */
[----:B------:R-:W-:Y:S01]  /*2640*/  FMUL.FTZ R18, R18, c[0x0][0x2ec] ;  /* 0x0000bb0012127a20 */ /* 0x000fe20000410000 */
[----:B------:R-:W-:Y:S01]  /*2650*/  ISETP.GE.AND P1, PT, R25, R56, PT ;  /* 0x000000381900720c */ /* 0x000fe20003f26270 */
[----:B------:R-:W-:Y:S01]  /*2660*/  FMUL.FTZ R19, R19, c[0x0][0x2ec] ;  /* 0x0000bb0013137a20 */ /* 0x000fe20000410000 */
[----:B------:R-:W-:Y:S01]  /*2670*/  ISETP.GE.AND P2, PT, R25, R36, PT ;  /* 0x000000241900720c */ /* 0x000fe20003f46270 */
[----:B------:R-:W-:Y:S01]  /*2680*/  MUFU.TANH R44, R16 ;  /* 0x00000010002c7308 */ /* 0x000fe20000002400 */
[----:B------:R-:W-:-:S02]  /*2690*/  ISETP.GE.AND P0, PT, R24, R56, PT ;  /* 0x000000381800720c */ /* 0x000fc40003f06270 */
[----:B------:R-:W-:Y:S01]  /*26a0*/  ISETP.GE.AND P5, PT, R24, R36, PT ;  /* 0x000000241800720c */ /* 0x000fe20003fa6270 */
[----:B---3--:R-:W-:Y:S01]  /*26b0*/  HMMA.16816.F32.BF16 R32, R12, R8, R32 ;  /* 0x000000080c20723c */ /* 0x008fe20000041820 */
[----:B------:R-:W-:Y:S02]  /*26c0*/  FSEL R65, R65, -INF , !P4 ;  /* 0xff80000041417808 */ /* 0x000fe40006000000 */
[----:B------:R-:W-:Y:S01]  /*26d0*/  FSEL R49, R57, -INF , !P3 ;  /* 0xff80000039317808 */ /* 0x000fe20005800000 */
[----:B------:R-:W-:Y:S01]  /*26e0*/  MUFU.TANH R61, R17 ;  /* 0x00000011003d7308 */ /* 0x000fe20000002400 */
[----:B------:R-:W-:Y:S02]  /*26f0*/  FSEL R50, R55, -INF , !P1 ;  /* 0xff80000037327808 */ /* 0x000fe40004800000 */
[C---:B------:R-:W-:Y:S01]  /*2700*/  IADD3 R9, R60.reuse, -0x57, RZ ;  /* 0xffffffa93c097810 */ /* 0x040fe20007ffe0ff */
[----:B------:R-:W-:Y:S01]  /*2710*/  HMMA.16816.F32.BF16 R24, R4, R26, RZ ;  /* 0x0000001a0418723c */ /* 0x000fe200000418ff */
[----:B------:R-:W-:-:S02]  /*2720*/  IADD3 R8, R60, -0x50, RZ ;  /* 0xffffffb03c087810 */ /* 0x000fc40007ffe0ff */
[----:B------:R-:W-:Y:S01]  /*2730*/  FSEL R58, R58, -INF , !P2 ;  /* 0xff8000003a3a7808 */ /* 0x000fe20005000000 */
[----:B------:R-:W-:Y:S01]  /*2740*/  MUFU.TANH R45, R18 ;  /* 0x00000012002d7308 */ /* 0x000fe20000002400 */
[C---:B------:R-:W-:Y:S02]  /*2750*/  ISETP.GE.AND P4, PT, R9.reuse, R56, PT ;  /* 0x000000380900720c */ /* 0x040fe40003f86270 */
[----:B------:R-:W-:Y:S02]  /*2760*/  ISETP.GE.AND P3, PT, R9, R36, PT ;  /* 0x000000240900720c */ /* 0x000fe40003f66270 */
[C---:B------:R-:W-:Y:S02]  /*2770*/  ISETP.GE.AND P1, PT, R8.reuse, R56, PT ;  /* 0x000000380800720c */ /* 0x040fe40003f26270 */
[----:B------:R-:W-:Y:S01]  /*2780*/  ISETP.GE.AND P2, PT, R8, R36, PT ;  /* 0x000000240800720c */ /* 0x000fe20003f46270 */
[----:B-1----:R1:W-:Y:S01]  /*2790*/  MUFU.TANH R22, R19 ;  /* 0x0000001300167308 */ /* 0x0023e20000002400 */
[----:B------:R-:W-:-:S02]  /*27a0*/  IADD3 R8, R60, -0x48, RZ ;  /* 0xffffffb83c087810 */ /* 0x000fc40007ffe0ff */
[----:B------:R-:W-:Y:S01]  /*27b0*/  FSEL R42, R62, -INF , !P4 ;  /* 0xff8000003e2a7808 */ /* 0x000fe20006000000 */
[----:B------:R-:W-:Y:S01]  /*27c0*/  FMUL.FTZ R33, R33, c[0x0][0x2ec] ;  /* 0x0000bb0021217a20 */ /* 0x000fe20000410000 */
[----:B------:R-:W-:Y:S01]  /*27d0*/  FSEL R55, R78, -INF , !P3 ;  /* 0xff8000004e377808 */ /* 0x000fe20005800000 */
[----:B------:R-:W-:Y:S01]  /*27e0*/  FMUL.FTZ R32, R32, c[0x0][0x2ec] ;  /* 0x0000bb0020207a20 */ /* 0x000fe20000410000 */
[C---:B------:R-:W-:Y:S01]  /*27f0*/  ISETP.GE.AND P4, PT, R8.reuse, R56, PT ;  /* 0x000000380800720c */ /* 0x040fe20003f86270 */
[----:B------:R3:W-:Y:S01]  /*2800*/  MUFU.TANH R48, R33 ;  /* 0x0000002100307308 */ /* 0x0007e20000002400 */
[----:B------:R-:W-:Y:S02]  /*2810*/  ISETP.GE.AND P3, PT, R8, R36, PT ;  /* 0x000000240800720c */ /* 0x000fe40003f66270 */
[C---:B------:R-:W-:Y:S01]  /*2820*/  IADD3 R9, R60.reuse, -0x4f, RZ ;  /* 0xffffffb13c097810 */ /* 0x040fe20007ffe0ff */
[----:B------:R-:W-:Y:S01]  /*2830*/  HMMA.16816.F32.BF16 R24, R12, R10, R24 ;  /* 0x0000000a0c18723c */ /* 0x000fe20000041818 */
[----:B------:R-:W-:-:S02]  /*2840*/  IADD3 R8, R60, -0x47, RZ ;  /* 0xffffffb93c087810 */ /* 0x000fc40007ffe0ff */
[----:B------:R-:W-:Y:S01]  /*2850*/  FSEL R43, R63, -INF , !P0 ;  /* 0xff8000003f2b7808 */ /* 0x000fe20004000000 */
[----:B-1----:R-:W1:Y:S01]  /*2860*/  LDSM.16.M88.4 R16, [R107+0x1c00] ;  /* 0x001c00006b10783b */ /* 0x002e620000000200 */
[----:B------:R-:W-:Y:S01]  /*2870*/  FSEL R57, R64, -INF , !P5 ;  /* 0xff80000040397808 */ /* 0x000fe20006800000 */
[----:B------:R-:W1:Y:S01]  /*2880*/  MUFU.TANH R91, R91 ;  /* 0x0000005b005b7308 */ /* 0x000e620000002400 */
[----:B------:R-:W-:Y:S01]  /*2890*/  FSEL R88, R88, -INF , !P1 ;  /* 0xff80000058587808 */ /* 0x000fe20004800000 */
[----:B------:R-:W-:-:S04]  /*28a0*/  DEPBAR.LE SB0, 0x0 ;  /* 0x000080000000791a */ /* 0x000fc80000000000 */
[----:B------:R-:W-:Y:S02]  /*28b0*/  FSEL R67, R67, -INF , !P2 ;  /* 0xff80000043437808 */ /* 0x000fe40005000000 */
[C---:B------:R-:W-:Y:S01]  /*28c0*/  ISETP.GE.AND P0, PT, R9.reuse, R56, PT ;  /* 0x000000380900720c */ /* 0x040fe20003f06270 */
[----:B------:R-:W1:Y:S01]  /*28d0*/  MUFU.TANH R32, R32 ;  /* 0x0000002000207308 */ /* 0x000e620000002400 */
[----:B------:R-:W-:Y:S02]  /*28e0*/  ISETP.GE.AND P5, PT, R9, R36, PT ;  /* 0x000000240900720c */ /* 0x000fe40003fa6270 */
[C---:B------:R-:W-:Y:S02]  /*28f0*/  ISETP.GE.AND P1, PT, R8.reuse, R56, PT ;  /* 0x000000380800720c */ /* 0x040fe40003f26270 */
[----:B------:R-:W-:Y:S02]  /*2900*/  ISETP.GE.AND P2, PT, R8, R36, PT ;  /* 0x000000240800720c */ /* 0x000fe40003f46270 */
[C---:B----4-:R-:W-:Y:S01]  /*2910*/  HMMA.16816.F32.BF16 R8, R4.reuse, R28, RZ ;  /* 0x0000001c0408723c */ /* 0x050fe200000418ff */
[----:B------:R-:W-:Y:S01]  /*2920*/  IADD3 R47, R60, -0x40, RZ ;  /* 0xffffffc03c2f7810 */ /* 0x000fe20007ffe0ff */
[----:B------:R-:W-:Y:S01]  /*2930*/  FMUL.FTZ R24, R24, c[0x0][0x2ec] ;  /* 0x0000bb0018187a20 */ /* 0x000fe20000410000 */
[----:B---3--:R-:W-:Y:S01]  /*2940*/  IADD3 R33, R60, -0x3f, RZ ;  /* 0xffffffc13c217810 */ /* 0x008fe20007ffe0ff */
[----:B------:R-:W-:Y:S01]  /*2950*/  FMUL.FTZ R26, R26, c[0x0][0x2ec] ;  /* 0x0000bb001a1a7a20 */ /* 0x000fe20000410000 */
[----:B------:R-:W-:Y:S01]  /*2960*/  FSEL R85, R85, -INF , !P0 ;  /* 0xff80000055557808 */ /* 0x000fe20004000000 */
[----:B------:R-:W-:Y:S01]  /*2970*/  FMUL.FTZ R27, R27, c[0x0][0x2ec] ;  /* 0x0000bb001b1b7a20 */ /* 0x000fe20000410000 */
[----:B------:R-:W-:Y:S01]  /*2980*/  FSEL R93, R93, -INF , !P5 ;  /* 0xff8000005d5d7808 */ /* 0x000fe20006800000 */
[----:B------:R-:W-:Y:S01]  /*2990*/  HMMA.16816.F32.BF16 R4, R4, R30, RZ ;  /* 0x0000001e0404723c */ /* 0x000fe200000418ff */
[C---:B------:R-:W-:Y:S01]  /*29a0*/  ISETP.GE.AND P0, PT, R47.reuse, R56, PT ;  /* 0x000000382f00720c */ /* 0x040fe20003f06270 */
[----:B------:R-:W-:Y:S01]  /*29b0*/  FMUL.FTZ R28, R34, c[0x0][0x2ec] ;  /* 0x0000bb00221c7a20 */ /* 0x000fe20000410000 */
[----:B------:R-:W-:Y:S01]  /*29c0*/  ISETP.GE.AND P5, PT, R47, R36, PT ;  /* 0x000000242f00720c */ /* 0x000fe20003fa6270 */
[----:B------:R-:W-:Y:S01]  /*29d0*/  FMUL.FTZ R34, R35, c[0x0][0x2ec] ;  /* 0x0000bb0023227a20 */ /* 0x000fe20000410000 */
[----:B------:R-:W-:Y:S01]  /*29e0*/  FSEL R84, R84, -INF , !P4 ;  /* 0xff80000054547808 */ /* 0x000fe20006000000 */
[----:B------:R3:W-:Y:S01]  /*29f0*/  MUFU.TANH R47, R24 ;  /* 0x00000018002f7308 */ /* 0x0007e20000002400 */
[----:B------:R-:W-:-:S02]  /*2a00*/  ISETP.GE.AND P4, PT, R33, R56, PT ;  /* 0x000000382100720c */ /* 0x000fc40003f86270 */
[----:B------:R-:W-:Y:S02]  /*2a10*/  IADD3 R30, R60, -0x38, RZ ;  /* 0xffffffc83c1e7810 */ /* 0x000fe40007ffe0ff */
[----:B------:R-:W-:Y:S02]  /*2a20*/  FSEL R90, R90, -INF , !P3 ;  /* 0xff8000005a5a7808 */ /* 0x000fe40005800000 */
[----:B------:R-:W-:Y:S01]  /*2a30*/  ISETP.GE.AND P3, PT, R33, R36, PT ;  /* 0x000000242100720c */ /* 0x000fe20003f66270 */
[----:B------:R-:W4:Y:S01]  /*2a40*/  MUFU.TANH R28, R28 ;  /* 0x0000001c001c7308 */ /* 0x000f220000002400 */
[----:B------:R-:W-:Y:S01]  /*2a50*/  FSEL R66, R66, -INF , !P1 ;  /* 0xff80000042427808 */ /* 0x000fe20004800000 */
[----:B-1----:R-:W-:Y:S01]  /*2a60*/  HMMA.16816.F32.BF16 R8, R12, R16, R8 ;  /* 0x000000100c08723c */ /* 0x002fe20000041808 */
[----:B------:R-:W-:Y:S02]  /*2a70*/  FSEL R89, R89, -INF , !P2 ;  /* 0xff80000059597808 */ /* 0x000fe40005000000 */
[----:B--2---:R-:W-:-:S02]  /*2a80*/  FSEL R97, R97, -INF , !P4 ;  /* 0xff80000061617808 */ /* 0x004fc40006000000 */
[C---:B------:R-:W-:Y:S01]  /*2a90*/  IADD3 R29, R60.reuse, -0x37, RZ ;  /* 0xffffffc93c1d7810 */ /* 0x040fe20007ffe0ff */
[----:B------:R-:W-:Y:S01]  /*2aa0*/  MUFU.TANH R34, R34 ;  /* 0x0000002200227308 */ /* 0x000fe20000002400 */
[----:B---3--:R-:W-:Y:S01]  /*2ab0*/  IADD3 R24, R60, -0x30, RZ ;  /* 0xffffffd03c187810 */ /* 0x008fe20007ffe0ff */
[----:B------:R-:W-:Y:S01]  /*2ac0*/  HMMA.16816.F32.BF16 R4, R12, R18, R4 ;  /* 0x000000120c04723c */ /* 0x000fe20000041804 */
[C---:B------:R-:W-:Y:S01]  /*2ad0*/  ISETP.GE.AND P1, PT, R30.reuse, R56, PT ;  /* 0x000000381e00720c */ /* 0x040fe20003f26270 */
[----:B------:R-:W-:Y:S01]  /*2ae0*/  FMUL.FTZ R16, R25, c[0x0][0x2ec] ;  /* 0x0000bb0019107a20 */ /* 0x000fe20000410000 */
[----:B------:R-:W-:Y:S02]  /*2af0*/  ISETP.GE.AND P2, PT, R30, R36, PT ;  /* 0x000000241e00720c */ /* 0x000fe40003f46270 */
[----:B------:R-:W-:Y:S02]  /*2b00*/  ISETP.GE.AND P4, PT, R24, R56, PT ;  /* 0x000000381800720c */ /* 0x000fe40003f86270 */
[----:B------:R-:W-:Y:S01]  /*2b10*/  IADD3 R17, R60, -0x2f, RZ ;  /* 0xffffffd13c117810 */ /* 0x000fe20007ffe0ff */
[----:B------:R-:W-:Y:S01]  /*2b20*/  MUFU.TANH R16, R16 ;  /* 0x0000001000107308 */ /* 0x000fe20000002400 */
[----:B------:R-:W-:-:S02]  /*2b30*/  FSEL R99, R99, -INF , !P0 ;  /* 0xff80000063637808 */ /* 0x000fc40004000000 */
[----:B------:R-:W-:Y:S02]  /*2b40*/  FSEL R98, R98, -INF , !P3 ;  /* 0xff80000062627808 */ /* 0x000fe40005800000 */
[----:B------:R-:W-:Y:S02]  /*2b50*/  ISETP.GE.AND P0, PT, R29, R56, PT ;  /* 0x000000381d00720c */ /* 0x000fe40003f06270 */
[----:B------:R-:W-:Y:S01]  /*2b60*/  ISETP.GE.AND P3, PT, R24, R36, PT ;  /* 0x000000241800720c */ /* 0x000fe20003f66270 */
[----:B------:R-:W-:Y:S01]  /*2b70*/  FMUL.FTZ R9, R9, c[0x0][0x2ec] ;  /* 0x0000bb0009097a20 */ /* 0x000fe20000410000 */
[----:B------:R-:W-:Y:S01]  /*2b80*/  FSEL R96, R96, -INF , !P1 ;  /* 0xff80000060607808 */ /* 0x000fe20004800000 */
[----:B------:R-:W-:Y:S01]  /*2b90*/  FMUL.FTZ R10, R10, c[0x0][0x2ec] ;  /* 0x0000bb000a0a7a20 */ /* 0x000fe20000410000 */
[----:B------:R-:W-:Y:S02]  /*2ba0*/  FSEL R92, R92, -INF , !P2 ;  /* 0xff8000005c5c7808 */ /* 0x000fe40005000000 */
[----:B------:R-:W-:Y:S01]  /*2bb0*/  FSEL R64, R40, -INF , !P4 ;  /* 0xff80000028407808 */ /* 0x000fe20006000000 */
[----:B------:R-:W-:Y:S01]  /*2bc0*/  FMUL.FTZ R40, R8, c[0x0][0x2ec] ;  /* 0x0000bb0008287a20 */ /* 0x000fe20000410000 */
[----:B------:R-:W-:Y:S01]  /*2bd0*/  FSEL R95, R95, -INF , !P5 ;  /* 0xff8000005f5f7808 */ /* 0x000fe20006800000 */
[----:B------:R-:W-:Y:S01]  /*2be0*/  MUFU.TANH R9, R9 ;  /* 0x0000000900097308 */ /* 0x000fe20000002400 */
[----:B------:R-:W-:Y:S01]  /*2bf0*/  ISETP.GE.AND P1, PT, R17, R56, PT ;  /* 0x000000381100720c */ /* 0x000fe20003f26270 */
[----:B------:R-:W-:Y:S01]  /*2c00*/  FMUL.FTZ R5, R5, c[0x0][0x2ec] ;  /* 0x0000bb0005057a20 */ /* 0x000fe20000410000 */
[-C--:B------:R-:W-:Y:S01]  /*2c10*/  ISETP.GE.AND P2, PT, R17, R36.reuse, PT ;  /* 0x000000241100720c */ /* 0x080fe20003f46270 */
[----:B------:R-:W-:Y:S01]  /*2c20*/  FMUL.FTZ R4, R4, c[0x0][0x2ec] ;  /* 0x0000bb0004047a20 */ /* 0x000fe20000410000 */
[----:B------:R-:W-:Y:S01]  /*2c30*/  IADD3 R24, R60, -0x28, RZ ;  /* 0xffffffd83c187810 */ /* 0x000fe20007ffe0ff */
[----:B------:R-:W-:Y:S01]  /*2c40*/  FMUL.FTZ R6, R6, c[0x0][0x2ec] ;  /* 0x0000bb0006067a20 */ /* 0x000fe20000410000 */
[----:B------:R-:W-:Y:S01]  /*2c50*/  ISETP.GE.AND P5, PT, R29, R36, PT ;  /* 0x000000241d00720c */ /* 0x000fe20003fa6270 */
[----:B------:R-:W1:Y:S01]  /*2c60*/  MUFU.TANH R17, R26 ;  /* 0x0000001a00117308 */ /* 0x000e620000002400 */
[----:B------:R-:W-:-:S02]  /*2c70*/  IADD3 R25, R60, -0x27, RZ ;  /* 0xffffffd93c197810 */ /* 0x000fc40007ffe0ff */
[----:B------:R-:W-:Y:S02]  /*2c80*/  IADD3 R8, R60, -0x20, RZ ;  /* 0xffffffe03c087810 */ /* 0x000fe40007ffe0ff */
[----:B------:R-:W-:Y:S02]  /*2c90*/  FSEL R94, R94, -INF , !P0 ;  /* 0xff8000005e5e7808 */ /* 0x000fe40004000000 */
[----:B------:R-:W-:Y:S01]  /*2ca0*/  ISETP.GE.AND P0, PT, R24, R56, PT ;  /* 0x000000381800720c */ /* 0x000fe20003f06270 */
[----:B------:R-:W-:Y:S01]  /*2cb0*/  MUFU.TANH R40, R40 ;  /* 0x0000002800287308 */ /* 0x000fe20000002400 */
[----:B------:R-:W-:Y:S02]  /*2cc0*/  FSEL R59, R41, -INF , !P3 ;  /* 0xff800000293b7808 */ /* 0x000fe40005800000 */
[----:B-----5:R-:W-:Y:S02]  /*2cd0*/  FSEL R63, R23, -INF , !P1 ;  /* 0xff800000173f7808 */ /* 0x020fe40004800000 */
[----:B------:R-:W-:-:S02]  /*2ce0*/  FSEL R46, R46, -INF , !P2 ;  /* 0xff8000002e2e7808 */ /* 0x000fc40005000000 */
[----:B------:R-:W-:Y:S01]  /*2cf0*/  FSEL R91, R91, -INF , !P5 ;  /* 0xff8000005b5b7808 */ /* 0x000fe20006800000 */
[----:B------:R2:W-:Y:S01]  /*2d00*/  MUFU.TANH R26, R5 ;  /* 0x00000005001a7308 */ /* 0x0005e20000002400 */
[C---:B------:R-:W-:Y:S02]  /*2d10*/  ISETP.GE.AND P4, PT, R25.reuse, R56, PT ;  /* 0x000000381900720c */ /* 0x040fe40003f86270 */
[----:B------:R-:W-:Y:S02]  /*2d20*/  ISETP.GE.AND P3, PT, R25, R36, PT ;  /* 0x000000241900720c */ /* 0x000fe40003f66270 */
[C---:B------:R-:W-:Y:S02]  /*2d30*/  ISETP.GE.AND P1, PT, R8.reuse, R56, PT ;  /* 0x000000380800720c */ /* 0x040fe40003f26270 */
[-C--:B------:R-:W-:Y:S01]  /*2d40*/  ISETP.GE.AND P2, PT, R8, R36.reuse, PT ;  /* 0x000000240800720c */ /* 0x080fe20003f46270 */
[----:B------:R3:W-:Y:S01]  /*2d50*/  MUFU.TANH R25, R10 ;  /* 0x0000000a00197308 */ /* 0x0007e20000002400 */
[----:B------:R-:W-:-:S02]  /*2d60*/  ISETP.GE.AND P5, PT, R24, R36, PT ;  /* 0x000000241800720c */ /* 0x000fc40003fa6270 */
[C---:B------:R-:W-:Y:S02]  /*2d70*/  IADD3 R8, R60.reuse, -0x18, RZ ;  /* 0xffffffe83c087810 */ /* 0x040fe40007ffe0ff */
[----:B------:R-:W-:Y:S02]  /*2d80*/  IADD3 R12, R60, -0x1f, RZ ;  /* 0xffffffe13c0c7810 */ /* 0x000fe40007ffe0ff */
[----:B------:R-:W-:Y:S01]  /*2d90*/  FSEL R62, R44, -INF , !P0 ;  /* 0xff8000002c3e7808 */ /* 0x000fe20004000000 */
[----:B------:R-:W5:Y:S01]  /*2da0*/  MUFU.TANH R24, R27 ;  /* 0x0000001b00187308 */ /* 0x000f620000002400 */
[----:B------:R-:W-:Y:S01]  /*2db0*/  FSEL R61, R61, -INF , !P4 ;  /* 0xff8000003d3d7808 */ /* 0x000fe20006000000 */
[----:B--2---:R-:W-:Y:S01]  /*2dc0*/  FMUL.FTZ R5, R7, c[0x0][0x2ec] ;  /* 0x0000bb0007057a20 */ /* 0x004fe20000410000 */
[----:B------:R-:W-:Y:S02]  /*2dd0*/  FSEL R44, R22, -INF , !P3 ;  /* 0xff800000162c7808 */ /* 0x000fe40005800000 */
[----:B------:R-:W-:-:S02]  /*2de0*/  FSEL R45, R45, -INF , !P5 ;  /* 0xff8000002d2d7808 */ /* 0x000fc40006800000 */
[C---:B------:R-:W-:Y:S01]  /*2df0*/  ISETP.GE.AND P4, PT, R8.reuse, R56, PT ;  /* 0x000000380800720c */ /* 0x040fe20003f86270 */
[----:B------:R-:W-:Y:S01]  /*2e00*/  MUFU.TANH R4, R4 ;  /* 0x0000000400047308 */ /* 0x000fe20000002400 */
[----:B------:R-:W-:Y:S01]  /*2e10*/  ISETP.GE.AND P3, PT, R8, R36, PT ;  /* 0x000000240800720c */ /* 0x000fe20003f66270 */
[----:B------:R-:W-:Y:S01]  /*2e20*/  FMUL.FTZ R8, R11, c[0x0][0x2ec] ;  /* 0x0000bb000b087a20 */ /* 0x000fe20000410000 */
[----:B------:R-:W-:Y:S02]  /*2e30*/  IADD3 R14, R60, -0x17, RZ ;  /* 0xffffffe93c0e7810 */ /* 0x000fe40007ffe0ff */
[C---:B------:R-:W-:Y:S02]  /*2e40*/  ISETP.GE.AND P0, PT, R12.reuse, R56, PT ;  /* 0x000000380c00720c */ /* 0x040fe40003f06270 */
[----:B------:R-:W-:Y:S01]  /*2e50*/  ISETP.GE.AND P5, PT, R12, R36, PT ;  /* 0x000000240c00720c */ /* 0x000fe20003fa6270 */
[----:B------:R-:W2:Y:S01]  /*2e60*/  MUFU.TANH R8, R8 ;  /* 0x0000000800087308 */ /* 0x000ea20000002400 */
[----:B------:R-:W-:-:S02]  /*2e70*/  IADD3 R13, R60, -0x10, RZ ;  /* 0xfffffff03c0d7810 */ /* 0x000fc40007ffe0ff */
[C---:B------:R-:W-:Y:S02]  /*2e80*/  IADD3 R12, R60.reuse, -0xf, RZ ;  /* 0xfffffff13c0c7810 */ /* 0x040fe40007ffe0ff */
[C---:B------:R-:W-:Y:S02]  /*2e90*/  IADD3 R11, R60.reuse, -0x8, RZ ;  /* 0xfffffff83c0b7810 */ /* 0x040fe40007ffe0ff */
[----:B---3--:R-:W-:Y:S01]  /*2ea0*/  IADD3 R10, R60, -0x7, RZ ;  /* 0xfffffff93c0a7810 */ /* 0x008fe20007ffe0ff */
[----:B------:R-:W3:Y:S01]  /*2eb0*/  MUFU.TANH R23, R6 ;  /* 0x0000000600177308 */ /* 0x000ee20000002400 */
[----:B------:R-:W-:Y:S01]  /*2ec0*/  FSEL R60, R32, -INF , !P1 ;  /* 0xff800000203c7808 */ /* 0x000fe20004800000 */
[----:B------:R-:W-:Y:S01]  /*2ed0*/  BAR.SYNC.DEFER_BLOCKING 0x0 ;  /* 0x0000000000007b1d */ /* 0x000fe20000010000 */
[----:B------:R-:W-:Y:S02]  /*2ee0*/  ISETP.GE.AND P1, PT, R14, R56, PT ;  /* 0x000000380e00720c */ /* 0x000fe40003f26270 */
[----:B----4-:R-:W-:-:S02]  /*2ef0*/  FSEL R35, R28, -INF , !P2 ;  /* 0xff8000001c237808 */ /* 0x010fc40005000000 */
[----:B-1----:R-:W-:Y:S01]  /*2f00*/  FSEL R19, R17, -INF , !P3 ;  /* 0xff80000011137808 */ /* 0x002fe20005800000 */
[----:B------:R-:W1:Y:S01]  /*2f10*/  MUFU.TANH R5, R5 ;  /* 0x0000000500057308 */ /* 0x000e620000002400 */
[----:B------:R-:W-:Y:S02]  /*2f20*/  FSEL R41, R16, -INF , !P1 ;  /* 0xff80000010297808 */ /* 0x000fe40004800000 */
[C---:B------:R-:W-:Y:S02]  /*2f30*/  ISETP.GE.AND P2, PT, R13.reuse, R56, PT ;  /* 0x000000380d00720c */ /* 0x040fe40003f46270 */
[-C--:B------:R-:W-:Y:S02]  /*2f40*/  ISETP.GE.AND P3, PT, R14, R36.reuse, PT ;  /* 0x000000240e00720c */ /* 0x080fe40003f66270 */
[----:B------:R-:W-:Y:S02]  /*2f50*/  ISETP.GE.AND P1, PT, R13, R36, PT ;  /* 0x000000240d00720c */ /* 0x000fe40003f26270 */
[----:B------:R-:W-:-:S02]  /*2f60*/  FSEL R48, R48, -INF , !P0 ;  /* 0xff80000030307808 */ /* 0x000fc40004000000 */
[----:B------:R-:W-:Y:S02]  /*2f70*/  ISETP.GE.AND P0, PT, R12, R56, PT ;  /* 0x000000380c00720c */ /* 0x000fe40003f06270 */
[----:B-----5:R-:W-:Y:S02]  /*2f80*/  FSEL R18, R24, -INF , !P3 ;  /* 0xff80000018127808 */ /* 0x020fe40005800000 */
[----:B------:R-:W-:Y:S02]  /*2f90*/  FSEL R40, R40, -INF , !P2 ;  /* 0xff80000028287808 */ /* 0x000fe40005000000 */
[----:B------:R-:W-:Y:S02]  /*2fa0*/  FSEL R25, R25, -INF , !P1 ;  /* 0xff80000019197808 */ /* 0x000fe40004800000 */
[-C--:B------:R-:W-:Y:S02]  /*2fb0*/  ISETP.GE.AND P3, PT, R12, R36.reuse, PT ;  /* 0x000000240c00720c */ /* 0x080fe40003f66270 */
[----:B------:R-:W-:-:S02]  /*2fc0*/  ISETP.GE.AND P2, PT, R11, R36, PT ;  /* 0x000000240b00720c */ /* 0x000fc40003f46270 */
[----:B------:R-:W-:Y:S02]  /*2fd0*/  ISETP.GE.AND P1, PT, R10, R36, PT ;  /* 0x000000240a00720c */ /* 0x000fe40003f26270 */
[----:B------:R-:W-:Y:S02]  /*2fe0*/  FSEL R36, R9, -INF , !P0 ;  /* 0xff80000009247808 */ /* 0x000fe40004000000 */
[----:B------:R-:W-:Y:S02]  /*2ff0*/  ISETP.GE.AND P0, PT, R20, 0x2, PT ;  /* 0x000000021400780c */ /* 0x000fe40003f06270 */
[----:B------:R-:W-:Y:S02]  /*3000*/  FSEL R34, R34, -INF , !P5 ;  /* 0xff80000022227808 */ /* 0x000fe40006800000 */
[----:B------:R-:W-:Y:S02]  /*3010*/  FSEL R47, R47, -INF , !P4 ;  /* 0xff8000002f2f7808 */ /* 0x000fe40006000000 */
[----:B------:R-:W-:-:S02]  /*3020*/  ISETP.GE.AND P5, PT, R11, R56, PT ;  /* 0x000000380b00720c */ /* 0x000fc40003fa6270 */
[----:B------:R-:W-:Y:S02]  /*3030*/  ISETP.GE.AND P4, PT, R10, R56, PT ;  /* 0x000000380a00720c */ /* 0x000fe40003f86270 */
[----:B--2---:R-:W-:Y:S02]  /*3040*/  FSEL R24, R8, -INF , !P3 ;  /* 0xff80000008187808 */ /* 0x004fe40005800000 */
[----:B------:R-:W-:Y:S02]  /*3050*/  FSEL R16, R4, -INF , !P5 ;  /* 0xff80000004107808 */ /* 0x000fe40006800000 */
[----:B------:R-:W-:Y:S02]  /*3060*/  FSEL R26, R26, -INF , !P4 ;  /* 0xff8000001a1a7808 */ /* 0x000fe40006000000 */
[----:B---3--:R-:W-:Y:S02]  /*3070*/  FSEL R23, R23, -INF , !P2 ;  /* 0xff80000017177808 */ /* 0x008fe40005000000 */
[----:B-1----:R-:W-:Y:S01]  /*3080*/  FSEL R21, R5, -INF , !P1 ;  /* 0xff80000005157808 */ /* 0x002fe20004800000 */
[----:B------:R-:W-:Y:S05]  /*3090*/  @!P0 BRA `(.L_x_4119) ;  /* 0x0000052000008947 */ /* 0x000fea0003800000 */
[----:B------:R-:W-:Y:S05]  /*30a0*/  @P6 BRA `(.L_x_4120) ;  /* 0x000003b000006947 */ /* 0x000fea0003800000 */
[----:B------:R-:W1:Y:S01]  /*30b0*/  I2F.RP R10, R2 ;  /* 0x00000002000a7306 */ /* 0x000e620000209400 */
[----:B------:R-:W-:-:S02]  /*30c0*/  IADD3 R4, R0, -0x80, RZ ;  /* 0xffffff8000047810 */ /* 0x000fc40007ffe0ff */
[----:B------:R-:W-:Y:S02]  /*30d0*/  IADD3 R9, R0, -0x100, RZ ;  /* 0xffffff0000097810 */ /* 0x000fe40007ffe0ff */
[----:B------:R-:W-:Y:S02]  /*30e0*/  IABS R7, R4 ;  /* 0x0000000400077213 */ /* 0x000fe40000000000 */
[----:B------:R-:W-:Y:S02]  /*30f0*/  IABS R5, R9 ;  /* 0x0000000900057213 */ /* 0x000fe40000000000 */
[----:B------:R-:W-:Y:S02]  /*3100*/  LOP3.LUT R4, R4, c[0x0][0x2d0], RZ, 0x3c, !PT ;  /* 0x0000b40004047a12 */ /* 0x000fe400078e3cff */
[----:B------:R-:W-:Y:S02]  /*3110*/  LOP3.LUT R9, R9, c[0x0][0x2d0], RZ, 0x3c, !PT ;  /* 0x0000b40009097a12 */ /* 0x000fe400078e3cff */
[----:B------:R-:W-:-:S02]  /*3120*/  ISETP.GE.AND P3, PT, R4, RZ, PT ;  /* 0x000000ff0400720c */ /* 0x000fc40003f66270 */
        /* <DEDUP_REMOVED lines=51> */
.L_x_4120:
[----:B------:R-:W-:-:S04]  /*3460*/  ULEA UR6, -UR6, URZ, 0x7 ;  /* 0x0000003f06067291 */ /* 0x000fc8000f8e393f */
[----:B------:R-:W-:Y:S02]  /*3470*/  USHF.R.S32.HI UR4, URZ, 0x1f, UR6 ;  /* 0x0000001f3f047899 */ /* 0x000fe40008011406 */
[----:B------:R-:W-:-:S04]  /*3480*/  MOV R0, UR6 ;  /* 0x0000000600007c02 */ /* 0x000fc80008000f00 */
[----:B------:R-:W-:Y:S02]  /*3490*/  MOV R2, UR4 ;  /* 0x0000000400027c02 */ /* 0x000fe40008000f00 */
.L_x_4121:
        /* <DEDUP_REMOVED lines=15> */
[----:B------:R1:W-:Y:S04]  /*3590*/  LDGSTS.E.BYPASS.LTC128B.128 [R116+0x2000], [R6.64] ;  /* 0x0200000006747fae */ /* 0x0003e8000b901d4c */
[----:B------:R1:W-:Y:S04]  /*35a0*/  LDGSTS.E.BYPASS.LTC128B.128 [R116+0x2800], [R4.64] ;  /* 0x0280000004747fae */ /* 0x0003e8000b901d4c */
[----:B------:R-:W0:Y:S02]  /*35b0*/  LDGDEPBAR ;  /* 0x00000000000079af */ /* 0x000e240000000000 */
.L_x_4119:
[----:B------:R-:W-:Y:S02]  /*35c0*/  FMNMX.FTZ R0, R37, R52, !PT ;  /* 0x0000003425007209 */ /* 0x000fe40007810000 */
[----:B-1----:R-:W-:-:S02]  /*35d0*/  FMNMX.FTZ R4, R54, R39, !PT ;  /* 0x0000002736047209 */ /* 0x002fc40007810000 */
        /* <DEDUP_REMOVED lines=60> */
[----:B------:R-:W-:Y:S01]  /*39a0*/  SHF.L.U32 R106, R106, 0x1, RZ ;  /* 0x000000016a6a7819 */ /* 0x000fe200000006ff */
[----:B------:R-:W1:Y:S03]  /*39b0*/  SHFL.BFLY PT, R5, R0, 0x2, 0x1f ;  /* 0x0c401f0000057f89 */ /* 0x000e6600000e0000 */
[----:B------:R-:W-:Y:S01]  /*39c0*/  IADD3 R105, R3, R106, RZ ;  /* 0x0000006a03697210 */ /* 0x000fe20007ffe0ff */
[----:B------:R-:W-:Y:S04]  /*39d0*/  LDSM.16.MT88.4 R12, [R106+0x3400] ;  /* 0x003400006a0c783b */ /* 0x000fe80000004200 */
[----:B------:R-:W-:Y:S01]  /*39e0*/  LDSM.16.MT88.4 R8, [R105+0x3400] ;  /* 0x003400006908783b */ /* 0x000fe20000004200 */
[----:B-1----:R-:W-:-:S03]  /*39f0*/  FMNMX.FTZ R5, R0, R5, !PT ;  /* 0x0000000500057209 */ /* 0x002fc60007810000 */
        /* <DEDUP_REMOVED lines=10> */
[----:B------:R-:W2:Y:S01]  /*3aa0*/  LDSM.16.MT88.4 R76, [R106+0x3000] ;  /* 0x003000006a4c783b */ /* 0x000ea20000004200 */
[--C-:B------:R-:W-:Y:S01]  /*3ab0*/  FFMA.FTZ R53, R37, c[0x0][0x23c], -R27.reuse ;  /* 0x00008f0025357a23 */ /* 0x100fe2000001081b */
[----:B------:R-:W-:Y:S01]  /*3ac0*/  MUFU.EX2 R28, R28 ;  /* 0x0000001c001c7308 */ /* 0x000fe20000000800 */
[--C-:B------:R-:W-:Y:S02]  /*3ad0*/  FFMA.FTZ R52, R52, c[0x0][0x23c], -R27.reuse ;  /* 0x00008f0034347a23 */ /* 0x100fe4000001081b */
[--C-:B------:R-:W-:Y:S01]  /*3ae0*/  FFMA.FTZ R51, R51, c[0x0][0x23c], -R27.reuse ;  /* 0x00008f0033337a23 */ /* 0x100fe2000001081b */
[----:B-1----:R-:W-:Y:S01]  /*3af0*/  FMNMX.FTZ R0, R0, R4, !PT ;  /* 0x0000000400007209 */ /* 0x002fe20007810000 */
[--C-:B------:R-:W-:Y:S01]  /*3b00*/  FFMA.FTZ R37, R71, c[0x0][0x23c], -R27.reuse ;  /* 0x00008f0047257a23 */ /* 0x100fe2000001081b */
[----:B------:R-:W1:Y:S01]  /*3b10*/  LDSM.16.MT88.4 R4, [R105+0x3000] ;  /* 0x003000006904783b */ /* 0x000e620000004200 */
[--C-:B------:R-:W-:Y:S01]  /*3b20*/  FFMA.FTZ R30, R74, c[0x0][0x23c], -R27.reuse ;  /* 0x00008f004a1e7a23 */ /* 0x100fe2000001081b */
[C---:B------:R-:W-:Y:S01]  /*3b30*/  FSETP.NEU.FTZ.AND P1, PT, R0.reuse, -INF , PT ;  /* 0xff8000000000780b */ /* 0x040fe20003f3d000 */
[----:B------:R-:W-:Y:S01]  /*3b40*/  FMUL.FTZ R22, R0, c[0x0][0x23c] ;  /* 0x00008f0000167a20 */ /* 0x000fe20000410000 */
[----:B------:R-:W-:Y:S01]  /*3b50*/  MUFU.EX2 R53, R53 ;  /* 0x0000003500357308 */ /* 0x000fe20000000800 */
[----:B------:R-:W-:-:S02]  /*3b60*/  FFMA.FTZ R29, R75, c[0x0][0x23c], -R27 ;  /* 0x00008f004b1d7a23 */ /* 0x000fc4000001081b */
[--C-:B------:R-:W-:Y:S01]  /*3b70*/  FFMA.FTZ R65, R65, c[0x0][0x23c], -R27.reuse ;  /* 0x00008f0041417a23 */ /* 0x100fe2000001081b */
[----:B------:R-:W-:Y:S01]  /*3b80*/  FSEL R22, R22, RZ, P1 ;  /* 0x000000ff16167208 */ /* 0x000fe20000800000 */
[--C-:B------:R-:W-:Y:S02]  /*3b90*/  FFMA.FTZ R50, R50, c[0x0][0x23c], -R27.reuse ;  /* 0x00008f0032327a23 */ /* 0x100fe4000001081b */
[----:B------:R-:W-:Y:S01]  /*3ba0*/  FFMA.FTZ R43, R43, c[0x0][0x23c], -R27 ;  /* 0x00008f002b2b7a23 */ /* 0x000fe2000001081b */
        /* <DEDUP_REMOVED lines=11> */
[----:B---3--:R-:W-:Y:S01]  /*3c60*/  F2FP.BF16.PACK_AB R68, R52, R53 ;  /* 0x000000353444723e */ /* 0x008fe200000010ff */
[----:B------:R-:W-:-:S02]  /*3c70*/  FFMA.FTZ R42, R42, c[0x0][0x23c], -R27 ;  /* 0x00008f002a2a7a23 */ /* 0x000fc4000001081b */
[--C-:B------:R-:W-:Y:S02]  /*3c80*/  FFMA.FTZ R49, R49, c[0x0][0x23c], -R22.reuse ;  /* 0x00008f0031317a23 */ /* 0x100fe40000010816 */
[--C-:B------:R-:W-:Y:S02]  /*3c90*/  FFMA.FTZ R58, R58, c[0x0][0x23c], -R22.reuse ;  /* 0x00008f003a3a7a23 */ /* 0x100fe40000010816 */
[----:B------:R-:W-:Y:S01]  /*3ca0*/  MUFU.EX2 R54, R54 ;  /* 0x0000003600367308 */ /* 0x000fe20000000800 */
[--C-:B------:R-:W-:Y:S02]  /*3cb0*/  FFMA.FTZ R57, R57, c[0x0][0x23c], -R22.reuse ;  /* 0x00008f0039397a23 */ /* 0x100fe40000010816 */
[----:B------:R-:W-:Y:S02]  /*3cc0*/  FFMA.FTZ R55, R55, c[0x0][0x23c], -R22 ;  /* 0x00008f0037377a23 */ /* 0x000fe40000010816 */
[--C-:B------:R-:W-:Y:S02]  /*3cd0*/  FFMA.FTZ R88, R88, c[0x0][0x23c], -R27.reuse ;  /* 0x00008f0058587a23 */ /* 0x100fe4000001081b */
[--C-:B------:R-:W-:Y:S01]  /*3ce0*/  FFMA.FTZ R85, R85, c[0x0][0x23c], -R27.reuse ;  /* 0x00008f0055557a23 */ /* 0x100fe2000001081b */
[----:B------:R-:W3:Y:S01]  /*3cf0*/  MUFU.EX2 R56, R56 ;  /* 0x0000003800387308 */ /* 0x000ee20000000800 */
[----:B----4-:R-:W-:Y:S01]  /*3d00*/  F2FP.BF16.PACK_AB R70, R37, R51 ;  /* 0x000000332546723e */ /* 0x010fe200000010ff */
        /* <DEDUP_REMOVED lines=8> */
[----:B------:R-:W4:Y:S01]  /*3d90*/  MUFU.EX2 R38, R38 ;  /* 0x0000002600267308 */ /* 0x000f220000000800 */
[----:B---3--:R-:W-:Y:S01]  /*3da0*/  F2FP.BF16.PACK_AB R69, R56, R54 ;  /* 0x000000363845723e */ /* 0x008fe200000010ff */
[----:B------:R-:W-:-:S02]  /*3db0*/  FFMA.FTZ R97, R97, c[0x0][0x23c], -R27 ;  /* 0x00008f0061617a23 */ /* 0x000fc4000001081b */
[--C-:B------:R-:W-:Y:S02]  /*3dc0*/  FFMA.FTZ R96, R96, c[0x0][0x23c], -R27.reuse ;  /* 0x00008f0060607a23 */ /* 0x100fe4000001081b */
[----:B------:R-:W-:Y:S02]  /*3dd0*/  FFMA.FTZ R94, R94, c[0x0][0x23c], -R27 ;  /* 0x00008f005e5e7a23 */ /* 0x000fe4000001081b */
[----:B------:R-:W-:Y:S01]  /*3de0*/  MUFU.EX2 R30, R30 ;  /* 0x0000001e001e7308 */ /* 0x000fe20000000800 */
[--C-:B------:R-:W-:Y:S02]  /*3df0*/  FFMA.FTZ R95, R95, c[0x0][0x23c], -R22.reuse ;  /* 0x00008f005f5f7a23 */ /* 0x100fe40000010816 */
[--C-:B------:R-:W-:Y:S02]  /*3e00*/  FFMA.FTZ R98, R98, c[0x0][0x23c], -R22.reuse ;  /* 0x00008f0062627a23 */ /* 0x100fe40000010816 */
[--C-:B------:R-:W-:Y:S02]  /*3e10*/  FFMA.FTZ R92, R92, c[0x0][0x23c], -R22.reuse ;  /* 0x00008f005c5c7a23 */ /* 0x100fe40000010816 */
[----:B------:R-:W-:Y:S01]  /*3e20*/  FFMA.FTZ R91, R91, c[0x0][0x23c], -R22 ;  /* 0x00008f005b5b7a23 */ /* 0x000fe20000010816 */
[----:B----4-:R-:W-:Y:S01]  /*3e30*/  F2FP.BF16.PACK_AB R71, R38, R39 ;  /* 0x000000272647723e */ /* 0x010fe200000010ff */
[----:B------:R-:W3:Y:S01]  /*3e40*/  MUFU.EX2 R29, R29 ;  /* 0x0000001d001d7308 */ /* 0x000ee20000000800 */
[----:B------:R-:W-:-:S02]  /*3e50*/  FADD.FTZ R52, R53, R52 ;  /* 0x0000003435347221 */ /* 0x000fc40000010000 */
[----:B------:R-:W-:Y:S02]  /*3e60*/  FADD.FTZ R54, R54, R56 ;  /* 0x0000003836367221 */ /* 0x000fe40000010000 */
[----:B------:R-:W-:Y:S01]  /*3e70*/  FFMA.FTZ R113, R59, c[0x0][0x23c], -R22 ;  /* 0x00008f003b717a23 */ /* 0x000fe20000010816 */
[C---:B--2---:R-:W-:Y:S01]  /*3e80*/  HMMA.16816.F32.BF16 R80, R68.reuse, R76, RZ ;  /* 0x0000004c4450723c */ /* 0x044fe200000418ff */
[----:B------:R-:W-:Y:S01]  /*3e90*/  FADD.FTZ R51, R51, R52 ;  /* 0x0000003433337221 */ /* 0x000fe20000010000 */
[----:B------:R-:W-:Y:S01]  /*3ea0*/  MUFU.EX2 R17, R17 ;  /* 0x0000001100117308 */ /* 0x000fe20000000800 */
[----:B------:R-:W-:Y:S02]  /*3eb0*/  FADD.FTZ R54, R39, R54 ;  /* 0x0000003627367221 */ /* 0x000fe40000010000 */
[----:B------:R-:W-:Y:S02]  /*3ec0*/  FFMA.FTZ R59, R45, c[0x0][0x23c], -R22 ;  /* 0x00008f002d3b7a23 */ /* 0x000fe40000010816 */
[--C-:B------:R-:W-:Y:S01]  /*3ed0*/  FFMA.FTZ R64, R64, c[0x0][0x23c], -R27.reuse ;  /* 0x00008f0040407a23 */ /* 0x100fe2000001081b */
[----:B------:R-:W-:Y:S01]  /*3ee0*/  HMMA.16816.F32.BF16 R76, R68, R78, RZ ;  /* 0x0000004e444c723c */ /* 0x000fe200000418ff */
[--C-:B------:R-:W-:Y:S01]  /*3ef0*/  FFMA.FTZ R63, R63, c[0x0][0x23c], -R27.reuse ;  /* 0x00008f003f3f7a23 */ /* 0x100fe2000001081b */
[----:B------:R-:W2:Y:S01]  /*3f00*/  MUFU.EX2 R32, R32 ;  /* 0x0000002000207308 */ /* 0x000ea20000000800 */
[----:B------:R-:W-:-:S02]  /*3f10*/  FFMA.FTZ R62, R62, c[0x0][0x23c], -R27 ;  /* 0x00008f003e3e7a23 */ /* 0x000fc4000001081b */
[----:B------:R-:W-:Y:S02]  /*3f20*/  FFMA.FTZ R61, R61, c[0x0][0x23c], -R27 ;  /* 0x00008f003d3d7a23 */ /* 0x000fe4000001081b */
[--C-:B------:R-:W-:Y:S01]  /*3f30*/  FFMA.FTZ R46, R46, c[0x0][0x23c], -R22.reuse ;  /* 0x00008f002e2e7a23 */ /* 0x100fe20000010816 */
[C---:B-1----:R-:W-:Y:S01]  /*3f40*/  HMMA.16816.F32.BF16 R72, R68.reuse, R4, RZ ;  /* 0x000000044448723c */ /* 0x042fe200000418ff */
[----:B------:R-:W-:Y:S01]  /*3f50*/  FFMA.FTZ R45, R44, c[0x0][0x23c], -R22 ;  /* 0x00008f002c2d7a23 */ /* 0x000fe20000010816 */
[----:B------:R-:W1:Y:S01]  /*3f60*/  MUFU.EX2 R31, R31 ;  /* 0x0000001f001f7308 */ /* 0x000e620000000800 */
[----:B------:R-:W-:Y:S02]  /*3f70*/  FADD.FTZ R51, R37, R51 ;  /* 0x0000003325337221 */ /* 0x000fe40000010000 */
[----:B------:R-:W-:Y:S02]  /*3f80*/  FADD.FTZ R38, R38, R54 ;  /* 0x0000003626267221 */ /* 0x000fe40000010000 */
[----:B---3--:R-:W-:Y:S01]  /*3f90*/  F2FP.BF16.PACK_AB R4, R29, R30 ;  /* 0x0000001e1d04723e */ /* 0x008fe200000010ff */
[----:B------:R-:W-:Y:S01]  /*3fa0*/  HMMA.16816.F32.BF16 R68, R68, R6, RZ ;  /* 0x000000064444723c */ /* 0x000fe200000418ff */
[----:B------:R-:W-:Y:S01]  /*3fb0*/  FADD.FTZ R51, R30, R51 ;  /* 0x000000331e337221 */ /* 0x000fe20000010000 */
[----:B------:R-:W-:Y:S01]  /*3fc0*/  MUFU.EX2 R33, R33 ;  /* 0x0000002100217308 */ /* 0x000fe20000000800 */
[----:B--2---:R-:W-:-:S02]  /*3fd0*/  FADD.FTZ R38, R32, R38 ;  /* 0x0000002620267221 */ /* 0x004fc40000010000 */
[----:B------:R-:W-:Y:S02]  /*3fe0*/  FADD.FTZ R51, R29, R51 ;  /* 0x000000331d337221 */ /* 0x000fe40000010000 */
[----:B------:R-:W-:Y:S01]  /*3ff0*/  F2FP.BF16.PACK_AB R6, R17, R28 ;  /* 0x0000001c1106723e */ /* 0x000fe200000010ff */
[----:B------:R-:W-:Y:S02]  /*4000*/  FFMA.FTZ R60, R60, c[0x0][0x23c], -R27 ;  /* 0x00008f003c3c7a23 */ /* 0x000fe4000001081b */
[----:B------:R-:W2:Y:S01]  /*4010*/  MUFU.EX2 R3, R3 ;  /* 0x0000000300037308 */ /* 0x000ea20000000800 */
[C---:B-1----:R-:W-:Y:S01]  /*4020*/  F2FP.BF16.PACK_AB R5, R31.reuse, R32 ;  /* 0x000000201f05723e */ /* 0x042fe200000010ff */
[----:B------:R-:W-:Y:S02]  /*4030*/  FADD.FTZ R38, R31, R38 ;  /* 0x000000261f267221 */ /* 0x000fe40000010000 */
[----:B------:R-:W-:Y:S02]  /*4040*/  FADD.FTZ R28, R28, R51 ;  /* 0x000000331c1c7221 */ /* 0x000fe40000010000 */
[----:B------:R-:W-:-:S02]  /*4050*/  FFMA.FTZ R44, R48, c[0x0][0x23c], -R27 ;  /* 0x00008f00302c7a23 */ /* 0x000fc4000001081b */
[----:B------:R-:W-:Y:S01]  /*4060*/  MUFU.EX2 R65, R65 ;  /* 0x0000004100417308 */ /* 0x000fe20000000800 */
[----:B------:R-:W-:Y:S02]  /*4070*/  FADD.FTZ R28, R17, R28 ;  /* 0x0000001c111c7221 */ /* 0x000fe40000010000 */
[--C-:B------:R-:W-:Y:S02]  /*4080*/  FFMA.FTZ R47, R47, c[0x0][0x23c], -R27.reuse ;  /* 0x00008f002f2f7a23 */ /* 0x100fe4000001081b */
[----:B------:R-:W-:Y:S02]  /*4090*/  FFMA.FTZ R41, R41, c[0x0][0x23c], -R27 ;  /* 0x00008f0029297a23 */ /* 0x000fe4000001081b */
[----:B------:R-:W-:Y:S01]  /*40a0*/  FFMA.FTZ R35, R35, c[0x0][0x23c], -R22 ;  /* 0x00008f0023237a23 */ /* 0x000fe20000010816 */
[----:B--2---:R-:W-:Y:S01]  /*40b0*/  F2FP.BF16.PACK_AB R7, R3, R33 ;  /* 0x000000210307723e */ /* 0x004fe200000010ff */
[----:B------:R-:W1:Y:S01]  /*40c0*/  MUFU.EX2 R50, R50 ;  /* 0x0000003200327308 */ /* 0x000e620000000800 */
[----:B------:R-:W-:-:S02]  /*40d0*/  FADD.FTZ R33, R33, R38 ;  /* 0x0000002621217221 */ /* 0x000fc40000010000 */
[--C-:B------:R-:W-:Y:S02]  /*40e0*/  FFMA.FTZ R34, R34, c[0x0][0x23c], -R22.reuse ;  /* 0x00008f0022227a23 */ /* 0x100fe40000010816 */
        /* <DEDUP_REMOVED lines=8> */
[----:B------:R-:W2:Y:S01]  /*4170*/  LDSM.16.MT88.4 R8, [R105+0x3800] ;  /* 0x003800006908783b */ /* 0x000ea20000004200 */
[----:B------:R-:W3:Y:S01]  /*4180*/  MUFU.EX2 R42, R42 ;  /* 0x0000002a002a7308 */ /* 0x000ee20000000800 */
[----:B------:R-:W-:-:S02]  /*4190*/  FFMA.FTZ R25, R25, c[0x0][0x23c], -R22 ;  /* 0x00008f0019197a23 */ /* 0x000fc40000010816 */
[--C-:B------:R-:W-:Y:S02]  /*41a0*/  FFMA.FTZ R36, R36, c[0x0][0x23c], -R27.reuse ;  /* 0x00008f0024247a23 */ /* 0x100fe4000001081b */
[----:B------:R-:W-:Y:S01]  /*41b0*/  FFMA.FTZ R127, R26, c[0x0][0x23c], -R27 ;  /* 0x00008f001a7f7a23 */ /* 0x000fe2000001081b */
[----:B------:R-:W-:Y:S01]  /*41c0*/  HMMA.16816.F32.BF16 R80, R4, R12, R80 ;  /* 0x0000000c0450723c */ /* 0x000fe20000041850 */
[--C-:B------:R-:W-:Y:S01]  /*41d0*/  FFMA.FTZ R24, R24, c[0x0][0x23c], -R22.reuse ;  /* 0x00008f0018187a23 */ /* 0x100fe20000010816 */
[----:B------:R-:W4:Y:S01]  /*41e0*/  MUFU.EX2 R49, R49 ;  /* 0x0000003100317308 */ /* 0x000f220000000800 */
[--C-:B------:R-:W-:Y:S02]  /*41f0*/  FFMA.FTZ R23, R23, c[0x0][0x23c], -R22.reuse ;  /* 0x00008f0017177a23 */ /* 0x100fe40000010816 */
[----:B------:R-:W-:-:S03]  /*4200*/  FFMA.FTZ R126, R21, c[0x0][0x23c], -R22 ;  /* 0x00008f00157e7a23 */ /* 0x000fc60000010816 */
[----:B------:R-:W-:Y:S01]  /*4210*/  HMMA.16816.F32.BF16 R76, R4, R14, R76 ;  /* 0x0000000e044c723c */ /* 0x000fe2000004184c */
[----:B------:R-:W5:Y:S01]  /*4220*/  LDSM.16.MT88.4 R12, [R106+0x3800] ;  /* 0x003800006a0c783b */ /* 0x000f620000004200 */
[----:B------:R-:W2:Y:S05]  /*4230*/  MUFU.EX2 R58, R58 ;  /* 0x0000003a003a7308 */ /* 0x000eaa0000000800 */
[----:B-1----:R-:W-:Y:S01]  /*4240*/  F2FP.BF16.PACK_AB R4, R50, R65 ;  /* 0x000000413204723e */ /* 0x002fe200000010ff */
[----:B------:R-:W-:Y:S01]  /*4250*/  FADD.FTZ R65, R65, R28 ;  /* 0x0000001c41417221 */ /* 0x000fe20000010000 */
[----:B---3--:R-:W-:Y:S01]  /*4260*/  F2FP.BF16.PACK_AB R6, R42, R43 ;  /* 0x0000002b2a06723e */ /* 0x008fe200000010ff */
[----:B------:R-:W-:Y:S01]  /*4270*/  MUFU.EX2 R57, R57 ;  /* 0x0000003900397308 */ /* 0x000fe20000000800 */
[----:B----4-:R-:W-:-:S02]  /*4280*/  FADD.FTZ R33, R49, R33 ;  /* 0x0000002131217221 */ /* 0x010fc40000010000 */
[----:B------:R-:W-:-:S04]  /*4290*/  FADD.FTZ R65, R50, R65 ;  /* 0x0000004132417221 */ /* 0x000fc80000010000 */
[----:B------:R-:W-:Y:S01]  /*42a0*/  FADD.FTZ R65, R43, R65 ;  /* 0x000000412b417221 */ /* 0x000fe20000010000 */
[----:B------:R-:W1:Y:S01]  /*42b0*/  MUFU.EX2 R55, R55 ;  /* 0x0000003700377308 */ /* 0x000e620000000800 */
[C---:B--2---:R-:W-:Y:S01]  /*42c0*/  F2FP.BF16.PACK_AB R5, R58.reuse, R49 ;  /* 0x000000313a05723e */ /* 0x044fe200000010ff */
[----:B------:R-:W-:Y:S02]  /*42d0*/  FADD.FTZ R33, R58, R33 ;  /* 0x000000213a217221 */ /* 0x000fe40000010000 */
[----:B------:R-:W-:-:S04]  /*42e0*/  FADD.FTZ R42, R42, R65 ;  /* 0x000000412a2a7221 */ /* 0x000fc80000010000 */
[----:B------:R-:W2:Y:S01]  /*42f0*/  MUFU.EX2 R88, R88 ;  /* 0x0000005800587308 */ /* 0x000ea20000000800 */
[----:B-1----:R-:W-:-:S07]  /*4300*/  F2FP.BF16.PACK_AB R7, R55, R57 ;  /* 0x000000393707723e */ /* 0x002fce00000010ff */
[----:B------:R-:W1:Y:S01]  /*4310*/  MUFU.EX2 R85, R85 ;  /* 0x0000005500557308 */ /* 0x000e620000000800 */
[----:B------:R-:W-:-:S04]  /*4320*/  FADD.FTZ R57, R57, R33 ;  /* 0x0000002139397221 */ /* 0x000fc80000010000 */
[----:B------:R-:W-:Y:S01]  /*4330*/  FADD.FTZ R57, R55, R57 ;  /* 0x0000003937397221 */ /* 0x000fe20000010000 */
[C---:B------:R-:W-:Y:S01]  /*4340*/  HMMA.16816.F32.BF16 R72, R4.reuse, R8, R72 ;  /* 0x000000080448723c */ /* 0x040fe20000041848 */
[----:B--2---:R-:W-:Y:S01]  /*4350*/  FADD.FTZ R42, R88, R42 ;  /* 0x0000002a582a7221 */ /* 0x004fe20000010000 */
[----:B------:R-:W-:Y:S06]  /*4360*/  MUFU.EX2 R84, R84 ;  /* 0x0000005400547308 */ /* 0x000fec0000000800 */
[----:B------:R-:W-:Y:S01]  /*4370*/  HMMA.16816.F32.BF16 R68, R4, R10, R68 ;  /* 0x0000000a0444723c */ /* 0x000fe20000041844 */
[----:B------:R-:W2:Y:S01]  /*4380*/  LDSM.16.MT88.4 R8, [R105+0x3c00] ;  /* 0x003c00006908783b */ /* 0x000ea20000004200 */
[----:B------:R-:W3:Y:S01]  /*4390*/  MUFU.EX2 R66, R66 ;  /* 0x0000004200427308 */ /* 0x000ee20000000800 */
[----:B-1----:R-:W-:-:S05]  /*43a0*/  FADD.FTZ R42, R85, R42 ;  /* 0x0000002a552a7221 */ /* 0x002fca0000010000 */
[C---:B-----5:R-:W-:Y:S02]  /*43b0*/  HMMA.16816.F32.BF16 R80, R4.reuse, R12, R80 ;  /* 0x0000000c0450723c */ /* 0x060fe40000041850 */
[----:B------:R-:W1:Y:S06]  /*43c0*/  MUFU.EX2 R67, R67 ;  /* 0x0000004300437308 */ /* 0x000e6c0000000800 */
[----:B------:R-:W-:Y:S01]  /*43d0*/  HMMA.16816.F32.BF16 R76, R4, R14, R76 ;  /* 0x0000000e044c723c */ /* 0x000fe2000004184c */
[----:B------:R-:W4:Y:S01]  /*43e0*/  LDSM.16.MT88.4 R12, [R106+0x3c00] ;  /* 0x003c00006a0c783b */ /* 0x000f220000004200 */
[----:B------:R-:W5:Y:S05]  /*43f0*/  MUFU.EX2 R93, R93 ;  /* 0x0000005d005d7308 */ /* 0x000f6a0000000800 */
[----:B------:R-:W-:-:S02]  /*4400*/  F2FP.BF16.PACK_AB R4, R85, R88 ;  /* 0x000000585504723e */ /* 0x000fc400000010ff */
[----:B---3--:R-:W-:Y:S01]  /*4410*/  F2FP.BF16.PACK_AB R6, R66, R84 ;  /* 0x000000544206723e */ /* 0x008fe200000010ff */
[----:B------:R-:W3:Y:S01]  /*4420*/  MUFU.EX2 R90, R90 ;  /* 0x0000005a005a7308 */ /* 0x000ee20000000800 */
[----:B-1----:R-:W-:Y:S02]  /*4430*/  FADD.FTZ R57, R67, R57 ;  /* 0x0000003943397221 */ /* 0x002fe40000010000 */
[----:B------:R-:W-:-:S04]  /*4440*/  FADD.FTZ R84, R84, R42 ;  /* 0x0000002a54547221 */ /* 0x000fc80000010000 */
[----:B------:R-:W-:Y:S01]  /*4450*/  FADD.FTZ R84, R66, R84 ;  /* 0x0000005442547221 */ /* 0x000fe20000010000 */
[----:B------:R-:W1:Y:S01]  /*4460*/  MUFU.EX2 R89, R89 ;  /* 0x0000005900597308 */ /* 0x000e620000000800 */
[C---:B-----5:R-:W-:Y:S01]  /*4470*/  F2FP.BF16.PACK_AB R5, R93.reuse, R67 ;  /* 0x000000435d05723e */ /* 0x060fe200000010ff */
[----:B------:R-:W-:-:S06]  /*4480*/  FADD.FTZ R93, R93, R57 ;  /* 0x000000395d5d7221 */ /* 0x000fcc0000010000 */
[----:B------:R-:W-:Y:S01]  /*4490*/  MUFU.EX2 R99, R99 ;  /* 0x0000006300637308 */ /* 0x000fe20000000800 */
[----:B---3--:R-:W-:Y:S01]  /*44a0*/  FADD.FTZ R93, R90, R93 ;  /* 0x0000005d5a5d7221 */ /* 0x008fe20000010000 */
[----:B-1----:R-:W-:-:S06]  /*44b0*/  F2FP.BF16.PACK_AB R7, R89, R90 ;  /* 0x0000005a5907723e */ /* 0x002fcc00000010ff */
[----:B------:R-:W1:Y:S01]  /*44c0*/  MUFU.EX2 R97, R97 ;  /* 0x0000006100617308 */ /* 0x000e620000000800 */
[----:B------:R-:W-:Y:S01]  /*44d0*/  FADD.FTZ R89, R89, R93 ;  /* 0x0000005d59597221 */ /* 0x000fe20000010000 */
[C---:B--2---:R-:W-:Y:S06]  /*44e0*/  HMMA.16816.F32.BF16 R72, R4.reuse, R8, R72 ;  /* 0x000000080448723c */ /* 0x044fec0000041848 */
[----:B------:R-:W-:Y:S02]  /*44f0*/  MUFU.EX2 R96, R96 ;  /* 0x0000006000607308 */ /* 0x000fe40000000800 */
[C---:B------:R-:W-:Y:S01]  /*4500*/  HMMA.16816.F32.BF16 R68, R4.reuse, R10, R68 ;  /* 0x0000000a0444723c */ /* 0x040fe20000041844 */
[----:B------:R-:W2:Y:S05]  /*4510*/  LDSM.16.MT88.4 R8, [R105+0x4000] ;  /* 0x004000006908783b */ /* 0x000eaa0000004200 */
[----:B------:R-:W3:Y:S02]  /*4520*/  MUFU.EX2 R94, R94 ;  /* 0x0000005e005e7308 */ /* 0x000ee40000000800 */
[C---:B----4-:R-:W-:Y:S06]  /*4530*/  HMMA.16816.F32.BF16 R80, R4.reuse, R12, R80 ;  /* 0x0000000c0450723c */ /* 0x050fec0000041850 */
[----:B------:R-:W4:Y:S02]  /*4540*/  MUFU.EX2 R95, R95 ;  /* 0x0000005f005f7308 */ /* 0x000f240000000800 */
[----:B------:R-:W-:Y:S01]  /*4550*/  HMMA.16816.F32.BF16 R76, R4, R14, R76 ;  /* 0x0000000e044c723c */ /* 0x000fe2000004184c */
[----:B------:R-:W5:Y:S05]  /*4560*/  LDSM.16.MT88.4 R12, [R106+0x4000] ;  /* 0x004000006a0c783b */ /* 0x000f6a0000004200 */
[----:B------:R-:W2:Y:S01]  /*4570*/  MUFU.EX2 R98, R98 ;  /* 0x0000006200627308 */ /* 0x000ea20000000800 */
[----:B-1----:R-:W-:Y:S01]  /*4580*/  F2FP.BF16.PACK_AB R4, R97, R99 ;  /* 0x000000636104723e */ /* 0x002fe200000010ff */
[----:B------:R-:W-:Y:S01]  /*4590*/  FADD.FTZ R99, R99, R84 ;  /* 0x0000005463637221 */ /* 0x000fe20000010000 */
[----:B---3--:R-:W-:-:S05]  /*45a0*/  F2FP.BF16.PACK_AB R6, R94, R96 ;  /* 0x000000605e06723e */ /* 0x008fca00000010ff */
[----:B------:R-:W1:Y:S01]  /*45b0*/  MUFU.EX2 R92, R92 ;  /* 0x0000005c005c7308 */ /* 0x000e620000000800 */
[----:B----4-:R-:W-:Y:S02]  /*45c0*/  FADD.FTZ R89, R95, R89 ;  /* 0x000000595f597221 */ /* 0x010fe40000010000 */
[----:B------:R-:W-:-:S04]  /*45d0*/  FADD.FTZ R99, R97, R99 ;  /* 0x0000006361637221 */ /* 0x000fc80000010000 */
[----:B------:R-:W-:Y:S01]  /*45e0*/  FADD.FTZ R96, R96, R99 ;  /* 0x0000006360607221 */ /* 0x000fe20000010000 */
[----:B------:R-:W3:Y:S01]  /*45f0*/  MUFU.EX2 R91, R91 ;  /* 0x0000005b005b7308 */ /* 0x000ee20000000800 */
[C---:B--2---:R-:W-:Y:S01]  /*4600*/  F2FP.BF16.PACK_AB R5, R98.reuse, R95 ;  /* 0x0000005f6205723e */ /* 0x044fe200000010ff */
[----:B------:R-:W-:Y:S02]  /*4610*/  FADD.FTZ R98, R98, R89 ;  /* 0x0000005962627221 */ /* 0x000fe40000010000 */
[----:B------:R-:W-:-:S04]  /*4620*/  FADD.FTZ R96, R94, R96 ;  /* 0x000000605e607221 */ /* 0x000fc80000010000 */
        /* <DEDUP_REMOVED lines=10> */
[C---:B-----5:R-:W-:Y:S06]  /*46d0*/  HMMA.16816.F32.BF16 R80, R4.reuse, R12, R80 ;  /* 0x0000000c0450723c */ /* 0x060fec0000041850 */
[----:B------:R-:W-:Y:S02]  /*46e0*/  MUFU.EX2 R113, R113 ;  /* 0x0000007100717308 */ /* 0x000fe40000000800 */
[----:B------:R-:W-:Y:S01]  /*46f0*/  HMMA.16816.F32.BF16 R76, R4, R14, R76 ;  /* 0x0000000e044c723c */ /* 0x000fe2000004184c */
[----:B------:R-:W4:Y:S05]  /*4700*/  LDSM.16.MT88.4 R12, [R105+0x4400] ;  /* 0x00440000690c783b */ /* 0x000f2a0000004200 */
[----:B------:R-:W5:Y:S01]  /*4710*/  MUFU.EX2 R46, R46 ;  /* 0x0000002e002e7308 */ /* 0x000f620000000800 */
[----:B-1----:R-:W-:Y:S01]  /*4720*/  F2FP.BF16.PACK_AB R4, R63, R64 ;  /* 0x000000403f04723e */ /* 0x002fe200000010ff */
[----:B------:R-:W-:Y:S01]  /*4730*/  FADD.FTZ R64, R64, R96 ;  /* 0x0000006040407221 */ /* 0x000fe20000010000 */
[----:B---3--:R-:W-:-:S05]  /*4740*/  F2FP.BF16.PACK_AB R6, R61, R62 ;  /* 0x0000003e3d06723e */ /* 0x008fca00000010ff */
[----:B------:R-:W-:Y:S01]  /*4750*/  MUFU.EX2 R59, R59 ;  /* 0x0000003b003b7308 */ /* 0x000fe20000000800 */
[----:B------:R-:W-:-:S04]  /*4760*/  FADD.FTZ R64, R63, R64 ;  /* 0x000000403f407221 */ /* 0x000fc80000010000 */
[----:B------:R-:W-:-:S03]  /*4770*/  FADD.FTZ R62, R62, R64 ;  /* 0x000000403e3e7221 */ /* 0x000fc60000010000 */
[----:B------:R-:W1:Y:S01]  /*4780*/  MUFU.EX2 R45, R45 ;  /* 0x0000002d002d7308 */ /* 0x000e620000000800 */
[C---:B-----5:R-:W-:Y:S01]  /*4790*/  F2FP.BF16.PACK_AB R5, R46.reuse, R113 ;  /* 0x000000712e05723e */ /* 0x060fe200000010ff */
[----:B------:R-:W-:Y:S02]  /*47a0*/  FADD.FTZ R113, R113, R98 ;  /* 0x0000006271717221 */ /* 0x000fe40000010000 */
[----:B------:R-:W-:Y:S02]  /*47b0*/  FADD.FTZ R62, R61, R62 ;  /* 0x0000003e3d3e7221 */ /* 0x000fe40000010000 */
[----:B------:R-:W-:Y:S02]  /*47c0*/  FADD.FTZ R113, R46, R113 ;  /* 0x000000712e717221 */ /* 0x000fe40000010000 */
[----:B------:R-:W-:Y:S01]  /*47d0*/  MUFU.EX2 R30, R19 ;  /* 0x00000013001e7308 */ /* 0x000fe20000000800 */
[----:B-1----:R-:W-:-:S07]  /*47e0*/  F2FP.BF16.PACK_AB R7, R45, R59 ;  /* 0x0000003b2d07723e */ /* 0x002fce00000010ff */
[----:B------:R-:W1:Y:S01]  /*47f0*/  MUFU.EX2 R29, R18 ;  /* 0x00000012001d7308 */ /* 0x000e620000000800 */
[----:B------:R-:W-:-:S04]  /*4800*/  FADD.FTZ R59, R59, R113 ;  /* 0x000000713b3b7221 */ /* 0x000fc80000010000 */
[----:B------:R-:W-:Y:S01]  /*4810*/  FADD.FTZ R59, R45, R59 ;  /* 0x0000003b2d3b7221 */ /* 0x000fe20000010000 */
[C---:B--2---:R-:W-:Y:S02]  /*4820*/  HMMA.16816.F32.BF16 R80, R4.reuse, R8, R80 ;  /* 0x000000080450723c */ /* 0x044fe40000041850 */
[----:B------:R2:W-:Y:S06]  /*4830*/  MUFU.EX2 R3, R16 ;  /* 0x0000001000037308 */ /* 0x0005ec0000000800 */
[C---:B------:R-:W-:Y:S01]  /*4840*/  HMMA.16816.F32.BF16 R76, R4.reuse, R10, R76 ;  /* 0x0000000a044c723c */ /* 0x040fe2000004184c */
[----:B------:R-:W3:Y:S01]  /*4850*/  LDSM.16.MT88.4 R8, [R106+0x4800] ;  /* 0x004800006a08783b */ /* 0x000ee20000004200 */
[----:B------:R-:W-:Y:S06]  /*4860*/  MUFU.EX2 R60, R60 ;  /* 0x0000003c003c7308 */ /* 0x000fec0000000800 */
[C---:B----4-:R-:W-:Y:S02]  /*4870*/  HMMA.16816.F32.BF16 R72, R4.reuse, R12, R72 ;  /* 0x0000000c0448723c */ /* 0x050fe40000041848 */
[----:B------:R-:W4:Y:S01]  /*4880*/  MUFU.EX2 R44, R44 ;  /* 0x0000002c002c7308 */ /* 0x000f220000000800 */
[----:B--2---:R-:W2:Y:S05]  /*4890*/  LDSM.16.MT88.4 R16, [R105+0x4800] ;  /* 0x004800006910783b */ /* 0x004eaa0000004200 */
[----:B------:R-:W-:Y:S01]  /*48a0*/  HMMA.16816.F32.BF16 R68, R4, R14, R68 ;  /* 0x0000000e0444723c */ /* 0x000fe20000041844 */
[----:B------:R-:W5:Y:S01]  /*48b0*/  LDSM.16.MT88.4 R12, [R106+0x4c00] ;  /* 0x004c00006a0c783b */ /* 0x000f620000004200 */
[----:B------:R-:W-:Y:S05]  /*48c0*/  MUFU.EX2 R47, R47 ;  /* 0x0000002f002f7308 */ /* 0x000fea0000000800 */
[----:B-1----:R-:W-:-:S03]  /*48d0*/  F2FP.BF16.PACK_AB R7, R29, R30 ;  /* 0x0000001e1d07723e */ /* 0x002fc600000010ff */
[----:B------:R-:W1:Y:S01]  /*48e0*/  MUFU.EX2 R41, R41 ;  /* 0x0000002900297308 */ /* 0x000e620000000800 */
[----:B----4-:R-:W-:Y:S01]  /*48f0*/  F2FP.BF16.PACK_AB R4, R44, R60 ;  /* 0x0000003c2c04723e */ /* 0x010fe200000010ff */
[----:B------:R-:W-:-:S04]  /*4900*/  FADD.FTZ R60, R60, R62 ;  /* 0x0000003e3c3c7221 */ /* 0x000fc80000010000 */
[----:B------:R-:W-:Y:S02]  /*4910*/  FADD.FTZ R60, R44, R60 ;  /* 0x0000003c2c3c7221 */ /* 0x000fe40000010000 */
[----:B------:R-:W-:Y:S08]  /*4920*/  MUFU.EX2 R35, R35 ;  /* 0x0000002300237308 */ /* 0x000ff00000000800 */
[----:B------:R-:W4:Y:S01]  /*4930*/  MUFU.EX2 R34, R34 ;  /* 0x0000002200227308 */ /* 0x000f220000000800 */
[----:B-1----:R-:W-:Y:S01]  /*4940*/  F2FP.BF16.PACK_AB R6, R41, R47 ;  /* 0x0000002f2906723e */ /* 0x002fe200000010ff */
[----:B------:R-:W-:-:S04]  /*4950*/  FADD.FTZ R47, R47, R60 ;  /* 0x0000003c2f2f7221 */ /* 0x000fc80000010000 */
[----:B------:R-:W-:Y:S02]  /*4960*/  FADD.FTZ R47, R41, R47 ;  /* 0x0000002f292f7221 */ /* 0x000fe40000010000 */
[----:B------:R-:W1:Y:S01]  /*4970*/  MUFU.EX2 R40, R40 ;  /* 0x0000002800287308 */ /* 0x000e620000000800 */
[----:B----4-:R-:W-:-:S07]  /*4980*/  F2FP.BF16.PACK_AB R5, R34, R35 ;  /* 0x000000232205723e */ /* 0x010fce00000010ff */
[----:B------:R-:W4:Y:S01]  /*4990*/  MUFU.EX2 R25, R25 ;  /* 0x0000001900197308 */ /* 0x000f220000000800 */
[----:B------:R-:W-:-:S04]  /*49a0*/  FADD.FTZ R35, R35, R59 ;  /* 0x0000003b23237221 */ /* 0x000fc80000010000 */
[----:B------:R-:W-:Y:S01]  /*49b0*/  FADD.FTZ R35, R34, R35 ;  /* 0x0000002322237221 */ /* 0x000fe20000010000 */
[----:B---3--:R-:W-:Y:S01]  /*49c0*/  HMMA.16816.F32.BF16 R80, R4, R8, R80 ;  /* 0x000000080450723c */ /* 0x008fe20000041850 */
[----:B-1----:R-:W-:Y:S01]  /*49d0*/  FADD.FTZ R47, R40, R47 ;  /* 0x0000002f282f7221 */ /* 0x002fe20000010000 */
[----:B------:R-:W1:Y:S01]  /*49e0*/  MUFU.EX2 R36, R36 ;  /* 0x0000002400247308 */ /* 0x000e620000000800 */
[----:B------:R-:W-:-:S04]  /*49f0*/  FADD.FTZ R30, R30, R35 ;  /* 0x000000231e1e7221 */ /* 0x000fc80000010000 */
[----:B------:R-:W-:Y:S01]  /*4a00*/  FADD.FTZ R30, R29, R30 ;  /* 0x0000001e1d1e7221 */ /* 0x000fe20000010000 */
[----:B------:R-:W-:Y:S01]  /*4a10*/  HMMA.16816.F32.BF16 R76, R4, R10, R76 ;  /* 0x0000000a044c723c */ /* 0x000fe2000004184c */
[----:B------:R-:W3:Y:S01]  /*4a20*/  LDSM.16.MT88.4 R8, [R105+0x4c00] ;  /* 0x004c00006908783b */ /* 0x000ee20000004200 */
[----:B------:R-:W5:Y:S01]  /*4a30*/  MUFU.EX2 R127, R127 ;  /* 0x0000007f007f7308 */ /* 0x000f620000000800 */
[----:B----4-:R-:W-:-:S05]  /*4a40*/  FADD.FTZ R30, R25, R30 ;  /* 0x0000001e191e7221 */ /* 0x010fca0000010000 */
[----:B--2---:R-:W-:Y:S02]  /*4a50*/  HMMA.16816.F32.BF16 R72, R4, R16, R72 ;  /* 0x000000100448723c */ /* 0x004fe40000041848 */
[----:B------:R-:W2:Y:S01]  /*4a60*/  MUFU.EX2 R24, R24 ;  /* 0x0000001800187308 */ /* 0x000ea20000000800 */
[----:B-1----:R-:W-:-:S04]  /*4a70*/  FADD.FTZ R47, R36, R47 ;  /* 0x0000002f242f7221 */ /* 0x002fc80000010000 */
[----:B------:R-:W-:Y:S01]  /*4a80*/  FADD.FTZ R47, R3, R47 ;  /* 0x0000002f032f7221 */ /* 0x000fe20000010000 */
[----:B------:R-:W-:Y:S02]  /*4a90*/  HMMA.16816.F32.BF16 R68, R4, R18, R68 ;  /* 0x000000120444723c */ /* 0x000fe40000041844 */
[----:B------:R-:W1:Y:S05]  /*4aa0*/  MUFU.EX2 R23, R23 ;  /* 0x0000001700177308 */ /* 0x000e6a0000000800 */
[----:B------:R-:W-:Y:S02]  /*4ab0*/  F2FP.BF16.PACK_AB R4, R36, R40 ;  /* 0x000000282404723e */ /* 0x000fe400000010ff */
[----:B-----5:R-:W-:Y:S01]  /*4ac0*/  F2FP.BF16.PACK_AB R6, R127, R3 ;  /* 0x000000037f06723e */ /* 0x020fe200000010ff */
[----:B------:R-:W4:Y:S01]  /*4ad0*/  MUFU.EX2 R126, R126 ;  /* 0x0000007e007e7308 */ /* 0x000f220000000800 */
[C---:B--2---:R-:W-:Y:S01]  /*4ae0*/  F2FP.BF16.PACK_AB R5, R24.reuse, R25 ;  /* 0x000000191805723e */ /* 0x044fe200000010ff */
[----:B------:R-:W-:-:S02]  /*4af0*/  FADD.FTZ R30, R24, R30 ;  /* 0x0000001e181e7221 */ /* 0x000fc40000010000 */
[----:B------:R-:W-:Y:S02]  /*4b00*/  FADD.FTZ R127, R127, R47 ;  /* 0x0000002f7f7f7221 */ /* 0x000fe40000010000 */
[----:B-1----:R-:W-:Y:S01]  /*4b10*/  FADD.FTZ R30, R23, R30 ;  /* 0x0000001e171e7221 */ /* 0x002fe20000010000 */
[----:B----4-:R-:W-:-:S03]  /*4b20*/  F2FP.BF16.PACK_AB R7, R126, R23 ;  /* 0x000000177e07723e */ /* 0x010fc600000010ff */
[----:B------:R-:W-:-:S04]  /*4b30*/  FADD.FTZ R126, R126, R30 ;  /* 0x0000001e7e7e7221 */ /* 0x000fc80000010000 */
[C---:B------:R-:W-:Y:S08]  /*4b40*/  HMMA.16816.F32.BF16 R80, R4.reuse, R12, R80 ;  /* 0x0000000c0450723c */ /* 0x040ff00000041850 */
[C---:B------:R-:W-:Y:S08]  /*4b50*/  HMMA.16816.F32.BF16 R76, R4.reuse, R14, R76 ;  /* 0x0000000e044c723c */ /* 0x040ff0000004184c */
[C---:B---3--:R-:W-:Y:S08]  /*4b60*/  HMMA.16816.F32.BF16 R72, R4.reuse, R8, R72 ;  /* 0x000000080448723c */ /* 0x048ff00000041848 */
        /* <DEDUP_REMOVED lines=10> */
.L_x_4126:
        /* <DEDUP_REMOVED lines=64> */
.L_x_4123:
        /* <DEDUP_REMOVED lines=14> */
[----:B------:R-:W-:Y:S05]  /*50f0*/  ISETP.GE.AND P0, PT, R125, 0x1, PT ;  /* 0x000000017d00780c */ /* 0x000fea0003f06270 */
[----:B------:R2:W-:Y:S08]  /*5100*/  LDGSTS.E.BYPASS.LTC128B.128 [R116+0x4000], [R4.64] ;  /* 0x0400000004747fae */ /* 0x0005f0000b901d4c */
[----:B------:R3:W-:Y:S08]  /*5110*/  LDGSTS.E.BYPASS.LTC128B.128 [R116+0x4800], [R2.64] ;  /* 0x0480000002747fae */ /* 0x0007f0000b901d4c */
[----:B------:R-:W-:Y:S08]  /*5120*/  LDSM.16.M88.4 R64, [R110] ;  /* 0x000000006e40783b */ /* 0x000ff00000000200 */
[----:B------:R-:W0:Y:S08]  /*5130*/  LDGDEPBAR ;  /* 0x00000000000079af */ /* 0x000e300000000000 */
[----:B------:R-:W2:Y:S08]  /*5140*/  LDSM.16.M88.4 R8, [R109] ;  /* 0x000000006d08783b */ /* 0x000eb00000000200 */
        /* <DEDUP_REMOVED lines=52> */
[----:B-----5:R-:W5:Y:S09]  /*5490*/  LDSM.16.M88.4 R4, [R103] ;  /* 0x000000006704783b */ /* 0x020f720000000200 */
[----:B------:R-:W1:Y:S10]  /*54a0*/  MUFU.TANH R141, R10 ;  /* 0x0000000a008d7308 */ /* 0x000e740000002400 */
[----:B------:R1:W1:Y:S10]  /*54b0*/  MUFU.TANH R145, R11 ;  /* 0x0000000b00917308 */ /* 0x0002740000002400 */
[----:B------:R2:W2:Y:S10]  /*54c0*/  MUFU.TANH R155, R12 ;  /* 0x0000000c009b7308 */ /* 0x0004b40000002400 */
[----:B------:R3:W3:Y:S01]  /*54d0*/  MUFU.TANH R153, R16 ;  /* 0x0000001000997308 */ /* 0x0006e20000002400 */
[----:B-1----:R-:W1:Y:S01]  /*54e0*/  LDSM.16.M88.4 R8, [R102] ;  /* 0x000000006608783b */ /* 0x002e620000000200 */
[C---:B-----5:R-:W-:Y:S08]  /*54f0*/  HMMA.16816.F32.BF16 R20, R92.reuse, R4, R20 ;  /* 0x000000045c14723c */ /* 0x060ff00000041814 */
[----:B------:R5:W1:Y:S01]  /*5500*/  MUFU.TANH R157, R17 ;  /* 0x00000011009d7308 */ /* 0x000a620000002400 */
[C---:B------:R-:W-:Y:S01]  /*5510*/  HMMA.16816.F32.BF16 R24, R92.reuse, R6, R24 ;  /* 0x000000065c18723c */ /* 0x040fe20000041818 */
[----:B------:R-:W4:Y:S02]  /*5520*/  LDSM.16.M88.4 R4, [R101] ;  /* 0x000000006504783b */ /* 0x000f240000000200 */
        /* <DEDUP_REMOVED lines=14> */
[----:B------:R-:W2:Y:S02]  /*5610*/  LDSM.16.M88.4 R8, [R100] ;  /* 0x000000006408783b */ /* 0x000ea40000000200 */
[----:B----4-:R-:W-:Y:S06]  /*5620*/  FMUL.FTZ R19, R23, c[0x0][0x2ec] ;  /* 0x0000bb0017137a20 */ /* 0x010fec0000410000 */
[----:B------:R-:W4:Y:S01]  /*5630*/  MUFU.TANH R152, R14 ;  /* 0x0000000e00987308 */ /* 0x000f220000002400 */
[C---:B------:R-:W-:Y:S05]  /*5640*/  HMMA.16816.F32.BF16 R36, R92.reuse, R4, R36 ;  /* 0x000000045c24723c */ /* 0x040fea0000041824 */
[----:B------:R-:W-:Y:S03]  /*5650*/  FMUL.FTZ R28, R28, c[0x0][0x2ec] ;  /* 0x0000bb001c1c7a20 */ /* 0x000fe60000410000 */
[C---:B------:R-:W-:Y:S01]  /*5660*/  HMMA.16816.F32.BF16 R40, R92.reuse, R6, R40 ;  /* 0x000000065c28723c */ /* 0x040fe20000041828 */
[----:B------:R-:W1:Y:S01]  /*5670*/  MUFU.TANH R154, R15 ;  /* 0x0000000f009a7308 */ /* 0x000e620000002400 */
[----:B------:R-:W5:Y:S02]  /*5680*/  LDSM.16.M88.4 R4, [R87] ;  /* 0x000000005704783b */ /* 0x000f640000000200 */
        /* <DEDUP_REMOVED lines=11> */
[----:B------:R2:W1:Y:S01]  /*5740*/  MUFU.TANH R136, R33 ;  /* 0x0000002100887308 */ /* 0x0004620000002400 */
[C---:B------:R-:W-:Y:S01]  /*5750*/  HMMA.16816.F32.BF16 R48, R92.reuse, R10, R48 ;  /* 0x0000000a5c30723c */ /* 0x040fe20000041830 */
[----:B------:R-:W3:Y:S01]  /*5760*/  LDSM.16.M88.4 R8, [R86] ;  /* 0x000000005608783b */ /* 0x000ee20000000200 */
[----:B------:R-:W-:Y:S04]  /*5770*/  DEPBAR.LE SB0, 0x0 ;  /* 0x000080000000791a */ /* 0x000fe80000000000 */
[----:B------:R-:W-:Y:S03]  /*5780*/  FMUL.FTZ R43, R43, c[0x0][0x2ec] ;  /* 0x0000bb002b2b7a20 */ /* 0x000fe60000410000 */
[----:B------:R4:W3:Y:S01]  /*5790*/  MUFU.TANH R132, R34 ;  /* 0x0000002200847308 */ /* 0x0008e20000002400 */
[----:B------:R-:W-:Y:S01]  /*57a0*/  BAR.SYNC.DEFER_BLOCKING 0x0 ;  /* 0x0000000000007b1d */ /* 0x000fe20000010000 */
[C---:B-----5:R-:W-:Y:S05]  /*57b0*/  HMMA.16816.F32.BF16 R52, R92.reuse, R4, R52 ;  /* 0x000000045c34723c */ /* 0x060fea0000041834 */
[----:B------:R-:W-:Y:S02]  /*57c0*/  FMUL.FTZ R44, R44, c[0x0][0x2ec] ;  /* 0x0000bb002c2c7a20 */ /* 0x000fe40000410000 */
[----:B------:R-:W-:Y:S01]  /*57d0*/  FMUL.FTZ R46, R46, c[0x0][0x2ec] ;  /* 0x0000bb002e2e7a20 */ /* 0x000fe20000410000 */
[----:B------:R-:W3:Y:S01]  /*57e0*/  MUFU.TANH R148, R41 ;  /* 0x0000002900947308 */ /* 0x000ee20000002400 */
[C---:B------:R-:W-:Y:S03]  /*57f0*/  HMMA.16816.F32.BF16 R56, R92.reuse, R6, R56 ;  /* 0x000000065c38723c */ /* 0x040fe60000041838 */
[----:B-1----:R-:W-:Y:S02]  /*5800*/  FMUL.FTZ R32, R36, c[0x0][0x2ec] ;  /* 0x0000bb0024207a20 */ /* 0x002fe40000410000 */
[----:B------:R-:W-:Y:S02]  /*5810*/  FMUL.FTZ R48, R48, c[0x0][0x2ec] ;  /* 0x0000bb0030307a20 */ /* 0x000fe40000410000 */
[----:B------:R-:W-:Y:S02]  /*5820*/  FMUL.FTZ R49, R49, c[0x0][0x2ec] ;  /* 0x0000bb0031317a20 */ /* 0x000fe40000410000 */
[----:B------:R-:W1:Y:S03]  /*5830*/  MUFU.TANH R150, R42 ;  /* 0x0000002a00967308 */ /* 0x000e660000002400 */
[----:B--2---:R-:W-:Y:S02]  /*5840*/  FMUL.FTZ R33, R37, c[0x0][0x2ec] ;  /* 0x0000bb0025217a20 */ /* 0x004fe40000410000 */
[----:B----4-:R-:W-:Y:S02]  /*5850*/  FMUL.FTZ R34, R35, c[0x0][0x2ec] ;  /* 0x0000bb0023227a20 */ /* 0x010fe40000410000 */
[----:B------:R-:W-:Y:S02]  /*5860*/  FMUL.FTZ R54, R54, c[0x0][0x2ec] ;  /* 0x0000bb0036367a20 */ /* 0x000fe40000410000 */
[----:B------:R-:W-:Y:S01]  /*5870*/  FMUL.FTZ R35, R38, c[0x0][0x2ec] ;  /* 0x0000bb0026237a20 */ /* 0x000fe20000410000 */
[----:B------:R2:W4:Y:S01]  /*5880*/  MUFU.TANH R143, R43 ;  /* 0x0000002b008f7308 */ /* 0x0005220000002400 */
[----:B------:R-:W-:Y:S01]  /*5890*/  FMUL.FTZ R37, R39, c[0x0][0x2ec] ;  /* 0x0000bb0027257a20 */ /* 0x000fe20000410000 */
[C---:B---3--:R-:W-:Y:S03]  /*58a0*/  HMMA.16816.F32.BF16 R60, R92.reuse, R8, R60 ;  /* 0x000000085c3c723c */ /* 0x048fe6000004183c */
[----:B------:R-:W-:Y:S02]  /*58b0*/  FMUL.FTZ R38, R40, c[0x0][0x2ec] ;  /* 0x0000bb0028267a20 */ /* 0x000fe40000410000 */
[----:B------:R-:W-:Y:S02]  /*58c0*/  FMUL.FTZ R39, R47, c[0x0][0x2ec] ;  /* 0x0000bb002f277a20 */ /* 0x000fe40000410000 */
[----:B------:R-:W-:Y:S01]  /*58d0*/  FMUL.FTZ R36, R51, c[0x0][0x2ec] ;  /* 0x0000bb0033247a20 */ /* 0x000fe20000410000 */
[----:B------:R3:W1:Y:S01]  /*58e0*/  MUFU.TANH R140, R44 ;  /* 0x0000002c008c7308 */ /* 0x0006620000002400 */
[----:B------:R-:W-:Y:S03]  /*58f0*/  HMMA.16816.F32.BF16 R64, R92, R10, R64 ;  /* 0x0000000a5c40723c */ /* 0x000fe60000041840 */
[----:B------:R-:W-:Y:S02]  /*5900*/  FMUL.FTZ R45, R45, c[0x0][0x2ec] ;  /* 0x0000bb002d2d7a20 */ /* 0x000fe40000410000 */
[----:B------:R-:W-:Y:S02]  /*5910*/  FMUL.FTZ R50, R50, c[0x0][0x2ec] ;  /* 0x0000bb0032327a20 */ /* 0x000fe40000410000 */
[----:B------:R-:W-:Y:S02]  /*5920*/  FMUL.FTZ R52, R52, c[0x0][0x2ec] ;  /* 0x0000bb0034347a20 */ /* 0x000fe40000410000 */
[----:B------:R5:W1:Y:S03]  /*5930*/  MUFU.TANH R146, R46 ;  /* 0x0000002e00927308 */ /* 0x000a660000002400 */
[----:B------:R-:W-:Y:S02]  /*5940*/  FMUL.FTZ R53, R53, c[0x0][0x2ec] ;  /* 0x0000bb0035357a20 */ /* 0x000fe40000410000 */
[----:B------:R-:W-:Y:S02]  /*5950*/  FMUL.FTZ R56, R56, c[0x0][0x2ec] ;  /* 0x0000bb0038387a20 */ /* 0x000fe40000410000 */
[----:B------:R-:W-:Y:S02]  /*5960*/  FMUL.FTZ R47, R61, c[0x0][0x2ec] ;  /* 0x0000bb003d2f7a20 */ /* 0x000fe40000410000 */
[----:B--2---:R-:W-:Y:S01]  /*5970*/  FMUL.FTZ R43, R62, c[0x0][0x2ec] ;  /* 0x0000bb003e2b7a20 */ /* 0x004fe20000410000 */
[----:B------:R2:W1:Y:S01]  /*5980*/  MUFU.TANH R139, R48 ;  /* 0x00000030008b7308 */ /* 0x0004620000002400 */
[----:B------:R-:W-:Y:S02]  /*5990*/  FMUL.FTZ R42, R63, c[0x0][0x2ec] ;  /* 0x0000bb003f2a7a20 */ /* 0x000fe40000410000 */
[----:B---3--:R-:W-:Y:S02]  /*59a0*/  FMUL.FTZ R44, R60, c[0x0][0x2ec] ;  /* 0x0000bb003c2c7a20 */ /* 0x008fe40000410000 */
[----:B------:R-:W-:Y:S02]  /*59b0*/  FMUL.FTZ R23, R64, c[0x0][0x2ec] ;  /* 0x0000bb0040177a20 */ /* 0x000fe40000410000 */
[----:B------:R-:W-:Y:S03]  /*59c0*/  FMUL.FTZ R41, R65, c[0x0][0x2ec] ;  /* 0x0000bb0041297a20 */ /* 0x000fe60000410000 */
[----:B------:R3:W1:Y:S01]  /*59d0*/  MUFU.TANH R147, R49 ;  /* 0x0000003100937308 */ /* 0x0006620000002400 */
[----:B------:R-:W-:Y:S02]  /*59e0*/  FMUL.FTZ R20, R66, c[0x0][0x2ec] ;  /* 0x0000bb0042147a20 */ /* 0x000fe40000410000 */
[----:B------:R-:W-:Y:S02]  /*59f0*/  FMUL.FTZ R3, R67, c[0x0][0x2ec] ;  /* 0x0000bb0043037a20 */ /* 0x000fe40000410000 */
[----:B-----5:R-:W-:Y:S05]  /*5a00*/  FMUL.FTZ R46, R59, c[0x0][0x2ec] ;  /* 0x0000bb003b2e7a20 */ /* 0x020fea0000410000 */
[----:B------:R5:W1:Y:S01]  /*5a10*/  MUFU.TANH R131, R54 ;  /* 0x0000003600837308 */ /* 0x000a620000002400 */
[----:B--2---:R-:W-:Y:S09]  /*5a20*/  FMUL.FTZ R48, R58, c[0x0][0x2ec] ;  /* 0x0000bb003a307a20 */ /* 0x004ff20000410000 */
[----:B------:R-:W2:Y:S01]  /*5a30*/  MUFU.TANH R16, R16 ;  /* 0x0000001000107308 */ /* 0x000ea20000002400 */
[----:B---3--:R-:W-:Y:S09]  /*5a40*/  FMUL.FTZ R49, R57, c[0x0][0x2ec] ;  /* 0x0000bb0039317a20 */ /* 0x008ff20000410000 */
[----:B------:R-:W3:Y:S01]  /*5a50*/  MUFU.TANH R19, R19 ;  /* 0x0000001300137308 */ /* 0x000ee20000002400 */
[----:B-----5:R-:W-:Y:S09]  /*5a60*/  FMUL.FTZ R54, R55, c[0x0][0x2ec] ;  /* 0x0000bb0037367a20 */ /* 0x020ff20000410000 */
        /* <DEDUP_REMOVED lines=16> */
[----:B------:R1:W1:Y:S10]  /*5b70*/  MUFU.TANH R138, R50 ;  /* 0x00000032008a7308 */ /* 0x0002740000002400 */
[----:B------:R-:W1:Y:S10]  /*5b80*/  MUFU.TANH R36, R36 ;  /* 0x0000002400247308 */ /* 0x000e740000002400 */
        /* <DEDUP_REMOVED lines=21> */
[----:B------:R-:W-:-:S05]  /*5ce0*/  @P6 BRA `(.L_x_4125) ;  /* 0x000003b000006947 */ /* 0x000fca0003800000 */
[----:B------:R-:W-:Y:S01]  /*5cf0*/  IMAD.SHL.U32 R2, R125, 0x80, RZ ;  /* 0x000000807d027824 */ /* 0x000fe200078e00ff */
[----:B------:R-:W-:Y:S04]  /*5d00*/  IABS R0, c[0x0][0x2d0] ;  /* 0x0000b40000007a13 */ /* 0x000fe80000000000 */
[----:B------:R-:W2:Y:S01]  /*5d10*/  I2F.RP R14, R0 ;  /* 0x00000000000e7306 */ /* 0x000ea20000209400 */
[C---:B------:R-:W-:Y:S02]  /*5d20*/  IADD3 R9, R2.reuse, -0x80, RZ ;  /* 0xffffff8002097810 */ /* 0x040fe40007ffe0ff */
[----:B------:R-:W-:Y:S02]  /*5d30*/  IABS R7, R2 ;  /* 0x0000000200077213 */ /* 0x000fe40000000000 */
[----:B------:R-:W-:Y:S02]  /*5d40*/  IABS R5, R9 ;  /* 0x0000000900057213 */ /* 0x000fe40000000000 */
[----:B------:R-:W-:Y:S02]  /*5d50*/  LOP3.LUT R9, R9, c[0x0][0x2d0], RZ, 0x3c, !PT ;  /* 0x0000b40009097a12 */ /* 0x000fe400078e3cff */
[----:B------:R-:W-:Y:S02]  /*5d60*/  LOP3.LUT R2, R2, c[0x0][0x2d0], RZ, 0x3c, !PT ;  /* 0x0000b40002027a12 */ /* 0x000fe400078e3cff */
[----:B------:R-:W-:Y:S02]  /*5d70*/  ISETP.GE.AND P0, PT, R9, RZ, PT ;  /* 0x000000ff0900720c */ /* 0x000fe40003f06270 */
[----:B------:R-:W-:Y:S01]  /*5d80*/  ISETP.GE.AND P2, PT, R2, RZ, PT ;  /* 0x000000ff0200720c */ /* 0x000fe20003f46270 */
[----:B------:R-:W-:Y:S01]  /*5d90*/  IMAD.MOV.U32 R2, RZ, RZ, c[0x0][0x2d0] ;  /* 0x0000b400ff027624 */ /* 0x000fe200078e00ff */
        /* <DEDUP_REMOVED lines=34> */
[----:B------:R2:W3:Y:S02]  /*5fc0*/  LDG.E R4, [R4.64] ;  /* 0x0000000c04047981 */ /* 0x0004e4000c1e1900 */
[----:B------:R-:W-:Y:S05]  /*5fd0*/  IMAD R2, R0, R2, -0x80 ;  /* 0xffffff8000027424 */ /* 0x000fea00078e0202 */
[----:B------:R-:W-:Y:S05]  /*5fe0*/  SHF.R.S32.HI R0, RZ, 0x1f, R2 ;  /* 0x0000001fff007819 */ /* 0x000fea0000011402 */
[----:B------:R-:W-:Y:S04]  /*5ff0*/  IMAD R0, R0, c[0x0][0x198], RZ ;  /* 0x0000660000007a24 */ /* 0x000fe800078e02ff */
[C---:B------:R-:W-:Y:S01]  /*6000*/  IMAD R0, R2.reuse, c[0x0][0x19c], R0 ;  /* 0x0000670002007a24 */ /* 0x040fe200078e0200 */
[----:B--2---:R2:W3:Y:S02]  /*6010*/  LDG.E R5, [R6.64] ;  /* 0x0000000c06057981 */ /* 0x0044e4000c1e1900 */
        /* <DEDUP_REMOVED lines=8> */
.L_x_4125:
        /* <DEDUP_REMOVED lines=15> */
[----:B------:R-:W-:Y:S05]  /*6190*/  IADD3.X R5, R7, UR7, RZ, P0, !PT ;  /* 0x0000000707057c10 */ /* 0x000fea00087fe4ff */
[----:B------:R2:W-:Y:S04]  /*61a0*/  LDGSTS.E.BYPASS.LTC128B.128 [R116+0x2800], [R4.64] ;  /* 0x0280000004747fae */ /* 0x0005e8000b901d4c */
[----:B------:R-:W0:Y:S02]  /*61b0*/  LDGDEPBAR ;  /* 0x00000000000079af */ /* 0x000e240000000000 */
.L_x_4124:
        /* <DEDUP_REMOVED lines=79> */
[----:B------:R-:W-:Y:S02]  /*66b0*/  FADD.FTZ R21, -R0, R84 ;  /* 0x0000005400157221 */ /* 0x000fe40000010100 */
[----:B------:R-:W1:Y:S01]  /*66c0*/  MUFU.EX2 R22, R4 ;  /* 0x0000000400167308 */ /* 0x000e620000000800 */
[--C-:B------:R-:W-:Y:S02]  /*66d0*/  FFMA.FTZ R84, R12, c[0x0][0x23c], -R45.reuse ;  /* 0x00008f000c547a23 */ /* 0x100fe4000001082d */
[----:B------:R-:W2:Y:S01]  /*66e0*/  LDSM.16.MT88.4 R12, [R106+0x3000] ;  /* 0x003000006a0c783b */ /* 0x000ea20000004200 */
[----:B------:R-:W-:Y:S02]  /*66f0*/  FMUL.FTZ R40, R0, c[0x0][0x23c] ;  /* 0x00008f0000287a20 */ /* 0x000fe40000410000 */
[----:B------:R-:W-:Y:S02]  /*6700*/  FMUL.FTZ R21, R21, c[0x0][0x23c] ;  /* 0x00008f0015157a20 */ /* 0x000fe40000410000 */
[--C-:B------:R-:W-:Y:S01]  /*6710*/  FFMA.FTZ R60, R17, c[0x0][0x23c], -R45.reuse ;  /* 0x00008f00113c7a23 */ /* 0x100fe2000001082d */
[----:B------:R-:W-:Y:S01]  /*6720*/  FSEL R40, R40, RZ, P0 ;  /* 0x000000ff28287208 */ /* 0x000fe20000000000 */
[----:B------:R-:W-:Y:S01]  /*6730*/  MUFU.EX2 R84, R84 ;  /* 0x0000005400547308 */ /* 0x000fe20000000800 */
[--C-:B------:R-:W-:Y:S01]  /*6740*/  FFMA.FTZ R59, R18, c[0x0][0x23c], -R45.reuse ;  /* 0x00008f00123b7a23 */ /* 0x100fe2000001082d */
[----:B------:R-:W-:Y:S01]  /*6750*/  ISETP.GT.AND P0, PT, R125, RZ, PT ;  /* 0x000000ff7d00720c */ /* 0x000fe20003f04270 */
[--C-:B------:R-:W-:Y:S02]  /*6760*/  FFMA.FTZ R139, R139, c[0x0][0x23c], -R45.reuse ;  /* 0x00008f008b8b7a23 */ /* 0x100fe4000001082d */
[--C-:B------:R-:W-:Y:S02]  /*6770*/  FFMA.FTZ R93, R39, c[0x0][0x23c], -R40.reuse ;  /* 0x00008f00275d7a23 */ /* 0x100fe40000010828 */
[--C-:B------:R-:W-:Y:S02]  /*6780*/  FFMA.FTZ R62, R16, c[0x0][0x23c], -R40.reuse ;  /* 0x00008f00103e7a23 */ /* 0x100fe40000010828 */
[--C-:B------:R-:W-:Y:S01]  /*6790*/  FFMA.FTZ R56, R19, c[0x0][0x23c], -R40.reuse ;  /* 0x00008f0013387a23 */ /* 0x100fe20000010828 */
[----:B------:R-:W3:Y:S01]  /*67a0*/  MUFU.EX2 R21, R21 ;  /* 0x0000001500157308 */ /* 0x000ee20000000800 */
[--C-:B------:R-:W-:Y:S02]  /*67b0*/  FFMA.FTZ R64, R96, c[0x0][0x23c], -R45.reuse ;  /* 0x00008f0060407a23 */ /* 0x100fe4000001082d */
[--C-:B------:R-:W-:Y:S02]  /*67c0*/  FFMA.FTZ R96, R140, c[0x0][0x23c], -R45.reuse ;  /* 0x00008f008c607a23 */ /* 0x100fe4000001082d */
[C---:B-1----:R-:W-:Y:S02]  /*67d0*/  FMUL.FTZ R8, R22.reuse, R76 ;  /* 0x0000004c16087220 */ /* 0x042fe40000410000 */
[C---:B------:R-:W-:Y:S02]  /*67e0*/  FMUL.FTZ R9, R22.reuse, R77 ;  /* 0x0000004d16097220 */ /* 0x040fe40000410000 */
[----:B------:R-:W-:Y:S01]  /*67f0*/  FMUL.FTZ R4, R22, R80 ;  /* 0x0000005016047220 */ /* 0x000fe20000410000 */
[----:B------:R-:W-:Y:S01]  /*6800*/  MUFU.EX2 R64, R64 ;  /* 0x0000004000407308 */ /* 0x000fe20000000800 */
[--C-:B------:R-:W-:Y:S02]  /*6810*/  FFMA.FTZ R80, R34, c[0x0][0x23c], -R40.reuse ;  /* 0x00008f0022507a23 */ /* 0x100fe40000010828 */
[----:B------:R-:W-:Y:S02]  /*6820*/  FMUL.FTZ R5, R22, R81 ;  /* 0x0000005116057220 */ /* 0x000fe40000410000 */
[--C-:B------:R-:W-:Y:S02]  /*6830*/  FFMA.FTZ R81, R32, c[0x0][0x23c], -R45.reuse ;  /* 0x00008f0020517a23 */ /* 0x100fe4000001082d */
[C---:B------:R-:W-:Y:S02]  /*6840*/  FMUL.FTZ R16, R22.reuse, R68 ;  /* 0x0000004416107220 */ /* 0x040fe40000410000 */
[----:B------:R-:W-:Y:S01]  /*6850*/  FMUL.FTZ R17, R22, R69 ;  /* 0x0000004516117220 */ /* 0x000fe20000410000 */
[----:B------:R-:W-:Y:S01]  /*6860*/  MUFU.EX2 R60, R60 ;  /* 0x0000003c003c7308 */ /* 0x000fe20000000800 */
[--C-:B------:R-:W-:Y:S02]  /*6870*/  FFMA.FTZ R68, R90, c[0x0][0x23c], -R45.reuse ;  /* 0x00008f005a447a23 */ /* 0x100fe4000001082d */
[--C-:B------:R-:W-:Y:S02]  /*6880*/  FFMA.FTZ R90, R35, c[0x0][0x23c], -R40.reuse ;  /* 0x00008f00235a7a23 */ /* 0x100fe40000010828 */
[C---:B---3--:R-:W-:Y:S02]  /*6890*/  FMUL.FTZ R10, R21.reuse, R78 ;  /* 0x0000004e150a7220 */ /* 0x048fe40000410000 */
[C---:B------:R-:W-:Y:S02]  /*68a0*/  FMUL.FTZ R11, R21.reuse, R79 ;  /* 0x0000004f150b7220 */ /* 0x040fe40000410000 */
[----:B------:R-:W-:Y:S01]  /*68b0*/  LDSM.16.MT88.4 R76, [R106+0x4c00] ;  /* 0x004c00006a4c783b */ /* 0x000fe20000004200 */
[----:B------:R-:W-:Y:S01]  /*68c0*/  MUFU.EX2 R62, R62 ;  /* 0x0000003e003e7308 */ /* 0x000fe20000000800 */
[----:B------:R-:W-:Y:S02]  /*68d0*/  FMUL.FTZ R7, R21, R83 ;  /* 0x0000005315077220 */ /* 0x000fe40000410000 */
[--C-:B------:R-:W-:Y:S02]  /*68e0*/  FFMA.FTZ R83, R33, c[0x0][0x23c], -R45.reuse ;  /* 0x00008f0021537a23 */ /* 0x100fe4000001082d */
[C---:B------:R-:W-:Y:S02]  /*68f0*/  FMUL.FTZ R18, R21.reuse, R70 ;  /* 0x0000004615127220 */ /* 0x040fe40000410000 */
[----:B------:R-:W-:Y:S01]  /*6900*/  LDSM.16.MT88.4 R32, [R105+0x3800] ;  /* 0x003800006920783b */ /* 0x000fe20000004200 */
[--C-:B------:R-:W-:Y:S02]  /*6910*/  FFMA.FTZ R70, R38, c[0x0][0x23c], -R45.reuse ;  /* 0x00008f0026467a23 */ /* 0x100fe4000001082d */
[----:B------:R-:W-:Y:S01]  /*6920*/  MUFU.EX2 R56, R56 ;  /* 0x0000003800387308 */ /* 0x000fe20000000800 */
[C---:B------:R-:W-:Y:S02]  /*6930*/  FMUL.FTZ R19, R21.reuse, R71 ;  /* 0x0000004715137220 */ /* 0x040fe40000410000 */
[----:B------:R-:W-:Y:S02]  /*6940*/  FMUL.FTZ R6, R21, R82 ;  /* 0x0000005215067220 */ /* 0x000fe40000410000 */
        /* <DEDUP_REMOVED lines=45> */
[--C-:B------:R-:W-:Y:S03]  /*6c20*/  FFMA.FTZ R42, R42, c[0x0][0x23c], -R40.reuse ;  /* 0x00008f002a2a7a23 */ /* 0x100fe60000010828 */
[----:B------:R-:W3:Y:S01]  /*6c30*/  MUFU.EX2 R66, R66 ;  /* 0x0000004200427308 */ /* 0x000ee20000000800 */
[----:B-1----:R-:W-:Y:S09]  /*6c40*/  F2FP.BF16.PACK_AB R26, R98, R159 ;  /* 0x0000009f621a723e */ /* 0x002ff200000010ff */
[----:B------:R-:W1:Y:S10]  /*6c50*/  MUFU.EX2 R85, R85 ;  /* 0x0000005500557308 */ /* 0x000e740000000800 */
[----:B------:R-:W-:Y:S01]  /*6c60*/  MUFU.EX2 R92, R92 ;  /* 0x0000005c005c7308 */ /* 0x000fe20000000800 */
[----:B---3--:R-:W-:Y:S09]  /*6c70*/  F2FP.BF16.PACK_AB R27, R66, R99 ;  /* 0x00000063421b723e */ /* 0x008ff200000010ff */
[----:B------:R-:W3:Y:S01]  /*6c80*/  MUFU.EX2 R50, R50 ;  /* 0x0000003200327308 */ /* 0x000ee20000000800 */
[C---:B--2---:R-:W-:Y:S07]  /*6c90*/  HMMA.16816.F32.BF16 R4, R24.reuse, R12, R4 ;  /* 0x0000000c1804723c */ /* 0x044fee0000041804 */
[C---:B------:R-:W-:Y:S01]  /*6ca0*/  FMUL.FTZ R12, R22.reuse, R72 ;  /* 0x00000048160c7220 */ /* 0x040fe20000410000 */
[C---:B------:R-:W-:Y:S01]  /*6cb0*/  HMMA.16816.F32.BF16 R8, R24.reuse, R14, R8 ;  /* 0x0000000e1808723c */ /* 0x040fe20000041808 */
[----:B------:R-:W-:Y:S03]  /*6cc0*/  MUFU.EX2 R53, R53 ;  /* 0x0000003500357308 */ /* 0x000fe60000000800 */
[----:B------:R-:W-:Y:S02]  /*6cd0*/  FMUL.FTZ R13, R22, R73 ;  /* 0x00000049160d7220 */ /* 0x000fe40000410000 */
[----:B------:R-:W-:Y:S02]  /*6ce0*/  FFMA.FTZ R73, R129, c[0x0][0x23c], -R45 ;  /* 0x00008f0081497a23 */ /* 0x000fe4000001082d */
[C---:B------:R-:W-:Y:S03]  /*6cf0*/  FMUL.FTZ R14, R21.reuse, R74 ;  /* 0x0000004a150e7220 */ /* 0x040fe60000410000 */
[----:B------:R-:W2:Y:S01]  /*6d00*/  MUFU.EX2 R52, R52 ;  /* 0x0000003400347308 */ /* 0x000ea20000000800 */
[----:B------:R-:W-:Y:S02]  /*6d10*/  FMUL.FTZ R15, R21, R75 ;  /* 0x0000004b150f7220 */ /* 0x000fe40000410000 */
[--C-:B------:R-:W-:Y:S02]  /*6d20*/  FFMA.FTZ R75, R37, c[0x0][0x23c], -R40.reuse ;  /* 0x00008f00254b7a23 */ /* 0x100fe40000010828 */
[----:B------:R-:W-:Y:S02]  /*6d30*/  FFMA.FTZ R21, R21, R126, R95 ;  /* 0x0000007e15157223 */ /* 0x000fe4000001005f */
[----:B------:R-:W-:Y:S01]  /*6d40*/  FFMA.FTZ R126, R36, c[0x0][0x23c], -R40 ;  /* 0x00008f00247e7a23 */ /* 0x000fe20000010828 */
[C---:B------:R-:W-:Y:S01]  /*6d50*/  HMMA.16816.F32.BF16 R12, R24.reuse, R28, R12 ;  /* 0x0000001c180c723c */ /* 0x040fe2000004180c */
[----:B------:R-:W-:Y:S01]  /*6d60*/  LDSM.16.MT88.4 R36, [R105+0x3c00] ;  /* 0x003c00006924783b */ /* 0x000fe20000004200 */
[----:B------:R-:W-:Y:S01]  /*6d70*/  MUFU.EX2 R58, R58 ;  /* 0x0000003a003a7308 */ /* 0x000fe20000000800 */
[--C-:B------:R-:W-:Y:S02]  /*6d80*/  FFMA.FTZ R74, R133, c[0x0][0x23c], -R45.reuse ;  /* 0x00008f00854a7a23 */ /* 0x100fe4000001082d */
[----:B------:R-:W-:Y:S02]  /*6d90*/  FFMA.FTZ R22, R22, R127, R64 ;  /* 0x0000007f16167223 */ /* 0x000fe40000010040 */
[----:B------:R-:W-:Y:S01]  /*6da0*/  FFMA.FTZ R72, R150, c[0x0][0x23c], -R40 ;  /* 0x00008f0096487a23 */ /* 0x000fe20000010828 */
[----:B------:R-:W-:Y:S01]  /*6db0*/  HMMA.16816.F32.BF16 R16, R24, R30, R16 ;  /* 0x0000001e1810723c */ /* 0x000fe20000041810 */
[----:B------:R-:W4:Y:S03]  /*6dc0*/  LDSM.16.MT88.4 R28, [R106+0x3400] ;  /* 0x003400006a1c783b */ /* 0x000f260000004200 */
[----:B------:R-:W5:Y:S01]  /*6dd0*/  MUFU.EX2 R57, R57 ;  /* 0x0000003900397308 */ /* 0x000f620000000800 */
[----:B------:R-:W-:Y:S02]  /*6de0*/  FADD.FTZ R22, R94, R22 ;  /* 0x000000165e167221 */ /* 0x000fe40000010000 */
[----:B-1----:R-:W-:Y:S01]  /*6df0*/  F2FP.BF16.PACK_AB R24, R84, R85 ;  /* 0x000000555418723e */ /* 0x002fe200000010ff */
[----:B------:R-:W-:Y:S01]  /*6e00*/  FFMA.FTZ R94, R147, c[0x0][0x23c], -R45 ;  /* 0x00008f00935e7a23 */ /* 0x000fe2000001082d */
[----:B---3--:R-:W-:Y:S03]  /*6e10*/  F2FP.BF16.PACK_AB R25, R50, R92 ;  /* 0x0000005c3219723e */ /* 0x008fe600000010ff */
[----:B--2---:R-:W-:Y:S01]  /*6e20*/  F2FP.BF16.PACK_AB R26, R52, R53 ;  /* 0x00000035341a723e */ /* 0x004fe200000010ff */
[----:B------:R-:W-:Y:S01]  /*6e30*/  FADD.FTZ R21, R158, R21 ;  /* 0x000000159e157221 */ /* 0x000fe20000010000 */
[----:B------:R-:W1:Y:S01]  /*6e40*/  MUFU.EX2 R61, R61 ;  /* 0x0000003d003d7308 */ /* 0x000e620000000800 */
[----:B------:R-:W-:Y:S02]  /*6e50*/  FADD.FTZ R22, R159, R22 ;  /* 0x000000169f167221 */ /* 0x000fe40000010000 */
[----:B------:R-:W-:Y:S02]  /*6e60*/  FADD.FTZ R99, R99, R21 ;  /* 0x0000001563637221 */ /* 0x000fe40000010000 */
[----:B------:R-:W-:Y:S02]  /*6e70*/  FADD.FTZ R21, R98, R22 ;  /* 0x0000001662157221 */ /* 0x000fe40000010000 */
[----:B------:R-:W-:Y:S02]  /*6e80*/  FADD.FTZ R99, R66, R99 ;  /* 0x0000006342637221 */ /* 0x000fe40000010000 */
[--C-:B------:R-:W-:Y:S01]  /*6e90*/  FFMA.FTZ R127, R89, c[0x0][0x23c], -R45.reuse ;  /* 0x00008f00597f7a23 */ /* 0x100fe2000001082d */
[----:B------:R-:W2:Y:S01]  /*6ea0*/  MUFU.EX2 R51, R51 ;  /* 0x0000003300337308 */ /* 0x000ea20000000800 */
[----:B------:R-:W-:Y:S02]  /*6eb0*/  FFMA.FTZ R89, R130, c[0x0][0x23c], -R45 ;  /* 0x00008f0082597a23 */ /* 0x000fe4000001082d */
[----:B------:R-:W-:Y:S01]  /*6ec0*/  FADD.FTZ R21, R85, R21 ;  /* 0x0000001555157221 */ /* 0x000fe20000010000 */
[----:B-----5:R-:W-:Y:S01]  /*6ed0*/  F2FP.BF16.PACK_AB R27, R57, R58 ;  /* 0x0000003a391b723e */ /* 0x020fe200000010ff */
[----:B------:R-:W-:Y:S01]  /*6ee0*/  FADD.FTZ R92, R92, R99 ;  /* 0x000000635c5c7221 */ /* 0x000fe20000010000 */
[----:B------:R-:W-:Y:S01]  /*6ef0*/  MOV R85, R2 ;  /* 0x0000000200557202 */ /* 0x000fe20000000f00 */
[----:B------:R-:W-:Y:S02]  /*6f00*/  FADD.FTZ R84, R84, R21 ;  /* 0x0000001554547221 */ /* 0x000fe40000010000 */
[----:B------:R-:W-:Y:S01]  /*6f10*/  FADD.FTZ R92, R50, R92 ;  /* 0x0000005c325c7221 */ /* 0x000fe20000010000 */
[----:B------:R-:W-:Y:S01]  /*6f20*/  MUFU.EX2 R55, R55 ;  /* 0x0000003700377308 */ /* 0x000fe20000000800 */
[----:B------:R-:W-:Y:S02]  /*6f30*/  FADD.FTZ R84, R53, R84 ;  /* 0x0000005435547221 */ /* 0x000fe40000010000 */
[----:B------:R-:W-:Y:S02]  /*6f40*/  FADD.FTZ R58, R58, R92 ;  /* 0x0000005c3a3a7221 */ /* 0x000fe40000010000 */
[----:B------:R-:W-:Y:S01]  /*6f50*/  FADD.FTZ R52, R52, R84 ;  /* 0x0000005434347221 */ /* 0x000fe20000010000 */
[----:B------:R-:W-:Y:S01]  /*6f60*/  MOV R84, R0 ;  /* 0x0000000000547202 */ /* 0x000fe20000000f00 */
[C---:B----4-:R-:W-:Y:S03]  /*6f70*/  HMMA.16816.F32.BF16 R4, R24.reuse, R28, R4 ;  /* 0x0000001c1804723c */ /* 0x050fe60000041804 */
[----:B------:R-:W3:Y:S01]  /*6f80*/  MUFU.EX2 R63, R63 ;  /* 0x0000003f003f7308 */ /* 0x000ee20000000800 */
[----:B------:R-:W-:Y:S02]  /*6f90*/  FADD.FTZ R58, R57, R58 ;  /* 0x0000003a393a7221 */ /* 0x000fe40000010000 */
[----:B-1----:R-:W-:Y:S02]  /*6fa0*/  FADD.FTZ R52, R61, R52 ;  /* 0x000000343d347221 */ /* 0x002fe40000010000 */
[C---:B------:R-:W-:Y:S01]  /*6fb0*/  HMMA.16816.F32.BF16 R8, R24.reuse, R30, R8 ;  /* 0x0000001e1808723c */ /* 0x040fe20000041808 */
[----:B------:R-:W1:Y:S03]  /*6fc0*/  LDSM.16.MT88.4 R28, [R105+0x3400] ;  /* 0x00340000691c783b */ /* 0x000e660000004200 */
[C---:B------:R-:W-:Y:S01]  /*6fd0*/  FADD.FTZ R52, R60.reuse, R52 ;  /* 0x000000343c347221 */ /* 0x040fe20000010000 */
[----:B------:R-:W-:Y:S01]  /*6fe0*/  MUFU.EX2 R74, R74 ;  /* 0x0000004a004a7308 */ /* 0x000fe20000000800 */
[--C-:B------:R-:W-:Y:S02]  /*6ff0*/  FFMA.FTZ R50, R23, c[0x0][0x23c], -R45.reuse ;  /* 0x00008f0017327a23 */ /* 0x100fe4000001082d */
[----:B------:R-:W-:Y:S07]  /*7000*/  FFMA.FTZ R45, R41, c[0x0][0x23c], -R45 ;  /* 0x00008f00292d7a23 */ /* 0x000fee000001082d */
[----:B------:R-:W-:Y:S10]  /*7010*/  MUFU.EX2 R68, R68 ;  /* 0x0000004400447308 */ /* 0x000ff40000000800 */
[----:B------:R-:W4:Y:S10]  /*7020*/  MUFU.EX2 R69, R69 ;  /* 0x0000004500457308 */ /* 0x000f340000000800 */
[----:B------:R-:W5:Y:S01]  /*7030*/  MUFU.EX2 R71, R71 ;  /* 0x0000004700477308 */ /* 0x000f620000000800 */
[C---:B-1----:R-:W-:Y:S09]  /*7040*/  HMMA.16816.F32.BF16 R12, R24.reuse, R28, R12 ;  /* 0x0000001c180c723c */ /* 0x042ff2000004180c */
[----:B------:R-:W-:Y:S01]  /*7050*/  MUFU.EX2 R73, R73 ;  /* 0x0000004900497308 */ /* 0x000fe20000000800 */
[----:B------:R-:W-:Y:S01]  /*7060*/  HMMA.16816.F32.BF16 R16, R24, R30, R16 ;  /* 0x0000001e1810723c */ /* 0x000fe20000041810 */
[----:B------:R-:W1:Y:S08]  /*7070*/  LDSM.16.MT88.4 R28, [R106+0x3800] ;  /* 0x003800006a1c783b */ /* 0x000e700000004200 */
[----:B------:R-:W1:Y:S03]  /*7080*/  MUFU.EX2 R64, R136 ;  /* 0x0000008800407308 */ /* 0x000e660000000800 */
[----:B------:R-:W-:Y:S02]  /*7090*/  F2FP.BF16.PACK_AB R24, R60, R61 ;  /* 0x0000003d3c18723e */ /* 0x000fe400000010ff */
[----:B------:R-:W-:Y:S02]  /*70a0*/  F2FP.BF16.PACK_AB R25, R56, R62 ;  /* 0x0000003e3819723e */ /* 0x000fe400000010ff */
[----:B--2---:R-:W-:Y:S01]  /*70b0*/  F2FP.BF16.PACK_AB R26, R51, R59 ;  /* 0x0000003b331a723e */ /* 0x004fe200000010ff */
[----:B------:R-:W-:Y:S01]  /*70c0*/  FADD.FTZ R62, R62, R58 ;  /* 0x0000003a3e3e7221 */ /* 0x000fe20000010000 */
[----:B---3--:R-:W-:Y:S01]  /*70d0*/  F2FP.BF16.PACK_AB R27, R63, R55 ;  /* 0x000000373f1b723e */ /* 0x008fe200000010ff */
[----:B------:R-:W-:Y:S01]  /*70e0*/  FADD.FTZ R59, R59, R52 ;  /* 0x000000343b3b7221 */ /* 0x000fe20000010000 */
[----:B------:R-:W-:Y:S01]  /*70f0*/  MUFU.EX2 R65, R65 ;  /* 0x0000004100417308 */ /* 0x000fe20000000800 */
[----:B------:R-:W-:Y:S02]  /*7100*/  FADD.FTZ R62, R56, R62 ;  /* 0x0000003e383e7221 */ /* 0x000fe40000010000 */
[----:B------:R-:W-:Y:S02]  /*7110*/  FADD.FTZ R59, R51, R59 ;  /* 0x0000003b333b7221 */ /* 0x000fe40000010000 */
[----:B------:R-:W-:Y:S04]  /*7120*/  FADD.FTZ R62, R55, R62 ;  /* 0x0000003e373e7221 */ /* 0x000fe80000010000 */
[----:B------:R-:W-:Y:S01]  /*7130*/  FADD.FTZ R63, R63, R62 ;  /* 0x0000003e3f3f7221 */ /* 0x000fe20000010000 */
[----:B------:R-:W2:Y:S03]  /*7140*/  MUFU.EX2 R80, R80 ;  /* 0x0000005000507308 */ /* 0x000ea60000000800 */
[----:B----4-:R-:W-:Y:S07]  /*7150*/  FADD.FTZ R63, R69, R63 ;  /* 0x0000003f453f7221 */ /* 0x010fee0000010000 */
[----:B------:R-:W3:Y:S01]  /*7160*/  MUFU.EX2 R81, R81 ;  /* 0x0000005100517308 */ /* 0x000ee20000000800 */
[C---:B-1----:R-:W-:Y:S09]  /*7170*/  HMMA.16816.F32.BF16 R4, R24.reuse, R28, R4 ;  /* 0x0000001c1804723c */ /* 0x042ff20000041804 */
[----:B------:R-:W1:Y:S01]  /*7180*/  MUFU.EX2 R83, R83 ;  /* 0x0000005300537308 */ /* 0x000e620000000800 */
[C---:B------:R-:W-:Y:S01]  /*7190*/  HMMA.16816.F32.BF16 R8, R24.reuse, R30, R8 ;  /* 0x0000001e1808723c */ /* 0x040fe20000041808 */
[----:B------:R-:W4:Y:S08]  /*71a0*/  LDSM.16.MT88.4 R28, [R106+0x3c00] ;  /* 0x003c00006a1c783b */ /* 0x000f300000004200 */
[----:B------:R-:W-:Y:S01]  /*71b0*/  MUFU.EX2 R90, R90 ;  /* 0x0000005a005a7308 */ /* 0x000fe20000000800 */
[C---:B------:R-:W-:Y:S08]  /*71c0*/  HMMA.16816.F32.BF16 R12, R24.reuse, R32, R12 ;  /* 0x00000020180c723c */ /* 0x040ff0000004180c */
[----:B------:R-:W-:Y:S01]  /*71d0*/  HMMA.16816.F32.BF16 R16, R24, R34, R16 ;  /* 0x000000221810723c */ /* 0x000fe20000041810 */
[----:B------:R-:W1:Y:S01]  /*71e0*/  MUFU.EX2 R75, R75 ;  /* 0x0000004b004b7308 */ /* 0x000e620000000800 */
[----:B------:R-:W1:Y:S05]  /*71f0*/  LDSM.16.MT88.4 R32, [R106+0x4000] ;  /* 0x004000006a20783b */ /* 0x000e6a0000004200 */
[----:B------:R-:W-:Y:S01]  /*7200*/  F2FP.BF16.PACK_AB R24, R68, R74 ;  /* 0x0000004a4418723e */ /* 0x000fe200000010ff */
[----:B------:R-:W-:Y:S01]  /*7210*/  FADD.FTZ R74, R74, R59 ;  /* 0x0000003b4a4a7221 */ /* 0x000fe20000010000 */
[C---:B-----5:R-:W-:Y:S02]  /*7220*/  F2FP.BF16.PACK_AB R25, R71.reuse, R69 ;  /* 0x000000454719723e */ /* 0x060fe400000010ff */
[----:B------:R-:W-:Y:S01]  /*7230*/  MUFU.EX2 R70, R70 ;  /* 0x0000004600467308 */ /* 0x000fe20000000800 */
[----:B------:R-:W-:Y:S01]  /*7240*/  F2FP.BF16.PACK_AB R26, R64, R73 ;  /* 0x00000049401a723e */ /* 0x000fe200000010ff */
[----:B------:R-:W-:Y:S01]  /*7250*/  FADD.FTZ R74, R68, R74 ;  /* 0x0000004a444a7221 */ /* 0x000fe20000010000 */
[----:B--2---:R-:W-:Y:S01]  /*7260*/  F2FP.BF16.PACK_AB R27, R80, R65 ;  /* 0x00000041501b723e */ /* 0x004fe200000010ff */
[----:B------:R-:W-:Y:S02]  /*7270*/  FADD.FTZ R71, R71, R63 ;  /* 0x0000003f47477221 */ /* 0x000fe40000010000 */
[----:B------:R-:W-:Y:S02]  /*7280*/  FADD.FTZ R73, R73, R74 ;  /* 0x0000004a49497221 */ /* 0x000fe40000010000 */
[----:B------:R-:W-:Y:S02]  /*7290*/  FADD.FTZ R71, R65, R71 ;  /* 0x0000004741477221 */ /* 0x000fe40000010000 */
[----:B------:R-:W2:Y:S01]  /*72a0*/  MUFU.EX2 R67, R67 ;  /* 0x0000004300437308 */ /* 0x000ea20000000800 */
[----:B------:R-:W-:Y:S02]  /*72b0*/  FADD.FTZ R73, R64, R73 ;  /* 0x0000004940497221 */ /* 0x000fe40000010000 */
[----:B------:R-:W-:Y:S01]  /*72c0*/  FADD.FTZ R71, R80, R71 ;  /* 0x0000004750477221 */ /* 0x000fe20000010000 */
[C---:B----4-:R-:W-:Y:S03]  /*72d0*/  HMMA.16816.F32.BF16 R4, R24.reuse, R28, R4 ;  /* 0x0000001c1804723c */ /* 0x050fe60000041804 */
[----:B---3--:R-:W-:Y:S03]  /*72e0*/  FADD.FTZ R73, R81, R73 ;  /* 0x0000004951497221 */ /* 0x008fe60000010000 */
[----:B------:R-:W-:Y:S02]  /*72f0*/  MUFU.EX2 R72, R72 ;  /* 0x0000004800487308 */ /* 0x000fe40000000800 */
[C---:B------:R-:W-:Y:S01]  /*7300*/  HMMA.16816.F32.BF16 R8, R24.reuse, R30, R8 ;  /* 0x0000001e1808723c */ /* 0x040fe20000041808 */
[----:B------:R-:W3:Y:S07]  /*7310*/  LDSM.16.MT88.4 R28, [R105+0x4000] ;  /* 0x00400000691c783b */ /* 0x000eee0000004200 */
[----:B------:R-:W4:Y:S01]  /*7320*/  MUFU.EX2 R82, R82 ;  /* 0x0000005200527308 */ /* 0x000f220000000800 */
[C---:B------:R-:W-:Y:S08]  /*7330*/  HMMA.16816.F32.BF16 R12, R24.reuse, R36, R12 ;  /* 0x00000024180c723c */ /* 0x040ff0000004180c */
[----:B------:R-:W-:Y:S01]  /*7340*/  HMMA.16816.F32.BF16 R16, R24, R38, R16 ;  /* 0x000000261810723c */ /* 0x000fe20000041810 */
[----:B------:R-:W-:Y:S01]  /*7350*/  MUFU.EX2 R96, R96 ;  /* 0x0000006000607308 */ /* 0x000fe20000000800 */
[----:B------:R-:W5:Y:S05]  /*7360*/  LDSM.16.MT88.4 R36, [R106+0x4400] ;  /* 0x004400006a24783b */ /* 0x000f6a0000004200 */
[C---:B-1----:R-:W-:Y:S01]  /*7370*/  F2FP.BF16.PACK_AB R24, R83.reuse, R81 ;  /* 0x000000515318723e */ /* 0x042fe200000010ff */
[----:B------:R-:W-:Y:S01]  /*7380*/  FADD.FTZ R83, R83, R73 ;  /* 0x0000004953537221 */ /* 0x000fe20000010000 */
[----:B------:R-:W-:Y:S02]  /*7390*/  F2FP.BF16.PACK_AB R25, R75, R90 ;  /* 0x0000005a4b19723e */ /* 0x000fe400000010ff */
[----:B------:R-:W1:Y:S01]  /*73a0*/  MUFU.EX2 R91, R91 ;  /* 0x0000005b005b7308 */ /* 0x000e620000000800 */
[----:B--2---:R-:W-:Y:S01]  /*73b0*/  F2FP.BF16.PACK_AB R26, R67, R70 ;  /* 0x00000046431a723e */ /* 0x004fe200000010ff */
[----:B------:R-:W-:Y:S01]  /*73c0*/  FADD.FTZ R90, R90, R71 ;  /* 0x000000475a5a7221 */ /* 0x000fe20000010000 */
[----:B----4-:R-:W-:Y:S01]  /*73d0*/  F2FP.BF16.PACK_AB R27, R82, R72 ;  /* 0x00000048521b723e */ /* 0x010fe200000010ff */
[----:B------:R-:W-:Y:S02]  /*73e0*/  FADD.FTZ R83, R70, R83 ;  /* 0x0000005346537221 */ /* 0x000fe40000010000 */
[----:B------:R-:W-:Y:S02]  /*73f0*/  FADD.FTZ R90, R75, R90 ;  /* 0x0000005a4b5a7221 */ /* 0x000fe40000010000 */
[----:B------:R-:W-:Y:S02]  /*7400*/  FADD.FTZ R83, R67, R83 ;  /* 0x0000005343537221 */ /* 0x000fe40000010000 */
[----:B------:R-:W-:Y:S01]  /*7410*/  MUFU.EX2 R97, R97 ;  /* 0x0000006100617308 */ /* 0x000fe20000000800 */
[C---:B------:R-:W-:Y:S03]  /*7420*/  HMMA.16816.F32.BF16 R4, R24.reuse, R32, R4 ;  /* 0x000000201804723c */ /* 0x040fe60000041804 */
[----:B------:R-:W-:Y:S04]  /*7430*/  FADD.FTZ R72, R72, R90 ;  /* 0x0000005a48487221 */ /* 0x000fe80000010000 */
[----:B------:R-:W-:Y:S01]  /*7440*/  FADD.FTZ R72, R82, R72 ;  /* 0x0000004852487221 */ /* 0x000fe20000010000 */
[C---:B------:R-:W-:Y:S01]  /*7450*/  HMMA.16816.F32.BF16 R8, R24.reuse, R34, R8 ;  /* 0x000000221808723c */ /* 0x040fe20000041808 */
[----:B------:R-:W2:Y:S01]  /*7460*/  MUFU.EX2 R93, R93 ;  /* 0x0000005d005d7308 */ /* 0x000ea20000000800 */
[----:B------:R-:W4:Y:S06]  /*7470*/  LDSM.16.MT88.4 R32, [R105+0x4400] ;  /* 0x004400006920783b */ /* 0x000f2c0000004200 */
        /* <DEDUP_REMOVED lines=13> */
[C---:B----4-:R-:W-:Y:S01]  /*7550*/  F2FP.BF16.PACK_AB R26, R94.reuse, R95 ;  /* 0x0000005f5e1a723e */ /* 0x050fe200000010ff */
        /* <DEDUP_REMOVED lines=11> */
[----:B------:R-:W4:Y:S06]  /*7610*/  LDSM.16.MT88.4 R36, [R105+0x4800] ;  /* 0x004800006924783b */ /* 0x000f2c0000004200 */
        /* <DEDUP_REMOVED lines=26> */
[C---:B------:R-:W-:Y:S08]  /*77c0*/  HMMA.16816.F32.BF16 R4, R20.reuse, R28, R4 ;  /* 0x0000001c1404723c */ /* 0x040ff00000041804 */
[C---:B------:R-:W-:Y:S01]  /*77d0*/  HMMA.16816.F32.BF16 R8, R20.reuse, R30, R8 ;  /* 0x0000001e1408723c */ /* 0x040fe20000041808 */
[----:B------:R-:W3:Y:S03]  /*77e0*/  MUFU.EX2 R42, R42 ;  /* 0x0000002a002a7308 */ /* 0x000ee60000000800 */
[C---:B-1----:R-:W-:Y:S01]  /*77f0*/  F2FP.BF16.PACK_AB R68, R47.reuse, R44 ;  /* 0x0000002c2f44723e */ /* 0x042fe200000010ff */
[----:B------:R-:W-:Y:S03]  /*7800*/  FADD.FTZ R44, R44, R88 ;  /* 0x000000582c2c7221 */ /* 0x000fe60000010000 */
[C---:B----4-:R-:W-:Y:S03]  /*7810*/  HMMA.16816.F32.BF16 R12, R20.reuse, R36, R12 ;  /* 0x00000024140c723c */ /* 0x050fe6000004180c */
        /* <DEDUP_REMOVED lines=20> */
.L_x_4122:
        /* <DEDUP_REMOVED lines=19> */
[CC--:B------:R-:W-:Y:S02]  /*7a90*/  LEA.HI R12, R4.reuse, R5.reuse, RZ, 0x2 ;  /* 0x00000005040c7211 */ /* 0x0c0fe400078f10ff */
[----:B------:R-:W-:Y:S02]  /*7aa0*/  SHF.R.S32.HI R9, RZ, 0x1f, R3 ;  /* 0x0000001fff097819 */ /* 0x000fe40000011403 */
[----:B------:R-:W-:-:S02]  /*7ab0*/  LEA.HI R4, R4, R5, RZ, 0x5 ;  /* 0x0000000504047211 */ /* 0x000fc400078f28ff */
[----:B------:R-:W-:Y:S02]  /*7ac0*/  LEA.HI R9, R9, R3, RZ, 0x3 ;  /* 0x0000000309097211 */ /* 0x000fe400078f18ff */
[----:B------:R-:W-:Y:S02]  /*7ad0*/  LOP3.LUT R12, R12, 0xfffffffc, RZ, 0xc0, !PT ;  /* 0xfffffffc0c0c7812 */ /* 0x000fe400078ec0ff */
[----:B------:R-:W-:Y:S01]  /*7ae0*/  LOP3.LUT R9, R9, 0xfffffff8, RZ, 0xc0, !PT ;  /* 0xfffffff809097812 */ /* 0x000fe200078ec0ff */
[----:B-1----:R-:W-:Y:S01]  /*7af0*/  FADD.FTZ R7, R127, R7 ;  /* 0x000000077f077221 */ /* 0x002fe20000010000 */
[----:B------:R-:W-:Y:S02]  /*7b00*/  SHF.R.S32.HI R8, RZ, 0x5, R4 ;  /* 0x00000005ff087819 */ /* 0x000fe40000011404 */
[----:B------:R-:W-:Y:S01]  /*7b10*/  IADD3 R12, -R12, R5, RZ ;  /* 0x000000050c0c7210 */ /* 0x000fe20007ffe1ff */
[----:B--2---:R-:W-:Y:S01]  /*7b20*/  FADD.FTZ R6, R126, R6 ;  /* 0x000000067e067221 */ /* 0x004fe20000010000 */
[----:B------:R-:W-:Y:S01]  /*7b30*/  FSETP.NE.FTZ.AND P3, PT, R7, RZ, PT ;  /* 0x000000ff0700720b */ /* 0x000fe20003f75000 */
[----:B------:R-:W-:Y:S01]  /*7b40*/  IMAD.IADD R9, R3, 0x1, -R9 ;  /* 0x0000000103097824 */ /* 0x000fe200078e0a09 */
[----:B------:R-:W-:Y:S01]  /*7b50*/  LOP3.LUT R18, R4, 0xffffffe0, RZ, 0xc0, !PT ;  /* 0xffffffe004127812 */ /* 0x000fe200078ec0ff */
[----:B------:R-:W-:Y:S01]  /*7b60*/  IMAD R8, R8, 0x100, R12 ;  /* 0x0000010008087824 */ /* 0x000fe200078e020c */
[----:B------:R-:W-:-:S02]  /*7b70*/  FSETP.NE.FTZ.AND P2, PT, R6, RZ, PT ;  /* 0x000000ff0600720b */ /* 0x000fc40003f55000 */
[----:B------:R-:W-:Y:S02]  /*7b80*/  LEA.HI R12, R9, R9, RZ, 0x1 ;  /* 0x00000009090c7211 */ /* 0x000fe400078f08ff */
[----:B------:R-:W-:Y:S02]  /*7b90*/  IADD3 R5, -R18, R5, RZ ;  /* 0x0000000512057210 */ /* 0x000fe40007ffe1ff */
[----:B------:R-:W-:Y:S02]  /*7ba0*/  SHF.R.S32.HI R13, RZ, 0x1, R12 ;  /* 0x00000001ff0d7819 */ /* 0x000fe4000001140c */
[----:B------:R-:W-:Y:S01]  /*7bb0*/  LOP3.LUT R12, R12, 0x3fffffe, RZ, 0xc0, !PT ;  /* 0x03fffffe0c0c7812 */ /* 0x000fe200078ec0ff */
[----:B------:R-:W1:Y:S01]  /*7bc0*/  @P3 MUFU.RCP R10, R7 ;  /* 0x00000007000a3308 */ /* 0x000e620000001000 */
[C---:B------:R-:W-:Y:S02]  /*7bd0*/  SHF.L.U32 R14, R13.reuse, 0x6, RZ ;  /* 0x000000060d0e7819 */ /* 0x040fe400000006ff */
[----:B------:R-:W-:Y:S01]  /*7be0*/  LOP3.LUT P0, RZ, R13, 0x2, RZ, 0xc0, !PT ;  /* 0x000000020dff7812 */ /* 0x000fe2000780c0ff */
[----:B------:R-:W-:Y:S01]  /*7bf0*/  IMAD.IADD R12, R9, 0x1, -R12 ;  /* 0x00000001090c7824 */ /* 0x000fe200078e0a0c */
[----:B------:R-:W-:-:S02]  /*7c00*/  LOP3.LUT R14, R14, 0xc0, RZ, 0xc0, !PT ;  /* 0x000000c00e0e7812 */ /* 0x000fc400078ec0ff */
[----:B------:R-:W-:Y:S01]  /*7c10*/  LOP3.LUT R9, R13, 0x1, RZ, 0xc0, !PT ;  /* 0x000000010d097812 */ /* 0x000fe200078ec0ff */
[----:B------:R-:W2:Y:S01]  /*7c20*/  @P2 MUFU.RCP R11, R6 ;  /* 0x00000006000b2308 */ /* 0x000ea20000001000 */
[----:B------:R-:W-:Y:S01]  /*7c30*/  IMAD R8, R12, 0x10, R8 ;  /* 0x000000100c087824 */ /* 0x000fe200078e0208 */
[----:B------:R-:W-:Y:S02]  /*7c40*/  LEA.HI R14, R14, R14, RZ, 0x1d ;  /* 0x0000000e0e0e7211 */ /* 0x000fe400078fe8ff */
[----:B------:R-:W-:Y:S02]  /*7c50*/  ISETP.NE.U32.AND P1, PT, R9, 0x1, PT ;  /* 0x000000010900780c */ /* 0x000fe40003f25070 */
[----:B------:R-:W-:Y:S01]  /*7c60*/  LEA R14, R8, R14, 0x1 ;  /* 0x0000000e080e7211 */ /* 0x000fe200078e08ff */
[----:B------:R-:W-:Y:S01]  /*7c70*/  IMAD.MOV.U32 R8, RZ, RZ, -0x10 ;  /* 0xfffffff0ff087424 */ /* 0x000fe200078e00ff */
[----:B------:R-:W3:Y:S01]  /*7c80*/  @P2 MUFU.LG2 R6, R6 ;  /* 0x0000000600062308 */ /* 0x000ee20000000c00 */
[----:B-1----:R-:W-:-:S02]  /*7c90*/  FMUL.FTZ R80, R10, R80 ;  /* 0x000000500a507220 */ /* 0x002fc40000410000 */
[----:B------:R-:W-:Y:S01]  /*7ca0*/  IMAD.SHL.U32 R14, R14, 0x2, RZ ;  /* 0x000000020e0e7824 */ /* 0x000fe200078e00ff */
[----:B------:R-:W-:Y:S01]  /*7cb0*/  SEL R8, R8, 0x10, !P1 ;  /* 0x0000001008087807 */ /* 0x000fe20004800000 */
[C---:B------:R-:W-:Y:S01]  /*7cc0*/  FMUL.FTZ R81, R10.reuse, R81 ;  /* 0x000000510a517220 */ /* 0x040fe20000410000 */
[----:B------:R-:W-:Y:S01]  /*7cd0*/  LOP3.LUT P1, RZ, R5, 0x3, RZ, 0xc0, !PT ;  /* 0x0000000305ff7812 */ /* 0x000fe2000782c0ff */
[----:B------:R-:W-:Y:S01]  /*7ce0*/  FMUL.FTZ R76, R10, R76 ;  /* 0x0000004c0a4c7220 */ /* 0x000fe20000410000 */
[----:B------:R-:W-:Y:S01]  /*7cf0*/  IADD3 R9, R14, 0x20, RZ ;  /* 0x000000200e097810 */ /* 0x000fe20007ffe0ff */
[----:B------:R-:W-:Y:S01]  /*7d00*/  FMUL.FTZ R77, R10, R77 ;  /* 0x0000004d0a4d7220 */ /* 0x000fe20000410000 */
        /* <DEDUP_REMOVED lines=9> */
[C---:B--2---:R-:W-:Y:S01]  /*7da0*/  FMUL.FTZ R83, R11.reuse, R83 ;  /* 0x000000530b537220 */ /* 0x044fe20000410000 */
[----:B------:R1:W-:Y:S01]  /*7db0*/  STS [R14], R80 ;  /* 0x000000500e007388 */ /* 0x0003e20000000800 */
[C---:B------:R-:W-:Y:S01]  /*7dc0*/  FMUL.FTZ R82, R11.reuse, R82 ;  /* 0x000000520b527220 */ /* 0x040fe20000410000 */
[----:B------:R-:W-:Y:S01]  /*7dd0*/  F2FP.BF16.PACK_AB R68, R10, R68 ;  /* 0x000000440a44723e */ /* 0x000fe200000010ff */
[C---:B------:R-:W-:Y:S01]  /*7de0*/  FMUL.FTZ R79, R11.reuse, R79 ;  /* 0x0000004f0b4f7220 */ /* 0x040fe20000410000 */
[----:B------:R-:W-:Y:S01]  /*7df0*/  IADD3 R10, R14, R8, RZ ;  /* 0x000000080e0a7210 */ /* 0x000fe20007ffe0ff */
[----:B------:R-:W-:Y:S01]  /*7e00*/  FMUL.FTZ R78, R11, R78 ;  /* 0x0000004e0b4e7220 */ /* 0x000fe20000410000 */
[----:B------:R-:W-:Y:S01]  /*7e10*/  F2FP.BF16.PACK_AB R82, R83, R82 ;  /* 0x000000525352723e */ /* 0x000fe200000010ff */
[C---:B------:R-:W-:Y:S01]  /*7e20*/  FMUL.FTZ R75, R11.reuse, R75 ;  /* 0x0000004b0b4b7220 */ /* 0x040fe20000410000 */
[----:B------:R-:W2:Y:S01]  /*7e30*/  @P3 MUFU.LG2 R7, R7 ;  /* 0x0000000700073308 */ /* 0x000ea20000000c00 */
[----:B------:R-:W-:Y:S01]  /*7e40*/  FMUL.FTZ R74, R11, R74 ;  /* 0x0000004a0b4a7220 */ /* 0x000fe20000410000 */
[----:B------:R-:W-:Y:S01]  /*7e50*/  F2FP.BF16.PACK_AB R78, R79, R78 ;  /* 0x0000004e4f4e723e */ /* 0x000fe200000010ff */
[C---:B------:R-:W-:Y:S01]  /*7e60*/  FMUL.FTZ R71, R11.reuse, R71 ;  /* 0x000000470b477220 */ /* 0x040fe20000410000 */
[----:B------:R1:W-:Y:S01]  /*7e70*/  STS [R14+0x200], R82 ;  /* 0x000200520e007388 */ /* 0x0003e20000000800 */
[----:B------:R-:W-:Y:S01]  /*7e80*/  FMUL.FTZ R11, R11, R70 ;  /* 0x000000460b0b7220 */ /* 0x000fe20000410000 */
[----:B------:R-:W-:Y:S01]  /*7e90*/  F2FP.BF16.PACK_AB R74, R75, R74 ;  /* 0x0000004a4b4a723e */ /* 0x000fe200000010ff */
[----:B------:R-:W-:Y:S01]  /*7ea0*/  IMAD.IADD R8, R8, 0x1, R9 ;  /* 0x0000000108087824 */ /* 0x000fe200078e0209 */
[----:B------:R1:W-:Y:S01]  /*7eb0*/  STS [R10], R76 ;  /* 0x0000004c0a007388 */ /* 0x0003e20000000800 */
[--C-:B-----5:R-:W-:Y:S01]  /*7ec0*/  @P0 IMAD.MOV.U32 R4, RZ, RZ, R16.reuse ;  /* 0x000000ffff040224 */ /* 0x120fe200078e0010 */
[----:B------:R-:W-:Y:S01]  /*7ed0*/  F2FP.BF16.PACK_AB R11, R71, R11 ;  /* 0x0000000b470b723e */ /* 0x000fe200000010ff */
[----:B---3--:R-:W-:Y:S01]  /*7ee0*/  @P2 FMUL.FTZ R19, R6, 0.69314718246459960938 ;  /* 0x3f31721806132820 */ /* 0x008fe20000410000 */
[----:B------:R1:W-:Y:S01]  /*7ef0*/  STS [R10+0x200], R78 ;  /* 0x0002004e0a007388 */ /* 0x0003e20000000800 */
[----:B------:R-:W-:Y:S01]  /*7f00*/  @P0 IMAD R18, R4, c[0x0][0x234], RZ ;  /* 0x00008d0004120a24 */ /* 0x000fe200078e02ff */
[----:B------:R-:W-:Y:S01]  /*7f10*/  MOV R5, 0x7f800000 ;  /* 0x7f80000000057802 */ /* 0x000fe20000000f00 */
[----:B------:R-:W-:Y:S01]  /*7f20*/  @!P0 IMAD.MOV.U32 R4, RZ, RZ, R16 ;  /* 0x000000ffff048224 */ /* 0x000fe200078e0010 */
[----:B------:R1:W-:Y:S01]  /*7f30*/  STS [R9], R72 ;  /* 0x0000004809007388 */ /* 0x0003e20000000800 */
[----:B--2---:R-:W-:-:S02]  /*7f40*/  @P3 FMUL.FTZ R7, R7, 0.69314718246459960938 ;  /* 0x3f31721807073820 */ /* 0x004fc40000410000 */
[----:B------:R-:W-:Y:S01]  /*7f50*/  @!P0 IMAD R6, R17, c[0x0][0x1c0], R4 ;  /* 0x0000700011068a24 */ /* 0x000fe200078e0204 */
[----:B------:R1:W-:Y:S01]  /*7f60*/  STS [R9+0x200], R74 ;  /* 0x0002004a09007388 */ /* 0x0003e20000000800 */
[----:B------:R-:W-:Y:S02]  /*7f70*/  @P0 IMAD R18, R17, c[0x0][0x214], R18 ;  /* 0x0000850011120a24 */ /* 0x000fe400078e0212 */
[----:B------:R-:W-:Y:S01]  /*7f80*/  IMAD.MOV.U32 R16, RZ, RZ, 0x7f800000 ;  /* 0x7f800000ff107424 */ /* 0x000fe200078e00ff */
[----:B------:R1:W-:Y:S01]  /*7f90*/  STS [R8], R68 ;  /* 0x0000004408007388 */ /* 0x0003e20000000800 */
[----:B------:R-:W-:Y:S02]  /*7fa0*/  @P3 FFMA.FTZ R5, R2, c[0x0][0x238], R7 ;  /* 0x00008e0002053a23 */ /* 0x000fe40000010007 */
[----:B------:R-:W-:Y:S01]  /*7fb0*/  @P2 FFMA.FTZ R16, R0, c[0x0][0x238], R19 ;  /* 0x00008e0000102a23 */ /* 0x000fe20000010013 */
[----:B------:R1:W-:Y:S01]  /*7fc0*/  STS [R8+0x200], R11 ;  /* 0x0002000b08007388 */ /* 0x0003e20000000800 */
[----:B------:R-:W-:-:S03]  /*7fd0*/  @!P0 IMAD R18, R6, c[0x0][0x214], RZ ;  /* 0x0000850006128a24 */ /* 0x000fc600078e02ff */
[----:B------:R-:W-:Y:S06]  /*7fe0*/  BAR.SYNC.DEFER_BLOCKING 0x0 ;  /* 0x0000000000007b1d */ /* 0x000fec0000010000 */
[----:B------:R1:W2:Y:S04]  /*7ff0*/  LDS.128 R8, [R116] ;  /* 0x0000000074087984 */ /* 0x0002a80000000c00 */
[----:B------:R1:W3:Y:S01]  /*8000*/  LDS.128 R12, [R116+0x800] ;  /* 0x00080000740c7984 */ /* 0x0002e20000000c00 */
[----:B------:R-:W-:Y:S05]  /*8010*/  @P1 BRA `(.L_x_4128) ;  /* 0x000000e000001947 */ /* 0x000fea0003800000 */
[----:B------:R-:W4:Y:S01]  /*8020*/  S2R R0, SR_CTAID.X ;  /* 0x0000000000007919 */ /* 0x000f220000002500 */
[----:B------:R-:W-:-:S02]  /*8030*/  IMAD.MOV.U32 R2, RZ, RZ, -0x40 ;  /* 0xffffffc0ff027424 */ /* 0x000fc400078e00ff */
[C---:B----4-:R-:W-:Y:S02]  /*8040*/  IMAD R18, R0.reuse, 0x40, R18 ;  /* 0x0000004000127824 */ /* 0x050fe400078e0212 */
[----:B------:R-:W-:Y:S01]  /*8050*/  IMAD R6, R0, R2, c[0x0][0x214] ;  /* 0x0000850000067624 */ /* 0x000fe200078e0202 */
[C---:B------:R-:W-:Y:S02]  /*8060*/  IADD3 R2, R122.reuse, 0x8, RZ ;  /* 0x000000087a027810 */ /* 0x040fe40007ffe0ff */
[----:B------:R-:W-:Y:S02]  /*8070*/  SHF.R.S32.HI R0, RZ, 0x1f, R18 ;  /* 0x0000001fff007819 */ /* 0x000fe40000011412 */
[C---:B------:R-:W-:Y:S02]  /*8080*/  IADD3 R18, P0, R122.reuse, R18, RZ ;  /* 0x000000127a127210 */ /* 0x040fe40007f1e0ff */
[-C--:B------:R-:W-:Y:S02]  /*8090*/  ISETP.GE.AND P2, PT, R122, R6.reuse, PT ;  /* 0x000000067a00720c */ /* 0x080fe40003f46270 */
[----:B------:R-:W-:-:S02]  /*80a0*/  ISETP.GE.AND P1, PT, R2, R6, PT ;  /* 0x000000060200720c */ /* 0x000fc40003f26270 */
[----:B------:R-:W-:Y:S02]  /*80b0*/  LEA.HI.X.SX32 R0, R122, R0, 0x1, P0 ;  /* 0x000000007a007211 */ /* 0x000fe400000f0eff */
[----:B------:R-:W-:-:S04]  /*80c0*/  LEA R6, P0, R18, c[0x0][0x200], 0x2 ;  /* 0x0000800012067a11 */ /* 0x000fc800078010ff */
[----:B------:R-:W-:-:S05]  /*80d0*/  LEA.HI.X R7, R18, c[0x0][0x204], R0, 0x2, P0 ;  /* 0x0000810012077a11 */ /* 0x000fca00000f1400 */
[----:B------:R4:W-:Y:S04]  /*80e0*/  @!P2 STG.E [R6.64], R5 ;  /* 0x000000050600a986 */ /* 0x0009e8000c10190c */
[----:B------:R4:W-:Y:S02]  /*80f0*/  @!P1 STG.E [R6.64+0x20], R16 ;  /* 0x0000201006009986 */ /* 0x0009e4000c10190c */
.L_x_4128:
[----:B------:R-:W-:Y:S05]  /*8100*/  BSYNC B0 ;  /* 0x0000000000007941 */ /* 0x000fea0003800000 */
.L_x_4127:
[----:B----4-:R-:W4:Y:S01]  /*8110*/  S2R R5, SR_CTAID.X ;  /* 0x0000000000057919 */ /* 0x010f220000002500 */
[----:B------:R-:W-:Y:S02]  /*8120*/  SHF.R.S32.HI R7, RZ, 0x1f, R118 ;  /* 0x0000001fff077819 */ /* 0x000fe40000011476 */
[----:B------:R-:W-:Y:S02]  /*8130*/  MOV R6, R118 ;  /* 0x0000007600067202 */ /* 0x000fe40000000f00 */
[----:B------:R-:W-:-:S05]  /*8140*/  SHF.R.S32.HI R0, RZ, 0x1f, R17 ;  /* 0x0000001fff007819 */ /* 0x000fca0000011411 */
[----:B------:R-:W-:-:S04]  /*8150*/  IMAD R0, R0, c[0x0][0x1e0], RZ ;  /* 0x0000780000007a24 */ /* 0x000fc800078e02ff */
[----:B------:R-:W-:Y:S01]  /*8160*/  IMAD R0, R17, c[0x0][0x1e4], R0 ;  /* 0x0000790011007a24 */ /* 0x000fe200078e0200 */
[----:B----4-:R-:W-:-:S04]  /*8170*/  SHF.L.U32 R5, R5, 0x6, RZ ;  /* 0x0000000605057819 */ /* 0x010fc800000006ff */
[----:B------:R-:W-:Y:S01]  /*8180*/  SHF.R.S32.HI R2, RZ, 0x1f, R5 ;  /* 0x0000001fff027819 */ /* 0x000fe20000011405 */
[----:B------:R-:W-:-:S04]  /*8190*/  IMAD.WIDE.U32 R6, R5, c[0x0][0x1e8], R6 ;  /* 0x00007a0005067a25 */ /* 0x000fc800078e0006 */
[----:B------:R-:W-:-:S04]  /*81a0*/  IMAD R2, R2, c[0x0][0x1e8], RZ ;  /* 0x00007a0002027a24 */ /* 0x000fc800078e02ff */
[----:B------:R-:W-:-:S05]  /*81b0*/  IMAD R2, R5, c[0x0][0x1ec], R2 ;  /* 0x00007b0005027a24 */ /* 0x000fca00078e0202 */
[----:B------:R-:W-:Y:S02]  /*81c0*/  IADD3 R7, R2, R7, RZ ;  /* 0x0000000702077210 */ /* 0x000fe40007ffe0ff */
        /* <DEDUP_REMOVED lines=8> */
[----:B------:R-:W-:Y:S02]  /*8250*/  IADD3 R5, R2, R5, RZ ;  /* 0x0000000502057210 */ /* 0x000fe40007ffe0ff */
[----:B------:R-:W-:Y:S01]  /*8260*/  MOV R2, c[0x0][0x1e8] ;  /* 0x00007a0000027a02 */ /* 0x000fe20000000f00 */
[C---:B------:R-:W-:Y:S02]  /*8270*/  IMAD R0, R3.reuse, c[0x0][0x1ec], R0 ;  /* 0x00007b0003007a24 */ /* 0x040fe400078e0200 */
[----:B------:R-:W-:-:S04]  /*8280*/  IMAD.WIDE.U32 R4, R3, c[0x0][0x1e8], R4 ;  /* 0x00007a0003047a25 */ /* 0x000fc800078e0004 */
[----:B------:R-:W-:Y:S01]  /*8290*/  IMAD.IADD R3, R0, 0x1, R5 ;  /* 0x0000000100037824 */ /* 0x000fe200078e0205 */
[C---:B------:R-:W-:Y:S02]  /*82a0*/  LEA R6, P0, R4.reuse, c[0x0][0x1d0], 0x1 ;  /* 0x0000740004067a11 */ /* 0x040fe400078008ff */
[----:B------:R-:W-:Y:S02]  /*82b0*/  MOV R0, c[0x0][0x1ec] ;  /* 0x00007b0000007a02 */ /* 0x000fe40000000f00 */
[----:B------:R-:W-:Y:S02]  /*82c0*/  LEA.HI.X R7, R4, c[0x0][0x1d4], R3, 0x1, P0 ;  /* 0x0000750004077a11 */ /* 0x000fe400000f0c03 */
[----:B------:R-:W-:-:S03]  /*82d0*/  LEA R4, P0, R2, R6, 0x6 ;  /* 0x0000000602047211 */ /* 0x000fc600078030ff */
[----:B--2---:R-:W-:Y:S01]  /*82e0*/  STG.E.128 [R6.64], R8 ;  /* 0x0000000806007986 */ /* 0x004fe2000c101d0c */
[----:B------:R-:W-:-:S05]  /*82f0*/  LEA.HI.X R5, R2, R7, R0, 0x6, P0 ;  /* 0x0000000702057211 */ /* 0x000fca00000f3400 */
[----:B---3--:R-:W-:Y:S01]  /*8300*/  STG.E.128 [R4.64], R12 ;  /* 0x0000000c04007986 */ /* 0x008fe2000c101d0c */
[----:B------:R-:W-:Y:S05]  /*8310*/  EXIT ;  /* 0x000000000000794d */ /* 0x000fea0003800000 */
.L_x_4129:
        /* <DEDUP_REMOVED lines=14> */
.L_x_5241:


//--------------------- .text._ZN5flash24flash_fwd_splitkv_kernelI23Flash_fwd_kernel_traitsILi32ELi64ELi128ELi4ELb0ELb0EN7cutlass10bfloat16_tE19Flash_kernel_traitsILi32ELi64ELi128ELi4ES3_EELb1ELb0ELb0ELb1ELb1ELb0ELb1ELb0EEEvNS_16Flash_fwd_paramsE --------------------------
	.section	.text._ZN5flash24flash_fwd_splitkv_kernelI23Flash_fwd_kernel_traitsILi32ELi64ELi128ELi4ELb0ELb0EN7cutlass10bfloat16_tE19Flash_kernel_traitsILi32ELi64ELi128ELi4ES3_EELb1ELb0ELb0ELb1ELb1ELb0ELb1ELb0EEEvNS_16Flash_fwd_paramsE,"ax",@progbits
	.sectioninfo	@"SHI_REGISTERS=168"
	.align	128
        .global         _ZN5flash24flash_fwd_splitkv_kernelI23Flash_fwd_kernel_traitsILi32ELi64ELi128ELi4ELb0ELb0EN7cutlass10bfloat16_tE19Flash_kernel_traitsILi32ELi64ELi128ELi4ES3_EELb1ELb0ELb0ELb1ELb1ELb0ELb1ELb0EEEvNS_16Flash_fwd_paramsE
        .type           _ZN5flash24flash_fwd_splitkv_kernelI23Flash_fwd_kernel_traitsILi32ELi64ELi128ELi4ELb0ELb0EN7cutlass10bfloat16_tE19Flash_kernel_traitsILi32ELi64ELi128ELi4ES3_EELb1ELb0ELb0ELb1ELb1ELb0ELb1ELb0EEEvNS_16Flash_fwd_paramsE,@function
        .size           _ZN5flash24flash_fwd_splitkv_kernelI23Flash_fwd_kernel_traitsILi32ELi64ELi128ELi4ELb0ELb0EN7cutlass10bfloat16_tE19Flash_kernel_traitsILi32ELi64ELi128ELi4ES3_EELb1ELb0ELb0ELb1ELb1ELb0ELb1ELb0EEEvNS_16Flash_fwd_paramsE,(.L_x_5242 - _ZN5flash24flash_fwd_splitkv_kernelI23Flash_fwd_kernel_traitsILi32ELi64ELi128ELi4ELb0ELb0EN7cutlass10bfloat16_tE19Flash_kernel_traitsILi32ELi64ELi128ELi4ES3_EELb1ELb0ELb0ELb1ELb1ELb0ELb1ELb0EEEvNS_16Flash_fwd_paramsE)
        .other          _ZN5flash24flash_fwd_splitkv_kernelI23Flash_fwd_kernel_traitsILi32ELi64ELi128ELi4ELb0ELb0EN7cutlass10bfloat16_tE19Flash_kernel_traitsILi32ELi64ELi128ELi4ES3_EELb1ELb0ELb0ELb1ELb1ELb0ELb1ELb0EEEvNS_16Flash_fwd_paramsE,@"STO_CUDA_ENTRY STV_DEFAULT"
_ZN5flash24flash_fwd_splitkv_kernelI23Flash_fwd_kernel_traitsILi32ELi64ELi128ELi4ELb0ELb0EN7cutlass10bfloat16_tE19Flash_kernel_traitsILi32ELi64ELi128ELi4ES3_EELb1ELb0ELb0ELb1ELb1ELb0ELb1ELb0EEEvNS_16Flash_fwd_paramsE:
.text._ZN5flash24flash_fwd_splitkv_kernelI23Flash_fwd_kernel_traitsILi32ELi64ELi128ELi4ELb0ELb0EN7cutlass10bfloat16_tE19Flash_kernel_traitsILi32ELi64ELi128ELi4ES3_EELb1ELb0ELb0ELb1ELb1ELb0ELb1ELb0EEEvNS_16Flash_fwd_paramsE:
[----:B------:R-:W-:Y:S02]  /*0000*/  MOV R1, c[0x0][0x28] ;  /* 0x00000a0000017a02 */ /* 0x000fe40000000f00 */
[----:B------:R-:W1:Y:S01]  /*0010*/  I2F.U32.RP R2, c[0x0][0x1c0] ;  /* 0x0000700000027b06 */ /* 0x000e620000209000 */
[----:B------:R-:W2:Y:S01]  /*0020*/  S2R R3, SR_CTAID.Z ;  /* 0x0000000000037919 */ /* 0x000ea20000002700 */
[----:B------:R-:W-:Y:S01]  /*0030*/  IMAD.MOV.U32 R4, RZ, RZ, RZ ;  /* 0x000000ffff047224 */ /* 0x000fe200078e00ff */
        /* <DEDUP_REMOVED lines=11> */
[----:B------:R-:W-:-:S04]  /*00f0*/  IMAD R7, R0, c[0x0][0x1c0], RZ ;  /* 0x0000700000077a24 */ /* 0x000fc800078e02ff */
[----:B------:R-:W-:-:S04]  /*0100*/  IMAD.HI.U32 R4, R5, R7, R4 ;  /* 0x0000000705047227 */ /* 0x000fc800078e0004 */
[----:B------:R-:W-:Y:S02]  /*0110*/  @P1 IMAD.MOV.U32 R7, RZ, RZ, 0x4 ;  /* 0x00000004ff071424 */ /* 0x000fe400078e00ff */
[----:B--2---:R-:W-:-:S04]  /*0120*/  IMAD.HI.U32 R146, R4, R3, RZ ;  /* 0x0000000304927227 */ /* 0x004fc800078e00ff */
[----:B------:R-:W-:Y:S02]  /*0130*/  IMAD.MOV R0, RZ, RZ, -R146 ;  /* 0x000000ffff007224 */ /* 0x000fe400078e0a92 */
[----:B------:R-:W-:Y:S02]  /*0140*/  @P0 IMAD.MOV.U32 R5, RZ, RZ, 0x4 ;  /* 0x00000004ff050424 */ /* 0x000fe400078e00ff */
[----:B------:R-:W-:-:S05]  /*0150*/  IMAD R0, R0, c[0x0][0x1c0], R3 ;  /* 0x0000700000007a24 */ /* 0x000fca00078e0203 */
[----:B------:R-:W-:-:S13]  /*0160*/  ISETP.GE.U32.AND P4, PT, R0, c[0x0][0x1c0], PT ;  /* 0x0000700000007a0c */ /* 0x000fda0003f86070 */
[----:B------:R-:W-:Y:S02]  /*0170*/  @P4 IADD3 R0, R0, -c[0x0][0x1c0], RZ ;  /* 0x8000700000004a10 */ /* 0x000fe40007ffe0ff */
[----:B------:R-:W-:Y:S02]  /*0180*/  @P4 IADD3 R146, R146, 0x1, RZ ;  /* 0x0000000192924810 */ /* 0x000fe40007ffe0ff */
[----:B------:R-:W-:-:S13]  /*0190*/  ISETP.GE.U32.AND P3, PT, R0, c[0x0][0x1c0], PT ;  /* 0x0000700000007a0c */ /* 0x000fda0003f66070 */
[----:B------:R-:W-:Y:S02]  /*01a0*/  @P3 IADD3 R146, R146, 0x1, RZ ;  /* 0x0000000192923810 */ /* 0x000fe40007ffe0ff */
[----:B------:R-:W-:-:S05]  /*01b0*/  @!P2 LOP3.LUT R146, RZ, c[0x0][0x1c0], RZ, 0x33, !PT ;  /* 0x00007000ff92aa12 */ /* 0x000fca00078e33ff */
[----:B------:R-:W-:-:S04]  /*01c0*/  @P1 IMAD.WIDE R6, R146, R7, c[0x0][0x250] ;  /* 0x0000940092061625 */ /* 0x000fc800078e0207 */
[----:B------:R-:W-:Y:S01]  /*01d0*/  @P0 IMAD.WIDE R4, R146, R5, c[0x0][0x258] ;  /* 0x0000960092040625 */ /* 0x000fe200078e0205 */
[----:B------:R-:W2:Y:S04]  /*01e0*/  @P1 LDG.E R19, [R6.64] ;  /* 0x0000000a06131981 */ /* 0x000ea8000c1e1900 */
        /* <DEDUP_REMOVED lines=27> */
[----:B------:R-:W-:Y:S02]  /*03a0*/  ISETP.GE.AND P0, PT, R4, RZ, PT ;  /* 0x000000ff0400720c */ /* 0x000fe40003f06270 */
[----:B------:R-:W-:Y:S01]  /*03b0*/  IADD3 R4, R94, 0xbf, RZ ;  /* 0x000000bf5e047810 */ /* 0x000fe20007ffe0ff */
[----:B--2---:R-:W-:Y:S02]  /*03c0*/  IMAD.MOV R2, RZ, RZ, -R7 ;  /* 0x000000ffff027224 */ /* 0x004fe400078e0a07 */
[----:B------:R-:W-:Y:S02]  /*03d0*/  IMAD.MOV.U32 R6, RZ, RZ, RZ ;  /* 0x000000ffff067224 */ /* 0x000fe400078e00ff */
[----:B------:R-:W-:-:S04]  /*03e0*/  IMAD R2, R2, R3, RZ ;  /* 0x0000000302027224 */ /* 0x000fc800078e02ff */
[----:B------:R-:W-:Y:S01]  /*03f0*/  IMAD.HI.U32 R2, R7, R2, R6 ;  /* 0x0000000207027227 */ /* 0x000fe200078e0006 */
[----:B------:R-:W-:-:S04]  /*0400*/  IADD3 R7, R99, -c[0x0][0x214], R4 ;  /* 0x8000850063077a10 */ /* 0x000fc80007ffe004 */
[----:B------:R-:W-:Y:S01]  /*0410*/  IADD3 R7, R7, c[0x0][0x2e8], RZ ;  /* 0x0000ba0007077a10 */ /* 0x000fe20007ffe0ff */
[----:B------:R-:W-:-:S03]  /*0420*/  IMAD.HI.U32 R0, R2, R5, RZ ;  /* 0x0000000502007227 */ /* 0x000fc600078e00ff */
[----:B------:R-:W-:Y:S01]  /*0430*/  SHF.R.S32.HI R88, RZ, 0x1f, R7 ;  /* 0x0000001fff587819 */ /* 0x000fe20000011407 */
[----:B------:R-:W-:-:S03]  /*0440*/  IMAD.MOV R2, RZ, RZ, -R0 ;  /* 0x000000ffff027224 */ /* 0x000fc600078e0a00 */
[----:B------:R-:W-:Y:S01]  /*0450*/  LEA.HI R88, R88, R7, RZ, 0x7 ;  /* 0x0000000758587211 */ /* 0x000fe200078f38ff */
[----:B------:R-:W-:-:S03]  /*0460*/  IMAD R2, R3, R2, R5 ;  /* 0x0000000203027224 */ /* 0x000fc600078e0205 */
[----:B------:R-:W-:Y:S02]  /*0470*/  SHF.R.S32.HI R88, RZ, 0x7, R88 ;  /* 0x00000007ff587819 */ /* 0x000fe40000011458 */
[----:B------:R-:W-:-:S13]  /*0480*/  ISETP.GT.U32.AND P1, PT, R3, R2, PT ;  /* 0x000000020300720c */ /* 0x000fda0003f24070 */
        /* <DEDUP_REMOVED lines=26> */
[C---:B------:R-:W-:Y:S01]  /*0630*/  IADD3 R6, R0.reuse, 0x10, RZ ;  /* 0x0000001000067810 */ /* 0x040fe20007ffe0ff */
        /* <DEDUP_REMOVED lines=35> */
.L_x_4130:
        /* <DEDUP_REMOVED lines=19> */
.L_x_4131:
        /* <DEDUP_REMOVED lines=65> */
[----:B------:R-:W-:Y:S01]  /*0db0*/  IMAD R0, R16, c[0x0][0x1b0], RZ ;  /* 0x00006c0010007a24 */ /* 0x000fe200078e02ff */
[----:B------:R-:W-:Y:S01]  /*0dc0*/  IADD3 R9, R9, R5, RZ ;  /* 0x0000000509097210 */ /* 0x000fe20007ffe0ff */
[----:B------:R-:W-:Y:S02]  /*0dd0*/  IMAD R19, R22, c[0x0][0x18c], R19 ;  /* 0x0000630016137a24 */ /* 0x000fe400078e0213 */
[C---:B------:R-:W-:Y:S02]  /*0de0*/  IMAD R17, R7.reuse, c[0x0][0x1b4], R0 ;  /* 0x00006d0007117a24 */ /* 0x040fe400078e0200 */
[----:B------:R-:W-:-:S04]  /*0df0*/  IMAD.WIDE.U32 R8, R7, c[0x0][0x1b0], R8 ;  /* 0x00006c0007087a25 */ /* 0x000fc800078e0008 */
[----:B------:R-:W-:Y:S01]  /*0e00*/  IMAD.WIDE.U32 R22, R22, c[0x0][0x188], RZ ;  /* 0x0000620016167a25 */ /* 0x000fe200078e00ff */
[----:B------:R-:W-:-:S03]  /*0e10*/  IADD3 R17, R9, R17, RZ ;  /* 0x0000001109117210 */ /* 0x000fc60007ffe0ff */
[----:B------:R-:W-:Y:S02]  /*0e20*/  IMAD.IADD R19, R23, 0x1, R19 ;  /* 0x0000000117137824 */ /* 0x000fe400078e0213 */
[----:B------:R-:W-:Y:S01]  /*0e30*/  IMAD.MOV.U32 R18, RZ, RZ, R8 ;  /* 0x000000ffff127224 */ /* 0x000fe200078e0008 */
[----:B------:R-:W-:Y:S05]  /*0e40*/  BRA `(.L_x_4133) ;  /* 0x0000035000007947 */ /* 0x000fea0003800000 */
.L_x_4132:
[----:B------:R-:W-:Y:S01]  /*0e50*/  IABS R9, c[0x0][0x1c8] ;  /* 0x0000720000097a13 */ /* 0x000fe20000000000 */
[----:B------:R-:W-:-:S03]  /*0e60*/  IMAD.MOV.U32 R6, RZ, RZ, RZ ;  /* 0x000000ffff067224 */ /* 0x000fc600078e00ff */
[----:B------:R-:W1:Y:S08]  /*0e70*/  I2F.RP R8, R9 ;  /* 0x0000000900087306 */ /* 0x000e700000209400 */
[----:B-1----:R-:W1:Y:S02]  /*0e80*/  MUFU.RCP R4, R8 ;  /* 0x0000000800047308 */ /* 0x002e640000001000 */
[----:B-1----:R-:W-:-:S02]  /*0e90*/  IADD3 R4, R4, 0xffffffe, RZ ;  /* 0x0ffffffe04047810 */ /* 0x002fc40007ffe0ff */
[----:B------:R-:W-:-:S04]  /*0ea0*/  SHF.R.S32.HI R8, RZ, 0x1f, R19 ;  /* 0x0000001fff087819 */ /* 0x000fc80000011413 */
[----:B------:R-:W1:Y:S02]  /*0eb0*/  F2I.FTZ.U32.TRUNC.NTZ R7, R4 ;  /* 0x0000000400077305 */ /* 0x000e64000021f000 */
[----:B-1----:R-:W-:Y:S02]  /*0ec0*/  IADD3 R0, RZ, -R7, RZ ;  /* 0x80000007ff007210 */ /* 0x002fe40007ffe0ff */
[----:B------:R-:W-:-:S03]  /*0ed0*/  LEA R4, R88, 0xffffff80, 0x7 ;  /* 0xffffff8058047811 */ /* 0x000fc600078e38ff */
[----:B------:R-:W-:Y:S01]  /*0ee0*/  IMAD R3, R0, R9, RZ ;  /* 0x0000000900037224 */ /* 0x000fe200078e02ff */
[----:B------:R-:W-:Y:S02]  /*0ef0*/  IABS R0, R12 ;  /* 0x0000000c00007213 */ /* 0x000fe40000000000 */
[----:B------:R-:W-:Y:S01]  /*0f00*/  IADD3 R14, P1, R19, R4, RZ ;  /* 0x00000004130e7210 */ /* 0x000fe20007f3e0ff */
[----:B------:R-:W-:Y:S01]  /*0f10*/  IMAD.HI.U32 R6, R7, R3, R6 ;  /* 0x0000000307067227 */ /* 0x000fe200078e0006 */
[----:B------:R-:W-:-:S05]  /*0f20*/  MOV R3, R0 ;  /* 0x0000000000037202 */ /* 0x000fca0000000f00 */
[----:B------:R-:W-:-:S04]  /*0f30*/  IMAD.HI.U32 R7, R6, R3, RZ ;  /* 0x0000000306077227 */ /* 0x000fc800078e00ff */
        /* <DEDUP_REMOVED lines=13> */
[----:B------:R-:W-:Y:S01]  /*1010*/  IMAD R8, R19, c[0x0][0x1a4], R8 ;  /* 0x0000690013087a24 */ /* 0x000fe200078e0208 */
[----:B-----5:R-:W-:Y:S01]  /*1020*/  SHF.R.S32.HI R0, RZ, 0x1f, R5 ;  /* 0x0000001fff007819 */ /* 0x020fe20000011405 */
[----:B------:R-:W-:-:S02]  /*1030*/  IMAD R9, R14, c[0x0][0x19c], R9 ;  /* 0x000067000e097a24 */ /* 0x000fc400078e0209 */
[----:B------:R-:W-:Y:S02]  /*1040*/  IMAD.WIDE.U32 R14, R14, c[0x0][0x198], RZ ;  /* 0x000066000e0e7a25 */ /* 0x000fe400078e00ff */
[----:B------:R-:W-:Y:S02]  /*1050*/  @P2 IADD3 R7, R7, 0x1, RZ ;  /* 0x0000000107072810 */ /* 0x000fe40007ffe0ff */
[----:B------:R-:W-:Y:S01]  /*1060*/  IMAD R6, R0, c[0x0][0x180], RZ ;  /* 0x0000600000067a24 */ /* 0x000fe200078e02ff */
[----:B------:R-:W-:Y:S01]  /*1070*/  IADD3 R15, R15, R9, RZ ;  /* 0x000000090f0f7210 */ /* 0x000fe20007ffe0ff */
[----:B------:R-:W-:-:S04]  /*1080*/  IMAD.WIDE.U32 R18, R19, c[0x0][0x1a0], RZ ;  /* 0x0000680013127a25 */ /* 0x000fc800078e00ff */
[----:B------:R-:W-:Y:S01]  /*1090*/  @!P1 IMAD.MOV R7, RZ, RZ, -R7 ;  /* 0x000000ffff079224 */ /* 0x000fe200078e0a07 */
[----:B------:R-:W-:Y:S01]  /*10a0*/  @!P0 LOP3.LUT R7, RZ, c[0x0][0x1c8], RZ, 0x33, !PT ;  /* 0x00007200ff078a12 */ /* 0x000fe200078e33ff */
[----:B------:R-:W-:Y:S01]  /*10b0*/  IMAD R0, R0, c[0x0][0x188], RZ ;  /* 0x0000620000007a24 */ /* 0x000fe200078e02ff */
[----:B------:R-:W-:Y:S01]  /*10c0*/  IADD3 R9, R19, R8, RZ ;  /* 0x0000000813097210 */ /* 0x000fe20007ffe0ff */
[C---:B------:R-:W-:Y:S01]  /*10d0*/  IMAD R6, R5.reuse, c[0x0][0x184], R6 ;  /* 0x0000610005067a24 */ /* 0x040fe200078e0206 */
[----:B------:R-:W-:Y:S01]  /*10e0*/  SHF.R.S32.HI R16, RZ, 0x1f, R7 ;  /* 0x0000001fff107819 */ /* 0x000fe20000011407 */
[----:B------:R-:W-:Y:S01]  /*10f0*/  IMAD.WIDE.U32 R14, R5, c[0x0][0x180], R14 ;  /* 0x00006000050e7a25 */ /* 0x000fe200078e000e */
[----:B------:R-:W-:-:S03]  /*1100*/  MOV R8, R18 ;  /* 0x0000001200087202 */ /* 0x000fc60000000f00 */
[----:B------:R-:W-:Y:S02]  /*1110*/  IMAD R19, R5, c[0x0][0x18c], R0 ;  /* 0x0000630005137a24 */ /* 0x000fe400078e0200 */
[----:B------:R-:W-:Y:S02]  /*1120*/  IMAD.IADD R15, R15, 0x1, R6 ;  /* 0x000000010f0f7824 */ /* 0x000fe400078e0206 */
[----:B------:R-:W-:Y:S02]  /*1130*/  IMAD R0, R16, c[0x0][0x1b0], RZ ;  /* 0x00006c0010007a24 */ /* 0x000fe400078e02ff */
[----:B------:R-:W-:-:S04]  /*1140*/  IMAD.WIDE.U32 R22, R5, c[0x0][0x188], R8 ;  /* 0x0000620005167a25 */ /* 0x000fc800078e0008 */
[----:B------:R-:W-:-:S04]  /*1150*/  IMAD.WIDE.U32 R8, R7, c[0x0][0x1b0], R14 ;  /* 0x00006c0007087a25 */ /* 0x000fc800078e000e */
[----:B------:R-:W-:Y:S01]  /*1160*/  IMAD R0, R7, c[0x0][0x1b4], R0 ;  /* 0x00006d0007007a24 */ /* 0x000fe200078e0200 */
[----:B------:R-:W-:Y:S01]  /*1170*/  MOV R18, R8 ;  /* 0x0000000800127202 */ /* 0x000fe20000000f00 */
[----:B------:R-:W-:-:S03]  /*1180*/  IMAD.IADD R19, R23, 0x1, R19 ;  /* 0x0000000117137824 */ /* 0x000fc600078e0213 */
[----:B------:R-:W-:Y:S02]  /*1190*/  IADD3 R17, R9, R0, RZ ;  /* 0x0000000009117210 */ /* 0x000fe40007ffe0ff */
.L_x_4133:
[----:B------:R-:W-:Y:S01]  /*11a0*/  SHF.R.S32.HI R25, RZ, 0x1f, R90 ;  /* 0x0000001fff197819 */ /* 0x000fe2000001145a */
[----:B------:R-:W-:Y:S01]  /*11b0*/  IMAD R16, R16, c[0x0][0x1b8], RZ ;  /* 0x00006e0010107a24 */ /* 0x000fe200078e02ff */
[----:B------:R-:W-:Y:S02]  /*11c0*/  ULDC.64 UR6, c[0x0][0x198] ;  /* 0x0000660000067ab9 */ /* 0x000fe40000000a00 */
[CC--:B------:R-:W-:Y:S01]  /*11d0*/  LEA.HI R21, R25.reuse, R90.reuse, RZ, 0x2 ;  /* 0x0000005a19157211 */ /* 0x0c0fe200078f10ff */
[----:B------:R-:W-:Y:S01]  /*11e0*/  USHF.L.U32 UR9, UR6, 0x6, URZ ;  /* 0x0000000606097899 */ /* 0x000fe2000800063f */
[CC--:B------:R-:W-:Y:S01]  /*11f0*/  LEA.HI R5, R25.reuse, R90.reuse, RZ, 0x4 ;  /* 0x0000005a19057211 */ /* 0x0c0fe200078f20ff */
[----:B------:R-:W-:Y:S01]  /*1200*/  UMOV UR8, 0x6 ;  /* 0x0000000600087882 */ /* 0x000fe20000000000 */
[----:B------:R-:W-:Y:S01]  /*1210*/  LEA.HI R13, R25, R90, RZ, 0x3 ;  /* 0x0000005a190d7211 */ /* 0x000fe200078f18ff */
[----:B------:R-:W-:Y:S01]  /*1220*/  USHF.L.U64.HI UR7, UR6, UR8, UR7 ;  /* 0x0000000806077299 */ /* 0x000fe20008010207 */
[----:B------:R-:W-:Y:S01]  /*1230*/  LOP3.LUT R9, R21, 0xfffffffc, RZ, 0xc0, !PT ;  /* 0xfffffffc15097812 */ /* 0x000fe200078ec0ff */
[----:B------:R-:W-:Y:S01]  /*1240*/  ULDC.64 UR4, c[0x0][0x1a0] ;  /* 0x0000680000047ab9 */ /* 0x000fe20000000a00 */
[----:B------:R-:W-:Y:S01]  /*1250*/  LOP3.LUT R23, R5, 0xfffffff0, RZ, 0xc0, !PT ;  /* 0xfffffff005177812 */ /* 0x000fe200078ec0ff */
[----:B------:R-:W-:Y:S01]  /*1260*/  USHF.L.U64.HI UR5, UR4, UR8, UR5 ;  /* 0x0000000804057299 */ /* 0x000fe20008010205 */
[----:B------:R-:W-:Y:S01]  /*1270*/  SHF.R.S32.HI R144, RZ, 0x3, R13 ;  /* 0x00000003ff907819 */ /* 0x000fe2000001140d */
[C---:B------:R-:W-:Y:S01]  /*1280*/  IMAD.IADD R24, R90.reuse, 0x1, -R9 ;  /* 0x000000015a187824 */ /* 0x040fe200078e0a09 */
[----:B------:R-:W-:Y:S01]  /*1290*/  SHF.R.S32.HI R14, RZ, 0x2, R21 ;  /* 0x00000002ff0e7819 */ /* 0x000fe20000011415 */
[----:B------:R-:W-:Y:S01]  /*12a0*/  IMAD.IADD R6, R90, 0x1, -R23 ;  /* 0x000000015a067824 */ /* 0x000fe200078e0a17 */
[----:B------:R-:W-:Y:S01]  /*12b0*/  LEA.HI R9, R13, R144, RZ, 0x1 ;  /* 0x000000900d097211 */ /* 0x000fe200078f08ff */
[----:B------:R-:W-:Y:S01]  /*12c0*/  IMAD.SHL.U32 R23, R144, 0x40, RZ ;  /* 0x0000004090177824 */ /* 0x000fe200078e00ff */
[----:B------:R-:W-:Y:S01]  /*12d0*/  LEA.HI R21, R21, R14, RZ, 0x1 ;  /* 0x0000000e15157211 */ /* 0x000fe200078f08ff */
[----:B------:R-:W-:Y:S01]  /*12e0*/  IMAD.SHL.U32 R24, R24, 0x8, RZ ;  /* 0x0000000818187824 */ /* 0x000fe200078e00ff */
[----:B------:R-:W-:Y:S01]  /*12f0*/  LOP3.LUT R9, R9, 0xfffffffe, RZ, 0xc0, !PT ;  /* 0xfffffffe09097812 */ /* 0x000fe200078ec0ff */
[----:B------:R-:W-:Y:S01]  /*1300*/  USHF.L.U32 UR4, UR4, 0x6, URZ ;  /* 0x0000000604047899 */ /* 0x000fe2000800063f */
[----:B------:R-:W-:-:S02]  /*1310*/  SHF.R.S32.HI R0, RZ, 0x4, R5 ;  /* 0x00000004ff007819 */ /* 0x000fc40000011405 */
[----:B------:R-:W-:Y:S01]  /*1320*/  LOP3.LUT R23, R23, 0xc0, RZ, 0xc0, !PT ;  /* 0x000000c017177812 */ /* 0x000fe200078ec0ff */
[----:B------:R-:W-:Y:S01]  /*1330*/  IMAD.IADD R144, R144, 0x1, -R9 ;  /* 0x0000000190907824 */ /* 0x000fe200078e0a09 */
[----:B------:R-:W-:Y:S02]  /*1340*/  LOP3.LUT R13, R13, 0xfffffff8, RZ, 0xc0, !PT ;  /* 0xfffffff80d0d7812 */ /* 0x000fe400078ec0ff */
[----:B------:R-:W-:Y:S02]  /*1350*/  LEA.HI R92, R25, R90, RZ, 0x5 ;  /* 0x0000005a195c7211 */ /* 0x000fe400078f28ff */
[----:B------:R-:W-:Y:S01]  /*1360*/  LOP3.LUT R21, R21, 0x7fffffe, RZ, 0xc0, !PT ;  /* 0x07fffffe15157812 */ /* 0x000fe200078ec0ff */
[----:B------:R-:W-:Y:S01]  /*1370*/  IMAD.IADD R13, R90, 0x1, -R13 ;  /* 0x000000015a0d7824 */ /* 0x000fe200078e0a0d */
[----:B------:R-:W-:Y:S02]  /*1380*/  LEA.HI R5, R5, R0, RZ, 0x1 ;  /* 0x0000000005057211 */ /* 0x000fe400078f08ff */
[----:B------:R-:W-:Y:S01]  /*1390*/  LEA.HI R9, R6, R6, RZ, 0x1 ;  /* 0x0000000606097211 */ /* 0x000fe200078f08ff */
[----:B------:R-:W-:Y:S01]  /*13a0*/  IMAD.IADD R20, R14, 0x1, -R21 ;  /* 0x000000010e147824 */ /* 0x000fe200078e0a15 */
[----:B------:R-:W-:-:S02]  /*13b0*/  LOP3.LUT R29, R23, 0x18, R24, 0xf8, !PT ;  /* 0x00000018171d7812 */ /* 0x000fc400078ef818 */
[----:B------:R-:W-:Y:S02]  /*13c0*/  SHF.R.U32.HI R8, RZ, 0x3, R23 ;  /* 0x00000003ff087819 */ /* 0x000fe40000011617 */
[----:B------:R-:W-:Y:S02]  /*13d0*/  SHF.R.S32.HI R23, RZ, 0x1f, R146 ;  /* 0x0000001fff177819 */ /* 0x000fe40000011492 */
[----:B------:R-:W-:Y:S02]  /*13e0*/  SHF.R.S32.HI R93, RZ, 0x5, R92 ;  /* 0x00000005ff5d7819 */ /* 0x000fe4000001145c */
[----:B------:R-:W-:Y:S01]  /*13f0*/  LOP3.LUT R5, R5, 0xfffffffe, RZ, 0xc0, !PT ;  /* 0xfffffffe05057812 */ /* 0x000fe200078ec0ff */
[----:B------:R-:W-:Y:S01]  /*1400*/  IMAD R23, R23, c[0x0][0x178], RZ ;  /* 0x00005e0017177a24 */ /* 0x000fe200078e02ff */
[----:B------:R-:W-:Y:S01]  /*1410*/  LOP3.LUT R91, R9, 0x7fffffe, RZ, 0xc0, !PT ;  /* 0x07fffffe095b7812 */ /* 0x000fe200078ec0ff */
[----:B------:R-:W-:Y:S01]  /*1420*/  IMAD R143, R93, 0x8, R20 ;  /* 0x000000085d8f7824 */ /* 0x000fe200078e0214 */
[----:B------:R-:W-:Y:S01]  /*1430*/  SHF.R.S32.HI R27, RZ, 0x1f, R6 ;  /* 0x0000001fff1b7819 */ /* 0x000fe20000011406 */
[----:B------:R-:W-:Y:S01]  /*1440*/  IMAD.IADD R5, R0, 0x1, -R5 ;  /* 0x0000000100057824 */ /* 0x000fe200078e0a05 */
[----:B------:R-:W-:Y:S01]  /*1450*/  LOP3.LUT R8, R29, R8, RZ, 0x3c, !PT ;  /* 0x000000081d087212 */ /* 0x000fe200078e3cff */
[----:B------:R-:W-:Y:S01]  /*1460*/  IMAD.IADD R91, R6, 0x1, -R91 ;  /* 0x00000001065b7824 */ /* 0x000fe200078e0a5b */
[----:B------:R-:W-:-:S02]  /*1470*/  IADD3 R22, P0, R24, R22, RZ ;  /* 0x0000001618167210 */ /* 0x000fc40007f1e0ff */
[----:B------:R-:W-:Y:S01]  /*1480*/  SHF.R.S32.HI R25, RZ, 0x1f, R24 ;  /* 0x0000001fff197819 */ /* 0x000fe20000011418 */
[----:B------:R-:W-:Y:S01]  /*1490*/  IMAD.U32 R143, R143, 0x20, R8 ;  /* 0x000000208f8f7824 */ /* 0x000fe200078e0008 */
[----:B------:R-:W-:Y:S02]  /*14a0*/  LEA.HI R145, R13, R13, RZ, 0x1 ;  /* 0x0000000d0d917211 */ /* 0x000fe400078f08ff */
[----:B------:R-:W-:Y:S01]  /*14b0*/  LEA.HI R0, R27, R6, RZ, 0x3 ;  /* 0x000000061b007211 */ /* 0x000fe200078f18ff */
[C---:B------:R-:W-:Y:S01]  /*14c0*/  IMAD R6, R146.reuse, c[0x0][0x17c], R23 ;  /* 0x00005f0092067a24 */ /* 0x040fe200078e0217 */
[----:B------:R-:W-:Y:S01]  /*14d0*/  LOP3.LUT R142, R145, 0xfffffffe, RZ, 0xc0, !PT ;  /* 0xfffffffe918e7812 */ /* 0x000fe200078ec0ff */
[----:B------:R-:W-:Y:S01]  /*14e0*/  IMAD.X R23, R25, 0x1, R19, P0 ;  /* 0x0000000119177824 */ /* 0x000fe200000e0613 */
[----:B------:R-:W-:Y:S01]  /*14f0*/  SHF.R.S32.HI R15, RZ, 0x1f, R14 ;  /* 0x0000001fff0f7819 */ /* 0x000fe2000001140e */
[----:B------:R-:W-:Y:S01]  /*1500*/  IMAD.WIDE.U32 R20, R146, c[0x0][0x178], R24 ;  /* 0x00005e0092147a25 */ /* 0x000fe200078e0018 */
[----:B------:R-:W-:-:S02]  /*1510*/  SHF.R.S32.HI R8, RZ, 0x1f, R12 ;  /* 0x0000001fff087819 */ /* 0x000fc4000001140c */
[----:B------:R-:W-:Y:S01]  /*1520*/  IADD3 R4, P0, R14, R4, RZ ;  /* 0x000000040e047210 */ /* 0x000fe20007f1e0ff */
[----:B------:R-:W-:Y:S01]  /*1530*/  IMAD.IADD R21, R21, 0x1, R6 ;  /* 0x0000000115157824 */ /* 0x000fe200078e0206 */
[----:B------:R-:W-:Y:S01]  /*1540*/  IADD3 R18, P1, R24, R18, RZ ;  /* 0x0000001218127210 */ /* 0x000fe20007f3e0ff */
[----:B------:R-:W-:Y:S01]  /*1550*/  IMAD.IADD R142, R13, 0x1, -R142 ;  /* 0x000000010d8e7824 */ /* 0x000fe200078e0a8e */
[----:B------:R-:W-:Y:S01]  /*1560*/  SHF.R.S32.HI R145, RZ, 0x1, R145 ;  /* 0x00000001ff917819 */ /* 0x000fe20000011491 */
[C---:B------:R-:W-:Y:S01]  /*1570*/  IMAD R6, R7.reuse, c[0x0][0x1bc], R16 ;  /* 0x00006f0007067a24 */ /* 0x040fe200078e0210 */
[----:B------:R-:W-:Y:S01]  /*1580*/  LOP3.LUT R147, R92, 0xffffffe0, RZ, 0xc0, !PT ;  /* 0xffffffe05c937812 */ /* 0x000fe200078ec0ff */
[----:B------:R-:W-:Y:S01]  /*1590*/  IMAD.WIDE.U32 R22, R7, c[0x0][0x1b8], R22 ;  /* 0x00006e0007167a25 */ /* 0x000fe200078e0016 */
[----:B------:R-:W-:-:S03]  /*15a0*/  SHF.R.S32.HI R92, RZ, 0x1f, R92 ;  /* 0x0000001fff5c7819 */ /* 0x000fc6000001145c */
[----:B------:R-:W-:Y:S01]  /*15b0*/  IMAD R13, R8, c[0x0][0x1a8], RZ ;  /* 0x00006a00080d7a24 */ /* 0x000fe200078e02ff */
[----:B------:R-:W-:Y:S01]  /*15c0*/  SHF.R.S32.HI R8, RZ, 0x1f, R9 ;  /* 0x0000001fff087819 */ /* 0x000fe20000011409 */
[----:B------:R-:W-:Y:S01]  /*15d0*/  IMAD.X R7, R15, 0x1, R3, P0 ;  /* 0x000000010f077824 */ /* 0x000fe200000e0603 */
[----:B------:R-:W-:Y:S01]  /*15e0*/  SHF.R.S32.HI R3, RZ, 0x1, R9 ;  /* 0x00000001ff037819 */ /* 0x000fe20000011409 */
[----:B------:R-:W-:Y:S01]  /*15f0*/  IMAD.WIDE R10, R11, 0x40, R14 ;  /* 0x000000400b0a7825 */ /* 0x000fe200078e020e */
[----:B------:R-:W-:Y:S02]  /*1600*/  LEA.HI R92, R92, R93, RZ, 0x2 ;  /* 0x0000005d5c5c7211 */ /* 0x000fe400078f10ff */
[----:B------:R-:W-:Y:S01]  /*1610*/  LEA.HI R8, R8, R3, RZ, 0x2 ;  /* 0x0000000308087211 */ /* 0x000fe200078f10ff */
[----:B------:R-:W-:Y:S01]  /*1620*/  IMAD R13, R12, c[0x0][0x1ac], R13 ;  /* 0x00006b000c0d7a24 */ /* 0x000fe200078e020d */
[----:B------:R-:W-:Y:S01]  /*1630*/  LOP3.LUT R150, R92, 0xfffffffc, RZ, 0xc0, !PT ;  /* 0xfffffffc5c967812 */ /* 0x000fe200078ec0ff */
[----:B------:R-:W-:Y:S01]  /*1640*/  IMAD.WIDE.U32 R20, R12, c[0x0][0x1a8], R20 ;  /* 0x00006a000c147a25 */ /* 0x000fe200078e0014 */
[----:B------:R-:W-:-:S03]  /*1650*/  LOP3.LUT R8, R8, 0xfffffffc, RZ, 0xc0, !PT ;  /* 0xfffffffc08087812 */ /* 0x000fc600078ec0ff */
[----:B------:R-:W-:Y:S02]  /*1660*/  IMAD.X R19, R25, 0x1, R17, P1 ;  /* 0x0000000119137824 */ /* 0x000fe400008e0611 */
[----:B------:R-:W-:Y:S02]  /*1670*/  IMAD R9, R15, c[0x0][0x198], RZ ;  /* 0x000066000f097a24 */ /* 0x000fe400078e02ff */
[----:B------:R-:W-:Y:S02]  /*1680*/  IMAD.IADD R21, R21, 0x1, R13 ;  /* 0x0000000115157824 */ /* 0x000fe400078e020d */
[----:B------:R-:W-:Y:S02]  /*1690*/  IMAD R11, R11, c[0x0][0x190], RZ ;  /* 0x000064000b0b7a24 */ /* 0x000fe400078e02ff */
[C---:B------:R-:W-:Y:S02]  /*16a0*/  IMAD R9, R14.reuse, c[0x0][0x19c], R9 ;  /* 0x000067000e097a24 */ /* 0x040fe400078e0209 */
[----:B------:R-:W-:-:S04]  /*16b0*/  IMAD.WIDE.U32 R18, R14, c[0x0][0x198], R18 ;  /* 0x000066000e127a25 */ /* 0x000fc800078e0012 */
[----:B------:R-:W-:Y:S01]  /*16c0*/  IMAD.SHL.U32 R12, R145, 0x40, RZ ;  /* 0x00000040910c7824 */ /* 0x000fe200078e00ff */
[----:B------:R-:W-:Y:S01]  /*16d0*/  LEA R140, P0, R18, c[0x0][0x168], 0x1 ;  /* 0x00005a00128c7a11 */ /* 0x000fe200078008ff */
[C---:B------:R-:W-:Y:S02]  /*16e0*/  IMAD R11, R10.reuse, c[0x0][0x194], R11 ;  /* 0x000065000a0b7a24 */ /* 0x040fe400078e020b */
[----:B------:R-:W-:Y:S01]  /*16f0*/  IMAD.WIDE.U32 R14, R10, c[0x0][0x190], R20 ;  /* 0x000064000a0e7a25 */ /* 0x000fe200078e0014 */
[----:B------:R-:W-:-:S03]  /*1700*/  LOP3.LUT R13, R12, 0xc0, RZ, 0xc0, !PT ;  /* 0x000000c00c0d7812 */ /* 0x000fc600078ec0ff */
[----:B------:R-:W-:Y:S01]  /*1710*/  IMAD.IADD R3, R3, 0x1, -R8 ;  /* 0x0000000103037824 */ /* 0x000fe200078e0a08 */
[----:B------:R-:W-:Y:S01]  /*1720*/  LEA R10, P1, R14, c[0x0][0x160], 0x1 ;  /* 0x000058000e0a7a11 */ /* 0x000fe200078208ff */
[----:B------:R-:W-:Y:S02]  /*1730*/  IMAD.SHL.U32 R8, R144, 0x8, RZ ;  /* 0x0000000890087824 */ /* 0x000fe400078e00ff */
[----:B------:R-:W-:Y:S02]  /*1740*/  IMAD.IADD R9, R19, 0x1, R9 ;  /* 0x0000000113097824 */ /* 0x000fe400078e0209 */
[----:B------:R-:W-:Y:S01]  /*1750*/  IMAD.IADD R11, R15, 0x1, R11 ;  /* 0x000000010f0b7824 */ /* 0x000fe200078e020b */
[----:B------:R-:W-:Y:S01]  /*1760*/  LOP3.LUT R8, R13, 0x8, R8, 0xf8, !PT ;  /* 0x000000080d087812 */ /* 0x000fe200078ef808 */
[----:B------:R-:W-:Y:S01]  /*1770*/  IMAD.IADD R23, R23, 0x1, R6 ;  /* 0x0000000117177824 */ /* 0x000fe200078e0206 */
[----:B------:R-:W-:Y:S01]  /*1780*/  SHF.R.U32.HI R13, RZ, 0x3, R13 ;  /* 0x00000003ff0d7819 */ /* 0x000fe2000001160d */
[----:B------:R-:W-:Y:S01]  /*1790*/  IMAD.SHL.U32 R143, R143, 0x2, RZ ;  /* 0x000000028f8f7824 */ /* 0x000fe200078e00ff */
[----:B------:R-:W-:Y:S01]  /*17a0*/  LEA.HI.X R141, R18, c[0x0][0x16c], R9, 0x1, P0 ;  /* 0x00005b00128d7a11 */ /* 0x000fe200000f0c09 */
[----:B------:R-:W-:Y:S01]  /*17b0*/  IMAD.MOV.U32 R9, RZ, RZ, c[0x0][0x190] ;  /* 0x00006400ff097624 */ /* 0x000fe200078e00ff */
[----:B------:R-:W-:Y:S01]  /*17c0*/  LEA.HI.X R11, R14, c[0x0][0x164], R11, 0x1, P1 ;  /* 0x000059000e0b7a11 */ /* 0x000fe200008f0c0b */
[----:B------:R-:W-:Y:S01]  /*17d0*/  IMAD.WIDE.U32 R22, R4, c[0x0][0x1a0], R22 ;  /* 0x0000680004167a25 */ /* 0x000fe200078e0016 */
[----:B------:R-:W-:-:S02]  /*17e0*/  IADD3 R14, P0, R140, UR9, RZ ;  /* 0x000000098c0e7c10 */ /* 0x000fc4000ff1e0ff */
[----:B------:R-:W-:Y:S01]  /*17f0*/  LOP3.LUT R6, R8, R13, RZ, 0x3c, !PT ;  /* 0x0000000d08067212 */ /* 0x000fe200078e3cff */
[----:B------:R-:W-:Y:S01]  /*1800*/  IMAD R13, R7, c[0x0][0x1a0], RZ ;  /* 0x00006800070d7a24 */ /* 0x000fe200078e02ff */
[----:B------:R-:W-:Y:S01]  /*1810*/  IADD3.X R15, R141, UR7, RZ, P0, !PT ;  /* 0x000000078d0f7c10 */ /* 0x000fe200087fe4ff */
[----:B------:R-:W-:Y:S01]  /*1820*/  IMAD.MOV.U32 R7, RZ, RZ, c[0x0][0x194] ;  /* 0x00006500ff077624 */ /* 0x000fe200078e00ff */
[----:B------:R-:W-:Y:S01]  /*1830*/  IADD3 R18, P0, R14, UR9, RZ ;  /* 0x000000090e127c10 */ /* 0x000fe2000ff1e0ff */
[----:B------:R-:W-:Y:S01]  /*1840*/  IMAD R8, R4, c[0x0][0x1a4], R13 ;  /* 0x0000690004087a24 */ /* 0x000fe200078e020d */
[----:B------:R-:W-:Y:S01]  /*1850*/  LEA R12, P1, R9, R10, 0x6 ;  /* 0x0000000a090c7211 */ /* 0x000fe200078230ff */
[----:B------:R-:W-:Y:S01]  /*1860*/  @!PT LDS RZ, [RZ] ;  /* 0x00000000fffff984 */ /* 0x000fe20000000800 */
[----:B------:R-:W-:Y:S01]  /*1870*/  @!PT LDS RZ, [RZ] ;  /* 0x00000000fffff984 */ /* 0x000fe20000000800 */
[----:B------:R-:W-:Y:S01]  /*1880*/  @!PT LDS RZ, [RZ] ;  /* 0x00000000fffff984 */ /* 0x000fe20000000800 */
[----:B------:R1:W-:Y:S01]  /*1890*/  LDGSTS.E.BYPASS.LTC128B.128 [R143], [R10.64] ;  /* 0x000000000a8f7fae */ /* 0x0003e2000b901d4a */
[----:B------:R-:W-:Y:S01]  /*18a0*/  IADD3.X R19, R15, UR7, RZ, P0, !PT ;  /* 0x000000070f137c10 */ /* 0x000fe200087fe4ff */
[----:B------:R-:W-:Y:S01]  /*18b0*/  IMAD.SHL.U32 R89, R3, 0x40, RZ ;  /* 0x0000004003597824 */ /* 0x000fe200078e00ff */
[----:B------:R-:W-:Y:S01]  /*18c0*/  LEA.HI.X R13, R9, R11, R7, 0x6, P1 ;  /* 0x0000000b090d7211 */ /* 0x000fe200008f3407 */
[----:B------:R-:W-:Y:S01]  /*18d0*/  IMAD.SHL.U32 R0, R0, 0x20, RZ ;  /* 0x0000002000007824 */ /* 0x000fe200078e00ff */
[----:B------:R-:W-:Y:S01]  /*18e0*/  IADD3 R16, P0, R18, UR9, RZ ;  /* 0x0000000912107c10 */ /* 0x000fe2000ff1e0ff */
[----:B------:R-:W-:Y:S01]  /*18f0*/  IMAD.IADD R139, R23, 0x1, R8 ;  /* 0x00000001178b7824 */ /* 0x000fe200078e0208 */
[----:B------:R-:W-:Y:S01]  /*1900*/  LOP3.LUT R89, R89, 0xc0, RZ, 0xc0, !PT ;  /* 0x000000c059597812 */ /* 0x000fe200078ec0ff */
[----:B------:R2:W-:Y:S01]  /*1910*/  LDGSTS.E.BYPASS.LTC128B.128 [R143+0x800], [R12.64] ;  /* 0x008000000c8f7fae */ /* 0x0005e2000b901d4a */
[----:B------:R-:W-:Y:S01]  /*1920*/  IADD3.X R17, R19, UR7, RZ, P0, !PT ;  /* 0x0000000713117c10 */ /* 0x000fe200087fe4ff */
[C---:B------:R-:W-:Y:S01]  /*1930*/  IMAD.SHL.U32 R4, R5.reuse, 0x8, RZ ;  /* 0x0000000805047824 */ /* 0x040fe200078e00ff */
[----:B------:R-:W-:Y:S01]  /*1940*/  LEA R138, P0, R22, c[0x0][0x170], 0x1 ;  /* 0x00005c00168a7a11 */ /* 0x000fe200078008ff */
[----:B------:R3:W-:Y:S01]  /*1950*/  LDGSTS.E.BYPASS.LTC128B.128 [R143+0x1000], [R140.64] ;  /* 0x010000008c8f7fae */ /* 0x0007e2000b901d4a */
[----:B------:R-:W-:Y:S01]  /*1960*/  LOP3.LUT R112, R0, 0xffffff00, RZ, 0xc0, !PT ;  /* 0xffffff0000707812 */ /* 0x000fe200078ec0ff */
[----:B------:R-:W-:Y:S01]  /*1970*/  IMAD R5, R5, 0x8, R142 ;  /* 0x0000000805057824 */ /* 0x000fe200078e028e */
[----:B------:R-:W-:Y:S01]  /*1980*/  LEA.HI.X R139, R22, c[0x0][0x174], R139, 0x1, P0 ;  /* 0x00005d00168b7a11 */ /* 0x000fe200000f0c8b */
[----:B------:R4:W-:Y:S01]  /*1990*/  LDGSTS.E.BYPASS.LTC128B.128 [R143+0x1800], [R14.64] ;  /* 0x018000000e8f7fae */ /* 0x0009e2000b901d4a */
[----:B------:R-:W-:Y:S01]  /*19a0*/  LOP3.LUT R4, R89, 0x8, R4, 0xf8, !PT ;  /* 0x0000000859047812 */ /* 0x000fe200078ef804 */
[----:B------:R-:W-:Y:S01]  /*19b0*/  IMAD R136, R93, 0x200, R112 ;  /* 0x000002005d887824 */ /* 0x000fe200078e0270 */
[----:B------:R-:W-:Y:S01]  /*19c0*/  SHF.R.U32.HI R89, RZ, 0x3, R89 ;  /* 0x00000003ff597819 */ /* 0x000fe20000011659 */
[----:B------:R5:W-:Y:S01]  /*19d0*/  LDGSTS.E.BYPASS.LTC128B.128 [R143+0x2000], [R18.64] ;  /* 0x02000000128f7fae */ /* 0x000be2000b901d4a */
[----:B------:R-:W-:Y:S01]  /*19e0*/  IMAD.U32 R0, R5, 0x20, R6 ;  /* 0x0000002005007824 */ /* 0x000fe200078e0006 */
[----:B------:R-:W-:Y:S01]  /*19f0*/  LOP3.LUT P1, RZ, R3, 0x2, RZ, 0xc0, !PT ;  /* 0x0000000203ff7812 */ /* 0x000fe2000782c0ff */
[----:B------:R-:W-:Y:S01]  /*1a00*/  IMAD R136, R91, 0x20, R136 ;  /* 0x000000205b887824 */ /* 0x000fe200078e0288 */
[----:B------:R5:W-:Y:S01]  /*1a10*/  LDGSTS.E.BYPASS.LTC128B.128 [R143+0x2800], [R16.64] ;  /* 0x02800000108f7fae */ /* 0x000be2000b901d4a */
[----:B------:R-:W-:Y:S01]  /*1a20*/  LOP3.LUT R89, R4, R89, RZ, 0x3c, !PT ;  /* 0x0000005904597212 */ /* 0x000fe200078e3cff */
[C---:B------:R-:W-:Y:S01]  /*1a30*/  IMAD.SHL.U32 R40, R0.reuse, 0x2, RZ ;  /* 0x0000000200287824 */ /* 0x040fe200078e00ff */
[----:B------:R-:W-:Y:S01]  /*1a40*/  LEA R135, R0, 0x1000, 0x1 ;  /* 0x0000100000877811 */ /* 0x000fe200078e08ff */
[----:B------:R-:W0:Y:S01]  /*1a50*/  LDGDEPBAR ;  /* 0x00000000000079af */ /* 0x000e220000000000 */
[----:B------:R-:W-:-:S02]  /*1a60*/  IMAD.MOV.U32 R3, RZ, RZ, 0x20 ;  /* 0x00000020ff037424 */ /* 0x000fc400078e00ff */
[----:B------:R-:W-:Y:S01]  /*1a70*/  IMAD.IADD R136, R89, 0x1, R136 ;  /* 0x0000000159887824 */ /* 0x000fe200078e0288 */
[----:B------:R-:W-:Y:S01]  /*1a80*/  IADD3 R133, R135, 0x20, RZ ;  /* 0x0000002087857810 */ /* 0x000fe20007ffe0ff */
[----:B------:R-:W-:Y:S01]  /*1a90*/  IMAD.IADD R147, R90, 0x1, -R147 ;  /* 0x000000015a937824 */ /* 0x000fe200078e0a93 */
[----:B------:R-:W-:Y:S01]  /*1aa0*/  SEL R3, R3, 0xffffffe0, !P1 ;  /* 0xffffffe003037807 */ /* 0x000fe20004800000 */
[----:B------:R-:W-:Y:S01]  /*1ab0*/  IMAD.SHL.U32 R136, R136, 0x2, RZ ;  /* 0x0000000288887824 */ /* 0x000fe200078e00ff */
[----:B--2---:R-:W-:Y:S01]  /*1ac0*/  IADD3 R12, P0, R138, UR4, RZ ;  /* 0x000000048a0c7c10 */ /* 0x004fe2000ff1e0ff */
[----:B------:R-:W-:Y:S01]  /*1ad0*/  IMAD.IADD R150, R93, 0x1, -R150 ;  /* 0x000000015d967824 */ /* 0x000fe200078e0a96 */
[----:B------:R-:W-:Y:S01]  /*1ae0*/  SHF.R.S32.HI R0, RZ, 0x1f, R147 ;  /* 0x0000001fff007819 */ /* 0x000fe20000011493 */
[----:B------:R-:W-:Y:S01]  /*1af0*/  IMAD.IADD R134, R136, 0x1, R3 ;  /* 0x0000000188867824 */ /* 0x000fe200078e0203 */
[----:B------:R-:W-:Y:S01]  /*1b00*/  IADD3.X R13, R139, UR5, RZ, P0, !PT ;  /* 0x000000058b0d7c10 */ /* 0x000fe200087fe4ff */
[----:B------:R-:W-:Y:S01]  /*1b10*/  IMAD R112, R91, 0x20, R112 ;  /* 0x000000205b707824 */ /* 0x000fe200078e0270 */
[----:B------:R-:W-:-:S02]  /*1b20*/  IADD3 R6, P0, R12, UR4, RZ ;  /* 0x000000040c067c10 */ /* 0x000fc4000ff1e0ff */
[----:B------:R-:W-:Y:S01]  /*1b30*/  LEA.HI R147, R0, R147, RZ, 0x2 ;  /* 0x0000009300937211 */ /* 0x000fe200078f10ff */
[----:B------:R-:W-:Y:S01]  /*1b40*/  IMAD R0, R93, 0x10, R94 ;  /* 0x000000105d007824 */ /* 0x000fe200078e025e */
[----:B------:R-:W-:Y:S02]  /*1b50*/  IADD3.X R7, R13, UR5, RZ, P0, !PT ;  /* 0x000000050d077c10 */ /* 0x000fe400087fe4ff */
[----:B------:R-:W-:Y:S02]  /*1b60*/  IADD3 R4, P0, R6, UR4, RZ ;  /* 0x0000000406047c10 */ /* 0x000fe4000ff1e0ff */
[----:B------:R-:W-:Y:S01]  /*1b70*/  SHF.R.S32.HI R147, RZ, 0x2, R147 ;  /* 0x00000002ff937819 */ /* 0x000fe20000011493 */
[----:B------:R-:W-:-:S04]  /*1b80*/  DEPBAR.LE SB0, 0x0 ;  /* 0x000080000000791a */ /* 0x000fc80000000000 */
[----:B------:R-:W-:Y:S01]  /*1b90*/  BAR.SYNC.DEFER_BLOCKING 0x0 ;  /* 0x0000000000007b1d */ /* 0x000fe20000010000 */
[----:B------:R-:W-:Y:S02]  /*1ba0*/  IADD3.X R5, R7, UR5, RZ, P0, !PT ;  /* 0x0000000507057c10 */ /* 0x000fe400087fe4ff */
[----:B------:R-:W-:Y:S02]  /*1bb0*/  LOP3.LUT P0, RZ, R145, 0x2, RZ, 0xc0, !PT ;  /* 0x0000000291ff7812 */ /* 0x000fe4000780c0ff */
[----:B------:R-:W-:-:S11]  /*1bc0*/  IADD3 R0, R0, 0x1, R147 ;  /* 0x0000000100007810 */ /* 0x000fd60007ffe093 */
[----:B------:R-:W-:-:S04]  /*1bd0*/  @P0 IADD3 R133, R135, -0x20, RZ ;  /* 0xffffffe087850810 */ /* 0x000fc80007ffe0ff */
        /* <DEDUP_REMOVED lines=9> */
[C---:B------:R-:W-:Y:S02]  /*1c70*/  IADD3 R126, R133.reuse, 0x1400, RZ ;  /* 0x00001400857e7810 */ /* 0x040fe40007ffe0ff */
[C---:B------:R-:W-:Y:S01]  /*1c80*/  IADD3 R125, R133.reuse, 0x1800, RZ ;  /* 0x00001800857d7810 */ /* 0x040fe20007ffe0ff */
[----:B------:R2:W-:Y:S01]  /*1c90*/  LDGSTS.E.BYPASS.LTC128B.128 [R143+0x4000], [R6.64] ;  /* 0x04000000068f7fae */ /* 0x0005e2000b901d4a */
[----:B------:R-:W-:-:S03]  /*1ca0*/  IADD3 R124, R133, 0x1c00, RZ ;  /* 0x00001c00857c7810 */ /* 0x000fc60007ffe0ff */
[----:B------:R2:W-:Y:S04]  /*1cb0*/  LDGSTS.E.BYPASS.LTC128B.128 [R143+0x4800], [R4.64] ;  /* 0x04800000048f7fae */ /* 0x0005e8000b901d4a */
[----:B------:R-:W-:Y:S04]  /*1cc0*/  LDSM.16.M88.4 R36, [R136] ;  /* 0x000000008824783b */ /* 0x000fe80000000200 */
[----:B------:R-:W2:Y:S04]  /*1cd0*/  LDSM.16.M88.4 R64, [R40+0x1000] ;  /* 0x001000002840783b */ /* 0x000ea80000000200 */
[----:B------:R-:W3:Y:S04]  /*1ce0*/  LDSM.16.M88.4 R24, [R40+0x1400] ;  /* 0x001400002818783b */ /* 0x000ee80000000200 */
[----:B-----5:R-:W5:Y:S04]  /*1cf0*/  LDSM.16.M88.4 R16, [R40+0x1800] ;  /* 0x001800002810783b */ /* 0x020f680000000200 */
[----:B-1----:R-:W4:Y:S04]  /*1d00*/  LDSM.16.M88.4 R8, [R40+0x1c00] ;  /* 0x001c00002808783b */ /* 0x002f280000000200 */
[----:B------:R-:W1:Y:S04]  /*1d10*/  LDSM.16.M88.4 R60, [R40+0x2000] ;  /* 0x00200000283c783b */ /* 0x000e680000000200 */
[----:B------:R-:W1:Y:S04]  /*1d20*/  LDSM.16.M88.4 R52, [R40+0x2400] ;  /* 0x002400002834783b */ /* 0x000e680000000200 */
[----:B------:R-:W1:Y:S04]  /*1d30*/  LDSM.16.M88.4 R44, [R40+0x2800] ;  /* 0x00280000282c783b */ /* 0x000e680000000200 */
[----:B------:R-:W1:Y:S04]  /*1d40*/  LDSM.16.M88.4 R84, [R40+0x2c00] ;  /* 0x002c00002854783b */ /* 0x000e680000000200 */
[----:B------:R-:W-:Y:S04]  /*1d50*/  LDSM.16.M88.4 R76, [R134] ;  /* 0x00000000864c783b */ /* 0x000fe80000000200 */
[----:B------:R-:W1:Y:S04]  /*1d60*/  LDSM.16.M88.4 R80, [R133] ;  /* 0x000000008550783b */ /* 0x000e680000000200 */
[----:B------:R-:W1:Y:S01]  /*1d70*/  LDSM.16.M88.4 R72, [R133+0x400] ;  /* 0x000400008548783b */ /* 0x000e620000000200 */
[C---:B--2---:R-:W-:Y:S03]  /*1d80*/  HMMA.16816.F32.BF16 R32, R36.reuse, R64, RZ ;  /* 0x000000402420723c */ /* 0x044fe600000418ff */
[----:B------:R-:W2:Y:S04]  /*1d90*/  LDSM.16.M88.4 R68, [R133+0x800] ;  /* 0x000800008544783b */ /* 0x000ea80000000200 */
[----:B------:R-:W0:Y:S01]  /*1da0*/  LDGDEPBAR ;  /* 0x00000000000079af */ /* 0x000e220000000000 */
[C---:B------:R-:W-:Y:S08]  /*1db0*/  HMMA.16816.F32.BF16 R64, R36.reuse, R66, RZ ;  /* 0x000000422440723c */ /* 0x040ff000000418ff */
[C---:B---3--:R-:W-:Y:S08]  /*1dc0*/  HMMA.16816.F32.BF16 R28, R36.reuse, R24, RZ ;  /* 0x00000018241c723c */ /* 0x048ff000000418ff */
[C---:B------:R-:W-:Y:S08]  /*1dd0*/  HMMA.16816.F32.BF16 R24, R36.reuse, R26, RZ ;  /* 0x0000001a2418723c */ /* 0x040ff000000418ff */
[C---:B-----5:R-:W-:Y:S08]  /*1de0*/  HMMA.16816.F32.BF16 R20, R36.reuse, R16, RZ ;  /* 0x000000102414723c */ /* 0x060ff000000418ff */
        /* <DEDUP_REMOVED lines=13> */
[----:B------:R-:W-:Y:S01]  /*1ec0*/  IADD3 R82, R99, -c[0x0][0x214], R0 ;  /* 0x8000850063527a10 */ /* 0x000fe20007ffe000 */
[----:B------:R-:W-:Y:S01]  /*1ed0*/  HMMA.16816.F32.BF16 R28, R76, R72, R28 ;  /* 0x000000484c1c723c */ /* 0x000fe2000004181c */
[----:B------:R-:W-:Y:S01]  /*1ee0*/  IADD3 R0, R88, -0x1, RZ ;  /* 0xffffffff58007810 */ /* 0x000fe20007ffe0ff */
[----:B------:R-:W-:Y:S01]  /*1ef0*/  IMAD.SHL.U32 R83, R90, 0x2, RZ ;  /* 0x000000025a537824 */ /* 0x000fe200078e00ff */
[----:B------:R-:W-:-:S02]  /*1f00*/  IADD3 R82, R82, c[0x0][0x2e8], RZ ;  /* 0x0000ba0052527a10 */ /* 0x000fc40007ffe0ff */
[C---:B------:R-:W-:Y:S01]  /*1f10*/  ISETP.GT.AND P0, PT, R0.reuse, R137, PT ;  /* 0x000000890000720c */ /* 0x040fe20003f04270 */
[----:B------:R-:W-:Y:S01]  /*1f20*/  IMAD.SHL.U32 R0, R0, 0x80, RZ ;  /* 0x0000008000007824 */ /* 0x000fe200078e00ff */
[C---:B------:R-:W-:Y:S01]  /*1f30*/  IADD3 R72, R82.reuse, 0x8, RZ ;  /* 0x0000000852487810 */ /* 0x040fe20007ffe0ff */
[C---:B------:R-:W-:Y:S01]  /*1f40*/  HMMA.16816.F32.BF16 R24, R76.reuse, R74, R24 ;  /* 0x0000004a4c18723c */ /* 0x040fe20000041818 */
[-C--:B------:R-:W-:Y:S02]  /*1f50*/  IMNMX R101, R82, R99.reuse, PT ;  /* 0x0000006352657217 */ /* 0x080fe40003800200 */
[----:B------:R-:W-:Y:S02]  /*1f60*/  LOP3.LUT R110, R0, 0x6, R83, 0xf8, !PT ;  /* 0x00000006006e7812 */ /* 0x000fe400078ef853 */
[----:B------:R-:W-:Y:S02]  /*1f70*/  IMNMX R99, R72, R99, PT ;  /* 0x0000006348637217 */ /* 0x000fe40003800200 */
[C---:B------:R-:W-:Y:S01]  /*1f80*/  LOP3.LUT R72, R110.reuse, 0x8, RZ, 0xfc, !PT ;  /* 0x000000086e487812 */ /* 0x040fe200078efcff */
[----:B--2---:R-:W-:Y:S01]  /*1f90*/  HMMA.16816.F32.BF16 R20, R76, R68, R20 ;  /* 0x000000444c14723c */ /* 0x004fe20000041814 */
[----:B------:R-:W-:-:S02]  /*1fa0*/  LOP3.LUT R82, R110, 0x1, RZ, 0xfc, !PT ;  /* 0x000000016e527812 */ /* 0x000fc400078efcff */
[----:B------:R-:W-:Y:S02]  /*1fb0*/  LOP3.LUT R74, R110, 0x9, RZ, 0xfc, !PT ;  /* 0x000000096e4a7812 */ /* 0x000fe400078efcff */
[C---:B------:R-:W-:Y:S02]  /*1fc0*/  ISETP.GE.AND P2, PT, R72.reuse, R101, PT ;  /* 0x000000654800720c */ /* 0x040fe40003f46270 */
[----:B------:R-:W-:Y:S01]  /*1fd0*/  ISETP.GE.AND P4, PT, R72, R99, PT ;  /* 0x000000634800720c */ /* 0x000fe20003f86270 */
[----:B------:R-:W-:Y:S01]  /*1fe0*/  HMMA.16816.F32.BF16 R16, R76, R70, R16 ;  /* 0x000000464c10723c */ /* 0x000fe20000041810 */
[----:B------:R-:W-:Y:S02]  /*1ff0*/  LOP3.LUT R72, R110, 0x10, RZ, 0xfc, !PT ;  /* 0x000000106e487812 */ /* 0x000fe400078efcff */
[C---:B------:R-:W-:Y:S02]  /*2000*/  ISETP.GE.AND P5, PT, R82.reuse, R101, PT ;  /* 0x000000655200720c */ /* 0x040fe40003fa6270 */
[----:B------:R-:W-:-:S02]  /*2010*/  ISETP.GE.AND P1, PT, R82, R99, PT ;  /* 0x000000635200720c */ /* 0x000fc40003f26270 */
[----:B------:R-:W-:Y:S01]  /*2020*/  ISETP.GE.AND P3, PT, R74, R101, PT ;  /* 0x000000654a00720c */ /* 0x000fe20003f66270 */
[C---:B-1----:R-:W-:Y:S01]  /*2030*/  HMMA.16816.F32.BF16 R12, R76.reuse, R84, R12 ;  /* 0x000000544c0c723c */ /* 0x042fe2000004180c */
[----:B------:R-:W-:Y:S02]  /*2040*/  FSEL R83, R64, -INF , !P2 ;  /* 0xff80000040537808 */ /* 0x000fe40005000000 */
[----:B------:R-:W-:Y:S02]  /*2050*/  FSEL R82, R66, -INF , !P4 ;  /* 0xff80000042527808 */ /* 0x000fe40006000000 */
[----:B------:R-:W-:Y:S02]  /*2060*/  ISETP.GE.AND P2, PT, R74, R99, PT ;  /* 0x000000634a00720c */ /* 0x000fe40003f46270 */
[----:B------:R-:W-:Y:S01]  /*2070*/  ISETP.GE.AND P4, PT, R72, R101, PT ;  /* 0x000000654800720c */ /* 0x000fe20003f86270 */
[----:B------:R-:W-:Y:S01]  /*2080*/  HMMA.16816.F32.BF16 R8, R76, R86, R8 ;  /* 0x000000564c08723c */ /* 0x000fe20000041808 */
[----:B------:R-:W-:-:S02]  /*2090*/  LOP3.LUT R64, R110, 0x11, RZ, 0xfc, !PT ;  /* 0x000000116e407812 */ /* 0x000fc400078efcff */
[----:B------:R-:W-:Y:S02]  /*20a0*/  FSEL R69, R65, -INF , !P3 ;  /* 0xff80000041457808 */ /* 0x000fe40005800000 */
[----:B------:R-:W-:Y:S02]  /*20b0*/  ISETP.GE.AND P3, PT, R72, R99, PT ;  /* 0x000000634800720c */ /* 0x000fe40003f66270 */
[----:B------:R-:W-:Y:S01]  /*20c0*/  FSEL R68, R67, -INF , !P2 ;  /* 0xff80000043447808 */ /* 0x000fe20005000000 */
[----:B------:R-:W1:Y:S01]  /*20d0*/  LDSM.16.M88.4 R72, [R133+0x1000] ;  /* 0x001000008548783b */ /* 0x000e620000000200 */
[----:B------:R-:W-:Y:S01]  /*20e0*/  FSEL R97, R28, -INF , !P4 ;  /* 0xff8000001c617808 */ /* 0x000fe20006000000 */
[----:B------:R-:W-:Y:S01]  /*20f0*/  HMMA.16816.F32.BF16 R32, R76, R80, R32 ;  /* 0x000000504c20723c */ /* 0x000fe20000041820 */
[----:B------:R-:W-:Y:S02]  /*2100*/  ISETP.GE.AND P2, PT, R64, R101, PT ;  /* 0x000000654000720c */ /* 0x000fe40003f46270 */
[----:B------:R-:W-:-:S02]  /*2110*/  LOP3.LUT R28, R110, 0x18, RZ, 0xfc, !PT ;  /* 0x000000186e1c7812 */ /* 0x000fc400078efcff */
[----:B------:R-:W-:Y:S02]  /*2120*/  FSEL R106, R30, -INF , !P3 ;  /* 0xff8000001e6a7808 */ /* 0x000fe40005800000 */
[----:B------:R-:W-:Y:S02]  /*2130*/  ISETP.GE.AND P4, PT, R64, R99, PT ;  /* 0x000000634000720c */ /* 0x000fe40003f86270 */
[----:B------:R-:W-:Y:S02]  /*2140*/  ISETP.GE.AND P3, PT, R28, R101, PT ;  /* 0x000000651c00720c */ /* 0x000fe40003f66270 */
[----:B------:R-:W-:Y:S02]  /*2150*/  FSEL R103, R29, -INF , !P2 ;  /* 0xff8000001d677808 */ /* 0x000fe40005000000 */
[----:B------:R-:W-:Y:S02]  /*2160*/  LOP3.LUT R64, R110, 0x19, RZ, 0xfc, !PT ;  /* 0x000000196e407812 */ /* 0x000fe400078efcff */
[----:B------:R-:W-:-:S02]  /*2170*/  ISETP.GE.AND P2, PT, R28, R99, PT ;  /* 0x000000631c00720c */ /* 0x000fc40003f46270 */
[----:B------:R-:W-:Y:S02]  /*2180*/  LOP3.LUT R28, R110, 0x20, RZ, 0xfc, !PT ;  /* 0x000000206e1c7812 */ /* 0x000fe400078efcff */
[----:B------:R-:W-:Y:S02]  /*2190*/  FSEL R108, R31, -INF , !P4 ;  /* 0xff8000001f6c7808 */ /* 0x000fe40006000000 */
[----:B------:R-:W-:Y:S02]  /*21a0*/  FSEL R71, R24, -INF , !P3 ;  /* 0xff80000018477808 */ /* 0x000fe40005800000 */
[C---:B------:R-:W-:Y:S02]  /*21b0*/  ISETP.GE.AND P4, PT, R64.reuse, R101, PT ;  /* 0x000000654000720c */ /* 0x040fe40003f86270 */
[----:B------:R-:W-:Y:S02]  /*21c0*/  ISETP.GE.AND P3, PT, R64, R99, PT ;  /* 0x000000634000720c */ /* 0x000fe40003f66270 */
[----:B------:R-:W-:-:S02]  /*21d0*/  FSEL R70, R26, -INF , !P2 ;  /* 0xff8000001a467808 */ /* 0x000fc40005000000 */
[----:B------:R-:W-:Y:S02]  /*21e0*/  LOP3.LUT R24, R110, 0x21, RZ, 0xfc, !PT ;  /* 0x000000216e187812 */ /* 0x000fe400078efcff */
[C---:B------:R-:W-:Y:S02]  /*21f0*/  ISETP.GE.AND P2, PT, R28.reuse, R101, PT ;  /* 0x000000651c00720c */ /* 0x040fe40003f46270 */
[----:B------:R-:W-:Y:S02]  /*2200*/  FSEL R105, R25, -INF , !P4 ;  /* 0xff80000019697808 */ /* 0x000fe40006000000 */
[----:B------:R-:W-:Y:S02]  /*2210*/  FSEL R104, R27, -INF , !P3 ;  /* 0xff8000001b687808 */ /* 0x000fe40005800000 */
[----:B------:R-:W-:Y:S01]  /*2220*/  ISETP.GE.AND P4, PT, R28, R99, PT ;  /* 0x000000631c00720c */ /* 0x000fe20003f86270 */
[----:B-1----:R-:W-:Y:S01]  /*2230*/  HMMA.16816.F32.BF16 R4, R76, R72, R4 ;  /* 0x000000484c04723c */ /* 0x002fe20000041804 */
[----:B------:R-:W-:Y:S01]  /*2240*/  ISETP.GE.AND P3, PT, R24, R101, PT ;  /* 0x000000651800720c */ /* 0x000fe20003f66270 */
[----:B------:R-:W1:Y:S01]  /*2250*/  LDSM.16.M88.4 R28, [R133+0x1400] ;  /* 0x00140000851c783b */ /* 0x000e620000000200 */
[----:B------:R-:W-:-:S02]  /*2260*/  FSEL R67, R20, -INF , !P2 ;  /* 0xff80000014437808 */ /* 0x000fc40005000000 */
[----:B------:R-:W-:Y:S02]  /*2270*/  LOP3.LUT R20, R110, 0x28, RZ, 0xfc, !PT ;  /* 0x000000286e147812 */ /* 0x000fe400078efcff */
[----:B------:R-:W-:Y:S01]  /*2280*/  ISETP.GE.AND P2, PT, R24, R99, PT ;  /* 0x000000631800720c */ /* 0x000fe20003f46270 */
[----:B------:R-:W-:Y:S01]  /*2290*/  HMMA.16816.F32.BF16 R60, R76, R74, R60 ;  /* 0x0000004a4c3c723c */ /* 0x000fe2000004183c */
[----:B------:R-:W-:Y:S02]  /*22a0*/  FSEL R96, R22, -INF , !P4 ;  /* 0xff80000016607808 */ /* 0x000fe40006000000 */
[----:B------:R-:W-:Y:S02]  /*22b0*/  FSEL R87, R21, -INF , !P3 ;  /* 0xff80000015577808 */ /* 0x000fe40005800000 */
[----:B------:R-:W-:Y:S02]  /*22c0*/  LOP3.LUT R24, R110, 0x29, RZ, 0xfc, !PT ;  /* 0x000000296e187812 */ /* 0x000fe400078efcff */
[----:B------:R-:W-:-:S02]  /*22d0*/  ISETP.GE.AND P4, PT, R20, R101, PT ;  /* 0x000000651400720c */ /* 0x000fc40003f86270 */
[----:B------:R-:W-:Y:S02]  /*22e0*/  ISETP.GE.AND P3, PT, R20, R99, PT ;  /* 0x000000631400720c */ /* 0x000fe40003f66270 */
[----:B------:R-:W-:Y:S02]  /*22f0*/  LOP3.LUT R20, R110, 0x30, RZ, 0xfc, !PT ;  /* 0x000000306e147812 */ /* 0x000fe400078efcff */
[----:B------:R-:W-:Y:S02]  /*2300*/  FSEL R98, R23, -INF , !P2 ;  /* 0xff80000017627808 */ /* 0x000fe40005000000 */
[-C--:B------:R-:W-:Y:S02]  /*2310*/  ISETP.GE.AND P2, PT, R24, R101.reuse, PT ;  /* 0x000000651800720c */ /* 0x080fe40003f46270 */
[----:B------:R-:W-:Y:S02]  /*2320*/  FSEL R100, R18, -INF , !P3 ;  /* 0xff80000012647808 */ /* 0x000fe40005800000 */
[----:B------:R-:W-:-:S02]  /*2330*/  ISETP.GE.AND P3, PT, R20, R101, PT ;  /* 0x000000651400720c */ /* 0x000fc40003f66270 */
[----:B------:R-:W-:Y:S02]  /*2340*/  FSEL R93, R16, -INF , !P4 ;  /* 0xff800000105d7808 */ /* 0x000fe40006000000 */
[----:B------:R-:W-:Y:S02]  /*2350*/  FSEL R95, R17, -INF , !P2 ;  /* 0xff800000115f7808 */ /* 0x000fe40005000000 */
[-C--:B------:R-:W-:Y:S02]  /*2360*/  ISETP.GE.AND P4, PT, R24, R99.reuse, PT ;  /* 0x000000631800720c */ /* 0x080fe40003f86270 */
[----:B------:R-:W-:Y:S02]  /*2370*/  ISETP.GE.AND P2, PT, R20, R99, PT ;  /* 0x000000631400720c */ /* 0x000fe40003f46270 */
[----:B------:R-:W-:Y:S01]  /*2380*/  FSEL R27, R12, -INF , !P3 ;  /* 0xff8000000c1b7808 */ /* 0x000fe20005800000 */
[----:B------:R-:W2:Y:S01]  /*2390*/  LDSM.16.M88.4 R20, [R133+0x1800] ;  /* 0x001800008514783b */ /* 0x000ea20000000200 */
[----:B------:R-:W-:-:S02]  /*23a0*/  LOP3.LUT R16, R110, 0x31, RZ, 0xfc, !PT ;  /* 0x000000316e107812 */ /* 0x000fc400078efcff */
[----:B------:R-:W-:Y:S01]  /*23b0*/  LOP3.LUT R12, R110, 0x38, RZ, 0xfc, !PT ;  /* 0x000000386e0c7812 */ /* 0x000fe200078efcff */
[C---:B-1----:R-:W-:Y:S01]  /*23c0*/  HMMA.16816.F32.BF16 R56, R76.reuse, R28, R56 ;  /* 0x0000001c4c38723c */ /* 0x042fe20000041838 */
[----:B------:R-:W-:Y:S02]  /*23d0*/  FSEL R102, R19, -INF , !P4 ;  /* 0xff80000013667808 */ /* 0x000fe40006000000 */
[----:B------:R-:W-:Y:S02]  /*23e0*/  FSEL R86, R14, -INF , !P2 ;  /* 0xff8000000e567808 */ /* 0x000fe40005000000 */
[C---:B------:R-:W-:Y:S02]  /*23f0*/  ISETP.GE.AND P4, PT, R16.reuse, R101, PT ;  /* 0x000000651000720c */ /* 0x040fe40003f86270 */
[----:B------:R-:W-:Y:S01]  /*2400*/  ISETP.GE.AND P3, PT, R16, R99, PT ;  /* 0x000000631000720c */ /* 0x000fe20003f66270 */
[----:B------:R-:W-:Y:S01]  /*2410*/  HMMA.16816.F32.BF16 R52, R76, R30, R52 ;  /* 0x0000001e4c34723c */ /* 0x000fe20000041834 */
[----:B------:R-:W-:-:S02]  /*2420*/  ISETP.GE.AND P2, PT, R12, R101, PT ;  /* 0x000000650c00720c */ /* 0x000fc40003f46270 */
[----:B------:R-:W-:Y:S02]  /*2430*/  LOP3.LUT R16, R110, 0x39, RZ, 0xfc, !PT ;  /* 0x000000396e107812 */ /* 0x000fe400078efcff */
[----:B------:R-:W-:Y:S02]  /*2440*/  FSEL R65, R13, -INF , !P4 ;  /* 0xff8000000d417808 */ /* 0x000fe40006000000 */
[----:B------:R-:W-:Y:S02]  /*2450*/  FSEL R90, R15, -INF , !P3 ;  /* 0xff8000000f5a7808 */ /* 0x000fe40005800000 */
[----:B------:R-:W-:Y:S02]  /*2460*/  FSEL R85, R8, -INF , !P2 ;  /* 0xff80000008557808 */ /* 0x000fe40005000000 */
[----:B------:R-:W-:Y:S02]  /*2470*/  ISETP.GE.AND P4, PT, R12, R99, PT ;  /* 0x000000630c00720c */ /* 0x000fe40003f86270 */
[----:B------:R-:W-:-:S02]  /*2480*/  ISETP.GE.AND P3, PT, R16, R101, PT ;  /* 0x000000651000720c */ /* 0x000fc40003f66270 */
[----:B------:R-:W-:Y:S02]  /*2490*/  LOP3.LUT R8, R110, 0x40, RZ, 0xfc, !PT ;  /* 0x000000406e087812 */ /* 0x000fe400078efcff */
[----:B------:R-:W-:Y:S02]  /*24a0*/  ISETP.GE.AND P2, PT, R16, R99, PT ;  /* 0x000000631000720c */ /* 0x000fe40003f46270 */
[----:B------:R-:W-:Y:S02]  /*24b0*/  FSEL R92, R10, -INF , !P4 ;  /* 0xff8000000a5c7808 */ /* 0x000fe40006000000 */
[----:B------:R-:W-:Y:S02]  /*24c0*/  FSEL R91, R9, -INF , !P3 ;  /* 0xff800000095b7808 */ /* 0x000fe40005800000 */
[C---:B------:R-:W-:Y:S02]  /*24d0*/  ISETP.GE.AND P4, PT, R8.reuse, R101, PT ;  /* 0x000000650800720c */ /* 0x040fe40003f86270 */
[----:B------:R-:W-:-:S02]  /*24e0*/  ISETP.GE.AND P3, PT, R8, R99, PT ;  /* 0x000000630800720c */ /* 0x000fc40003f66270 */
[----:B------:R-:W-:Y:S01]  /*24f0*/  FSEL R94, R11, -INF , !P2 ;  /* 0xff8000000b5e7808 */ /* 0x000fe20005000000 */
[----:B--2---:R-:W-:Y:S01]  /*2500*/  HMMA.16816.F32.BF16 R48, R76, R20, R48 ;  /* 0x000000144c30723c */ /* 0x004fe20000041830 */
[----:B------:R-:W1:Y:S01]  /*2510*/  LDSM.16.M88.4 R8, [R133+0x1c00] ;  /* 0x001c00008508783b */ /* 0x000e620000000200 */
[----:B------:R-:W-:Y:S01]  /*2520*/  FSEL R15, R4, -INF , !P4 ;  /* 0xff800000040f7808 */ /* 0x000fe20006000000 */
[----:B------:R-:W-:-:S04]  /*2530*/  DEPBAR.LE SB0, 0x0 ;  /* 0x000080000000791a */ /* 0x000fc80000000000 */
[C---:B------:R-:W-:Y:S01]  /*2540*/  LOP3.LUT R12, R110.reuse, 0x41, RZ, 0xfc, !PT ;  /* 0x000000416e0c7812 */ /* 0x040fe200078efcff */
[----:B------:R-:W-:Y:S01]  /*2550*/  HMMA.16816.F32.BF16 R44, R76, R22, R44 ;  /* 0x000000164c2c723c */ /* 0x000fe2000004182c */
[----:B------:R-:W-:Y:S02]  /*2560*/  LOP3.LUT R4, R110, 0x48, RZ, 0xfc, !PT ;  /* 0x000000486e047812 */ /* 0x000fe400078efcff */
[----:B------:R-:W-:Y:S01]  /*2570*/  FSEL R64, R6, -INF , !P3 ;  /* 0xff80000006407808 */ /* 0x000fe20005800000 */
[----:B------:R-:W-:Y:S01]  /*2580*/  BAR.SYNC.DEFER_BLOCKING 0x0 ;  /* 0x0000000000007b1d */ /* 0x000fe20000010000 */
[C---:B------:R-:W-:Y:S02]  /*2590*/  ISETP.GE.AND P2, PT, R12.reuse, R101, PT ;  /* 0x000000650c00720c */ /* 0x040fe40003f46270 */
[----:B------:R-:W-:Y:S02]  /*25a0*/  ISETP.GE.AND P4, PT, R12, R99, PT ;  /* 0x000000630c00720c */ /* 0x000fe40003f86270 */
[----:B------:R-:W-:-:S02]  /*25b0*/  ISETP.GE.AND P3, PT, R4, R101, PT ;  /* 0x000000650400720c */ /* 0x000fc40003f66270 */
[----:B------:R-:W-:Y:S02]  /*25c0*/  LOP3.LUT R12, R110, 0x49, RZ, 0xfc, !PT ;  /* 0x000000496e0c7812 */ /* 0x000fe400078efcff */
[----:B------:R-:W-:Y:S02]  /*25d0*/  FSEL R25, R5, -INF , !P2 ;  /* 0xff80000005197808 */ /* 0x000fe40005000000 */
[----:B------:R-:W-:Y:S02]  /*25e0*/  FSEL R66, R7, -INF , !P4 ;  /* 0xff80000007427808 */ /* 0x000fe40006000000 */
[----:B------:R-:W-:Y:S02]  /*25f0*/  FSEL R60, R60, -INF , !P3 ;  /* 0xff8000003c3c7808 */ /* 0x000fe40005800000 */
[----:B------:R-:W-:Y:S02]  /*2600*/  ISETP.GE.AND P2, PT, R4, R99, PT ;  /* 0x000000630400720c */ /* 0x000fe40003f46270 */
[----:B------:R-:W-:-:S02]  /*2610*/  ISETP.GE.AND P4, PT, R12, R101, PT ;  /* 0x000000650c00720c */ /* 0x000fc40003f86270 */
[----:B------:R-:W-:Y:S02]  /*2620*/  ISETP.GE.AND P3, PT, R12, R99, PT ;  /* 0x000000630c00720c */ /* 0x000fe40003f66270 */
[C---:B------:R-:W-:Y:S02]  /*2630*/  LOP3.LUT R4, R110.reuse, 0x50, RZ, 0xfc, !PT ;  /* 0x000000506e047812 */ /* 0x040fe400078efcff */
[----:B------:R-:W-:Y:S02]  /*2640*/  LOP3.LUT R6, R110, 0x51, RZ, 0xfc, !PT ;  /* 0x000000516e067812 */ /* 0x000fe400078efcff */
[----:B------:R-:W-:Y:S02]  /*2650*/  FSEL R62, R62, -INF , !P2 ;  /* 0xff8000003e3e7808 */ /* 0x000fe40005000000 */
[----:B------:R-:W-:Y:S02]  /*2660*/  FSEL R61, R61, -INF , !P4 ;  /* 0xff8000003d3d7808 */ /* 0x000fe40006000000 */
[----:B------:R-:W-:Y:S01]  /*2670*/  FSEL R84, R63, -INF , !P3 ;  /* 0xff8000003f547808 */ /* 0x000fe20005800000 */
[----:B-1----:R-:W-:Y:S01]  /*2680*/  HMMA.16816.F32.BF16 R40, R76, R8, R40 ;  /* 0x000000084c28723c */ /* 0x002fe20000041828 */
[----:B------:R-:W-:-:S02]  /*2690*/  ISETP.GE.AND P2, PT, R4, R101, PT ;  /* 0x000000650400720c */ /* 0x000fc40003f46270 */
[----:B------:R-:W-:Y:S02]  /*26a0*/  ISETP.GE.AND P4, PT, R4, R99, PT ;  /* 0x000000630400720c */ /* 0x000fe40003f86270 */
[----:B------:R-:W-:Y:S02]  /*26b0*/  ISETP.GE.AND P3, PT, R6, R101, PT ;  /* 0x000000650600720c */ /* 0x000fe40003f66270 */
[----:B------:R-:W-:Y:S01]  /*26c0*/  LOP3.LUT R4, R110, 0x58, RZ, 0xfc, !PT ;  /* 0x000000586e047812 */ /* 0x000fe200078efcff */
[----:B------:R-:W-:Y:S01]  /*26d0*/  HMMA.16816.F32.BF16 R8, R76, R10, R36 ;  /* 0x0000000a4c08723c */ /* 0x000fe20000041824 */
[----:B------:R-:W-:Y:S02]  /*26e0*/  FSEL R12, R56, -INF , !P2 ;  /* 0xff800000380c7808 */ /* 0x000fe40005000000 */
[----:B------:R-:W-:Y:S02]  /*26f0*/  FSEL R14, R58, -INF , !P4 ;  /* 0xff8000003a0e7808 */ /* 0x000fe40006000000 */
[----:B------:R-:W-:-:S02]  /*2700*/  FSEL R13, R57, -INF , !P3 ;  /* 0xff800000390d7808 */ /* 0x000fc40005800000 */
[----:B------:R-:W-:Y:S02]  /*2710*/  ISETP.GE.AND P2, PT, R6, R99, PT ;  /* 0x000000630600720c */ /* 0x000fe40003f46270 */
[C---:B------:R-:W-:Y:S02]  /*2720*/  ISETP.GE.AND P4, PT, R4.reuse, R101, PT ;  /* 0x000000650400720c */ /* 0x040fe40003f86270 */
[----:B------:R-:W-:Y:S02]  /*2730*/  ISETP.GE.AND P3, PT, R4, R99, PT ;  /* 0x000000630400720c */ /* 0x000fe40003f66270 */
[C---:B------:R-:W-:Y:S02]  /*2740*/  LOP3.LUT R6, R110.reuse, 0x59, RZ, 0xfc, !PT ;  /* 0x000000596e067812 */ /* 0x040fe400078efcff */
[----:B------:R-:W-:Y:S02]  /*2750*/  LOP3.LUT R4, R110, 0x60, RZ, 0xfc, !PT ;  /* 0x000000606e047812 */ /* 0x000fe400078efcff */
[----:B------:R-:W-:-:S02]  /*2760*/  FSEL R28, R59, -INF , !P2 ;  /* 0xff8000003b1c7808 */ /* 0x000fc40005000000 */
[----:B------:R-:W-:Y:S02]  /*2770*/  FSEL R17, R52, -INF , !P4 ;  /* 0xff80000034117808 */ /* 0x000fe40006000000 */
[----:B------:R-:W-:Y:S02]  /*2780*/  FSEL R54, R54, -INF , !P3 ;  /* 0xff80000036367808 */ /* 0x000fe40005800000 */
[C---:B------:R-:W-:Y:S02]  /*2790*/  ISETP.GE.AND P2, PT, R6.reuse, R101, PT ;  /* 0x000000650600720c */ /* 0x040fe40003f46270 */
[----:B------:R-:W-:Y:S02]  /*27a0*/  ISETP.GE.AND P4, PT, R6, R99, PT ;  /* 0x000000630600720c */ /* 0x000fe40003f86270 */
[----:B------:R-:W-:Y:S02]  /*27b0*/  ISETP.GE.AND P3, PT, R4, R101, PT ;  /* 0x000000650400720c */ /* 0x000fe40003f66270 */
[----:B------:R-:W-:-:S02]  /*27c0*/  LOP3.LUT R6, R110, 0x61, RZ, 0xfc, !PT ;  /* 0x000000616e067812 */ /* 0x000fc400078efcff */
[----:B------:R-:W-:Y:S02]  /*27d0*/  FSEL R31, R53, -INF , !P2 ;  /* 0xff800000351f7808 */ /* 0x000fe40005000000 */
[----:B------:R-:W-:Y:S02]  /*27e0*/  FSEL R52, R55, -INF , !P4 ;  /* 0xff80000037347808 */ /* 0x000fe40006000000 */
[----:B------:R-:W-:Y:S02]  /*27f0*/  FSEL R23, R48, -INF , !P3 ;  /* 0xff80000030177808 */ /* 0x000fe40005800000 */
[----:B------:R-:W-:Y:S02]  /*2800*/  ISETP.GE.AND P2, PT, R4, R99, PT ;  /* 0x000000630400720c */ /* 0x000fe40003f46270 */
[C---:B------:R-:W-:Y:S02]  /*2810*/  ISETP.GE.AND P4, PT, R6.reuse, R101, PT ;  /* 0x000000650600720c */ /* 0x040fe40003f86270 */
[----:B------:R-:W-:-:S02]  /*2820*/  ISETP.GE.AND P3, PT, R6, R99, PT ;  /* 0x000000630600720c */ /* 0x000fc40003f66270 */
[C---:B------:R-:W-:Y:S02]  /*2830*/  LOP3.LUT R4, R110.reuse, 0x68, RZ, 0xfc, !PT ;  /* 0x000000686e047812 */ /* 0x040fe400078efcff */
[----:B------:R-:W-:Y:S02]  /*2840*/  LOP3.LUT R6, R110, 0x69, RZ, 0xfc, !PT ;  /* 0x000000696e067812 */ /* 0x000fe400078efcff */
[----:B------:R-:W-:Y:S02]  /*2850*/  FSEL R16, R50, -INF , !P2 ;  /* 0xff80000032107808 */ /* 0x000fe40005000000 */
[----:B------:R-:W-:Y:S02]  /*2860*/  FSEL R49, R49, -INF , !P4 ;  /* 0xff80000031317808 */ /* 0x000fe40006000000 */
[----:B------:R-:W-:Y:S02]  /*2870*/  FSEL R18, R51, -INF , !P3 ;  /* 0xff80000033127808 */ /* 0x000fe40005800000 */
[----:B------:R-:W-:-:S02]  /*2880*/  ISETP.GE.AND P2, PT, R4, R101, PT ;  /* 0x000000650400720c */ /* 0x000fc40003f46270 */
[----:B------:R-:W-:Y:S02]  /*2890*/  ISETP.GE.AND P4, PT, R4, R99, PT ;  /* 0x000000630400720c */ /* 0x000fe40003f86270 */
[----:B------:R-:W-:Y:S02]  /*28a0*/  ISETP.GE.AND P3, PT, R6, R101, PT ;  /* 0x000000650600720c */ /* 0x000fe40003f66270 */
[----:B------:R-:W-:Y:S02]  /*28b0*/  LOP3.LUT R4, R110, 0x70, RZ, 0xfc, !PT ;  /* 0x000000706e047812 */ /* 0x000fe400078efcff */
[----:B------:R-:W-:Y:S02]  /*28c0*/  FSEL R29, R44, -INF , !P2 ;  /* 0xff8000002c1d7808 */ /* 0x000fe40005000000 */
[----:B------:R-:W-:Y:S02]  /*28d0*/  FSEL R19, R45, -INF , !P3 ;  /* 0xff8000002d137808 */ /* 0x000fe40005800000 */
[----:B------:R-:W-:-:S02]  /*28e0*/  ISETP.GE.AND P2, PT, R6, R99, PT ;  /* 0x000000630600720c */ /* 0x000fc40003f46270 */
[----:B------:R-:W-:Y:S02]  /*28f0*/  ISETP.GE.AND P3, PT, R4, R99, PT ;  /* 0x000000630400720c */ /* 0x000fe40003f66270 */
[----:B------:R-:W-:Y:S02]  /*2900*/  LOP3.LUT R22, R110, 0x71, RZ, 0xfc, !PT ;  /* 0x000000716e167812 */ /* 0x000fe400078efcff */
[----:B------:R-:W-:Y:S02]  /*2910*/  FSEL R30, R46, -INF , !P4 ;  /* 0xff8000002e1e7808 */ /* 0x000fe40006000000 */
[----:B------:R-:W-:Y:S02]  /*2920*/  FSEL R36, R47, -INF , !P2 ;  /* 0xff8000002f247808 */ /* 0x000fe40005000000 */
[----:B------:R-:W-:Y:S02]  /*2930*/  FSEL R6, R35, -INF , !P1 ;  /* 0xff80000023067808 */ /* 0x000fe40004800000 */
[----:B------:R-:W-:-:S02]  /*2940*/  FSEL R26, R42, -INF , !P3 ;  /* 0xff8000002a1a7808 */ /* 0x000fc40005800000 */
[-C--:B------:R-:W-:Y:S02]  /*2950*/  ISETP.GE.AND P4, PT, R4, R101.reuse, PT ;  /* 0x000000650400720c */ /* 0x080fe40003f86270 */
[-C--:B------:R-:W-:Y:S02]  /*2960*/  ISETP.GE.AND P2, PT, R22, R101.reuse, PT ;  /* 0x000000651600720c */ /* 0x080fe40003f46270 */
[----:B------:R-:W-:Y:S02]  /*2970*/  ISETP.GE.AND P1, PT, R110, R101, PT ;  /* 0x000000656e00720c */ /* 0x000fe40003f26270 */
[----:B------:R-:W-:Y:S02]  /*2980*/  ISETP.GE.AND P3, PT, R22, R99, PT ;  /* 0x000000631600720c */ /* 0x000fe40003f66270 */
[C---:B------:R-:W-:Y:S02]  /*2990*/  LOP3.LUT R20, R110.reuse, 0x78, RZ, 0xfc, !PT ;  /* 0x000000786e147812 */ /* 0x040fe400078efcff */
[----:B------:R-:W-:-:S02]  /*29a0*/  LOP3.LUT R4, R110, 0x79, RZ, 0xfc, !PT ;  /* 0x000000796e047812 */ /* 0x000fc400078efcff */
[----:B------:R-:W-:Y:S02]  /*29b0*/  FSEL R5, R33, -INF , !P5 ;  /* 0xff80000021057808 */ /* 0x000fe40006800000 */
[----:B------:R-:W-:Y:S02]  /*29c0*/  FSEL R35, R40, -INF , !P4 ;  /* 0xff80000028237808 */ /* 0x000fe40006000000 */
[----:B------:R-:W-:Y:S02]  /*29d0*/  FSEL R41, R41, -INF , !P2 ;  /* 0xff80000029297808 */ /* 0x000fe40005000000 */
[----:B------:R-:W-:Y:S02]  /*29e0*/  FSEL R24, R43, -INF , !P3 ;  /* 0xff8000002b187808 */ /* 0x000fe40005800000 */
[----:B------:R-:W-:Y:S02]  /*29f0*/  FSEL R21, R32, -INF , !P1 ;  /* 0xff80000020157808 */ /* 0x000fe40004800000 */
[----:B------:R-:W-:-:S02]  /*2a00*/  ISETP.GE.AND P5, PT, R20, R101, PT ;  /* 0x000000651400720c */ /* 0x000fc40003fa6270 */
[----:B------:R-:W-:Y:S02]  /*2a10*/  ISETP.GE.AND P4, PT, R4, R101, PT ;  /* 0x000000650400720c */ /* 0x000fe40003f86270 */
[-C--:B------:R-:W-:Y:S02]  /*2a20*/  ISETP.GE.AND P2, PT, R20, R99.reuse, PT ;  /* 0x000000631400720c */ /* 0x080fe40003f46270 */
[-C--:B------:R-:W-:Y:S02]  /*2a30*/  ISETP.GE.AND P3, PT, R110, R99.reuse, PT ;  /* 0x000000636e00720c */ /* 0x080fe40003f66270 */
[----:B------:R-:W-:Y:S01]  /*2a40*/  ISETP.GE.AND P1, PT, R4, R99, PT ;  /* 0x000000630400720c */ /* 0x000fe20003f26270 */
[----:B------:R-:W-:Y:S01]  /*2a50*/  IMAD.IADD R4, R89, 0x1, R112 ;  /* 0x0000000159047824 */ /* 0x000fe200078e0270 */
        /* <DEDUP_REMOVED lines=8> */
[----:B------:R-:W-:Y:S02]  /*2ae0*/  IADD3 R37, R0, -0x80, RZ ;  /* 0xffffff8000257810 */ /* 0x000fe40007ffe0ff */
[----:B------:R-:W-:Y:S02]  /*2af0*/  IABS R10, R0 ;  /* 0x00000000000a7213 */ /* 0x000fe40000000000 */
[----:B------:R-:W-:-:S02]  /*2b00*/  IABS R8, R37 ;  /* 0x0000002500087213 */ /* 0x000fc40000000000 */
        /* <DEDUP_REMOVED lines=52> */
.L_x_4135:
[----:B------:R-:W-:-:S04]  /*2e50*/  ULEA UR6, -UR6, URZ, 0x7 ;  /* 0x0000003f06067291 */ /* 0x000fc8000f8e393f */
[----:B------:R-:W-:Y:S02]  /*2e60*/  USHF.R.S32.HI UR8, URZ, 0x1f, UR6 ;  /* 0x0000001f3f087899 */ /* 0x000fe40008011406 */
[----:B------:R-:W-:-:S04]  /*2e70*/  MOV R10, UR6 ;  /* 0x00000006000a7c02 */ /* 0x000fc80008000f00 */
[----:B------:R-:W-:Y:S02]  /*2e80*/  MOV R0, UR8 ;  /* 0x0000000800007c02 */ /* 0x000fe40008000f00 */
.L_x_4136:
        /* <DEDUP_REMOVED lines=16> */
.L_x_4134:
        /* <DEDUP_REMOVED lines=62> */
[----:B------:R-:W-:Y:S01]  /*3370*/  SHF.L.U32 R132, R4, 0x1, RZ ;  /* 0x0000000104847819 */ /* 0x000fe200000006ff */
[----:B------:R-:W1:Y:S03]  /*3380*/  SHFL.BFLY PT, R11, R0, 0x2, 0x1f ;  /* 0x0c401f00000b7f89 */ /* 0x000e6600000e0000 */
[----:B------:R-:W-:Y:S01]  /*3390*/  IADD3 R131, R3, R132, RZ ;  /* 0x0000008403837210 */ /* 0x000fe20007ffe0ff */
[----:B------:R-:W2:Y:S04]  /*33a0*/  SHFL.BFLY PT, R8, R9, 0x2, 0x1f ;  /* 0x0c401f0009087f89 */ /* 0x000ea800000e0000 */
        /* <DEDUP_REMOVED lines=9> */
[----:B------:R-:W1:Y:S01]  /*3440*/  SHFL.BFLY PT, R5, R8, 0x1, 0x1f ;  /* 0x0c201f0008057f89 */ /* 0x000e6200000e0000 */
[--C-:B------:R-:W-:Y:S02]  /*3450*/  FFMA.FTZ R48, R21, c[0x0][0x23c], -R34.reuse ;  /* 0x00008f0015307a23 */ /* 0x100fe40000010822 */
[--C-:B------:R-:W-:Y:S01]  /*3460*/  FFMA.FTZ R46, R83, c[0x0][0x23c], -R34.reuse ;  /* 0x00008f00532e7a23 */ /* 0x100fe20000010822 */
[----:B------:R-:W-:Y:S01]  /*3470*/  MUFU.EX2 R47, R47 ;  /* 0x0000002f002f7308 */ /* 0x000fe20000000800 */
[--C-:B------:R-:W-:Y:S02]  /*3480*/  FFMA.FTZ R45, R69, c[0x0][0x23c], -R34.reuse ;  /* 0x00008f00452d7a23 */ /* 0x100fe40000010822 */
[--C-:B------:R-:W-:Y:S02]  /*3490*/  FFMA.FTZ R44, R97, c[0x0][0x23c], -R34.reuse ;  /* 0x00008f00612c7a23 */ /* 0x100fe40000010822 */
[----:B------:R-:W-:-:S02]  /*34a0*/  FFMA.FTZ R39, R103, c[0x0][0x23c], -R34 ;  /* 0x00008f0067277a23 */ /* 0x000fc40000010822 */
        /* <DEDUP_REMOVED lines=16> */
[----:B--2---:R-:W-:Y:S01]  /*35b0*/  F2FP.BF16.PACK_AB R80, R47, R48 ;  /* 0x000000302f50723e */ /* 0x004fe200000010ff */
[--C-:B------:R-:W-:Y:S02]  /*35c0*/  FFMA.FTZ R31, R31, c[0x0][0x23c], -R34.reuse ;  /* 0x00008f001f1f7a23 */ /* 0x100fe40000010822 */
[----:B------:R-:W-:Y:S01]  /*35d0*/  FSEL R21, R21, RZ, P1 ;  /* 0x000000ff15157208 */ /* 0x000fe20000800000 */
[----:B------:R-:W-:-:S02]  /*35e0*/  FFMA.FTZ R29, R29, c[0x0][0x23c], -R34 ;  /* 0x00008f001d1d7a23 */ /* 0x000fc40000010822 */
[----:B------:R-:W-:Y:S01]  /*35f0*/  FFMA.FTZ R33, R33, c[0x0][0x23c], -R34 ;  /* 0x00008f0021217a23 */ /* 0x000fe20000010822 */
[----:B------:R-:W-:Y:S01]  /*3600*/  MUFU.EX2 R44, R44 ;  /* 0x0000002c002c7308 */ /* 0x000fe20000000800 */
[--C-:B------:R-:W-:Y:S02]  /*3610*/  FFMA.FTZ R56, R7, c[0x0][0x23c], -R21.reuse ;  /* 0x00008f0007387a23 */ /* 0x100fe40000010815 */
[--C-:B------:R-:W-:Y:S02]  /*3620*/  FFMA.FTZ R51, R6, c[0x0][0x23c], -R21.reuse ;  /* 0x00008f0006337a23 */ /* 0x100fe40000010815 */
[--C-:B------:R-:W-:Y:S01]  /*3630*/  FFMA.FTZ R50, R82, c[0x0][0x23c], -R21.reuse ;  /* 0x00008f0052327a23 */ /* 0x100fe20000010815 */
[----:B------:R-:W2:Y:S01]  /*3640*/  LDSM.16.MT88.4 R4, [R131+0x3000] ;  /* 0x003000008304783b */ /* 0x000ea20000004200 */
[--C-:B------:R-:W-:Y:S01]  /*3650*/  FFMA.FTZ R53, R68, c[0x0][0x23c], -R21.reuse ;  /* 0x00008f0044357a23 */ /* 0x100fe20000010815 */
        /* <DEDUP_REMOVED lines=14> */
[--C-:B------:R-:W-:Y:S01]  /*3740*/  FFMA.FTZ R100, R27, c[0x0][0x23c], -R34.reuse ;  /* 0x00008f001b647a23 */ /* 0x100fe20000010822 */
[----:B------:R-:W3:Y:S01]  /*3750*/  MUFU.EX2 R53, R53 ;  /* 0x0000003500357308 */ /* 0x000ee20000000800 */
[----:B-1----:R-:W-:Y:S01]  /*3760*/  F2FP.BF16.PACK_AB R81, R51, R56 ;  /* 0x000000383351723e */ /* 0x002fe200000010ff */
[--C-:B------:R-:W-:Y:S02]  /*3770*/  FFMA.FTZ R85, R86, c[0x0][0x23c], -R21.reuse ;  /* 0x00008f0056557a23 */ /* 0x100fe40000010815 */
[----:B------:R-:W-:Y:S02]  /*3780*/  FFMA.FTZ R27, R91, c[0x0][0x23c], -R34 ;  /* 0x00008f005b1b7a23 */ /* 0x000fe40000010822 */
[----:B------:R-:W-:-:S02]  /*3790*/  FFMA.FTZ R90, R90, c[0x0][0x23c], -R21 ;  /* 0x00008f005a5a7a23 */ /* 0x000fc40000010815 */
[----:B------:R-:W1:Y:S01]  /*37a0*/  MUFU.EX2 R39, R39 ;  /* 0x0000002700277308 */ /* 0x000e620000000800 */
[--C-:B------:R-:W-:Y:S02]  /*37b0*/  FFMA.FTZ R67, R92, c[0x0][0x23c], -R21.reuse ;  /* 0x00008f005c437a23 */ /* 0x100fe40000010815 */
[--C-:B------:R-:W-:Y:S02]  /*37c0*/  FFMA.FTZ R86, R94, c[0x0][0x23c], -R21.reuse ;  /* 0x00008f005e567a23 */ /* 0x100fe40000010815 */
[--C-:B------:R-:W-:Y:S02]  /*37d0*/  FFMA.FTZ R61, R64, c[0x0][0x23c], -R21.reuse ;  /* 0x00008f00403d7a23 */ /* 0x100fe40000010815 */
[----:B------:R-:W-:Y:S01]  /*37e0*/  FFMA.FTZ R92, R15, c[0x0][0x23c], -R34 ;  /* 0x00008f000f5c7a23 */ /* 0x000fe20000010822 */
[----:B---3--:R-:W-:Y:S01]  /*37f0*/  F2FP.BF16.PACK_AB R83, R53, R50 ;  /* 0x000000323553723e */ /* 0x008fe200000010ff */
[----:B------:R-:W-:Y:S01]  /*3800*/  MUFU.EX2 R38, R38 ;  /* 0x0000002600267308 */ /* 0x000fe20000000800 */
[----:B------:R-:W-:-:S02]  /*3810*/  FFMA.FTZ R64, R66, c[0x0][0x23c], -R21 ;  /* 0x00008f0042407a23 */ /* 0x000fc40000010815 */
[--C-:B------:R-:W-:Y:S02]  /*3820*/  FFMA.FTZ R62, R62, c[0x0][0x23c], -R21.reuse ;  /* 0x00008f003e3e7a23 */ /* 0x100fe40000010815 */
[--C-:B------:R-:W-:Y:S01]  /*3830*/  FFMA.FTZ R25, R84, c[0x0][0x23c], -R21.reuse ;  /* 0x00008f0054197a23 */ /* 0x100fe20000010815 */
[C---:B------:R-:W-:Y:S01]  /*3840*/  HMMA.16816.F32.BF16 R68, R80.reuse, R72, RZ ;  /* 0x000000485044723c */ /* 0x040fe200000418ff */
[--C-:B------:R-:W-:Y:S01]  /*3850*/  FFMA.FTZ R91, R12, c[0x0][0x23c], -R34.reuse ;  /* 0x00008f000c5b7a23 */ /* 0x100fe20000010822 */
[----:B------:R-:W3:Y:S01]  /*3860*/  MUFU.EX2 R37, R37 ;  /* 0x0000002500257308 */ /* 0x000ee20000000800 */
[--C-:B------:R-:W-:Y:S02]  /*3870*/  FFMA.FTZ R12, R23, c[0x0][0x23c], -R34.reuse ;  /* 0x00008f00170c7a23 */ /* 0x100fe40000010822 */
[--C-:B------:R-:W-:Y:S02]  /*3880*/  FFMA.FTZ R66, R13, c[0x0][0x23c], -R34.reuse ;  /* 0x00008f000d427a23 */ /* 0x100fe40000010822 */
[--C-:B------:R-:W-:Y:S01]  /*3890*/  FFMA.FTZ R93, R14, c[0x0][0x23c], -R21.reuse ;  /* 0x00008f000e5d7a23 */ /* 0x100fe20000010815 */
[----:B------:R-:W-:Y:S01]  /*38a0*/  HMMA.16816.F32.BF16 R72, R80, R74, RZ ;  /* 0x0000004a5048723c */ /* 0x000fe200000418ff */
[----:B------:R-:W-:Y:S01]  /*38b0*/  FFMA.FTZ R84, R17, c[0x0][0x23c], -R34 ;  /* 0x00008f0011547a23 */ /* 0x000fe20000010822 */
[----:B------:R-:W-:Y:S01]  /*38c0*/  MUFU.EX2 R43, R43 ;  /* 0x0000002b002b7308 */ /* 0x000fe20000000800 */
[----:B------:R-:W-:-:S02]  /*38d0*/  FFMA.FTZ R28, R28, c[0x0][0x23c], -R21 ;  /* 0x00008f001c1c7a23 */ /* 0x000fc40000010815 */
[----:B------:R-:W-:Y:S02]  /*38e0*/  FFMA.FTZ R54, R54, c[0x0][0x23c], -R21 ;  /* 0x00008f0036367a23 */ /* 0x000fe40000010815 */
[----:B------:R-:W-:Y:S01]  /*38f0*/  FADD.FTZ R51, R56, R51 ;  /* 0x0000003338337221 */ /* 0x000fe20000010000 */
[C---:B--2---:R-:W-:Y:S01]  /*3900*/  HMMA.16816.F32.BF16 R76, R80.reuse, R4, RZ ;  /* 0x00000004504c723c */ /* 0x044fe200000418ff */
[----:B------:R-:W-:Y:S01]  /*3910*/  FFMA.FTZ R23, R49, c[0x0][0x23c], -R34 ;  /* 0x00008f0031177a23 */ /* 0x000fe20000010822 */
[----:B------:R-:W2:Y:S01]  /*3920*/  MUFU.EX2 R42, R42 ;  /* 0x0000002a002a7308 */ /* 0x000ea20000000800 */
[----:B------:R-:W-:Y:S02]  /*3930*/  FADD.FTZ R56, R50, R51 ;  /* 0x0000003332387221 */ /* 0x000fe40000010000 */
[--C-:B------:R-:W-:Y:S02]  /*3940*/  FFMA.FTZ R50, R16, c[0x0][0x23c], -R21.reuse ;  /* 0x00008f0010327a23 */ /* 0x100fe40000010815 */
[----:B-1----:R-:W-:Y:S01]  /*3950*/  F2FP.BF16.PACK_AB R4, R39, R44 ;  /* 0x0000002c2704723e */ /* 0x002fe200000010ff */
[----:B------:R-:W-:Y:S01]  /*3960*/  HMMA.16816.F32.BF16 R80, R80, R6, RZ ;  /* 0x000000065050723c */ /* 0x000fe200000418ff */
[----:B------:R-:W-:Y:S01]  /*3970*/  FADD.FTZ R56, R53, R56 ;  /* 0x0000003835387221 */ /* 0x000fe20000010000 */
[----:B------:R-:W-:Y:S01]  /*3980*/  MUFU.EX2 R40, R40 ;  /* 0x0000002800287308 */ /* 0x000fe20000000800 */
[----:B------:R-:W-:-:S02]  /*3990*/  FFMA.FTZ R16, R30, c[0x0][0x23c], -R21 ;  /* 0x00008f001e107a23 */ /* 0x000fc40000010815 */
[--C-:B------:R-:W-:Y:S02]  /*39a0*/  FFMA.FTZ R30, R36, c[0x0][0x23c], -R21.reuse ;  /* 0x00008f00241e7a23 */ /* 0x100fe40000010815 */
[----:B---3--:R-:W-:Y:S01]  /*39b0*/  F2FP.BF16.PACK_AB R6, R37, R38 ;  /* 0x000000262506723e */ /* 0x008fe200000010ff */
[----:B------:R-:W-:Y:S02]  /*39c0*/  FFMA.FTZ R35, R35, c[0x0][0x23c], -R34 ;  /* 0x00008f0023237a23 */ /* 0x000fe40000010822 */
[----:B------:R-:W1:Y:S01]  /*39d0*/  MUFU.EX2 R3, R3 ;  /* 0x0000000300037308 */ /* 0x000e620000000800 */
[----:B--2---:R-:W-:Y:S01]  /*39e0*/  F2FP.BF16.PACK_AB R5, R42, R43 ;  /* 0x0000002b2a05723e */ /* 0x004fe200000010ff */
[----:B------:R-:W-:Y:S02]  /*39f0*/  FADD.FTZ R43, R43, R56 ;  /* 0x000000382b2b7221 */ /* 0x000fe40000010000 */
[----:B------:R-:W-:Y:S02]  /*3a00*/  FFMA.FTZ R22, R22, c[0x0][0x23c], -R21 ;  /* 0x00008f0016167a23 */ /* 0x000fe40000010815 */
[----:B------:R-:W-:-:S02]  /*3a10*/  FADD.FTZ R43, R42, R43 ;  /* 0x0000002b2a2b7221 */ /* 0x000fc40000010000 */
[----:B------:R-:W-:Y:S01]  /*3a20*/  MUFU.EX2 R106, R106 ;  /* 0x0000006a006a7308 */ /* 0x000fe20000000800 */
[----:B-1----:R-:W-:-:S07]  /*3a30*/  F2FP.BF16.PACK_AB R7, R3, R40 ;  /* 0x000000280307723e */ /* 0x002fce00000010ff */
[----:B------:R-:W1:Y:S01]  /*3a40*/  MUFU.EX2 R63, R63 ;  /* 0x0000003f003f7308 */ /* 0x000e620000000800 */
[----:B------:R-:W-:Y:S01]  /*3a50*/  FADD.FTZ R40, R40, R43 ;  /* 0x0000002b28287221 */ /* 0x000fe20000010000 */
[C---:B------:R-:W-:Y:S06]  /*3a60*/  HMMA.16816.F32.BF16 R68, R4.reuse, R8, R68 ;  /* 0x000000080444723c */ /* 0x040fec0000041844 */
[----:B------:R-:W-:Y:S02]  /*3a70*/  MUFU.EX2 R55, R55 ;  /* 0x0000003700377308 */ /* 0x000fe40000000800 */
[C---:B------:R-:W-:Y:S01]  /*3a80*/  HMMA.16816.F32.BF16 R72, R4.reuse, R10, R72 ;  /* 0x0000000a0448723c */ /* 0x040fe20000041848 */
[----:B------:R-:W2:Y:S05]  /*3a90*/  LDSM.16.MT88.4 R8, [R131+0x3400] ;  /* 0x003400008308783b */ /* 0x000eaa0000004200 */
[----:B------:R-:W-:Y:S08]  /*3aa0*/  MUFU.EX2 R58, R58 ;  /* 0x0000003a003a7308 */ /* 0x000ff00000000800 */
[----:B------:R-:W-:Y:S08]  /*3ab0*/  MUFU.EX2 R104, R104 ;  /* 0x0000006800687308 */ /* 0x000ff00000000800 */
[----:B------:R-:W3:Y:S08]  /*3ac0*/  MUFU.EX2 R59, R59 ;  /* 0x0000003b003b7308 */ /* 0x000ef00000000800 */
[----:B------:R-:W-:Y:S08]  /*3ad0*/  MUFU.EX2 R96, R96 ;  /* 0x0000006000607308 */ /* 0x000ff00000000800 */
[----:B------:R-:W4:Y:S01]  /*3ae0*/  MUFU.EX2 R57, R57 ;  /* 0x0000003900397308 */ /* 0x000f220000000800 */
[C---:B--2---:R-:W-:Y:S07]  /*3af0*/  HMMA.16816.F32.BF16 R76, R4.reuse, R8, R76 ;  /* 0x00000008044c723c */ /* 0x044fee000004184c */
[----:B------:R-:W-:Y:S01]  /*3b00*/  MUFU.EX2 R100, R100 ;  /* 0x0000006400647308 */ /* 0x000fe20000000800 */
[----:B------:R-:W-:Y:S01]  /*3b10*/  HMMA.16816.F32.BF16 R80, R4, R10, R80 ;  /* 0x0000000a0450723c */ /* 0x000fe20000041850 */
[----:B------:R-:W2:Y:S06]  /*3b20*/  LDSM.16.MT88.4 R8, [R132+0x3800] ;  /* 0x003800008408783b */ /* 0x000eac0000004200 */
[----:B------:R-:W5:Y:S01]  /*3b30*/  MUFU.EX2 R65, R65 ;  /* 0x0000004100417308 */ /* 0x000f620000000800 */
[----:B-1----:R-:W-:-:S02]  /*3b40*/  F2FP.BF16.PACK_AB R4, R63, R106 ;  /* 0x0000006a3f04723e */ /* 0x002fc400000010ff */
[----:B---3--:R-:W-:-:S05]  /*3b50*/  F2FP.BF16.PACK_AB R5, R59, R104 ;  /* 0x000000683b05723e */ /* 0x008fca00000010ff */
[----:B------:R-:W-:Y:S01]  /*3b60*/  MUFU.EX2 R98, R98 ;  /* 0x0000006200627308 */ /* 0x000fe20000000800 */
[----:B------:R-:W-:Y:S02]  /*3b70*/  F2FP.BF16.PACK_AB R6, R58, R55 ;  /* 0x000000373a06723e */ /* 0x000fe400000010ff */
[----:B----4-:R-:W-:-:S05]  /*3b80*/  F2FP.BF16.PACK_AB R7, R57, R96 ;  /* 0x000000603907723e */ /* 0x010fca00000010ff */
[----:B------:R-:W-:Y:S08]  /*3b90*/  MUFU.EX2 R27, R27 ;  /* 0x0000001b001b7308 */ /* 0x000ff00000000800 */
[----:B------:R-:W-:Y:S08]  /*3ba0*/  MUFU.EX2 R85, R85 ;  /* 0x0000005500557308 */ /* 0x000ff00000000800 */
[----:B------:R-:W1:Y:S01]  /*3bb0*/  MUFU.EX2 R90, R90 ;  /* 0x0000005a005a7308 */ /* 0x000e620000000800 */
        /* <DEDUP_REMOVED lines=13> */
[----:B------:R-:W2:Y:S01]  /*3c90*/  MUFU.EX2 R64, R64 ;  /* 0x0000004000407308 */ /* 0x000ea20000000800 */
[----:B-----5:R-:W-:-:S02]  /*3ca0*/  F2FP.BF16.PACK_AB R4, R65, R100 ;  /* 0x000000644104723e */ /* 0x020fc400000010ff */
[----:B-1----:R-:W-:-:S05]  /*3cb0*/  F2FP.BF16.PACK_AB R5, R90, R85 ;  /* 0x000000555a05723e */ /* 0x002fca00000010ff */
[----:B------:R-:W-:Y:S01]  /*3cc0*/  MUFU.EX2 R62, R62 ;  /* 0x0000003e003e7308 */ /* 0x000fe20000000800 */
[----:B------:R-:W-:Y:S02]  /*3cd0*/  F2FP.BF16.PACK_AB R6, R27, R98 ;  /* 0x000000621b06723e */ /* 0x000fe400000010ff */
[----:B---3--:R-:W-:-:S05]  /*3ce0*/  F2FP.BF16.PACK_AB R7, R86, R67 ;  /* 0x000000435607723e */ /* 0x008fca00000010ff */
[----:B------:R-:W1:Y:S08]  /*3cf0*/  MUFU.EX2 R25, R25 ;  /* 0x0000001900197308 */ /* 0x000e700000000800 */
[----:B------:R-:W-:Y:S08]  /*3d00*/  MUFU.EX2 R91, R91 ;  /* 0x0000005b005b7308 */ /* 0x000ff00000000800 */
[----:B------:R-:W3:Y:S01]  /*3d10*/  MUFU.EX2 R66, R66 ;  /* 0x0000004200427308 */ /* 0x000ee20000000800 */
[C---:B--2---:R-:W-:Y:S07]  /*3d20*/  HMMA.16816.F32.BF16 R68, R4.reuse, R8, R68 ;  /* 0x000000080444723c */ /* 0x044fee0000041844 */
[----:B------:R-:W-:Y:S01]  /*3d30*/  MUFU.EX2 R84, R84 ;  /* 0x0000005400547308 */ /* 0x000fe20000000800 */
[C---:B------:R-:W-:Y:S01]  /*3d40*/  HMMA.16816.F32.BF16 R72, R4.reuse, R10, R72 ;  /* 0x0000000a0448723c */ /* 0x040fe20000041848 */
[----:B------:R-:W2:Y:S06]  /*3d50*/  LDSM.16.MT88.4 R8, [R131+0x3c00] ;  /* 0x003c00008308783b */ /* 0x000eac0000004200 */
[----:B------:R-:W5:Y:S08]  /*3d60*/  MUFU.EX2 R31, R31 ;  /* 0x0000001f001f7308 */ /* 0x000f700000000800 */
[----:B------:R-:W-:Y:S08]  /*3d70*/  MUFU.EX2 R93, R93 ;  /* 0x0000005d005d7308 */ /* 0x000ff00000000800 */
[----:B------:R-:W1:Y:S08]  /*3d80*/  MUFU.EX2 R28, R28 ;  /* 0x0000001c001c7308 */ /* 0x000e700000000800 */
[----:B------:R-:W-:Y:S08]  /*3d90*/  MUFU.EX2 R54, R54 ;  /* 0x0000003600367308 */ /* 0x000ff00000000800 */
[----:B------:R-:W-:Y:S01]  /*3da0*/  MUFU.EX2 R23, R23 ;  /* 0x0000001700177308 */ /* 0x000fe20000000800 */
[C---:B--2---:R-:W-:Y:S07]  /*3db0*/  HMMA.16816.F32.BF16 R76, R4.reuse, R8, R76 ;  /* 0x00000008044c723c */ /* 0x044fee000004184c */
[----:B------:R-:W-:Y:S01]  /*3dc0*/  MUFU.EX2 R29, R29 ;  /* 0x0000001d001d7308 */ /* 0x000fe20000000800 */
[----:B------:R-:W-:Y:S01]  /*3dd0*/  HMMA.16816.F32.BF16 R80, R4, R10, R80 ;  /* 0x0000000a0450723c */ /* 0x000fe20000041850 */
[----:B------:R-:W2:Y:S06]  /*3de0*/  LDSM.16.MT88.4 R8, [R132+0x4000] ;  /* 0x004000008408783b */ /* 0x000eac0000004200 */
[----:B------:R-:W-:Y:S01]  /*3df0*/  MUFU.EX2 R50, R50 ;  /* 0x0000003200327308 */ /* 0x000fe20000000800 */
[----:B----4-:R-:W-:-:S02]  /*3e00*/  F2FP.BF16.PACK_AB R4, R87, R92 ;  /* 0x0000005c5704723e */ /* 0x010fc400000010ff */
[----:B------:R-:W-:-:S05]  /*3e10*/  F2FP.BF16.PACK_AB R5, R64, R61 ;  /* 0x0000003d4005723e */ /* 0x000fca00000010ff */
[----:B------:R-:W-:Y:S01]  /*3e20*/  MUFU.EX2 R30, R30 ;  /* 0x0000001e001e7308 */ /* 0x000fe20000000800 */
[----:B------:R-:W-:Y:S02]  /*3e30*/  F2FP.BF16.PACK_AB R6, R60, R89 ;  /* 0x000000593c06723e */ /* 0x000fe400000010ff */
[----:B-1----:R-:W-:-:S05]  /*3e40*/  F2FP.BF16.PACK_AB R7, R25, R62 ;  /* 0x0000003e1907723e */ /* 0x002fca00000010ff */
[----:B------:R-:W-:Y:S08]  /*3e50*/  MUFU.EX2 R35, R35 ;  /* 0x0000002300237308 */ /* 0x000ff00000000800 */
[----:B------:R-:W-:Y:S01]  /*3e60*/  MUFU.EX2 R22, R22 ;  /* 0x0000001600167308 */ /* 0x000fe20000000800 */
[C---:B--2---:R-:W-:Y:S08]  /*3e70*/  HMMA.16816.F32.BF16 R68, R4.reuse, R8, R68 ;  /* 0x000000080444723c */ /* 0x044ff00000041844 */
[C---:B------:R-:W-:Y:S01]  /*3e80*/  HMMA.16816.F32.BF16 R72, R4.reuse, R10, R72 ;  /* 0x0000000a0448723c */ /* 0x040fe20000041848 */
[----:B------:R-:W1:Y:S07]  /*3e90*/  LDSM.16.MT88.4 R8, [R131+0x4000] ;  /* 0x004000008308783b */ /* 0x000e6e0000004200 */
[C---:B-1----:R-:W-:Y:S08]  /*3ea0*/  HMMA.16816.F32.BF16 R76, R4.reuse, R8, R76 ;  /* 0x00000008044c723c */ /* 0x042ff0000004184c */
[----:B------:R-:W-:Y:S01]  /*3eb0*/  HMMA.16816.F32.BF16 R80, R4, R10, R80 ;  /* 0x0000000a0450723c */ /* 0x000fe20000041850 */
[----:B------:R-:W1:Y:S06]  /*3ec0*/  LDSM.16.MT88.4 R8, [R132+0x4400] ;  /* 0x004400008408783b */ /* 0x000e6c0000004200 */
[----:B------:R-:W-:Y:S01]  /*3ed0*/  FADD.FTZ R5, R48, R47 ;  /* 0x0000002f30057221 */ /* 0x000fe20000010000 */
[----:B---3--:R-:W-:Y:S01]  /*3ee0*/  F2FP.BF16.PACK_AB R4, R66, R91 ;  /* 0x0000005b4204723e */ /* 0x008fe200000010ff */
[----:B------:R-:W-:Y:S01]  /*3ef0*/  FFMA.FTZ R47, R52, c[0x0][0x23c], -R21 ;  /* 0x00008f00342f7a23 */ /* 0x000fe20000010815 */
[----:B-----5:R-:W-:Y:S01]  /*3f00*/  F2FP.BF16.PACK_AB R6, R31, R84 ;  /* 0x000000541f06723e */ /* 0x020fe200000010ff */
[----:B------:R-:W-:Y:S01]  /*3f10*/  FADD.FTZ R46, R46, R5 ;  /* 0x000000052e2e7221 */ /* 0x000fe20000010000 */
[----:B------:R-:W-:Y:S01]  /*3f20*/  F2FP.BF16.PACK_AB R5, R28, R93 ;  /* 0x0000005d1c05723e */ /* 0x000fe200000010ff */
[----:B------:R-:W-:-:S02]  /*3f30*/  FFMA.FTZ R48, R41, c[0x0][0x23c], -R34 ;  /* 0x00008f0029307a23 */ /* 0x000fc40000010822 */
[----:B------:R-:W-:Y:S01]  /*3f40*/  FADD.FTZ R45, R45, R46 ;  /* 0x0000002e2d2d7221 */ /* 0x000fe20000010000 */
[----:B------:R-:W2:Y:S01]  /*3f50*/  MUFU.EX2 R47, R47 ;  /* 0x0000002f002f7308 */ /* 0x000ea20000000800 */
[----:B------:R-:W-:Y:S02]  /*3f60*/  FFMA.FTZ R46, R19, c[0x0][0x23c], -R34 ;  /* 0x00008f00132e7a23 */ /* 0x000fe40000010822 */
[----:B------:R-:W-:Y:S02]  /*3f70*/  FADD.FTZ R52, R44, R45 ;  /* 0x0000002d2c347221 */ /* 0x000fe40000010000 */
[----:B------:R-:W-:Y:S02]  /*3f80*/  FFMA.FTZ R41, R18, c[0x0][0x23c], -R21 ;  /* 0x00008f0012297a23 */ /* 0x000fe40000010815 */
[----:B------:R-:W-:Y:S01]  /*3f90*/  FADD.FTZ R17, R39, R52 ;  /* 0x0000003427117221 */ /* 0x000fe20000010000 */
[----:B------:R3:W4:Y:S01]  /*3fa0*/  MUFU.EX2 R44, R12 ;  /* 0x0000000c002c7308 */ /* 0x0007220000000800 */
[----:B------:R-:W-:-:S02]  /*3fb0*/  FFMA.FTZ R34, R32, c[0x0][0x23c], -R34 ;  /* 0x00008f0020227a23 */ /* 0x000fc40000010822 */
[----:B------:R-:W-:Y:S02]  /*3fc0*/  FADD.FTZ R38, R38, R17 ;  /* 0x0000001126267221 */ /* 0x000fe40000010000 */
[----:B------:R-:W-:Y:S02]  /*3fd0*/  FFMA.FTZ R32, R26, c[0x0][0x23c], -R21 ;  /* 0x00008f001a207a23 */ /* 0x000fe40000010815 */
[----:B------:R-:W-:Y:S01]  /*3fe0*/  FADD.FTZ R37, R37, R38 ;  /* 0x0000002625257221 */ /* 0x000fe20000010000 */
[----:B--2---:R-:W-:Y:S01]  /*3ff0*/  F2FP.BF16.PACK_AB R7, R47, R54 ;  /* 0x000000362f07723e */ /* 0x004fe200000010ff */
[----:B------:R2:W-:Y:S02]  /*4000*/  MUFU.EX2 R39, R16 ;  /* 0x0000001000277308 */ /* 0x0005e40000000800 */
[----:B------:R-:W-:-:S04]  /*4010*/  FADD.FTZ R106, R106, R37 ;  /* 0x000000256a6a7221 */ /* 0x000fc80000010000 */
[----:B------:R-:W-:Y:S01]  /*4020*/  FADD.FTZ R106, R63, R106 ;  /* 0x0000006a3f6a7221 */ /* 0x000fe20000010000 */
[----:B---3--:R-:W3:Y:S01]  /*4030*/  LDSM.16.MT88.4 R12, [R131+0x4400] ;  /* 0x00440000830c783b */ /* 0x008ee20000004200 */
[C---:B-1----:R-:W-:Y:S01]  /*4040*/  HMMA.16816.F32.BF16 R68, R4.reuse, R8, R68 ;  /* 0x000000080444723c */ /* 0x042fe20000041844 */
[----:B------:R-:W-:Y:S02]  /*4050*/  MUFU.EX2 R46, R46 ;  /* 0x0000002e002e7308 */ /* 0x000fe40000000800 */
[----:B--2---:R-:W1:Y:S05]  /*4060*/  LDSM.16.MT88.4 R16, [R131+0x4800] ;  /* 0x004800008310783b */ /* 0x004e6a0000004200 */
[C---:B------:R-:W-:Y:S01]  /*4070*/  HMMA.16816.F32.BF16 R72, R4.reuse, R10, R72 ;  /* 0x0000000a0448723c */ /* 0x040fe20000041848 */
[----:B------:R-:W2:Y:S01]  /*4080*/  MUFU.EX2 R41, R41 ;  /* 0x0000002900297308 */ /* 0x000ea20000000800 */
[----:B------:R-:W5:Y:S07]  /*4090*/  LDSM.16.MT88.4 R8, [R132+0x4800] ;  /* 0x004800008408783b */ /* 0x000f6e0000004200 */
[----:B------:R-:W1:Y:S08]  /*40a0*/  MUFU.EX2 R48, R48 ;  /* 0x0000003000307308 */ /* 0x000e700000000800 */
[----:B------:R-:W-:Y:S08]  /*40b0*/  MUFU.EX2 R32, R32 ;  /* 0x0000002000207308 */ /* 0x000ff00000000800 */
[----:B------:R-:W-:Y:S01]  /*40c0*/  MUFU.EX2 R26, R34 ;  /* 0x00000022001a7308 */ /* 0x000fe20000000800 */
[C---:B---3--:R-:W-:Y:S07]  /*40d0*/  HMMA.16816.F32.BF16 R76, R4.reuse, R12, R76 ;  /* 0x0000000c044c723c */ /* 0x048fee000004184c */
[----:B------:R-:W-:Y:S01]  /*40e0*/  FADD.FTZ R13, R3, R40 ;  /* 0x00000028030d7221 */ /* 0x000fe20000010000 */
[----:B------:R-:W-:Y:S01]  /*40f0*/  HMMA.16816.F32.BF16 R80, R4, R14, R80 ;  /* 0x0000000e0450723c */ /* 0x000fe20000041850 */
[----:B------:R-:W3:Y:S02]  /*4100*/  MUFU.EX2 R3, R33 ;  /* 0x0000002100037308 */ /* 0x000ee40000000800 */
[----:B------:R-:W-:-:S02]  /*4110*/  FADD.FTZ R104, R104, R13 ;  /* 0x0000000d68687221 */ /* 0x000fc40000010000 */
[----:B------:R-:W-:Y:S02]  /*4120*/  FADD.FTZ R13, R55, R106 ;  /* 0x0000006a370d7221 */ /* 0x000fe40000010000 */
[----:B------:R-:W-:Y:S01]  /*4130*/  FADD.FTZ R59, R59, R104 ;  /* 0x000000683b3b7221 */ /* 0x000fe20000010000 */
[----:B----4-:R-:W-:Y:S01]  /*4140*/  F2FP.BF16.PACK_AB R4, R23, R44 ;  /* 0x0000002c1704723e */ /* 0x010fe200000010ff */
[----:B------:R-:W-:Y:S01]  /*4150*/  FADD.FTZ R13, R58, R13 ;  /* 0x0000000d3a0d7221 */ /* 0x000fe20000010000 */
[----:B--2---:R-:W-:Y:S01]  /*4160*/  F2FP.BF16.PACK_AB R5, R41, R50 ;  /* 0x000000322905723e */ /* 0x004fe200000010ff */
[----:B------:R-:W-:Y:S01]  /*4170*/  FADD.FTZ R96, R96, R59 ;  /* 0x0000003b60607221 */ /* 0x000fe20000010000 */
[----:B------:R-:W-:Y:S01]  /*4180*/  F2FP.BF16.PACK_AB R6, R46, R29 ;  /* 0x0000001d2e06723e */ /* 0x000fe200000010ff */
[----:B------:R-:W-:Y:S01]  /*4190*/  FADD.FTZ R100, R100, R13 ;  /* 0x0000000d64647221 */ /* 0x000fe20000010000 */
[----:B------:R-:W-:Y:S01]  /*41a0*/  F2FP.BF16.PACK_AB R7, R30, R39 ;  /* 0x000000271e07723e */ /* 0x000fe200000010ff */
[----:B------:R-:W-:Y:S01]  /*41b0*/  FADD.FTZ R96, R57, R96 ;  /* 0x0000006039607221 */ /* 0x000fe20000010000 */
[----:B------:R-:W2:Y:S01]  /*41c0*/  LDSM.16.MT88.4 R12, [R132+0x4c00] ;  /* 0x004c0000840c783b */ /* 0x000ea20000004200 */
[----:B------:R-:W-:-:S02]  /*41d0*/  FADD.FTZ R65, R65, R100 ;  /* 0x0000006441417221 */ /* 0x000fc40000010000 */
[----:B------:R-:W-:Y:S02]  /*41e0*/  FADD.FTZ R85, R85, R96 ;  /* 0x0000006055557221 */ /* 0x000fe40000010000 */
[----:B------:R-:W-:Y:S01]  /*41f0*/  FADD.FTZ R98, R98, R65 ;  /* 0x0000004162627221 */ /* 0x000fe20000010000 */
[C---:B-1----:R-:W-:Y:S01]  /*4200*/  HMMA.16816.F32.BF16 R76, R4.reuse, R16, R76 ;  /* 0x00000010044c723c */ /* 0x042fe2000004184c */
[----:B------:R-:W-:Y:S02]  /*4210*/  FADD.FTZ R90, R90, R85 ;  /* 0x000000555a5a7221 */ /* 0x000fe40000010000 */
[----:B------:R-:W-:Y:S02]  /*4220*/  FADD.FTZ R27, R27, R98 ;  /* 0x000000621b1b7221 */ /* 0x000fe40000010000 */
[----:B------:R-:W-:Y:S02]  /*4230*/  FADD.FTZ R67, R67, R90 ;  /* 0x0000005a43437221 */ /* 0x000fe40000010000 */
[----:B------:R-:W-:Y:S01]  /*4240*/  FADD.FTZ R92, R92, R27 ;  /* 0x0000001b5c5c7221 */ /* 0x000fe20000010000 */
[----:B-----5:R-:W-:Y:S01]  /*4250*/  HMMA.16816.F32.BF16 R68, R4, R8, R68 ;  /* 0x000000080444723c */ /* 0x020fe20000041844 */
[----:B------:R-:W-:-:S02]  /*4260*/  FADD.FTZ R86, R86, R67 ;  /* 0x0000004356567221 */ /* 0x000fc40000010000 */
[----:B------:R-:W-:Y:S02]  /*4270*/  FADD.FTZ R92, R87, R92 ;  /* 0x0000005c575c7221 */ /* 0x000fe40000010000 */
[----:B------:R-:W-:Y:S02]  /*4280*/  FADD.FTZ R17, R61, R86 ;  /* 0x000000563d117221 */ /* 0x000fe40000010000 */
[----:B------:R-:W-:Y:S01]  /*4290*/  FADD.FTZ R89, R89, R92 ;  /* 0x0000005c59597221 */ /* 0x000fe20000010000 */
[----:B------:R-:W-:Y:S01]  /*42a0*/  HMMA.16816.F32.BF16 R72, R4, R10, R72 ;  /* 0x0000000a0448723c */ /* 0x000fe20000041848 */
[----:B------:R-:W-:Y:S01]  /*42b0*/  FADD.FTZ R17, R64, R17 ;  /* 0x0000001140117221 */ /* 0x000fe20000010000 */
[----:B------:R-:W1:Y:S01]  /*42c0*/  LDSM.16.MT88.4 R8, [R131+0x4c00] ;  /* 0x004c00008308783b */ /* 0x000e620000004200 */
[----:B------:R-:W-:Y:S02]  /*42d0*/  FADD.FTZ R60, R60, R89 ;  /* 0x000000593c3c7221 */ /* 0x000fe40000010000 */
[----:B------:R-:W-:-:S02]  /*42e0*/  FADD.FTZ R62, R62, R17 ;  /* 0x000000113e3e7221 */ /* 0x000fc40000010000 */
[----:B------:R-:W-:Y:S01]  /*42f0*/  FADD.FTZ R91, R91, R60 ;  /* 0x0000003c5b5b7221 */ /* 0x000fe20000010000 */
[----:B------:R-:W-:Y:S01]  /*4300*/  HMMA.16816.F32.BF16 R80, R4, R18, R80 ;  /* 0x000000120450723c */ /* 0x000fe20000041850 */
[----:B------:R-:W-:Y:S02]  /*4310*/  FADD.FTZ R62, R25, R62 ;  /* 0x0000003e193e7221 */ /* 0x000fe40000010000 */
[----:B------:R-:W-:Y:S02]  /*4320*/  FADD.FTZ R91, R66, R91 ;  /* 0x0000005b425b7221 */ /* 0x000fe40000010000 */
[----:B------:R-:W-:Y:S02]  /*4330*/  FADD.FTZ R93, R93, R62 ;  /* 0x0000003e5d5d7221 */ /* 0x000fe40000010000 */
[----:B------:R-:W-:Y:S01]  /*4340*/  FADD.FTZ R84, R84, R91 ;  /* 0x0000005b54547221 */ /* 0x000fe20000010000 */
[----:B------:R-:W-:Y:S01]  /*4350*/  F2FP.BF16.PACK_AB R4, R48, R35 ;  /* 0x000000233004723e */ /* 0x000fe200000010ff */
[----:B------:R-:W-:Y:S01]  /*4360*/  FADD.FTZ R93, R28, R93 ;  /* 0x0000005d1c5d7221 */ /* 0x000fe20000010000 */
[----:B---3--:R-:W-:Y:S01]  /*4370*/  F2FP.BF16.PACK_AB R6, R26, R3 ;  /* 0x000000031a06723e */ /* 0x008fe200000010ff */
[----:B------:R-:W-:-:S02]  /*4380*/  FFMA.FTZ R33, R24, c[0x0][0x23c], -R21 ;  /* 0x00008f0018217a23 */ /* 0x000fc40000010815 */
[----:B------:R-:W-:Y:S02]  /*4390*/  FADD.FTZ R54, R54, R93 ;  /* 0x0000005d36367221 */ /* 0x000fe40000010000 */
[----:B------:R-:W-:Y:S02]  /*43a0*/  FFMA.FTZ R21, R20, c[0x0][0x23c], -R21 ;  /* 0x00008f0014157a23 */ /* 0x000fe40000010815 */
[----:B------:R-:W-:Y:S01]  /*43b0*/  FADD.FTZ R31, R31, R84 ;  /* 0x000000541f1f7221 */ /* 0x000fe20000010000 */
[----:B------:R-:W3:Y:S01]  /*43c0*/  MUFU.EX2 R33, R33 ;  /* 0x0000002100217308 */ /* 0x000ee20000000800 */
[----:B------:R-:W-:Y:S02]  /*43d0*/  FADD.FTZ R47, R47, R54 ;  /* 0x000000362f2f7221 */ /* 0x000fe40000010000 */
[----:B------:R-:W-:Y:S02]  /*43e0*/  FADD.FTZ R44, R44, R31 ;  /* 0x0000001f2c2c7221 */ /* 0x000fe40000010000 */
[----:B------:R-:W-:-:S02]  /*43f0*/  FADD.FTZ R50, R50, R47 ;  /* 0x0000002f32327221 */ /* 0x000fc40000010000 */
[----:B------:R-:W-:Y:S01]  /*4400*/  FADD.FTZ R44, R23, R44 ;  /* 0x0000002c172c7221 */ /* 0x000fe20000010000 */
[----:B------:R-:W4:Y:S01]  /*4410*/  MUFU.EX2 R21, R21 ;  /* 0x0000001500157308 */ /* 0x000f220000000800 */
[----:B------:R-:W-:Y:S02]  /*4420*/  FADD.FTZ R50, R41, R50 ;  /* 0x0000003229327221 */ /* 0x000fe40000010000 */
[----:B------:R-:W-:Y:S02]  /*4430*/  FADD.FTZ R29, R29, R44 ;  /* 0x0000002c1d1d7221 */ /* 0x000fe40000010000 */
[----:B------:R-:W-:Y:S02]  /*4440*/  FADD.FTZ R39, R39, R50 ;  /* 0x0000003227277221 */ /* 0x000fe40000010000 */
[----:B------:R-:W-:Y:S01]  /*4450*/  FADD.FTZ R46, R46, R29 ;  /* 0x0000001d2e2e7221 */ /* 0x000fe20000010000 */
[----:B---3--:R-:W-:Y:S01]  /*4460*/  F2FP.BF16.PACK_AB R5, R33, R32 ;  /* 0x000000202105723e */ /* 0x008fe200000010ff */
[----:B------:R-:W-:-:S02]  /*4470*/  FADD.FTZ R39, R30, R39 ;  /* 0x000000271e277221 */ /* 0x000fc40000010000 */
[----:B------:R-:W-:Y:S02]  /*4480*/  FADD.FTZ R35, R35, R46 ;  /* 0x0000002e23237221 */ /* 0x000fe40000010000 */
[----:B------:R-:W-:Y:S02]  /*4490*/  FADD.FTZ R32, R32, R39 ;  /* 0x0000002720207221 */ /* 0x000fe40000010000 */
[----:B------:R-:W-:Y:S01]  /*44a0*/  FADD.FTZ R48, R48, R35 ;  /* 0x0000002330307221 */ /* 0x000fe20000010000 */
[----:B----4-:R-:W-:Y:S01]  /*44b0*/  F2FP.BF16.PACK_AB R7, R21, R22 ;  /* 0x000000161507723e */ /* 0x010fe200000010ff */
[----:B------:R-:W-:Y:S02]  /*44c0*/  FADD.FTZ R33, R33, R32 ;  /* 0x0000002021217221 */ /* 0x000fe40000010000 */
[----:B------:R-:W-:Y:S02]  /*44d0*/  FADD.FTZ R3, R3, R48 ;  /* 0x0000003003037221 */ /* 0x000fe40000010000 */
[----:B------:R-:W-:-:S02]  /*44e0*/  FADD.FTZ R22, R22, R33 ;  /* 0x0000002116167221 */ /* 0x000fc40000010000 */
[----:B--2---:R-:W-:Y:S01]  /*44f0*/  HMMA.16816.F32.BF16 R68, R4, R12, R68 ;  /* 0x0000000c0444723c */ /* 0x004fe20000041844 */
[----:B------:R-:W-:Y:S02]  /*4500*/  FADD.FTZ R153, R26, R3 ;  /* 0x000000031a997221 */ /* 0x000fe40000010000 */
[----:B------:R-:W-:-:S05]  /*4510*/  FADD.FTZ R156, R21, R22 ;  /* 0x00000016159c7221 */ /* 0x000fca0000010000 */
[C---:B------:R-:W-:Y:S08]  /*4520*/  HMMA.16816.F32.BF16 R72, R4.reuse, R14, R72 ;  /* 0x0000000e0448723c */ /* 0x040ff00000041848 */
[C---:B-1----:R-:W-:Y:S08]  /*4530*/  HMMA.16816.F32.BF16 R76, R4.reuse, R8, R76 ;  /* 0x00000008044c723c */ /* 0x042ff0000004184c */
        /* <DEDUP_REMOVED lines=10> */
.L_x_4141:
        /* <DEDUP_REMOVED lines=64> */
.L_x_4138:
        /* <DEDUP_REMOVED lines=15> */
[----:B------:R1:W-:Y:S04]  /*4ad0*/  LDGSTS.E.BYPASS.LTC128B.128 [R143+0x4800], [R86.64] ;  /* 0x04800000568f7fae */ /* 0x0003e8000b901d4a */
[----:B------:R-:W-:Y:S04]  /*4ae0*/  LDSM.16.M88.4 R88, [R136] ;  /* 0x000000008858783b */ /* 0x000fe80000000200 */
[----:B------:R-:W2:Y:S04]  /*4af0*/  LDSM.16.M88.4 R92, [R135] ;  /* 0x00000000875c783b */ /* 0x000ea80000000200 */
[----:B------:R-:W3:Y:S04]  /*4b00*/  LDSM.16.M88.4 R96, [R135+0x400] ;  /* 0x000400008760783b */ /* 0x000ee80000000200 */
[----:B------:R-:W4:Y:S04]  /*4b10*/  LDSM.16.M88.4 R100, [R135+0x800] ;  /* 0x000800008764783b */ /* 0x000f280000000200 */
[----:B------:R-:W0:Y:S04]  /*4b20*/  LDGDEPBAR ;  /* 0x00000000000079af */ /* 0x000e280000000000 */
[----:B------:R-:W5:Y:S04]  /*4b30*/  LDSM.16.M88.4 R104, [R135+0xc00] ;  /* 0x000c00008768783b */ /* 0x000f680000000200 */
[----:B------:R-:W1:Y:S04]  /*4b40*/  LDSM.16.M88.4 R108, [R135+0x1000] ;  /* 0x00100000876c783b */ /* 0x000e680000000200 */
[----:B------:R-:W1:Y:S04]  /*4b50*/  LDSM.16.M88.4 R112, [R135+0x1400] ;  /* 0x001400008770783b */ /* 0x000e680000000200 */
[----:B------:R-:W1:Y:S04]  /*4b60*/  LDSM.16.M88.4 R116, [R135+0x1800] ;  /* 0x001800008774783b */ /* 0x000e680000000200 */
[----:B------:R-:W1:Y:S01]  /*4b70*/  LDSM.16.M88.4 R120, [R135+0x1c00] ;  /* 0x001c00008778783b */ /* 0x000e620000000200 */
[C---:B--2---:R-:W-:Y:S08]  /*4b80*/  HMMA.16816.F32.BF16 R4, R88.reuse, R92, RZ ;  /* 0x0000005c5804723c */ /* 0x044ff000000418ff */
[C---:B------:R-:W-:Y:S01]  /*4b90*/  HMMA.16816.F32.BF16 R8, R88.reuse, R94, RZ ;  /* 0x0000005e5808723c */ /* 0x040fe200000418ff */
[----:B------:R-:W-:Y:S07]  /*4ba0*/  LDSM.16.M88.4 R92, [R134] ;  /* 0x00000000865c783b */ /* 0x000fee0000000200 */
[C---:B---3--:R-:W-:Y:S08]  /*4bb0*/  HMMA.16816.F32.BF16 R12, R88.reuse, R96, RZ ;  /* 0x00000060580c723c */ /* 0x048ff000000418ff */
        /* <DEDUP_REMOVED lines=46> */
[----:B------:R-:W-:Y:S01]  /*4ea0*/  IMAD.SHL.U32 R2, R154, 0x80, RZ ;  /* 0x000000809a027824 */ /* 0x000fe200078e00ff */
[----:B------:R-:W-:Y:S01]  /*4eb0*/  IABS R89, c[0x0][0x2d0] ;  /* 0x0000b40000597a13 */ /* 0x000fe20000000000 */
[----:B------:R-:W-:Y:S03]  /*4ec0*/  IMAD.MOV.U32 R86, RZ, RZ, RZ ;  /* 0x000000ffff567224 */ /* 0x000fe600078e00ff */
[----:B------:R-:W1:Y:S10]  /*4ed0*/  I2F.RP R88, R89 ;  /* 0x0000005900587306 */ /* 0x000e740000209400 */
[----:B-1----:R-:W1:Y:S02]  /*4ee0*/  MUFU.RCP R0, R88 ;  /* 0x0000005800007308 */ /* 0x002e640000001000 */
[----:B-1----:R-:W-:Y:S08]  /*4ef0*/  IADD3 R84, R0, 0xffffffe, RZ ;  /* 0x0ffffffe00547810 */ /* 0x002ff00007ffe0ff */
[----:B------:R-:W1:Y:S02]  /*4f00*/  F2I.FTZ.U32.TRUNC.NTZ R87, R84 ;  /* 0x0000005400577305 */ /* 0x000e64000021f000 */
[--C-:B-1----:R-:W-:Y:S01]  /*4f10*/  IMAD.MOV R0, RZ, RZ, -R87.reuse ;  /* 0x000000ffff007224 */ /* 0x102fe200078e0a57 */
[----:B------:R-:W-:Y:S03]  /*4f20*/  IADD3 R84, R2, -0x80, RZ ;  /* 0xffffff8002547810 */ /* 0x000fe60007ffe0ff */
[----:B------:R-:W-:Y:S01]  /*4f30*/  IMAD R91, R0, R89, RZ ;  /* 0x00000059005b7224 */ /* 0x000fe200078e02ff */
[----:B------:R-:W-:Y:S02]  /*4f40*/  IABS R0, R2 ;  /* 0x0000000200007213 */ /* 0x000fe40000000000 */
[----:B------:R-:W-:Y:S01]  /*4f50*/  LOP3.LUT R2, R2, c[0x0][0x2d0], RZ, 0x3c, !PT ;  /* 0x0000b40002027a12 */ /* 0x000fe200078e3cff */
[----:B------:R-:W-:Y:S03]  /*4f60*/  IMAD.HI.U32 R87, R87, R91, R86 ;  /* 0x0000005b57577227 */ /* 0x000fe600078e0056 */
[----:B------:R-:W-:Y:S01]  /*4f70*/  ISETP.GE.AND P2, PT, R2, RZ, PT ;  /* 0x000000ff0200720c */ /* 0x000fe20003f46270 */
[----:B------:R-:W-:Y:S04]  /*4f80*/  IMAD.MOV.U32 R86, RZ, RZ, R0 ;  /* 0x000000ffff567224 */ /* 0x000fe800078e0000 */
[----:B------:R-:W-:Y:S04]  /*4f90*/  IMAD.HI.U32 R88, R87, R86, RZ ;  /* 0x0000005657587227 */ /* 0x000fe800078e00ff */
[----:B------:R-:W-:Y:S04]  /*4fa0*/  IMAD.MOV R0, RZ, RZ, -R88 ;  /* 0x000000ffff007224 */ /* 0x000fe800078e0a58 */
[C---:B------:R-:W-:Y:S01]  /*4fb0*/  IMAD R86, R89.reuse, R0, R86 ;  /* 0x0000000059567224 */ /* 0x040fe200078e0256 */
[----:B------:R-:W-:Y:S02]  /*4fc0*/  IABS R0, R84 ;  /* 0x0000005400007213 */ /* 0x000fe40000000000 */
[----:B------:R-:W-:Y:S02]  /*4fd0*/  LOP3.LUT R84, R84, c[0x0][0x2d0], RZ, 0x3c, !PT ;  /* 0x0000b40054547a12 */ /* 0x000fe400078e3cff */
[----:B------:R-:W-:Y:S01]  /*4fe0*/  ISETP.GT.U32.AND P3, PT, R89, R86, PT ;  /* 0x000000565900720c */ /* 0x000fe20003f64070 */
[----:B------:R-:W-:Y:S01]  /*4ff0*/  IMAD.HI.U32 R87, R87, R0, RZ ;  /* 0x0000000057577227 */ /* 0x000fe200078e00ff */
[----:B------:R-:W-:Y:S11]  /*5000*/  ISETP.GE.AND P0, PT, R84, RZ, PT ;  /* 0x000000ff5400720c */ /* 0x000ff60003f06270 */
[----:B------:R-:W-:Y:S01]  /*5010*/  @!P3 IADD3 R88, R88, 0x1, RZ ;  /* 0x000000015858b810 */ /* 0x000fe20007ffe0ff */
[----:B------:R-:W-:Y:S05]  /*5020*/  @!P3 IMAD.IADD R86, R86, 0x1, -R89 ;  /* 0x000000015656b824 */ /* 0x000fea00078e0a59 */
[-C--:B------:R-:W-:Y:S01]  /*5030*/  ISETP.GE.U32.AND P5, PT, R86, R89.reuse, PT ;  /* 0x000000595600720c */ /* 0x080fe20003fa6070 */
[----:B------:R-:W-:Y:S04]  /*5040*/  IMAD.MOV R86, RZ, RZ, -R87 ;  /* 0x000000ffff567224 */ /* 0x000fe800078e0a57 */
[C---:B------:R-:W-:Y:S05]  /*5050*/  IMAD R0, R89.reuse, R86, R0 ;  /* 0x0000005659007224 */ /* 0x040fea00078e0200 */
[----:B------:R-:W-:Y:S03]  /*5060*/  ISETP.GT.U32.AND P1, PT, R89, R0, PT ;  /* 0x000000005900720c */ /* 0x000fe60003f24070 */
[----:B------:R-:W-:Y:S05]  /*5070*/  @P5 IADD3 R88, R88, 0x1, RZ ;  /* 0x0000000158585810 */ /* 0x000fea0007ffe0ff */
[----:B------:R-:W-:Y:S05]  /*5080*/  @!P2 IMAD.MOV R88, RZ, RZ, -R88 ;  /* 0x000000ffff58a224 */ /* 0x000fea00078e0a58 */
[-C--:B------:R-:W-:Y:S02]  /*5090*/  @!P1 IADD3 R0, R0, -R89.reuse, RZ ;  /* 0x8000005900009210 */ /* 0x080fe40007ffe0ff */
[----:B------:R-:W-:Y:S02]  /*50a0*/  @!P1 IADD3 R87, R87, 0x1, RZ ;  /* 0x0000000157579810 */ /* 0x000fe40007ffe0ff */
[----:B------:R-:W-:Y:S02]  /*50b0*/  ISETP.GE.U32.AND P4, PT, R0, R89, PT ;  /* 0x000000590000720c */ /* 0x000fe40003f86070 */
[----:B------:R-:W-:Y:S02]  /*50c0*/  ISETP.NE.AND P1, PT, RZ, c[0x0][0x2d0], PT ;  /* 0x0000b400ff007a0c */ /* 0x000fe40003f25270 */
[----:B------:R-:W-:Y:S09]  /*50d0*/  LOP3.LUT R0, RZ, c[0x0][0x2d0], RZ, 0x33, !PT ;  /* 0x0000b400ff007a12 */ /* 0x000ff200078e33ff */
[----:B------:R-:W-:Y:S05]  /*50e0*/  @P4 IADD3 R87, R87, 0x1, RZ ;  /* 0x0000000157574810 */ /* 0x000fea0007ffe0ff */
[----:B------:R-:W-:Y:S05]  /*50f0*/  @!P0 IMAD.MOV R87, RZ, RZ, -R87 ;  /* 0x000000ffff578224 */ /* 0x000fea00078e0a57 */
        /* <DEDUP_REMOVED lines=15> */
[----:B------:R-:W-:Y:S01]  /*51f0*/  IMAD.IADD R91, R91, 0x1, R0 ;  /* 0x000000015b5b7824 */ /* 0x000fe200078e0200 */
[----:B--2---:R-:W-:Y:S04]  /*5200*/  IADD3 R89, -R89, R2, RZ ;  /* 0x0000000259597210 */ /* 0x004fe80007ffe1ff */
[----:B------:R-:W-:Y:S01]  /*5210*/  SHF.R.S32.HI R2, RZ, 0x1f, R89 ;  /* 0x0000001fff027819 */ /* 0x000fe20000011459 */
[C---:B------:R-:W-:Y:S04]  /*5220*/  IMAD.WIDE.U32 R90, R89.reuse, c[0x0][0x180], R90 ;  /* 0x00006000595a7a25 */ /* 0x040fe800078e005a */
[----:B------:R-:W-:Y:S04]  /*5230*/  IMAD R2, R2, c[0x0][0x180], RZ ;  /* 0x0000600002027a24 */ /* 0x000fe800078e02ff */
[----:B------:R-:W-:Y:S04]  /*5240*/  IMAD R2, R89, c[0x0][0x184], R2 ;  /* 0x0000610059027a24 */ /* 0x000fe800078e0202 */
[----:B------:R-:W-:Y:S02]  /*5250*/  IMAD.IADD R2, R91, 0x1, R2 ;  /* 0x000000015b027824 */ /* 0x000fe400078e0202 */
.L_x_4140:
        /* <DEDUP_REMOVED lines=16> */
.L_x_4139:
        /* <DEDUP_REMOVED lines=82> */
[----:B------:R1:W2:Y:S01]  /*5880*/  MUFU.EX2 R84, R86 ;  /* 0x0000005600547308 */ /* 0x0002a20000000800 */
[--C-:B------:R-:W-:Y:S02]  /*5890*/  FFMA.FTZ R100, R5, c[0x0][0x23c], -R87.reuse ;  /* 0x00008f0005647a23 */ /* 0x100fe40000010857 */
[--C-:B------:R-:W-:Y:S02]  /*58a0*/  FFMA.FTZ R161, R9, c[0x0][0x23c], -R87.reuse ;  /* 0x00008f0009a17a23 */ /* 0x100fe40000010857 */
[--C-:B------:R-:W-:Y:S02]  /*58b0*/  FFMA.FTZ R105, R12, c[0x0][0x23c], -R87.reuse ;  /* 0x00008f000c697a23 */ /* 0x100fe40000010857 */
[--C-:B------:R-:W-:Y:S02]  /*58c0*/  FFMA.FTZ R89, R4, c[0x0][0x23c], -R87.reuse ;  /* 0x00008f0004597a23 */ /* 0x100fe40000010857 */
[--C-:B------:R-:W-:Y:S01]  /*58d0*/  FFMA.FTZ R107, R8, c[0x0][0x23c], -R87.reuse ;  /* 0x00008f00086b7a23 */ /* 0x100fe20000010857 */
[----:B------:R-:W3:Y:S01]  /*58e0*/  MUFU.EX2 R3, R3 ;  /* 0x0000000300037308 */ /* 0x000ee20000000800 */
[----:B------:R-:W-:Y:S02]  /*58f0*/  FMUL.FTZ R88, R0, c[0x0][0x23c] ;  /* 0x00008f0000587a20 */ /* 0x000fe40000410000 */
[--C-:B------:R-:W-:Y:S02]  /*5900*/  FFMA.FTZ R159, R16, c[0x0][0x23c], -R87.reuse ;  /* 0x00008f00109f7a23 */ /* 0x100fe40000010857 */
[--C-:B------:R-:W-:Y:S02]  /*5910*/  FFMA.FTZ R162, R17, c[0x0][0x23c], -R87.reuse ;  /* 0x00008f0011a27a23 */ /* 0x100fe40000010857 */
[--C-:B------:R-:W-:Y:S02]  /*5920*/  FFMA.FTZ R110, R20, c[0x0][0x23c], -R87.reuse ;  /* 0x00008f00146e7a23 */ /* 0x100fe40000010857 */
[--C-:B------:R-:W-:Y:S01]  /*5930*/  FFMA.FTZ R115, R21, c[0x0][0x23c], -R87.reuse ;  /* 0x00008f0015737a23 */ /* 0x100fe20000010857 */
[----:B------:R-:W4:Y:S01]  /*5940*/  MUFU.EX2 R89, R89 ;  /* 0x0000005900597308 */ /* 0x000f220000000800 */
[--C-:B------:R-:W-:Y:S02]  /*5950*/  FFMA.FTZ R109, R24, c[0x0][0x23c], -R87.reuse ;  /* 0x00008f00186d7a23 */ /* 0x100fe40000010857 */
[----:B------:R-:W-:Y:S01]  /*5960*/  FFMA.FTZ R121, R28, c[0x0][0x23c], -R87 ;  /* 0x00008f001c797a23 */ /* 0x000fe20000010857 */
[----:B-1----:R-:W-:Y:S01]  /*5970*/  FSEL R86, R88, RZ, P0 ;  /* 0x000000ff58567208 */ /* 0x002fe20000000000 */
[----:B--2---:R-:W-:Y:S01]  /*5980*/  FMUL.FTZ R68, R84, R68 ;  /* 0x0000004454447220 */ /* 0x004fe20000410000 */
[----:B------:R-:W-:Y:S01]  /*5990*/  ISETP.GT.AND P0, PT, R154, R137, PT ;  /* 0x000000899a00720c */ /* 0x000fe20003f04270 */
[----:B------:R-:W-:Y:S02]  /*59a0*/  FMUL.FTZ R69, R84, R69 ;  /* 0x0000004554457220 */ /* 0x000fe40000410000 */
[--C-:B------:R-:W-:Y:S01]  /*59b0*/  FFMA.FTZ R101, R6, c[0x0][0x23c], -R86.reuse ;  /* 0x00008f0006657a23 */ /* 0x100fe20000010856 */
[----:B------:R-:W1:Y:S01]  /*59c0*/  MUFU.EX2 R100, R100 ;  /* 0x0000006400647308 */ /* 0x000e620000000800 */
[--C-:B------:R-:W-:Y:S02]  /*59d0*/  FFMA.FTZ R104, R11, c[0x0][0x23c], -R86.reuse ;  /* 0x00008f000b687a23 */ /* 0x100fe40000010856 */
[C---:B------:R-:W-:Y:S02]  /*59e0*/  FMUL.FTZ R72, R84.reuse, R72 ;  /* 0x0000004854487220 */ /* 0x040fe40000410000 */
[C---:B---3--:R-:W-:Y:S02]  /*59f0*/  FMUL.FTZ R70, R3.reuse, R70 ;  /* 0x0000004603467220 */ /* 0x048fe40000410000 */
[C---:B------:R-:W-:Y:S02]  /*5a00*/  FMUL.FTZ R71, R3.reuse, R71 ;  /* 0x0000004703477220 */ /* 0x040fe40000410000 */
[C---:B------:R-:W-:Y:S01]  /*5a10*/  FMUL.FTZ R73, R84.reuse, R73 ;  /* 0x0000004954497220 */ /* 0x040fe20000410000 */
[----:B------:R-:W2:Y:S01]  /*5a20*/  MUFU.EX2 R101, R101 ;  /* 0x0000006500657308 */ /* 0x000ea20000000800 */
[C---:B------:R-:W-:Y:S02]  /*5a30*/  FMUL.FTZ R74, R3.reuse, R74 ;  /* 0x0000004a034a7220 */ /* 0x040fe40000410000 */
[C---:B------:R-:W-:Y:S02]  /*5a40*/  FMUL.FTZ R75, R3.reuse, R75 ;  /* 0x0000004b034b7220 */ /* 0x040fe40000410000 */
[C---:B------:R-:W-:Y:S02]  /*5a50*/  FMUL.FTZ R76, R84.reuse, R76 ;  /* 0x0000004c544c7220 */ /* 0x040fe40000410000 */
[C---:B------:R-:W-:Y:S02]  /*5a60*/  FMUL.FTZ R77, R84.reuse, R77 ;  /* 0x0000004d544d7220 */ /* 0x040fe40000410000 */
[C---:B------:R-:W-:Y:S01]  /*5a70*/  FMUL.FTZ R80, R84.reuse, R80 ;  /* 0x0000005054507220 */ /* 0x040fe20000410000 */
[----:B------:R-:W-:Y:S01]  /*5a80*/  MUFU.EX2 R107, R107 ;  /* 0x0000006b006b7308 */ /* 0x000fe20000000800 */
[C---:B------:R-:W-:Y:S02]  /*5a90*/  FMUL.FTZ R81, R84.reuse, R81 ;  /* 0x0000005154517220 */ /* 0x040fe40000410000 */
[----:B----4-:R-:W-:Y:S01]  /*5aa0*/  FFMA.FTZ R153, R84, R153, R89 ;  /* 0x0000009954997223 */ /* 0x010fe20000010059 */
[C---:B-1----:R-:W-:Y:S01]  /*5ab0*/  F2FP.BF16.PACK_AB R92, R100.reuse, R89 ;  /* 0x00000059645c723e */ /* 0x042fe200000010ff */
[C---:B------:R-:W-:Y:S02]  /*5ac0*/  FMUL.FTZ R78, R3.reuse, R78 ;  /* 0x0000004e034e7220 */ /* 0x040fe40000410000 */
[----:B------:R-:W-:Y:S02]  /*5ad0*/  FADD.FTZ R6, R100, R153 ;  /* 0x0000009964067221 */ /* 0x000fe40000010000 */
[C---:B------:R-:W-:Y:S01]  /*5ae0*/  FMUL.FTZ R79, R3.reuse, R79 ;  /* 0x0000004f034f7220 */ /* 0x040fe20000410000 */
[----:B------:R-:W1:Y:S01]  /*5af0*/  MUFU.EX2 R161, R161 ;  /* 0x000000a100a17308 */ /* 0x000e620000000800 */
[C---:B------:R-:W-:Y:S02]  /*5b00*/  FMUL.FTZ R82, R3.reuse, R82 ;  /* 0x0000005203527220 */ /* 0x040fe40000410000 */
[C---:B------:R-:W-:Y:S02]  /*5b10*/  FMUL.FTZ R83, R3.reuse, R83 ;  /* 0x0000005303537220 */ /* 0x040fe40000410000 */
[----:B--2---:R-:W-:Y:S01]  /*5b20*/  FFMA.FTZ R9, R3, R156, R101 ;  /* 0x0000009c03097223 */ /* 0x004fe20000010065 */
[----:B------:R-:W-:Y:S01]  /*5b30*/  MOV R3, R0 ;  /* 0x0000000000037202 */ /* 0x000fe20000000f00 */
        /* <DEDUP_REMOVED lines=21> */
[----:B------:R3:W-:Y:S01]  /*5c90*/  MUFU.EX2 R13, R84 ;  /* 0x00000054000d7308 */ /* 0x0007e20000000800 */
[----:B------:R-:W-:Y:S02]  /*5ca0*/  FFMA.FTZ R156, R37, c[0x0][0x23c], -R87 ;  /* 0x00008f00259c7a23 */ /* 0x000fe40000010857 */
[--C-:B------:R-:W-:Y:S01]  /*5cb0*/  FFMA.FTZ R160, R38, c[0x0][0x23c], -R86.reuse ;  /* 0x00008f0026a07a23 */ /* 0x100fe20000010856 */
[C---:B--2---:R-:W-:Y:S01]  /*5cc0*/  F2FP.BF16.PACK_AB R93, R106.reuse, R101 ;  /* 0x000000656a5d723e */ /* 0x044fe200000010ff */
[----:B------:R-:W-:Y:S01]  /*5cd0*/  FADD.FTZ R106, R106, R9 ;  /* 0x000000096a6a7221 */ /* 0x000fe20000010000 */
[----:B------:R-:W-:Y:S01]  /*5ce0*/  LDSM.16.MT88.4 R100, [R131+0x3800] ;  /* 0x003800008364783b */ /* 0x000fe20000004200 */
        /* <DEDUP_REMOVED lines=9> */
[----:B------:R1:W2:Y:S01]  /*5d80*/  MUFU.EX2 R11, R88 ;  /* 0x00000058000b7308 */ /* 0x0002a20000000800 */
[C---:B------:R-:W-:Y:S05]  /*5d90*/  HMMA.16816.F32.BF16 R68, R92.reuse, R96, R68 ;  /* 0x000000605c44723c */ /* 0x040fea0000041844 */
[--C-:B---3--:R-:W-:Y:S02]  /*5da0*/  FFMA.FTZ R84, R19, c[0x0][0x23c], -R86.reuse ;  /* 0x00008f0013547a23 */ /* 0x108fe40000010856 */
[--C-:B------:R-:W-:Y:S01]  /*5db0*/  FFMA.FTZ R164, R47, c[0x0][0x23c], -R86.reuse ;  /* 0x00008f002fa47a23 */ /* 0x100fe20000010856 */
[C---:B------:R-:W-:Y:S01]  /*5dc0*/  HMMA.16816.F32.BF16 R72, R92.reuse, R98, R72 ;  /* 0x000000625c48723c */ /* 0x040fe20000041848 */
[----:B------:R-:W3:Y:S01]  /*5dd0*/  MUFU.EX2 R158, R158 ;  /* 0x0000009e009e7308 */ /* 0x000ee20000000800 */
[----:B------:R-:W4:Y:S02]  /*5de0*/  LDSM.16.MT88.4 R96, [R131+0x3000] ;  /* 0x003000008360783b */ /* 0x000f240000004200 */
[--C-:B------:R-:W-:Y:S02]  /*5df0*/  FFMA.FTZ R14, R51, c[0x0][0x23c], -R86.reuse ;  /* 0x00008f00330e7a23 */ /* 0x100fe40000010856 */
[--C-:B------:R-:W-:Y:S02]  /*5e00*/  FFMA.FTZ R9, R53, c[0x0][0x23c], -R87.reuse ;  /* 0x00008f0035097a23 */ /* 0x100fe40000010857 */
[--C-:B------:R-:W-:Y:S03]  /*5e10*/  FFMA.FTZ R26, R57, c[0x0][0x23c], -R87.reuse ;  /* 0x00008f00391a7a23 */ /* 0x100fe60000010857 */
[----:B------:R-:W-:Y:S01]  /*5e20*/  MUFU.EX2 R159, R159 ;  /* 0x0000009f009f7308 */ /* 0x000fe20000000800 */
[--C-:B------:R-:W-:Y:S02]  /*5e30*/  FFMA.FTZ R54, R54, c[0x0][0x23c], -R86.reuse ;  /* 0x00008f0036367a23 */ /* 0x100fe40000010856 */
[----:B------:R-:W-:Y:S02]  /*5e40*/  FFMA.FTZ R66, R66, c[0x0][0x23c], -R86 ;  /* 0x00008f0042427a23 */ /* 0x000fe40000010856 */
[----:B-1----:R-:W-:Y:S05]  /*5e50*/  FFMA.FTZ R88, R25, c[0x0][0x23c], -R87 ;  /* 0x00008f0019587a23 */ /* 0x002fea0000010857 */
[----:B------:R-:W1:Y:S10]  /*5e60*/  MUFU.EX2 R162, R162 ;  /* 0x000000a200a27308 */ /* 0x000e740000000800 */
[----:B------:R-:W-:Y:S10]  /*5e70*/  MUFU.EX2 R165, R165 ;  /* 0x000000a500a57308 */ /* 0x000ff40000000800 */
[----:B------:R-:W5:Y:S01]  /*5e80*/  MUFU.EX2 R84, R84 ;  /* 0x0000005400547308 */ /* 0x000f620000000800 */
[C---:B----4-:R-:W-:Y:S08]  /*5e90*/  HMMA.16816.F32.BF16 R76, R92.reuse, R96, R76 ;  /* 0x000000605c4c723c */ /* 0x050ff0000004184c */
[----:B------:R-:W-:Y:S01]  /*5ea0*/  HMMA.16816.F32.BF16 R80, R92, R98, R80 ;  /* 0x000000625c50723c */ /* 0x000fe20000041850 */
[----:B------:R-:W-:Y:S01]  /*5eb0*/  MUFU.EX2 R110, R110 ;  /* 0x0000006e006e7308 */ /* 0x000fe20000000800 */
[----:B------:R-:W4:Y:S05]  /*5ec0*/  LDSM.16.MT88.4 R96, [R132+0x3400] ;  /* 0x003400008460783b */ /* 0x000f2a0000004200 */
[----:B--2---:R-:W-:Y:S02]  /*5ed0*/  F2FP.BF16.PACK_AB R92, R11, R105 ;  /* 0x000000690b5c723e */ /* 0x004fe400000010ff */
[----:B---3--:R-:W-:Y:S02]  /*5ee0*/  F2FP.BF16.PACK_AB R93, R158, R13 ;  /* 0x0000000d9e5d723e */ /* 0x008fe400000010ff */
[----:B------:R-:W-:Y:S01]  /*5ef0*/  MUFU.EX2 R115, R115 ;  /* 0x0000007300737308 */ /* 0x000fe20000000800 */
[----:B-1----:R-:W-:Y:S02]  /*5f00*/  F2FP.BF16.PACK_AB R94, R162, R159 ;  /* 0x0000009fa25e723e */ /* 0x002fe400000010ff */
[----:B-----5:R-:W-:Y:S07]  /*5f10*/  F2FP.BF16.PACK_AB R95, R84, R165 ;  /* 0x000000a5545f723e */ /* 0x020fee00000010ff */
[----:B------:R-:W-:Y:S10]  /*5f20*/  MUFU.EX2 R117, R117 ;  /* 0x0000007500757308 */ /* 0x000ff40000000800 */
[----:B------:R-:W-:Y:S10]  /*5f30*/  MUFU.EX2 R90, R90 ;  /* 0x0000005a005a7308 */ /* 0x000ff40000000800 */
[----:B------:R-:W-:Y:S01]  /*5f40*/  MUFU.EX2 R109, R109 ;  /* 0x0000006d006d7308 */ /* 0x000fe20000000800 */
[C---:B----4-:R-:W-:Y:S08]  /*5f50*/  HMMA.16816.F32.BF16 R68, R92.reuse, R96, R68 ;  /* 0x000000605c44723c */ /* 0x050ff00000041844 */
[C---:B------:R-:W-:Y:S01]  /*5f60*/  HMMA.16816.F32.BF16 R72, R92.reuse, R98, R72 ;  /* 0x000000625c48723c */ /* 0x040fe20000041848 */
[----:B------:R-:W-:Y:S01]  /*5f70*/  MUFU.EX2 R88, R88 ;  /* 0x0000005800587308 */ /* 0x000fe20000000800 */
[----:B------:R-:W1:Y:S09]  /*5f80*/  LDSM.16.MT88.4 R96, [R131+0x3400] ;  /* 0x003400008360783b */ /* 0x000e720000004200 */
[----:B------:R-:W-:Y:S10]  /*5f90*/  MUFU.EX2 R89, R89 ;  /* 0x0000005900597308 */ /* 0x000ff40000000800 */
[----:B------:R-:W2:Y:S10]  /*5fa0*/  MUFU.EX2 R108, R108 ;  /* 0x0000006c006c7308 */ /* 0x000eb40000000800 */
[----:B------:R-:W-:Y:S10]  /*5fb0*/  MUFU.EX2 R121, R121 ;  /* 0x0000007900797308 */ /* 0x000ff40000000800 */
[----:B------:R-:W3:Y:S01]  /*5fc0*/  MUFU.EX2 R114, R114 ;  /* 0x0000007200727308 */ /* 0x000ee20000000800 */
[C---:B-1----:R-:W-:Y:S08]  /*5fd0*/  HMMA.16816.F32.BF16 R76, R92.reuse, R96, R76 ;  /* 0x000000605c4c723c */ /* 0x042ff0000004184c */
[----:B------:R-:W-:Y:S01]  /*5fe0*/  HMMA.16816.F32.BF16 R80, R92, R98, R80 ;  /* 0x000000625c50723c */ /* 0x000fe20000041850 */
[----:B------:R-:W-:Y:S01]  /*5ff0*/  MUFU.EX2 R116, R116 ;  /* 0x0000007400747308 */ /* 0x000fe20000000800 */
[----:B------:R-:W1:Y:S05]  /*6000*/  LDSM.16.MT88.4 R96, [R132+0x3800] ;  /* 0x003800008460783b */ /* 0x000e6a0000004200 */
[----:B------:R-:W-:Y:S01]  /*6010*/  FADD.FTZ R92, R107, R6 ;  /* 0x000000066b5c7221 */ /* 0x000fe20000010000 */
[----:B--2---:R-:W-:Y:S01]  /*6020*/  F2FP.BF16.PACK_AB R95, R108, R89 ;  /* 0x000000596c5f723e */ /* 0x004fe200000010ff */
[----:B------:R-:W-:Y:S02]  /*6030*/  FADD.FTZ R107, R7, R106 ;  /* 0x0000006a076b7221 */ /* 0x000fe40000010000 */
[----:B------:R-:W2:Y:S01]  /*6040*/  MUFU.EX2 R119, R119 ;  /* 0x0000007700777308 */ /* 0x000ea20000000800 */
[----:B------:R-:W-:Y:S01]  /*6050*/  FADD.FTZ R106, R161, R92 ;  /* 0x0000005ca16a7221 */ /* 0x000fe20000010000 */
[----:B------:R-:W-:Y:S01]  /*6060*/  F2FP.BF16.PACK_AB R92, R115, R110 ;  /* 0x0000006e735c723e */ /* 0x000fe200000010ff */
[----:B------:R-:W-:Y:S02]  /*6070*/  FADD.FTZ R22, R104, R107 ;  /* 0x0000006b68167221 */ /* 0x000fe40000010000 */
[----:B------:R-:W-:Y:S02]  /*6080*/  FADD.FTZ R30, R105, R106 ;  /* 0x0000006a691e7221 */ /* 0x000fe40000010000 */
[----:B------:R-:W-:Y:S01]  /*6090*/  LDSM.16.MT88.4 R104, [R131+0x3c00] ;  /* 0x003c00008368783b */ /* 0x000fe20000004200 */
[----:B------:R-:W-:Y:S02]  /*60a0*/  FADD.FTZ R15, R13, R22 ;  /* 0x000000160d0f7221 */ /* 0x000fe40000010000 */
[----:B------:R-:W-:Y:S01]  /*60b0*/  MUFU.EX2 R122, R122 ;  /* 0x0000007a007a7308 */ /* 0x000fe20000000800 */
[--C-:B------:R-:W-:Y:S02]  /*60c0*/  FFMA.FTZ R94, R44, c[0x0][0x23c], -R87.reuse ;  /* 0x00008f002c5e7a23 */ /* 0x100fe40000010857 */
[--C-:B------:R-:W-:Y:S02]  /*60d0*/  FFMA.FTZ R93, R46, c[0x0][0x23c], -R86.reuse ;  /* 0x00008f002e5d7a23 */ /* 0x100fe40000010856 */
[--C-:B------:R-:W-:Y:S02]  /*60e0*/  FFMA.FTZ R6, R48, c[0x0][0x23c], -R87.reuse ;  /* 0x00008f0030067a23 */ /* 0x100fe40000010857 */
[--C-:B------:R-:W-:Y:S02]  /*60f0*/  FFMA.FTZ R161, R49, c[0x0][0x23c], -R87.reuse ;  /* 0x00008f0031a17a23 */ /* 0x100fe40000010857 */
[----:B------:R-:W-:Y:S01]  /*6100*/  FFMA.FTZ R7, R50, c[0x0][0x23c], -R86 ;  /* 0x00008f0032077a23 */ /* 0x000fe20000010856 */
[----:B------:R4:W-:Y:S01]  /*6110*/  MUFU.EX2 R10, R94 ;  /* 0x0000005e000a7308 */ /* 0x0009e20000000800 */
[----:B------:R-:W-:Y:S02]  /*6120*/  FADD.FTZ R30, R11, R30 ;  /* 0x0000001e0b1e7221 */ /* 0x000fe40000010000 */
[----:B------:R-:W-:Y:S02]  /*6130*/  FFMA.FTZ R22, R55, c[0x0][0x23c], -R86 ;  /* 0x00008f0037167a23 */ /* 0x000fe40000010856 */
[----:B------:R-:W-:Y:S02]  /*6140*/  FFMA.FTZ R13, R56, c[0x0][0x23c], -R87 ;  /* 0x00008f00380d7a23 */ /* 0x000fe40000010857 */
[----:B------:R-:W-:Y:S03]  /*6150*/  FADD.FTZ R159, R159, R30 ;  /* 0x0000001e9f9f7221 */ /* 0x000fe60000010000 */
[----:B------:R5:W-:Y:S01]  /*6160*/  MUFU.EX2 R5, R93 ;  /* 0x0000005d00057308 */ /* 0x000be20000000800 */
[----:B------:R-:W-:Y:S02]  /*6170*/  FADD.FTZ R17, R162, R159 ;  /* 0x0000009fa2117221 */ /* 0x000fe40000010000 */
[----:B------:R-:W-:Y:S02]  /*6180*/  FFMA.FTZ R159, R59, c[0x0][0x23c], -R86 ;  /* 0x00008f003b9f7a23 */ /* 0x000fe40000010856 */
[----:B------:R-:W-:Y:S02]  /*6190*/  FADD.FTZ R110, R110, R17 ;  /* 0x000000116e6e7221 */ /* 0x000fe40000010000 */
[----:B------:R-:W-:Y:S02]  /*61a0*/  FFMA.FTZ R162, R60, c[0x0][0x23c], -R87 ;  /* 0x00008f003ca27a23 */ /* 0x000fe40000010857 */
[----:B------:R-:W-:Y:S01]  /*61b0*/  FADD.FTZ R110, R115, R110 ;  /* 0x0000006e736e7221 */ /* 0x000fe20000010000 */
[----:B------:R-:W2:Y:S01]  /*61c0*/  MUFU.EX2 R111, R111 ;  /* 0x0000006f006f7308 */ /* 0x000ea20000000800 */
[----:B------:R-:W-:Y:S01]  /*61d0*/  FFMA.FTZ R115, R63, c[0x0][0x23c], -R86 ;  /* 0x00008f003f737a23 */ /* 0x000fe20000010856 */
[C---:B----4-:R-:W-:Y:S01]  /*61e0*/  F2FP.BF16.PACK_AB R94, R88.reuse, R109 ;  /* 0x0000006d585e723e */ /* 0x050fe200000010ff */
[----:B------:R-:W-:Y:S04]  /*61f0*/  FADD.FTZ R109, R109, R110 ;  /* 0x0000006e6d6d7221 */ /* 0x000fe80000010000 */
[----:B------:R-:W-:Y:S03]  /*6200*/  FADD.FTZ R88, R88, R109 ;  /* 0x0000006d58587221 */ /* 0x000fe60000010000 */
[----:B------:R-:W-:Y:S01]  /*6210*/  MUFU.EX2 R112, R112 ;  /* 0x0000007000707308 */ /* 0x000fe20000000800 */
[----:B-----5:R-:W-:Y:S09]  /*6220*/  F2FP.BF16.PACK_AB R93, R90, R117 ;  /* 0x000000755a5d723e */ /* 0x020ff200000010ff */
[----:B------:R-:W4:Y:S01]  /*6230*/  MUFU.EX2 R153, R153 ;  /* 0x0000009900997308 */ /* 0x000f220000000800 */
[C---:B-1----:R-:W-:Y:S08]  /*6240*/  HMMA.16816.F32.BF16 R68, R92.reuse, R96, R68 ;  /* 0x000000605c44723c */ /* 0x042ff00000041844 */
[C---:B------:R-:W-:Y:S01]  /*6250*/  HMMA.16816.F32.BF16 R72, R92.reuse, R98, R72 ;  /* 0x000000625c48723c */ /* 0x040fe20000041848 */
[----:B------:R-:W-:Y:S01]  /*6260*/  MUFU.EX2 R155, R155 ;  /* 0x0000009b009b7308 */ /* 0x000fe20000000800 */
[----:B------:R-:W1:Y:S06]  /*6270*/  LDSM.16.MT88.4 R96, [R132+0x3c00] ;  /* 0x003c00008460783b */ /* 0x000e6c0000004200 */
[C---:B------:R-:W-:Y:S03]  /*6280*/  HMMA.16816.F32.BF16 R76, R92.reuse, R100, R76 ;  /* 0x000000645c4c723c */ /* 0x040fe6000004184c */
[----:B------:R-:W5:Y:S04]  /*6290*/  MUFU.EX2 R156, R156 ;  /* 0x0000009c009c7308 */ /* 0x000f680000000800 */
[----:B------:R-:W-:Y:S01]  /*62a0*/  FFMA.FTZ R100, R52, c[0x0][0x23c], -R87 ;  /* 0x00008f0034647a23 */ /* 0x000fe20000010857 */
[----:B------:R-:W-:Y:S05]  /*62b0*/  HMMA.16816.F32.BF16 R80, R92, R102, R80 ;  /* 0x000000665c50723c */ /* 0x000fea0000041850 */
[----:B------:R5:W-:Y:S02]  /*62c0*/  MUFU.EX2 R18, R100 ;  /* 0x0000006400127308 */ /* 0x000be40000000800 */
[C---:B---3--:R-:W-:Y:S01]  /*62d0*/  F2FP.BF16.PACK_AB R92, R114.reuse, R121 ;  /* 0x00000079725c723e */ /* 0x048fe200000010ff */
[----:B------:R-:W-:Y:S01]  /*62e0*/  FADD.FTZ R121, R121, R88 ;  /* 0x0000005879797221 */ /* 0x000fe20000010000 */
[----:B--2---:R-:W-:Y:S03]  /*62f0*/  F2FP.BF16.PACK_AB R93, R119, R116 ;  /* 0x00000074775d723e */ /* 0x004fe600000010ff */
[----:B------:R-:W-:Y:S01]  /*6300*/  F2FP.BF16.PACK_AB R94, R111, R122 ;  /* 0x0000007a6f5e723e */ /* 0x000fe200000010ff */
[----:B------:R-:W-:Y:S01]  /*6310*/  FADD.FTZ R121, R114, R121 ;  /* 0x0000007972797221 */ /* 0x000fe20000010000 */
[----:B----4-:R-:W-:Y:S01]  /*6320*/  F2FP.BF16.PACK_AB R95, R153, R112 ;  /* 0x00000070995f723e */ /* 0x010fe200000010ff */
[----:B------:R-:W-:Y:S02]  /*6330*/  MUFU.EX2 R160, R160 ;  /* 0x000000a000a07308 */ /* 0x000fe40000000800 */
[----:B------:R-:W-:Y:S04]  /*6340*/  FADD.FTZ R122, R122, R121 ;  /* 0x000000797a7a7221 */ /* 0x000fe80000010000 */
[----:B------:R-:W-:Y:S04]  /*6350*/  FADD.FTZ R122, R111, R122 ;  /* 0x0000007a6f7a7221 */ /* 0x000fe80000010000 */
[----:B------:R-:W2:Y:S01]  /*6360*/  MUFU.EX2 R123, R123 ;  /* 0x0000007b007b7308 */ /* 0x000ea20000000800 */
[C---:B-1----:R-:W-:Y:S01]  /*6370*/  HMMA.16816.F32.BF16 R68, R92.reuse, R96, R68 ;  /* 0x000000605c44723c */ /* 0x042fe20000041844 */
[----:B-----5:R-:W1:Y:S07]  /*6380*/  LDSM.16.MT88.4 R100, [R132+0x4000] ;  /* 0x004000008464783b */ /* 0x020e6e0000004200 */
[C---:B------:R-:W-:Y:S01]  /*6390*/  HMMA.16816.F32.BF16 R72, R92.reuse, R98, R72 ;  /* 0x000000625c48723c */ /* 0x040fe20000041848 */
[----:B------:R-:W-:Y:S01]  /*63a0*/  MUFU.EX2 R118, R118 ;  /* 0x0000007600767308 */ /* 0x000fe20000000800 */
[----:B------:R-:W3:Y:S06]  /*63b0*/  LDSM.16.MT88.4 R96, [R131+0x4000] ;  /* 0x004000008360783b */ /* 0x000eec0000004200 */
[C---:B------:R-:W-:Y:S03]  /*63c0*/  HMMA.16816.F32.BF16 R76, R92.reuse, R104, R76 ;  /* 0x000000685c4c723c */ /* 0x040fe6000004184c */
[----:B------:R-:W4:Y:S04]  /*63d0*/  MUFU.EX2 R113, R113 ;  /* 0x0000007100717308 */ /* 0x000f280000000800 */
[----:B------:R-:W-:Y:S01]  /*63e0*/  FADD.FTZ R104, R158, R15 ;  /* 0x0000000f9e687221 */ /* 0x000fe20000010000 */
[----:B------:R-:W-:Y:S04]  /*63f0*/  HMMA.16816.F32.BF16 R80, R92, R106, R80 ;  /* 0x0000006a5c50723c */ /* 0x000fe80000041850 */
[----:B------:R-:W-:Y:S01]  /*6400*/  FADD.FTZ R15, R165, R104 ;  /* 0x00000068a50f7221 */ /* 0x000fe20000010000 */
[----:B------:R-:W-:Y:S01]  /*6410*/  MUFU.EX2 R120, R120 ;  /* 0x0000007800787308 */ /* 0x000fe20000000800 */
[----:B------:R-:W5:Y:S01]  /*6420*/  LDSM.16.MT88.4 R104, [R132+0x4400] ;  /* 0x004400008468783b */ /* 0x000f620000004200 */
[----:B------:R-:W-:Y:S01]  /*6430*/  F2FP.BF16.PACK_AB R92, R156, R155 ;  /* 0x0000009b9c5c723e */ /* 0x000fe200000010ff */
[----:B------:R-:W-:Y:S01]  /*6440*/  FFMA.FTZ R158, R58, c[0x0][0x23c], -R86 ;  /* 0x00008f003a9e7a23 */ /* 0x000fe20000010856 */
[----:B--2---:R-:W-:Y:S03]  /*6450*/  F2FP.BF16.PACK_AB R93, R123, R160 ;  /* 0x000000a07b5d723e */ /* 0x004fe600000010ff */
[----:B------:R-:W-:Y:S03]  /*6460*/  FFMA.FTZ R165, R61, c[0x0][0x23c], -R87 ;  /* 0x00008f003da57a23 */ /* 0x000fe60000010857 */
[----:B------:R-:W2:Y:S01]  /*6470*/  MUFU.EX2 R157, R157 ;  /* 0x0000009d009d7308 */ /* 0x000ea20000000800 */
[----:B----4-:R-:W-:Y:S09]  /*6480*/  F2FP.BF16.PACK_AB R94, R113, R118 ;  /* 0x00000076715e723e */ /* 0x010ff200000010ff */
[----:B------:R-:W4:Y:S10]  /*6490*/  MUFU.EX2 R163, R163 ;  /* 0x000000a300a37308 */ /* 0x000f340000000800 */
[----:B------:R-:W3:Y:S01]  /*64a0*/  MUFU.EX2 R164, R164 ;  /* 0x000000a400a47308 */ /* 0x000ee20000000800 */
[----:B--2---:R-:W-:Y:S09]  /*64b0*/  F2FP.BF16.PACK_AB R95, R157, R120 ;  /* 0x000000789d5f723e */ /* 0x004ff200000010ff */
[----:B------:R-:W-:Y:S01]  /*64c0*/  MUFU.EX2 R6, R6 ;  /* 0x0000000600067308 */ /* 0x000fe20000000800 */
[C---:B-1----:R-:W-:Y:S08]  /*64d0*/  HMMA.16816.F32.BF16 R68, R92.reuse, R100, R68 ;  /* 0x000000645c44723c */ /* 0x042ff00000041844 */
[C---:B------:R-:W-:Y:S01]  /*64e0*/  HMMA.16816.F32.BF16 R72, R92.reuse, R102, R72 ;  /* 0x000000665c48723c */ /* 0x040fe20000041848 */
[----:B------:R-:W1:Y:S01]  /*64f0*/  MUFU.EX2 R161, R161 ;  /* 0x000000a100a17308 */ /* 0x000e620000000800 */
[----:B------:R-:W2:Y:S06]  /*6500*/  LDSM.16.MT88.4 R100, [R131+0x4400] ;  /* 0x004400008364783b */ /* 0x000eac0000004200 */
[C---:B---3--:R-:W-:Y:S03]  /*6510*/  HMMA.16816.F32.BF16 R76, R92.reuse, R96, R76 ;  /* 0x000000605c4c723c */ /* 0x048fe6000004184c */
[----:B------:R-:W-:Y:S04]  /*6520*/  MUFU.EX2 R7, R7 ;  /* 0x0000000700077308 */ /* 0x000fe80000000800 */
[----:B------:R-:W-:Y:S01]  /*6530*/  FADD.FTZ R96, R84, R15 ;  /* 0x0000000f54607221 */ /* 0x000fe20000010000 */
[----:B------:R-:W-:Y:S04]  /*6540*/  HMMA.16816.F32.BF16 R80, R92, R98, R80 ;  /* 0x000000625c50723c */ /* 0x000fe80000041850 */
[----:B------:R-:W-:Y:S01]  /*6550*/  FADD.FTZ R117, R117, R96 ;  /* 0x0000006075757221 */ /* 0x000fe20000010000 */
[----:B------:R-:W3:Y:S01]  /*6560*/  MUFU.EX2 R14, R14 ;  /* 0x0000000e000e7308 */ /* 0x000ee20000000800 */
[----:B------:R-:W2:Y:S01]  /*6570*/  LDSM.16.MT88.4 R96, [R132+0x4800] ;  /* 0x004800008460783b */ /* 0x000ea20000004200 */
[----:B----4-:R-:W-:Y:S01]  /*6580*/  F2FP.BF16.PACK_AB R92, R163, R10 ;  /* 0x0000000aa35c723e */ /* 0x010fe200000010ff */
[--C-:B------:R-:W-:Y:S01]  /*6590*/  FFMA.FTZ R84, R62, c[0x0][0x23c], -R86.reuse ;  /* 0x00008f003e547a23 */ /* 0x100fe20000010856 */
[----:B------:R-:W-:Y:S03]  /*65a0*/  F2FP.BF16.PACK_AB R93, R164, R5 ;  /* 0x00000005a45d723e */ /* 0x000fe600000010ff */
[----:B-1----:R-:W-:Y:S01]  /*65b0*/  F2FP.BF16.PACK_AB R94, R161, R6 ;  /* 0x00000006a15e723e */ /* 0x002fe200000010ff */
[--C-:B------:R-:W-:Y:S02]  /*65c0*/  FFMA.FTZ R15, R64, c[0x0][0x23c], -R87.reuse ;  /* 0x00008f00400f7a23 */ /* 0x100fe40000010857 */
[----:B------:R-:W1:Y:S01]  /*65d0*/  MUFU.EX2 R9, R9 ;  /* 0x0000000900097308 */ /* 0x000e620000000800 */
[----:B------:R-:W-:Y:S02]  /*65e0*/  FFMA.FTZ R87, R65, c[0x0][0x23c], -R87 ;  /* 0x00008f0041577a23 */ /* 0x000fe40000010857 */
[----:B------:R-:W-:Y:S07]  /*65f0*/  FFMA.FTZ R86, R67, c[0x0][0x23c], -R86 ;  /* 0x00008f0043567a23 */ /* 0x000fee0000010856 */
[----:B------:R-:W-:Y:S01]  /*6600*/  MUFU.EX2 R11, R54 ;  /* 0x00000036000b7308 */ /* 0x000fe20000000800 */
[----:B---3--:R-:W-:Y:S09]  /*6610*/  F2FP.BF16.PACK_AB R95, R14, R7 ;  /* 0x000000070e5f723e */ /* 0x008ff200000010ff */
[----:B------:R-:W3:Y:S01]  /*6620*/  MUFU.EX2 R22, R22 ;  /* 0x0000001600167308 */ /* 0x000ee20000000800 */
[C---:B-----5:R-:W-:Y:S07]  /*6630*/  HMMA.16816.F32.BF16 R68, R92.reuse, R104, R68 ;  /* 0x000000685c44723c */ /* 0x060fee0000041844 */
[----:B------:R-:W-:Y:S01]  /*6640*/  FADD.FTZ R104, R90, R117 ;  /* 0x000000755a687221 */ /* 0x000fe20000010000 */
[C---:B------:R-:W-:Y:S01]  /*6650*/  HMMA.16816.F32.BF16 R72, R92.reuse, R106, R72 ;  /* 0x0000006a5c48723c */ /* 0x040fe20000041848 */
[----:B------:R-:W-:Y:S03]  /*6660*/  MUFU.EX2 R13, R13 ;  /* 0x0000000d000d7308 */ /* 0x000fe60000000800 */
[----:B------:R-:W-:Y:S02]  /*6670*/  FADD.FTZ R89, R89, R104 ;  /* 0x0000006859597221 */ /* 0x000fe40000010000 */
[----:B------:R-:W4:Y:S02]  /*6680*/  LDSM.16.MT88.4 R104, [R131+0x4800] ;  /* 0x004800008368783b */ /* 0x000f240000004200 */
[C---:B--2---:R-:W-:Y:S03]  /*6690*/  HMMA.16816.F32.BF16 R76, R92.reuse, R100, R76 ;  /* 0x000000645c4c723c */ /* 0x044fe6000004184c */
[----:B------:R-:W2:Y:S01]  /*66a0*/  MUFU.EX2 R26, R26 ;  /* 0x0000001a001a7308 */ /* 0x000ea20000000800 */
[----:B------:R-:W-:Y:S04]  /*66b0*/  FADD.FTZ R89, R108, R89 ;  /* 0x000000596c597221 */ /* 0x000fe80000010000 */
[----:B------:R-:W-:Y:S01]  /*66c0*/  HMMA.16816.F32.BF16 R80, R92, R102, R80 ;  /* 0x000000665c50723c */ /* 0x000fe20000041850 */
[----:B------:R-:W5:Y:S03]  /*66d0*/  LDSM.16.MT88.4 R100, [R132+0x4c00] ;  /* 0x004c00008464783b */ /* 0x000f660000004200 */
[----:B------:R-:W-:Y:S01]  /*66e0*/  FADD.FTZ R116, R116, R89 ;  /* 0x0000005974747221 */ /* 0x000fe20000010000 */
[----:B------:R-:W-:Y:S01]  /*66f0*/  MUFU.EX2 R158, R158 ;  /* 0x0000009e009e7308 */ /* 0x000fe20000000800 */
[----:B------:R-:W-:Y:S01]  /*6700*/  FADD.FTZ R89, R155, R122 ;  /* 0x0000007a9b597221 */ /* 0x000fe20000010000 */
[----:B-1----:R-:W-:Y:S01]  /*6710*/  F2FP.BF16.PACK_AB R92, R9, R18 ;  /* 0x00000012095c723e */ /* 0x002fe200000010ff */
[----:B------:R-:W-:Y:S01]  /*6720*/  FADD.FTZ R119, R119, R116 ;  /* 0x0000007477777221 */ /* 0x000fe20000010000 */
[----:B---3--:R-:W-:Y:S03]  /*6730*/  F2FP.BF16.PACK_AB R93, R22, R11 ;  /* 0x0000000b165d723e */ /* 0x008fe600000010ff */
        /* <DEDUP_REMOVED lines=18> */
[C---:B------:R-:W-:Y:S08]  /*6860*/  HMMA.16816.F32.BF16 R68, R92.reuse, R96, R68 ;  /* 0x000000605c44723c */ /* 0x040ff00000041844 */
[C---:B------:R-:W-:Y:S01]  /*6870*/  HMMA.16816.F32.BF16 R72, R92.reuse, R98, R72 ;  /* 0x000000625c48723c */ /* 0x040fe20000041848 */
[----:B------:R-:W1:Y:S01]  /*6880*/  MUFU.EX2 R115, R115 ;  /* 0x0000007300737308 */ /* 0x000e620000000800 */
[----:B------:R-:W3:Y:S06]  /*6890*/  LDSM.16.MT88.4 R96, [R131+0x4c00] ;  /* 0x004c00008360783b */ /* 0x000eec0000004200 */
[C---:B----4-:R-:W-:Y:S03]  /*68a0*/  HMMA.16816.F32.BF16 R76, R92.reuse, R104, R76 ;  /* 0x000000685c4c723c */ /* 0x050fe6000004184c */
[----:B------:R-:W-:Y:S05]  /*68b0*/  MUFU.EX2 R90, R15 ;  /* 0x0000000f005a7308 */ /* 0x000fea0000000800 */
[----:B------:R-:W-:Y:S05]  /*68c0*/  HMMA.16816.F32.BF16 R80, R92, R106, R80 ;  /* 0x0000006a5c50723c */ /* 0x000fea0000041850 */
[----:B------:R-:W4:Y:S02]  /*68d0*/  MUFU.EX2 R87, R87 ;  /* 0x0000005700577308 */ /* 0x000f240000000800 */
[----:B--2---:R-:W-:Y:S02]  /*68e0*/  F2FP.BF16.PACK_AB R92, R165, R162 ;  /* 0x000000a2a55c723e */ /* 0x004fe400000010ff */
[----:B-1----:R-:W-:Y:S06]  /*68f0*/  F2FP.BF16.PACK_AB R93, R115, R84 ;  /* 0x00000054735d723e */ /* 0x002fec00000010ff */
[----:B------:R-:W-:Y:S10]  /*6900*/  MUFU.EX2 R66, R66 ;  /* 0x0000004200427308 */ /* 0x000ff40000000800 */
[----:B------:R1:W2:Y:S01]  /*6910*/  MUFU.EX2 R67, R86 ;  /* 0x0000005600437308 */ /* 0x0002a20000000800 */
[----:B----4-:R-:W-:Y:S01]  /*6920*/  F2FP.BF16.PACK_AB R94, R87, R90 ;  /* 0x0000005a575e723e */ /* 0x010fe200000010ff */
[----:B-1----:R-:W-:Y:S01]  /*6930*/  FADD.FTZ R86, R10, R113 ;  /* 0x000000710a567221 */ /* 0x002fe20000010000 */
[----:B--2---:R-:W-:Y:S03]  /*6940*/  F2FP.BF16.PACK_AB R95, R67, R66 ;  /* 0x00000042435f723e */ /* 0x004fe600000010ff */
[----:B------:R-:W-:Y:S04]  /*6950*/  FADD.FTZ R163, R163, R86 ;  /* 0x00000056a3a37221 */ /* 0x000fe80000010000 */
[----:B------:R-:W-:Y:S01]  /*6960*/  FADD.FTZ R86, R6, R163 ;  /* 0x000000a306567221 */ /* 0x000fe20000010000 */
[C---:B-----5:R-:W-:Y:S03]  /*6970*/  HMMA.16816.F32.BF16 R68, R92.reuse, R100, R68 ;  /* 0x000000645c44723c */ /* 0x060fe60000041844 */
[----:B------:R-:W-:Y:S02]  /*6980*/  FADD.FTZ R161, R161, R86 ;  /* 0x00000056a1a17221 */ /* 0x000fe40000010000 */
[----:B------:R-:W-:Y:S02]  /*6990*/  FADD.FTZ R86, R14, R89 ;  /* 0x000000590e567221 */ /* 0x000fe40000010000 */
[----:B------:R-:W-:Y:S01]  /*69a0*/  FADD.FTZ R88, R18, R161 ;  /* 0x000000a112587221 */ /* 0x000fe20000010000 */
[C---:B------:R-:W-:Y:S04]  /*69b0*/  HMMA.16816.F32.BF16 R72, R92.reuse, R102, R72 ;  /* 0x000000665c48723c */ /* 0x040fe80000041848 */
[----:B------:R-:W-:Y:S02]  /*69c0*/  FADD.FTZ R89, R11, R86 ;  /* 0x000000560b597221 */ /* 0x000fe40000010000 */
[----:B------:R-:W-:Y:S02]  /*69d0*/  FADD.FTZ R88, R9, R88 ;  /* 0x0000005809587221 */ /* 0x000fe40000010000 */
[----:B------:R-:W-:Y:S01]  /*69e0*/  FADD.FTZ R89, R22, R89 ;  /* 0x0000005916597221 */ /* 0x000fe20000010000 */
[C---:B---3--:R-:W-:Y:S03]  /*69f0*/  HMMA.16816.F32.BF16 R76, R92.reuse, R96, R76 ;  /* 0x000000605c4c723c */ /* 0x048fe6000004184c */
        /* <DEDUP_REMOVED lines=16> */
.L_x_4137:
[----:B------:R-:W1:Y:S01]  /*6b00*/  SHFL.BFLY PT, R3, R156, 0x2, 0x1f ;  /* 0x0c401f009c037f89 */ /* 0x000e6200000e0000 */
[----:B------:R-:W-:Y:S01]  /*6b10*/  IMAD.MOV.U32 R9, RZ, RZ, 0x3f800000 ;  /* 0x3f800000ff097424 */ /* 0x000fe200078e00ff */
[----:B------:R-:W-:Y:S01]  /*6b20*/  BSSY B0, `(.L_x_4142) ;  /* 0x0000082000007945 */ /* 0x000fe20003800000 */
[----:B------:R-:W-:Y:S01]  /*6b30*/  IMAD.SHL.U32 R145, R145, 0x8, RZ ;  /* 0x0000000891917824 */ /* 0x000fe200078e00ff */
[----:B------:R-:W2:Y:S01]  /*6b40*/  SHFL.BFLY PT, R8, R153, 0x2, 0x1f ;  /* 0x0c401f0099087f89 */ /* 0x000ea200000e0000 */
[----:B------:R-:W-:-:S02]  /*6b50*/  IMAD.MOV R29, RZ, RZ, -R146 ;  /* 0x000000ffff1d7224 */ /* 0x000fc400078e0a92 */
[----:B------:R-:W-:Y:S01]  /*6b60*/  IMAD R150, R150, 0x10, R147 ;  /* 0x0000001096967824 */ /* 0x000fe200078e0293 */
        /* <DEDUP_REMOVED lines=9> */
[-C--:B------:R-:W-:Y:S02]  /*6c00*/  LEA.HI R12, R4, R5.reuse, RZ, 0x4 ;  /* 0x00000005040c7211 */ /* 0x080fe400078f20ff */
[----:B------:R-:W-:Y:S02]  /*6c10*/  SHF.R.S32.HI R11, RZ, 0x2, R10 ;  /* 0x00000002ff0b7819 */ /* 0x000fe4000001140a */
[----:B------:R-:W-:Y:S02]  /*6c20*/  LOP3.LUT R10, R10, 0xfffffffc, RZ, 0xc0, !PT ;  /* 0xfffffffc0a0a7812 */ /* 0x000fe400078ec0ff */
[----:B------:R-:W-:Y:S02]  /*6c30*/  SHF.R.S32.HI R14, RZ, 0x1f, R11 ;  /* 0x0000001fff0e7819 */ /* 0x000fe4000001140b */
[----:B------:R-:W-:Y:S01]  /*6c40*/  LEA.HI R15, R4, R5, RZ, 0x6 ;  /* 0x00000005040f7211 */ /* 0x000fe200078f30ff */
[----:B------:R-:W-:Y:S01]  /*6c50*/  IMAD.IADD R10, R5, 0x1, -R10 ;  /* 0x00000001050a7824 */ /* 0x000fe200078e0a0a */
[----:B------:R-:W-:-:S02]  /*6c60*/  LEA.HI R14, R14, R11, RZ, 0x3 ;  /* 0x0000000b0e0e7211 */ /* 0x000fc400078f18ff */
[----:B------:R-:W-:Y:S02]  /*6c70*/  SHF.R.S32.HI R12, RZ, 0x4, R12 ;  /* 0x00000004ff0c7819 */ /* 0x000fe4000001140c */
[----:B------:R-:W-:Y:S01]  /*6c80*/  LOP3.LUT R14, R14, 0xfffffff8, RZ, 0xc0, !PT ;  /* 0xfffffff80e0e7812 */ /* 0x000fe200078ec0ff */
[----:B-1----:R-:W-:Y:S01]  /*6c90*/  FADD.FTZ R6, R3, R6 ;  /* 0x0000000603067221 */ /* 0x002fe20000010000 */
[----:B------:R-:W-:Y:S02]  /*6ca0*/  LEA.HI R3, R4, R5, RZ, 0x5 ;  /* 0x0000000504037211 */ /* 0x000fe400078f28ff */
[----:B------:R-:W-:Y:S01]  /*6cb0*/  SHF.L.U32 R15, R15, 0x2, RZ ;  /* 0x000000020f0f7819 */ /* 0x000fe200000006ff */
[----:B--2---:R-:W-:Y:S01]  /*6cc0*/  FADD.FTZ R7, R8, R7 ;  /* 0x0000000708077221 */ /* 0x004fe20000010000 */
[----:B------:R-:W-:Y:S01]  /*6cd0*/  SHF.R.S32.HI R13, RZ, 0x5, R3 ;  /* 0x00000005ff0d7819 */ /* 0x000fe20000011403 */
[----:B------:R-:W-:Y:S01]  /*6ce0*/  IMAD.IADD R11, R11, 0x1, -R14 ;  /* 0x000000010b0b7824 */ /* 0x000fe200078e0a0e */
[----:B------:R-:W-:Y:S01]  /*6cf0*/  FSETP.NE.FTZ.AND P2, PT, R6, RZ, PT ;  /* 0x000000ff0600720b */ /* 0x000fe20003f55000 */
[----:B------:R-:W-:Y:S01]  /*6d00*/  IMAD.MOV.U32 R8, RZ, RZ, 0x3f800000 ;  /* 0x3f800000ff087424 */ /* 0x000fe200078e00ff */
[----:B------:R-:W-:-:S02]  /*6d10*/  FSETP.NE.FTZ.AND P3, PT, R7, RZ, PT ;  /* 0x000000ff0700720b */ /* 0x000fc40003f75000 */
[----:B------:R-:W-:Y:S02]  /*6d20*/  LEA R10, R13, R10, 0x8 ;  /* 0x0000000a0d0a7211 */ /* 0x000fe400078e40ff */
[----:B------:R-:W-:Y:S02]  /*6d30*/  LEA.HI R13, R11, R11, RZ, 0x1 ;  /* 0x0000000b0b0d7211 */ /* 0x000fe400078f08ff */
[----:B------:R-:W-:Y:S02]  /*6d40*/  SHF.L.U32 R12, R12, 0x6, RZ ;  /* 0x000000060c0c7819 */ /* 0x000fe400000006ff */
[----:B------:R-:W-:Y:S02]  /*6d50*/  SHF.R.S32.HI R14, RZ, 0x1, R13 ;  /* 0x00000001ff0e7819 */ /* 0x000fe4000001140d */
[----:B------:R-:W-:Y:S01]  /*6d60*/  LOP3.LUT R16, R13, 0x1fffffe, RZ, 0xc0, !PT ;  /* 0x01fffffe0d107812 */ /* 0x000fe200078ec0ff */
[----:B------:R-:W1:Y:S01]  /*6d70*/  @P2 MUFU.RCP R8, R6 ;  /* 0x0000000600082308 */ /* 0x000e620000001000 */
[----:B------:R-:W-:Y:S01]  /*6d80*/  LOP3.LUT R15, R15, 0x3fffff00, RZ, 0xc0, !PT ;  /* 0x3fffff000f0f7812 */ /* 0x000fe200078ec0ff */
[----:B------:R-:W-:Y:S01]  /*6d90*/  IMAD.SHL.U32 R13, R14, 0x40, RZ ;  /* 0x000000400e0d7824 */ /* 0x000fe200078e00ff */
[----:B------:R-:W-:-:S02]  /*6da0*/  LOP3.LUT R12, R12, 0xc0, RZ, 0xc0, !PT ;  /* 0x000000c00c0c7812 */ /* 0x000fc400078ec0ff */
[----:B------:R-:W-:Y:S01]  /*6db0*/  IADD3 R11, R11, -R16, RZ ;  /* 0x800000100b0b7210 */ /* 0x000fe20007ffe0ff */
[----:B------:R-:W-:Y:S01]  /*6dc0*/  IMAD R15, R144, 0x20, R15 ;  /* 0x00000020900f7824 */ /* 0x000fe200078e020f */
[----:B------:R-:W-:Y:S01]  /*6dd0*/  LOP3.LUT R13, R13, 0xc0, RZ, 0xc0, !PT ;  /* 0x000000c00d0d7812 */ /* 0x000fe200078ec0ff */
[----:B------:R-:W2:Y:S01]  /*6de0*/  @P3 MUFU.RCP R9, R7 ;  /* 0x0000000700093308 */ /* 0x000ea20000001000 */
[----:B------:R-:W-:Y:S01]  /*6df0*/  LOP3.LUT R145, R12, 0x18, R145, 0xf8, !PT ;  /* 0x000000180c917812 */ /* 0x000fe200078ef891 */
[----:B------:R-:W-:Y:S01]  /*6e00*/  IMAD R10, R11, 0x10, R10 ;  /* 0x000000100b0a7824 */ /* 0x000fe200078e020a */
[----:B------:R-:W-:Y:S01]  /*6e10*/  SHF.R.U32.HI R12, RZ, 0x3, R12 ;  /* 0x00000003ff0c7819 */ /* 0x000fe2000001160c */
[----:B------:R-:W-:Y:S01]  /*6e20*/  IMAD R142, R142, 0x4, R15 ;  /* 0x000000048e8e7824 */ /* 0x000fe200078e020f */
[----:B------:R-:W-:Y:S02]  /*6e30*/  LEA.HI R13, R13, R13, RZ, 0x1d ;  /* 0x0000000d0d0d7211 */ /* 0x000fe400078fe8ff */
[----:B------:R-:W-:Y:S01]  /*6e40*/  LOP3.LUT P0, RZ, R14, 0x2, RZ, 0xc0, !PT ;  /* 0x000000020eff7812 */ /* 0x000fe2000780c0ff */
[----:B-1----:R-:W-:Y:S01]  /*6e50*/  FMUL.FTZ R71, R8, R71 ;  /* 0x0000004708477220 */ /* 0x002fe20000410000 */
[----:B------:R-:W-:Y:S01]  /*6e60*/  LOP3.LUT R15, R14, 0x1, RZ, 0xc0, !PT ;  /* 0x000000010e0f7812 */ /* 0x000fe200078ec0ff */
[----:B------:R-:W-:Y:S01]  /*6e70*/  FMUL.FTZ R70, R8, R70 ;  /* 0x0000004608467220 */ /* 0x000fe20000410000 */
[----:B------:R-:W-:Y:S01]  /*6e80*/  LOP3.LUT R11, R145, R12, RZ, 0x3c, !PT ;  /* 0x0000000c910b7212 */ /* 0x000fe200078e3cff */
[----:B------:R-:W-:Y:S01]  /*6e90*/  IMAD.U32 R12, R10, 0x2, R13 ;  /* 0x000000020a0c7824 */ /* 0x000fe200078e000d */
[----:B------:R-:W-:Y:S01]  /*6ea0*/  ISETP.NE.U32.AND P1, PT, R15, 0x1, PT ;  /* 0x000000010f00780c */ /* 0x000fe20003f25070 */
[----:B------:R-:W-:Y:S01]  /*6eb0*/  FMUL.FTZ R75, R8, R75 ;  /* 0x0000004b084b7220 */ /* 0x000fe20000410000 */
[----:B------:R-:W-:Y:S01]  /*6ec0*/  MOV R10, 0xffffffe0 ;  /* 0xffffffe0000a7802 */ /* 0x000fe20000000f00 */
[C---:B--2---:R-:W-:Y:S01]  /*6ed0*/  FMUL.FTZ R68, R9.reuse, R68 ;  /* 0x0000004409447220 */ /* 0x044fe20000410000 */
[----:B------:R-:W-:Y:S01]  /*6ee0*/  STS.64 [R12.X4+0x400], R70 ;  /* 0x000400460c007388 */ /* 0x000fe20000004a00 */
[C---:B------:R-:W-:Y:S01]  /*6ef0*/  FMUL.FTZ R69, R9.reuse, R69 ;  /* 0x0000004509457220 */ /* 0x040fe20000410000 */
[----:B------:R-:W-:Y:S01]  /*6f00*/  SEL R10, R10, 0x20, !P1 ;  /* 0x000000200a0a7807 */ /* 0x000fe20004800000 */
[C---:B------:R-:W-:Y:S01]  /*6f10*/  FMUL.FTZ R72, R9.reuse, R72 ;  /* 0x0000004809487220 */ /* 0x040fe20000410000 */
[----:B------:R-:W-:Y:S01]  /*6f20*/  LEA.HI R4, R4, R5, RZ, 0x3 ;  /* 0x0000000504047211 */ /* 0x000fe200078f18ff */
[C---:B------:R-:W-:Y:S01]  /*6f30*/  FMUL.FTZ R73, R9.reuse, R73 ;  /* 0x0000004909497220 */ /* 0x040fe20000410000 */
[----:B------:R-:W-:Y:S01]  /*6f40*/  STS.64 [R12.X4], R68 ;  /* 0x000000440c007388 */ /* 0x000fe20000004a00 */
[C---:B------:R-:W-:Y:S01]  /*6f50*/  FMUL.FTZ R76, R9.reuse, R76 ;  /* 0x0000004c094c7220 */ /* 0x040fe20000410000 */
[----:B------:R-:W1:Y:S01]  /*6f60*/  @P3 MUFU.LG2 R7, R7 ;  /* 0x0000000700073308 */ /* 0x000e620000000c00 */
[C---:B------:R-:W-:Y:S01]  /*6f70*/  FMUL.FTZ R77, R9.reuse, R77 ;  /* 0x0000004d094d7220 */ /* 0x040fe20000410000 */
[----:B------:R-:W-:Y:S01]  /*6f80*/  LOP3.LUT R32, R4, 0xfffffff8, RZ, 0xc0, !PT ;  /* 0xfffffff804207812 */ /* 0x000fe200078ec0ff */
[C---:B------:R-:W-:Y:S01]  /*6f90*/  FMUL.FTZ R80, R9.reuse, R80 ;  /* 0x0000005009507220 */ /* 0x040fe20000410000 */
[----:B------:R-:W-:Y:S01]  /*6fa0*/  SHF.R.S32.HI R4, RZ, 0x3, R4 ;  /* 0x00000003ff047819 */ /* 0x000fe20000011404 */
[----:B------:R-:W-:Y:S01]  /*6fb0*/  FMUL.FTZ R81, R9, R81 ;  /* 0x0000005109517220 */ /* 0x000fe20000410000 */
[----:B------:R-:W-:Y:S01]  /*6fc0*/  IADD3 R32, -R32, R5, RZ ;  /* 0x0000000520207210 */ /* 0x000fe20007ffe1ff */
[----:B------:R-:W-:Y:S01]  /*6fd0*/  IMAD.SHL.U32 R9, R12, 0x4, RZ ;  /* 0x000000040c097824 */ /* 0x000fe200078e00ff */
[----:B------:R-:W2:Y:S01]  /*6fe0*/  @P2 MUFU.LG2 R6, R6 ;  /* 0x0000000600062308 */ /* 0x000ea20000000c00 */
[----:B------:R-:W-:-:S02]  /*6ff0*/  FMUL.FTZ R74, R8, R74 ;  /* 0x0000004a084a7220 */ /* 0x000fc40000410000 */
[C---:B------:R-:W-:Y:S02]  /*7000*/  FMUL.FTZ R79, R8.reuse, R79 ;  /* 0x0000004f084f7220 */ /* 0x040fe40000410000 */
[C---:B------:R-:W-:Y:S02]  /*7010*/  FMUL.FTZ R78, R8.reuse, R78 ;  /* 0x0000004e084e7220 */ /* 0x040fe40000410000 */
[C---:B------:R-:W-:Y:S02]  /*7020*/  FMUL.FTZ R83, R8.reuse, R83 ;  /* 0x0000005308537220 */ /* 0x040fe40000410000 */
[----:B------:R-:W-:Y:S01]  /*7030*/  FMUL.FTZ R82, R8, R82 ;  /* 0x0000005208527220 */ /* 0x000fe20000410000 */
[----:B------:R-:W-:Y:S01]  /*7040*/  IADD3 R8, R142, R11, RZ ;  /* 0x0000000b8e087210 */ /* 0x000fe20007ffe0ff */
[C---:B------:R-:W-:Y:S01]  /*7050*/  IMAD.IADD R13, R9.reuse, 0x1, R10 ;  /* 0x00000001090d7824 */ /* 0x040fe200078e020a */
[C---:B------:R-:W-:Y:S01]  /*7060*/  IADD3 R11, R9.reuse, 0x40, RZ ;  /* 0x00000040090b7810 */ /* 0x040fe20007ffe0ff */
[----:B------:R-:W-:Y:S01]  /*7070*/  IMAD.SHL.U32 R32, R32, 0x4, RZ ;  /* 0x0000000420207824 */ /* 0x000fe200078e00ff */
[----:B------:R-:W-:Y:S01]  /*7080*/  @P0 IADD3 R11, R9, -0x40, RZ ;  /* 0xffffffc0090b0810 */ /* 0x000fe20007ffe0ff */
[----:B-1----:R-:W-:Y:S01]  /*7090*/  @P3 FMUL.FTZ R7, R7, 0.69314718246459960938 ;  /* 0x3f31721807073820 */ /* 0x002fe20000410000 */
[----:B------:R-:W-:Y:S02]  /*70a0*/  STS.64 [R13], R72 ;  /* 0x000000480d007388 */ /* 0x000fe40000000a00 */
[----:B------:R-:W-:-:S02]  /*70b0*/  IADD3 R30, R10, R11, RZ ;  /* 0x0000000b0a1e7210 */ /* 0x000fc40007ffe0ff */
[----:B------:R-:W-:Y:S01]  /*70c0*/  STS.64 [R13+0x400], R74 ;  /* 0x0004004a0d007388 */ /* 0x000fe20000000a00 */
[----:B------:R-:W-:-:S03]  /*70d0*/  SHF.R.S32.HI R33, RZ, 0x1f, R32 ;  /* 0x0000001fff217819 */ /* 0x000fc60000011420 */
[----:B------:R-:W1:Y:S02]  /*70e0*/  S2R R10, SR_CTAID.Z ;  /* 0x00000000000a7919 */ /* 0x000e640000002700 */
[----:B------:R-:W-:Y:S02]  /*70f0*/  IMAD.WIDE R32, R4, 0x20, R32 ;  /* 0x0000002004207825 */ /* 0x000fe400078e0220 */
[----:B------:R-:W3:Y:S04]  /*7100*/  S2R R9, SR_CTAID.Y ;  /* 0x0000000000097919 */ /* 0x000ee80000002600 */
[----:B------:R-:W-:Y:S04]  /*7110*/  STS.64 [R11], R76 ;  /* 0x0000004c0b007388 */ /* 0x000fe80000000a00 */
[----:B------:R2:W-:Y:S04]  /*7120*/  STS.64 [R11+0x400], R78 ;  /* 0x0004004e0b007388 */ /* 0x0005e80000000a00 */
[----:B------:R-:W-:Y:S04]  /*7130*/  STS.64 [R30], R80 ;  /* 0x000000501e007388 */ /* 0x000fe80000000a00 */
[----:B------:R5:W-:Y:S04]  /*7140*/  STS.64 [R30+0x400], R82 ;  /* 0x000400521e007388 */ /* 0x000be80000000a00 */
[----:B------:R-:W-:Y:S01]  /*7150*/  BAR.SYNC.DEFER_BLOCKING 0x0 ;  /* 0x0000000000007b1d */ /* 0x000fe20000010000 */
[----:B-1----:R-:W-:-:S02]  /*7160*/  IMAD R10, R29, c[0x0][0x1c0], R10 ;  /* 0x000070001d0a7a24 */ /* 0x002fc400078e020a */
[----:B---3--:R-:W-:-:S04]  /*7170*/  IMAD R9, R9, c[0x0][0x210], R146 ;  /* 0x0000840009097a24 */ /* 0x008fc800078e0292 */
[----:B------:R-:W-:Y:S02]  /*7180*/  IMAD R9, R9, c[0x0][0x1c0], R10 ;  /* 0x0000700009097a24 */ /* 0x000fe400078e020a */
[----:B--2---:R-:W-:Y:S01]  /*7190*/  @P2 FMUL.FTZ R11, R6, 0.69314718246459960938 ;  /* 0x3f317218060b2820 */ /* 0x004fe20000410000 */
[----:B-----5:R-:W-:Y:S01]  /*71a0*/  LOP3.LUT R30, R3, 0xffffffe0, RZ, 0xc0, !PT ;  /* 0xffffffe0031e7812 */ /* 0x020fe200078ec0ff */
[----:B------:R-:W1:Y:S01]  /*71b0*/  LDS.128 R20, [R8.X4] ;  /* 0x0000000008147984 */ /* 0x000e620000004c00 */
[----:B------:R-:W-:Y:S02]  /*71c0*/  IMAD.MOV.U32 R3, RZ, RZ, -0x800000 ;  /* 0xff800000ff037424 */ /* 0x000fe400078e00ff */
[----:B------:R-:W-:Y:S01]  /*71d0*/  IADD3 R30, -R30, R5, RZ ;  /* 0x000000051e1e7210 */ /* 0x000fe20007ffe1ff */
[----:B------:R-:W2:Y:S01]  /*71e0*/  LDS.128 R16, [R8.X4+0x800] ;  /* 0x0008000008107984 */ /* 0x000ea20000004c00 */
[----:B------:R-:W-:Y:S01]  /*71f0*/  MOV R5, 0xff800000 ;  /* 0xff80000000057802 */ /* 0x000fe20000000f00 */
[----:B------:R-:W-:Y:S01]  /*7200*/  @P3 FFMA.FTZ R3, R2, c[0x0][0x238], R7 ;  /* 0x00008e0002033a23 */ /* 0x000fe20000010007 */
[----:B------:R-:W-:Y:S01]  /*7210*/  LOP3.LUT P0, RZ, R30, 0x3, RZ, 0xc0, !PT ;  /* 0x000000031eff7812 */ /* 0x000fe2000780c0ff */
[----:B------:R-:W3:Y:S01]  /*7220*/  LDS.128 R12, [R8.X4+0x1000] ;  /* 0x00100000080c7984 */ /* 0x000ee20000004c00 */
[----:B------:R-:W-:-:S03]  /*7230*/  @P2 FFMA.FTZ R5, R0, c[0x0][0x238], R11 ;  /* 0x00008e0000052a23 */ /* 0x000fc6000001000b */
[----:B------:R4:W1:Y:S02]  /*7240*/  LDS.128 R24, [R8.X4+0x1800] ;  /* 0x0018000008187984 */ /* 0x0008640000004c00 */
[----:B----4-:R-:W-:-:S05]  /*7250*/  SHF.L.U32 R8, R28, 0x6, RZ ;  /* 0x000000061c087819 */ /* 0x010fca00000006ff */
[----:B------:R-:W-:Y:S01]  /*7260*/  IMAD R9, R9, c[0x0][0x214], R8 ;  /* 0x0000850009097a24 */ /* 0x000fe200078e0208 */
[----:B------:R-:W-:Y:S05]  /*7270*/  @P0 BRA `(.L_x_4143) ;  /* 0x000000c000000947 */ /* 0x000fea0003800000 */
[----:B------:R-:W-:Y:S01]  /*7280*/  IMAD.MOV.U32 R7, RZ, RZ, -0x40 ;  /* 0xffffffc0ff077424 */ /* 0x000fe200078e00ff */
        /* <DEDUP_REMOVED lines=11> */
.L_x_4143:
[----:B------:R-:W-:Y:S05]  /*7340*/  BSYNC B0 ;  /* 0x0000000000007941 */ /* 0x000fea0003800000 */
.L_x_4142:
[----:B------:R-:W-:-:S05]  /*7350*/  IMAD R9, R9, c[0x0][0x22c], RZ ;  /* 0x00008b0009097a24 */ /* 0x000fca00078e02ff */
[----:B------:R-:W-:-:S04]  /*7360*/  IADD3 R0, P0, R9, R32, RZ ;  /* 0x0000002009007210 */ /* 0x000fc80007f1e0ff */
[----:B------:R-:W-:Y:S02]  /*7370*/  LEA.HI.X.SX32 R9, R9, R33, 0x1, P0 ;  /* 0x0000002109097211 */ /* 0x000fe400000f0eff */
[----:B------:R-:W-:-:S04]  /*7380*/  LEA R2, P0, R0, c[0x0][0x1d8], 0x2 ;  /* 0x0000760000027a11 */ /* 0x000fc800078010ff */
[----:B----4-:R-:W-:-:S05]  /*7390*/  LEA.HI.X R3, R0, c[0x0][0x1dc], R9, 0x2, P0 ;  /* 0x0000770000037a11 */ /* 0x010fca00000f1409 */
[----:B-1----:R-:W-:Y:S04]  /*73a0*/  STG.E.128 [R2.64], R20 ;  /* 0x0000001402007986 */ /* 0x002fe8000c101d0a */
[----:B--2---:R-:W-:Y:S04]  /*73b0*/  STG.E.128 [R2.64+0x800], R16 ;  /* 0x0008001002007986 */ /* 0x004fe8000c101d0a */
[----:B---3--:R-:W-:Y:S04]  /*73c0*/  STG.E.128 [R2.64+0x1000], R12 ;  /* 0x0010000c02007986 */ /* 0x008fe8000c101d0a */
[----:B------:R-:W-:Y:S01]  /*73d0*/  STG.E.128 [R2.64+0x1800], R24 ;  /* 0x0018001802007986 */ /* 0x000fe2000c101d0a */
[----:B------:R-:W-:Y:S05]  /*73e0*/  EXIT ;  /* 0x000000000000794d */ /* 0x000fea0003800000 */
.L_x_4144:
        /* <DEDUP_REMOVED lines=9> */
.L_x_5242:


//--------------------- .text._ZN5flash24flash_fwd_splitkv_kernelI23Flash_fwd_kernel_traitsILi32ELi64ELi128ELi4ELb0ELb0EN7cutlass10bfloat16_tE19Flash_kernel_traitsILi32ELi64ELi128ELi4ES3_EELb1ELb0ELb0ELb1ELb1ELb1ELb1ELb0EEEvNS_16Flash_fwd_paramsE --------------------------
	.section	.text._ZN5flash24flash_fwd_splitkv_kernelI23Flash_fwd_kernel_traitsILi32ELi64ELi128ELi4ELb0ELb0EN7cutlass10bfloat16_tE19Flash_kernel_traitsILi32ELi64ELi128ELi4ES3_EELb1ELb0ELb0ELb1ELb1ELb1ELb1ELb0EEEvNS_16Flash_fwd_paramsE,"ax",@progbits
	.sectioninfo	@"SHI_REGISTERS=154"
	.align	128
        .global         _ZN5flash24flash_fwd_splitkv_kernelI23Flash_fwd_kernel_traitsILi32ELi64ELi128ELi4ELb0ELb0EN7cutlass10bfloat16_tE19Flash_kernel_traitsILi32ELi64ELi128ELi4ES3_EELb1ELb0ELb0ELb1ELb1ELb1ELb1ELb0EEEvNS_16Flash_fwd_paramsE
        .type           _ZN5flash24flash_fwd_splitkv_kernelI23Flash_fwd_kernel_traitsILi32ELi64ELi128ELi4ELb0ELb0EN7cutlass10bfloat16_tE19Flash_kernel_traitsILi32ELi64ELi128ELi4ES3_EELb1ELb0ELb0ELb1ELb1ELb1ELb1ELb0EEEvNS_16Flash_fwd_paramsE,@function
        .size           _ZN5flash24flash_fwd_splitkv_kernelI23Flash_fwd_kernel_traitsILi32ELi64ELi128ELi4ELb0ELb0EN7cutlass10bfloat16_tE19Flash_kernel_traitsILi32ELi64ELi128ELi4ES3_EELb1ELb0ELb0ELb1ELb1ELb1ELb1ELb0EEEvNS_16Flash_fwd_paramsE,(.L_x_5243 - _ZN5flash24flash_fwd_splitkv_kernelI23Flash_fwd_kernel_traitsILi32ELi64ELi128ELi4ELb0ELb0EN7cutlass10bfloat16_tE19Flash_kernel_traitsILi32ELi64ELi128ELi4ES3_EELb1ELb0ELb0ELb1ELb1ELb1ELb1ELb0EEEvNS_16Flash_fwd_paramsE)
        .other          _ZN5flash24flash_fwd_splitkv_kernelI23Flash_fwd_kernel_traitsILi32ELi64ELi128ELi4ELb0ELb0EN7cutlass10bfloat16_tE19Flash_kernel_traitsILi32ELi64ELi128ELi4ES3_EELb1ELb0ELb0ELb1ELb1ELb1ELb1ELb0EEEvNS_16Flash_fwd_paramsE,@"STO_CUDA_ENTRY STV_DEFAULT"
_ZN5flash24flash_fwd_splitkv_kernelI23Flash_fwd_kernel_traitsILi32ELi64ELi128ELi4ELb0ELb0EN7cutlass10bfloat16_tE19Flash_kernel_traitsILi32ELi64ELi128ELi4ES3_EELb1ELb0ELb0ELb1ELb1ELb1ELb1ELb0EEEvNS_16Flash_fwd_paramsE:
.text._ZN5flash24flash_fwd_splitkv_kernelI23Flash_fwd_kernel_traitsILi32ELi64ELi128ELi4ELb0ELb0EN7cutlass10bfloat16_tE19Flash_kernel_traitsILi32ELi64ELi128ELi4ES3_EELb1ELb0ELb0ELb1ELb1ELb1ELb1ELb0EEEvNS_16Flash_fwd_paramsE:
        /* <DEDUP_REMOVED lines=10> */
[----:B-1----:R-:W1:-:S12]  /*00a0*/  MUFU.RCP R4, R4 ;  /* 0x0000000400047308 */ /* 0x002e580000001000 */
[----:B------:R-:W-:Y:S01]  /*00b0*/  @P1 IMAD.MOV.U32 R3, RZ, RZ, 0x4 ;  /* 0x00000004ff031424 */ /* 0x000fe200078e00ff */
[----:B-1----:R-:W-:-:S04]  /*00c0*/  IADD3 R4, R4, 0xffffffe, RZ ;  /* 0x0ffffffe04047810 */ /* 0x002fc80007ffe0ff */
        /* <DEDUP_REMOVED lines=41> */
[----:B------:R-:W-:-:S03]  /*0360*/  LOP3.LUT R4, R4, c[0x0][0x10], RZ, 0x3c, !PT ;  /* 0x0000040004047a12 */ /* 0x000fc600078e3cff */
[----:B------:R-:W-:Y:S01]  /*0370*/  IMAD.MOV.U32 R5, RZ, RZ, R0 ;  /* 0x000000ffff057224 */ /* 0x000fe200078e0000 */
[----:B------:R-:W-:Y:S02]  /*0380*/  ISETP.GE.AND P0, PT, R4, RZ, PT ;  /* 0x000000ff0400720c */ /* 0x000fe40003f06270 */
[----:B------:R-:W-:Y:S02]  /*0390*/  IADD3 R4, R49, 0xbf, RZ ;  /* 0x000000bf31047810 */ /* 0x000fe40007ffe0ff */
[----:B--2---:R-:W-:Y:S02]  /*03a0*/  IADD3 R6, R6, 0xffffffe, RZ ;  /* 0x0ffffffe06067810 */ /* 0x004fe40007ffe0ff */
[----:B------:R-:W-:Y:S02]  /*03b0*/  IADD3 R4, R46, -c[0x0][0x214], R4 ;  /* 0x800085002e047a10 */ /* 0x000fe40007ffe004 */
[----:B------:R-:W2:Y:S02]  /*03c0*/  F2I.FTZ.U32.TRUNC.NTZ R7, R6 ;  /* 0x0000000600077305 */ /* 0x000ea4000021f000 */
[----:B------:R-:W-:-:S04]  /*03d0*/  IADD3 R4, R4, c[0x0][0x2e8], RZ ;  /* 0x0000ba0004047a10 */ /* 0x000fc80007ffe0ff */
[----:B------:R-:W-:-:S04]  /*03e0*/  SHF.R.S32.HI R20, RZ, 0x1f, R4 ;  /* 0x0000001fff147819 */ /* 0x000fc80000011404 */
[----:B------:R-:W-:-:S04]  /*03f0*/  LEA.HI R20, R20, R4, RZ, 0x7 ;  /* 0x0000000414147211 */ /* 0x000fc800078f38ff */
[----:B------:R-:W-:Y:S01]  /*0400*/  SHF.R.S32.HI R20, RZ, 0x7, R20 ;  /* 0x00000007ff147819 */ /* 0x000fe20000011414 */
[----:B--2---:R-:W-:Y:S02]  /*0410*/  IMAD.MOV R2, RZ, RZ, -R7 ;  /* 0x000000ffff027224 */ /* 0x004fe400078e0a07 */
[----:B------:R-:W-:Y:S02]  /*0420*/  IMAD.MOV.U32 R6, RZ, RZ, RZ ;  /* 0x000000ffff067224 */ /* 0x000fe400078e00ff */
[----:B------:R-:W-:-:S04]  /*0430*/  IMAD R2, R2, R3, RZ ;  /* 0x0000000302027224 */ /* 0x000fc800078e02ff */
[----:B------:R-:W-:-:S06]  /*0440*/  IMAD.HI.U32 R2, R7, R2, R6 ;  /* 0x0000000207027227 */ /* 0x000fcc00078e0006 */
        /* <DEDUP_REMOVED lines=9> */
[----:B------:R-:W2:Y:S01]  /*04e0*/  S2R R0, SR_CTAID.Y ;  /* 0x0000000000007919 */ /* 0x000ea20000002600 */
[----:B------:R-:W-:-:S04]  /*04f0*/  SHF.R.S32.HI R3, RZ, 0x1f, R5 ;  /* 0x0000001fff037819 */ /* 0x000fc80000011405 */
[----:B------:R-:W-:-:S04]  /*0500*/  LEA.HI R3, R3, R5, RZ, 0x7 ;  /* 0x0000000503037211 */ /* 0x000fc800078f38ff */
[----:B------:R-:W-:Y:S02]  /*0510*/  SHF.R.S32.HI R3, RZ, 0x7, R3 ;  /* 0x00000007ff037819 */ /* 0x000fe40000011403 */
[----:B------:R-:W-:-:S05]  /*0520*/  @P2 IADD3 R2, R2, 0x1, RZ ;  /* 0x0000000102022810 */ /* 0x000fca0007ffe0ff */
        /* <DEDUP_REMOVED lines=12> */
[----:B------:R-:W-:-:S03]  /*05f0*/  IMAD R5, R5, c[0x0][0x1c0], R12 ;  /* 0x0000700005057a24 */ /* 0x000fc600078e020c */
[----:B------:R-:W-:Y:S01]  /*0600*/  LOP3.LUT R3, R2, 0x3ffffff8, RZ, 0xc0, !PT ;  /* 0x3ffffff802037812 */ /* 0x000fe200078ec0ff */
[----:B------:R-:W-:Y:S01]  /*0610*/  IMAD R5, R5, c[0x0][0x214], R49 ;  /* 0x0000850005057a24 */ /* 0x000fe200078e0231 */
[----:B------:R-:W-:Y:S02]  /*0620*/  SHF.R.S32.HI R0, RZ, 0x3, R2 ;  /* 0x00000003ff007819 */ /* 0x000fe40000011402 */
[----:B------:R-:W-:Y:S01]  /*0630*/  IADD3 R49, -R49, c[0x0][0x214], RZ ;  /* 0x0000850031317a10 */ /* 0x000fe20007ffe1ff */
[----:B------:R-:W-:Y:S01]  /*0640*/  IMAD.IADD R3, R47, 0x1, -R3 ;  /* 0x000000012f037824 */ /* 0x000fe200078e0a03 */
[C---:B------:R-:W-:Y:S01]  /*0650*/  IADD3 R4, R0.reuse, 0x10, RZ ;  /* 0x0000001000047810 */ /* 0x040fe20007ffe0ff */
[----:B------:R-:W-:Y:S01]  /*0660*/  IMAD R2, R5, c[0x0][0x22c], RZ ;  /* 0x00008b0005027a24 */ /* 0x000fe200078e02ff */
[-C--:B------:R-:W-:Y:S01]  /*0670*/  ISETP.GE.OR P4, PT, R0, R49.reuse, P5 ;  /* 0x000000310000720c */ /* 0x080fe20002f86670 */
[----:B------:R-:W-:Y:S01]  /*0680*/  IMAD.SHL.U32 R6, R3, 0x4, RZ ;  /* 0x0000000403067824 */ /* 0x000fe200078e00ff */
[----:B------:R-:W-:-:S02]  /*0690*/  ISETP.GE.OR P3, PT, R4, R49, P5 ;  /* 0x000000310400720c */ /* 0x000fc40002f66670 */
[C---:B------:R-:W-:Y:S02]  /*06a0*/  IADD3 R3, R0.reuse, 0x20, RZ ;  /* 0x0000002000037810 */ /* 0x040fe40007ffe0ff */
[--C-:B------:R-:W-:Y:S02]  /*06b0*/  SHF.R.S32.HI R7, RZ, 0x1f, R6.reuse ;  /* 0x0000001fff077819 */ /* 0x100fe40000011406 */
[----:B------:R-:W-:Y:S02]  /*06c0*/  SHF.R.S32.HI R4, RZ, 0x1f, R5 ;  /* 0x0000001fff047819 */ /* 0x000fe40000011405 */
[----:B------:R-:W-:Y:S01]  /*06d0*/  IADD3 R5, P0, R5, R0, RZ ;  /* 0x0000000005057210 */ /* 0x000fe20007f1e0ff */
[C---:B------:R-:W-:Y:S01]  /*06e0*/  IMAD.WIDE R6, R0.reuse, 0x20, R6 ;  /* 0x0000002000067825 */ /* 0x040fe200078e0206 */
[----:B------:R-:W-:Y:S02]  /*06f0*/  ISETP.GE.OR P2, PT, R3, R49, P5 ;  /* 0x000000310300720c */ /* 0x000fe40002f46670 */
[----:B------:R-:W-:-:S02]  /*0700*/  LEA.HI.X.SX32 R4, R0, R4, 0x1, P0 ;  /* 0x0000000400047211 */ /* 0x000fc400000f0eff */
[----:B------:R-:W-:Y:S02]  /*0710*/  IADD3 R0, R0, 0x30, RZ ;  /* 0x0000003000007810 */ /* 0x000fe40007ffe0ff */
[----:B------:R-:W-:Y:S02]  /*0720*/  IADD3 R3, P1, R2, R6, RZ ;  /* 0x0000000602037210 */ /* 0x000fe40007f3e0ff */
[----:B------:R-:W-:Y:S02]  /*0730*/  ISETP.GE.OR P5, PT, R0, R49, P5 ;  /* 0x000000310000720c */ /* 0x000fe40002fa6670 */
[----:B------:R-:W-:Y:S02]  /*0740*/  LEA.HI.X.SX32 R2, R2, R7, 0x1, P1 ;  /* 0x0000000702027211 */ /* 0x000fe400008f0eff */
[----:B------:R-:W-:Y:S02]  /*0750*/  LEA R8, P1, R3, c[0x0][0x1d8], 0x2 ;  /* 0x0000760003087a11 */ /* 0x000fe400078210ff */
[----:B------:R-:W-:-:S02]  /*0760*/  LEA R6, P0, R5, c[0x0][0x208], 0x2 ;  /* 0x0000820005067a11 */ /* 0x000fc400078010ff */
[----:B------:R-:W-:Y:S01]  /*0770*/  LEA.HI.X R9, R3, c[0x0][0x1dc], R2, 0x2, P1 ;  /* 0x0000770003097a11 */ /* 0x000fe200008f1402 */
[----:B------:R-:W-:Y:S01]  /*0780*/  @!P3 IMAD.MOV.U32 R3, RZ, RZ, -0x800000 ;  /* 0xff800000ff03b424 */ /* 0x000fe200078e00ff */
        /* <DEDUP_REMOVED lines=14> */
.L_x_4145:
        /* <DEDUP_REMOVED lines=19> */
.L_x_4146:
[----:B-1----:R-:W-:Y:S01]  /*09a0*/  IABS R2, c[0x0][0x2d0] ;  /* 0x0000b40000027a13 */ /* 0x002fe20000000000 */
        /* <DEDUP_REMOVED lines=10> */
[----:B-----5:R-:W-:Y:S01]  /*0a50*/  IMAD.HI.U32 R4, R7, R3, R6 ;  /* 0x0000000307047227 */ /* 0x020fe200078e0006 */
        /* <DEDUP_REMOVED lines=59> */
[----:B------:R-:W-:-:S04]  /*0e10*/  IMAD.WIDE.U32 R8, R5, c[0x0][0x198], R8 ;  /* 0x0000660005087a25 */ /* 0x000fc800078e0008 */
[----:B------:R-:W-:-:S04]  /*0e20*/  IMAD.IADD R9, R9, 0x1, R0 ;  /* 0x0000000109097824 */ /* 0x000fc800078e0200 */
[----:B------:R-:W-:-:S04]  /*0e30*/  IMAD.WIDE.U32 R8, R7, c[0x0][0x1b0], R8 ;  /* 0x00006c0007087a25 */ /* 0x000fc800078e0008 */
[----:B------:R-:W-:Y:S01]  /*0e40*/  IMAD.MOV.U32 R16, RZ, RZ, R8 ;  /* 0x000000ffff107224 */ /* 0x000fe200078e0008 */
[----:B------:R-:W-:Y:S01]  /*0e50*/  IADD3 R17, R9, R17, RZ ;  /* 0x0000001109117210 */ /* 0x000fe20007ffe0ff */
[----:B------:R-:W-:Y:S05]  /*0e60*/  BRA `(.L_x_4148) ;  /* 0x0000035000007947 */ /* 0x000fea0003800000 */
.L_x_4147:
[----:B------:R-:W-:Y:S02]  /*0e70*/  IABS R6, c[0x0][0x1c8] ;  /* 0x0000720000067a13 */ /* 0x000fe40000000000 */
[----:B------:R-:W-:Y:S02]  /*0e80*/  LEA R5, R20, 0xffffff80, 0x7 ;  /* 0xffffff8014057811 */ /* 0x000fe400078e38ff */
[----:B------:R-:W1:Y:S01]  /*0e90*/  I2F.RP R8, R6 ;  /* 0x0000000600087306 */ /* 0x000e620000209400 */
[----:B-----5:R-:W-:Y:S02]  /*0ea0*/  SHF.R.S32.HI R18, RZ, 0x1f, R4 ;  /* 0x0000001fff127819 */ /* 0x020fe40000011404 */
        /* <DEDUP_REMOVED lines=9> */
[----:B------:R-:W-:Y:S02]  /*0f40*/  MOV R3, R0 ;  /* 0x0000000000037202 */ /* 0x000fe40000000f00 */
[----:B------:R-:W-:-:S03]  /*0f50*/  SHF.R.S32.HI R8, RZ, 0x1f, R16 ;  /* 0x0000001fff087819 */ /* 0x000fc60000011410 */
        /* <DEDUP_REMOVED lines=25> */
[----:B------:R-:W-:Y:S02]  /*10f0*/  SHF.R.S32.HI R13, RZ, 0x1f, R7 ;  /* 0x0000001fff0d7819 */ /* 0x000fe40000011407 */
[----:B------:R-:W-:Y:S01]  /*1100*/  MOV R8, R16 ;  /* 0x0000001000087202 */ /* 0x000fe20000000f00 */
[----:B------:R-:W-:Y:S02]  /*1110*/  IMAD R0, R4, c[0x0][0x184], R0 ;  /* 0x0000610004007a24 */ /* 0x000fe400078e0200 */
[----:B------:R-:W-:-:S02]  /*1120*/  IMAD R18, R18, c[0x0][0x188], RZ ;  /* 0x0000620012127a24 */ /* 0x000fc400078e02ff */
[----:B------:R-:W-:Y:S02]  /*1130*/  IMAD.IADD R15, R15, 0x1, R0 ;  /* 0x000000010f0f7824 */ /* 0x000fe400078e0200 */
[----:B------:R-:W-:Y:S02]  /*1140*/  IMAD R0, R13, c[0x0][0x1b0], RZ ;  /* 0x00006c000d007a24 */ /* 0x000fe400078e02ff */
[----:B------:R-:W-:-:S04]  /*1150*/  IMAD.WIDE.U32 R22, R4, c[0x0][0x188], R8 ;  /* 0x0000620004167a25 */ /* 0x000fc800078e0008 */
[----:B------:R-:W-:-:S04]  /*1160*/  IMAD.WIDE.U32 R8, R7, c[0x0][0x1b0], R14 ;  /* 0x00006c0007087a25 */ /* 0x000fc800078e000e */
[----:B------:R-:W-:Y:S01]  /*1170*/  IMAD R0, R7, c[0x0][0x1b4], R0 ;  /* 0x00006d0007007a24 */ /* 0x000fe200078e0200 */
[----:B------:R-:W-:Y:S01]  /*1180*/  MOV R16, R8 ;  /* 0x0000000800107202 */ /* 0x000fe20000000f00 */
[----:B------:R-:W-:-:S03]  /*1190*/  IMAD R18, R4, c[0x0][0x18c], R18 ;  /* 0x0000630004127a24 */ /* 0x000fc600078e0212 */
[----:B------:R-:W-:Y:S01]  /*11a0*/  IADD3 R17, R9, R0, RZ ;  /* 0x0000000009117210 */ /* 0x000fe20007ffe0ff */
[----:B------:R-:W-:Y:S02]  /*11b0*/  IMAD.IADD R18, R23, 0x1, R18 ;  /* 0x0000000117127824 */ /* 0x000fe400078e0212 */
.L_x_4148:
[----:B------:R-:W-:Y:S01]  /*11c0*/  SHF.R.S32.HI R48, RZ, 0x1f, R47 ;  /* 0x0000001fff307819 */ /* 0x000fe2000001142f */
[----:B------:R-:W-:Y:S01]  /*11d0*/  IMAD R13, R13, c[0x0][0x1b8], RZ ;  /* 0x00006e000d0d7a24 */ /* 0x000fe200078e02ff */
[----:B------:R-:W-:Y:S01]  /*11e0*/  ULDC.64 UR6, c[0x0][0x198] ;  /* 0x0000660000067ab9 */ /* 0x000fe20000000a00 */
[C---:B------:R-:W-:Y:S01]  /*11f0*/  IMAD.SHL.U32 R70, R47.reuse, 0x2, RZ ;  /* 0x000000022f467824 */ /* 0x040fe200078e00ff */
        /* <DEDUP_REMOVED lines=8> */
[----:B------:R-:W-:Y:S01]  /*1280*/  SHF.R.S32.HI R114, RZ, 0x3, R21 ;  /* 0x00000003ff727819 */ /* 0x000fe20000011415 */
[----:B------:R-:W-:Y:S01]  /*1290*/  USHF.L.U64.HI UR5, UR4, UR8, UR5 ;  /* 0x0000000804057299 */ /* 0x000fe20008010205 */
[----:B------:R-:W-:Y:S01]  /*12a0*/  SHF.R.S32.HI R14, RZ, 0x2, R112 ;  /* 0x00000002ff0e7819 */ /* 0x000fe20000011470 */
[C---:B------:R-:W-:Y:S01]  /*12b0*/  IMAD.IADD R24, R47.reuse, 0x1, -R24 ;  /* 0x000000012f187824 */ /* 0x040fe200078e0a18 */
[----:B------:R-:W-:Y:S01]  /*12c0*/  SHF.R.S32.HI R6, RZ, 0x4, R0 ;  /* 0x00000004ff067819 */ /* 0x000fe20000011400 */
[----:B------:R-:W-:Y:S01]  /*12d0*/  IMAD.SHL.U32 R8, R114, 0x40, RZ ;  /* 0x0000004072087824 */ /* 0x000fe200078e00ff */
[----:B------:R-:W-:Y:S01]  /*12e0*/  LOP3.LUT R19, R0, 0xfffffff0, RZ, 0xc0, !PT ;  /* 0xfffffff000137812 */ /* 0x000fe200078ec0ff */
[----:B------:R-:W-:Y:S01]  /*12f0*/  IMAD.SHL.U32 R24, R24, 0x8, RZ ;  /* 0x0000000818187824 */ /* 0x000fe200078e00ff */
[----:B------:R-:W-:Y:S01]  /*1300*/  LEA.HI R0, R0, R6, RZ, 0x1 ;  /* 0x0000000600007211 */ /* 0x000fe200078f08ff */
[----:B------:R-:W-:Y:S01]  /*1310*/  USHF.L.U32 UR4, UR4, 0x6, URZ ;  /* 0x0000000604047899 */ /* 0x000fe2000800063f */
[----:B------:R-:W-:Y:S01]  /*1320*/  LEA.HI R112, R112, R14, RZ, 0x1 ;  /* 0x0000000e70707211 */ /* 0x000fe200078f08ff */
[----:B------:R-:W-:Y:S01]  /*1330*/  IMAD.IADD R19, R47, 0x1, -R19 ;  /* 0x000000012f137824 */ /* 0x000fe200078e0a13 */
[----:B------:R-:W-:-:S02]  /*1340*/  LOP3.LUT R8, R8, 0xc0, RZ, 0xc0, !PT ;  /* 0x000000c008087812 */ /* 0x000fc400078ec0ff */
[----:B------:R-:W-:Y:S02]  /*1350*/  LEA.HI R4, R21, R114, RZ, 0x1 ;  /* 0x0000007215047211 */ /* 0x000fe400078f08ff */
[----:B------:R-:W-:Y:S02]  /*1360*/  LOP3.LUT R0, R0, 0xfffffffe, RZ, 0xc0, !PT ;  /* 0xfffffffe00007812 */ /* 0x000fe400078ec0ff */
[----:B------:R-:W-:Y:S02]  /*1370*/  LEA.HI R48, R48, R47, RZ, 0x5 ;  /* 0x0000002f30307211 */ /* 0x000fe400078f28ff */
[----:B------:R-:W-:Y:S01]  /*1380*/  LOP3.LUT R112, R112, 0x7fffffe, RZ, 0xc0, !PT ;  /* 0x07fffffe70707812 */ /* 0x000fe200078ec0ff */
[----:B------:R-:W-:Y:S01]  /*1390*/  IMAD.IADD R0, R6, 0x1, -R0 ;  /* 0x0000000106007824 */ /* 0x000fe200078e0a00 */
[----:B------:R-:W-:Y:S02]  /*13a0*/  LOP3.LUT R23, R8, 0x18, R24, 0xf8, !PT ;  /* 0x0000001808177812 */ /* 0x000fe400078ef818 */
[----:B------:R-:W-:Y:S01]  /*13b0*/  LOP3.LUT R4, R4, 0xfffffffe, RZ, 0xc0, !PT ;  /* 0xfffffffe04047812 */ /* 0x000fe200078ec0ff */
[----:B------:R-:W-:Y:S01]  /*13c0*/  IMAD.IADD R112, R14, 0x1, -R112 ;  /* 0x000000010e707824 */ /* 0x000fe200078e0a70 */
[----:B------:R-:W-:-:S02]  /*13d0*/  SHF.R.U32.HI R8, RZ, 0x3, R8 ;  /* 0x00000003ff087819 */ /* 0x000fc40000011608 */
[----:B------:R-:W-:Y:S01]  /*13e0*/  SHF.R.S32.HI R120, RZ, 0x5, R48 ;  /* 0x00000005ff787819 */ /* 0x000fe20000011430 */
[----:B------:R-:W-:Y:S01]  /*13f0*/  IMAD.IADD R114, R114, 0x1, -R4 ;  /* 0x0000000172727824 */ /* 0x000fe200078e0a04 */
[-C--:B------:R-:W-:Y:S02]  /*1400*/  LEA.HI R9, R19, R19.reuse, RZ, 0x1 ;  /* 0x0000001313097211 */ /* 0x080fe400078f08ff */
[----:B------:R-:W-:Y:S01]  /*1410*/  SHF.R.S32.HI R6, RZ, 0x1f, R116 ;  /* 0x0000001fff067819 */ /* 0x000fe20000011474 */
[C---:B------:R-:W-:Y:S01]  /*1420*/  IMAD R112, R120.reuse, 0x8, R112 ;  /* 0x0000000878707824 */ /* 0x040fe200078e0270 */
[----:B------:R-:W-:Y:S01]  /*1430*/  LOP3.LUT R21, R21, 0xfffffff8, RZ, 0xc0, !PT ;  /* 0xfffffff815157812 */ /* 0x000fe200078ec0ff */
[----:B------:R-:W-:Y:S01]  /*1440*/  IMAD R49, R120, 0x10, R49 ;  /* 0x0000001078317824 */ /* 0x000fe200078e0231 */
[----:B------:R-:W-:Y:S01]  /*1450*/  LOP3.LUT R8, R23, R8, RZ, 0x3c, !PT ;  /* 0x0000000817087212 */ /* 0x000fe200078e3cff */
[----:B------:R-:W-:Y:S01]  /*1460*/  IMAD R6, R6, c[0x0][0x178], RZ ;  /* 0x00005e0006067a24 */ /* 0x000fe200078e02ff */
[----:B------:R-:W-:Y:S01]  /*1470*/  LOP3.LUT R45, R9, 0x7fffffe, RZ, 0xc0, !PT ;  /* 0x07fffffe092d7812 */ /* 0x000fe200078ec0ff */
[----:B------:R-:W-:Y:S01]  /*1480*/  IMAD.IADD R21, R47, 0x1, -R21 ;  /* 0x000000012f157824 */ /* 0x000fe200078e0a15 */
[----:B------:R-:W-:Y:S01]  /*1490*/  IADD3 R22, P0, R24, R22, RZ ;  /* 0x0000001618167210 */ /* 0x000fe20007f1e0ff */
[----:B------:R-:W-:Y:S01]  /*14a0*/  IMAD.U32 R112, R112, 0x20, R8 ;  /* 0x0000002070707824 */ /* 0x000fe200078e0008 */
[----:B------:R-:W-:Y:S01]  /*14b0*/  SHF.R.S32.HI R25, RZ, 0x1f, R24 ;  /* 0x0000001fff197819 */ /* 0x000fe20000011418 */
[----:B------:R-:W-:Y:S01]  /*14c0*/  IMAD.IADD R45, R19, 0x1, -R45 ;  /* 0x00000001132d7824 */ /* 0x000fe200078e0a2d */
[----:B------:R-:W-:Y:S01]  /*14d0*/  SHF.R.S32.HI R4, RZ, 0x1f, R19 ;  /* 0x0000001fff047819 */ /* 0x000fe20000011413 */
[----:B------:R-:W-:Y:S01]  /*14e0*/  IMAD R6, R116, c[0x0][0x17c], R6 ;  /* 0x00005f0074067a24 */ /* 0x000fe200078e0206 */
[----:B------:R-:W-:Y:S01]  /*14f0*/  SHF.R.S32.HI R8, RZ, 0x1f, R12 ;  /* 0x0000001fff087819 */ /* 0x000fe2000001140c */
[----:B------:R-:W-:Y:S01]  /*1500*/  IMAD.X R23, R25, 0x1, R18, P0 ;  /* 0x0000000119177824 */ /* 0x000fe200000e0612 */
[----:B------:R-:W-:Y:S01]  /*1510*/  LEA.HI R4, R4, R19, RZ, 0x3 ;  /* 0x0000001304047211 */ /* 0x000fe200078f18ff */
[----:B------:R-:W-:Y:S01]  /*1520*/  IMAD.WIDE.U32 R18, R116, c[0x0][0x178], R24 ;  /* 0x00005e0074127a25 */ /* 0x000fe200078e0018 */
[----:B------:R-:W-:-:S02]  /*1530*/  SHF.R.S32.HI R15, RZ, 0x1f, R14 ;  /* 0x0000001fff0f7819 */ /* 0x000fc4000001140e */
[----:B------:R-:W-:Y:S01]  /*1540*/  LEA.HI R115, R21, R21, RZ, 0x1 ;  /* 0x0000001515737211 */ /* 0x000fe200078f08ff */
[----:B------:R-:W-:Y:S01]  /*1550*/  IMAD.IADD R19, R19, 0x1, R6 ;  /* 0x0000000113137824 */ /* 0x000fe200078e0206 */
[----:B------:R-:W-:Y:S01]  /*1560*/  IADD3 R5, P0, R14, R5, RZ ;  /* 0x000000050e057210 */ /* 0x000fe20007f1e0ff */
[----:B------:R-:W-:Y:S01]  /*1570*/  IMAD R8, R8, c[0x0][0x1a8], RZ ;  /* 0x00006a0008087a24 */ /* 0x000fe200078e02ff */
[----:B------:R-:W-:Y:S01]  /*1580*/  IADD3 R16, P1, R24, R16, RZ ;  /* 0x0000001018107210 */ /* 0x000fe20007f3e0ff */
[----:B------:R-:W-:Y:S01]  /*1590*/  IMAD R6, R7, c[0x0][0x1bc], R13 ;  /* 0x00006f0007067a24 */ /* 0x000fe200078e020d */
[----:B------:R-:W-:Y:S01]  /*15a0*/  LOP3.LUT R113, R115, 0xfffffffe, RZ, 0xc0, !PT ;  /* 0xfffffffe73717812 */ /* 0x000fe200078ec0ff */
[----:B------:R-:W-:Y:S01]  /*15b0*/  IMAD.WIDE.U32 R22, R7, c[0x0][0x1b8], R22 ;  /* 0x00006e0007167a25 */ /* 0x000fe200078e0016 */
[----:B------:R-:W-:Y:S02]  /*15c0*/  SHF.R.S32.HI R115, RZ, 0x1, R115 ;  /* 0x00000001ff737819 */ /* 0x000fe40000011473 */
[----:B------:R-:W-:Y:S01]  /*15d0*/  SHF.R.S32.HI R13, RZ, 0x1f, R9 ;  /* 0x0000001fff0d7819 */ /* 0x000fe20000011409 */
[----:B------:R-:W-:Y:S01]  /*15e0*/  IMAD.X R7, R15, 0x1, R3, P0 ;  /* 0x000000010f077824 */ /* 0x000fe200000e0603 */
[----:B------:R-:W-:Y:S01]  /*15f0*/  SHF.R.S32.HI R3, RZ, 0x1, R9 ;  /* 0x00000001ff037819 */ /* 0x000fe20000011409 */
[----:B------:R-:W-:-:S02]  /*1600*/  IMAD.X R17, R25, 0x1, R17, P1 ;  /* 0x0000000119117824 */ /* 0x000fc400008e0611 */
[----:B------:R-:W-:Y:S01]  /*1610*/  IMAD R9, R15, c[0x0][0x198], RZ ;  /* 0x000066000f097a24 */ /* 0x000fe200078e02ff */
[----:B------:R-:W-:Y:S01]  /*1620*/  LEA.HI R13, R13, R3, RZ, 0x2 ;  /* 0x000000030d0d7211 */ /* 0x000fe200078f10ff */
[C---:B------:R-:W-:Y:S02]  /*1630*/  IMAD R8, R12.reuse, c[0x0][0x1ac], R8 ;  /* 0x00006b000c087a24 */ /* 0x040fe400078e0208 */
[----:B------:R-:W-:Y:S01]  /*1640*/  IMAD.WIDE.U32 R18, R12, c[0x0][0x1a8], R18 ;  /* 0x00006a000c127a25 */ /* 0x000fe200078e0012 */
[----:B------:R-:W-:-:S03]  /*1650*/  LOP3.LUT R13, R13, 0xfffffffc, RZ, 0xc0, !PT ;  /* 0xfffffffc0d0d7812 */ /* 0x000fc600078ec0ff */
[----:B------:R-:W-:-:S04]  /*1660*/  IMAD.WIDE R10, R10, 0x40, R14 ;  /* 0x000000400a0a7825 */ /* 0x000fc800078e020e */
[----:B------:R-:W-:Y:S02]  /*1670*/  IMAD.SHL.U32 R12, R115, 0x40, RZ ;  /* 0x00000040730c7824 */ /* 0x000fe400078e00ff */
[C---:B------:R-:W-:Y:S02]  /*1680*/  IMAD R9, R14.reuse, c[0x0][0x19c], R9 ;  /* 0x000067000e097a24 */ /* 0x040fe400078e0209 */
[----:B------:R-:W-:Y:S01]  /*1690*/  IMAD.WIDE.U32 R16, R14, c[0x0][0x198], R16 ;  /* 0x000066000e107a25 */ /* 0x000fe200078e0010 */
[----:B------:R-:W-:-:S03]  /*16a0*/  LOP3.LUT R12, R12, 0xc0, RZ, 0xc0, !PT ;  /* 0x000000c00c0c7812 */ /* 0x000fc600078ec0ff */
[----:B------:R-:W-:Y:S01]  /*16b0*/  IMAD.IADD R15, R19, 0x1, R8 ;  /* 0x00000001130f7824 */ /* 0x000fe200078e0208 */
[----:B------:R-:W-:Y:S01]  /*16c0*/  LEA R111, P0, R16, c[0x0][0x168], 0x1 ;  /* 0x00005a00106f7a11 */ /* 0x000fe200078008ff */
[----:B------:R-:W-:Y:S02]  /*16d0*/  IMAD R8, R11, c[0x0][0x190], RZ ;  /* 0x000064000b087a24 */ /* 0x000fe400078e02ff */
[----:B------:R-:W-:Y:S02]  /*16e0*/  IMAD.MOV.U32 R14, RZ, RZ, R18 ;  /* 0x000000ffff0e7224 */ /* 0x000fe400078e0012 */
[----:B------:R-:W-:Y:S02]  /*16f0*/  IMAD.SHL.U32 R11, R114, 0x8, RZ ;  /* 0x00000008720b7824 */ /* 0x000fe400078e00ff */
[C---:B------:R-:W-:Y:S02]  /*1700*/  IMAD R8, R10.reuse, c[0x0][0x194], R8 ;  /* 0x000065000a087a24 */ /* 0x040fe400078e0208 */
[----:B------:R-:W-:Y:S01]  /*1710*/  IMAD.WIDE.U32 R14, R10, c[0x0][0x190], R14 ;  /* 0x000064000a0e7a25 */ /* 0x000fe200078e000e */
[----:B------:R-:W-:-:S02]  /*1720*/  LOP3.LUT R11, R12, 0x8, R11, 0xf8, !PT ;  /* 0x000000080c0b7812 */ /* 0x000fc400078ef80b */
[----:B------:R-:W-:Y:S01]  /*1730*/  SHF.R.U32.HI R12, RZ, 0x3, R12 ;  /* 0x00000003ff0c7819 */ /* 0x000fe2000001160c */
[----:B------:R-:W-:Y:S01]  /*1740*/  IMAD.IADD R8, R15, 0x1, R8 ;  /* 0x000000010f087824 */ /* 0x000fe200078e0208 */
[C---:B------:R-:W-:Y:S01]  /*1750*/  LEA R10, P1, R14.reuse, c[0x0][0x160], 0x1 ;  /* 0x000058000e0a7a11 */ /* 0x040fe200078208ff */
[----:B------:R-:W-:Y:S01]  /*1760*/  IMAD.IADD R23, R23, 0x1, R6 ;  /* 0x0000000117177824 */ /* 0x000fe200078e0206 */
[----:B------:R-:W-:Y:S01]  /*1770*/  LOP3.LUT R6, R11, R12, RZ, 0x3c, !PT ;  /* 0x0000000c0b067212 */ /* 0x000fe200078e3cff */
[----:B------:R-:W-:Y:S01]  /*1780*/  IMAD.IADD R9, R17, 0x1, R9 ;  /* 0x0000000111097824 */ /* 0x000fe200078e0209 */
[----:B------:R-:W-:Y:S01]  /*1790*/  LEA.HI.X R11, R14, c[0x0][0x164], R8, 0x1, P1 ;  /* 0x000059000e0b7a11 */ /* 0x000fe200008f0c08 */
[----:B------:R-:W-:Y:S02]  /*17a0*/  IMAD.MOV.U32 R8, RZ, RZ, c[0x0][0x190] ;  /* 0x00006400ff087624 */ /* 0x000fe400078e00ff */
[----:B------:R-:W-:Y:S01]  /*17b0*/  IMAD.IADD R3, R3, 0x1, -R13 ;  /* 0x0000000103037824 */ /* 0x000fe200078e0a0d */
[----:B------:R-:W-:Y:S01]  /*17c0*/  LEA.HI.X R110, R16, c[0x0][0x16c], R9, 0x1, P0 ;  /* 0x00005b00106e7a11 */ /* 0x000fe200000f0c09 */
[----:B------:R-:W-:Y:S01]  /*17d0*/  IMAD R9, R7, c[0x0][0x1a0], RZ ;  /* 0x0000680007097a24 */ /* 0x000fe200078e02ff */
[----:B------:R-:W-:Y:S01]  /*17e0*/  IADD3 R14, P0, R111, UR9, RZ ;  /* 0x000000096f0e7c10 */ /* 0x000fe2000ff1e0ff */
[----:B------:R-:W-:Y:S01]  /*17f0*/  IMAD.MOV.U32 R7, RZ, RZ, c[0x0][0x194] ;  /* 0x00006500ff077624 */ /* 0x000fe200078e00ff */
[----:B------:R-:W-:Y:S01]  /*1800*/  LEA R12, P1, R8, R10, 0x6 ;  /* 0x0000000a080c7211 */ /* 0x000fe200078230ff */
[----:B------:R-:W-:Y:S01]  /*1810*/  IMAD.SHL.U32 R112, R112, 0x2, RZ ;  /* 0x0000000270707824 */ /* 0x000fe200078e00ff */
[----:B------:R-:W-:Y:S01]  /*1820*/  IADD3.X R15, R110, UR7, RZ, P0, !PT ;  /* 0x000000076e0f7c10 */ /* 0x000fe200087fe4ff */
[C---:B------:R-:W-:Y:S01]  /*1830*/  IMAD R9, R5.reuse, c[0x0][0x1a4], R9 ;  /* 0x0000690005097a24 */ /* 0x040fe200078e0209 */
[----:B------:R-:W-:Y:S01]  /*1840*/  LEA.HI.X R13, R8, R11, R7, 0x6, P1 ;  /* 0x0000000b080d7211 */ /* 0x000fe200008f3407 */
[----:B------:R-:W-:Y:S01]  /*1850*/  IMAD.WIDE.U32 R22, R5, c[0x0][0x1a0], R22 ;  /* 0x0000680005167a25 */ /* 0x000fe200078e0016 */
[----:B------:R-:W-:Y:S01]  /*1860*/  IADD3 R16, P0, R14, UR9, RZ ;  /* 0x000000090e107c10 */ /* 0x000fe2000ff1e0ff */
[----:B------:R-:W-:Y:S01]  /*1870*/  @!PT LDS RZ, [RZ] ;  /* 0x00000000fffff984 */ /* 0x000fe20000000800 */
[----:B------:R-:W-:Y:S01]  /*1880*/  @!PT LDS RZ, [RZ] ;  /* 0x00000000fffff984 */ /* 0x000fe20000000800 */
[----:B------:R-:W-:Y:S01]  /*1890*/  @!PT LDS RZ, [RZ] ;  /* 0x00000000fffff984 */ /* 0x000fe20000000800 */
[----:B------:R1:W-:Y:S01]  /*18a0*/  LDGSTS.E.BYPASS.LTC128B.128 [R112], [R10.64] ;  /* 0x000000000a707fae */ /* 0x0003e2000b901d4a */
[----:B------:R-:W-:Y:S01]  /*18b0*/  LOP3.LUT P1, RZ, R3, 0x2, RZ, 0xc0, !PT ;  /* 0x0000000203ff7812 */ /* 0x000fe2000782c0ff */
[----:B------:R-:W-:Y:S01]  /*18c0*/  IMAD.IADD R9, R23, 0x1, R9 ;  /* 0x0000000117097824 */ /* 0x000fe200078e0209 */
[----:B------:R-:W-:Y:S01]  /*18d0*/  IADD3.X R17, R15, UR7, RZ, P0, !PT ;  /* 0x000000070f117c10 */ /* 0x000fe200087fe4ff */
[----:B------:R2:W-:Y:S01]  /*18e0*/  LDGSTS.E.BYPASS.LTC128B.128 [R112+0x800], [R12.64] ;  /* 0x008000000c707fae */ /* 0x0005e2000b901d4a */
[----:B------:R-:W-:-:S02]  /*18f0*/  IMAD.SHL.U32 R44, R4, 0x20, RZ ;  /* 0x00000020042c7824 */ /* 0x000fc400078e00ff */
[----:B------:R-:W-:Y:S02]  /*1900*/  IMAD.SHL.U32 R4, R0, 0x8, RZ ;  /* 0x0000000800047824 */ /* 0x000fe400078e00ff */
[----:B------:R-:W-:Y:S01]  /*1910*/  IMAD.IADD R113, R21, 0x1, -R113 ;  /* 0x0000000115717824 */ /* 0x000fe200078e0a71 */
[----:B------:R-:W-:-:S03]  /*1920*/  LOP3.LUT R44, R44, 0xffffff00, RZ, 0xc0, !PT ;  /* 0xffffff002c2c7812 */ /* 0x000fc600078ec0ff */
[----:B------:R-:W-:Y:S02]  /*1930*/  IMAD R0, R0, 0x8, R113 ;  /* 0x0000000800007824 */ /* 0x000fe400078e0271 */
[----:B------:R-:W-:Y:S02]  /*1940*/  IMAD R106, R120, 0x200, R44 ;  /* 0x00000200786a7824 */ /* 0x000fe400078e022c */
[----:B------:R-:W-:Y:S02]  /*1950*/  IMAD.U32 R0, R0, 0x20, R6 ;  /* 0x0000002000007824 */ /* 0x000fe400078e0006 */
[C---:B------:R-:W-:Y:S02]  /*1960*/  IMAD R106, R45.reuse, 0x20, R106 ;  /* 0x000000202d6a7824 */ /* 0x040fe400078e026a */
[C---:B------:R-:W-:Y:S01]  /*1970*/  IMAD.SHL.U32 R23, R0.reuse, 0x2, RZ ;  /* 0x0000000200177824 */ /* 0x040fe200078e00ff */
[----:B------:R-:W-:Y:S01]  /*1980*/  LEA R105, R0, 0x1000, 0x1 ;  /* 0x0000100000697811 */ /* 0x000fe200078e08ff */
[----:B------:R-:W-:-:S03]  /*1990*/  IMAD R102, R45, 0x20, R44 ;  /* 0x000000202d667824 */ /* 0x000fc600078e022c */
[----:B------:R-:W-:Y:S02]  /*19a0*/  IADD3 R103, R105, 0x20, RZ ;  /* 0x0000002069677810 */ /* 0x000fe40007ffe0ff */
[----:B-1----:R-:W-:Y:S01]  /*19b0*/  IADD3 R10, P0, R16, UR9, RZ ;  /* 0x00000009100a7c10 */ /* 0x002fe2000ff1e0ff */
[----:B--2---:R-:W-:-:S03]  /*19c0*/  IMAD.MOV.U32 R12, RZ, RZ, R111 ;  /* 0x000000ffff0c7224 */ /* 0x004fc600078e006f */
[----:B------:R-:W-:Y:S01]  /*19d0*/  IADD3.X R11, R17, UR7, RZ, P0, !PT ;  /* 0x00000007110b7c10 */ /* 0x000fe200087fe4ff */
[----:B------:R-:W-:Y:S01]  /*19e0*/  IMAD.MOV.U32 R13, RZ, RZ, R110 ;  /* 0x000000ffff0d7224 */ /* 0x000fe200078e006e */
[----:B------:R-:W-:-:S04]  /*19f0*/  LEA R109, P0, R22, c[0x0][0x170], 0x1 ;  /* 0x00005c00166d7a11 */ /* 0x000fc800078008ff */
[----:B------:R1:W-:Y:S01]  /*1a00*/  LDGSTS.E.BYPASS.LTC128B.128 [R112+0x1000], [R12.64] ;  /* 0x010000000c707fae */ /* 0x0003e2000b901d4a */
[----:B------:R-:W-:Y:S01]  /*1a10*/  LEA.HI.X R108, R22, c[0x0][0x174], R9, 0x1, P0 ;  /* 0x00005d00166c7a11 */ /* 0x000fe200000f0c09 */
[----:B------:R-:W-:Y:S01]  /*1a20*/  IMAD.SHL.U32 R22, R3, 0x40, RZ ;  /* 0x0000004003167824 */ /* 0x000fe200078e00ff */
[----:B------:R-:W-:Y:S01]  /*1a30*/  IADD3 R8, P0, R109, UR4, RZ ;  /* 0x000000046d087c10 */ /* 0x000fe2000ff1e0ff */
[----:B------:R1:W-:Y:S01]  /*1a40*/  LDGSTS.E.BYPASS.LTC128B.128 [R112+0x1800], [R14.64] ;  /* 0x018000000e707fae */ /* 0x0003e2000b901d4a */
[----:B------:R-:W-:Y:S02]  /*1a50*/  IMAD.MOV.U32 R3, RZ, RZ, 0x20 ;  /* 0x00000020ff037424 */ /* 0x000fe400078e00ff */
[----:B------:R-:W-:Y:S01]  /*1a60*/  LOP3.LUT R22, R22, 0xc0, RZ, 0xc0, !PT ;  /* 0x000000c016167812 */ /* 0x000fe200078ec0ff */
[----:B------:R2:W-:Y:S01]  /*1a70*/  LDGSTS.E.BYPASS.LTC128B.128 [R112+0x2000], [R16.64] ;  /* 0x0200000010707fae */ /* 0x0005e2000b901d4a */
[----:B------:R-:W-:Y:S01]  /*1a80*/  IADD3.X R9, R108, UR5, RZ, P0, !PT ;  /* 0x000000056c097c10 */ /* 0x000fe200087fe4ff */
[----:B------:R-:W-:Y:S01]  /*1a90*/  IMAD.MOV.U32 R5, RZ, RZ, R108 ;  /* 0x000000ffff057224 */ /* 0x000fe200078e006c */
[----:B------:R-:W-:Y:S01]  /*1aa0*/  LOP3.LUT R4, R22, 0x8, R4, 0xf8, !PT ;  /* 0x0000000816047812 */ /* 0x000fe200078ef804 */
[----:B------:R3:W-:Y:S01]  /*1ab0*/  LDGSTS.E.BYPASS.LTC128B.128 [R112+0x2800], [R10.64] ;  /* 0x028000000a707fae */ /* 0x0007e2000b901d4a */
[----:B------:R-:W-:-:S02]  /*1ac0*/  SHF.R.U32.HI R22, RZ, 0x3, R22 ;  /* 0x00000003ff167819 */ /* 0x000fc40000011616 */
[----:B------:R-:W-:Y:S01]  /*1ad0*/  IADD3 R6, P0, R8, UR4, RZ ;  /* 0x0000000408067c10 */ /* 0x000fe2000ff1e0ff */
[----:B------:R-:W0:Y:S01]  /*1ae0*/  LDGDEPBAR ;  /* 0x00000000000079af */ /* 0x000e220000000000 */
[----:B------:R-:W-:Y:S01]  /*1af0*/  LOP3.LUT R22, R4, R22, RZ, 0x3c, !PT ;  /* 0x0000001604167212 */ /* 0x000fe200078e3cff */
[----:B------:R-:W-:Y:S01]  /*1b00*/  IMAD.MOV.U32 R4, RZ, RZ, R109 ;  /* 0x000000ffff047224 */ /* 0x000fe200078e006d */
[----:B------:R-:W-:Y:S02]  /*1b10*/  IADD3.X R7, R9, UR5, RZ, P0, !PT ;  /* 0x0000000509077c10 */ /* 0x000fe400087fe4ff */
[----:B------:R-:W-:Y:S01]  /*1b20*/  SEL R3, R3, 0xffffffe0, !P1 ;  /* 0xffffffe003037807 */ /* 0x000fe20004800000 */
[C---:B------:R-:W-:Y:S02]  /*1b30*/  IMAD.IADD R106, R22.reuse, 0x1, R106 ;  /* 0x00000001166a7824 */ /* 0x040fe400078e026a */
[----:B------:R-:W-:Y:S02]  /*1b40*/  IMAD.IADD R102, R22, 0x1, R102 ;  /* 0x0000000116667824 */ /* 0x000fe400078e0266 */
[----:B------:R-:W-:-:S04]  /*1b50*/  IMAD.SHL.U32 R106, R106, 0x2, RZ ;  /* 0x000000026a6a7824 */ /* 0x000fc800078e00ff */
[----:B------:R-:W-:Y:S01]  /*1b60*/  IMAD.IADD R104, R106, 0x1, R3 ;  /* 0x000000016a687824 */ /* 0x000fe200078e0203 */
[----:B------:R-:W-:-:S04]  /*1b70*/  DEPBAR.LE SB0, 0x0 ;  /* 0x000080000000791a */ /* 0x000fc80000000000 */
[----:B------:R-:W-:Y:S06]  /*1b80*/  BAR.SYNC.DEFER_BLOCKING 0x0 ;  /* 0x0000000000007b1d */ /* 0x000fec0000010000 */
[----:B------:R-:W-:Y:S01]  /*1b90*/  @!PT LDS RZ, [RZ] ;  /* 0x00000000fffff984 */ /* 0x000fe20000000800 */
[----:B------:R-:W-:Y:S01]  /*1ba0*/  @!PT LDS RZ, [RZ] ;  /* 0x00000000fffff984 */ /* 0x000fe20000000800 */
[----:B------:R-:W-:Y:S01]  /*1bb0*/  @!PT LDS RZ, [RZ] ;  /* 0x00000000fffff984 */ /* 0x000fe20000000800 */
[----:B------:R4:W-:Y:S04]  /*1bc0*/  LDGSTS.E.BYPASS.LTC128B.128 [R112+0x3000], [R4.64] ;  /* 0x0300000004707fae */ /* 0x0009e8000b901d4a */
[----:B------:R3:W-:Y:S04]  /*1bd0*/  LDGSTS.E.BYPASS.LTC128B.128 [R112+0x3800], [R8.64] ;  /* 0x0380000008707fae */ /* 0x0007e8000b901d4a */
[----:B------:R5:W-:Y:S01]  /*1be0*/  LDGSTS.E.BYPASS.LTC128B.128 [R112+0x4000], [R6.64] ;  /* 0x0400000006707fae */ /* 0x000be2000b901d4a */
[----:B----4-:R-:W-:-:S04]  /*1bf0*/  IADD3 R4, P0, R6, UR4, RZ ;  /* 0x0000000406047c10 */ /* 0x010fc8000ff1e0ff */
[----:B------:R-:W-:Y:S02]  /*1c00*/  IADD3.X R5, R7, UR5, RZ, P0, !PT ;  /* 0x0000000507057c10 */ /* 0x000fe400087fe4ff */
[----:B------:R-:W-:-:S03]  /*1c10*/  LOP3.LUT P0, RZ, R115, 0x2, RZ, 0xc0, !PT ;  /* 0x0000000273ff7812 */ /* 0x000fc6000780c0ff */
[----:B------:R5:W-:Y:S04]  /*1c20*/  LDGSTS.E.BYPASS.LTC128B.128 [R112+0x4800], [R4.64] ;  /* 0x0480000004707fae */ /* 0x000be8000b901d4a */
[----:B------:R-:W-:Y:S04]  /*1c30*/  LDSM.16.M88.4 R32, [R23+0x1000] ;  /* 0x001000001720783b */ /* 0x000fe80000000200 */
[----:B-1----:R-:W-:Y:S02]  /*1c40*/  LDSM.16.M88.4 R12, [R104] ;  /* 0x00000000680c783b */ /* 0x002fe40000000200 */
        /* <DEDUP_REMOVED lines=9> */
[----:B------:R-:W-:Y:S01]  /*1ce0*/  LDSM.16.M88.4 R36, [R23+0x1800] ;  /* 0x001800001724783b */ /* 0x000fe20000000200 */
[----:B------:R-:W-:-:S02]  /*1cf0*/  IADD3 R87, R103, 0x1800, RZ ;  /* 0x0000180067577810 */ /* 0x000fc40007ffe0ff */
[----:B------:R-:W-:Y:S01]  /*1d00*/  IADD3 R86, R103, 0x1c00, RZ ;  /* 0x00001c0067567810 */ /* 0x000fe20007ffe0ff */
[----:B-----5:R-:W3:Y:S04]  /*1d10*/  LDSM.16.M88.4 R4, [R106] ;  /* 0x000000006a04783b */ /* 0x020ee80000000200 */
[----:B------:R-:W0:Y:S01]  /*1d20*/  LDGDEPBAR ;  /* 0x00000000000079af */ /* 0x000e220000000000 */
[C---:B---3--:R-:W-:Y:S08]  /*1d30*/  HMMA.16816.F32.BF16 R8, R4.reuse, R32, RZ ;  /* 0x000000200408723c */ /* 0x048ff000000418ff */
[C---:B------:R-:W-:Y:S08]  /*1d40*/  HMMA.16816.F32.BF16 R32, R4.reuse, R34, RZ ;  /* 0x000000220420723c */ /* 0x040ff000000418ff */
[----:B--2---:R-:W-:Y:S08]  /*1d50*/  HMMA.16816.F32.BF16 R16, R4, R24, RZ ;  /* 0x000000180410723c */ /* 0x004ff000000418ff */
[C---:B------:R-:W-:Y:S08]  /*1d60*/  HMMA.16816.F32.BF16 R8, R12.reuse, R28, R8 ;  /* 0x0000001c0c08723c */ /* 0x040ff00000041808 */
[C---:B------:R-:W-:Y:S01]  /*1d70*/  HMMA.16816.F32.BF16 R32, R12.reuse, R30, R32 ;  /* 0x0000001e0c20723c */ /* 0x040fe20000041820 */
[----:B------:R-:W1:Y:S07]  /*1d80*/  LDSM.16.M88.4 R28, [R103+0x800] ;  /* 0x00080000671c783b */ /* 0x000e6e0000000200 */
[----:B------:R-:W-:Y:S08]  /*1d90*/  HMMA.16816.F32.BF16 R16, R12, R40, R16 ;  /* 0x000000280c10723c */ /* 0x000ff00000041810 */
        /* <DEDUP_REMOVED lines=10> */
[----:B------:R-:W-:Y:S02]  /*1e40*/  FMUL.FTZ R16, R16, c[0x0][0x2ec] ;  /* 0x0000bb0010107a20 */ /* 0x000fe40000410000 */
[----:B------:R-:W-:Y:S02]  /*1e50*/  FMUL.FTZ R17, R17, c[0x0][0x2ec] ;  /* 0x0000bb0011117a20 */ /* 0x000fe40000410000 */
[----:B------:R-:W-:Y:S01]  /*1e60*/  FMUL.FTZ R18, R18, c[0x0][0x2ec] ;  /* 0x0000bb0012127a20 */ /* 0x000fe20000410000 */
[----:B------:R3:W4:Y:S01]  /*1e70*/  MUFU.TANH R55, R11 ;  /* 0x0000000b00377308 */ /* 0x0007220000002400 */
[----:B------:R-:W-:-:S07]  /*1e80*/  FMUL.FTZ R19, R19, c[0x0][0x2ec] ;  /* 0x0000bb0013137a20 */ /* 0x000fce0000410000 */
[----:B------:R-:W5:Y:S01]  /*1e90*/  MUFU.TANH R57, R32 ;  /* 0x0000002000397308 */ /* 0x000f620000002400 */
[C---:B---3--:R-:W-:Y:S07]  /*1ea0*/  HMMA.16816.F32.BF16 R8, R4.reuse, R26, RZ ;  /* 0x0000001a0408723c */ /* 0x048fee00000418ff */
[----:B------:R-:W-:Y:S01]  /*1eb0*/  MUFU.TANH R52, R33 ;  /* 0x0000002100347308 */ /* 0x000fe20000002400 */
[C---:B------:R-:W-:Y:S07]  /*1ec0*/  HMMA.16816.F32.BF16 R24, R4.reuse, R36, RZ ;  /* 0x000000240418723c */ /* 0x040fee00000418ff */
[----:B------:R-:W3:Y:S01]  /*1ed0*/  MUFU.TANH R54, R34 ;  /* 0x0000002200367308 */ /* 0x000ee20000002400 */
[----:B------:R-:W-:Y:S07]  /*1ee0*/  HMMA.16816.F32.BF16 R36, R4, R38, RZ ;  /* 0x000000260424723c */ /* 0x000fee00000418ff */
[----:B------:R2:W2:Y:S01]  /*1ef0*/  MUFU.TANH R51, R35 ;  /* 0x0000002300337308 */ /* 0x0004a20000002400 */
[C---:B------:R-:W-:Y:S07]  /*1f00*/  HMMA.16816.F32.BF16 R8, R12.reuse, R42, R8 ;  /* 0x0000002a0c08723c */ /* 0x040fee0000041808 */
[----:B------:R-:W3:Y:S01]  /*1f10*/  MUFU.TANH R56, R16 ;  /* 0x0000001000387308 */ /* 0x000ee20000002400 */
[C---:B-1----:R-:W-:Y:S01]  /*1f20*/  HMMA.16816.F32.BF16 R24, R12.reuse, R28, R24 ;  /* 0x0000001c0c18723c */ /* 0x042fe20000041818 */
[----:B--2---:R-:W1:Y:S06]  /*1f30*/  LDSM.16.M88.4 R32, [R23+0x1c00] ;  /* 0x001c00001720783b */ /* 0x004e6c0000000200 */
[----:B------:R-:W2:Y:S01]  /*1f40*/  MUFU.TANH R53, R17 ;  /* 0x0000001100357308 */ /* 0x000ea20000002400 */
[----:B------:R-:W-:Y:S07]  /*1f50*/  HMMA.16816.F32.BF16 R36, R12, R30, R36 ;  /* 0x0000001e0c24723c */ /* 0x000fee0000041824 */
[----:B------:R-:W-:Y:S01]  /*1f60*/  MUFU.TANH R69, R18 ;  /* 0x0000001200457308 */ /* 0x000fe20000002400 */
[----:B------:R-:W-:-:S07]  /*1f70*/  FMUL.FTZ R8, R8, c[0x0][0x2ec] ;  /* 0x0000bb0008087a20 */ /* 0x000fce0000410000 */
[----:B------:R2:W1:Y:S01]  /*1f80*/  MUFU.TANH R68, R19 ;  /* 0x0000001300447308 */ /* 0x0004620000002400 */
[----:B------:R-:W-:Y:S02]  /*1f90*/  FMUL.FTZ R9, R9, c[0x0][0x2ec] ;  /* 0x0000bb0009097a20 */ /* 0x000fe40000410000 */
[----:B------:R-:W-:Y:S02]  /*1fa0*/  FMUL.FTZ R10, R10, c[0x0][0x2ec] ;  /* 0x0000bb000a0a7a20 */ /* 0x000fe40000410000 */
[----:B------:R-:W-:Y:S02]  /*1fb0*/  FMUL.FTZ R11, R11, c[0x0][0x2ec] ;  /* 0x0000bb000b0b7a20 */ /* 0x000fe40000410000 */
[----:B------:R-:W-:Y:S01]  /*1fc0*/  FMUL.FTZ R24, R24, c[0x0][0x2ec] ;  /* 0x0000bb0018187a20 */ /* 0x000fe20000410000 */
[----:B------:R-:W3:Y:S01]  /*1fd0*/  MUFU.TANH R75, R8 ;  /* 0x00000008004b7308 */ /* 0x000ee20000002400 */
[----:B------:R-:W-:Y:S02]  /*1fe0*/  FMUL.FTZ R25, R25, c[0x0][0x2ec] ;  /* 0x0000bb0019197a20 */ /* 0x000fe40000410000 */
[----:B------:R-:W-:-:S02]  /*1ff0*/  FMUL.FTZ R26, R26, c[0x0][0x2ec] ;  /* 0x0000bb001a1a7a20 */ /* 0x000fc40000410000 */
[----:B------:R-:W-:Y:S02]  /*2000*/  FMUL.FTZ R27, R27, c[0x0][0x2ec] ;  /* 0x0000bb001b1b7a20 */ /* 0x000fe40000410000 */
[----:B------:R-:W-:Y:S01]  /*2010*/  FMUL.FTZ R36, R36, c[0x0][0x2ec] ;  /* 0x0000bb0024247a20 */ /* 0x000fe20000410000 */
[----:B--2---:R-:W2:Y:S01]  /*2020*/  LDSM.16.M88.4 R16, [R103+0xc00] ;  /* 0x000c00006710783b */ /* 0x004ea20000000200 */
[----:B------:R-:W-:Y:S01]  /*2030*/  MUFU.TANH R74, R9 ;  /* 0x00000009004a7308 */ /* 0x000fe20000002400 */
[----:B------:R-:W-:Y:S02]  /*2040*/  FMUL.FTZ R37, R37, c[0x0][0x2ec] ;  /* 0x0000bb0025257a20 */ /* 0x000fe40000410000 */
[----:B------:R-:W-:Y:S02]  /*2050*/  FMUL.FTZ R38, R38, c[0x0][0x2ec] ;  /* 0x0000bb0026267a20 */ /* 0x000fe40000410000 */
[----:B------:R-:W-:Y:S01]  /*2060*/  FMUL.FTZ R39, R39, c[0x0][0x2ec] ;  /* 0x0000bb0027277a20 */ /* 0x000fe20000410000 */
[C---:B-1----:R-:W-:Y:S02]  /*2070*/  HMMA.16816.F32.BF16 R40, R4.reuse, R32, RZ ;  /* 0x000000200428723c */ /* 0x042fe400000418ff */
[----:B------:R-:W-:Y:S06]  /*2080*/  MUFU.TANH R72, R10 ;  /* 0x0000000a00487308 */ /* 0x000fec0000002400 */
[----:B------:R-:W-:Y:S02]  /*2090*/  HMMA.16816.F32.BF16 R32, R4, R34, RZ ;  /* 0x000000220420723c */ /* 0x000fe400000418ff */
[----:B------:R1:W1:Y:S08]  /*20a0*/  MUFU.TANH R61, R11 ;  /* 0x0000000b003d7308 */ /* 0x0002700000002400 */
[----:B------:R-:W3:Y:S01]  /*20b0*/  MUFU.TANH R65, R24 ;  /* 0x0000001800417308 */ /* 0x000ee20000002400 */
[----:B-1----:R-:W1:Y:S07]  /*20c0*/  LDSM.16.M88.4 R8, [R23+0x2000] ;  /* 0x002000001708783b */ /* 0x002e6e0000000200 */
[----:B------:R-:W-:Y:S06]  /*20d0*/  MUFU.TANH R60, R25 ;  /* 0x00000019003c7308 */ /* 0x000fec0000002400 */
[C---:B--2---:R-:W-:Y:S02]  /*20e0*/  HMMA.16816.F32.BF16 R32, R12.reuse, R18, R32 ;  /* 0x000000120c20723c */ /* 0x044fe40000041820 */
[----:B------:R-:W2:Y:S06]  /*20f0*/  MUFU.TANH R58, R26 ;  /* 0x0000001a003a7308 */ /* 0x000eac0000002400 */
[----:B------:R-:W-:Y:S01]  /*2100*/  HMMA.16816.F32.BF16 R40, R12, R16, R40 ;  /* 0x000000100c28723c */ /* 0x000fe20000041828 */
[----:B------:R-:W-:Y:S01]  /*2110*/  LDSM.16.M88.4 R16, [R23+0x2400] ;  /* 0x002400001710783b */ /* 0x000fe20000000200 */
[----:B------:R2:W1:Y:S08]  /*2120*/  MUFU.TANH R121, R27 ;  /* 0x0000001b00797308 */ /* 0x0004700000002400 */
[----:B------:R-:W3:Y:S06]  /*2130*/  MUFU.TANH R62, R36 ;  /* 0x00000024003e7308 */ /* 0x000eec0000002400 */
[----:B------:R-:W-:Y:S01]  /*2140*/  FMUL.FTZ R32, R32, c[0x0][0x2ec] ;  /* 0x0000bb0020207a20 */ /* 0x000fe20000410000 */
[----:B--2---:R-:W2:Y:S01]  /*2150*/  LDSM.16.M88.4 R24, [R103+0x1000] ;  /* 0x001000006718783b */ /* 0x004ea20000000200 */
[----:B------:R-:W-:Y:S01]  /*2160*/  MUFU.TANH R59, R37 ;  /* 0x00000025003b7308 */ /* 0x000fe20000002400 */
[----:B------:R-:W-:-:S02]  /*2170*/  FMUL.FTZ R33, R33, c[0x0][0x2ec] ;  /* 0x0000bb0021217a20 */ /* 0x000fc40000410000 */
[----:B------:R-:W-:Y:S02]  /*2180*/  FMUL.FTZ R34, R34, c[0x0][0x2ec] ;  /* 0x0000bb0022227a20 */ /* 0x000fe40000410000 */
[----:B------:R-:W-:Y:S01]  /*2190*/  FMUL.FTZ R35, R35, c[0x0][0x2ec] ;  /* 0x0000bb0023237a20 */ /* 0x000fe20000410000 */
[----:B-1----:R-:W-:Y:S01]  /*21a0*/  HMMA.16816.F32.BF16 R28, R4, R8, RZ ;  /* 0x00000008041c723c */ /* 0x002fe200000418ff */
[----:B------:R-:W-:Y:S01]  /*21b0*/  FMUL.FTZ R40, R40, c[0x0][0x2ec] ;  /* 0x0000bb0028287a20 */ /* 0x000fe20000410000 */
[----:B------:R-:W1:Y:S01]  /*21c0*/  MUFU.TANH R63, R38 ;  /* 0x00000026003f7308 */ /* 0x000e620000002400 */
[----:B------:R-:W-:Y:S02]  /*21d0*/  FMUL.FTZ R43, R43, c[0x0][0x2ec] ;  /* 0x0000bb002b2b7a20 */ /* 0x000fe40000410000 */
[----:B------:R-:W-:Y:S02]  /*21e0*/  FMUL.FTZ R42, R42, c[0x0][0x2ec] ;  /* 0x0000bb002a2a7a20 */ /* 0x000fe40000410000 */
[----:B------:R-:W-:-:S03]  /*21f0*/  FMUL.FTZ R41, R41, c[0x0][0x2ec] ;  /* 0x0000bb0029297a20 */ /* 0x000fc60000410000 */
[----:B------:R1:W1:Y:S08]  /*2200*/  MUFU.TANH R64, R39 ;  /* 0x0000002700407308 */ /* 0x0002700000002400 */
[----:B------:R2:W-:Y:S01]  /*2210*/  MUFU.TANH R67, R32 ;  /* 0x0000002000437308 */ /* 0x0005e20000002400 */
[----:B-1----:R-:W-:Y:S01]  /*2220*/  HMMA.16816.F32.BF16 R36, R4, R10, RZ ;  /* 0x0000000a0424723c */ /* 0x002fe200000418ff */
[----:B------:R-:W1:Y:S06]  /*2230*/  LDSM.16.M88.4 R8, [R103+0x1400] ;  /* 0x001400006708783b */ /* 0x000e6c0000000200 */
[----:B------:R-:W-:Y:S01]  /*2240*/  MUFU.TANH R77, R33 ;  /* 0x00000021004d7308 */ /* 0x000fe20000002400 */
[----:B--2---:R-:W-:Y:S01]  /*2250*/  LOP3.LUT R32, R48, 0xffffffe0, RZ, 0xc0, !PT ;  /* 0xffffffe030207812 */ /* 0x004fe200078ec0ff */
[----:B------:R-:W-:Y:S06]  /*2260*/  HMMA.16816.F32.BF16 R28, R12, R24, R28 ;  /* 0x000000180c1c723c */ /* 0x000fec000004181c */
[----:B------:R-:W-:Y:S01]  /*2270*/  MUFU.TANH R79, R34 ;  /* 0x00000022004f7308 */ /* 0x000fe20000002400 */
[----:B------:R-:W-:Y:S01]  /*2280*/  SHF.R.S32.HI R48, RZ, 0x1f, R48 ;  /* 0x0000001fff307819 */ /* 0x000fe20000011430 */
[----:B------:R-:W-:-:S03]  /*2290*/  IMAD.IADD R32, R47, 0x1, -R32 ;  /* 0x000000012f207824 */ /* 0x000fc600078e0a20 */
[----:B------:R-:W-:Y:S02]  /*22a0*/  LEA.HI R48, R48, R120, RZ, 0x2 ;  /* 0x0000007830307211 */ /* 0x000fe400078f10ff */
[----:B------:R-:W-:Y:S01]  /*22b0*/  SHF.R.S32.HI R117, RZ, 0x1f, R32 ;  /* 0x0000001fff757819 */ /* 0x000fe20000011420 */
[----:B------:R2:W-:Y:S01]  /*22c0*/  MUFU.TANH R78, R35 ;  /* 0x00000023004e7308 */ /* 0x0005e20000002400 */
[----:B------:R-:W-:Y:S02]  /*22d0*/  LOP3.LUT R48, R48, 0xfffffffc, RZ, 0xc0, !PT ;  /* 0xfffffffc30307812 */ /* 0x000fe400078ec0ff */
[----:B------:R-:W-:Y:S01]  /*22e0*/  LEA.HI R117, R117, R32, RZ, 0x2 ;  /* 0x0000002075757211 */ /* 0x000fe200078f10ff */
[----:B------:R-:W-:Y:S01]  /*22f0*/  HMMA.16816.F32.BF16 R24, R12, R26, R36 ;  /* 0x0000001a0c18723c */ /* 0x000fe20000041824 */
[----:B------:R-:W1:Y:S02]  /*2300*/  LDSM.16.M88.4 R36, [R23+0x2800] ;  /* 0x002800001724783b */ /* 0x000e640000000200 */
[----:B------:R-:W-:Y:S01]  /*2310*/  SHF.R.S32.HI R117, RZ, 0x2, R117 ;  /* 0x00000002ff757819 */ /* 0x000fe20000011475 */
[----:B------:R3:W1:Y:S01]  /*2320*/  MUFU.TANH R89, R40 ;  /* 0x0000002800597308 */ /* 0x0006620000002400 */
[----:B------:R-:W-:-:S02]  /*2330*/  IMAD.IADD R120, R120, 0x1, -R48 ;  /* 0x0000000178787824 */ /* 0x000fc400078e0a30 */
[----:B------:R-:W-:Y:S01]  /*2340*/  IADD3 R49, R49, 0x1, R117 ;  /* 0x0000000131317810 */ /* 0x000fe20007ffe075 */
[----:B------:R-:W-:-:S03]  /*2350*/  FMUL.FTZ R28, R28, c[0x0][0x2ec] ;  /* 0x0000bb001c1c7a20 */ /* 0x000fc60000410000 */
[----:B------:R-:W-:Y:S01]  /*2360*/  IADD3 R49, R46, -c[0x0][0x214], R49 ;  /* 0x800085002e317a10 */ /* 0x000fe20007ffe031 */
[C---:B--2---:R-:W-:Y:S01]  /*2370*/  HMMA.16816.F32.BF16 R32, R4.reuse, R16, RZ ;  /* 0x000000100420723c */ /* 0x044fe200000418ff */
[----:B------:R-:W-:Y:S01]  /*2380*/  FMUL.FTZ R29, R29, c[0x0][0x2ec] ;  /* 0x0000bb001d1d7a20 */ /* 0x000fe20000410000 */
[----:B------:R-:W-:Y:S01]  /*2390*/  MUFU.TANH R95, R28 ;  /* 0x0000001c005f7308 */ /* 0x000fe20000002400 */
[----:B------:R-:W-:Y:S01]  /*23a0*/  FMUL.FTZ R30, R30, c[0x0][0x2ec] ;  /* 0x0000bb001e1e7a20 */ /* 0x000fe20000410000 */
[----:B------:R-:W-:Y:S01]  /*23b0*/  IADD3 R71, R49, c[0x0][0x2e8], RZ ;  /* 0x0000ba0031477a10 */ /* 0x000fe20007ffe0ff */
[----:B------:R-:W-:Y:S01]  /*23c0*/  FMUL.FTZ R31, R31, c[0x0][0x2ec] ;  /* 0x0000bb001f1f7a20 */ /* 0x000fe20000410000 */
[----:B---3--:R-:W-:Y:S02]  /*23d0*/  IADD3 R40, R20, -0x1, RZ ;  /* 0xffffffff14287810 */ /* 0x008fe40007ffe0ff */
[----:B------:R-:W-:Y:S02]  /*23e0*/  HMMA.16816.F32.BF16 R16, R4, R18, RZ ;  /* 0x000000120410723c */ /* 0x000fe400000418ff */
[----:B------:R-:W-:Y:S01]  /*23f0*/  MUFU.TANH R94, R29 ;  /* 0x0000001d005e7308 */ /* 0x000fe20000002400 */
[C---:B------:R-:W-:Y:S01]  /*2400*/  ISETP.GT.AND P0, PT, R40.reuse, R107, PT ;  /* 0x0000006b2800720c */ /* 0x040fe20003f04270 */
[----:B------:R-:W-:-:S02]  /*2410*/  IMAD.SHL.U32 R40, R40, 0x80, RZ ;  /* 0x0000008028287824 */ /* 0x000fc400078e00ff */
[----:B------:R-:W-:Y:S02]  /*2420*/  FMUL.FTZ R24, R24, c[0x0][0x2ec] ;  /* 0x0000bb0018187a20 */ /* 0x000fe40000410000 */
[----:B------:R-:W-:Y:S02]  /*2430*/  FMUL.FTZ R25, R25, c[0x0][0x2ec] ;  /* 0x0000bb0019197a20 */ /* 0x000fe40000410000 */
[----:B------:R-:W-:Y:S01]  /*2440*/  MUFU.TANH R91, R30 ;  /* 0x0000001e005b7308 */ /* 0x000fe20000002400 */
[----:B------:R-:W-:Y:S01]  /*2450*/  LOP3.LUT R70, R40, 0x6, R70, 0xf8, !PT ;  /* 0x0000000628467812 */ /* 0x000fe200078ef846 */
[----:B------:R-:W-:Y:S02]  /*2460*/  FMUL.FTZ R26, R26, c[0x0][0x2ec] ;  /* 0x0000bb001a1a7a20 */ /* 0x000fe40000410000 */
[----:B------:R-:W-:-:S04]  /*2470*/  FMUL.FTZ R85, R27, c[0x0][0x2ec] ;  /* 0x0000bb001b557a20 */ /* 0x000fc80000410000 */
[----:B------:R1:W-:Y:S08]  /*2480*/  MUFU.TANH R90, R31 ;  /* 0x0000001f005a7308 */ /* 0x0003f00000002400 */
[----:B------:R2:W-:Y:S01]  /*2490*/  MUFU.TANH R80, R43 ;  /* 0x0000002b00507308 */ /* 0x0005e20000002400 */
[----:B-1----:R-:W-:Y:S07]  /*24a0*/  HMMA.16816.F32.BF16 R28, R12, R8, R32 ;  /* 0x000000080c1c723c */ /* 0x002fee0000041820 */
[----:B------:R1:W3:Y:S01]  /*24b0*/  MUFU.TANH R66, R42 ;  /* 0x0000002a00427308 */ /* 0x0002e20000002400 */
[----:B------:R-:W-:Y:S01]  /*24c0*/  LOP3.LUT R8, R70, 0x1, RZ, 0xfc, !PT ;  /* 0x0000000146087812 */ /* 0x000fe200078efcff */
[----:B------:R-:W-:Y:S01]  /*24d0*/  HMMA.16816.F32.BF16 R32, R4, R36, RZ ;  /* 0x000000240420723c */ /* 0x000fe200000418ff */
[----:B--2---:R-:W-:-:S05]  /*24e0*/  IADD3 R43, R71, 0x8, RZ ;  /* 0x00000008472b7810 */ /* 0x004fca0007ffe0ff */
[----:B------:R5:W2:Y:S01]  /*24f0*/  MUFU.TANH R84, R41 ;  /* 0x0000002900547308 */ /* 0x000aa20000002400 */
[-C--:B------:R-:W-:Y:S02]  /*2500*/  IMNMX R71, R71, R46.reuse, PT ;  /* 0x0000002e47477217 */ /* 0x080fe40003800200 */
[----:B------:R-:W-:Y:S02]  /*2510*/  IMNMX R43, R43, R46, PT ;  /* 0x0000002e2b2b7217 */ /* 0x000fe40003800200 */
[C---:B------:R-:W-:Y:S01]  /*2520*/  ISETP.GE.AND P3, PT, R8.reuse, R71, PT ;  /* 0x000000470800720c */ /* 0x040fe20003f66270 */
[----:B------:R-:W-:Y:S01]  /*2530*/  HMMA.16816.F32.BF16 R36, R4, R38, RZ ;  /* 0x000000260424723c */ /* 0x000fe200000418ff */
[----:B------:R-:W-:Y:S01]  /*2540*/  ISETP.GE.AND P2, PT, R8, R43, PT ;  /* 0x0000002b0800720c */ /* 0x000fe20003f46270 */
[----:B------:R-:W-:Y:S01]  /*2550*/  MUFU.TANH R93, R24 ;  /* 0x00000018005d7308 */ /* 0x000fe20000002400 */
[C---:B------:R-:W-:Y:S02]  /*2560*/  LOP3.LUT R9, R70.reuse, 0x8, RZ, 0xfc, !PT ;  /* 0x0000000846097812 */ /* 0x040fe400078efcff */
[----:B------:R-:W-:-:S02]  /*2570*/  LOP3.LUT R8, R70, 0x9, RZ, 0xfc, !PT ;  /* 0x0000000946087812 */ /* 0x000fc400078efcff */
[----:B-1----:R-:W-:Y:S01]  /*2580*/  FSEL R42, R50, -INF , !P3 ;  /* 0xff800000322a7808 */ /* 0x002fe20005800000 */
[----:B------:R-:W-:Y:S01]  /*2590*/  FMUL.FTZ R29, R29, c[0x0][0x2ec] ;  /* 0x0000bb001d1d7a20 */ /* 0x000fe20000410000 */
[-C--:B------:R-:W-:Y:S01]  /*25a0*/  ISETP.GE.AND P1, PT, R9, R71.reuse, PT ;  /* 0x000000470900720c */ /* 0x080fe20003f26270 */
[----:B------:R-:W-:Y:S01]  /*25b0*/  FMUL.FTZ R30, R30, c[0x0][0x2ec] ;  /* 0x0000bb001e1e7a20 */ /* 0x000fe20000410000 */
[C---:B------:R-:W-:Y:S01]  /*25c0*/  ISETP.GE.AND P4, PT, R8.reuse, R71, PT ;  /* 0x000000470800720c */ /* 0x040fe20003f86270 */
[----:B------:R-:W-:Y:S01]  /*25d0*/  FMUL.FTZ R31, R31, c[0x0][0x2ec] ;  /* 0x0000bb001f1f7a20 */ /* 0x000fe20000410000 */
[-C--:B------:R-:W-:Y:S01]  /*25e0*/  ISETP.GE.AND P3, PT, R8, R43.reuse, PT ;  /* 0x0000002b0800720c */ /* 0x080fe20003f66270 */
[----:B------:R-:W-:Y:S01]  /*25f0*/  MUFU.TANH R92, R25 ;  /* 0x00000019005c7308 */ /* 0x000fe20000002400 */
[----:B------:R-:W-:Y:S02]  /*2600*/  LOP3.LUT R8, R70, 0x10, RZ, 0xfc, !PT ;  /* 0x0000001046087812 */ /* 0x000fe400078efcff */
[----:B------:R-:W-:-:S02]  /*2610*/  ISETP.GE.AND P5, PT, R9, R43, PT ;  /* 0x0000002b0900720c */ /* 0x000fc40003fa6270 */
[----:B----4-:R-:W-:Y:S02]  /*2620*/  FSEL R45, R55, -INF , !P2 ;  /* 0xff800000372d7808 */ /* 0x010fe40005000000 */
[----:B-----5:R-:W-:Y:S01]  /*2630*/  FSEL R41, R57, -INF , !P1 ;  /* 0xff80000039297808 */ /* 0x020fe20004800000 */
[----:B------:R1:W4:Y:S01]  /*2640*/  MUFU.TANH R88, R26 ;  /* 0x0000001a00587308 */ /* 0x0003220000002400 */
[C---:B------:R-:W-:Y:S02]  /*2650*/  ISETP.GE.AND P2, PT, R8.reuse, R71, PT ;  /* 0x000000470800720c */ /* 0x040fe40003f46270 */
[----:B------:R-:W-:Y:S02]  /*2660*/  ISETP.GE.AND P1, PT, R8, R43, PT ;  /* 0x0000002b0800720c */ /* 0x000fe40003f26270 */
[----:B------:R-:W-:Y:S02]  /*2670*/  LOP3.LUT R8, R70, 0x11, RZ, 0xfc, !PT ;  /* 0x0000001146087812 */ /* 0x000fe400078efcff */
[----:B------:R-:W-:Y:S01]  /*2680*/  FSEL R44, R54, -INF , !P5 ;  /* 0xff800000362c7808 */ /* 0x000fe20006800000 */
[----:B------:R-:W-:Y:S01]  /*2690*/  FMUL.FTZ R54, R28, c[0x0][0x2ec] ;  /* 0x0000bb001c367a20 */ /* 0x000fe20000410000 */
[----:B------:R-:W-:Y:S01]  /*26a0*/  FSEL R46, R52, -INF , !P4 ;  /* 0xff800000342e7808 */ /* 0x000fe20006000000 */
[----:B------:R-:W-:Y:S01]  /*26b0*/  MUFU.TANH R49, R29 ;  /* 0x0000001d00317308 */ /* 0x000fe20000002400 */
[----:B------:R-:W-:-:S02]  /*26c0*/  LOP3.LUT R28, R70, 0x18, RZ, 0xfc, !PT ;  /* 0x00000018461c7812 */ /* 0x000fc400078efcff */
[C---:B------:R-:W-:Y:S02]  /*26d0*/  ISETP.GE.AND P5, PT, R8.reuse, R71, PT ;  /* 0x000000470800720c */ /* 0x040fe40003fa6270 */
[----:B------:R-:W-:Y:S01]  /*26e0*/  ISETP.GE.AND P4, PT, R8, R43, PT ;  /* 0x0000002b0800720c */ /* 0x000fe20003f86270 */
[----:B-1----:R-:W1:Y:S01]  /*26f0*/  LDSM.16.M88.4 R24, [R103+0x1800] ;  /* 0x001800006718783b */ /* 0x002e620000000200 */
[----:B------:R-:W-:Y:S01]  /*2700*/  HMMA.16816.F32.BF16 R8, R12, R10, R16 ;  /* 0x0000000a0c08723c */ /* 0x000fe20000041810 */
[----:B------:R-:W-:Y:S01]  /*2710*/  FSEL R48, R51, -INF , !P3 ;  /* 0xff80000033307808 */ /* 0x000fe20005800000 */
[----:B------:R-:W-:Y:S01]  /*2720*/  MUFU.TANH R50, R30 ;  /* 0x0000001e00327308 */ /* 0x000fe20000002400 */
[----:B------:R-:W-:Y:S02]  /*2730*/  FSEL R73, R56, -INF , !P2 ;  /* 0xff80000038497808 */ /* 0x000fe40005000000 */
[C---:B------:R-:W-:Y:S02]  /*2740*/  ISETP.GE.AND P3, PT, R28.reuse, R71, PT ;  /* 0x000000471c00720c */ /* 0x040fe40003f66270 */
[----:B------:R-:W-:-:S02]  /*2750*/  ISETP.GE.AND P2, PT, R28, R43, PT ;  /* 0x0000002b1c00720c */ /* 0x000fc40003f46270 */
[C---:B------:R-:W-:Y:S01]  /*2760*/  LOP3.LUT R17, R70.reuse, 0x19, RZ, 0xfc, !PT ;  /* 0x0000001946117812 */ /* 0x040fe200078efcff */
[----:B------:R5:W-:Y:S01]  /*2770*/  MUFU.TANH R51, R31 ;  /* 0x0000001f00337308 */ /* 0x000be20000002400 */
[----:B------:R-:W-:Y:S02]  /*2780*/  LOP3.LUT R16, R70, 0x20, RZ, 0xfc, !PT ;  /* 0x0000002046107812 */ /* 0x000fe400078efcff */
[----:B------:R-:W-:Y:S02]  /*2790*/  FSEL R76, R53, -INF , !P5 ;  /* 0xff800000354c7808 */ /* 0x000fe40006800000 */
[----:B------:R-:W-:Y:S02]  /*27a0*/  FSEL R68, R68, -INF , !P4 ;  /* 0xff80000044447808 */ /* 0x000fe40006000000 */
[----:B------:R-:W-:Y:S01]  /*27b0*/  FSEL R75, R75, -INF , !P3 ;  /* 0xff8000004b4b7808 */ /* 0x000fe20005800000 */
[----:B------:R-:W1:Y:S01]  /*27c0*/  MUFU.TANH R85, R85 ;  /* 0x0000005500557308 */ /* 0x000e620000002400 */
[----:B------:R-:W-:-:S02]  /*27d0*/  FSEL R69, R69, -INF , !P1 ;  /* 0xff80000045457808 */ /* 0x000fc40004800000 */
[C---:B------:R-:W-:Y:S02]  /*27e0*/  ISETP.GE.AND P5, PT, R17.reuse, R43, PT ;  /* 0x0000002b1100720c */ /* 0x040fe40003fa6270 */
[----:B------:R-:W-:Y:S01]  /*27f0*/  ISETP.GE.AND P4, PT, R16, R71, PT ;  /* 0x000000471000720c */ /* 0x000fe20003f86270 */
[----:B------:R-:W-:Y:S01]  /*2800*/  FMUL.FTZ R8, R8, c[0x0][0x2ec] ;  /* 0x0000bb0008087a20 */ /* 0x000fe20000410000 */
[----:B------:R-:W-:Y:S01]  /*2810*/  ISETP.GE.AND P3, PT, R16, R43, PT ;  /* 0x0000002b1000720c */ /* 0x000fe20003f66270 */
[----:B-----5:R5:W2:Y:S01]  /*2820*/  LDSM.16.M88.4 R28, [R23+0x2c00] ;  /* 0x002c0000171c783b */ /* 0x020aa20000000200 */
[----:B------:R-:W-:Y:S01]  /*2830*/  ISETP.GE.AND P1, PT, R17, R71, PT ;  /* 0x000000471100720c */ /* 0x000fe20003f26270 */
[----:B------:R3:W-:Y:S01]  /*2840*/  MUFU.TANH R52, R8 ;  /* 0x0000000800347308 */ /* 0x0007e20000002400 */
[C---:B------:R-:W-:Y:S01]  /*2850*/  LOP3.LUT R16, R70.reuse, 0x28, RZ, 0xfc, !PT ;  /* 0x0000002846107812 */ /* 0x040fe200078efcff */
[----:B------:R-:W-:Y:S01]  /*2860*/  FMUL.FTZ R9, R9, c[0x0][0x2ec] ;  /* 0x0000bb0009097a20 */ /* 0x000fe20000410000 */
[----:B------:R-:W-:Y:S01]  /*2870*/  LOP3.LUT R17, R70, 0x21, RZ, 0xfc, !PT ;  /* 0x0000002146117812 */ /* 0x000fe200078efcff */
[----:B------:R-:W-:Y:S01]  /*2880*/  FMUL.FTZ R10, R10, c[0x0][0x2ec] ;  /* 0x0000bb000a0a7a20 */ /* 0x000fe20000410000 */
[----:B------:R-:W-:Y:S01]  /*2890*/  FSEL R61, R61, -INF , !P5 ;  /* 0xff8000003d3d7808 */ /* 0x000fe20006800000 */
[----:B------:R-:W-:Y:S01]  /*28a0*/  FMUL.FTZ R11, R11, c[0x0][0x2ec] ;  /* 0x0000bb000b0b7a20 */ /* 0x000fe20000410000 */
[----:B------:R-:W-:Y:S01]  /*28b0*/  FSEL R57, R65, -INF , !P4 ;  /* 0xff80000041397808 */ /* 0x000fe20006000000 */
[----:B------:R-:W-:Y:S01]  /*28c0*/  MUFU.TANH R81, R10 ;  /* 0x0000000a00517308 */ /* 0x000fe20000002400 */
[----:B------:R-:W-:-:S02]  /*28d0*/  FSEL R72, R72, -INF , !P2 ;  /* 0xff80000048487808 */ /* 0x000fc40005000000 */
[C---:B------:R-:W-:Y:S01]  /*28e0*/  ISETP.GE.AND P5, PT, R16.reuse, R71, PT ;  /* 0x000000471000720c */ /* 0x040fe20003fa6270 */
[C---:B-1----:R-:W-:Y:S01]  /*28f0*/  HMMA.16816.F32.BF16 R32, R12.reuse, R24, R32 ;  /* 0x000000180c20723c */ /* 0x042fe20000041820 */
[----:B------:R-:W-:Y:S02]  /*2900*/  ISETP.GE.AND P4, PT, R16, R43, PT ;  /* 0x0000002b1000720c */ /* 0x000fe40003f86270 */
[----:B------:R-:W-:Y:S01]  /*2910*/  ISETP.GE.AND P2, PT, R17, R71, PT ;  /* 0x000000471100720c */ /* 0x000fe20003f46270 */
[----:B------:R-:W-:Y:S01]  /*2920*/  MUFU.TANH R82, R11 ;  /* 0x0000000b00527308 */ /* 0x000fe20000002400 */
[----:B------:R-:W-:Y:S02]  /*2930*/  LOP3.LUT R16, R70, 0x29, RZ, 0xfc, !PT ;  /* 0x0000002946107812 */ /* 0x000fe400078efcff */
[----:B------:R-:W-:Y:S01]  /*2940*/  FSEL R74, R74, -INF , !P1 ;  /* 0xff8000004a4a7808 */ /* 0x000fe20004800000 */
[----:B------:R-:W-:Y:S01]  /*2950*/  HMMA.16816.F32.BF16 R24, R12, R26, R36 ;  /* 0x0000001a0c18723c */ /* 0x000fe20000041824 */
[----:B------:R-:W-:-:S02]  /*2960*/  FSEL R56, R58, -INF , !P3 ;  /* 0xff8000003a387808 */ /* 0x000fc40005800000 */
[----:B------:R-:W-:Y:S01]  /*2970*/  FSEL R60, R60, -INF , !P2 ;  /* 0xff8000003c3c7808 */ /* 0x000fe20005000000 */
[----:B-----5:R1:W-:Y:S01]  /*2980*/  MUFU.TANH R23, R9 ;  /* 0x0000000900177308 */ /* 0x0203e20000002400 */
[----:B------:R-:W-:Y:S02]  /*2990*/  ISETP.GE.AND P1, PT, R17, R43, PT ;  /* 0x0000002b1100720c */ /* 0x000fe40003f26270 */
[C---:B------:R-:W-:Y:S02]  /*29a0*/  ISETP.GE.AND P3, PT, R16.reuse, R71, PT ;  /* 0x000000471000720c */ /* 0x040fe40003f66270 */
[----:B------:R-:W-:Y:S02]  /*29b0*/  ISETP.GE.AND P2, PT, R16, R43, PT ;  /* 0x0000002b1000720c */ /* 0x000fe40003f46270 */
[----:B------:R-:W5:Y:S01]  /*29c0*/  LDSM.16.M88.4 R16, [R103+0x1c00] ;  /* 0x001c00006710783b */ /* 0x000f620000000200 */
[----:B---3--:R-:W-:Y:S01]  /*29d0*/  LOP3.LUT R8, R70, 0x30, RZ, 0xfc, !PT ;  /* 0x0000003046087812 */ /* 0x008fe200078efcff */
[----:B------:R-:W3:Y:S01]  /*29e0*/  MUFU.TANH R54, R54 ;  /* 0x0000003600367308 */ /* 0x000ee20000002400 */
[----:B------:R-:W-:Y:S01]  /*29f0*/  FSEL R121, R121, -INF , !P1 ;  /* 0xff80000079797808 */ /* 0x000fe20004800000 */
[----:B------:R-:W-:-:S04]  /*2a00*/  DEPBAR.LE SB0, 0x0 ;  /* 0x000080000000791a */ /* 0x000fc80000000000 */
[----:B------:R-:W-:Y:S01]  /*2a10*/  FSEL R58, R62, -INF , !P5 ;  /* 0xff8000003e3a7808 */ /* 0x000fe20006800000 */
[----:B------:R-:W-:Y:S01]  /*2a20*/  FMUL.FTZ R32, R32, c[0x0][0x2ec] ;  /* 0x0000bb0020207a20 */ /* 0x000fe20000410000 */
[----:B------:R-:W-:Y:S01]  /*2a30*/  ISETP.GE.AND P1, PT, R8, R71, PT ;  /* 0x000000470800720c */ /* 0x000fe20003f26270 */
[----:B------:R-:W-:Y:S01]  /*2a40*/  FMUL.FTZ R34, R34, c[0x0][0x2ec] ;  /* 0x0000bb0022227a20 */ /* 0x000fe20000410000 */
[----:B------:R-:W-:Y:S01]  /*2a50*/  ISETP.GE.AND P5, PT, R8, R43, PT ;  /* 0x0000002b0800720c */ /* 0x000fe20003fa6270 */
[----:B------:R2:W2:Y:S01]  /*2a60*/  MUFU.TANH R38, R32 ;  /* 0x0000002000267308 */ /* 0x0004a20000002400 */
[----:B-1----:R-:W-:Y:S01]  /*2a70*/  LOP3.LUT R9, R70, 0x31, RZ, 0xfc, !PT ;  /* 0x0000003146097812 */ /* 0x002fe200078efcff */
[----:B------:R-:W-:Y:S01]  /*2a80*/  FMUL.FTZ R24, R24, c[0x0][0x2ec] ;  /* 0x0000bb0018187a20 */ /* 0x000fe20000410000 */
[----:B------:R-:W-:Y:S01]  /*2a90*/  LOP3.LUT R8, R70, 0x38, RZ, 0xfc, !PT ;  /* 0x0000003846087812 */ /* 0x000fe200078efcff */
[----:B------:R-:W-:Y:S01]  /*2aa0*/  FMUL.FTZ R26, R26, c[0x0][0x2ec] ;  /* 0x0000bb001a1a7a20 */ /* 0x000fe20000410000 */
[----:B------:R-:W-:-:S02]  /*2ab0*/  FSEL R55, R63, -INF , !P4 ;  /* 0xff8000003f377808 */ /* 0x000fc40006000000 */
[----:B------:R-:W-:Y:S01]  /*2ac0*/  FSEL R47, R64, -INF , !P2 ;  /* 0xff800000402f7808 */ /* 0x000fe20005000000 */
[----:B------:R-:W-:Y:S01]  /*2ad0*/  MUFU.TANH R24, R24 ;  /* 0x0000001800187308 */ /* 0x000fe20000002400 */
[----:B------:R-:W-:Y:S02]  /*2ae0*/  FSEL R89, R89, -INF , !P1 ;  /* 0xff80000059597808 */ /* 0x000fe40004800000 */
[-C--:B------:R-:W-:Y:S02]  /*2af0*/  ISETP.GE.AND P4, PT, R9, R71.reuse, PT ;  /* 0x000000470900720c */ /* 0x080fe40003f86270 */
[C---:B------:R-:W-:Y:S02]  /*2b00*/  ISETP.GE.AND P2, PT, R8.reuse, R71, PT ;  /* 0x000000470800720c */ /* 0x040fe40003f46270 */
[----:B------:R-:W-:Y:S01]  /*2b10*/  ISETP.GE.AND P1, PT, R8, R43, PT ;  /* 0x0000002b0800720c */ /* 0x000fe20003f26270 */
[----:B--2---:R-:W-:Y:S01]  /*2b20*/  FMUL.FTZ R32, R33, c[0x0][0x2ec] ;  /* 0x0000bb0021207a20 */ /* 0x004fe20000410000 */
[----:B------:R-:W-:Y:S01]  /*2b30*/  LOP3.LUT R8, R70, 0x39, RZ, 0xfc, !PT ;  /* 0x0000003946087812 */ /* 0x000fe200078efcff */
[----:B------:R-:W-:Y:S01]  /*2b40*/  MUFU.TANH R0, R0 ;  /* 0x0000000000007308 */ /* 0x000fe20000002400 */
[----:B------:R-:W-:-:S02]  /*2b50*/  FSEL R59, R59, -INF , !P3 ;  /* 0xff8000003b3b7808 */ /* 0x000fc40005800000 */
[----:B------:R-:W-:Y:S02]  /*2b60*/  FSEL R66, R66, -INF , !P5 ;  /* 0xff80000042427808 */ /* 0x000fe40006800000 */
[----:B------:R-:W-:Y:S02]  /*2b70*/  FSEL R84, R84, -INF , !P4 ;  /* 0xff80000054547808 */ /* 0x000fe40006000000 */
[----:B------:R-:W-:Y:S01]  /*2b80*/  ISETP.GE.AND P3, PT, R9, R43, PT ;  /* 0x0000002b0900720c */ /* 0x000fe20003f66270 */
[----:B------:R-:W1:Y:S01]  /*2b90*/  MUFU.TANH R32, R32 ;  /* 0x0000002000207308 */ /* 0x000e620000002400 */
[----:B------:R-:W-:Y:S01]  /*2ba0*/  BAR.SYNC.DEFER_BLOCKING 0x0 ;  /* 0x0000000000007b1d */ /* 0x000fe20000010000 */
[C---:B------:R-:W-:Y:S02]  /*2bb0*/  ISETP.GE.AND P5, PT, R8.reuse, R71, PT ;  /* 0x000000470800720c */ /* 0x040fe40003fa6270 */
[----:B------:R-:W-:Y:S02]  /*2bc0*/  ISETP.GE.AND P4, PT, R8, R43, PT ;  /* 0x0000002b0800720c */ /* 0x000fe40003f86270 */
[----:B------:R-:W-:Y:S01]  /*2bd0*/  HMMA.16816.F32.BF16 R8, R4, R28, RZ ;  /* 0x0000001c0408723c */ /* 0x000fe200000418ff */
[----:B------:R-:W-:-:S02]  /*2be0*/  LOP3.LUT R33, R70, 0x40, RZ, 0xfc, !PT ;  /* 0x0000004046217812 */ /* 0x000fc400078efcff */
[----:B------:R-:W-:Y:S02]  /*2bf0*/  LOP3.LUT R36, R70, 0x41, RZ, 0xfc, !PT ;  /* 0x0000004146247812 */ /* 0x000fe400078efcff */
[----:B------:R-:W-:Y:S02]  /*2c00*/  FSEL R67, R67, -INF , !P2 ;  /* 0xff80000043437808 */ /* 0x000fe40005000000 */
[----:B------:R-:W-:Y:S01]  /*2c10*/  FSEL R63, R79, -INF , !P1 ;  /* 0xff8000004f3f7808 */ /* 0x000fe20004800000 */
[----:B------:R-:W-:Y:S01]  /*2c20*/  HMMA.16816.F32.BF16 R4, R4, R30, RZ ;  /* 0x0000001e0404723c */ /* 0x000fe200000418ff */
[----:B------:R-:W-:Y:S01]  /*2c30*/  ISETP.GE.AND P2, PT, R33, R43, PT ;  /* 0x0000002b2100720c */ /* 0x000fe20003f46270 */
[----:B------:R-:W-:Y:S01]  /*2c40*/  FMUL.FTZ R28, R35, c[0x0][0x2ec] ;  /* 0x0000bb00231c7a20 */ /* 0x000fe20000410000 */
[----:B------:R-:W-:Y:S01]  /*2c50*/  ISETP.GE.AND P1, PT, R36, R71, PT ;  /* 0x000000472400720c */ /* 0x000fe20003f26270 */
[----:B------:R-:W-:Y:S01]  /*2c60*/  MUFU.TANH R31, R26 ;  /* 0x0000001a001f7308 */ /* 0x000fe20000002400 */
[----:B------:R-:W-:-:S02]  /*2c70*/  LOP3.LUT R29, R70, 0x49, RZ, 0xfc, !PT ;  /* 0x00000049461d7812 */ /* 0x000fc400078efcff */
[----:B------:R-:W-:Y:S02]  /*2c80*/  FSEL R65, R80, -INF , !P3 ;  /* 0xff80000050417808 */ /* 0x000fe40005800000 */
[----:B------:R-:W-:Y:S02]  /*2c90*/  ISETP.GE.AND P3, PT, R33, R71, PT ;  /* 0x000000472100720c */ /* 0x000fe40003f66270 */
[----:B------:R-:W-:Y:S01]  /*2ca0*/  FSEL R64, R77, -INF , !P5 ;  /* 0xff8000004d407808 */ /* 0x000fe20006800000 */
[----:B------:R2:W1:Y:S01]  /*2cb0*/  MUFU.TANH R33, R34 ;  /* 0x0000002200217308 */ /* 0x0004620000002400 */
[----:B------:R-:W-:Y:S02]  /*2cc0*/  FSEL R91, R91, -INF , !P2 ;  /* 0xff8000005b5b7808 */ /* 0x000fe40005000000 */
[----:B------:R-:W-:Y:S01]  /*2cd0*/  FSEL R94, R94, -INF , !P1 ;  /* 0xff8000005e5e7808 */ /* 0x000fe20004800000 */
[----:B-----5:R-:W-:Y:S01]  /*2ce0*/  HMMA.16816.F32.BF16 R8, R12, R16, R8 ;  /* 0x000000100c08723c */ /* 0x020fe20000041808 */
[----:B------:R-:W-:-:S02]  /*2cf0*/  ISETP.GE.AND P5, PT, R36, R43, PT ;  /* 0x0000002b2400720c */ /* 0x000fc40003fa6270 */
[C---:B------:R-:W-:Y:S01]  /*2d00*/  ISETP.GE.AND P2, PT, R29.reuse, R71, PT ;  /* 0x000000471d00720c */ /* 0x040fe20003f46270 */
[----:B------:R-:W5:Y:S01]  /*2d10*/  MUFU.TANH R28, R28 ;  /* 0x0000001c001c7308 */ /* 0x000f620000002400 */
[----:B------:R-:W-:Y:S02]  /*2d20*/  ISETP.GE.AND P1, PT, R29, R43, PT ;  /* 0x0000002b1d00720c */ /* 0x000fe40003f26270 */
[----:B------:R-:W-:Y:S01]  /*2d30*/  LOP3.LUT R29, R70, 0x50, RZ, 0xfc, !PT ;  /* 0x00000050461d7812 */ /* 0x000fe200078efcff */
[----:B------:R-:W-:Y:S01]  /*2d40*/  HMMA.16816.F32.BF16 R4, R12, R18, R4 ;  /* 0x000000120c04723c */ /* 0x000fe20000041804 */
[----:B------:R-:W-:Y:S01]  /*2d50*/  FSEL R95, R95, -INF , !P3 ;  /* 0xff8000005f5f7808 */ /* 0x000fe20005800000 */
[----:B------:R-:W-:Y:S01]  /*2d60*/  FMUL.FTZ R16, R25, c[0x0][0x2ec] ;  /* 0x0000bb0019107a20 */ /* 0x000fe20000410000 */
[----:B------:R-:W-:Y:S02]  /*2d70*/  FSEL R90, R90, -INF , !P5 ;  /* 0xff8000005a5a7808 */ /* 0x000fe40006800000 */
[----:B--2---:R-:W-:-:S02]  /*2d80*/  LOP3.LUT R34, R70, 0x48, RZ, 0xfc, !PT ;  /* 0x0000004846227812 */ /* 0x004fc400078efcff */
[----:B------:R-:W-:Y:S01]  /*2d90*/  FSEL R62, R78, -INF , !P4 ;  /* 0xff8000004e3e7808 */ /* 0x000fe20006000000 */
[----:B------:R-:W2:Y:S01]  /*2da0*/  MUFU.TANH R16, R16 ;  /* 0x0000001000107308 */ /* 0x000ea20000002400 */
[----:B------:R-:W-:Y:S02]  /*2db0*/  ISETP.GE.AND P3, PT, R34, R43, PT ;  /* 0x0000002b2200720c */ /* 0x000fe40003f66270 */
[-C--:B------:R-:W-:Y:S02]  /*2dc0*/  ISETP.GE.AND P5, PT, R29, R71.reuse, PT ;  /* 0x000000471d00720c */ /* 0x080fe40003fa6270 */
[----:B------:R-:W-:Y:S02]  /*2dd0*/  LOP3.LUT R17, R70, 0x51, RZ, 0xfc, !PT ;  /* 0x0000005146117812 */ /* 0x000fe400078efcff */
[-C--:B------:R-:W-:Y:S01]  /*2de0*/  ISETP.GE.AND P4, PT, R34, R71.reuse, PT ;  /* 0x000000472200720c */ /* 0x080fe20003f86270 */
[----:B------:R-:W-:Y:S01]  /*2df0*/  FMUL.FTZ R8, R8, c[0x0][0x2ec] ;  /* 0x0000bb0008087a20 */ /* 0x000fe20000410000 */
[----:B------:R-:W-:Y:S01]  /*2e00*/  LOP3.LUT R25, R70, 0x58, RZ, 0xfc, !PT ;  /* 0x0000005846197812 */ /* 0x000fe200078efcff */
[----:B------:R-:W-:Y:S01]  /*2e10*/  FMUL.FTZ R9, R9, c[0x0][0x2ec] ;  /* 0x0000bb0009097a20 */ /* 0x000fe20000410000 */
[----:B----4-:R-:W-:Y:S01]  /*2e20*/  FSEL R88, R88, -INF , !P3 ;  /* 0xff80000058587808 */ /* 0x010fe20005800000 */
[----:B------:R4:W-:Y:S01]  /*2e30*/  MUFU.TANH R35, R8 ;  /* 0x0000000800237308 */ /* 0x0009e20000002400 */
[----:B------:R-:W-:Y:S01]  /*2e40*/  ISETP.GE.AND P3, PT, R17, R71, PT ;  /* 0x000000471100720c */ /* 0x000fe20003f66270 */
[----:B------:R-:W-:Y:S01]  /*2e50*/  FMUL.FTZ R10, R10, c[0x0][0x2ec] ;  /* 0x0000bb000a0a7a20 */ /* 0x000fe20000410000 */
[----:B------:R-:W-:Y:S01]  /*2e60*/  FSEL R92, R92, -INF , !P2 ;  /* 0xff8000005c5c7808 */ /* 0x000fe20005000000 */
[----:B------:R-:W-:Y:S01]  /*2e70*/  FMUL.FTZ R5, R5, c[0x0][0x2ec] ;  /* 0x0000bb0005057a20 */ /* 0x000fe20000410000 */
[----:B------:R-:W-:Y:S01]  /*2e80*/  FSEL R85, R85, -INF , !P1 ;  /* 0xff80000055557808 */ /* 0x000fe20004800000 */
[----:B------:R-:W-:Y:S01]  /*2e90*/  FMUL.FTZ R11, R11, c[0x0][0x2ec] ;  /* 0x0000bb000b0b7a20 */ /* 0x000fe20000410000 */
[----:B---3--:R-:W-:Y:S01]  /*2ea0*/  FSEL R54, R54, -INF , !P5 ;  /* 0xff80000036367808 */ /* 0x008fe20006800000 */
[----:B------:R-:W-:Y:S01]  /*2eb0*/  MUFU.TANH R34, R9 ;  /* 0x0000000900227308 */ /* 0x000fe20000002400 */
[----:B------:R-:W-:Y:S01]  /*2ec0*/  FSEL R93, R93, -INF , !P4 ;  /* 0xff8000005d5d7808 */ /* 0x000fe20006000000 */
[----:B------:R-:W-:Y:S01]  /*2ed0*/  FMUL.FTZ R4, R4, c[0x0][0x2ec] ;  /* 0x0000bb0004047a20 */ /* 0x000fe20000410000 */
[----:B------:R-:W-:Y:S01]  /*2ee0*/  ISETP.GE.AND P2, PT, R17, R43, PT ;  /* 0x0000002b1100720c */ /* 0x000fe20003f46270 */
[----:B------:R-:W-:Y:S01]  /*2ef0*/  FMUL.FTZ R17, R27, c[0x0][0x2ec] ;  /* 0x0000bb001b117a20 */ /* 0x000fe20000410000 */
[C---:B------:R-:W-:Y:S01]  /*2f00*/  ISETP.GE.AND P1, PT, R25.reuse, R71, PT ;  /* 0x000000471900720c */ /* 0x040fe20003f26270 */
[----:B------:R-:W-:Y:S01]  /*2f10*/  FMUL.FTZ R6, R6, c[0x0][0x2ec] ;  /* 0x0000bb0006067a20 */ /* 0x000fe20000410000 */
[----:B------:R-:W-:-:S02]  /*2f20*/  ISETP.GE.AND P5, PT, R25, R43, PT ;  /* 0x0000002b1900720c */ /* 0x000fc40003fa6270 */
[----:B------:R-:W-:Y:S01]  /*2f30*/  ISETP.GE.AND P4, PT, R29, R43, PT ;  /* 0x0000002b1d00720c */ /* 0x000fe20003f86270 */
[----:B------:R-:W-:Y:S01]  /*2f40*/  MUFU.TANH R17, R17 ;  /* 0x0000001100117308 */ /* 0x000fe20000002400 */
[C---:B------:R-:W-:Y:S02]  /*2f50*/  LOP3.LUT R26, R70.reuse, 0x59, RZ, 0xfc, !PT ;  /* 0x00000059461a7812 */ /* 0x040fe400078efcff */
[----:B------:R-:W-:Y:S02]  /*2f60*/  LOP3.LUT R25, R70, 0x60, RZ, 0xfc, !PT ;  /* 0x0000006046197812 */ /* 0x000fe400078efcff */
[----:B------:R-:W-:Y:S02]  /*2f70*/  FSEL R53, R49, -INF , !P3 ;  /* 0xff80000031357808 */ /* 0x000fe40005800000 */
[----:B------:R-:W-:Y:S02]  /*2f80*/  FSEL R49, R51, -INF , !P2 ;  /* 0xff80000033317808 */ /* 0x000fe40005000000 */
[----:B------:R-:W-:-:S02]  /*2f90*/  FSEL R50, R50, -INF , !P4 ;  /* 0xff80000032327808 */ /* 0x000fc40006000000 */
[C---:B------:R-:W-:Y:S02]  /*2fa0*/  ISETP.GE.AND P3, PT, R26.reuse, R43, PT ;  /* 0x0000002b1a00720c */ /* 0x040fe40003f66270 */
[-C--:B------:R-:W-:Y:S02]  /*2fb0*/  ISETP.GE.AND P2, PT, R25, R71.reuse, PT ;  /* 0x000000471900720c */ /* 0x080fe40003f46270 */
[----:B------:R-:W-:Y:S02]  /*2fc0*/  ISETP.GE.AND P4, PT, R26, R71, PT ;  /* 0x000000471a00720c */ /* 0x000fe40003f86270 */
[C---:B------:R-:W-:Y:S01]  /*2fd0*/  LOP3.LUT R12, R70.reuse, 0x61, RZ, 0xfc, !PT ;  /* 0x00000061460c7812 */ /* 0x040fe200078efcff */
[----:B------:R3:W-:Y:S01]  /*2fe0*/  MUFU.TANH R26, R5 ;  /* 0x00000005001a7308 */ /* 0x0007e20000002400 */
[----:B----4-:R-:W-:Y:S02]  /*2ff0*/  LOP3.LUT R8, R70, 0x68, RZ, 0xfc, !PT ;  /* 0x0000006846087812 */ /* 0x010fe400078efcff */
[----:B------:R-:W-:-:S02]  /*3000*/  FSEL R37, R81, -INF , !P5 ;  /* 0xff80000051257808 */ /* 0x000fc40006800000 */
[----:B------:R-:W-:Y:S02]  /*3010*/  FSEL R15, R82, -INF , !P3 ;  /* 0xff800000520f7808 */ /* 0x000fe40005800000 */
[----:B------:R-:W-:Y:S02]  /*3020*/  FSEL R38, R38, -INF , !P2 ;  /* 0xff80000026267808 */ /* 0x000fe40005000000 */
[----:B------:R-:W-:Y:S02]  /*3030*/  FSEL R52, R52, -INF , !P1 ;  /* 0xff80000034347808 */ /* 0x000fe40004800000 */
[-C--:B------:R-:W-:Y:S02]  /*3040*/  ISETP.GE.AND P5, PT, R12, R71.reuse, PT ;  /* 0x000000470c00720c */ /* 0x080fe40003fa6270 */
[----:B------:R-:W-:Y:S02]  /*3050*/  FSEL R51, R23, -INF , !P4 ;  /* 0xff80000017337808 */ /* 0x000fe40006000000 */
[C---:B------:R-:W-:Y:S01]  /*3060*/  ISETP.GE.AND P3, PT, R8.reuse, R71, PT ;  /* 0x000000470800720c */ /* 0x040fe20003f66270 */
[----:B---3--:R-:W-:Y:S01]  /*3070*/  FMUL.FTZ R5, R7, c[0x0][0x2ec] ;  /* 0x0000bb0007057a20 */ /* 0x008fe20000410000 */
[-C--:B------:R-:W-:Y:S01]  /*3080*/  ISETP.GE.AND P2, PT, R8, R43.reuse, PT ;  /* 0x0000002b0800720c */ /* 0x080fe20003f46270 */
[----:B------:R-:W-:Y:S01]  /*3090*/  MUFU.TANH R23, R6 ;  /* 0x0000000600177308 */ /* 0x000fe20000002400 */
[----:B------:R-:W-:-:S02]  /*30a0*/  ISETP.GE.AND P1, PT, R25, R43, PT ;  /* 0x0000002b1900720c */ /* 0x000fc40003f26270 */
[----:B------:R-:W-:Y:S02]  /*30b0*/  ISETP.GE.AND P4, PT, R12, R43, PT ;  /* 0x0000002b0c00720c */ /* 0x000fe40003f86270 */
[C---:B------:R-:W-:Y:S02]  /*30c0*/  LOP3.LUT R8, R70.reuse, 0x69, RZ, 0xfc, !PT ;  /* 0x0000006946087812 */ /* 0x040fe400078efcff */
[----:B------:R-:W-:Y:S01]  /*30d0*/  LOP3.LUT R9, R70, 0x70, RZ, 0xfc, !PT ;  /* 0x0000007046097812 */ /* 0x000fe200078efcff */
[----:B------:R3:W4:Y:S01]  /*30e0*/  MUFU.TANH R25, R10 ;  /* 0x0000000a00197308 */ /* 0x0007220000002400 */
[----:B-1----:R-:W-:Y:S02]  /*30f0*/  FSEL R14, R32, -INF , !P5 ;  /* 0xff800000200e7808 */ /* 0x002fe40006800000 */
[----:B------:R-:W-:Y:S02]  /*3100*/  FSEL R33, R33, -INF , !P1 ;  /* 0xff80000021217808 */ /* 0x000fe40004800000 */
[----:B-----5:R-:W-:-:S02]  /*3110*/  FSEL R32, R28, -INF , !P4 ;  /* 0xff8000001c207808 */ /* 0x020fc40006000000 */
[----:B------:R-:W-:Y:S01]  /*3120*/  FSEL R13, R24, -INF , !P3 ;  /* 0xff800000180d7808 */ /* 0x000fe20005800000 */
[----:B------:R-:W-:Y:S01]  /*3130*/  MUFU.TANH R5, R5 ;  /* 0x0000000500057308 */ /* 0x000fe20000002400 */
[C---:B------:R-:W-:Y:S02]  /*3140*/  ISETP.GE.AND P1, PT, R8.reuse, R71, PT ;  /* 0x000000470800720c */ /* 0x040fe40003f26270 */
[----:B------:R-:W-:Y:S02]  /*3150*/  ISETP.GE.AND P5, PT, R8, R43, PT ;  /* 0x0000002b0800720c */ /* 0x000fe40003fa6270 */
[C---:B------:R-:W-:Y:S02]  /*3160*/  ISETP.GE.AND P4, PT, R9.reuse, R71, PT ;  /* 0x000000470900720c */ /* 0x040fe40003f86270 */
[----:B------:R-:W-:Y:S01]  /*3170*/  ISETP.GE.AND P3, PT, R9, R43, PT ;  /* 0x0000002b0900720c */ /* 0x000fe20003f66270 */
[----:B------:R1:W5:Y:S01]  /*3180*/  MUFU.TANH R8, R11 ;  /* 0x0000000b00087308 */ /* 0x0003620000002400 */
[----:B---3--:R-:W-:-:S02]  /*3190*/  LOP3.LUT R10, R70, 0x78, RZ, 0xfc, !PT ;  /* 0x00000078460a7812 */ /* 0x008fc400078efcff */
[----:B------:R-:W-:Y:S02]  /*31a0*/  FSEL R31, R31, -INF , !P2 ;  /* 0xff8000001f1f7808 */ /* 0x000fe40005000000 */
[----:B--2---:R-:W-:Y:S02]  /*31b0*/  FSEL R12, R16, -INF , !P1 ;  /* 0xff800000100c7808 */ /* 0x004fe40004800000 */
[----:B----4-:R-:W-:Y:S01]  /*31c0*/  FSEL R25, R25, -INF , !P3 ;  /* 0xff80000019197808 */ /* 0x010fe20005800000 */
[----:B------:R2:W3:Y:S01]  /*31d0*/  MUFU.TANH R9, R4 ;  /* 0x0000000400097308 */ /* 0x0004e20000002400 */
[-C--:B------:R-:W-:Y:S02]  /*31e0*/  ISETP.GE.AND P1, PT, R10, R71.reuse, PT ;  /* 0x000000470a00720c */ /* 0x080fe40003f26270 */
[----:B------:R-:W-:Y:S02]  /*31f0*/  FSEL R18, R17, -INF , !P5 ;  /* 0xff80000011127808 */ /* 0x000fe40006800000 */
[----:B------:R-:W-:-:S02]  /*3200*/  ISETP.GE.AND P5, PT, R70, R71, PT ;  /* 0x000000474600720c */ /* 0x000fc40003fa6270 */
[----:B------:R-:W-:Y:S02]  /*3210*/  FSEL R35, R35, -INF , !P4 ;  /* 0xff80000023237808 */ /* 0x000fe40006000000 */
[C---:B-1----:R-:W-:Y:S02]  /*3220*/  LOP3.LUT R11, R70.reuse, 0x71, RZ, 0xfc, !PT ;  /* 0x00000071460b7812 */ /* 0x042fe400078efcff */
[----:B------:R-:W-:Y:S02]  /*3230*/  FSEL R6, R21, -INF , !P5 ;  /* 0xff80000015067808 */ /* 0x000fe40006800000 */
[C---:B------:R-:W-:Y:S02]  /*3240*/  ISETP.GE.AND P2, PT, R11.reuse, R71, PT ;  /* 0x000000470b00720c */ /* 0x040fe40003f46270 */
[----:B------:R-:W-:Y:S02]  /*3250*/  ISETP.GE.AND P3, PT, R11, R43, PT ;  /* 0x0000002b0b00720c */ /* 0x000fe40003f66270 */
[----:B--2---:R-:W-:-:S02]  /*3260*/  LOP3.LUT R4, R70, 0x79, RZ, 0xfc, !PT ;  /* 0x0000007946047812 */ /* 0x004fc400078efcff */
[----:B------:R-:W-:Y:S02]  /*3270*/  FSEL R34, R34, -INF , !P2 ;  /* 0xff80000022227808 */ /* 0x000fe40005000000 */
[----:B-----5:R-:W-:Y:S02]  /*3280*/  FSEL R24, R8, -INF , !P3 ;  /* 0xff80000008187808 */ /* 0x020fe40005800000 */
[----:B---3--:R-:W-:Y:S02]  /*3290*/  FSEL R16, R9, -INF , !P1 ;  /* 0xff80000009107808 */ /* 0x008fe40004800000 */
[----:B------:R-:W-:Y:S02]  /*32a0*/  ISETP.GE.AND P4, PT, R4, R71, PT ;  /* 0x000000470400720c */ /* 0x000fe40003f86270 */
[-C--:B------:R-:W-:Y:S02]  /*32b0*/  ISETP.GE.AND P2, PT, R10, R43.reuse, PT ;  /* 0x0000002b0a00720c */ /* 0x080fe40003f46270 */
[----:B------:R-:W-:-:S02]  /*32c0*/  ISETP.GE.AND P3, PT, R70, R43, PT ;  /* 0x0000002b4600720c */ /* 0x000fc40003f66270 */
[----:B------:R-:W-:Y:S02]  /*32d0*/  ISETP.GE.AND P1, PT, R4, R43, PT ;  /* 0x0000002b0400720c */ /* 0x000fe40003f26270 */
[----:B------:R-:W-:Y:S02]  /*32e0*/  FSEL R23, R23, -INF , !P2 ;  /* 0xff80000017177808 */ /* 0x000fe40005000000 */
[----:B------:R-:W-:Y:S02]  /*32f0*/  FSEL R26, R26, -INF , !P4 ;  /* 0xff8000001a1a7808 */ /* 0x000fe40006000000 */
[----:B------:R-:W-:Y:S02]  /*3300*/  FSEL R4, R0, -INF , !P3 ;  /* 0xff80000000047808 */ /* 0x000fe40005800000 */
[----:B------:R-:W-:Y:S01]  /*3310*/  FSEL R21, R5, -INF , !P1 ;  /* 0xff80000005157808 */ /* 0x000fe20004800000 */
[----:B------:R-:W-:Y:S05]  /*3320*/  @!P0 BRA `(.L_x_4149) ;  /* 0x0000050000008947 */ /* 0x000fea0003800000 */
[----:B------:R-:W-:Y:S05]  /*3330*/  @P6 BRA `(.L_x_4150) ;  /* 0x0000039000006947 */ /* 0x000fea0003800000 */
[----:B------:R-:W1:Y:S01]  /*3340*/  I2F.RP R28, R2 ;  /* 0x00000002001c7306 */ /* 0x000e620000209400 */
[----:B------:R-:W-:-:S02]  /*3350*/  IABS R8, R40 ;  /* 0x0000002800087213 */ /* 0x000fc40000000000 */
[C---:B------:R-:W-:Y:S02]  /*3360*/  IADD3 R10, R40.reuse, -0x80, RZ ;  /* 0xffffff80280a7810 */ /* 0x040fe40007ffe0ff */
[----:B------:R-:W-:Y:S02]  /*3370*/  LOP3.LUT R40, R40, c[0x0][0x2d0], RZ, 0x3c, !PT ;  /* 0x0000b40028287a12 */ /* 0x000fe400078e3cff */
[----:B------:R-:W-:Y:S02]  /*3380*/  IABS R5, R10 ;  /* 0x0000000a00057213 */ /* 0x000fe40000000000 */
        /* <DEDUP_REMOVED lines=35> */
[----:B------:R-:W2:Y:S04]  /*35c0*/  LDG.E R2, [R10.64] ;  /* 0x0000000a0a027981 */ /* 0x000ea8000c1e1900 */
[----:B------:R1:W2:Y:S01]  /*35d0*/  LDG.E R7, [R8.64] ;  /* 0x0000000a08077981 */ /* 0x0002a2000c1e1900 */
[----:B------:R-:W-:Y:S02]  /*35e0*/  IMAD.IADD R0, R0, 0x1, -R5 ;  /* 0x0000000100007824 */ /* 0x000fe400078e0a05 */
[----:B------:R-:W-:-:S04]  /*35f0*/  IMAD.MOV.U32 R5, RZ, RZ, c[0x0][0x2d0] ;  /* 0x0000b400ff057624 */ /* 0x000fc800078e00ff */
[----:B------:R-:W-:-:S05]  /*3600*/  IMAD R5, R0, R5, -0x80 ;  /* 0xffffff8000057424 */ /* 0x000fca00078e0205 */
[----:B------:R-:W-:-:S05]  /*3610*/  SHF.R.S32.HI R0, RZ, 0x1f, R5 ;  /* 0x0000001fff007819 */ /* 0x000fca0000011405 */
[----:B------:R-:W-:-:S04]  /*3620*/  IMAD R0, R0, c[0x0][0x198], RZ ;  /* 0x0000660000007a24 */ /* 0x000fc800078e02ff */
[C---:B------:R-:W-:Y:S02]  /*3630*/  IMAD R0, R5.reuse, c[0x0][0x19c], R0 ;  /* 0x0000670005007a24 */ /* 0x040fe400078e0200 */
[----:B-1----:R-:W-:-:S04]  /*3640*/  IMAD.WIDE.U32 R8, R5, c[0x0][0x198], RZ ;  /* 0x0000660005087a25 */ /* 0x002fc800078e00ff */
        /* <DEDUP_REMOVED lines=8> */
.L_x_4150:
[----:B------:R-:W-:-:S04]  /*36d0*/  ULEA UR6, -UR6, URZ, 0x7 ;  /* 0x0000003f06067291 */ /* 0x000fc8000f8e393f */
[----:B------:R-:W-:Y:S02]  /*36e0*/  USHF.R.S32.HI UR8, URZ, 0x1f, UR6 ;  /* 0x0000001f3f087899 */ /* 0x000fe40008011406 */
[----:B------:R-:W-:-:S04]  /*36f0*/  MOV R8, UR6 ;  /* 0x0000000600087c02 */ /* 0x000fc80008000f00 */
[----:B------:R-:W-:Y:S02]  /*3700*/  MOV R2, UR8 ;  /* 0x0000000800027c02 */ /* 0x000fe40008000f00 */
.L_x_4151:
        /* <DEDUP_REMOVED lines=18> */
.L_x_4149:
        /* <DEDUP_REMOVED lines=63> */
[----:B------:R-:W2:Y:S03]  /*3c20*/  SHFL.BFLY PT, R7, R0, 0x2, 0x1f ;  /* 0x0c401f0000077f89 */ /* 0x000ea600000e0000 */
[----:B------:R-:W-:Y:S01]  /*3c30*/  IADD3 R101, R3, R102, RZ ;  /* 0x0000006603657210 */ /* 0x000fe20007ffe0ff */
[----:B-1----:R-:W-:Y:S01]  /*3c40*/  LDSM.16.MT88.4 R8, [R102+0x3400] ;  /* 0x003400006608783b */ /* 0x002fe20000004200 */
[----:B--2---:R-:W-:-:S03]  /*3c50*/  FMNMX.FTZ R7, R0, R7, !PT ;  /* 0x0000000700077209 */ /* 0x004fc60007810000 */
        /* <DEDUP_REMOVED lines=9> */
[----:B------:R-:W2:Y:S01]  /*3cf0*/  LDSM.16.MT88.4 R76, [R102+0x3000] ;  /* 0x00300000664c783b */ /* 0x000ea20000004200 */
[--C-:B------:R-:W-:Y:S02]  /*3d00*/  FFMA.FTZ R40, R46, c[0x0][0x23c], -R27.reuse ;  /* 0x00008f002e287a23 */ /* 0x100fe4000001081b */
[--C-:B------:R-:W-:Y:S01]  /*3d10*/  FFMA.FTZ R43, R6, c[0x0][0x23c], -R27.reuse ;  /* 0x00008f00062b7a23 */ /* 0x100fe2000001081b */
[----:B------:R-:W-:Y:S01]  /*3d20*/  MUFU.EX2 R28, R28 ;  /* 0x0000001c001c7308 */ /* 0x000fe20000000800 */
[--C-:B------:R-:W-:Y:S02]  /*3d30*/  FFMA.FTZ R42, R42, c[0x0][0x23c], -R27.reuse ;  /* 0x00008f002a2a7a23 */ /* 0x100fe4000001081b */
[--C-:B------:R-:W-:Y:S01]  /*3d40*/  FFMA.FTZ R41, R41, c[0x0][0x23c], -R27.reuse ;  /* 0x00008f0029297a23 */ /* 0x100fe2000001081b */
[----:B-1----:R-:W-:Y:S01]  /*3d50*/  FMNMX.FTZ R0, R0, R5, !PT ;  /* 0x0000000500007209 */ /* 0x002fe20007810000 */
[----:B------:R-:W-:-:S02]  /*3d60*/  FFMA.FTZ R39, R73, c[0x0][0x23c], -R27 ;  /* 0x00008f0049277a23 */ /* 0x000fc4000001081b */
[--C-:B------:R-:W-:Y:S01]  /*3d70*/  FFMA.FTZ R19, R75, c[0x0][0x23c], -R27.reuse ;  /* 0x00008f004b137a23 */ /* 0x100fe2000001081b */
[C---:B------:R-:W-:Y:S01]  /*3d80*/  FSETP.NEU.FTZ.AND P1, PT, R0.reuse, -INF , PT ;  /* 0xff8000000000780b */ /* 0x040fe20003f3d000 */
[----:B------:R-:W-:Y:S01]  /*3d90*/  FMUL.FTZ R22, R0, c[0x0][0x23c] ;  /* 0x00008f0000167a20 */ /* 0x000fe20000410000 */
[----:B------:R-:W-:Y:S01]  /*3da0*/  MUFU.EX2 R43, R43 ;  /* 0x0000002b002b7308 */ /* 0x000fe20000000800 */
[--C-:B------:R-:W-:Y:S02]  /*3db0*/  FFMA.FTZ R17, R74, c[0x0][0x23c], -R27.reuse ;  /* 0x00008f004a117a23 */ /* 0x100fe4000001081b */
[--C-:B------:R-:W-:Y:S01]  /*3dc0*/  FFMA.FTZ R60, R60, c[0x0][0x23c], -R27.reuse ;  /* 0x00008f003c3c7a23 */ /* 0x100fe2000001081b */
[----:B------:R-:W-:Y:S01]  /*3dd0*/  FSEL R22, R22, RZ, P1 ;  /* 0x000000ff16167208 */ /* 0x000fe20000800000 */
[--C-:B------:R-:W-:Y:S02]  /*3de0*/  FFMA.FTZ R58, R58, c[0x0][0x23c], -R27.reuse ;  /* 0x00008f003a3a7a23 */ /* 0x100fe4000001081b */
[----:B------:R-:W-:Y:S01]  /*3df0*/  FFMA.FTZ R89, R89, c[0x0][0x23c], -R27 ;  /* 0x00008f0059597a23 */ /* 0x000fe2000001081b */
[----:B------:R-:W1:Y:S01]  /*3e00*/  MUFU.EX2 R42, R42 ;  /* 0x0000002a002a7308 */ /* 0x000e620000000800 */
[----:B------:R-:W-:-:S02]  /*3e10*/  FFMA.FTZ R46, R4, c[0x0][0x23c], -R22 ;  /* 0x00008f00042e7a23 */ /* 0x000fc40000010816 */
[--C-:B------:R-:W-:Y:S01]  /*3e20*/  FFMA.FTZ R45, R45, c[0x0][0x23c], -R22.reuse ;  /* 0x00008f002d2d7a23 */ /* 0x100fe20000010816 */
[----:B------:R-:W3:Y:S01]  /*3e30*/  LDSM.16.MT88.4 R4, [R101+0x3000] ;  /* 0x003000006504783b */ /* 0x000ee20000004200 */
[--C-:B------:R-:W-:Y:S02]  /*3e40*/  FFMA.FTZ R44, R44, c[0x0][0x23c], -R22.reuse ;  /* 0x00008f002c2c7a23 */ /* 0x100fe40000010816 */
[--C-:B------:R-:W-:Y:S01]  /*3e50*/  FFMA.FTZ R48, R48, c[0x0][0x23c], -R22.reuse ;  /* 0x00008f0030307a23 */ /* 0x100fe20000010816 */
[----:B------:R-:W-:Y:S01]  /*3e60*/  MUFU.EX2 R41, R41 ;  /* 0x0000002900297308 */ /* 0x000fe20000000800 */
[--C-:B------:R-:W-:Y:S02]  /*3e70*/  FFMA.FTZ R36, R69, c[0x0][0x23c], -R22.reuse ;  /* 0x00008f0045247a23 */ /* 0x100fe40000010816 */
[--C-:B------:R-:W-:Y:S02]  /*3e80*/  FFMA.FTZ R30, R68, c[0x0][0x23c], -R22.reuse ;  /* 0x00008f00441e7a23 */ /* 0x100fe40000010816 */
[----:B------:R-:W-:-:S02]  /*3e90*/  FFMA.FTZ R29, R72, c[0x0][0x23c], -R22 ;  /* 0x00008f00481d7a23 */ /* 0x000fc40000010816 */
[--C-:B------:R-:W-:Y:S01]  /*3ea0*/  FFMA.FTZ R3, R61, c[0x0][0x23c], -R22.reuse ;  /* 0x00008f003d037a23 */ /* 0x100fe20000010816 */
[----:B------:R-:W4:Y:S01]  /*3eb0*/  MUFU.EX2 R40, R40 ;  /* 0x0000002800287308 */ /* 0x000f220000000800 */
[----:B-1----:R-:W-:Y:S01]  /*3ec0*/  F2FP.BF16.PACK_AB R68, R42, R43 ;  /* 0x0000002b2a44723e */ /* 0x002fe200000010ff */
[--C-:B------:R-:W-:Y:S02]  /*3ed0*/  FFMA.FTZ R61, R57, c[0x0][0x23c], -R27.reuse ;  /* 0x00008f00393d7a23 */ /* 0x100fe4000001081b */
[----:B------:R-:W-:Y:S02]  /*3ee0*/  FFMA.FTZ R57, R59, c[0x0][0x23c], -R27 ;  /* 0x00008f003b397a23 */ /* 0x000fe4000001081b */
[--C-:B------:R-:W-:Y:S02]  /*3ef0*/  FFMA.FTZ R59, R56, c[0x0][0x23c], -R22.reuse ;  /* 0x00008f00383b7a23 */ /* 0x100fe40000010816 */
[----:B------:R-:W-:Y:S01]  /*3f00*/  MUFU.EX2 R46, R46 ;  /* 0x0000002e002e7308 */ /* 0x000fe20000000800 */
[----:B------:R-:W-:-:S02]  /*3f10*/  FFMA.FTZ R56, R121, c[0x0][0x23c], -R22 ;  /* 0x00008f0079387a23 */ /* 0x000fc40000010816 */
[--C-:B------:R-:W-:Y:S02]  /*3f20*/  FFMA.FTZ R55, R55, c[0x0][0x23c], -R22.reuse ;  /* 0x00008f0037377a23 */ /* 0x100fe40000010816 */
[--C-:B------:R-:W-:Y:S02]  /*3f30*/  FFMA.FTZ R47, R47, c[0x0][0x23c], -R22.reuse ;  /* 0x00008f002f2f7a23 */ /* 0x100fe40000010816 */
[--C-:B------:R-:W-:Y:S01]  /*3f40*/  FFMA.FTZ R84, R84, c[0x0][0x23c], -R27.reuse ;  /* 0x00008f0054547a23 */ /* 0x100fe2000001081b */
[----:B------:R-:W1:Y:S01]  /*3f50*/  MUFU.EX2 R45, R45 ;  /* 0x0000002d002d7308 */ /* 0x000e620000000800 */
[----:B----4-:R-:W-:Y:S01]  /*3f60*/  F2FP.BF16.PACK_AB R70, R40, R41 ;  /* 0x000000292846723e */ /* 0x010fe200000010ff */
[--C-:B------:R-:W-:Y:S02]  /*3f70*/  FFMA.FTZ R67, R67, c[0x0][0x23c], -R27.reuse ;  /* 0x00008f0043437a23 */ /* 0x100fe4000001081b */
[----:B------:R-:W-:Y:S02]  /*3f80*/  FFMA.FTZ R64, R64, c[0x0][0x23c], -R27 ;  /* 0x00008f0040407a23 */ /* 0x000fe4000001081b */
[----:B------:R-:W-:-:S02]  /*3f90*/  FFMA.FTZ R66, R66, c[0x0][0x23c], -R22 ;  /* 0x00008f0042427a23 */ /* 0x000fc40000010816 */
[----:B------:R-:W-:Y:S01]  /*3fa0*/  MUFU.EX2 R44, R44 ;  /* 0x0000002c002c7308 */ /* 0x000fe20000000800 */
[--C-:B------:R-:W-:Y:S02]  /*3fb0*/  FFMA.FTZ R65, R65, c[0x0][0x23c], -R22.reuse ;  /* 0x00008f0041417a23 */ /* 0x100fe40000010816 */
[--C-:B------:R-:W-:Y:S02]  /*3fc0*/  FFMA.FTZ R63, R63, c[0x0][0x23c], -R22.reuse ;  /* 0x00008f003f3f7a23 */ /* 0x100fe40000010816 */
[----:B------:R-:W-:Y:S02]  /*3fd0*/  FFMA.FTZ R62, R62, c[0x0][0x23c], -R22 ;  /* 0x00008f003e3e7a23 */ /* 0x000fe40000010816 */
[--C-:B------:R-:W-:Y:S01]  /*3fe0*/  FFMA.FTZ R95, R95, c[0x0][0x23c], -R27.reuse ;  /* 0x00008f005f5f7a23 */ /* 0x100fe2000001081b */
[----:B------:R-:W4:Y:S01]  /*3ff0*/  MUFU.EX2 R48, R48 ;  /* 0x0000003000307308 */ /* 0x000f220000000800 */
[----:B-1----:R-:W-:Y:S01]  /*4000*/  F2FP.BF16.PACK_AB R69, R45, R46 ;  /* 0x0000002e2d45723e */ /* 0x002fe200000010ff */
[----:B------:R-:W-:-:S02]  /*4010*/  FFMA.FTZ R94, R94, c[0x0][0x23c], -R27 ;  /* 0x00008f005e5e7a23 */ /* 0x000fc4000001081b */
[--C-:B------:R-:W-:Y:S02]  /*4020*/  FFMA.FTZ R93, R93, c[0x0][0x23c], -R27.reuse ;  /* 0x00008f005d5d7a23 */ /* 0x100fe4000001081b */
[----:B------:R-:W-:Y:S02]  /*4030*/  FFMA.FTZ R92, R92, c[0x0][0x23c], -R27 ;  /* 0x00008f005c5c7a23 */ /* 0x000fe4000001081b */
[----:B------:R-:W1:Y:S01]  /*4040*/  MUFU.EX2 R39, R39 ;  /* 0x0000002700277308 */ /* 0x000e620000000800 */
[--C-:B------:R-:W-:Y:S02]  /*4050*/  FFMA.FTZ R91, R91, c[0x0][0x23c], -R22.reuse ;  /* 0x00008f005b5b7a23 */ /* 0x100fe40000010816 */
[--C-:B------:R-:W-:Y:S02]  /*4060*/  FFMA.FTZ R90, R90, c[0x0][0x23c], -R22.reuse ;  /* 0x00008f005a5a7a23 */ /* 0x100fe40000010816 */
[--C-:B------:R-:W-:Y:S02]  /*4070*/  FFMA.FTZ R88, R88, c[0x0][0x23c], -R22.reuse ;  /* 0x00008f0058587a23 */ /* 0x100fe40000010816 */
[----:B------:R-:W-:Y:S01]  /*4080*/  FFMA.FTZ R85, R85, c[0x0][0x23c], -R22 ;  /* 0x00008f0055557a23 */ /* 0x000fe20000010816 */
[----:B----4-:R-:W-:Y:S01]  /*4090*/  F2FP.BF16.PACK_AB R71, R48, R44 ;  /* 0x0000002c3047723e */ /* 0x010fe200000010ff */
[----:B------:R-:W-:Y:S01]  /*40a0*/  MUFU.EX2 R19, R19 ;  /* 0x0000001300137308 */ /* 0x000fe20000000800 */
[----:B------:R-:W-:-:S02]  /*40b0*/  FADD.FTZ R43, R43, R42 ;  /* 0x0000002a2b2b7221 */ /* 0x000fc40000010000 */
[--C-:B------:R-:W-:Y:S02]  /*40c0*/  FFMA.FTZ R54, R54, c[0x0][0x23c], -R27.reuse ;  /* 0x00008f0036367a23 */ /* 0x100fe4000001081b */
[--C-:B------:R-:W-:Y:S01]  /*40d0*/  FFMA.FTZ R53, R53, c[0x0][0x23c], -R27.reuse ;  /* 0x00008f0035357a23 */ /* 0x100fe2000001081b */
[C---:B--2---:R-:W-:Y:S01]  /*40e0*/  HMMA.16816.F32.BF16 R80, R68.reuse, R76, RZ ;  /* 0x0000004c4450723c */ /* 0x044fe200000418ff */
[--C-:B------:R-:W-:Y:S01]  /*40f0*/  FFMA.FTZ R52, R52, c[0x0][0x23c], -R27.reuse ;  /* 0x00008f0034347a23 */ /* 0x100fe2000001081b */
[----:B------:R-:W-:Y:S01]  /*4100*/  MUFU.EX2 R17, R17 ;  /* 0x0000001100117308 */ /* 0x000fe20000000800 */
[----:B------:R-:W-:Y:S02]  /*4110*/  FFMA.FTZ R51, R51, c[0x0][0x23c], -R27 ;  /* 0x00008f0033337a23 */ /* 0x000fe4000001081b */
[--C-:B------:R-:W-:Y:S02]  /*4120*/  FFMA.FTZ R50, R50, c[0x0][0x23c], -R22.reuse ;  /* 0x00008f0032327a23 */ /* 0x100fe40000010816 */
[--C-:B------:R-:W-:Y:S01]  /*4130*/  FFMA.FTZ R49, R49, c[0x0][0x23c], -R22.reuse ;  /* 0x00008f0031317a23 */ /* 0x100fe20000010816 */
[----:B------:R-:W-:Y:S01]  /*4140*/  HMMA.16816.F32.BF16 R76, R68, R78, RZ ;  /* 0x0000004e444c723c */ /* 0x000fe200000418ff */
[--C-:B------:R-:W-:Y:S01]  /*4150*/  FFMA.FTZ R37, R37, c[0x0][0x23c], -R22.reuse ;  /* 0x00008f0025257a23 */ /* 0x100fe20000010816 */
[----:B------:R-:W2:Y:S01]  /*4160*/  MUFU.EX2 R36, R36 ;  /* 0x0000002400247308 */ /* 0x000ea20000000800 */
[----:B------:R-:W-:-:S02]  /*4170*/  FFMA.FTZ R42, R15, c[0x0][0x23c], -R22 ;  /* 0x00008f000f2a7a23 */ /* 0x000fc40000010816 */
[----:B------:R-:W-:Y:S02]  /*4180*/  FADD.FTZ R45, R46, R45 ;  /* 0x0000002d2e2d7221 */ /* 0x000fe40000010000 */
        /* <DEDUP_REMOVED lines=10> */
[----:B--2---:R-:W-:-:S02]  /*4230*/  FADD.FTZ R48, R36, R48 ;  /* 0x0000003024307221 */ /* 0x004fc40000010000 */
[----:B------:R-:W-:Y:S02]  /*4240*/  FADD.FTZ R43, R28, R43 ;  /* 0x0000002b1c2b7221 */ /* 0x000fe40000010000 */
[----:B------:R-:W-:Y:S01]  /*4250*/  F2FP.BF16.PACK_AB R6, R17, R19 ;  /* 0x000000131106723e */ /* 0x000fe200000010ff */
[----:B------:R-:W-:Y:S02]  /*4260*/  FFMA.FTZ R38, R38, c[0x0][0x23c], -R27 ;  /* 0x00008f0026267a23 */ /* 0x000fe4000001081b */
[----:B------:R-:W1:Y:S01]  /*4270*/  MUFU.EX2 R3, R3 ;  /* 0x0000000300037308 */ /* 0x000e620000000800 */
[C---:B---3--:R-:W-:Y:S01]  /*4280*/  F2FP.BF16.PACK_AB R5, R30.reuse, R36 ;  /* 0x000000241e05723e */ /* 0x048fe200000010ff */
[----:B------:R-:W-:Y:S02]  /*4290*/  FADD.FTZ R48, R30, R48 ;  /* 0x000000301e307221 */ /* 0x000fe40000010000 */
[----:B------:R-:W-:Y:S02]  /*42a0*/  FADD.FTZ R19, R19, R43 ;  /* 0x0000002b13137221 */ /* 0x000fe40000010000 */
[----:B------:R-:W-:-:S02]  /*42b0*/  FFMA.FTZ R40, R13, c[0x0][0x23c], -R27 ;  /* 0x00008f000d287a23 */ /* 0x000fc4000001081b */
[----:B------:R-:W-:Y:S01]  /*42c0*/  MUFU.EX2 R61, R61 ;  /* 0x0000003d003d7308 */ /* 0x000fe20000000800 */
[----:B------:R-:W-:Y:S02]  /*42d0*/  FADD.FTZ R19, R17, R19 ;  /* 0x0000001311137221 */ /* 0x000fe40000010000 */
[----:B------:R-:W-:Y:S02]  /*42e0*/  FFMA.FTZ R41, R12, c[0x0][0x23c], -R27 ;  /* 0x00008f000c297a23 */ /* 0x000fe4000001081b */
[--C-:B------:R-:W-:Y:S02]  /*42f0*/  FFMA.FTZ R33, R33, c[0x0][0x23c], -R22.reuse ;  /* 0x00008f0021217a23 */ /* 0x100fe40000010816 */
[----:B------:R-:W-:Y:S01]  /*4300*/  FFMA.FTZ R28, R18, c[0x0][0x23c], -R22 ;  /* 0x00008f00121c7a23 */ /* 0x000fe20000010816 */
[----:B-1----:R-:W-:Y:S01]  /*4310*/  F2FP.BF16.PACK_AB R7, R3, R29 ;  /* 0x0000001d0307723e */ /* 0x002fe200000010ff */
[----:B------:R-:W-:Y:S01]  /*4320*/  MUFU.EX2 R60, R60 ;  /* 0x0000003c003c7308 */ /* 0x000fe20000000800 */
        /* <DEDUP_REMOVED lines=11> */
[----:B------:R-:W-:Y:S01]  /*43e0*/  MUFU.EX2 R57, R57 ;  /* 0x0000003900397308 */ /* 0x000fe20000000800 */
[----:B------:R-:W-:-:S02]  /*43f0*/  FFMA.FTZ R24, R24, c[0x0][0x23c], -R22 ;  /* 0x00008f0018187a23 */ /* 0x000fc40000010816 */
[--C-:B------:R-:W-:Y:S02]  /*4400*/  FFMA.FTZ R23, R23, c[0x0][0x23c], -R22.reuse ;  /* 0x00008f0017177a23 */ /* 0x100fe40000010816 */
[----:B------:R-:W-:-:S03]  /*4410*/  FFMA.FTZ R124, R21, c[0x0][0x23c], -R22 ;  /* 0x00008f00157c7a23 */ /* 0x000fc60000010816 */
[----:B------:R-:W2:Y:S08]  /*4420*/  MUFU.EX2 R59, R59 ;  /* 0x0000003b003b7308 */ /* 0x000eb00000000800 */
[----:B------:R-:W3:Y:S08]  /*4430*/  MUFU.EX2 R56, R56 ;  /* 0x0000003800387308 */ /* 0x000ef00000000800 */
[----:B------:R-:W-:Y:S01]  /*4440*/  MUFU.EX2 R55, R55 ;  /* 0x0000003700377308 */ /* 0x000fe20000000800 */
[----:B--2---:R-:W-:-:S07]  /*4450*/  FADD.FTZ R29, R59, R29 ;  /* 0x0000001d3b1d7221 */ /* 0x004fce0000010000 */
[----:B------:R-:W2:Y:S01]  /*4460*/  MUFU.EX2 R47, R47 ;  /* 0x0000002f002f7308 */ /* 0x000ea20000000800 */
[----:B---3--:R-:W-:Y:S01]  /*4470*/  FADD.FTZ R29, R56, R29 ;  /* 0x0000001d381d7221 */ /* 0x008fe20000010000 */
[C---:B-1----:R-:W-:Y:S06]  /*4480*/  HMMA.16816.F32.BF16 R72, R4.reuse, R8, R72 ;  /* 0x000000080448723c */ /* 0x042fec0000041848 */
[----:B------:R-:W1:Y:S02]  /*4490*/  MUFU.EX2 R89, R89 ;  /* 0x0000005900597308 */ /* 0x000e640000000800 */
[----:B------:R-:W-:Y:S01]  /*44a0*/  HMMA.16816.F32.BF16 R68, R4, R10, R68 ;  /* 0x0000000a0444723c */ /* 0x000fe20000041844 */
[----:B------:R-:W3:Y:S05]  /*44b0*/  LDSM.16.MT88.4 R8, [R102+0x3800] ;  /* 0x003800006608783b */ /* 0x000eea0000004200 */
[----:B------:R-:W4:Y:S01]  /*44c0*/  MUFU.EX2 R84, R84 ;  /* 0x0000005400547308 */ /* 0x000f220000000800 */
[----:B------:R-:W-:Y:S01]  /*44d0*/  F2FP.BF16.PACK_AB R4, R60, R61 ;  /* 0x0000003d3c04723e */ /* 0x000fe200000010ff */
[----:B------:R-:W-:Y:S01]  /*44e0*/  FADD.FTZ R61, R61, R19 ;  /* 0x000000133d3d7221 */ /* 0x000fe20000010000 */
[----:B------:R-:W-:-:S05]  /*44f0*/  F2FP.BF16.PACK_AB R5, R56, R59 ;  /* 0x0000003b3805723e */ /* 0x000fca00000010ff */
[----:B------:R-:W-:Y:S01]  /*4500*/  MUFU.EX2 R67, R67 ;  /* 0x0000004300437308 */ /* 0x000fe20000000800 */
[----:B------:R-:W-:Y:S01]  /*4510*/  F2FP.BF16.PACK_AB R6, R57, R58 ;  /* 0x0000003a3906723e */ /* 0x000fe200000010ff */
[----:B------:R-:W-:Y:S01]  /*4520*/  FADD.FTZ R61, R60, R61 ;  /* 0x0000003d3c3d7221 */ /* 0x000fe20000010000 */
[----:B--2---:R-:W-:Y:S01]  /*4530*/  F2FP.BF16.PACK_AB R7, R47, R55 ;  /* 0x000000372f07723e */ /* 0x004fe200000010ff */
[----:B------:R-:W-:Y:S02]  /*4540*/  FADD.FTZ R55, R55, R29 ;  /* 0x0000001d37377221 */ /* 0x000fe40000010000 */
[----:B------:R-:W-:Y:S02]  /*4550*/  FADD.FTZ R61, R58, R61 ;  /* 0x0000003d3a3d7221 */ /* 0x000fe40000010000 */
[----:B------:R-:W-:Y:S01]  /*4560*/  MUFU.EX2 R64, R64 ;  /* 0x0000004000407308 */ /* 0x000fe20000000800 */
[----:B------:R-:W-:Y:S02]  /*4570*/  FADD.FTZ R55, R47, R55 ;  /* 0x000000372f377221 */ /* 0x000fe40000010000 */
[----:B------:R-:W-:-:S04]  /*4580*/  FADD.FTZ R57, R57, R61 ;  /* 0x0000003d39397221 */ /* 0x000fc80000010000 */
[----:B-1----:R-:W-:Y:S01]  /*4590*/  FADD.FTZ R57, R89, R57 ;  /* 0x0000003959397221 */ /* 0x002fe20000010000 */
[----:B------:R-:W1:Y:S03]  /*45a0*/  MUFU.EX2 R66, R66 ;  /* 0x0000004200427308 */ /* 0x000e660000000800 */
[----:B----4-:R-:W-:-:S05]  /*45b0*/  FADD.FTZ R57, R84, R57 ;  /* 0x0000003954397221 */ /* 0x010fca0000010000 */
[----:B------:R-:W2:Y:S01]  /*45c0*/  MUFU.EX2 R65, R65 ;  /* 0x0000004100417308 */ /* 0x000ea20000000800 */
[C---:B---3--:R-:W-:Y:S07]  /*45d0*/  HMMA.16816.F32.BF16 R80, R4.reuse, R8, R80 ;  /* 0x000000080450723c */ /* 0x048fee0000041850 */
[----:B------:R-:W-:Y:S01]  /*45e0*/  MUFU.EX2 R63, R63 ;  /* 0x0000003f003f7308 */ /* 0x000fe20000000800 */
[----:B-1----:R-:W-:Y:S01]  /*45f0*/  FADD.FTZ R55, R66, R55 ;  /* 0x0000003742377221 */ /* 0x002fe20000010000 */
[C---:B------:R-:W-:Y:S01]  /*4600*/  HMMA.16816.F32.BF16 R76, R4.reuse, R10, R76 ;  /* 0x0000000a044c723c */ /* 0x040fe2000004184c */
[----:B------:R-:W1:Y:S05]  /*4610*/  LDSM.16.MT88.4 R8, [R101+0x3800] ;  /* 0x003800006508783b */ /* 0x000e6a0000004200 */
[----:B------:R-:W3:Y:S08]  /*4620*/  MUFU.EX2 R62, R62 ;  /* 0x0000003e003e7308 */ /* 0x000ef00000000800 */
[----:B------:R-:W-:Y:S08]  /*4630*/  MUFU.EX2 R95, R95 ;  /* 0x0000005f005f7308 */ /* 0x000ff00000000800 */
[----:B------:R-:W-:Y:S08]  /*4640*/  MUFU.EX2 R94, R94 ;  /* 0x0000005e005e7308 */ /* 0x000ff00000000800 */
[----:B------:R-:W-:Y:S08]  /*4650*/  MUFU.EX2 R93, R93 ;  /* 0x0000005d005d7308 */ /* 0x000ff00000000800 */
[----:B------:R-:W-:Y:S01]  /*4660*/  MUFU.EX2 R92, R92 ;  /* 0x0000005c005c7308 */ /* 0x000fe20000000800 */
[C---:B-1----:R-:W-:Y:S07]  /*4670*/  HMMA.16816.F32.BF16 R72, R4.reuse, R8, R72 ;  /* 0x000000080448723c */ /* 0x042fee0000041848 */
[----:B------:R-:W1:Y:S01]  /*4680*/  MUFU.EX2 R91, R91 ;  /* 0x0000005b005b7308 */ /* 0x000e620000000800 */
[----:B------:R-:W-:Y:S01]  /*4690*/  HMMA.16816.F32.BF16 R68, R4, R10, R68 ;  /* 0x0000000a0444723c */ /* 0x000fe20000041844 */
[----:B------:R-:W4:Y:S06]  /*46a0*/  LDSM.16.MT88.4 R8, [R102+0x3c00] ;  /* 0x003c00006608783b */ /* 0x000f2c0000004200 */
[----:B------:R-:W5:Y:S01]  /*46b0*/  MUFU.EX2 R90, R90 ;  /* 0x0000005a005a7308 */ /* 0x000f620000000800 */
[----:B------:R-:W-:-:S02]  /*46c0*/  F2FP.BF16.PACK_AB R4, R84, R89 ;  /* 0x000000595404723e */ /* 0x000fc400000010ff */
[----:B--2---:R-:W-:-:S05]  /*46d0*/  F2FP.BF16.PACK_AB R5, R65, R66 ;  /* 0x000000424105723e */ /* 0x004fca00000010ff */
[----:B------:R-:W-:Y:S01]  /*46e0*/  MUFU.EX2 R88, R88 ;  /* 0x0000005800587308 */ /* 0x000fe20000000800 */
[----:B------:R-:W-:Y:S01]  /*46f0*/  F2FP.BF16.PACK_AB R6, R64, R67 ;  /* 0x000000434006723e */ /* 0x000fe200000010ff */
[----:B------:R-:W-:Y:S01]  /*4700*/  FADD.FTZ R65, R65, R55 ;  /* 0x0000003741417221 */ /* 0x000fe20000010000 */
[----:B---3--:R-:W-:Y:S01]  /*4710*/  F2FP.BF16.PACK_AB R7, R62, R63 ;  /* 0x0000003f3e07723e */ /* 0x008fe200000010ff */
[----:B------:R-:W-:Y:S02]  /*4720*/  FADD.FTZ R67, R67, R57 ;  /* 0x0000003943437221 */ /* 0x000fe40000010000 */
[----:B------:R-:W-:Y:S02]  /*4730*/  FADD.FTZ R65, R63, R65 ;  /* 0x000000413f417221 */ /* 0x000fe40000010000 */
[----:B------:R-:W2:Y:S01]  /*4740*/  MUFU.EX2 R85, R85 ;  /* 0x0000005500557308 */ /* 0x000ea20000000800 */
[----:B------:R-:W-:Y:S02]  /*4750*/  FADD.FTZ R67, R64, R67 ;  /* 0x0000004340437221 */ /* 0x000fe40000010000 */
[----:B------:R-:W-:-:S04]  /*4760*/  FADD.FTZ R62, R62, R65 ;  /* 0x000000413e3e7221 */ /* 0x000fc80000010000 */
[----:B-1----:R-:W-:Y:S01]  /*4770*/  FADD.FTZ R62, R91, R62 ;  /* 0x0000003e5b3e7221 */ /* 0x002fe20000010000 */
[----:B------:R-:W-:Y:S08]  /*4780*/  MUFU.EX2 R54, R54 ;  /* 0x0000003600367308 */ /* 0x000ff00000000800 */
[----:B------:R-:W1:Y:S01]  /*4790*/  MUFU.EX2 R53, R53 ;  /* 0x0000003500357308 */ /* 0x000e620000000800 */
[C---:B----4-:R-:W-:Y:S07]  /*47a0*/  HMMA.16816.F32.BF16 R80, R4.reuse, R8, R80 ;  /* 0x000000080450723c */ /* 0x050fee0000041850 */
[----:B------:R-:W-:Y:S01]  /*47b0*/  MUFU.EX2 R52, R52 ;  /* 0x0000003400347308 */ /* 0x000fe20000000800 */
[C---:B------:R-:W-:Y:S01]  /*47c0*/  HMMA.16816.F32.BF16 R76, R4.reuse, R10, R76 ;  /* 0x0000000a044c723c */ /* 0x040fe2000004184c */
[----:B------:R-:W3:Y:S06]  /*47d0*/  LDSM.16.MT88.4 R8, [R101+0x3c00] ;  /* 0x003c00006508783b */ /* 0x000eec0000004200 */
[----:B------:R-:W-:Y:S08]  /*47e0*/  MUFU.EX2 R51, R51 ;  /* 0x0000003300337308 */ /* 0x000ff00000000800 */
[----:B------:R-:W-:Y:S08]  /*47f0*/  MUFU.EX2 R50, R50 ;  /* 0x0000003200327308 */ /* 0x000ff00000000800 */
[----:B------:R-:W4:Y:S08]  /*4800*/  MUFU.EX2 R49, R49 ;  /* 0x0000003100317308 */ /* 0x000f300000000800 */
[----:B------:R-:W-:Y:S08]  /*4810*/  MUFU.EX2 R37, R37 ;  /* 0x0000002500257308 */ /* 0x000ff00000000800 */
[----:B------:R-:W1:Y:S01]  /*4820*/  MUFU.EX2 R42, R42 ;  /* 0x0000002a002a7308 */ /* 0x000e620000000800 */
[C---:B---3--:R-:W-:Y:S07]  /*4830*/  HMMA.16816.F32.BF16 R72, R4.reuse, R8, R72 ;  /* 0x000000080448723c */ /* 0x048fee0000041848 */
[----:B------:R3:W-:Y:S01]  /*4840*/  MUFU.EX2 R39, R38 ;  /* 0x0000002600277308 */ /* 0x0007e20000000800 */
[----:B------:R-:W-:Y:S01]  /*4850*/  HMMA.16816.F32.BF16 R68, R4, R10, R68 ;  /* 0x0000000a0444723c */ /* 0x000fe20000041844 */
[----:B------:R-:W1:Y:S06]  /*4860*/  LDSM.16.MT88.4 R8, [R102+0x4000] ;  /* 0x004000006608783b */ /* 0x000e6c0000004200 */
[----:B------:R4:W-:Y:S01]  /*4870*/  MUFU.EX2 R3, R16 ;  /* 0x0000001000037308 */ /* 0x0009e20000000800 */
[----:B------:R-:W-:Y:S01]  /*4880*/  F2FP.BF16.PACK_AB R4, R94, R95 ;  /* 0x0000005f5e04723e */ /* 0x000fe200000010ff */
[----:B------:R-:W-:Y:S01]  /*4890*/  FADD.FTZ R95, R95, R67 ;  /* 0x000000435f5f7221 */ /* 0x000fe20000010000 */
[----:B-----5:R-:W-:Y:S01]  /*48a0*/  F2FP.BF16.PACK_AB R5, R90, R91 ;  /* 0x0000005b5a05723e */ /* 0x020fe200000010ff */
[----:B---3--:R-:W-:Y:S01]  /*48b0*/  FFMA.FTZ R38, R14, c[0x0][0x23c], -R27 ;  /* 0x00008f000e267a23 */ /* 0x008fe2000001081b */
[----:B------:R-:W-:Y:S01]  /*48c0*/  F2FP.BF16.PACK_AB R6, R92, R93 ;  /* 0x0000005d5c06723e */ /* 0x000fe200000010ff */
[----:B------:R-:W-:Y:S01]  /*48d0*/  LDSM.16.MT88.4 R12, [R101+0x4400] ;  /* 0x00440000650c783b */ /* 0x000fe20000004200 */
[----:B--2---:R-:W-:Y:S01]  /*48e0*/  F2FP.BF16.PACK_AB R7, R85, R88 ;  /* 0x000000585507723e */ /* 0x004fe200000010ff */
[----:B------:R-:W-:Y:S01]  /*48f0*/  MUFU.EX2 R40, R40 ;  /* 0x0000002800287308 */ /* 0x000fe20000000800 */
[----:B------:R-:W-:-:S02]  /*4900*/  FADD.FTZ R95, R94, R95 ;  /* 0x0000005f5e5f7221 */ /* 0x000fc40000010000 */
[----:B------:R-:W-:Y:S01]  /*4910*/  FADD.FTZ R90, R90, R62 ;  /* 0x0000003e5a5a7221 */ /* 0x000fe20000010000 */
[----:B----4-:R-:W-:Y:S01]  /*4920*/  LDSM.16.MT88.4 R16, [R101+0x4800] ;  /* 0x004800006510783b */ /* 0x010fe20000004200 */
[----:B------:R-:W-:Y:S02]  /*4930*/  FADD.FTZ R93, R93, R95 ;  /* 0x0000005f5d5d7221 */ /* 0x000fe40000010000 */
[----:B------:R-:W-:Y:S01]  /*4940*/  FADD.FTZ R90, R88, R90 ;  /* 0x0000005a585a7221 */ /* 0x000fe20000010000 */
[----:B------:R-:W2:Y:S01]  /*4950*/  MUFU.EX2 R38, R38 ;  /* 0x0000002600267308 */ /* 0x000ea20000000800 */
[----:B------:R-:W-:Y:S02]  /*4960*/  FADD.FTZ R93, R92, R93 ;  /* 0x0000005d5c5d7221 */ /* 0x000fe40000010000 */
[----:B------:R-:W-:-:S05]  /*4970*/  FADD.FTZ R90, R85, R90 ;  /* 0x0000005a555a7221 */ /* 0x000fca0000010000 */
[----:B------:R-:W3:Y:S08]  /*4980*/  MUFU.EX2 R41, R41 ;  /* 0x0000002900297308 */ /* 0x000ef00000000800 */
[----:B------:R-:W-:Y:S01]  /*4990*/  MUFU.EX2 R33, R33 ;  /* 0x0000002100217308 */ /* 0x000fe20000000800 */
[C---:B-1----:R-:W-:Y:S07]  /*49a0*/  HMMA.16816.F32.BF16 R80, R4.reuse, R8, R80 ;  /* 0x000000080450723c */ /* 0x042fee0000041850 */
[----:B------:R-:W-:Y:S01]  /*49b0*/  MUFU.EX2 R28, R28 ;  /* 0x0000001c001c7308 */ /* 0x000fe20000000800 */
[C---:B------:R-:W-:Y:S01]  /*49c0*/  HMMA.16816.F32.BF16 R76, R4.reuse, R10, R76 ;  /* 0x0000000a044c723c */ /* 0x040fe2000004184c */
[----:B------:R-:W1:Y:S06]  /*49d0*/  LDSM.16.MT88.4 R8, [R101+0x4000] ;  /* 0x004000006508783b */ /* 0x000e6c0000004200 */
[----:B------:R-:W-:Y:S08]  /*49e0*/  MUFU.EX2 R35, R35 ;  /* 0x0000002300237308 */ /* 0x000ff00000000800 */
[----:B------:R-:W-:Y:S08]  /*49f0*/  MUFU.EX2 R25, R25 ;  /* 0x0000001900197308 */ /* 0x000ff00000000800 */
[----:B------:R-:W-:Y:S08]  /*4a00*/  MUFU.EX2 R34, R34 ;  /* 0x0000002200227308 */ /* 0x000ff00000000800 */
[----:B------:R-:W-:Y:S08]  /*4a10*/  MUFU.EX2 R125, R125 ;  /* 0x0000007d007d7308 */ /* 0x000ff00000000800 */
[----:B------:R-:W-:Y:S01]  /*4a20*/  MUFU.EX2 R24, R24 ;  /* 0x0000001800187308 */ /* 0x000fe20000000800 */
[C---:B-1----:R-:W-:Y:S07]  /*4a30*/  HMMA.16816.F32.BF16 R72, R4.reuse, R8, R72 ;  /* 0x000000080448723c */ /* 0x042fee0000041848 */
[----:B------:R-:W-:Y:S01]  /*4a40*/  MUFU.EX2 R23, R23 ;  /* 0x0000001700177308 */ /* 0x000fe20000000800 */
[----:B------:R-:W-:Y:S01]  /*4a50*/  HMMA.16816.F32.BF16 R68, R4, R10, R68 ;  /* 0x0000000a0444723c */ /* 0x000fe20000041844 */
[----:B------:R-:W1:Y:S06]  /*4a60*/  LDSM.16.MT88.4 R8, [R102+0x4400] ;  /* 0x004400006608783b */ /* 0x000e6c0000004200 */
[----:B------:R-:W-:Y:S01]  /*4a70*/  MUFU.EX2 R124, R124 ;  /* 0x0000007c007c7308 */ /* 0x000fe20000000800 */
[----:B------:R-:W-:Y:S01]  /*4a80*/  F2FP.BF16.PACK_AB R4, R53, R54 ;  /* 0x000000363504723e */ /* 0x000fe200000010ff */
[----:B------:R-:W-:Y:S01]  /*4a90*/  FADD.FTZ R54, R54, R93 ;  /* 0x0000005d36367221 */ /* 0x000fe20000010000 */
[----:B------:R-:W-:Y:S01]  /*4aa0*/  F2FP.BF16.PACK_AB R5, R49, R50 ;  /* 0x000000323105723e */ /* 0x000fe200000010ff */
[----:B------:R-:W-:Y:S01]  /*4ab0*/  FADD.FTZ R50, R50, R90 ;  /* 0x0000005a32327221 */ /* 0x000fe20000010000 */
[----:B------:R-:W-:Y:S01]  /*4ac0*/  F2FP.BF16.PACK_AB R6, R51, R52 ;  /* 0x000000343306723e */ /* 0x000fe200000010ff */
[----:B------:R-:W-:Y:S01]  /*4ad0*/  FADD.FTZ R54, R53, R54 ;  /* 0x0000003635367221 */ /* 0x000fe20000010000 */
[----:B------:R-:W-:Y:S01]  /*4ae0*/  F2FP.BF16.PACK_AB R7, R42, R37 ;  /* 0x000000252a07723e */ /* 0x000fe200000010ff */
[----:B------:R-:W-:-:S02]  /*4af0*/  FADD.FTZ R50, R49, R50 ;  /* 0x0000003231327221 */ /* 0x000fc40000010000 */
[----:B------:R-:W-:Y:S02]  /*4b00*/  FADD.FTZ R52, R52, R54 ;  /* 0x0000003634347221 */ /* 0x000fe40000010000 */
[----:B------:R-:W-:Y:S02]  /*4b10*/  FADD.FTZ R37, R37, R50 ;  /* 0x0000003225257221 */ /* 0x000fe40000010000 */
[----:B------:R-:W-:Y:S01]  /*4b20*/  HMMA.16816.F32.BF16 R72, R4, R12, R72 ;  /* 0x0000000c0448723c */ /* 0x000fe20000041848 */
[----:B------:R-:W-:Y:S02]  /*4b30*/  FADD.FTZ R52, R51, R52 ;  /* 0x0000003433347221 */ /* 0x000fe40000010000 */
[----:B------:R-:W-:-:S05]  /*4b40*/  FADD.FTZ R37, R42, R37 ;  /* 0x000000252a257221 */ /* 0x000fca0000010000 */
[C---:B------:R-:W-:Y:S01]  /*4b50*/  HMMA.16816.F32.BF16 R68, R4.reuse, R14, R68 ;  /* 0x0000000e0444723c */ /* 0x040fe20000041844 */
[----:B------:R-:W-:Y:S07]  /*4b60*/  LDSM.16.MT88.4 R12, [R102+0x4c00] ;  /* 0x004c0000660c783b */ /* 0x000fee0000004200 */
[C---:B-1----:R-:W-:Y:S07]  /*4b70*/  HMMA.16816.F32.BF16 R80, R4.reuse, R8, R80 ;  /* 0x000000080450723c */ /* 0x042fee0000041850 */
[--C-:B------:R-:W-:Y:S01]  /*4b80*/  FFMA.FTZ R8, R32, c[0x0][0x23c], -R22.reuse ;  /* 0x00008f0020087a23 */ /* 0x100fe20000010816 */
[----:B------:R-:W-:Y:S01]  /*4b90*/  HMMA.16816.F32.BF16 R76, R4, R10, R76 ;  /* 0x0000000a044c723c */ /* 0x000fe2000004184c */
[----:B------:R-:W-:-:S02]  /*4ba0*/  FFMA.FTZ R32, R31, c[0x0][0x23c], -R22 ;  /* 0x00008f001f207a23 */ /* 0x000fc40000010816 */
[----:B------:R1:W4:Y:S04]  /*4bb0*/  MUFU.EX2 R31, R8 ;  /* 0x00000008001f7308 */ /* 0x0003280000000800 */
[C---:B--2---:R-:W-:Y:S01]  /*4bc0*/  F2FP.BF16.PACK_AB R4, R38.reuse, R39 ;  /* 0x000000272604723e */ /* 0x044fe200000010ff */
[----:B------:R-:W-:Y:S01]  /*4bd0*/  FADD.FTZ R39, R39, R52 ;  /* 0x0000003427277221 */ /* 0x000fe20000010000 */
[----:B---3--:R-:W-:Y:S02]  /*4be0*/  F2FP.BF16.PACK_AB R6, R41, R40 ;  /* 0x000000282906723e */ /* 0x008fe400000010ff */
[----:B------:R-:W2:Y:S01]  /*4bf0*/  MUFU.EX2 R32, R32 ;  /* 0x0000002000207308 */ /* 0x000ea20000000800 */
[----:B------:R-:W-:-:S04]  /*4c00*/  FADD.FTZ R39, R38, R39 ;  /* 0x0000002726277221 */ /* 0x000fc80000010000 */
[----:B------:R-:W-:Y:S01]  /*4c10*/  FADD.FTZ R40, R40, R39 ;  /* 0x0000002728287221 */ /* 0x000fe20000010000 */
[----:B-1----:R-:W1:Y:S01]  /*4c20*/  LDSM.16.MT88.4 R8, [R102+0x4800] ;  /* 0x004800006608783b */ /* 0x002e620000004200 */
[----:B----4-:R-:W-:Y:S01]  /*4c30*/  F2FP.BF16.PACK_AB R5, R31, R33 ;  /* 0x000000211f05723e */ /* 0x010fe200000010ff */
[----:B------:R-:W-:Y:S02]  /*4c40*/  FADD.FTZ R33, R33, R37 ;  /* 0x0000002521217221 */ /* 0x000fe40000010000 */
[----:B------:R-:W-:Y:S02]  /*4c50*/  FADD.FTZ R40, R41, R40 ;  /* 0x0000002829287221 */ /* 0x000fe40000010000 */
[----:B------:R-:W-:Y:S01]  /*4c60*/  FADD.FTZ R33, R31, R33 ;  /* 0x000000211f217221 */ /* 0x000fe20000010000 */
[----:B--2---:R-:W-:Y:S01]  /*4c70*/  F2FP.BF16.PACK_AB R7, R28, R32 ;  /* 0x000000201c07723e */ /* 0x004fe200000010ff */
[----:B------:R-:W-:Y:S02]  /*4c80*/  FADD.FTZ R40, R35, R40 ;  /* 0x0000002823287221 */ /* 0x000fe40000010000 */
[----:B------:R-:W-:-:S02]  /*4c90*/  FADD.FTZ R32, R32, R33 ;  /* 0x0000002120207221 */ /* 0x000fc40000010000 */
[----:B------:R-:W-:Y:S02]  /*4ca0*/  FADD.FTZ R40, R34, R40 ;  /* 0x0000002822287221 */ /* 0x000fe40000010000 */
[----:B------:R-:W-:Y:S01]  /*4cb0*/  HMMA.16816.F32.BF16 R72, R4, R16, R72 ;  /* 0x000000100448723c */ /* 0x000fe20000041848 */
[----:B------:R-:W-:Y:S02]  /*4cc0*/  FADD.FTZ R32, R28, R32 ;  /* 0x000000201c207221 */ /* 0x000fe40000010000 */
[----:B------:R-:W-:Y:S02]  /*4cd0*/  FADD.FTZ R40, R3, R40 ;  /* 0x0000002803287221 */ /* 0x000fe40000010000 */
[----:B------:R-:W-:-:S03]  /*4ce0*/  FADD.FTZ R32, R25, R32 ;  /* 0x0000002019207221 */ /* 0x000fc60000010000 */
[----:B------:R-:W-:Y:S01]  /*4cf0*/  HMMA.16816.F32.BF16 R68, R4, R18, R68 ;  /* 0x000000120444723c */ /* 0x000fe20000041844 */
[----:B------:R-:W-:-:S04]  /*4d00*/  FADD.FTZ R32, R24, R32 ;  /* 0x0000002018207221 */ /* 0x000fc80000010000 */
[----:B------:R-:W-:-:S03]  /*4d10*/  FADD.FTZ R32, R23, R32 ;  /* 0x0000002017207221 */ /* 0x000fc60000010000 */
[C---:B-1----:R-:W-:Y:S08]  /*4d20*/  HMMA.16816.F32.BF16 R80, R4.reuse, R8, R80 ;  /* 0x000000080450723c */ /* 0x042ff00000041850 */
[----:B------:R-:W-:Y:S01]  /*4d30*/  HMMA.16816.F32.BF16 R76, R4, R10, R76 ;  /* 0x0000000a044c723c */ /* 0x000fe2000004184c */
[----:B------:R-:W1:Y:S06]  /*4d40*/  LDSM.16.MT88.4 R8, [R101+0x4c00] ;  /* 0x004c00006508783b */ /* 0x000e6c0000004200 */
[----:B------:R-:W-:-:S02]  /*4d50*/  F2FP.BF16.PACK_AB R4, R34, R35 ;  /* 0x000000232204723e */ /* 0x000fc400000010ff */
[----:B------:R-:W-:Y:S02]  /*4d60*/  F2FP.BF16.PACK_AB R5, R24, R25 ;  /* 0x000000191805723e */ /* 0x000fe400000010ff */
[C---:B------:R-:W-:Y:S01]  /*4d70*/  F2FP.BF16.PACK_AB R6, R125.reuse, R3 ;  /* 0x000000037d06723e */ /* 0x040fe200000010ff */
[----:B------:R-:W-:Y:S01]  /*4d80*/  FADD.FTZ R125, R125, R40 ;  /* 0x000000287d7d7221 */ /* 0x000fe20000010000 */
[C---:B------:R-:W-:Y:S01]  /*4d90*/  F2FP.BF16.PACK_AB R7, R124.reuse, R23 ;  /* 0x000000177c07723e */ /* 0x040fe200000010ff */
[----:B------:R-:W-:-:S06]  /*4da0*/  FADD.FTZ R124, R124, R32 ;  /* 0x000000207c7c7221 */ /* 0x000fcc0000010000 */
[C---:B------:R-:W-:Y:S08]  /*4db0*/  HMMA.16816.F32.BF16 R80, R4.reuse, R12, R80 ;  /* 0x0000000c0450723c */ /* 0x040ff00000041850 */
        /* <DEDUP_REMOVED lines=12> */
.L_x_4156:
        /* <DEDUP_REMOVED lines=64> */
.L_x_4153:
        /* <DEDUP_REMOVED lines=15> */
[----:B------:R-:W-:Y:S05]  /*5370*/  ISETP.GT.AND P0, PT, R123, R107, PT ;  /* 0x0000006b7b00720c */ /* 0x000fea0003f04270 */
[----:B------:R2:W-:Y:S08]  /*5380*/  LDGSTS.E.BYPASS.LTC128B.128 [R112+0x4000], [R4.64] ;  /* 0x0400000004707fae */ /* 0x0005f0000b901d4a */
[----:B------:R3:W-:Y:S08]  /*5390*/  LDGSTS.E.BYPASS.LTC128B.128 [R112+0x4800], [R2.64] ;  /* 0x0480000002707fae */ /* 0x0007f0000b901d4a */
[----:B------:R-:W-:Y:S08]  /*53a0*/  LDSM.16.M88.4 R64, [R106] ;  /* 0x000000006a40783b */ /* 0x000ff00000000200 */
[----:B------:R-:W0:Y:S08]  /*53b0*/  LDGDEPBAR ;  /* 0x00000000000079af */ /* 0x000e300000000000 */
[----:B-1----:R-:W2:Y:S08]  /*53c0*/  LDSM.16.M88.4 R8, [R105] ;  /* 0x000000006908783b */ /* 0x002eb00000000200 */
[----:B------:R-:W1:Y:S08]  /*53d0*/  LDSM.16.M88.4 R16, [R105+0x400] ;  /* 0x000400006910783b */ /* 0x000e700000000200 */
[----:B------:R-:W4:Y:S08]  /*53e0*/  LDSM.16.M88.4 R24, [R105+0x800] ;  /* 0x000800006918783b */ /* 0x000f300000000200 */
[----:B------:R-:W5:Y:S08]  /*53f0*/  LDSM.16.M88.4 R32, [R105+0xc00] ;  /* 0x000c00006920783b */ /* 0x000f700000000200 */
[----:B------:R-:W1:Y:S08]  /*5400*/  LDSM.16.M88.4 R40, [R105+0x1000] ;  /* 0x001000006928783b */ /* 0x000e700000000200 */
[----:B------:R-:W1:Y:S08]  /*5410*/  LDSM.16.M88.4 R48, [R105+0x1400] ;  /* 0x001400006930783b */ /* 0x000e700000000200 */
[----:B------:R-:W3:Y:S08]  /*5420*/  LDSM.16.M88.4 R56, [R105+0x1800] ;  /* 0x001800006938783b */ /* 0x000ef00000000200 */
[----:B------:R-:W3:Y:S08]  /*5430*/  LDSM.16.M88.4 R88, [R105+0x1c00] ;  /* 0x001c00006958783b */ /* 0x000ef00000000200 */
[----:B------:R-:W-:Y:S01]  /*5440*/  LDSM.16.M88.4 R92, [R104] ;  /* 0x00000000685c783b */ /* 0x000fe20000000200 */
[C---:B--2---:R-:W-:Y:S08]  /*5450*/  HMMA.16816.F32.BF16 R4, R64.reuse, R8, RZ ;  /* 0x000000084004723c */ /* 0x044ff000000418ff */
[C---:B------:R-:W-:Y:S08]  /*5460*/  HMMA.16816.F32.BF16 R8, R64.reuse, R10, RZ ;  /* 0x0000000a4008723c */ /* 0x040ff000000418ff */
[C---:B-1----:R-:W-:Y:S08]  /*5470*/  HMMA.16816.F32.BF16 R12, R64.reuse, R16, RZ ;  /* 0x00000010400c723c */ /* 0x042ff000000418ff */
[C---:B------:R-:W-:Y:S08]  /*5480*/  HMMA.16816.F32.BF16 R16, R64.reuse, R18, RZ ;  /* 0x000000124010723c */ /* 0x040ff000000418ff */
[C---:B----4-:R-:W-:Y:S08]  /*5490*/  HMMA.16816.F32.BF16 R20, R64.reuse, R24, RZ ;  /* 0x000000184014723c */ /* 0x050ff000000418ff */
[C---:B------:R-:W-:Y:S08]  /*54a0*/  HMMA.16816.F32.BF16 R24, R64.reuse, R26, RZ ;  /* 0x0000001a4018723c */ /* 0x040ff000000418ff */
[C---:B-----5:R-:W-:Y:S08]  /*54b0*/  HMMA.16816.F32.BF16 R28, R64.reuse, R32, RZ ;  /* 0x00000020401c723c */ /* 0x060ff000000418ff */
        /* <DEDUP_REMOVED lines=9> */
[----:B------:R-:W1:Y:S07]  /*5550*/  LDSM.16.M88.4 R88, [R103] ;  /* 0x000000006758783b */ /* 0x000e6e0000000200 */
[C---:B-1----:R-:W-:Y:S08]  /*5560*/  HMMA.16816.F32.BF16 R4, R92.reuse, R88, R4 ;  /* 0x000000585c04723c */ /* 0x042ff00000041804 */
[C---:B------:R-:W-:Y:S01]  /*5570*/  HMMA.16816.F32.BF16 R8, R92.reuse, R90, R8 ;  /* 0x0000005a5c08723c */ /* 0x040fe20000041808 */
[----:B------:R-:W1:Y:S11]  /*5580*/  LDSM.16.M88.4 R88, [R100] ;  /* 0x000000006458783b */ /* 0x000e760000000200 */
[----:B------:R-:W-:Y:S04]  /*5590*/  @!UPT UIADD3 URZ, URZ, URZ, URZ ;  /* 0x0000003f3f3ff290 */ /* 0x000fe8000fffe03f */
        /* <DEDUP_REMOVED lines=8> */
[----:B------:R-:W3:Y:S01]  /*5620*/  MUFU.TANH R128, R5 ;  /* 0x0000000500807308 */ /* 0x000ee20000002400 */
[----:B------:R-:W-:Y:S09]  /*5630*/  FMUL.FTZ R9, R9, c[0x0][0x2ec] ;  /* 0x0000bb0009097a20 */ /* 0x000ff20000410000 */
[----:B------:R-:W4:Y:S01]  /*5640*/  MUFU.TANH R127, R6 ;  /* 0x00000006007f7308 */ /* 0x000f220000002400 */
[C---:B-1----:R-:W-:Y:S08]  /*5650*/  HMMA.16816.F32.BF16 R12, R92.reuse, R88, R12 ;  /* 0x000000585c0c723c */ /* 0x042ff0000004180c */
[C---:B------:R-:W-:Y:S01]  /*5660*/  HMMA.16816.F32.BF16 R16, R92.reuse, R90, R16 ;  /* 0x0000005a5c10723c */ /* 0x040fe20000041810 */
[----:B------:R1:W1:Y:S10]  /*5670*/  MUFU.TANH R129, R7 ;  /* 0x0000000700817308 */ /* 0x0002740000002400 */
[----:B------:R5:W2:Y:S05]  /*5680*/  MUFU.TANH R91, R10 ;  /* 0x0000000a005b7308 */ /* 0x000aaa0000002400 */
[----:B------:R-:W-:Y:S02]  /*5690*/  FMUL.FTZ R12, R12, c[0x0][0x2ec] ;  /* 0x0000bb000c0c7a20 */ /* 0x000fe40000410000 */
[----:B------:R-:W-:Y:S03]  /*56a0*/  FMUL.FTZ R13, R13, c[0x0][0x2ec] ;  /* 0x0000bb000d0d7a20 */ /* 0x000fe60000410000 */
[----:B------:R2:W2:Y:S03]  /*56b0*/  MUFU.TANH R130, R11 ;  /* 0x0000000b00827308 */ /* 0x0004a60000002400 */
[----:B------:R-:W-:Y:S01]  /*56c0*/  FMUL.FTZ R18, R18, c[0x0][0x2ec] ;  /* 0x0000bb0012127a20 */ /* 0x000fe20000410000 */
[----:B-1----:R-:W1:Y:S01]  /*56d0*/  LDSM.16.M88.4 R4, [R99] ;  /* 0x000000006304783b */ /* 0x002e620000000200 */
[----:B------:R-:W-:Y:S02]  /*56e0*/  FMUL.FTZ R19, R19, c[0x0][0x2ec] ;  /* 0x0000bb0013137a20 */ /* 0x000fe40000410000 */
[----:B------:R-:W-:Y:S02]  /*56f0*/  FMUL.FTZ R16, R16, c[0x0][0x2ec] ;  /* 0x0000bb0010107a20 */ /* 0x000fe40000410000 */
[----:B------:R-:W-:Y:S01]  /*5700*/  FMUL.FTZ R17, R17, c[0x0][0x2ec] ;  /* 0x0000bb0011117a20 */ /* 0x000fe20000410000 */
[----:B------:R-:W1:Y:S01]  /*5710*/  MUFU.TANH R142, R18 ;  /* 0x00000012008e7308 */ /* 0x000e620000002400 */
[----:B-----5:R-:W-:Y:S09]  /*5720*/  FMUL.FTZ R10, R14, c[0x0][0x2ec] ;  /* 0x0000bb000e0a7a20 */ /* 0x020ff20000410000 */
[----:B------:R5:W1:Y:S01]  /*5730*/  MUFU.TANH R132, R19 ;  /* 0x0000001300847308 */ /* 0x000a620000002400 */
[----:B--2---:R-:W-:Y:S09]  /*5740*/  FMUL.FTZ R11, R15, c[0x0][0x2ec] ;  /* 0x0000bb000f0b7a20 */ /* 0x004ff20000410000 */
[----:B------:R-:W2:Y:S10]  /*5750*/  MUFU.TANH R8, R8 ;  /* 0x0000000800087308 */ /* 0x000eb40000002400 */
[----:B------:R-:W2:Y:S01]  /*5760*/  MUFU.TANH R9, R9 ;  /* 0x0000000900097308 */ /* 0x000ea20000002400 */
[C---:B-1----:R-:W-:Y:S09]  /*5770*/  HMMA.16816.F32.BF16 R20, R92.reuse, R4, R20 ;  /* 0x000000045c14723c */ /* 0x042ff20000041814 */
[----:B------:R-:W1:Y:S01]  /*5780*/  MUFU.TANH R12, R12 ;  /* 0x0000000c000c7308 */ /* 0x000e620000002400 */
[C---:B------:R-:W-:Y:S01]  /*5790*/  HMMA.16816.F32.BF16 R24, R92.reuse, R6, R24 ;  /* 0x000000065c18723c */ /* 0x040fe20000041818 */
[----:B------:R-:W1:Y:S08]  /*57a0*/  LDSM.16.M88.4 R4, [R98] ;  /* 0x000000006204783b */ /* 0x000e700000000200 */
[----:B------:R-:W1:Y:S05]  /*57b0*/  MUFU.TANH R13, R13 ;  /* 0x0000000d000d7308 */ /* 0x000e6a0000002400 */
[----:B-----5:R-:W-:Y:S05]  /*57c0*/  FMUL.FTZ R19, R20, c[0x0][0x2ec] ;  /* 0x0000bb0014137a20 */ /* 0x020fea0000410000 */
[----:B------:R-:W2:Y:S01]  /*57d0*/  MUFU.TANH R10, R10 ;  /* 0x0000000a000a7308 */ /* 0x000ea20000002400 */
[----:B------:R-:W-:Y:S02]  /*57e0*/  FMUL.FTZ R14, R21, c[0x0][0x2ec] ;  /* 0x0000bb00150e7a20 */ /* 0x000fe40000410000 */
[----:B------:R-:W-:Y:S02]  /*57f0*/  FMUL.FTZ R15, R22, c[0x0][0x2ec] ;  /* 0x0000bb00160f7a20 */ /* 0x000fe40000410000 */
[----:B------:R-:W-:Y:S02]  /*5800*/  FMUL.FTZ R18, R23, c[0x0][0x2ec] ;  /* 0x0000bb0017127a20 */ /* 0x000fe40000410000 */
[----:B------:R-:W-:Y:S02]  /*5810*/  FMUL.FTZ R24, R24, c[0x0][0x2ec] ;  /* 0x0000bb0018187a20 */ /* 0x000fe40000410000 */
[----:B------:R-:W-:Y:S01]  /*5820*/  FMUL.FTZ R25, R25, c[0x0][0x2ec] ;  /* 0x0000bb0019197a20 */ /* 0x000fe20000410000 */
[----:B------:R-:W2:Y:S01]  /*5830*/  MUFU.TANH R11, R11 ;  /* 0x0000000b000b7308 */ /* 0x000ea20000002400 */
[----:B------:R-:W-:Y:S02]  /*5840*/  FMUL.FTZ R26, R26, c[0x0][0x2ec] ;  /* 0x0000bb001a1a7a20 */ /* 0x000fe40000410000 */
[----:B------:R-:W-:Y:S07]  /*5850*/  FMUL.FTZ R27, R27, c[0x0][0x2ec] ;  /* 0x0000bb001b1b7a20 */ /* 0x000fee0000410000 */
[----:B------:R-:W2:Y:S01]  /*5860*/  MUFU.TANH R135, R16 ;  /* 0x0000001000877308 */ /* 0x000ea20000002400 */
[C---:B-1----:R-:W-:Y:S09]  /*5870*/  HMMA.16816.F32.BF16 R28, R92.reuse, R4, R28 ;  /* 0x000000045c1c723c */ /* 0x042ff2000004181c */
[----:B------:R-:W1:Y:S01]  /*5880*/  MUFU.TANH R138, R17 ;  /* 0x00000011008a7308 */ /* 0x000e620000002400 */
[C---:B------:R-:W-:Y:S01]  /*5890*/  HMMA.16816.F32.BF16 R32, R92.reuse, R6, R32 ;  /* 0x000000065c20723c */ /* 0x040fe20000041820 */
[----:B------:R-:W5:Y:S08]  /*58a0*/  LDSM.16.M88.4 R4, [R97] ;  /* 0x000000006104783b */ /* 0x000f700000000200 */
[----:B------:R-:W1:Y:S05]  /*58b0*/  MUFU.TANH R19, R19 ;  /* 0x0000001300137308 */ /* 0x000e6a0000002400 */
        /* <DEDUP_REMOVED lines=8> */
[----:B------:R1:W1:Y:S01]  /*5940*/  MUFU.TANH R143, R32 ;  /* 0x00000020008f7308 */ /* 0x0002620000002400 */
[----:B------:R-:W-:Y:S09]  /*5950*/  FMUL.FTZ R35, R35, c[0x0][0x2ec] ;  /* 0x0000bb0023237a20 */ /* 0x000ff20000410000 */
[----:B------:R1:W1:Y:S01]  /*5960*/  MUFU.TANH R144, R33 ;  /* 0x0000002100907308 */ /* 0x0002620000002400 */
[C---:B-----5:R-:W-:Y:S09]  /*5970*/  HMMA.16816.F32.BF16 R36, R92.reuse, R4, R36 ;  /* 0x000000045c24723c */ /* 0x060ff20000041824 */
[----:B------:R5:W2:Y:S01]  /*5980*/  MUFU.TANH R140, R34 ;  /* 0x00000022008c7308 */ /* 0x000aa20000002400 */
[C---:B------:R-:W-:Y:S01]  /*5990*/  HMMA.16816.F32.BF16 R40, R92.reuse, R6, R40 ;  /* 0x000000065c28723c */ /* 0x040fe20000041828 */
[----:B------:R-:W2:Y:S08]  /*59a0*/  LDSM.16.M88.4 R4, [R96] ;  /* 0x000000006004783b */ /* 0x000eb00000000200 */
[----:B------:R3:W2:Y:S05]  /*59b0*/  MUFU.TANH R133, R35 ;  /* 0x0000002300857308 */ /* 0x0006aa0000002400 */
[----:B-1----:R-:W-:Y:S02]  /*59c0*/  FMUL.FTZ R32, R36, c[0x0][0x2ec] ;  /* 0x0000bb0024207a20 */ /* 0x002fe40000410000 */
[----:B------:R-:W-:Y:S03]  /*59d0*/  FMUL.FTZ R33, R37, c[0x0][0x2ec] ;  /* 0x0000bb0025217a20 */ /* 0x000fe60000410000 */
[----:B------:R-:W1:Y:S01]  /*59e0*/  MUFU.TANH R15, R15 ;  /* 0x0000000f000f7308 */ /* 0x000e620000002400 */
[----:B-----5:R-:W-:Y:S04]  /*59f0*/  FMUL.FTZ R34, R38, c[0x0][0x2ec] ;  /* 0x0000bb0026227a20 */ /* 0x020fe80000410000 */
[----:B------:R-:W-:Y:S02]  /*5a00*/  FMUL.FTZ R41, R41, c[0x0][0x2ec] ;  /* 0x0000bb0029297a20 */ /* 0x000fe40000410000 */
[----:B------:R-:W-:Y:S03]  /*5a10*/  FMUL.FTZ R42, R42, c[0x0][0x2ec] ;  /* 0x0000bb002a2a7a20 */ /* 0x000fe60000410000 */
[----:B------:R-:W1:Y:S01]  /*5a20*/  MUFU.TANH R149, R41 ;  /* 0x0000002900957308 */ /* 0x000e620000002400 */
[----:B------:R-:W-:Y:S02]  /*5a30*/  FMUL.FTZ R43, R43, c[0x0][0x2ec] ;  /* 0x0000bb002b2b7a20 */ /* 0x000fe40000410000 */
[----:B------:R-:W-:Y:S02]  /*5a40*/  FMUL.FTZ R40, R40, c[0x0][0x2ec] ;  /* 0x0000bb0028287a20 */ /* 0x000fe40000410000 */
[----:B---3--:R-:W-:Y:S05]  /*5a50*/  FMUL.FTZ R35, R39, c[0x0][0x2ec] ;  /* 0x0000bb0027237a20 */ /* 0x008fea0000410000 */
[----:B------:R-:W3:Y:S01]  /*5a60*/  MUFU.TANH R150, R42 ;  /* 0x0000002a00967308 */ /* 0x000ee20000002400 */
[C---:B--2---:R-:W-:Y:S09]  /*5a70*/  HMMA.16816.F32.BF16 R44, R92.reuse, R4, R44 ;  /* 0x000000045c2c723c */ /* 0x044ff2000004182c */
[----:B------:R-:W2:Y:S01]  /*5a80*/  MUFU.TANH R146, R43 ;  /* 0x0000002b00927308 */ /* 0x000ea20000002400 */
        /* <DEDUP_REMOVED lines=13> */
[----:B------:R1:W1:Y:S01]  /*5b60*/  MUFU.TANH R148, R49 ;  /* 0x0000003100947308 */ /* 0x0002620000002400 */
[C---:B-----5:R-:W-:Y:S09]  /*5b70*/  HMMA.16816.F32.BF16 R52, R92.reuse, R4, R52 ;  /* 0x000000045c34723c */ /* 0x060ff20000041834 */
[----:B------:R5:W2:Y:S01]  /*5b80*/  MUFU.TANH R145, R50 ;  /* 0x0000003200917308 */ /* 0x000aa20000002400 */
[C---:B------:R-:W-:Y:S01]  /*5b90*/  HMMA.16816.F32.BF16 R56, R92.reuse, R6, R56 ;  /* 0x000000065c38723c */ /* 0x040fe20000041838 */
[----:B------:R-:W2:Y:S01]  /*5ba0*/  LDSM.16.M88.4 R4, [R86] ;  /* 0x000000005604783b */ /* 0x000ea20000000200 */
[----:B------:R-:W-:Y:S07]  /*5bb0*/  DEPBAR.LE SB0, 0x0 ;  /* 0x000080000000791a */ /* 0x000fee0000000000 */
[----:B------:R2:W2:Y:S01]  /*5bc0*/  MUFU.TANH R134, R24 ;  /* 0x0000001800867308 */ /* 0x0004a20000002400 */
[----:B------:R-:W-:Y:S04]  /*5bd0*/  BAR.SYNC.DEFER_BLOCKING 0x0 ;  /* 0x0000000000007b1d */ /* 0x000fe80000010000 */
[----:B------:R-:W-:Y:S02]  /*5be0*/  FMUL.FTZ R51, R52, c[0x0][0x2ec] ;  /* 0x0000bb0034337a20 */ /* 0x000fe40000410000 */
[----:B------:R-:W-:Y:S03]  /*5bf0*/  FMUL.FTZ R52, R53, c[0x0][0x2ec] ;  /* 0x0000bb0035347a20 */ /* 0x000fe60000410000 */
[----:B------:R3:W3:Y:S01]  /*5c00*/  MUFU.TANH R137, R25 ;  /* 0x0000001900897308 */ /* 0x0006e20000002400 */
[----:B------:R-:W-:Y:S02]  /*5c10*/  FMUL.FTZ R53, R54, c[0x0][0x2ec] ;  /* 0x0000bb0036357a20 */ /* 0x000fe40000410000 */
[----:B-1----:R-:W-:Y:S02]  /*5c20*/  FMUL.FTZ R49, R55, c[0x0][0x2ec] ;  /* 0x0000bb0037317a20 */ /* 0x002fe40000410000 */
[----:B-----5:R-:W-:Y:S02]  /*5c30*/  FMUL.FTZ R50, R56, c[0x0][0x2ec] ;  /* 0x0000bb0038327a20 */ /* 0x020fe40000410000 */
[----:B------:R-:W-:Y:S02]  /*5c40*/  FMUL.FTZ R48, R57, c[0x0][0x2ec] ;  /* 0x0000bb0039307a20 */ /* 0x000fe40000410000 */
[----:B------:R-:W-:Y:S01]  /*5c50*/  FMUL.FTZ R47, R58, c[0x0][0x2ec] ;  /* 0x0000bb003a2f7a20 */ /* 0x000fe20000410000 */
[----:B------:R1:W1:Y:S01]  /*5c60*/  MUFU.TANH R141, R26 ;  /* 0x0000001a008d7308 */ /* 0x0002620000002400 */
[----:B------:R-:W-:Y:S09]  /*5c70*/  FMUL.FTZ R46, R59, c[0x0][0x2ec] ;  /* 0x0000bb003b2e7a20 */ /* 0x000ff20000410000 */
[----:B------:R1:W1:Y:S01]  /*5c80*/  MUFU.TANH R136, R27 ;  /* 0x0000001b00887308 */ /* 0x0002620000002400 */
[C---:B--2---:R-:W-:Y:S09]  /*5c90*/  HMMA.16816.F32.BF16 R60, R92.reuse, R4, R60 ;  /* 0x000000045c3c723c */ /* 0x044ff2000004183c */
[----:B------:R2:W1:Y:S01]  /*5ca0*/  MUFU.TANH R131, R28 ;  /* 0x0000001c00837308 */ /* 0x0004620000002400 */
[----:B------:R-:W-:Y:S09]  /*5cb0*/  HMMA.16816.F32.BF16 R64, R92, R6, R64 ;  /* 0x000000065c40723c */ /* 0x000ff20000041840 */
[----:B------:R2:W1:Y:S05]  /*5cc0*/  MUFU.TANH R88, R29 ;  /* 0x0000001d00587308 */ /* 0x00046a0000002400 */
        /* <DEDUP_REMOVED lines=8> */
[----:B------:R2:W1:Y:S01]  /*5d50*/  MUFU.TANH R90, R31 ;  /* 0x0000001f005a7308 */ /* 0x0004620000002400 */
[----:B------:R-:W-:Y:S09]  /*5d60*/  FMUL.FTZ R3, R67, c[0x0][0x2ec] ;  /* 0x0000bb0043037a20 */ /* 0x000ff20000410000 */
[----:B------:R-:W1:Y:S10]  /*5d70*/  MUFU.TANH R32, R32 ;  /* 0x0000002000207308 */ /* 0x000e740000002400 */
        /* <DEDUP_REMOVED lines=34> */
[----:B------:R-:W-:Y:S02]  /*5fa0*/  IABS R7, R5 ;  /* 0x0000000500077213 */ /* 0x000fe40000000000 */
[C---:B------:R-:W-:Y:S02]  /*5fb0*/  IADD3 R6, R5.reuse, -0x80, RZ ;  /* 0xffffff8005067810 */ /* 0x040fe40007ffe0ff */
        /* <DEDUP_REMOVED lines=9> */
[----:B------:R-:W-:Y:S04]  /*6050*/  IMAD.HI.U32 R16, R2, R7, RZ ;  /* 0x0000000702107227 */ /* 0x000fe800078e00ff */
[----:B------:R-:W-:Y:S04]  /*6060*/  IMAD.MOV R0, RZ, RZ, -R16 ;  /* 0x000000ffff007224 */ /* 0x000fe800078e0a10 */
[----:B------:R-:W-:Y:S01]  /*6070*/  IMAD R7, R4, R0, R7 ;  /* 0x0000000004077224 */ /* 0x000fe200078e0207 */
[----:B------:R-:W-:Y:S02]  /*6080*/  IABS R0, R6 ;  /* 0x0000000600007213 */ /* 0x000fe40000000000 */
[----:B------:R-:W-:Y:S02]  /*6090*/  LOP3.LUT R6, R6, c[0x0][0x2d0], RZ, 0x3c, !PT ;  /* 0x0000b40006067a12 */ /* 0x000fe400078e3cff */
[----:B------:R-:W-:Y:S01]  /*60a0*/  ISETP.GT.U32.AND P3, PT, R4, R7, PT ;  /* 0x000000070400720c */ /* 0x000fe20003f64070 */
[----:B------:R-:W-:Y:S01]  /*60b0*/  IMAD.HI.U32 R2, R2, R0, RZ ;  /* 0x0000000002027227 */ /* 0x000fe200078e00ff */
[----:B------:R-:W-:Y:S11]  /*60c0*/  ISETP.GE.AND P0, PT, R6, RZ, PT ;  /* 0x000000ff0600720c */ /* 0x000ff60003f06270 */
[----:B------:R-:W-:Y:S01]  /*60d0*/  @!P3 IMAD.IADD R7, R7, 0x1, -R4 ;  /* 0x000000010707b824 */ /* 0x000fe200078e0a04 */
[----:B------:R-:W-:Y:S04]  /*60e0*/  @!P3 IADD3 R16, R16, 0x1, RZ ;  /* 0x000000011010b810 */ /* 0x000fe80007ffe0ff */
[----:B------:R-:W-:Y:S01]  /*60f0*/  ISETP.GE.U32.AND P5, PT, R7, R4, PT ;  /* 0x000000040700720c */ /* 0x000fe20003fa6070 */
[----:B------:R-:W-:Y:S04]  /*6100*/  IMAD.MOV R7, RZ, RZ, -R2 ;  /* 0x000000ffff077224 */ /* 0x000fe800078e0a02 */
[C---:B------:R-:W-:Y:S05]  /*6110*/  IMAD R0, R4.reuse, R7, R0 ;  /* 0x0000000704007224 */ /* 0x040fea00078e0200 */
[----:B------:R-:W-:Y:S03]  /*6120*/  ISETP.GT.U32.AND P1, PT, R4, R0, PT ;  /* 0x000000000400720c */ /* 0x000fe60003f24070 */
[----:B------:R-:W-:Y:S05]  /*6130*/  @P5 IADD3 R16, R16, 0x1, RZ ;  /* 0x0000000110105810 */ /* 0x000fea0007ffe0ff */
[----:B------:R-:W-:Y:S05]  /*6140*/  @!P2 IMAD.MOV R16, RZ, RZ, -R16 ;  /* 0x000000ffff10a224 */ /* 0x000fea00078e0a10 */
[----:B------:R-:W-:Y:S01]  /*6150*/  @!P1 IMAD.IADD R0, R0, 0x1, -R4 ;  /* 0x0000000100009824 */ /* 0x000fe200078e0a04 */
[----:B------:R-:W-:Y:S02]  /*6160*/  @!P1 IADD3 R2, R2, 0x1, RZ ;  /* 0x0000000102029810 */ /* 0x000fe40007ffe0ff */
[----:B------:R-:W-:Y:S02]  /*6170*/  ISETP.NE.AND P1, PT, RZ, c[0x0][0x2d0], PT ;  /* 0x0000b400ff007a0c */ /* 0x000fe40003f25270 */
[----:B------:R-:W-:Y:S02]  /*6180*/  ISETP.GE.U32.AND P4, PT, R0, R4, PT ;  /* 0x000000040000720c */ /* 0x000fe40003f86070 */
[----:B------:R-:W-:Y:S11]  /*6190*/  LOP3.LUT R0, RZ, c[0x0][0x2d0], RZ, 0x33, !PT ;  /* 0x0000b400ff007a12 */ /* 0x000ff600078e33ff */
[----:B------:R-:W-:Y:S05]  /*61a0*/  @P4 IADD3 R2, R2, 0x1, RZ ;  /* 0x0000000102024810 */ /* 0x000fea0007ffe0ff */
        /* <DEDUP_REMOVED lines=23> */
.L_x_4155:
        /* <DEDUP_REMOVED lines=18> */
.L_x_4154:
[----:B--234-:R-:W-:Y:S01]  /*6440*/  FMNMX.FTZ R4, R126, R85, !PT ;  /* 0x000000557e047209 */ /* 0x01cfe20007810000 */
        /* <DEDUP_REMOVED lines=89> */
[--C-:B------:R-:W-:Y:S02]  /*69e0*/  FFMA.FTZ R88, R37, c[0x0][0x23c], -R40.reuse ;  /* 0x00008f0025587a23 */ /* 0x100fe40000010828 */
[----:B------:R-:W-:Y:S02]  /*69f0*/  FFMA.FTZ R94, R130, c[0x0][0x23c], -R40 ;  /* 0x00008f00825e7a23 */ /* 0x000fe40000010828 */
[--C-:B------:R-:W-:Y:S01]  /*6a00*/  FFMA.FTZ R95, R12, c[0x0][0x23c], -R44.reuse ;  /* 0x00008f000c5f7a23 */ /* 0x100fe2000001082c */
[----:B------:R-:W-:Y:S01]  /*6a10*/  MUFU.EX2 R93, R93 ;  /* 0x0000005d005d7308 */ /* 0x000fe20000000800 */
[----:B------:R-:W-:Y:S02]  /*6a20*/  FFMA.FTZ R65, R14, c[0x0][0x23c], -R44 ;  /* 0x00008f000e417a23 */ /* 0x000fe4000001082c */
[----:B------:R-:W-:Y:S02]  /*6a30*/  FFMA.FTZ R67, R15, c[0x0][0x23c], -R40 ;  /* 0x00008f000f437a23 */ /* 0x000fe40000010828 */
[C---:B-1----:R-:W-:Y:S02]  /*6a40*/  FMUL.FTZ R14, R21.reuse, R74 ;  /* 0x0000004a150e7220 */ /* 0x042fe40000410000 */
[----:B------:R-:W-:Y:S02]  /*6a50*/  FMUL.FTZ R15, R21, R75 ;  /* 0x0000004b150f7220 */ /* 0x000fe40000410000 */
[--C-:B------:R-:W-:Y:S01]  /*6a60*/  FFMA.FTZ R75, R32, c[0x0][0x23c], -R44.reuse ;  /* 0x00008f00204b7a23 */ /* 0x100fe2000001082c */
[----:B------:R-:W-:Y:S01]  /*6a70*/  MUFU.EX2 R94, R94 ;  /* 0x0000005e005e7308 */ /* 0x000fe20000000800 */
[--C-:B------:R-:W-:Y:S02]  /*6a80*/  FFMA.FTZ R60, R19, c[0x0][0x23c], -R44.reuse ;  /* 0x00008f00133c7a23 */ /* 0x100fe4000001082c */
[----:B------:R-:W-:Y:S02]  /*6a90*/  FMUL.FTZ R19, R21, R71 ;  /* 0x0000004715137220 */ /* 0x000fe40000410000 */
[C---:B--2---:R-:W-:Y:S02]  /*6aa0*/  FMUL.FTZ R4, R6.reuse, R80 ;  /* 0x0000005006047220 */ /* 0x044fe40000410000 */
[C---:B------:R-:W-:Y:S02]  /*6ab0*/  FMUL.FTZ R5, R6.reuse, R81 ;  /* 0x0000005106057220 */ /* 0x040fe40000410000 */
[----:B------:R-:W-:Y:S01]  /*6ac0*/  FFMA.FTZ R81, R33, c[0x0][0x23c], -R44 ;  /* 0x00008f0021517a23 */ /* 0x000fe2000001082c */
[----:B------:R-:W-:Y:S01]  /*6ad0*/  MUFU.EX2 R95, R95 ;  /* 0x0000005f005f7308 */ /* 0x000fe20000000800 */
[C---:B------:R-:W-:Y:S02]  /*6ae0*/  FMUL.FTZ R8, R6.reuse, R76 ;  /* 0x0000004c06087220 */ /* 0x040fe40000410000 */
[C---:B------:R-:W-:Y:S02]  /*6af0*/  FMUL.FTZ R12, R6.reuse, R72 ;  /* 0x00000048060c7220 */ /* 0x040fe40000410000 */
[C---:B------:R-:W-:Y:S02]  /*6b00*/  FMUL.FTZ R13, R6.reuse, R73 ;  /* 0x00000049060d7220 */ /* 0x040fe40000410000 */
[--C-:B------:R-:W-:Y:S02]  /*6b10*/  FFMA.FTZ R73, R35, c[0x0][0x23c], -R40.reuse ;  /* 0x00008f0023497a23 */ /* 0x100fe40000010828 */
[C---:B------:R-:W-:Y:S01]  /*6b20*/  FMUL.FTZ R16, R6.reuse, R68 ;  /* 0x0000004406107220 */ /* 0x040fe20000410000 */
[----:B------:R-:W-:Y:S01]  /*6b30*/  MUFU.EX2 R60, R60 ;  /* 0x0000003c003c7308 */ /* 0x000fe20000000800 */
[----:B------:R-:W-:Y:S02]  /*6b40*/  FMUL.FTZ R17, R6, R69 ;  /* 0x0000004506117220 */ /* 0x000fe40000410000 */
[--C-:B------:R-:W-:Y:S02]  /*6b50*/  FFMA.FTZ R76, R11, c[0x0][0x23c], -R40.reuse ;  /* 0x00008f000b4c7a23 */ /* 0x100fe40000010828 */
[C---:B------:R-:W-:Y:S02]  /*6b60*/  FMUL.FTZ R11, R21.reuse, R79 ;  /* 0x0000004f150b7220 */ /* 0x040fe40000410000 */
[----:B------:R-:W-:Y:S02]  /*6b70*/  FFMA.FTZ R69, R90, c[0x0][0x23c], -R40 ;  /* 0x00008f005a457a23 */ /* 0x000fe40000010828 */
[----:B------:R-:W-:Y:S01]  /*6b80*/  FFMA.FTZ R90, R38, c[0x0][0x23c], -R44 ;  /* 0x00008f00265a7a23 */ /* 0x000fe2000001082c */
[----:B------:R-:W-:Y:S01]  /*6b90*/  MUFU.EX2 R76, R76 ;  /* 0x0000004c004c7308 */ /* 0x000fe20000000800 */
[----:B------:R-:W-:Y:S02]  /*6ba0*/  FFMA.FTZ R57, R18, c[0x0][0x23c], -R40 ;  /* 0x00008f0012397a23 */ /* 0x000fe40000010828 */
[----:B------:R-:W-:Y:S02]  /*6bb0*/  FMUL.FTZ R18, R21, R70 ;  /* 0x0000004615127220 */ /* 0x000fe40000410000 */
[----:B------:R-:W-:Y:S02]  /*6bc0*/  FFMA.FTZ R84, R138, c[0x0][0x23c], -R44 ;  /* 0x00008f008a547a23 */ /* 0x000fe4000001082c */
[----:B------:R-:W-:Y:S02]  /*6bd0*/  FFMA.FTZ R92, R139, c[0x0][0x23c], -R40 ;  /* 0x00008f008b5c7a23 */ /* 0x000fe40000010828 */
[----:B------:R-:W-:Y:S01]  /*6be0*/  FFMA.FTZ R24, R126, c[0x0][0x23c], -R44 ;  /* 0x00008f007e187a23 */ /* 0x000fe2000001082c */
[----:B------:R-:W-:Y:S01]  /*6bf0*/  MUFU.EX2 R65, R65 ;  /* 0x0000004100417308 */ /* 0x000fe20000000800 */
[----:B------:R-:W-:Y:S02]  /*6c00*/  FFMA.FTZ R126, R10, c[0x0][0x23c], -R40 ;  /* 0x00008f000a7e7a23 */ /* 0x000fe40000010828 */
[----:B------:R-:W-:Y:S02]  /*6c10*/  FMUL.FTZ R10, R21, R78 ;  /* 0x0000004e150a7220 */ /* 0x000fe40000410000 */
[----:B------:R-:W-:Y:S02]  /*6c20*/  FFMA.FTZ R61, R128, c[0x0][0x23c], -R44 ;  /* 0x00008f00803d7a23 */ /* 0x000fe4000001082c */
[----:B------:R-:W-:Y:S02]  /*6c30*/  FFMA.FTZ R62, R127, c[0x0][0x23c], -R40 ;  /* 0x00008f007f3e7a23 */ /* 0x000fe40000010828 */
[--C-:B------:R-:W-:Y:S01]  /*6c40*/  FFMA.FTZ R127, R9, c[0x0][0x23c], -R44.reuse ;  /* 0x00008f00097f7a23 */ /* 0x100fe2000001082c */
[----:B------:R-:W1:Y:S01]  /*6c50*/  MUFU.EX2 R24, R24 ;  /* 0x0000001800187308 */ /* 0x000e620000000800 */
[----:B------:R-:W-:Y:S02]  /*6c60*/  FMUL.FTZ R9, R6, R77 ;  /* 0x0000004d06097220 */ /* 0x000fe40000410000 */
[----:B------:R-:W-:Y:S02]  /*6c70*/  FFMA.FTZ R77, R135, c[0x0][0x23c], -R44 ;  /* 0x00008f00874d7a23 */ /* 0x000fe4000001082c */
[--C-:B------:R-:W-:Y:S02]  /*6c80*/  FFMA.FTZ R85, R129, c[0x0][0x23c], -R40.reuse ;  /* 0x00008f0081557a23 */ /* 0x100fe40000010828 */
[--C-:B------:R-:W-:Y:S02]  /*6c90*/  FFMA.FTZ R128, R91, c[0x0][0x23c], -R40.reuse ;  /* 0x00008f005b807a23 */ /* 0x100fe40000010828 */
[--C-:B------:R-:W-:Y:S01]  /*6ca0*/  FFMA.FTZ R91, R142, c[0x0][0x23c], -R40.reuse ;  /* 0x00008f008e5b7a23 */ /* 0x100fe20000010828 */
[----:B------:R-:W2:Y:S01]  /*6cb0*/  MUFU.EX2 R61, R61 ;  /* 0x0000003d003d7308 */ /* 0x000ea20000000800 */
[----:B------:R-:W-:Y:S02]  /*6cc0*/  FFMA.FTZ R54, R132, c[0x0][0x23c], -R40 ;  /* 0x00008f0084367a23 */ /* 0x000fe40000010828 */
[--C-:B------:R-:W-:Y:S02]  /*6cd0*/  FFMA.FTZ R58, R134, c[0x0][0x23c], -R44.reuse ;  /* 0x00008f00863a7a23 */ /* 0x100fe4000001082c */
[----:B------:R-:W-:Y:S02]  /*6ce0*/  FFMA.FTZ R55, R137, c[0x0][0x23c], -R44 ;  /* 0x00008f0089377a23 */ /* 0x000fe4000001082c */
[--C-:B------:R-:W-:Y:S02]  /*6cf0*/  FFMA.FTZ R56, R141, c[0x0][0x23c], -R40.reuse ;  /* 0x00008f008d387a23 */ /* 0x100fe40000010828 */
[----:B------:R-:W-:Y:S01]  /*6d00*/  FFMA.FTZ R59, R136, c[0x0][0x23c], -R40 ;  /* 0x00008f00883b7a23 */ /* 0x000fe20000010828 */
[----:B------:R-:W-:Y:S01]  /*6d10*/  MUFU.EX2 R62, R62 ;  /* 0x0000003e003e7308 */ /* 0x000fe20000000800 */
[----:B------:R-:W-:Y:S02]  /*6d20*/  FFMA.FTZ R72, R131, c[0x0][0x23c], -R44 ;  /* 0x00008f0083487a23 */ /* 0x000fe4000001082c */
[----:B------:R-:W-:Y:S02]  /*6d30*/  FFMA.FTZ R66, R89, c[0x0][0x23c], -R40 ;  /* 0x00008f0059427a23 */ /* 0x000fe40000010828 */
[----:B-1----:R-:W-:Y:S02]  /*6d40*/  FFMA.FTZ R63, R6, R125, R24 ;  /* 0x0000007d063f7223 */ /* 0x002fe40000010018 */
[----:B------:R-:W-:Y:S02]  /*6d50*/  FMUL.FTZ R6, R21, R82 ;  /* 0x0000005215067220 */ /* 0x000fe40000410000 */
[----:B------:R-:W-:Y:S01]  /*6d60*/  FFMA.FTZ R82, R34, c[0x0][0x23c], -R40 ;  /* 0x00008f0022527a23 */ /* 0x000fe20000010828 */
[----:B------:R-:W1:Y:S01]  /*6d70*/  MUFU.EX2 R85, R85 ;  /* 0x0000005500557308 */ /* 0x000e620000000800 */
[----:B------:R-:W-:Y:S01]  /*6d80*/  LDSM.16.MT88.4 R32, [R101+0x3800] ;  /* 0x003800006520783b */ /* 0x000fe20000004200 */
[--C-:B------:R-:W-:Y:S01]  /*6d90*/  FFMA.FTZ R89, R151, c[0x0][0x23c], -R44.reuse ;  /* 0x00008f0097597a23 */ /* 0x100fe2000001082c */
[C---:B--2---:R-:W-:Y:S01]  /*6da0*/  F2FP.BF16.PACK_AB R24, R61.reuse, R24 ;  /* 0x000000183d18723e */ /* 0x044fe200000010ff */
[----:B------:R-:W-:Y:S02]  /*6db0*/  FADD.FTZ R78, R61, R63 ;  /* 0x0000003f3d4e7221 */ /* 0x000fe40000010000 */
[----:B------:R-:W-:Y:S02]  /*6dc0*/  FFMA.FTZ R71, R143, c[0x0][0x23c], -R44 ;  /* 0x00008f008f477a23 */ /* 0x000fe4000001082c */
[----:B------:R-:W-:Y:S02]  /*6dd0*/  FADD.FTZ R78, R93, R78 ;  /* 0x0000004e5d4e7221 */ /* 0x000fe40000010000 */
[----:B------:R-:W2:Y:S01]  /*6de0*/  MUFU.EX2 R127, R127 ;  /* 0x0000007f007f7308 */ /* 0x000ea20000000800 */
[----:B------:R-:W-:Y:S02]  /*6df0*/  FFMA.FTZ R74, R133, c[0x0][0x23c], -R40 ;  /* 0x00008f00854a7a23 */ /* 0x000fe40000010828 */
[--C-:B------:R-:W-:Y:S02]  /*6e00*/  FFMA.FTZ R144, R144, c[0x0][0x23c], -R44.reuse ;  /* 0x00008f0090907a23 */ /* 0x100fe4000001082c */
[--C-:B------:R-:W-:Y:S02]  /*6e10*/  FFMA.FTZ R68, R147, c[0x0][0x23c], -R44.reuse ;  /* 0x00008f0093447a23 */ /* 0x100fe4000001082c */
[----:B------:R-:W-:Y:S02]  /*6e20*/  FFMA.FTZ R63, R149, c[0x0][0x23c], -R44 ;  /* 0x00008f00953f7a23 */ /* 0x000fe4000001082c */
[--C-:B------:R-:W-:Y:S01]  /*6e30*/  FFMA.FTZ R70, R150, c[0x0][0x23c], -R40.reuse ;  /* 0x00008f0096467a23 */ /* 0x100fe20000010828 */
[----:B------:R-:W3:Y:S01]  /*6e40*/  MUFU.EX2 R128, R128 ;  /* 0x0000008000807308 */ /* 0x000ee20000000800 */
[--C-:B------:R-:W-:Y:S02]  /*6e50*/  FFMA.FTZ R80, R146, c[0x0][0x23c], -R40.reuse ;  /* 0x00008f0092507a23 */ /* 0x100fe40000010828 */
[----:B------:R-:W-:Y:S01]  /*6e60*/  FFMA.FTZ R49, R49, c[0x0][0x23c], -R40 ;  /* 0x00008f0031317a23 */ /* 0x000fe20000010828 */
[----:B-1----:R-:W-:Y:S01]  /*6e70*/  F2FP.BF16.PACK_AB R25, R85, R62 ;  /* 0x0000003e5519723e */ /* 0x002fe200000010ff */
[--C-:B------:R-:W-:Y:S02]  /*6e80*/  FFMA.FTZ R50, R50, c[0x0][0x23c], -R44.reuse ;  /* 0x00008f0032327a23 */ /* 0x100fe4000001082c */
[----:B------:R-:W-:Y:S02]  /*6e90*/  FFMA.FTZ R48, R48, c[0x0][0x23c], -R44 ;  /* 0x00008f0030307a23 */ /* 0x000fe4000001082c */
[--C-:B------:R-:W-:Y:S01]  /*6ea0*/  FFMA.FTZ R47, R47, c[0x0][0x23c], -R40.reuse ;  /* 0x00008f002f2f7a23 */ /* 0x100fe20000010828 */
[----:B------:R1:W-:Y:S01]  /*6eb0*/  MUFU.EX2 R125, R7 ;  /* 0x00000007007d7308 */ /* 0x0003e20000000800 */
[----:B------:R-:W-:Y:S02]  /*6ec0*/  FFMA.FTZ R46, R46, c[0x0][0x23c], -R40 ;  /* 0x00008f002e2e7a23 */ /* 0x000fe40000010828 */
[----:B------:R-:W-:Y:S01]  /*6ed0*/  FFMA.FTZ R43, R43, c[0x0][0x23c], -R44 ;  /* 0x00008f002b2b7a23 */ /* 0x000fe2000001082c */
[C---:B--2---:R-:W-:Y:S01]  /*6ee0*/  F2FP.BF16.PACK_AB R26, R127.reuse, R93 ;  /* 0x0000005d7f1a723e */ /* 0x044fe200000010ff */
[----:B------:R-:W-:Y:S02]  /*6ef0*/  FADD.FTZ R127, R127, R78 ;  /* 0x0000004e7f7f7221 */ /* 0x000fe40000010000 */
[----:B------:R-:W-:Y:S02]  /*6f00*/  FFMA.FTZ R93, R145, c[0x0][0x23c], -R40 ;  /* 0x00008f00915d7a23 */ /* 0x000fe40000010828 */
[----:B------:R-:W-:Y:S01]  /*6f10*/  FADD.FTZ R127, R95, R127 ;  /* 0x0000007f5f7f7221 */ /* 0x000fe20000010000 */
[----:B------:R-:W2:Y:S01]  /*6f20*/  MUFU.EX2 R126, R126 ;  /* 0x0000007e007e7308 */ /* 0x000ea20000000800 */
[----:B------:R-:W-:Y:S02]  /*6f30*/  FFMA.FTZ R45, R45, c[0x0][0x23c], -R44 ;  /* 0x00008f002d2d7a23 */ /* 0x000fe4000001082c */
[--C-:B------:R-:W-:Y:S01]  /*6f40*/  FFMA.FTZ R42, R42, c[0x0][0x23c], -R40.reuse ;  /* 0x00008f002a2a7a23 */ /* 0x100fe20000010828 */
[----:B---3--:R-:W-:Y:S01]  /*6f50*/  F2FP.BF16.PACK_AB R27, R94, R128 ;  /* 0x000000805e1b723e */ /* 0x008fe200000010ff */
[----:B------:R-:W-:Y:S05]  /*6f60*/  FFMA.FTZ R41, R41, c[0x0][0x23c], -R40 ;  /* 0x00008f0029297a23 */ /* 0x000fea0000010828 */
[----:B------:R-:W-:Y:S01]  /*6f70*/  MUFU.EX2 R77, R77 ;  /* 0x0000004d004d7308 */ /* 0x000fe20000000800 */
[----:B-1----:R-:W-:Y:S02]  /*6f80*/  FMUL.FTZ R7, R21, R83 ;  /* 0x0000005315077220 */ /* 0x002fe40000410000 */
[----:B------:R-:W-:Y:S02]  /*6f90*/  FFMA.FTZ R83, R39, c[0x0][0x23c], -R44 ;  /* 0x00008f0027537a23 */ /* 0x000fe4000001082c */
[----:B------:R-:W-:Y:S05]  /*6fa0*/  FFMA.FTZ R21, R21, R124, R62 ;  /* 0x0000007c15157223 */ /* 0x000fea000001003e */
[----:B------:R-:W1:Y:S01]  /*6fb0*/  MUFU.EX2 R84, R84 ;  /* 0x0000005400547308 */ /* 0x000e620000000800 */
[C---:B------:R-:W-:Y:S05]  /*6fc0*/  HMMA.16816.F32.BF16 R4, R24.reuse, R28, R4 ;  /* 0x0000001c1804723c */ /* 0x040fea0000041804 */
[----:B------:R-:W-:Y:S02]  /*6fd0*/  FADD.FTZ R21, R85, R21 ;  /* 0x0000001555157221 */ /* 0x000fe40000010000 */
[----:B------:R-:W-:Y:S01]  /*6fe0*/  FFMA.FTZ R85, R148, c[0x0][0x23c], -R44 ;  /* 0x00008f0094557a23 */ /* 0x000fe2000001082c */
[C---:B------:R-:W-:Y:S01]  /*6ff0*/  HMMA.16816.F32.BF16 R8, R24.reuse, R30, R8 ;  /* 0x0000001e1808723c */ /* 0x040fe20000041808 */
[----:B------:R-:W-:Y:S01]  /*7000*/  MUFU.EX2 R91, R91 ;  /* 0x0000005b005b7308 */ /* 0x000fe20000000800 */
[----:B------:R-:W3:Y:S02]  /*7010*/  LDSM.16.MT88.4 R28, [R101+0x3000] ;  /* 0x00300000651c783b */ /* 0x000ee40000004200 */
[----:B------:R-:W-:Y:S02]  /*7020*/  FADD.FTZ R128, R128, R21 ;  /* 0x0000001580807221 */ /* 0x000fe40000010000 */
[----:B------:R-:W-:Y:S02]  /*7030*/  FFMA.FTZ R62, R140, c[0x0][0x23c], -R40 ;  /* 0x00008f008c3e7a23 */ /* 0x000fe40000010828 */
[----:B------:R-:W-:Y:S03]  /*7040*/  FADD.FTZ R128, R94, R128 ;  /* 0x000000805e807221 */ /* 0x000fe60000010000 */
        /* <DEDUP_REMOVED lines=8> */
[----:B--2---:R-:W-:Y:S01]  /*70d0*/  F2FP.BF16.PACK_AB R25, R76, R126 ;  /* 0x0000007e4c19723e */ /* 0x004fe200000010ff */
[----:B------:R-:W-:Y:S01]  /*70e0*/  FADD.FTZ R126, R126, R128 ;  /* 0x000000807e7e7221 */ /* 0x000fe20000010000 */
[----:B-1----:R-:W-:Y:S02]  /*70f0*/  F2FP.BF16.PACK_AB R26, R84, R77 ;  /* 0x0000004d541a723e */ /* 0x002fe400000010ff */
[----:B------:R-:W-:Y:S01]  /*7100*/  MUFU.EX2 R56, R56 ;  /* 0x0000003800387308 */ /* 0x000fe20000000800 */
[----:B------:R-:W-:Y:S01]  /*7110*/  FADD.FTZ R126, R76, R126 ;  /* 0x0000007e4c7e7221 */ /* 0x000fe20000010000 */
[C---:B------:R-:W-:Y:S01]  /*7120*/  F2FP.BF16.PACK_AB R24, R125.reuse, R95 ;  /* 0x0000005f7d18723e */ /* 0x040fe200000010ff */
[----:B------:R-:W-:Y:S01]  /*7130*/  FADD.FTZ R125, R125, R127 ;  /* 0x0000007f7d7d7221 */ /* 0x000fe20000010000 */
[----:B----4-:R-:W-:Y:S01]  /*7140*/  F2FP.BF16.PACK_AB R27, R54, R91 ;  /* 0x0000005b361b723e */ /* 0x010fe200000010ff */
[--C-:B------:R-:W-:Y:S02]  /*7150*/  FFMA.FTZ R95, R51, c[0x0][0x23c], -R44.reuse ;  /* 0x00008f00335f7a23 */ /* 0x100fe4000001082c */
[----:B------:R-:W-:Y:S02]  /*7160*/  FADD.FTZ R125, R77, R125 ;  /* 0x0000007d4d7d7221 */ /* 0x000fe40000010000 */
[----:B------:R-:W-:Y:S01]  /*7170*/  LDSM.16.MT88.4 R76, [R102+0x4c00] ;  /* 0x004c0000664c783b */ /* 0x000fe20000004200 */
[----:B------:R-:W1:Y:S01]  /*7180*/  MUFU.EX2 R59, R59 ;  /* 0x0000003b003b7308 */ /* 0x000e620000000800 */
[----:B------:R-:W-:Y:S02]  /*7190*/  FFMA.FTZ R51, R52, c[0x0][0x23c], -R44 ;  /* 0x00008f0034337a23 */ /* 0x000fe4000001082c */
[----:B------:R-:W-:Y:S02]  /*71a0*/  FFMA.FTZ R52, R53, c[0x0][0x23c], -R40 ;  /* 0x00008f0035347a23 */ /* 0x000fe40000010828 */
[----:B------:R-:W-:Y:S02]  /*71b0*/  FADD.FTZ R91, R91, R126 ;  /* 0x0000007e5b5b7221 */ /* 0x000fe40000010000 */
[----:B------:R-:W-:Y:S02]  /*71c0*/  FADD.FTZ R84, R84, R125 ;  /* 0x0000007d54547221 */ /* 0x000fe40000010000 */
[----:B------:R-:W-:Y:S01]  /*71d0*/  FADD.FTZ R91, R54, R91 ;  /* 0x0000005b365b7221 */ /* 0x000fe20000010000 */
[----:B------:R2:W-:Y:S01]  /*71e0*/  MUFU.EX2 R94, R36 ;  /* 0x00000024005e7308 */ /* 0x0005e20000000800 */
[----:B------:R-:W-:Y:S02]  /*71f0*/  FADD.FTZ R84, R60, R84 ;  /* 0x000000543c547221 */ /* 0x000fe40000010000 */
[--C-:B------:R-:W-:Y:S02]  /*7200*/  FFMA.FTZ R53, R22, c[0x0][0x23c], -R44.reuse ;  /* 0x00008f0016357a23 */ /* 0x100fe4000001082c */
[----:B------:R-:W-:Y:S05]  /*7210*/  FFMA.FTZ R44, R23, c[0x0][0x23c], -R44 ;  /* 0x00008f00172c7a23 */ /* 0x000fea000001082c */
[----:B------:R-:W-:Y:S01]  /*7220*/  MUFU.EX2 R72, R72 ;  /* 0x0000004800487308 */ /* 0x000fe20000000800 */
[C---:B---3--:R-:W-:Y:S08]  /*7230*/  HMMA.16816.F32.BF16 R4, R24.reuse, R28, R4 ;  /* 0x0000001c1804723c */ /* 0x048ff00000041804 */
[C---:B------:R-:W-:Y:S01]  /*7240*/  HMMA.16816.F32.BF16 R8, R24.reuse, R30, R8 ;  /* 0x0000001e1808723c */ /* 0x040fe20000041808 */
[----:B------:R-:W-:Y:S01]  /*7250*/  MUFU.EX2 R64, R64 ;  /* 0x0000004000407308 */ /* 0x000fe20000000800 */
[----:B------:R-:W3:Y:S08]  /*7260*/  LDSM.16.MT88.4 R28, [R101+0x3400] ;  /* 0x00340000651c783b */ /* 0x000ef00000004200 */
[----:B--2---:R-:W-:Y:S01]  /*7270*/  LDSM.16.MT88.4 R36, [R101+0x3c00] ;  /* 0x003c00006524783b */ /* 0x004fe20000004200 */
[----:B------:R-:W2:Y:S10]  /*7280*/  MUFU.EX2 R66, R66 ;  /* 0x0000004200427308 */ /* 0x000eb40000000800 */
[----:B------:R-:W4:Y:S10]  /*7290*/  MUFU.EX2 R69, R69 ;  /* 0x0000004500457308 */ /* 0x000f340000000800 */
[----:B------:R-:W-:Y:S10]  /*72a0*/  MUFU.EX2 R71, R71 ;  /* 0x0000004700477308 */ /* 0x000ff40000000800 */
[----:B------:R-:W2:Y:S01]  /*72b0*/  MUFU.EX2 R61, R144 ;  /* 0x00000090003d7308 */ /* 0x000ea20000000800 */
[C---:B---3--:R-:W-:Y:S08]  /*72c0*/  HMMA.16816.F32.BF16 R12, R24.reuse, R28, R12 ;  /* 0x0000001c180c723c */ /* 0x048ff0000004180c */
[----:B------:R-:W-:Y:S01]  /*72d0*/  HMMA.16816.F32.BF16 R16, R24, R30, R16 ;  /* 0x0000001e1810723c */ /* 0x000fe20000041810 */
[----:B------:R-:W-:Y:S01]  /*72e0*/  MUFU.EX2 R62, R62 ;  /* 0x0000003e003e7308 */ /* 0x000fe20000000800 */
[----:B------:R-:W3:Y:S05]  /*72f0*/  LDSM.16.MT88.4 R28, [R102+0x3800] ;  /* 0x00380000661c783b */ /* 0x000eea0000004200 */
[C---:B------:R-:W-:Y:S01]  /*7300*/  F2FP.BF16.PACK_AB R24, R65.reuse, R60 ;  /* 0x0000003c4118723e */ /* 0x040fe200000010ff */
[----:B------:R-:W-:Y:S01]  /*7310*/  FADD.FTZ R65, R65, R84 ;  /* 0x0000005441417221 */ /* 0x000fe20000010000 */
[----:B-----5:R-:W-:Y:S02]  /*7320*/  F2FP.BF16.PACK_AB R25, R57, R67 ;  /* 0x000000433919723e */ /* 0x020fe400000010ff */
[----:B------:R-:W5:Y:S01]  /*7330*/  MUFU.EX2 R74, R74 ;  /* 0x0000004a004a7308 */ /* 0x000f620000000800 */
[----:B------:R-:W-:Y:S01]  /*7340*/  F2FP.BF16.PACK_AB R26, R55, R58 ;  /* 0x0000003a371a723e */ /* 0x000fe200000010ff */
[----:B------:R-:W-:Y:S01]  /*7350*/  FADD.FTZ R67, R67, R91 ;  /* 0x0000005b43437221 */ /* 0x000fe20000010000 */
[----:B-1----:R-:W-:Y:S01]  /*7360*/  F2FP.BF16.PACK_AB R27, R59, R56 ;  /* 0x000000383b1b723e */ /* 0x002fe200000010ff */
[----:B------:R-:W-:Y:S01]  /*7370*/  FADD.FTZ R65, R58, R65 ;  /* 0x000000413a417221 */ /* 0x000fe20000010000 */
[----:B------:R-:W-:Y:S01]  /*7380*/  MOV R84, R0 ;  /* 0x0000000000547202 */ /* 0x000fe20000000f00 */
[----:B------:R-:W-:Y:S02]  /*7390*/  FADD.FTZ R67, R57, R67 ;  /* 0x0000004339437221 */ /* 0x000fe40000010000 */
[----:B------:R-:W-:Y:S02]  /*73a0*/  FADD.FTZ R65, R55, R65 ;  /* 0x0000004137417221 */ /* 0x000fe40000010000 */
[----:B------:R-:W1:Y:S01]  /*73b0*/  MUFU.EX2 R75, R75 ;  /* 0x0000004b004b7308 */ /* 0x000e620000000800 */
[----:B------:R-:W-:Y:S04]  /*73c0*/  FADD.FTZ R67, R56, R67 ;  /* 0x0000004338437221 */ /* 0x000fe80000010000 */
[----:B------:R-:W-:Y:S04]  /*73d0*/  FADD.FTZ R59, R59, R67 ;  /* 0x000000433b3b7221 */ /* 0x000fe80000010000 */
[----:B--2---:R-:W-:Y:S01]  /*73e0*/  FADD.FTZ R59, R66, R59 ;  /* 0x0000003b423b7221 */ /* 0x004fe20000010000 */
[----:B------:R-:W2:Y:S10]  /*73f0*/  MUFU.EX2 R81, R81 ;  /* 0x0000005100517308 */ /* 0x000eb40000000800 */
[----:B------:R-:W-:Y:S01]  /*7400*/  MUFU.EX2 R82, R82 ;  /* 0x0000005200527308 */ /* 0x000fe20000000800 */
[C---:B---3--:R-:W-:Y:S08]  /*7410*/  HMMA.16816.F32.BF16 R4, R24.reuse, R28, R4 ;  /* 0x0000001c1804723c */ /* 0x048ff00000041804 */
[C---:B------:R-:W-:Y:S01]  /*7420*/  HMMA.16816.F32.BF16 R8, R24.reuse, R30, R8 ;  /* 0x0000001e1808723c */ /* 0x040fe20000041808 */
[----:B------:R-:W3:Y:S01]  /*7430*/  MUFU.EX2 R73, R73 ;  /* 0x0000004900497308 */ /* 0x000ee20000000800 */
[----:B------:R-:W1:Y:S06]  /*7440*/  LDSM.16.MT88.4 R28, [R102+0x3c00] ;  /* 0x003c0000661c783b */ /* 0x000e6c0000004200 */
[C---:B------:R-:W-:Y:S03]  /*7450*/  HMMA.16816.F32.BF16 R12, R24.reuse, R32, R12 ;  /* 0x00000020180c723c */ /* 0x040fe6000004180c */
[----:B------:R-:W-:Y:S05]  /*7460*/  MUFU.EX2 R68, R68 ;  /* 0x0000004400447308 */ /* 0x000fea0000000800 */
[----:B------:R-:W-:Y:S01]  /*7470*/  HMMA.16816.F32.BF16 R16, R24, R34, R16 ;  /* 0x000000221810723c */ /* 0x000fe20000041810 */
[----:B------:R-:W2:Y:S04]  /*7480*/  LDSM.16.MT88.4 R32, [R102+0x4000] ;  /* 0x004000006620783b */ /* 0x000ea80000004200 */
[----:B------:R-:W2:Y:S02]  /*7490*/  MUFU.EX2 R63, R63 ;  /* 0x0000003f003f7308 */ /* 0x000ea40000000800 */
[----:B------:R-:W-:Y:S01]  /*74a0*/  F2FP.BF16.PACK_AB R24, R64, R72 ;  /* 0x000000484018723e */ /* 0x000fe200000010ff */
[----:B------:R-:W-:Y:S01]  /*74b0*/  FADD.FTZ R72, R72, R65 ;  /* 0x0000004148487221 */ /* 0x000fe20000010000 */
[----:B----4-:R-:W-:Y:S03]  /*74c0*/  F2FP.BF16.PACK_AB R25, R69, R66 ;  /* 0x000000424519723e */ /* 0x010fe600000010ff */
[----:B------:R-:W-:Y:S01]  /*74d0*/  F2FP.BF16.PACK_AB R26, R61, R71 ;  /* 0x000000473d1a723e */ /* 0x000fe200000010ff */
[----:B------:R-:W-:Y:S01]  /*74e0*/  FADD.FTZ R69, R69, R59 ;  /* 0x0000003b45457221 */ /* 0x000fe20000010000 */
[----:B-----5:R-:W-:Y:S01]  /*74f0*/  F2FP.BF16.PACK_AB R27, R74, R62 ;  /* 0x0000003e4a1b723e */ /* 0x020fe200000010ff */
[----:B------:R-:W-:Y:S01]  /*7500*/  MUFU.EX2 R70, R70 ;  /* 0x0000004600467308 */ /* 0x000fe20000000800 */
[----:B------:R-:W-:Y:S02]  /*7510*/  FADD.FTZ R72, R64, R72 ;  /* 0x0000004840487221 */ /* 0x000fe40000010000 */
[----:B------:R-:W-:Y:S02]  /*7520*/  FADD.FTZ R69, R62, R69 ;  /* 0x000000453e457221 */ /* 0x000fe40000010000 */
[----:B------:R-:W-:Y:S02]  /*7530*/  FADD.FTZ R71, R71, R72 ;  /* 0x0000004847477221 */ /* 0x000fe40000010000 */
[----:B------:R-:W-:Y:S02]  /*7540*/  FADD.FTZ R69, R74, R69 ;  /* 0x000000454a457221 */ /* 0x000fe40000010000 */
[----:B------:R-:W-:Y:S01]  /*7550*/  FADD.FTZ R71, R61, R71 ;  /* 0x000000473d477221 */ /* 0x000fe20000010000 */
[----:B------:R-:W4:Y:S01]  /*7560*/  MUFU.EX2 R80, R80 ;  /* 0x0000005000507308 */ /* 0x000f220000000800 */
[C---:B-1----:R-:W-:Y:S03]  /*7570*/  HMMA.16816.F32.BF16 R4, R24.reuse, R28, R4 ;  /* 0x0000001c1804723c */ /* 0x042fe60000041804 */
[----:B------:R-:W-:Y:S05]  /*7580*/  FADD.FTZ R71, R75, R71 ;  /* 0x000000474b477221 */ /* 0x000fea0000010000 */
[C---:B------:R-:W-:Y:S01]  /*7590*/  HMMA.16816.F32.BF16 R8, R24.reuse, R30, R8 ;  /* 0x0000001e1808723c */ /* 0x040fe20000041808 */
[----:B------:R-:W-:Y:S01]  /*75a0*/  MUFU.EX2 R90, R90 ;  /* 0x0000005a005a7308 */ /* 0x000fe20000000800 */
[----:B------:R-:W1:Y:S06]  /*75b0*/  LDSM.16.MT88.4 R28, [R101+0x4000] ;  /* 0x00400000651c783b */ /* 0x000e6c0000004200 */
[C---:B------:R-:W-:Y:S03]  /*75c0*/  HMMA.16816.F32.BF16 R12, R24.reuse, R36, R12 ;  /* 0x00000024180c723c */ /* 0x040fe6000004180c */
[----:B------:R-:W5:Y:S05]  /*75d0*/  MUFU.EX2 R83, R83 ;  /* 0x0000005300537308 */ /* 0x000f6a0000000800 */
[----:B------:R-:W-:Y:S01]  /*75e0*/  HMMA.16816.F32.BF16 R16, R24, R38, R16 ;  /* 0x000000261810723c */ /* 0x000fe20000041810 */
[----:B------:R-:W5:Y:S04]  /*75f0*/  LDSM.16.MT88.4 R36, [R102+0x4400] ;  /* 0x004400006624783b */ /* 0x000f680000004200 */
[----:B------:R-:W-:Y:S02]  /*7600*/  MUFU.EX2 R92, R92 ;  /* 0x0000005c005c7308 */ /* 0x000fe40000000800 */
[C---:B--2---:R-:W-:Y:S01]  /*7610*/  F2FP.BF16.PACK_AB R24, R81.reuse, R75 ;  /* 0x0000004b5118723e */ /* 0x044fe200000010ff */
[----:B------:R-:W-:Y:S01]  /*7620*/  FADD.FTZ R81, R81, R71 ;  /* 0x0000004751517221 */ /* 0x000fe20000010000 */
[----:B---3--:R-:W-:Y:S03]  /*7630*/  F2FP.BF16.PACK_AB R25, R73, R82 ;  /* 0x000000524919723e */ /* 0x008fe600000010ff */
[----:B------:R-:W-:Y:S01]  /*7640*/  F2FP.BF16.PACK_AB R26, R63, R68 ;  /* 0x000000443f1a723e */ /* 0x000fe200000010ff */
[----:B------:R-:W-:Y:S01]  /*7650*/  FADD.FTZ R82, R82, R69 ;  /* 0x0000004552527221 */ /* 0x000fe20000010000 */
[----:B----4-:R-:W-:Y:S01]  /*7660*/  F2FP.BF16.PACK_AB R27, R80, R70 ;  /* 0x00000046501b723e */ /* 0x010fe200000010ff */
[----:B------:R-:W2:Y:S01]  /*7670*/  MUFU.EX2 R88, R88 ;  /* 0x0000005800587308 */ /* 0x000ea20000000800 */
[----:B------:R-:W-:Y:S02]  /*7680*/  FADD.FTZ R81, R68, R81 ;  /* 0x0000005144517221 */ /* 0x000fe40000010000 */
[----:B------:R-:W-:Y:S02]  /*7690*/  FADD.FTZ R82, R73, R82 ;  /* 0x0000005249527221 */ /* 0x000fe40000010000 */
[----:B------:R-:W-:Y:S01]  /*76a0*/  FADD.FTZ R81, R63, R81 ;  /* 0x000000513f517221 */ /* 0x000fe20000010000 */
[C---:B------:R-:W-:Y:S03]  /*76b0*/  HMMA.16816.F32.BF16 R4, R24.reuse, R32, R4 ;  /* 0x000000201804723c */ /* 0x040fe60000041804 */
[----:B------:R-:W-:Y:S01]  /*76c0*/  FADD.FTZ R70, R70, R82 ;  /* 0x0000005246467221 */ /* 0x000fe20000010000 */
[----:B------:R-:W-:Y:S03]  /*76d0*/  MUFU.EX2 R89, R89 ;  /* 0x0000005900597308 */ /* 0x000fe60000000800 */
[----:B------:R-:W-:Y:S01]  /*76e0*/  FADD.FTZ R70, R80, R70 ;  /* 0x0000004650467221 */ /* 0x000fe20000010000 */
[C---:B------:R-:W-:Y:S01]  /*76f0*/  HMMA.16816.F32.BF16 R8, R24.reuse, R34, R8 ;  /* 0x000000221808723c */ /* 0x040fe20000041808 */
[----:B------:R-:W3:Y:S05]  /*7700*/  LDSM.16.MT88.4 R32, [R101+0x4400] ;  /* 0x004400006520783b */ /* 0x000eea0000004200 */
[----:B------:R-:W4:Y:S02]  /*7710*/  MUFU.EX2 R85, R85 ;  /* 0x0000005500557308 */ /* 0x000f240000000800 */
[C---:B-1----:R-:W-:Y:S08]  /*7720*/  HMMA.16816.F32.BF16 R12, R24.reuse, R28, R12 ;  /* 0x0000001c180c723c */ /* 0x042ff0000004180c */
[----:B------:R-:W1:Y:S01]  /*7730*/  MUFU.EX2 R93, R93 ;  /* 0x0000005d005d7308 */ /* 0x000e620000000800 */
[----:B------:R-:W-:Y:S01]  /*7740*/  HMMA.16816.F32.BF16 R16, R24, R30, R16 ;  /* 0x0000001e1810723c */ /* 0x000fe20000041810 */
[----:B------:R-:W3:Y:S06]  /*7750*/  LDSM.16.MT88.4 R28, [R102+0x4800] ;  /* 0x00480000661c783b */ /* 0x000eec0000004200 */
[----:B-----5:R-:W-:Y:S01]  /*7760*/  F2FP.BF16.PACK_AB R24, R83, R90 ;  /* 0x0000005a5318723e */ /* 0x020fe200000010ff */
[----:B------:R-:W-:Y:S01]  /*7770*/  FADD.FTZ R90, R90, R81 ;  /* 0x000000515a5a7221 */ /* 0x000fe20000010000 */
[----:B------:R-:W-:Y:S03]  /*7780*/  MUFU.EX2 R95, R95 ;  /* 0x0000005f005f7308 */ /* 0x000fe60000000800 */
[----:B--2---:R-:W-:Y:S01]  /*7790*/  F2FP.BF16.PACK_AB R25, R88, R92 ;  /* 0x0000005c5819723e */ /* 0x004fe200000010ff */
[----:B------:R-:W-:Y:S01]  /*77a0*/  FADD.FTZ R92, R92, R70 ;  /* 0x000000465c5c7221 */ /* 0x000fe20000010000 */
[----:B----4-:R-:W-:Y:S01]  /*77b0*/  F2FP.BF16.PACK_AB R26, R85, R89 ;  /* 0x00000059551a723e */ /* 0x010fe200000010ff */
[----:B------:R-:W-:Y:S02]  /*77c0*/  FADD.FTZ R90, R83, R90 ;  /* 0x0000005a535a7221 */ /* 0x000fe40000010000 */
[----:B------:R-:W-:Y:S02]  /*77d0*/  FADD.FTZ R92, R88, R92 ;  /* 0x0000005c585c7221 */ /* 0x000fe40000010000 */
[----:B------:R-:W2:Y:S01]  /*77e0*/  MUFU.EX2 R51, R51 ;  /* 0x0000003300337308 */ /* 0x000ea20000000800 */
[----:B------:R-:W-:Y:S01]  /*77f0*/  FADD.FTZ R89, R89, R90 ;  /* 0x0000005a59597221 */ /* 0x000fe20000010000 */
[C---:B-1----:R-:W-:Y:S01]  /*7800*/  F2FP.BF16.PACK_AB R27, R94.reuse, R93 ;  /* 0x0000005d5e1b723e */ /* 0x042fe200000010ff */
[----:B------:R-:W-:Y:S02]  /*7810*/  FADD.FTZ R92, R93, R92 ;  /* 0x0000005c5d5c7221 */ /* 0x000fe40000010000 */
[----:B------:R-:W-:Y:S01]  /*7820*/  FADD.FTZ R89, R85, R89 ;  /* 0x0000005955597221 */ /* 0x000fe20000010000 */
[----:B------:R-:W-:Y:S01]  /*7830*/  MOV R85, R2 ;  /* 0x0000000200557202 */ /* 0x000fe20000000f00 */
[----:B------:R-:W-:Y:S03]  /*7840*/  FADD.FTZ R94, R94, R92 ;  /* 0x0000005c5e5e7221 */ /* 0x000fe60000010000 */
[----:B------:R-:W-:Y:S01]  /*7850*/  MUFU.EX2 R52, R52 ;  /* 0x0000003400347308 */ /* 0x000fe20000000800 */
[C---:B------:R-:W-:Y:S08]  /*7860*/  HMMA.16816.F32.BF16 R4, R24.reuse, R36, R4 ;  /* 0x000000241804723c */ /* 0x040ff00000041804 */
[C---:B------:R-:W-:Y:S01]  /*7870*/  HMMA.16816.F32.BF16 R8, R24.reuse, R38, R8 ;  /* 0x000000261808723c */ /* 0x040fe20000041808 */
[----:B------:R-:W1:Y:S01]  /*7880*/  MUFU.EX2 R49, R49 ;  /* 0x0000003100317308 */ /* 0x000e620000000800 */
[----:B------:R-:W4:Y:S06]  /*7890*/  LDSM.16.MT88.4 R36, [R101+0x4800] ;  /* 0x004800006524783b */ /* 0x000f2c0000004200 */
[C---:B---3--:R-:W-:Y:S03]  /*78a0*/  HMMA.16816.F32.BF16 R12, R24.reuse, R32, R12 ;  /* 0x00000020180c723c */ /* 0x048fe6000004180c */
[----:B------:R-:W-:Y:S04]  /*78b0*/  MUFU.EX2 R50, R50 ;  /* 0x0000003200327308 */ /* 0x000fe80000000800 */
[--C-:B------:R-:W-:Y:S01]  /*78c0*/  FFMA.FTZ R32, R20, c[0x0][0x23c], -R40.reuse ;  /* 0x00008f0014207a23 */ /* 0x100fe20000010828 */
[----:B------:R-:W-:Y:S01]  /*78d0*/  HMMA.16816.F32.BF16 R16, R24, R34, R16 ;  /* 0x000000221810723c */ /* 0x000fe20000041810 */
[----:B------:R-:W3:Y:S03]  /*78e0*/  LDSM.16.MT88.4 R24, [R101+0x4c00] ;  /* 0x004c00006518783b */ /* 0x000ee60000004200 */
[----:B--2---:R-:W-:Y:S01]  /*78f0*/  F2FP.BF16.PACK_AB R20, R51, R95 ;  /* 0x0000005f3314723e */ /* 0x004fe200000010ff */
[----:B------:R-:W2:Y:S01]  /*7900*/  MUFU.EX2 R48, R48 ;  /* 0x0000003000307308 */ /* 0x000ea20000000800 */
[----:B------:R-:W-:Y:S01]  /*7910*/  FFMA.FTZ R40, R3, c[0x0][0x23c], -R40 ;  /* 0x00008f0003287a23 */ /* 0x000fe20000010828 */
[----:B------:R-:W-:Y:S01]  /*7920*/  IADD3 R3, R123, -0x1, RZ ;  /* 0xffffffff7b037810 */ /* 0x000fe20007ffe0ff */
[----:B------:R-:W-:Y:S01]  /*7930*/  FADD.FTZ R95, R95, R89 ;  /* 0x000000595f5f7221 */ /* 0x000fe20000010000 */
[----:B-1----:R-:W-:Y:S03]  /*7940*/  F2FP.BF16.PACK_AB R21, R49, R52 ;  /* 0x000000343115723e */ /* 0x002fe600000010ff */
[----:B------:R-:W-:Y:S01]  /*7950*/  FADD.FTZ R94, R52, R94 ;  /* 0x0000005e345e7221 */ /* 0x000fe20000010000 */
[----:B------:R-:W-:Y:S01]  /*7960*/  MOV R123, R3 ;  /* 0x00000003007b7202 */ /* 0x000fe20000000f00 */
[----:B------:R-:W-:Y:S01]  /*7970*/  FADD.FTZ R95, R51, R95 ;  /* 0x0000005f335f7221 */ /* 0x000fe20000010000 */
[----:B------:R-:W1:Y:S01]  /*7980*/  MUFU.EX2 R47, R47 ;  /* 0x0000002f002f7308 */ /* 0x000e620000000800 */
[----:B------:R-:W-:Y:S09]  /*7990*/  FADD.FTZ R49, R49, R94 ;  /* 0x0000005e31317221 */ /* 0x000ff20000010000 */
[----:B------:R-:W5:Y:S01]  /*79a0*/  MUFU.EX2 R46, R46 ;  /* 0x0000002e002e7308 */ /* 0x000f620000000800 */
[----:B--2---:R-:W-:Y:S01]  /*79b0*/  F2FP.BF16.PACK_AB R22, R48, R50 ;  /* 0x000000323016723e */ /* 0x004fe200000010ff */
[----:B------:R-:W-:Y:S04]  /*79c0*/  FADD.FTZ R50, R50, R95 ;  /* 0x0000005f32327221 */ /* 0x000fe80000010000 */
[----:B------:R-:W-:Y:S04]  /*79d0*/  FADD.FTZ R50, R48, R50 ;  /* 0x0000003230327221 */ /* 0x000fe80000010000 */
[----:B------:R-:W-:Y:S01]  /*79e0*/  MUFU.EX2 R43, R43 ;  /* 0x0000002b002b7308 */ /* 0x000fe20000000800 */
[----:B-1----:R-:W-:Y:S09]  /*79f0*/  FADD.FTZ R49, R47, R49 ;  /* 0x000000312f317221 */ /* 0x002ff20000010000 */
[----:B------:R-:W1:Y:S01]  /*7a00*/  MUFU.EX2 R45, R45 ;  /* 0x0000002d002d7308 */ /* 0x000e620000000800 */
[C---:B-----5:R-:W-:Y:S01]  /*7a10*/  F2FP.BF16.PACK_AB R23, R46.reuse, R47 ;  /* 0x0000002f2e17723e */ /* 0x060fe200000010ff */
[----:B------:R-:W-:Y:S08]  /*7a20*/  FADD.FTZ R46, R46, R49 ;  /* 0x000000312e2e7221 */ /* 0x000ff00000010000 */
[----:B------:R-:W2:Y:S01]  /*7a30*/  MUFU.EX2 R42, R42 ;  /* 0x0000002a002a7308 */ /* 0x000ea20000000800 */
[C---:B------:R-:W-:Y:S08]  /*7a40*/  HMMA.16816.F32.BF16 R4, R20.reuse, R28, R4 ;  /* 0x0000001c1404723c */ /* 0x040ff00000041804 */
[C---:B------:R-:W-:Y:S01]  /*7a50*/  HMMA.16816.F32.BF16 R8, R20.reuse, R30, R8 ;  /* 0x0000001e1408723c */ /* 0x040fe20000041808 */
[----:B------:R-:W5:Y:S03]  /*7a60*/  MUFU.EX2 R41, R41 ;  /* 0x0000002900297308 */ /* 0x000f660000000800 */
[----:B-1----:R-:W-:Y:S01]  /*7a70*/  F2FP.BF16.PACK_AB R68, R45, R43 ;  /* 0x0000002b2d44723e */ /* 0x002fe200000010ff */
[----:B------:R-:W-:Y:S03]  /*7a80*/  FADD.FTZ R43, R43, R50 ;  /* 0x000000322b2b7221 */ /* 0x000fe60000010000 */
[C---:B----4-:R-:W-:Y:S03]  /*7a90*/  HMMA.16816.F32.BF16 R12, R20.reuse, R36, R12 ;  /* 0x00000024140c723c */ /* 0x050fe6000004180c */
[----:B------:R-:W1:Y:S01]  /*7aa0*/  MUFU.EX2 R53, R53 ;  /* 0x0000003500357308 */ /* 0x000e620000000800 */
[----:B------:R-:W-:Y:S02]  /*7ab0*/  FADD.FTZ R43, R45, R43 ;  /* 0x0000002b2d2b7221 */ /* 0x000fe40000010000 */
[----:B--2---:R-:W-:Y:S02]  /*7ac0*/  FADD.FTZ R46, R42, R46 ;  /* 0x0000002e2a2e7221 */ /* 0x004fe40000010000 */
[----:B------:R-:W-:Y:S05]  /*7ad0*/  HMMA.16816.F32.BF16 R16, R20, R38, R16 ;  /* 0x000000261410723c */ /* 0x000fea0000041810 */
[----:B------:R-:W2:Y:S01]  /*7ae0*/  MUFU.EX2 R44, R44 ;  /* 0x0000002c002c7308 */ /* 0x000ea20000000800 */
[C---:B-----5:R-:W-:Y:S01]  /*7af0*/  F2FP.BF16.PACK_AB R69, R41.reuse, R42 ;  /* 0x0000002a2945723e */ /* 0x060fe200000010ff */
[----:B------:R-:W-:Y:S08]  /*7b00*/  FADD.FTZ R46, R41, R46 ;  /* 0x0000002e292e7221 */ /* 0x000ff00000010000 */
[----:B------:R-:W4:Y:S01]  /*7b10*/  MUFU.EX2 R32, R32 ;  /* 0x0000002000207308 */ /* 0x000f220000000800 */
[----:B-1----:R-:W-:Y:S09]  /*7b20*/  FADD.FTZ R43, R53, R43 ;  /* 0x0000002b352b7221 */ /* 0x002ff20000010000 */
[----:B------:R-:W1:Y:S01]  /*7b30*/  MUFU.EX2 R40, R40 ;  /* 0x0000002800287308 */ /* 0x000e620000000800 */
[C---:B--2---:R-:W-:Y:S01]  /*7b40*/  F2FP.BF16.PACK_AB R70, R44.reuse, R53 ;  /* 0x000000352c46723e */ /* 0x044fe200000010ff */
[----:B------:R-:W-:Y:S02]  /*7b50*/  FADD.FTZ R125, R44, R43 ;  /* 0x0000002b2c7d7221 */ /* 0x000fe40000010000 */
[----:B----4-:R-:W-:Y:S01]  /*7b60*/  FADD.FTZ R46, R32, R46 ;  /* 0x0000002e202e7221 */ /* 0x010fe20000010000 */
[C---:B-1----:R-:W-:Y:S03]  /*7b70*/  F2FP.BF16.PACK_AB R71, R40.reuse, R32 ;  /* 0x000000202847723e */ /* 0x042fe600000010ff */
[----:B------:R-:W-:Y:S04]  /*7b80*/  FADD.FTZ R124, R40, R46 ;  /* 0x0000002e287c7221 */ /* 0x000fe80000010000 */
[C---:B------:R-:W-:Y:S08]  /*7b90*/  HMMA.16816.F32.BF16 R80, R68.reuse, R76, R4 ;  /* 0x0000004c4450723c */ /* 0x040ff00000041804 */
[C---:B------:R-:W-:Y:S08]  /*7ba0*/  HMMA.16816.F32.BF16 R76, R68.reuse, R78, R8 ;  /* 0x0000004e444c723c */ /* 0x040ff00000041808 */
[C---:B---3--:R-:W-:Y:S08]  /*7bb0*/  HMMA.16816.F32.BF16 R72, R68.reuse, R24, R12 ;  /* 0x000000184448723c */ /* 0x048ff0000004180c */
[----:B------:R-:W-:Y:S01]  /*7bc0*/  HMMA.16816.F32.BF16 R68, R68, R26, R16 ;  /* 0x0000001a4444723c */ /* 0x000fe20000041810 */
[----:B------:R-:W-:-:S07]  /*7bd0*/  @P0 BRA `(.L_x_4156) ;  /* 0xffffd2a000000947 */ /* 0x000fce000383ffff */
.L_x_4152:
        /* <DEDUP_REMOVED lines=20> */
[----:B------:R-:W-:Y:S02]  /*7d20*/  LOP3.LUT R10, R10, 0xfffffffc, RZ, 0xc0, !PT ;  /* 0xfffffffc0a0a7812 */ /* 0x000fe400078ec0ff */
[----:B------:R-:W-:Y:S02]  /*7d30*/  SHF.R.S32.HI R13, RZ, 0x1f, R11 ;  /* 0x0000001fff0d7819 */ /* 0x000fe4000001140b */
[----:B------:R-:W-:Y:S01]  /*7d40*/  SHF.L.U32 R12, R12, 0x2, RZ ;  /* 0x000000020c0c7819 */ /* 0x000fe200000006ff */
[----:B------:R-:W-:Y:S01]  /*7d50*/  IMAD.IADD R10, R5, 0x1, -R10 ;  /* 0x00000001050a7824 */ /* 0x000fe200078e0a0a */
[----:B------:R-:W-:Y:S01]  /*7d60*/  LEA.HI R13, R13, R11, RZ, 0x3 ;  /* 0x0000000b0d0d7211 */ /* 0x000fe200078f18ff */
[----:B-----5:R-:W-:Y:S01]  /*7d70*/  IMAD R24, R24, c[0x0][0x210], R116 ;  /* 0x0000840018187a24 */ /* 0x020fe200078e0274 */
[----:B------:R-:W-:-:S02]  /*7d80*/  LEA.HI R3, R4, R5, RZ, 0x5 ;  /* 0x0000000504037211 */ /* 0x000fc400078f28ff */
[----:B------:R-:W-:Y:S01]  /*7d90*/  LOP3.LUT R13, R13, 0xfffffff8, RZ, 0xc0, !PT ;  /* 0xfffffff80d0d7812 */ /* 0x000fe200078ec0ff */
[----:B--2---:R-:W-:Y:S01]  /*7da0*/  FADD.FTZ R7, R125, R7 ;  /* 0x000000077d077221 */ /* 0x004fe20000010000 */
[----:B------:R-:W-:-:S03]  /*7db0*/  LOP3.LUT R12, R12, 0x3fffff00, RZ, 0xc0, !PT ;  /* 0x3fffff000c0c7812 */ /* 0x000fc600078ec0ff */
[----:B------:R-:W-:Y:S01]  /*7dc0*/  IMAD.IADD R11, R11, 0x1, -R13 ;  /* 0x000000010b0b7824 */ /* 0x000fe200078e0a0d */
[----:B------:R-:W-:Y:S01]  /*7dd0*/  SHF.R.S32.HI R14, RZ, 0x5, R3 ;  /* 0x00000005ff0e7819 */ /* 0x000fe20000011403 */
[----:B---3--:R-:W-:Y:S01]  /*7de0*/  FADD.FTZ R6, R124, R6 ;  /* 0x000000067c067221 */ /* 0x008fe20000010000 */
[----:B------:R-:W-:Y:S01]  /*7df0*/  FSETP.NE.FTZ.AND P3, PT, R7, RZ, PT ;  /* 0x000000ff0700720b */ /* 0x000fe20003f75000 */
[----:B------:R-:W-:Y:S01]  /*7e00*/  IMAD R114, R114, 0x20, R12 ;  /* 0x0000002072727824 */ /* 0x000fe200078e020c */
[----:B------:R-:W-:Y:S02]  /*7e10*/  LEA.HI R13, R11, R11, RZ, 0x1 ;  /* 0x0000000b0b0d7211 */ /* 0x000fe400078f08ff */
[----:B------:R-:W-:Y:S01]  /*7e20*/  FSETP.NE.FTZ.AND P2, PT, R6, RZ, PT ;  /* 0x000000ff0600720b */ /* 0x000fe20003f55000 */
[----:B------:R-:W-:Y:S01]  /*7e30*/  IMAD R113, R113, 0x4, R114 ;  /* 0x0000000471717824 */ /* 0x000fe200078e0272 */
[----:B------:R-:W-:Y:S02]  /*7e40*/  LEA R10, R14, R10, 0x8 ;  /* 0x0000000a0e0a7211 */ /* 0x000fe400078e40ff */
[----:B------:R-:W-:-:S02]  /*7e50*/  LEA.HI R12, R4, R5, RZ, 0x4 ;  /* 0x00000005040c7211 */ /* 0x000fc400078f20ff */
[----:B------:R-:W-:Y:S02]  /*7e60*/  SHF.R.S32.HI R14, RZ, 0x1, R13 ;  /* 0x00000001ff0e7819 */ /* 0x000fe4000001140d */
[----:B------:R-:W-:Y:S01]  /*7e70*/  SHF.R.S32.HI R12, RZ, 0x4, R12 ;  /* 0x00000004ff0c7819 */ /* 0x000fe2000001140c */
[----:B------:R-:W2:Y:S01]  /*7e80*/  @P3 MUFU.RCP R9, R7 ;  /* 0x0000000700093308 */ /* 0x000ea20000001000 */
[----:B------:R-:W-:Y:S01]  /*7e90*/  LOP3.LUT R13, R13, 0x1fffffe, RZ, 0xc0, !PT ;  /* 0x01fffffe0d0d7812 */ /* 0x000fe200078ec0ff */
[----:B------:R-:W-:Y:S01]  /*7ea0*/  IMAD.SHL.U32 R15, R14, 0x40, RZ ;  /* 0x000000400e0f7824 */ /* 0x000fe200078e00ff */
[----:B------:R-:W-:Y:S02]  /*7eb0*/  SHF.L.U32 R12, R12, 0x6, RZ ;  /* 0x000000060c0c7819 */ /* 0x000fe400000006ff */
[----:B------:R-:W-:Y:S02]  /*7ec0*/  IADD3 R13, R11, -R13, RZ ;  /* 0x8000000d0b0d7210 */ /* 0x000fe40007ffe0ff */
[----:B------:R-:W-:Y:S01]  /*7ed0*/  LOP3.LUT R15, R15, 0xc0, RZ, 0xc0, !PT ;  /* 0x000000c00f0f7812 */ /* 0x000fe200078ec0ff */
[----:B------:R-:W3:Y:S01]  /*7ee0*/  @P2 MUFU.RCP R8, R6 ;  /* 0x0000000600082308 */ /* 0x000ee20000001000 */
[----:B------:R-:W-:Y:S01]  /*7ef0*/  LOP3.LUT R12, R12, 0xc0, RZ, 0xc0, !PT ;  /* 0x000000c00c0c7812 */ /* 0x000fe200078ec0ff */
[----:B------:R-:W-:Y:S01]  /*7f00*/  IMAD R11, R13, 0x10, R10 ;  /* 0x000000100d0b7824 */ /* 0x000fe200078e020a */
[----:B------:R-:W-:-:S02]  /*7f10*/  LEA.HI R15, R15, R15, RZ, 0x1d ;  /* 0x0000000f0f0f7211 */ /* 0x000fc400078fe8ff */
[----:B------:R-:W-:Y:S02]  /*7f20*/  LOP3.LUT R115, R12, 0x18, R115, 0xf8, !PT ;  /* 0x000000180c737812 */ /* 0x000fe400078ef873 */
[C---:B------:R-:W-:Y:S01]  /*7f30*/  LOP3.LUT P0, RZ, R14.reuse, 0x2, RZ, 0xc0, !PT ;  /* 0x000000020eff7812 */ /* 0x040fe2000780c0ff */
[----:B------:R-:W-:Y:S01]  /*7f40*/  IMAD.U32 R11, R11, 0x2, R15 ;  /* 0x000000020b0b7824 */ /* 0x000fe200078e000f */
[----:B------:R-:W-:Y:S01]  /*7f50*/  SHF.R.U32.HI R12, RZ, 0x3, R12 ;  /* 0x00000003ff0c7819 */ /* 0x000fe2000001160c */
[C---:B--2---:R-:W-:Y:S01]  /*7f60*/  FMUL.FTZ R80, R9.reuse, R80 ;  /* 0x0000005009507220 */ /* 0x044fe20000410000 */
        /* <DEDUP_REMOVED lines=11> */
[C---:B------:R-:W-:Y:S01]  /*8020*/  FMUL.FTZ R68, R9.reuse, R68 ;  /* 0x0000004409447220 */ /* 0x040fe20000410000 */
[----:B------:R5:W1:Y:S01]  /*8030*/  @P3 MUFU.LG2 R27, R7 ;  /* 0x00000007001b3308 */ /* 0x000a620000000c00 */
[----:B------:R-:W-:Y:S01]  /*8040*/  FMUL.FTZ R69, R9, R69 ;  /* 0x0000004509457220 */ /* 0x000fe20000410000 */
[----:B------:R-:W-:Y:S01]  /*8050*/  LEA.HI R4, R4, R5, RZ, 0x3 ;  /* 0x0000000504047211 */ /* 0x000fe200078f18ff */
[----:B------:R-:W-:Y:S01]  /*8060*/  IMAD.SHL.U32 R9, R11, 0x4, RZ ;  /* 0x000000040b097824 */ /* 0x000fe200078e00ff */
[----:B------:R-:W-:Y:S01]  /*8070*/  LOP3.LUT R3, R3, 0xffffffe0, RZ, 0xc0, !PT ;  /* 0xffffffe003037812 */ /* 0x000fe200078ec0ff */
[----:B---3--:R-:W-:-:S02]  /*8080*/  FMUL.FTZ R83, R8, R83 ;  /* 0x0000005308537220 */ /* 0x008fc40000410000 */
[C---:B------:R-:W-:Y:S01]  /*8090*/  FMUL.FTZ R82, R8.reuse, R82 ;  /* 0x0000005208527220 */ /* 0x040fe20000410000 */
[----:B------:R-:W3:Y:S01]  /*80a0*/  @P2 MUFU.LG2 R6, R6 ;  /* 0x0000000600062308 */ /* 0x000ee20000000c00 */
[C---:B------:R-:W-:Y:S01]  /*80b0*/  FMUL.FTZ R79, R8.reuse, R79 ;  /* 0x0000004f084f7220 */ /* 0x040fe20000410000 */
[----:B------:R-:W-:Y:S01]  /*80c0*/  IADD3 R3, -R3, R5, RZ ;  /* 0x0000000503037210 */ /* 0x000fe20007ffe1ff */
[C---:B------:R-:W-:Y:S01]  /*80d0*/  FMUL.FTZ R78, R8.reuse, R78 ;  /* 0x0000004e084e7220 */ /* 0x040fe20000410000 */
[----:B------:R2:W-:Y:S01]  /*80e0*/  STS.64 [R11.X4+0x400], R82 ;  /* 0x000400520b007388 */ /* 0x0005e20000004a00 */
[C---:B------:R-:W-:Y:S02]  /*80f0*/  FMUL.FTZ R75, R8.reuse, R75 ;  /* 0x0000004b084b7220 */ /* 0x040fe40000410000 */
[C---:B------:R-:W-:Y:S02]  /*8100*/  FMUL.FTZ R74, R8.reuse, R74 ;  /* 0x0000004a084a7220 */ /* 0x040fe40000410000 */
[----:B------:R-:W-:-:S02]  /*8110*/  FMUL.FTZ R71, R8, R71 ;  /* 0x0000004708477220 */ /* 0x000fc40000410000 */
[----:B------:R-:W-:Y:S01]  /*8120*/  FMUL.FTZ R70, R8, R70 ;  /* 0x0000004608467220 */ /* 0x000fe20000410000 */
[----:B------:R-:W-:Y:S01]  /*8130*/  IADD3 R8, R113, R10, RZ ;  /* 0x0000000a71087210 */ /* 0x000fe20007ffe0ff */
[C---:B------:R-:W-:Y:S01]  /*8140*/  IMAD.IADD R13, R9.reuse, 0x1, R12 ;  /* 0x00000001090d7824 */ /* 0x040fe200078e020c */
[C---:B------:R-:W-:Y:S01]  /*8150*/  IADD3 R10, R9.reuse, 0x40, RZ ;  /* 0x00000040090a7810 */ /* 0x040fe20007ffe0ff */
[----:B-----5:R-:W-:Y:S01]  /*8160*/  IMAD.MOV R7, RZ, RZ, -R116 ;  /* 0x000000ffff077224 */ /* 0x020fe200078e0a74 */
[----:B------:R-:W-:Y:S01]  /*8170*/  @P0 IADD3 R10, R9, -0x40, RZ ;  /* 0xffffffc0090a0810 */ /* 0x000fe20007ffe0ff */
[----:B-1----:R-:W-:Y:S01]  /*8180*/  @P3 FMUL.FTZ R27, R27, 0.69314718246459960938 ;  /* 0x3f3172181b1b3820 */ /* 0x002fe20000410000 */
[----:B------:R2:W-:Y:S01]  /*8190*/  STS.64 [R13], R76 ;  /* 0x0000004c0d007388 */ /* 0x0005e20000000a00 */
[----:B----4-:R-:W-:Y:S01]  /*81a0*/  IMAD R7, R7, c[0x0][0x1c0], R25 ;  /* 0x0000700007077a24 */ /* 0x010fe200078e0219 */
[----:B------:R-:W-:Y:S01]  /*81b0*/  IADD3 R12, R12, R10, RZ ;  /* 0x0000000a0c0c7210 */ /* 0x000fe20007ffe0ff */
[----:B---3--:R-:W-:Y:S01]  /*81c0*/  @P2 FMUL.FTZ R6, R6, 0.69314718246459960938 ;  /* 0x3f31721806062820 */ /* 0x008fe20000410000 */
[----:B------:R2:W-:Y:S01]  /*81d0*/  STS.64 [R13+0x400], R78 ;  /* 0x0004004e0d007388 */ /* 0x0005e20000000a00 */
[----:B------:R-:W-:Y:S01]  /*81e0*/  LOP3.LUT R25, R4, 0xfffffff8, RZ, 0xc0, !PT ;  /* 0xfffffff804197812 */ /* 0x000fe200078ec0ff */
[----:B------:R-:W-:Y:S01]  /*81f0*/  IMAD R7, R24, c[0x0][0x1c0], R7 ;  /* 0x0000700018077a24 */ /* 0x000fe200078e0207 */
[----:B------:R-:W-:Y:S01]  /*8200*/  LOP3.LUT P0, RZ, R3, 0x3, RZ, 0xc0, !PT ;  /* 0x0000000303ff7812 */ /* 0x000fe2000780c0ff */
[----:B------:R2:W-:Y:S01]  /*8210*/  STS.64 [R10], R72 ;  /* 0x000000480a007388 */ /* 0x0005e20000000a00 */
[----:B------:R-:W-:Y:S01]  /*8220*/  IADD3 R25, -R25, R5, RZ ;  /* 0x0000000519197210 */ /* 0x000fe20007ffe1ff */
[----:B------:R-:W-:Y:S01]  /*8230*/  IMAD.MOV.U32 R3, RZ, RZ, -0x800000 ;  /* 0xff800000ff037424 */ /* 0x000fe200078e00ff */
[----:B------:R-:W-:Y:S01]  /*8240*/  SHF.L.U32 R24, R26, 0x6, RZ ;  /* 0x000000061a187819 */ /* 0x000fe200000006ff */
[----:B------:R2:W-:Y:S01]  /*8250*/  STS.64 [R10+0x400], R74 ;  /* 0x0004004a0a007388 */ /* 0x0005e20000000a00 */
[----:B------:R-:W-:Y:S01]  /*8260*/  SHF.R.S32.HI R4, RZ, 0x3, R4 ;  /* 0x00000003ff047819 */ /* 0x000fe20000011404 */
[----:B------:R-:W-:Y:S01]  /*8270*/  IMAD.SHL.U32 R28, R25, 0x4, RZ ;  /* 0x00000004191c7824 */ /* 0x000fe200078e00ff */
[----:B------:R-:W-:Y:S01]  /*8280*/  MOV R5, 0xff800000 ;  /* 0xff80000000057802 */ /* 0x000fe20000000f00 */
[----:B------:R2:W-:Y:S01]  /*8290*/  STS.64 [R12], R68 ;  /* 0x000000440c007388 */ /* 0x0005e20000000a00 */
[----:B------:R-:W-:-:S02]  /*82a0*/  IMAD R7, R7, c[0x0][0x214], R24 ;  /* 0x0000850007077a24 */ /* 0x000fc400078e0218 */
[----:B------:R-:W-:Y:S01]  /*82b0*/  SHF.R.S32.HI R29, RZ, 0x1f, R28 ;  /* 0x0000001fff1d7819 */ /* 0x000fe2000001141c */
[----:B------:R2:W-:Y:S01]  /*82c0*/  STS.64 [R12+0x400], R70 ;  /* 0x000400460c007388 */ /* 0x0005e20000000a00 */
[----:B------:R-:W-:Y:S02]  /*82d0*/  @P3 FFMA.FTZ R3, R2, c[0x0][0x238], R27 ;  /* 0x00008e0002033a23 */ /* 0x000fe4000001001b */
[----:B------:R-:W-:Y:S01]  /*82e0*/  @P2 FFMA.FTZ R5, R0, c[0x0][0x238], R6 ;  /* 0x00008e0000052a23 */ /* 0x000fe20000010006 */
[----:B------:R-:W-:Y:S01]  /*82f0*/  BAR.SYNC.DEFER_BLOCKING 0x0 ;  /* 0x0000000000007b1d */ /* 0x000fe20000010000 */
[----:B------:R-:W-:-:S05]  /*8300*/  IMAD.WIDE R28, R4, 0x20, R28 ;  /* 0x00000020041c7825 */ /* 0x000fca00078e021c */
[----:B------:R2:W1:Y:S04]  /*8310*/  LDS.128 R20, [R8.X4] ;  /* 0x0000000008147984 */ /* 0x0004680000004c00 */
[----:B------:R2:W3:Y:S04]  /*8320*/  LDS.128 R16, [R8.X4+0x800] ;  /* 0x0008000008107984 */ /* 0x0004e80000004c00 */
[----:B------:R2:W4:Y:S04]  /*8330*/  LDS.128 R12, [R8.X4+0x1000] ;  /* 0x00100000080c7984 */ /* 0x0005280000004c00 */
[----:B------:R-:W1:Y:S01]  /*8340*/  LDS.128 R8, [R8.X4+0x1800] ;  /* 0x0018000008087984 */ /* 0x000e620000004c00 */
[----:B------:R-:W-:Y:S05]  /*8350*/  @P0 BRA `(.L_x_4158) ;  /* 0x000000c000000947 */ /* 0x000fea0003800000 */
[----:B------:R-:W-:Y:S01]  /*8360*/  IMAD.MOV.U32 R0, RZ, RZ, -0x40 ;  /* 0xffffffc0ff007424 */ /* 0x000fe200078e00ff */
[----:B------:R-:W-:-:S02]  /*8370*/  IADD3 R4, R120, 0x8, RZ ;  /* 0x0000000878047810 */ /* 0x000fc40007ffe0ff */
        /* <DEDUP_REMOVED lines=10> */
.L_x_4158:
[----:B------:R-:W-:Y:S05]  /*8420*/  BSYNC B0 ;  /* 0x0000000000007941 */ /* 0x000fea0003800000 */
.L_x_4157:
[----:B------:R-:W-:-:S05]  /*8430*/  IMAD R7, R7, c[0x0][0x22c], RZ ;  /* 0x00008b0007077a24 */ /* 0x000fca00078e02ff */
[----:B------:R-:W-:-:S04]  /*8440*/  IADD3 R0, P0, R7, R28, RZ ;  /* 0x0000001c07007210 */ /* 0x000fc80007f1e0ff */
[----:B------:R-:W-:Y:S02]  /*8450*/  LEA.HI.X.SX32 R7, R7, R29, 0x1, P0 ;  /* 0x0000001d07077211 */ /* 0x000fe400000f0eff */
[----:B------:R-:W-:-:S04]  /*8460*/  LEA R2, P0, R0, c[0x0][0x1d8], 0x2 ;  /* 0x0000760000027a11 */ /* 0x000fc800078010ff */
[----:B--2---:R-:W-:-:S05]  /*8470*/  LEA.HI.X R3, R0, c[0x0][0x1dc], R7, 0x2, P0 ;  /* 0x0000770000037a11 */ /* 0x004fca00000f1407 */
[----:B-1----:R-:W-:Y:S04]  /*8480*/  STG.E.128 [R2.64], R20 ;  /* 0x0000001402007986 */ /* 0x002fe8000c101d0a */
[----:B---3--:R-:W-:Y:S04]  /*8490*/  STG.E.128 [R2.64+0x800], R16 ;  /* 0x0008001002007986 */ /* 0x008fe8000c101d0a */
[----:B----4-:R-:W-:Y:S04]  /*84a0*/  STG.E.128 [R2.64+0x1000], R12 ;  /* 0x0010000c02007986 */ /* 0x010fe8000c101d0a */
[----:B------:R-:W-:Y:S01]  /*84b0*/  STG.E.128 [R2.64+0x1800], R8 ;  /* 0x0018000802007986 */ /* 0x000fe2000c101d0a */
[----:B------:R-:W-:Y:S05]  /*84c0*/  EXIT ;  /* 0x000000000000794d */ /* 0x000fea0003800000 */
.L_x_4159:
        /* <DEDUP_REMOVED lines=11> */
.L_x_5243:


//--------------------- .text._ZN5flash24flash_fwd_splitkv_kernelI23Flash_fwd_kernel_traitsILi32ELi64ELi128ELi4ELb0ELb0EN7cutlass10bfloat16_tE19Flash_kernel_traitsILi32ELi64ELi128ELi4ES3_EELb1ELb0ELb0ELb0ELb1ELb0ELb0ELb0EEEvNS_16Flash_fwd_paramsE --------------------------
	.section	.text._ZN5flash24flash_fwd_splitkv_kernelI23Flash_fwd_kernel_traitsILi32ELi64ELi128ELi4ELb0ELb0EN7cutlass10bfloat16_tE19Flash_kernel_traitsILi32ELi64ELi128ELi4ES3_EELb1ELb0ELb0ELb0ELb1ELb0ELb0ELb0EEEvNS_16Flash_fwd_paramsE,"ax",@progbits
	.sectioninfo	@"SHI_REGISTERS=168"
	.align	128
        .global         _ZN5flash24flash_fwd_splitkv_kernelI23Flash_fwd_kernel_traitsILi32ELi64ELi128ELi4ELb0ELb0EN7cutlass10bfloat16_tE19Flash_kernel_traitsILi32ELi64ELi128ELi4ES3_EELb1ELb0ELb0ELb0ELb1ELb0ELb0ELb0EEEvNS_16Flash_fwd_paramsE
        .type           _ZN5flash24flash_fwd_splitkv_kernelI23Flash_fwd_kernel_traitsILi32ELi64ELi128ELi4ELb0ELb0EN7cutlass10bfloat16_tE19Flash_kernel_traitsILi32ELi64ELi128ELi4ES3_EELb1ELb0ELb0ELb0ELb1ELb0ELb0ELb0EEEvNS_16Flash_fwd_paramsE,@function
        .size           _ZN5flash24flash_fwd_splitkv_kernelI23Flash_fwd_kernel_traitsILi32ELi64ELi128ELi4ELb0ELb0EN7cutlass10bfloat16_tE19Flash_kernel_traitsILi32ELi64ELi128ELi4ES3_EELb1ELb0ELb0ELb0ELb1ELb0ELb0ELb0EEEvNS_16Flash_fwd_paramsE,(.L_x_5244 - _ZN5flash24flash_fwd_splitkv_kernelI23Flash_fwd_kernel_traitsILi32ELi64ELi128ELi4ELb0ELb0EN7cutlass10bfloat16_tE19Flash_kernel_traitsILi32ELi64ELi128ELi4ES3_EELb1ELb0ELb0ELb0ELb1ELb0ELb0ELb0EEEvNS_16Flash_fwd_paramsE)
        .other          _ZN5flash24flash_fwd_splitkv_kernelI23Flash_fwd_kernel_traitsILi32ELi64ELi128ELi4ELb0ELb0EN7cutlass10bfloat16_tE19Flash_kernel_traitsILi32ELi64ELi128ELi4ES3_EELb1ELb0ELb0ELb0ELb1ELb0ELb0ELb0EEEvNS_16Flash_fwd_paramsE,@"STO_CUDA_ENTRY STV_DEFAULT"
_ZN5flash24flash_fwd_splitkv_kernelI23Flash_fwd_kernel_traitsILi32ELi64ELi128ELi4ELb0ELb0EN7cutlass10bfloat16_tE19Flash_kernel_traitsILi32ELi64ELi128ELi4ES3_EELb1ELb0ELb0ELb0ELb1ELb0ELb0ELb0EEEvNS_16Flash_fwd_paramsE:
.text._ZN5flash24flash_fwd_splitkv_kernelI23Flash_fwd_kernel_traitsILi32ELi64ELi128ELi4ELb0ELb0EN7cutlass10bfloat16_tE19Flash_kernel_traitsILi32ELi64ELi128ELi4ES3_EELb1ELb0ELb0ELb0ELb1ELb0ELb0ELb0EEEvNS_16Flash_fwd_paramsE:
        /* <DEDUP_REMOVED lines=33> */
.L_x_4160:
[----:B-1-34-:R-:W-:Y:S02]  /*0210*/  MOV R2, c[0x0][0x218] ;  /* 0x0000860000027a02 */ /* 0x01afe40000000f00 */
.L_x_4161:
        /* <DEDUP_REMOVED lines=25> */
[----:B------:R-:W2:Y:S01]  /*03b0*/  S2R R0, SR_TID.X ;  /* 0x0000000000007919 */ /* 0x000ea20000002100 */
[----:B------:R-:W-:-:S03]  /*03c0*/  SHF.R.S32.HI R7, RZ, 0x7, R7 ;  /* 0x00000007ff077819 */ /* 0x000fc60000011407 */
[----:B------:R-:W-:-:S04]  /*03d0*/  IMNMX R2, R2, UR4, PT ;  /* 0x0000000402027c17 */ /* 0x000fc8000b800200 */
[----:B------:R-:W-:-:S04]  /*03e0*/  IMNMX R100, R2, R7, PT ;  /* 0x0000000702647217 */ /* 0x000fc80003800200 */
[----:B------:R-:W-:-:S13]  /*03f0*/  ISETP.GT.AND P0, PT, R100, RZ, PT ;  /* 0x000000ff6400720c */ /* 0x000fda0003f04270 */
[----:B------:R-:W-:Y:S05]  /*0400*/  @P0 BRA `(.L_x_4162) ;  /* 0x0000047000000947 */ /* 0x000fea0003800000 */
[----:B--2---:R-:W-:Y:S01]  /*0410*/  SHF.R.S32.HI R3, RZ, 0x1f, R0 ;  /* 0x0000001fff037819 */ /* 0x004fe20000011400 */
        /* <DEDUP_REMOVED lines=10> */
[----:B-1----:R-:W-:-:S04]  /*04c0*/  @!P0 IMAD.WIDE.U32 R10, R20, c[0x0][0x1e0], RZ ;  /* 0x00007800140a8a25 */ /* 0x002fc800078e00ff */
        /* <DEDUP_REMOVED lines=12> */
[----:B------:R-:W-:Y:S01]  /*0590*/  IMAD R20, R20, c[0x0][0x1c0], R19 ;  /* 0x0000700014147a24 */ /* 0x000fe200078e0213 */
[----:B------:R-:W-:Y:S02]  /*05a0*/  SHF.R.S32.HI R2, RZ, 0x1f, R3 ;  /* 0x0000001fff027819 */ /* 0x000fe40000011403 */
[----:B------:R-:W-:Y:S01]  /*05b0*/  IADD3.X R9, R146, R5, R7, P0, !PT ;  /* 0x0000000592097210 */ /* 0x000fe200007fe407 */
[----:B------:R-:W-:Y:S01]  /*05c0*/  IMAD R6, R6, c[0x0][0x1f0], RZ ;  /* 0x00007c0006067a24 */ /* 0x000fe200078e02ff */
[----:B------:R-:W-:Y:S01]  /*05d0*/  ISETP.GE.AND P0, PT, R3, R148, PT ;  /* 0x000000940300720c */ /* 0x000fe20003f06270 */
[----:B------:R-:W-:-:S02]  /*05e0*/  IMAD R20, R20, c[0x0][0x214], R109 ;  /* 0x0000850014147a24 */ /* 0x000fc400078e026d */
        /* <DEDUP_REMOVED lines=12> */
.L_x_4164:
[----:B------:R-:W-:Y:S05]  /*06b0*/  BSYNC B0 ;  /* 0x0000000000007941 */ /* 0x000fea0003800000 */
.L_x_4163:
        /* <DEDUP_REMOVED lines=14> */
.L_x_4166:
[----:B------:R-:W-:Y:S05]  /*07a0*/  BSYNC B0 ;  /* 0x0000000000007941 */ /* 0x000fea0003800000 */
.L_x_4165:
[----:B------:R-:W-:-:S04]  /*07b0*/  LOP3.LUT P2, RZ, R0, 0x3, RZ, 0xc0, !PT ;  /* 0x0000000300ff7812 */ /* 0x000fc8000784c0ff */
[-C--:B------:R-:W-:Y:S02]  /*07c0*/  ISETP.GE.OR P1, PT, R3, R148.reuse, P2 ;  /* 0x000000940300720c */ /* 0x080fe40001726670 */
[C---:B------:R-:W-:Y:S02]  /*07d0*/  IADD3 R3, P0, R20.reuse, R3, RZ ;  /* 0x0000000314037210 */ /* 0x040fe40007f1e0ff */
        /* <DEDUP_REMOVED lines=10> */
.L_x_4162:
[----:B--2---:R-:W-:Y:S01]  /*0880*/  ISETP.NE.U32.AND P0, PT, RZ, c[0x0][0x2b8], PT ;  /* 0x0000ae00ff007a0c */ /* 0x004fe20003f05070 */
[----:B------:R-:W-:Y:S01]  /*0890*/  IMAD.MOV.U32 R2, RZ, RZ, R20 ;  /* 0x000000ffff027224 */ /* 0x000fe200078e0014 */
[----:B------:R-:W-:Y:S02]  /*08a0*/  ISETP.NE.U32.AND P1, PT, RZ, c[0x0][0x2c0], PT ;  /* 0x0000b000ff007a0c */ /* 0x000fe40003f25070 */
[----:B------:R-:W-:Y:S02]  /*08b0*/  ISETP.NE.AND.EX P0, PT, RZ, c[0x0][0x2bc], PT, P0 ;  /* 0x0000af00ff007a0c */ /* 0x000fe40003f05300 */
[----:B------:R-:W-:-:S11]  /*08c0*/  ISETP.NE.AND.EX P1, PT, RZ, c[0x0][0x2c4], PT, P1 ;  /* 0x0000b100ff007a0c */ /* 0x000fd60003f25310 */
[C---:B-1----:R-:W-:Y:S02]  /*08d0*/  @P0 IMAD.WIDE R10, R20.reuse, R5, c[0x0][0x2b8] ;  /* 0x0000ae00140a0625 */ /* 0x042fe400078e0205 */
        /* <DEDUP_REMOVED lines=9> */
[----:B------:R-:W-:Y:S02]  /*0970*/  @P1 SHF.L.U64.HI R5, R6, 0x2, R5 ;  /* 0x0000000206051819 */ /* 0x000fe40000010205 */
[----:B------:R-:W-:Y:S02]  /*0980*/  IABS R6, c[0x0][0x2d0] ;  /* 0x0000b40000067a13 */ /* 0x000fe40000000000 */
        /* <DEDUP_REMOVED lines=75> */
.L_x_4167:
        /* <DEDUP_REMOVED lines=17> */
.L_x_4169:
[----:B------:R-:W-:Y:S01]  /*0f50*/  IABS R10, c[0x0][0x1c8] ;  /* 0x00007200000a7a13 */ /* 0x000fe20000000000 */
[----:B------:R-:W-:Y:S01]  /*0f60*/  IMAD.MOV.U32 R12, RZ, RZ, RZ ;  /* 0x000000ffff0c7224 */ /* 0x000fe200078e00ff */
[----:B------:R-:W-:Y:S02]  /*0f70*/  @P3 IADD3 R15, R3, R8, RZ ;  /* 0x00000008030f3210 */ /* 0x000fe40007ffe0ff */
[----:B------:R-:W1:Y:S03]  /*0f80*/  I2F.RP R11, R10 ;  /* 0x0000000a000b7306 */ /* 0x000e660000209400 */
        /* <DEDUP_REMOVED lines=8> */
[----:B------:R-:W-:Y:S01]  /*1010*/  IMAD.HI.U32 R12, R13, R9, R12 ;  /* 0x000000090d0c7227 */ /* 0x000fe200078e000c */
[----:B------:R-:W-:Y:S02]  /*1020*/  MOV R9, R7 ;  /* 0x0000000700097202 */ /* 0x000fe40000000f00 */
[----:B------:R-:W-:-:S03]  /*1030*/  LEA R13, R100, 0xffffff80, 0x7 ;  /* 0xffffff80640d7811 */ /* 0x000fc600078e38ff */
[----:B------:R-:W-:Y:S01]  /*1040*/  IMAD.HI.U32 R12, R12, R9, RZ ;  /* 0x000000090c0c7227 */ /* 0x000fe200078e00ff */
[----:B------:R-:W-:-:S03]  /*1050*/  SHF.R.S32.HI R11, RZ, 0x1f, R13 ;  /* 0x0000001fff0b7819 */ /* 0x000fc6000001140d */
[----:B------:R-:W-:Y:S02]  /*1060*/  IMAD.MOV R7, RZ, RZ, -R12 ;  /* 0x000000ffff077224 */ /* 0x000fe400078e0a0c */
[----:B------:R-:W-:-:S04]  /*1070*/  IMAD.WIDE.U32 R4, R13, c[0x0][0x198], R4 ;  /* 0x000066000d047a25 */ /* 0x000fc800078e0004 */
[----:B------:R-:W-:Y:S01]  /*1080*/  IMAD R7, R10, R7, R9 ;  /* 0x000000070a077224 */ /* 0x000fe200078e0209 */
[----:B------:R-:W-:-:S04]  /*1090*/  MOV R16, R4 ;  /* 0x0000000400107202 */ /* 0x000fc80000000f00 */
[----:B------:R-:W-:-:S13]  /*10a0*/  ISETP.GT.U32.AND P0, PT, R10, R7, PT ;  /* 0x000000070a00720c */ /* 0x000fda0003f04070 */
[-C--:B------:R-:W-:Y:S02]  /*10b0*/  @!P0 IADD3 R7, R7, -R10.reuse, RZ ;  /* 0x8000000a07078210 */ /* 0x080fe40007ffe0ff */
[----:B------:R-:W-:Y:S02]  /*10c0*/  @!P0 IADD3 R12, R12, 0x1, RZ ;  /* 0x000000010c0c8810 */ /* 0x000fe40007ffe0ff */
[----:B------:R-:W-:Y:S01]  /*10d0*/  ISETP.GE.U32.AND P2, PT, R7, R10, PT ;  /* 0x0000000a0700720c */ /* 0x000fe20003f46070 */
[----:B------:R-:W-:Y:S01]  /*10e0*/  IMAD R10, R11, c[0x0][0x198], RZ ;  /* 0x000066000b0a7a24 */ /* 0x000fe200078e02ff */
[----:B------:R-:W-:Y:S02]  /*10f0*/  LOP3.LUT R7, R19, c[0x0][0x1c8], RZ, 0x3c, !PT ;  /* 0x0000720013077a12 */ /* 0x000fe400078e3cff */
[----:B------:R-:W-:Y:S02]  /*1100*/  ISETP.NE.AND P0, PT, RZ, c[0x0][0x1c8], PT ;  /* 0x00007200ff007a0c */ /* 0x000fe40003f05270 */
[----:B------:R-:W-:Y:S01]  /*1110*/  ISETP.GE.AND P1, PT, R7, RZ, PT ;  /* 0x000000ff0700720c */ /* 0x000fe20003f26270 */
[----:B------:R-:W-:-:S04]  /*1120*/  IMAD R7, R13, c[0x0][0x19c], R10 ;  /* 0x000067000d077a24 */ /* 0x000fc800078e020a */
[----:B------:R-:W-:Y:S02]  /*1130*/  IMAD.IADD R17, R5, 0x1, R7 ;  /* 0x0000000105117824 */ /* 0x000fe400078e0207 */
[----:B------:R-:W-:-:S06]  /*1140*/  @P2 IADD3 R12, R12, 0x1, RZ ;  /* 0x000000010c0c2810 */ /* 0x000fcc0007ffe0ff */
        /* <DEDUP_REMOVED lines=18> */
.L_x_4168:
[----:B------:R-:W-:Y:S01]  /*1270*/  ISETP.NE.AND P0, PT, R146, -0x1, PT ;  /* 0xffffffff9200780c */ /* 0x000fe20003f05270 */
[----:B------:R-:W-:Y:S01]  /*1280*/  IMAD.IADD R142, R148, 0x1, -R109 ;  /* 0x00000001948e7824 */ /* 0x000fe200078e0a6d */
[----:B------:R-:W-:Y:S02]  /*1290*/  SHF.R.S32.HI R5, RZ, 0x1f, R0 ;  /* 0x0000001fff057819 */ /* 0x000fe40000011400 */
[----:B------:R-:W-:Y:S02]  /*12a0*/  IADD3 R147, R100, -0x1, RZ ;  /* 0xffffffff64937810 */ /* 0x000fe40007ffe0ff */
[CC--:B------:R-:W-:Y:S02]  /*12b0*/  LEA.HI R23, R5.reuse, R0.reuse, RZ, 0x2 ;  /* 0x0000000005177211 */ /* 0x0c0fe400078f10ff */
[----:B------:R-:W-:Y:S01]  /*12c0*/  LEA.HI R4, R5, R0, RZ, 0x3 ;  /* 0x0000000005047211 */ /* 0x000fe200078f18ff */
[----:B------:R-:W-:Y:S01]  /*12d0*/  IMAD.SHL.U32 R106, R147, 0x80, RZ ;  /* 0x00000080936a7824 */ /* 0x000fe200078e00ff */
[----:B------:R-:W-:-:S02]  /*12e0*/  LOP3.LUT R7, R23, 0xfffffffc, RZ, 0xc0, !PT ;  /* 0xfffffffc17077812 */ /* 0x000fc400078ec0ff */
[----:B-----5:R-:W-:Y:S01]  /*12f0*/  SHF.R.S32.HI R2, RZ, 0x3, R4 ;  /* 0x00000003ff027819 */ /* 0x020fe20000011404 */
[----:B------:R-:W-:Y:S01]  /*1300*/  @P0 IMAD.WIDE.U32 R8, R146, c[0x0][0x190], RZ ;  /* 0x0000640092080a25 */ /* 0x000fe200078e00ff */
[----:B------:R-:W-:Y:S02]  /*1310*/  @!P0 SHF.R.S32.HI R3, RZ, 0x1f, R20 ;  /* 0x0000001fff038819 */ /* 0x000fe40000011414 */
[-C--:B------:R-:W-:Y:S01]  /*1320*/  LEA.HI R108, R5, R0.reuse, RZ, 0x5 ;  /* 0x00000000056c7211 */ /* 0x080fe200078f28ff */
[----:B------:R-:W-:Y:S01]  /*1330*/  IMAD.IADD R150, R0, 0x1, -R7 ;  /* 0x0000000100967824 */ /* 0x000fe200078e0a07 */
[----:B------:R-:W-:Y:S01]  /*1340*/  SHF.R.S32.HI R7, RZ, 0x1f, R19 ;  /* 0x0000001fff077819 */ /* 0x000fe20000011413 */
[----:B------:R-:W-:Y:S01]  /*1350*/  IMAD.SHL.U32 R21, R2, 0x40, RZ ;  /* 0x0000004002157824 */ /* 0x000fe200078e00ff */
[----:B------:R-:W-:Y:S01]  /*1360*/  SHF.R.S32.HI R107, RZ, 0x5, R108 ;  /* 0x00000005ff6b7819 */ /* 0x000fe2000001146c */
[----:B------:R-:W-:Y:S01]  /*1370*/  @!P0 IMAD R3, R3, c[0x0][0x178], RZ ;  /* 0x00005e0003038a24 */ /* 0x000fe200078e02ff */
[----:B------:R-:W-:Y:S01]  /*1380*/  LEA.HI R5, R5, R0, RZ, 0x4 ;  /* 0x0000000005057211 */ /* 0x000fe200078f20ff */
[----:B------:R-:W-:Y:S01]  /*1390*/  IMAD.SHL.U32 R150, R150, 0x8, RZ ;  /* 0x0000000896967824 */ /* 0x000fe200078e00ff */
[----:B------:R-:W-:Y:S01]  /*13a0*/  LOP3.LUT R21, R21, 0xc0, RZ, 0xc0, !PT ;  /* 0x000000c015157812 */ /* 0x000fe200078ec0ff */
[----:B------:R-:W-:Y:S01]  /*13b0*/  @P0 IMAD.MOV.U32 R18, RZ, RZ, R8 ;  /* 0x000000ffff120224 */ /* 0x000fe200078e0008 */
[----:B------:R-:W-:Y:S01]  /*13c0*/  SHF.R.S32.HI R8, RZ, 0x2, R23 ;  /* 0x00000002ff087819 */ /* 0x000fe20000011417 */
[----:B------:R-:W-:Y:S01]  /*13d0*/  @!P0 IMAD.WIDE.U32 R26, R20, c[0x0][0x178], RZ ;  /* 0x00005e00141a8a25 */ /* 0x000fe200078e00ff */
[----:B------:R-:W-:-:S02]  /*13e0*/  IADD3 R22, P1, R150, R22, RZ ;  /* 0x0000001696167210 */ /* 0x000fc40007f3e0ff */
[----:B------:R-:W-:Y:S01]  /*13f0*/  LEA.HI R23, R23, R8, RZ, 0x1 ;  /* 0x0000000817177211 */ /* 0x000fe200078f08ff */
[----:B------:R-:W-:Y:S01]  /*1400*/  @!P0 IMAD R3, R20, c[0x0][0x17c], R3 ;  /* 0x00005f0014038a24 */ /* 0x000fe200078e0203 */
[----:B------:R-:W-:Y:S01]  /*1410*/  LOP3.LUT R20, R21, 0x18, R150, 0xf8, !PT ;  /* 0x0000001815147812 */ /* 0x000fe200078ef896 */
[----:B------:R-:W-:Y:S01]  /*1420*/  @!P0 IMAD.MOV.U32 R18, RZ, RZ, R26 ;  /* 0x000000ffff128224 */ /* 0x000fe200078e001a */
[----:B------:R-:W-:Y:S01]  /*1430*/  SHF.R.U32.HI R21, RZ, 0x3, R21 ;  /* 0x00000003ff157819 */ /* 0x000fe20000011615 */
[----:B------:R-:W-:Y:S01]  /*1440*/  @P0 IMAD R17, R146, c[0x0][0x194], R9 ;  /* 0x0000650092110a24 */ /* 0x000fe200078e0209 */
[----:B------:R-:W-:Y:S01]  /*1450*/  LOP3.LUT R23, R23, 0x7fffffe, RZ, 0xc0, !PT ;  /* 0x07fffffe17177812 */ /* 0x000fe200078ec0ff */
[----:B------:R-:W-:Y:S01]  /*1460*/  @!P0 IMAD.IADD R17, R27, 0x1, R3 ;  /* 0x000000011b118824 */ /* 0x000fe200078e0203 */
[----:B------:R-:W-:Y:S02]  /*1470*/  LOP3.LUT R21, R20, R21, RZ, 0x3c, !PT ;  /* 0x0000001514157212 */ /* 0x000fe400078e3cff */
[----:B------:R-:W-:-:S02]  /*1480*/  IADD3 R3, R8, 0x20, RZ ;  /* 0x0000002008037810 */ /* 0x000fc40007ffe0ff */
[----:B------:R-:W-:Y:S02]  /*1490*/  SHF.R.S32.HI R20, RZ, 0x1f, R150 ;  /* 0x0000001fff147819 */ /* 0x000fe40000011496 */
[C---:B------:R-:W-:Y:S02]  /*14a0*/  IADD3 R28, P0, R150.reuse, R18, RZ ;  /* 0x00000012961c7210 */ /* 0x040fe40007f1e0ff */
[----:B------:R-:W-:Y:S01]  /*14b0*/  IADD3 R26, P2, R150, R16, RZ ;  /* 0x00000010961a7210 */ /* 0x000fe20007f5e0ff */
[----:B------:R-:W-:Y:S01]  /*14c0*/  IMAD.IADD R16, R8, 0x1, -R23 ;  /* 0x0000000108107824 */ /* 0x000fe200078e0a17 */
[-C--:B------:R-:W-:Y:S01]  /*14d0*/  ISETP.GE.AND P4, PT, R3, R142.reuse, PT ;  /* 0x0000008e0300720c */ /* 0x080fe20003f86270 */
[C---:B------:R-:W-:Y:S01]  /*14e0*/  IMAD.X R23, R20.reuse, 0x1, R15, P1 ;  /* 0x0000000114177824 */ /* 0x040fe200008e060f */
[----:B------:R-:W-:Y:S01]  /*14f0*/  SHF.R.S32.HI R9, RZ, 0x1f, R8 ;  /* 0x0000001fff097819 */ /* 0x000fe20000011408 */
[----:B------:R-:W-:Y:S01]  /*1500*/  IMAD.X R29, R20, 0x1, R17, P0 ;  /* 0x00000001141d7824 */ /* 0x000fe200000e0611 */
[----:B------:R-:W-:Y:S01]  /*1510*/  IADD3 R13, P1, R8, R13, RZ ;  /* 0x0000000d080d7210 */ /* 0x000fe20007f3e0ff */
[----:B------:R-:W-:Y:S01]  /*1520*/  IMAD.X R27, R20, 0x1, R14, P2 ;  /* 0x00000001141b7824 */ /* 0x000fe200010e060e */
[----:B------:R-:W-:Y:S01]  /*1530*/  ISETP.GE.AND P0, PT, R8, R142, PT ;  /* 0x0000008e0800720c */ /* 0x000fe20003f06270 */
[----:B------:R-:W-:Y:S01]  /*1540*/  IMAD.WIDE R24, R25, 0x40, R8 ;  /* 0x0000004019187825 */ /* 0x000fe200078e0208 */
[----:B------:R-:W-:-:S02]  /*1550*/  LOP3.LUT R105, R5, 0xfffffff0, RZ, 0xc0, !PT ;  /* 0xfffffff005697812 */ /* 0x000fc400078ec0ff */
[----:B------:R-:W-:Y:S01]  /*1560*/  LOP3.LUT R139, R4, 0xfffffff8, RZ, 0xc0, !PT ;  /* 0xfffffff8048b7812 */ /* 0x000fe200078ec0ff */
[C---:B------:R-:W-:Y:S02]  /*1570*/  IMAD.X R11, R9.reuse, 0x1, R11, P1 ;  /* 0x00000001090b7824 */ /* 0x040fe400008e060b */
[----:B------:R-:W-:Y:S02]  /*1580*/  IMAD R9, R9, c[0x0][0x198], RZ ;  /* 0x0000660009097a24 */ /* 0x000fe400078e02ff */
[----:B------:R-:W-:Y:S02]  /*1590*/  IMAD R14, R7, c[0x0][0x1a8], RZ ;  /* 0x00006a00070e7a24 */ /* 0x000fe400078e02ff */
[----:B------:R-:W-:Y:S02]  /*15a0*/  IMAD R16, R107, 0x8, R16 ;  /* 0x000000086b107824 */ /* 0x000fe400078e0210 */
[----:B------:R-:W-:Y:S01]  /*15b0*/  IMAD R101, R8, c[0x0][0x19c], R9 ;  /* 0x0000670008657a24 */ /* 0x000fe200078e0209 */
[----:B------:R-:W-:Y:S01]  /*15c0*/  @!P4 IADD3 R9, P1, R24, 0x20, RZ ;  /* 0x000000201809c810 */ /* 0x000fe20007f3e0ff */
[----:B------:R-:W-:-:S02]  /*15d0*/  IMAD R7, R10, c[0x0][0x1b8], RZ ;  /* 0x00006e000a077a24 */ /* 0x000fc400078e02ff */
[C---:B------:R-:W-:Y:S02]  /*15e0*/  IMAD R14, R19.reuse, c[0x0][0x1ac], R14 ;  /* 0x00006b00130e7a24 */ /* 0x040fe400078e020e */
[----:B------:R-:W-:-:S04]  /*15f0*/  IMAD.WIDE.U32 R28, R19, c[0x0][0x1a8], R28 ;  /* 0x00006a00131c7a25 */ /* 0x000fc800078e001c */
[----:B------:R-:W-:Y:S02]  /*1600*/  IMAD.U32 R21, R16, 0x20, R21 ;  /* 0x0000002010157824 */ /* 0x000fe400078e0015 */
[C---:B------:R-:W-:Y:S02]  /*1610*/  IMAD R7, R12.reuse, c[0x0][0x1bc], R7 ;  /* 0x00006f000c077a24 */ /* 0x040fe400078e0207 */
[----:B------:R-:W-:-:S04]  /*1620*/  IMAD.WIDE.U32 R16, R12, c[0x0][0x1b8], R22 ;  /* 0x00006e000c107a25 */ /* 0x000fc800078e0016 */
[----:B------:R-:W-:Y:S02]  /*1630*/  @!P0 IMAD R15, R25, c[0x0][0x190], RZ ;  /* 0x00006400190f8a24 */ /* 0x000fe400078e02ff */
[----:B------:R-:W-:Y:S02]  /*1640*/  IMAD.IADD R19, R29, 0x1, R14 ;  /* 0x000000011d137824 */ /* 0x000fe400078e020e */
[----:B------:R-:W-:Y:S02]  /*1650*/  @!P4 IMAD.X R12, RZ, RZ, R25, P1 ;  /* 0x000000ffff0cc224 */ /* 0x000fe400008e0619 */
[----:B------:R-:W-:Y:S02]  /*1660*/  @!P0 IMAD.MOV.U32 R18, RZ, RZ, R28 ;  /* 0x000000ffff128224 */ /* 0x000fe400078e001c */
[----:B------:R-:W-:Y:S02]  /*1670*/  @!P0 IMAD R10, R24, c[0x0][0x194], R15 ;  /* 0x00006500180a8a24 */ /* 0x000fe400078e020f */
[----:B------:R-:W-:-:S02]  /*1680*/  @!P4 IMAD.MOV.U32 R29, RZ, RZ, R19 ;  /* 0x000000ffff1dc224 */ /* 0x000fc400078e0013 */
[----:B------:R-:W-:Y:S02]  /*1690*/  @!P4 IMAD R12, R12, c[0x0][0x190], RZ ;  /* 0x000064000c0cca24 */ /* 0x000fe400078e02ff */
[----:B------:R-:W-:-:S04]  /*16a0*/  @!P0 IMAD.WIDE.U32 R24, R24, c[0x0][0x190], R18 ;  /* 0x0000640018188a25 */ /* 0x000fc800078e0012 */
[C---:B------:R-:W-:Y:S01]  /*16b0*/  @!P4 IMAD R12, R9.reuse, c[0x0][0x194], R12 ;  /* 0x00006500090cca24 */ /* 0x040fe200078e020c */
[----:B------:R-:W-:Y:S01]  /*16c0*/  @!P0 LEA R22, P1, R24, c[0x0][0x160], 0x1 ;  /* 0x0000580018168a11 */ /* 0x000fe200078208ff */
[----:B------:R-:W-:-:S04]  /*16d0*/  @!P4 IMAD.WIDE.U32 R14, R9, c[0x0][0x190], R28 ;  /* 0x00006400090eca25 */ /* 0x000fc800078e001c */
[----:B------:R-:W-:Y:S02]  /*16e0*/  @!P0 IMAD.IADD R10, R25, 0x1, R10 ;  /* 0x00000001190a8824 */ /* 0x000fe400078e020a */
[----:B------:R-:W-:Y:S02]  /*16f0*/  IMAD.IADD R9, R103, 0x1, -R106 ;  /* 0x0000000167097824 */ /* 0x000fe400078e0a6a */
[----:B------:R-:W-:Y:S01]  /*1700*/  IMAD.IADD R17, R17, 0x1, R7 ;  /* 0x0000000111117824 */ /* 0x000fe200078e0207 */
[----:B------:R-:W-:Y:S01]  /*1710*/  @!P0 LEA.HI.X R23, R24, c[0x0][0x164], R10, 0x1, P1 ;  /* 0x0000590018178a11 */ /* 0x000fe200008f0c0a */
[----:B------:R-:W-:Y:S01]  /*1720*/  IMAD.SHL.U32 R149, R21, 0x2, RZ ;  /* 0x0000000215957824 */ /* 0x000fe200078e00ff */
[-C--:B------:R-:W-:Y:S01]  /*1730*/  ISETP.GE.AND P1, PT, R3, R9.reuse, PT ;  /* 0x000000090300720c */ /* 0x080fe20003f26270 */
[----:B------:R-:W-:Y:S01]  /*1740*/  IMAD.WIDE.U32 R24, R13, c[0x0][0x1a0], R16 ;  /* 0x000068000d187a25 */ /* 0x000fe200078e0010 */
[----:B------:R-:W-:Y:S02]  /*1750*/  IADD3 R16, R8, 0x40, RZ ;  /* 0x0000004008107810 */ /* 0x000fe40007ffe0ff */
[----:B------:R-:W-:Y:S01]  /*1760*/  @!PT LDS RZ, [RZ] ;  /* 0x00000000fffff984 */ /* 0x000fe20000000800 */
[----:B------:R-:W-:Y:S01]  /*1770*/  @!PT LDS RZ, [RZ] ;  /* 0x00000000fffff984 */ /* 0x000fe20000000800 */
[----:B------:R-:W-:Y:S01]  /*1780*/  @!PT LDS RZ, [RZ] ;  /* 0x00000000fffff984 */ /* 0x000fe20000000800 */
[----:B------:R1:W-:Y:S01]  /*1790*/  @!P0 LDGSTS.E.BYPASS.LTC128B.128 [R149], [R22.64] ;  /* 0x0000000016958fae */ /* 0x0003e2000b901d4c */
[----:B------:R-:W-:Y:S01]  /*17a0*/  IMAD R18, R11, c[0x0][0x1a0], RZ ;  /* 0x000068000b127a24 */ /* 0x000fe200078e02ff */
[-C--:B------:R-:W-:Y:S01]  /*17b0*/  ISETP.GE.AND P0, PT, R16, R9.reuse, PT ;  /* 0x000000091000720c */ /* 0x080fe20003f06270 */
[C---:B------:R-:W-:Y:S01]  /*17c0*/  IMAD.WIDE.U32 R26, R8.reuse, c[0x0][0x198], R26 ;  /* 0x00006600081a7a25 */ /* 0x040fe200078e001a */
[----:B------:R-:W-:-:S02]  /*17d0*/  ISETP.GE.AND P5, PT, R8, R9, PT ;  /* 0x000000090800720c */ /* 0x000fc40003fa6270 */
[----:B------:R-:W-:Y:S01]  /*17e0*/  LEA R144, P3, R24, c[0x0][0x170], 0x1 ;  /* 0x00005c0018907a11 */ /* 0x000fe200078608ff */
[----:B------:R-:W-:Y:S01]  /*17f0*/  IMAD R10, R13, c[0x0][0x1a4], R18 ;  /* 0x000069000d0a7a24 */ /* 0x000fe200078e0212 */
[C---:B------:R-:W-:Y:S01]  /*1800*/  @!P4 LEA R18, P2, R14.reuse, c[0x0][0x160], 0x1 ;  /* 0x000058000e12ca11 */ /* 0x040fe200078408ff */
[----:B------:R-:W-:Y:S02]  /*1810*/  @!P4 IMAD.IADD R12, R15, 0x1, R12 ;  /* 0x000000010f0cc824 */ /* 0x000fe400078e020c */
[----:B------:R-:W-:Y:S02]  /*1820*/  IMAD.MOV.U32 R102, RZ, RZ, R26 ;  /* 0x000000ffff667224 */ /* 0x000fe400078e001a */
[----:B------:R-:W-:Y:S01]  /*1830*/  IMAD.MOV.U32 R7, RZ, RZ, c[0x0][0x198] ;  /* 0x00006600ff077624 */ /* 0x000fe200078e00ff */
[----:B------:R-:W-:Y:S01]  /*1840*/  @!P4 LEA.HI.X R19, R14, c[0x0][0x164], R12, 0x1, P2 ;  /* 0x000059000e13ca11 */ /* 0x000fe200010f0c0c */
[----:B------:R-:W-:Y:S02]  /*1850*/  IMAD.IADD R10, R25, 0x1, R10 ;  /* 0x00000001190a7824 */ /* 0x000fe400078e020a */
[----:B------:R-:W-:Y:S01]  /*1860*/  IMAD.IADD R101, R27, 0x1, R101 ;  /* 0x000000011b657824 */ /* 0x000fe200078e0265 */
[C---:B------:R-:W-:Y:S01]  /*1870*/  @!P1 LEA R14, P2, R7.reuse, R102, 0x5 ;  /* 0x00000066070e9211 */ /* 0x040fe200078428ff */
[----:B------:R-:W-:Y:S01]  /*1880*/  IMAD.MOV.U32 R12, RZ, RZ, c[0x0][0x19c] ;  /* 0x00006700ff0c7624 */ /* 0x000fe200078e00ff */
[----:B------:R-:W-:Y:S01]  /*1890*/  LEA.HI.X R143, R24, c[0x0][0x174], R10, 0x1, P3 ;  /* 0x00005d00188f7a11 */ /* 0x000fe200018f0c0a */
[C---:B------:R-:W-:Y:S01]  /*18a0*/  IMAD.WIDE.U32 R20, R7.reuse, 0x40, RZ ;  /* 0x0000004007147825 */ /* 0x040fe200078e00ff */
[----:B------:R2:W-:Y:S02]  /*18b0*/  @!P4 LDGSTS.E.BYPASS.LTC128B.128 [R149+0x800], [R18.64] ;  /* 0x008000001295cfae */ /* 0x0005e4000b901d4c */
[----:B------:R-:W-:Y:S01]  /*18c0*/  @!P1 LEA.HI.X R11, R7, R101, R12, 0x5, P2 ;  /* 0x00000065070b9211 */ /* 0x000fe200010f2c0c */
[----:B------:R-:W-:Y:S01]  /*18d0*/  IMAD.SHL.U32 R10, R12, 0x40, RZ ;  /* 0x000000400c0a7824 */ /* 0x000fe200078e00ff */
[----:B------:R-:W-:Y:S01]  /*18e0*/  @!P0 IADD3 R13, P2, R102, R20, RZ ;  /* 0x00000014660d8210 */ /* 0x000fe20007f5e0ff */
[----:B------:R-:W-:Y:S01]  /*18f0*/  IMAD.IADD R105, R0, 0x1, -R105 ;  /* 0x0000000100697824 */ /* 0x000fe200078e0a69 */
[----:B-1----:R-:W-:Y:S01]  /*1900*/  @!P1 LEA R22, P3, R14, c[0x0][0x168], 0x1 ;  /* 0x00005a000e169a11 */ /* 0x002fe200078608ff */
[----:B------:R-:W-:Y:S01]  /*1910*/  IMAD.IADD R139, R0, 0x1, -R139 ;  /* 0x00000001008b7824 */ /* 0x000fe200078e0a8b */
[----:B------:R-:W-:-:S02]  /*1920*/  @!P0 IADD3.X R10, R101, R21, R10, P2, !PT ;  /* 0x00000015650a8210 */ /* 0x000fc400017fe40a */
[----:B------:R-:W-:Y:S02]  /*1930*/  @!P1 LEA.HI.X R23, R14, c[0x0][0x16c], R11, 0x1, P3 ;  /* 0x00005b000e179a11 */ /* 0x000fe400018f0c0b */
[C---:B------:R-:W-:Y:S02]  /*1940*/  @!P5 LEA R14, P3, R102.reuse, c[0x0][0x168], 0x1 ;  /* 0x00005a00660eda11 */ /* 0x040fe400078608ff */
[C---:B------:R-:W-:Y:S02]  /*1950*/  @!P0 LEA R20, P4, R13.reuse, c[0x0][0x168], 0x1 ;  /* 0x00005a000d148a11 */ /* 0x040fe400078808ff */
[----:B------:R-:W-:Y:S02]  /*1960*/  @!P5 LEA.HI.X R15, R102, c[0x0][0x16c], R101, 0x1, P3 ;  /* 0x00005b00660fda11 */ /* 0x000fe400018f0c65 */
[----:B------:R-:W-:Y:S02]  /*1970*/  @!P0 LEA.HI.X R21, R13, c[0x0][0x16c], R10, 0x1, P4 ;  /* 0x00005b000d158a11 */ /* 0x000fe400020f0c0a */
[C---:B------:R-:W-:Y:S01]  /*1980*/  ISETP.GE.AND P4, PT, R8.reuse, R9, PT ;  /* 0x000000090800720c */ /* 0x040fe20003f86270 */
[----:B------:R1:W-:Y:S01]  /*1990*/  @!P5 LDGSTS.E.BYPASS.LTC128B.128 [R149+0x1000], [R14.64] ;  /* 0x010000000e95dfae */ /* 0x0003e2000b901d4c */
[----:B------:R-:W-:-:S02]  /*19a0*/  IADD3 R8, R8, 0x60, RZ ;  /* 0x0000006008087810 */ /* 0x000fc40007ffe0ff */
[----:B------:R-:W-:Y:S01]  /*19b0*/  SHF.R.S32.HI R10, RZ, 0x4, R5 ;  /* 0x00000004ff0a7819 */ /* 0x000fe20000011405 */
[----:B------:R3:W-:Y:S01]  /*19c0*/  @!P1 LDGSTS.E.BYPASS.LTC128B.128 [R149+0x1800], [R22.64] ;  /* 0x0180000016959fae */ /* 0x0007e2000b901d4c */
[-C--:B------:R-:W-:Y:S02]  /*19d0*/  ISETP.GE.AND P5, PT, R8, R9.reuse, PT ;  /* 0x000000090800720c */ /* 0x080fe40003fa6270 */
[----:B------:R-:W-:Y:S01]  /*19e0*/  ISETP.GE.AND P3, PT, R3, R9, PT ;  /* 0x000000090300720c */ /* 0x000fe20003f66270 */
[----:B------:R3:W-:Y:S01]  /*19f0*/  @!P0 LDGSTS.E.BYPASS.LTC128B.128 [R149+0x2000], [R20.64] ;  /* 0x0200000014958fae */ /* 0x0007e2000b901d4c */
[----:B------:R-:W-:Y:S02]  /*1a00*/  LEA.HI R3, R5, R10, RZ, 0x1 ;  /* 0x0000000a05037211 */ /* 0x000fe400078f08ff */
[----:B------:R-:W-:Y:S02]  /*1a10*/  LEA.HI R5, R105, R105, RZ, 0x1 ;  /* 0x0000006969057211 */ /* 0x000fe400078f08ff */
[----:B------:R-:W-:-:S02]  /*1a20*/  LOP3.LUT R3, R3, 0xfffffffe, RZ, 0xc0, !PT ;  /* 0xfffffffe03037812 */ /* 0x000fc400078ec0ff */
[-C--:B------:R-:W-:Y:S02]  /*1a30*/  ISETP.GE.AND P2, PT, R16, R9.reuse, PT ;  /* 0x000000091000720c */ /* 0x080fe40003f46270 */
[----:B------:R-:W-:Y:S01]  /*1a40*/  LOP3.LUT R4, R5, 0x7fffffe, RZ, 0xc0, !PT ;  /* 0x07fffffe05047812 */ /* 0x000fe200078ec0ff */
[----:B------:R-:W-:Y:S01]  /*1a50*/  @!P5 IMAD R11, R12, 0x60, RZ ;  /* 0x000000600c0bd824 */ /* 0x000fe200078e02ff */
[----:B------:R-:W-:Y:S01]  /*1a60*/  ISETP.GE.AND P1, PT, R8, R9, PT ;  /* 0x000000090800720c */ /* 0x000fe20003f26270 */
[----:B------:R-:W-:Y:S01]  /*1a70*/  @!P5 IMAD.MOV.U32 R12, RZ, RZ, R102 ;  /* 0x000000ffff0cd224 */ /* 0x000fe200078e0066 */
[----:B------:R-:W-:Y:S01]  /*1a80*/  LEA.HI R8, R139, R139, RZ, 0x1 ;  /* 0x0000008b8b087211 */ /* 0x000fe200078f08ff */
[----:B------:R-:W-:Y:S01]  /*1a90*/  @!P5 IMAD.MOV.U32 R13, RZ, RZ, R101 ;  /* 0x000000ffff0dd224 */ /* 0x000fe200078e0065 */
[----:B------:R-:W-:Y:S01]  /*1aa0*/  SHF.R.S32.HI R104, RZ, 0x1f, R105 ;  /* 0x0000001fff687819 */ /* 0x000fe20000011469 */
[----:B------:R-:W-:Y:S01]  /*1ab0*/  IMAD.IADD R10, R10, 0x1, -R3 ;  /* 0x000000010a0a7824 */ /* 0x000fe200078e0a03 */
[----:B------:R-:W-:Y:S01]  /*1ac0*/  SHF.R.S32.HI R3, RZ, 0x1, R5 ;  /* 0x00000001ff037819 */ /* 0x000fe20000011405 */
[----:B------:R-:W-:Y:S01]  /*1ad0*/  @!P5 IMAD.WIDE.U32 R16, R7, 0x60, R12 ;  /* 0x000000600710d825 */ /* 0x000fe200078e000c */
[----:B-1----:R-:W-:-:S02]  /*1ae0*/  SHF.R.S32.HI R14, RZ, 0x1f, R5 ;  /* 0x0000001fff0e7819 */ /* 0x002fc40000011405 */
[----:B------:R-:W-:Y:S01]  /*1af0*/  LOP3.LUT R12, R8, 0x7fffffe, RZ, 0xc0, !PT ;  /* 0x07fffffe080c7812 */ /* 0x000fe200078ec0ff */
[----:B------:R-:W-:Y:S01]  /*1b00*/  IMAD.SHL.U32 R5, R2, 0x8, RZ ;  /* 0x0000000802057824 */ /* 0x000fe200078e00ff */
[----:B------:R-:W-:Y:S01]  /*1b10*/  LEA.HI R9, R14, R3, RZ, 0x2 ;  /* 0x000000030e097211 */ /* 0x000fe200078f10ff */
[----:B------:R-:W-:Y:S01]  /*1b20*/  @!P5 IMAD.IADD R2, R17, 0x1, R11 ;  /* 0x000000011102d824 */ /* 0x000fe200078e020b */
[----:B------:R-:W-:Y:S01]  /*1b30*/  @!P5 LEA R14, P0, R16, c[0x0][0x168], 0x1 ;  /* 0x00005a00100eda11 */ /* 0x000fe200078008ff */
[----:B------:R-:W-:Y:S01]  /*1b40*/  IMAD.IADD R139, R139, 0x1, -R12 ;  /* 0x000000018b8b7824 */ /* 0x000fe200078e0a0c */
[----:B------:R-:W-:Y:S01]  /*1b50*/  LEA.HI R104, R104, R105, RZ, 0x3 ;  /* 0x0000006968687211 */ /* 0x000fe200078f18ff */
[----:B------:R-:W-:Y:S01]  /*1b60*/  IMAD.IADD R105, R105, 0x1, -R4 ;  /* 0x0000000169697824 */ /* 0x000fe200078e0a04 */
[----:B------:R-:W-:Y:S01]  /*1b70*/  @!P5 LEA.HI.X R15, R16, c[0x0][0x16c], R2, 0x1, P0 ;  /* 0x00005b00100fda11 */ /* 0x000fe200000f0c02 */
[C---:B------:R-:W-:Y:S01]  /*1b80*/  IMAD R139, R10.reuse, 0x8, R139 ;  /* 0x000000080a8b7824 */ /* 0x040fe200078e028b */
[----:B------:R-:W-:Y:S01]  /*1b90*/  SHF.R.S32.HI R4, RZ, 0x1, R8 ;  /* 0x00000001ff047819 */ /* 0x000fe20000011408 */
[----:B------:R-:W-:Y:S01]  /*1ba0*/  IMAD.SHL.U32 R10, R10, 0x8, RZ ;  /* 0x000000080a0a7824 */ /* 0x000fe200078e00ff */
[----:B------:R-:W-:Y:S01]  /*1bb0*/  LOP3.LUT R12, R9, 0xfffffffc, RZ, 0xc0, !PT ;  /* 0xfffffffc090c7812 */ /* 0x000fe200078ec0ff */
[----:B------:R1:W-:Y:S01]  /*1bc0*/  @!P5 LDGSTS.E.BYPASS.LTC128B.128 [R149+0x2800], [R14.64] ;  /* 0x028000000e95dfae */ /* 0x0003e2000b901d4c */
[----:B------:R-:W-:-:S02]  /*1bd0*/  IMAD.SHL.U32 R104, R104, 0x20, RZ ;  /* 0x0000002068687824 */ /* 0x000fc400078e00ff */
[----:B------:R-:W-:Y:S01]  /*1be0*/  IMAD.SHL.U32 R8, R4, 0x40, RZ ;  /* 0x0000004004087824 */ /* 0x000fe200078e00ff */
[----:B------:R-:W0:Y:S01]  /*1bf0*/  LDGDEPBAR ;  /* 0x00000000000079af */ /* 0x000e220000000000 */
[----:B------:R-:W-:Y:S01]  /*1c00*/  IMAD.IADD R2, R3, 0x1, -R12 ;  /* 0x0000000103027824 */ /* 0x000fe200078e0a0c */
[----:B------:R-:W-:Y:S01]  /*1c10*/  LOP3.LUT R104, R104, 0xffffff00, RZ, 0xc0, !PT ;  /* 0xffffff0068687812 */ /* 0x000fe200078ec0ff */
[----:B------:R-:W-:Y:S01]  /*1c20*/  IMAD.MOV.U32 R16, RZ, RZ, 0x5 ;  /* 0x00000005ff107424 */ /* 0x000fe200078e00ff */
[----:B------:R-:W-:Y:S01]  /*1c30*/  LOP3.LUT R8, R8, 0xc0, RZ, 0xc0, !PT ;  /* 0x000000c008087812 */ /* 0x000fe200078ec0ff */
[----:B------:R-:W-:Y:S02]  /*1c40*/  IMAD.SHL.U32 R3, R2, 0x40, RZ ;  /* 0x0000004002037824 */ /* 0x000fe400078e00ff */
[----:B------:R-:W-:Y:S01]  /*1c50*/  @!P1 IMAD.MOV.U32 R145, RZ, RZ, R143 ;  /* 0x000000ffff919224 */ /* 0x000fe200078e008f */
[----:B------:R-:W-:Y:S01]  /*1c60*/  LOP3.LUT R9, R8, 0x8, R5, 0xf8, !PT ;  /* 0x0000000808097812 */ /* 0x000fe200078ef805 */
[----:B------:R-:W-:Y:S01]  /*1c70*/  IMAD.MOV.U32 R5, RZ, RZ, c[0x0][0x1a0] ;  /* 0x00006800ff057624 */ /* 0x000fe200078e00ff */
[----:B------:R-:W-:-:S02]  /*1c80*/  LOP3.LUT R3, R3, 0xc0, RZ, 0xc0, !PT ;  /* 0x000000c003037812 */ /* 0x000fc400078ec0ff */
[----:B------:R-:W-:Y:S01]  /*1c90*/  SHF.R.U32.HI R8, RZ, 0x3, R8 ;  /* 0x00000003ff087819 */ /* 0x000fe20000011608 */
[----:B------:R-:W-:Y:S01]  /*1ca0*/  IMAD.SHL.U32 R11, R5, 0x20, RZ ;  /* 0x00000020050b7824 */ /* 0x000fe200078e00ff */
[----:B------:R-:W-:Y:S02]  /*1cb0*/  LOP3.LUT R10, R3, 0x8, R10, 0xf8, !PT ;  /* 0x00000008030a7812 */ /* 0x000fe400078ef80a */
[----:B------:R-:W-:Y:S02]  /*1cc0*/  SHF.R.U32.HI R3, RZ, 0x3, R3 ;  /* 0x00000003ff037819 */ /* 0x000fe40000011603 */
[----:B------:R-:W-:Y:S01]  /*1cd0*/  LOP3.LUT R12, R9, R8, RZ, 0x3c, !PT ;  /* 0x00000008090c7212 */ /* 0x000fe200078e3cff */
[----:B------:R-:W-:Y:S01]  /*1ce0*/  @!P1 IMAD.MOV.U32 R9, RZ, RZ, c[0x0][0x1a4] ;  /* 0x00006900ff099624 */ /* 0x000fe200078e00ff */
[C---:B------:R-:W-:Y:S01]  /*1cf0*/  SHF.L.U64.HI R8, R5.reuse, R16, c[0x0][0x1a4] ;  /* 0x0000690005087619 */ /* 0x040fe20000010210 */
[----:B------:R-:W-:Y:S01]  /*1d00*/  @!P1 IMAD.WIDE.U32 R16, R5, 0xc0, R144 ;  /* 0x000000c005109825 */ /* 0x000fe200078e0090 */
[----:B------:R-:W-:Y:S01]  /*1d10*/  LOP3.LUT R3, R10, R3, RZ, 0x3c, !PT ;  /* 0x000000030a037212 */ /* 0x000fe200078e3cff */
[----:B------:R-:W-:-:S04]  /*1d20*/  DEPBAR.LE SB0, 0x0 ;  /* 0x000080000000791a */ /* 0x000fc80000000000 */
[----:B------:R-:W-:Y:S01]  /*1d30*/  BAR.SYNC.DEFER_BLOCKING 0x0 ;  /* 0x0000000000007b1d */ /* 0x000fe20000010000 */
[-C--:B-1----:R-:W-:Y:S01]  /*1d40*/  @!P3 LEA R14, P0, R11, R144.reuse, 0x1 ;  /* 0x000000900b0eb211 */ /* 0x082fe200078008ff */
[----:B------:R-:W-:Y:S02]  /*1d50*/  IMAD R10, R107, 0x200, R104 ;  /* 0x000002006b0a7824 */ /* 0x000fe400078e0268 */
[----:B------:R-:W-:Y:S01]  /*1d60*/  IMAD.U32 R139, R139, 0x20, R12 ;  /* 0x000000208b8b7824 */ /* 0x000fe200078e000c */
[----:B------:R-:W-:Y:S01]  /*1d70*/  @!P3 LEA.HI.X R15, R11, R143, R8, 0x1, P0 ;  /* 0x0000008f0b0fb211 */ /* 0x000fe200000f0c08 */
[----:B------:R-:W-:Y:S02]  /*1d80*/  @!P1 IMAD R9, R9, 0xc0, RZ ;  /* 0x000000c009099824 */ /* 0x000fe400078e02ff */
[----:B------:R-:W-:Y:S01]  /*1d90*/  @!P1 IMAD.MOV.U32 R8, RZ, RZ, R16 ;  /* 0x000000ffff089224 */ /* 0x000fe200078e0010 */
[----:B------:R-:W-:Y:S01]  /*1da0*/  @!P2 LEA R16, P0, R5, R144, 0x7 ;  /* 0x000000900510a211 */ /* 0x000fe200078038ff */
[----:B------:R-:W-:-:S02]  /*1db0*/  @!P2 IMAD.MOV.U32 R12, RZ, RZ, c[0x0][0x1a4] ;  /* 0x00006900ff0ca624 */ /* 0x000fc400078e00ff */
[----:B------:R-:W-:Y:S02]  /*1dc0*/  IMAD R10, R105, 0x20, R10 ;  /* 0x00000020690a7824 */ /* 0x000fe400078e020a */
[----:B------:R-:W-:Y:S02]  /*1dd0*/  @!P4 IMAD.MOV.U32 R145, RZ, RZ, R143 ;  /* 0x000000ffff91c224 */ /* 0x000fe400078e008f */
[----:B------:R-:W-:Y:S01]  /*1de0*/  @!P1 IMAD.IADD R9, R17, 0x1, R9 ;  /* 0x0000000111099824 */ /* 0x000fe200078e0209 */
[----:B------:R-:W-:Y:S01]  /*1df0*/  @!P2 LEA.HI.X R17, R5, R143, R12, 0x7, P0 ;  /* 0x0000008f0511a211 */ /* 0x000fe200000f3c0c */
[----:B------:R-:W-:Y:S01]  /*1e00*/  IMAD.IADD R141, R3, 0x1, R10 ;  /* 0x00000001038d7824 */ /* 0x000fe200078e020a */
[----:B------:R-:W-:Y:S01]  /*1e10*/  LOP3.LUT P0, RZ, R4, 0x2, RZ, 0xc0, !PT ;  /* 0x0000000204ff7812 */ /* 0x000fe2000780c0ff */
[----:B------:R-:W-:Y:S02]  /*1e20*/  IMAD.SHL.U32 R139, R139, 0x2, RZ ;  /* 0x000000028b8b7824 */ /* 0x000fe400078e00ff */
[----:B------:R-:W-:Y:S01]  /*1e30*/  IMAD.SHL.U32 R141, R141, 0x2, RZ ;  /* 0x000000028d8d7824 */ /* 0x000fe200078e00ff */
[----:B------:R-:W-:Y:S01]  /*1e40*/  @P4 STS [R149+0x3000], RZ ;  /* 0x003000ff95004388 */ /* 0x000fe20000000800 */
[----:B------:R-:W-:-:S03]  /*1e50*/  IMAD R107, R107, 0x10, R109 ;  /* 0x000000106b6b7824 */ /* 0x000fc600078e026d */
[----:B------:R-:W-:Y:S04]  /*1e60*/  @P4 STS [R149+0x3004], RZ ;  /* 0x003004ff95004388 */ /* 0x000fe80000000800 */
[----:B------:R-:W-:Y:S04]  /*1e70*/  @P4 STS.64 [R149+0x3008], RZ ;  /* 0x003008ff95004388 */ /* 0x000fe80000000a00 */
        /* <DEDUP_REMOVED lines=19> */
[----:B------:R-:W-:Y:S01]  /*1fb0*/  LOP3.LUT P1, RZ, R2, 0x2, RZ, 0xc0, !PT ;  /* 0x0000000202ff7812 */ /* 0x000fe2000782c0ff */
[----:B------:R-:W-:-:S02]  /*1fc0*/  IMAD.MOV.U32 R2, RZ, RZ, 0x10 ;  /* 0x00000010ff027424 */ /* 0x000fc400078e00ff */
[----:B------:R-:W-:Y:S03]  /*1fd0*/  LDSM.16.M88.4 R44, [R141] ;  /* 0x000000008d2c783b */ /* 0x000fe60000000200 */
[C---:B------:R-:W-:Y:S01]  /*1fe0*/  SEL R4, R2.reuse, 0xfffffff0, !P1 ;  /* 0xfffffff002047807 */ /* 0x040fe20004800000 */
[----:B------:R-:W1:Y:S01]  /*1ff0*/  LDSM.16.M88.4 R36, [R139+0x1000] ;  /* 0x001000008b24783b */ /* 0x000e620000000200 */
[----:B------:R-:W-:Y:S02]  /*2000*/  SEL R2, R2, 0xfffffff0, !P0 ;  /* 0xfffffff002027807 */ /* 0x000fe40004000000 */
[----:B------:R-:W-:Y:S01]  /*2010*/  ISETP.GT.AND P1, PT, R100, 0x1, PT ;  /* 0x000000016400780c */ /* 0x000fe20003f24270 */
[----:B------:R-:W-:Y:S01]  /*2020*/  IMAD R140, R4, 0x2, R141 ;  /* 0x00000002048c7824 */ /* 0x000fe200078e028d */
[----:B------:R-:W2:Y:S01]  /*2030*/  LDSM.16.M88.4 R28, [R139+0x1400] ;  /* 0x001400008b1c783b */ /* 0x000ea20000000200 */
[----:B------:R-:W-:-:S03]  /*2040*/  IMAD R110, R2, 0x2, R139 ;  /* 0x00000002026e7824 */ /* 0x000fc600078e028b */
[----:B------:R-:W-:Y:S04]  /*2050*/  LDSM.16.M88.4 R48, [R140] ;  /* 0x000000008c30783b */ /* 0x000fe80000000200 */
[----:B------:R-:W2:Y:S03]  /*2060*/  LDSM.16.M88.4 R80, [R110+0x1000] ;  /* 0x001000006e50783b */ /* 0x000ea60000000200 */
[C---:B------:R-:W-:Y:S01]  /*2070*/  @!P1 LEA R154, P0, R102.reuse, c[0x0][0x168], 0x1 ;  /* 0x00005a00669a9a11 */ /* 0x040fe200078008ff */
[----:B------:R-:W2:Y:S03]  /*2080*/  LDSM.16.M88.4 R60, [R139+0x2800] ;  /* 0x002800008b3c783b */ /* 0x000ea60000000200 */
[----:B------:R-:W-:Y:S01]  /*2090*/  @!P1 LEA.HI.X R155, R102, c[0x0][0x16c], R101, 0x1, P0 ;  /* 0x00005b00669b9a11 */ /* 0x000fe200000f0c65 */
[----:B---3--:R-:W3:Y:S04]  /*20a0*/  LDSM.16.M88.4 R20, [R139+0x1800] ;  /* 0x001800008b14783b */ /* 0x008ee80000000200 */
[----:B----4-:R-:W4:Y:S04]  /*20b0*/  LDSM.16.M88.4 R12, [R139+0x1c00] ;  /* 0x001c00008b0c783b */ /* 0x010f280000000200 */
[----:B------:R-:W3:Y:S04]  /*20c0*/  LDSM.16.M88.4 R76, [R139+0x2000] ;  /* 0x002000008b4c783b */ /* 0x000ee80000000200 */
[----:B------:R-:W3:Y:S04]  /*20d0*/  LDSM.16.M88.4 R68, [R139+0x2400] ;  /* 0x002400008b44783b */ /* 0x000ee80000000200 */
[----:B------:R-:W3:Y:S01]  /*20e0*/  LDSM.16.M88.4 R84, [R139+0x2c00] ;  /* 0x002c00008b54783b */ /* 0x000ee20000000200 */
[C---:B-1----:R-:W-:Y:S03]  /*20f0*/  HMMA.16816.F32.BF16 R40, R44.reuse, R36, RZ ;  /* 0x000000242c28723c */ /* 0x042fe600000418ff */
[----:B------:R-:W1:Y:S04]  /*2100*/  LDSM.16.M88.4 R52, [R110+0x1400] ;  /* 0x001400006e34783b */ /* 0x000e680000000200 */
[----:B------:R-:W-:Y:S01]  /*2110*/  LDSM.16.M88.4 R96, [R110+0x1800] ;  /* 0x001800006e60783b */ /* 0x000fe20000000200 */
[C---:B------:R-:W-:Y:S03]  /*2120*/  HMMA.16816.F32.BF16 R36, R44.reuse, R38, RZ ;  /* 0x000000262c24723c */ /* 0x040fe600000418ff */
[----:B------:R-:W-:Y:S04]  /*2130*/  LDSM.16.M88.4 R92, [R110+0x1c00] ;  /* 0x001c00006e5c783b */ /* 0x000fe80000000200 */
[----:B------:R-:W-:Y:S01]  /*2140*/  LDSM.16.M88.4 R88, [R110+0x2000] ;  /* 0x002000006e58783b */ /* 0x000fe20000000200 */
[C---:B--2---:R-:W-:Y:S03]  /*2150*/  HMMA.16816.F32.BF16 R32, R44.reuse, R28, RZ ;  /* 0x0000001c2c20723c */ /* 0x044fe600000418ff */
[----:B------:R-:W0:Y:S05]  /*2160*/  LDGDEPBAR ;  /* 0x00000000000079af */ /* 0x000e2a0000000000 */
[----:B------:R-:W-:Y:S08]  /*2170*/  HMMA.16816.F32.BF16 R28, R44, R30, RZ ;  /* 0x0000001e2c1c723c */ /* 0x000ff000000418ff */
[C---:B------:R-:W-:Y:S08]  /*2180*/  HMMA.16816.F32.BF16 R40, R48.reuse, R80, R40 ;  /* 0x000000503028723c */ /* 0x040ff00000041828 */
[----:B------:R-:W-:Y:S01]  /*2190*/  HMMA.16816.F32.BF16 R36, R48, R82, R36 ;  /* 0x000000523024723c */ /* 0x000fe20000041824 */
[----:B------:R-:W2:Y:S07]  /*21a0*/  LDSM.16.M88.4 R80, [R110+0x2800] ;  /* 0x002800006e50783b */ /* 0x000eae0000000200 */
        /* <DEDUP_REMOVED lines=12> */
[----:B------:R-:W3:Y:S07]  /*2270*/  LDSM.16.M88.4 R84, [R110+0x2400] ;  /* 0x002400006e54783b */ /* 0x000eee0000000200 */
[C---:B-1----:R-:W-:Y:S08]  /*2280*/  HMMA.16816.F32.BF16 R32, R48.reuse, R52, R32 ;  /* 0x000000343020723c */ /* 0x042ff00000041820 */
[----:B------:R-:W-:Y:S01]  /*2290*/  HMMA.16816.F32.BF16 R28, R48, R54, R28 ;  /* 0x00000036301c723c */ /* 0x000fe2000004181c */
[----:B------:R-:W1:Y:S01]  /*22a0*/  LDSM.16.M88.4 R52, [R110+0x2c00] ;  /* 0x002c00006e34783b */ /* 0x000e620000000200 */
[----:B------:R-:W-:-:S06]  /*22b0*/  DEPBAR.LE SB0, 0x0 ;  /* 0x000080000000791a */ /* 0x000fcc0000000000 */
[C---:B--2---:R-:W-:Y:S07]  /*22c0*/  HMMA.16816.F32.BF16 R64, R48.reuse, R80, R64 ;  /* 0x000000503040723c */ /* 0x044fee0000041840 */
[----:B------:R-:W-:Y:S01]  /*22d0*/  LOP3.LUT R81, R108, 0xffffffe0, RZ, 0xc0, !PT ;  /* 0xffffffe06c517812 */ /* 0x000fe200078ec0ff */
[----:B------:R-:W-:Y:S04]  /*22e0*/  HMMA.16816.F32.BF16 R24, R48, R96, R24 ;  /* 0x000000603018723c */ /* 0x000fe80000041818 */
[----:B------:R-:W-:-:S04]  /*22f0*/  IMAD.IADD R81, R0, 0x1, -R81 ;  /* 0x0000000100517824 */ /* 0x000fc800078e0a51 */
[----:B------:R-:W-:Y:S01]  /*2300*/  HMMA.16816.F32.BF16 R20, R48, R98, R20 ;  /* 0x000000623014723c */ /* 0x000fe20000041814 */
[----:B------:R-:W-:-:S04]  /*2310*/  SHF.R.S32.HI R80, RZ, 0x1f, R81 ;  /* 0x0000001fff507819 */ /* 0x000fc80000011451 */
[----:B------:R-:W-:-:S03]  /*2320*/  LEA.HI R80, R80, R81, RZ, 0x2 ;  /* 0x0000005150507211 */ /* 0x000fc600078f10ff */
[----:B------:R-:W-:Y:S01]  /*2330*/  HMMA.16816.F32.BF16 R16, R48, R92, R16 ;  /* 0x0000005c3010723c */ /* 0x000fe20000041810 */
[----:B------:R-:W-:-:S07]  /*2340*/  SHF.R.S32.HI R156, RZ, 0x2, R80 ;  /* 0x00000002ff9c7819 */ /* 0x000fce0000011450 */
[C---:B------:R-:W-:Y:S08]  /*2350*/  HMMA.16816.F32.BF16 R12, R48.reuse, R94, R12 ;  /* 0x0000005e300c723c */ /* 0x040ff0000004180c */
[C---:B------:R-:W-:Y:S08]  /*2360*/  HMMA.16816.F32.BF16 R8, R48.reuse, R88, R8 ;  /* 0x000000583008723c */ /* 0x040ff00000041808 */
[C---:B------:R-:W-:Y:S08]  /*2370*/  HMMA.16816.F32.BF16 R76, R48.reuse, R90, R76 ;  /* 0x0000005a304c723c */ /* 0x040ff0000004184c */
[C---:B---3--:R-:W-:Y:S08]  /*2380*/  HMMA.16816.F32.BF16 R72, R48.reuse, R84, R72 ;  /* 0x000000543048723c */ /* 0x048ff00000041848 */
[C---:B------:R-:W-:Y:S08]  /*2390*/  HMMA.16816.F32.BF16 R68, R48.reuse, R86, R68 ;  /* 0x000000563044723c */ /* 0x040ff00000041844 */
[C---:B------:R-:W-:Y:S08]  /*23a0*/  HMMA.16816.F32.BF16 R60, R48.reuse, R82, R60 ;  /* 0x00000052303c723c */ /* 0x040ff0000004183c */
[C---:B-1----:R-:W-:Y:S08]  /*23b0*/  HMMA.16816.F32.BF16 R56, R48.reuse, R52, R56 ;  /* 0x000000343038723c */ /* 0x042ff00000041838 */
[----:B------:R-:W-:Y:S07]  /*23c0*/  HMMA.16816.F32.BF16 R44, R48, R54, R44 ;  /* 0x00000036302c723c */ /* 0x000fee000004182c */
[----:B------:R-:W-:Y:S01]  /*23d0*/  IADD3 R48, R107, 0x1, R156 ;  /* 0x000000016b307810 */ /* 0x000fe20007ffe09c */
[----:B------:R-:W-:-:S02]  /*23e0*/  IMAD R50, R105, 0x20, R104 ;  /* 0x0000002069327824 */ /* 0x000fc400078e0268 */
[----:B------:R-:W-:Y:S01]  /*23f0*/  IMAD.SHL.U32 R105, R0, 0x2, RZ ;  /* 0x0000000200697824 */ /* 0x000fe200078e00ff */
[----:B------:R-:W-:Y:S01]  /*2400*/  IADD3 R48, R103, R48, -R148 ;  /* 0x0000003067307210 */ /* 0x000fe20007ffe894 */
[----:B------:R-:W-:Y:S01]  /*2410*/  IMAD.IADD R3, R3, 0x1, R50 ;  /* 0x0000000103037824 */ /* 0x000fe200078e0232 */
[----:B------:R-:W-:Y:S02]  /*2420*/  IADD3 R0, R139, 0x1000, RZ ;  /* 0x000010008b007810 */ /* 0x000fe40007ffe0ff */
[----:B------:R-:W-:Y:S02]  /*2430*/  IADD3 R48, R48, c[0x0][0x2e8], RZ ;  /* 0x0000ba0030307a10 */ /* 0x000fe40007ffe0ff */
[----:B------:R-:W-:Y:S01]  /*2440*/  LOP3.LUT R105, R105, 0x6, RZ, 0xc0, !PT ;  /* 0x0000000669697812 */ /* 0x000fe200078ec0ff */
[----:B------:R-:W-:Y:S01]  /*2450*/  IMAD R138, R2, 0x2, R0 ;  /* 0x00000002028a7824 */ /* 0x000fe200078e0200 */
[C---:B------:R-:W-:Y:S02]  /*2460*/  IADD3 R52, R48.reuse, 0x8, RZ ;  /* 0x0000000830347810 */ /* 0x040fe40007ffe0ff */
[----:B------:R-:W-:-:S02]  /*2470*/  IMNMX R104, R48, R103, PT ;  /* 0x0000006730687217 */ /* 0x000fc40003800200 */
[----:B------:R-:W-:Y:S01]  /*2480*/  IMNMX R103, R52, R103, PT ;  /* 0x0000006734677217 */ /* 0x000fe20003800200 */
[----:B------:R-:W-:Y:S06]  /*2490*/  BAR.SYNC.DEFER_BLOCKING 0x0 ;  /* 0x0000000000007b1d */ /* 0x000fec0000010000 */
[----:B------:R-:W-:Y:S05]  /*24a0*/  @!P1 BRA `(.L_x_4170) ;  /* 0x0000051000009947 */ /* 0x000fea0003800000 */
[----:B------:R-:W-:Y:S05]  /*24b0*/  @!P6 BRA `(.L_x_4171) ;  /* 0x000003900000e947 */ /* 0x000fea0003800000 */
        /* <DEDUP_REMOVED lines=18> */
[----:B------:R-:W-:Y:S01]  /*25e0*/  IMAD R49, R6, R49, R0 ;  /* 0x0000003106317224 */ /* 0x000fe200078e0200 */
[----:B------:R-:W-:Y:S02]  /*25f0*/  LOP3.LUT R0, R106, c[0x0][0x2d0], RZ, 0x3c, !PT ;  /* 0x0000b4006a007a12 */ /* 0x000fe400078e3cff */
[C---:B------:R-:W-:Y:S02]  /*2600*/  ISETP.GT.U32.AND P3, PT, R6.reuse, R51, PT ;  /* 0x000000330600720c */ /* 0x040fe40003f64070 */
[----:B------:R-:W-:Y:S02]  /*2610*/  ISETP.GT.U32.AND P1, PT, R6, R49, PT ;  /* 0x000000310600720c */ /* 0x000fe40003f24070 */
[----:B------:R-:W-:-:S02]  /*2620*/  ISETP.GE.AND P2, PT, R0, RZ, PT ;  /* 0x000000ff0000720c */ /* 0x000fc40003f46270 */
[----:B------:R-:W-:-:S07]  /*2630*/  LOP3.LUT R0, RZ, c[0x0][0x2d0], RZ, 0x33, !PT ;  /* 0x0000b400ff007a12 */ /* 0x000fce00078e33ff */
        /* <DEDUP_REMOVED lines=33> */
.L_x_4171:
[----:B------:R-:W-:-:S04]  /*2850*/  LEA R0, -R7, RZ, 0x7 ;  /* 0x000000ff07007211 */ /* 0x000fc800078e39ff */
[----:B------:R-:W-:Y:S02]  /*2860*/  SHF.R.S32.HI R2, RZ, 0x1f, R0 ;  /* 0x0000001fff027819 */ /* 0x000fe40000011400 */
.L_x_4172:
[----:B------:R-:W-:Y:S01]  /*2870*/  IADD3 R102, P0, R0, R102, RZ ;  /* 0x0000006600667210 */ /* 0x000fe20007f1e0ff */
[----:B------:R-:W-:Y:S02]  /*2880*/  IMAD.MOV.U32 R0, RZ, RZ, 0x6 ;  /* 0x00000006ff007424 */ /* 0x000fe400078e00ff */
[C---:B------:R-:W-:Y:S01]  /*2890*/  IMAD.SHL.U32 R49, R7.reuse, 0x40, RZ ;  /* 0x0000004007317824 */ /* 0x040fe200078e00ff */
[----:B------:R-:W-:Y:S01]  /*28a0*/  LEA R154, P1, R102, c[0x0][0x168], 0x1 ;  /* 0x00005a00669a7a11 */ /* 0x000fe200078208ff */
[----:B------:R-:W-:Y:S01]  /*28b0*/  IMAD.X R101, R2, 0x1, R101, P0 ;  /* 0x0000000102657824 */ /* 0x000fe200000e0665 */
[----:B------:R-:W-:Y:S02]  /*28c0*/  SHF.L.U64.HI R0, R7, R0, c[0x0][0x19c] ;  /* 0x0000670007007619 */ /* 0x000fe40000010200 */
[----:B------:R-:W-:Y:S02]  /*28d0*/  IADD3 R50, P0, R49, R154, RZ ;  /* 0x0000009a31327210 */ /* 0x000fe40007f1e0ff */
[----:B------:R-:W-:-:S02]  /*28e0*/  LEA.HI.X R155, R102, c[0x0][0x16c], R101, 0x1, P1 ;  /* 0x00005b00669b7a11 */ /* 0x000fc400008f0c65 */
[----:B------:R-:W-:-:S03]  /*28f0*/  IADD3 R48, P1, R50, R49, RZ ;  /* 0x0000003132307210 */ /* 0x000fc60007f3e0ff */
[----:B------:R-:W-:Y:S01]  /*2900*/  IMAD.X R51, R0, 0x1, R155, P0 ;  /* 0x0000000100337824 */ /* 0x000fe200000e069b */
[----:B------:R-:W-:Y:S01]  /*2910*/  IADD3 R52, P0, R48, R49, RZ ;  /* 0x0000003130347210 */ /* 0x000fe20007f1e0ff */
        /* <DEDUP_REMOVED lines=9> */
[----:B------:R-:W0:Y:S02]  /*29b0*/  LDGDEPBAR ;  /* 0x00000000000079af */ /* 0x000e240000000000 */
.L_x_4170:
[----:B------:R-:W-:Y:S02]  /*29c0*/  IMAD.IADD R0, R106, 0x1, R105 ;  /* 0x000000016a007824 */ /* 0x000fe400078e0269 */
[----:B------:R-:W-:-:S03]  /*29d0*/  IMAD.SHL.U32 R137, R3, 0x2, RZ ;  /* 0x0000000203897824 */ /* 0x000fc600078e00ff */
[C---:B------:R-:W-:Y:S02]  /*29e0*/  IADD3 R7, R0.reuse, 0x1, RZ ;  /* 0x0000000100077810 */ /* 0x040fe40007ffe0ff */
[C---:B------:R-:W-:Y:S02]  /*29f0*/  IADD3 R2, R0.reuse, 0x8, RZ ;  /* 0x0000000800027810 */ /* 0x040fe40007ffe0ff */
[CC--:B------:R-:W-:Y:S02]  /*2a00*/  ISETP.GE.AND P2, PT, R7.reuse, R104.reuse, PT ;  /* 0x000000680700720c */ /* 0x0c0fe40003f46270 */
[----:B------:R-:W-:Y:S02]  /*2a10*/  ISETP.GE.AND P5, PT, R7, R103, PT ;  /* 0x000000670700720c */ /* 0x000fe40003fa6270 */
[----:B------:R-:W-:Y:S02]  /*2a20*/  IADD3 R7, R0, 0x9, RZ ;  /* 0x0000000900077810 */ /* 0x000fe40007ffe0ff */
[----:B------:R-:W-:-:S02]  /*2a30*/  ISETP.GE.AND P1, PT, R2, R104, PT ;  /* 0x000000680200720c */ /* 0x000fc40003f26270 */
[C---:B------:R-:W-:Y:S02]  /*2a40*/  ISETP.GE.AND P4, PT, R7.reuse, R104, PT ;  /* 0x000000680700720c */ /* 0x040fe40003f86270 */
[-C--:B------:R-:W-:Y:S02]  /*2a50*/  ISETP.GE.AND P0, PT, R7, R103.reuse, PT ;  /* 0x000000670700720c */ /* 0x080fe40003f06270 */
[----:B------:R-:W-:Y:S02]  /*2a60*/  IADD3 R7, R0, 0x11, RZ ;  /* 0x0000001100077810 */ /* 0x000fe40007ffe0ff */
[----:B------:R-:W-:Y:S02]  /*2a70*/  ISETP.GE.AND P3, PT, R2, R103, PT ;  /* 0x000000670200720c */ /* 0x000fe40003f66270 */
[----:B------:R-:W-:Y:S02]  /*2a80*/  FSEL R136, R37, -INF , !P4 ;  /* 0xff80000025887808 */ /* 0x000fe40006000000 */
[----:B------:R-:W-:-:S02]  /*2a90*/  FSEL R80, R39, -INF , !P0 ;  /* 0xff80000027507808 */ /* 0x000fc40004000000 */
[C---:B------:R-:W-:Y:S02]  /*2aa0*/  IADD3 R2, R0.reuse, 0x10, RZ ;  /* 0x0000001000027810 */ /* 0x040fe40007ffe0ff */
[C---:B------:R-:W-:Y:S02]  /*2ab0*/  ISETP.GE.AND P4, PT, R7.reuse, R104, PT ;  /* 0x000000680700720c */ /* 0x040fe40003f86270 */
[----:B------:R-:W-:Y:S02]  /*2ac0*/  ISETP.GE.AND P0, PT, R7, R103, PT ;  /* 0x000000670700720c */ /* 0x000fe40003f06270 */
[----:B------:R-:W-:Y:S02]  /*2ad0*/  IADD3 R7, R0, 0x19, RZ ;  /* 0x0000001900077810 */ /* 0x000fe40007ffe0ff */
[----:B------:R-:W-:Y:S02]  /*2ae0*/  FSEL R90, R36, -INF , !P1 ;  /* 0xff800000245a7808 */ /* 0x000fe40004800000 */
[----:B------:R-:W-:-:S02]  /*2af0*/  FSEL R108, R38, -INF , !P3 ;  /* 0xff800000266c7808 */ /* 0x000fc40005800000 */
[CC--:B------:R-:W-:Y:S02]  /*2b00*/  ISETP.GE.AND P1, PT, R2.reuse, R104.reuse, PT ;  /* 0x000000680200720c */ /* 0x0c0fe40003f26270 */
[----:B------:R-:W-:Y:S02]  /*2b10*/  ISETP.GE.AND P3, PT, R2, R103, PT ;  /* 0x000000670200720c */ /* 0x000fe40003f66270 */
[----:B------:R-:W-:Y:S02]  /*2b20*/  FSEL R82, R33, -INF , !P4 ;  /* 0xff80000021527808 */ /* 0x000fe40006000000 */
[----:B------:R-:W-:Y:S02]  /*2b30*/  FSEL R85, R35, -INF , !P0 ;  /* 0xff80000023557808 */ /* 0x000fe40004000000 */
[----:B------:R-:W-:Y:S02]  /*2b40*/  IADD3 R2, R0, 0x18, RZ ;  /* 0x0000001800027810 */ /* 0x000fe40007ffe0ff */
        /* <DEDUP_REMOVED lines=9> */
[C---:B------:R-:W-:Y:S02]  /*2be0*/  IADD3 R2, R0.reuse, 0x20, RZ ;  /* 0x0000002000027810 */ /* 0x040fe40007ffe0ff */
[C---:B------:R-:W-:Y:S02]  /*2bf0*/  ISETP.GE.AND P4, PT, R7.reuse, R104, PT ;  /* 0x000000680700720c */ /* 0x040fe40003f86270 */
[----:B------:R-:W-:Y:S02]  /*2c00*/  ISETP.GE.AND P0, PT, R7, R103, PT ;  /* 0x000000670700720c */ /* 0x000fe40003f06270 */
[----:B------:R-:W-:-:S02]  /*2c10*/  IADD3 R7, R0, 0x29, RZ ;  /* 0x0000002900077810 */ /* 0x000fc40007ffe0ff */
[----:B------:R-:W-:Y:S02]  /*2c20*/  FSEL R81, R28, -INF , !P1 ;  /* 0xff8000001c517808 */ /* 0x000fe40004800000 */
[----:B------:R-:W-:Y:S02]  /*2c30*/  FSEL R55, R30, -INF , !P3 ;  /* 0xff8000001e377808 */ /* 0x000fe40005800000 */
[C---:B------:R-:W-:Y:S02]  /*2c40*/  ISETP.GE.AND P1, PT, R2.reuse, R104, PT ;  /* 0x000000680200720c */ /* 0x040fe40003f26270 */
        /* <DEDUP_REMOVED lines=11> */
[----:B-1----:R-:W-:Y:S02]  /*2d00*/  FSEL R53, R21, -INF , !P4 ;  /* 0xff80000015357808 */ /* 0x002fe40006000000 */
        /* <DEDUP_REMOVED lines=11> */
[-C--:B------:R-:W-:Y:S02]  /*2dc0*/  ISETP.GE.AND P4, PT, R7, R104.reuse, PT ;  /* 0x000000680700720c */ /* 0x080fe40003f86270 */
[----:B------:R-:W-:Y:S02]  /*2dd0*/  FSEL R126, R16, -INF , !P1 ;  /* 0xff800000107e7808 */ /* 0x000fe40004800000 */
[----:B------:R-:W-:Y:S02]  /*2de0*/  ISETP.GE.AND P1, PT, R2, R104, PT ;  /* 0x000000680200720c */ /* 0x000fe40003f26270 */
[----:B------:R-:W-:-:S02]  /*2df0*/  FSEL R162, R13, -INF , !P4 ;  /* 0xff8000000da27808 */ /* 0x000fc40006000000 */
[----:B------:R-:W-:Y:S02]  /*2e00*/  FSEL R130, R18, -INF , !P3 ;  /* 0xff80000012827808 */ /* 0x000fe40005800000 */
[----:B------:R-:W-:Y:S02]  /*2e10*/  ISETP.GE.AND P4, PT, R0, R104, PT ;  /* 0x000000680000720c */ /* 0x000fe40003f86270 */
[-C--:B------:R-:W-:Y:S02]  /*2e20*/  ISETP.GE.AND P3, PT, R2, R103.reuse, PT ;  /* 0x000000670200720c */ /* 0x080fe40003f66270 */
[----:B------:R-:W-:Y:S02]  /*2e30*/  FSEL R134, R19, -INF , !P0 ;  /* 0xff80000013867808 */ /* 0x000fe40004000000 */
[----:B------:R-:W-:Y:S02]  /*2e40*/  IADD3 R2, R0, 0x40, RZ ;  /* 0x0000004000027810 */ /* 0x000fe40007ffe0ff */
[----:B------:R-:W-:-:S02]  /*2e50*/  ISETP.GE.AND P0, PT, R7, R103, PT ;  /* 0x000000670700720c */ /* 0x000fc40003f06270 */
[----:B------:R-:W-:Y:S02]  /*2e60*/  FSEL R158, R12, -INF , !P1 ;  /* 0xff8000000c9e7808 */ /* 0x000fe40004800000 */
[----:B------:R-:W-:Y:S02]  /*2e70*/  FSEL R7, R40, -INF , !P4 ;  /* 0xff80000028077808 */ /* 0x000fe40006000000 */
[----:B------:R-:W-:Y:S02]  /*2e80*/  FSEL R12, R41, -INF , !P2 ;  /* 0xff800000290c7808 */ /* 0x000fe40005000000 */
[----:B------:R-:W-:Y:S02]  /*2e90*/  FSEL R160, R14, -INF , !P3 ;  /* 0xff8000000ea07808 */ /* 0x000fe40005800000 */
[C---:B------:R-:W-:Y:S02]  /*2ea0*/  ISETP.GE.AND P1, PT, R2.reuse, R104, PT ;  /* 0x000000680200720c */ /* 0x040fe40003f26270 */
[----:B------:R-:W-:-:S02]  /*2eb0*/  ISETP.GE.AND P3, PT, R2, R103, PT ;  /* 0x000000670200720c */ /* 0x000fc40003f66270 */
[----:B------:R-:W-:Y:S02]  /*2ec0*/  IADD3 R2, R0, 0x41, RZ ;  /* 0x0000004100027810 */ /* 0x000fe40007ffe0ff */
[----:B------:R-:W-:Y:S02]  /*2ed0*/  FSEL R124, R15, -INF , !P0 ;  /* 0xff8000000f7c7808 */ /* 0x000fe40004000000 */
[----:B------:R-:W-:Y:S02]  /*2ee0*/  FMNMX.FTZ R15, R7, R12, !PT ;  /* 0x0000000c070f7209 */ /* 0x000fe40007810000 */
[----:B------:R-:W-:Y:S02]  /*2ef0*/  ISETP.GE.AND P0, PT, R2, R104, PT ;  /* 0x000000680200720c */ /* 0x000fe40003f06270 */
[----:B------:R-:W-:Y:S02]  /*2f00*/  FMNMX.FTZ R15, R90, R15, !PT ;  /* 0x0000000f5a0f7209 */ /* 0x000fe40007810000 */
[----:B------:R-:W-:-:S02]  /*2f10*/  FSEL R106, R9, -INF , !P0 ;  /* 0xff800000096a7808 */ /* 0x000fc40004000000 */
[----:B------:R-:W-:Y:S02]  /*2f20*/  ISETP.GE.AND P4, PT, R2, R103, PT ;  /* 0x000000670200720c */ /* 0x000fe40003f86270 */
[----:B------:R-:W-:Y:S02]  /*2f30*/  FMNMX.FTZ R9, R136, R15, !PT ;  /* 0x0000000f88097209 */ /* 0x000fe40007810000 */
[----:B------:R-:W-:Y:S02]  /*2f40*/  FSEL R110, R11, -INF , !P4 ;  /* 0xff8000000b6e7808 */ /* 0x000fe40006000000 */
[----:B------:R-:W-:Y:S02]  /*2f50*/  FMNMX.FTZ R9, R98, R9, !PT ;  /* 0x0000000962097209 */ /* 0x000fe40007810000 */
[----:B------:R-:W-:Y:S02]  /*2f60*/  ISETP.GE.AND P4, PT, R0, R103, PT ;  /* 0x000000670000720c */ /* 0x000fe40003f86270 */
[----:B------:R-:W-:-:S02]  /*2f70*/  FSEL R96, R10, -INF , !P3 ;  /* 0xff8000000a607808 */ /* 0x000fc40005800000 */
[----:B------:R-:W-:Y:S02]  /*2f80*/  FSEL R88, R8, -INF , !P1 ;  /* 0xff80000008587808 */ /* 0x000fe40004800000 */
[----:B------:R-:W-:Y:S02]  /*2f90*/  FMNMX.FTZ R10, R82, R9, !PT ;  /* 0x00000009520a7209 */ /* 0x000fe40007810000 */
[----:B------:R-:W-:Y:S02]  /*2fa0*/  FSEL R8, R43, -INF , !P5 ;  /* 0xff8000002b087808 */ /* 0x000fe40006800000 */
[----:B------:R-:W-:Y:S02]  /*2fb0*/  FSEL R9, R42, -INF , !P4 ;  /* 0xff8000002a097808 */ /* 0x000fe40006000000 */
[----:B------:R-:W-:Y:S02]  /*2fc0*/  IADD3 R13, R0, 0x48, RZ ;  /* 0x00000048000d7810 */ /* 0x000fe40007ffe0ff */
[----:B------:R-:W-:-:S02]  /*2fd0*/  FMNMX.FTZ R11, R9, R8, !PT ;  /* 0x00000008090b7209 */ /* 0x000fc40007810000 */
[----:B------:R-:W-:Y:S02]  /*2fe0*/  FMNMX.FTZ R10, R81, R10, !PT ;  /* 0x0000000a510a7209 */ /* 0x000fe40007810000 */
[----:B------:R-:W-:Y:S02]  /*2ff0*/  FMNMX.FTZ R11, R108, R11, !PT ;  /* 0x0000000b6c0b7209 */ /* 0x000fe40007810000 */
[C---:B------:R-:W-:Y:S02]  /*3000*/  ISETP.GE.AND P2, PT, R13.reuse, R104, PT ;  /* 0x000000680d00720c */ /* 0x040fe40003f46270 */
[----:B------:R-:W-:Y:S02]  /*3010*/  ISETP.GE.AND P1, PT, R13, R103, PT ;  /* 0x000000670d00720c */ /* 0x000fe40003f26270 */
        /* <DEDUP_REMOVED lines=16> */
[----:B------:R-:W-:Y:S02]  /*3120*/  IADD3 R2, R0, 0x49, RZ ;  /* 0x0000004900027810 */ /* 0x000fe40007ffe0ff */
[----:B------:R-:W-:Y:S02]  /*3130*/  FMNMX.FTZ R11, R164, R11, !PT ;  /* 0x0000000ba40b7209 */ /* 0x000fe40007810000 */
[----:B------:R-:W-:Y:S02]  /*3140*/  FMNMX.FTZ R13, R162, R13, !PT ;  /* 0x0000000da20d7209 */ /* 0x000fe40007810000 */
[----:B------:R-:W-:-:S02]  /*3150*/  FMNMX.FTZ R11, R130, R11, !PT ;  /* 0x0000000b820b7209 */ /* 0x000fc40007810000 */
[C---:B------:R-:W-:Y:S02]  /*3160*/  ISETP.GE.AND P3, PT, R2.reuse, R104, PT ;  /* 0x000000680200720c */ /* 0x040fe40003f66270 */
[----:B------:R-:W-:Y:S02]  /*3170*/  ISETP.GE.AND P0, PT, R2, R103, PT ;  /* 0x000000670200720c */ /* 0x000fe40003f06270 */
[----:B------:R-:W-:Y:S02]  /*3180*/  IADD3 R2, R0, 0x50, RZ ;  /* 0x0000005000027810 */ /* 0x000fe40007ffe0ff */
[----:B------:R-:W-:Y:S02]  /*3190*/  FMNMX.FTZ R11, R134, R11, !PT ;  /* 0x0000000b860b7209 */ /* 0x000fe40007810000 */
[----:B------:R-:W-:Y:S02]  /*31a0*/  FMNMX.FTZ R13, R88, R13, !PT ;  /* 0x0000000d580d7209 */ /* 0x000fe40007810000 */
[----:B------:R-:W-:-:S02]  /*31b0*/  FSEL R112, R76, -INF , !P2 ;  /* 0xff8000004c707808 */ /* 0x000fc40005000000 */
        /* <DEDUP_REMOVED lines=8> */
[----:B------:R-:W-:Y:S02]  /*3240*/  FMNMX.FTZ R15, R124, R15, !PT ;  /* 0x0000000f7c0f7209 */ /* 0x000fe40007810000 */
[----:B------:R-:W-:Y:S02]  /*3250*/  IADD3 R2, R0, 0x58, RZ ;  /* 0x0000005800027810 */ /* 0x000fe40007ffe0ff */
[----:B------:R-:W-:Y:S02]  /*3260*/  FSEL R120, R77, -INF , !P3 ;  /* 0xff8000004d787808 */ /* 0x000fe40005800000 */
[----:B------:R-:W-:-:S02]  /*3270*/  FMNMX.FTZ R13, R112, R13, !PT ;  /* 0x0000000d700d7209 */ /* 0x000fc40007810000 */
[----:B------:R-:W-:Y:S02]  /*3280*/  FSEL R94, R79, -INF , !P0 ;  /* 0xff8000004f5e7808 */ /* 0x000fe40004000000 */
[----:B------:R-:W-:Y:S02]  /*3290*/  FMNMX.FTZ R15, R96, R15, !PT ;  /* 0x0000000f600f7209 */ /* 0x000fe40007810000 */
[C---:B------:R-:W-:Y:S02]  /*32a0*/  ISETP.GE.AND P3, PT, R2.reuse, R104, PT ;  /* 0x000000680200720c */ /* 0x040fe40003f66270 */
[----:B------:R-:W-:Y:S02]  /*32b0*/  ISETP.GE.AND P0, PT, R2, R103, PT ;  /* 0x000000670200720c */ /* 0x000fe40003f06270 */
[----:B------:R-:W-:Y:S02]  /*32c0*/  FSEL R40, R72, -INF , !P5 ;  /* 0xff80000048287808 */ /* 0x000fe40006800000 */
[----:B------:R-:W-:-:S02]  /*32d0*/  FMNMX.FTZ R13, R120, R13, !PT ;  /* 0x0000000d780d7209 */ /* 0x000fc40007810000 */
[----:B------:R-:W-:Y:S02]  /*32e0*/  IADD3 R2, R0, 0x59, RZ ;  /* 0x0000005900027810 */ /* 0x000fe40007ffe0ff */
[----:B------:R-:W-:Y:S02]  /*32f0*/  FMNMX.FTZ R15, R110, R15, !PT ;  /* 0x0000000f6e0f7209 */ /* 0x000fe40007810000 */
[----:B------:R-:W-:Y:S02]  /*3300*/  FSEL R48, R74, -INF , !P2 ;  /* 0xff8000004a307808 */ /* 0x000fe40005000000 */
[----:B------:R-:W-:Y:S02]  /*3310*/  FSEL R52, R73, -INF , !P4 ;  /* 0xff80000049347808 */ /* 0x000fe40006000000 */
[----:B------:R-:W-:Y:S02]  /*3320*/  FMNMX.FTZ R17, R40, R13, !PT ;  /* 0x0000000d28117209 */ /* 0x000fe40007810000 */
[----:B------:R-:W-:-:S02]  /*3330*/  ISETP.GE.AND P5, PT, R2, R104, PT ;  /* 0x000000680200720c */ /* 0x000fc40003fa6270 */
[----:B------:R-:W-:Y:S02]  /*3340*/  ISETP.GE.AND P2, PT, R2, R103, PT ;  /* 0x000000670200720c */ /* 0x000fe40003f46270 */
[----:B------:R-:W-:Y:S02]  /*3350*/  IADD3 R2, R0, 0x60, RZ ;  /* 0x0000006000027810 */ /* 0x000fe40007ffe0ff */
[----:B------:R-:W-:Y:S02]  /*3360*/  FMNMX.FTZ R15, R118, R15, !PT ;  /* 0x0000000f760f7209 */ /* 0x000fe40007810000 */
[----:B------:R-:W-:Y:S02]  /*3370*/  FSEL R84, R68, -INF , !P3 ;  /* 0xff80000044547808 */ /* 0x000fe40005800000 */
[----:B------:R-:W-:Y:S02]  /*3380*/  FMNMX.FTZ R17, R52, R17, !PT ;  /* 0x0000001134117209 */ /* 0x000fe40007810000 */
[----:B------:R-:W-:-:S02]  /*3390*/  FSEL R38, R75, -INF , !P1 ;  /* 0xff8000004b267808 */ /* 0x000fc40004800000 */
[C---:B------:R-:W-:Y:S01]  /*33a0*/  ISETP.GE.AND P4, PT, R2.reuse, R104, PT ;  /* 0x000000680200720c */ /* 0x040fe20003f86270 */
[----:B------:R-:W-:Y:S01]  /*33b0*/  LDSM.16.MT88.4 R72, [R137+0x3000] ;  /* 0x003000008948783b */ /* 0x000fe20000004200 */
[----:B------:R-:W-:Y:S02]  /*33c0*/  ISETP.GE.AND P1, PT, R2, R103, PT ;  /* 0x000000670200720c */ /* 0x000fe40003f26270 */
[----:B------:R-:W-:Y:S02]  /*33d0*/  IADD3 R2, R0, 0x61, RZ ;  /* 0x0000006100027810 */ /* 0x000fe40007ffe0ff */
[----:B------:R-:W-:Y:S02]  /*33e0*/  FMNMX.FTZ R15, R94, R15, !PT ;  /* 0x0000000f5e0f7209 */ /* 0x000fe40007810000 */
[----:B------:R-:W-:Y:S02]  /*33f0*/  FSEL R86, R69, -INF , !P5 ;  /* 0xff80000045567808 */ /* 0x000fe40006800000 */
[----:B------:R-:W-:-:S02]  /*3400*/  FMNMX.FTZ R17, R84, R17, !PT ;  /* 0x0000001154117209 */ /* 0x000fc40007810000 */
[----:B------:R-:W-:Y:S02]  /*3410*/  FSEL R42, R70, -INF , !P0 ;  /* 0xff800000462a7808 */ /* 0x000fe40004000000 */
[C---:B------:R-:W-:Y:S02]  /*3420*/  ISETP.GE.AND P3, PT, R2.reuse, R104, PT ;  /* 0x000000680200720c */ /* 0x040fe40003f66270 */
[----:B------:R-:W-:Y:S02]  /*3430*/  ISETP.GE.AND P0, PT, R2, R103, PT ;  /* 0x000000670200720c */ /* 0x000fe40003f06270 */
[----:B------:R-:W-:Y:S02]  /*3440*/  FMNMX.FTZ R15, R48, R15, !PT ;  /* 0x0000000f300f7209 */ /* 0x000fe40007810000 */
[----:B------:R-:W-:Y:S02]  /*3450*/  IADD3 R2, R0, 0x68, RZ ;  /* 0x0000006800027810 */ /* 0x000fe40007ffe0ff */
[----:B------:R-:W-:-:S02]  /*3460*/  FSEL R64, R64, -INF , !P4 ;  /* 0xff80000040407808 */ /* 0x000fc40006000000 */
[----:B------:R-:W-:Y:S02]  /*3470*/  FMNMX.FTZ R17, R86, R17, !PT ;  /* 0x0000001156117209 */ /* 0x000fe40007810000 */
[----:B------:R-:W-:Y:S02]  /*3480*/  FMNMX.FTZ R15, R38, R15, !PT ;  /* 0x0000000f260f7209 */ /* 0x000fe40007810000 */
[----:B------:R-:W-:Y:S02]  /*3490*/  ISETP.GE.AND P5, PT, R2, R104, PT ;  /* 0x000000680200720c */ /* 0x000fe40003fa6270 */
[----:B------:R-:W-:Y:S02]  /*34a0*/  IADD3 R13, R0, 0x69, RZ ;  /* 0x00000069000d7810 */ /* 0x000fe40007ffe0ff */
[----:B------:R-:W-:Y:S02]  /*34b0*/  FSEL R50, R65, -INF , !P3 ;  /* 0xff80000041327808 */ /* 0x000fe40005800000 */
[----:B------:R-:W-:-:S02]  /*34c0*/  FMNMX.FTZ R17, R64, R17, !PT ;  /* 0x0000001140117209 */ /* 0x000fc40007810000 */
[----:B------:R-:W-:Y:S02]  /*34d0*/  FSEL R54, R71, -INF , !P2 ;  /* 0xff80000047367808 */ /* 0x000fe40005000000 */
[----:B------:R-:W-:Y:S02]  /*34e0*/  FMNMX.FTZ R15, R42, R15, !PT ;  /* 0x0000000f2a0f7209 */ /* 0x000fe40007810000 */
[----:B------:R-:W-:Y:S02]  /*34f0*/  IADD3 R11, R0, 0x70, RZ ;  /* 0x00000070000b7810 */ /* 0x000fe40007ffe0ff */
[----:B------:R-:W-:Y:S02]  /*3500*/  ISETP.GE.AND P4, PT, R13, R104, PT ;  /* 0x000000680d00720c */ /* 0x000fe40003f86270 */
        /* <DEDUP_REMOVED lines=8> */
[----:B------:R-:W-:Y:S02]  /*3590*/  ISETP.GE.AND P2, PT, R2, R103, PT ;  /* 0x000000670200720c */ /* 0x000fe40003f46270 */
[----:B------:R-:W-:Y:S02]  /*35a0*/  FSEL R36, R67, -INF , !P0 ;  /* 0xff80000043247808 */ /* 0x000fe40004000000 */
[----:B------:R-:W-:Y:S02]  /*35b0*/  FMNMX.FTZ R15, R66, R15, !PT ;  /* 0x0000000f420f7209 */ /* 0x000fe40007810000 */
[----:B------:R-:W-:Y:S02]  /*35c0*/  IADD3 R2, R0, 0x78, RZ ;  /* 0x0000007800027810 */ /* 0x000fe40007ffe0ff */
[----:B------:R-:W-:Y:S02]  /*35d0*/  ISETP.GE.AND P5, PT, R10, R104, PT ;  /* 0x000000680a00720c */ /* 0x000fe40003fa6270 */
[----:B------:R-:W-:-:S02]  /*35e0*/  FSEL R56, R56, -INF , !P3 ;  /* 0xff80000038387808 */ /* 0x000fc40005800000 */
[----:B------:R-:W-:Y:S02]  /*35f0*/  FMNMX.FTZ R17, R34, R17, !PT ;  /* 0x0000001122117209 */ /* 0x000fe40007810000 */
        /* <DEDUP_REMOVED lines=18> */
[----:B------:R-:W-:Y:S01]  /*3720*/  ISETP.GE.AND P1, PT, R2, R103, PT ;  /* 0x000000670200720c */ /* 0x000fe20003f26270 */
[----:B------:R-:W-:Y:S01]  /*3730*/  LDSM.16.MT88.4 R16, [R137+0x3400] ;  /* 0x003400008910783b */ /* 0x000fe20000004200 */
[----:B------:R-:W-:Y:S02]  /*3740*/  FSEL R28, R59, -INF , !P0 ;  /* 0xff8000003b1c7808 */ /* 0x000fe40004000000 */
[----:B------:R-:W-:Y:S02]  /*3750*/  FMNMX.FTZ R15, R30, R15, !PT ;  /* 0x0000000f1e0f7209 */ /* 0x000fe40007810000 */
[----:B------:R-:W-:Y:S02]  /*3760*/  FMNMX.FTZ R13, R25, R14, !PT ;  /* 0x0000000e190d7209 */ /* 0x000fe40007810000 */
[----:B------:R-:W-:-:S02]  /*3770*/  ISETP.GE.AND P0, PT, R0, R103, PT ;  /* 0x000000670000720c */ /* 0x000fc40003f06270 */
[----:B------:R-:W-:Y:S01]  /*3780*/  FSEL R26, R46, -INF , !P1 ;  /* 0xff8000002e1a7808 */ /* 0x000fe20004800000 */
[----:B------:R-:W1:Y:S01]  /*3790*/  SHFL.BFLY PT, R14, R13, 0x2, 0x1f ;  /* 0x0c401f000d0e7f89 */ /* 0x000e6200000e0000 */
[----:B------:R-:W-:Y:S02]  /*37a0*/  FMNMX.FTZ R15, R28, R15, !PT ;  /* 0x0000000f1c0f7209 */ /* 0x000fe40007810000 */
[----:B------:R-:W-:Y:S02]  /*37b0*/  FSEL R24, R47, -INF , !P0 ;  /* 0xff8000002f187808 */ /* 0x000fe40004000000 */
[----:B------:R-:W-:-:S04]  /*37c0*/  FMNMX.FTZ R15, R26, R15, !PT ;  /* 0x0000000f1a0f7209 */ /* 0x000fc80007810000 */
[----:B------:R-:W-:-:S05]  /*37d0*/  FMNMX.FTZ R10, R24, R15, !PT ;  /* 0x0000000f180a7209 */ /* 0x000fca0007810000 */
[----:B------:R-:W2:Y:S01]  /*37e0*/  SHFL.BFLY PT, R11, R10, 0x2, 0x1f ;  /* 0x0c401f000a0b7f89 */ /* 0x000ea200000e0000 */
[----:B-1----:R-:W-:-:S05]  /*37f0*/  FMNMX.FTZ R13, R13, R14, !PT ;  /* 0x0000000e0d0d7209 */ /* 0x002fca0007810000 */
[----:B------:R-:W1:Y:S01]  /*3800*/  SHFL.BFLY PT, R2, R13, 0x1, 0x1f ;  /* 0x0c201f000d027f89 */ /* 0x000e6200000e0000 */
[----:B--2---:R-:W-:-:S05]  /*3810*/  FMNMX.FTZ R11, R10, R11, !PT ;  /* 0x0000000b0a0b7209 */ /* 0x004fca0007810000 */
[----:B------:R-:W2:Y:S01]  /*3820*/  SHFL.BFLY PT, R0, R11, 0x1, 0x1f ;  /* 0x0c201f000b007f89 */ /* 0x000ea200000e0000 */
[----:B-1----:R-:W-:-:S04]  /*3830*/  FMNMX.FTZ R2, R13, R2, !PT ;  /* 0x000000020d027209 */ /* 0x002fc80007810000 */
[C---:B------:R-:W-:Y:S01]  /*3840*/  FSETP.NEU.FTZ.AND P0, PT, R2.reuse, -INF , PT ;  /* 0xff8000000200780b */ /* 0x040fe20003f1d000 */
[----:B------:R-:W-:-:S05]  /*3850*/  FMUL.FTZ R27, R2, c[0x0][0x23c] ;  /* 0x00008f00021b7a20 */ /* 0x000fca0000410000 */
[----:B------:R-:W-:Y:S02]  /*3860*/  FSEL R27, R27, RZ, P0 ;  /* 0x000000ff1b1b7208 */ /* 0x000fe40000000000 */
[----:B--2---:R-:W-:-:S03]  /*3870*/  FMNMX.FTZ R0, R11, R0, !PT ;  /* 0x000000000b007209 */ /* 0x004fc60007810000 */
[--C-:B------:R-:W-:Y:S02]  /*3880*/  FFMA.FTZ R92, R7, c[0x0][0x23c], -R27.reuse ;  /* 0x00008f00075c7a23 */ /* 0x100fe4000001081b */
[----:B------:R-:W-:Y:S01]  /*3890*/  FFMA.FTZ R31, R136, c[0x0][0x23c], -R27 ;  /* 0x00008f00881f7a23 */ /* 0x000fe2000001081b */
[C---:B------:R-:W-:Y:S01]  /*38a0*/  FSETP.NEU.FTZ.AND P0, PT, R0.reuse, -INF , PT ;  /* 0xff8000000000780b */ /* 0x040fe20003f1d000 */
[----:B------:R-:W-:Y:S02]  /*38b0*/  FMUL.FTZ R7, R0, c[0x0][0x23c] ;  /* 0x00008f0000077a20 */ /* 0x000fe40000410000 */
[----:B------:R-:W-:Y:S01]  /*38c0*/  IMAD R136, R4, 0x2, R137 ;  /* 0x0000000204887824 */ /* 0x000fe200078e0289 */
[----:B------:R-:W-:Y:S01]  /*38d0*/  MUFU.EX2 R92, R92 ;  /* 0x0000005c005c7308 */ /* 0x000fe20000000800 */
[--C-:B------:R-:W-:Y:S01]  /*38e0*/  FFMA.FTZ R44, R98, c[0x0][0x23c], -R27.reuse ;  /* 0x00008f00622c7a23 */ /* 0x100fe2000001081b */
[----:B------:R-:W-:Y:S01]  /*38f0*/  FSEL R7, R7, RZ, P0 ;  /* 0x000000ff07077208 */ /* 0x000fe20000000000 */
[--C-:B------:R-:W-:Y:S01]  /*3900*/  FFMA.FTZ R33, R12, c[0x0][0x23c], -R27.reuse ;  /* 0x00008f000c217a23 */ /* 0x100fe2000001081b */
[----:B------:R-:W-:Y:S01]  /*3910*/  ISETP.GE.AND P0, PT, R100, 0x2, PT ;  /* 0x000000026400780c */ /* 0x000fe20003f06270 */
[----:B------:R-:W-:Y:S01]  /*3920*/  FFMA.FTZ R90, R90, c[0x0][0x23c], -R27 ;  /* 0x00008f005a5a7a23 */ /* 0x000fe2000001081b */
[----:B------:R-:W-:Y:S01]  /*3930*/  LDSM.16.MT88.4 R12, [R136+0x3400] ;  /* 0x00340000880c783b */ /* 0x000fe20000004200 */
[--C-:B------:R-:W-:Y:S01]  /*3940*/  FFMA.FTZ R98, R9, c[0x0][0x23c], -R7.reuse ;  /* 0x00008f0009627a23 */ /* 0x100fe20000010807 */
[----:B------:R-:W-:Y:S01]  /*3950*/  MUFU.EX2 R31, R31 ;  /* 0x0000001f001f7308 */ /* 0x000fe20000000800 */
[----:B------:R-:W-:-:S02]  /*3960*/  FFMA.FTZ R35, R8, c[0x0][0x23c], -R7 ;  /* 0x00008f0008237a23 */ /* 0x000fc40000010807 */
[--C-:B------:R-:W-:Y:S01]  /*3970*/  FFMA.FTZ R108, R108, c[0x0][0x23c], -R7.reuse ;  /* 0x00008f006c6c7a23 */ /* 0x100fe20000010807 */
[----:B------:R-:W1:Y:S01]  /*3980*/  LDSM.16.MT88.4 R8, [R136+0x3000] ;  /* 0x003000008808783b */ /* 0x000e620000004200 */
[----:B------:R-:W-:Y:S02]  /*3990*/  FFMA.FTZ R39, R80, c[0x0][0x23c], -R7 ;  /* 0x00008f0050277a23 */ /* 0x000fe40000010807 */
[--C-:B------:R-:W-:Y:S01]  /*39a0*/  FFMA.FTZ R21, R82, c[0x0][0x23c], -R27.reuse ;  /* 0x00008f0052157a23 */ /* 0x100fe2000001081b */
[----:B------:R-:W2:Y:S01]  /*39b0*/  MUFU.EX2 R33, R33 ;  /* 0x0000002100217308 */ /* 0x000ea20000000800 */
[--C-:B------:R-:W-:Y:S02]  /*39c0*/  FFMA.FTZ R4, R81, c[0x0][0x23c], -R27.reuse ;  /* 0x00008f0051047a23 */ /* 0x100fe4000001081b */
[----:B------:R-:W-:Y:S02]  /*39d0*/  FFMA.FTZ R3, R29, c[0x0][0x23c], -R27 ;  /* 0x00008f001d037a23 */ /* 0x000fe4000001081b */
[----:B------:R-:W-:-:S02]  /*39e0*/  FFMA.FTZ R23, R87, c[0x0][0x23c], -R7 ;  /* 0x00008f0057177a23 */ /* 0x000fc40000010807 */
[--C-:B------:R-:W-:Y:S01]  /*39f0*/  FFMA.FTZ R46, R85, c[0x0][0x23c], -R7.reuse ;  /* 0x00008f00552e7a23 */ /* 0x100fe20000010807 */
[----:B------:R-:W3:Y:S01]  /*3a00*/  MUFU.EX2 R90, R90 ;  /* 0x0000005a005a7308 */ /* 0x000ee20000000800 */
[--C-:B------:R-:W-:Y:S02]  /*3a10*/  FFMA.FTZ R58, R55, c[0x0][0x23c], -R7.reuse ;  /* 0x00008f00373a7a23 */ /* 0x100fe40000010807 */
[----:B------:R-:W-:Y:S02]  /*3a20*/  FFMA.FTZ R29, R128, c[0x0][0x23c], -R7 ;  /* 0x00008f00801d7a23 */ /* 0x000fe40000010807 */
[--C-:B------:R-:W-:Y:S02]  /*3a30*/  FFMA.FTZ R45, R122, c[0x0][0x23c], -R27.reuse ;  /* 0x00008f007a2d7a23 */ /* 0x100fe4000001081b */
[----:B------:R-:W-:Y:S01]  /*3a40*/  FFMA.FTZ R128, R116, c[0x0][0x23c], -R27 ;  /* 0x00008f0074807a23 */ /* 0x000fe2000001081b */
[----:B------:R-:W-:Y:S01]  /*3a50*/  MUFU.EX2 R98, R98 ;  /* 0x0000006200627308 */ /* 0x000fe20000000800 */
[----:B--2---:R-:W-:Y:S01]  /*3a60*/  F2FP.BF16.PACK_AB R80, R33, R92 ;  /* 0x0000005c2150723e */ /* 0x004fe200000010ff */
[----:B------:R-:W-:-:S02]  /*3a70*/  FFMA.FTZ R122, R114, c[0x0][0x23c], -R7 ;  /* 0x00008f00727a7a23 */ /* 0x000fc40000010807 */
[----:B------:R-:W-:Y:S02]  /*3a80*/  FFMA.FTZ R41, R37, c[0x0][0x23c], -R7 ;  /* 0x00008f0025297a23 */ /* 0x000fe40000010807 */
[--C-:B------:R-:W-:Y:S02]  /*3a90*/  FFMA.FTZ R116, R51, c[0x0][0x23c], -R27.reuse ;  /* 0x00008f0033747a23 */ /* 0x100fe4000001081b */
[----:B------:R-:W2:Y:S01]  /*3aa0*/  MUFU.EX2 R35, R35 ;  /* 0x0000002300237308 */ /* 0x000ea20000000800 */
[----:B---3--:R-:W-:Y:S01]  /*3ab0*/  F2FP.BF16.PACK_AB R82, R31, R90 ;  /* 0x0000005a1f52723e */ /* 0x008fe200000010ff */
[----:B------:R-:W-:Y:S02]  /*3ac0*/  FFMA.FTZ R43, R53, c[0x0][0x23c], -R27 ;  /* 0x00008f00352b7a23 */ /* 0x000fe4000001081b */
[--C-:B------:R-:W-:Y:S02]  /*3ad0*/  FFMA.FTZ R114, R49, c[0x0][0x23c], -R7.reuse ;  /* 0x00008f0031727a23 */ /* 0x100fe40000010807 */
[----:B------:R-:W-:-:S02]  /*3ae0*/  FFMA.FTZ R37, R164, c[0x0][0x23c], -R7 ;  /* 0x00008f00a4257a23 */ /* 0x000fc40000010807 */
[----:B------:R-:W-:Y:S01]  /*3af0*/  MUFU.EX2 R108, R108 ;  /* 0x0000006c006c7308 */ /* 0x000fe20000000800 */
[----:B------:R-:W-:Y:S02]  /*3b00*/  FFMA.FTZ R164, R126, c[0x0][0x23c], -R27 ;  /* 0x00008f007ea47a23 */ /* 0x000fe4000001081b */
[----:B------:R-:W-:Y:S02]  /*3b10*/  FFMA.FTZ R53, R130, c[0x0][0x23c], -R7 ;  /* 0x00008f0082357a23 */ /* 0x000fe40000010807 */
        /* <DEDUP_REMOVED lines=8> */
[----:B------:R-:W-:Y:S02]  /*3ba0*/  FFMA.FTZ R124, R124, c[0x0][0x23c], -R7 ;  /* 0x00008f007c7c7a23 */ /* 0x000fe40000010807 */
[--C-:B------:R-:W-:Y:S02]  /*3bb0*/  FFMA.FTZ R132, R88, c[0x0][0x23c], -R27.reuse ;  /* 0x00008f0058847a23 */ /* 0x100fe4000001081b */
[----:B------:R-:W-:Y:S02]  /*3bc0*/  FFMA.FTZ R59, R106, c[0x0][0x23c], -R27 ;  /* 0x00008f006a3b7a23 */ /* 0x000fe4000001081b */
[----:B------:R-:W-:Y:S01]  /*3bd0*/  FFMA.FTZ R61, R96, c[0x0][0x23c], -R7 ;  /* 0x00008f00603d7a23 */ /* 0x000fe20000010807 */
[----:B---3--:R-:W-:Y:S01]  /*3be0*/  F2FP.BF16.PACK_AB R83, R39, R108 ;  /* 0x0000006c2753723e */ /* 0x008fe200000010ff */
[----:B------:R-:W2:Y:S01]  /*3bf0*/  MUFU.EX2 R21, R21 ;  /* 0x0000001500157308 */ /* 0x000ea20000000800 */
[----:B------:R-:W-:-:S02]  /*3c00*/  FFMA.FTZ R106, R112, c[0x0][0x23c], -R27 ;  /* 0x00008f00706a7a23 */ /* 0x000fc4000001081b */
[----:B------:R-:W-:Y:S02]  /*3c10*/  FFMA.FTZ R57, R120, c[0x0][0x23c], -R27 ;  /* 0x00008f0078397a23 */ /* 0x000fe4000001081b */
[--C-:B------:R-:W-:Y:S01]  /*3c20*/  FFMA.FTZ R96, R110, c[0x0][0x23c], -R7.reuse ;  /* 0x00008f006e607a23 */ /* 0x100fe20000010807 */
[C---:B------:R-:W-:Y:S01]  /*3c30*/  HMMA.16816.F32.BF16 R68, R80.reuse, R72, RZ ;  /* 0x000000485044723c */ /* 0x040fe200000418ff */
[--C-:B------:R-:W-:Y:S01]  /*3c40*/  FFMA.FTZ R88, R118, c[0x0][0x23c], -R7.reuse ;  /* 0x00008f0076587a23 */ /* 0x100fe20000010807 */
[----:B------:R-:W-:Y:S01]  /*3c50*/  MUFU.EX2 R4, R4 ;  /* 0x0000000400047308 */ /* 0x000fe20000000800 */
[----:B------:R-:W-:Y:S02]  /*3c60*/  FFMA.FTZ R55, R94, c[0x0][0x23c], -R7 ;  /* 0x00008f005e377a23 */ /* 0x000fe40000010807 */
[--C-:B------:R-:W-:Y:S02]  /*3c70*/  FFMA.FTZ R65, R40, c[0x0][0x23c], -R27.reuse ;  /* 0x00008f0028417a23 */ /* 0x100fe4000001081b */
[--C-:B------:R-:W-:Y:S01]  /*3c80*/  FFMA.FTZ R52, R52, c[0x0][0x23c], -R27.reuse ;  /* 0x00008f0034347a23 */ /* 0x100fe2000001081b */
[----:B------:R-:W-:Y:S01]  /*3c90*/  HMMA.16816.F32.BF16 R72, R80, R74, RZ ;  /* 0x0000004a5048723c */ /* 0x000fe200000418ff */
[--C-:B------:R-:W-:Y:S01]  /*3ca0*/  FFMA.FTZ R63, R84, c[0x0][0x23c], -R27.reuse ;  /* 0x00008f00543f7a23 */ /* 0x100fe2000001081b */
[----:B------:R-:W3:Y:S01]  /*3cb0*/  MUFU.EX2 R3, R3 ;  /* 0x0000000300037308 */ /* 0x000ee20000000800 */
[----:B------:R-:W-:-:S02]  /*3cc0*/  FFMA.FTZ R40, R86, c[0x0][0x23c], -R27 ;  /* 0x00008f0056287a23 */ /* 0x000fc4000001081b */
[--C-:B------:R-:W-:Y:S02]  /*3cd0*/  FFMA.FTZ R67, R48, c[0x0][0x23c], -R7.reuse ;  /* 0x00008f0030437a23 */ /* 0x100fe40000010807 */
[--C-:B------:R-:W-:Y:S01]  /*3ce0*/  FFMA.FTZ R38, R38, c[0x0][0x23c], -R7.reuse ;  /* 0x00008f0026267a23 */ /* 0x100fe20000010807 */
[C---:B-1----:R-:W-:Y:S01]  /*3cf0*/  HMMA.16816.F32.BF16 R76, R80.reuse, R8, RZ ;  /* 0x00000008504c723c */ /* 0x042fe200000418ff */
[----:B------:R-:W-:Y:S01]  /*3d00*/  FFMA.FTZ R42, R42, c[0x0][0x23c], -R7 ;  /* 0x00008f002a2a7a23 */ /* 0x000fe20000010807 */
[----:B------:R-:W-:Y:S01]  /*3d10*/  MUFU.EX2 R23, R23 ;  /* 0x0000001700177308 */ /* 0x000fe20000000800 */
[----:B------:R-:W-:Y:S02]  /*3d20*/  FADD.FTZ R35, R98, R35 ;  /* 0x0000002362237221 */ /* 0x000fe40000010000 */
[--C-:B------:R-:W-:Y:S02]  /*3d30*/  FFMA.FTZ R48, R64, c[0x0][0x23c], -R27.reuse ;  /* 0x00008f0040307a23 */ /* 0x100fe4000001081b */
[----:B--2---:R-:W-:Y:S01]  /*3d40*/  F2FP.BF16.PACK_AB R8, R21, R44 ;  /* 0x0000002c1508723e */ /* 0x004fe200000010ff */
[----:B------:R-:W-:Y:S01]  /*3d50*/  HMMA.16816.F32.BF16 R80, R80, R10, RZ ;  /* 0x0000000a5050723c */ /* 0x000fe200000418ff */
[----:B------:R-:W-:Y:S01]  /*3d60*/  FFMA.FTZ R34, R34, c[0x0][0x23c], -R27 ;  /* 0x00008f0022227a23 */ /* 0x000fe2000001081b */
[----:B------:R-:W1:Y:S01]  /*3d70*/  MUFU.EX2 R46, R46 ;  /* 0x0000002e002e7308 */ /* 0x000e620000000800 */
[----:B------:R-:W-:-:S02]  /*3d80*/  FFMA.FTZ R87, R66, c[0x0][0x23c], -R7 ;  /* 0x00008f0042577a23 */ /* 0x000fc40000010807 */
[--C-:B------:R-:W-:Y:S02]  /*3d90*/  FFMA.FTZ R36, R36, c[0x0][0x23c], -R7.reuse ;  /* 0x00008f0024247a23 */ /* 0x100fe40000010807 */
[----:B---3--:R-:W-:Y:S01]  /*3da0*/  F2FP.BF16.PACK_AB R10, R3, R4 ;  /* 0x00000004030a723e */ /* 0x008fe200000010ff */
[--C-:B------:R-:W-:Y:S02]  /*3db0*/  FFMA.FTZ R32, R32, c[0x0][0x23c], -R7.reuse ;  /* 0x00008f0020207a23 */ /* 0x100fe40000010807 */
[----:B------:R-:W-:Y:S01]  /*3dc0*/  MUFU.EX2 R58, R58 ;  /* 0x0000003a003a7308 */ /* 0x000fe20000000800 */
[--C-:B------:R-:W-:Y:S02]  /*3dd0*/  FFMA.FTZ R28, R28, c[0x0][0x23c], -R7.reuse ;  /* 0x00008f001c1c7a23 */ /* 0x100fe40000010807 */
[----:B------:R-:W-:-:S05]  /*3de0*/  FFMA.FTZ R26, R26, c[0x0][0x23c], -R7 ;  /* 0x00008f001a1a7a23 */ /* 0x000fca0000010807 */
[----:B------:R-:W2:Y:S01]  /*3df0*/  MUFU.EX2 R29, R29 ;  /* 0x0000001d001d7308 */ /* 0x000ea20000000800 */
[----:B-1----:R-:W-:-:S07]  /*3e00*/  F2FP.BF16.PACK_AB R9, R46, R23 ;  /* 0x000000172e09723e */ /* 0x002fce00000010ff */
[----:B------:R-:W-:Y:S01]  /*3e10*/  MUFU.EX2 R128, R128 ;  /* 0x0000008000807308 */ /* 0x000fe20000000800 */
[----:B--2---:R-:W-:-:S07]  /*3e20*/  F2FP.BF16.PACK_AB R11, R29, R58 ;  /* 0x0000003a1d0b723e */ /* 0x004fce00000010ff */
[----:B------:R-:W1:Y:S01]  /*3e30*/  MUFU.EX2 R45, R45 ;  /* 0x0000002d002d7308 */ /* 0x000e620000000800 */
[C---:B------:R-:W-:Y:S07]  /*3e40*/  HMMA.16816.F32.BF16 R68, R8.reuse, R16, R68 ;  /* 0x000000100844723c */ /* 0x040fee0000041844 */
[----:B------:R-:W-:Y:S01]  /*3e50*/  MUFU.EX2 R116, R116 ;  /* 0x0000007400747308 */ /* 0x000fe20000000800 */
[C---:B------:R-:W-:Y:S01]  /*3e60*/  HMMA.16816.F32.BF16 R72, R8.reuse, R18, R72 ;  /* 0x000000120848723c */ /* 0x040fe20000041848 */
[----:B------:R-:W2:Y:S06]  /*3e70*/  LDSM.16.MT88.4 R16, [R137+0x3800] ;  /* 0x003800008910783b */ /* 0x000eac0000004200 */
[----:B------:R-:W3:Y:S01]  /*3e80*/  MUFU.EX2 R43, R43 ;  /* 0x0000002b002b7308 */ /* 0x000ee20000000800 */
[C---:B------:R-:W-:Y:S07]  /*3e90*/  HMMA.16816.F32.BF16 R76, R8.reuse, R12, R76 ;  /* 0x0000000c084c723c */ /* 0x040fee000004184c */
        /* <DEDUP_REMOVED lines=58> */
[----:B------:R-:W-:Y:S01]  /*4240*/  FFMA.FTZ R11, R54, c[0x0][0x23c], -R7 ;  /* 0x00008f00360b7a23 */ /* 0x000fe20000010807 */
[----:B-1----:R-:W-:Y:S01]  /*4250*/  F2FP.BF16.PACK_AB R8, R52, R65 ;  /* 0x000000413408723e */ /* 0x002fe200000010ff */
[----:B------:R-:W-:-:S05]  /*4260*/  FADD.FTZ R9, R92, R33 ;  /* 0x000000215c097221 */ /* 0x000fca0000010000 */
[----:B------:R-:W-:Y:S01]  /*4270*/  MUFU.EX2 R42, R42 ;  /* 0x0000002a002a7308 */ /* 0x000fe20000000800 */
[----:B------:R-:W-:Y:S01]  /*4280*/  FADD.FTZ R54, R108, R35 ;  /* 0x000000236c367221 */ /* 0x000fe20000010000 */
[----:B---3--:R-:W-:Y:S01]  /*4290*/  F2FP.BF16.PACK_AB R10, R40, R63 ;  /* 0x0000003f280a723e */ /* 0x008fe200000010ff */
[----:B------:R-:W-:Y:S02]  /*42a0*/  FADD.FTZ R90, R90, R9 ;  /* 0x000000095a5a7221 */ /* 0x000fe40000010000 */
[----:B------:R-:W-:Y:S02]  /*42b0*/  FADD.FTZ R54, R39, R54 ;  /* 0x0000003627367221 */ /* 0x000fe40000010000 */
        /* <DEDUP_REMOVED lines=8> */
[--C-:B------:R-:W-:Y:S02]  /*4340*/  FFMA.FTZ R31, R50, c[0x0][0x23c], -R27.reuse ;  /* 0x00008f00321f7a23 */ /* 0x100fe4000001081b */
[----:B------:R-:W-:Y:S02]  /*4350*/  FFMA.FTZ R50, R22, c[0x0][0x23c], -R27 ;  /* 0x00008f0016327a23 */ /* 0x000fe4000001081b */
[----:B------:R-:W-:Y:S02]  /*4360*/  FADD.FTZ R4, R4, R21 ;  /* 0x0000001504047221 */ /* 0x000fe40000010000 */
[----:B------:R-:W-:Y:S01]  /*4370*/  FADD.FTZ R58, R58, R23 ;  /* 0x000000173a3a7221 */ /* 0x000fe20000010000 */
[----:B-1----:R-:W-:Y:S01]  /*4380*/  F2FP.BF16.PACK_AB R11, R33, R42 ;  /* 0x0000002a210b723e */ /* 0x002fe200000010ff */
[----:B------:R-:W-:Y:S01]  /*4390*/  FFMA.FTZ R35, R60, c[0x0][0x23c], -R27 ;  /* 0x00008f003c237a23 */ /* 0x000fe2000001081b */
[----:B------:R-:W1:Y:S01]  /*43a0*/  MUFU.EX2 R31, R31 ;  /* 0x0000001f001f7308 */ /* 0x000e620000000800 */
[----:B------:R-:W-:-:S02]  /*43b0*/  FADD.FTZ R29, R29, R58 ;  /* 0x0000003a1d1d7221 */ /* 0x000fc40000010000 */
[----:B------:R-:W-:Y:S02]  /*43c0*/  FFMA.FTZ R85, R62, c[0x0][0x23c], -R7 ;  /* 0x00008f003e557a23 */ /* 0x000fe40000010807 */
[C---:B--2---:R-:W-:Y:S01]  /*43d0*/  HMMA.16816.F32.BF16 R76, R8.reuse, R16, R76 ;  /* 0x00000010084c723c */ /* 0x044fe2000004184c */
[----:B------:R-:W-:Y:S02]  /*43e0*/  FADD.FTZ R122, R122, R29 ;  /* 0x0000001d7a7a7221 */ /* 0x000fe40000010000 */
[----:B------:R-:W-:Y:S01]  /*43f0*/  MUFU.EX2 R35, R35 ;  /* 0x0000002300237308 */ /* 0x000fe20000000800 */
[--C-:B------:R-:W-:Y:S02]  /*4400*/  FFMA.FTZ R39, R56, c[0x0][0x23c], -R27.reuse ;  /* 0x00008f0038277a23 */ /* 0x100fe4000001081b */
[----:B------:R-:W-:Y:S02]  /*4410*/  FADD.FTZ R41, R41, R122 ;  /* 0x0000007a29297221 */ /* 0x000fe40000010000 */
[----:B------:R-:W-:Y:S01]  /*4420*/  FFMA.FTZ R16, R20, c[0x0][0x23c], -R27 ;  /* 0x00008f0014107a23 */ /* 0x000fe2000001081b */
[----:B----4-:R-:W-:Y:S01]  /*4430*/  HMMA.16816.F32.BF16 R68, R8, R12, R68 ;  /* 0x0000000c0844723c */ /* 0x010fe20000041844 */
[----:B------:R-:W2:Y:S01]  /*4440*/  LDSM.16.MT88.4 R20, [R136+0x4800] ;  /* 0x004800008814783b */ /* 0x000ea20000004200 */
[----:B------:R-:W-:Y:S01]  /*4450*/  FADD.FTZ R17, R3, R4 ;  /* 0x0000000403117221 */ /* 0x000fe20000010000 */
[----:B------:R-:W3:Y:S01]  /*4460*/  MUFU.EX2 R34, R34 ;  /* 0x0000002200227308 */ /* 0x000ee20000000800 */
[----:B------:R-:W-:-:S02]  /*4470*/  FADD.FTZ R114, R114, R41 ;  /* 0x0000002972727221 */ /* 0x000fc40000010000 */
[----:B------:R-:W-:Y:S02]  /*4480*/  FADD.FTZ R128, R128, R17 ;  /* 0x0000001180807221 */ /* 0x000fe40000010000 */
[C---:B------:R-:W-:Y:S01]  /*4490*/  HMMA.16816.F32.BF16 R72, R8.reuse, R14, R72 ;  /* 0x0000000e0848723c */ /* 0x040fe20000041848 */
[----:B------:R-:W4:Y:S01]  /*44a0*/  LDSM.16.MT88.4 R12, [R137+0x4800] ;  /* 0x00480000890c783b */ /* 0x000f220000004200 */
[----:B------:R-:W-:Y:S01]  /*44b0*/  FADD.FTZ R45, R45, R128 ;  /* 0x000000802d2d7221 */ /* 0x000fe20000010000 */
        /* <DEDUP_REMOVED lines=11> */
[----:B---3--:R-:W-:Y:S01]  /*4570*/  F2FP.BF16.PACK_AB R10, R34, R35 ;  /* 0x00000023220a723e */ /* 0x008fe200000010ff */
[----:B------:R-:W-:Y:S01]  /*4580*/  MUFU.EX2 R85, R85 ;  /* 0x0000005500557308 */ /* 0x000fe20000000800 */
[----:B------:R-:W-:Y:S02]  /*4590*/  FADD.FTZ R49, R49, R164 ;  /* 0x000000a431317221 */ /* 0x000fe40000010000 */
[----:B------:R-:W-:Y:S02]  /*45a0*/  FADD.FTZ R124, R124, R51 ;  /* 0x000000337c7c7221 */ /* 0x000fe40000010000 */
[----:B------:R-:W-:-:S02]  /*45b0*/  FADD.FTZ R126, R126, R49 ;  /* 0x000000317e7e7221 */ /* 0x000fc40000010000 */
[----:B------:R-:W-:Y:S01]  /*45c0*/  FFMA.FTZ R4, R25, c[0x0][0x23c], -R27 ;  /* 0x00008f0019047a23 */ /* 0x000fe2000001081b */
[----:B------:R-:W1:Y:S01]  /*45d0*/  MUFU.EX2 R32, R32 ;  /* 0x0000002000207308 */ /* 0x000e620000000800 */
[----:B-----5:R-:W-:Y:S01]  /*45e0*/  F2FP.BF16.PACK_AB R9, R36, R87 ;  /* 0x000000572409723e */ /* 0x020fe200000010ff */
[----:B------:R-:W-:Y:S02]  /*45f0*/  FADD.FTZ R47, R47, R126 ;  /* 0x0000007e2f2f7221 */ /* 0x000fe40000010000 */
[----:B------:R-:W-:Y:S02]  /*4600*/  FFMA.FTZ R25, R30, c[0x0][0x23c], -R7 ;  /* 0x00008f001e197a23 */ /* 0x000fe40000010807 */
[----:B------:R-:W-:Y:S02]  /*4610*/  FADD.FTZ R132, R132, R47 ;  /* 0x0000002f84847221 */ /* 0x000fe40000010000 */
[----:B------:R3:W-:Y:S01]  /*4620*/  MUFU.EX2 R3, R16 ;  /* 0x0000001000037308 */ /* 0x0007e20000000800 */
[----:B------:R-:W-:-:S02]  /*4630*/  FFMA.FTZ R7, R24, c[0x0][0x23c], -R7 ;  /* 0x00008f0018077a23 */ /* 0x000fc40000010807 */
[----:B------:R-:W-:-:S04]  /*4640*/  FADD.FTZ R59, R59, R132 ;  /* 0x000000843b3b7221 */ /* 0x000fc80000010000 */
[----:B------:R-:W-:Y:S01]  /*4650*/  FADD.FTZ R106, R106, R59 ;  /* 0x0000003b6a6a7221 */ /* 0x000fe20000010000 */
[----:B-1----:R-:W-:Y:S01]  /*4660*/  F2FP.BF16.PACK_AB R11, R32, R85 ;  /* 0x00000055200b723e */ /* 0x002fe200000010ff */
[----:B------:R-:W-:Y:S02]  /*4670*/  MUFU.EX2 R39, R39 ;  /* 0x0000002700277308 */ /* 0x000fe40000000800 */
[----:B------:R-:W-:-:S04]  /*4680*/  FADD.FTZ R106, R57, R106 ;  /* 0x0000006a396a7221 */ /* 0x000fc80000010000 */
[C---:B--2---:R-:W-:Y:S01]  /*4690*/  HMMA.16816.F32.BF16 R76, R8.reuse, R20, R76 ;  /* 0x00000014084c723c */ /* 0x044fe2000004184c */
[----:B------:R-:W-:Y:S01]  /*46a0*/  FADD.FTZ R65, R65, R106 ;  /* 0x0000006a41417221 */ /* 0x000fe20000010000 */
[----:B---3--:R-:W1:Y:S01]  /*46b0*/  LDSM.16.MT88.4 R16, [R137+0x4c00] ;  /* 0x004c00008910783b */ /* 0x008e620000004200 */
[----:B------:R-:W2:Y:S02]  /*46c0*/  MUFU.EX2 R50, R50 ;  /* 0x0000003200327308 */ /* 0x000ea40000000800 */
        /* <DEDUP_REMOVED lines=8> */
[C---:B------:R-:W-:Y:S01]  /*4750*/  HMMA.16816.F32.BF16 R72, R8.reuse, R14, R72 ;  /* 0x0000000e0848723c */ /* 0x040fe20000041848 */
[----:B------:R-:W3:Y:S01]  /*4760*/  LDSM.16.MT88.4 R12, [R136+0x4c00] ;  /* 0x004c0000880c783b */ /* 0x000ee20000004200 */
[----:B------:R-:W-:Y:S02]  /*4770*/  FADD.FTZ R48, R48, R63 ;  /* 0x0000003f30307221 */ /* 0x000fe40000010000 */
[----:B------:R-:W-:Y:S01]  /*4780*/  FADD.FTZ R88, R55, R88 ;  /* 0x0000005837587221 */ /* 0x000fe20000010000 */
[----:B------:R-:W4:Y:S01]  /*4790*/  MUFU.EX2 R28, R28 ;  /* 0x0000001c001c7308 */ /* 0x000f220000000800 */
        /* <DEDUP_REMOVED lines=8> */
[----:B--2---:R-:W-:Y:S01]  /*4820*/  F2FP.BF16.PACK_AB R8, R50, R39 ;  /* 0x000000273208723e */ /* 0x004fe200000010ff */
[----:B------:R-:W-:Y:S02]  /*4830*/  FADD.FTZ R39, R39, R34 ;  /* 0x0000002227277221 */ /* 0x000fe40000010000 */
[----:B------:R-:W-:Y:S01]  /*4840*/  FADD.FTZ R42, R33, R42 ;  /* 0x0000002a212a7221 */ /* 0x000fe20000010000 */
[----:B------:R-:W-:Y:S01]  /*4850*/  MUFU.EX2 R26, R26 ;  /* 0x0000001a001a7308 */ /* 0x000fe20000000800 */
[----:B----4-:R-:W-:Y:S01]  /*4860*/  F2FP.BF16.PACK_AB R9, R28, R25 ;  /* 0x000000191c09723e */ /* 0x010fe200000010ff */
[----:B------:R-:W-:-:S02]  /*4870*/  FADD.FTZ R50, R50, R39 ;  /* 0x0000002732327221 */ /* 0x000fc40000010000 */
[----:B------:R-:W-:-:S04]  /*4880*/  FADD.FTZ R87, R87, R42 ;  /* 0x0000002a57577221 */ /* 0x000fc80000010000 */
[----:B------:R-:W2:Y:S01]  /*4890*/  MUFU.EX2 R7, R7 ;  /* 0x0000000700077308 */ /* 0x000ea20000000800 */
[----:B------:R-:W-:Y:S01]  /*48a0*/  FADD.FTZ R36, R36, R87 ;  /* 0x0000005724247221 */ /* 0x000fe20000010000 */
[C---:B-----5:R-:W-:Y:S01]  /*48b0*/  F2FP.BF16.PACK_AB R10, R4.reuse, R3 ;  /* 0x00000003040a723e */ /* 0x060fe200000010ff */
        /* <DEDUP_REMOVED lines=8> */
[----:B-1----:R-:W-:Y:S03]  /*4940*/  HMMA.16816.F32.BF16 R68, R8, R16, R68 ;  /* 0x000000100844723c */ /* 0x002fe60000041844 */
[----:B------:R-:W-:-:S05]  /*4950*/  FADD.FTZ R160, R7, R26 ;  /* 0x0000001a07a07221 */ /* 0x000fca0000010000 */
[C---:B------:R-:W-:Y:S08]  /*4960*/  HMMA.16816.F32.BF16 R72, R8.reuse, R18, R72 ;  /* 0x000000120848723c */ /* 0x040ff00000041848 */
[C---:B---3--:R-:W-:Y:S08]  /*4970*/  HMMA.16816.F32.BF16 R76, R8.reuse, R12, R76 ;  /* 0x0000000c084c723c */ /* 0x048ff0000004184c */
        /* <DEDUP_REMOVED lines=64> */
.L_x_4174:
[----:B------:R-:W-:-:S04]  /*4d80*/  LEA R3, -R5, RZ, 0x7 ;  /* 0x000000ff05037211 */ /* 0x000fc800078e39ff */
[----:B------:R-:W-:Y:S02]  /*4d90*/  SHF.R.S32.HI R6, RZ, 0x1f, R3 ;  /* 0x0000001fff067819 */ /* 0x000fe40000011403 */
.L_x_4175:
        /* <DEDUP_REMOVED lines=8> */
[----:B------:R-:W-:-:S02]  /*4e20*/  IADD3 R10, P1, R8, R7, RZ ;  /* 0x00000007080a7210 */ /* 0x000fc40007f3e0ff */
[----:B------:R-:W-:Y:S01]  /*4e30*/  LOP3.LUT R3, R122, R105, RZ, 0xfc, !PT ;  /* 0x000000697a037212 */ /* 0x000fe200078efcff */
        /* <DEDUP_REMOVED lines=8> */
[----:B------:R-:W-:Y:S01]  /*4ec0*/  IMAD.X R21, R11, 0x1, R4, P0 ;  /* 0x000000010b157824 */ /* 0x000fe200000e0604 */
[----:B------:R-:W-:Y:S01]  /*4ed0*/  ISETP.GE.AND P0, PT, R100, 0x3, PT ;  /* 0x000000036400780c */ /* 0x000fe20003f06270 */
[----:B------:R2:W-:Y:S04]  /*4ee0*/  LDGSTS.E.BYPASS.LTC128B.128 [R149+0x4000], [R10.64] ;  /* 0x040000000a957fae */ /* 0x0005e8000b901d4c */
[----:B------:R3:W-:Y:S04]  /*4ef0*/  LDGSTS.E.BYPASS.LTC128B.128 [R149+0x4800], [R20.64] ;  /* 0x0480000014957fae */ /* 0x0007e8000b901d4c */
[----:B------:R-:W-:Y:S04]  /*4f00*/  LDSM.16.M88.4 R88, [R141] ;  /* 0x000000008d58783b */ /* 0x000fe80000000200 */
[----:B------:R-:W4:Y:S04]  /*4f10*/  LDSM.16.M88.4 R32, [R139+0x1000] ;  /* 0x001000008b20783b */ /* 0x000f280000000200 */
[----:B------:R-:W5:Y:S04]  /*4f20*/  LDSM.16.M88.4 R24, [R139+0x1400] ;  /* 0x001400008b18783b */ /* 0x000f680000000200 */
[----:B------:R-:W-:Y:S04]  /*4f30*/  LDSM.16.M88.4 R84, [R140] ;  /* 0x000000008c54783b */ /* 0x000fe80000000200 */
[----:B------:R-:W1:Y:S04]  /*4f40*/  LDSM.16.M88.4 R40, [R138] ;  /* 0x000000008a28783b */ /* 0x000e680000000200 */
[----:B------:R-:W1:Y:S04]  /*4f50*/  LDSM.16.M88.4 R52, [R139+0x2400] ;  /* 0x002400008b34783b */ /* 0x000e680000000200 */
[----:B------:R-:W3:Y:S04]  /*4f60*/  LDSM.16.M88.4 R16, [R139+0x1800] ;  /* 0x001800008b10783b */ /* 0x000ee80000000200 */
[----:B------:R-:W1:Y:S04]  /*4f70*/  LDSM.16.M88.4 R12, [R138+0x400] ;  /* 0x000400008a0c783b */ /* 0x000e680000000200 */
[----:B--2---:R-:W2:Y:S04]  /*4f80*/  LDSM.16.M88.4 R8, [R139+0x1c00] ;  /* 0x001c00008b08783b */ /* 0x004ea80000000200 */
[----:B------:R-:W1:Y:S04]  /*4f90*/  LDSM.16.M88.4 R64, [R138+0x1400] ;  /* 0x001400008a40783b */ /* 0x000e680000000200 */
[----:B------:R-:W2:Y:S01]  /*4fa0*/  LDSM.16.M88.4 R4, [R138+0x800] ;  /* 0x000800008a04783b */ /* 0x000ea20000000200 */
        /* <DEDUP_REMOVED lines=8> */
[----:B------:R-:W-:Y:S08]  /*5030*/  HMMA.16816.F32.BF16 R24, R88, R26, RZ ;  /* 0x0000001a5818723c */ /* 0x000ff000000418ff */
[C---:B-1----:R-:W-:Y:S08]  /*5040*/  HMMA.16816.F32.BF16 R36, R84.reuse, R40, R36 ;  /* 0x000000285424723c */ /* 0x042ff00000041824 */
[----:B------:R-:W-:Y:S01]  /*5050*/  HMMA.16816.F32.BF16 R32, R84, R42, R32 ;  /* 0x0000002a5420723c */ /* 0x000fe20000041820 */
[----:B------:R-:W1:Y:S07]  /*5060*/  LDSM.16.M88.4 R40, [R138+0xc00] ;  /* 0x000c00008a28783b */ /* 0x000e6e0000000200 */
[C---:B------:R-:W-:Y:S08]  /*5070*/  HMMA.16816.F32.BF16 R56, R88.reuse, R52, RZ ;  /* 0x000000345838723c */ /* 0x040ff000000418ff */
[C---:B------:R-:W-:Y:S08]  /*5080*/  HMMA.16816.F32.BF16 R52, R88.reuse, R54, RZ ;  /* 0x000000365834723c */ /* 0x040ff000000418ff */
[----:B---3--:R-:W-:Y:S08]  /*5090*/  HMMA.16816.F32.BF16 R20, R88, R16, RZ ;  /* 0x000000105814723c */ /* 0x008ff000000418ff */
[C---:B------:R-:W-:Y:S08]  /*50a0*/  HMMA.16816.F32.BF16 R28, R84.reuse, R12, R28 ;  /* 0x0000000c541c723c */ /* 0x040ff0000004181c */
[----:B------:R-:W-:Y:S08]  /*50b0*/  HMMA.16816.F32.BF16 R24, R84, R14, R24 ;  /* 0x0000000e5418723c */ /* 0x000ff00000041818 */
[C---:B------:R-:W-:Y:S08]  /*50c0*/  HMMA.16816.F32.BF16 R16, R88.reuse, R18, RZ ;  /* 0x000000125810723c */ /* 0x040ff000000418ff */
[C---:B--2---:R-:W-:Y:S08]  /*50d0*/  HMMA.16816.F32.BF16 R12, R88.reuse, R8, RZ ;  /* 0x00000008580c723c */ /* 0x044ff000000418ff */
[----:B------:R-:W-:Y:S08]  /*50e0*/  HMMA.16816.F32.BF16 R8, R88, R10, RZ ;  /* 0x0000000a5808723c */ /* 0x000ff000000418ff */
[C---:B------:R-:W-:Y:S08]  /*50f0*/  HMMA.16816.F32.BF16 R56, R84.reuse, R64, R56 ;  /* 0x000000405438723c */ /* 0x040ff00000041838 */
[C---:B------:R-:W-:Y:S01]  /*5100*/  HMMA.16816.F32.BF16 R52, R84.reuse, R66, R52 ;  /* 0x000000425434723c */ /* 0x040fe20000041834 */
[----:B------:R-:W2:Y:S07]  /*5110*/  LDSM.16.M88.4 R64, [R138+0x1c00] ;  /* 0x001c00008a40783b */ /* 0x000eae0000000200 */
[C---:B------:R-:W-:Y:S08]  /*5120*/  HMMA.16816.F32.BF16 R20, R84.reuse, R4, R20 ;  /* 0x000000045414723c */ /* 0x040ff00000041814 */
[----:B------:R-:W-:Y:S08]  /*5130*/  HMMA.16816.F32.BF16 R16, R84, R6, R16 ;  /* 0x000000065410723c */ /* 0x000ff00000041810 */
[----:B----4-:R-:W-:Y:S08]  /*5140*/  HMMA.16816.F32.BF16 R4, R88, R60, RZ ;  /* 0x0000003c5804723c */ /* 0x010ff000000418ff */
[C---:B-1----:R-:W-:Y:S08]  /*5150*/  HMMA.16816.F32.BF16 R12, R84.reuse, R40, R12 ;  /* 0x00000028540c723c */ /* 0x042ff0000004180c */
[----:B------:R-:W-:Y:S08]  /*5160*/  HMMA.16816.F32.BF16 R8, R84, R42, R8 ;  /* 0x0000002a5408723c */ /* 0x000ff00000041808 */
[C---:B------:R-:W-:Y:S08]  /*5170*/  HMMA.16816.F32.BF16 R48, R88.reuse, R44, RZ ;  /* 0x0000002c5830723c */ /* 0x040ff000000418ff */
[C---:B------:R-:W-:Y:S08]  /*5180*/  HMMA.16816.F32.BF16 R60, R88.reuse, R62, RZ ;  /* 0x0000003e583c723c */ /* 0x040ff000000418ff */
[C---:B------:R-:W-:Y:S08]  /*5190*/  HMMA.16816.F32.BF16 R44, R88.reuse, R46, RZ ;  /* 0x0000002e582c723c */ /* 0x040ff000000418ff */
[C---:B------:R-:W-:Y:S08]  /*51a0*/  HMMA.16816.F32.BF16 R40, R88.reuse, R92, RZ ;  /* 0x0000005c5828723c */ /* 0x040ff000000418ff */
[----:B------:R-:W-:Y:S01]  /*51b0*/  HMMA.16816.F32.BF16 R88, R88, R94, RZ ;  /* 0x0000005e5858723c */ /* 0x000fe200000418ff */
[----:B------:R-:W1:Y:S01]  /*51c0*/  LDSM.16.M88.4 R92, [R138+0x1800] ;  /* 0x001800008a5c783b */ /* 0x000e620000000200 */
[----:B------:R-:W-:-:S06]  /*51d0*/  DEPBAR.LE SB0, 0x0 ;  /* 0x000080000000791a */ /* 0x000fcc0000000000 */
[C---:B------:R-:W-:Y:S08]  /*51e0*/  HMMA.16816.F32.BF16 R4, R84.reuse, R96, R4 ;  /* 0x000000605404723c */ /* 0x040ff00000041804 */
[C---:B--2---:R-:W-:Y:S07]  /*51f0*/  HMMA.16816.F32.BF16 R40, R84.reuse, R64, R40 ;  /* 0x000000405428723c */ /* 0x044fee0000041828 */
[C-C-:B------:R-:W-:Y:S01]  /*5200*/  LOP3.LUT R64, R122.reuse, 0x8, R105.reuse, 0xfe, !PT ;  /* 0x000000087a407812 */ /* 0x140fe200078efe69 */
[----:B------:R-:W-:Y:S01]  /*5210*/  HMMA.16816.F32.BF16 R88, R84, R66, R88 ;  /* 0x000000425458723c */ /* 0x000fe20000041858 */
[----:B------:R-:W-:Y:S01]  /*5220*/  LOP3.LUT R65, R122, 0x10, R105, 0xfe, !PT ;  /* 0x000000107a417812 */ /* 0x000fe200078efe69 */
[----:B------:R-:W-:Y:S01]  /*5230*/  BAR.SYNC.DEFER_BLOCKING 0x0 ;  /* 0x0000000000007b1d */ /* 0x000fe20000010000 */
[----:B------:R-:W-:-:S02]  /*5240*/  ISETP.GE.AND P5, PT, R64, R104, PT ;  /* 0x000000684000720c */ /* 0x000fc40003fa6270 */
[-C--:B------:R-:W-:Y:S02]  /*5250*/  ISETP.GE.AND P1, PT, R64, R103.reuse, PT ;  /* 0x000000674000720c */ /* 0x080fe40003f26270 */
[C---:B------:R-:W-:Y:S01]  /*5260*/  IADD3 R66, R3.reuse, 0x1, RZ ;  /* 0x0000000103427810 */ /* 0x040fe20007ffe0ff */
[C---:B------:R-:W-:Y:S01]  /*5270*/  HMMA.16816.F32.BF16 R60, R84.reuse, R98, R60 ;  /* 0x00000062543c723c */ /* 0x040fe2000004183c */
[----:B------:R-:W-:Y:S02]  /*5280*/  IADD3 R64, R3, 0x9, RZ ;  /* 0x0000000903407810 */ /* 0x000fe40007ffe0ff */
[C---:B------:R-:W-:Y:S02]  /*5290*/  ISETP.GE.AND P2, PT, R66.reuse, R103, PT ;  /* 0x000000674200720c */ /* 0x040fe40003f46270 */
[-C--:B------:R-:W-:Y:S02]  /*52a0*/  ISETP.GE.AND P3, PT, R66, R104.reuse, PT ;  /* 0x000000684200720c */ /* 0x080fe40003f66270 */
[----:B------:R-:W-:Y:S01]  /*52b0*/  FSEL R118, R39, -INF , !P2 ;  /* 0xff80000027767808 */ /* 0x000fe20005000000 */
[----:B-1----:R-:W-:Y:S01]  /*52c0*/  HMMA.16816.F32.BF16 R48, R84, R92, R48 ;  /* 0x0000005c5430723c */ /* 0x002fe20000041830 */
[----:B------:R-:W-:-:S02]  /*52d0*/  ISETP.GE.AND P2, PT, R64, R104, PT ;  /* 0x000000684000720c */ /* 0x000fc40003f46270 */
[----:B------:R-:W-:Y:S02]  /*52e0*/  FSEL R119, R32, -INF , !P5 ;  /* 0xff80000020777808 */ /* 0x000fe40006800000 */
[----:B------:R-:W-:Y:S02]  /*52f0*/  ISETP.GE.AND P4, PT, R65, R104, PT ;  /* 0x000000684100720c */ /* 0x000fe40003f86270 */
[----:B------:R-:W-:Y:S01]  /*5300*/  ISETP.GE.AND P5, PT, R64, R103, PT ;  /* 0x000000674000720c */ /* 0x000fe20003fa6270 */
[----:B------:R-:W-:Y:S01]  /*5310*/  HMMA.16816.F32.BF16 R44, R84, R94, R44 ;  /* 0x0000005e542c723c */ /* 0x000fe2000004182c */
[----:B------:R-:W-:Y:S02]  /*5320*/  IADD3 R32, R3, 0x11, RZ ;  /* 0x0000001103207810 */ /* 0x000fe40007ffe0ff */
[----:B------:R-:W-:Y:S02]  /*5330*/  FSEL R117, R33, -INF , !P2 ;  /* 0xff80000021757808 */ /* 0x000fe40005000000 */
[----:B------:R-:W-:-:S02]  /*5340*/  FSEL R120, R34, -INF , !P1 ;  /* 0xff80000022787808 */ /* 0x000fc40004800000 */
[----:B------:R-:W-:Y:S02]  /*5350*/  FSEL R87, R37, -INF , !P3 ;  /* 0xff80000025577808 */ /* 0x000fe40005800000 */
[----:B------:R-:W-:Y:S02]  /*5360*/  LOP3.LUT R37, R122, 0x18, R105, 0xfe, !PT ;  /* 0x000000187a257812 */ /* 0x000fe400078efe69 */
[----:B------:R-:W-:Y:S02]  /*5370*/  ISETP.GE.AND P3, PT, R65, R103, PT ;  /* 0x000000674100720c */ /* 0x000fe40003f66270 */
[----:B------:R-:W-:Y:S02]  /*5380*/  FSEL R116, R35, -INF , !P5 ;  /* 0xff80000023747808 */ /* 0x000fe40006800000 */
[----:B------:R-:W-:Y:S02]  /*5390*/  FSEL R33, R28, -INF , !P4 ;  /* 0xff8000001c217808 */ /* 0x000fe40006000000 */
[----:B------:R-:W-:-:S02]  /*53a0*/  ISETP.GE.AND P1, PT, R37, R104, PT ;  /* 0x000000682500720c */ /* 0x000fc40003f26270 */
[----:B------:R-:W-:Y:S02]  /*53b0*/  LOP3.LUT R34, R122, 0x20, R105, 0xfe, !PT ;  /* 0x000000207a227812 */ /* 0x000fe400078efe69 */
[C---:B------:R-:W-:Y:S02]  /*53c0*/  ISETP.GE.AND P5, PT, R32.reuse, R104, PT ;  /* 0x000000682000720c */ /* 0x040fe40003fa6270 */
[-C--:B------:R-:W-:Y:S02]  /*53d0*/  ISETP.GE.AND P4, PT, R32, R103.reuse, PT ;  /* 0x000000672000720c */ /* 0x080fe40003f86270 */
[----:B------:R-:W-:Y:S02]  /*53e0*/  IADD3 R28, R3, 0x19, RZ ;  /* 0x00000019031c7810 */ /* 0x000fe40007ffe0ff */
[----:B------:R-:W-:Y:S02]  /*53f0*/  FSEL R114, R30, -INF , !P3 ;  /* 0xff8000001e727808 */ /* 0x000fe40005800000 */
[----:B------:R-:W-:-:S02]  /*5400*/  ISETP.GE.AND P2, PT, R37, R103, PT ;  /* 0x000000672500720c */ /* 0x000fc40003f46270 */
[-C--:B------:R-:W-:Y:S02]  /*5410*/  ISETP.GE.AND P3, PT, R34, R104.reuse, PT ;  /* 0x000000682200720c */ /* 0x080fe40003f66270 */
[----:B------:R-:W-:Y:S02]  /*5420*/  FSEL R113, R29, -INF , !P5 ;  /* 0xff8000001d717808 */ /* 0x000fe40006800000 */
[----:B------:R-:W-:Y:S02]  /*5430*/  FSEL R108, R31, -INF , !P4 ;  /* 0xff8000001f6c7808 */ /* 0x000fe40006000000 */
[----:B------:R-:W-:Y:S02]  /*5440*/  FSEL R115, R24, -INF , !P1 ;  /* 0xff80000018737808 */ /* 0x000fe40004800000 */
[----:B------:R-:W-:Y:S02]  /*5450*/  LOP3.LUT R29, R122, 0x28, R105, 0xfe, !PT ;  /* 0x000000287a1d7812 */ /* 0x000fe400078efe69 */
[----:B------:R-:W-:-:S02]  /*5460*/  ISETP.GE.AND P4, PT, R28, R104, PT ;  /* 0x000000681c00720c */ /* 0x000fc40003f86270 */
[-C--:B------:R-:W-:Y:S02]  /*5470*/  ISETP.GE.AND P1, PT, R28, R103.reuse, PT ;  /* 0x000000671c00720c */ /* 0x080fe40003f26270 */
[----:B------:R-:W-:Y:S02]  /*5480*/  IADD3 R24, R3, 0x21, RZ ;  /* 0x0000002103187810 */ /* 0x000fe40007ffe0ff */
[----:B------:R-:W-:Y:S02]  /*5490*/  FSEL R110, R26, -INF , !P2 ;  /* 0xff8000001a6e7808 */ /* 0x000fe40005000000 */
[----:B------:R-:W-:Y:S02]  /*54a0*/  FSEL R111, R20, -INF , !P3 ;  /* 0xff800000146f7808 */ /* 0x000fe40005800000 */
[----:B------:R-:W-:Y:S02]  /*54b0*/  ISETP.GE.AND P5, PT, R34, R103, PT ;  /* 0x000000672200720c */ /* 0x000fe40003fa6270 */
[----:B------:R-:W-:-:S02]  /*54c0*/  ISETP.GE.AND P2, PT, R29, R104, PT ;  /* 0x000000681d00720c */ /* 0x000fc40003f46270 */
[----:B------:R-:W-:Y:S02]  /*54d0*/  FSEL R97, R25, -INF , !P4 ;  /* 0xff80000019617808 */ /* 0x000fe40006000000 */
[----:B------:R-:W-:Y:S02]  /*54e0*/  FSEL R112, R27, -INF , !P1 ;  /* 0xff8000001b707808 */ /* 0x000fe40004800000 */
[----:B------:R-:W-:Y:S02]  /*54f0*/  ISETP.GE.AND P3, PT, R24, R103, PT ;  /* 0x000000671800720c */ /* 0x000fe40003f66270 */
[----:B------:R-:W-:Y:S02]  /*5500*/  LOP3.LUT R25, R122, 0x30, R105, 0xfe, !PT ;  /* 0x000000307a197812 */ /* 0x000fe400078efe69 */
[----:B------:R-:W-:Y:S02]  /*5510*/  ISETP.GE.AND P1, PT, R24, R104, PT ;  /* 0x000000681800720c */ /* 0x000fe40003f26270 */
[----:B------:R-:W-:-:S02]  /*5520*/  IADD3 R20, R3, 0x29, RZ ;  /* 0x0000002903147810 */ /* 0x000fc40007ffe0ff */
[----:B------:R-:W-:Y:S02]  /*5530*/  FSEL R106, R22, -INF , !P5 ;  /* 0xff800000166a7808 */ /* 0x000fe40006800000 */
[----:B------:R-:W-:Y:S02]  /*5540*/  FSEL R98, R23, -INF , !P3 ;  /* 0xff80000017627808 */ /* 0x000fe40005800000 */
[----:B------:R-:W-:Y:S02]  /*5550*/  FSEL R99, R16, -INF , !P2 ;  /* 0xff80000010637808 */ /* 0x000fe40005000000 */
[----:B------:R-:W-:Y:S02]  /*5560*/  ISETP.GE.AND P4, PT, R29, R103, PT ;  /* 0x000000671d00720c */ /* 0x000fe40003f86270 */
[----:B------:R-:W-:Y:S02]  /*5570*/  ISETP.GE.AND P5, PT, R25, R104, PT ;  /* 0x000000681900720c */ /* 0x000fe40003fa6270 */
[----:B------:R-:W-:-:S02]  /*5580*/  FSEL R109, R21, -INF , !P1 ;  /* 0xff800000156d7808 */ /* 0x000fc40004800000 */
[C---:B------:R-:W-:Y:S02]  /*5590*/  ISETP.GE.AND P3, PT, R20.reuse, R104, PT ;  /* 0x000000681400720c */ /* 0x040fe40003f66270 */
[-C--:B------:R-:W-:Y:S02]  /*55a0*/  ISETP.GE.AND P2, PT, R20, R103.reuse, PT ;  /* 0x000000671400720c */ /* 0x080fe40003f46270 */
[----:B------:R-:W-:Y:S02]  /*55b0*/  LOP3.LUT R21, R122, 0x38, R105, 0xfe, !PT ;  /* 0x000000387a157812 */ /* 0x000fe400078efe69 */
[----:B------:R-:W-:Y:S02]  /*55c0*/  IADD3 R16, R3, 0x31, RZ ;  /* 0x0000003103107810 */ /* 0x000fe40007ffe0ff */
[----:B------:R-:W-:Y:S02]  /*55d0*/  ISETP.GE.AND P1, PT, R25, R103, PT ;  /* 0x000000671900720c */ /* 0x000fe40003f26270 */
[----:B------:R-:W-:-:S02]  /*55e0*/  FSEL R94, R18, -INF , !P4 ;  /* 0xff800000125e7808 */ /* 0x000fc40006000000 */
[----:B------:R-:W-:Y:S02]  /*55f0*/  FSEL R107, R17, -INF , !P3 ;  /* 0xff800000116b7808 */ /* 0x000fe40005800000 */
[----:B------:R-:W-:Y:S02]  /*5600*/  FSEL R96, R19, -INF , !P2 ;  /* 0xff80000013607808 */ /* 0x000fe40005000000 */
[----:B------:R-:W-:Y:S02]  /*5610*/  FSEL R67, R12, -INF , !P5 ;  /* 0xff8000000c437808 */ /* 0x000fe40006800000 */
[-C--:B------:R-:W-:Y:S02]  /*5620*/  ISETP.GE.AND P4, PT, R21, R104.reuse, PT ;  /* 0x000000681500720c */ /* 0x080fe40003f86270 */
[----:B------:R-:W-:Y:S02]  /*5630*/  LOP3.LUT R17, R122, 0x40, R105, 0xfe, !PT ;  /* 0x000000407a117812 */ /* 0x000fe400078efe69 */
[----:B------:R-:W-:-:S02]  /*5640*/  ISETP.GE.AND P2, PT, R16, R104, PT ;  /* 0x000000681000720c */ /* 0x000fc40003f46270 */
[-C--:B------:R-:W-:Y:S02]  /*5650*/  ISETP.GE.AND P5, PT, R16, R103.reuse, PT ;  /* 0x000000671000720c */ /* 0x080fe40003fa6270 */
[----:B------:R-:W-:Y:S02]  /*5660*/  IADD3 R12, R3, 0x39, RZ ;  /* 0x00000039030c7810 */ /* 0x000fe40007ffe0ff */
[----:B------:R-:W-:Y:S02]  /*5670*/  FSEL R86, R14, -INF , !P1 ;  /* 0xff8000000e567808 */ /* 0x000fe40004800000 */
[----:B------:R-:W-:Y:S02]  /*5680*/  ISETP.GE.AND P3, PT, R21, R103, PT ;  /* 0x000000671500720c */ /* 0x000fe40003f66270 */
[----:B------:R-:W-:Y:S02]  /*5690*/  ISETP.GE.AND P1, PT, R17, R104, PT ;  /* 0x000000681100720c */ /* 0x000fe40003f26270 */
[----:B------:R-:W-:-:S02]  /*56a0*/  FSEL R85, R13, -INF , !P2 ;  /* 0xff8000000d557808 */ /* 0x000fc40005000000 */
[----:B------:R-:W-:Y:S02]  /*56b0*/  FSEL R92, R15, -INF , !P5 ;  /* 0xff8000000f5c7808 */ /* 0x000fe40006800000 */
[----:B------:R-:W-:Y:S02]  /*56c0*/  FSEL R93, R8, -INF , !P4 ;  /* 0xff800000085d7808 */ /* 0x000fe40006000000 */
[----:B------:R-:W-:Y:S02]  /*56d0*/  LOP3.LUT R13, R122, 0x48, R105, 0xfe, !PT ;  /* 0x000000487a0d7812 */ /* 0x000fe400078efe69 */
[C---:B------:R-:W-:Y:S02]  /*56e0*/  ISETP.GE.AND P5, PT, R12.reuse, R104, PT ;  /* 0x000000680c00720c */ /* 0x040fe40003fa6270 */
[----:B------:R-:W-:Y:S02]  /*56f0*/  ISETP.GE.AND P4, PT, R12, R103, PT ;  /* 0x000000670c00720c */ /* 0x000fe40003f86270 */
[----:B------:R-:W-:-:S02]  /*5700*/  IADD3 R8, R3, 0x41, RZ ;  /* 0x0000004103087810 */ /* 0x000fc40007ffe0ff */
[----:B------:R-:W-:Y:S02]  /*5710*/  FSEL R66, R10, -INF , !P3 ;  /* 0xff8000000a427808 */ /* 0x000fe40005800000 */
[----:B------:R-:W-:Y:S02]  /*5720*/  FSEL R65, R4, -INF , !P1 ;  /* 0xff80000004417808 */ /* 0x000fe40004800000 */
[----:B------:R-:W-:Y:S02]  /*5730*/  ISETP.GE.AND P2, PT, R17, R103, PT ;  /* 0x000000671100720c */ /* 0x000fe40003f46270 */
[----:B------:R-:W-:Y:S02]  /*5740*/  ISETP.GE.AND P3, PT, R13, R104, PT ;  /* 0x000000680d00720c */ /* 0x000fe40003f66270 */
[----:B------:R-:W-:Y:S02]  /*5750*/  FSEL R95, R9, -INF , !P5 ;  /* 0xff800000095f7808 */ /* 0x000fe40006800000 */
[----:B------:R-:W-:-:S02]  /*5760*/  FSEL R84, R11, -INF , !P4 ;  /* 0xff8000000b547808 */ /* 0x000fc40006000000 */
[----:B------:R-:W-:Y:S02]  /*5770*/  ISETP.GE.AND P1, PT, R8, R103, PT ;  /* 0x000000670800720c */ /* 0x000fe40003f26270 */
[----:B------:R-:W-:Y:S02]  /*5780*/  LOP3.LUT R9, R122, 0x50, R105, 0xfe, !PT ;  /* 0x000000507a097812 */ /* 0x000fe400078efe69 */
[----:B------:R-:W-:Y:S02]  /*5790*/  ISETP.GE.AND P4, PT, R8, R104, PT ;  /* 0x000000680800720c */ /* 0x000fe40003f86270 */
[----:B------:R-:W-:Y:S02]  /*57a0*/  IADD3 R4, R3, 0x49, RZ ;  /* 0x0000004903047810 */ /* 0x000fe40007ffe0ff */
[----:B------:R-:W-:Y:S02]  /*57b0*/  FSEL R64, R6, -INF , !P2 ;  /* 0xff80000006407808 */ /* 0x000fe40005000000 */
[----:B------:R-:W-:-:S02]  /*57c0*/  FSEL R16, R7, -INF , !P1 ;  /* 0xff80000007107808 */ /* 0x000fc40004800000 */
[----:B------:R-:W-:Y:S02]  /*57d0*/  FSEL R19, R60, -INF , !P3 ;  /* 0xff8000003c137808 */ /* 0x000fe40005800000 */
[-C--:B------:R-:W-:Y:S02]  /*57e0*/  ISETP.GE.AND P5, PT, R13, R103.reuse, PT ;  /* 0x000000670d00720c */ /* 0x080fe40003fa6270 */
[-C--:B------:R-:W-:Y:S02]  /*57f0*/  ISETP.GE.AND P2, PT, R9, R104.reuse, PT ;  /* 0x000000680900720c */ /* 0x080fe40003f46270 */
[----:B------:R-:W-:Y:S02]  /*5800*/  FSEL R17, R5, -INF , !P4 ;  /* 0xff80000005117808 */ /* 0x000fe40006000000 */
[C---:B------:R-:W-:Y:S02]  /*5810*/  ISETP.GE.AND P1, PT, R4.reuse, R104, PT ;  /* 0x000000680400720c */ /* 0x040fe40003f26270 */
[----:B------:R-:W-:-:S02]  /*5820*/  ISETP.GE.AND P3, PT, R4, R103, PT ;  /* 0x000000670400720c */ /* 0x000fc40003f66270 */
[----:B------:R-:W-:Y:S02]  /*5830*/  LOP3.LUT R5, R122, 0x58, R105, 0xfe, !PT ;  /* 0x000000587a057812 */ /* 0x000fe400078efe69 */
[----:B------:R-:W-:Y:S02]  /*5840*/  IADD3 R4, R3, 0x51, RZ ;  /* 0x0000005103047810 */ /* 0x000fe40007ffe0ff */
[----:B------:R-:W-:Y:S02]  /*5850*/  FSEL R62, R62, -INF , !P5 ;  /* 0xff8000003e3e7808 */ /* 0x000fe40006800000 */
[----:B------:R-:W-:Y:S02]  /*5860*/  FSEL R61, R61, -INF , !P1 ;  /* 0xff8000003d3d7808 */ /* 0x000fe40004800000 */
[----:B------:R-:W-:Y:S02]  /*5870*/  FSEL R18, R63, -INF , !P3 ;  /* 0xff8000003f127808 */ /* 0x000fe40005800000 */
[----:B------:R-:W-:-:S02]  /*5880*/  FSEL R39, R56, -INF , !P2 ;  /* 0xff80000038277808 */ /* 0x000fc40005000000 */
[-C--:B------:R-:W-:Y:S02]  /*5890*/  ISETP.GE.AND P4, PT, R9, R103.reuse, PT ;  /* 0x000000670900720c */ /* 0x080fe40003f86270 */
[CC--:B------:R-:W-:Y:S02]  /*58a0*/  ISETP.GE.AND P5, PT, R5.reuse, R104.reuse, PT ;  /* 0x000000680500720c */ /* 0x0c0fe40003fa6270 */
        /* <DEDUP_REMOVED lines=8> */
[C---:B------:R-:W-:Y:S02]  /*5930*/  ISETP.GE.AND P4, PT, R5.reuse, R104, PT ;  /* 0x000000680500720c */ /* 0x040fe40003f86270 */
[----:B------:R-:W-:-:S02]  /*5940*/  ISETP.GE.AND P3, PT, R5, R103, PT ;  /* 0x000000670500720c */ /* 0x000fc40003f66270 */
[----:B------:R-:W-:Y:S02]  /*5950*/  ISETP.GE.AND P2, PT, R4, R104, PT ;  /* 0x000000680400720c */ /* 0x000fe40003f46270 */
[----:B------:R-:W-:Y:S02]  /*5960*/  LOP3.LUT R5, R122, 0x68, R105, 0xfe, !PT ;  /* 0x000000687a057812 */ /* 0x000fe400078efe69 */
[----:B------:R-:W-:Y:S02]  /*5970*/  FSEL R59, R52, -INF , !P5 ;  /* 0xff800000343b7808 */ /* 0x000fe40006800000 */
[----:B------:R-:W-:Y:S02]  /*5980*/  ISETP.GE.AND P5, PT, R4, R103, PT ;  /* 0x000000670400720c */ /* 0x000fe40003fa6270 */
        /* <DEDUP_REMOVED lines=20> */
[----:B------:R-:W-:Y:S02]  /*5ad0*/  FSEL R30, R46, -INF , !P2 ;  /* 0xff8000002e1e7808 */ /* 0x000fe40005000000 */
[----:B------:R-:W-:Y:S02]  /*5ae0*/  FSEL R45, R45, -INF , !P4 ;  /* 0xff8000002d2d7808 */ /* 0x000fe40006000000 */
[----:B------:R-:W-:Y:S02]  /*5af0*/  FSEL R28, R47, -INF , !P1 ;  /* 0xff8000002f1c7808 */ /* 0x000fe40004800000 */
[CC--:B------:R-:W-:Y:S02]  /*5b00*/  ISETP.GE.AND P2, PT, R4.reuse, R104.reuse, PT ;  /* 0x000000680400720c */ /* 0x0c0fe40003f46270 */
[----:B------:R-:W-:Y:S02]  /*5b10*/  ISETP.GE.AND P4, PT, R4, R103, PT ;  /* 0x000000670400720c */ /* 0x000fe40003f86270 */
[----:B------:R-:W-:-:S02]  /*5b20*/  ISETP.GE.AND P1, PT, R3, R104, PT ;  /* 0x000000680300720c */ /* 0x000fc40003f26270 */
[----:B------:R-:W-:Y:S02]  /*5b30*/  LOP3.LUT R105, R122, 0x78, R105, 0xfe, !PT ;  /* 0x000000787a697812 */ /* 0x000fe400078efe69 */
[C---:B------:R-:W-:Y:S02]  /*5b40*/  IADD3 R4, R3.reuse, 0x79, RZ ;  /* 0x0000007903047810 */ /* 0x040fe40007ffe0ff */
[----:B------:R-:W-:Y:S02]  /*5b50*/  FSEL R35, R40, -INF , !P3 ;  /* 0xff80000028237808 */ /* 0x000fe40005800000 */
[----:B------:R-:W-:Y:S02]  /*5b60*/  ISETP.GE.AND P3, PT, R3, R103, PT ;  /* 0x000000670300720c */ /* 0x000fe40003f66270 */
        /* <DEDUP_REMOVED lines=12> */
[----:B------:R-:W-:Y:S01]  /*5c30*/  FSEL R21, R91, -INF , !P1 ;  /* 0xff8000005b157808 */ /* 0x000fe20004800000 */
[----:B------:R-:W-:Y:S05]  /*5c40*/  @!P0 BRA `(.L_x_4176) ;  /* 0x0000056000008947 */ /* 0x000fea0003800000 */
[----:B------:R-:W-:Y:S01]  /*5c50*/  ULDC UR6, c[0x0][0x198] ;  /* 0x0000660000067ab9 */ /* 0x000fe20000000800 */
        /* <DEDUP_REMOVED lines=59> */
.L_x_4177:
[----:B------:R-:W-:-:S04]  /*6010*/  ULEA UR5, -UR6, URZ, 0x7 ;  /* 0x0000003f06057291 */ /* 0x000fc8000f8e393f */
[----:B------:R-:W-:Y:S02]  /*6020*/  USHF.R.S32.HI UR4, URZ, 0x1f, UR5 ;  /* 0x0000001f3f047899 */ /* 0x000fe40008011405 */
[----:B------:R-:W-:-:S04]  /*6030*/  MOV R5, UR5 ;  /* 0x0000000500057c02 */ /* 0x000fc80008000f00 */
[----:B------:R-:W-:Y:S02]  /*6040*/  MOV R4, UR4 ;  /* 0x0000000400047c02 */ /* 0x000fe40008000f00 */
.L_x_4178:
[----:B------:R-:W-:Y:S01]  /*6050*/  IADD3 R5, P0, R102, R5, RZ ;  /* 0x0000000566057210 */ /* 0x000fe20007f1e0ff */
[----:B------:R-:W-:Y:S02]  /*6060*/  USHF.L.U32 UR7, UR6, 0x6, URZ ;  /* 0x0000000606077899 */ /* 0x000fe4000800063f */
[----:B------:R-:W-:Y:S02]  /*6070*/  UMOV UR5, 0x6 ;  /* 0x0000000600057882 */ /* 0x000fe40000000000 */
[----:B------:R-:W-:Y:S01]  /*6080*/  IMAD.X R4, R101, 0x1, R4, P0 ;  /* 0x0000000165047824 */ /* 0x000fe200000e0604 */
[C---:B------:R-:W-:Y:S01]  /*6090*/  LEA R154, P0, R5.reuse, c[0x0][0x168], 0x1 ;  /* 0x00005a00059a7a11 */ /* 0x040fe200078008ff */
[----:B------:R-:W-:Y:S02]  /*60a0*/  ULDC UR4, c[0x0][0x19c] ;  /* 0x0000670000047ab9 */ /* 0x000fe40000000800 */
        /* <DEDUP_REMOVED lines=16> */
.L_x_4176:
[----:B-1----:R-:W-:Y:S01]  /*61b0*/  FMNMX.FTZ R8, R2, R3, !PT ;  /* 0x0000000302087209 */ /* 0x002fe20007810000 */
        /* <DEDUP_REMOVED lines=63> */
[----:B------:R-:W-:-:S03]  /*65b0*/  FMNMX.FTZ R6, R21, R6, !PT ;  /* 0x0000000615067209 */ /* 0x000fc60007810000 */
[----:B------:R-:W1:Y:S04]  /*65c0*/  SHFL.BFLY PT, R7, R8, 0x2, 0x1f ;  /* 0x0c401f0008077f89 */ /* 0x000e6800000e0000 */
[----:B------:R-:W2:Y:S01]  /*65d0*/  SHFL.BFLY PT, R5, R6, 0x2, 0x1f ;  /* 0x0c401f0006057f89 */ /* 0x000ea200000e0000 */
[----:B-1----:R-:W-:-:S03]  /*65e0*/  FMNMX.FTZ R7, R8, R7, !PT ;  /* 0x0000000708077209 */ /* 0x002fc60007810000 */
[----:B------:R-:W-:Y:S01]  /*65f0*/  LDSM.16.MT88.4 R8, [R136+0x3000] ;  /* 0x003000008808783b */ /* 0x000fe20000004200 */
[----:B--2---:R-:W-:-:S03]  /*6600*/  FMNMX.FTZ R5, R6, R5, !PT ;  /* 0x0000000506057209 */ /* 0x004fc60007810000 */
[----:B------:R-:W1:Y:S04]  /*6610*/  SHFL.BFLY PT, R20, R7, 0x1, 0x1f ;  /* 0x0c201f0007147f89 */ /* 0x000e6800000e0000 */
[----:B------:R-:W2:Y:S01]  /*6620*/  SHFL.BFLY PT, R4, R5, 0x1, 0x1f ;  /* 0x0c201f0005047f89 */ /* 0x000ea200000e0000 */
[----:B-1----:R-:W-:-:S04]  /*6630*/  FMNMX.FTZ R20, R7, R20, !PT ;  /* 0x0000001407147209 */ /* 0x002fc80007810000 */
[C---:B------:R-:W-:Y:S01]  /*6640*/  FSETP.NEU.FTZ.AND P1, PT, R20.reuse, -INF , PT ;  /* 0xff8000001400780b */ /* 0x040fe20003f3d000 */
[----:B------:R-:W-:-:S03]  /*6650*/  FMUL.FTZ R32, R20, c[0x0][0x23c] ;  /* 0x00008f0014207a20 */ /* 0x000fc60000410000 */
[----:B------:R-:W-:Y:S02]  /*6660*/  FSEL R101, R20, RZ, P1 ;  /* 0x000000ff14657208 */ /* 0x000fe40000800000 */
[----:B------:R-:W-:-:S03]  /*6670*/  FSEL R32, R32, RZ, P1 ;  /* 0x000000ff20207208 */ /* 0x000fc60000800000 */
[----:B------:R-:W-:Y:S02]  /*6680*/  FADD.FTZ R101, R2, -R101 ;  /* 0x8000006502657221 */ /* 0x000fe40000010000 */
[--C-:B------:R-:W-:Y:S01]  /*6690*/  FFMA.FTZ R100, R3, c[0x0][0x23c], -R32.reuse ;  /* 0x00008f0003647a23 */ /* 0x100fe20000010820 */
[----:B--2---:R-:W-:Y:S01]  /*66a0*/  FMNMX.FTZ R3, R5, R4, !PT ;  /* 0x0000000405037209 */ /* 0x004fe20007810000 */
[--C-:B------:R-:W-:Y:S02]  /*66b0*/  FFMA.FTZ R60, R87, c[0x0][0x23c], -R32.reuse ;  /* 0x00008f00573c7a23 */ /* 0x100fe40000010820 */
[--C-:B------:R-:W-:Y:S01]  /*66c0*/  FFMA.FTZ R36, R119, c[0x0][0x23c], -R32.reuse ;  /* 0x00008f0077247a23 */ /* 0x100fe20000010820 */
[C---:B------:R-:W-:Y:S01]  /*66d0*/  FSETP.NEU.FTZ.AND P0, PT, R3.reuse, -INF , PT ;  /* 0xff8000000300780b */ /* 0x040fe20003f1d000 */
[----:B------:R-:W-:Y:S01]  /*66e0*/  FMUL.FTZ R23, R3, c[0x0][0x23c] ;  /* 0x00008f0003177a20 */ /* 0x000fe20000410000 */
[----:B------:R-:W-:Y:S01]  /*66f0*/  MUFU.EX2 R100, R100 ;  /* 0x0000006400647308 */ /* 0x000fe20000000800 */
[--C-:B------:R-:W-:Y:S01]  /*6700*/  FFMA.FTZ R29, R117, c[0x0][0x23c], -R32.reuse ;  /* 0x00008f00751d7a23 */ /* 0x100fe20000010820 */
[----:B------:R-:W-:Y:S01]  /*6710*/  FSEL R5, R3, RZ, P0 ;  /* 0x000000ff03057208 */ /* 0x000fe20000000000 */
[----:B------:R-:W-:Y:S01]  /*6720*/  FMUL.FTZ R101, R101, c[0x0][0x23c] ;  /* 0x00008f0065657a20 */ /* 0x000fe20000410000 */
[----:B------:R-:W-:Y:S01]  /*6730*/  FSEL R23, R23, RZ, P0 ;  /* 0x000000ff17177208 */ /* 0x000fe20000000000 */
[----:B------:R-:W-:-:S02]  /*6740*/  FFMA.FTZ R43, R97, c[0x0][0x23c], -R32 ;  /* 0x00008f00612b7a23 */ /* 0x000fc40000010820 */
[----:B------:R-:W-:Y:S01]  /*6750*/  FADD.FTZ R0, R0, -R5 ;  /* 0x8000000500007221 */ /* 0x000fe20000010000 */
[----:B------:R-:W1:Y:S01]  /*6760*/  MUFU.EX2 R60, R60 ;  /* 0x0000003c003c7308 */ /* 0x000e620000000800 */
[--C-:B------:R-:W-:Y:S02]  /*6770*/  FFMA.FTZ R87, R38, c[0x0][0x23c], -R23.reuse ;  /* 0x00008f0026577a23 */ /* 0x100fe40000010817 */
[--C-:B------:R-:W-:Y:S02]  /*6780*/  FFMA.FTZ R48, R118, c[0x0][0x23c], -R23.reuse ;  /* 0x00008f0076307a23 */ /* 0x100fe40000010817 */
[--C-:B------:R-:W-:Y:S02]  /*6790*/  FFMA.FTZ R31, R116, c[0x0][0x23c], -R23.reuse ;  /* 0x00008f00741f7a23 */ /* 0x100fe40000010817 */
[----:B------:R-:W-:Y:S01]  /*67a0*/  FFMA.FTZ R120, R120, c[0x0][0x23c], -R23 ;  /* 0x00008f0078787a23 */ /* 0x000fe20000010817 */
[----:B------:R-:W-:Y:S01]  /*67b0*/  MUFU.EX2 R36, R36 ;  /* 0x0000002400247308 */ /* 0x000fe20000000800 */
[----:B------:R-:W-:-:S02]  /*67c0*/  FMUL.FTZ R0, R0, c[0x0][0x23c] ;  /* 0x00008f0000007a20 */ /* 0x000fc40000410000 */
[--C-:B------:R-:W-:Y:S02]  /*67d0*/  FFMA.FTZ R38, R33, c[0x0][0x23c], -R32.reuse ;  /* 0x00008f0021267a23 */ /* 0x100fe40000010820 */
[----:B------:R-:W-:Y:S02]  /*67e0*/  FFMA.FTZ R33, R113, c[0x0][0x23c], -R32 ;  /* 0x00008f0071217a23 */ /* 0x000fe40000010820 */
[--C-:B------:R-:W-:Y:S01]  /*67f0*/  FFMA.FTZ R97, R114, c[0x0][0x23c], -R23.reuse ;  /* 0x00008f0072617a23 */ /* 0x100fe20000010817 */
[----:B------:R-:W2:Y:S01]  /*6800*/  MUFU.EX2 R29, R29 ;  /* 0x0000001d001d7308 */ /* 0x000ea20000000800 */
[----:B-1----:R-:W-:Y:S01]  /*6810*/  F2FP.BF16.PACK_AB R4, R60, R100 ;  /* 0x000000643c04723e */ /* 0x002fe200000010ff */
        /* <DEDUP_REMOVED lines=23> */
[----:B------:R-:W1:Y:S01]  /*6990*/  MUFU.EX2 R91, R0 ;  /* 0x00000000005b7308 */ /* 0x000e620000000800 */
[--C-:B------:R-:W-:Y:S02]  /*69a0*/  FFMA.FTZ R93, R92, c[0x0][0x23c], -R23.reuse ;  /* 0x00008f005c5d7a23 */ /* 0x100fe40000010817 */
[----:B------:R-:W-:Y:S02]  /*69b0*/  FFMA.FTZ R66, R84, c[0x0][0x23c], -R23 ;  /* 0x00008f0054427a23 */ /* 0x000fe40000010817 */
[--C-:B------:R-:W-:Y:S02]  /*69c0*/  FFMA.FTZ R84, R53, c[0x0][0x23c], -R32.reuse ;  /* 0x00008f0035547a23 */ /* 0x100fe40000010820 */
[----:B------:R-:W-:Y:S01]  /*69d0*/  FFMA.FTZ R92, R49, c[0x0][0x23c], -R32 ;  /* 0x00008f00315c7a23 */ /* 0x000fe20000010820 */
[----:B------:R-:W3:Y:S01]  /*69e0*/  MUFU.EX2 R31, R31 ;  /* 0x0000001f001f7308 */ /* 0x000ee20000000800 */
[----:B--2---:R-:W-:-:S02]  /*69f0*/  FMUL.FTZ R76, R76, R101 ;  /* 0x000000654c4c7220 */ /* 0x004fc40000410000 */
[-C--:B------:R-:W-:Y:S02]  /*6a00*/  FMUL.FTZ R77, R77, R101.reuse ;  /* 0x000000654d4d7220 */ /* 0x080fe40000410000 */
[-C--:B------:R-:W-:Y:S02]  /*6a10*/  FMUL.FTZ R80, R80, R101.reuse ;  /* 0x0000006550507220 */ /* 0x080fe40000410000 */
[----:B------:R-:W-:Y:S01]  /*6a20*/  FMUL.FTZ R81, R81, R101 ;  /* 0x0000006551517220 */ /* 0x000fe20000410000 */
[----:B------:R-:W-:Y:S01]  /*6a30*/  MUFU.EX2 R38, R38 ;  /* 0x0000002600267308 */ /* 0x000fe20000000800 */
[-C--:B-1----:R-:W-:Y:S02]  /*6a40*/  FMUL.FTZ R78, R78, R91.reuse ;  /* 0x0000005b4e4e7220 */ /* 0x082fe40000410000 */
[-C--:B------:R-:W-:Y:S02]  /*6a50*/  FMUL.FTZ R79, R79, R91.reuse ;  /* 0x0000005b4f4f7220 */ /* 0x080fe40000410000 */
[----:B------:R-:W-:-:S02]  /*6a60*/  FMUL.FTZ R82, R82, R91 ;  /* 0x0000005b52527220 */ /* 0x000fc40000410000 */
[----:B------:R-:W-:Y:S01]  /*6a70*/  FMUL.FTZ R83, R83, R91 ;  /* 0x0000005b53537220 */ /* 0x000fe20000410000 */
[----:B---3--:R-:W-:Y:S01]  /*6a80*/  F2FP.BF16.PACK_AB R7, R31, R2 ;  /* 0x000000021f07723e */ /* 0x008fe200000010ff */
[-C--:B------:R-:W-:Y:S01]  /*6a90*/  FMUL.FTZ R68, R68, R101.reuse ;  /* 0x0000006544447220 */ /* 0x080fe20000410000 */
[----:B------:R-:W1:Y:S01]  /*6aa0*/  MUFU.EX2 R33, R33 ;  /* 0x0000002100217308 */ /* 0x000e620000000800 */
[----:B------:R-:W-:Y:S02]  /*6ab0*/  FMUL.FTZ R69, R69, R101 ;  /* 0x0000006545457220 */ /* 0x000fe40000410000 */
[-C--:B------:R-:W-:Y:S02]  /*6ac0*/  FMUL.FTZ R70, R70, R91.reuse ;  /* 0x0000005b46467220 */ /* 0x080fe40000410000 */
[----:B------:R-:W-:Y:S01]  /*6ad0*/  HMMA.16816.F32.BF16 R76, R4, R8, R76 ;  /* 0x00000008044c723c */ /* 0x000fe2000004184c */
[----:B------:R-:W-:Y:S02]  /*6ae0*/  FMUL.FTZ R71, R71, R91 ;  /* 0x0000005b47477220 */ /* 0x000fe40000410000 */
[-C--:B------:R-:W-:Y:S01]  /*6af0*/  FMUL.FTZ R72, R72, R101.reuse ;  /* 0x0000006548487220 */ /* 0x080fe20000410000 */
[----:B------:R-:W-:Y:S01]  /*6b00*/  MUFU.EX2 R43, R43 ;  /* 0x0000002b002b7308 */ /* 0x000fe20000000800 */
[----:B------:R-:W-:-:S02]  /*6b10*/  FMUL.FTZ R73, R73, R101 ;  /* 0x0000006549497220 */ /* 0x000fc40000410000 */
[-C--:B------:R-:W-:Y:S01]  /*6b20*/  FMUL.FTZ R74, R74, R91.reuse ;  /* 0x0000005b4a4a7220 */ /* 0x080fe20000410000 */
[C---:B------:R-:W-:Y:S01]  /*6b30*/  HMMA.16816.F32.BF16 R80, R4.reuse, R10, R80 ;  /* 0x0000000a0450723c */ /* 0x040fe20000041850 */
[----:B------:R-:W2:Y:S01]  /*6b40*/  LDSM.16.MT88.4 R8, [R137+0x3400] ;  /* 0x003400008908783b */ /* 0x000ea20000004200 */
[----:B------:R-:W-:Y:S02]  /*6b50*/  FMUL.FTZ R75, R75, R91 ;  /* 0x0000005b4b4b7220 */ /* 0x000fe40000410000 */
[----:B------:R-:W-:Y:S01]  /*6b60*/  FFMA.FTZ R0, R115, c[0x0][0x23c], -R32 ;  /* 0x00008f0073007a23 */ /* 0x000fe20000010820 */
[----:B------:R-:W-:Y:S01]  /*6b70*/  MUFU.EX2 R97, R97 ;  /* 0x0000006100617308 */ /* 0x000fe20000000800 */
[----:B------:R-:W-:Y:S02]  /*6b80*/  FFMA.FTZ R159, R159, R101, R100 ;  /* 0x000000659f9f7223 */ /* 0x000fe40000010064 */
[----:B------:R-:W-:Y:S01]  /*6b90*/  HMMA.16816.F32.BF16 R68, R4, R12, R68 ;  /* 0x0000000c0444723c */ /* 0x000fe20000041844 */
[----:B------:R-:W-:-:S02]  /*6ba0*/  FFMA.FTZ R100, R65, c[0x0][0x23c], -R32 ;  /* 0x00008f0041647a23 */ /* 0x000fc40000010820 */
[--C-:B------:R-:W-:Y:S02]  /*6bb0*/  FFMA.FTZ R101, R17, c[0x0][0x23c], -R32.reuse ;  /* 0x00008f0011657a23 */ /* 0x100fe40000010820 */
[----:B------:R-:W3:Y:S01]  /*6bc0*/  MUFU.EX2 R0, R0 ;  /* 0x0000000000007308 */ /* 0x000ee20000000800 */
[--C-:B------:R-:W-:Y:S02]  /*6bd0*/  FFMA.FTZ R65, R19, c[0x0][0x23c], -R32.reuse ;  /* 0x00008f0013417a23 */ /* 0x100fe40000010820 */
[----:B------:R-:W-:Y:S01]  /*6be0*/  HMMA.16816.F32.BF16 R72, R4, R14, R72 ;  /* 0x0000000e0448723c */ /* 0x000fe20000041848 */
[----:B------:R-:W4:Y:S01]  /*6bf0*/  LDSM.16.MT88.4 R12, [R136+0x3400] ;  /* 0x00340000880c783b */ /* 0x000f220000004200 */
[----:B------:R-:W-:Y:S02]  /*6c00*/  FFMA.FTZ R102, R61, c[0x0][0x23c], -R32 ;  /* 0x00008f003d667a23 */ /* 0x000fe40000010820 */
[--C-:B------:R-:W-:Y:S01]  /*6c10*/  FFMA.FTZ R64, R64, c[0x0][0x23c], -R23.reuse ;  /* 0x00008f0040407a23 */ /* 0x100fe20000010817 */
[----:B------:R-:W5:Y:S01]  /*6c20*/  MUFU.EX2 R90, R90 ;  /* 0x0000005a005a7308 */ /* 0x000f620000000800 */
[--C-:B------:R-:W-:Y:S01]  /*6c30*/  FFMA.FTZ R53, R16, c[0x0][0x23c], -R23.reuse ;  /* 0x00008f0010357a23 */ /* 0x100fe20000010817 */
[----:B-1----:R-:W-:Y:S01]  /*6c40*/  F2FP.BF16.PACK_AB R4, R33, R38 ;  /* 0x000000262104723e */ /* 0x002fe200000010ff */
[----:B------:R-:W-:-:S02]  /*6c50*/  FFMA.FTZ R62, R62, c[0x0][0x23c], -R23 ;  /* 0x00008f003e3e7a23 */ /* 0x000fc40000010817 */
[----:B------:R-:W-:Y:S02]  /*6c60*/  FFMA.FTZ R49, R18, c[0x0][0x23c], -R23 ;  /* 0x00008f0012317a23 */ /* 0x000fe40000010817 */
[--C-:B------:R-:W-:Y:S01]  /*6c70*/  FFMA.FTZ R61, R57, c[0x0][0x23c], -R32.reuse ;  /* 0x00008f00393d7a23 */ /* 0x100fe20000010820 */
[----:B------:R-:W-:Y:S01]  /*6c80*/  MUFU.EX2 R89, R89 ;  /* 0x0000005900597308 */ /* 0x000fe20000000800 */
[----:B---3--:R-:W-:Y:S01]  /*6c90*/  F2FP.BF16.PACK_AB R6, R43, R0 ;  /* 0x000000002b06723e */ /* 0x008fe200000010ff */
[--C-:B------:R-:W-:Y:S02]  /*6ca0*/  FFMA.FTZ R57, R59, c[0x0][0x23c], -R32.reuse ;  /* 0x00008f003b397a23 */ /* 0x100fe40000010820 */
[----:B------:R-:W-:Y:S02]  /*6cb0*/  FFMA.FTZ R59, R160, R91, R87 ;  /* 0x0000005ba03b7223 */ /* 0x000fe40000010057 */
[----:B------:R-:W-:Y:S02]  /*6cc0*/  FFMA.FTZ R16, R45, c[0x0][0x23c], -R32 ;  /* 0x00008f002d107a23 */ /* 0x000fe40000010820 */
[----:B------:R-:W1:Y:S01]  /*6cd0*/  MUFU.EX2 R44, R44 ;  /* 0x0000002c002c7308 */ /* 0x000e620000000800 */
[----:B-----5:R-:W-:Y:S01]  /*6ce0*/  F2FP.BF16.PACK_AB R5, R90, R97 ;  /* 0x000000615a05723e */ /* 0x020fe200000010ff */
[----:B------:R-:W-:-:S02]  /*6cf0*/  FADD.FTZ R59, R48, R59 ;  /* 0x0000003b303b7221 */ /* 0x000fc40000010000 */
[--C-:B------:R-:W-:Y:S02]  /*6d00*/  FFMA.FTZ R98, R39, c[0x0][0x23c], -R32.reuse ;  /* 0x00008f0027627a23 */ /* 0x100fe40000010820 */
[----:B------:R-:W-:Y:S02]  /*6d10*/  FFMA.FTZ R39, R55, c[0x0][0x23c], -R32 ;  /* 0x00008f0037277a23 */ /* 0x000fe40000010820 */
[----:B------:R-:W-:Y:S01]  /*6d20*/  MUFU.EX2 R63, R63 ;  /* 0x0000003f003f7308 */ /* 0x000fe20000000800 */
[--C-:B------:R-:W-:Y:S02]  /*6d30*/  FFMA.FTZ R45, R58, c[0x0][0x23c], -R23.reuse ;  /* 0x00008f003a2d7a23 */ /* 0x100fe40000010817 */
[--C-:B------:R-:W-:Y:S02]  /*6d40*/  FFMA.FTZ R56, R56, c[0x0][0x23c], -R23.reuse ;  /* 0x00008f0038387a23 */ /* 0x100fe40000010817 */
[--C-:B------:R-:W-:Y:S02]  /*6d50*/  FFMA.FTZ R54, R54, c[0x0][0x23c], -R23.reuse ;  /* 0x00008f0036367a23 */ /* 0x100fe40000010817 */
[----:B------:R-:W-:Y:S01]  /*6d60*/  FFMA.FTZ R55, R52, c[0x0][0x23c], -R23 ;  /* 0x00008f0034377a23 */ /* 0x000fe20000010817 */
[----:B-1----:R-:W-:Y:S01]  /*6d70*/  F2FP.BF16.PACK_AB R7, R44, R89 ;  /* 0x000000592c07723e */ /* 0x002fe200000010ff */
[----:B------:R-:W1:Y:S01]  /*6d80*/  MUFU.EX2 R46, R46 ;  /* 0x0000002e002e7308 */ /* 0x000e620000000800 */
[----:B------:R-:W-:-:S02]  /*6d90*/  FADD.FTZ R159, R60, R159 ;  /* 0x0000009f3c9f7221 */ /* 0x000fc40000010000 */
[----:B------:R-:W-:Y:S02]  /*6da0*/  FADD.FTZ R52, R2, R59 ;  /* 0x0000003b02347221 */ /* 0x000fe40000010000 */
[--C-:B------:R-:W-:Y:S01]  /*6db0*/  FFMA.FTZ R2, R50, c[0x0][0x23c], -R23.reuse ;  /* 0x00008f0032027a23 */ /* 0x100fe20000010817 */
[C---:B--2---:R-:W-:Y:S01]  /*6dc0*/  HMMA.16816.F32.BF16 R68, R4.reuse, R8, R68 ;  /* 0x000000080444723c */ /* 0x044fe20000041844 */
[----:B------:R-:W-:Y:S01]  /*6dd0*/  FADD.FTZ R50, R31, R52 ;  /* 0x000000341f327221 */ /* 0x000fe20000010000 */
[----:B------:R-:W-:Y:S01]  /*6de0*/  MUFU.EX2 R40, R40 ;  /* 0x0000002800287308 */ /* 0x000fe20000000800 */
[----:B------:R-:W-:Y:S02]  /*6df0*/  FFMA.FTZ R37, R37, c[0x0][0x23c], -R32 ;  /* 0x00008f0025257a23 */ /* 0x000fe40000010820 */
[----:B------:R-:W-:Y:S02]  /*6e00*/  FADD.FTZ R97, R97, R50 ;  /* 0x0000003261617221 */ /* 0x000fe40000010000 */
[----:B------:R-:W-:Y:S01]  /*6e10*/  FFMA.FTZ R30, R30, c[0x0][0x23c], -R23 ;  /* 0x00008f001e1e7a23 */ /* 0x000fe20000010817 */
[----:B------:R-:W-:Y:S01]  /*6e20*/  HMMA.16816.F32.BF16 R72, R4, R10, R72 ;  /* 0x0000000a0448723c */ /* 0x000fe20000041848 */
[----:B------:R-:W2:Y:S01]  /*6e30*/  LDSM.16.MT88.4 R8, [R137+0x3800] ;  /* 0x003800008908783b */ /* 0x000ea20000004200 */
[----:B------:R-:W3:Y:S01]  /*6e40*/  MUFU.EX2 R51, R51 ;  /* 0x0000003300337308 */ /* 0x000ee20000000800 */
[----:B------:R-:W-:-:S02]  /*6e50*/  FADD.FTZ R90, R90, R97 ;  /* 0x000000615a5a7221 */ /* 0x000fc40000010000 */
[----:B------:R-:W-:Y:S02]  /*6e60*/  FFMA.FTZ R31, R28, c[0x0][0x23c], -R23 ;  /* 0x00008f001c1f7a23 */ /* 0x000fe40000010817 */
[----:B------:R-:W-:Y:S01]  /*6e70*/  FADD.FTZ R89, R89, R90 ;  /* 0x0000005a59597221 */ /* 0x000fe20000010000 */
[C---:B----4-:R-:W-:Y:S01]  /*6e80*/  HMMA.16816.F32.BF16 R76, R4.reuse, R12, R76 ;  /* 0x0000000c044c723c */ /* 0x050fe2000004184c */
[----:B------:R-:W-:Y:S01]  /*6e90*/  FFMA.FTZ R35, R35, c[0x0][0x23c], -R32 ;  /* 0x00008f0023237a23 */ /* 0x000fe20000010820 */
        /* <DEDUP_REMOVED lines=9> */
[----:B-1----:R-:W-:Y:S02]  /*6f30*/  F2FP.BF16.PACK_AB R4, R46, R63 ;  /* 0x0000003f2e04723e */ /* 0x002fe400000010ff */
        /* <DEDUP_REMOVED lines=17> */
[----:B------:R-:W-:Y:S06]  /*7050*/  LDSM.16.MT88.4 R12, [R137+0x4000] ;  /* 0x00400000890c783b */ /* 0x000fec0000004200 */
[----:B------:R-:W4:Y:S01]  /*7060*/  MUFU.EX2 R93, R93 ;  /* 0x0000005d005d7308 */ /* 0x000f220000000800 */
[----:B-1----:R-:W-:-:S02]  /*7070*/  F2FP.BF16.PACK_AB R4, R85, R96 ;  /* 0x000000605504723e */ /* 0x002fc400000010ff */
[----:B---3--:R-:W-:-:S05]  /*7080*/  F2FP.BF16.PACK_AB R6, R94, R67 ;  /* 0x000000435e06723e */ /* 0x008fca00000010ff */
[----:B------:R-:W-:Y:S08]  /*7090*/  MUFU.EX2 R95, R95 ;  /* 0x0000005f005f7308 */ /* 0x000ff00000000800 */
[----:B------:R-:W1:Y:S01]  /*70a0*/  MUFU.EX2 R66, R66 ;  /* 0x0000004200427308 */ /* 0x000e620000000800 */
[----:B----4-:R-:W-:-:S07]  /*70b0*/  F2FP.BF16.PACK_AB R5, R93, R86 ;  /* 0x000000565d05723e */ /* 0x010fce00000010ff */
[----:B------:R-:W-:Y:S01]  /*70c0*/  MUFU.EX2 R100, R100 ;  /* 0x0000006400647308 */ /* 0x000fe20000000800 */
[----:B-1----:R-:W-:-:S07]  /*70d0*/  F2FP.BF16.PACK_AB R7, R66, R95 ;  /* 0x0000005f4207723e */ /* 0x002fce00000010ff */
[----:B------:R-:W1:Y:S01]  /*70e0*/  MUFU.EX2 R101, R101 ;  /* 0x0000006500657308 */ /* 0x000e620000000800 */
[C---:B--2---:R-:W-:Y:S07]  /*70f0*/  HMMA.16816.F32.BF16 R68, R4.reuse, R8, R68 ;  /* 0x000000080444723c */ /* 0x044fee0000041844 */
[----:B------:R-:W-:Y:S01]  /*7100*/  MUFU.EX2 R65, R65 ;  /* 0x0000004100417308 */ /* 0x000fe20000000800 */
[C---:B------:R-:W-:Y:S01]  /*7110*/  HMMA.16816.F32.BF16 R72, R4.reuse, R10, R72 ;  /* 0x0000000a0448723c */ /* 0x040fe20000041848 */
[----:B------:R-:W2:Y:S06]  /*7120*/  LDSM.16.MT88.4 R8, [R136+0x3c00] ;  /* 0x003c00008808783b */ /* 0x000eac0000004200 */
[----:B------:R-:W-:Y:S08]  /*7130*/  MUFU.EX2 R102, R102 ;  /* 0x0000006600667308 */ /* 0x000ff00000000800 */
[----:B------:R-:W-:Y:S08]  /*7140*/  MUFU.EX2 R64, R64 ;  /* 0x0000004000407308 */ /* 0x000ff00000000800 */
[----:B------:R-:W3:Y:S08]  /*7150*/  MUFU.EX2 R53, R53 ;  /* 0x0000003500357308 */ /* 0x000ef00000000800 */
[----:B------:R-:W-:Y:S08]  /*7160*/  MUFU.EX2 R62, R62 ;  /* 0x0000003e003e7308 */ /* 0x000ff00000000800 */
[----:B------:R-:W4:Y:S01]  /*7170*/  MUFU.EX2 R49, R49 ;  /* 0x0000003100317308 */ /* 0x000f220000000800 */
[C---:B--2---:R-:W-:Y:S07]  /*7180*/  HMMA.16816.F32.BF16 R76, R4.reuse, R8, R76 ;  /* 0x00000008044c723c */ /* 0x044fee000004184c */
[----:B------:R2:W-:Y:S01]  /*7190*/  MUFU.EX2 R48, R16 ;  /* 0x0000001000307308 */ /* 0x0005e20000000800 */
[----:B------:R-:W-:Y:S01]  /*71a0*/  HMMA.16816.F32.BF16 R80, R4, R10, R80 ;  /* 0x0000000a0450723c */ /* 0x000fe20000041850 */
[----:B------:R-:W5:Y:S06]  /*71b0*/  LDSM.16.MT88.4 R8, [R136+0x4000] ;  /* 0x004000008808783b */ /* 0x000f6c0000004200 */
[----:B------:R-:W-:Y:S01]  /*71c0*/  MUFU.EX2 R98, R98 ;  /* 0x0000006200627308 */ /* 0x000fe20000000800 */
[----:B-1----:R-:W-:-:S02]  /*71d0*/  F2FP.BF16.PACK_AB R4, R101, R100 ;  /* 0x000000646504723e */ /* 0x002fc400000010ff */
[----:B---3--:R-:W-:Y:S01]  /*71e0*/  F2FP.BF16.PACK_AB R5, R53, R64 ;  /* 0x000000403505723e */ /* 0x008fe200000010ff */
[----:B--2---:R-:W1:Y:S01]  /*71f0*/  LDSM.16.MT88.4 R16, [R137+0x4400] ;  /* 0x004400008910783b */ /* 0x004e620000004200 */
[----:B------:R-:W-:-:S03]  /*7200*/  F2FP.BF16.PACK_AB R6, R102, R65 ;  /* 0x000000416606723e */ /* 0x000fc600000010ff */
[----:B------:R-:W2:Y:S01]  /*7210*/  MUFU.EX2 R61, R61 ;  /* 0x0000003d003d7308 */ /* 0x000ea20000000800 */
[----:B----4-:R-:W-:-:S07]  /*7220*/  F2FP.BF16.PACK_AB R7, R49, R62 ;  /* 0x0000003e3107723e */ /* 0x010fce00000010ff */
[C---:B------:R-:W-:Y:S01]  /*7230*/  HMMA.16816.F32.BF16 R68, R4.reuse, R12, R68 ;  /* 0x0000000c0444723c */ /* 0x040fe20000041844 */
[----:B------:R-:W-:Y:S07]  /*7240*/  MUFU.EX2 R57, R57 ;  /* 0x0000003900397308 */ /* 0x000fee0000000800 */
[C---:B------:R-:W-:Y:S01]  /*7250*/  HMMA.16816.F32.BF16 R72, R4.reuse, R14, R72 ;  /* 0x0000000e0448723c */ /* 0x040fe20000041848 */
[----:B------:R-:W3:Y:S01]  /*7260*/  LDSM.16.MT88.4 R12, [R136+0x4400] ;  /* 0x00440000880c783b */ /* 0x000ee20000004200 */
[----:B------:R-:W4:Y:S08]  /*7270*/  MUFU.EX2 R84, R84 ;  /* 0x0000005400547308 */ /* 0x000f300000000800 */
[----:B------:R-:W-:Y:S01]  /*7280*/  MUFU.EX2 R45, R45 ;  /* 0x0000002d002d7308 */ /* 0x000fe20000000800 */
[C---:B-----5:R-:W-:Y:S07]  /*7290*/  HMMA.16816.F32.BF16 R76, R4.reuse, R8, R76 ;  /* 0x00000008044c723c */ /* 0x060fee000004184c */
[----:B------:R-:W5:Y:S01]  /*72a0*/  MUFU.EX2 R56, R56 ;  /* 0x0000003800387308 */ /* 0x000f620000000800 */
[----:B------:R-:W-:Y:S01]  /*72b0*/  FADD.FTZ R8, R36, R159 ;  /* 0x0000009f24087221 */ /* 0x000fe20000010000 */
[----:B------:R-:W-:Y:S01]  /*72c0*/  HMMA.16816.F32.BF16 R80, R4, R10, R80 ;  /* 0x0000000a0450723c */ /* 0x000fe20000041850 */
[----:B------:R-:W-:-:S02]  /*72d0*/  FFMA.FTZ R9, R41, c[0x0][0x23c], -R32 ;  /* 0x00008f0029097a23 */ /* 0x000fc40000010820 */
[----:B------:R-:W-:-:S03]  /*72e0*/  FADD.FTZ R41, R29, R8 ;  /* 0x000000081d297221 */ /* 0x000fc60000010000 */
[----:B------:R-:W-:Y:S01]  /*72f0*/  MUFU.EX2 R54, R54 ;  /* 0x0000003600367308 */ /* 0x000fe20000000800 */
[----:B------:R-:W-:Y:S01]  /*7300*/  FFMA.FTZ R29, R34, c[0x0][0x23c], -R23 ;  /* 0x00008f00221d7a23 */ /* 0x000fe20000010817 */
[----:B--2---:R-:W-:Y:S01]  /*7310*/  F2FP.BF16.PACK_AB R4, R61, R98 ;  /* 0x000000623d04723e */ /* 0x004fe200000010ff */
[----:B------:R-:W-:Y:S01]  /*7320*/  FADD.FTZ R38, R38, R41 ;  /* 0x0000002926267221 */ /* 0x000fe20000010000 */
[----:B----4-:R-:W-:Y:S01]  /*7330*/  F2FP.BF16.PACK_AB R6, R84, R57 ;  /* 0x000000395406723e */ /* 0x010fe200000010ff */
[----:B------:R-:W-:Y:S02]  /*7340*/  FFMA.FTZ R159, R25, c[0x0][0x23c], -R32 ;  /* 0x00008f00199f7a23 */ /* 0x000fe40000010820 */
[----:B------:R-:W-:Y:S01]  /*7350*/  FADD.FTZ R33, R33, R38 ;  /* 0x0000002621217221 */ /* 0x000fe20000010000 */
[----:B------:R-:W2:Y:S01]  /*7360*/  MUFU.EX2 R55, R55 ;  /* 0x0000003700377308 */ /* 0x000ea20000000800 */
[----:B-----5:R-:W-:Y:S01]  /*7370*/  F2FP.BF16.PACK_AB R5, R56, R45 ;  /* 0x0000002d3805723e */ /* 0x020fe200000010ff */
[----:B------:R-:W-:-:S02]  /*7380*/  FFMA.FTZ R25, R26, c[0x0][0x23c], -R23 ;  /* 0x00008f001a197a23 */ /* 0x000fc40000010817 */
[----:B------:R-:W-:-:S04]  /*7390*/  FADD.FTZ R0, R0, R33 ;  /* 0x0000002100007221 */ /* 0x000fc80000010000 */
[----:B------:R4:W-:Y:S01]  /*73a0*/  MUFU.EX2 R36, R9 ;  /* 0x0000000900247308 */ /* 0x0009e20000000800 */
[----:B------:R-:W-:Y:S01]  /*73b0*/  FADD.FTZ R0, R43, R0 ;  /* 0x000000002b007221 */ /* 0x000fe20000010000 */
[----:B--2---:R-:W-:-:S06]  /*73c0*/  F2FP.BF16.PACK_AB R7, R55, R54 ;  /* 0x000000363707723e */ /* 0x004fcc00000010ff */
[----:B------:R-:W-:Y:S01]  /*73d0*/  MUFU.EX2 R39, R39 ;  /* 0x0000002700277308 */ /* 0x000fe20000000800 */
[C---:B-1----:R-:W-:Y:S01]  /*73e0*/  HMMA.16816.F32.BF16 R68, R4.reuse, R16, R68 ;  /* 0x000000100444723c */ /* 0x042fe20000041844 */
[----:B----4-:R-:W1:Y:S06]  /*73f0*/  LDSM.16.MT88.4 R8, [R137+0x4800] ;  /* 0x004800008908783b */ /* 0x010e6c0000004200 */
[----:B------:R-:W2:Y:S01]  /*7400*/  MUFU.EX2 R92, R92 ;  /* 0x0000005c005c7308 */ /* 0x000ea20000000800 */
[C---:B------:R-:W-:Y:S01]  /*7410*/  HMMA.16816.F32.BF16 R72, R4.reuse, R18, R72 ;  /* 0x000000120448723c */ /* 0x040fe20000041848 */
[----:B------:R-:W4:Y:S06]  /*7420*/  LDSM.16.MT88.4 R16, [R136+0x4800] ;  /* 0x004800008810783b */ /* 0x000f2c0000004200 */
[----:B------:R-:W5:Y:S01]  /*7430*/  MUFU.EX2 R37, R37 ;  /* 0x0000002500257308 */ /* 0x000f620000000800 */
[C---:B---3--:R-:W-:Y:S07]  /*7440*/  HMMA.16816.F32.BF16 R76, R4.reuse, R12, R76 ;  /* 0x0000000c044c723c */ /* 0x048fee000004184c */
[----:B------:R-:W-:Y:S01]  /*7450*/  MUFU.EX2 R2, R2 ;  /* 0x0000000200027308 */ /* 0x000fe20000000800 */
[----:B------:R-:W-:Y:S01]  /*7460*/  FADD.FTZ R13, R63, R0 ;  /* 0x000000003f0d7221 */ /* 0x000fe20000010000 */
[----:B------:R-:W-:Y:S06]  /*7470*/  HMMA.16816.F32.BF16 R80, R4, R14, R80 ;  /* 0x0000000e0450723c */ /* 0x000fec0000041850 */
[----:B------:R-:W3:Y:S01]  /*7480*/  MUFU.EX2 R29, R29 ;  /* 0x0000001d001d7308 */ /* 0x000ee20000000800 */
[----:B------:R-:W-:-:S04]  /*7490*/  FADD.FTZ R13, R46, R13 ;  /* 0x0000000d2e0d7221 */ /* 0x000fc80000010000 */
[----:B------:R-:W-:Y:S01]  /*74a0*/  FADD.FTZ R40, R40, R13 ;  /* 0x0000000d28287221 */ /* 0x000fe20000010000 */
[----:B--2---:R-:W-:Y:S01]  /*74b0*/  F2FP.BF16.PACK_AB R4, R92, R39 ;  /* 0x000000275c04723e */ /* 0x004fe200000010ff */
[----:B------:R-:W-:Y:S01]  /*74c0*/  FADD.FTZ R13, R47, R88 ;  /* 0x000000582f0d7221 */ /* 0x000fe20000010000 */
[----:B------:R-:W-:Y:S01]  /*74d0*/  MUFU.EX2 R30, R30 ;  /* 0x0000001e001e7308 */ /* 0x000fe20000000800 */
[----:B------:R-:W-:Y:S01]  /*74e0*/  FADD.FTZ R51, R51, R40 ;  /* 0x0000002833337221 */ /* 0x000fe20000010000 */
[----:B-----5:R-:W-:Y:S01]  /*74f0*/  F2FP.BF16.PACK_AB R6, R48, R37 ;  /* 0x000000253006723e */ /* 0x020fe200000010ff */
[----:B------:R-:W-:Y:S02]  /*7500*/  FADD.FTZ R13, R42, R13 ;  /* 0x0000000d2a0d7221 */ /* 0x000fe40000010000 */
[----:B------:R-:W-:Y:S02]  /*7510*/  FADD.FTZ R96, R96, R51 ;  /* 0x0000003360607221 */ /* 0x000fe40000010000 */
[----:B------:R-:W-:Y:S01]  /*7520*/  FADD.FTZ R86, R86, R13 ;  /* 0x0000000d56567221 */ /* 0x000fe20000010000 */
[----:B------:R-:W2:Y:S01]  /*7530*/  MUFU.EX2 R31, R31 ;  /* 0x0000001f001f7308 */ /* 0x000ea20000000800 */
[----:B---3--:R-:W-:Y:S01]  /*7540*/  F2FP.BF16.PACK_AB R5, R29, R2 ;  /* 0x000000021d05723e */ /* 0x008fe200000010ff */
[----:B------:R-:W-:Y:S01]  /*7550*/  FADD.FTZ R96, R85, R96 ;  /* 0x0000006055607221 */ /* 0x000fe20000010000 */
[----:B------:R-:W3:Y:S01]  /*7560*/  LDSM.16.MT88.4 R12, [R137+0x4c00] ;  /* 0x004c0000890c783b */ /* 0x000ee20000004200 */
[----:B------:R-:W-:-:S04]  /*7570*/  FADD.FTZ R86, R93, R86 ;  /* 0x000000565d567221 */ /* 0x000fc80000010000 */
[----:B------:R-:W-:Y:S01]  /*7580*/  FADD.FTZ R95, R95, R86 ;  /* 0x000000565f5f7221 */ /* 0x000fe20000010000 */
[----:B------:R-:W5:Y:S03]  /*7590*/  MUFU.EX2 R35, R35 ;  /* 0x0000002300237308 */ /* 0x000f660000000800 */
[----:B------:R-:W-:Y:S01]  /*75a0*/  FADD.FTZ R95, R66, R95 ;  /* 0x0000005f425f7221 */ /* 0x000fe20000010000 */
[----:B--2---:R-:W-:-:S03]  /*75b0*/  F2FP.BF16.PACK_AB R7, R31, R30 ;  /* 0x0000001e1f07723e */ /* 0x004fc600000010ff */
[----:B------:R-:W-:Y:S01]  /*75c0*/  FADD.FTZ R64, R64, R95 ;  /* 0x0000005f40407221 */ /* 0x000fe20000010000 */
[----:B------:R-:W-:Y:S03]  /*75d0*/  MUFU.EX2 R0, R27 ;  /* 0x0000001b00007308 */ /* 0x000fe60000000800 */
[----:B------:R-:W-:Y:S01]  /*75e0*/  FADD.FTZ R53, R53, R64 ;  /* 0x0000004035357221 */ /* 0x000fe20000010000 */
[----:B-1----:R-:W-:Y:S03]  /*75f0*/  HMMA.16816.F32.BF16 R68, R4, R8, R68 ;  /* 0x000000080444723c */ /* 0x002fe60000041844 */
[----:B------:R-:W-:Y:S01]  /*7600*/  FADD.FTZ R62, R62, R53 ;  /* 0x000000353e3e7221 */ /* 0x000fe20000010000 */
[----:B------:R-:W-:Y:S03]  /*7610*/  MUFU.EX2 R159, R159 ;  /* 0x0000009f009f7308 */ /* 0x000fe60000000800 */
[----:B------:R-:W-:-:S02]  /*7620*/  FADD.FTZ R62, R49, R62 ;  /* 0x0000003e313e7221 */ /* 0x000fc40000010000 */
[----:B------:R-:W-:Y:S01]  /*7630*/  FADD.FTZ R9, R67, R96 ;  /* 0x0000006043097221 */ /* 0x000fe20000010000 */
[----:B------:R-:W-:Y:S02]  /*7640*/  HMMA.16816.F32.BF16 R72, R4, R10, R72 ;  /* 0x0000000a0448723c */ /* 0x000fe40000041848 */
[----:B------:R-:W-:Y:S01]  /*7650*/  MUFU.EX2 R25, R25 ;  /* 0x0000001900197308 */ /* 0x000fe20000000800 */
[----:B------:R-:W-:-:S04]  /*7660*/  FADD.FTZ R9, R94, R9 ;  /* 0x000000095e097221 */ /* 0x000fc80000010000 */
[----:B------:R-:W-:Y:S01]  /*7670*/  FADD.FTZ R26, R100, R9 ;  /* 0x00000009641a7221 */ /* 0x000fe20000010000 */
[----:B----4-:R-:W-:Y:S01]  /*7680*/  HMMA.16816.F32.BF16 R76, R4, R16, R76 ;  /* 0x00000010044c723c */ /* 0x010fe2000004184c */
[----:B------:R-:W1:Y:S01]  /*7690*/  LDSM.16.MT88.4 R8, [R136+0x4c00] ;  /* 0x004c00008808783b */ /* 0x000e620000004200 */
[----:B------:R-:W2:Y:S01]  /*76a0*/  MUFU.EX2 R22, R22 ;  /* 0x0000001600167308 */ /* 0x000ea20000000800 */
[----:B------:R-:W-:-:S04]  /*76b0*/  FADD.FTZ R26, R101, R26 ;  /* 0x0000001a651a7221 */ /* 0x000fc80000010000 */
[----:B------:R-:W-:Y:S01]  /*76c0*/  FADD.FTZ R17, R65, R26 ;  /* 0x0000001a41117221 */ /* 0x000fe20000010000 */
[----:B------:R-:W-:Y:S02]  /*76d0*/  HMMA.16816.F32.BF16 R80, R4, R18, R80 ;  /* 0x000000120450723c */ /* 0x000fe40000041850 */
[----:B------:R-:W-:Y:S01]  /*76e0*/  MUFU.EX2 R24, R24 ;  /* 0x0000001800187308 */ /* 0x000fe20000000800 */
[----:B------:R-:W-:-:S04]  /*76f0*/  FADD.FTZ R17, R102, R17 ;  /* 0x0000001166117221 */ /* 0x000fc80000010000 */
[----:B------:R-:W-:Y:S01]  /*7700*/  FADD.FTZ R16, R98, R17 ;  /* 0x0000001162107221 */ /* 0x000fe20000010000 */
[----:B-----5:R-:W-:Y:S01]  /*7710*/  F2FP.BF16.PACK_AB R4, R36, R35 ;  /* 0x000000232404723e */ /* 0x020fe200000010ff */
[----:B------:R-:W-:Y:S01]  /*7720*/  FADD.FTZ R17, R45, R62 ;  /* 0x0000003e2d117221 */ /* 0x000fe20000010000 */
[----:B------:R-:W4:Y:S01]  /*7730*/  MUFU.EX2 R21, R21 ;  /* 0x0000001500157308 */ /* 0x000f220000000800 */
[----:B------:R-:W-:Y:S01]  /*7740*/  FADD.FTZ R16, R61, R16 ;  /* 0x000000103d107221 */ /* 0x000fe20000010000 */
[----:B--2---:R-:W-:Y:S01]  /*7750*/  F2FP.BF16.PACK_AB R5, R22, R25 ;  /* 0x000000191605723e */ /* 0x004fe200000010ff */
[----:B------:R-:W-:Y:S01]  /*7760*/  FADD.FTZ R17, R56, R17 ;  /* 0x0000001138117221 */ /* 0x000fe20000010000 */
[----:B------:R-:W-:Y:S01]  /*7770*/  F2FP.BF16.PACK_AB R6, R159, R0 ;  /* 0x000000009f06723e */ /* 0x000fe200000010ff */
[----:B------:R-:W-:Y:S02]  /*7780*/  FADD.FTZ R57, R57, R16 ;  /* 0x0000001039397221 */ /* 0x000fe40000010000 */
[----:B------:R-:W-:-:S02]  /*7790*/  FADD.FTZ R54, R54, R17 ;  /* 0x0000001136367221 */ /* 0x000fc40000010000 */
[----:B------:R-:W-:Y:S02]  /*77a0*/  FADD.FTZ R84, R84, R57 ;  /* 0x0000003954547221 */ /* 0x000fe40000010000 */
[----:B------:R-:W-:Y:S02]  /*77b0*/  FADD.FTZ R55, R55, R54 ;  /* 0x0000003637377221 */ /* 0x000fe40000010000 */
[----:B------:R-:W-:Y:S02]  /*77c0*/  FADD.FTZ R39, R39, R84 ;  /* 0x0000005427277221 */ /* 0x000fe40000010000 */
[----:B------:R-:W-:Y:S01]  /*77d0*/  FADD.FTZ R2, R2, R55 ;  /* 0x0000003702027221 */ /* 0x000fe20000010000 */
[----:B----4-:R-:W-:Y:S01]  /*77e0*/  F2FP.BF16.PACK_AB R7, R21, R24 ;  /* 0x000000181507723e */ /* 0x010fe200000010ff */
        /* <DEDUP_REMOVED lines=14> */
[----:B------:R-:W-:Y:S01]  /*78d0*/  FADD.FTZ R24, R24, R25 ;  /* 0x0000001918187221 */ /* 0x000fe20000010000 */
[----:B-1----:R-:W-:Y:S01]  /*78e0*/  HMMA.16816.F32.BF16 R76, R4, R8, R76 ;  /* 0x00000008044c723c */ /* 0x002fe2000004184c */
[----:B------:R-:W-:Y:S01]  /*78f0*/  FADD.FTZ R159, R159, R0 ;  /* 0x000000009f9f7221 */ /* 0x000fe20000010000 */
[----:B------:R-:W-:Y:S01]  /*7900*/  MOV R0, R3 ;  /* 0x0000000300007202 */ /* 0x000fe20000000f00 */
[----:B------:R-:W-:-:S05]  /*7910*/  FADD.FTZ R160, R21, R24 ;  /* 0x0000001815a07221 */ /* 0x000fca0000010000 */
[----:B------:R-:W-:Y:S08]  /*7920*/  HMMA.16816.F32.BF16 R80, R4, R10, R80 ;  /* 0x0000000a0450723c */ /* 0x000ff00000041850 */
.L_x_4173:
        /* <DEDUP_REMOVED lines=14> */
.L_x_4183:
        /* <DEDUP_REMOVED lines=64> */
.L_x_4180:
        /* <DEDUP_REMOVED lines=27> */
[----:B------:R-:W2:Y:S05]  /*7fc0*/  LDSM.16.M88.4 R120, [R139+0x2c00] ;  /* 0x002c00008b78783b */ /* 0x000eaa0000000200 */
[----:B------:R-:W-:Y:S01]  /*7fd0*/  LDSM.16.M88.4 R124, [R140] ;  /* 0x000000008c7c783b */ /* 0x000fe20000000200 */
[C---:B------:R-:W-:Y:S04]  /*7fe0*/  HMMA.16816.F32.BF16 R8, R88.reuse, R94, RZ ;  /* 0x0000005e5808723c */ /* 0x040fe800000418ff */
[----:B------:R-:W1:Y:S04]  /*7ff0*/  LDSM.16.M88.4 R128, [R138] ;  /* 0x000000008a80783b */ /* 0x000e680000000200 */
[C---:B---3--:R-:W-:Y:S01]  /*8000*/  HMMA.16816.F32.BF16 R12, R88.reuse, R96, RZ ;  /* 0x00000060580c723c */ /* 0x048fe200000418ff */
[----:B------:R-:W3:Y:S05]  /*8010*/  LDSM.16.M88.4 R132, [R138+0x400] ;  /* 0x000400008a84783b */ /* 0x000eea0000000200 */
[----:B------:R-:W-:Y:S02]  /*8020*/  LDSM.16.M88.4 R92, [R138+0xc00] ;  /* 0x000c00008a5c783b */ /* 0x000fe40000000200 */
[C---:B------:R-:W-:Y:S03]  /*8030*/  HMMA.16816.F32.BF16 R16, R88.reuse, R98, RZ ;  /* 0x000000625810723c */ /* 0x040fe600000418ff */
[----:B------:R-:W-:Y:S05]  /*8040*/  LDSM.16.M88.4 R96, [R138+0x1000] ;  /* 0x001000008a60783b */ /* 0x000fea0000000200 */
        /* <DEDUP_REMOVED lines=14> */
[C---:B------:R-:W-:Y:S08]  /*8130*/  HMMA.16816.F32.BF16 R8, R124.reuse, R130, R8 ;  /* 0x000000827c08723c */ /* 0x040ff00000041808 */
[C---:B---3--:R-:W-:Y:S08]  /*8140*/  HMMA.16816.F32.BF16 R12, R124.reuse, R132, R12 ;  /* 0x000000847c0c723c */ /* 0x048ff0000004180c */
[C---:B------:R-:W-:Y:S08]  /*8150*/  HMMA.16816.F32.BF16 R16, R124.reuse, R134, R16 ;  /* 0x000000867c10723c */ /* 0x040ff00000041810 */
[C---:B-1----:R-:W-:Y:S08]  /*8160*/  HMMA.16816.F32.BF16 R20, R124.reuse, R88, R20 ;  /* 0x000000587c14723c */ /* 0x042ff00000041814 */
[C---:B------:R-:W-:Y:S01]  /*8170*/  HMMA.16816.F32.BF16 R24, R124.reuse, R90, R24 ;  /* 0x0000005a7c18723c */ /* 0x040fe20000041818 */
[----:B------:R-:W1:Y:S07]  /*8180*/  LDSM.16.M88.4 R88, [R138+0x1400] ;  /* 0x001400008a58783b */ /* 0x000e6e0000000200 */
[C---:B------:R-:W-:Y:S08]  /*8190*/  HMMA.16816.F32.BF16 R28, R124.reuse, R92, R28 ;  /* 0x0000005c7c1c723c */ /* 0x040ff0000004181c */
        /* <DEDUP_REMOVED lines=9> */
[C---:B--2---:R-:W-:Y:S08]  /*8230*/  HMMA.16816.F32.BF16 R52, R124.reuse, R92, R52 ;  /* 0x0000005c7c34723c */ /* 0x044ff00000041834 */
        /* <DEDUP_REMOVED lines=70> */
.L_x_4182:
        /* <DEDUP_REMOVED lines=18> */
.L_x_4181:
[----:B------:R-:W-:Y:S01]  /*87c0*/  LDSM.16.MT88.4 R96, [R137+0x3000] ;  /* 0x003000008960783b */ /* 0x000fe20000004200 */
[----:B------:R-:W-:Y:S02]  /*87d0*/  FMNMX.FTZ R84, R6, R3, !PT ;  /* 0x0000000306547209 */ /* 0x000fe40007810000 */
[----:B------:R-:W-:Y:S02]  /*87e0*/  FMNMX.FTZ R0, R4, R85, !PT ;  /* 0x0000005504007209 */ /* 0x000fe40007810000 */
[----:B------:R-:W-:Y:S02]  /*87f0*/  FMNMX.FTZ R93, R7, R84, !PT ;  /* 0x00000054075d7209 */ /* 0x000fe40007810000 */
[----:B-1----:R-:W-:Y:S01]  /*8800*/  FMNMX.FTZ R87, R5, R0, !PT ;  /* 0x0000000005577209 */ /* 0x002fe20007810000 */
        /* <DEDUP_REMOVED lines=69> */
[C---:B------:R-:W-:Y:S02]  /*8c60*/  FADD.FTZ R84, -R2.reuse, R85 ;  /* 0x0000005502547221 */ /* 0x040fe40000010100 */
[----:B------:R-:W-:Y:S01]  /*8c70*/  FMUL.FTZ R88, R2, c[0x0][0x23c] ;  /* 0x00008f0002587a20 */ /* 0x000fe20000410000 */
[----:B--2---:R-:W-:Y:S01]  /*8c80*/  FMNMX.FTZ R0, R87, R0, !PT ;  /* 0x0000000057007209 */ /* 0x004fe20007810000 */
[----:B------:R-:W-:Y:S03]  /*8c90*/  FMUL.FTZ R86, R84, c[0x0][0x23c] ;  /* 0x00008f0054567a20 */ /* 0x000fe60000410000 */
[----:B------:R-:W-:Y:S01]  /*8ca0*/  FSEL R87, R88, RZ, P0 ;  /* 0x000000ff58577208 */ /* 0x000fe20000000000 */
[----:B------:R1:W2:Y:S01]  /*8cb0*/  MUFU.EX2 R84, R86 ;  /* 0x0000005600547308 */ /* 0x0002a20000000800 */
[C---:B------:R-:W-:Y:S01]  /*8cc0*/  FMUL.FTZ R88, R0.reuse, c[0x0][0x23c] ;  /* 0x00008f0000587a20 */ /* 0x040fe20000410000 */
[C---:B------:R-:W-:Y:S01]  /*8cd0*/  FSETP.NEU.FTZ.AND P0, PT, R0.reuse, -INF , PT ;  /* 0xff8000000000780b */ /* 0x040fe20003f1d000 */
[----:B------:R-:W-:Y:S02]  /*8ce0*/  FADD.FTZ R85, -R0, R3 ;  /* 0x0000000300557221 */ /* 0x000fe40000010100 */
[--C-:B------:R-:W-:Y:S02]  /*8cf0*/  FFMA.FTZ R106, R44, c[0x0][0x23c], -R87.reuse ;  /* 0x00008f002c6a7a23 */ /* 0x100fe40000010857 */
        /* <DEDUP_REMOVED lines=10> */
[----:B-1----:R-:W-:Y:S01]  /*8da0*/  FSEL R86, R88, RZ, P0 ;  /* 0x000000ff58567208 */ /* 0x002fe20000000000 */
[C---:B--2---:R-:W-:Y:S01]  /*8db0*/  FMUL.FTZ R68, R84.reuse, R68 ;  /* 0x0000004454447220 */ /* 0x044fe20000410000 */
[----:B------:R-:W-:Y:S01]  /*8dc0*/  ISETP.GT.AND P0, PT, R147, 0x1, PT ;  /* 0x000000019300780c */ /* 0x000fe20003f04270 */
[----:B------:R-:W-:Y:S02]  /*8dd0*/  FMUL.FTZ R69, R84, R69 ;  /* 0x0000004554457220 */ /* 0x000fe40000410000 */
[--C-:B------:R-:W-:Y:S02]  /*8de0*/  FFMA.FTZ R164, R10, c[0x0][0x23c], -R86.reuse ;  /* 0x00008f000aa47a23 */ /* 0x100fe40000010856 */
[--C-:B------:R-:W-:Y:S02]  /*8df0*/  FFMA.FTZ R128, R11, c[0x0][0x23c], -R86.reuse ;  /* 0x00008f000b807a23 */ /* 0x100fe40000010856 */
[----:B------:R-:W-:Y:S01]  /*8e00*/  MUFU.EX2 R165, R165 ;  /* 0x000000a500a57308 */ /* 0x000fe20000000800 */
[C---:B------:R-:W-:Y:S02]  /*8e10*/  FMUL.FTZ R72, R84.reuse, R72 ;  /* 0x0000004854487220 */ /* 0x040fe40000410000 */
[C---:B------:R-:W-:Y:S02]  /*8e20*/  FMUL.FTZ R73, R84.reuse, R73 ;  /* 0x0000004954497220 */ /* 0x040fe40000410000 */
[--C-:B------:R-:W-:Y:S02]  /*8e30*/  FFMA.FTZ R120, R19, c[0x0][0x23c], -R86.reuse ;  /* 0x00008f0013787a23 */ /* 0x100fe40000010856 */
[C---:B------:R-:W-:Y:S02]  /*8e40*/  FMUL.FTZ R76, R84.reuse, R76 ;  /* 0x0000004c544c7220 */ /* 0x040fe40000410000 */
[C---:B------:R-:W-:Y:S01]  /*8e50*/  FMUL.FTZ R77, R84.reuse, R77 ;  /* 0x0000004d544d7220 */ /* 0x040fe20000410000 */
[----:B------:R-:W1:Y:S01]  /*8e60*/  MUFU.EX2 R132, R132 ;  /* 0x0000008400847308 */ /* 0x000e620000000800 */
[C---:B------:R-:W-:Y:S02]  /*8e70*/  FMUL.FTZ R80, R84.reuse, R80 ;  /* 0x0000005054507220 */ /* 0x040fe40000410000 */
[----:B------:R-:W-:Y:S01]  /*8e80*/  FMUL.FTZ R81, R84, R81 ;  /* 0x0000005154517220 */ /* 0x000fe20000410000 */
[----:B---3--:R-:W-:Y:S01]  /*8e90*/  F2FP.BF16.PACK_AB R92, R145, R104 ;  /* 0x00000068915c723e */ /* 0x008fe200000010ff */
[--C-:B------:R-:W-:Y:S02]  /*8ea0*/  FFMA.FTZ R107, R42, c[0x0][0x23c], -R86.reuse ;  /* 0x00008f002a6b7a23 */ /* 0x100fe40000010856 */
[--C-:B------:R-:W-:Y:S02]  /*8eb0*/  FFMA.FTZ R105, R43, c[0x0][0x23c], -R86.reuse ;  /* 0x00008f002b697a23 */ /* 0x100fe40000010856 */
[----:B------:R-:W-:Y:S01]  /*8ec0*/  FFMA.FTZ R109, R30, c[0x0][0x23c], -R86 ;  /* 0x00008f001e6d7a23 */ /* 0x000fe20000010856 */
[----:B------:R-:W-:Y:S01]  /*8ed0*/  MUFU.EX2 R164, R164 ;  /* 0x000000a400a47308 */ /* 0x000fe20000000800 */
[----:B------:R-:W-:Y:S02]  /*8ee0*/  FFMA.FTZ R30, R84, R159, R104 ;  /* 0x0000009f541e7223 */ /* 0x000fe40000010068 */
[--C-:B------:R-:W-:Y:S02]  /*8ef0*/  FFMA.FTZ R90, R6, c[0x0][0x23c], -R86.reuse ;  /* 0x00008f00065a7a23 */ /* 0x100fe40000010856 */
[--C-:B------:R-:W-:Y:S02]  /*8f00*/  FFMA.FTZ R119, R24, c[0x0][0x23c], -R87.reuse ;  /* 0x00008f0018777a23 */ /* 0x100fe40000010857 */
[--C-:B------:R-:W-:Y:S02]  /*8f10*/  FFMA.FTZ R108, R29, c[0x0][0x23c], -R87.reuse ;  /* 0x00008f001d6c7a23 */ /* 0x100fe40000010857 */
[--C-:B------:R-:W-:Y:S01]  /*8f20*/  FFMA.FTZ R113, R32, c[0x0][0x23c], -R87.reuse ;  /* 0x00008f0020717a23 */ /* 0x100fe20000010857 */
[----:B------:R-:W2:Y:S01]  /*8f30*/  MUFU.EX2 R128, R128 ;  /* 0x0000008000807308 */ /* 0x000ea20000000800 */
[----:B------:R-:W-:Y:S02]  /*8f40*/  FMUL.FTZ R3, R85, c[0x0][0x23c] ;  /* 0x00008f0055037a20 */ /* 0x000fe40000410000 */
        /* <DEDUP_REMOVED lines=30> */
[----:B------:R-:W1:Y:S01]  /*9130*/  MUFU.EX2 R127, R127 ;  /* 0x0000007f007f7308 */ /* 0x000e620000000800 */
[--C-:B---3--:R-:W-:Y:S02]  /*9140*/  FFMA.FTZ R90, R34, c[0x0][0x23c], -R86.reuse ;  /* 0x00008f00225a7a23 */ /* 0x108fe40000010856 */
[--C-:B------:R-:W-:Y:S01]  /*9150*/  FFMA.FTZ R133, R37, c[0x0][0x23c], -R87.reuse ;  /* 0x00008f0025857a23 */ /* 0x100fe20000010857 */
[----:B--2---:R-:W-:Y:S01]  /*9160*/  F2FP.BF16.PACK_AB R93, R163, R85 ;  /* 0x00000055a35d723e */ /* 0x004fe200000010ff */
[--C-:B------:R-:W-:Y:S02]  /*9170*/  FFMA.FTZ R134, R38, c[0x0][0x23c], -R86.reuse ;  /* 0x00008f0026867a23 */ /* 0x100fe40000010856 */
[--C-:B------:R-:W-:Y:S02]  /*9180*/  FFMA.FTZ R161, R39, c[0x0][0x23c], -R86.reuse ;  /* 0x00008f0027a17a23 */ /* 0x100fe40000010856 */
[--C-:B------:R-:W-:Y:S01]  /*9190*/  FFMA.FTZ R162, R40, c[0x0][0x23c], -R87.reuse ;  /* 0x00008f0028a27a23 */ /* 0x100fe20000010857 */
[----:B------:R-:W-:Y:S01]  /*91a0*/  MUFU.EX2 R131, R131 ;  /* 0x0000008300837308 */ /* 0x000fe20000000800 */
[C---:B------:R-:W-:Y:S05]  /*91b0*/  HMMA.16816.F32.BF16 R68, R92.reuse, R96, R68 ;  /* 0x000000605c44723c */ /* 0x040fea0000041844 */
[--C-:B------:R-:W-:Y:S02]  /*91c0*/  FFMA.FTZ R135, R41, c[0x0][0x23c], -R87.reuse ;  /* 0x00008f0029877a23 */ /* 0x100fe40000010857 */
[--C-:B------:R-:W-:Y:S01]  /*91d0*/  FFMA.FTZ R7, R45, c[0x0][0x23c], -R87.reuse ;  /* 0x00008f002d077a23 */ /* 0x100fe20000010857 */
[C---:B------:R-:W-:Y:S01]  /*91e0*/  HMMA.16816.F32.BF16 R72, R92.reuse, R98, R72 ;  /* 0x000000625c48723c */ /* 0x040fe20000041848 */
[----:B------:R-:W2:Y:S01]  /*91f0*/  MUFU.EX2 R124, R124 ;  /* 0x0000007c007c7308 */ /* 0x000ea20000000800 */
[----:B------:R-:W3:Y:S02]  /*9200*/  LDSM.16.MT88.4 R96, [R137+0x3400] ;  /* 0x003400008960783b */ /* 0x000ee40000004200 */
[--C-:B------:R-:W-:Y:S02]  /*9210*/  FFMA.FTZ R18, R46, c[0x0][0x23c], -R86.reuse ;  /* 0x00008f002e127a23 */ /* 0x100fe40000010856 */
[----:B------:R-:W-:Y:S02]  /*9220*/  FFMA.FTZ R14, R49, c[0x0][0x23c], -R87 ;  /* 0x00008f00310e7a23 */ /* 0x000fe40000010857 */
[C---:B------:R-:W-:Y:S03]  /*9230*/  HMMA.16816.F32.BF16 R76, R92.reuse, R100, R76 ;  /* 0x000000645c4c723c */ /* 0x040fe6000004184c */
[----:B------:R-:W-:Y:S01]  /*9240*/  MUFU.EX2 R125, R125 ;  /* 0x0000007d007d7308 */ /* 0x000fe20000000800 */
[--C-:B------:R-:W-:Y:S02]  /*9250*/  FFMA.FTZ R13, R50, c[0x0][0x23c], -R86.reuse ;  /* 0x00008f00320d7a23 */ /* 0x100fe40000010856 */
[--C-:B------:R-:W-:Y:S02]  /*9260*/  FFMA.FTZ R22, R51, c[0x0][0x23c], -R86.reuse ;  /* 0x00008f0033167a23 */ /* 0x100fe40000010856 */
[----:B------:R-:W-:Y:S01]  /*9270*/  HMMA.16816.F32.BF16 R80, R92, R102, R80 ;  /* 0x000000665c50723c */ /* 0x000fe20000041850 */
[----:B------:R-:W4:Y:S03]  /*9280*/  LDSM.16.MT88.4 R100, [R136+0x3400] ;  /* 0x003400008864783b */ /* 0x000f260000004200 */
[----:B------:R-:W-:Y:S01]  /*9290*/  FFMA.FTZ R85, R3, R160, R85 ;  /* 0x000000a003557223 */ /* 0x000fe20000010055 */
[----:B------:R-:W5:Y:S01]  /*92a0*/  MUFU.EX2 R126, R126 ;  /* 0x0000007e007e7308 */ /* 0x000f620000000800 */
[--C-:B------:R-:W-:Y:S01]  /*92b0*/  FFMA.FTZ R159, R52, c[0x0][0x23c], -R87.reuse ;  /* 0x00008f00349f7a23 */ /* 0x100fe20000010857 */
[----:B-1----:R-:W-:Y:S01]  /*92c0*/  F2FP.BF16.PACK_AB R92, R127, R130 ;  /* 0x000000827f5c723e */ /* 0x002fe200000010ff */
[--C-:B------:R-:W-:Y:S01]  /*92d0*/  FFMA.FTZ R84, R53, c[0x0][0x23c], -R87.reuse ;  /* 0x00008f0035547a23 */ /* 0x100fe20000010857 */
[----:B--2---:R-:W-:Y:S03]  /*92e0*/  F2FP.BF16.PACK_AB R93, R124, R131 ;  /* 0x000000837c5d723e */ /* 0x004fe600000010ff */
[--C-:B------:R-:W-:Y:S01]  /*92f0*/  FFMA.FTZ R15, R55, c[0x0][0x23c], -R86.reuse ;  /* 0x00008f00370f7a23 */ /* 0x100fe20000010856 */
[----:B------:R-:W-:Y:S01]  /*9300*/  MOV R3, R0 ;  /* 0x0000000000037202 */ /* 0x000fe20000000f00 */
[--C-:B------:R-:W-:Y:S01]  /*9310*/  FFMA.FTZ R17, R56, c[0x0][0x23c], -R87.reuse ;  /* 0x00008f0038117a23 */ /* 0x100fe20000010857 */
[----:B------:R-:W-:Y:S01]  /*9320*/  MUFU.EX2 R129, R129 ;  /* 0x0000008100817308 */ /* 0x000fe20000000800 */
[----:B------:R-:W-:Y:S02]  /*9330*/  FFMA.FTZ R26, R57, c[0x0][0x23c], -R87 ;  /* 0x00008f00391a7a23 */ /* 0x000fe40000010857 */
[--C-:B------:R-:W-:Y:S02]  /*9340*/  FFMA.FTZ R54, R54, c[0x0][0x23c], -R86.reuse ;  /* 0x00008f0036367a23 */ /* 0x100fe40000010856 */
[----:B------:R-:W-:Y:S01]  /*9350*/  FADD.FTZ R163, R163, R85 ;  /* 0x00000055a3a37221 */ /* 0x000fe20000010000 */
[----:B------:R-:W-:Y:S04]  /*9360*/  MOV R85, R2 ;  /* 0x0000000200557202 */ /* 0x000fe80000000f00 */
        /* <DEDUP_REMOVED lines=20> */
[----:B------:R2:W-:Y:S10]  /*94b0*/  MUFU.EX2 R5, R107 ;  /* 0x0000006b00057308 */ /* 0x0005f40000000800 */
[----:B------:R5:W-:Y:S01]  /*94c0*/  MUFU.EX2 R6, R105 ;  /* 0x0000006900067308 */ /* 0x000be20000000800 */
[----:B-1----:R-:W-:Y:S09]  /*94d0*/  F2FP.BF16.PACK_AB R95, R111, R116 ;  /* 0x000000746f5f723e */ /* 0x002ff200000010ff */
[----:B------:R-:W-:Y:S01]  /*94e0*/  MUFU.EX2 R10, R106 ;  /* 0x0000006a000a7308 */ /* 0x000fe20000000800 */
[C---:B---3--:R-:W-:Y:S03]  /*94f0*/  HMMA.16816.F32.BF16 R68, R92.reuse, R96, R68 ;  /* 0x000000605c44723c */ /* 0x048fe60000041844 */
[----:B--2---:R-:W-:Y:S05]  /*9500*/  FFMA.FTZ R107, R47, c[0x0][0x23c], -R86 ;  /* 0x00008f002f6b7a23 */ /* 0x004fea0000010856 */
[C---:B------:R-:W-:Y:S01]  /*9510*/  HMMA.16816.F32.BF16 R72, R92.reuse, R98, R72 ;  /* 0x000000625c48723c */ /* 0x040fe20000041848 */
[----:B------:R-:W-:Y:S01]  /*9520*/  MUFU.EX2 R9, R107 ;  /* 0x0000006b00097308 */ /* 0x000fe20000000800 */
[----:B------:R-:W1:Y:S02]  /*9530*/  LDSM.16.MT88.4 R96, [R137+0x3c00] ;  /* 0x003c00008960783b */ /* 0x000e640000004200 */
[----:B-----5:R-:W-:Y:S04]  /*9540*/  FFMA.FTZ R105, R48, c[0x0][0x23c], -R87 ;  /* 0x00008f0030697a23 */ /* 0x020fe80000010857 */
[C---:B----4-:R-:W-:Y:S03]  /*9550*/  HMMA.16816.F32.BF16 R76, R92.reuse, R100, R76 ;  /* 0x000000645c4c723c */ /* 0x050fe6000004184c */
[----:B------:R2:W-:Y:S05]  /*9560*/  MUFU.EX2 R11, R105 ;  /* 0x00000069000b7308 */ /* 0x0005ea0000000800 */
[----:B------:R-:W-:Y:S01]  /*9570*/  HMMA.16816.F32.BF16 R80, R92, R102, R80 ;  /* 0x000000665c50723c */ /* 0x000fe20000041850 */
[----:B------:R-:W-:Y:S04]  /*9580*/  LDSM.16.MT88.4 R100, [R137+0x4000] ;  /* 0x004000008964783b */ /* 0x000fe80000004200 */
[----:B------:R-:W-:Y:S10]  /*9590*/  MUFU.EX2 R115, R115 ;  /* 0x0000007300737308 */ /* 0x000ff40000000800 */
[----:B------:R-:W3:Y:S01]  /*95a0*/  MUFU.EX2 R108, R108 ;  /* 0x0000006c006c7308 */ /* 0x000ee20000000800 */
[----:B--2---:R-:W2:Y:S09]  /*95b0*/  LDSM.16.MT88.4 R104, [R136+0x3c00] ;  /* 0x003c00008868783b */ /* 0x004eb20000004200 */
[----:B------:R-:W-:Y:S10]  /*95c0*/  MUFU.EX2 R109, R109 ;  /* 0x0000006d006d7308 */ /* 0x000ff40000000800 */
[----:B------:R-:W4:Y:S01]  /*95d0*/  MUFU.EX2 R110, R110 ;  /* 0x0000006e006e7308 */ /* 0x000f220000000800 */
[----:B---3--:R-:W-:Y:S09]  /*95e0*/  F2FP.BF16.PACK_AB R92, R108, R115 ;  /* 0x000000736c5c723e */ /* 0x008ff200000010ff */
[----:B------:R-:W-:Y:S10]  /*95f0*/  MUFU.EX2 R113, R113 ;  /* 0x0000007100717308 */ /* 0x000ff40000000800 */
[----:B------:R-:W3:Y:S01]  /*9600*/  MUFU.EX2 R88, R88 ;  /* 0x0000005800587308 */ /* 0x000ee20000000800 */
[----:B----4-:R-:W-:Y:S09]  /*9610*/  F2FP.BF16.PACK_AB R93, R110, R109 ;  /* 0x0000006d6e5d723e */ /* 0x010ff200000010ff */
[----:B------:R-:W-:Y:S10]  /*9620*/  MUFU.EX2 R90, R90 ;  /* 0x0000005a005a7308 */ /* 0x000ff40000000800 */
[----:B------:R-:W4:Y:S01]  /*9630*/  MUFU.EX2 R117, R117 ;  /* 0x0000007500757308 */ /* 0x000f220000000800 */
[----:B---3--:R-:W-:Y:S09]  /*9640*/  F2FP.BF16.PACK_AB R94, R88, R113 ;  /* 0x00000071585e723e */ /* 0x008ff200000010ff */
[----:B------:R-:W-:Y:S10]  /*9650*/  MUFU.EX2 R122, R122 ;  /* 0x0000007a007a7308 */ /* 0x000ff40000000800 */
[----:B------:R-:W3:Y:S01]  /*9660*/  MUFU.EX2 R133, R133 ;  /* 0x0000008500857308 */ /* 0x000ee20000000800 */
[----:B----4-:R-:W-:Y:S09]  /*9670*/  F2FP.BF16.PACK_AB R95, R117, R90 ;  /* 0x0000005a755f723e */ /* 0x010ff200000010ff */
[----:B------:R-:W-:Y:S01]  /*9680*/  MUFU.EX2 R134, R134 ;  /* 0x0000008600867308 */ /* 0x000fe20000000800 */
[C---:B-1----:R-:W-:Y:S08]  /*9690*/  HMMA.16816.F32.BF16 R68, R92.reuse, R96, R68 ;  /* 0x000000605c44723c */ /* 0x042ff00000041844 */
[C---:B------:R-:W-:Y:S01]  /*96a0*/  HMMA.16816.F32.BF16 R72, R92.reuse, R98, R72 ;  /* 0x000000625c48723c */ /* 0x040fe20000041848 */
[----:B------:R-:W1:Y:S01]  /*96b0*/  MUFU.EX2 R161, R161 ;  /* 0x000000a100a17308 */ /* 0x000e620000000800 */
[----:B------:R-:W4:Y:S06]  /*96c0*/  LDSM.16.MT88.4 R96, [R136+0x4000] ;  /* 0x004000008860783b */ /* 0x000f2c0000004200 */
[C---:B--2---:R-:W-:Y:S03]  /*96d0*/  HMMA.16816.F32.BF16 R76, R92.reuse, R104, R76 ;  /* 0x000000685c4c723c */ /* 0x044fe6000004184c */
[----:B------:R-:W-:Y:S04]  /*96e0*/  MUFU.EX2 R162, R162 ;  /* 0x000000a200a27308 */ /* 0x000fe80000000800 */
[----:B------:R-:W-:Y:S01]  /*96f0*/  FADD.FTZ R104, R145, R30 ;  /* 0x0000001e91687221 */ /* 0x000fe20000010000 */
[----:B------:R-:W-:Y:S04]  /*9700*/  HMMA.16816.F32.BF16 R80, R92, R106, R80 ;  /* 0x0000006a5c50723c */ /* 0x000fe80000041850 */
[----:B------:R-:W-:Y:S01]  /*9710*/  FADD.FTZ R19, R165, R104 ;  /* 0x00000068a5137221 */ /* 0x000fe20000010000 */
[----:B------:R-:W2:Y:S01]  /*9720*/  MUFU.EX2 R135, R135 ;  /* 0x0000008700877308 */ /* 0x000ea20000000800 */
[----:B------:R-:W5:Y:S01]  /*9730*/  LDSM.16.MT88.4 R104, [R137+0x4400] ;  /* 0x004400008968783b */ /* 0x000f620000004200 */
[----:B---3--:R-:W-:Y:S01]  /*9740*/  F2FP.BF16.PACK_AB R92, R133, R122 ;  /* 0x0000007a855c723e */ /* 0x008fe200000010ff */
[--C-:B------:R-:W-:Y:S01]  /*9750*/  FFMA.FTZ R145, R58, c[0x0][0x23c], -R86.reuse ;  /* 0x00008f003a917a23 */ /* 0x100fe20000010856 */
[----:B-1----:R-:W-:Y:S03]  /*9760*/  F2FP.BF16.PACK_AB R93, R161, R134 ;  /* 0x00000086a15d723e */ /* 0x002fe600000010ff */
[----:B------:R-:W-:Y:S01]  /*9770*/  F2FP.BF16.PACK_AB R95, R6, R5 ;  /* 0x00000005065f723e */ /* 0x000fe200000010ff */
[----:B------:R-:W-:Y:S02]  /*9780*/  FADD.FTZ R165, R164, R163 ;  /* 0x000000a3a4a57221 */ /* 0x000fe40000010000 */
[----:B------:R-:W1:Y:S01]  /*9790*/  MUFU.EX2 R7, R7 ;  /* 0x0000000700077308 */ /* 0x000e620000000800 */
[----:B------:R-:W-:Y:S02]  /*97a0*/  FFMA.FTZ R164, R59, c[0x0][0x23c], -R86 ;  /* 0x00008f003ba47a23 */ /* 0x000fe40000010856 */
[----:B------:R-:W-:Y:S02]  /*97b0*/  FADD.FTZ R165, R128, R165 ;  /* 0x000000a580a57221 */ /* 0x000fe40000010000 */
[----:B------:R-:W-:Y:S02]  /*97c0*/  FFMA.FTZ R163, R60, c[0x0][0x23c], -R87 ;  /* 0x00008f003ca37a23 */ /* 0x000fe40000010857 */
[----:B------:R-:W-:Y:S03]  /*97d0*/  FADD.FTZ R131, R131, R165 ;  /* 0x000000a583837221 */ /* 0x000fe60000010000 */
[----:B------:R-:W3:Y:S01]  /*97e0*/  MUFU.EX2 R18, R18 ;  /* 0x0000001200127308 */ /* 0x000ee20000000800 */
[----:B------:R-:W-:Y:S01]  /*97f0*/  FADD.FTZ R124, R124, R131 ;  /* 0x000000837c7c7221 */ /* 0x000fe20000010000 */
[----:B--2---:R-:W-:Y:S03]  /*9800*/  F2FP.BF16.PACK_AB R94, R135, R162 ;  /* 0x000000a2875e723e */ /* 0x004fe600000010ff */
[----:B------:R-:W-:Y:S04]  /*9810*/  FADD.FTZ R129, R129, R124 ;  /* 0x0000007c81817221 */ /* 0x000fe80000010000 */
[----:B------:R-:W-:Y:S01]  /*9820*/  FADD.FTZ R120, R120, R129 ;  /* 0x0000008178787221 */ /* 0x000fe20000010000 */
[----:B------:R-:W2:Y:S01]  /*9830*/  MUFU.EX2 R14, R14 ;  /* 0x0000000e000e7308 */ /* 0x000ea20000000800 */
[C---:B------:R-:W-:Y:S03]  /*9840*/  HMMA.16816.F32.BF16 R68, R92.reuse, R100, R68 ;  /* 0x000000645c44723c */ /* 0x040fe60000041844 */
[----:B------:R-:W-:Y:S04]  /*9850*/  FADD.FTZ R123, R123, R120 ;  /* 0x000000787b7b7221 */ /* 0x000fe80000010000 */
[----:B------:R-:W-:Y:S01]  /*9860*/  FADD.FTZ R101, R132, R19 ;  /* 0x0000001384657221 */ /* 0x000fe20000010000 */
[C---:B------:R-:W-:Y:S01]  /*9870*/  HMMA.16816.F32.BF16 R72, R92.reuse, R102, R72 ;  /* 0x000000665c48723c */ /* 0x040fe20000041848 */
[----:B------:R-:W-:Y:S03]  /*9880*/  MUFU.EX2 R13, R13 ;  /* 0x0000000d000d7308 */ /* 0x000fe60000000800 */
[----:B------:R-:W-:Y:S02]  /*9890*/  FADD.FTZ R130, R130, R101 ;  /* 0x0000006582827221 */ /* 0x000fe40000010000 */
[----:B------:R-:W5:Y:S01]  /*98a0*/  LDSM.16.MT88.4 R100, [R136+0x4400] ;  /* 0x004400008864783b */ /* 0x000f620000004200 */
[----:B------:R-:W-:Y:S01]  /*98b0*/  FADD.FTZ R123, R118, R123 ;  /* 0x0000007b767b7221 */ /* 0x000fe20000010000 */
[C---:B----4-:R-:W-:Y:S03]  /*98c0*/  HMMA.16816.F32.BF16 R76, R92.reuse, R96, R76 ;  /* 0x000000605c4c723c */ /* 0x050fe6000004184c */
[----:B------:R-:W4:Y:S01]  /*98d0*/  MUFU.EX2 R22, R22 ;  /* 0x0000001600167308 */ /* 0x000f220000000800 */
[----:B------:R-:W-:Y:S02]  /*98e0*/  FADD.FTZ R130, R127, R130 ;  /* 0x000000827f827221 */ /* 0x000fe40000010000 */
[----:B------:R-:W-:Y:S02]  /*98f0*/  FADD.FTZ R116, R116, R123 ;  /* 0x0000007b74747221 */ /* 0x000fe40000010000 */
[----:B------:R-:W-:Y:S01]  /*9900*/  FADD.FTZ R97, R125, R130 ;  /* 0x000000827d617221 */ /* 0x000fe20000010000 */
[----:B------:R-:W-:Y:S03]  /*9910*/  HMMA.16816.F32.BF16 R80, R92, R98, R80 ;  /* 0x000000625c50723c */ /* 0x000fe60000041850 */
[----:B------:R-:W-:Y:S01]  /*9920*/  FADD.FTZ R126, R126, R97 ;  /* 0x000000617e7e7221 */ /* 0x000fe20000010000 */
[----:B------:R-:W-:Y:S01]  /*9930*/  MUFU.EX2 R159, R159 ;  /* 0x0000009f009f7308 */ /* 0x000fe20000000800 */
[----:B------:R-:W5:Y:S01]  /*9940*/  LDSM.16.MT88.4 R96, [R137+0x4800] ;  /* 0x004800008960783b */ /* 0x000f620000004200 */
[--C-:B------:R-:W-:Y:S01]  /*9950*/  FFMA.FTZ R132, R61, c[0x0][0x23c], -R87.reuse ;  /* 0x00008f003d847a23 */ /* 0x100fe20000010857 */
[----:B-1----:R-:W-:Y:S01]  /*9960*/  F2FP.BF16.PACK_AB R92, R7, R10 ;  /* 0x0000000a075c723e */ /* 0x002fe200000010ff */
[----:B------:R-:W-:Y:S01]  /*9970*/  FADD.FTZ R121, R121, R126 ;  /* 0x0000007e79797221 */ /* 0x000fe20000010000 */
[----:B---3--:R-:W-:Y:S03]  /*9980*/  F2FP.BF16.PACK_AB R93, R9, R18 ;  /* 0x00000012095d723e */ /* 0x008fe600000010ff */
[----:B--2---:R-:W-:Y:S01]  /*9990*/  F2FP.BF16.PACK_AB R94, R14, R11 ;  /* 0x0000000b0e5e723e */ /* 0x004fe200000010ff */
[--C-:B------:R-:W-:Y:S01]  /*99a0*/  FFMA.FTZ R125, R63, c[0x0][0x23c], -R86.reuse ;  /* 0x00008f003f7d7a23 */ /* 0x100fe20000010856 */
[----:B------:R-:W1:Y:S01]  /*99b0*/  MUFU.EX2 R84, R84 ;  /* 0x0000005400547308 */ /* 0x000e620000000800 */
[--C-:B------:R-:W-:Y:S02]  /*99c0*/  FFMA.FTZ R126, R64, c[0x0][0x23c], -R87.reuse ;  /* 0x00008f00407e7a23 */ /* 0x100fe40000010857 */
[----:B------:R-:W-:Y:S01]  /*99d0*/  FFMA.FTZ R87, R65, c[0x0][0x23c], -R87 ;  /* 0x00008f0041577a23 */ /* 0x000fe20000010857 */
[----:B----4-:R-:W-:Y:S01]  /*99e0*/  F2FP.BF16.PACK_AB R95, R22, R13 ;  /* 0x0000000d165f723e */ /* 0x010fe200000010ff */
[----:B------:R-:W-:Y:S05]  /*99f0*/  FFMA.FTZ R127, R62, c[0x0][0x23c], -R86 ;  /* 0x00008f003e7f7a23 */ /* 0x000fea0000010856 */
[----:B------:R-:W-:Y:S01]  /*9a00*/  MUFU.EX2 R160, R54 ;  /* 0x0000003600a07308 */ /* 0x000fe20000000800 */
[C---:B-----5:R-:W-:Y:S07]  /*9a10*/  HMMA.16816.F32.BF16 R68, R92.reuse, R104, R68 ;  /* 0x000000685c44723c */ /* 0x060fee0000041844 */
[----:B------:R-:W-:Y:S01]  /*9a20*/  FADD.FTZ R104, R114, R121 ;  /* 0x0000007972687221 */ /* 0x000fe20000010000 */
[C---:B------:R-:W-:Y:S01]  /*9a30*/  HMMA.16816.F32.BF16 R72, R92.reuse, R106, R72 ;  /* 0x0000006a5c48723c */ /* 0x040fe20000041848 */
[----:B------:R-:W2:Y:S03]  /*9a40*/  MUFU.EX2 R15, R15 ;  /* 0x0000000f000f7308 */ /* 0x000ea60000000800 */
[----:B------:R-:W-:Y:S02]  /*9a50*/  FADD.FTZ R119, R119, R104 ;  /* 0x0000006877777221 */ /* 0x000fe40000010000 */
[----:B------:R-:W3:Y:S02]  /*9a60*/  LDSM.16.MT88.4 R104, [R136+0x4800] ;  /* 0x004800008868783b */ /* 0x000ee40000004200 */
[C---:B------:R-:W-:Y:S03]  /*9a70*/  HMMA.16816.F32.BF16 R76, R92.reuse, R100, R76 ;  /* 0x000000645c4c723c */ /* 0x040fe6000004184c */
[----:B------:R-:W-:Y:S01]  /*9a80*/  MUFU.EX2 R17, R17 ;  /* 0x0000001100117308 */ /* 0x000fe20000000800 */
[----:B------:R-:W-:Y:S02]  /*9a90*/  FADD.FTZ R118, R112, R119 ;  /* 0x0000007770767221 */ /* 0x000fe40000010000 */
[----:B------:R-:W-:Y:S02]  /*9aa0*/  FADD.FTZ R112, R111, R116 ;  /* 0x000000746f707221 */ /* 0x000fe40000010000 */
[----:B------:R-:W-:Y:S04]  /*9ab0*/  HMMA.16816.F32.BF16 R80, R92, R102, R80 ;  /* 0x000000665c50723c */ /* 0x000fe80000041850 */
[----:B------:R-:W-:Y:S01]  /*9ac0*/  FADD.FTZ R115, R115, R118 ;  /* 0x0000007673737221 */ /* 0x000fe20000010000 */
[----:B------:R-:W4:Y:S01]  /*9ad0*/  MUFU.EX2 R26, R26 ;  /* 0x0000001a001a7308 */ /* 0x000f220000000800 */
[----:B------:R-:W-:Y:S01]  /*9ae0*/  FADD.FTZ R109, R109, R112 ;  /* 0x000000706d6d7221 */ /* 0x000fe20000010000 */
[----:B-1----:R-:W-:Y:S01]  /*9af0*/  F2FP.BF16.PACK_AB R92, R84, R159 ;  /* 0x0000009f545c723e */ /* 0x002fe200000010ff */
[----:B------:R-:W-:Y:S01]  /*9b00*/  FADD.FTZ R100, R108, R115 ;  /* 0x000000736c647221 */ /* 0x000fe20000010000 */
[----:B--2---:R-:W-:Y:S03]  /*9b10*/  F2FP.BF16.PACK_AB R93, R15, R160 ;  /* 0x000000a00f5d723e */ /* 0x004fe600000010ff */
[----:B------:R-:W-:Y:S02]  /*9b20*/  FADD.FTZ R113, R113, R100 ;  /* 0x0000006471717221 */ /* 0x000fe40000010000 */
[----:B------:R-:W1:Y:S01]  /*9b30*/  LDSM.16.MT88.4 R100, [R137+0x4c00] ;  /* 0x004c00008964783b */ /* 0x000e620000004200 */
[----:B------:R-:W-:Y:S01]  /*9b40*/  MUFU.EX2 R145, R145 ;  /* 0x0000009100917308 */ /* 0x000fe20000000800 */
[--C-:B------:R-:W-:Y:S02]  /*9b50*/  FFMA.FTZ R108, R66, c[0x0][0x23c], -R86.reuse ;  /* 0x00008f00426c7a23 */ /* 0x100fe40000010856 */
[----:B------:R-:W-:Y:S02]  /*9b60*/  FADD.FTZ R109, R110, R109 ;  /* 0x0000006d6e6d7221 */ /* 0x000fe40000010000 */
[----:B------:R-:W-:Y:S02]  /*9b70*/  FFMA.FTZ R86, R67, c[0x0][0x23c], -R86 ;  /* 0x00008f0043567a23 */ /* 0x000fe40000010856 */
        /* <DEDUP_REMOVED lines=13> */
[----:B------:R-:W-:Y:S03]  /*9c50*/  FADD.FTZ R111, R6, R111 ;  /* 0x0000006f066f7221 */ /* 0x000fe60000010000 */
[----:B------:R-:W4:Y:S01]  /*9c60*/  MUFU.EX2 R128, R132 ;  /* 0x0000008400807308 */ /* 0x000f220000000800 */
[----:B------:R-:W-:Y:S01]  /*9c70*/  FADD.FTZ R88, R18, R111 ;  /* 0x0000006f12587221 */ /* 0x000fe20000010000 */
[----:B--2---:R-:W-:Y:S03]  /*9c80*/  F2FP.BF16.PACK_AB R95, R164, R145 ;  /* 0x00000091a45f723e */ /* 0x004fe600000010ff */
[----:B------:R-:W-:Y:S05]  /*9c90*/  FADD.FTZ R88, R9, R88 ;  /* 0x0000005809587221 */ /* 0x000fea0000010000 */
[----:B------:R-:W-:Y:S01]  /*9ca0*/  MUFU.EX2 R124, R127 ;  /* 0x0000007f007c7308 */ /* 0x000fe20000000800 */
[C---:B------:R-:W-:Y:S08]  /*9cb0*/  HMMA.16816.F32.BF16 R68, R92.reuse, R96, R68 ;  /* 0x000000605c44723c */ /* 0x040ff00000041844 */
[C---:B------:R-:W-:Y:S01]  /*9cc0*/  HMMA.16816.F32.BF16 R72, R92.reuse, R98, R72 ;  /* 0x000000625c48723c */ /* 0x040fe20000041848 */
[----:B------:R-:W2:Y:S01]  /*9cd0*/  MUFU.EX2 R125, R125 ;  /* 0x0000007d007d7308 */ /* 0x000ea20000000800 */
[----:B------:R-:W5:Y:S06]  /*9ce0*/  LDSM.16.MT88.4 R96, [R136+0x4c00] ;  /* 0x004c00008860783b */ /* 0x000f6c0000004200 */
[C---:B---3--:R-:W-:Y:S03]  /*9cf0*/  HMMA.16816.F32.BF16 R76, R92.reuse, R104, R76 ;  /* 0x000000685c4c723c */ /* 0x048fe6000004184c */
[----:B------:R-:W-:Y:S05]  /*9d00*/  MUFU.EX2 R114, R126 ;  /* 0x0000007e00727308 */ /* 0x000fea0000000800 */
[----:B------:R-:W-:Y:S05]  /*9d10*/  HMMA.16816.F32.BF16 R80, R92, R106, R80 ;  /* 0x0000006a5c50723c */ /* 0x000fea0000041850 */
[----:B------:R-:W3:Y:S02]  /*9d20*/  MUFU.EX2 R87, R87 ;  /* 0x0000005700577308 */ /* 0x000ee40000000800 */
[----:B----4-:R-:W-:Y:S02]  /*9d30*/  F2FP.BF16.PACK_AB R92, R128, R163 ;  /* 0x000000a3805c723e */ /* 0x010fe400000010ff */
[----:B--2---:R-:W-:Y:S06]  /*9d40*/  F2FP.BF16.PACK_AB R93, R125, R124 ;  /* 0x0000007c7d5d723e */ /* 0x004fec00000010ff */
[----:B------:R-:W-:Y:S10]  /*9d50*/  MUFU.EX2 R108, R108 ;  /* 0x0000006c006c7308 */ /* 0x000ff40000000800 */
[----:B------:R2:W4:Y:S01]  /*9d60*/  MUFU.EX2 R109, R86 ;  /* 0x00000056006d7308 */ /* 0x0005220000000800 */
[----:B---3--:R-:W-:Y:S01]  /*9d70*/  F2FP.BF16.PACK_AB R94, R87, R114 ;  /* 0x00000072575e723e */ /* 0x008fe200000010ff */
[----:B--2---:R-:W-:Y:S01]  /*9d80*/  FADD.FTZ R86, R10, R135 ;  /* 0x000000870a567221 */ /* 0x004fe20000010000 */
[----:B----4-:R-:W-:Y:S03]  /*9d90*/  F2FP.BF16.PACK_AB R95, R109, R108 ;  /* 0x0000006c6d5f723e */ /* 0x010fe600000010ff */
[----:B------:R-:W-:Y:S04]  /*9da0*/  FADD.FTZ R86, R7, R86 ;  /* 0x0000005607567221 */ /* 0x000fe80000010000 */
[----:B------:R-:W-:Y:S01]  /*9db0*/  FADD.FTZ R105, R11, R86 ;  /* 0x000000560b697221 */ /* 0x000fe20000010000 */
[C---:B-1----:R-:W-:Y:S03]  /*9dc0*/  HMMA.16816.F32.BF16 R68, R92.reuse, R100, R68 ;  /* 0x000000645c44723c */ /* 0x042fe60000041844 */
[----:B------:R-:W-:Y:S04]  /*9dd0*/  FADD.FTZ R86, R14, R105 ;  /* 0x000000690e567221 */ /* 0x000fe80000010000 */
        /* <DEDUP_REMOVED lines=11> */
[----:B------:R-:W-:Y:S02]  /*9e90*/  FADD.FTZ R84, R26, R101 ;  /* 0x000000651a547221 */ /* 0x000fe40000010000 */
[----:B------:R-:W-:Y:S04]  /*9ea0*/  FADD.FTZ R97, R164, R97 ;  /* 0x00000061a4617221 */ /* 0x000fe80000010000 */
[----:B------:R-:W-:Y:S01]  /*9eb0*/  FADD.FTZ R163, R163, R84 ;  /* 0x00000054a3a37221 */ /* 0x000fe20000010000 */
[----:B------:R-:W-:Y:S01]  /*9ec0*/  IADD3 R84, R147, -0x1, RZ ;  /* 0xffffffff93547810 */ /* 0x000fe20007ffe0ff */
[----:B------:R-:W-:Y:S02]  /*9ed0*/  FADD.FTZ R124, R124, R97 ;  /* 0x000000617c7c7221 */ /* 0x000fe40000010000 */
[----:B------:R-:W-:Y:S01]  /*9ee0*/  FADD.FTZ R163, R128, R163 ;  /* 0x000000a380a37221 */ /* 0x000fe20000010000 */
[----:B------:R-:W-:Y:S01]  /*9ef0*/  MOV R147, R84 ;  /* 0x0000005400937202 */ /* 0x000fe20000000f00 */
[----:B------:R-:W-:Y:S02]  /*9f00*/  FADD.FTZ R125, R125, R124 ;  /* 0x0000007c7d7d7221 */ /* 0x000fe40000010000 */
[----:B------:R-:W-:Y:S02]  /*9f10*/  FADD.FTZ R114, R114, R163 ;  /* 0x000000a372727221 */ /* 0x000fe40000010000 */
[----:B------:R-:W-:Y:S02]  /*9f20*/  FADD.FTZ R108, R108, R125 ;  /* 0x0000007d6c6c7221 */ /* 0x000fe40000010000 */
[----:B------:R-:W-:Y:S02]  /*9f30*/  FADD.FTZ R159, R87, R114 ;  /* 0x00000072579f7221 */ /* 0x000fe40000010000 */
[----:B------:R-:W-:Y:S01]  /*9f40*/  FADD.FTZ R160, R109, R108 ;  /* 0x0000006c6da07221 */ /* 0x000fe20000010000 */
[----:B------:R-:W-:-:S05]  /*9f50*/  @P0 BRA `(.L_x_4183) ;  /* 0xffffdab000000947 */ /* 0x000fca000383ffff */
.L_x_4179:
        /* <DEDUP_REMOVED lines=131> */
.L_x_4185:
[----:B------:R-:W-:Y:S05]  /*a790*/  BSYNC B0 ;  /* 0x0000000000007941 */ /* 0x000fea0003800000 */
.L_x_4184:
[----:B-1----:R-:W1:Y:S01]  /*a7a0*/  S2R R11, SR_CTAID.X ;  /* 0x00000000000b7919 */ /* 0x002e620000002500 */
[----:B------:R-:W-:Y:S01]  /*a7b0*/  SHF.R.S32.HI R151, RZ, 0x1f, R150 ;  /* 0x0000001fff977819 */ /* 0x000fe20000011496 */
[----:B------:R-:W-:Y:S01]  /*a7c0*/  BSSY B0, `(.L_x_4186) ;  /* 0x000001c000007945 */ /* 0x000fe20003800000 */
[----:B------:R-:W-:Y:S01]  /*a7d0*/  SHF.R.S32.HI R6, RZ, 0x1f, R9 ;  /* 0x0000001fff067819 */ /* 0x000fe20000011409 */
[----:B------:R-:W5:Y:S04]  /*a7e0*/  S2R R5, SR_TID.X ;  /* 0x0000000000057919 */ /* 0x000f680000002100 */
[----:B------:R-:W-:-:S04]  /*a7f0*/  IMAD R6, R6, c[0x0][0x1f0], RZ ;  /* 0x00007c0006067a24 */ /* 0x000fc800078e02ff */
[----:B------:R-:W-:Y:S02]  /*a800*/  IMAD R6, R9, c[0x0][0x1f4], R6 ;  /* 0x00007d0009067a24 */ /* 0x000fe400078e0206 */
[----:B-1----:R-:W-:Y:S01]  /*a810*/  IMAD.SHL.U32 R7, R11, 0x40, RZ ;  /* 0x000000400b077824 */ /* 0x002fe200078e00ff */
[----:B-----5:R-:W-:-:S03]  /*a820*/  SHF.R.S32.HI R0, RZ, 0x1f, R5 ;  /* 0x0000001fff007819 */ /* 0x020fc60000011405 */
[----:B------:R-:W-:Y:S01]  /*a830*/  IMAD.WIDE.U32 R150, R7, c[0x0][0x1e8], R150 ;  /* 0x00007a0007967a25 */ /* 0x000fe200078e0096 */
[----:B------:R-:W-:Y:S02]  /*a840*/  SHF.R.S32.HI R2, RZ, 0x1f, R7 ;  /* 0x0000001fff027819 */ /* 0x000fe40000011407 */
[----:B------:R-:W-:Y:S02]  /*a850*/  LEA.HI R0, R0, R5, RZ, 0x2 ;  /* 0x0000000500007211 */ /* 0x000fe400078f10ff */
[----:B------:R-:W-:Y:S01]  /*a860*/  IADD3 R22, P0, R22, R150, RZ ;  /* 0x0000009616167210 */ /* 0x000fe20007f1e0ff */
[----:B------:R-:W-:Y:S01]  /*a870*/  IMAD R2, R2, c[0x0][0x1e8], RZ ;  /* 0x00007a0002027a24 */ /* 0x000fe200078e02ff */
[----:B------:R-:W-:-:S03]  /*a880*/  SHF.R.S32.HI R5, RZ, 0x2, R0 ;  /* 0x00000002ff057819 */ /* 0x000fc60000011400 */
[----:B------:R-:W-:-:S05]  /*a890*/  IMAD R2, R7, c[0x0][0x1ec], R2 ;  /* 0x00007b0007027a24 */ /* 0x000fca00078e0202 */
[----:B------:R-:W-:Y:S02]  /*a8a0*/  IADD3.X R23, R21, R2, R151, P0, !PT ;  /* 0x0000000215177210 */ /* 0x000fe400007fe497 */
[----:B------:R-:W-:Y:S02]  /*a8b0*/  ISETP.GE.AND P0, PT, R5, R142, PT ;  /* 0x0000008e0500720c */ /* 0x000fe40003f06270 */
        /* <DEDUP_REMOVED lines=12> */
.L_x_4187:
[----:B------:R-:W-:Y:S05]  /*a980*/  BSYNC B0 ;  /* 0x0000000000007941 */ /* 0x000fea0003800000 */
.L_x_4186:
[----:B------:R-:W-:Y:S01]  /*a990*/  IMAD R11, R11, -0x40, R148 ;  /* 0xffffffc00b0b7824 */ /* 0x000fe200078e0294 */
[----:B------:R-:W-:-:S04]  /*a9a0*/  LEA.HI.SX32 R4, R4, 0x20, 0x1e ;  /* 0x0000002004047811 */ /* 0x000fc800078ff2ff */
[----:B------:R-:W-:-:S13]  /*a9b0*/  ISETP.GE.AND P0, PT, R4, R11, PT ;  /* 0x0000000b0400720c */ /* 0x000fda0003f06270 */
[----:B------:R-:W-:Y:S05]  /*a9c0*/  @P0 EXIT ;  /* 0x000000000000094d */ /* 0x000fea0003800000 */
        /* <DEDUP_REMOVED lines=10> */
[----:B----4-:R-:W-:Y:S01]  /*aa70*/  STG.E.128 [R2.64], R16 ;  /* 0x0000001002007986 */ /* 0x010fe2000c101d0c */
[----:B------:R-:W-:Y:S05]  /*aa80*/  EXIT ;  /* 0x000000000000794d */ /* 0x000fea0003800000 */
.L_x_4188:
        /* <DEDUP_REMOVED lines=15> */
.L_x_5244:


//--------------------- .text._ZN5flash24flash_fwd_splitkv_kernelI23Flash_fwd_kernel_traitsILi32ELi64ELi128ELi4ELb0ELb0EN7cutlass10bfloat16_tE19Flash_kernel_traitsILi32ELi64ELi128ELi4ES3_EELb1ELb0ELb0ELb0ELb1ELb1ELb0ELb0EEEvNS_16Flash_fwd_paramsE --------------------------
	.section	.text._ZN5flash24flash_fwd_splitkv_kernelI23Flash_fwd_kernel_traitsILi32ELi64ELi128ELi4ELb0ELb0EN7cutlass10bfloat16_tE19Flash_kernel_traitsILi32ELi64ELi128ELi4ES3_EELb1ELb0ELb0ELb0ELb1ELb1ELb0ELb0EEEvNS_16Flash_fwd_paramsE,"ax",@progbits
	.sectioninfo	@"SHI_REGISTERS=156"
	.align	128
        .global         _ZN5flash24flash_fwd_splitkv_kernelI23Flash_fwd_kernel_traitsILi32ELi64ELi128ELi4ELb0ELb0EN7cutlass10bfloat16_tE19Flash_kernel_traitsILi32ELi64ELi128ELi4ES3_EELb1ELb0ELb0ELb0ELb1ELb1ELb0ELb0EEEvNS_16Flash_fwd_paramsE
        .type           _ZN5flash24flash_fwd_splitkv_kernelI23Flash_fwd_kernel_traitsILi32ELi64ELi128ELi4ELb0ELb0EN7cutlass10bfloat16_tE19Flash_kernel_traitsILi32ELi64ELi128ELi4ES3_EELb1ELb0ELb0ELb0ELb1ELb1ELb0ELb0EEEvNS_16Flash_fwd_paramsE,@function
        .size           _ZN5flash24flash_fwd_splitkv_kernelI23Flash_fwd_kernel_traitsILi32ELi64ELi128ELi4ELb0ELb0EN7cutlass10bfloat16_tE19Flash_kernel_traitsILi32ELi64ELi128ELi4ES3_EELb1ELb0ELb0ELb0ELb1ELb1ELb0ELb0EEEvNS_16Flash_fwd_paramsE,(.L_x_5245 - _ZN5flash24flash_fwd_splitkv_kernelI23Flash_fwd_kernel_traitsILi32ELi64ELi128ELi4ELb0ELb0EN7cutlass10bfloat16_tE19Flash_kernel_traitsILi32ELi64ELi128ELi4ES3_EELb1ELb0ELb0ELb0ELb1ELb1ELb0ELb0EEEvNS_16Flash_fwd_paramsE)
        .other          _ZN5flash24flash_fwd_splitkv_kernelI23Flash_fwd_kernel_traitsILi32ELi64ELi128ELi4ELb0ELb0EN7cutlass10bfloat16_tE19Flash_kernel_traitsILi32ELi64ELi128ELi4ES3_EELb1ELb0ELb0ELb0ELb1ELb1ELb0ELb0EEEvNS_16Flash_fwd_paramsE,@"STO_CUDA_ENTRY STV_DEFAULT"
_ZN5flash24flash_fwd_splitkv_kernelI23Flash_fwd_kernel_traitsILi32ELi64ELi128ELi4ELb0ELb0EN7cutlass10bfloat16_tE19Flash_kernel_traitsILi32ELi64ELi128ELi4ES3_EELb1ELb0ELb0ELb0ELb1ELb1ELb0ELb0EEEvNS_16Flash_fwd_paramsE:
.text._ZN5flash24flash_fwd_splitkv_kernelI23Flash_fwd_kernel_traitsILi32ELi64ELi128ELi4ELb0ELb0EN7cutlass10bfloat16_tE19Flash_kernel_traitsILi32ELi64ELi128ELi4ES3_EELb1ELb0ELb0ELb0ELb1ELb1ELb0ELb0EEEvNS_16Flash_fwd_paramsE:
        /* <DEDUP_REMOVED lines=16> */
[----:B------:R1:W2:Y:S04]  /*0100*/  @P2 LDG.E R108, [R2.64] ;  /* 0x0000000c026c2981 */ /* 0x0002a8000c1e1900 */
[----:B------:R1:W2:Y:S01]  /*0110*/  @P2 LDG.E R111, [R2.64+0x4] ;  /* 0x0000040c026f2981 */ /* 0x0002a2000c1e1900 */
[----:B------:R-:W-:-:S06]  /*0120*/  @P0 IMAD.WIDE R8, R0, R4, c[0x0][0x250] ;  /* 0x0000940000080625 */ /* 0x000fcc00078e0204 */
[----:B------:R3:W5:Y:S04]  /*0130*/  @!P1 LDG.E R14, [R6.64] ;  /* 0x0000000c060e9981 */ /* 0x000768000c1e1900 */
[----:B------:R-:W4:Y:S04]  /*0140*/  S2R R22, SR_CTAID.X ;  /* 0x0000000000167919 */ /* 0x000f280000002500 */
[----:B------:R-:W2:Y:S01]  /*0150*/  S2R R18, SR_CTAID.Z ;  /* 0x0000000000127919 */ /* 0x000ea20000002700 */
[----:B-1----:R-:W-:-:S06]  /*0160*/  IMAD.MOV.U32 R3, RZ, RZ, RZ ;  /* 0x000000ffff037224 */ /* 0x002fcc00078e00ff */
        /* <DEDUP_REMOVED lines=10> */
.L_x_4189:
[----:B---34-:R-:W-:Y:S02]  /*0210*/  MOV R5, c[0x0][0x218] ;  /* 0x0000860000057a02 */ /* 0x018fe40000000f00 */
.L_x_4190:
        /* <DEDUP_REMOVED lines=39> */
[----:B------:R-:W-:-:S02]  /*0490*/  IADD3 R4, -R4, R45, RZ ;  /* 0x0000002d04047210 */ /* 0x000fc40007ffe1ff */
[----:B------:R-:W-:Y:S01]  /*04a0*/  SHF.R.S32.HI R3, RZ, 0x2, R3 ;  /* 0x00000002ff037819 */ /* 0x000fe20000011403 */
[----:B------:R-:W-:Y:S01]  /*04b0*/  @P0 IMAD.WIDE.U32 R8, R108, c[0x0][0x1e8], RZ ;  /* 0x00007a006c080a25 */ /* 0x000fe200078e00ff */
[----:B------:R-:W-:Y:S02]  /*04c0*/  @!P0 SHF.R.S32.HI R6, RZ, 0x1f, R0 ;  /* 0x0000001fff068819 */ /* 0x000fe40000011400 */
[----:B------:R-:W-:Y:S01]  /*04d0*/  SHF.L.U32 R4, R4, 0x3, RZ ;  /* 0x0000000304047819 */ /* 0x000fe200000006ff */
[----:B------:R-:W-:Y:S02]  /*04e0*/  @P0 IMAD R108, R108, c[0x0][0x1ec], R9 ;  /* 0x00007b006c6c0a24 */ /* 0x000fe400078e0209 */
[----:B------:R-:W-:Y:S01]  /*04f0*/  @P0 IMAD.MOV.U32 R7, RZ, RZ, R8 ;  /* 0x000000ffff070224 */ /* 0x000fe200078e0008 */
[----:B------:R-:W-:Y:S01]  /*0500*/  SHF.R.S32.HI R5, RZ, 0x1f, R4 ;  /* 0x0000001fff057819 */ /* 0x000fe20000011404 */
[----:B------:R-:W-:Y:S02]  /*0510*/  @!P0 IMAD R6, R6, c[0x0][0x1e0], RZ ;  /* 0x0000780006068a24 */ /* 0x000fe400078e02ff */
[----:B------:R-:W-:-:S04]  /*0520*/  @!P0 IMAD.WIDE.U32 R8, R0, c[0x0][0x1e0], RZ ;  /* 0x0000780000088a25 */ /* 0x000fc800078e00ff */
[----:B------:R-:W-:Y:S01]  /*0530*/  @!P0 IMAD R6, R0, c[0x0][0x1e4], R6 ;  /* 0x0000790000068a24 */ /* 0x000fe200078e0206 */
[----:B------:R-:W-:Y:S01]  /*0540*/  @!P0 MOV R7, R8 ;  /* 0x0000000800078202 */ /* 0x000fe20000000f00 */
        /* <DEDUP_REMOVED lines=23> */
.L_x_4193:
[----:B------:R-:W-:Y:S05]  /*06c0*/  BSYNC B0 ;  /* 0x0000000000007941 */ /* 0x000fea0003800000 */
.L_x_4192:
        /* <DEDUP_REMOVED lines=14> */
.L_x_4195:
[----:B------:R-:W-:Y:S05]  /*07b0*/  BSYNC B0 ;  /* 0x0000000000007941 */ /* 0x000fea0003800000 */
.L_x_4194:
[----:B------:R-:W-:-:S04]  /*07c0*/  LOP3.LUT P2, RZ, R45, 0x3, RZ, 0xc0, !PT ;  /* 0x000000032dff7812 */ /* 0x000fc8000784c0ff */
[----:B------:R-:W-:Y:S02]  /*07d0*/  ISETP.GE.OR P1, PT, R3, R111, P2 ;  /* 0x0000006f0300720c */ /* 0x000fe40001726670 */
        /* <DEDUP_REMOVED lines=11> */
.L_x_4191:
        /* <DEDUP_REMOVED lines=68> */
[----:B------:R-:W-:Y:S01]  /*0cd0*/  ISETP.GE.U32.AND P1, PT, R5, R2, PT ;  /* 0x000000020500720c */ /* 0x000fe20003f26070 */
[----:B------:R-:W-:Y:S01]  /*0ce0*/  IMAD R5, R8, c[0x0][0x198], RZ ;  /* 0x0000660008057a24 */ /* 0x000fe200078e02ff */
[----:B------:R-:W-:-:S03]  /*0cf0*/  LOP3.LUT R2, R18, c[0x0][0x1c8], RZ, 0x3c, !PT ;  /* 0x0000720012027a12 */ /* 0x000fc600078e3cff */
[----:B------:R-:W-:Y:S01]  /*0d00*/  IMAD R5, R9, c[0x0][0x19c], R5 ;  /* 0x0000670009057a24 */ /* 0x000fe200078e0205 */
[----:B------:R-:W-:-:S07]  /*0d10*/  ISETP.GE.AND P0, PT, R2, RZ, PT ;  /* 0x000000ff0200720c */ /* 0x000fce0003f06270 */
        /* <DEDUP_REMOVED lines=12> */
[----:B------:R-:W-:-:S03]  /*0de0*/  IMAD R14, R4, c[0x0][0x18c], R14 ;  /* 0x00006300040e7a24 */ /* 0x000fc600078e020e */
[----:B------:R-:W-:Y:S01]  /*0df0*/  IADD3 R3, R7, R2, RZ ;  /* 0x0000000207037210 */ /* 0x000fe20007ffe0ff */
[----:B------:R-:W-:-:S04]  /*0e00*/  IMAD.MOV.U32 R2, RZ, RZ, R6 ;  /* 0x000000ffff027224 */ /* 0x000fc800078e0006 */
[----:B------:R-:W-:-:S05]  /*0e10*/  IMAD.WIDE.U32 R2, R9, c[0x0][0x198], R2 ;  /* 0x0000660009027a25 */ /* 0x000fca00078e0002 */
[----:B------:R-:W-:Y:S01]  /*0e20*/  IADD3 R3, R3, R5, RZ ;  /* 0x0000000503037210 */ /* 0x000fe20007ffe0ff */
[----:B------:R-:W-:-:S04]  /*0e30*/  IMAD.WIDE.U32 R4, R4, c[0x0][0x188], RZ ;  /* 0x0000620004047a25 */ /* 0x000fc800078e00ff */
[----:B------:R-:W-:Y:S01]  /*0e40*/  IMAD.WIDE.U32 R2, R11, c[0x0][0x1b0], R2 ;  /* 0x00006c000b027a25 */ /* 0x000fe200078e0002 */
[----:B------:R-:W-:-:S03]  /*0e50*/  IADD3 R14, R5, R14, RZ ;  /* 0x0000000e050e7210 */ /* 0x000fc60007ffe0ff */
[----:B------:R-:W-:Y:S01]  /*0e60*/  IMAD.MOV.U32 R24, RZ, RZ, R4 ;  /* 0x000000ffff187224 */ /* 0x000fe200078e0004 */
[----:B------:R-:W-:Y:S01]  /*0e70*/  MOV R13, R2 ;  /* 0x00000002000d7202 */ /* 0x000fe20000000f00 */
[----:B------:R-:W-:Y:S01]  /*0e80*/  IMAD.IADD R12, R3, 0x1, R12 ;  /* 0x00000001030c7824 */ /* 0x000fe200078e020c */
[----:B------:R-:W-:Y:S05]  /*0e90*/  BRA `(.L_x_4197) ;  /* 0x0000047000007947 */ /* 0x000fea0003800000 */
.L_x_4196:
        /* <DEDUP_REMOVED lines=17> */
.L_x_4198:
[----:B------:R-:W-:Y:S01]  /*0fb0*/  IABS R8, c[0x0][0x1c8] ;  /* 0x0000720000087a13 */ /* 0x000fe20000000000 */
[----:B------:R-:W-:Y:S01]  /*0fc0*/  @P3 IMAD.IADD R14, R3, 0x1, R14 ;  /* 0x00000001030e3824 */ /* 0x000fe200078e020e */
[----:B------:R-:W-:Y:S02]  /*0fd0*/  LEA R9, R84, 0xffffff80, 0x7 ;  /* 0xffffff8054097811 */ /* 0x000fe400078e38ff */
[----:B------:R-:W1:Y:S01]  /*0fe0*/  I2F.RP R10, R8 ;  /* 0x00000008000a7306 */ /* 0x000e620000209400 */
[----:B------:R-:W-:Y:S01]  /*0ff0*/  LOP3.LUT R5, R5, R4, RZ, 0x3c, !PT ;  /* 0x0000000405057212 */ /* 0x000fe200078e3cff */
[----:B------:R-:W-:-:S03]  /*1000*/  @P3 IMAD.WIDE.U32 R24, R14, c[0x0][0x1a0], RZ ;  /* 0x000068000e183a25 */ /* 0x000fc600078e00ff */
[----:B------:R-:W-:Y:S01]  /*1010*/  LOP3.LUT R4, R5, R4, RZ, 0x3c, !PT ;  /* 0x0000000405047212 */ /* 0x000fe200078e3cff */
[----:B------:R-:W-:-:S03]  /*1020*/  @P3 IMAD R14, R14, c[0x0][0x1a4], R25 ;  /* 0x000069000e0e3a24 */ /* 0x000fc600078e0219 */
        /* <DEDUP_REMOVED lines=46> */
.L_x_4197:
[----:B------:R-:W-:Y:S01]  /*1310*/  ISETP.NE.AND P0, PT, R108, -0x1, PT ;  /* 0xffffffff6c00780c */ /* 0x000fe20003f05270 */
[----:B------:R-:W-:Y:S01]  /*1320*/  IMAD R10, R10, c[0x0][0x1b8], RZ ;  /* 0x00006e000a0a7a24 */ /* 0x000fe200078e02ff */
[----:B------:R-:W-:Y:S02]  /*1330*/  SHF.R.S32.HI R4, RZ, 0x1f, R45 ;  /* 0x0000001fff047819 */ /* 0x000fe4000001142d */
[----:B------:R-:W-:Y:S01]  /*1340*/  IADD3 R104, -R50, R111, RZ ;  /* 0x0000006f32687210 */ /* 0x000fe20007ffe1ff */
[----:B------:R-:W-:Y:S01]  /*1350*/  IMAD R10, R11, c[0x0][0x1bc], R10 ;  /* 0x00006f000b0a7a24 */ /* 0x000fe200078e020a */
[CC--:B------:R-:W-:Y:S02]  /*1360*/  LEA.HI R20, R4.reuse, R45.reuse, RZ, 0x2 ;  /* 0x0000002d04147211 */ /* 0x0c0fe400078f10ff */
[----:B------:R-:W-:-:S02]  /*1370*/  LEA.HI R5, R4, R45, RZ, 0x3 ;  /* 0x0000002d04057211 */ /* 0x000fc400078f18ff */
[----:B------:R-:W-:Y:S02]  /*1380*/  LOP3.LUT R112, R20, 0xfffffffc, RZ, 0xc0, !PT ;  /* 0xfffffffc14707812 */ /* 0x000fe400078ec0ff */
[----:B------:R-:W-:Y:S01]  /*1390*/  SHF.R.S32.HI R3, RZ, 0x3, R5 ;  /* 0x00000003ff037819 */ /* 0x000fe20000011405 */
[----:B------:R-:W-:Y:S01]  /*13a0*/  @!P0 IMAD.WIDE.U32 R26, R0, c[0x0][0x178], RZ ;  /* 0x00005e00001a8a25 */ /* 0x000fe200078e00ff */
[----:B-----5:R-:W-:Y:S02]  /*13b0*/  @!P0 SHF.R.S32.HI R2, RZ, 0x1f, R0 ;  /* 0x0000001fff028819 */ /* 0x020fe40000011400 */
[----:B------:R-:W-:Y:S01]  /*13c0*/  SHF.R.S32.HI R6, RZ, 0x2, R20 ;  /* 0x00000002ff067819 */ /* 0x000fe20000011414 */
[----:B------:R-:W-:Y:S01]  /*13d0*/  IMAD.IADD R112, R45, 0x1, -R112 ;  /* 0x000000012d707824 */ /* 0x000fe200078e0a70 */
[----:B------:R-:W-:Y:S01]  /*13e0*/  LEA.HI R49, R4, R45, RZ, 0x5 ;  /* 0x0000002d04317211 */ /* 0x000fe200078f28ff */
[----:B------:R-:W-:Y:S01]  /*13f0*/  IMAD.SHL.U32 R19, R3, 0x40, RZ ;  /* 0x0000004003137824 */ /* 0x000fe200078e00ff */
[----:B------:R-:W-:Y:S01]  /*1400*/  SHF.R.S32.HI R7, RZ, 0x1f, R6 ;  /* 0x0000001fff077819 */ /* 0x000fe20000011406 */
[----:B------:R-:W-:Y:S01]  /*1410*/  @!P0 IMAD R2, R2, c[0x0][0x178], RZ ;  /* 0x00005e0002028a24 */ /* 0x000fe200078e02ff */
[----:B------:R-:W-:Y:S01]  /*1420*/  SHF.L.U32 R112, R112, 0x3, RZ ;  /* 0x0000000370707819 */ /* 0x000fe200000006ff */
[----:B------:R-:W-:Y:S01]  /*1430*/  @P0 IMAD.WIDE.U32 R16, R108, c[0x0][0x190], RZ ;  /* 0x000064006c100a25 */ /* 0x000fe200078e00ff */
[----:B------:R-:W-:-:S02]  /*1440*/  LOP3.LUT R19, R19, 0xc0, RZ, 0xc0, !PT ;  /* 0x000000c013137812 */ /* 0x000fc400078ec0ff */
[----:B------:R-:W-:Y:S01]  /*1450*/  IADD3 R24, P1, R112, R24, RZ ;  /* 0x0000001870187210 */ /* 0x000fe20007f3e0ff */
[----:B------:R-:W-:Y:S01]  /*1460*/  @!P0 IMAD R2, R0, c[0x0][0x17c], R2 ;  /* 0x00005f0000028a24 */ /* 0x000fe200078e0202 */
[----:B------:R-:W-:Y:S01]  /*1470*/  LOP3.LUT R0, R19, 0x18, R112, 0xf8, !PT ;  /* 0x0000001813007812 */ /* 0x000fe200078ef870 */
[----:B------:R-:W-:Y:S01]  /*1480*/  @!P0 IMAD.MOV.U32 R16, RZ, RZ, R26 ;  /* 0x000000ffff108224 */ /* 0x000fe200078e001a */
[----:B------:R-:W-:Y:S01]  /*1490*/  SHF.R.U32.HI R19, RZ, 0x3, R19 ;  /* 0x00000003ff137819 */ /* 0x000fe20000011613 */
[----:B------:R-:W-:Y:S01]  /*14a0*/  @P0 IMAD R15, R108, c[0x0][0x194], R17 ;  /* 0x000065006c0f0a24 */ /* 0x000fe200078e0211 */
[----:B------:R-:W-:Y:S01]  /*14b0*/  SHF.R.S32.HI R17, RZ, 0x1f, R112 ;  /* 0x0000001fff117819 */ /* 0x000fe20000011470 */
[----:B------:R-:W-:Y:S01]  /*14c0*/  @!P0 IMAD.IADD R15, R27, 0x1, R2 ;  /* 0x000000011b0f8824 */ /* 0x000fe200078e0202 */
[----:B------:R-:W-:Y:S01]  /*14d0*/  LOP3.LUT R19, R0, R19, RZ, 0x3c, !PT ;  /* 0x0000001300137212 */ /* 0x000fe200078e3cff */
[----:B------:R-:W-:Y:S01]  /*14e0*/  IMAD.WIDE R22, R22, 0x40, R6 ;  /* 0x0000004016167825 */ /* 0x000fe200078e0206 */
[----:B------:R-:W-:-:S02]  /*14f0*/  IADD3 R0, R6, 0x20, RZ ;  /* 0x0000002006007810 */ /* 0x000fc40007ffe0ff */
[C---:B------:R-:W-:Y:S01]  /*1500*/  IADD3 R26, P2, R112.reuse, R13, RZ ;  /* 0x0000000d701a7210 */ /* 0x040fe20007f5e0ff */
[----:B------:R-:W-:Y:S01]  /*1510*/  IMAD.X R25, R17, 0x1, R14, P1 ;  /* 0x0000000111197824 */ /* 0x000fe200008e060e */
[----:B------:R-:W-:Y:S02]  /*1520*/  IADD3 R16, P0, R112, R16, RZ ;  /* 0x0000001070107210 */ /* 0x000fe40007f1e0ff */
[----:B------:R-:W-:Y:S01]  /*1530*/  ISETP.GE.AND P4, PT, R0, R104, PT ;  /* 0x000000680000720c */ /* 0x000fe20003f86270 */
[----:B------:R-:W-:Y:S01]  /*1540*/  IMAD.WIDE.U32 R24, R11, c[0x0][0x1b8], R24 ;  /* 0x00006e000b187a25 */ /* 0x000fe200078e0018 */
[C---:B------:R-:W-:Y:S02]  /*1550*/  IADD3.X R27, R17.reuse, R12, RZ, P2, !PT ;  /* 0x0000000c111b7210 */ /* 0x040fe400017fe4ff */
[C---:B------:R-:W-:Y:S01]  /*1560*/  IADD3 R9, P1, R6.reuse, R9, RZ ;  /* 0x0000000906097210 */ /* 0x040fe20007f3e0ff */
[----:B------:R-:W-:Y:S01]  /*1570*/  IMAD.X R17, R17, 0x1, R15, P0 ;  /* 0x0000000111117824 */ /* 0x000fe200000e060f */
[----:B------:R-:W-:Y:S01]  /*1580*/  SHF.R.S32.HI R2, RZ, 0x1f, R18 ;  /* 0x0000001fff027819 */ /* 0x000fe20000011412 */
[C---:B------:R-:W-:Y:S01]  /*1590*/  IMAD.WIDE.U32 R26, R6.reuse, c[0x0][0x198], R26 ;  /* 0x00006600061a7a25 */ /* 0x040fe200078e001a */
[----:B------:R-:W-:-:S02]  /*15a0*/  ISETP.GE.AND P0, PT, R6, R104, PT ;  /* 0x000000680600720c */ /* 0x000fc40003f06270 */
[----:B------:R-:W-:Y:S01]  /*15b0*/  LEA.HI R20, R20, R6, RZ, 0x1 ;  /* 0x0000000614147211 */ /* 0x000fe200078f08ff */
[C---:B------:R-:W-:Y:S01]  /*15c0*/  IMAD.X R8, R7.reuse, 0x1, R8, P1 ;  /* 0x0000000107087824 */ /* 0x040fe200008e0608 */
[----:B------:R-:W-:Y:S01]  /*15d0*/  SHF.R.S32.HI R48, RZ, 0x5, R49 ;  /* 0x00000005ff307819 */ /* 0x000fe20000011431 */
[----:B------:R-:W-:Y:S01]  /*15e0*/  IMAD R7, R7, c[0x0][0x198], RZ ;  /* 0x0000660007077a24 */ /* 0x000fe200078e02ff */
[----:B------:R-:W-:Y:S01]  /*15f0*/  LOP3.LUT R20, R20, 0x7fffffe, RZ, 0xc0, !PT ;  /* 0x07fffffe14147812 */ /* 0x000fe200078ec0ff */
[----:B------:R-:W-:Y:S01]  /*1600*/  IMAD R2, R2, c[0x0][0x1a8], RZ ;  /* 0x00006a0002027a24 */ /* 0x000fe200078e02ff */
[----:B------:R-:W-:Y:S01]  /*1610*/  IADD3 R109, R84, -0x1, RZ ;  /* 0xffffffff546d7810 */ /* 0x000fe20007ffe0ff */
[----:B------:R-:W-:Y:S01]  /*1620*/  IMAD.WIDE.U32 R16, R18, c[0x0][0x1a8], R16 ;  /* 0x00006a0012107a25 */ /* 0x000fe200078e0010 */
[C---:B------:R-:W-:Y:S02]  /*1630*/  IADD3 R13, R6.reuse, 0x40, RZ ;  /* 0x00000040060d7810 */ /* 0x040fe40007ffe0ff */
[----:B------:R-:W-:Y:S01]  /*1640*/  IADD3 R25, R25, R10, RZ ;  /* 0x0000000a19197210 */ /* 0x000fe20007ffe0ff */
[----:B------:R-:W-:Y:S01]  /*1650*/  IMAD R85, R6, c[0x0][0x19c], R7 ;  /* 0x0000670006557a24 */ /* 0x000fe200078e0207 */
[----:B------:R-:W-:Y:S01]  /*1660*/  @!P4 IADD3 R7, P1, R22, 0x20, RZ ;  /* 0x000000201607c810 */ /* 0x000fe20007f3e0ff */
[----:B------:R-:W-:Y:S01]  /*1670*/  IMAD R2, R18, c[0x0][0x1ac], R2 ;  /* 0x00006b0012027a24 */ /* 0x000fe200078e0202 */
[----:B------:R-:W-:Y:S01]  /*1680*/  @!P0 MOV R14, R16 ;  /* 0x00000010000e8202 */ /* 0x000fe20000000f00 */
[----:B------:R-:W-:Y:S01]  /*1690*/  IMAD.IADD R20, R6, 0x1, -R20 ;  /* 0x0000000106147824 */ /* 0x000fe200078e0a14 */
[----:B------:R-:W-:Y:S01]  /*16a0*/  @!P4 IADD3.X R11, RZ, R23, RZ, P1, !PT ;  /* 0x00000017ff0bc210 */ /* 0x000fe20000ffe4ff */
[----:B------:R-:W-:Y:S01]  /*16b0*/  IMAD.IADD R15, R17, 0x1, R2 ;  /* 0x00000001110f7824 */ /* 0x000fe200078e0202 */
[----:B------:R-:W-:Y:S01]  /*16c0*/  MOV R10, c[0x0][0x19c] ;  /* 0x00006700000a7a02 */ /* 0x000fe20000000f00 */
[----:B------:R-:W-:Y:S01]  /*16d0*/  @!P0 IMAD R12, R23, c[0x0][0x190], RZ ;  /* 0x00006400170c8a24 */ /* 0x000fe200078e02ff */
[----:B------:R-:W-:Y:S01]  /*16e0*/  LEA.HI R4, R4, R45, RZ, 0x4 ;  /* 0x0000002d04047211 */ /* 0x000fe200078f20ff */
[----:B------:R-:W-:Y:S01]  /*16f0*/  IMAD R20, R48, 0x8, R20 ;  /* 0x0000000830147824 */ /* 0x000fe200078e0214 */
[----:B------:R-:W-:Y:S01]  /*1700*/  LOP3.LUT R101, R5, 0xfffffff8, RZ, 0xc0, !PT ;  /* 0xfffffff805657812 */ /* 0x000fe200078ec0ff */
[--C-:B------:R-:W-:Y:S01]  /*1710*/  @!P4 IMAD.MOV.U32 R17, RZ, RZ, R15.reuse ;  /* 0x000000ffff11c224 */ /* 0x100fe200078e000f */
[----:B------:R-:W-:Y:S01]  /*1720*/  SHF.L.U32 R5, R3, 0x3, RZ ;  /* 0x0000000303057819 */ /* 0x000fe200000006ff */
[----:B------:R-:W-:Y:S01]  /*1730*/  @!P4 IMAD R11, R11, c[0x0][0x190], RZ ;  /* 0x000064000b0bca24 */ /* 0x000fe200078e02ff */
[----:B------:R-:W-:Y:S01]  /*1740*/  LEA R19, R20, R19, 0x5 ;  /* 0x0000001314137211 */ /* 0x000fe200078e28ff */
[----:B------:R-:W-:Y:S01]  /*1750*/  @!P0 IMAD R12, R22, c[0x0][0x194], R12 ;  /* 0x00006500160c8a24 */ /* 0x000fe200078e020c */
[----:B------:R-:W-:Y:S01]  /*1760*/  LOP3.LUT R47, R4, 0xfffffff0, RZ, 0xc0, !PT ;  /* 0xfffffff0042f7812 */ /* 0x000fe200078ec0ff */
[----:B------:R-:W-:Y:S01]  /*1770*/  @!P0 IMAD.WIDE.U32 R14, R22, c[0x0][0x190], R14 ;  /* 0x00006400160e8a25 */ /* 0x000fe200078e000e */
[----:B------:R-:W-:-:S02]  /*1780*/  IADD3 R101, -R101, R45, RZ ;  /* 0x0000002d65657210 */ /* 0x000fc40007ffe1ff */
[----:B------:R-:W-:Y:S01]  /*1790*/  IADD3 R47, -R47, R45, RZ ;  /* 0x0000002d2f2f7210 */ /* 0x000fe20007ffe1ff */
[----:B------:R-:W-:Y:S01]  /*17a0*/  IMAD.SHL.U32 R2, R109, 0x80, RZ ;  /* 0x000000806d027824 */ /* 0x000fe200078e00ff */
[----:B------:R-:W-:Y:S01]  /*17b0*/  @!P0 LEA R22, P1, R14, c[0x0][0x160], 0x1 ;  /* 0x000058000e168a11 */ /* 0x000fe200078208ff */
[C---:B------:R-:W-:Y:S01]  /*17c0*/  @!P4 IMAD R11, R7.reuse, c[0x0][0x194], R11 ;  /* 0x00006500070bca24 */ /* 0x040fe200078e020b */
[----:B------:R-:W-:Y:S01]  /*17d0*/  SHF.R.S32.HI R46, RZ, 0x1f, R47 ;  /* 0x0000001fff2e7819 */ /* 0x000fe2000001142f */
[----:B------:R-:W-:Y:S01]  /*17e0*/  @!P4 IMAD.WIDE.U32 R16, R7, c[0x0][0x190], R16 ;  /* 0x000064000710ca25 */ /* 0x000fe200078e0010 */
[----:B------:R-:W-:Y:S02]  /*17f0*/  SHF.L.U32 R127, R45, 0x1, RZ ;  /* 0x000000012d7f7819 */ /* 0x000fe400000006ff */
[----:B------:R-:W-:Y:S01]  /*1800*/  LEA.HI R46, R46, R47, RZ, 0x3 ;  /* 0x0000002f2e2e7211 */ /* 0x000fe200078f18ff */
[----:B------:R-:W-:Y:S01]  /*1810*/  @!P0 IMAD.IADD R12, R15, 0x1, R12 ;  /* 0x000000010f0c8824 */ /* 0x000fe200078e020c */
[----:B------:R-:W-:Y:S01]  /*1820*/  @!P4 IADD3 R11, R17, R11, RZ ;  /* 0x0000000b110bc210 */ /* 0x000fe20007ffe0ff */
[----:B------:R-:W-:Y:S01]  /*1830*/  IMAD.IADD R7, R44, 0x1, -R2 ;  /* 0x000000012c077824 */ /* 0x000fe200078e0a02 */
[----:B------:R-:W-:Y:S01]  /*1840*/  SHF.L.U32 R46, R46, 0x5, RZ ;  /* 0x000000052e2e7819 */ /* 0x000fe200000006ff */
[----:B------:R-:W-:Y:S01]  /*1850*/  IMAD.SHL.U32 R110, R19, 0x2, RZ ;  /* 0x00000002136e7824 */ /* 0x000fe200078e00ff */
[----:B------:R-:W-:Y:S01]  /*1860*/  @!P0 LEA.HI.X R23, R14, c[0x0][0x164], R12, 0x1, P1 ;  /* 0x000059000e178a11 */ /* 0x000fe200008f0c0c */
[----:B------:R-:W-:Y:S01]  /*1870*/  IMAD R8, R8, c[0x0][0x1a0], RZ ;  /* 0x0000680008087a24 */ /* 0x000fe200078e02ff */
[-C--:B------:R-:W-:Y:S01]  /*1880*/  ISETP.GE.AND P1, PT, R0, R7.reuse, PT ;  /* 0x000000070000720c */ /* 0x080fe20003f26270 */
[----:B------:R-:W-:Y:S01]  /*1890*/  IMAD.WIDE.U32 R24, R9, c[0x0][0x1a0], R24 ;  /* 0x0000680009187a25 */ /* 0x000fe200078e0018 */
[----:B------:R-:W-:Y:S01]  /*18a0*/  @!P4 LEA R14, P2, R16, c[0x0][0x160], 0x1 ;  /* 0x00005800100eca11 */ /* 0x000fe200078408ff */
[----:B------:R-:W-:Y:S01]  /*18b0*/  @!PT LDS RZ, [RZ] ;  /* 0x00000000fffff984 */ /* 0x000fe20000000800 */
[----:B------:R-:W-:Y:S01]  /*18c0*/  @!PT LDS RZ, [RZ] ;  /* 0x00000000fffff984 */ /* 0x000fe20000000800 */
[----:B------:R-:W-:Y:S01]  /*18d0*/  @!PT LDS RZ, [RZ] ;  /* 0x00000000fffff984 */ /* 0x000fe20000000800 */
[----:B------:R1:W-:Y:S01]  /*18e0*/  @!P0 LDGSTS.E.BYPASS.LTC128B.128 [R110], [R22.64] ;  /* 0x00000000166e8fae */ /* 0x0003e2000b901d4c */
[-C--:B------:R-:W-:Y:S01]  /*18f0*/  ISETP.GE.AND P0, PT, R13, R7.reuse, PT ;  /* 0x000000070d00720c */ /* 0x080fe20003f06270 */
[----:B------:R-:W-:Y:S01]  /*1900*/  IMAD R8, R9, c[0x0][0x1a4], R8 ;  /* 0x0000690009087a24 */ /* 0x000fe200078e0208 */
[----:B------:R-:W-:Y:S01]  /*1910*/  ISETP.GE.AND P5, PT, R6, R7, PT ;  /* 0x000000070600720c */ /* 0x000fe20003fa6270 */
[----:B------:R-:W-:Y:S01]  /*1920*/  IMAD.MOV.U32 R107, RZ, RZ, R26 ;  /* 0x000000ffff6b7224 */ /* 0x000fe200078e001a */
[----:B------:R-:W-:Y:S01]  /*1930*/  @!P4 LEA.HI.X R15, R16, c[0x0][0x164], R11, 0x1, P2 ;  /* 0x00005900100fca11 */ /* 0x000fe200010f0c0b */
[----:B------:R-:W-:Y:S01]  /*1940*/  IMAD.IADD R8, R25, 0x1, R8 ;  /* 0x0000000119087824 */ /* 0x000fe200078e0208 */
[----:B------:R-:W-:Y:S01]  /*1950*/  LEA R106, P3, R24, c[0x0][0x170], 0x1 ;  /* 0x00005c00186a7a11 */ /* 0x000fe200078608ff */
[----:B------:R-:W-:Y:S01]  /*1960*/  IMAD.IADD R85, R27, 0x1, R85 ;  /* 0x000000011b557824 */ /* 0x000fe200078e0255 */
[----:B------:R-:W-:Y:S01]  /*1970*/  LOP3.LUT R46, R46, 0xffffff00, RZ, 0xc0, !PT ;  /* 0xffffff002e2e7812 */ /* 0x000fe200078ec0ff */
[----:B------:R2:W-:Y:S01]  /*1980*/  @!P4 LDGSTS.E.BYPASS.LTC128B.128 [R110+0x800], [R14.64] ;  /* 0x008000000e6ecfae */ /* 0x0005e2000b901d4c */
[----:B------:R-:W-:Y:S01]  /*1990*/  LEA.HI.X R105, R24, c[0x0][0x174], R8, 0x1, P3 ;  /* 0x00005d0018697a11 */ /* 0x000fe200018f0c08 */
[----:B------:R-:W-:Y:S01]  /*19a0*/  IMAD.SHL.U32 R8, R10, 0x40, RZ ;  /* 0x000000400a087824 */ /* 0x000fe200078e00ff */
[----:B------:R-:W-:Y:S01]  /*19b0*/  LOP3.LUT R127, R127, 0x6, RZ, 0xc0, !PT ;  /* 0x000000067f7f7812 */ /* 0x000fe200078ec0ff */
[----:B------:R-:W-:-:S02]  /*19c0*/  IMAD.MOV.U32 R20, RZ, RZ, c[0x0][0x1a0] ;  /* 0x00006800ff147624 */ /* 0x000fc400078e00ff */
[----:B-1----:R-:W-:-:S04]  /*19d0*/  IMAD.MOV.U32 R22, RZ, RZ, c[0x0][0x198] ;  /* 0x00006600ff167624 */ /* 0x002fc800078e00ff */
[C---:B------:R-:W-:Y:S01]  /*19e0*/  IMAD.WIDE.U32 R18, R22.reuse, 0x40, RZ ;  /* 0x0000004016127825 */ /* 0x040fe200078e00ff */
[----:B------:R-:W-:-:S04]  /*19f0*/  @!P1 LEA R11, P2, R22, R107, 0x5 ;  /* 0x0000006b160b9211 */ /* 0x000fc800078428ff */
[----:B------:R-:W-:Y:S02]  /*1a00*/  @!P1 LEA.HI.X R9, R22, R85, R10, 0x5, P2 ;  /* 0x0000005516099211 */ /* 0x000fe400010f2c0a */
[----:B------:R-:W-:Y:S02]  /*1a10*/  @!P1 LEA R16, P3, R11, c[0x0][0x168], 0x1 ;  /* 0x00005a000b109a11 */ /* 0x000fe400078608ff */
[----:B------:R-:W-:Y:S02]  /*1a20*/  @!P0 IADD3 R12, P2, R107, R18, RZ ;  /* 0x000000126b0c8210 */ /* 0x000fe40007f5e0ff */
[----:B------:R-:W-:Y:S02]  /*1a30*/  @!P1 LEA.HI.X R17, R11, c[0x0][0x16c], R9, 0x1, P3 ;  /* 0x00005b000b119a11 */ /* 0x000fe400018f0c09 */
[----:B------:R-:W-:Y:S02]  /*1a40*/  @!P5 LEA R18, P3, R107, c[0x0][0x168], 0x1 ;  /* 0x00005a006b12da11 */ /* 0x000fe400078608ff */
[----:B------:R-:W-:-:S02]  /*1a50*/  @!P0 IADD3.X R8, R85, R19, R8, P2, !PT ;  /* 0x0000001355088210 */ /* 0x000fc400017fe408 */
[C---:B--2---:R-:W-:Y:S02]  /*1a60*/  @!P0 LEA R14, P4, R12.reuse, c[0x0][0x168], 0x1 ;  /* 0x00005a000c0e8a11 */ /* 0x044fe400078808ff */
[----:B------:R-:W-:Y:S02]  /*1a70*/  @!P5 LEA.HI.X R19, R107, c[0x0][0x16c], R85, 0x1, P3 ;  /* 0x00005b006b13da11 */ /* 0x000fe400018f0c55 */
[----:B------:R-:W-:Y:S02]  /*1a80*/  @!P0 LEA.HI.X R15, R12, c[0x0][0x16c], R8, 0x1, P4 ;  /* 0x00005b000c0f8a11 */ /* 0x000fe400020f0c08 */
[CC--:B------:R-:W-:Y:S01]  /*1a90*/  ISETP.GE.AND P4, PT, R6.reuse, R7.reuse, PT ;  /* 0x000000070600720c */ /* 0x0c0fe20003f86270 */
[----:B------:R1:W-:Y:S01]  /*1aa0*/  @!P5 LDGSTS.E.BYPASS.LTC128B.128 [R110+0x1000], [R18.64] ;  /* 0x01000000126edfae */ /* 0x0003e2000b901d4c */
[----:B------:R-:W-:Y:S02]  /*1ab0*/  IADD3 R6, R6, 0x60, RZ ;  /* 0x0000006006067810 */ /* 0x000fe40007ffe0ff */
[-C--:B------:R-:W-:Y:S01]  /*1ac0*/  ISETP.GE.AND P2, PT, R13, R7.reuse, PT ;  /* 0x000000070d00720c */ /* 0x080fe20003f46270 */
[----:B------:R1:W-:Y:S01]  /*1ad0*/  @!P1 LDGSTS.E.BYPASS.LTC128B.128 [R110+0x1800], [R16.64] ;  /* 0x01800000106e9fae */ /* 0x0003e2000b901d4c */
[----:B------:R-:W-:-:S02]  /*1ae0*/  ISETP.GE.AND P5, PT, R6, R7, PT ;  /* 0x000000070600720c */ /* 0x000fc40003fa6270 */
[----:B------:R-:W-:Y:S01]  /*1af0*/  ISETP.GE.AND P3, PT, R0, R7, PT ;  /* 0x000000070000720c */ /* 0x000fe20003f66270 */
[----:B------:R2:W-:Y:S01]  /*1b00*/  @!P0 LDGSTS.E.BYPASS.LTC128B.128 [R110+0x2000], [R14.64] ;  /* 0x020000000e6e8fae */ /* 0x0005e2000b901d4c */
[----:B------:R-:W-:Y:S02]  /*1b10*/  SHF.R.S32.HI R0, RZ, 0x4, R4 ;  /* 0x00000004ff007819 */ /* 0x000fe40000011404 */
[----:B------:R-:W-:Y:S02]  /*1b20*/  LEA.HI R8, R47, R47, RZ, 0x1 ;  /* 0x0000002f2f087211 */ /* 0x000fe400078f08ff */
[----:B------:R-:W-:Y:S02]  /*1b30*/  LEA.HI R4, R4, R0, RZ, 0x1 ;  /* 0x0000000004047211 */ /* 0x000fe400078f08ff */
[----:B------:R-:W-:Y:S02]  /*1b40*/  ISETP.GE.AND P1, PT, R6, R7, PT ;  /* 0x000000070600720c */ /* 0x000fe40003f26270 */
[----:B------:R-:W-:Y:S01]  /*1b50*/  LOP3.LUT R7, R4, 0xfffffffe, RZ, 0xc0, !PT ;  /* 0xfffffffe04077812 */ /* 0x000fe200078ec0ff */
[----:B------:R-:W-:Y:S01]  /*1b60*/  @!P5 IMAD.MOV.U32 R13, RZ, RZ, R85 ;  /* 0x000000ffff0dd224 */ /* 0x000fe200078e0055 */
[----:B------:R-:W-:Y:S01]  /*1b70*/  @!P5 MOV R12, R107 ;  /* 0x0000006b000cd202 */ /* 0x000fe20000000f00 */
[----:B------:R-:W-:Y:S01]  /*1b80*/  @!P5 IMAD R10, R10, 0x60, RZ ;  /* 0x000000600a0ad824 */ /* 0x000fe200078e02ff */
[----:B------:R-:W-:Y:S01]  /*1b90*/  LOP3.LUT R4, R8, 0x7fffffe, RZ, 0xc0, !PT ;  /* 0x07fffffe08047812 */ /* 0x000fe200078ec0ff */
[----:B------:R-:W-:Y:S01]  /*1ba0*/  IMAD.IADD R7, R0, 0x1, -R7 ;  /* 0x0000000100077824 */ /* 0x000fe200078e0a07 */
[----:B------:R-:W-:Y:S01]  /*1bb0*/  LEA.HI R9, R101, R101, RZ, 0x1 ;  /* 0x0000006565097211 */ /* 0x000fe200078f08ff */
[----:B------:R-:W-:-:S03]  /*1bc0*/  @!P5 IMAD.WIDE.U32 R12, R22, 0x60, R12 ;  /* 0x00000060160cd825 */ /* 0x000fc600078e000c */
[----:B------:R-:W-:Y:S01]  /*1bd0*/  SHF.R.S32.HI R0, RZ, 0x1, R9 ;  /* 0x00000001ff007819 */ /* 0x000fe20000011409 */
[----:B------:R-:W-:Y:S01]  /*1be0*/  IMAD.IADD R47, R47, 0x1, -R4 ;  /* 0x000000012f2f7824 */ /* 0x000fe200078e0a04 */
[----:B------:R-:W-:Y:S02]  /*1bf0*/  @!P5 IADD3 R3, R13, R10, RZ ;  /* 0x0000000a0d03d210 */ /* 0x000fe40007ffe0ff */
[----:B------:R-:W-:Y:S01]  /*1c00*/  @!P5 LEA R10, P0, R12, c[0x0][0x168], 0x1 ;  /* 0x00005a000c0ada11 */ /* 0x000fe200078008ff */
[----:B------:R-:W-:Y:S01]  /*1c10*/  IMAD.SHL.U32 R6, R0, 0x40, RZ ;  /* 0x0000004000067824 */ /* 0x000fe200078e00ff */
[----:B------:R-:W-:Y:S01]  /*1c20*/  SHF.R.S32.HI R4, RZ, 0x1, R8 ;  /* 0x00000001ff047819 */ /* 0x000fe20000011408 */
[----:B------:R-:W-:Y:S01]  /*1c30*/  IMAD R87, R47, 0x20, R46 ;  /* 0x000000202f577824 */ /* 0x000fe200078e022e */
[----:B------:R-:W-:Y:S02]  /*1c40*/  @!P5 LEA.HI.X R11, R12, c[0x0][0x16c], R3, 0x1, P0 ;  /* 0x00005b000c0bda11 */ /* 0x000fe400000f0c03 */
[----:B------:R-:W-:-:S02]  /*1c50*/  SHF.R.S32.HI R8, RZ, 0x1f, R8 ;  /* 0x0000001fff087819 */ /* 0x000fc40000011408 */
[----:B------:R-:W-:Y:S01]  /*1c60*/  LOP3.LUT R9, R9, 0x7fffffe, RZ, 0xc0, !PT ;  /* 0x07fffffe09097812 */ /* 0x000fe200078ec0ff */
[----:B------:R3:W-:Y:S01]  /*1c70*/  @!P5 LDGSTS.E.BYPASS.LTC128B.128 [R110+0x2800], [R10.64] ;  /* 0x028000000a6edfae */ /* 0x0007e2000b901d4c */
[----:B------:R-:W-:Y:S02]  /*1c80*/  LEA.HI R8, R8, R4, RZ, 0x2 ;  /* 0x0000000408087211 */ /* 0x000fe400078f10ff */
[----:B------:R-:W-:Y:S01]  /*1c90*/  LOP3.LUT R6, R6, 0xc0, RZ, 0xc0, !PT ;  /* 0x000000c006067812 */ /* 0x000fe200078ec0ff */
[----:B------:R-:W0:Y:S01]  /*1ca0*/  LDGDEPBAR ;  /* 0x00000000000079af */ /* 0x000e220000000000 */
[----:B------:R-:W-:Y:S01]  /*1cb0*/  LOP3.LUT R8, R8, 0xfffffffc, RZ, 0xc0, !PT ;  /* 0xfffffffc08087812 */ /* 0x000fe200078ec0ff */
[----:B------:R-:W-:Y:S01]  /*1cc0*/  IMAD.IADD R101, R101, 0x1, -R9 ;  /* 0x0000000165657824 */ /* 0x000fe200078e0a09 */
[----:B------:R-:W-:Y:S02]  /*1cd0*/  LOP3.LUT R5, R6, 0x8, R5, 0xf8, !PT ;  /* 0x0000000806057812 */ /* 0x000fe400078ef805 */
[----:B------:R-:W-:Y:S01]  /*1ce0*/  IADD3 R3, R4, -R8, RZ ;  /* 0x8000000804037210 */ /* 0x000fe20007ffe0ff */
[C---:B------:R-:W-:Y:S01]  /*1cf0*/  IMAD R101, R7.reuse, 0x8, R101 ;  /* 0x0000000807657824 */ /* 0x040fe200078e0265 */
[----:B------:R-:W-:Y:S01]  /*1d00*/  SHF.R.U32.HI R6, RZ, 0x3, R6 ;  /* 0x00000003ff067819 */ /* 0x000fe20000011606 */
[----:B------:R-:W-:Y:S01]  /*1d10*/  IMAD.SHL.U32 R7, R7, 0x8, RZ ;  /* 0x0000000807077824 */ /* 0x000fe200078e00ff */
[----:B------:R-:W-:-:S02]  /*1d20*/  SHF.L.U32 R23, R3, 0x6, RZ ;  /* 0x0000000603177819 */ /* 0x000fc400000006ff */
[----:B------:R-:W-:Y:S01]  /*1d30*/  LOP3.LUT R8, R5, R6, RZ, 0x3c, !PT ;  /* 0x0000000605087212 */ /* 0x000fe200078e3cff */
[----:B------:R-:W-:Y:S01]  /*1d40*/  IMAD.SHL.U32 R6, R20, 0x20, RZ ;  /* 0x0000002014067824 */ /* 0x000fe200078e00ff */
[----:B------:R-:W-:Y:S02]  /*1d50*/  LOP3.LUT R23, R23, 0xc0, RZ, 0xc0, !PT ;  /* 0x000000c017177812 */ /* 0x000fe400078ec0ff */
[----:B------:R-:W-:Y:S02]  /*1d60*/  MOV R4, 0x5 ;  /* 0x0000000500047802 */ /* 0x000fe40000000f00 */
[----:B------:R-:W-:Y:S02]  /*1d70*/  LOP3.LUT R7, R23, 0x8, R7, 0xf8, !PT ;  /* 0x0000000817077812 */ /* 0x000fe400078ef807 */
[----:B------:R-:W-:Y:S02]  /*1d80*/  SHF.R.U32.HI R23, RZ, 0x3, R23 ;  /* 0x00000003ff177819 */ /* 0x000fe40000011617 */
[----:B------:R-:W-:-:S02]  /*1d90*/  @!P1 MOV R5, c[0x0][0x1a4] ;  /* 0x0000690000059a02 */ /* 0x000fc40000000f00 */
[----:B---3--:R-:W-:Y:S01]  /*1da0*/  @!P1 MOV R11, R105 ;  /* 0x00000069000b9202 */ /* 0x008fe20000000f00 */
[----:B------:R-:W-:-:S04]  /*1db0*/  DEPBAR.LE SB0, 0x0 ;  /* 0x000080000000791a */ /* 0x000fc80000000000 */
[----:B------:R-:W-:Y:S01]  /*1dc0*/  BAR.SYNC.DEFER_BLOCKING 0x0 ;  /* 0x0000000000007b1d */ /* 0x000fe20000010000 */
[----:B------:R-:W-:Y:S01]  /*1dd0*/  @!P1 IMAD.MOV.U32 R10, RZ, RZ, R106 ;  /* 0x000000ffff0a9224 */ /* 0x000fe200078e006a */
[----:B------:R-:W-:Y:S01]  /*1de0*/  LOP3.LUT R23, R7, R23, RZ, 0x3c, !PT ;  /* 0x0000001707177212 */ /* 0x000fe200078e3cff */
[----:B------:R-:W-:Y:S01]  /*1df0*/  IMAD R7, R48, 0x200, R46 ;  /* 0x0000020030077824 */ /* 0x000fe200078e022e */
[C---:B------:R-:W-:Y:S01]  /*1e00*/  SHF.L.U64.HI R4, R20.reuse, R4, c[0x0][0x1a4] ;  /* 0x0000690014047619 */ /* 0x040fe20000010204 */
[----:B------:R-:W-:Y:S01]  /*1e10*/  @!P1 IMAD.WIDE.U32 R12, R20, 0xc0, R10 ;  /* 0x000000c0140c9825 */ /* 0x000fe200078e000a */
[C---:B------:R-:W-:Y:S02]  /*1e20*/  @!P3 LEA R10, P0, R6.reuse, R106, 0x1 ;  /* 0x0000006a060ab211 */ /* 0x040fe400078008ff */
[----:B------:R-:W-:Y:S01]  /*1e30*/  LEA R7, R47, R7, 0x5 ;  /* 0x000000072f077211 */ /* 0x000fe200078e28ff */
[----:B------:R-:W-:Y:S01]  /*1e40*/  @!P1 IMAD R5, R5, 0xc0, RZ ;  /* 0x000000c005059824 */ /* 0x000fe200078e02ff */
[-C--:B------:R-:W-:Y:S01]  /*1e50*/  @!P3 LEA.HI.X R11, R6, R105.reuse, R4, 0x1, P0 ;  /* 0x00000069060bb211 */ /* 0x080fe200000f0c04 */
[----:B------:R-:W-:Y:S01]  /*1e60*/  @!P2 IMAD.MOV.U32 R6, RZ, RZ, c[0x0][0x1a4] ;  /* 0x00006900ff06a624 */ /* 0x000fe200078e00ff */
[----:B------:R-:W-:Y:S01]  /*1e70*/  LEA R101, R101, R8, 0x5 ;  /* 0x0000000865657211 */ /* 0x000fe200078e28ff */
[----:B------:R-:W-:Y:S01]  /*1e80*/  @!P1 IMAD.IADD R5, R13, 0x1, R5 ;  /* 0x000000010d059824 */ /* 0x000fe200078e0205 */
[----:B------:R-:W-:Y:S01]  /*1e90*/  @!P1 MOV R4, R12 ;  /* 0x0000000c00049202 */ /* 0x000fe20000000f00 */
[----:B------:R-:W-:Y:S01]  /*1ea0*/  @!P4 IMAD.MOV.U32 R12, RZ, RZ, R106 ;  /* 0x000000ffff0cc224 */ /* 0x000fe200078e006a */
[C---:B------:R-:W-:Y:S01]  /*1eb0*/  @!P2 LEA R8, P0, R20.reuse, R106, 0x7 ;  /* 0x0000006a1408a211 */ /* 0x040fe200078038ff */
[C---:B------:R-:W-:Y:S01]  /*1ec0*/  IMAD.IADD R103, R23.reuse, 0x1, R7 ;  /* 0x0000000117677824 */ /* 0x040fe200078e0207 */
[-C--:B------:R-:W-:Y:S01]  /*1ed0*/  @!P4 MOV R13, R105.reuse ;  /* 0x00000069000dc202 */ /* 0x080fe20000000f00 */
[----:B------:R-:W-:Y:S01]  /*1ee0*/  IMAD.IADD R87, R23, 0x1, R87 ;  /* 0x0000000117577824 */ /* 0x000fe200078e0257 */
[----:B------:R-:W-:Y:S01]  /*1ef0*/  @!P2 LEA.HI.X R9, R20, R105, R6, 0x7, P0 ;  /* 0x000000691409a211 */ /* 0x000fe200000f3c06 */
[----:B------:R-:W-:Y:S01]  /*1f00*/  IMAD.SHL.U32 R103, R103, 0x2, RZ ;  /* 0x0000000267677824 */ /* 0x000fe200078e00ff */
[----:B------:R-:W-:Y:S01]  /*1f10*/  SHF.L.U32 R101, R101, 0x1, RZ ;  /* 0x0000000165657819 */ /* 0x000fe200000006ff */
[----:B------:R-:W-:Y:S01]  /*1f20*/  @P4 STS [R110+0x3000], RZ ;  /* 0x003000ff6e004388 */ /* 0x000fe20000000800 */
[----:B------:R-:W-:-:S02]  /*1f30*/  LOP3.LUT P0, RZ, R0, 0x2, RZ, 0xc0, !PT ;  /* 0x0000000200ff7812 */ /* 0x000fc4000780c0ff */
[----:B------:R-:W-:Y:S01]  /*1f40*/  LEA R48, R48, R50, 0x4 ;  /* 0x0000003230307211 */ /* 0x000fe200078e20ff */
[----:B------:R-:W-:Y:S01]  /*1f50*/  @P4 STS [R110+0x3004], RZ ;  /* 0x003004ff6e004388 */ /* 0x000fe20000000800 */
[----:B------:R-:W-:-:S03]  /*1f60*/  IADD3 R100, R101, 0x1000, RZ ;  /* 0x0000100065647810 */ /* 0x000fc60007ffe0ff */
        /* <DEDUP_REMOVED lines=20> */
[----:B------:R-:W-:-:S03]  /*20b0*/  LOP3.LUT P1, RZ, R3, 0x2, RZ, 0xc0, !PT ;  /* 0x0000000203ff7812 */ /* 0x000fc6000782c0ff */
[----:B------:R-:W-:Y:S04]  /*20c0*/  LDSM.16.M88.4 R32, [R103] ;  /* 0x000000006720783b */ /* 0x000fe80000000200 */
[----:B------:R-:W2:Y:S04]  /*20d0*/  LDSM.16.M88.4 R36, [R101+0x1400] ;  /* 0x001400006524783b */ /* 0x000ea80000000200 */
[----:B------:R-:W-:Y:S04]  /*20e0*/  LDSM.16.M88.4 R28, [R101+0x1800] ;  /* 0x00180000651c783b */ /* 0x000fe80000000200 */
[----:B------:R-:W0:Y:S01]  /*20f0*/  LDGDEPBAR ;  /* 0x00000000000079af */ /* 0x000e220000000000 */
[----:B----4-:R-:W-:-:S04]  /*2100*/  MOV R8, 0x10 ;  /* 0x0000001000087802 */ /* 0x010fc80000000f00 */
[C---:B------:R-:W-:Y:S02]  /*2110*/  SEL R3, R8.reuse, 0xfffffff0, !P1 ;  /* 0xfffffff008037807 */ /* 0x040fe40004800000 */
[----:B------:R-:W-:Y:S01]  /*2120*/  SEL R0, R8, 0xfffffff0, !P0 ;  /* 0xfffffff008007807 */ /* 0x000fe20004000000 */
[----:B-1----:R-:W3:Y:S02]  /*2130*/  LDSM.16.M88.4 R4, [R101+0x1000] ;  /* 0x001000006504783b */ /* 0x002ee40000000200 */
[----:B------:R-:W-:Y:S01]  /*2140*/  IMAD R102, R3, 0x2, R103 ;  /* 0x0000000203667824 */ /* 0x000fe200078e0267 */
[----:B------:R-:W-:Y:S02]  /*2150*/  LEA R54, R0, R101, 0x1 ;  /* 0x0000006500367211 */ /* 0x000fe400078e08ff */
[----:B------:R-:W-:Y:S02]  /*2160*/  ISETP.GT.AND P1, PT, R84, 0x1, PT ;  /* 0x000000015400780c */ /* 0x000fe40003f24270 */
[----:B------:R-:W-:Y:S01]  /*2170*/  LDSM.16.M88.4 R24, [R102] ;  /* 0x000000006618783b */ /* 0x000fe20000000200 */
[----:B------:R-:W-:-:S03]  /*2180*/  LEA R100, R0, R100, 0x1 ;  /* 0x0000006400647211 */ /* 0x000fc600078e08ff */
[----:B------:R-:W-:Y:S04]  /*2190*/  LDSM.16.M88.4 R40, [R54+0x1000] ;  /* 0x001000003628783b */ /* 0x000fe80000000200 */
[----:B------:R-:W1:Y:S03]  /*21a0*/  LDSM.16.M88.4 R16, [R54+0x1400] ;  /* 0x001400003610783b */ /* 0x000e660000000200 */
[C---:B------:R-:W-:Y:S01]  /*21b0*/  @!P1 LEA R116, P0, R107.reuse, c[0x0][0x168], 0x1 ;  /* 0x00005a006b749a11 */ /* 0x040fe200078008ff */
[----:B--2---:R-:W-:Y:S03]  /*21c0*/  HMMA.16816.F32.BF16 R12, R32, R36, RZ ;  /* 0x00000024200c723c */ /* 0x004fe600000418ff */
[----:B------:R-:W-:-:S05]  /*21d0*/  @!P1 LEA.HI.X R117, R107, c[0x0][0x16c], R85, 0x1, P0 ;  /* 0x00005b006b759a11 */ /* 0x000fca00000f0c55 */
[C---:B------:R-:W-:Y:S08]  /*21e0*/  HMMA.16816.F32.BF16 R36, R32.reuse, R38, RZ ;  /* 0x000000262024723c */ /* 0x040ff000000418ff */
[C---:B---3--:R-:W-:Y:S08]  /*21f0*/  HMMA.16816.F32.BF16 R8, R32.reuse, R4, RZ ;  /* 0x000000042008723c */ /* 0x048ff000000418ff */
[----:B------:R-:W-:Y:S08]  /*2200*/  HMMA.16816.F32.BF16 R4, R32, R6, RZ ;  /* 0x000000062004723c */ /* 0x000ff000000418ff */
[C---:B-1----:R-:W-:Y:S08]  /*2210*/  HMMA.16816.F32.BF16 R12, R24.reuse, R16, R12 ;  /* 0x00000010180c723c */ /* 0x042ff0000004180c */
[C---:B------:R-:W-:Y:S08]  /*2220*/  HMMA.16816.F32.BF16 R8, R24.reuse, R40, R8 ;  /* 0x000000281808723c */ /* 0x040ff00000041808 */
[----:B------:R-:W-:Y:S08]  /*2230*/  HMMA.16816.F32.BF16 R4, R24, R42, R4 ;  /* 0x0000002a1804723c */ /* 0x000ff00000041804 */
[----:B------:R-:W-:Y:S01]  /*2240*/  HMMA.16816.F32.BF16 R40, R32, R28, RZ ;  /* 0x0000001c2028723c */ /* 0x000fe200000418ff */
[----:B------:R-:W-:-:S02]  /*2250*/  FMUL.FTZ R12, R12, c[0x0][0x2ec] ;  /* 0x0000bb000c0c7a20 */ /* 0x000fc40000410000 */
[----:B------:R-:W-:Y:S02]  /*2260*/  FMUL.FTZ R13, R13, c[0x0][0x2ec] ;  /* 0x0000bb000d0d7a20 */ /* 0x000fe40000410000 */
[----:B------:R-:W-:Y:S01]  /*2270*/  FMUL.FTZ R14, R14, c[0x0][0x2ec] ;  /* 0x0000bb000e0e7a20 */ /* 0x000fe20000410000 */
[----:B------:R-:W1:Y:S01]  /*2280*/  MUFU.TANH R60, R12 ;  /* 0x0000000c003c7308 */ /* 0x000e620000002400 */
[----:B------:R-:W-:Y:S01]  /*2290*/  FMUL.FTZ R15, R15, c[0x0][0x2ec] ;  /* 0x0000bb000f0f7a20 */ /* 0x000fe20000410000 */
[----:B------:R-:W-:Y:S01]  /*22a0*/  HMMA.16816.F32.BF16 R36, R24, R18, R36 ;  /* 0x000000121824723c */ /* 0x000fe20000041824 */
[----:B------:R-:W-:Y:S02]  /*22b0*/  FMUL.FTZ R8, R8, c[0x0][0x2ec] ;  /* 0x0000bb0008087a20 */ /* 0x000fe40000410000 */
[----:B------:R-:W-:Y:S02]  /*22c0*/  FMUL.FTZ R9, R9, c[0x0][0x2ec] ;  /* 0x0000bb0009097a20 */ /* 0x000fe40000410000 */
[----:B------:R-:W-:Y:S01]  /*22d0*/  FMUL.FTZ R10, R10, c[0x0][0x2ec] ;  /* 0x0000bb000a0a7a20 */ /* 0x000fe20000410000 */
[----:B------:R-:W2:Y:S01]  /*22e0*/  MUFU.TANH R51, R8 ;  /* 0x0000000800337308 */ /* 0x000ea20000002400 */
[----:B------:R-:W-:Y:S01]  /*22f0*/  FMUL.FTZ R11, R11, c[0x0][0x2ec] ;  /* 0x0000bb000b0b7a20 */ /* 0x000fe20000410000 */
[----:B------:R-:W-:Y:S01]  /*2300*/  HMMA.16816.F32.BF16 R28, R32, R30, RZ ;  /* 0x0000001e201c723c */ /* 0x000fe200000418ff */
[----:B------:R-:W-:-:S02]  /*2310*/  FMUL.FTZ R4, R4, c[0x0][0x2ec] ;  /* 0x0000bb0004047a20 */ /* 0x000fc40000410000 */
[----:B------:R-:W-:Y:S02]  /*2320*/  FMUL.FTZ R5, R5, c[0x0][0x2ec] ;  /* 0x0000bb0005057a20 */ /* 0x000fe40000410000 */
[----:B------:R-:W-:Y:S01]  /*2330*/  FMUL.FTZ R6, R6, c[0x0][0x2ec] ;  /* 0x0000bb0006067a20 */ /* 0x000fe20000410000 */
[----:B------:R-:W3:Y:S01]  /*2340*/  MUFU.TANH R52, R9 ;  /* 0x0000000900347308 */ /* 0x000ee20000002400 */
[----:B------:R-:W-:-:S07]  /*2350*/  FMUL.FTZ R7, R7, c[0x0][0x2ec] ;  /* 0x0000bb0007077a20 */ /* 0x000fce0000410000 */
[----:B------:R-:W4:Y:S02]  /*2360*/  MUFU.TANH R53, R10 ;  /* 0x0000000a00357308 */ /* 0x000f240000002400 */
[----:B------:R-:W-:Y:S02]  /*2370*/  FMUL.FTZ R36, R36, c[0x0][0x2ec] ;  /* 0x0000bb0024247a20 */ /* 0x000fe40000410000 */
[----:B------:R-:W-:Y:S02]  /*2380*/  FMUL.FTZ R37, R37, c[0x0][0x2ec] ;  /* 0x0000bb0025257a20 */ /* 0x000fe40000410000 */
[----:B------:R-:W-:Y:S02]  /*2390*/  FMUL.FTZ R38, R38, c[0x0][0x2ec] ;  /* 0x0000bb0026267a20 */ /* 0x000fe40000410000 */
[----:B------:R1:W1:Y:S01]  /*23a0*/  MUFU.TANH R55, R11 ;  /* 0x0000000b00377308 */ /* 0x0002620000002400 */
[----:B------:R-:W-:-:S07]  /*23b0*/  FMUL.FTZ R39, R39, c[0x0][0x2ec] ;  /* 0x0000bb0027277a20 */ /* 0x000fce0000410000 */
[----:B------:R-:W2:Y:S01]  /*23c0*/  MUFU.TANH R56, R4 ;  /* 0x0000000400387308 */ /* 0x000ea20000002400 */
[----:B-1----:R-:W1:Y:S07]  /*23d0*/  LDSM.16.M88.4 R8, [R54+0x1800] ;  /* 0x001800003608783b */ /* 0x002e6e0000000200 */
[----:B------:R-:W1:Y:S08]  /*23e0*/  MUFU.TANH R57, R5 ;  /* 0x0000000500397308 */ /* 0x000e700000002400 */
[----:B------:R-:W1:Y:S08]  /*23f0*/  MUFU.TANH R58, R6 ;  /* 0x00000006003a7308 */ /* 0x000e700000002400 */
[----:B------:R2:W1:Y:S08]  /*2400*/  MUFU.TANH R59, R7 ;  /* 0x00000007003b7308 */ /* 0x0004700000002400 */
[----:B------:R-:W3:Y:S01]  /*2410*/  MUFU.TANH R61, R13 ;  /* 0x0000000d003d7308 */ /* 0x000ee20000002400 */
[----:B--2---:R-:W2:Y:S07]  /*2420*/  LDSM.16.M88.4 R4, [R101+0x1c00] ;  /* 0x001c00006504783b */ /* 0x004eae0000000200 */
[----:B------:R-:W2:Y:S01]  /*2430*/  MUFU.TANH R62, R14 ;  /* 0x0000000e003e7308 */ /* 0x000ea20000002400 */
[C---:B-1----:R-:W-:Y:S07]  /*2440*/  HMMA.16816.F32.BF16 R28, R24.reuse, R10, R28 ;  /* 0x0000000a181c723c */ /* 0x042fee000004181c */
[----:B------:R1:W1:Y:S01]  /*2450*/  MUFU.TANH R63, R15 ;  /* 0x0000000f003f7308 */ /* 0x0002620000002400 */
[----:B------:R-:W-:Y:S01]  /*2460*/  HMMA.16816.F32.BF16 R40, R24, R8, R40 ;  /* 0x000000081828723c */ /* 0x000fe20000041828 */
[----:B------:R-:W-:Y:S06]  /*2470*/  LDSM.16.M88.4 R8, [R54+0x2000] ;  /* 0x002000003608783b */ /* 0x000fec0000000200 */
[----:B------:R-:W2:Y:S01]  /*2480*/  MUFU.TANH R64, R36 ;  /* 0x0000002400407308 */ /* 0x000ea20000002400 */
[----:B-1----:R-:W1:Y:S07]  /*2490*/  LDSM.16.M88.4 R12, [R54+0x1c00] ;  /* 0x001c0000360c783b */ /* 0x002e6e0000000200 */
[----:B------:R-:W1:Y:S01]  /*24a0*/  MUFU.TANH R65, R37 ;  /* 0x0000002500417308 */ /* 0x000e620000002400 */
[----:B------:R-:W-:-:S02]  /*24b0*/  FMUL.FTZ R28, R28, c[0x0][0x2ec] ;  /* 0x0000bb001c1c7a20 */ /* 0x000fc40000410000 */
[----:B------:R-:W-:-:S05]  /*24c0*/  FMUL.FTZ R29, R29, c[0x0][0x2ec] ;  /* 0x0000bb001d1d7a20 */ /* 0x000fca0000410000 */
[----:B------:R-:W1:Y:S01]  /*24d0*/  MUFU.TANH R66, R38 ;  /* 0x0000002600427308 */ /* 0x000e620000002400 */
[----:B------:R-:W-:Y:S02]  /*24e0*/  FMUL.FTZ R30, R30, c[0x0][0x2ec] ;  /* 0x0000bb001e1e7a20 */ /* 0x000fe40000410000 */
[----:B------:R-:W-:Y:S02]  /*24f0*/  FMUL.FTZ R31, R31, c[0x0][0x2ec] ;  /* 0x0000bb001f1f7a20 */ /* 0x000fe40000410000 */
[----:B------:R-:W-:Y:S01]  /*2500*/  FMUL.FTZ R40, R40, c[0x0][0x2ec] ;  /* 0x0000bb0028287a20 */ /* 0x000fe20000410000 */
[----:B--2---:R-:W-:Y:S01]  /*2510*/  HMMA.16816.F32.BF16 R16, R32, R4, RZ ;  /* 0x000000042010723c */ /* 0x004fe200000418ff */
[----:B------:R-:W-:Y:S01]  /*2520*/  FMUL.FTZ R41, R41, c[0x0][0x2ec] ;  /* 0x0000bb0029297a20 */ /* 0x000fe20000410000 */
[----:B------:R2:W1:Y:S01]  /*2530*/  MUFU.TANH R67, R39 ;  /* 0x0000002700437308 */ /* 0x0004620000002400 */
[----:B------:R-:W-:Y:S02]  /*2540*/  FMUL.FTZ R42, R42, c[0x0][0x2ec] ;  /* 0x0000bb002a2a7a20 */ /* 0x000fe40000410000 */
[----:B------:R-:W-:-:S03]  /*2550*/  FMUL.FTZ R43, R43, c[0x0][0x2ec] ;  /* 0x0000bb002b2b7a20 */ /* 0x000fc60000410000 */
[----:B------:R-:W-:Y:S02]  /*2560*/  HMMA.16816.F32.BF16 R4, R32, R6, RZ ;  /* 0x000000062004723c */ /* 0x000fe400000418ff */
[----:B------:R-:W3:Y:S01]  /*2570*/  MUFU.TANH R72, R28 ;  /* 0x0000001c00487308 */ /* 0x000ee20000002400 */
[----:B--2---:R-:W2:Y:S07]  /*2580*/  LDSM.16.M88.4 R36, [R101+0x2000] ;  /* 0x002000006524783b */ /* 0x004eae0000000200 */
[----:B------:R-:W2:Y:S06]  /*2590*/  MUFU.TANH R73, R29 ;  /* 0x0000001d00497308 */ /* 0x000eac0000002400 */
[C---:B-1----:R-:W-:Y:S02]  /*25a0*/  HMMA.16816.F32.BF16 R16, R24.reuse, R12, R16 ;  /* 0x0000000c1810723c */ /* 0x042fe40000041810 */
[----:B------:R-:W1:Y:S06]  /*25b0*/  MUFU.TANH R74, R30 ;  /* 0x0000001e004a7308 */ /* 0x000e6c0000002400 */
[----:B------:R-:W-:Y:S01]  /*25c0*/  HMMA.16816.F32.BF16 R4, R24, R14, R4 ;  /* 0x0000000e1804723c */ /* 0x000fe20000041804 */
[----:B------:R-:W-:Y:S01]  /*25d0*/  LDSM.16.M88.4 R12, [R54+0x2400] ;  /* 0x00240000360c783b */ /* 0x000fe20000000200 */
[----:B------:R1:W1:Y:S08]  /*25e0*/  MUFU.TANH R75, R31 ;  /* 0x0000001f004b7308 */ /* 0x0002700000002400 */
[----:B------:R-:W2:Y:S06]  /*25f0*/  MUFU.TANH R68, R40 ;  /* 0x0000002800447308 */ /* 0x000eac0000002400 */
[----:B------:R-:W-:Y:S01]  /*2600*/  FMUL.FTZ R16, R16, c[0x0][0x2ec] ;  /* 0x0000bb0010107a20 */ /* 0x000fe20000410000 */
[----:B-1----:R-:W1:Y:S01]  /*2610*/  LDSM.16.M88.4 R28, [R101+0x2400] ;  /* 0x00240000651c783b */ /* 0x002e620000000200 */
[----:B------:R-:W1:Y:S01]  /*2620*/  MUFU.TANH R69, R41 ;  /* 0x0000002900457308 */ /* 0x000e620000002400 */
[----:B------:R-:W-:-:S02]  /*2630*/  FMUL.FTZ R17, R17, c[0x0][0x2ec] ;  /* 0x0000bb0011117a20 */ /* 0x000fc40000410000 */
[----:B------:R-:W-:-:S03]  /*2640*/  FMUL.FTZ R18, R18, c[0x0][0x2ec] ;  /* 0x0000bb0012127a20 */ /* 0x000fc60000410000 */
[----:B------:R-:W-:Y:S02]  /*2650*/  FMUL.FTZ R4, R4, c[0x0][0x2ec] ;  /* 0x0000bb0004047a20 */ /* 0x000fe40000410000 */
[----:B------:R-:W-:Y:S01]  /*2660*/  FMUL.FTZ R5, R5, c[0x0][0x2ec] ;  /* 0x0000bb0005057a20 */ /* 0x000fe20000410000 */
[----:B------:R-:W1:Y:S01]  /*2670*/  MUFU.TANH R70, R42 ;  /* 0x0000002a00467308 */ /* 0x000e620000002400 */
[----:B------:R-:W-:Y:S02]  /*2680*/  FMUL.FTZ R6, R6, c[0x0][0x2ec] ;  /* 0x0000bb0006067a20 */ /* 0x000fe40000410000 */
[----:B------:R-:W-:Y:S02]  /*2690*/  FMUL.FTZ R7, R7, c[0x0][0x2ec] ;  /* 0x0000bb0007077a20 */ /* 0x000fe40000410000 */
[----:B------:R-:W-:-:S03]  /*26a0*/  FMUL.FTZ R19, R19, c[0x0][0x2ec] ;  /* 0x0000bb0013137a20 */ /* 0x000fc60000410000 */
[----:B------:R2:W1:Y:S08]  /*26b0*/  MUFU.TANH R71, R43 ;  /* 0x0000002b00477308 */ /* 0x0004700000002400 */
[----:B------:R-:W1:Y:S01]  /*26c0*/  MUFU.TANH R93, R4 ;  /* 0x00000004005d7308 */ /* 0x000e620000002400 */
[C---:B--2---:R-:W-:Y:S07]  /*26d0*/  HMMA.16816.F32.BF16 R40, R32.reuse, R36, RZ ;  /* 0x000000242028723c */ /* 0x044fee00000418ff */
[----:B------:R-:W2:Y:S01]  /*26e0*/  MUFU.TANH R89, R5 ;  /* 0x0000000500597308 */ /* 0x000ea20000002400 */
        /* <DEDUP_REMOVED lines=27> */
[----:B------:R-:W-:Y:S01]  /*28a0*/  HMMA.16816.F32.BF16 R28, R24, R14, R28 ;  /* 0x0000000e181c723c */ /* 0x000fe2000004181c */
[----:B------:R-:W2:Y:S01]  /*28b0*/  LDSM.16.M88.4 R12, [R101+0x2c00] ;  /* 0x002c0000650c783b */ /* 0x000ea20000000200 */
[----:B------:R-:W2:Y:S06]  /*28c0*/  MUFU.TANH R122, R37 ;  /* 0x00000025007a7308 */ /* 0x000eac0000002400 */
[C---:B-1----:R-:W-:Y:S02]  /*28d0*/  HMMA.16816.F32.BF16 R40, R32.reuse, R4, RZ ;  /* 0x000000042028723c */ /* 0x042fe400000418ff */
[----:B------:R-:W1:Y:S06]  /*28e0*/  MUFU.TANH R121, R38 ;  /* 0x0000002600797308 */ /* 0x000e6c0000002400 */
[----:B------:R-:W-:Y:S01]  /*28f0*/  HMMA.16816.F32.BF16 R4, R32, R6, RZ ;  /* 0x000000062004723c */ /* 0x000fe200000418ff */
[----:B------:R-:W-:Y:S01]  /*2900*/  FMUL.FTZ R16, R16, c[0x0][0x2ec] ;  /* 0x0000bb0010107a20 */ /* 0x000fe20000410000 */
[----:B------:R2:W1:Y:S01]  /*2910*/  MUFU.TANH R90, R39 ;  /* 0x00000027005a7308 */ /* 0x0004620000002400 */
[----:B------:R-:W-:-:S02]  /*2920*/  FMUL.FTZ R17, R17, c[0x0][0x2ec] ;  /* 0x0000bb0011117a20 */ /* 0x000fc40000410000 */
[----:B------:R-:W-:-:S03]  /*2930*/  FMUL.FTZ R18, R18, c[0x0][0x2ec] ;  /* 0x0000bb0012127a20 */ /* 0x000fc60000410000 */
[----:B------:R-:W-:Y:S02]  /*2940*/  FMUL.FTZ R28, R28, c[0x0][0x2ec] ;  /* 0x0000bb001c1c7a20 */ /* 0x000fe40000410000 */
[----:B------:R-:W1:Y:S06]  /*2950*/  MUFU.TANH R78, R16 ;  /* 0x00000010004e7308 */ /* 0x000e6c0000002400 */
[C---:B------:R-:W-:Y:S02]  /*2960*/  HMMA.16816.F32.BF16 R40, R24.reuse, R8, R40 ;  /* 0x000000081828723c */ /* 0x040fe40000041828 */
[----:B------:R-:W1:Y:S05]  /*2970*/  MUFU.TANH R77, R17 ;  /* 0x00000011004d7308 */ /* 0x000e6a0000002400 */
[----:B------:R-:W-:Y:S01]  /*2980*/  FMUL.FTZ R8, R19, c[0x0][0x2ec] ;  /* 0x0000bb0013087a20 */ /* 0x000fe20000410000 */
[----:B------:R-:W-:Y:S01]  /*2990*/  HMMA.16816.F32.BF16 R4, R24, R10, R4 ;  /* 0x0000000a1804723c */ /* 0x000fe20000041804 */
[----:B------:R-:W-:Y:S01]  /*29a0*/  FMUL.FTZ R9, R29, c[0x0][0x2ec] ;  /* 0x0000bb001d097a20 */ /* 0x000fe20000410000 */
[----:B------:R1:W1:Y:S01]  /*29b0*/  MUFU.TANH R79, R18 ;  /* 0x00000012004f7308 */ /* 0x0002620000002400 */
[----:B------:R-:W-:-:S02]  /*29c0*/  FMUL.FTZ R29, R30, c[0x0][0x2ec] ;  /* 0x0000bb001e1d7a20 */ /* 0x000fc40000410000 */
[----:B------:R-:W-:-:S03]  /*29d0*/  FMUL.FTZ R30, R31, c[0x0][0x2ec] ;  /* 0x0000bb001f1e7a20 */ /* 0x000fc60000410000 */
[C---:B--2---:R-:W-:Y:S02]  /*29e0*/  HMMA.16816.F32.BF16 R36, R32.reuse, R12, RZ ;  /* 0x0000000c2024723c */ /* 0x044fe400000418ff */
[----:B------:R-:W2:Y:S06]  /*29f0*/  MUFU.TANH R8, R8 ;  /* 0x0000000800087308 */ /* 0x000eac0000002400 */
[----:B------:R-:W-:Y:S01]  /*2a00*/  HMMA.16816.F32.BF16 R12, R32, R14, RZ ;  /* 0x0000000e200c723c */ /* 0x000fe200000418ff */
[----:B------:R-:W-:Y:S01]  /*2a10*/  FMUL.FTZ R11, R40, c[0x0][0x2ec] ;  /* 0x0000bb00280b7a20 */ /* 0x000fe20000410000 */
[----:B-1----:R-:W1:Y:S01]  /*2a20*/  LDSM.16.M88.4 R16, [R54+0x2c00] ;  /* 0x002c00003610783b */ /* 0x002e620000000200 */
[----:B------:R-:W-:Y:S01]  /*2a30*/  FMUL.FTZ R41, R41, c[0x0][0x2ec] ;  /* 0x0000bb0029297a20 */ /* 0x000fe20000410000 */
[----:B------:R-:W1:Y:S01]  /*2a40*/  MUFU.TANH R28, R28 ;  /* 0x0000001c001c7308 */ /* 0x000e620000002400 */
[----:B------:R-:W-:Y:S01]  /*2a50*/  FMUL.FTZ R10, R42, c[0x0][0x2ec] ;  /* 0x0000bb002a0a7a20 */ /* 0x000fe20000410000 */
[----:B------:R-:W-:-:S04]  /*2a60*/  DEPBAR.LE SB0, 0x0 ;  /* 0x000080000000791a */ /* 0x000fc80000000000 */
[----:B------:R-:W-:Y:S02]  /*2a70*/  FMUL.FTZ R4, R4, c[0x0][0x2ec] ;  /* 0x0000bb0004047a20 */ /* 0x000fe40000410000 */
[----:B------:R-:W-:Y:S01]  /*2a80*/  FMUL.FTZ R7, R7, c[0x0][0x2ec] ;  /* 0x0000bb0007077a20 */ /* 0x000fe20000410000 */
[----:B------:R-:W1:Y:S01]  /*2a90*/  MUFU.TANH R9, R9 ;  /* 0x0000000900097308 */ /* 0x000e620000002400 */
[----:B------:R-:W-:Y:S02]  /*2aa0*/  FMUL.FTZ R31, R43, c[0x0][0x2ec] ;  /* 0x0000bb002b1f7a20 */ /* 0x000fe40000410000 */
[----:B------:R-:W-:-:S05]  /*2ab0*/  FMUL.FTZ R5, R5, c[0x0][0x2ec] ;  /* 0x0000bb0005057a20 */ /* 0x000fca0000410000 */
[----:B------:R-:W1:Y:S08]  /*2ac0*/  MUFU.TANH R29, R29 ;  /* 0x0000001d001d7308 */ /* 0x000e700000002400 */
[----:B------:R-:W2:Y:S08]  /*2ad0*/  MUFU.TANH R30, R30 ;  /* 0x0000001e001e7308 */ /* 0x000eb00000002400 */
[----:B------:R-:W2:Y:S01]  /*2ae0*/  MUFU.TANH R11, R11 ;  /* 0x0000000b000b7308 */ /* 0x000ea20000002400 */
[C---:B-1----:R-:W-:Y:S07]  /*2af0*/  HMMA.16816.F32.BF16 R36, R24.reuse, R16, R36 ;  /* 0x000000101824723c */ /* 0x042fee0000041824 */
[----:B------:R1:W1:Y:S01]  /*2b00*/  MUFU.TANH R16, R4 ;  /* 0x0000000400107308 */ /* 0x0002620000002400 */
[----:B------:R-:W-:Y:S07]  /*2b10*/  HMMA.16816.F32.BF16 R12, R24, R18, R12 ;  /* 0x00000012180c723c */ /* 0x000fee000004180c */
[----:B------:R2:W2:Y:S01]  /*2b20*/  MUFU.TANH R17, R7 ;  /* 0x0000000700117308 */ /* 0x0004a20000002400 */
[----:B-1----:R-:W-:Y:S01]  /*2b30*/  FMUL.FTZ R4, R6, c[0x0][0x2ec] ;  /* 0x0000bb0006047a20 */ /* 0x002fe20000410000 */
[----:B------:R-:W-:-:S06]  /*2b40*/  LOP3.LUT R6, R49, 0xffffffe0, RZ, 0xc0, !PT ;  /* 0xffffffe031067812 */ /* 0x000fcc00078ec0ff */
[----:B------:R-:W1:Y:S01]  /*2b50*/  MUFU.TANH R41, R41 ;  /* 0x0000002900297308 */ /* 0x000e620000002400 */
[----:B------:R-:W-:Y:S02]  /*2b60*/  FMUL.FTZ R34, R36, c[0x0][0x2ec] ;  /* 0x0000bb0024227a20 */ /* 0x000fe40000410000 */
[----:B------:R-:W-:Y:S02]  /*2b70*/  IMAD.IADD R6, R45, 0x1, -R6 ;  /* 0x000000012d067824 */ /* 0x000fe400078e0a06 */
[----:B------:R-:W-:-:S03]  /*2b80*/  FMUL.FTZ R33, R37, c[0x0][0x2ec] ;  /* 0x0000bb0025217a20 */ /* 0x000fc60000410000 */
[----:B------:R-:W1:Y:S01]  /*2b90*/  MUFU.TANH R10, R10 ;  /* 0x0000000a000a7308 */ /* 0x000e620000002400 */
[----:B------:R-:W-:Y:S01]  /*2ba0*/  FMUL.FTZ R26, R38, c[0x0][0x2ec] ;  /* 0x0000bb00261a7a20 */ /* 0x000fe20000410000 */
[----:B--2---:R-:W-:Y:S01]  /*2bb0*/  SHF.R.S32.HI R7, RZ, 0x1f, R6 ;  /* 0x0000001fff077819 */ /* 0x004fe20000011406 */
[----:B------:R-:W-:Y:S02]  /*2bc0*/  FMUL.FTZ R25, R39, c[0x0][0x2ec] ;  /* 0x0000bb0027197a20 */ /* 0x000fe40000410000 */
[----:B------:R-:W-:Y:S01]  /*2bd0*/  FMUL.FTZ R12, R12, c[0x0][0x2ec] ;  /* 0x0000bb000c0c7a20 */ /* 0x000fe20000410000 */
[----:B------:R-:W-:Y:S01]  /*2be0*/  LEA.HI R7, R7, R6, RZ, 0x2 ;  /* 0x0000000607077211 */ /* 0x000fe200078f10ff */
[----:B------:R-:W-:Y:S01]  /*2bf0*/  FMUL.FTZ R13, R13, c[0x0][0x2ec] ;  /* 0x0000bb000d0d7a20 */ /* 0x000fe20000410000 */
[----:B------:R-:W2:Y:S01]  /*2c00*/  MUFU.TANH R31, R31 ;  /* 0x0000001f001f7308 */ /* 0x000ea20000002400 */
[----:B------:R-:W-:Y:S01]  /*2c10*/  FMUL.FTZ R14, R14, c[0x0][0x2ec] ;  /* 0x0000bb000e0e7a20 */ /* 0x000fe20000410000 */
[----:B------:R-:W-:Y:S01]  /*2c20*/  SHF.R.S32.HI R118, RZ, 0x2, R7 ;  /* 0x00000002ff767819 */ /* 0x000fe20000011407 */
[----:B------:R-:W-:-:S03]  /*2c30*/  FMUL.FTZ R15, R15, c[0x0][0x2ec] ;  /* 0x0000bb000f0f7a20 */ /* 0x000fc60000410000 */
[----:B------:R-:W-:Y:S02]  /*2c40*/  IADD3 R48, R48, 0x1, R118 ;  /* 0x0000000130307810 */ /* 0x000fe40007ffe076 */
[----:B------:R-:W1:Y:S02]  /*2c50*/  MUFU.TANH R5, R5 ;  /* 0x0000000500057308 */ /* 0x000e640000002400 */
[----:B------:R-:W-:-:S04]  /*2c60*/  IADD3 R126, R44, R48, -R111 ;  /* 0x000000302c7e7210 */ /* 0x000fc80007ffe86f */
[----:B------:R-:W-:Y:S02]  /*2c70*/  IADD3 R126, R126, c[0x0][0x2e8], RZ ;  /* 0x0000ba007e7e7a10 */ /* 0x000fe40007ffe0ff */
[----:B------:R-:W1:Y:S02]  /*2c80*/  MUFU.TANH R4, R4 ;  /* 0x0000000400047308 */ /* 0x000e640000002400 */
[C---:B------:R-:W-:Y:S02]  /*2c90*/  IADD3 R119, R126.reuse, 0x8, RZ ;  /* 0x000000087e777810 */ /* 0x040fe40007ffe0ff */
[-C--:B------:R-:W-:Y:S02]  /*2ca0*/  IMNMX R126, R126, R44.reuse, PT ;  /* 0x0000002c7e7e7217 */ /* 0x080fe40003800200 */
[----:B------:R-:W-:Y:S02]  /*2cb0*/  IMNMX R119, R119, R44, PT ;  /* 0x0000002c77777217 */ /* 0x000fe40003800200 */
[----:B------:R-:W1:Y:S08]  /*2cc0*/  MUFU.TANH R34, R34 ;  /* 0x0000002200227308 */ /* 0x000e700000002400 */
[----:B------:R-:W1:Y:S08]  /*2cd0*/  MUFU.TANH R33, R33 ;  /* 0x0000002100217308 */ /* 0x000e700000002400 */
[----:B------:R-:W1:Y:S08]  /*2ce0*/  MUFU.TANH R26, R26 ;  /* 0x0000001a001a7308 */ /* 0x000e700000002400 */
[----:B------:R-:W1:Y:S08]  /*2cf0*/  MUFU.TANH R25, R25 ;  /* 0x0000001900197308 */ /* 0x000e700000002400 */
[----:B------:R1:W1:Y:S08]  /*2d00*/  MUFU.TANH R27, R12 ;  /* 0x0000000c001b7308 */ /* 0x0002700000002400 */
[----:B------:R1:W1:Y:S08]  /*2d10*/  MUFU.TANH R35, R13 ;  /* 0x0000000d00237308 */ /* 0x0002700000002400 */
[----:B------:R1:W1:Y:S08]  /*2d20*/  MUFU.TANH R24, R14 ;  /* 0x0000000e00187308 */ /* 0x0002700000002400 */
[----:B------:R1:W1:Y:S01]  /*2d30*/  MUFU.TANH R19, R15 ;  /* 0x0000000f00137308 */ /* 0x0002620000002400 */
[----:B------:R-:W-:Y:S06]  /*2d40*/  BAR.SYNC.DEFER_BLOCKING 0x0 ;  /* 0x0000000000007b1d */ /* 0x000fec0000010000 */
[----:B------:R-:W-:Y:S05]  /*2d50*/  @!P1 BRA `(.L_x_4199) ;  /* 0x0000054000009947 */ /* 0x000fea0003800000 */
[----:B--234-:R-:W-:Y:S05]  /*2d60*/  @!P6 BRA `(.L_x_4200) ;  /* 0x000003a00000e947 */ /* 0x01cfea0003800000 */
[----:B------:R-:W2:Y:S01]  /*2d70*/  I2F.RP R36, R21 ;  /* 0x0000001500247306 */ /* 0x000ea20000209400 */
[----:B-1----:R-:W-:-:S02]  /*2d80*/  IADD3 R14, R2, -0x80, RZ ;  /* 0xffffff80020e7810 */ /* 0x002fc40007ffe0ff */
[----:B------:R-:W-:Y:S02]  /*2d90*/  IABS R12, R2 ;  /* 0x00000002000c7213 */ /* 0x000fe40000000000 */
[----:B------:R-:W-:Y:S02]  /*2da0*/  IABS R6, R14 ;  /* 0x0000000e00067213 */ /* 0x000fe40000000000 */
[----:B------:R-:W-:-:S04]  /*2db0*/  LOP3.LUT R14, R14, c[0x0][0x2d0], RZ, 0x3c, !PT ;  /* 0x0000b4000e0e7a12 */ /* 0x000fc800078e3cff */
[----:B------:R-:W-:Y:S01]  /*2dc0*/  ISETP.GE.AND P0, PT, R14, RZ, PT ;  /* 0x000000ff0e00720c */ /* 0x000fe20003f06270 */
[----:B--2---:R-:W1:Y:S02]  /*2dd0*/  MUFU.RCP R36, R36 ;  /* 0x0000002400247308 */ /* 0x004e640000001000 */
        /* <DEDUP_REMOVED lines=51> */
.L_x_4200:
[----:B------:R-:W-:-:S04]  /*3110*/  LEA R0, -R22, RZ, 0x7 ;  /* 0x000000ff16007211 */ /* 0x000fc800078e39ff */
[----:B------:R-:W-:Y:S02]  /*3120*/  SHF.R.S32.HI R7, RZ, 0x1f, R0 ;  /* 0x0000001fff077819 */ /* 0x000fe40000011400 */
.L_x_4201:
[----:B------:R-:W-:Y:S01]  /*3130*/  IADD3 R107, P0, R0, R107, RZ ;  /* 0x0000006b006b7210 */ /* 0x000fe20007f1e0ff */
[----:B------:R-:W-:Y:S02]  /*3140*/  IMAD.MOV.U32 R6, RZ, RZ, 0x6 ;  /* 0x00000006ff067424 */ /* 0x000fe400078e00ff */
[C---:B------:R-:W-:Y:S01]  /*3150*/  IMAD.SHL.U32 R0, R22.reuse, 0x40, RZ ;  /* 0x0000004016007824 */ /* 0x040fe200078e00ff */
[----:B------:R-:W-:Y:S01]  /*3160*/  LEA R116, P1, R107, c[0x0][0x168], 0x1 ;  /* 0x00005a006b747a11 */ /* 0x000fe200078208ff */
[----:B------:R-:W-:Y:S01]  /*3170*/  IMAD.X R85, R7, 0x1, R85, P0 ;  /* 0x0000000107557824 */ /* 0x000fe200000e0655 */
[----:B------:R-:W-:Y:S02]  /*3180*/  SHF.L.U64.HI R22, R22, R6, c[0x0][0x19c] ;  /* 0x0000670016167619 */ /* 0x000fe40000010206 */
[----:B-1----:R-:W-:Y:S01]  /*3190*/  IADD3 R12, P0, R0, R116, RZ ;  /* 0x00000074000c7210 */ /* 0x002fe20007f1e0ff */
[----:B------:R-:W-:Y:S01]  /*31a0*/  IMAD.MOV.U32 R36, RZ, RZ, R116 ;  /* 0x000000ffff247224 */ /* 0x000fe200078e0074 */
[----:B------:R-:W-:-:S02]  /*31b0*/  LEA.HI.X R117, R107, c[0x0][0x16c], R85, 0x1, P1 ;  /* 0x00005b006b757a11 */ /* 0x000fc400008f0c55 */
[----:B------:R-:W-:-:S03]  /*31c0*/  IADD3 R6, P1, R12, R0, RZ ;  /* 0x000000000c067210 */ /* 0x000fc60007f3e0ff */
[--C-:B------:R-:W-:Y:S01]  /*31d0*/  IMAD.X R13, R22, 0x1, R117.reuse, P0 ;  /* 0x00000001160d7824 */ /* 0x100fe200000e0675 */
[----:B------:R-:W-:Y:S01]  /*31e0*/  IADD3 R14, P0, R6, R0, RZ ;  /* 0x00000000060e7210 */ /* 0x000fe20007f1e0ff */
[----:B------:R-:W-:-:S03]  /*31f0*/  IMAD.MOV.U32 R37, RZ, RZ, R117 ;  /* 0x000000ffff257224 */ /* 0x000fc600078e0075 */
[-C--:B------:R-:W-:Y:S02]  /*3200*/  IADD3.X R7, R13, R22.reuse, RZ, P1, !PT ;  /* 0x000000160d077210 */ /* 0x080fe40000ffe4ff */
[----:B------:R-:W-:Y:S01]  /*3210*/  @!PT LDS RZ, [RZ] ;  /* 0x00000000fffff984 */ /* 0x000fe20000000800 */
[----:B------:R-:W-:Y:S01]  /*3220*/  @!PT LDS RZ, [RZ] ;  /* 0x00000000fffff984 */ /* 0x000fe20000000800 */
[----:B------:R-:W-:Y:S01]  /*3230*/  @!PT LDS RZ, [RZ] ;  /* 0x00000000fffff984 */ /* 0x000fe20000000800 */
[----:B------:R1:W-:Y:S02]  /*3240*/  LDGSTS.E.BYPASS.LTC128B.128 [R110+0x1000], [R36.64] ;  /* 0x01000000246e7fae */ /* 0x0003e4000b901d4c */
[----:B------:R-:W-:Y:S02]  /*3250*/  IADD3.X R15, R7, R22, RZ, P0, !PT ;  /* 0x00000016070f7210 */ /* 0x000fe400007fe4ff */
[----:B------:R1:W-:Y:S04]  /*3260*/  LDGSTS.E.BYPASS.LTC128B.128 [R110+0x1800], [R12.64] ;  /* 0x018000000c6e7fae */ /* 0x0003e8000b901d4c */
[----:B------:R1:W-:Y:S04]  /*3270*/  LDGSTS.E.BYPASS.LTC128B.128 [R110+0x2000], [R6.64] ;  /* 0x02000000066e7fae */ /* 0x0003e8000b901d4c */
[----:B------:R1:W-:Y:S04]  /*3280*/  LDGSTS.E.BYPASS.LTC128B.128 [R110+0x2800], [R14.64] ;  /* 0x028000000e6e7fae */ /* 0x0003e8000b901d4c */
[----:B------:R-:W0:Y:S02]  /*3290*/  LDGDEPBAR ;  /* 0x00000000000079af */ /* 0x000e240000000000 */
.L_x_4199:
[----:B--234-:R-:W-:Y:S02]  /*32a0*/  IMAD.IADD R2, R2, 0x1, R127 ;  /* 0x0000000102027824 */ /* 0x01cfe400078e027f */
[----:B------:R-:W-:-:S03]  /*32b0*/  IMAD.SHL.U32 R87, R87, 0x2, RZ ;  /* 0x0000000257577824 */ /* 0x000fc600078e00ff */
[C---:B------:R-:W-:Y:S01]  /*32c0*/  IADD3 R0, R2.reuse, 0x1, RZ ;  /* 0x0000000102007810 */ /* 0x040fe20007ffe0ff */
[----:B------:R-:W-:Y:S01]  /*32d0*/  IMAD R86, R3, 0x2, R87 ;  /* 0x0000000203567824 */ /* 0x000fe200078e0257 */
[----:B-1----:R-:W-:Y:S02]  /*32e0*/  IADD3 R6, R2, 0x8, RZ ;  /* 0x0000000802067810 */ /* 0x002fe40007ffe0ff */
[CC--:B------:R-:W-:Y:S02]  /*32f0*/  ISETP.GE.AND P4, PT, R0.reuse, R126.reuse, PT ;  /* 0x0000007e0000720c */ /* 0x0c0fe40003f86270 */
[----:B------:R-:W-:Y:S02]  /*3300*/  ISETP.GE.AND P1, PT, R0, R119, PT ;  /* 0x000000770000720c */ /* 0x000fe40003f26270 */
[----:B------:R-:W-:Y:S02]  /*3310*/  IADD3 R0, R2, 0x9, RZ ;  /* 0x0000000902007810 */ /* 0x000fe40007ffe0ff */
[----:B------:R-:W-:-:S02]  /*3320*/  ISETP.GE.AND P3, PT, R6, R126, PT ;  /* 0x0000007e0600720c */ /* 0x000fc40003f66270 */
[-C--:B------:R-:W-:Y:S02]  /*3330*/  ISETP.GE.AND P5, PT, R6, R119.reuse, PT ;  /* 0x000000770600720c */ /* 0x080fe40003fa6270 */
[----:B------:R-:W-:Y:S02]  /*3340*/  IADD3 R6, R2, 0x10, RZ ;  /* 0x0000001002067810 */ /* 0x000fe40007ffe0ff */
        /* <DEDUP_REMOVED lines=44> */
[----:B------:R-:W-:Y:S02]  /*3610*/  IADD3 R23, R2, 0x38, RZ ;  /* 0x0000003802177810 */ /* 0x000fe40007ffe0ff */
[----:B------:R-:W-:-:S02]  /*3620*/  FSEL R124, R73, -INF , !P3 ;  /* 0xff800000497c7808 */ /* 0x000fc40005800000 */
[-C--:B------:R-:W-:Y:S02]  /*3630*/  ISETP.GE.AND P3, PT, R23, R126.reuse, PT ;  /* 0x0000007e1700720c */ /* 0x080fe40003f66270 */
[----:B------:R-:W-:Y:S02]  /*3640*/  FSEL R60, R70, -INF , !P5 ;  /* 0xff800000463c7808 */ /* 0x000fe40006800000 */
[----:B------:R-:W-:Y:S02]  /*3650*/  FSEL R93, R93, -INF , !P3 ;  /* 0xff8000005d5d7808 */ /* 0x000fe40005800000 */
[----:B------:R-:W-:Y:S02]  /*3660*/  ISETP.GE.AND P3, PT, R2, R126, PT ;  /* 0x0000007e0200720c */ /* 0x000fe40003f66270 */
[----:B------:R-:W-:Y:S02]  /*3670*/  ISETP.GE.AND P5, PT, R32, R119, PT ;  /* 0x000000772000720c */ /* 0x000fe40003fa6270 */
[----:B------:R-:W-:-:S02]  /*3680*/  IADD3 R32, R2, 0x31, RZ ;  /* 0x0000003102207810 */ /* 0x000fc40007ffe0ff */
[----:B------:R-:W-:Y:S02]  /*3690*/  FSEL R51, R51, -INF , !P3 ;  /* 0xff80000033337808 */ /* 0x000fe40005800000 */
[----:B------:R-:W-:Y:S02]  /*36a0*/  FSEL R64, R72, -INF , !P4 ;  /* 0xff80000048407808 */ /* 0x000fe40006000000 */
[----:B------:R-:W-:Y:S02]  /*36b0*/  FSEL R123, R74, -INF , !P1 ;  /* 0xff8000004a7b7808 */ /* 0x000fe40004800000 */
[C---:B------:R-:W-:Y:S02]  /*36c0*/  ISETP.GE.AND P4, PT, R32.reuse, R126, PT ;  /* 0x0000007e2000720c */ /* 0x040fe40003f86270 */
[----:B------:R-:W-:Y:S02]  /*36d0*/  ISETP.GE.AND P1, PT, R32, R119, PT ;  /* 0x000000772000720c */ /* 0x000fe40003f26270 */
[----:B------:R-:W-:-:S02]  /*36e0*/  FMNMX.FTZ R37, R51, R0, !PT ;  /* 0x0000000033257209 */ /* 0x000fc40007810000 */
[----:B------:R-:W-:Y:S02]  /*36f0*/  IADD3 R32, R2, 0x39, RZ ;  /* 0x0000003902207810 */ /* 0x000fe40007ffe0ff */
[----:B------:R-:W-:Y:S02]  /*3700*/  FSEL R52, R75, -INF , !P5 ;  /* 0xff8000004b347808 */ /* 0x000fe40006800000 */
[----:B------:R-:W-:Y:S02]  /*3710*/  ISETP.GE.AND P5, PT, R23, R119, PT ;  /* 0x000000771700720c */ /* 0x000fe40003fa6270 */
[----:B------:R-:W-:Y:S02]  /*3720*/  FSEL R95, R95, -INF , !P0 ;  /* 0xff8000005f5f7808 */ /* 0x000fe40004000000 */
[----:B------:R-:W-:Y:S02]  /*3730*/  FSEL R92, R92, -INF , !P2 ;  /* 0xff8000005c5c7808 */ /* 0x000fe40005000000 */
[----:B------:R-:W-:-:S02]  /*3740*/  FMNMX.FTZ R37, R22, R37, !PT ;  /* 0x0000002516257209 */ /* 0x000fc40007810000 */
[----:B------:R-:W-:Y:S02]  /*3750*/  IADD3 R23, R2, 0x40, RZ ;  /* 0x0000004002177810 */ /* 0x000fe40007ffe0ff */
[C---:B------:R-:W-:Y:S02]  /*3760*/  ISETP.GE.AND P0, PT, R32.reuse, R126, PT ;  /* 0x0000007e2000720c */ /* 0x040fe40003f06270 */
[----:B------:R-:W-:Y:S02]  /*3770*/  ISETP.GE.AND P2, PT, R32, R119, PT ;  /* 0x000000772000720c */ /* 0x000fe40003f46270 */
[----:B------:R-:W-:Y:S02]  /*3780*/  IADD3 R32, R2, 0x41, RZ ;  /* 0x0000004102207810 */ /* 0x000fe40007ffe0ff */
[----:B------:R-:W-:Y:S02]  /*3790*/  FSEL R94, R94, -INF , !P4 ;  /* 0xff8000005e5e7808 */ /* 0x000fe40006000000 */
[----:B------:R-:W-:-:S02]  /*37a0*/  FSEL R91, R91, -INF , !P1 ;  /* 0xff8000005b5b7808 */ /* 0x000fc40004800000 */
[----:B------:R-:W-:Y:S02]  /*37b0*/  FMNMX.FTZ R37, R40, R37, !PT ;  /* 0x0000002528257209 */ /* 0x000fe40007810000 */
[CC--:B------:R-:W-:Y:S02]  /*37c0*/  ISETP.GE.AND P4, PT, R23.reuse, R126.reuse, PT ;  /* 0x0000007e1700720c */ /* 0x0c0fe40003f86270 */
[----:B------:R-:W-:Y:S02]  /*37d0*/  ISETP.GE.AND P1, PT, R23, R119, PT ;  /* 0x000000771700720c */ /* 0x000fe40003f26270 */
[----:B------:R-:W-:Y:S02]  /*37e0*/  FSEL R88, R88, -INF , !P5 ;  /* 0xff80000058587808 */ /* 0x000fe40006800000 */
[----:B------:R-:W-:Y:S02]  /*37f0*/  IADD3 R23, R2, 0x48, RZ ;  /* 0x0000004802177810 */ /* 0x000fe40007ffe0ff */
[----:B------:R-:W-:-:S02]  /*3800*/  ISETP.GE.AND P5, PT, R32, R126, PT ;  /* 0x0000007e2000720c */ /* 0x000fc40003fa6270 */
[----:B------:R-:W-:Y:S02]  /*3810*/  FMNMX.FTZ R37, R36, R37, !PT ;  /* 0x0000002524257209 */ /* 0x000fe40007810000 */
[----:B------:R-:W-:Y:S02]  /*3820*/  FSEL R89, R89, -INF , !P0 ;  /* 0xff80000059597808 */ /* 0x000fe40004000000 */
[----:B------:R-:W-:Y:S02]  /*3830*/  FSEL R67, R76, -INF , !P2 ;  /* 0xff8000004c437808 */ /* 0x000fe40005000000 */
[-C--:B------:R-:W-:Y:S02]  /*3840*/  ISETP.GE.AND P3, PT, R32, R119.reuse, PT ;  /* 0x000000772000720c */ /* 0x080fe40003f66270 */
[C---:B------:R-:W-:Y:S02]  /*3850*/  ISETP.GE.AND P0, PT, R23.reuse, R126, PT ;  /* 0x0000007e1700720c */ /* 0x040fe40003f06270 */
[----:B------:R-:W-:-:S02]  /*3860*/  ISETP.GE.AND P2, PT, R23, R119, PT ;  /* 0x000000771700720c */ /* 0x000fc40003f46270 */
[----:B------:R-:W-:Y:S02]  /*3870*/  FSEL R99, R99, -INF , !P5 ;  /* 0xff80000063637808 */ /* 0x000fe40006800000 */
[C---:B------:R-:W-:Y:S02]  /*3880*/  IADD3 R23, R2.reuse, 0x50, RZ ;  /* 0x0000005002177810 */ /* 0x040fe40007ffe0ff */
[----:B------:R-:W-:Y:S02]  /*3890*/  ISETP.GE.AND P5, PT, R2, R119, PT ;  /* 0x000000770200720c */ /* 0x000fe40003fa6270 */
[----:B------:R-:W-:Y:S02]  /*38a0*/  FMNMX.FTZ R37, R15, R37, !PT ;  /* 0x000000250f257209 */ /* 0x000fe40007810000 */
[----:B------:R-:W-:Y:S02]  /*38b0*/  FSEL R96, R96, -INF , !P3 ;  /* 0xff80000060607808 */ /* 0x000fe40005800000 */
[----:B------:R-:W-:-:S02]  /*38c0*/  FSEL R98, R98, -INF , !P0 ;  /* 0xff80000062627808 */ /* 0x000fc40004000000 */
[C---:B------:R-:W-:Y:S02]  /*38d0*/  ISETP.GE.AND P3, PT, R23.reuse, R126, PT ;  /* 0x0000007e1700720c */ /* 0x040fe40003f66270 */
[----:B------:R-:W-:Y:S02]  /*38e0*/  ISETP.GE.AND P0, PT, R23, R119, PT ;  /* 0x000000771700720c */ /* 0x000fe40003f06270 */
[----:B------:R-:W-:Y:S02]  /*38f0*/  FSEL R53, R53, -INF , !P5 ;  /* 0xff80000035357808 */ /* 0x000fe40006800000 */
        /* <DEDUP_REMOVED lines=8> */
[----:B------:R-:W-:-:S02]  /*3980*/  FSEL R120, R120, -INF , !P4 ;  /* 0xff80000078787808 */ /* 0x000fc40006000000 */
[----:B------:R-:W-:Y:S02]  /*3990*/  FSEL R97, R97, -INF , !P1 ;  /* 0xff80000061617808 */ /* 0x000fe40004800000 */
[C---:B------:R-:W-:Y:S02]  /*39a0*/  ISETP.GE.AND P4, PT, R32.reuse, R126, PT ;  /* 0x0000007e2000720c */ /* 0x040fe40003f86270 */
[----:B------:R-:W-:Y:S02]  /*39b0*/  ISETP.GE.AND P1, PT, R32, R119, PT ;  /* 0x000000772000720c */ /* 0x000fe40003f26270 */
[----:B------:R-:W-:Y:S02]  /*39c0*/  IADD3 R32, R2, 0x51, RZ ;  /* 0x0000005102207810 */ /* 0x000fe40007ffe0ff */
[----:B------:R-:W-:Y:S02]  /*39d0*/  FMNMX.FTZ R37, R13, R37, !PT ;  /* 0x000000250d257209 */ /* 0x000fe40007810000 */
[----:B------:R-:W-:-:S02]  /*39e0*/  FMNMX.FTZ R23, R64, R23, !PT ;  /* 0x0000001740177209 */ /* 0x000fc40007810000 */
[----:B------:R-:W-:Y:S02]  /*39f0*/  FSEL R121, R121, -INF , !P2 ;  /* 0xff80000079797808 */ /* 0x000fe40005000000 */
[C---:B------:R-:W-:Y:S02]  /*3a00*/  ISETP.GE.AND P5, PT, R32.reuse, R126, PT ;  /* 0x0000007e2000720c */ /* 0x040fe40003fa6270 */
[----:B------:R-:W-:Y:S02]  /*3a10*/  ISETP.GE.AND P2, PT, R32, R119, PT ;  /* 0x000000772000720c */ /* 0x000fe40003f46270 */
[----:B------:R-:W-:Y:S02]  /*3a20*/  FMNMX.FTZ R37, R12, R37, !PT ;  /* 0x000000250c257209 */ /* 0x000fe40007810000 */
[----:B------:R-:W-:Y:S02]  /*3a30*/  IADD3 R32, R2, 0x58, RZ ;  /* 0x0000005802207810 */ /* 0x000fe40007ffe0ff */
[----:B------:R-:W-:-:S02]  /*3a40*/  FMNMX.FTZ R23, R124, R23, !PT ;  /* 0x000000177c177209 */ /* 0x000fc40007810000 */
[----:B------:R-:W-:Y:S02]  /*3a50*/  FSEL R122, R122, -INF , !P4 ;  /* 0xff8000007a7a7808 */ /* 0x000fe40006000000 */
[----:B------:R-:W-:Y:S02]  /*3a60*/  FSEL R90, R90, -INF , !P1 ;  /* 0xff8000005a5a7808 */ /* 0x000fe40004800000 */
[----:B------:R-:W-:Y:S02]  /*3a70*/  FMNMX.FTZ R37, R66, R37, !PT ;  /* 0x0000002542257209 */ /* 0x000fe40007810000 */
[C---:B------:R-:W-:Y:S02]  /*3a80*/  ISETP.GE.AND P4, PT, R32.reuse, R126, PT ;  /* 0x0000007e2000720c */ /* 0x040fe40003f86270 */
[----:B------:R-:W-:Y:S02]  /*3a90*/  ISETP.GE.AND P1, PT, R32, R119, PT ;  /* 0x000000772000720c */ /* 0x000fe40003f26270 */
        /* <DEDUP_REMOVED lines=10> */
[----:B------:R-:W-:Y:S02]  /*3b40*/  FMNMX.FTZ R23, R93, R23, !PT ;  /* 0x000000175d177209 */ /* 0x000fe40007810000 */
[----:B------:R-:W-:Y:S02]  /*3b50*/  FSEL R58, R77, -INF , !P5 ;  /* 0xff8000004d3a7808 */ /* 0x000fe40006800000 */
[----:B------:R-:W-:Y:S01]  /*3b60*/  FSEL R48, R8, -INF , !P2 ;  /* 0xff80000008307808 */ /* 0x000fe20005000000 */
[----:B------:R-:W-:Y:S01]  /*3b70*/  LDSM.16.MT88.4 R76, [R87+0x3000] ;  /* 0x00300000574c783b */ /* 0x000fe20000004200 */
[----:B------:R-:W-:-:S02]  /*3b80*/  ISETP.GE.AND P5, PT, R32, R126, PT ;  /* 0x0000007e2000720c */ /* 0x000fc40003fa6270 */
[----:B------:R-:W-:Y:S02]  /*3b90*/  ISETP.GE.AND P2, PT, R32, R119, PT ;  /* 0x000000772000720c */ /* 0x000fe40003f46270 */
[----:B------:R-:W-:Y:S02]  /*3ba0*/  FMNMX.FTZ R32, R61, R37, !PT ;  /* 0x000000253d207209 */ /* 0x000fe40007810000 */
[----:B------:R-:W-:Y:S02]  /*3bb0*/  FMNMX.FTZ R8, R89, R23, !PT ;  /* 0x0000001759087209 */ /* 0x000fe40007810000 */
[----:B------:R-:W-:Y:S02]  /*3bc0*/  FSEL R57, R28, -INF , !P4 ;  /* 0xff8000001c397808 */ /* 0x000fe40006000000 */
        /* <DEDUP_REMOVED lines=8> */
[----:B------:R-:W-:Y:S02]  /*3c50*/  FSEL R46, R30, -INF , !P0 ;  /* 0xff8000001e2e7808 */ /* 0x000fe40004000000 */
[----:B------:R-:W-:Y:S02]  /*3c60*/  FMNMX.FTZ R28, R88, R28, !PT ;  /* 0x0000001c581c7209 */ /* 0x000fe40007810000 */
[----:B------:R-:W-:Y:S02]  /*3c70*/  FMNMX.FTZ R30, R59, R8, !PT ;  /* 0x000000083b1e7209 */ /* 0x000fe40007810000 */
[----:B------:R-:W-:Y:S02]  /*3c80*/  FMNMX.FTZ R28, R67, R28, !PT ;  /* 0x0000001c431c7209 */ /* 0x000fe40007810000 */
[----:B------:R-:W-:Y:S02]  /*3c90*/  FMNMX.FTZ R30, R58, R30, !PT ;  /* 0x0000001e3a1e7209 */ /* 0x000fe40007810000 */
[----:B------:R-:W-:-:S02]  /*3ca0*/  IADD3 R23, R2, 0x61, RZ ;  /* 0x0000006102177810 */ /* 0x000fc40007ffe0ff */
[----:B------:R-:W-:Y:S02]  /*3cb0*/  FMNMX.FTZ R28, R97, R28, !PT ;  /* 0x0000001c611c7209 */ /* 0x000fe40007810000 */
[----:B------:R-:W-:Y:S02]  /*3cc0*/  FSEL R47, R29, -INF , !P1 ;  /* 0xff8000001d2f7808 */ /* 0x000fe40004800000 */
[----:B------:R-:W-:Y:S02]  /*3cd0*/  FSEL R56, R9, -INF , !P3 ;  /* 0xff80000009387808 */ /* 0x000fe40005800000 */
[----:B------:R-:W-:Y:S02]  /*3ce0*/  FMNMX.FTZ R30, R57, R30, !PT ;  /* 0x0000001e391e7209 */ /* 0x000fe40007810000 */
[C---:B------:R-:W-:Y:S02]  /*3cf0*/  ISETP.GE.AND P4, PT, R23.reuse, R126, PT ;  /* 0x0000007e1700720c */ /* 0x040fe40003f86270 */
[----:B------:R-:W-:-:S02]  /*3d00*/  ISETP.GE.AND P1, PT, R23, R119, PT ;  /* 0x000000771700720c */ /* 0x000fc40003f26270 */
[----:B------:R-:W-:Y:S02]  /*3d10*/  IADD3 R23, R2, 0x68, RZ ;  /* 0x0000006802177810 */ /* 0x000fe40007ffe0ff */
[----:B------:R-:W-:Y:S02]  /*3d20*/  FSEL R49, R11, -INF , !P5 ;  /* 0xff8000000b317808 */ /* 0x000fe40006800000 */
[----:B------:R-:W-:Y:S02]  /*3d30*/  FMNMX.FTZ R28, R96, R28, !PT ;  /* 0x0000001c601c7209 */ /* 0x000fe40007810000 */
[----:B------:R-:W-:Y:S02]  /*3d40*/  FMNMX.FTZ R11, R56, R30, !PT ;  /* 0x0000001e380b7209 */ /* 0x000fe40007810000 */
[----:B------:R-:W-:Y:S02]  /*3d50*/  ISETP.GE.AND P3, PT, R23, R126, PT ;  /* 0x0000007e1700720c */ /* 0x000fe40003f66270 */
[----:B------:R-:W-:-:S02]  /*3d60*/  IADD3 R29, R2, 0x69, RZ ;  /* 0x00000069021d7810 */ /* 0x000fc40007ffe0ff */
[----:B------:R-:W-:Y:S02]  /*3d70*/  FMNMX.FTZ R28, R121, R28, !PT ;  /* 0x0000001c791c7209 */ /* 0x000fe40007810000 */
[----:B------:R-:W-:Y:S02]  /*3d80*/  FSEL R41, R41, -INF , !P4 ;  /* 0xff80000029297808 */ /* 0x000fe40006000000 */
[----:B------:R-:W-:Y:S02]  /*3d90*/  FMNMX.FTZ R11, R49, R11, !PT ;  /* 0x0000000b310b7209 */ /* 0x000fe40007810000 */
[----:B------:R-:W-:Y:S02]  /*3da0*/  ISETP.GE.AND P5, PT, R29, R126, PT ;  /* 0x0000007e1d00720c */ /* 0x000fe40003fa6270 */
[----:B------:R-:W-:Y:S02]  /*3db0*/  FSEL R39, R16, -INF , !P3 ;  /* 0xff80000010277808 */ /* 0x000fe40005800000 */
[----:B------:R-:W-:-:S02]  /*3dc0*/  ISETP.GE.AND P0, PT, R23, R119, PT ;  /* 0x000000771700720c */ /* 0x000fc40003f06270 */
[----:B------:R-:W-:Y:S02]  /*3dd0*/  FMNMX.FTZ R16, R90, R28, !PT ;  /* 0x0000001c5a107209 */ /* 0x000fe40007810000 */
[C---:B------:R-:W-:Y:S02]  /*3de0*/  IADD3 R23, R2.reuse, 0x70, RZ ;  /* 0x0000007002177810 */ /* 0x040fe40007ffe0ff */
[----:B------:R-:W-:Y:S02]  /*3df0*/  FMNMX.FTZ R11, R41, R11, !PT ;  /* 0x0000000b290b7209 */ /* 0x000fe40007810000 */
[----:B------:R-:W-:Y:S02]  /*3e00*/  FSEL R37, R5, -INF , !P5 ;  /* 0xff80000005257808 */ /* 0x000fe40006800000 */
[----:B------:R-:W-:Y:S02]  /*3e10*/  FMNMX.FTZ R5, R55, R16, !PT ;  /* 0x0000001037057209 */ /* 0x000fe40007810000 */
[----:B------:R-:W-:-:S02]  /*3e20*/  IADD3 R9, R2, 0x71, RZ ;  /* 0x0000007102097810 */ /* 0x000fc40007ffe0ff */
[-C--:B------:R-:W-:Y:S02]  /*3e30*/  ISETP.GE.AND P4, PT, R23, R126.reuse, PT ;  /* 0x0000007e1700720c */ /* 0x080fe40003f86270 */
[----:B------:R-:W-:Y:S02]  /*3e40*/  FMNMX.FTZ R11, R39, R11, !PT ;  /* 0x0000000b270b7209 */ /* 0x000fe40007810000 */
[----:B------:R-:W-:Y:S02]  /*3e50*/  FMNMX.FTZ R5, R48, R5, !PT ;  /* 0x0000000530057209 */ /* 0x000fe40007810000 */
        /* <DEDUP_REMOVED lines=9> */
[----:B------:R-:W-:Y:S02]  /*3ef0*/  FSEL R32, R10, -INF , !P2 ;  /* 0xff8000000a207808 */ /* 0x000fe40005000000 */
[----:B------:R-:W-:Y:S02]  /*3f00*/  FMNMX.FTZ R5, R46, R5, !PT ;  /* 0x000000052e057209 */ /* 0x000fe40007810000 */
[----:B------:R-:W-:Y:S02]  /*3f10*/  ISETP.GE.AND P4, PT, R2, R126, PT ;  /* 0x0000007e0200720c */ /* 0x000fe40003f86270 */
[----:B------:R-:W-:Y:S02]  /*3f20*/  FSEL R16, R27, -INF , !P5 ;  /* 0xff8000001b107808 */ /* 0x000fe40006800000 */
[----:B------:R-:W-:Y:S02]  /*3f30*/  FMNMX.FTZ R11, R33, R11, !PT ;  /* 0x0000000b210b7209 */ /* 0x000fe40007810000 */
[----:B------:R-:W-:-:S02]  /*3f40*/  FSEL R31, R31, -INF , !P1 ;  /* 0xff8000001f1f7808 */ /* 0x000fc40004800000 */
[----:B------:R-:W-:Y:S02]  /*3f50*/  FMNMX.FTZ R5, R32, R5, !PT ;  /* 0x0000000520057209 */ /* 0x000fe40007810000 */
[----:B------:R-:W-:Y:S02]  /*3f60*/  FSEL R28, R35, -INF , !P4 ;  /* 0xff800000231c7808 */ /* 0x000fe40006000000 */
[----:B------:R-:W-:Y:S02]  /*3f70*/  FMNMX.FTZ R11, R16, R11, !PT ;  /* 0x0000000b100b7209 */ /* 0x000fe40007810000 */
[----:B------:R-:W-:Y:S02]  /*3f80*/  FSEL R30, R4, -INF , !P0 ;  /* 0xff800000041e7808 */ /* 0x000fe40004000000 */
[----:B------:R-:W-:Y:S02]  /*3f90*/  FMNMX.FTZ R5, R31, R5, !PT ;  /* 0x000000051f057209 */ /* 0x000fe40007810000 */
[----:B------:R-:W-:-:S02]  /*3fa0*/  FMNMX.FTZ R4, R28, R11, !PT ;  /* 0x0000000b1c047209 */ /* 0x000fc40007810000 */
[----:B------:R-:W-:Y:S02]  /*3fb0*/  ISETP.GE.AND P1, PT, R29, R119, PT ;  /* 0x000000771d00720c */ /* 0x000fe40003f26270 */
[----:B------:R-:W-:Y:S02]  /*3fc0*/  FMNMX.FTZ R10, R30, R5, !PT ;  /* 0x000000051e0a7209 */ /* 0x000fe40007810000 */
[-C--:B------:R-:W-:Y:S01]  /*3fd0*/  ISETP.GE.AND P0, PT, R23, R119.reuse, PT ;  /* 0x000000771700720c */ /* 0x080fe20003f06270 */
[----:B------:R-:W1:Y:S01]  /*3fe0*/  SHFL.BFLY PT, R5, R4, 0x2, 0x1f ;  /* 0x0c401f0004057f89 */ /* 0x000e6200000e0000 */
[----:B------:R-:W-:Y:S02]  /*3ff0*/  FSEL R17, R17, -INF , !P1 ;  /* 0xff80000011117808 */ /* 0x000fe40004800000 */
        /* <DEDUP_REMOVED lines=13> */
[----:B------:R-:W-:Y:S04]  /*40d0*/  SHFL.BFLY PT, R4, R8, 0x1, 0x1f ;  /* 0x0c201f0008047f89 */ /* 0x000fe800000e0000 */
[----:B------:R-:W1:Y:S02]  /*40e0*/  SHFL.BFLY PT, R5, R2, 0x2, 0x1f ;  /* 0x0c401f0002057f89 */ /* 0x000e6400000e0000 */
[----:B-1----:R-:W-:Y:S02]  /*40f0*/  FMNMX.FTZ R5, R2, R5, !PT ;  /* 0x0000000502057209 */ /* 0x002fe40007810000 */
[----:B------:R-:W-:Y:S02]  /*4100*/  FMNMX.FTZ R2, R8, R4, !PT ;  /* 0x0000000408027209 */ /* 0x000fe40007810000 */
[----:B------:R-:W-:Y:S02]  /*4110*/  LDSM.16.MT88.4 R8, [R86+0x3400] ;  /* 0x003400005608783b */ /* 0x000fe40000004200 */
[C---:B------:R-:W-:Y:S01]  /*4120*/  FSETP.NEU.FTZ.AND P0, PT, R2.reuse, -INF , PT ;  /* 0xff8000000200780b */ /* 0x040fe20003f1d000 */
[----:B------:R-:W-:Y:S01]  /*4130*/  FMUL.FTZ R27, R2, c[0x0][0x23c] ;  /* 0x00008f00021b7a20 */ /* 0x000fe20000410000 */
[----:B------:R-:W1:Y:S04]  /*4140*/  SHFL.BFLY PT, R4, R5, 0x1, 0x1f ;  /* 0x0c201f0005047f89 */ /* 0x000e6800000e0000 */
        /* <DEDUP_REMOVED lines=10> */
[----:B-1----:R-:W-:Y:S01]  /*41f0*/  FMNMX.FTZ R0, R5, R4, !PT ;  /* 0x0000000405007209 */ /* 0x002fe20007810000 */
[----:B------:R-:W1:Y:S01]  /*4200*/  MUFU.EX2 R45, R45 ;  /* 0x0000002d002d7308 */ /* 0x000e620000000800 */
[--C-:B------:R-:W-:Y:S02]  /*4210*/  FFMA.FTZ R65, R63, c[0x0][0x23c], -R27.reuse ;  /* 0x00008f003f417a23 */ /* 0x100fe4000001081b */
[C---:B------:R-:W-:Y:S01]  /*4220*/  FSETP.NEU.FTZ.AND P0, PT, R0.reuse, -INF , PT ;  /* 0xff8000000000780b */ /* 0x040fe20003f1d000 */
[----:B------:R-:W-:Y:S02]  /*4230*/  FMUL.FTZ R22, R0, c[0x0][0x23c] ;  /* 0x00008f0000167a20 */ /* 0x000fe40000410000 */
[----:B------:R-:W-:-:S02]  /*4240*/  FFMA.FTZ R63, R64, c[0x0][0x23c], -R27 ;  /* 0x00008f00403f7a23 */ /* 0x000fc4000001081b */
[----:B------:R-:W-:Y:S01]  /*4250*/  MUFU.EX2 R43, R43 ;  /* 0x0000002b002b7308 */ /* 0x000fe20000000800 */
[----:B------:R-:W-:Y:S01]  /*4260*/  FSEL R22, R22, RZ, P0 ;  /* 0x000000ff16167208 */ /* 0x000fe20000000000 */
[--C-:B------:R-:W-:Y:S01]  /*4270*/  FFMA.FTZ R95, R95, c[0x0][0x23c], -R27.reuse ;  /* 0x00008f005f5f7a23 */ /* 0x100fe2000001081b */
[----:B------:R-:W-:Y:S01]  /*4280*/  ISETP.GE.AND P0, PT, R84, 0x2, PT ;  /* 0x000000025400780c */ /* 0x000fe20003f06270 */
[----:B------:R-:W-:Y:S02]  /*4290*/  FFMA.FTZ R94, R94, c[0x0][0x23c], -R27 ;  /* 0x00008f005e5e7a23 */ /* 0x000fe4000001081b */
[--C-:B------:R-:W-:Y:S02]  /*42a0*/  FFMA.FTZ R50, R7, c[0x0][0x23c], -R22.reuse ;  /* 0x00008f0007327a23 */ /* 0x100fe40000010816 */
[--C-:B------:R-:W-:Y:S01]  /*42b0*/  FFMA.FTZ R54, R6, c[0x0][0x23c], -R22.reuse ;  /* 0x00008f0006367a23 */ /* 0x100fe20000010816 */
[----:B------:R-:W2:Y:S01]  /*42c0*/  MUFU.EX2 R42, R42 ;  /* 0x0000002a002a7308 */ /* 0x000ea20000000800 */
[----:B------:R-:W3:Y:S01]  /*42d0*/  LDSM.16.MT88.4 R4, [R86+0x3000] ;  /* 0x003000005604783b */ /* 0x000ee20000004200 */
[--C-:B------:R-:W-:Y:S01]  /*42e0*/  FFMA.FTZ R51, R53, c[0x0][0x23c], -R22.reuse ;  /* 0x00008f0035337a23 */ /* 0x100fe20000010816 */
[----:B-1----:R-:W-:Y:S01]  /*42f0*/  F2FP.BF16.PACK_AB R68, R44, R45 ;  /* 0x0000002d2c44723e */ /* 0x002fe200000010ff */
[----:B------:R-:W-:-:S02]  /*4300*/  FFMA.FTZ R53, R14, c[0x0][0x23c], -R22 ;  /* 0x00008f000e357a23 */ /* 0x000fc40000010816 */
[--C-:B------:R-:W-:Y:S02]  /*4310*/  FFMA.FTZ R35, R13, c[0x0][0x23c], -R22.reuse ;  /* 0x00008f000d237a23 */ /* 0x100fe40000010816 */
[----:B------:R-:W-:Y:S01]  /*4320*/  MUFU.EX2 R51, R51 ;  /* 0x0000003300337308 */ /* 0x000fe20000000800 */
[--C-:B------:R-:W-:Y:S02]  /*4330*/  FFMA.FTZ R36, R12, c[0x0][0x23c], -R22.reuse ;  /* 0x00008f000c247a23 */ /* 0x100fe40000010816 */
[--C-:B------:R-:W-:Y:S01]  /*4340*/  FFMA.FTZ R40, R66, c[0x0][0x23c], -R22.reuse ;  /* 0x00008f0042287a23 */ /* 0x100fe20000010816 */
[----:B------:R-:W1:Y:S01]  /*4350*/  LDSM.16.MT88.4 R12, [R87+0x3400] ;  /* 0x00340000570c783b */ /* 0x000e620000004200 */
[--C-:B------:R-:W-:Y:S02]  /*4360*/  FFMA.FTZ R38, R38, c[0x0][0x23c], -R22.reuse ;  /* 0x00008f0026267a23 */ /* 0x100fe40000010816 */
[----:B------:R-:W-:Y:S01]  /*4370*/  FFMA.FTZ R66, R62, c[0x0][0x23c], -R27 ;  /* 0x00008f003e427a23 */ /* 0x000fe2000001081b */
[----:B------:R-:W4:Y:S01]  /*4380*/  MUFU.EX2 R50, R50 ;  /* 0x0000003200327308 */ /* 0x000f220000000800 */
        /* <DEDUP_REMOVED lines=19> */
[----:B--2---:R-:W-:Y:S01]  /*44c0*/  F2FP.BF16.PACK_AB R71, R53, R54 ;  /* 0x000000363547723e */ /* 0x004fe200000010ff */
[----:B------:R-:W2:Y:S01]  /*44d0*/  MUFU.EX2 R19, R19 ;  /* 0x0000001300137308 */ /* 0x000ea20000000800 */
        /* <DEDUP_REMOVED lines=15> */
[C---:B---3--:R-:W-:Y:S01]  /*45d0*/  HMMA.16816.F32.BF16 R72, R68.reuse, R4, RZ ;  /* 0x000000044448723c */ /* 0x048fe200000418ff */
[----:B------:R-:W-:Y:S01]  /*45e0*/  FFMA.FTZ R47, R47, c[0x0][0x23c], -R22 ;  /* 0x00008f002f2f7a23 */ /* 0x000fe20000010816 */
[----:B------:R-:W3:Y:S01]  /*45f0*/  MUFU.EX2 R35, R35 ;  /* 0x0000002300237308 */ /* 0x000ee20000000800 */
[----:B------:R-:W-:Y:S02]  /*4600*/  FADD.FTZ R45, R45, R44 ;  /* 0x0000002c2d2d7221 */ /* 0x000fe40000010000 */
[----:B------:R-:W-:Y:S02]  /*4610*/  FADD.FTZ R50, R51, R50 ;  /* 0x0000003233327221 */ /* 0x000fe40000010000 */
[----:B--2---:R-:W-:Y:S01]  /*4620*/  F2FP.BF16.PACK_AB R4, R19, R29 ;  /* 0x0000001d1304723e */ /* 0x004fe200000010ff */
[----:B------:R-:W-:Y:S01]  /*4630*/  HMMA.16816.F32.BF16 R68, R68, R6, RZ ;  /* 0x000000064444723c */ /* 0x000fe200000418ff */
[----:B------:R-:W-:Y:S01]  /*4640*/  FFMA.FTZ R46, R46, c[0x0][0x23c], -R22 ;  /* 0x00008f002e2e7a23 */ /* 0x000fe20000010816 */
[----:B------:R-:W2:Y:S01]  /*4650*/  MUFU.EX2 R36, R36 ;  /* 0x0000002400247308 */ /* 0x000ea20000000800 */
[----:B------:R-:W-:-:S02]  /*4660*/  FADD.FTZ R43, R43, R45 ;  /* 0x0000002d2b2b7221 */ /* 0x000fc40000010000 */
[----:B------:R-:W-:Y:S02]  /*4670*/  FADD.FTZ R50, R54, R50 ;  /* 0x0000003236327221 */ /* 0x000fe40000010000 */
[----:B----4-:R-:W-:Y:S01]  /*4680*/  F2FP.BF16.PACK_AB R6, R3, R18 ;  /* 0x000000120306723e */ /* 0x010fe200000010ff */
[----:B------:R-:W-:Y:S02]  /*4690*/  FADD.FTZ R43, R42, R43 ;  /* 0x0000002b2a2b7221 */ /* 0x000fe40000010000 */
[----:B------:R-:W-:Y:S01]  /*46a0*/  MUFU.EX2 R40, R40 ;  /* 0x0000002800287308 */ /* 0x000fe20000000800 */
[----:B------:R-:W-:Y:S02]  /*46b0*/  FADD.FTZ R53, R53, R50 ;  /* 0x0000003235357221 */ /* 0x000fe40000010000 */
[----:B------:R-:W-:Y:S02]  /*46c0*/  FADD.FTZ R43, R29, R43 ;  /* 0x0000002b1d2b7221 */ /* 0x000fe40000010000 */
[----:B---3--:R-:W-:-:S02]  /*46d0*/  FADD.FTZ R53, R35, R53 ;  /* 0x0000003523357221 */ /* 0x008fc40000010000 */
[----:B------:R-:W-:Y:S01]  /*46e0*/  FADD.FTZ R43, R19, R43 ;  /* 0x0000002b132b7221 */ /* 0x000fe20000010000 */
[----:B------:R-:W3:Y:S01]  /*46f0*/  MUFU.EX2 R38, R38 ;  /* 0x0000002600267308 */ /* 0x000ee20000000800 */
[C---:B--2---:R-:W-:Y:S01]  /*4700*/  F2FP.BF16.PACK_AB R5, R36.reuse, R35 ;  /* 0x000000232405723e */ /* 0x044fe200000010ff */
[----:B------:R-:W-:Y:S02]  /*4710*/  FADD.FTZ R53, R36, R53 ;  /* 0x0000003524357221 */ /* 0x000fe40000010000 */
[----:B------:R-:W-:Y:S02]  /*4720*/  FADD.FTZ R18, R18, R43 ;  /* 0x0000002b12127221 */ /* 0x000fe40000010000 */
[----:B------:R-:W-:Y:S02]  /*4730*/  FFMA.FTZ R41, R41, c[0x0][0x23c], -R27 ;  /* 0x00008f0029297a23 */ /* 0x000fe4000001081b */
[----:B------:R-:W-:Y:S01]  /*4740*/  MUFU.EX2 R66, R66 ;  /* 0x0000004200427308 */ /* 0x000fe20000000800 */
[----:B------:R-:W-:-:S02]  /*4750*/  FADD.FTZ R18, R3, R18 ;  /* 0x0000001203127221 */ /* 0x000fc40000010000 */
[--C-:B------:R-:W-:Y:S02]  /*4760*/  FFMA.FTZ R39, R39, c[0x0][0x23c], -R27.reuse ;  /* 0x00008f0027277a23 */ /* 0x100fe4000001081b */
[----:B------:R-:W-:Y:S02]  /*4770*/  FFMA.FTZ R37, R37, c[0x0][0x23c], -R27 ;  /* 0x00008f0025257a23 */ /* 0x000fe4000001081b */
[--C-:B------:R-:W-:Y:S01]  /*4780*/  FFMA.FTZ R32, R32, c[0x0][0x23c], -R22.reuse ;  /* 0x00008f0020207a23 */ /* 0x100fe20000010816 */
[----:B---3--:R-:W-:Y:S01]  /*4790*/  F2FP.BF16.PACK_AB R7, R38, R40 ;  /* 0x000000282607723e */ /* 0x008fe200000010ff */
[----:B------:R-:W2:Y:S01]  /*47a0*/  MUFU.EX2 R65, R65 ;  /* 0x0000004100417308 */ /* 0x000ea20000000800 */
[----:B------:R-:W-:Y:S02]  /*47b0*/  FADD.FTZ R40, R40, R53 ;  /* 0x0000003528287221 */ /* 0x000fe40000010000 */
[----:B------:R-:W-:Y:S02]  /*47c0*/  FFMA.FTZ R29, R17, c[0x0][0x23c], -R22 ;  /* 0x00008f00111d7a23 */ /* 0x000fe40000010816 */
[----:B------:R-:W-:Y:S01]  /*47d0*/  FADD.FTZ R40, R38, R40 ;  /* 0x0000002826287221 */ /* 0x000fe20000010000 */
[----:B------:R-:W-:Y:S01]  /*47e0*/  HMMA.16816.F32.BF16 R72, R4, R8, R72 ;  /* 0x000000080448723c */ /* 0x000fe20000041848 */
        /* <DEDUP_REMOVED lines=9> */
[----:B------:R-:W-:Y:S02]  /*4880*/  FFMA.FTZ R125, R28, c[0x0][0x23c], -R27 ;  /* 0x00008f001c7d7a23 */ /* 0x000fe4000001081b */
[--C-:B------:R-:W-:Y:S01]  /*4890*/  FFMA.FTZ R25, R25, c[0x0][0x23c], -R22.reuse ;  /* 0x00008f0019197a23 */ /* 0x100fe20000010816 */
[----:B-1----:R-:W-:Y:S01]  /*48a0*/  HMMA.16816.F32.BF16 R80, R4, R12, R80 ;  /* 0x0000000c0450723c */ /* 0x002fe20000041850 */
[--C-:B------:R-:W-:Y:S01]  /*48b0*/  FFMA.FTZ R24, R24, c[0x0][0x23c], -R22.reuse ;  /* 0x00008f0018187a23 */ /* 0x100fe20000010816 */
[----:B------:R-:W1:Y:S01]  /*48c0*/  MUFU.EX2 R64, R64 ;  /* 0x0000004000407308 */ /* 0x000e620000000800 */
[----:B------:R-:W-:-:S05]  /*48d0*/  FFMA.FTZ R124, R23, c[0x0][0x23c], -R22 ;  /* 0x00008f00177c7a23 */ /* 0x000fca0000010816 */
[----:B------:R-:W-:Y:S01]  /*48e0*/  HMMA.16816.F32.BF16 R76, R4, R14, R76 ;  /* 0x0000000e044c723c */ /* 0x000fe2000004184c */
[----:B------:R-:W5:Y:S01]  /*48f0*/  LDSM.16.MT88.4 R12, [R87+0x3800] ;  /* 0x00380000570c783b */ /* 0x000f620000004200 */
[----:B------:R-:W3:Y:S05]  /*4900*/  MUFU.EX2 R61, R61 ;  /* 0x0000003d003d7308 */ /* 0x000eea0000000800 */
[----:B--2---:R-:W-:Y:S01]  /*4910*/  F2FP.BF16.PACK_AB R4, R65, R66 ;  /* 0x000000424104723e */ /* 0x004fe200000010ff */
[----:B------:R-:W-:Y:S01]  /*4920*/  FADD.FTZ R66, R66, R18 ;  /* 0x0000001242427221 */ /* 0x000fe20000010000 */
[----:B----4-:R-:W-:Y:S01]  /*4930*/  F2FP.BF16.PACK_AB R6, R62, R63 ;  /* 0x0000003f3e06723e */ /* 0x010fe200000010ff */
[----:B------:R-:W-:Y:S01]  /*4940*/  MUFU.EX2 R60, R60 ;  /* 0x0000003c003c7308 */ /* 0x000fe20000000800 */
[----:B-1----:R-:W-:-:S02]  /*4950*/  FADD.FTZ R40, R64, R40 ;  /* 0x0000002840287221 */ /* 0x002fc40000010000 */
[----:B------:R-:W-:-:S04]  /*4960*/  FADD.FTZ R66, R65, R66 ;  /* 0x0000004241427221 */ /* 0x000fc80000010000 */
[----:B------:R-:W-:Y:S01]  /*4970*/  FADD.FTZ R66, R63, R66 ;  /* 0x000000423f427221 */ /* 0x000fe20000010000 */
[----:B------:R-:W1:Y:S01]  /*4980*/  MUFU.EX2 R52, R52 ;  /* 0x0000003400347308 */ /* 0x000e620000000800 */
[C---:B---3--:R-:W-:Y:S01]  /*4990*/  F2FP.BF16.PACK_AB R5, R61.reuse, R64 ;  /* 0x000000403d05723e */ /* 0x048fe200000010ff */
        /* <DEDUP_REMOVED lines=76> */
[----:B-----5:R-:W-:Y:S01]  /*4e60*/  F2FP.BF16.PACK_AB R5, R48, R55 ;  /* 0x000000373005723e */ /* 0x020fe200000010ff */
[----:B------:R-:W-:Y:S02]  /*4e70*/  FADD.FTZ R55, R55, R122 ;  /* 0x0000007a37377221 */ /* 0x000fe40000010000 */
[----:B------:R-:W-:Y:S02]  /*4e80*/  FADD.FTZ R57, R56, R57 ;  /* 0x0000003938397221 */ /* 0x000fe40000010000 */
[----:B------:R-:W-:Y:S02]  /*4e90*/  FADD.FTZ R55, R48, R55 ;  /* 0x0000003730377221 */ /* 0x000fe40000010000 */
[----:B------:R3:W-:Y:S01]  /*4ea0*/  MUFU.EX2 R3, R16 ;  /* 0x0000001000037308 */ /* 0x0007e20000000800 */
[----:B-1----:R-:W-:-:S07]  /*4eb0*/  F2FP.BF16.PACK_AB R7, R44, R47 ;  /* 0x0000002f2c07723e */ /* 0x002fce00000010ff */
[----:B------:R-:W-:Y:S01]  /*4ec0*/  MUFU.EX2 R42, R49 ;  /* 0x00000031002a7308 */ /* 0x000fe20000000800 */
[----:B------:R-:W-:-:S04]  /*4ed0*/  FADD.FTZ R47, R47, R55 ;  /* 0x000000372f2f7221 */ /* 0x000fc80000010000 */
[----:B------:R-:W-:Y:S01]  /*4ee0*/  FADD.FTZ R47, R44, R47 ;  /* 0x0000002f2c2f7221 */ /* 0x000fe20000010000 */
[C---:B--2---:R-:W-:Y:S01]  /*4ef0*/  HMMA.16816.F32.BF16 R80, R4.reuse, R8, R80 ;  /* 0x000000080450723c */ /* 0x044fe20000041850 */
[----:B---3--:R-:W-:Y:S01]  /*4f00*/  LDSM.16.MT88.4 R16, [R86+0x4800] ;  /* 0x004800005610783b */ /* 0x008fe20000004200 */
[----:B------:R-:W1:Y:S05]  /*4f10*/  MUFU.EX2 R41, R41 ;  /* 0x0000002900297308 */ /* 0x000e6a0000000800 */
[--C-:B------:R-:W-:Y:S01]  /*4f20*/  FFMA.FTZ R8, R31, c[0x0][0x23c], -R22.reuse ;  /* 0x00008f001f087a23 */ /* 0x100fe20000010816 */
[C---:B------:R-:W-:Y:S01]  /*4f30*/  HMMA.16816.F32.BF16 R76, R4.reuse, R10, R76 ;  /* 0x0000000a044c723c */ /* 0x040fe2000004184c */
[----:B------:R-:W-:Y:S01]  /*4f40*/  FFMA.FTZ R31, R30, c[0x0][0x23c], -R22 ;  /* 0x00008f001e1f7a23 */ /* 0x000fe20000010816 */
[----:B------:R-:W-:Y:S06]  /*4f50*/  MUFU.EX2 R39, R39 ;  /* 0x0000002700277308 */ /* 0x000fec0000000800 */
[C---:B----4-:R-:W-:Y:S02]  /*4f60*/  HMMA.16816.F32.BF16 R72, R4.reuse, R12, R72 ;  /* 0x0000000c0448723c */ /* 0x050fe40000041848 */
[----:B------:R2:W-:Y:S06]  /*4f70*/  MUFU.EX2 R30, R8 ;  /* 0x00000008001e7308 */ /* 0x0005ec0000000800 */
[----:B------:R-:W-:Y:S01]  /*4f80*/  HMMA.16816.F32.BF16 R68, R4, R14, R68 ;  /* 0x0000000e0444723c */ /* 0x000fe20000041844 */
[----:B------:R-:W-:Y:S01]  /*4f90*/  LDSM.16.MT88.4 R12, [R87+0x4c00] ;  /* 0x004c0000570c783b */ /* 0x000fe20000004200 */
[----:B------:R-:W3:Y:S05]  /*4fa0*/  MUFU.EX2 R37, R37 ;  /* 0x0000002500257308 */ /* 0x000eea0000000800 */
[C---:B-1----:R-:W-:Y:S01]  /*4fb0*/  F2FP.BF16.PACK_AB R4, R41.reuse, R42 ;  /* 0x0000002a2904723e */ /* 0x042fe200000010ff */
[----:B------:R-:W-:Y:S01]  /*4fc0*/  FADD.FTZ R42, R42, R57 ;  /* 0x000000392a2a7221 */ /* 0x000fe20000010000 */
[----:B--2---:R-:W1:Y:S01]  /*4fd0*/  LDSM.16.MT88.4 R8, [R87+0x4800] ;  /* 0x004800005708783b */ /* 0x004e620000004200 */
[----:B------:R-:W2:Y:S02]  /*4fe0*/  MUFU.EX2 R32, R32 ;  /* 0x0000002000207308 */ /* 0x000ea40000000800 */
[----:B------:R-:W-:Y:S01]  /*4ff0*/  FADD.FTZ R42, R41, R42 ;  /* 0x0000002a292a7221 */ /* 0x000fe20000010000 */
[----:B---3--:R-:W-:-:S05]  /*5000*/  F2FP.BF16.PACK_AB R6, R37, R39 ;  /* 0x000000272506723e */ /* 0x008fca00000010ff */
[----:B------:R-:W-:Y:S01]  /*5010*/  MUFU.EX2 R31, R31 ;  /* 0x0000001f001f7308 */ /* 0x000fe20000000800 */
[----:B------:R-:W-:-:S04]  /*5020*/  FADD.FTZ R39, R39, R42 ;  /* 0x0000002a27277221 */ /* 0x000fc80000010000 */
[----:B------:R-:W-:-:S03]  /*5030*/  FADD.FTZ R39, R37, R39 ;  /* 0x0000002725277221 */ /* 0x000fc60000010000 */
[----:B------:R-:W3:Y:S01]  /*5040*/  MUFU.EX2 R29, R29 ;  /* 0x0000001d001d7308 */ /* 0x000ee20000000800 */
[----:B--2---:R-:W-:Y:S01]  /*5050*/  F2FP.BF16.PACK_AB R5, R30, R32 ;  /* 0x000000201e05723e */ /* 0x004fe200000010ff */
[----:B------:R-:W-:-:S04]  /*5060*/  FADD.FTZ R32, R32, R47 ;  /* 0x0000002f20207221 */ /* 0x000fc80000010000 */
[----:B------:R-:W-:Y:S02]  /*5070*/  FADD.FTZ R32, R30, R32 ;  /* 0x000000201e207221 */ /* 0x000fe40000010000 */
[----:B------:R-:W2:Y:S01]  /*5080*/  MUFU.EX2 R34, R34 ;  /* 0x0000002200227308 */ /* 0x000ea20000000800 */
[----:B---3--:R-:W-:-:S07]  /*5090*/  F2FP.BF16.PACK_AB R7, R29, R31 ;  /* 0x0000001f1d07723e */ /* 0x008fce00000010ff */
[----:B------:R-:W3:Y:S01]  /*50a0*/  MUFU.EX2 R26, R26 ;  /* 0x0000001a001a7308 */ /* 0x000ee20000000800 */
[----:B------:R-:W-:-:S04]  /*50b0*/  FADD.FTZ R31, R31, R32 ;  /* 0x000000201f1f7221 */ /* 0x000fc80000010000 */
[----:B------:R-:W-:Y:S01]  /*50c0*/  FADD.FTZ R31, R29, R31 ;  /* 0x0000001f1d1f7221 */ /* 0x000fe20000010000 */
[C---:B-1----:R-:W-:Y:S01]  /*50d0*/  HMMA.16816.F32.BF16 R80, R4.reuse, R8, R80 ;  /* 0x000000080450723c */ /* 0x042fe20000041850 */
[----:B--2---:R-:W-:Y:S01]  /*50e0*/  FADD.FTZ R39, R34, R39 ;  /* 0x0000002722277221 */ /* 0x004fe20000010000 */
[----:B------:R-:W1:Y:S06]  /*50f0*/  MUFU.EX2 R33, R33 ;  /* 0x0000002100217308 */ /* 0x000e6c0000000800 */
[----:B------:R-:W-:Y:S01]  /*5100*/  HMMA.16816.F32.BF16 R76, R4, R10, R76 ;  /* 0x0000000a044c723c */ /* 0x000fe2000004184c */
[----:B------:R-:W2:Y:S01]  /*5110*/  LDSM.16.MT88.4 R8, [R86+0x4c00] ;  /* 0x004c00005608783b */ /* 0x000ea20000004200 */
[----:B------:R-:W4:Y:S01]  /*5120*/  MUFU.EX2 R125, R125 ;  /* 0x0000007d007d7308 */ /* 0x000f220000000800 */
[----:B---3--:R-:W-:-:S05]  /*5130*/  FADD.FTZ R31, R26, R31 ;  /* 0x0000001f1a1f7221 */ /* 0x008fca0000010000 */
[----:B------:R-:W-:Y:S02]  /*5140*/  HMMA.16816.F32.BF16 R72, R4, R16, R72 ;  /* 0x000000100448723c */ /* 0x000fe40000041848 */
[----:B------:R-:W3:Y:S01]  /*5150*/  MUFU.EX2 R25, R25 ;  /* 0x0000001900197308 */ /* 0x000ee20000000800 */
[----:B-1----:R-:W-:-:S04]  /*5160*/  FADD.FTZ R39, R33, R39 ;  /* 0x0000002721277221 */ /* 0x002fc80000010000 */
[----:B------:R-:W-:Y:S01]  /*5170*/  FADD.FTZ R39, R3, R39 ;  /* 0x0000002703277221 */ /* 0x000fe20000010000 */
[----:B------:R-:W-:Y:S02]  /*5180*/  HMMA.16816.F32.BF16 R68, R4, R18, R68 ;  /* 0x000000120444723c */ /* 0x000fe40000041844 */
[----:B------:R-:W1:Y:S05]  /*5190*/  MUFU.EX2 R24, R24 ;  /* 0x0000001800187308 */ /* 0x000e6a0000000800 */
[----:B------:R-:W-:Y:S02]  /*51a0*/  F2FP.BF16.PACK_AB R4, R33, R34 ;  /* 0x000000222104723e */ /* 0x000fe400000010ff */
[----:B----4-:R-:W-:Y:S01]  /*51b0*/  F2FP.BF16.PACK_AB R6, R125, R3 ;  /* 0x000000037d06723e */ /* 0x010fe200000010ff */
[----:B------:R-:W4:Y:S01]  /*51c0*/  MUFU.EX2 R124, R124 ;  /* 0x0000007c007c7308 */ /* 0x000f220000000800 */
[C---:B---3--:R-:W-:Y:S01]  /*51d0*/  F2FP.BF16.PACK_AB R5, R25.reuse, R26 ;  /* 0x0000001a1905723e */ /* 0x048fe200000010ff */
[----:B------:R-:W-:-:S02]  /*51e0*/  FADD.FTZ R31, R25, R31 ;  /* 0x0000001f191f7221 */ /* 0x000fc40000010000 */
[----:B------:R-:W-:Y:S02]  /*51f0*/  FADD.FTZ R125, R125, R39 ;  /* 0x000000277d7d7221 */ /* 0x000fe40000010000 */
[----:B-1----:R-:W-:Y:S01]  /*5200*/  FADD.FTZ R31, R24, R31 ;  /* 0x0000001f181f7221 */ /* 0x002fe20000010000 */
[----:B----4-:R-:W-:-:S03]  /*5210*/  F2FP.BF16.PACK_AB R7, R124, R24 ;  /* 0x000000187c07723e */ /* 0x010fc600000010ff */
        /* <DEDUP_REMOVED lines=69> */
.L_x_4203:
[----:B------:R-:W-:-:S04]  /*5670*/  LEA R5, -R20, RZ, 0x7 ;  /* 0x000000ff14057211 */ /* 0x000fc800078e39ff */
[----:B------:R-:W-:Y:S02]  /*5680*/  SHF.R.S32.HI R4, RZ, 0x1f, R5 ;  /* 0x0000001fff047819 */ /* 0x000fe40000011405 */
.L_x_4204:
[C---:B------:R-:W-:Y:S01]  /*5690*/  LEA R106, P0, R5.reuse, R106, 0x1 ;  /* 0x0000006a056a7211 */ /* 0x040fe200078008ff */
[----:B------:R-:W-:Y:S02]  /*56a0*/  IMAD.SHL.U32 R6, R20, 0x40, RZ ;  /* 0x0000004014067824 */ /* 0x000fe400078e00ff */
        /* <DEDUP_REMOVED lines=20> */
[----:B------:R-:W3:Y:S04]  /*57f0*/  LDSM.16.M88.4 R32, [R101+0x1000] ;  /* 0x001000006520783b */ /* 0x000ee80000000200 */
[----:B------:R-:W4:Y:S04]  /*5800*/  LDSM.16.M88.4 R24, [R101+0x1400] ;  /* 0x001400006518783b */ /* 0x000f280000000200 */
[----:B------:R-:W-:Y:S04]  /*5810*/  LDSM.16.M88.4 R88, [R102] ;  /* 0x000000006658783b */ /* 0x000fe80000000200 */
[----:B------:R-:W5:Y:S04]  /*5820*/  LDSM.16.M88.4 R40, [R100] ;  /* 0x000000006428783b */ /* 0x000f680000000200 */
[----:B------:R-:W4:Y:S04]  /*5830*/  LDSM.16.M88.4 R16, [R101+0x1800] ;  /* 0x001800006510783b */ /* 0x000f280000000200 */
[----:B------:R-:W5:Y:S04]  /*5840*/  LDSM.16.M88.4 R12, [R100+0x400] ;  /* 0x00040000640c783b */ /* 0x000f680000000200 */
[----:B-1----:R-:W1:Y:S04]  /*5850*/  LDSM.16.M88.4 R8, [R101+0x1c00] ;  /* 0x001c00006508783b */ /* 0x002e680000000200 */
[----:B------:R-:W1:Y:S04]  /*5860*/  LDSM.16.M88.4 R52, [R101+0x2400] ;  /* 0x002400006534783b */ /* 0x000e680000000200 */
[----:B--2---:R-:W2:Y:S04]  /*5870*/  LDSM.16.M88.4 R4, [R100+0x800] ;  /* 0x000800006404783b */ /* 0x004ea80000000200 */
[----:B------:R-:W1:Y:S01]  /*5880*/  LDSM.16.M88.4 R60, [R101+0x2000] ;  /* 0x00200000653c783b */ /* 0x000e620000000200 */
[C---:B---3--:R-:W-:Y:S03]  /*5890*/  HMMA.16816.F32.BF16 R36, R92.reuse, R32, RZ ;  /* 0x000000205c24723c */ /* 0x048fe600000418ff */
[----:B------:R-:W-:Y:S04]  /*58a0*/  LDSM.16.M88.4 R44, [R101+0x2800] ;  /* 0x00280000652c783b */ /* 0x000fe80000000200 */
[----:B------:R-:W-:Y:S01]  /*58b0*/  LDSM.16.M88.4 R96, [R101+0x2c00] ;  /* 0x002c00006560783b */ /* 0x000fe20000000200 */
[C---:B------:R-:W-:Y:S03]  /*58c0*/  HMMA.16816.F32.BF16 R32, R92.reuse, R34, RZ ;  /* 0x000000225c20723c */ /* 0x040fe600000418ff */
[----:B------:R-:W-:Y:S04]  /*58d0*/  LDSM.16.M88.4 R64, [R100+0x1400] ;  /* 0x001400006440783b */ /* 0x000fe80000000200 */
[----:B------:R-:W-:Y:S01]  /*58e0*/  LDSM.16.M88.4 R120, [R100+0x1000] ;  /* 0x001000006478783b */ /* 0x000fe20000000200 */
[C---:B----4-:R-:W-:Y:S03]  /*58f0*/  HMMA.16816.F32.BF16 R28, R92.reuse, R24, RZ ;  /* 0x000000185c1c723c */ /* 0x050fe600000418ff */
[----:B------:R-:W0:Y:S05]  /*5900*/  LDGDEPBAR ;  /* 0x00000000000079af */ /* 0x000e2a0000000000 */
[----:B------:R-:W-:Y:S08]  /*5910*/  HMMA.16816.F32.BF16 R24, R92, R26, RZ ;  /* 0x0000001a5c18723c */ /* 0x000ff000000418ff */
[C---:B-----5:R-:W-:Y:S08]  /*5920*/  HMMA.16816.F32.BF16 R36, R88.reuse, R40, R36 ;  /* 0x000000285824723c */ /* 0x060ff00000041824 */
[----:B------:R-:W-:Y:S01]  /*5930*/  HMMA.16816.F32.BF16 R32, R88, R42, R32 ;  /* 0x0000002a5820723c */ /* 0x000fe20000041820 */
[----:B------:R-:W3:Y:S07]  /*5940*/  LDSM.16.M88.4 R40, [R100+0xc00] ;  /* 0x000c00006428783b */ /* 0x000eee0000000200 */
[C---:B------:R-:W-:Y:S08]  /*5950*/  HMMA.16816.F32.BF16 R20, R92.reuse, R16, RZ ;  /* 0x000000105c14723c */ /* 0x040ff000000418ff */
[----:B------:R-:W-:Y:S01]  /*5960*/  HMMA.16816.F32.BF16 R16, R92, R18, RZ ;  /* 0x000000125c10723c */ /* 0x000fe200000418ff */
[----:B------:R-:W-:-:S02]  /*5970*/  FMUL.FTZ R3, R36, c[0x0][0x2ec] ;  /* 0x0000bb0024037a20 */ /* 0x000fc40000410000 */
[----:B------:R-:W-:Y:S02]  /*5980*/  FMUL.FTZ R36, R37, c[0x0][0x2ec] ;  /* 0x0000bb0025247a20 */ /* 0x000fe40000410000 */
[----:B------:R-:W-:Y:S02]  /*5990*/  FMUL.FTZ R37, R38, c[0x0][0x2ec] ;  /* 0x0000bb0026257a20 */ /* 0x000fe40000410000 */
[----:B------:R-:W-:Y:S01]  /*59a0*/  FMUL.FTZ R39, R39, c[0x0][0x2ec] ;  /* 0x0000bb0027277a20 */ /* 0x000fe20000410000 */
[----:B------:R-:W-:Y:S01]  /*59b0*/  HMMA.16816.F32.BF16 R28, R88, R12, R28 ;  /* 0x0000000c581c723c */ /* 0x000fe2000004181c */
[----:B------:R-:W-:Y:S01]  /*59c0*/  FMUL.FTZ R32, R32, c[0x0][0x2ec] ;  /* 0x0000bb0020207a20 */ /* 0x000fe20000410000 */
[----:B------:R-:W4:Y:S01]  /*59d0*/  MUFU.TANH R36, R36 ;  /* 0x0000002400247308 */ /* 0x000f220000002400 */
[----:B------:R-:W-:-:S05]  /*59e0*/  FMUL.FTZ R34, R34, c[0x0][0x2ec] ;  /* 0x0000bb0022227a20 */ /* 0x000fca0000410000 */
[----:B------:R-:W-:Y:S02]  /*59f0*/  HMMA.16816.F32.BF16 R24, R88, R14, R24 ;  /* 0x0000000e5818723c */ /* 0x000fe40000041818 */
[----:B------:R5:W-:Y:S06]  /*5a00*/  MUFU.TANH R38, R32 ;  /* 0x0000002000267308 */ /* 0x000bec0000002400 */
[C---:B-1----:R-:W-:Y:S02]  /*5a10*/  HMMA.16816.F32.BF16 R12, R92.reuse, R8, RZ ;  /* 0x000000085c0c723c */ /* 0x042fe400000418ff */
[----:B------:R-:W-:Y:S06]  /*5a20*/  MUFU.TANH R34, R34 ;  /* 0x0000002200227308 */ /* 0x000fec0000002400 */
[----:B------:R-:W-:Y:S01]  /*5a30*/  HMMA.16816.F32.BF16 R8, R92, R10, RZ ;  /* 0x0000000a5c08723c */ /* 0x000fe200000418ff */
[----:B------:R-:W-:Y:S01]  /*5a40*/  FMUL.FTZ R29, R29, c[0x0][0x2ec] ;  /* 0x0000bb001d1d7a20 */ /* 0x000fe20000410000 */
[----:B------:R-:W-:Y:S01]  /*5a50*/  MUFU.TANH R3, R3 ;  /* 0x0000000300037308 */ /* 0x000fe20000002400 */
[----:B-----5:R-:W-:-:S02]  /*5a60*/  FMUL.FTZ R32, R33, c[0x0][0x2ec] ;  /* 0x0000bb0021207a20 */ /* 0x020fc40000410000 */
[----:B------:R-:W-:Y:S02]  /*5a70*/  FMUL.FTZ R33, R35, c[0x0][0x2ec] ;  /* 0x0000bb0023217a20 */ /* 0x000fe40000410000 */
[----:B------:R-:W-:Y:S01]  /*5a80*/  FMUL.FTZ R28, R28, c[0x0][0x2ec] ;  /* 0x0000bb001c1c7a20 */ /* 0x000fe20000410000 */
[----:B------:R-:W-:Y:S01]  /*5a90*/  HMMA.16816.F32.BF16 R56, R92, R52, RZ ;  /* 0x000000345c38723c */ /* 0x000fe200000418ff */
[----:B------:R-:W-:Y:S01]  /*5aa0*/  FMUL.FTZ R24, R24, c[0x0][0x2ec] ;  /* 0x0000bb0018187a20 */ /* 0x000fe20000410000 */
[----:B------:R1:W-:Y:S01]  /*5ab0*/  MUFU.TANH R133, R29 ;  /* 0x0000001d00857308 */ /* 0x0003e20000002400 */
[----:B------:R-:W-:Y:S02]  /*5ac0*/  FMUL.FTZ R25, R25, c[0x0][0x2ec] ;  /* 0x0000bb0019197a20 */ /* 0x000fe40000410000 */
[----:B------:R-:W-:-:S03]  /*5ad0*/  FMUL.FTZ R27, R27, c[0x0][0x2ec] ;  /* 0x0000bb001b1b7a20 */ /* 0x000fc60000410000 */
[----:B------:R-:W-:Y:S02]  /*5ae0*/  HMMA.16816.F32.BF16 R52, R92, R54, RZ ;  /* 0x000000365c34723c */ /* 0x000fe400000418ff */
[----:B------:R-:W-:Y:S06]  /*5af0*/  MUFU.TANH R32, R32 ;  /* 0x0000002000207308 */ /* 0x000fec0000002400 */
[C---:B--2---:R-:W-:Y:S01]  /*5b00*/  HMMA.16816.F32.BF16 R20, R88.reuse, R4, R20 ;  /* 0x000000045814723c */ /* 0x044fe20000041814 */
[----:B-1----:R-:W-:Y:S01]  /*5b10*/  FMUL.FTZ R29, R30, c[0x0][0x2ec] ;  /* 0x0000bb001e1d7a20 */ /* 0x002fe20000410000 */
[----:B------:R-:W-:Y:S06]  /*5b20*/  MUFU.TANH R33, R33 ;  /* 0x0000002100217308 */ /* 0x000fec0000002400 */
[----:B------:R-:W-:Y:S02]  /*5b30*/  HMMA.16816.F32.BF16 R16, R88, R6, R16 ;  /* 0x000000065810723c */ /* 0x000fe40000041810 */
[----:B------:R-:W-:Y:S06]  /*5b40*/  MUFU.TANH R29, R29 ;  /* 0x0000001d001d7308 */ /* 0x000fec0000002400 */
[----:B------:R-:W-:Y:S02]  /*5b50*/  HMMA.16816.F32.BF16 R4, R92, R60, RZ ;  /* 0x0000003c5c04723c */ /* 0x000fe400000418ff */
[----:B------:R1:W-:Y:S06]  /*5b60*/  MUFU.TANH R134, R28 ;  /* 0x0000001c00867308 */ /* 0x0003ec0000002400 */
[----:B---3--:R-:W-:Y:S01]  /*5b70*/  HMMA.16816.F32.BF16 R12, R88, R40, R12 ;  /* 0x00000028580c723c */ /* 0x008fe2000004180c */
[----:B------:R-:W-:Y:S01]  /*5b80*/  FMUL.FTZ R20, R20, c[0x0][0x2ec] ;  /* 0x0000bb0014147a20 */ /* 0x000fe20000410000 */
[----:B------:R-:W-:Y:S01]  /*5b90*/  MUFU.TANH R132, R25 ;  /* 0x0000001900847308 */ /* 0x000fe20000002400 */
[----:B------:R-:W-:-:S05]  /*5ba0*/  FMUL.FTZ R22, R22, c[0x0][0x2ec] ;  /* 0x0000bb0016167a20 */ /* 0x000fca0000410000 */
[----:B------:R-:W-:Y:S01]  /*5bb0*/  HMMA.16816.F32.BF16 R8, R88, R42, R8 ;  /* 0x0000002a5808723c */ /* 0x000fe20000041808 */
[----:B------:R-:W-:Y:S01]  /*5bc0*/  FMUL.FTZ R18, R18, c[0x0][0x2ec] ;  /* 0x0000bb0012127a20 */ /* 0x000fe20000410000 */
[----:B------:R2:W-:Y:S01]  /*5bd0*/  MUFU.TANH R130, R20 ;  /* 0x0000001400827308 */ /* 0x0005e20000002400 */
[----:B-1----:R-:W-:Y:S02]  /*5be0*/  FMUL.FTZ R28, R31, c[0x0][0x2ec] ;  /* 0x0000bb001f1c7a20 */ /* 0x002fe40000410000 */
[----:B------:R-:W-:-:S03]  /*5bf0*/  FMUL.FTZ R16, R16, c[0x0][0x2ec] ;  /* 0x0000bb0010107a20 */ /* 0x000fc60000410000 */
[C---:B------:R-:W-:Y:S01]  /*5c00*/  HMMA.16816.F32.BF16 R48, R92.reuse, R44, RZ ;  /* 0x0000002c5c30723c */ /* 0x040fe200000418ff */
[----:B------:R-:W-:Y:S01]  /*5c10*/  FMUL.FTZ R19, R19, c[0x0][0x2ec] ;  /* 0x0000bb0013137a20 */ /* 0x000fe20000410000 */
[----:B------:R-:W-:Y:S06]  /*5c20*/  MUFU.TANH R128, R18 ;  /* 0x0000001200807308 */ /* 0x000fec0000002400 */
[----:B------:R-:W-:Y:S01]  /*5c30*/  HMMA.16816.F32.BF16 R60, R92, R62, RZ ;  /* 0x0000003e5c3c723c */ /* 0x000fe200000418ff */
[----:B------:R-:W-:Y:S02]  /*5c40*/  FMUL.FTZ R15, R15, c[0x0][0x2ec] ;  /* 0x0000bb000f0f7a20 */ /* 0x000fe40000410000 */
[----:B------:R-:W-:Y:S01]  /*5c50*/  FMUL.FTZ R13, R13, c[0x0][0x2ec] ;  /* 0x0000bb000d0d7a20 */ /* 0x000fe20000410000 */
[----:B------:R-:W-:Y:S01]  /*5c60*/  MUFU.TANH R131, R27 ;  /* 0x0000001b00837308 */ /* 0x000fe20000002400 */
[----:B------:R-:W-:-:S02]  /*5c70*/  FMUL.FTZ R14, R14, c[0x0][0x2ec] ;  /* 0x0000bb000e0e7a20 */ /* 0x000fc40000410000 */
[----:B--2---:R-:W-:Y:S01]  /*5c80*/  FMUL.FTZ R20, R21, c[0x0][0x2ec] ;  /* 0x0000bb0015147a20 */ /* 0x004fe20000410000 */
        /* <DEDUP_REMOVED lines=9> */
[----:B------:R-:W-:Y:S04]  /*5d20*/  MUFU.TANH R20, R20 ;  /* 0x0000001400147308 */ /* 0x000fe80000002400 */
[----:B------:R-:W-:Y:S01]  /*5d30*/  HMMA.16816.F32.BF16 R92, R92, R98, RZ ;  /* 0x000000625c5c723c */ /* 0x000fe200000418ff */
[----:B------:R-:W1:Y:S03]  /*5d40*/  LDSM.16.M88.4 R96, [R100+0x1800] ;  /* 0x001800006460783b */ /* 0x000e660000000200 */
[----:B------:R2:W-:Y:S04]  /*5d50*/  MUFU.TANH R129, R16 ;  /* 0x0000001000817308 */ /* 0x0005e80000002400 */
[C---:B------:R-:W-:Y:S04]  /*5d60*/  HMMA.16816.F32.BF16 R56, R88.reuse, R64, R56 ;  /* 0x000000405838723c */ /* 0x040fe80000041838 */
[----:B------:R-:W-:Y:S04]  /*5d70*/  MUFU.TANH R21, R21 ;  /* 0x0000001500157308 */ /* 0x000fe80000002400 */
[----:B------:R-:W-:Y:S01]  /*5d80*/  HMMA.16816.F32.BF16 R52, R88, R66, R52 ;  /* 0x000000425834723c */ /* 0x000fe20000041834 */
[----:B------:R-:W3:Y:S01]  /*5d90*/  LDSM.16.M88.4 R64, [R100+0x1c00] ;  /* 0x001c00006440783b */ /* 0x000ee20000000200 */
[----:B------:R-:W-:-:S04]  /*5da0*/  DEPBAR.LE SB0, 0x0 ;  /* 0x000080000000791a */ /* 0x000fc80000000000 */
[----:B--2---:R-:W-:Y:S01]  /*5db0*/  FMUL.FTZ R16, R17, c[0x0][0x2ec] ;  /* 0x0000bb0011107a20 */ /* 0x004fe20000410000 */
[----:B------:R-:W-:Y:S01]  /*5dc0*/  MUFU.TANH R37, R37 ;  /* 0x0000002500257308 */ /* 0x000fe20000002400 */
[C---:B------:R-:W-:Y:S07]  /*5dd0*/  HMMA.16816.F32.BF16 R4, R88.reuse, R120, R4 ;  /* 0x000000785804723c */ /* 0x040fee0000041804 */
[----:B------:R2:W-:Y:S01]  /*5de0*/  MUFU.TANH R121, R8 ;  /* 0x0000000800797308 */ /* 0x0005e20000002400 */
[----:B------:R-:W-:Y:S01]  /*5df0*/  HMMA.16816.F32.BF16 R60, R88, R122, R60 ;  /* 0x0000007a583c723c */ /* 0x000fe2000004183c */
[----:B------:R-:W-:-:S02]  /*5e00*/  FMUL.FTZ R59, R59, c[0x0][0x2ec] ;  /* 0x0000bb003b3b7a20 */ /* 0x000fc40000410000 */
[----:B------:R-:W-:Y:S02]  /*5e10*/  FMUL.FTZ R56, R56, c[0x0][0x2ec] ;  /* 0x0000bb0038387a20 */ /* 0x000fe40000410000 */
[----:B------:R-:W-:Y:S02]  /*5e20*/  FMUL.FTZ R57, R57, c[0x0][0x2ec] ;  /* 0x0000bb0039397a20 */ /* 0x000fe40000410000 */
[----:B------:R-:W-:Y:S01]  /*5e30*/  MUFU.TANH R122, R13 ;  /* 0x0000000d007a7308 */ /* 0x000fe20000002400 */
[----:B------:R-:W-:Y:S01]  /*5e40*/  FMUL.FTZ R52, R52, c[0x0][0x2ec] ;  /* 0x0000bb0034347a20 */ /* 0x000fe20000410000 */
[C---:B-1----:R-:W-:Y:S01]  /*5e50*/  HMMA.16816.F32.BF16 R48, R88.reuse, R96, R48 ;  /* 0x000000605830723c */ /* 0x042fe20000041830 */
[----:B------:R-:W-:Y:S02]  /*5e60*/  FMUL.FTZ R53, R53, c[0x0][0x2ec] ;  /* 0x0000bb0035357a20 */ /* 0x000fe40000410000 */
[----:B------:R-:W-:Y:S02]  /*5e70*/  FMUL.FTZ R35, R55, c[0x0][0x2ec] ;  /* 0x0000bb0037237a20 */ /* 0x000fe40000410000 */
[----:B--2---:R-:W-:Y:S01]  /*5e80*/  IMAD.SHL.U32 R8, R109, 0x80, RZ ;  /* 0x000000806d087824 */ /* 0x004fe200078e00ff */
[----:B------:R1:W-:Y:S01]  /*5e90*/  MUFU.TANH R97, R11 ;  /* 0x0000000b00617308 */ /* 0x0003e20000002400 */
[----:B------:R-:W-:Y:S01]  /*5ea0*/  FMUL.FTZ R4, R4, c[0x0][0x2ec] ;  /* 0x0000bb0004047a20 */ /* 0x000fe20000410000 */
[----:B------:R-:W-:Y:S01]  /*5eb0*/  HMMA.16816.F32.BF16 R44, R88, R98, R44 ;  /* 0x00000062582c723c */ /* 0x000fe2000004182c */
[----:B------:R-:W-:Y:S01]  /*5ec0*/  FMUL.FTZ R6, R6, c[0x0][0x2ec] ;  /* 0x0000bb0006067a20 */ /* 0x000fe20000410000 */
[----:B------:R-:W-:Y:S01]  /*5ed0*/  LOP3.LUT R23, R8, 0x20, R127, 0xfe, !PT ;  /* 0x0000002008177812 */ /* 0x000fe200078efe7f */
[----:B------:R-:W-:-:S02]  /*5ee0*/  FMUL.FTZ R5, R5, c[0x0][0x2ec] ;  /* 0x0000bb0005057a20 */ /* 0x000fc40000410000 */
[----:B------:R-:W-:Y:S01]  /*5ef0*/  FMUL.FTZ R7, R7, c[0x0][0x2ec] ;  /* 0x0000bb0007077a20 */ /* 0x000fe20000410000 */
[----:B------:R-:W-:Y:S01]  /*5f00*/  MUFU.TANH R98, R15 ;  /* 0x0000000f00627308 */ /* 0x000fe20000002400 */
[----:B------:R-:W-:Y:S01]  /*5f10*/  FMUL.FTZ R17, R62, c[0x0][0x2ec] ;  /* 0x0000bb003e117a20 */ /* 0x000fe20000410000 */
[----:B---3--:R-:W-:Y:S01]  /*5f20*/  HMMA.16816.F32.BF16 R40, R88, R64, R40 ;  /* 0x000000405828723c */ /* 0x008fe20000041828 */
[----:B-1----:R-:W-:-:S05]  /*5f30*/  LOP3.LUT R11, R8, R127, RZ, 0xfc, !PT ;  /* 0x0000007f080b7212 */ /* 0x002fca00078efcff */
[----:B------:R-:W1:Y:S02]  /*5f40*/  MUFU.TANH R64, R39 ;  /* 0x0000002700407308 */ /* 0x000e640000002400 */
[----:B------:R-:W-:Y:S01]  /*5f50*/  HMMA.16816.F32.BF16 R92, R88, R66, R92 ;  /* 0x00000042585c723c */ /* 0x000fe2000004185c */
[----:B------:R-:W-:Y:S01]  /*5f60*/  FMUL.FTZ R48, R48, c[0x0][0x2ec] ;  /* 0x0000bb0030307a20 */ /* 0x000fe20000410000 */
[----:B------:R-:W-:Y:S01]  /*5f70*/  IADD3 R25, R11, 0x11, RZ ;  /* 0x000000110b197810 */ /* 0x000fe20007ffe0ff */
[----:B------:R-:W-:-:S03]  /*5f80*/  FMUL.FTZ R31, R51, c[0x0][0x2ec] ;  /* 0x0000bb00331f7a20 */ /* 0x000fc60000410000 */
[----:B------:R2:W-:Y:S02]  /*5f90*/  MUFU.TANH R89, R4 ;  /* 0x0000000400597308 */ /* 0x0005e40000002400 */
[----:B------:R-:W-:Y:S02]  /*5fa0*/  FMUL.FTZ R44, R44, c[0x0][0x2ec] ;  /* 0x0000bb002c2c7a20 */ /* 0x000fe40000410000 */
[----:B------:R-:W-:-:S04]  /*5fb0*/  FMUL.FTZ R30, R46, c[0x0][0x2ec] ;  /* 0x0000bb002e1e7a20 */ /* 0x000fc80000410000 */
[----:B------:R3:W-:Y:S01]  /*5fc0*/  MUFU.TANH R15, R6 ;  /* 0x00000006000f7308 */ /* 0x0007e20000002400 */
[----:B--2---:R-:W-:-:S07]  /*5fd0*/  IADD3 R4, R11, 0x1, RZ ;  /* 0x000000010b047810 */ /* 0x004fce0007ffe0ff */
[----:B------:R4:W-:Y:S01]  /*5fe0*/  MUFU.TANH R96, R10 ;  /* 0x0000000a00607308 */ /* 0x0009e20000002400 */
[----:B------:R-:W-:Y:S02]  /*5ff0*/  ISETP.GE.AND P1, PT, R4, R126, PT ;  /* 0x0000007e0400720c */ /* 0x000fe40003f26270 */
[----:B---3--:R-:W-:-:S05]  /*6000*/  LOP3.LUT R6, R8, 0x8, R127, 0xfe, !PT ;  /* 0x0000000808067812 */ /* 0x008fca00078efe7f */
[----:B------:R2:W-:Y:S01]  /*6010*/  MUFU.TANH R13, R5 ;  /* 0x00000005000d7308 */ /* 0x0005e20000002400 */
[C---:B------:R-:W-:Y:S02]  /*6020*/  ISETP.GE.AND P3, PT, R6.reuse, R126, PT ;  /* 0x0000007e0600720c */ /* 0x040fe40003f66270 */
[----:B------:R-:W-:Y:S02]  /*6030*/  ISETP.GE.AND P2, PT, R6, R119, PT ;  /* 0x000000770600720c */ /* 0x000fe40003f46270 */
[----:B----4-:R-:W-:-:S03]  /*6040*/  FSEL R10, R36, -INF , !P1 ;  /* 0xff800000240a7808 */ /* 0x010fc60004800000 */
[----:B------:R3:W4:Y:S01]  /*6050*/  MUFU.TANH R39, R24 ;  /* 0x0000001800277308 */ /* 0x0007220000002400 */
[----:B------:R-:W-:Y:S01]  /*6060*/  ISETP.GE.AND P1, PT, R4, R119, PT ;  /* 0x000000770400720c */ /* 0x000fe20003f26270 */
[----:B------:R-:W-:Y:S01]  /*6070*/  FMUL.FTZ R36, R41, c[0x0][0x2ec] ;  /* 0x0000bb0029247a20 */ /* 0x000fe20000410000 */
[----:B------:R-:W-:Y:S02]  /*6080*/  IADD3 R4, R11, 0x9, RZ ;  /* 0x000000090b047810 */ /* 0x000fe40007ffe0ff */
[----:B-1----:R-:W-:Y:S01]  /*6090*/  FSEL R6, R64, -INF , !P1 ;  /* 0xff80000040067808 */ /* 0x002fe20004800000 */
[----:B------:R-:W-:Y:S01]  /*60a0*/  FMUL.FTZ R64, R49, c[0x0][0x2ec] ;  /* 0x0000bb0031407a20 */ /* 0x000fe20000410000 */
[----:B--2---:R-:W-:Y:S01]  /*60b0*/  LOP3.LUT R5, R8, 0x10, R127, 0xfe, !PT ;  /* 0x0000001008057812 */ /* 0x004fe200078efe7f */
[----:B------:R1:W-:Y:S03]  /*60c0*/  MUFU.TANH R91, R9 ;  /* 0x00000009005b7308 */ /* 0x0003e60000002400 */
[----:B------:R-:W-:-:S02]  /*60d0*/  ISETP.GE.AND P4, PT, R5, R126, PT ;  /* 0x0000007e0500720c */ /* 0x000fc40003f86270 */
[----:B------:R-:W-:Y:S02]  /*60e0*/  ISETP.GE.AND P5, PT, R5, R119, PT ;  /* 0x000000770500720c */ /* 0x000fe40003fa6270 */
[----:B------:R-:W-:Y:S01]  /*60f0*/  FSEL R5, R34, -INF , !P2 ;  /* 0xff80000022057808 */ /* 0x000fe20005000000 */
[----:B------:R2:W-:Y:S01]  /*6100*/  MUFU.TANH R18, R7 ;  /* 0x0000000700127308 */ /* 0x0005e20000002400 */
[----:B---3--:R-:W-:Y:S01]  /*6110*/  FMUL.FTZ R24, R26, c[0x0][0x2ec] ;  /* 0x0000bb001a187a20 */ /* 0x008fe20000410000 */
[----:B------:R-:W-:Y:S01]  /*6120*/  FSEL R134, R134, -INF , !P4 ;  /* 0xff80000086867808 */ /* 0x000fe20006000000 */
[----:B------:R-:W-:Y:S01]  /*6130*/  FMUL.FTZ R34, R54, c[0x0][0x2ec] ;  /* 0x0000bb0036227a20 */ /* 0x000fe20000410000 */
[-C--:B------:R-:W-:Y:S01]  /*6140*/  ISETP.GE.AND P4, PT, R25, R126.reuse, PT ;  /* 0x0000007e1900720c */ /* 0x080fe20003f86270 */
[----:B------:R-:W-:Y:S01]  /*6150*/  FMUL.FTZ R26, R93, c[0x0][0x2ec] ;  /* 0x0000bb005d1a7a20 */ /* 0x000fe20000410000 */
[----:B-1----:R-:W-:Y:S02]  /*6160*/  FSEL R9, R38, -INF , !P3 ;  /* 0xff80000026097808 */ /* 0x002fe40005800000 */
[----:B------:R1:W-:Y:S01]  /*6170*/  MUFU.TANH R120, R14 ;  /* 0x0000000e00787308 */ /* 0x0003e20000002400 */
[----:B------:R-:W-:-:S02]  /*6180*/  ISETP.GE.AND P3, PT, R4, R126, PT ;  /* 0x0000007e0400720c */ /* 0x000fc40003f66270 */
[----:B------:R-:W-:Y:S02]  /*6190*/  FSEL R133, R133, -INF , !P4 ;  /* 0xff80000085857808 */ /* 0x000fe40006000000 */
[-C--:B------:R-:W-:Y:S02]  /*61a0*/  ISETP.GE.AND P4, PT, R25, R119.reuse, PT ;  /* 0x000000771900720c */ /* 0x080fe40003f86270 */
[C-C-:B--2---:R-:W-:Y:S01]  /*61b0*/  LOP3.LUT R7, R8.reuse, 0x18, R127.reuse, 0xfe, !PT ;  /* 0x0000001808077812 */ /* 0x144fe200078efe7f */
[----:B------:R-:W2:Y:S01]  /*61c0*/  MUFU.TANH R24, R24 ;  /* 0x0000001800187308 */ /* 0x000ea20000002400 */
[----:B------:R-:W-:Y:S02]  /*61d0*/  LOP3.LUT R25, R8, 0x28, R127, 0xfe, !PT ;  /* 0x0000002808197812 */ /* 0x000fe400078efe7f */
[C---:B------:R-:W-:Y:S02]  /*61e0*/  ISETP.GE.AND P1, PT, R7.reuse, R126, PT ;  /* 0x0000007e0700720c */ /* 0x040fe40003f26270 */
[----:B------:R-:W-:-:S02]  /*61f0*/  ISETP.GE.AND P2, PT, R7, R119, PT ;  /* 0x000000770700720c */ /* 0x000fc40003f46270 */
[----:B------:R-:W-:Y:S01]  /*6200*/  FSEL R7, R32, -INF , !P3 ;  /* 0xff80000020077808 */ /* 0x000fe20005800000 */
[----:B-1----:R-:W-:Y:S01]  /*6210*/  FMUL.FTZ R14, R60, c[0x0][0x2ec] ;  /* 0x0000bb003c0e7a20 */ /* 0x002fe20000410000 */
[-C--:B------:R-:W-:Y:S01]  /*6220*/  ISETP.GE.AND P3, PT, R4, R119.reuse, PT ;  /* 0x000000770400720c */ /* 0x080fe20003f66270 */
[----:B------:R-:W1:Y:S01]  /*6230*/  MUFU.TANH R16, R16 ;  /* 0x0000001000107308 */ /* 0x000e620000002400 */
[----:B------:R-:W-:Y:S01]  /*6240*/  FSEL R60, R29, -INF , !P5 ;  /* 0xff8000001d3c7808 */ /* 0x000fe20006800000 */
[----:B------:R-:W-:Y:S01]  /*6250*/  FMUL.FTZ R32, R50, c[0x0][0x2ec] ;  /* 0x0000bb0032207a20 */ /* 0x000fe20000410000 */
[----:B------:R-:W-:Y:S01]  /*6260*/  FSEL R4, R33, -INF , !P3 ;  /* 0xff80000021047808 */ /* 0x000fe20005800000 */
[----:B------:R-:W-:Y:S01]  /*6270*/  FMUL.FTZ R29, R47, c[0x0][0x2ec] ;  /* 0x0000bb002f1d7a20 */ /* 0x000fe20000410000 */
[C---:B------:R-:W-:Y:S02]  /*6280*/  ISETP.GE.AND P3, PT, R23.reuse, R126, PT ;  /* 0x0000007e1700720c */ /* 0x040fe40003f66270 */
[----:B------:R-:W-:Y:S01]  /*6290*/  ISETP.GE.AND P5, PT, R23, R119, PT ;  /* 0x000000771700720c */ /* 0x000fe20003fa6270 */
[----:B------:R3:W5:Y:S01]  /*62a0*/  MUFU.TANH R99, R12 ;  /* 0x0000000c00637308 */ /* 0x0007620000002400 */
[----:B------:R-:W-:-:S02]  /*62b0*/  IADD3 R23, R11, 0x19, RZ ;  /* 0x000000190b177810 */ /* 0x000fc40007ffe0ff */
[----:B----4-:R-:W-:Y:S02]  /*62c0*/  FSEL R39, R39, -INF , !P1 ;  /* 0xff80000027277808 */ /* 0x010fe40004800000 */
[C---:B------:R-:W-:Y:S02]  /*62d0*/  ISETP.GE.AND P1, PT, R23.reuse, R126, PT ;  /* 0x0000007e1700720c */ /* 0x040fe40003f26270 */
[----:B------:R-:W-:Y:S01]  /*62e0*/  FSEL R130, R130, -INF , !P3 ;  /* 0xff80000082827808 */ /* 0x000fe20005800000 */
[----:B------:R4:W-:Y:S01]  /*62f0*/  MUFU.TANH R33, R59 ;  /* 0x0000003b00217308 */ /* 0x0009e20000002400 */
[----:B------:R-:W-:Y:S02]  /*6300*/  FSEL R132, R132, -INF , !P1 ;  /* 0xff80000084847808 */ /* 0x000fe40004800000 */
[----:B------:R-:W-:Y:S02]  /*6310*/  ISETP.GE.AND P1, PT, R23, R119, PT ;  /* 0x000000771700720c */ /* 0x000fe40003f26270 */
[----:B------:R-:W-:-:S02]  /*6320*/  IADD3 R23, R11, 0x21, RZ ;  /* 0x000000210b177810 */ /* 0x000fc40007ffe0ff */
[----:B------:R-:W-:Y:S01]  /*6330*/  FSEL R131, R131, -INF , !P1 ;  /* 0xff80000083837808 */ /* 0x000fe20004800000 */
[----:B------:R1:W-:Y:S01]  /*6340*/  MUFU.TANH R84, R52 ;  /* 0x0000003400547308 */ /* 0x0003e20000002400 */
[----:B------:R-:W-:Y:S01]  /*6350*/  ISETP.GE.AND P1, PT, R23, R126, PT ;  /* 0x0000007e1700720c */ /* 0x000fe20003f26270 */
[----:B---3--:R-:W-:Y:S01]  /*6360*/  FMUL.FTZ R12, R61, c[0x0][0x2ec] ;  /* 0x0000bb003d0c7a20 */ /* 0x008fe20000410000 */
[----:B----4-:R-:W-:-:S05]  /*6370*/  FSEL R59, R28, -INF , !P4 ;  /* 0xff8000001c3b7808 */ /* 0x010fca0006000000 */
[----:B------:R2:W-:Y:S01]  /*6380*/  MUFU.TANH R67, R53 ;  /* 0x0000003500437308 */ /* 0x0005e20000002400 */
[----:B------:R-:W-:Y:S01]  /*6390*/  ISETP.GE.AND P4, PT, R25, R126, PT ;  /* 0x0000007e1900720c */ /* 0x000fe20003f86270 */
[----:B------:R-:W-:-:S03]  /*63a0*/  FMUL.FTZ R28, R92, c[0x0][0x2ec] ;  /* 0x0000bb005c1c7a20 */ /* 0x000fc60000410000 */
[----:B------:R-:W-:Y:S02]  /*63b0*/  FSEL R129, R129, -INF , !P4 ;  /* 0xff80000081817808 */ /* 0x000fe40006000000 */
[----:B-1----:R-:W-:Y:S01]  /*63c0*/  FSEL R52, R20, -INF , !P1 ;  /* 0xff80000014347808 */ /* 0x002fe20004800000 */
[----:B------:R1:W3:Y:S01]  /*63d0*/  MUFU.TANH R90, R22 ;  /* 0x00000016005a7308 */ /* 0x0002e20000002400 */
[----:B------:R-:W-:Y:S02]  /*63e0*/  IADD3 R20, R11, 0x29, RZ ;  /* 0x000000290b147810 */ /* 0x000fe40007ffe0ff */
[----:B------:R-:W-:Y:S02]  /*63f0*/  ISETP.GE.AND P1, PT, R23, R119, PT ;  /* 0x000000771700720c */ /* 0x000fe40003f26270 */
[----:B------:R-:W-:Y:S02]  /*6400*/  ISETP.GE.AND P4, PT, R20, R126, PT ;  /* 0x0000007e1400720c */ /* 0x000fe40003f86270 */
[----:B------:R-:W-:Y:S01]  /*6410*/  LOP3.LUT R23, R8, 0x38, R127, 0xfe, !PT ;  /* 0x0000003808177812 */ /* 0x000fe200078efe7f */
[----:B------:R4:W3:Y:S01]  /*6420*/  MUFU.TANH R123, R19 ;  /* 0x00000013007b7308 */ /* 0x0008e20000002400 */
[----:B--2---:R-:W-:-:S02]  /*6430*/  FSEL R53, R24, -INF , !P2 ;  /* 0xff80000018357808 */ /* 0x004fc40005000000 */
[----:B------:R-:W-:Y:S02]  /*6440*/  LOP3.LUT R24, R8, 0x30, R127, 0xfe, !PT ;  /* 0x0000003008187812 */ /* 0x000fe400078efe7f */
[----:B------:R-:W-:Y:S02]  /*6450*/  FSEL R49, R16, -INF , !P4 ;  /* 0xff80000010317808 */ /* 0x000fe40006000000 */
[-C--:B------:R-:W-:Y:S01]  /*6460*/  ISETP.GE.AND P3, PT, R24, R126.reuse, PT ;  /* 0x0000007e1800720c */ /* 0x080fe20003f66270 */
[----:B------:R-:W2:Y:S01]  /*6470*/  MUFU.TANH R12, R12 ;  /* 0x0000000c000c7308 */ /* 0x000ea20000002400 */
[----:B------:R-:W-:Y:S01]  /*6480*/  IADD3 R16, R11, 0x31, RZ ;  /* 0x000000310b107810 */ /* 0x000fe20007ffe0ff */
[----:B-1----:R-:W-:Y:S01]  /*6490*/  FMUL.FTZ R22, R58, c[0x0][0x2ec] ;  /* 0x0000bb003a167a20 */ /* 0x002fe20000410000 */
[----:B-----5:R-:W-:Y:S02]  /*64a0*/  FSEL R99, R99, -INF , !P3 ;  /* 0xff80000063637808 */ /* 0x020fe40005800000 */
[----:B------:R-:W-:Y:S01]  /*64b0*/  ISETP.GE.AND P2, PT, R25, R119, PT ;  /* 0x000000771900720c */ /* 0x000fe20003f46270 */
[----:B------:R-:W-:Y:S01]  /*64c0*/  FMUL.FTZ R25, R42, c[0x0][0x2ec] ;  /* 0x0000bb002a197a20 */ /* 0x000fe20000410000 */
[----:B------:R-:W-:Y:S01]  /*64d0*/  ISETP.GE.AND P3, PT, R16, R126, PT ;  /* 0x0000007e1000720c */ /* 0x000fe20003f66270 */
[----:B----4-:R-:W-:Y:S01]  /*64e0*/  FMUL.FTZ R19, R63, c[0x0][0x2ec] ;  /* 0x0000bb003f137a20 */ /* 0x010fe20000410000 */
[----:B------:R-:W-:Y:S01]  /*64f0*/  FSEL R128, R128, -INF , !P2 ;  /* 0xff80000080807808 */ /* 0x000fe20005000000 */
[----:B------:R-:W1:Y:S01]  /*6500*/  MUFU.TANH R65, R56 ;  /* 0x0000003800417308 */ /* 0x000e620000002400 */
[----:B------:R-:W-:-:S02]  /*6510*/  FSEL R122, R122, -INF , !P3 ;  /* 0xff8000007a7a7808 */ /* 0x000fc40005800000 */
[-C--:B------:R-:W-:Y:S02]  /*6520*/  ISETP.GE.AND P2, PT, R23, R119.reuse, PT ;  /* 0x000000771700720c */ /* 0x080fe40003f46270 */
[-C--:B------:R-:W-:Y:S02]  /*6530*/  ISETP.GE.AND P4, PT, R20, R119.reuse, PT ;  /* 0x000000771400720c */ /* 0x080fe40003f86270 */
[----:B------:R-:W-:Y:S01]  /*6540*/  ISETP.GE.AND P3, PT, R16, R119, PT ;  /* 0x000000771000720c */ /* 0x000fe20003f66270 */
[----:B------:R4:W-:Y:S01]  /*6550*/  MUFU.TANH R66, R57 ;  /* 0x0000003900427308 */ /* 0x0009e20000002400 */
[C-C-:B------:R-:W-:Y:S02]  /*6560*/  LOP3.LUT R20, R8.reuse, 0x40, R127.reuse, 0xfe, !PT ;  /* 0x0000004008147812 */ /* 0x140fe400078efe7f */
[----:B------:R-:W-:Y:S02]  /*6570*/  LOP3.LUT R16, R8, 0x48, R127, 0xfe, !PT ;  /* 0x0000004808107812 */ /* 0x000fe400078efe7f */
[----:B---3--:R-:W-:-:S02]  /*6580*/  FSEL R90, R90, -INF , !P5 ;  /* 0xff8000005a5a7808 */ /* 0x008fc40006800000 */
[----:B------:R-:W-:Y:S01]  /*6590*/  FSEL R123, R123, -INF , !P4 ;  /* 0xff8000007b7b7808 */ /* 0x000fe20006000000 */
[----:B------:R-:W3:Y:S01]  /*65a0*/  MUFU.TANH R14, R14 ;  /* 0x0000000e000e7308 */ /* 0x000ee20000002400 */
[----:B------:R-:W-:Y:S02]  /*65b0*/  FSEL R98, R98, -INF , !P3 ;  /* 0xff80000062627808 */ /* 0x000fe40005800000 */
[----:B------:R-:W-:Y:S02]  /*65c0*/  FSEL R96, R96, -INF , !P2 ;  /* 0xff80000060607808 */ /* 0x000fe40005000000 */
[----:B------:R-:W-:Y:S01]  /*65d0*/  ISETP.GE.AND P5, PT, R24, R119, PT ;  /* 0x000000771800720c */ /* 0x000fe20003fa6270 */
[----:B------:R-:W-:Y:S01]  /*65e0*/  FMUL.FTZ R24, R43, c[0x0][0x2ec] ;  /* 0x0000bb002b187a20 */ /* 0x000fe20000410000 */
[-C--:B------:R-:W-:Y:S01]  /*65f0*/  ISETP.GE.AND P4, PT, R20, R126.reuse, PT ;  /* 0x0000007e1400720c */ /* 0x080fe20003f86270 */
[----:B------:R-:W5:Y:S01]  /*6600*/  MUFU.TANH R17, R17 ;  /* 0x0000001100117308 */ /* 0x000f620000002400 */
[----:B------:R-:W-:-:S02]  /*6610*/  ISETP.GE.AND P3, PT, R16, R126, PT ;  /* 0x0000007e1000720c */ /* 0x000fc40003f66270 */
[-C--:B------:R-:W-:Y:S02]  /*6620*/  ISETP.GE.AND P2, PT, R16, R119.reuse, PT ;  /* 0x000000771000720c */ /* 0x080fe40003f46270 */
[----:B------:R-:W-:Y:S02]  /*6630*/  IADD3 R16, R11, 0x41, RZ ;  /* 0x000000410b107810 */ /* 0x000fe40007ffe0ff */
[----:B------:R-:W-:Y:S01]  /*6640*/  FSEL R58, R21, -INF , !P1 ;  /* 0xff800000153a7808 */ /* 0x000fe20004800000 */
[----:B------:R-:W1:Y:S01]  /*6650*/  MUFU.TANH R19, R19 ;  /* 0x0000001300137308 */ /* 0x000e620000002400 */
[----:B------:R-:W-:Y:S02]  /*6660*/  FSEL R120, R120, -INF , !P5 ;  /* 0xff80000078787808 */ /* 0x000fe40006800000 */
[----:B------:R-:W-:Y:S02]  /*6670*/  FSEL R89, R89, -INF , !P4 ;  /* 0xff80000059597808 */ /* 0x000fe40006000000 */
[-C--:B------:R-:W-:Y:S01]  /*6680*/  ISETP.GE.AND P1, PT, R23, R126.reuse, PT ;  /* 0x0000007e1700720c */ /* 0x080fe20003f26270 */
[----:B------:R-:W-:Y:S01]  /*6690*/  FMUL.FTZ R23, R94, c[0x0][0x2ec] ;  /* 0x0000bb005e177a20 */ /* 0x000fe20000410000 */
[----:B------:R-:W-:Y:S01]  /*66a0*/  ISETP.GE.AND P5, PT, R20, R119, PT ;  /* 0x000000771400720c */ /* 0x000fe20003fa6270 */
[----:B------:R-:W1:Y:S01]  /*66b0*/  MUFU.TANH R22, R22 ;  /* 0x0000001600167308 */ /* 0x000e620000002400 */
[----:B------:R-:W-:-:S02]  /*66c0*/  ISETP.GE.AND P4, PT, R16, R126, PT ;  /* 0x0000007e1000720c */ /* 0x000fc40003f86270 */
[----:B------:R-:W-:Y:S02]  /*66d0*/  IADD3 R20, R11, 0x39, RZ ;  /* 0x000000390b147810 */ /* 0x000fe40007ffe0ff */
[----:B------:R-:W-:Y:S02]  /*66e0*/  FSEL R121, R121, -INF , !P1 ;  /* 0xff80000079797808 */ /* 0x000fe40004800000 */
[----:B----4-:R-:W-:Y:S01]  /*66f0*/  FSEL R57, R13, -INF , !P4 ;  /* 0xff8000000d397808 */ /* 0x010fe20006000000 */
[----:B------:R-:W4:Y:S01]  /*6700*/  MUFU.TANH R34, R34 ;  /* 0x0000002200227308 */ /* 0x000f220000002400 */
[----:B------:R-:W-:Y:S02]  /*6710*/  ISETP.GE.AND P1, PT, R20, R126, PT ;  /* 0x0000007e1400720c */ /* 0x000fe40003f26270 */
[----:B------:R-:W-:Y:S02]  /*6720*/  ISETP.GE.AND P4, PT, R16, R119, PT ;  /* 0x000000771000720c */ /* 0x000fe40003f86270 */
[----:B------:R-:W-:-:S02]  /*6730*/  IADD3 R13, R11, 0x49, RZ ;  /* 0x000000490b0d7810 */ /* 0x000fc40007ffe0ff */
[----:B------:R-:W-:Y:S01]  /*6740*/  FSEL R91, R91, -INF , !P1 ;  /* 0xff8000005b5b7808 */ /* 0x000fe20004800000 */
[----:B------:R1:W1:Y:S01]  /*6750*/  MUFU.TANH R88, R48 ;  /* 0x0000003000587308 */ /* 0x0002620000002400 */
[----:B------:R-:W-:Y:S02]  /*6760*/  FSEL R18, R18, -INF , !P4 ;  /* 0xff80000012127808 */ /* 0x000fe40006000000 */
[----:B------:R-:W-:Y:S02]  /*6770*/  ISETP.GE.AND P1, PT, R20, R119, PT ;  /* 0x000000771400720c */ /* 0x000fe40003f26270 */
[----:B------:R-:W-:Y:S02]  /*6780*/  ISETP.GE.AND P4, PT, R13, R126, PT ;  /* 0x0000007e0d00720c */ /* 0x000fe40003f86270 */
[----:B------:R-:W-:Y:S01]  /*6790*/  LOP3.LUT R21, R8, 0x50, R127, 0xfe, !PT ;  /* 0x0000005008157812 */ /* 0x000fe200078efe7f */
[----:B------:R-:W3:Y:S01]  /*67a0*/  MUFU.TANH R64, R64 ;  /* 0x0000004000407308 */ /* 0x000ee20000002400 */
[----:B------:R-:W-:-:S02]  /*67b0*/  FSEL R97, R97, -INF , !P1 ;  /* 0xff80000061617808 */ /* 0x000fc40004800000 */
[----:B--2---:R-:W-:Y:S01]  /*67c0*/  FSEL R62, R12, -INF , !P4 ;  /* 0xff8000000c3e7808 */ /* 0x004fe20006000000 */
[----:B------:R-:W-:Y:S01]  /*67d0*/  FMUL.FTZ R12, R40, c[0x0][0x2ec] ;  /* 0x0000bb00280c7a20 */ /* 0x000fe20000410000 */
[----:B------:R-:W-:Y:S02]  /*67e0*/  ISETP.GE.AND P1, PT, R21, R126, PT ;  /* 0x0000007e1500720c */ /* 0x000fe40003f26270 */
[----:B------:R-:W-:Y:S01]  /*67f0*/  ISETP.GE.AND P4, PT, R13, R119, PT ;  /* 0x000000770d00720c */ /* 0x000fe20003f86270 */
[----:B------:R2:W-:Y:S01]  /*6800*/  MUFU.TANH R20, R44 ;  /* 0x0000002c00147308 */ /* 0x0005e20000002400 */
[----:B------:R-:W-:Y:S02]  /*6810*/  IADD3 R13, R11, 0x51, RZ ;  /* 0x000000510b0d7810 */ /* 0x000fe40007ffe0ff */
[----:B-1----:R-:W-:Y:S02]  /*6820*/  FSEL R48, R15, -INF , !P5 ;  /* 0xff8000000f307808 */ /* 0x002fe40006800000 */
[----:B------:R-:W-:-:S02]  /*6830*/  FSEL R65, R65, -INF , !P1 ;  /* 0xff80000041417808 */ /* 0x000fc40004800000 */
[----:B------:R-:W-:Y:S01]  /*6840*/  ISETP.GE.AND P5, PT, R21, R119, PT ;  /* 0x000000771500720c */ /* 0x000fe20003fa6270 */
[----:B------:R-:W1:Y:S01]  /*6850*/  MUFU.TANH R35, R35 ;  /* 0x0000002300237308 */ /* 0x000e620000002400 */
[----:B---3--:R-:W-:Y:S01]  /*6860*/  FSEL R63, R14, -INF , !P3 ;  /* 0xff8000000e3f7808 */ /* 0x008fe20005800000 */
[----:B------:R-:W-:Y:S01]  /*6870*/  FMUL.FTZ R21, R95, c[0x0][0x2ec] ;  /* 0x0000bb005f157a20 */ /* 0x000fe20000410000 */
[----:B------:R-:W-:Y:S02]  /*6880*/  ISETP.GE.AND P1, PT, R13, R126, PT ;  /* 0x0000007e0d00720c */ /* 0x000fe40003f26270 */
[C-C-:B------:R-:W-:Y:S02]  /*6890*/  LOP3.LUT R15, R8.reuse, 0x58, R127.reuse, 0xfe, !PT ;  /* 0x00000058080f7812 */ /* 0x140fe400078efe7f */
[----:B------:R-:W-:Y:S01]  /*68a0*/  LOP3.LUT R14, R8, 0x60, R127, 0xfe, !PT ;  /* 0x00000060080e7812 */ /* 0x000fe200078efe7f */
[----:B--2---:R-:W-:Y:S01]  /*68b0*/  FMUL.FTZ R44, R45, c[0x0][0x2ec] ;  /* 0x0000bb002d2c7a20 */ /* 0x004fe20000410000 */
[----:B-----5:R-:W-:Y:S01]  /*68c0*/  FSEL R17, R17, -INF , !P2 ;  /* 0xff80000011117808 */ /* 0x020fe20005000000 */
[----:B------:R-:W2:Y:S01]  /*68d0*/  MUFU.TANH R32, R32 ;  /* 0x0000002000207308 */ /* 0x000ea20000002400 */
[----:B------:R-:W-:-:S02]  /*68e0*/  FSEL R19, R19, -INF , !P4 ;  /* 0xff80000013137808 */ /* 0x000fc40006000000 */
[----:B------:R-:W-:Y:S02]  /*68f0*/  FSEL R16, R22, -INF , !P5 ;  /* 0xff80000016107808 */ /* 0x000fe40006800000 */
[----:B------:R-:W-:Y:S02]  /*6900*/  FSEL R66, R66, -INF , !P1 ;  /* 0xff80000042427808 */ /* 0x000fe40004800000 */
[-C--:B------:R-:W-:Y:S01]  /*6910*/  ISETP.GE.AND P2, PT, R15, R119.reuse, PT ;  /* 0x000000770f00720c */ /* 0x080fe20003f46270 */
[----:B------:R-:W3:Y:S01]  /*6920*/  MUFU.TANH R31, R31 ;  /* 0x0000001f001f7308 */ /* 0x000ee20000002400 */
[C---:B------:R-:W-:Y:S02]  /*6930*/  ISETP.GE.AND P4, PT, R14.reuse, R126, PT ;  /* 0x0000007e0e00720c */ /* 0x040fe40003f86270 */
[-C--:B------:R-:W-:Y:S02]  /*6940*/  ISETP.GE.AND P5, PT, R14, R119.reuse, PT ;  /* 0x000000770e00720c */ /* 0x080fe40003fa6270 */
[----:B------:R-:W-:-:S02]  /*6950*/  ISETP.GE.AND P1, PT, R13, R119, PT ;  /* 0x000000770d00720c */ /* 0x000fc40003f26270 */
[----:B------:R-:W-:Y:S01]  /*6960*/  LOP3.LUT R14, R8, 0x68, R127, 0xfe, !PT ;  /* 0x00000068080e7812 */ /* 0x000fe200078efe7f */
[----:B------:R-:W-:Y:S01]  /*6970*/  MUFU.TANH R44, R44 ;  /* 0x0000002c002c7308 */ /* 0x000fe20000002400 */
[----:B------:R-:W-:Y:S02]  /*6980*/  FSEL R33, R33, -INF , !P1 ;  /* 0xff80000021217808 */ /* 0x000fe40004800000 */
[----:B----4-:R-:W-:Y:S02]  /*6990*/  FSEL R34, R34, -INF , !P2 ;  /* 0xff80000022227808 */ /* 0x010fe40005000000 */
[-C--:B------:R-:W-:Y:S02]  /*69a0*/  ISETP.GE.AND P3, PT, R15, R126.reuse, PT ;  /* 0x0000007e0f00720c */ /* 0x080fe40003f66270 */
[C---:B------:R-:W-:Y:S01]  /*69b0*/  ISETP.GE.AND P1, PT, R14.reuse, R126, PT ;  /* 0x0000007e0e00720c */ /* 0x040fe20003f26270 */
[----:B------:R-:W4:Y:S01]  /*69c0*/  MUFU.TANH R30, R30 ;  /* 0x0000001e001e7308 */ /* 0x000f220000002400 */
[----:B------:R-:W-:-:S02]  /*69d0*/  ISETP.GE.AND P2, PT, R14, R119, PT ;  /* 0x000000770e00720c */ /* 0x000fc40003f46270 */
[C---:B------:R-:W-:Y:S02]  /*69e0*/  IADD3 R13, R11.reuse, 0x59, RZ ;  /* 0x000000590b0d7810 */ /* 0x040fe40007ffe0ff */
[----:B------:R-:W-:Y:S02]  /*69f0*/  IADD3 R14, R11, 0x61, RZ ;  /* 0x000000610b0e7810 */ /* 0x000fe40007ffe0ff */
[----:B------:R-:W-:Y:S01]  /*6a00*/  FSEL R84, R84, -INF , !P3 ;  /* 0xff80000054547808 */ /* 0x000fe20005800000 */
[----:B------:R-:W5:Y:S01]  /*6a10*/  MUFU.TANH R29, R29 ;  /* 0x0000001d001d7308 */ /* 0x000f620000002400 */
[----:B------:R-:W-:Y:S02]  /*6a20*/  FSEL R88, R88, -INF , !P4 ;  /* 0xff80000058587808 */ /* 0x000fe40006000000 */
[-C--:B------:R-:W-:Y:S02]  /*6a30*/  ISETP.GE.AND P3, PT, R13, R126.reuse, PT ;  /* 0x0000007e0d00720c */ /* 0x080fe40003f66270 */
[----:B------:R-:W-:-:S02]  /*6a40*/  ISETP.GE.AND P4, PT, R14, R126, PT ;  /* 0x0000007e0e00720c */ /* 0x000fc40003f86270 */
[----:B------:R-:W-:Y:S01]  /*6a50*/  FSEL R67, R67, -INF , !P3 ;  /* 0xff80000043437808 */ /* 0x000fe20005800000 */
[----:B------:R-:W4:Y:S01]  /*6a60*/  MUFU.TANH R12, R12 ;  /* 0x0000000c000c7308 */ /* 0x000f220000002400 */
[----:B------:R-:W-:Y:S02]  /*6a70*/  FSEL R64, R64, -INF , !P4 ;  /* 0xff80000040407808 */ /* 0x000fe40006000000 */
[-C--:B------:R-:W-:Y:S02]  /*6a80*/  ISETP.GE.AND P3, PT, R13, R119.reuse, PT ;  /* 0x000000770d00720c */ /* 0x080fe40003f66270 */
[----:B------:R-:W-:Y:S02]  /*6a90*/  ISETP.GE.AND P4, PT, R14, R119, PT ;  /* 0x000000770e00720c */ /* 0x000fe40003f86270 */
[----:B------:R-:W-:Y:S01]  /*6aa0*/  LOP3.LUT R13, R8, 0x70, R127, 0xfe, !PT ;  /* 0x00000070080d7812 */ /* 0x000fe200078efe7f */
[----:B------:R-:W-:Y:S01]  /*6ab0*/  MUFU.TANH R36, R36 ;  /* 0x0000002400247308 */ /* 0x000fe20000002400 */
[----:B------:R-:W-:-:S02]  /*6ac0*/  IADD3 R14, R11, 0x69, RZ ;  /* 0x000000690b0e7810 */ /* 0x000fc40007ffe0ff */
[----:B-1----:R-:W-:Y:S02]  /*6ad0*/  FSEL R35, R35, -INF , !P3 ;  /* 0xff80000023237808 */ /* 0x002fe40005800000 */
[----:B--2---:R-:W-:Y:S02]  /*6ae0*/  FSEL R32, R32, -INF , !P5 ;  /* 0xff80000020207808 */ /* 0x004fe40006800000 */
[----:B---3--:R-:W-:Y:S01]  /*6af0*/  FSEL R31, R31, -INF , !P4 ;  /* 0xff8000001f1f7808 */ /* 0x008fe20006000000 */
[----:B------:R-:W1:Y:S01]  /*6b00*/  MUFU.TANH R25, R25 ;  /* 0x0000001900197308 */ /* 0x000e620000002400 */
[----:B------:R-:W-:Y:S02]  /*6b10*/  FSEL R46, R20, -INF , !P1 ;  /* 0xff800000142e7808 */ /* 0x000fe40004800000 */
[C---:B------:R-:W-:Y:S02]  /*6b20*/  ISETP.GE.AND P3, PT, R13.reuse, R126, PT ;  /* 0x0000007e0d00720c */ /* 0x040fe40003f66270 */
[----:B------:R-:W-:-:S02]  /*6b30*/  ISETP.GE.AND P5, PT, R13, R119, PT ;  /* 0x000000770d00720c */ /* 0x000fc40003fa6270 */
[C---:B------:R-:W-:Y:S01]  /*6b40*/  ISETP.GE.AND P4, PT, R14.reuse, R126, PT ;  /* 0x0000007e0e00720c */ /* 0x040fe20003f86270 */
[----:B------:R-:W2:Y:S01]  /*6b50*/  MUFU.TANH R24, R24 ;  /* 0x0000001800187308 */ /* 0x000ea20000002400 */
[----:B------:R-:W-:Y:S02]  /*6b60*/  ISETP.GE.AND P1, PT, R14, R119, PT ;  /* 0x000000770e00720c */ /* 0x000fe40003f26270 */
[----:B------:R-:W-:Y:S02]  /*6b70*/  IADD3 R13, R11, 0x71, RZ ;  /* 0x000000710b0d7810 */ /* 0x000fe40007ffe0ff */
[----:B----4-:R-:W-:Y:S02]  /*6b80*/  FSEL R30, R30, -INF , !P2 ;  /* 0xff8000001e1e7808 */ /* 0x010fe40005000000 */
[----:B------:R-:W-:Y:S01]  /*6b90*/  FSEL R44, R44, -INF , !P4 ;  /* 0xff8000002c2c7808 */ /* 0x000fe20006000000 */
[----:B------:R-:W3:Y:S01]  /*6ba0*/  MUFU.TANH R28, R28 ;  /* 0x0000001c001c7308 */ /* 0x000ee20000002400 */
[----:B-----5:R-:W-:-:S02]  /*6bb0*/  FSEL R29, R29, -INF , !P1 ;  /* 0xff8000001d1d7808 */ /* 0x020fc40004800000 */
[----:B------:R-:W-:Y:S02]  /*6bc0*/  FSEL R43, R12, -INF , !P3 ;  /* 0xff8000000c2b7808 */ /* 0x000fe40005800000 */
[CC--:B------:R-:W-:Y:S02]  /*6bd0*/  ISETP.GE.AND P2, PT, R13.reuse, R126.reuse, PT ;  /* 0x0000007e0d00720c */ /* 0x0c0fe40003f46270 */
[-C--:B------:R-:W-:Y:S01]  /*6be0*/  ISETP.GE.AND P4, PT, R13, R119.reuse, PT ;  /* 0x000000770d00720c */ /* 0x080fe20003f86270 */
[----:B------:R-:W4:Y:S01]  /*6bf0*/  MUFU.TANH R26, R26 ;  /* 0x0000001a001a7308 */ /* 0x000f220000002400 */
[C---:B------:R-:W-:Y:S02]  /*6c00*/  ISETP.GE.AND P1, PT, R11.reuse, R126, PT ;  /* 0x0000007e0b00720c */ /* 0x040fe40003f26270 */
[----:B------:R-:W-:Y:S02]  /*6c10*/  ISETP.GE.AND P3, PT, R11, R119, PT ;  /* 0x000000770b00720c */ /* 0x000fe40003f66270 */
[----:B------:R-:W-:-:S02]  /*6c20*/  LOP3.LUT R127, R8, 0x78, R127, 0xfe, !PT ;  /* 0x00000078087f7812 */ /* 0x000fc400078efe7f */
[----:B------:R-:W-:Y:S01]  /*6c30*/  IADD3 R11, R11, 0x79, RZ ;  /* 0x000000790b0b7810 */ /* 0x000fe20007ffe0ff */
[----:B------:R-:W5:Y:S01]  /*6c40*/  MUFU.TANH R23, R23 ;  /* 0x0000001700177308 */ /* 0x000f620000002400 */
[----:B-1----:R-:W-:Y:S02]  /*6c50*/  FSEL R25, R25, -INF , !P5 ;  /* 0xff80000019197808 */ /* 0x002fe40006800000 */
[----:B------:R-:W-:Y:S02]  /*6c60*/  FSEL R36, R36, -INF , !P2 ;  /* 0xff80000024247808 */ /* 0x000fe40005000000 */
[----:B--2---:R-:W-:Y:S02]  /*6c70*/  FSEL R24, R24, -INF , !P4 ;  /* 0xff80000018187808 */ /* 0x004fe40006000000 */
[----:B------:R-:W-:Y:S01]  /*6c80*/  FSEL R3, R3, -INF , !P1 ;  /* 0xff80000003037808 */ /* 0x000fe20004800000 */
[----:B------:R-:W1:Y:S01]  /*6c90*/  MUFU.TANH R21, R21 ;  /* 0x0000001500157308 */ /* 0x000e620000002400 */
[----:B------:R-:W-:Y:S01]  /*6ca0*/  BAR.SYNC.DEFER_BLOCKING 0x0 ;  /* 0x0000000000007b1d */ /* 0x000fe20000010000 */
[----:B------:R-:W-:-:S02]  /*6cb0*/  ISETP.GE.AND P5, PT, R127, R126, PT ;  /* 0x0000007e7f00720c */ /* 0x000fc40003fa6270 */
[-C--:B------:R-:W-:Y:S02]  /*6cc0*/  ISETP.GE.AND P2, PT, R127, R119.reuse, PT ;  /* 0x000000777f00720c */ /* 0x080fe40003f46270 */
[C---:B------:R-:W-:Y:S02]  /*6cd0*/  ISETP.GE.AND P4, PT, R11.reuse, R126, PT ;  /* 0x0000007e0b00720c */ /* 0x040fe40003f86270 */
[----:B------:R-:W-:Y:S02]  /*6ce0*/  ISETP.GE.AND P1, PT, R11, R119, PT ;  /* 0x000000770b00720c */ /* 0x000fe40003f26270 */
[----:B------:R-:W-:Y:S02]  /*6cf0*/  FSEL R11, R37, -INF , !P3 ;  /* 0xff800000250b7808 */ /* 0x000fe40005800000 */
[----:B---3--:R-:W-:Y:S02]  /*6d00*/  FSEL R28, R28, -INF , !P5 ;  /* 0xff8000001c1c7808 */ /* 0x008fe40006800000 */
[----:B----4-:R-:W-:-:S02]  /*6d10*/  FSEL R26, R26, -INF , !P4 ;  /* 0xff8000001a1a7808 */ /* 0x010fc40006000000 */
[----:B-----5:R-:W-:Y:S02]  /*6d20*/  FSEL R23, R23, -INF , !P2 ;  /* 0xff80000017177808 */ /* 0x020fe40005000000 */
[----:B-1----:R-:W-:Y:S01]  /*6d30*/  FSEL R21, R21, -INF , !P1 ;  /* 0xff80000015157808 */ /* 0x002fe20004800000 */
        /* <DEDUP_REMOVED lines=62> */
.L_x_4206:
[----:B------:R-:W-:-:S04]  /*7120*/  ULEA UR5, -UR6, URZ, 0x7 ;  /* 0x0000003f06057291 */ /* 0x000fc8000f8e393f */
[----:B------:R-:W-:Y:S02]  /*7130*/  USHF.R.S32.HI UR4, URZ, 0x1f, UR5 ;  /* 0x0000001f3f047899 */ /* 0x000fe40008011405 */
[----:B------:R-:W-:-:S04]  /*7140*/  MOV R8, UR5 ;  /* 0x0000000500087c02 */ /* 0x000fc80008000f00 */
[----:B------:R-:W-:Y:S02]  /*7150*/  MOV R12, UR4 ;  /* 0x00000004000c7c02 */ /* 0x000fe40008000f00 */
.L_x_4207:
[----:B------:R-:W-:Y:S01]  /*7160*/  IADD3 R8, P0, R107, R8, RZ ;  /* 0x000000086b087210 */ /* 0x000fe20007f1e0ff */
[----:B------:R-:W-:Y:S02]  /*7170*/  USHF.L.U32 UR7, UR6, 0x6, URZ ;  /* 0x0000000606077899 */ /* 0x000fe4000800063f */
[----:B------:R-:W-:Y:S02]  /*7180*/  UMOV UR5, 0x6 ;  /* 0x0000000600057882 */ /* 0x000fe40000000000 */
[----:B------:R-:W-:Y:S01]  /*7190*/  IMAD.X R12, R85, 0x1, R12, P0 ;  /* 0x00000001550c7824 */ /* 0x000fe200000e060c */
[C---:B------:R-:W-:Y:S01]  /*71a0*/  LEA R116, P0, R8.reuse, c[0x0][0x168], 0x1 ;  /* 0x00005a0008747a11 */ /* 0x040fe200078008ff */
[----:B------:R-:W-:Y:S02]  /*71b0*/  ULDC UR4, c[0x0][0x19c] ;  /* 0x0000670000047ab9 */ /* 0x000fe40000000800 */
        /* <DEDUP_REMOVED lines=18> */
.L_x_4205:
[----:B-1----:R-:W-:Y:S02]  /*72e0*/  FMNMX.FTZ R14, R2, R3, !PT ;  /* 0x00000003020e7209 */ /* 0x002fe40007810000 */
        /* <DEDUP_REMOVED lines=63> */
[----:B------:R-:W1:Y:S04]  /*76e0*/  SHFL.BFLY PT, R13, R14, 0x2, 0x1f ;  /* 0x0c401f000e0d7f89 */ /* 0x000e6800000e0000 */
[----:B------:R-:W2:Y:S01]  /*76f0*/  SHFL.BFLY PT, R12, R8, 0x2, 0x1f ;  /* 0x0c401f00080c7f89 */ /* 0x000ea200000e0000 */
[----:B-1----:R-:W-:Y:S02]  /*7700*/  FMNMX.FTZ R13, R14, R13, !PT ;  /* 0x0000000d0e0d7209 */ /* 0x002fe40007810000 */
        /* <DEDUP_REMOVED lines=11> */
[--C-:B------:R-:W-:Y:S01]  /*77c0*/  FFMA.FTZ R56, R10, c[0x0][0x23c], -R27.reuse ;  /* 0x00008f000a387a23 */ /* 0x100fe2000001081b */
[----:B------:R-:W-:Y:S01]  /*77d0*/  LDSM.16.MT88.4 R12, [R87+0x3000] ;  /* 0x00300000570c783b */ /* 0x000fe20000004200 */
[--C-:B------:R-:W-:Y:S01]  /*77e0*/  FFMA.FTZ R38, R9, c[0x0][0x23c], -R27.reuse ;  /* 0x00008f0009267a23 */ /* 0x100fe2000001081b */
[C---:B------:R-:W-:Y:S01]  /*77f0*/  FSETP.NEU.FTZ.AND P0, PT, R3.reuse, -INF , PT ;  /* 0xff8000000300780b */ /* 0x040fe20003f1d000 */
[----:B------:R-:W-:Y:S01]  /*7800*/  FMUL.FTZ R22, R3, c[0x0][0x23c] ;  /* 0x00008f0003167a20 */ /* 0x000fe20000410000 */
[----:B------:R-:W-:Y:S01]  /*7810*/  MUFU.EX2 R107, R107 ;  /* 0x0000006b006b7308 */ /* 0x000fe20000000800 */
[----:B------:R-:W-:-:S02]  /*7820*/  FFMA.FTZ R37, R7, c[0x0][0x23c], -R27 ;  /* 0x00008f0007257a23 */ /* 0x000fc4000001081b */
[----:B------:R-:W-:Y:S01]  /*7830*/  FMUL.FTZ R119, R119, c[0x0][0x23c] ;  /* 0x00008f0077777a20 */ /* 0x000fe20000410000 */
[----:B------:R-:W-:Y:S01]  /*7840*/  FSEL R22, R22, RZ, P0 ;  /* 0x000000ff16167208 */ /* 0x000fe20000000000 */
[--C-:B------:R-:W-:Y:S02]  /*7850*/  FFMA.FTZ R41, R134, c[0x0][0x23c], -R27.reuse ;  /* 0x00008f0086297a23 */ /* 0x100fe4000001081b */
[----:B------:R-:W-:Y:S01]  /*7860*/  FFMA.FTZ R40, R133, c[0x0][0x23c], -R27 ;  /* 0x00008f0085287a23 */ /* 0x000fe2000001081b */
[----:B------:R-:W1:Y:S01]  /*7870*/  MUFU.EX2 R56, R56 ;  /* 0x0000003800387308 */ /* 0x000e620000000800 */
[--C-:B------:R-:W-:Y:S02]  /*7880*/  FFMA.FTZ R54, R6, c[0x0][0x23c], -R22.reuse ;  /* 0x00008f0006367a23 */ /* 0x100fe40000010816 */
[--C-:B------:R-:W-:Y:S01]  /*7890*/  FFMA.FTZ R6, R5, c[0x0][0x23c], -R22.reuse ;  /* 0x00008f0005067a23 */ /* 0x100fe20000010816 */
[----:B------:R-:W-:Y:S01]  /*78a0*/  FSEL R5, R3, RZ, P0 ;  /* 0x000000ff03057208 */ /* 0x000fe20000000000 */
[----:B------:R-:W-:-:S02]  /*78b0*/  FFMA.FTZ R55, R11, c[0x0][0x23c], -R22 ;  /* 0x00008f000b377a23 */ /* 0x000fc40000010816 */
[----:B------:R-:W2:Y:S01]  /*78c0*/  LDSM.16.MT88.4 R8, [R86+0x3000] ;  /* 0x003000005608783b */ /* 0x000ea20000004200 */
[----:B------:R-:W-:Y:S01]  /*78d0*/  MUFU.EX2 R38, R38 ;  /* 0x0000002600267308 */ /* 0x000fe20000000800 */
[----:B------:R-:W-:Y:S02]  /*78e0*/  FADD.FTZ R0, R0, -R5 ;  /* 0x8000000500007221 */ /* 0x000fe40000010000 */
[--C-:B------:R-:W-:Y:S02]  /*78f0*/  FFMA.FTZ R85, R60, c[0x0][0x23c], -R22.reuse ;  /* 0x00008f003c557a23 */ /* 0x100fe40000010816 */
[----:B------:R-:W-:Y:S02]  /*7900*/  FMUL.FTZ R0, R0, c[0x0][0x23c] ;  /* 0x00008f0000007a20 */ /* 0x000fe40000410000 */
[----:B------:R-:W-:Y:S01]  /*7910*/  FFMA.FTZ R60, R59, c[0x0][0x23c], -R22 ;  /* 0x00008f003b3c7a23 */ /* 0x000fe20000010816 */
[----:B------:R-:W-:Y:S01]  /*7920*/  MUFU.EX2 R37, R37 ;  /* 0x0000002500257308 */ /* 0x000fe20000000800 */
[----:B------:R-:W-:-:S02]  /*7930*/  FFMA.FTZ R39, R39, c[0x0][0x23c], -R27 ;  /* 0x00008f0027277a23 */ /* 0x000fc4000001081b */
[--C-:B------:R-:W-:Y:S02]  /*7940*/  FFMA.FTZ R42, R132, c[0x0][0x23c], -R27.reuse ;  /* 0x00008f00842a7a23 */ /* 0x100fe4000001081b */
[--C-:B------:R-:W-:Y:S02]  /*7950*/  FFMA.FTZ R59, R53, c[0x0][0x23c], -R22.reuse ;  /* 0x00008f00353b7a23 */ /* 0x100fe40000010816 */
[----:B------:R-:W-:Y:S01]  /*7960*/  FFMA.FTZ R50, R131, c[0x0][0x23c], -R22 ;  /* 0x00008f0083327a23 */ /* 0x000fe20000010816 */
[----:B------:R3:W4:Y:S01]  /*7970*/  MUFU.EX2 R61, R0 ;  /* 0x00000000003d7308 */ /* 0x0007220000000800 */
[--C-:B------:R-:W-:Y:S02]  /*7980*/  FFMA.FTZ R51, R49, c[0x0][0x23c], -R27.reuse ;  /* 0x00008f0031337a23 */ /* 0x100fe4000001081b */
[--C-:B------:R-:W-:Y:S02]  /*7990*/  FFMA.FTZ R53, R130, c[0x0][0x23c], -R27.reuse ;  /* 0x00008f0082357a23 */ /* 0x100fe4000001081b */
[----:B------:R-:W-:-:S02]  /*79a0*/  FFMA.FTZ R52, R52, c[0x0][0x23c], -R27 ;  /* 0x00008f0034347a23 */ /* 0x000fc4000001081b */
[----:B------:R-:W-:Y:S01]  /*79b0*/  FFMA.FTZ R45, R129, c[0x0][0x23c], -R27 ;  /* 0x00008f00812d7a23 */ /* 0x000fe2000001081b */
[----:B------:R-:W-:Y:S01]  /*79c0*/  MUFU.EX2 R55, R55 ;  /* 0x0000003700377308 */ /* 0x000fe20000000800 */
[--C-:B------:R-:W-:Y:S02]  /*79d0*/  FFMA.FTZ R90, R90, c[0x0][0x23c], -R22.reuse ;  /* 0x00008f005a5a7a23 */ /* 0x100fe40000010816 */
[--C-:B------:R-:W-:Y:S02]  /*79e0*/  FFMA.FTZ R58, R58, c[0x0][0x23c], -R22.reuse ;  /* 0x00008f003a3a7a23 */ /* 0x100fe40000010816 */
[--C-:B------:R-:W-:Y:S02]  /*79f0*/  FFMA.FTZ R49, R128, c[0x0][0x23c], -R22.reuse ;  /* 0x00008f0080317a23 */ /* 0x100fe40000010816 */
[--C-:B------:R-:W-:Y:S01]  /*7a00*/  FFMA.FTZ R47, R123, c[0x0][0x23c], -R22.reuse ;  /* 0x00008f007b2f7a23 */ /* 0x100fe20000010816 */
[----:B------:R-:W5:Y:S01]  /*7a10*/  MUFU.EX2 R54, R54 ;  /* 0x0000003600367308 */ /* 0x000f620000000800 */
[----:B---3--:R-:W-:Y:S01]  /*7a20*/  FFMA.FTZ R0, R4, c[0x0][0x23c], -R22 ;  /* 0x00008f0004007a23 */ /* 0x008fe20000010816 */
[----:B-1----:R-:W-:Y:S01]  /*7a30*/  F2FP.BF16.PACK_AB R4, R56, R107 ;  /* 0x0000006b3804723e */ /* 0x002fe200000010ff */
[----:B----4-:R-:W-:-:S02]  /*7a40*/  FMUL.FTZ R74, R74, R61 ;  /* 0x0000003d4a4a7220 */ /* 0x010fc40000410000 */
[-C--:B------:R-:W-:Y:S02]  /*7a50*/  FMUL.FTZ R75, R75, R61.reuse ;  /* 0x0000003d4b4b7220 */ /* 0x080fe40000410000 */
[-C--:B------:R-:W-:Y:S01]  /*7a60*/  FMUL.FTZ R70, R70, R61.reuse ;  /* 0x0000003d46467220 */ /* 0x080fe20000410000 */
[----:B------:R1:W-:Y:S01]  /*7a70*/  MUFU.EX2 R2, R6 ;  /* 0x0000000600027308 */ /* 0x0003e20000000800 */
[-C--:B------:R-:W-:Y:S02]  /*7a80*/  FMUL.FTZ R71, R71, R61.reuse ;  /* 0x0000003d47477220 */ /* 0x080fe40000410000 */
[-C--:B------:R-:W-:Y:S02]  /*7a90*/  FMUL.FTZ R82, R82, R61.reuse ;  /* 0x0000003d52527220 */ /* 0x080fe40000410000 */
[-C--:B------:R-:W-:Y:S02]  /*7aa0*/  FMUL.FTZ R83, R83, R61.reuse ;  /* 0x0000003d53537220 */ /* 0x080fe40000410000 */
[----:B------:R-:W-:Y:S01]  /*7ab0*/  FMUL.FTZ R78, R78, R61 ;  /* 0x0000003d4e4e7220 */ /* 0x000fe20000410000 */
[----:B------:R-:W3:Y:S01]  /*7ac0*/  MUFU.EX2 R119, R119 ;  /* 0x0000007700777308 */ /* 0x000ee20000000800 */
[----:B-----5:R-:W-:Y:S01]  /*7ad0*/  F2FP.BF16.PACK_AB R5, R54, R55 ;  /* 0x000000373605723e */ /* 0x020fe200000010ff */
[----:B------:R-:W-:-:S02]  /*7ae0*/  FMUL.FTZ R79, R79, R61 ;  /* 0x0000003d4f4f7220 */ /* 0x000fc40000410000 */
[--C-:B------:R-:W-:Y:S02]  /*7af0*/  FFMA.FTZ R99, R99, c[0x0][0x23c], -R27.reuse ;  /* 0x00008f0063637a23 */ /* 0x100fe4000001081b */
[--C-:B------:R-:W-:Y:S02]  /*7b00*/  FFMA.FTZ R95, R122, c[0x0][0x23c], -R27.reuse ;  /* 0x00008f007a5f7a23 */ /* 0x100fe4000001081b */
[----:B------:R-:W4:Y:S01]  /*7b10*/  MUFU.EX2 R0, R0 ;  /* 0x0000000000007308 */ /* 0x000f220000000800 */
[----:B-1----:R-:W-:Y:S01]  /*7b20*/  F2FP.BF16.PACK_AB R6, R37, R38 ;  /* 0x000000262506723e */ /* 0x002fe200000010ff */
[--C-:B------:R-:W-:Y:S02]  /*7b30*/  FFMA.FTZ R92, R121, c[0x0][0x23c], -R27.reuse ;  /* 0x00008f00795c7a23 */ /* 0x100fe4000001081b */
[----:B------:R-:W-:Y:S02]  /*7b40*/  FFMA.FTZ R91, R91, c[0x0][0x23c], -R27 ;  /* 0x00008f005b5b7a23 */ /* 0x000fe4000001081b */
[----:B------:R-:W-:-:S02]  /*7b50*/  FFMA.FTZ R94, R120, c[0x0][0x23c], -R22 ;  /* 0x00008f00785e7a23 */ /* 0x000fc40000010816 */
[-C--:B---3--:R-:W-:Y:S01]  /*7b60*/  FMUL.FTZ R72, R72, R119.reuse ;  /* 0x0000007748487220 */ /* 0x088fe20000410000 */
[----:B------:R-:W-:Y:S01]  /*7b70*/  MUFU.EX2 R41, R41 ;  /* 0x0000002900297308 */ /* 0x000fe20000000800 */
[-C--:B------:R-:W-:Y:S02]  /*7b80*/  FMUL.FTZ R73, R73, R119.reuse ;  /* 0x0000007749497220 */ /* 0x080fe40000410000 */
[-C--:B------:R-:W-:Y:S02]  /*7b90*/  FMUL.FTZ R68, R68, R119.reuse ;  /* 0x0000007744447220 */ /* 0x080fe40000410000 */
[-C--:B------:R-:W-:Y:S01]  /*7ba0*/  FMUL.FTZ R69, R69, R119.reuse ;  /* 0x0000007745457220 */ /* 0x080fe20000410000 */
[----:B----4-:R-:W-:Y:S01]  /*7bb0*/  F2FP.BF16.PACK_AB R7, R0, R2 ;  /* 0x000000020007723e */ /* 0x010fe200000010ff */
[-C--:B------:R-:W-:Y:S01]  /*7bc0*/  FMUL.FTZ R80, R80, R119.reuse ;  /* 0x0000007750507220 */ /* 0x080fe20000410000 */
[----:B------:R-:W1:Y:S01]  /*7bd0*/  MUFU.EX2 R40, R40 ;  /* 0x0000002800287308 */ /* 0x000e620000000800 */
[----:B------:R-:W-:-:S02]  /*7be0*/  FMUL.FTZ R81, R81, R119 ;  /* 0x0000007751517220 */ /* 0x000fc40000410000 */
[-C--:B------:R-:W-:Y:S02]  /*7bf0*/  FMUL.FTZ R76, R76, R119.reuse ;  /* 0x000000774c4c7220 */ /* 0x080fe40000410000 */
[C---:B--2---:R-:W-:Y:S01]  /*7c00*/  HMMA.16816.F32.BF16 R72, R4.reuse, R8, R72 ;  /* 0x000000080448723c */ /* 0x044fe20000041848 */
[-C--:B------:R-:W-:Y:S02]  /*7c10*/  FMUL.FTZ R77, R77, R119.reuse ;  /* 0x000000774d4d7220 */ /* 0x080fe40000410000 */
[----:B------:R-:W-:Y:S01]  /*7c20*/  MUFU.EX2 R39, R39 ;  /* 0x0000002700277308 */ /* 0x000fe20000000800 */
[--C-:B------:R-:W-:Y:S02]  /*7c30*/  FFMA.FTZ R98, R98, c[0x0][0x23c], -R22.reuse ;  /* 0x00008f0062627a23 */ /* 0x100fe40000010816 */
[--C-:B------:R-:W-:Y:S02]  /*7c40*/  FFMA.FTZ R96, R96, c[0x0][0x23c], -R22.reuse ;  /* 0x00008f0060607a23 */ /* 0x100fe40000010816 */
[----:B------:R-:W-:Y:S01]  /*7c50*/  HMMA.16816.F32.BF16 R68, R4, R10, R68 ;  /* 0x0000000a0444723c */ /* 0x000fe20000041844 */
[----:B------:R-:W2:Y:S01]  /*7c60*/  LDSM.16.MT88.4 R8, [R87+0x3400] ;  /* 0x003400005708783b */ /* 0x000ea20000004200 */
[----:B------:R-:W-:Y:S01]  /*7c70*/  FFMA.FTZ R93, R97, c[0x0][0x23c], -R22 ;  /* 0x00008f00615d7a23 */ /* 0x000fe20000010816 */
[----:B------:R-:W3:Y:S01]  /*7c80*/  MUFU.EX2 R42, R42 ;  /* 0x0000002a002a7308 */ /* 0x000ee20000000800 */
[----:B------:R-:W-:-:S02]  /*7c90*/  FFMA.FTZ R125, R125, R119, R107 ;  /* 0x000000777d7d7223 */ /* 0x000fc4000001006b */
[--C-:B------:R-:W-:Y:S02]  /*7ca0*/  FFMA.FTZ R107, R89, c[0x0][0x23c], -R27.reuse ;  /* 0x00008f00596b7a23 */ /* 0x100fe4000001081b */
[C---:B------:R-:W-:Y:S01]  /*7cb0*/  HMMA.16816.F32.BF16 R80, R4.reuse, R12, R80 ;  /* 0x0000000c0450723c */ /* 0x040fe20000041850 */
[--C-:B------:R-:W-:Y:S02]  /*7cc0*/  FFMA.FTZ R119, R62, c[0x0][0x23c], -R27.reuse ;  /* 0x00008f003e777a23 */ /* 0x100fe4000001081b */
[----:B------:R-:W-:Y:S01]  /*7cd0*/  MUFU.EX2 R85, R85 ;  /* 0x0000005500557308 */ /* 0x000fe20000000800 */
[--C-:B------:R-:W-:Y:S02]  /*7ce0*/  FFMA.FTZ R97, R63, c[0x0][0x23c], -R27.reuse ;  /* 0x00008f003f617a23 */ /* 0x100fe4000001081b */
[--C-:B------:R-:W-:Y:S02]  /*7cf0*/  FFMA.FTZ R89, R65, c[0x0][0x23c], -R27.reuse ;  /* 0x00008f0041597a23 */ /* 0x100fe4000001081b */
[----:B------:R-:W-:Y:S01]  /*7d00*/  HMMA.16816.F32.BF16 R76, R4, R14, R76 ;  /* 0x0000000e044c723c */ /* 0x000fe2000004184c */
[----:B------:R-:W4:Y:S01]  /*7d10*/  LDSM.16.MT88.4 R12, [R86+0x3400] ;  /* 0x00340000560c783b */ /* 0x000f220000004200 */
[--C-:B------:R-:W-:Y:S01]  /*7d20*/  FFMA.FTZ R62, R84, c[0x0][0x23c], -R27.reuse ;  /* 0x00008f00543e7a23 */ /* 0x100fe2000001081b */
[----:B------:R-:W5:Y:S01]  /*7d30*/  MUFU.EX2 R60, R60 ;  /* 0x0000003c003c7308 */ /* 0x000f620000000800 */
[----:B------:R-:W-:-:S02]  /*7d40*/  FFMA.FTZ R65, R66, c[0x0][0x23c], -R27 ;  /* 0x00008f0042417a23 */ /* 0x000fc4000001081b */
[--C-:B------:R-:W-:Y:S01]  /*7d50*/  FFMA.FTZ R63, R67, c[0x0][0x23c], -R27.reuse ;  /* 0x00008f00433f7a23 */ /* 0x100fe2000001081b */
[----:B-1----:R-:W-:Y:S01]  /*7d60*/  F2FP.BF16.PACK_AB R4, R40, R41 ;  /* 0x000000292804723e */ /* 0x002fe200000010ff */
[--C-:B------:R-:W-:Y:S01]  /*7d70*/  FFMA.FTZ R84, R48, c[0x0][0x23c], -R22.reuse ;  /* 0x00008f0030547a23 */ /* 0x100fe20000010816 */
[----:B---3--:R-:W-:Y:S01]  /*7d80*/  F2FP.BF16.PACK_AB R6, R42, R39 ;  /* 0x000000272a06723e */ /* 0x008fe200000010ff */
[----:B------:R-:W-:Y:S01]  /*7d90*/  FFMA.FTZ R120, R57, c[0x0][0x23c], -R27 ;  /* 0x00008f0039787a23 */ /* 0x000fe2000001081b */
[----:B------:R-:W-:Y:S01]  /*7da0*/  MUFU.EX2 R59, R59 ;  /* 0x0000003b003b7308 */ /* 0x000fe20000000800 */
[--C-:B------:R-:W-:Y:S02]  /*7db0*/  FFMA.FTZ R66, R18, c[0x0][0x23c], -R22.reuse ;  /* 0x00008f0012427a23 */ /* 0x100fe40000010816 */
[--C-:B------:R-:W-:Y:S02]  /*7dc0*/  FFMA.FTZ R67, R17, c[0x0][0x23c], -R22.reuse ;  /* 0x00008f0011437a23 */ /* 0x100fe40000010816 */
[----:B------:R-:W-:-:S02]  /*7dd0*/  FFMA.FTZ R48, R19, c[0x0][0x23c], -R22 ;  /* 0x00008f0013307a23 */ /* 0x000fc40000010816 */
[----:B------:R-:W-:Y:S01]  /*7de0*/  FFMA.FTZ R55, R124, R61, R55 ;  /* 0x0000003d7c377223 */ /* 0x000fe20000010037 */
[----:B------:R-:W1:Y:S01]  /*7df0*/  MUFU.EX2 R50, R50 ;  /* 0x0000003200327308 */ /* 0x000e620000000800 */
[----:B-----5:R-:W-:Y:S01]  /*7e00*/  F2FP.BF16.PACK_AB R5, R60, R85 ;  /* 0x000000553c05723e */ /* 0x020fe200000010ff */
[----:B------:R-:W-:Y:S02]  /*7e10*/  FADD.FTZ R125, R56, R125 ;  /* 0x0000007d387d7221 */ /* 0x000fe40000010000 */
[----:B------:R-:W-:Y:S02]  /*7e20*/  FADD.FTZ R56, R54, R55 ;  /* 0x0000003736387221 */ /* 0x000fe40000010000 */
[----:B------:R-:W-:Y:S02]  /*7e30*/  FFMA.FTZ R54, R16, c[0x0][0x23c], -R22 ;  /* 0x00008f0010367a23 */ /* 0x000fe40000010816 */
[----:B------:R-:W3:Y:S01]  /*7e40*/  MUFU.EX2 R53, R53 ;  /* 0x0000003500357308 */ /* 0x000ee20000000800 */
[----:B------:R-:W-:Y:S01]  /*7e50*/  LDSM.16.MT88.4 R16, [R87+0x4400] ;  /* 0x004400005710783b */ /* 0x000fe20000004200 */
[----:B------:R-:W-:-:S02]  /*7e60*/  FADD.FTZ R125, R38, R125 ;  /* 0x0000007d267d7221 */ /* 0x000fc40000010000 */
[----:B------:R-:W-:Y:S02]  /*7e70*/  FADD.FTZ R56, R2, R56 ;  /* 0x0000003802387221 */ /* 0x000fe40000010000 */
[--C-:B------:R-:W-:Y:S01]  /*7e80*/  FFMA.FTZ R2, R32, c[0x0][0x23c], -R22.reuse ;  /* 0x00008f0020027a23 */ /* 0x100fe20000010816 */
[----:B-1----:R-:W-:Y:S01]  /*7e90*/  F2FP.BF16.PACK_AB R7, R50, R59 ;  /* 0x0000003b3207723e */ /* 0x002fe200000010ff */
[----:B------:R-:W1:Y:S01]  /*7ea0*/  MUFU.EX2 R52, R52 ;  /* 0x0000003400347308 */ /* 0x000e620000000800 */
[--C-:B------:R-:W-:Y:S02]  /*7eb0*/  FFMA.FTZ R55, R33, c[0x0][0x23c], -R22.reuse ;  /* 0x00008f0021377a23 */ /* 0x100fe40000010816 */
[--C-:B------:R-:W-:Y:S02]  /*7ec0*/  FFMA.FTZ R34, R34, c[0x0][0x23c], -R22.reuse ;  /* 0x00008f0022227a23 */ /* 0x100fe40000010816 */
[----:B------:R-:W-:Y:S01]  /*7ed0*/  FFMA.FTZ R35, R35, c[0x0][0x23c], -R22 ;  /* 0x00008f0023237a23 */ /* 0x000fe20000010816 */
[----:B--2---:R-:W-:Y:S01]  /*7ee0*/  HMMA.16816.F32.BF16 R80, R4, R8, R80 ;  /* 0x000000080450723c */ /* 0x004fe20000041850 */
[----:B------:R-:W-:Y:S01]  /*7ef0*/  FADD.FTZ R37, R37, R125 ;  /* 0x0000007d25257221 */ /* 0x000fe20000010000 */
[----:B------:R-:W-:Y:S01]  /*7f00*/  MUFU.EX2 R45, R45 ;  /* 0x0000002d002d7308 */ /* 0x000fe20000000800 */
        /* <DEDUP_REMOVED lines=14> */
[----:B---3--:R-:W-:Y:S01]  /*7ff0*/  FADD.FTZ R42, R53, R42 ;  /* 0x0000002a352a7221 */ /* 0x008fe20000010000 */
[----:B------:R-:W-:Y:S01]  /*8000*/  HMMA.16816.F32.BF16 R68, R4, R14, R68 ;  /* 0x0000000e0444723c */ /* 0x000fe20000041844 */
[----:B------:R-:W3:Y:S01]  /*8010*/  LDSM.16.MT88.4 R12, [R86+0x3800] ;  /* 0x00380000560c783b */ /* 0x000ee20000004200 */
[----:B------:R-:W4:Y:S01]  /*8020*/  MUFU.EX2 R58, R58 ;  /* 0x0000003a003a7308 */ /* 0x000f220000000800 */
[--C-:B------:R-:W-:Y:S02]  /*8030*/  FFMA.FTZ R57, R88, c[0x0][0x23c], -R27.reuse ;  /* 0x00008f0058397a23 */ /* 0x100fe4000001081b */
[--C-:B------:R-:W-:Y:S02]  /*8040*/  FFMA.FTZ R64, R64, c[0x0][0x23c], -R27.reuse ;  /* 0x00008f0040407a23 */ /* 0x100fe4000001081b */
[----:B-1----:R-:W-:Y:S01]  /*8050*/  F2FP.BF16.PACK_AB R4, R52, R53 ;  /* 0x000000353404723e */ /* 0x002fe200000010ff */
[--C-:B------:R-:W-:Y:S01]  /*8060*/  FFMA.FTZ R46, R46, c[0x0][0x23c], -R27.reuse ;  /* 0x00008f002e2e7a23 */ /* 0x100fe2000001081b */
[----:B-----5:R-:W-:Y:S01]  /*8070*/  F2FP.BF16.PACK_AB R6, R51, R45 ;  /* 0x0000002d3306723e */ /* 0x020fe200000010ff */
[----:B------:R-:W1:Y:S01]  /*8080*/  MUFU.EX2 R49, R49 ;  /* 0x0000003100317308 */ /* 0x000e620000000800 */
[----:B------:R-:W-:-:S02]  /*8090*/  FFMA.FTZ R44, R44, c[0x0][0x23c], -R27 ;  /* 0x00008f002c2c7a23 */ /* 0x000fc4000001081b */
[--C-:B------:R-:W-:Y:S02]  /*80a0*/  FFMA.FTZ R30, R30, c[0x0][0x23c], -R22.reuse ;  /* 0x00008f001e1e7a23 */ /* 0x100fe40000010816 */
[----:B------:R-:W-:Y:S02]  /*80b0*/  FFMA.FTZ R29, R29, c[0x0][0x23c], -R22 ;  /* 0x00008f001d1d7a23 */ /* 0x000fe40000010816 */
[----:B------:R-:W-:Y:S01]  /*80c0*/  FADD.FTZ R52, R52, R42 ;  /* 0x0000002a34347221 */ /* 0x000fe20000010000 */
[----:B------:R-:W5:Y:S01]  /*80d0*/  MUFU.EX2 R47, R47 ;  /* 0x0000002f002f7308 */ /* 0x000f620000000800 */
[----:B----4-:R-:W-:Y:S01]  /*80e0*/  F2FP.BF16.PACK_AB R5, R58, R90 ;  /* 0x0000005a3a05723e */ /* 0x010fe200000010ff */
[----:B------:R-:W-:Y:S02]  /*80f0*/  FADD.FTZ R90, R90, R59 ;  /* 0x0000003b5a5a7221 */ /* 0x000fe40000010000 */
[----:B------:R-:W-:Y:S02]  /*8100*/  FADD.FTZ R52, R45, R52 ;  /* 0x000000342d347221 */ /* 0x000fe40000010000 */
[----:B------:R-:W-:-:S02]  /*8110*/  FADD.FTZ R90, R58, R90 ;  /* 0x0000005a3a5a7221 */ /* 0x000fc40000010000 */
[----:B------:R-:W-:Y:S01]  /*8120*/  MUFU.EX2 R99, R99 ;  /* 0x0000006300637308 */ /* 0x000fe20000000800 */
[----:B------:R-:W-:Y:S02]  /*8130*/  FADD.FTZ R52, R51, R52 ;  /* 0x0000003433347221 */ /* 0x000fe40000010000 */
[----:B-1----:R-:W-:Y:S02]  /*8140*/  FADD.FTZ R90, R49, R90 ;  /* 0x0000005a315a7221 */ /* 0x002fe40000010000 */
[--C-:B------:R-:W-:Y:S02]  /*8150*/  FFMA.FTZ R43, R43, c[0x0][0x23c], -R27.reuse ;  /* 0x00008f002b2b7a23 */ /* 0x100fe4000001081b */
[----:B------:R-:W-:Y:S01]  /*8160*/  FFMA.FTZ R33, R36, c[0x0][0x23c], -R27 ;  /* 0x00008f0024217a23 */ /* 0x000fe2000001081b */
[C---:B-----5:R-:W-:Y:S01]  /*8170*/  F2FP.BF16.PACK_AB R7, R47.reuse, R49 ;  /* 0x000000312f07723e */ /* 0x060fe200000010ff */
[----:B------:R-:W1:Y:S01]  /*8180*/  MUFU.EX2 R95, R95 ;  /* 0x0000005f005f7308 */ /* 0x000e620000000800 */
[----:B------:R-:W-:-:S02]  /*8190*/  FADD.FTZ R47, R47, R90 ;  /* 0x0000005a2f2f7221 */ /* 0x000fc40000010000 */
[--C-:B------:R-:W-:Y:S02]  /*81a0*/  FFMA.FTZ R28, R28, c[0x0][0x23c], -R27.reuse ;  /* 0x00008f001c1c7a23 */ /* 0x100fe4000001081b */
[----:B------:R-:W-:Y:S01]  /*81b0*/  FFMA.FTZ R125, R26, c[0x0][0x23c], -R27 ;  /* 0x00008f001a7d7a23 */ /* 0x000fe2000001081b */
[C---:B--2---:R-:W-:Y:S01]  /*81c0*/  HMMA.16816.F32.BF16 R80, R4.reuse, R8, R80 ;  /* 0x000000080450723c */ /* 0x044fe20000041850 */
[--C-:B------:R-:W-:Y:S01]  /*81d0*/  FFMA.FTZ R25, R25, c[0x0][0x23c], -R22.reuse ;  /* 0x00008f0019197a23 */ /* 0x100fe20000010816 */
[----:B------:R-:W-:Y:S01]  /*81e0*/  MUFU.EX2 R92, R92 ;  /* 0x0000005c005c7308 */ /* 0x000fe20000000800 */
[--C-:B------:R-:W-:Y:S02]  /*81f0*/  FFMA.FTZ R24, R24, c[0x0][0x23c], -R22.reuse ;  /* 0x00008f0018187a23 */ /* 0x100fe40000010816 */
[--C-:B------:R-:W-:Y:S02]  /*8200*/  FFMA.FTZ R23, R23, c[0x0][0x23c], -R22.reuse ;  /* 0x00008f0017177a23 */ /* 0x100fe40000010816 */
[----:B------:R-:W-:Y:S01]  /*8210*/  FFMA.FTZ R124, R21, c[0x0][0x23c], -R22 ;  /* 0x00008f00157c7a23 */ /* 0x000fe20000010816 */
[C---:B------:R-:W-:Y:S01]  /*8220*/  HMMA.16816.F32.BF16 R76, R4.reuse, R10, R76 ;  /* 0x0000000a044c723c */ /* 0x040fe2000004184c */
[----:B------:R-:W2:Y:S01]  /*8230*/  LDSM.16.MT88.4 R8, [R87+0x3c00] ;  /* 0x003c00005708783b */ /* 0x000ea20000004200 */
[----:B------:R-:W4:Y:S06]  /*8240*/  MUFU.EX2 R91, R91 ;  /* 0x0000005b005b7308 */ /* 0x000f2c0000000800 */
[C---:B---3--:R-:W-:Y:S02]  /*8250*/  HMMA.16816.F32.BF16 R72, R4.reuse, R12, R72 ;  /* 0x0000000c0448723c */ /* 0x048fe40000041848 */
[----:B------:R-:W3:Y:S06]  /*8260*/  MUFU.EX2 R94, R94 ;  /* 0x0000005e005e7308 */ /* 0x000eec0000000800 */
[----:B------:R-:W-:Y:S01]  /*8270*/  HMMA.16816.F32.BF16 R68, R4, R14, R68 ;  /* 0x0000000e0444723c */ /* 0x000fe20000041844 */
[----:B------:R-:W-:Y:S01]  /*8280*/  LDSM.16.MT88.4 R12, [R87+0x4000] ;  /* 0x00400000570c783b */ /* 0x000fe20000004200 */
[----:B------:R-:W5:Y:S05]  /*8290*/  MUFU.EX2 R98, R98 ;  /* 0x0000006200627308 */ /* 0x000f6a0000000800 */
[----:B-1----:R-:W-:Y:S01]  /*82a0*/  F2FP.BF16.PACK_AB R4, R95, R99 ;  /* 0x000000635f04723e */ /* 0x002fe200000010ff */
[----:B------:R-:W-:Y:S01]  /*82b0*/  FADD.FTZ R99, R99, R52 ;  /* 0x0000003463637221 */ /* 0x000fe20000010000 */
[----:B----4-:R-:W-:Y:S01]  /*82c0*/  F2FP.BF16.PACK_AB R6, R91, R92 ;  /* 0x0000005c5b06723e */ /* 0x010fe200000010ff */
[----:B------:R-:W-:Y:S01]  /*82d0*/  MUFU.EX2 R96, R96 ;  /* 0x0000006000607308 */ /* 0x000fe20000000800 */
[----:B---3--:R-:W-:-:S02]  /*82e0*/  FADD.FTZ R47, R94, R47 ;  /* 0x0000002f5e2f7221 */ /* 0x008fc40000010000 */
[----:B------:R-:W-:-:S04]  /*82f0*/  FADD.FTZ R99, R95, R99 ;  /* 0x000000635f637221 */ /* 0x000fc80000010000 */
[----:B------:R-:W-:Y:S01]  /*8300*/  FADD.FTZ R99, R92, R99 ;  /* 0x000000635c637221 */ /* 0x000fe20000010000 */
        /* <DEDUP_REMOVED lines=9> */
[C---:B--2---:R-:W-:Y:S01]  /*83a0*/  HMMA.16816.F32.BF16 R80, R4.reuse, R8, R80 ;  /* 0x000000080450723c */ /* 0x044fe20000041850 */
[----:B---3--:R-:W-:Y:S01]  /*83b0*/  FADD.FTZ R91, R107, R91 ;  /* 0x0000005b6b5b7221 */ /* 0x008fe20000010000 */
[----:B------:R-:W-:Y:S06]  /*83c0*/  MUFU.EX2 R97, R97 ;  /* 0x0000006100617308 */ /* 0x000fec0000000800 */
[C---:B------:R-:W-:Y:S01]  /*83d0*/  HMMA.16816.F32.BF16 R76, R4.reuse, R10, R76 ;  /* 0x0000000a044c723c */ /* 0x040fe2000004184c */
[----:B------:R-:W2:Y:S01]  /*83e0*/  LDSM.16.MT88.4 R8, [R86+0x3c00] ;  /* 0x003c00005608783b */ /* 0x000ea20000004200 */
[----:B------:R-:W-:Y:S08]  /*83f0*/  MUFU.EX2 R119, R119 ;  /* 0x0000007700777308 */ /* 0x000ff00000000800 */
[----:B------:R-:W-:Y:S08]  /*8400*/  MUFU.EX2 R84, R84 ;  /* 0x0000005400547308 */ /* 0x000ff00000000800 */
[----:B------:R-:W3:Y:S08]  /*8410*/  MUFU.EX2 R66, R66 ;  /* 0x0000004200427308 */ /* 0x000ef00000000800 */
[----:B------:R-:W-:Y:S08]  /*8420*/  MUFU.EX2 R67, R67 ;  /* 0x0000004300437308 */ /* 0x000ff00000000800 */
[----:B------:R-:W4:Y:S01]  /*8430*/  MUFU.EX2 R48, R48 ;  /* 0x0000003000307308 */ /* 0x000f220000000800 */
[C---:B--2---:R-:W-:Y:S07]  /*8440*/  HMMA.16816.F32.BF16 R72, R4.reuse, R8, R72 ;  /* 0x000000080448723c */ /* 0x044fee0000041848 */
[----:B------:R-:W2:Y:S01]  /*8450*/  MUFU.EX2 R89, R89 ;  /* 0x0000005900597308 */ /* 0x000ea20000000800 */
[----:B------:R-:W-:Y:S01]  /*8460*/  HMMA.16816.F32.BF16 R68, R4, R10, R68 ;  /* 0x0000000a0444723c */ /* 0x000fe20000041844 */
[----:B------:R-:W5:Y:S06]  /*8470*/  LDSM.16.MT88.4 R8, [R86+0x4000] ;  /* 0x004000005608783b */ /* 0x000f6c0000004200 */
[----:B------:R-:W-:Y:S01]  /*8480*/  MUFU.EX2 R65, R65 ;  /* 0x0000004100417308 */ /* 0x000fe20000000800 */
[C---:B-1----:R-:W-:Y:S01]  /*8490*/  F2FP.BF16.PACK_AB R4, R120.reuse, R107 ;  /* 0x0000006b7804723e */ /* 0x042fe200000010ff */
[----:B------:R-:W-:Y:S01]  /*84a0*/  FADD.FTZ R120, R120, R91 ;  /* 0x0000005b78787221 */ /* 0x000fe20000010000 */
[----:B---3--:R-:W-:-:S05]  /*84b0*/  F2FP.BF16.PACK_AB R5, R66, R84 ;  /* 0x000000544205723e */ /* 0x008fca00000010ff */
        /* <DEDUP_REMOVED lines=8> */
[----:B------:R-:W-:Y:S01]  /*8540*/  HMMA.16816.F32.BF16 R80, R4, R12, R80 ;  /* 0x0000000c0450723c */ /* 0x000fe20000041850 */
[----:B------:R-:W-:-:S02]  /*8550*/  FADD.FTZ R67, R67, R84 ;  /* 0x0000005443437221 */ /* 0x000fc40000010000 */
[----:B--2---:R-:W-:Y:S02]  /*8560*/  FADD.FTZ R119, R89, R119 ;  /* 0x0000007759777221 */ /* 0x004fe40000010000 */
[----:B------:R-:W-:Y:S01]  /*8570*/  FADD.FTZ R67, R48, R67 ;  /* 0x0000004330437221 */ /* 0x000fe20000010000 */
[----:B------:R-:W1:Y:S02]  /*8580*/  MUFU.EX2 R54, R54 ;  /* 0x0000003600367308 */ /* 0x000e640000000800 */
[C---:B------:R-:W-:Y:S01]  /*8590*/  HMMA.16816.F32.BF16 R76, R4.reuse, R14, R76 ;  /* 0x0000000e044c723c */ /* 0x040fe2000004184c */
[----:B------:R-:W2:Y:S05]  /*85a0*/  LDSM.16.MT88.4 R12, [R86+0x4400] ;  /* 0x00440000560c783b */ /* 0x000eaa0000004200 */
[----:B------:R-:W3:Y:S02]  /*85b0*/  MUFU.EX2 R55, R55 ;  /* 0x0000003700377308 */ /* 0x000ee40000000800 */
[C---:B-----5:R-:W-:Y:S06]  /*85c0*/  HMMA.16816.F32.BF16 R72, R4.reuse, R8, R72 ;  /* 0x000000080448723c */ /* 0x060fec0000041848 */
[----:B------:R-:W4:Y:S01]  /*85d0*/  MUFU.EX2 R34, R34 ;  /* 0x0000002200227308 */ /* 0x000f220000000800 */
[----:B-1----:R-:W-:Y:S01]  /*85e0*/  FADD.FTZ R67, R54, R67 ;  /* 0x0000004336437221 */ /* 0x002fe20000010000 */
[----:B------:R-:W-:Y:S06]  /*85f0*/  HMMA.16816.F32.BF16 R68, R4, R10, R68 ;  /* 0x0000000a0444723c */ /* 0x000fec0000041844 */
[----:B------:R-:W1:Y:S01]  /*8600*/  MUFU.EX2 R35, R35 ;  /* 0x0000002300237308 */ /* 0x000e620000000800 */
[----:B------:R-:W5:Y:S01]  /*8610*/  LDSM.16.MT88.4 R8, [R87+0x4800] ;  /* 0x004800005708783b */ /* 0x000f620000004200 */
[C---:B------:R-:W-:Y:S01]  /*8620*/  F2FP.BF16.PACK_AB R4, R65.reuse, R89 ;  /* 0x000000594104723e */ /* 0x040fe200000010ff */
[----:B------:R-:W-:Y:S01]  /*8630*/  FADD.FTZ R65, R65, R119 ;  /* 0x0000007741417221 */ /* 0x000fe20000010000 */
[----:B---3--:R-:W-:-:S04]  /*8640*/  F2FP.BF16.PACK_AB R5, R55, R54 ;  /* 0x000000363705723e */ /* 0x008fc800000010ff */
[----:B------:R3:W2:Y:S01]  /*8650*/  MUFU.EX2 R0, R2 ;  /* 0x0000000200007308 */ /* 0x0006a20000000800 */
[----:B------:R-:W-:Y:S01]  /*8660*/  F2FP.BF16.PACK_AB R6, R63, R62 ;  /* 0x0000003e3f06723e */ /* 0x000fe200000010ff */
[----:B------:R-:W-:Y:S02]  /*8670*/  FADD.FTZ R55, R55, R67 ;  /* 0x0000004337377221 */ /* 0x000fe40000010000 */
[----:B------:R-:W-:Y:S02]  /*8680*/  FADD.FTZ R65, R62, R65 ;  /* 0x000000413e417221 */ /* 0x000fe40000010000 */
[----:B----4-:R-:W-:Y:S01]  /*8690*/  FADD.FTZ R55, R34, R55 ;  /* 0x0000003722377221 */ /* 0x010fe20000010000 */
[----:B-1----:R-:W-:Y:S01]  /*86a0*/  F2FP.BF16.PACK_AB R7, R35, R34 ;  /* 0x000000222307723e */ /* 0x002fe200000010ff */
[----:B------:R-:W1:Y:S01]  /*86b0*/  MUFU.EX2 R57, R57 ;  /* 0x0000003900397308 */ /* 0x000e620000000800 */
[----:B------:R-:W-:Y:S02]  /*86c0*/  FADD.FTZ R63, R63, R65 ;  /* 0x000000413f3f7221 */ /* 0x000fe40000010000 */
[----:B------:R-:W-:-:S03]  /*86d0*/  FADD.FTZ R35, R35, R55 ;  /* 0x0000003723237221 */ /* 0x000fc60000010000 */
[----:B------:R-:W-:Y:S01]  /*86e0*/  HMMA.16816.F32.BF16 R80, R4, R16, R80 ;  /* 0x000000100450723c */ /* 0x000fe20000041850 */
[----:B---3--:R-:W-:Y:S01]  /*86f0*/  FFMA.FTZ R2, R31, c[0x0][0x23c], -R22 ;  /* 0x00008f001f027a23 */ /* 0x008fe20000010816 */
[----:B------:R-:W3:Y:S01]  /*8700*/  MUFU.EX2 R64, R64 ;  /* 0x0000004000407308 */ /* 0x000ee20000000800 */
[----:B--2---:R-:W-:-:S05]  /*8710*/  FADD.FTZ R35, R0, R35 ;  /* 0x0000002300237221 */ /* 0x004fca0000010000 */
[C---:B------:R-:W-:Y:S01]  /*8720*/  HMMA.16816.F32.BF16 R76, R4.reuse, R18, R76 ;  /* 0x00000012044c723c */ /* 0x040fe2000004184c */
[----:B------:R-:W2:Y:S01]  /*8730*/  LDSM.16.MT88.4 R16, [R86+0x4800] ;  /* 0x004800005610783b */ /* 0x000ea20000004200 */
[----:B-1----:R-:W-:Y:S01]  /*8740*/  FADD.FTZ R63, R57, R63 ;  /* 0x0000003f393f7221 */ /* 0x002fe20000010000 */
[----:B------:R-:W-:Y:S05]  /*8750*/  MUFU.EX2 R46, R46 ;  /* 0x0000002e002e7308 */ /* 0x000fea0000000800 */
[C---:B------:R-:W-:Y:S03]  /*8760*/  HMMA.16816.F32.BF16 R72, R4.reuse, R12, R72 ;  /* 0x0000000c0448723c */ /* 0x040fe60000041848 */
[----:B------:R-:W1:Y:S05]  /*8770*/  MUFU.EX2 R44, R44 ;  /* 0x0000002c002c7308 */ /* 0x000e6a0000000800 */
[----:B------:R-:W-:Y:S01]  /*8780*/  HMMA.16816.F32.BF16 R68, R4, R14, R68 ;  /* 0x0000000e0444723c */ /* 0x000fe20000041844 */
[----:B------:R-:W4:Y:S02]  /*8790*/  LDSM.16.MT88.4 R12, [R87+0x4c00] ;  /* 0x004c0000570c783b */ /* 0x000f240000004200 */
[----:B------:R-:W5:Y:S04]  /*87a0*/  MUFU.EX2 R2, R2 ;  /* 0x0000000200027308 */ /* 0x000f680000000800 */
[C---:B---3--:R-:W-:Y:S01]  /*87b0*/  F2FP.BF16.PACK_AB R4, R64.reuse, R57 ;  /* 0x000000394004723e */ /* 0x048fe200000010ff */
[----:B------:R-:W-:-:S03]  /*87c0*/  FADD.FTZ R64, R64, R63 ;  /* 0x0000003f40407221 */ /* 0x000fc60000010000 */
[----:B------:R-:W3:Y:S01]  /*87d0*/  MUFU.EX2 R30, R30 ;  /* 0x0000001e001e7308 */ /* 0x000ee20000000800 */
[----:B-1----:R-:W-:Y:S01]  /*87e0*/  F2FP.BF16.PACK_AB R6, R44, R46 ;  /* 0x0000002e2c06723e */ /* 0x002fe200000010ff */
[----:B------:R-:W-:-:S04]  /*87f0*/  FADD.FTZ R64, R46, R64 ;  /* 0x000000402e407221 */ /* 0x000fc80000010000 */
[----:B------:R-:W-:Y:S02]  /*8800*/  FADD.FTZ R44, R44, R64 ;  /* 0x000000402c2c7221 */ /* 0x000fe40000010000 */
[----:B------:R-:W1:Y:S01]  /*8810*/  MUFU.EX2 R29, R29 ;  /* 0x0000001d001d7308 */ /* 0x000e620000000800 */
[C---:B-----5:R-:W-:Y:S01]  /*8820*/  F2FP.BF16.PACK_AB R5, R2.reuse, R0 ;  /* 0x000000000205723e */ /* 0x060fe200000010ff */
[----:B------:R-:W-:Y:S01]  /*8830*/  FADD.FTZ R2, R2, R35 ;  /* 0x0000002302027221 */ /* 0x000fe20000010000 */
[----:B------:R-:W-:-:S05]  /*8840*/  MOV R0, R3 ;  /* 0x0000000300007202 */ /* 0x000fca0000000f00 */
[----:B------:R-:W5:Y:S01]  /*8850*/  MUFU.EX2 R43, R43 ;  /* 0x0000002b002b7308 */ /* 0x000f620000000800 */
[----:B---3--:R-:W-:Y:S01]  /*8860*/  FADD.FTZ R2, R30, R2 ;  /* 0x000000021e027221 */ /* 0x008fe20000010000 */
[----:B-1----:R-:W-:-:S06]  /*8870*/  F2FP.BF16.PACK_AB R7, R29, R30 ;  /* 0x0000001e1d07723e */ /* 0x002fcc00000010ff */
[----:B------:R-:W1:Y:S01]  /*8880*/  MUFU.EX2 R33, R33 ;  /* 0x0000002100217308 */ /* 0x000e620000000800 */
[----:B------:R-:W-:Y:S01]  /*8890*/  FADD.FTZ R29, R29, R2 ;  /* 0x000000021d1d7221 */ /* 0x000fe20000010000 */
[----:B------:R-:W-:Y:S01]  /*88a0*/  MOV R2, R20 ;  /* 0x0000001400027202 */ /* 0x000fe20000000f00 */
[----:B------:R-:W-:Y:S01]  /*88b0*/  HMMA.16816.F32.BF16 R80, R4, R8, R80 ;  /* 0x000000080450723c */ /* 0x000fe20000041850 */
[----:B-----5:R-:W-:-:S04]  /*88c0*/  FADD.FTZ R44, R43, R44 ;  /* 0x0000002c2b2c7221 */ /* 0x020fc80000010000 */
[----:B------:R-:W3:Y:S03]  /*88d0*/  MUFU.EX2 R28, R28 ;  /* 0x0000001c001c7308 */ /* 0x000ee60000000800 */
[C---:B------:R-:W-:Y:S01]  /*88e0*/  HMMA.16816.F32.BF16 R76, R4.reuse, R10, R76 ;  /* 0x0000000a044c723c */ /* 0x040fe2000004184c */
[----:B------:R-:W5:Y:S04]  /*88f0*/  LDSM.16.MT88.4 R8, [R86+0x4c00] ;  /* 0x004c00005608783b */ /* 0x000f680000004200 */
[----:B------:R-:W4:Y:S01]  /*8900*/  MUFU.EX2 R125, R125 ;  /* 0x0000007d007d7308 */ /* 0x000f220000000800 */
[----:B-1----:R-:W-:Y:S02]  /*8910*/  FADD.FTZ R44, R33, R44 ;  /* 0x0000002c212c7221 */ /* 0x002fe40000010000 */
[----:B--2---:R-:W-:Y:S05]  /*8920*/  HMMA.16816.F32.BF16 R72, R4, R16, R72 ;  /* 0x000000100448723c */ /* 0x004fea0000041848 */
[----:B------:R-:W1:Y:S01]  /*8930*/  MUFU.EX2 R25, R25 ;  /* 0x0000001900197308 */ /* 0x000e620000000800 */
[----:B---3--:R-:W-:-:S02]  /*8940*/  FADD.FTZ R44, R28, R44 ;  /* 0x0000002c1c2c7221 */ /* 0x008fc40000010000 */
[----:B------:R-:W-:Y:S05]  /*8950*/  HMMA.16816.F32.BF16 R68, R4, R18, R68 ;  /* 0x000000120444723c */ /* 0x000fea0000041844 */
[----:B------:R-:W2:Y:S02]  /*8960*/  MUFU.EX2 R24, R24 ;  /* 0x0000001800187308 */ /* 0x000ea40000000800 */
[----:B------:R-:W-:Y:S02]  /*8970*/  F2FP.BF16.PACK_AB R4, R33, R43 ;  /* 0x0000002b2104723e */ /* 0x000fe400000010ff */
[----:B----4-:R-:W-:-:S04]  /*8980*/  F2FP.BF16.PACK_AB R6, R125, R28 ;  /* 0x0000001c7d06723e */ /* 0x010fc800000010ff */
        /* <DEDUP_REMOVED lines=12> */
[----:B------:R-:W-:Y:S08]  /*8a50*/  HMMA.16816.F32.BF16 R68, R4, R10, R68 ;  /* 0x0000000a0444723c */ /* 0x000ff00000041844 */
.L_x_4202:
        /* <DEDUP_REMOVED lines=14> */
.L_x_4212:
        /* <DEDUP_REMOVED lines=64> */
.L_x_4209:
        /* <DEDUP_REMOVED lines=19> */
[----:B------:R-:W2:Y:S08]  /*9070*/  LDSM.16.M88.4 R8, [R101+0x1000] ;  /* 0x001000006508783b */ /* 0x000eb00000000200 */
        /* <DEDUP_REMOVED lines=60> */
[----:B------:R-:W2:Y:S03]  /*9440*/  MUFU.TANH R14, R14 ;  /* 0x0000000e000e7308 */ /* 0x000ea60000002400 */
[----:B---3--:R-:W-:Y:S02]  /*9450*/  FMUL.FTZ R13, R15, c[0x0][0x2ec] ;  /* 0x0000bb000f0d7a20 */ /* 0x008fe40000410000 */
[----:B------:R-:W-:Y:S02]  /*9460*/  FMUL.FTZ R15, R19, c[0x0][0x2ec] ;  /* 0x0000bb00130f7a20 */ /* 0x000fe40000410000 */
[----:B------:R-:W-:Y:S03]  /*9470*/  FMUL.FTZ R20, R20, c[0x0][0x2ec] ;  /* 0x0000bb0014147a20 */ /* 0x000fe60000410000 */
[----:B------:R-:W3:Y:S01]  /*9480*/  MUFU.TANH R12, R12 ;  /* 0x0000000c000c7308 */ /* 0x000ee20000002400 */
[----:B------:R-:W-:Y:S02]  /*9490*/  FMUL.FTZ R23, R23, c[0x0][0x2ec] ;  /* 0x0000bb0017177a20 */ /* 0x000fe40000410000 */
[----:B------:R-:W-:Y:S02]  /*94a0*/  FMUL.FTZ R21, R21, c[0x0][0x2ec] ;  /* 0x0000bb0015157a20 */ /* 0x000fe40000410000 */
[----:B-----5:R-:W-:Y:S02]  /*94b0*/  FMUL.FTZ R17, R18, c[0x0][0x2ec] ;  /* 0x0000bb0012117a20 */ /* 0x020fe40000410000 */
[----:B------:R-:W-:Y:S02]  /*94c0*/  FMUL.FTZ R25, R25, c[0x0][0x2ec] ;  /* 0x0000bb0019197a20 */ /* 0x000fe40000410000 */
[----:B------:R-:W-:Y:S01]  /*94d0*/  FMUL.FTZ R24, R24, c[0x0][0x2ec] ;  /* 0x0000bb0018187a20 */ /* 0x000fe20000410000 */
[----:B------:R-:W2:Y:S01]  /*94e0*/  MUFU.TANH R150, R20 ;  /* 0x0000001400967308 */ /* 0x000ea20000002400 */
[----:B------:R-:W-:Y:S02]  /*94f0*/  FMUL.FTZ R26, R26, c[0x0][0x2ec] ;  /* 0x0000bb001a1a7a20 */ /* 0x000fe40000410000 */
[----:B------:R-:W-:Y:S01]  /*9500*/  FMUL.FTZ R22, R22, c[0x0][0x2ec] ;  /* 0x0000bb0016167a20 */ /* 0x000fe20000410000 */
[C---:B-1----:R-:W-:Y:S06]  /*9510*/  HMMA.16816.F32.BF16 R28, R92.reuse, R8, R28 ;  /* 0x000000085c1c723c */ /* 0x042fec000004181c */
[----:B------:R-:W1:Y:S02]  /*9520*/  MUFU.TANH R147, R23 ;  /* 0x0000001700937308 */ /* 0x000e640000002400 */
[C---:B------:R-:W-:Y:S01]  /*9530*/  HMMA.16816.F32.BF16 R32, R92.reuse, R10, R32 ;  /* 0x0000000a5c20723c */ /* 0x040fe20000041820 */
[----:B------:R-:W5:Y:S07]  /*9540*/  LDSM.16.M88.4 R8, [R100+0x1400] ;  /* 0x001400006408783b */ /* 0x000f6e0000000200 */
[----:B------:R1:W1:Y:S01]  /*9550*/  MUFU.TANH R151, R25 ;  /* 0x0000001900977308 */ /* 0x0002620000002400 */
[C---:B----4-:R-:W-:Y:S07]  /*9560*/  HMMA.16816.F32.BF16 R36, R92.reuse, R4, R36 ;  /* 0x000000045c24723c */ /* 0x050fee0000041824 */
[----:B------:R-:W-:Y:S01]  /*9570*/  FMUL.FTZ R28, R28, c[0x0][0x2ec] ;  /* 0x0000bb001c1c7a20 */ /* 0x000fe20000410000 */
[C---:B------:R-:W-:Y:S01]  /*9580*/  HMMA.16816.F32.BF16 R40, R92.reuse, R6, R40 ;  /* 0x000000065c28723c */ /* 0x040fe20000041828 */
[----:B------:R-:W4:Y:S01]  /*9590*/  MUFU.TANH R13, R13 ;  /* 0x0000000d000d7308 */ /* 0x000f220000002400 */
[----:B------:R-:W2:Y:S02]  /*95a0*/  LDSM.16.M88.4 R4, [R100+0x1800] ;  /* 0x001800006404783b */ /* 0x000ea40000000200 */
[----:B------:R-:W-:Y:S07]  /*95b0*/  FMUL.FTZ R29, R29, c[0x0][0x2ec] ;  /* 0x0000bb001d1d7a20 */ /* 0x000fee0000410000 */
[----:B------:R3:W2:Y:S01]  /*95c0*/  MUFU.TANH R153, R28 ;  /* 0x0000001c00997308 */ /* 0x0006a20000002400 */
[----:B-1----:R-:W-:Y:S04]  /*95d0*/  FMUL.FTZ R25, R27, c[0x0][0x2ec] ;  /* 0x0000bb001b197a20 */ /* 0x002fe80000410000 */
[----:B------:R-:W-:Y:S02]  /*95e0*/  FMUL.FTZ R39, R39, c[0x0][0x2ec] ;  /* 0x0000bb0027277a20 */ /* 0x000fe40000410000 */
[----:B------:R-:W-:Y:S03]  /*95f0*/  FMUL.FTZ R27, R32, c[0x0][0x2ec] ;  /* 0x0000bb00201b7a20 */ /* 0x000fe60000410000 */
[----:B------:R1:W1:Y:S01]  /*9600*/  MUFU.TANH R152, R29 ;  /* 0x0000001d00987308 */ /* 0x0002620000002400 */
[----:B------:R-:W-:Y:S01]  /*9610*/  FMUL.FTZ R32, R35, c[0x0][0x2ec] ;  /* 0x0000bb0023207a20 */ /* 0x000fe20000410000 */
[C---:B-----5:R-:W-:Y:S03]  /*9620*/  HMMA.16816.F32.BF16 R44, R92.reuse, R8, R44 ;  /* 0x000000085c2c723c */ /* 0x060fe6000004182c */
[----:B------:R-:W-:Y:S02]  /*9630*/  FMUL.FTZ R19, R36, c[0x0][0x2ec] ;  /* 0x0000bb0024137a20 */ /* 0x000fe40000410000 */
[----:B------:R-:W-:Y:S03]  /*9640*/  FMUL.FTZ R18, R37, c[0x0][0x2ec] ;  /* 0x0000bb0025127a20 */ /* 0x000fe60000410000 */
[----:B------:R5:W4:Y:S01]  /*9650*/  MUFU.TANH R139, R39 ;  /* 0x00000027008b7308 */ /* 0x000b220000002400 */
[C---:B------:R-:W-:Y:S01]  /*9660*/  HMMA.16816.F32.BF16 R48, R92.reuse, R10, R48 ;  /* 0x0000000a5c30723c */ /* 0x040fe20000041830 */
[----:B------:R-:W4:Y:S01]  /*9670*/  LDSM.16.M88.4 R8, [R100+0x1c00] ;  /* 0x001c00006408783b */ /* 0x000f220000000200 */
[----:B------:R-:W-:Y:S04]  /*9680*/  DEPBAR.LE SB0, 0x0 ;  /* 0x000080000000791a */ /* 0x000fe80000000000 */
[----:B---3--:R-:W-:Y:S02]  /*9690*/  FMUL.FTZ R28, R31, c[0x0][0x2ec] ;  /* 0x0000bb001f1c7a20 */ /* 0x008fe40000410000 */
[----:B------:R-:W-:Y:S01]  /*96a0*/  FMUL.FTZ R16, R38, c[0x0][0x2ec] ;  /* 0x0000bb0026107a20 */ /* 0x000fe20000410000 */
[----:B------:R-:W3:Y:S01]  /*96b0*/  MUFU.TANH R17, R17 ;  /* 0x0000001100117308 */ /* 0x000ee20000002400 */
[----:B------:R-:W-:Y:S01]  /*96c0*/  BAR.SYNC.DEFER_BLOCKING 0x0 ;  /* 0x0000000000007b1d */ /* 0x000fe20000010000 */
[C---:B--2---:R-:W-:Y:S05]  /*96d0*/  HMMA.16816.F32.BF16 R52, R92.reuse, R4, R52 ;  /* 0x000000045c34723c */ /* 0x044fea0000041834 */
[----:B------:R-:W-:Y:S02]  /*96e0*/  FMUL.FTZ R44, R44, c[0x0][0x2ec] ;  /* 0x0000bb002c2c7a20 */ /* 0x000fe40000410000 */
[----:B-1----:R-:W-:Y:S01]  /*96f0*/  FMUL.FTZ R29, R30, c[0x0][0x2ec] ;  /* 0x0000bb001e1d7a20 */ /* 0x002fe20000410000 */
[----:B------:R-:W1:Y:S01]  /*9700*/  MUFU.TANH R15, R15 ;  /* 0x0000000f000f7308 */ /* 0x000e620000002400 */
[C---:B------:R-:W-:Y:S03]  /*9710*/  HMMA.16816.F32.BF16 R56, R92.reuse, R6, R56 ;  /* 0x000000065c38723c */ /* 0x040fe60000041838 */
[----:B------:R-:W-:Y:S02]  /*9720*/  FMUL.FTZ R30, R33, c[0x0][0x2ec] ;  /* 0x0000bb00211e7a20 */ /* 0x000fe40000410000 */
[----:B------:R-:W-:Y:S02]  /*9730*/  FMUL.FTZ R33, R34, c[0x0][0x2ec] ;  /* 0x0000bb0022217a20 */ /* 0x000fe40000410000 */
[----:B-----5:R-:W-:Y:S02]  /*9740*/  FMUL.FTZ R39, R47, c[0x0][0x2ec] ;  /* 0x0000bb002f277a20 */ /* 0x020fe40000410000 */
[----:B------:R-:W2:Y:S03]  /*9750*/  MUFU.TANH R136, R44 ;  /* 0x0000002c00887308 */ /* 0x000ea60000002400 */
[----:B------:R-:W-:Y:S02]  /*9760*/  FMUL.FTZ R38, R48, c[0x0][0x2ec] ;  /* 0x0000bb0030267a20 */ /* 0x000fe40000410000 */
[----:B------:R-:W-:Y:S02]  /*9770*/  FMUL.FTZ R37, R51, c[0x0][0x2ec] ;  /* 0x0000bb0033257a20 */ /* 0x000fe40000410000 */
[----:B------:R-:W-:Y:S02]  /*9780*/  FMUL.FTZ R53, R53, c[0x0][0x2ec] ;  /* 0x0000bb0035357a20 */ /* 0x000fe40000410000 */
[----:B------:R-:W-:Y:S01]  /*9790*/  FMUL.FTZ R36, R52, c[0x0][0x2ec] ;  /* 0x0000bb0034247a20 */ /* 0x000fe20000410000 */
[----:B------:R-:W1:Y:S01]  /*97a0*/  MUFU.TANH R149, R21 ;  /* 0x0000001500957308 */ /* 0x000e620000002400 */
[----:B------:R-:W-:Y:S01]  /*97b0*/  FMUL.FTZ R40, R40, c[0x0][0x2ec] ;  /* 0x0000bb0028287a20 */ /* 0x000fe20000410000 */
[C---:B----4-:R-:W-:Y:S03]  /*97c0*/  HMMA.16816.F32.BF16 R60, R92.reuse, R8, R60 ;  /* 0x000000085c3c723c */ /* 0x050fe6000004183c */
        /* <DEDUP_REMOVED lines=13> */
[----:B------:R1:W1:Y:S01]  /*98a0*/  MUFU.TANH R96, R57 ;  /* 0x0000003900607308 */ /* 0x0002620000002400 */
[----:B------:R-:W-:Y:S02]  /*98b0*/  FMUL.FTZ R55, R55, c[0x0][0x2ec] ;  /* 0x0000bb0037377a20 */ /* 0x000fe40000410000 */
[----:B------:R-:W-:Y:S02]  /*98c0*/  FMUL.FTZ R58, R58, c[0x0][0x2ec] ;  /* 0x0000bb003a3a7a20 */ /* 0x000fe40000410000 */
[----:B----4-:R-:W-:Y:S02]  /*98d0*/  FMUL.FTZ R53, R63, c[0x0][0x2ec] ;  /* 0x0000bb003f357a20 */ /* 0x010fe40000410000 */
[----:B------:R-:W-:Y:S02]  /*98e0*/  FMUL.FTZ R23, R64, c[0x0][0x2ec] ;  /* 0x0000bb0040177a20 */ /* 0x000fe40000410000 */
[----:B------:R-:W-:Y:S01]  /*98f0*/  FMUL.FTZ R44, R65, c[0x0][0x2ec] ;  /* 0x0000bb00412c7a20 */ /* 0x000fe20000410000 */
[----:B------:R4:W2:Y:S01]  /*9900*/  MUFU.TANH R148, R22 ;  /* 0x0000001600947308 */ /* 0x0008a20000002400 */
[----:B------:R-:W-:Y:S02]  /*9910*/  FMUL.FTZ R20, R66, c[0x0][0x2ec] ;  /* 0x0000bb0042147a20 */ /* 0x000fe40000410000 */
[----:B------:R-:W-:Y:S02]  /*9920*/  FMUL.FTZ R3, R67, c[0x0][0x2ec] ;  /* 0x0000bb0043037a20 */ /* 0x000fe40000410000 */
[----:B-----5:R-:W-:Y:S02]  /*9930*/  FMUL.FTZ R56, R62, c[0x0][0x2ec] ;  /* 0x0000bb003e387a20 */ /* 0x020fe40000410000 */
[----:B------:R-:W-:Y:S02]  /*9940*/  FMUL.FTZ R59, R59, c[0x0][0x2ec] ;  /* 0x0000bb003b3b7a20 */ /* 0x000fe40000410000 */
[----:B------:R-:W-:Y:S01]  /*9950*/  FMUL.FTZ R61, R61, c[0x0][0x2ec] ;  /* 0x0000bb003d3d7a20 */ /* 0x000fe20000410000 */
[----:B------:R-:W2:Y:S01]  /*9960*/  MUFU.TANH R24, R24 ;  /* 0x0000001800187308 */ /* 0x000ea20000002400 */
[----:B-1----:R-:W-:Y:S09]  /*9970*/  FMUL.FTZ R57, R60, c[0x0][0x2ec] ;  /* 0x0000bb003c397a20 */ /* 0x002ff20000410000 */
        /* <DEDUP_REMOVED lines=19> */
[----:B------:R4:W1:Y:S10]  /*9ab0*/  MUFU.TANH R131, R49 ;  /* 0x0000003100837308 */ /* 0x0008740000002400 */
[----:B------:R4:W1:Y:S10]  /*9ac0*/  MUFU.TANH R126, R50 ;  /* 0x00000032007e7308 */ /* 0x0008740000002400 */
[----:B------:R-:W1:Y:S10]  /*9ad0*/  MUFU.TANH R37, R37 ;  /* 0x0000002500257308 */ /* 0x000e740000002400 */
[----:B------:R-:W1:Y:S10]  /*9ae0*/  MUFU.TANH R36, R36 ;  /* 0x0000002400247308 */ /* 0x000e740000002400 */
        /* <DEDUP_REMOVED lines=79> */
.L_x_4211:
        /* <DEDUP_REMOVED lines=18> */
.L_x_4210:
        /* <DEDUP_REMOVED lines=81> */
[--C-:B------:R-:W-:Y:S02]  /*a610*/  FFMA.FTZ R42, R30, c[0x0][0x23c], -R61.reuse ;  /* 0x00008f001e2a7a23 */ /* 0x100fe4000001083d */
[--C-:B------:R-:W-:Y:S02]  /*a620*/  FFMA.FTZ R36, R36, c[0x0][0x23c], -R61.reuse ;  /* 0x00008f0024247a23 */ /* 0x100fe4000001083d */
[--C-:B------:R-:W-:Y:S02]  /*a630*/  FFMA.FTZ R94, R91, c[0x0][0x23c], -R61.reuse ;  /* 0x00008f005b5e7a23 */ /* 0x100fe4000001083d */
[----:B------:R-:W-:Y:S01]  /*a640*/  FMUL.FTZ R41, R0, c[0x0][0x23c] ;  /* 0x00008f0000297a20 */ /* 0x000fe20000410000 */
[----:B------:R-:W-:Y:S01]  /*a650*/  MUFU.EX2 R93, R93 ;  /* 0x0000005d005d7308 */ /* 0x000fe20000000800 */
[----:B------:R-:W-:Y:S02]  /*a660*/  FMUL.FTZ R21, R21, c[0x0][0x23c] ;  /* 0x00008f0015157a20 */ /* 0x000fe40000410000 */
[--C-:B------:R-:W-:Y:S01]  /*a670*/  FFMA.FTZ R59, R24, c[0x0][0x23c], -R61.reuse ;  /* 0x00008f00183b7a23 */ /* 0x100fe2000001083d */
[----:B------:R-:W-:Y:S01]  /*a680*/  FSEL R41, R41, RZ, P0 ;  /* 0x000000ff29297208 */ /* 0x000fe20000000000 */
[--C-:B------:R-:W-:Y:S01]  /*a690*/  FFMA.FTZ R48, R27, c[0x0][0x23c], -R61.reuse ;  /* 0x00008f001b307a23 */ /* 0x100fe2000001083d */
[----:B------:R-:W-:Y:S01]  /*a6a0*/  ISETP.GT.AND P0, PT, R109, 0x1, PT ;  /* 0x000000016d00780c */ /* 0x000fe20003f04270 */
[----:B------:R-:W-:Y:S02]  /*a6b0*/  FFMA.FTZ R45, R19, c[0x0][0x23c], -R61 ;  /* 0x00008f00132d7a23 */ /* 0x000fe4000001083d */
[--C-:B------:R-:W-:Y:S01]  /*a6c0*/  FFMA.FTZ R95, R14, c[0x0][0x23c], -R41.reuse ;  /* 0x00008f000e5f7a23 */ /* 0x100fe20000010829 */
[----:B------:R-:W2:Y:S01]  /*a6d0*/  MUFU.EX2 R21, R21 ;  /* 0x0000001500157308 */ /* 0x000ea20000000800 */
[--C-:B------:R-:W-:Y:S02]  /*a6e0*/  FFMA.FTZ R91, R13, c[0x0][0x23c], -R41.reuse ;  /* 0x00008f000d5b7a23 */ /* 0x100fe40000010829 */
[--C-:B------:R-:W-:Y:S02]  /*a6f0*/  FFMA.FTZ R84, R15, c[0x0][0x23c], -R41.reuse ;  /* 0x00008f000f547a23 */ /* 0x100fe40000010829 */
[----:B------:R-:W3:Y:S01]  /*a700*/  LDSM.16.MT88.4 R12, [R87+0x3000] ;  /* 0x00300000570c783b */ /* 0x000ee20000004200 */
[--C-:B------:R-:W-:Y:S02]  /*a710*/  FFMA.FTZ R47, R29, c[0x0][0x23c], -R41.reuse ;  /* 0x00008f001d2f7a23 */ /* 0x100fe40000010829 */
[--C-:B------:R-:W-:Y:S02]  /*a720*/  FFMA.FTZ R46, R28, c[0x0][0x23c], -R41.reuse ;  /* 0x00008f001c2e7a23 */ /* 0x100fe40000010829 */
[----:B------:R-:W-:Y:S01]  /*a730*/  MUFU.EX2 R94, R94 ;  /* 0x0000005e005e7308 */ /* 0x000fe20000000800 */
[C---:B-1----:R-:W-:Y:S02]  /*a740*/  FMUL.FTZ R8, R22.reuse, R76 ;  /* 0x0000004c16087220 */ /* 0x042fe40000410000 */
[----:B------:R-:W1:Y:S01]  /*a750*/  LDSM.16.MT88.4 R28, [R86+0x3000] ;  /* 0x00300000561c783b */ /* 0x000e620000004200 */
[----:B------:R-:W-:Y:S02]  /*a760*/  FMUL.FTZ R9, R22, R77 ;  /* 0x0000004d16097220 */ /* 0x000fe40000410000 */
[--C-:B------:R-:W-:Y:S02]  /*a770*/  FFMA.FTZ R43, R33, c[0x0][0x23c], -R41.reuse ;  /* 0x00008f00212b7a23 */ /* 0x100fe40000010829 */
[----:B------:R-:W-:Y:S02]  /*a780*/  FFMA.FTZ R40, R32, c[0x0][0x23c], -R41 ;  /* 0x00008f0020287a23 */ /* 0x000fe40000010829 */
[----:B------:R-:W-:Y:S01]  /*a790*/  MUFU.EX2 R95, R95 ;  /* 0x0000005f005f7308 */ /* 0x000fe20000000800 */
[----:B------:R-:W4:Y:S01]  /*a7a0*/  LDSM.16.MT88.4 R32, [R87+0x3400] ;  /* 0x003400005720783b */ /* 0x000f220000004200 */
[----:B------:R-:W-:Y:S02]  /*a7b0*/  FMUL.FTZ R4, R22, R80 ;  /* 0x0000005016047220 */ /* 0x000fe40000410000 */
[C---:B--2---:R-:W-:Y:S02]  /*a7c0*/  FMUL.FTZ R10, R21.reuse, R78 ;  /* 0x0000004e150a7220 */ /* 0x044fe40000410000 */
[C---:B------:R-:W-:Y:S02]  /*a7d0*/  FMUL.FTZ R11, R21.reuse, R79 ;  /* 0x0000004f150b7220 */ /* 0x040fe40000410000 */
[----:B------:R-:W-:Y:S01]  /*a7e0*/  FFMA.FTZ R80, R38, c[0x0][0x23c], -R61 ;  /* 0x00008f0026507a23 */ /* 0x000fe2000001083d */
[----:B------:R-:W-:Y:S01]  /*a7f0*/  LDSM.16.MT88.4 R76, [R87+0x4c00] ;  /* 0x004c0000574c783b */ /* 0x000fe20000004200 */
[----:B------:R-:W-:Y:S01]  /*a800*/  MUFU.EX2 R91, R91 ;  /* 0x0000005b005b7308 */ /* 0x000fe20000000800 */
[----:B------:R-:W-:Y:S02]  /*a810*/  FMUL.FTZ R19, R21, R71 ;  /* 0x0000004715137220 */ /* 0x000fe40000410000 */
[--C-:B------:R-:W-:Y:S02]  /*a820*/  FFMA.FTZ R54, R26, c[0x0][0x23c], -R41.reuse ;  /* 0x00008f001a367a23 */ /* 0x100fe40000010829 */
[--C-:B------:R-:W-:Y:S02]  /*a830*/  FFMA.FTZ R50, R25, c[0x0][0x23c], -R41.reuse ;  /* 0x00008f0019327a23 */ /* 0x100fe40000010829 */
[C---:B------:R-:W-:Y:S02]  /*a840*/  FMUL.FTZ R5, R22.reuse, R81 ;  /* 0x0000005116057220 */ /* 0x040fe40000410000 */
[C---:B------:R-:W-:Y:S01]  /*a850*/  FMUL.FTZ R6, R21.reuse, R82 ;  /* 0x0000005215067220 */ /* 0x040fe20000410000 */
[----:B------:R-:W-:Y:S01]  /*a860*/  MUFU.EX2 R84, R84 ;  /* 0x0000005400547308 */ /* 0x000fe20000000800 */
[----:B------:R-:W-:Y:S02]  /*a870*/  FMUL.FTZ R7, R21, R83 ;  /* 0x0000005315077220 */ /* 0x000fe40000410000 */
[----:B------:R-:W-:Y:S02]  /*a880*/  FFMA.FTZ R85, R17, c[0x0][0x23c], -R41 ;  /* 0x00008f0011557a23 */ /* 0x000fe40000010829 */
[----:B------:R-:W-:Y:S02]  /*a890*/  FMUL.FTZ R17, R22, R69 ;  /* 0x0000004516117220 */ /* 0x000fe40000410000 */
[----:B------:R-:W-:Y:S02]  /*a8a0*/  FFMA.FTZ R52, R18, c[0x0][0x23c], -R61 ;  /* 0x00008f0012347a23 */ /* 0x000fe4000001083d */
[----:B------:R-:W-:Y:S01]  /*a8b0*/  FMUL.FTZ R18, R21, R70 ;  /* 0x0000004615127220 */ /* 0x000fe20000410000 */
[----:B------:R-:W-:Y:S01]  /*a8c0*/  MUFU.EX2 R85, R85 ;  /* 0x0000005500557308 */ /* 0x000fe20000000800 */
[----:B------:R-:W-:Y:S02]  /*a8d0*/  FFMA.FTZ R63, R16, c[0x0][0x23c], -R41 ;  /* 0x00008f00103f7a23 */ /* 0x000fe40000010829 */
[----:B------:R-:W-:Y:S02]  /*a8e0*/  FMUL.FTZ R16, R22, R68 ;  /* 0x0000004416107220 */ /* 0x000fe40000410000 */
        /* <DEDUP_REMOVED lines=20> */
[--C-:B------:R-:W-:Y:S01]  /*aa30*/  FFMA.FTZ R51, R153, c[0x0][0x23c], -R61.reuse ;  /* 0x00008f0099337a23 */ /* 0x100fe2000001083d */
[----:B------:R-:W-:Y:S01]  /*aa40*/  MUFU.EX2 R143, R143 ;  /* 0x0000008f008f7308 */ /* 0x000fe20000000800 */
[----:B------:R-:W-:Y:S02]  /*aa50*/  FFMA.FTZ R49, R152, c[0x0][0x23c], -R61 ;  /* 0x00008f0098317a23 */ /* 0x000fe4000001083d */
[----:B------:R-:W-:Y:S02]  /*aa60*/  FFMA.FTZ R62, R139, c[0x0][0x23c], -R41 ;  /* 0x00008f008b3e7a23 */ /* 0x000fe40000010829 */
[--C-:B------:R-:W-:Y:S02]  /*aa70*/  FFMA.FTZ R69, R134, c[0x0][0x23c], -R61.reuse ;  /* 0x00008f0086457a23 */ /* 0x100fe4000001083d */
[----:B------:R-:W-:Y:S02]  /*aa80*/  FFMA.FTZ R66, R138, c[0x0][0x23c], -R61 ;  /* 0x00008f008a427a23 */ /* 0x000fe4000001083d */
[--C-:B------:R-:W-:Y:S01]  /*aa90*/  FFMA.FTZ R68, R137, c[0x0][0x23c], -R41.reuse ;  /* 0x00008f0089447a23 */ /* 0x100fe20000010829 */
[----:B------:R-:W5:Y:S01]  /*aaa0*/  MUFU.EX2 R128, R128 ;  /* 0x0000008000807308 */ /* 0x000f620000000800 */
[----:B------:R-:W-:Y:S02]  /*aab0*/  FFMA.FTZ R64, R135, c[0x0][0x23c], -R41 ;  /* 0x00008f0087407a23 */ /* 0x000fe40000010829 */
[----:B------:R-:W-:Y:S01]  /*aac0*/  FFMA.FTZ R121, R121, c[0x0][0x23c], -R61 ;  /* 0x00008f0079797a23 */ /* 0x000fe2000001083d */
[----:B--2---:R-:W-:Y:S01]  /*aad0*/  F2FP.BF16.PACK_AB R24, R130, R146 ;  /* 0x000000928218723e */ /* 0x004fe200000010ff */
[----:B------:R-:W-:Y:S02]  /*aae0*/  FFMA.FTZ R146, R22, R125, R146 ;  /* 0x0000007d16927223 */ /* 0x000fe40000010092 */
[--C-:B------:R-:W-:Y:S02]  /*aaf0*/  FFMA.FTZ R122, R122, c[0x0][0x23c], -R41.reuse ;  /* 0x00008f007a7a7a23 */ /* 0x100fe40000010829 */
[----:B------:R-:W-:Y:S01]  /*ab00*/  FADD.FTZ R146, R130, R146 ;  /* 0x0000009282927221 */ /* 0x000fe20000010000 */
[----:B------:R-:W-:Y:S01]  /*ab10*/  MUFU.EX2 R129, R129 ;  /* 0x0000008100817308 */ /* 0x000fe20000000800 */
[----:B------:R-:W-:Y:S02]  /*ab20*/  FFMA.FTZ R123, R123, c[0x0][0x23c], -R41 ;  /* 0x00008f007b7b7a23 */ /* 0x000fe40000010829 */
[--C-:B------:R-:W-:Y:S02]  /*ab30*/  FFMA.FTZ R98, R98, c[0x0][0x23c], -R61.reuse ;  /* 0x00008f0062627a23 */ /* 0x100fe4000001083d */
[----:B------:R-:W-:Y:S02]  /*ab40*/  FFMA.FTZ R96, R96, c[0x0][0x23c], -R61 ;  /* 0x00008f0060607a23 */ /* 0x000fe4000001083d */
[--C-:B------:R-:W-:Y:S02]  /*ab50*/  FFMA.FTZ R90, R90, c[0x0][0x23c], -R41.reuse ;  /* 0x00008f005a5a7a23 */ /* 0x100fe40000010829 */
[----:B------:R-:W-:Y:S01]  /*ab60*/  FFMA.FTZ R89, R89, c[0x0][0x23c], -R41 ;  /* 0x00008f0059597a23 */ /* 0x000fe20000010829 */
[----:B------:R-:W2:Y:S01]  /*ab70*/  MUFU.EX2 R107, R107 ;  /* 0x0000006b006b7308 */ /* 0x000ea20000000800 */
[--C-:B------:R-:W-:Y:S02]  /*ab80*/  FFMA.FTZ R23, R23, c[0x0][0x23c], -R61.reuse ;  /* 0x00008f0017177a23 */ /* 0x100fe4000001083d */
[----:B------:R-:W-:Y:S01]  /*ab90*/  FFMA.FTZ R57, R57, c[0x0][0x23c], -R61 ;  /* 0x00008f0039397a23 */ /* 0x000fe2000001083d */
[----:B-----5:R-:W-:Y:S01]  /*aba0*/  F2FP.BF16.PACK_AB R25, R128, R143 ;  /* 0x0000008f8019723e */ /* 0x020fe200000010ff */
[----:B------:R-:W-:Y:S02]  /*abb0*/  FFMA.FTZ R143, R21, R124, R143 ;  /* 0x0000007c158f7223 */ /* 0x000fe4000001008f */
[----:B------:R-:W-:Y:S02]  /*abc0*/  FFMA.FTZ R88, R88, c[0x0][0x23c], -R61 ;  /* 0x00008f0058587a23 */ /* 0x000fe4000001083d */
[----:B------:R-:W-:Y:S01]  /*abd0*/  FADD.FTZ R143, R128, R143 ;  /* 0x0000008f808f7221 */ /* 0x000fe20000010000 */
[----:B------:R-:W-:Y:S01]  /*abe0*/  MUFU.EX2 R127, R127 ;  /* 0x0000007f007f7308 */ /* 0x000fe20000000800 */
[--C-:B------:R-:W-:Y:S02]  /*abf0*/  FFMA.FTZ R56, R56, c[0x0][0x23c], -R41.reuse ;  /* 0x00008f0038387a23 */ /* 0x100fe40000010829 */
[----:B------:R-:W-:Y:S07]  /*ac00*/  FFMA.FTZ R53, R53, c[0x0][0x23c], -R41 ;  /* 0x00008f0035357a23 */ /* 0x000fee0000010829 */
[----:B------:R-:W5:Y:S01]  /*ac10*/  MUFU.EX2 R99, R99 ;  /* 0x0000006300637308 */ /* 0x000f620000000800 */
[----:B--2---:R-:W-:Y:S01]  /*ac20*/  F2FP.BF16.PACK_AB R26, R107, R129 ;  /* 0x000000816b1a723e */ /* 0x004fe200000010ff */
[----:B------:R-:W-:Y:S04]  /*ac30*/  FADD.FTZ R129, R129, R146 ;  /* 0x0000009281817221 */ /* 0x000fe80000010000 */
[----:B------:R-:W-:Y:S04]  /*ac40*/  FADD.FTZ R129, R107, R129 ;  /* 0x000000816b817221 */ /* 0x000fe80000010000 */
[----:B------:R-:W2:Y:S10]  /*ac50*/  MUFU.EX2 R97, R97 ;  /* 0x0000006100617308 */ /* 0x000eb40000000800 */
[----:B------:R-:W1:Y:S01]  /*ac60*/  MUFU.EX2 R92, R92 ;  /* 0x0000005c005c7308 */ /* 0x000e620000000800 */
[----:B-----5:R-:W-:Y:S01]  /*ac70*/  F2FP.BF16.PACK_AB R27, R99, R127 ;  /* 0x0000007f631b723e */ /* 0x020fe200000010ff */
[----:B------:R-:W-:Y:S04]  /*ac80*/  FADD.FTZ R127, R127, R143 ;  /* 0x0000008f7f7f7221 */ /* 0x000fe80000010000 */
[----:B------:R-:W-:Y:S04]  /*ac90*/  FADD.FTZ R127, R99, R127 ;  /* 0x0000007f637f7221 */ /* 0x000fe80000010000 */
[----:B------:R-:W5:Y:S01]  /*aca0*/  MUFU.EX2 R67, R67 ;  /* 0x0000004300437308 */ /* 0x000f620000000800 */
[C---:B---3--:R-:W-:Y:S05]  /*acb0*/  HMMA.16816.F32.BF16 R4, R24.reuse, R12, R4 ;  /* 0x0000000c1804723c */ /* 0x048fea0000041804 */
[----:B------:R-:W-:Y:S02]  /*acc0*/  FADD.FTZ R127, R95, R127 ;  /* 0x0000007f5f7f7221 */ /* 0x000fe40000010000 */
[C---:B------:R-:W-:Y:S01]  /*acd0*/  FMUL.FTZ R12, R22.reuse, R72 ;  /* 0x00000048160c7220 */ /* 0x040fe20000410000 */
[C---:B------:R-:W-:Y:S01]  /*ace0*/  HMMA.16816.F32.BF16 R8, R24.reuse, R14, R8 ;  /* 0x0000000e1808723c */ /* 0x040fe20000041808 */
[----:B------:R-:W3:Y:S03]  /*acf0*/  MUFU.EX2 R60, R60 ;  /* 0x0000003c003c7308 */ /* 0x000ee60000000800 */
[----:B------:R-:W-:Y:S02]  /*ad00*/  FMUL.FTZ R13, R22, R73 ;  /* 0x00000049160d7220 */ /* 0x000fe40000410000 */
[--C-:B------:R-:W-:Y:S02]  /*ad10*/  FFMA.FTZ R73, R126, c[0x0][0x23c], -R41.reuse ;  /* 0x00008f007e497a23 */ /* 0x100fe40000010829 */
[--C-:B------:R-:W-:Y:S03]  /*ad20*/  FFMA.FTZ R126, R37, c[0x0][0x23c], -R41.reuse ;  /* 0x00008f00257e7a23 */ /* 0x100fe60000010829 */
[----:B------:R-:W-:Y:S01]  /*ad30*/  MUFU.EX2 R65, R65 ;  /* 0x0000004100417308 */ /* 0x000fe20000000800 */
[C---:B------:R-:W-:Y:S02]  /*ad40*/  FMUL.FTZ R14, R21.reuse, R74 ;  /* 0x0000004a150e7220 */ /* 0x040fe40000410000 */
[----:B------:R-:W-:Y:S02]  /*ad50*/  FMUL.FTZ R15, R21, R75 ;  /* 0x0000004b150f7220 */ /* 0x000fe40000410000 */
[----:B------:R-:W-:Y:S02]  /*ad60*/  FFMA.FTZ R75, R39, c[0x0][0x23c], -R41 ;  /* 0x00008f00274b7a23 */ /* 0x000fe40000010829 */
[--C-:B------:R-:W-:Y:S02]  /*ad70*/  FFMA.FTZ R72, R133, c[0x0][0x23c], -R61.reuse ;  /* 0x00008f0085487a23 */ /* 0x100fe4000001083d */
[----:B------:R-:W-:Y:S01]  /*ad80*/  FFMA.FTZ R74, R131, c[0x0][0x23c], -R61 ;  /* 0x00008f00834a7a23 */ /* 0x000fe2000001083d */
[----:B------:R-:W3:Y:S01]  /*ad90*/  MUFU.EX2 R58, R58 ;  /* 0x0000003a003a7308 */ /* 0x000ee20000000800 */
[C---:B-1----:R-:W-:Y:S03]  /*ada0*/  HMMA.16816.F32.BF16 R12, R24.reuse, R28, R12 ;  /* 0x0000001c180c723c */ /* 0x042fe6000004180c */
[----:B------:R-:W-:Y:S02]  /*adb0*/  FADD.FTZ R127, R91, R127 ;  /* 0x0000007f5b7f7221 */ /* 0x000fe40000010000 */
[----:B--2---:R-:W-:Y:S02]  /*adc0*/  FADD.FTZ R129, R97, R129 ;  /* 0x0000008161817221 */ /* 0x004fe40000010000 */
[----:B------:R-:W-:Y:S01]  /*add0*/  FFMA.FTZ R61, R44, c[0x0][0x23c], -R61 ;  /* 0x00008f002c3d7a23 */ /* 0x000fe2000001083d */
[----:B------:R-:W-:Y:S01]  /*ade0*/  HMMA.16816.F32.BF16 R16, R24, R30, R16 ;  /* 0x0000001e1810723c */ /* 0x000fe20000041810 */
[----:B------:R-:W1:Y:S01]  /*adf0*/  MUFU.EX2 R55, R55 ;  /* 0x0000003700377308 */ /* 0x000e620000000800 */
[----:B------:R-:W2:Y:S05]  /*ae00*/  LDSM.16.MT88.4 R28, [R86+0x3400] ;  /* 0x00340000561c783b */ /* 0x000eaa0000004200 */
[C---:B------:R-:W-:Y:S01]  /*ae10*/  F2FP.BF16.PACK_AB R24, R94.reuse, R97 ;  /* 0x000000615e18723e */ /* 0x040fe200000010ff */
[----:B------:R-:W-:Y:S01]  /*ae20*/  FADD.FTZ R94, R94, R129 ;  /* 0x000000815e5e7221 */ /* 0x000fe20000010000 */
[----:B------:R-:W-:Y:S02]  /*ae30*/  F2FP.BF16.PACK_AB R25, R91, R95 ;  /* 0x0000005f5b19723e */ /* 0x000fe400000010ff */
[----:B------:R-:W-:Y:S01]  /*ae40*/  MUFU.EX2 R54, R54 ;  /* 0x0000003600367308 */ /* 0x000fe20000000800 */
[----:B------:R-:W-:Y:S01]  /*ae50*/  F2FP.BF16.PACK_AB R26, R92, R93 ;  /* 0x0000005d5c1a723e */ /* 0x000fe200000010ff */
[----:B------:R-:W-:Y:S01]  /*ae60*/  FADD.FTZ R94, R93, R94 ;  /* 0x0000005e5d5e7221 */ /* 0x000fe20000010000 */
[----:B------:R-:W-:Y:S01]  /*ae70*/  F2FP.BF16.PACK_AB R27, R84, R85 ;  /* 0x00000055541b723e */ /* 0x000fe200000010ff */
[----:B------:R-:W-:Y:S02]  /*ae80*/  FADD.FTZ R85, R85, R127 ;  /* 0x0000007f55557221 */ /* 0x000fe40000010000 */
[----:B------:R-:W-:Y:S02]  /*ae90*/  FADD.FTZ R92, R92, R94 ;  /* 0x0000005e5c5c7221 */ /* 0x000fe40000010000 */
[----:B------:R-:W-:Y:S01]  /*aea0*/  FADD.FTZ R85, R84, R85 ;  /* 0x0000005554557221 */ /* 0x000fe20000010000 */
[----:B------:R-:W-:Y:S01]  /*aeb0*/  MOV R84, R0 ;  /* 0x0000000000547202 */ /* 0x000fe20000000f00 */
[----:B------:R-:W1:Y:S01]  /*aec0*/  MUFU.EX2 R50, R50 ;  /* 0x0000003200327308 */ /* 0x000e620000000800 */
[C---:B----4-:R-:W-:Y:S03]  /*aed0*/  HMMA.16816.F32.BF16 R4, R24.reuse, R32, R4 ;  /* 0x000000201804723c */ /* 0x050fe60000041804 */
[----:B-----5:R-:W-:Y:S04]  /*aee0*/  FADD.FTZ R92, R67, R92 ;  /* 0x0000005c435c7221 */ /* 0x020fe80000010000 */
[C---:B---3--:R-:W-:Y:S01]  /*aef0*/  FADD.FTZ R92, R60.reuse, R92 ;  /* 0x0000005c3c5c7221 */ /* 0x048fe20000010000 */
[C---:B------:R-:W-:Y:S01]  /*af00*/  HMMA.16816.F32.BF16 R8, R24.reuse, R34, R8 ;  /* 0x000000221808723c */ /* 0x040fe20000041808 */
[----:B------:R3:W-:Y:S01]  /*af10*/  MUFU.EX2 R125, R36 ;  /* 0x00000024007d7308 */ /* 0x0007e20000000800 */
[----:B------:R-:W4:Y:S09]  /*af20*/  LDSM.16.MT88.4 R32, [R87+0x3800] ;  /* 0x003800005720783b */ /* 0x000f320000004200 */
[----:B------:R-:W-:Y:S01]  /*af30*/  MUFU.EX2 R51, R51 ;  /* 0x0000003300337308 */ /* 0x000fe20000000800 */
[C---:B--2---:R-:W-:Y:S08]  /*af40*/  HMMA.16816.F32.BF16 R12, R24.reuse, R28, R12 ;  /* 0x0000001c180c723c */ /* 0x044ff0000004180c */
[----:B------:R-:W-:Y:S01]  /*af50*/  HMMA.16816.F32.BF16 R16, R24, R30, R16 ;  /* 0x0000001e1810723c */ /* 0x000fe20000041810 */
[----:B------:R-:W-:Y:S01]  /*af60*/  MUFU.EX2 R49, R49 ;  /* 0x0000003100317308 */ /* 0x000fe20000000800 */
[----:B------:R-:W2:Y:S05]  /*af70*/  LDSM.16.MT88.4 R28, [R86+0x3800] ;  /* 0x00380000561c783b */ /* 0x000eaa0000004200 */
[----:B------:R-:W-:Y:S02]  /*af80*/  F2FP.BF16.PACK_AB R24, R60, R67 ;  /* 0x000000433c18723e */ /* 0x000fe400000010ff */
[----:B------:R-:W-:Y:S01]  /*af90*/  F2FP.BF16.PACK_AB R25, R58, R65 ;  /* 0x000000413a19723e */ /* 0x000fe200000010ff */
[----:B---3--:R-:W-:Y:S01]  /*afa0*/  LDSM.16.MT88.4 R36, [R86+0x3c00] ;  /* 0x003c00005624783b */ /* 0x008fe20000004200 */
[----:B------:R-:W3:Y:S01]  /*afb0*/  MUFU.EX2 R47, R47 ;  /* 0x0000002f002f7308 */ /* 0x000ee20000000800 */
[----:B-1----:R-:W-:Y:S01]  /*afc0*/  F2FP.BF16.PACK_AB R26, R55, R59 ;  /* 0x0000003b371a723e */ /* 0x002fe200000010ff */
[----:B------:R-:W-:Y:S01]  /*afd0*/  FADD.FTZ R65, R65, R85 ;  /* 0x0000005541417221 */ /* 0x000fe20000010000 */
[----:B------:R-:W-:Y:S01]  /*afe0*/  F2FP.BF16.PACK_AB R27, R50, R54 ;  /* 0x00000036321b723e */ /* 0x000fe200000010ff */
[----:B------:R-:W-:Y:S01]  /*aff0*/  FADD.FTZ R59, R59, R92 ;  /* 0x0000005c3b3b7221 */ /* 0x000fe20000010000 */
[----:B------:R-:W-:Y:S01]  /*b000*/  MOV R85, R2 ;  /* 0x0000000200557202 */ /* 0x000fe20000000f00 */
[----:B------:R-:W-:Y:S02]  /*b010*/  FADD.FTZ R65, R58, R65 ;  /* 0x000000413a417221 */ /* 0x000fe40000010000 */
[----:B------:R-:W-:Y:S02]  /*b020*/  FADD.FTZ R59, R55, R59 ;  /* 0x0000003b373b7221 */ /* 0x000fe40000010000 */
[----:B------:R-:W1:Y:S01]  /*b030*/  MUFU.EX2 R46, R46 ;  /* 0x0000002e002e7308 */ /* 0x000e620000000800 */
[C---:B----4-:R-:W-:Y:S03]  /*b040*/  HMMA.16816.F32.BF16 R4, R24.reuse, R32, R4 ;  /* 0x000000201804723c */ /* 0x050fe60000041804 */
[----:B------:R-:W-:Y:S04]  /*b050*/  FADD.FTZ R65, R54, R65 ;  /* 0x0000004136417221 */ /* 0x000fe80000010000 */
[----:B------:R-:W-:Y:S01]  /*b060*/  FADD.FTZ R50, R50, R65 ;  /* 0x0000004132327221 */ /* 0x000fe20000010000 */
[C---:B------:R-:W-:Y:S01]  /*b070*/  HMMA.16816.F32.BF16 R8, R24.reuse, R34, R8 ;  /* 0x000000221808723c */ /* 0x040fe20000041808 */
[----:B------:R-:W-:Y:S01]  /*b080*/  MUFU.EX2 R48, R48 ;  /* 0x0000003000307308 */ /* 0x000fe20000000800 */
[----:B------:R-:W4:Y:S02]  /*b090*/  LDSM.16.MT88.4 R32, [R87+0x3c00] ;  /* 0x003c00005720783b */ /* 0x000f240000004200 */
[----:B---3--:R-:W-:Y:S07]  /*b0a0*/  FADD.FTZ R50, R47, R50 ;  /* 0x000000322f327221 */ /* 0x008fee0000010000 */
[----:B------:R-:W3:Y:S01]  /*b0b0*/  MUFU.EX2 R42, R42 ;  /* 0x0000002a002a7308 */ /* 0x000ee20000000800 */
[C---:B--2---:R-:W-:Y:S08]  /*b0c0*/  HMMA.16816.F32.BF16 R12, R24.reuse, R28, R12 ;  /* 0x0000001c180c723c */ /* 0x044ff0000004180c */
[----:B------:R-:W-:Y:S01]  /*b0d0*/  HMMA.16816.F32.BF16 R16, R24, R30, R16 ;  /* 0x0000001e1810723c */ /* 0x000fe20000041810 */
[----:B------:R-:W2:Y:S01]  /*b0e0*/  MUFU.EX2 R43, R43 ;  /* 0x0000002b002b7308 */ /* 0x000ea20000000800 */
[----:B------:R-:W5:Y:S05]  /*b0f0*/  LDSM.16.MT88.4 R28, [R87+0x4000] ;  /* 0x00400000571c783b */ /* 0x000f6a0000004200 */
[----:B------:R-:W-:Y:S01]  /*b100*/  F2FP.BF16.PACK_AB R24, R49, R51 ;  /* 0x000000333118723e */ /* 0x000fe200000010ff */
[----:B------:R-:W-:Y:S01]  /*b110*/  FADD.FTZ R51, R51, R59 ;  /* 0x0000003b33337221 */ /* 0x000fe20000010000 */
[C---:B-1----:R-:W-:Y:S02]  /*b120*/  F2FP.BF16.PACK_AB R25, R46.reuse, R47 ;  /* 0x0000002f2e19723e */ /* 0x042fe400000010ff */
[----:B------:R-:W1:Y:S01]  /*b130*/  MUFU.EX2 R40, R40 ;  /* 0x0000002800287308 */ /* 0x000e620000000800 */
[----:B------:R-:W-:Y:S02]  /*b140*/  FADD.FTZ R51, R49, R51 ;  /* 0x0000003331337221 */ /* 0x000fe40000010000 */
[----:B------:R-:W-:Y:S01]  /*b150*/  FADD.FTZ R46, R46, R50 ;  /* 0x000000322e2e7221 */ /* 0x000fe20000010000 */
[----:B---3--:R-:W-:Y:S01]  /*b160*/  F2FP.BF16.PACK_AB R26, R42, R48 ;  /* 0x000000302a1a723e */ /* 0x008fe200000010ff */
[----:B------:R-:W-:Y:S04]  /*b170*/  FADD.FTZ R48, R48, R51 ;  /* 0x0000003330307221 */ /* 0x000fe80000010000 */
[----:B------:R-:W-:Y:S01]  /*b180*/  FADD.FTZ R48, R42, R48 ;  /* 0x000000302a307221 */ /* 0x000fe20000010000 */
        /* <DEDUP_REMOVED lines=11> */
[C---:B------:R-:W-:Y:S03]  /*b240*/  HMMA.16816.F32.BF16 R12, R24.reuse, R36, R12 ;  /* 0x00000024180c723c */ /* 0x040fe6000004180c */
[----:B------:R-:W4:Y:S05]  /*b250*/  MUFU.EX2 R69, R69 ;  /* 0x0000004500457308 */ /* 0x000f2a0000000800 */
[----:B------:R-:W-:Y:S01]  /*b260*/  HMMA.16816.F32.BF16 R16, R24, R38, R16 ;  /* 0x000000261810723c */ /* 0x000fe20000041810 */
[----:B------:R-:W3:Y:S04]  /*b270*/  LDSM.16.MT88.4 R36, [R87+0x4400] ;  /* 0x004400005724783b */ /* 0x000ee80000004200 */
[----:B------:R-:W5:Y:S02]  /*b280*/  MUFU.EX2 R66, R66 ;  /* 0x0000004200427308 */ /* 0x000f640000000800 */
        /* <DEDUP_REMOVED lines=8> */
[----:B-----5:R-:W-:Y:S09]  /*b310*/  F2FP.BF16.PACK_AB R26, R66, R69 ;  /* 0x00000045421a723e */ /* 0x020ff200000010ff */
        /* <DEDUP_REMOVED lines=8> */
[----:B------:R-:W4:Y:S06]  /*b3a0*/  LDSM.16.MT88.4 R28, [R86+0x4400] ;  /* 0x00440000561c783b */ /* 0x000f2c0000004200 */
[C---:B---3--:R-:W-:Y:S03]  /*b3b0*/  HMMA.16816.F32.BF16 R12, R24.reuse, R32, R12 ;  /* 0x00000020180c723c */ /* 0x048fe6000004180c */
[----:B------:R-:W-:Y:S05]  /*b3c0*/  MUFU.EX2 R80, R80 ;  /* 0x0000005000507308 */ /* 0x000fea0000000800 */
[----:B------:R-:W-:Y:S01]  /*b3d0*/  HMMA.16816.F32.BF16 R16, R24, R34, R16 ;  /* 0x000000221810723c */ /* 0x000fe20000041810 */
[----:B------:R-:W3:Y:S04]  /*b3e0*/  LDSM.16.MT88.4 R32, [R87+0x4800] ;  /* 0x004800005720783b */ /* 0x000ee80000004200 */
[----:B------:R-:W5:Y:S02]  /*b3f0*/  MUFU.EX2 R74, R74 ;  /* 0x0000004a004a7308 */ /* 0x000f640000000800 */
[----:B--2---:R-:W-:Y:S02]  /*b400*/  F2FP.BF16.PACK_AB R24, R72, R70 ;  /* 0x000000464818723e */ /* 0x004fe400000010ff */
[----:B-1----:R-:W-:Y:S06]  /*b410*/  F2FP.BF16.PACK_AB R25, R75, R71 ;  /* 0x000000474b19723e */ /* 0x002fec00000010ff */
[----:B------:R-:W-:Y:S10]  /*b420*/  MUFU.EX2 R73, R73 ;  /* 0x0000004900497308 */ /* 0x000ff40000000800 */
[----:B------:R-:W1:Y:S01]  /*b430*/  MUFU.EX2 R126, R126 ;  /* 0x0000007e007e7308 */ /* 0x000e620000000800 */
[----:B-----5:R-:W-:Y:S09]  /*b440*/  F2FP.BF16.PACK_AB R26, R74, R80 ;  /* 0x000000504a1a723e */ /* 0x020ff200000010ff */
[----:B------:R-:W-:Y:S10]  /*b450*/  MUFU.EX2 R121, R121 ;  /* 0x0000007900797308 */ /* 0x000ff40000000800 */
[----:B------:R-:W-:Y:S01]  /*b460*/  MUFU.EX2 R122, R122 ;  /* 0x0000007a007a7308 */ /* 0x000fe20000000800 */
[----:B-1----:R-:W-:Y:S09]  /*b470*/  F2FP.BF16.PACK_AB R27, R126, R73 ;  /* 0x000000497e1b723e */ /* 0x002ff200000010ff */
[----:B------:R-:W1:Y:S01]  /*b480*/  MUFU.EX2 R123, R123 ;  /* 0x0000007b007b7308 */ /* 0x000e620000000800 */
[C---:B------:R-:W-:Y:S08]  /*b490*/  HMMA.16816.F32.BF16 R4, R24.reuse, R36, R4 ;  /* 0x000000241804723c */ /* 0x040ff00000041804 */
[C---:B------:R-:W-:Y:S01]  /*b4a0*/  HMMA.16816.F32.BF16 R8, R24.reuse, R38, R8 ;  /* 0x000000261808723c */ /* 0x040fe20000041808 */
[----:B------:R-:W-:Y:S01]  /*b4b0*/  MUFU.EX2 R98, R98 ;  /* 0x0000006200627308 */ /* 0x000fe20000000800 */
[----:B------:R-:W2:Y:S06]  /*b4c0*/  LDSM.16.MT88.4 R36, [R86+0x4800] ;  /* 0x004800005624783b */ /* 0x000eac0000004200 */
[C---:B----4-:R-:W-:Y:S03]  /*b4d0*/  HMMA.16816.F32.BF16 R12, R24.reuse, R28, R12 ;  /* 0x0000001c180c723c */ /* 0x050fe6000004180c */
[----:B------:R-:W4:Y:S01]  /*b4e0*/  MUFU.EX2 R96, R96 ;  /* 0x0000006000607308 */ /* 0x000f220000000800 */
[----:B-1----:R-:W-:Y:S04]  /*b4f0*/  F2FP.BF16.PACK_AB R21, R123, R122 ;  /* 0x0000007a7b15723e */ /* 0x002fe800000010ff */
[----:B------:R-:W-:Y:S01]  /*b500*/  HMMA.16816.F32.BF16 R16, R24, R30, R16 ;  /* 0x0000001e1810723c */ /* 0x000fe20000041810 */
[----:B------:R-:W1:Y:S03]  /*b510*/  LDSM.16.MT88.4 R24, [R86+0x4c00] ;  /* 0x004c00005618783b */ /* 0x000e660000004200 */
[--C-:B------:R-:W-:Y:S01]  /*b520*/  FFMA.FTZ R28, R20, c[0x0][0x23c], -R41.reuse ;  /* 0x00008f00141c7a23 */ /* 0x100fe20000010829 */
[----:B------:R-:W5:Y:S01]  /*b530*/  MUFU.EX2 R90, R90 ;  /* 0x0000005a005a7308 */ /* 0x000f620000000800 */
[----:B------:R-:W-:Y:S01]  /*b540*/  F2FP.BF16.PACK_AB R20, R121, R125 ;  /* 0x0000007d7914723e */ /* 0x000fe200000010ff */
[----:B------:R-:W-:Y:S02]  /*b550*/  FFMA.FTZ R41, R3, c[0x0][0x23c], -R41 ;  /* 0x00008f0003297a23 */ /* 0x000fe40000010829 */
[----:B------:R-:W-:Y:S03]  /*b560*/  FADD.FTZ R3, R66, R52 ;  /* 0x0000003442037221 */ /* 0x000fe60000010000 */
[----:B------:R-:W-:Y:S02]  /*b570*/  FADD.FTZ R29, R64, R68 ;  /* 0x00000044401d7221 */ /* 0x000fe40000010000 */
[----:B------:R-:W-:Y:S01]  /*b580*/  FADD.FTZ R3, R70, R3 ;  /* 0x0000000346037221 */ /* 0x000fe20000010000 */
[----:B------:R-:W1:Y:S01]  /*b590*/  MUFU.EX2 R89, R89 ;  /* 0x0000005900597308 */ /* 0x000e620000000800 */
[----:B------:R-:W-:Y:S02]  /*b5a0*/  FADD.FTZ R29, R71, R29 ;  /* 0x0000001d471d7221 */ /* 0x000fe40000010000 */
[----:B------:R-:W-:Y:S01]  /*b5b0*/  FADD.FTZ R3, R72, R3 ;  /* 0x0000000348037221 */ /* 0x000fe20000010000 */
[----:B----4-:R-:W-:Y:S01]  /*b5c0*/  F2FP.BF16.PACK_AB R22, R96, R98 ;  /* 0x000000626016723e */ /* 0x010fe200000010ff */
[----:B------:R-:W-:Y:S02]  /*b5d0*/  FADD.FTZ R29, R75, R29 ;  /* 0x0000001d4b1d7221 */ /* 0x000fe40000010000 */
[----:B------:R-:W-:Y:S02]  /*b5e0*/  FADD.FTZ R3, R80, R3 ;  /* 0x0000000350037221 */ /* 0x000fe40000010000 */
[----:B------:R-:W-:Y:S01]  /*b5f0*/  FADD.FTZ R29, R73, R29 ;  /* 0x0000001d491d7221 */ /* 0x000fe20000010000 */
[----:B------:R1:W-:Y:S01]  /*b600*/  MUFU.EX2 R58, R23 ;  /* 0x00000017003a7308 */ /* 0x0003e20000000800 */
[----:B------:R-:W-:Y:S02]  /*b610*/  FADD.FTZ R3, R74, R3 ;  /* 0x000000034a037221 */ /* 0x000fe40000010000 */
[----:B------:R-:W-:Y:S02]  /*b620*/  FADD.FTZ R126, R126, R29 ;  /* 0x0000001d7e7e7221 */ /* 0x000fe40000010000 */
[----:B------:R-:W-:Y:S01]  /*b630*/  FADD.FTZ R125, R125, R3 ;  /* 0x000000037d7d7221 */ /* 0x000fe20000010000 */
[----:B------:R-:W-:Y:S01]  /*b640*/  IADD3 R3, R109, -0x1, RZ ;  /* 0xffffffff6d037810 */ /* 0x000fe20007ffe0ff */
[----:B------:R-:W-:Y:S02]  /*b650*/  FADD.FTZ R126, R122, R126 ;  /* 0x0000007e7a7e7221 */ /* 0x000fe40000010000 */
[----:B------:R-:W-:Y:S01]  /*b660*/  FADD.FTZ R125, R121, R125 ;  /* 0x0000007d797d7221 */ /* 0x000fe20000010000 */
[----:B------:R-:W-:Y:S01]  /*b670*/  MUFU.EX2 R57, R57 ;  /* 0x0000003900397308 */ /* 0x000fe20000000800 */
[----:B------:R-:W-:Y:S01]  /*b680*/  FADD.FTZ R123, R123, R126 ;  /* 0x0000007e7b7b7221 */ /* 0x000fe20000010000 */
[----:B------:R-:W-:Y:S01]  /*b690*/  MOV R109, R3 ;  /* 0x00000003006d7202 */ /* 0x000fe20000000f00 */
[----:B------:R-:W-:Y:S02]  /*b6a0*/  FADD.FTZ R98, R98, R125 ;  /* 0x0000007d62627221 */ /* 0x000fe40000010000 */
[----:B-----5:R-:W-:Y:S02]  /*b6b0*/  FADD.FTZ R123, R90, R123 ;  /* 0x0000007b5a7b7221 */ /* 0x020fe40000010000 */
[----:B------:R-:W-:Y:S03]  /*b6c0*/  FADD.FTZ R98, R96, R98 ;  /* 0x0000006260627221 */ /* 0x000fe60000010000 */
[----:B------:R-:W4:Y:S01]  /*b6d0*/  MUFU.EX2 R88, R88 ;  /* 0x0000005800587308 */ /* 0x000f220000000800 */
[C---:B-1----:R-:W-:Y:S01]  /*b6e0*/  F2FP.BF16.PACK_AB R23, R89.reuse, R90 ;  /* 0x0000005a5917723e */ /* 0x042fe200000010ff */
[----:B------:R-:W-:Y:S08]  /*b6f0*/  FADD.FTZ R89, R89, R123 ;  /* 0x0000007b59597221 */ /* 0x000ff00000010000 */
[----:B------:R-:W1:Y:S01]  /*b700*/  MUFU.EX2 R56, R56 ;  /* 0x0000003800387308 */ /* 0x000e620000000800 */
[C---:B---3--:R-:W-:Y:S08]  /*b710*/  HMMA.16816.F32.BF16 R4, R20.reuse, R32, R4 ;  /* 0x000000201404723c */ /* 0x048ff00000041804 */
[C---:B------:R-:W-:Y:S01]  /*b720*/  HMMA.16816.F32.BF16 R8, R20.reuse, R34, R8 ;  /* 0x000000221408723c */ /* 0x040fe20000041808 */
[----:B------:R-:W3:Y:S03]  /*b730*/  MUFU.EX2 R53, R53 ;  /* 0x0000003500357308 */ /* 0x000ee60000000800 */
[C---:B----4-:R-:W-:Y:S01]  /*b740*/  F2FP.BF16.PACK_AB R68, R88.reuse, R57 ;  /* 0x000000395844723e */ /* 0x050fe200000010ff */
[----:B------:R-:W-:Y:S03]  /*b750*/  FADD.FTZ R57, R57, R98 ;  /* 0x0000006239397221 */ /* 0x000fe60000010000 */
[C---:B--2---:R-:W-:Y:S03]  /*b760*/  HMMA.16816.F32.BF16 R12, R20.reuse, R36, R12 ;  /* 0x00000024140c723c */ /* 0x044fe6000004180c */
        /* <DEDUP_REMOVED lines=9> */
[C---:B--2---:R-:W-:Y:S01]  /*b800*/  F2FP.BF16.PACK_AB R70, R61.reuse, R58 ;  /* 0x0000003a3d46723e */ /* 0x044fe200000010ff */
[----:B------:R-:W-:Y:S02]  /*b810*/  FADD.FTZ R125, R61, R57 ;  /* 0x000000393d7d7221 */ /* 0x000fe40000010000 */
[----:B-1----:R-:W-:Y:S01]  /*b820*/  FADD.FTZ R89, R28, R89 ;  /* 0x000000591c597221 */ /* 0x002fe20000010000 */
[C---:B---3--:R-:W-:Y:S03]  /*b830*/  F2FP.BF16.PACK_AB R71, R41.reuse, R28 ;  /* 0x0000001c2947723e */ /* 0x048fe600000010ff */
[----:B------:R-:W-:Y:S04]  /*b840*/  FADD.FTZ R124, R41, R89 ;  /* 0x00000059297c7221 */ /* 0x000fe80000010000 */
[C---:B------:R-:W-:Y:S08]  /*b850*/  HMMA.16816.F32.BF16 R80, R68.reuse, R76, R4 ;  /* 0x0000004c4450723c */ /* 0x040ff00000041804 */
[C---:B------:R-:W-:Y:S08]  /*b860*/  HMMA.16816.F32.BF16 R76, R68.reuse, R78, R8 ;  /* 0x0000004e444c723c */ /* 0x040ff00000041808 */
[C---:B------:R-:W-:Y:S08]  /*b870*/  HMMA.16816.F32.BF16 R72, R68.reuse, R24, R12 ;  /* 0x000000184448723c */ /* 0x040ff0000004180c */
[----:B------:R-:W-:Y:S01]  /*b880*/  HMMA.16816.F32.BF16 R68, R68, R26, R16 ;  /* 0x0000001a4444723c */ /* 0x000fe20000041810 */
[----:B------:R-:W-:-:S07]  /*b890*/  @P0 BRA `(.L_x_4212) ;  /* 0xffffd2a000000947 */ /* 0x000fce000383ffff */
.L_x_4208:
        /* <DEDUP_REMOVED lines=131> */
.L_x_4214:
[----:B------:R-:W-:Y:S05]  /*c0d0*/  BSYNC B0 ;  /* 0x0000000000007941 */ /* 0x000fea0003800000 */
.L_x_4213:
[----:B----4-:R-:W4:Y:S01]  /*c0e0*/  S2R R7, SR_CTAID.X ;  /* 0x0000000000077919 */ /* 0x010f220000002500 */
[----:B------:R-:W-:Y:S01]  /*c0f0*/  SHF.R.S32.HI R113, RZ, 0x1f, R112 ;  /* 0x0000001fff717819 */ /* 0x000fe20000011470 */
[----:B------:R-:W-:Y:S01]  /*c100*/  BSSY B0, `(.L_x_4215) ;  /* 0x000001c000007945 */ /* 0x000fe20003800000 */
[----:B------:R-:W-:Y:S01]  /*c110*/  SHF.R.S32.HI R9, RZ, 0x1f, R10 ;  /* 0x0000001fff097819 */ /* 0x000fe2000001140a */
[----:B------:R-:W5:Y:S04]  /*c120*/  S2R R2, SR_TID.X ;  /* 0x0000000000027919 */ /* 0x000f680000002100 */
[----:B------:R-:W-:-:S04]  /*c130*/  IMAD R9, R9, c[0x0][0x1f0], RZ ;  /* 0x00007c0009097a24 */ /* 0x000fc800078e02ff */
[----:B------:R-:W-:Y:S02]  /*c140*/  IMAD R9, R10, c[0x0][0x1f4], R9 ;  /* 0x00007d000a097a24 */ /* 0x000fe400078e0209 */
[----:B----4-:R-:W-:Y:S01]  /*c150*/  IMAD.SHL.U32 R6, R7, 0x40, RZ ;  /* 0x0000004007067824 */ /* 0x010fe200078e00ff */
        /* <DEDUP_REMOVED lines=22> */
.L_x_4216:
[----:B------:R-:W-:Y:S05]  /*c2c0*/  BSYNC B0 ;  /* 0x0000000000007941 */ /* 0x000fea0003800000 */
.L_x_4215:
        /* <DEDUP_REMOVED lines=16> */
.L_x_4217:
        /* <DEDUP_REMOVED lines=11> */
.L_x_5245:


//--------------------- .text._ZN5flash24flash_fwd_splitkv_kernelI23Flash_fwd_kernel_traitsILi32ELi64ELi128ELi4ELb0ELb0EN7cutlass10bfloat16_tE19Flash_kernel_traitsILi32ELi64ELi128ELi4ES3_EELb1ELb0ELb1ELb0ELb0ELb0ELb0ELb0EEEvNS_16Flash_fwd_paramsE --------------------------
	.section	.text._ZN5flash24flash_fwd_splitkv_kernelI23Flash_fwd_kernel_traitsILi32ELi64ELi128ELi4ELb0ELb0EN7cutlass10bfloat16_tE19Flash_kernel_traitsILi32ELi64ELi128ELi4ES3_EELb1ELb0ELb1ELb0ELb0ELb0ELb0ELb0EEEvNS_16Flash_fwd_paramsE,"ax",@progbits
	.sectioninfo	@"SHI_REGISTERS=167"
	.align	128
        .global         _ZN5flash24flash_fwd_splitkv_kernelI23Flash_fwd_kernel_traitsILi32ELi64ELi128ELi4ELb0ELb0EN7cutlass10bfloat16_tE19Flash_kernel_traitsILi32ELi64ELi128ELi4ES3_EELb1ELb0ELb1ELb0ELb0ELb0ELb0ELb0EEEvNS_16Flash_fwd_paramsE
        .type           _ZN5flash24flash_fwd_splitkv_kernelI23Flash_fwd_kernel_traitsILi32ELi64ELi128ELi4ELb0ELb0EN7cutlass10bfloat16_tE19Flash_kernel_traitsILi32ELi64ELi128ELi4ES3_EELb1ELb0ELb1ELb0ELb0ELb0ELb0ELb0EEEvNS_16Flash_fwd_paramsE,@function
        .size           _ZN5flash24flash_fwd_splitkv_kernelI23Flash_fwd_kernel_traitsILi32ELi64ELi128ELi4ELb0ELb0EN7cutlass10bfloat16_tE19Flash_kernel_traitsILi32ELi64ELi128ELi4ES3_EELb1ELb0ELb1ELb0ELb0ELb0ELb0ELb0EEEvNS_16Flash_fwd_paramsE,(.L_x_5246 - _ZN5flash24flash_fwd_splitkv_kernelI23Flash_fwd_kernel_traitsILi32ELi64ELi128ELi4ELb0ELb0EN7cutlass10bfloat16_tE19Flash_kernel_traitsILi32ELi64ELi128ELi4ES3_EELb1ELb0ELb1ELb0ELb0ELb0ELb0ELb0EEEvNS_16Flash_fwd_paramsE)
        .other          _ZN5flash24flash_fwd_splitkv_kernelI23Flash_fwd_kernel_traitsILi32ELi64ELi128ELi4ELb0ELb0EN7cutlass10bfloat16_tE19Flash_kernel_traitsILi32ELi64ELi128ELi4ES3_EELb1ELb0ELb1ELb0ELb0ELb0ELb0ELb0EEEvNS_16Flash_fwd_paramsE,@"STO_CUDA_ENTRY STV_DEFAULT"
_ZN5flash24flash_fwd_splitkv_kernelI23Flash_fwd_kernel_traitsILi32ELi64ELi128ELi4ELb0ELb0EN7cutlass10bfloat16_tE19Flash_kernel_traitsILi32ELi64ELi128ELi4ES3_EELb1ELb0ELb1ELb0ELb0ELb0ELb0ELb0EEEvNS_16Flash_fwd_paramsE:
.text._ZN5flash24flash_fwd_splitkv_kernelI23Flash_fwd_kernel_traitsILi32ELi64ELi128ELi4ELb0ELb0EN7cutlass10bfloat16_tE19Flash_kernel_traitsILi32ELi64ELi128ELi4ES3_EELb1ELb0ELb1ELb0ELb0ELb0ELb0ELb0EEEvNS_16Flash_fwd_paramsE:
        /* <DEDUP_REMOVED lines=33> */
.L_x_4218:
[----:B-1-34-:R-:W-:Y:S02]  /*0210*/  MOV R2, c[0x0][0x218] ;  /* 0x0000860000027a02 */ /* 0x01afe40000000f00 */
.L_x_4219:
        /* <DEDUP_REMOVED lines=47> */
[----:B------:R-:W-:Y:S01]  /*0510*/  IMAD R3, R2, c[0x0][0x1e8], RZ ;  /* 0x00007a0002037a24 */ /* 0x000fe200078e02ff */
[----:B------:R-:W-:Y:S01]  /*0520*/  ISETP.GE.AND P1, PT, R8, c[0x0][0x220], PT ;  /* 0x0000880008007a0c */ /* 0x000fe20003f26270 */
[----:B------:R-:W-:Y:S01]  /*0530*/  @!P0 IMAD R4, R13, c[0x0][0x1e4], R4 ;  /* 0x000079000d048a24 */ /* 0x000fe200078e0204 */
[----:B------:R-:W-:Y:S01]  /*0540*/  SHF.R.S32.HI R2, RZ, 0x1f, R24 ;  /* 0x0000001fff027819 */ /* 0x000fe20000011418 */
[----:B------:R-:W-:-:S04]  /*0550*/  IMAD.WIDE.U32 R14, R22, c[0x0][0x1e8], R8 ;  /* 0x00007a00160e7a25 */ /* 0x000fc800078e0008 */
[----:B------:R-:W-:Y:S02]  /*0560*/  @P0 IMAD R114, R114, c[0x0][0x1ec], R7 ;  /* 0x00007b0072720a24 */ /* 0x000fe400078e0207 */
        /* <DEDUP_REMOVED lines=21> */
.L_x_4222:
[----:B------:R-:W-:Y:S05]  /*06c0*/  BSYNC B0 ;  /* 0x0000000000007941 */ /* 0x000fea0003800000 */
.L_x_4221:
        /* <DEDUP_REMOVED lines=15> */
.L_x_4224:
[----:B------:R-:W-:Y:S05]  /*07c0*/  BSYNC B0 ;  /* 0x0000000000007941 */ /* 0x000fea0003800000 */
.L_x_4223:
[C---:B------:R-:W-:Y:S02]  /*07d0*/  ISETP.NE.AND P2, PT, R88.reuse, RZ, PT ;  /* 0x000000ff5800720c */ /* 0x040fe40003f45270 */
[----:B------:R-:W-:Y:S02]  /*07e0*/  ISETP.NE.OR P0, PT, R88, RZ, P0 ;  /* 0x000000ff5800720c */ /* 0x000fe40000705670 */
[----:B------:R-:W-:Y:S02]  /*07f0*/  ISETP.GE.OR P2, PT, R0, R113, P2 ;  /* 0x000000710000720c */ /* 0x000fe40001746670 */
[----:B------:R-:W-:-:S04]  /*0800*/  IADD3 R0, P1, R13, R0, RZ ;  /* 0x000000000d007210 */ /* 0x000fc80007f3e0ff */
[----:B------:R-:W-:Y:S02]  /*0810*/  LEA.HI.X.SX32 R13, R13, R2, 0x1, P1 ;  /* 0x000000020d0d7211 */ /* 0x000fe400008f0eff */
[----:B------:R-:W-:-:S04]  /*0820*/  LEA R2, P1, R0, c[0x0][0x200], 0x2 ;  /* 0x0000800000027a11 */ /* 0x000fc800078210ff */
[----:B------:R-:W-:Y:S01]  /*0830*/  LEA.HI.X R3, R0, c[0x0][0x204], R13, 0x2, P1 ;  /* 0x0000810000037a11 */ /* 0x000fe200008f140d */
[----:B--2---:R-:W-:-:S05]  /*0840*/  @!P2 IMAD.MOV.U32 R5, RZ, RZ, 0x7f800000 ;  /* 0x7f800000ff05a424 */ /* 0x004fca00078e00ff */
[----:B------:R2:W-:Y:S01]  /*0850*/  @!P2 STG.E [R2.64], R5 ;  /* 0x000000050200a986 */ /* 0x0005e2000c10190c */
[----:B------:R-:W-:Y:S05]  /*0860*/  @P0 EXIT ;  /* 0x000000000000094d */ /* 0x000fea0003800000 */
[----:B--2---:R-:W-:-:S05]  /*0870*/  MOV R5, 0x7f800000 ;  /* 0x7f80000000057802 */ /* 0x004fca0000000f00 */
[----:B------:R-:W-:Y:S01]  /*0880*/  STG.E [R2.64+0x80], R5 ;  /* 0x0000800502007986 */ /* 0x000fe2000c10190c */
[----:B------:R-:W-:Y:S05]  /*0890*/  EXIT ;  /* 0x000000000000794d */ /* 0x000fea0003800000 */
.L_x_4220:
        /* <DEDUP_REMOVED lines=82> */
[C---:B------:R-:W-:Y:S01]  /*0dc0*/  IMAD R3, R7.reuse, c[0x0][0x19c], R8 ;  /* 0x0000670007037a24 */ /* 0x040fe200078e0208 */
[----:B------:R-:W-:Y:S01]  /*0dd0*/  SHF.R.S32.HI R8, RZ, 0x1f, R6 ;  /* 0x0000001fff087819 */ /* 0x000fe20000011406 */
        /* <DEDUP_REMOVED lines=8> */
.L_x_4225:
        /* <DEDUP_REMOVED lines=15> */
.L_x_4227:
[----:B------:R-:W-:Y:S01]  /*0f50*/  IABS R7, c[0x0][0x1c8] ;  /* 0x0000720000077a13 */ /* 0x000fe20000000000 */
[----:B------:R-:W-:Y:S01]  /*0f60*/  @P4 IMAD.IADD R16, R3, 0x1, R16 ;  /* 0x0000000103104824 */ /* 0x000fe200078e0210 */
[----:B------:R-:W-:Y:S02]  /*0f70*/  MOV R11, R9 ;  /* 0x00000009000b7202 */ /* 0x000fe40000000f00 */
        /* <DEDUP_REMOVED lines=29> */
[----:B------:R-:W-:Y:S02]  /*1150*/  SHF.R.S32.HI R8, RZ, 0x1f, R6 ;  /* 0x0000001fff087819 */ /* 0x000fe40000011406 */
[----:B------:R-:W-:-:S03]  /*1160*/  IADD3 R11, R11, R9, RZ ;  /* 0x000000090b0b7210 */ /* 0x000fc60007ffe0ff */
[----:B------:R-:W-:Y:S02]  /*1170*/  IMAD R9, R8, c[0x0][0x1b0], RZ ;  /* 0x00006c0008097a24 */ /* 0x000fe400078e02ff */
[----:B------:R-:W-:-:S04]  /*1180*/  IMAD.WIDE.U32 R32, R6, c[0x0][0x1b0], R10 ;  /* 0x00006c0006207a25 */ /* 0x000fc800078e000a */
        /* <DEDUP_REMOVED lines=13> */
.L_x_4226:
[----:B------:R-:W-:Y:S01]  /*1260*/  ISETP.NE.AND P0, PT, R114, -0x1, PT ;  /* 0xffffffff7200780c */ /* 0x000fe20003f05270 */
[----:B------:R-:W-:Y:S01]  /*1270*/  IMAD R19, R8, c[0x0][0x1b8], RZ ;  /* 0x00006e0008137a24 */ /* 0x000fe200078e02ff */
[----:B------:R-:W-:Y:S01]  /*1280*/  SHF.R.S32.HI R15, RZ, 0x1f, R88 ;  /* 0x0000001fff0f7819 */ /* 0x000fe20000011458 */
[----:B------:R-:W-:Y:S01]  /*1290*/  BSSY B0, `(.L_x_4228) ;  /* 0x0000059000007945 */ /* 0x000fe20003800000 */
[----:B------:R-:W-:Y:S01]  /*12a0*/  SHF.R.S32.HI R25, RZ, 0x1f, R24 ;  /* 0x0000001fff197819 */ /* 0x000fe20000011418 */
[----:B------:R-:W-:Y:S01]  /*12b0*/  IMAD R8, R6, c[0x0][0x1bc], R19 ;  /* 0x00006f0006087a24 */ /* 0x000fe200078e0213 */
[CC--:B------:R-:W-:Y:S02]  /*12c0*/  LEA.HI R17, R15.reuse, R88.reuse, RZ, 0x2 ;  /* 0x000000580f117211 */ /* 0x0c0fe400078f10ff */
[----:B------:R-:W-:Y:S02]  /*12d0*/  LEA.HI R3, R15, R88, RZ, 0x5 ;  /* 0x000000580f037211 */ /* 0x000fe400078f28ff */
[----:B------:R-:W-:-:S02]  /*12e0*/  LOP3.LUT R9, R17, 0xfffffffc, RZ, 0xc0, !PT ;  /* 0xfffffffc11097812 */ /* 0x000fc400078ec0ff */
[----:B------:R-:W-:Y:S01]  /*12f0*/  SHF.R.S32.HI R118, RZ, 0x2, R17 ;  /* 0x00000002ff767819 */ /* 0x000fe20000011411 */
[----:B------:R-:W-:Y:S01]  /*1300*/  @P0 IMAD.WIDE.U32 R26, R114, c[0x0][0x190], RZ ;  /* 0x00006400721a0a25 */ /* 0x000fe200078e00ff */
[----:B-----5:R-:W-:Y:S02]  /*1310*/  @!P0 SHF.R.S32.HI R0, RZ, 0x1f, R13 ;  /* 0x0000001fff008819 */ /* 0x020fe4000001140d */
[----:B------:R-:W-:Y:S01]  /*1320*/  LEA.HI R17, R17, R118, RZ, 0x1 ;  /* 0x0000007611117211 */ /* 0x000fe200078f08ff */
[----:B------:R-:W-:Y:S01]  /*1330*/  @!P0 IMAD.WIDE.U32 R10, R13, c[0x0][0x178], RZ ;  /* 0x00005e000d0a8a25 */ /* 0x000fe200078e00ff */
[----:B------:R-:W-:Y:S02]  /*1340*/  SHF.R.S32.HI R20, RZ, 0x5, R3 ;  /* 0x00000005ff147819 */ /* 0x000fe40000011403 */
[----:B------:R-:W-:Y:S01]  /*1350*/  LOP3.LUT R17, R17, 0x7fffffe, RZ, 0xc0, !PT ;  /* 0x07fffffe11117812 */ /* 0x000fe200078ec0ff */
[----:B------:R-:W-:Y:S01]  /*1360*/  @!P0 IMAD R0, R0, c[0x0][0x178], RZ ;  /* 0x00005e0000008a24 */ /* 0x000fe200078e02ff */
[----:B------:R-:W-:Y:S01]  /*1370*/  SHF.R.S32.HI R119, RZ, 0x1f, R118 ;  /* 0x0000001fff777819 */ /* 0x000fe20000011476 */
[----:B------:R-:W-:Y:S01]  /*1380*/  @P0 IMAD R30, R114, c[0x0][0x194], R27 ;  /* 0x00006500721e0a24 */ /* 0x000fe200078e021b */
[----:B------:R-:W-:Y:S01]  /*1390*/  LOP3.LUT R19, R3, 0xffffffe0, RZ, 0xc0, !PT ;  /* 0xffffffe003137812 */ /* 0x000fe200078ec0ff */
[----:B------:R-:W-:-:S02]  /*13a0*/  @!P0 IMAD R0, R13, c[0x0][0x17c], R0 ;  /* 0x00005f000d008a24 */ /* 0x000fc400078e0200 */
[----:B------:R-:W-:Y:S02]  /*13b0*/  IMAD.IADD R116, R88, 0x1, -R9 ;  /* 0x0000000158747824 */ /* 0x000fe400078e0a09 */
[----:B------:R-:W-:Y:S01]  /*13c0*/  @!P0 IMAD.IADD R30, R11, 0x1, R0 ;  /* 0x000000010b1e8824 */ /* 0x000fe200078e0200 */
[CC--:B------:R-:W-:Y:S01]  /*13d0*/  LEA.HI R0, R15.reuse, R88.reuse, RZ, 0x3 ;  /* 0x000000580f007211 */ /* 0x0c0fe200078f18ff */
[----:B------:R-:W-:Y:S01]  /*13e0*/  IMAD.SHL.U32 R116, R116, 0x8, RZ ;  /* 0x0000000874747824 */ /* 0x000fe200078e00ff */
[----:B------:R-:W-:Y:S01]  /*13f0*/  LEA.HI R15, R15, R88, RZ, 0x4 ;  /* 0x000000580f0f7211 */ /* 0x000fe200078f20ff */
[----:B------:R-:W-:Y:S01]  /*1400*/  @!P0 IMAD.MOV.U32 R26, RZ, RZ, R10 ;  /* 0x000000ffff1a8224 */ /* 0x000fe200078e000a */
[----:B------:R-:W-:Y:S01]  /*1410*/  SHF.R.S32.HI R18, RZ, 0x3, R0 ;  /* 0x00000003ff127819 */ /* 0x000fe20000011400 */
[----:B------:R-:W-:Y:S01]  /*1420*/  IMAD.IADD R17, R118, 0x1, -R17 ;  /* 0x0000000176117824 */ /* 0x000fe200078e0a11 */
[----:B------:R-:W-:Y:S01]  /*1430*/  LOP3.LUT R11, R15, 0xfffffff0, RZ, 0xc0, !PT ;  /* 0xfffffff00f0b7812 */ /* 0x000fe200078ec0ff */
[----:B------:R-:W-:Y:S01]  /*1440*/  IMAD.MOV.U32 R3, RZ, RZ, 0x10 ;  /* 0x00000010ff037424 */ /* 0x000fe200078e00ff */
[----:B------:R-:W-:Y:S01]  /*1450*/  IADD3 R32, P3, R116, R32, RZ ;  /* 0x0000002074207210 */ /* 0x000fe20007f7e0ff */
[----:B------:R-:W-:Y:S01]  /*1460*/  IMAD.SHL.U32 R9, R18, 0x40, RZ ;  /* 0x0000004012097824 */ /* 0x000fe200078e00ff */
[----:B------:R-:W-:Y:S01]  /*1470*/  IADD3 R14, -R11, R88, RZ ;  /* 0x000000580b0e7210 */ /* 0x000fe20007ffe1ff */
[----:B------:R-:W-:Y:S01]  /*1480*/  IMAD.WIDE R28, R29, 0x40, R118 ;  /* 0x000000401d1c7825 */ /* 0x000fe200078e0276 */
[----:B------:R-:W-:-:S02]  /*1490*/  LEA R112, R20, R17, 0x3 ;  /* 0x0000001114707211 */ /* 0x000fc400078e18ff */
[----:B------:R-:W-:Y:S02]  /*14a0*/  LOP3.LUT R9, R9, 0xc0, RZ, 0xc0, !PT ;  /* 0x000000c009097812 */ /* 0x000fe400078ec0ff */
[--C-:B------:R-:W-:Y:S02]  /*14b0*/  SHF.R.S32.HI R11, RZ, 0x1f, R116.reuse ;  /* 0x0000001fff0b7819 */ /* 0x100fe40000011474 */
[----:B------:R-:W-:Y:S02]  /*14c0*/  LOP3.LUT R10, R9, 0x18, R116, 0xf8, !PT ;  /* 0x00000018090a7812 */ /* 0x000fe400078ef874 */
[----:B------:R-:W-:Y:S01]  /*14d0*/  SHF.R.U32.HI R9, RZ, 0x3, R9 ;  /* 0x00000003ff097819 */ /* 0x000fe20000011609 */
[----:B------:R-:W-:Y:S01]  /*14e0*/  IMAD.X R33, R11, 0x1, R12, P3 ;  /* 0x000000010b217824 */ /* 0x000fe200018e060c */
[----:B------:R-:W-:Y:S02]  /*14f0*/  IADD3 R34, P2, R116, R34, RZ ;  /* 0x0000002274227210 */ /* 0x000fe40007f5e0ff */
[----:B------:R-:W-:Y:S01]  /*1500*/  LOP3.LUT R9, R10, R9, RZ, 0x3c, !PT ;  /* 0x000000090a097212 */ /* 0x000fe200078e3cff */
[----:B------:R-:W-:Y:S01]  /*1510*/  IMAD.WIDE.U32 R128, R118, c[0x0][0x198], R32 ;  /* 0x0000660076807a25 */ /* 0x000fe200078e0020 */
[----:B------:R-:W-:-:S03]  /*1520*/  IADD3 R26, P0, R116, R26, RZ ;  /* 0x0000001a741a7210 */ /* 0x000fc60007f1e0ff */
[----:B------:R-:W-:Y:S02]  /*1530*/  IMAD.U32 R112, R112, 0x20, R9 ;  /* 0x0000002070707824 */ /* 0x000fe400078e0009 */
[----:B------:R-:W-:Y:S02]  /*1540*/  IMAD R9, R119, c[0x0][0x198], RZ ;  /* 0x0000660077097a24 */ /* 0x000fe400078e02ff */
[C---:B------:R-:W-:Y:S01]  /*1550*/  IMAD.X R35, R11.reuse, 0x1, R16, P2 ;  /* 0x000000010b237824 */ /* 0x040fe200010e0610 */
[----:B------:R-:W-:Y:S01]  /*1560*/  SHF.L.U32 R112, R112, 0x1, RZ ;  /* 0x0000000170707819 */ /* 0x000fe200000006ff */
[----:B------:R-:W-:Y:S01]  /*1570*/  IMAD.X R27, R11, 0x1, R30, P0 ;  /* 0x000000010b1b7824 */ /* 0x000fe200000e061e */
[----:B------:R-:W-:Y:S01]  /*1580*/  LEA.HI R11, R14, R14, RZ, 0x1 ;  /* 0x0000000e0e0b7211 */ /* 0x000fe200078f08ff */
[C---:B------:R-:W-:Y:S01]  /*1590*/  IMAD R9, R118.reuse, c[0x0][0x19c], R9 ;  /* 0x0000670076097a24 */ /* 0x040fe200078e0209 */
[----:B------:R-:W-:Y:S01]  /*15a0*/  IADD3 R7, P0, R118, R7, RZ ;  /* 0x0000000776077210 */ /* 0x000fe20007f1e0ff */
[----:B------:R-:W-:Y:S01]  /*15b0*/  IMAD.WIDE.U32 R34, R6, c[0x0][0x1b8], R34 ;  /* 0x00006e0006227a25 */ /* 0x000fe200078e0022 */
[----:B------:R-:W-:-:S02]  /*15c0*/  SHF.R.S32.HI R17, RZ, 0x1, R11 ;  /* 0x00000001ff117819 */ /* 0x000fc4000001140b */
[----:B------:R-:W-:Y:S01]  /*15d0*/  SHF.R.S32.HI R10, RZ, 0x1f, R11 ;  /* 0x0000001fff0a7819 */ /* 0x000fe2000001140b */
[----:B------:R-:W-:Y:S01]  /*15e0*/  IMAD.X R6, R119, 0x1, R5, P0 ;  /* 0x0000000177067824 */ /* 0x000fe200000e0605 */
[----:B------:R-:W-:Y:S01]  /*15f0*/  IADD3 R87, R129, R9, RZ ;  /* 0x0000000981577210 */ /* 0x000fe20007ffe0ff */
[----:B------:R-:W-:Y:S01]  /*1600*/  IMAD.IADD R9, R113, 0x1, -R22 ;  /* 0x0000000171097824 */ /* 0x000fe200078e0a16 */
[----:B------:R-:W-:Y:S01]  /*1610*/  LEA.HI R10, R10, R17, RZ, 0x2 ;  /* 0x000000110a0a7211 */ /* 0x000fe200078f10ff */
[----:B------:R-:W-:Y:S02]  /*1620*/  IMAD R6, R6, c[0x0][0x1a0], RZ ;  /* 0x0000680006067a24 */ /* 0x000fe400078e02ff */
[----:B------:R-:W-:Y:S01]  /*1630*/  IMAD R5, R25, c[0x0][0x1a8], RZ ;  /* 0x00006a0019057a24 */ /* 0x000fe200078e02ff */
[----:B------:R-:W-:Y:S01]  /*1640*/  ISETP.GE.AND P0, PT, R118, R9, PT ;  /* 0x000000097600720c */ /* 0x000fe20003f06270 */
[----:B------:R-:W-:Y:S01]  /*1650*/  IMAD.IADD R35, R35, 0x1, R8 ;  /* 0x0000000123237824 */ /* 0x000fe200078e0208 */
[----:B------:R-:W-:Y:S01]  /*1660*/  LOP3.LUT R10, R10, 0xfffffffc, RZ, 0xc0, !PT ;  /* 0xfffffffc0a0a7812 */ /* 0x000fe200078ec0ff */
[----:B------:R-:W-:-:S02]  /*1670*/  IMAD R93, R7, c[0x0][0x1a4], R6 ;  /* 0x00006900075d7a24 */ /* 0x000fc400078e0206 */
[C---:B------:R-:W-:Y:S02]  /*1680*/  IMAD R5, R24.reuse, c[0x0][0x1ac], R5 ;  /* 0x00006b0018057a24 */ /* 0x040fe400078e0205 */
[----:B------:R-:W-:Y:S02]  /*1690*/  IMAD.IADD R17, R17, 0x1, -R10 ;  /* 0x0000000111117824 */ /* 0x000fe400078e0a0a */
[----:B------:R-:W-:-:S03]  /*16a0*/  IMAD.WIDE.U32 R30, R24, c[0x0][0x1a8], R26 ;  /* 0x00006a00181e7a25 */ /* 0x000fc600078e001a */
[----:B------:R-:W-:Y:S01]  /*16b0*/  LOP3.LUT P2, RZ, R17, 0x2, RZ, 0xc0, !PT ;  /* 0x0000000211ff7812 */ /* 0x000fe2000784c0ff */
        /* <DEDUP_REMOVED lines=22> */
.L_x_4229:
[----:B------:R-:W-:Y:S05]  /*1820*/  BSYNC B0 ;  /* 0x0000000000007941 */ /* 0x000fea0003800000 */
.L_x_4228:
        /* <DEDUP_REMOVED lines=21> */
.L_x_4231:
[----:B------:R-:W-:Y:S05]  /*1980*/  BSYNC B0 ;  /* 0x0000000000007941 */ /* 0x000fea0003800000 */
.L_x_4230:
        /* <DEDUP_REMOVED lines=17> */
.L_x_4233:
[----:B------:R-:W-:Y:S05]  /*1aa0*/  BSYNC B0 ;  /* 0x0000000000007941 */ /* 0x000fea0003800000 */
.L_x_4232:
        /* <DEDUP_REMOVED lines=18> */
.L_x_4235:
[----:B------:R-:W-:Y:S05]  /*1bd0*/  BSYNC B0 ;  /* 0x0000000000007941 */ /* 0x000fea0003800000 */
.L_x_4234:
[----:B------:R-:W-:Y:S01]  /*1be0*/  IADD3 R12, R118, 0x40, RZ ;  /* 0x00000040760c7810 */ /* 0x000fe20007ffe0ff */
        /* <DEDUP_REMOVED lines=17> */
.L_x_4237:
[----:B------:R-:W-:Y:S05]  /*1d00*/  BSYNC B0 ;  /* 0x0000000000007941 */ /* 0x000fea0003800000 */
.L_x_4236:
[----:B------:R-:W-:Y:S01]  /*1d10*/  IADD3 R10, R118, 0x60, RZ ;  /* 0x00000060760a7810 */ /* 0x000fe20007ffe0ff */
[----:B------:R-:W-:Y:S03]  /*1d20*/  BSSY B0, `(.L_x_4238) ;  /* 0x0000012000007945 */ /* 0x000fe60003800000 */
[----:B------:R-:W-:-:S13]  /*1d30*/  ISETP.GE.AND P0, PT, R10, R9, PT ;  /* 0x000000090a00720c */ /* 0x000fda0003f06270 */
[----:B------:R-:W-:Y:S05]  /*1d40*/  @P0 BRA `(.L_x_4239) ;  /* 0x000000f000000947 */ /* 0x000fea0003800000 */
[----:B------:R-:W-:-:S13]  /*1d50*/  ISETP.GE.AND P0, PT, R116, c[0x0][0x220], PT ;  /* 0x0000880074007a0c */ /* 0x000fda0003f06270 */
[----:B------:R1:W-:Y:S01]  /*1d60*/  @P0 STS.128 [R112+0x2800], RZ ;  /* 0x002800ff70000388 */ /* 0x0003e20000000c00 */
[----:B------:R-:W-:Y:S05]  /*1d70*/  @P0 BRA `(.L_x_4239) ;  /* 0x000000c000000947 */ /* 0x000fea0003800000 */
[----:B------:R-:W-:Y:S01]  /*1d80*/  IMAD.U32 R16, RZ, RZ, UR8 ;  /* 0x00000008ff107e24 */ /* 0x000fe2000f8e00ff */
        /* <DEDUP_REMOVED lines=11> */
.L_x_4239:
[----:B------:R-:W-:Y:S05]  /*1e40*/  BSYNC B0 ;  /* 0x0000000000007941 */ /* 0x000fea0003800000 */
.L_x_4238:
        /* <DEDUP_REMOVED lines=10> */
[----:B------:R-:W-:Y:S01]  /*1ef0*/  BSSY B0, `(.L_x_4240) ;  /* 0x0000045000007945 */ /* 0x000fe20003800000 */
[----:B------:R-:W-:Y:S01]  /*1f00*/  SHF.R.S32.HI R13, RZ, 0x1f, R14 ;  /* 0x0000001fff0d7819 */ /* 0x000fe2000001140e */
[----:B------:R-:W-:-:S04]  /*1f10*/  DEPBAR.LE SB0, 0x0 ;  /* 0x000080000000791a */ /* 0x000fc80000000000 */
[----:B------:R-:W-:Y:S01]  /*1f20*/  LOP3.LUT R11, R11, 0x7fffffe, RZ, 0xc0, !PT ;  /* 0x07fffffe0b0b7812 */ /* 0x000fe200078ec0ff */
[----:B------:R-:W-:Y:S01]  /*1f30*/  IMAD.IADD R21, R88, 0x1, -R21 ;  /* 0x0000000158157824 */ /* 0x000fe200078e0a15 */
[----:B------:R-:W-:Y:S01]  /*1f40*/  SHF.R.S32.HI R24, RZ, 0x4, R15 ;  /* 0x00000004ff187819 */ /* 0x000fe2000001140f */
[----:B------:R-:W5:Y:S01]  /*1f50*/  MUFU.RCP R0, c[0x0][0x238] ;  /* 0x00008e0000007b08 */ /* 0x000f620000001000 */
[----:B------:R-:W-:Y:S01]  /*1f60*/  LEA.HI R13, R13, R14, RZ, 0x3 ;  /* 0x0000000e0d0d7211 */ /* 0x000fe200078f18ff */
[----:B------:R-:W-:Y:S01]  /*1f70*/  IMAD.IADD R16, R14, 0x1, -R11 ;  /* 0x000000010e107824 */ /* 0x000fe200078e0a0b */
[----:B------:R-:W-:Y:S01]  /*1f80*/  LEA.HI R15, R15, R24, RZ, 0x1 ;  /* 0x000000180f0f7211 */ /* 0x000fe200078f08ff */
[----:B------:R-:W-:Y:S01]  /*1f90*/  IMAD.SHL.U32 R88, R88, 0x2, RZ ;  /* 0x0000000258587824 */ /* 0x000fe200078e00ff */
[----:B------:R-:W-:Y:S01]  /*1fa0*/  LEA.HI R11, R21, R21, RZ, 0x1 ;  /* 0x00000015150b7211 */ /* 0x000fe200078f08ff */
[----:B------:R-:W-:Y:S01]  /*1fb0*/  IMAD.SHL.U32 R13, R13, 0x20, RZ ;  /* 0x000000200d0d7824 */ /* 0x000fe200078e00ff */
[----:B------:R-:W-:-:S02]  /*1fc0*/  LOP3.LUT R15, R15, 0xfffffffe, RZ, 0xc0, !PT ;  /* 0xfffffffe0f0f7812 */ /* 0x000fc400078ec0ff */
[----:B------:R-:W-:Y:S02]  /*1fd0*/  LOP3.LUT R14, R11, 0x7fffffe, RZ, 0xc0, !PT ;  /* 0x07fffffe0b0e7812 */ /* 0x000fe400078ec0ff */
[----:B------:R-:W-:Y:S01]  /*1fe0*/  LOP3.LUT R13, R13, 0xffffff00, RZ, 0xc0, !PT ;  /* 0xffffff000d0d7812 */ /* 0x000fe200078ec0ff */
[----:B------:R-:W-:Y:S01]  /*1ff0*/  IMAD.IADD R15, R24, 0x1, -R15 ;  /* 0x00000001180f7824 */ /* 0x000fe200078e0a0f */
[----:B------:R-:W-:Y:S01]  /*2000*/  ISETP.GE.AND P2, PT, R118, R9, PT ;  /* 0x000000097600720c */ /* 0x000fe20003f46270 */
[----:B------:R-:W-:Y:S01]  /*2010*/  BAR.SYNC.DEFER_BLOCKING 0x0 ;  /* 0x0000000000007b1d */ /* 0x000fe20000010000 */
[----:B------:R-:W-:Y:S01]  /*2020*/  IMAD.IADD R24, R21, 0x1, -R14 ;  /* 0x0000000115187824 */ /* 0x000fe200078e0a0e */
[----:B------:R-:W-:Y:S01]  /*2030*/  SHF.R.S32.HI R11, RZ, 0x1, R11 ;  /* 0x00000001ff0b7819 */ /* 0x000fe2000001140b */
[--C-:B------:R-:W-:Y:S01]  /*2040*/  IMAD R21, R20, 0x200, R13.reuse ;  /* 0x0000020014157824 */ /* 0x100fe200078e020d */
[----:B------:R-:W-:Y:S01]  /*2050*/  SHF.R.S32.HI R115, RZ, 0x1f, R26 ;  /* 0x0000001fff737819 */ /* 0x000fe2000001141a */
[C---:B------:R-:W-:Y:S01]  /*2060*/  IMAD R89, R16.reuse, 0x20, R13 ;  /* 0x0000002010597824 */ /* 0x040fe200078e020d */
[----:B------:R-:W-:Y:S01]  /*2070*/  LOP3.LUT P3, RZ, R11, 0x2, RZ, 0xc0, !PT ;  /* 0x000000020bff7812 */ /* 0x000fe2000786c0ff */
[----:B------:R-:W-:Y:S01]  /*2080*/  IMAD.SHL.U32 R13, R17, 0x40, RZ ;  /* 0x00000040110d7824 */ /* 0x000fe200078e00ff */
[----:B------:R-:W-:Y:S01]  /*2090*/  LEA.HI R115, R115, R26, RZ, 0x2 ;  /* 0x0000001a73737211 */ /* 0x000fe200078f10ff */
[----:B------:R-:W-:Y:S01]  /*20a0*/  IMAD R21, R16, 0x20, R21 ;  /* 0x0000002010157824 */ /* 0x000fe200078e0215 */
[----:B------:R-:W-:Y:S01]  /*20b0*/  LEA R126, P0, R6, c[0x0][0x170], 0x1 ;  /* 0x00005c00067e7a11 */ /* 0x000fe200078008ff */
[----:B------:R-:W-:Y:S01]  /*20c0*/  IMAD.SHL.U32 R11, R11, 0x40, RZ ;  /* 0x000000400b0b7824 */ /* 0x000fe200078e00ff */
[----:B------:R-:W-:Y:S01]  /*20d0*/  LOP3.LUT R13, R13, 0xc0, RZ, 0xc0, !PT ;  /* 0x000000c00d0d7812 */ /* 0x000fe200078ec0ff */
[----:B------:R-:W-:Y:S01]  /*20e0*/  IMAD.SHL.U32 R16, R18, 0x8, RZ ;  /* 0x0000000812107824 */ /* 0x000fe200078e00ff */
[----:B------:R-:W-:Y:S01]  /*20f0*/  SHF.R.S32.HI R115, RZ, 0x2, R115 ;  /* 0x00000002ff737819 */ /* 0x000fe20000011473 */
[----:B------:R-:W-:Y:S01]  /*2100*/  IMAD.SHL.U32 R18, R15, 0x8, RZ ;  /* 0x000000080f127824 */ /* 0x000fe200078e00ff */
[----:B------:R-:W-:Y:S01]  /*2110*/  LOP3.LUT R11, R11, 0xc0, RZ, 0xc0, !PT ;  /* 0x000000c00b0b7812 */ /* 0x000fe200078ec0ff */
[----:B------:R-:W-:Y:S01]  /*2120*/  IMAD R14, R20, 0x10, R22 ;  /* 0x00000010140e7824 */ /* 0x000fe200078e0216 */
[----:B------:R-:W-:Y:S01]  /*2130*/  LOP3.LUT R88, R88, 0x6, RZ, 0xc0, !PT ;  /* 0x0000000658587812 */ /* 0x000fe200078ec0ff */
[----:B------:R-:W-:Y:S01]  /*2140*/  IMAD R24, R15, 0x8, R24 ;  /* 0x000000080f187824 */ /* 0x000fe200078e0218 */
[----:B------:R-:W-:-:S02]  /*2150*/  LOP3.LUT R18, R13, 0x8, R18, 0xf8, !PT ;  /* 0x000000080d127812 */ /* 0x000fc400078ef812 */
[----:B------:R-:W-:Y:S01]  /*2160*/  SHF.R.U32.HI R13, RZ, 0x3, R13 ;  /* 0x00000003ff0d7819 */ /* 0x000fe2000001160d */
[----:B------:R1:W-:Y:S01]  /*2170*/  @P2 STS [R112+0x3000], RZ ;  /* 0x003000ff70002388 */ /* 0x0003e20000000800 */
[----:B------:R-:W-:Y:S02]  /*2180*/  LOP3.LUT R16, R11, 0x8, R16, 0xf8, !PT ;  /* 0x000000080b107812 */ /* 0x000fe400078ef810 */
[----:B------:R-:W-:Y:S01]  /*2190*/  SHF.R.U32.HI R11, RZ, 0x3, R11 ;  /* 0x00000003ff0b7819 */ /* 0x000fe2000001160b */
[----:B------:R1:W-:Y:S01]  /*21a0*/  @P2 STS [R112+0x3004], RZ ;  /* 0x003004ff70002388 */ /* 0x0003e20000000800 */
[----:B------:R-:W-:Y:S02]  /*21b0*/  IADD3 R14, R14, 0x1, R115 ;  /* 0x000000010e0e7810 */ /* 0x000fe40007ffe073 */
[----:B------:R-:W-:Y:S01]  /*21c0*/  LOP3.LUT R11, R16, R11, RZ, 0x3c, !PT ;  /* 0x0000000b100b7212 */ /* 0x000fe200078e3cff */
[----:B------:R1:W-:Y:S01]  /*21d0*/  @P2 STS.64 [R112+0x3008], RZ ;  /* 0x003008ff70002388 */ /* 0x0003e20000000a00 */
[----:B------:R-:W-:-:S03]  /*21e0*/  LEA.HI.X R127, R6, c[0x0][0x174], R93, 0x1, P0 ;  /* 0x00005d00067f7a11 */ /* 0x000fc600000f0c5d */
[----:B------:R-:W-:Y:S01]  /*21f0*/  IMAD.U32 R84, R24, 0x20, R11 ;  /* 0x0000002018547824 */ /* 0x000fe200078e000b */
[----:B------:R-:W-:Y:S01]  /*2200*/  IADD3 R11, R92, R14, -R113 ;  /* 0x0000000e5c0b7210 */ /* 0x000fe20007ffe871 */
[----:B-----5:R-:W-:-:S04]  /*2210*/  FMUL.FTZ R0, R19, R0 ;  /* 0x0000000013007220 */ /* 0x020fc80000410000 */
[----:B------:R5:W2:Y:S02]  /*2220*/  R2UR UR4, R0 ;  /* 0x00000000000473c2 */ /* 0x000aa400000e0000 */
[----:B-----5:R-:W-:-:S05]  /*2230*/  LOP3.LUT R0, R18, R13, RZ, 0x3c, !PT ;  /* 0x0000000d12007212 */ /* 0x020fca00078e3cff */
[C---:B------:R-:W-:Y:S02]  /*2240*/  IMAD.IADD R86, R0.reuse, 0x1, R21 ;  /* 0x0000000100567824 */ /* 0x040fe400078e0215 */
[----:B------:R-:W-:Y:S01]  /*2250*/  IMAD.IADD R89, R0, 0x1, R89 ;  /* 0x0000000100597824 */ /* 0x000fe200078e0259 */
[----:B------:R-:W-:Y:S01]  /*2260*/  SEL R0, R3, 0xfffffff0, !P3 ;  /* 0xfffffff003007807 */ /* 0x000fe20005800000 */
[----:B------:R-:W-:Y:S01]  /*2270*/  IMAD.SHL.U32 R86, R86, 0x2, RZ ;  /* 0x0000000256567824 */ /* 0x000fe200078e00ff */
[----:B------:R-:W-:-:S03]  /*2280*/  IADD3 R3, R11, c[0x0][0x2e8], RZ ;  /* 0x0000ba000b037a10 */ /* 0x000fc60007ffe0ff */
[----:B------:R-:W-:Y:S01]  /*2290*/  IMAD R85, R5, 0x2, R86 ;  /* 0x0000000205557824 */ /* 0x000fe200078e0256 */
[----:B------:R-:W-:Y:S05]  /*22a0*/  @P2 BRA `(.L_x_4241) ;  /* 0x0000009000002947 */ /* 0x000fea0003800000 */
[----:B-12---:R-:W-:-:S13]  /*22b0*/  ISETP.GE.AND P0, PT, R116, c[0x0][0x220], PT ;  /* 0x0000880074007a0c */ /* 0x006fda0003f06270 */
        /* <DEDUP_REMOVED lines=8> */
.L_x_4241:
[----:B-12---:R-:W-:Y:S05]  /*2340*/  BSYNC B0 ;  /* 0x0000000000007941 */ /* 0x006fea0003800000 */
.L_x_4240:
        /* <DEDUP_REMOVED lines=19> */
.L_x_4243:
[----:B------:R-:W-:Y:S05]  /*2480*/  BSYNC B0 ;  /* 0x0000000000007941 */ /* 0x000fea0003800000 */
.L_x_4242:
        /* <DEDUP_REMOVED lines=15> */
.L_x_4245:
[----:B------:R-:W-:Y:S05]  /*2580*/  BSYNC B0 ;  /* 0x0000000000007941 */ /* 0x000fea0003800000 */
.L_x_4244:
        /* <DEDUP_REMOVED lines=16> */
.L_x_4247:
[----:B------:R-:W-:Y:S05]  /*2690*/  BSYNC B0 ;  /* 0x0000000000007941 */ /* 0x000fea0003800000 */
.L_x_4246:
[----:B------:R-:W-:Y:S01]  /*26a0*/  IMAD.SHL.U32 R84, R84, 0x2, RZ ;  /* 0x0000000254547824 */ /* 0x000fe200078e00ff */
[----:B------:R-:W-:Y:S01]  /*26b0*/  LDSM.16.M88.4 R16, [R86] ;  /* 0x000000005610783b */ /* 0x000fe20000000200 */
[----:B------:R-:W-:Y:S01]  /*26c0*/  IMAD.IADD R95, R91, 0x1, R88 ;  /* 0x000000015b5f7824 */ /* 0x000fe200078e0258 */
[C---:B------:R-:W-:Y:S01]  /*26d0*/  IADD3 R129, R3.reuse, 0x8, RZ ;  /* 0x0000000803817810 */ /* 0x040fe20007ffe0ff */
[----:B------:R-:W-:Y:S01]  /*26e0*/  IMAD R97, R0, 0x2, R84 ;  /* 0x0000000200617824 */ /* 0x000fe200078e0254 */
[----:B-1----:R-:W1:Y:S01]  /*26f0*/  LDSM.16.M88.4 R8, [R84+0x1000] ;  /* 0x001000005408783b */ /* 0x002e620000000200 */
[----:B------:R-:W-:Y:S02]  /*2700*/  IMNMX R130, R3, R92, PT ;  /* 0x0000005c03827217 */ /* 0x000fe40003800200 */
[----:B------:R-:W-:Y:S01]  /*2710*/  IADD3 R96, R95, 0x8, RZ ;  /* 0x000000085f607810 */ /* 0x000fe20007ffe0ff */
[----:B------:R-:W5:Y:S01]  /*2720*/  LDSM.16.M88.4 R64, [R84+0x1400] ;  /* 0x001400005440783b */ /* 0x000f620000000200 */
[----:B------:R-:W-:-:S02]  /*2730*/  IADD3 R3, R84, 0x1000, RZ ;  /* 0x0000100054037810 */ /* 0x000fc40007ffe0ff */
[C---:B------:R-:W-:Y:S01]  /*2740*/  IADD3 R98, R95.reuse, 0x1, RZ ;  /* 0x000000015f627810 */ /* 0x040fe20007ffe0ff */
[----:B------:R-:W-:Y:S01]  /*2750*/  LDSM.16.M88.4 R76, [R85] ;  /* 0x00000000554c783b */ /* 0x000fe20000000200 */
[----:B------:R-:W-:Y:S01]  /*2760*/  I2F R99, R96 ;  /* 0x0000006000637306 */ /* 0x000fe20000201400 */
[----:B------:R-:W-:Y:S01]  /*2770*/  IADD3 R100, R95, 0x9, RZ ;  /* 0x000000095f647810 */ /* 0x000fe20007ffe0ff */
[----:B------:R-:W-:Y:S01]  /*2780*/  IMAD R3, R0, 0x2, R3 ;  /* 0x0000000200037824 */ /* 0x000fe200078e0203 */
[----:B------:R-:W2:Y:S01]  /*2790*/  LDSM.16.M88.4 R20, [R97+0x1000] ;  /* 0x001000006114783b */ /* 0x000ea20000000200 */
[----:B------:R-:W-:Y:S02]  /*27a0*/  IMNMX R129, R129, R92, PT ;  /* 0x0000005c81817217 */ /* 0x000fe40003800200 */
[C---:B------:R-:W-:Y:S01]  /*27b0*/  ISETP.GE.AND P5, PT, R96.reuse, R130, PT ;  /* 0x000000826000720c */ /* 0x040fe20003fa6270 */
[----:B------:R-:W3:Y:S01]  /*27c0*/  LDSM.16.M88.4 R56, [R84+0x1800] ;  /* 0x001800005438783b */ /* 0x000ee20000000200 */
[----:B------:R-:W4:Y:S01]  /*27d0*/  I2F R94, R98 ;  /* 0x00000062005e7306 */ /* 0x000f220000201400 */
[----:B------:R-:W-:-:S02]  /*27e0*/  ISETP.GE.AND P0, PT, R96, R129, PT ;  /* 0x000000816000720c */ /* 0x000fc40003f06270 */
[----:B------:R-:W2:Y:S01]  /*27f0*/  LDSM.16.M88.4 R48, [R84+0x1c00] ;  /* 0x001c00005430783b */ /* 0x000ea20000000200 */
[CC--:B------:R-:W-:Y:S02]  /*2800*/  ISETP.GE.AND P6, PT, R98.reuse, R130.reuse, PT ;  /* 0x000000826200720c */ /* 0x0c0fe40003fc6270 */
[-C--:B------:R-:W-:Y:S01]  /*2810*/  ISETP.GE.AND P4, PT, R98, R129.reuse, PT ;  /* 0x000000816200720c */ /* 0x080fe20003f86270 */
[----:B------:R-:W2:Y:S01]  /*2820*/  LDSM.16.M88.4 R40, [R84+0x2000] ;  /* 0x002000005428783b */ /* 0x000ea20000000200 */
[----:B------:R-:W2:Y:S01]  /*2830*/  I2F R0, R100 ;  /* 0x0000006400007306 */ /* 0x000ea20000201400 */
[C---:B------:R-:W-:Y:S02]  /*2840*/  ISETP.GE.AND P2, PT, R100.reuse, R130, PT ;  /* 0x000000826400720c */ /* 0x040fe40003f46270 */
[----:B------:R-:W3:Y:S01]  /*2850*/  LDSM.16.M88.4 R32, [R84+0x2400] ;  /* 0x002400005420783b */ /* 0x000ee20000000200 */
[----:B------:R-:W-:-:S03]  /*2860*/  ISETP.GE.AND P3, PT, R100, R129, PT ;  /* 0x000000816400720c */ /* 0x000fc60003f66270 */
[----:B------:R-:W3:Y:S04]  /*2870*/  LDSM.16.M88.4 R24, [R84+0x2800] ;  /* 0x002800005418783b */ /* 0x000ee80000000200 */
[----:B------:R-:W3:Y:S01]  /*2880*/  LDSM.16.M88.4 R80, [R84+0x2c00] ;  /* 0x002c00005450783b */ /* 0x000ee20000000200 */
[C---:B-1----:R-:W-:Y:S03]  /*2890*/  HMMA.16816.F32.BF16 R12, R16.reuse, R8, RZ ;  /* 0x00000008100c723c */ /* 0x042fe600000418ff */
[----:B------:R-:W1:Y:S04]  /*28a0*/  LDSM.16.M88.4 R72, [R97+0x1400] ;  /* 0x001400006148783b */ /* 0x000e680000000200 */
[----:B------:R-:W0:Y:S01]  /*28b0*/  LDGDEPBAR ;  /* 0x00000000000079af */ /* 0x000e220000000000 */
[C---:B------:R-:W-:Y:S08]  /*28c0*/  HMMA.16816.F32.BF16 R8, R16.reuse, R10, RZ ;  /* 0x0000000a1008723c */ /* 0x040ff000000418ff */
[----:B-----5:R-:W-:Y:S08]  /*28d0*/  HMMA.16816.F32.BF16 R68, R16, R64, RZ ;  /* 0x000000401044723c */ /* 0x020ff000000418ff */
[C---:B--2---:R-:W-:Y:S08]  /*28e0*/  HMMA.16816.F32.BF16 R12, R76.reuse, R20, R12 ;  /* 0x000000144c0c723c */ /* 0x044ff0000004180c */
[----:B------:R-:W-:Y:S08]  /*28f0*/  HMMA.16816.F32.BF16 R8, R76, R22, R8 ;  /* 0x000000164c08723c */ /* 0x000ff00000041808 */
[C---:B---3--:R-:W-:Y:S08]  /*2900*/  HMMA.16816.F32.BF16 R60, R16.reuse, R56, RZ ;  /* 0x00000038103c723c */ /* 0x048ff000000418ff */
[----:B------:R-:W-:Y:S01]  /*2910*/  HMMA.16816.F32.BF16 R52, R16, R48, RZ ;  /* 0x000000301034723c */ /* 0x000fe200000418ff */
[----:B----4-:R-:W-:-:S02]  /*2920*/  FFMA.FTZ R96, R94, UR4, R15 ;  /* 0x000000045e607c23 */ /* 0x010fc4000801000f */
[----:B------:R-:W-:Y:S01]  /*2930*/  FFMA.FTZ R13, R94, UR4, R13 ;  /* 0x000000045e0d7c23 */ /* 0x000fe2000801000d */
[----:B------:R-:W-:Y:S02]  /*2940*/  IADD3 R94, R95, 0x11, RZ ;  /* 0x000000115f5e7810 */ /* 0x000fe40007ffe0ff */
[----:B------:R-:W-:Y:S02]  /*2950*/  FSEL R96, R96, -INF , !P4 ;  /* 0xff80000060607808 */ /* 0x000fe40006000000 */
[C---:B------:R-:W-:Y:S01]  /*2960*/  HMMA.16816.F32.BF16 R44, R16.reuse, R40, RZ ;  /* 0x00000028102c723c */ /* 0x040fe200000418ff */
[----:B------:R-:W-:Y:S01]  /*2970*/  FFMA.FTZ R8, R99, UR4, R8 ;  /* 0x0000000463087c23 */ /* 0x000fe20008010008 */
[----:B------:R-:W-:Y:S01]  /*2980*/  FSEL R13, R13, -INF , !P6 ;  /* 0xff8000000d0d7808 */ /* 0x000fe20007000000 */
[----:B------:R-:W-:Y:S02]  /*2990*/  FFMA.FTZ R10, R99, UR4, R10 ;  /* 0x00000004630a7c23 */ /* 0x000fe4000801000a */
[----:B------:R-:W-:Y:S01]  /*29a0*/  FFMA.FTZ R105, R0, UR4, R9 ;  /* 0x0000000400697c23 */ /* 0x000fe20008010009 */
[----:B------:R-:W-:Y:S01]  /*29b0*/  FSEL R99, R8, -INF , !P5 ;  /* 0xff80000008637808 */ /* 0x000fe20006800000 */
[----:B------:R-:W-:Y:S01]  /*29c0*/  FFMA.FTZ R98, R0, UR4, R11 ;  /* 0x0000000400627c23 */ /* 0x000fe2000801000b */
[----:B------:R-:W-:Y:S01]  /*29d0*/  HMMA.16816.F32.BF16 R36, R16, R32, RZ ;  /* 0x000000201024723c */ /* 0x000fe200000418ff */
[----:B------:R-:W-:-:S02]  /*29e0*/  FSEL R108, R10, -INF , !P0 ;  /* 0xff8000000a6c7808 */ /* 0x000fc40004000000 */
[----:B------:R-:W2:Y:S01]  /*29f0*/  LDSM.16.M88.4 R8, [R97+0x1c00] ;  /* 0x001c00006108783b */ /* 0x000ea20000000200 */
[----:B------:R-:W-:Y:S02]  /*2a00*/  IADD3 R0, R95, 0x19, RZ ;  /* 0x000000195f007810 */ /* 0x000fe40007ffe0ff */
[----:B------:R-:W-:Y:S02]  /*2a10*/  FSEL R98, R98, -INF , !P3 ;  /* 0xff80000062627808 */ /* 0x000fe40005800000 */
[----:B------:R-:W-:Y:S01]  /*2a20*/  HMMA.16816.F32.BF16 R28, R16, R24, RZ ;  /* 0x00000018101c723c */ /* 0x000fe200000418ff */
[C---:B------:R-:W-:Y:S02]  /*2a30*/  ISETP.GE.AND P5, PT, R94.reuse, R130, PT ;  /* 0x000000825e00720c */ /* 0x040fe40003fa6270 */
[----:B------:R-:W-:Y:S02]  /*2a40*/  ISETP.GE.AND P0, PT, R94, R129, PT ;  /* 0x000000815e00720c */ /* 0x000fe40003f06270 */
[----:B------:R-:W-:-:S03]  /*2a50*/  FSEL R105, R105, -INF , !P2 ;  /* 0xff80000069697808 */ /* 0x000fc60005000000 */
        /* <DEDUP_REMOVED lines=9> */
[C---:B-1----:R-:W-:Y:S01]  /*2af0*/  HMMA.16816.F32.BF16 R68, R76.reuse, R72, R68 ;  /* 0x000000484c44723c */ /* 0x042fe20000041844 */
[----:B------:R-:W1:Y:S06]  /*2b00*/  I2F R72, R94 ;  /* 0x0000005e00487306 */ /* 0x000e6c0000201400 */
[----:B------:R-:W-:Y:S01]  /*2b10*/  IADD3 R73, R95, 0x10, RZ ;  /* 0x000000105f497810 */ /* 0x000fe20007ffe0ff */
[----:B------:R-:W-:Y:S03]  /*2b20*/  HMMA.16816.F32.BF16 R64, R76, R74, R64 ;  /* 0x0000004a4c40723c */ /* 0x000fe60000041840 */
[----:B------:R-:W4:Y:S01]  /*2b30*/  I2F R15, R73 ;  /* 0x00000049000f7306 */ /* 0x000f220000201400 */
[----:B------:R-:W-:-:S02]  /*2b40*/  ISETP.GE.AND P6, PT, R73, R130, PT ;  /* 0x000000824900720c */ /* 0x000fc40003fc6270 */
[-C--:B------:R-:W-:Y:S02]  /*2b50*/  ISETP.GE.AND P4, PT, R73, R129.reuse, PT ;  /* 0x000000814900720c */ /* 0x080fe40003f86270 */
[C---:B------:R-:W-:Y:S01]  /*2b60*/  IADD3 R74, R95.reuse, 0x18, RZ ;  /* 0x000000185f4a7810 */ /* 0x040fe20007ffe0ff */
[C---:B--2---:R-:W-:Y:S03]  /*2b70*/  HMMA.16816.F32.BF16 R52, R76.reuse, R8, R52 ;  /* 0x000000084c34723c */ /* 0x044fe60000041834 */
[----:B------:R-:W2:Y:S01]  /*2b80*/  I2F R73, R74 ;  /* 0x0000004a00497306 */ /* 0x000ea20000201400 */
[C---:B------:R-:W-:Y:S02]  /*2b90*/  ISETP.GE.AND P3, PT, R74.reuse, R129, PT ;  /* 0x000000814a00720c */ /* 0x040fe40003f66270 */
[----:B------:R-:W-:Y:S01]  /*2ba0*/  ISETP.GE.AND P2, PT, R74, R130, PT ;  /* 0x000000824a00720c */ /* 0x000fe20003f46270 */
[C---:B-1----:R-:W-:Y:S01]  /*2bb0*/  FFMA.FTZ R75, R72.reuse, UR4, R69 ;  /* 0x00000004484b7c23 */ /* 0x042fe20008010045 */
[C---:B------:R-:W-:Y:S01]  /*2bc0*/  HMMA.16816.F32.BF16 R48, R76.reuse, R10, R48 ;  /* 0x0000000a4c30723c */ /* 0x040fe20000041830 */
[----:B------:R-:W-:Y:S01]  /*2bd0*/  FFMA.FTZ R71, R72, UR4, R71 ;  /* 0x0000000448477c23 */ /* 0x000fe20008010047 */
[----:B------:R-:W-:Y:S01]  /*2be0*/  IADD3 R72, R95, 0x21, RZ ;  /* 0x000000215f487810 */ /* 0x000fe20007ffe0ff */
[----:B----4-:R-:W-:Y:S01]  /*2bf0*/  FFMA.FTZ R103, R15, UR4, R68 ;  /* 0x000000040f677c23 */ /* 0x010fe20008010044 */
[----:B------:R-:W-:Y:S01]  /*2c00*/  FSEL R75, R75, -INF , !P5 ;  /* 0xff8000004b4b7808 */ /* 0x000fe20006800000 */
[----:B------:R-:W-:Y:S01]  /*2c10*/  FFMA.FTZ R70, R15, UR4, R70 ;  /* 0x000000040f467c23 */ /* 0x000fe20008010046 */
[----:B------:R-:W1:Y:S01]  /*2c20*/  I2F R68, R0 ;  /* 0x0000000000447306 */ /* 0x000e620000201400 */
[----:B------:R-:W-:Y:S01]  /*2c30*/  FSEL R102, R71, -INF , !P0 ;  /* 0xff80000047667808 */ /* 0x000fe20004000000 */
[----:B---3--:R-:W-:Y:S01]  /*2c40*/  HMMA.16816.F32.BF16 R60, R76, R80, R60 ;  /* 0x000000504c3c723c */ /* 0x008fe2000004183c */
[----:B------:R-:W-:-:S02]  /*2c50*/  FSEL R103, R103, -INF , !P6 ;  /* 0xff80000067677808 */ /* 0x000fc40007000000 */
[----:B------:R-:W-:Y:S01]  /*2c60*/  FSEL R100, R70, -INF , !P4 ;  /* 0xff80000046647808 */ /* 0x000fe20006000000 */
[----:B--2---:R-:W-:Y:S01]  /*2c70*/  FFMA.FTZ R66, R73, UR4, R66 ;  /* 0x0000000449427c23 */ /* 0x004fe20008010042 */
[----:B------:R-:W-:Y:S01]  /*2c80*/  IADD3 R70, R95, 0x20, RZ ;  /* 0x000000205f467810 */ /* 0x000fe20007ffe0ff */
[----:B------:R-:W-:Y:S01]  /*2c90*/  FFMA.FTZ R15, R73, UR4, R64 ;  /* 0x00000004490f7c23 */ /* 0x000fe20008010040 */
[CC--:B------:R-:W-:Y:S01]  /*2ca0*/  ISETP.GE.AND P6, PT, R0.reuse, R130.reuse, PT ;  /* 0x000000820000720c */ /* 0x0c0fe20003fc6270 */
[----:B------:R-:W-:Y:S01]  /*2cb0*/  HMMA.16816.F32.BF16 R56, R76, R82, R56 ;  /* 0x000000524c38723c */ /* 0x000fe20000041838 */
[----:B------:R2:W3:Y:S01]  /*2cc0*/  I2F R69, R70 ;  /* 0x0000004600457306 */ /* 0x0004e20000201400 */
[----:B------:R-:W-:Y:S02]  /*2cd0*/  ISETP.GE.AND P4, PT, R0, R129, PT ;  /* 0x000000810000720c */ /* 0x000fe40003f86270 */
[----:B------:R-:W-:Y:S01]  /*2ce0*/  FSEL R94, R66, -INF , !P3 ;  /* 0xff800000425e7808 */ /* 0x000fe20005800000 */
[----:B-1----:R-:W-:Y:S01]  /*2cf0*/  FFMA.FTZ R101, R68, UR4, R65 ;  /* 0x0000000444657c23 */ /* 0x002fe20008010041 */
[----:B------:R-:W-:Y:S01]  /*2d00*/  ISETP.GE.AND P5, PT, R70, R130, PT ;  /* 0x000000824600720c */ /* 0x000fe20003fa6270 */
[----:B------:R-:W-:-:S02]  /*2d10*/  FFMA.FTZ R82, R68, UR4, R67 ;  /* 0x0000000444527c23 */ /* 0x000fc40008010043 */
[----:B------:R-:W1:Y:S01]  /*2d20*/  I2F R0, R72 ;  /* 0x0000004800007306 */ /* 0x000e620000201400 */
[----:B------:R-:W4:Y:S01]  /*2d30*/  LDSM.16.M88.4 R64, [R97+0x2000] ;  /* 0x002000006140783b */ /* 0x000f220000000200 */
[-C--:B------:R-:W-:Y:S02]  /*2d40*/  ISETP.GE.AND P0, PT, R70, R129.reuse, PT ;  /* 0x000000814600720c */ /* 0x080fe40003f06270 */
[----:B------:R-:W-:Y:S02]  /*2d50*/  IADD3 R68, R95, 0x29, RZ ;  /* 0x000000295f447810 */ /* 0x000fe40007ffe0ff */
[----:B------:R-:W-:Y:S02]  /*2d60*/  FSEL R15, R15, -INF , !P2 ;  /* 0xff8000000f0f7808 */ /* 0x000fe40005000000 */
[----:B--2---:R-:W-:Y:S01]  /*2d70*/  IADD3 R70, R95, 0x28, RZ ;  /* 0x000000285f467810 */ /* 0x004fe20007ffe0ff */
[----:B------:R-:W2:Y:S01]  /*2d80*/  I2F R8, R68 ;  /* 0x0000004400087306 */ /* 0x000ea20000201400 */
[----:B---3--:R-:W-:Y:S01]  /*2d90*/  FFMA.FTZ R9, R69, UR4, R60 ;  /* 0x0000000445097c23 */ /* 0x008fe2000801003c */
[----:B------:R-:W-:Y:S01]  /*2da0*/  IADD3 R60, R95, 0x30, RZ ;  /* 0x000000305f3c7810 */ /* 0x000fe20007ffe0ff */
[----:B------:R-:W-:Y:S01]  /*2db0*/  FFMA.FTZ R62, R69, UR4, R62 ;  /* 0x00000004453e7c23 */ /* 0x000fe2000801003e */
[----:B------:R-:W-:-:S02]  /*2dc0*/  ISETP.GE.AND P3, PT, R72, R129, PT ;  /* 0x000000814800720c */ /* 0x000fc40003f66270 */
[-C--:B------:R-:W-:Y:S01]  /*2dd0*/  ISETP.GE.AND P2, PT, R72, R130.reuse, PT ;  /* 0x000000824800720c */ /* 0x080fe20003f46270 */
[C---:B-1----:R-:W-:Y:S01]  /*2de0*/  FFMA.FTZ R61, R0.reuse, UR4, R61 ;  /* 0x00000004003d7c23 */ /* 0x042fe2000801003d */
[----:B------:R-:W1:Y:S01]  /*2df0*/  I2F R71, R70 ;  /* 0x0000004600477306 */ /* 0x000e620000201400 */
[----:B------:R-:W-:Y:S01]  /*2e00*/  FFMA.FTZ R0, R0, UR4, R63 ;  /* 0x0000000400007c23 */ /* 0x000fe2000801003f */
[----:B------:R-:W-:Y:S02]  /*2e10*/  FSEL R63, R9, -INF , !P5 ;  /* 0xff800000093f7808 */ /* 0x000fe40006800000 */
[----:B------:R-:W-:Y:S02]  /*2e20*/  FSEL R72, R62, -INF , !P0 ;  /* 0xff8000003e487808 */ /* 0x000fe40004000000 */
[C---:B------:R-:W-:Y:S02]  /*2e30*/  ISETP.GE.AND P5, PT, R68.reuse, R130, PT ;  /* 0x000000824400720c */ /* 0x040fe40003fa6270 */
[----:B------:R-:W3:Y:S01]  /*2e40*/  I2F R9, R60 ;  /* 0x0000003c00097306 */ /* 0x000ee20000201400 */
[----:B------:R-:W-:Y:S01]  /*2e50*/  ISETP.GE.AND P0, PT, R68, R129, PT ;  /* 0x000000814400720c */ /* 0x000fe20003f06270 */
[----:B--2---:R-:W-:Y:S01]  /*2e60*/  FFMA.FTZ R74, R8, UR4, R59 ;  /* 0x00000004084a7c23 */ /* 0x004fe2000801003b */
[----:B------:R-:W-:-:S02]  /*2e70*/  FSEL R68, R0, -INF , !P3 ;  /* 0xff80000000447808 */ /* 0x000fc40005800000 */
[----:B------:R-:W-:Y:S02]  /*2e80*/  IADD3 R0, R95, 0x31, RZ ;  /* 0x000000315f007810 */ /* 0x000fe40007ffe0ff */
[----:B------:R-:W-:Y:S01]  /*2e90*/  FSEL R101, R101, -INF , !P6 ;  /* 0xff80000065657808 */ /* 0x000fe20007000000 */
[C---:B-1----:R-:W-:Y:S01]  /*2ea0*/  FFMA.FTZ R73, R71.reuse, UR4, R56 ;  /* 0x0000000447497c23 */ /* 0x042fe20008010038 */
[----:B------:R-:W-:Y:S01]  /*2eb0*/  FSEL R82, R82, -INF , !P4 ;  /* 0xff80000052527808 */ /* 0x000fe20006000000 */
[----:B------:R-:W-:Y:S01]  /*2ec0*/  FFMA.FTZ R58, R71, UR4, R58 ;  /* 0x00000004473a7c23 */ /* 0x000fe2000801003a */
[CC--:B------:R-:W-:Y:S01]  /*2ed0*/  ISETP.GE.AND P6, PT, R70.reuse, R130.reuse, PT ;  /* 0x000000824600720c */ /* 0x0c0fe20003fc6270 */
[----:B------:R-:W1:Y:S01]  /*2ee0*/  I2F R56, R0 ;  /* 0x0000000000387306 */ /* 0x000e620000201400 */
[-C--:B------:R-:W-:Y:S01]  /*2ef0*/  ISETP.GE.AND P4, PT, R70, R129.reuse, PT ;  /* 0x000000814600720c */ /* 0x080fe20003f86270 */
[----:B------:R-:W-:Y:S01]  /*2f00*/  FFMA.FTZ R71, R8, UR4, R57 ;  /* 0x0000000408477c23 */ /* 0x000fe20008010039 */
[----:B------:R-:W-:Y:S01]  /*2f10*/  IADD3 R59, R95, 0x38, RZ ;  /* 0x000000385f3b7810 */ /* 0x000fe20007ffe0ff */
[----:B---3--:R-:W-:Y:S01]  /*2f20*/  FFMA.FTZ R54, R9, UR4, R54 ;  /* 0x0000000409367c23 */ /* 0x008fe20008010036 */
[----:B------:R-:W-:Y:S01]  /*2f30*/  FSEL R73, R73, -INF , !P6 ;  /* 0xff80000049497808 */ /* 0x000fe20007000000 */
[C---:B----4-:R-:W-:Y:S01]  /*2f40*/  HMMA.16816.F32.BF16 R44, R76.reuse, R64, R44 ;  /* 0x000000404c2c723c */ /* 0x050fe2000004182c */
[----:B------:R-:W-:Y:S01]  /*2f50*/  FSEL R80, R58, -INF , !P4 ;  /* 0xff8000003a507808 */ /* 0x000fe20006000000 */
[----:B------:R-:W2:Y:S01]  /*2f60*/  I2F R57, R59 ;  /* 0x0000003b00397306 */ /* 0x000ea20000201400 */
[CC--:B------:R-:W-:Y:S01]  /*2f70*/  ISETP.GE.AND P6, PT, R0.reuse, R130.reuse, PT ;  /* 0x000000820000720c */ /* 0x0c0fe20003fc6270 */
[----:B------:R-:W-:Y:S01]  /*2f80*/  FFMA.FTZ R58, R9, UR4, R52 ;  /* 0x00000004093a7c23 */ /* 0x000fe20008010034 */
[----:B------:R-:W-:Y:S01]  /*2f90*/  ISETP.GE.AND P4, PT, R0, R129, PT ;  /* 0x000000810000720c */ /* 0x000fe20003f86270 */
[----:B------:R-:W3:Y:S01]  /*2fa0*/  LDSM.16.M88.4 R8, [R97+0x2400] ;  /* 0x002400006108783b */ /* 0x000ee20000000200 */
[----:B------:R-:W-:Y:S01]  /*2fb0*/  FSEL R61, R61, -INF , !P2 ;  /* 0xff8000003d3d7808 */ /* 0x000fe20005000000 */
[----:B------:R-:W-:Y:S01]  /*2fc0*/  HMMA.16816.F32.BF16 R40, R76, R66, R40 ;  /* 0x000000424c28723c */ /* 0x000fe20000041828 */
[----:B------:R-:W-:Y:S01]  /*2fd0*/  ISETP.GE.AND P2, PT, R60, R130, PT ;  /* 0x000000823c00720c */ /* 0x000fe20003f46270 */
[C---:B-1----:R-:W-:Y:S01]  /*2fe0*/  FFMA.FTZ R53, R56.reuse, UR4, R53 ;  /* 0x0000000438357c23 */ /* 0x042fe20008010035 */
[C---:B------:R-:W-:Y:S01]  /*2ff0*/  IADD3 R0, R95.reuse, 0x39, RZ ;  /* 0x000000395f007810 */ /* 0x040fe20007ffe0ff */
[----:B------:R-:W-:Y:S01]  /*3000*/  FFMA.FTZ R56, R56, UR4, R55 ;  /* 0x0000000438387c23 */ /* 0x000fe20008010037 */
[----:B------:R-:W-:-:S02]  /*3010*/  IADD3 R62, R95, 0x40, RZ ;  /* 0x000000405f3e7810 */ /* 0x000fc40007ffe0ff */
[----:B------:R-:W1:Y:S01]  /*3020*/  I2F R52, R0 ;  /* 0x0000000000347306 */ /* 0x000e620000201400 */
[----:B------:R-:W-:Y:S02]  /*3030*/  FSEL R71, R71, -INF , !P5 ;  /* 0xff80000047477808 */ /* 0x000fe40006800000 */
[----:B------:R-:W-:Y:S01]  /*3040*/  FSEL R74, R74, -INF , !P0 ;  /* 0xff8000004a4a7808 */ /* 0x000fe20004000000 */
[----:B--2---:R-:W-:Y:S01]  /*3050*/  FFMA.FTZ R48, R57, UR4, R48 ;  /* 0x0000000439307c23 */ /* 0x004fe20008010030 */
[----:B------:R-:W-:Y:S01]  /*3060*/  ISETP.GE.AND P5, PT, R59, R130, PT ;  /* 0x000000823b00720c */ /* 0x000fe20003fa6270 */
[----:B------:R-:W-:Y:S01]  /*3070*/  FFMA.FTZ R50, R57, UR4, R50 ;  /* 0x0000000439327c23 */ /* 0x000fe20008010032 */
[----:B------:R-:W-:Y:S02]  /*3080*/  ISETP.GE.AND P0, PT, R59, R129, PT ;  /* 0x000000813b00720c */ /* 0x000fe40003f06270 */
[----:B------:R-:W-:Y:S01]  /*3090*/  FSEL R55, R58, -INF , !P2 ;  /* 0xff8000003a377808 */ /* 0x000fe20005000000 */
[----:B------:R1:W2:Y:S01]  /*30a0*/  I2F R59, R62 ;  /* 0x0000003e003b7306 */ /* 0x0002a20000201400 */
[----:B------:R-:W-:-:S02]  /*30b0*/  FSEL R53, R53, -INF , !P6 ;  /* 0xff80000035357808 */ /* 0x000fc40007000000 */
[----:B------:R-:W-:Y:S02]  /*30c0*/  FSEL R58, R56, -INF , !P4 ;  /* 0xff800000383a7808 */ /* 0x000fe40006000000 */
[C---:B------:R-:W-:Y:S02]  /*30d0*/  ISETP.GE.AND P6, PT, R62.reuse, R130, PT ;  /* 0x000000823e00720c */ /* 0x040fe40003fc6270 */
[-C--:B------:R-:W-:Y:S02]  /*30e0*/  ISETP.GE.AND P4, PT, R62, R129.reuse, PT ;  /* 0x000000813e00720c */ /* 0x080fe40003f86270 */
[----:B------:R-:W-:Y:S02]  /*30f0*/  ISETP.GE.AND P3, PT, R60, R129, PT ;  /* 0x000000813c00720c */ /* 0x000fe40003f66270 */
[----:B------:R-:W-:Y:S02]  /*3100*/  FSEL R57, R48, -INF , !P5 ;  /* 0xff80000030397808 */ /* 0x000fe40006800000 */
[----:B------:R-:W-:-:S02]  /*3110*/  FSEL R64, R50, -INF , !P0 ;  /* 0xff80000032407808 */ /* 0x000fc40004000000 */
[----:B------:R-:W-:Y:S01]  /*3120*/  FSEL R60, R54, -INF , !P3 ;  /* 0xff800000363c7808 */ /* 0x000fe20005800000 */
[C---:B-1----:R-:W-:Y:S01]  /*3130*/  FFMA.FTZ R62, R52.reuse, UR4, R49 ;  /* 0x00000004343e7c23 */ /* 0x042fe20008010031 */
[C---:B------:R-:W-:Y:S01]  /*3140*/  IADD3 R54, R95.reuse, 0x41, RZ ;  /* 0x000000415f367810 */ /* 0x040fe20007ffe0ff */
[----:B------:R-:W-:Y:S01]  /*3150*/  FFMA.FTZ R52, R52, UR4, R51 ;  /* 0x0000000434347c23 */ /* 0x000fe20008010033 */
[----:B------:R-:W-:Y:S01]  /*3160*/  IADD3 R56, R95, 0x48, RZ ;  /* 0x000000485f387810 */ /* 0x000fe20007ffe0ff */
[----:B------:R-:W1:Y:S01]  /*3170*/  LDSM.16.M88.4 R48, [R97+0x2800] ;  /* 0x002800006130783b */ /* 0x000e620000000200 */
[CC--:B------:R-:W-:Y:S01]  /*3180*/  ISETP.GE.AND P2, PT, R0.reuse, R130.reuse, PT ;  /* 0x000000820000720c */ /* 0x0c0fe20003f46270 */
[----:B--2---:R-:W-:Y:S01]  /*3190*/  FFMA.FTZ R44, R59, UR4, R44 ;  /* 0x000000043b2c7c23 */ /* 0x004fe2000801002c */
[-C--:B------:R-:W-:Y:S01]  /*31a0*/  ISETP.GE.AND P3, PT, R0, R129.reuse, PT ;  /* 0x000000810000720c */ /* 0x080fe20003f66270 */
[----:B------:R-:W2:Y:S01]  /*31b0*/  I2F R67, R56 ;  /* 0x0000003800437306 */ /* 0x000ea20000201400 */
[C---:B------:R-:W-:Y:S01]  /*31c0*/  ISETP.GE.AND P5, PT, R54.reuse, R130, PT ;  /* 0x000000823600720c */ /* 0x040fe20003fa6270 */
[----:B---3--:R-:W-:Y:S01]  /*31d0*/  HMMA.16816.F32.BF16 R36, R76, R8, R36 ;  /* 0x000000084c24723c */ /* 0x008fe20000041824 */
[----:B------:R-:W-:-:S02]  /*31e0*/  ISETP.GE.AND P0, PT, R54, R129, PT ;  /* 0x000000813600720c */ /* 0x000fc40003f06270 */
[----:B------:R-:W-:-:S03]  /*31f0*/  IADD3 R66, R95, 0x49, RZ ;  /* 0x000000495f427810 */ /* 0x000fc60007ffe0ff */
[----:B------:R3:W4:Y:S02]  /*3200*/  I2F R0, R54 ;  /* 0x0000003600007306 */ /* 0x0007240000201400 */
[----:B------:R-:W-:Y:S01]  /*3210*/  HMMA.16816.F32.BF16 R32, R76, R10, R32 ;  /* 0x0000000a4c20723c */ /* 0x000fe20000041820 */
[----:B------:R-:W5:Y:S01]  /*3220*/  LDSM.16.M88.4 R8, [R97+0x2c00] ;  /* 0x002c00006108783b */ /* 0x000f620000000200 */
[----:B------:R-:W-:-:S04]  /*3230*/  DEPBAR.LE SB0, 0x0 ;  /* 0x000080000000791a */ /* 0x000fc80000000000 */
[C---:B--2---:R-:W-:Y:S02]  /*3240*/  FFMA.FTZ R42, R67.reuse, UR4, R42 ;  /* 0x00000004432a7c23 */ /* 0x044fe4000801002a */
[----:B------:R-:W-:Y:S02]  /*3250*/  FFMA.FTZ R40, R67, UR4, R40 ;  /* 0x0000000443287c23 */ /* 0x000fe40008010028 */
[----:B---3--:R-:W-:Y:S01]  /*3260*/  FFMA.FTZ R54, R59, UR4, R46 ;  /* 0x000000043b367c23 */ /* 0x008fe2000801002e */
[----:B------:R-:W-:Y:S01]  /*3270*/  FSEL R59, R62, -INF , !P2 ;  /* 0xff8000003e3b7808 */ /* 0x000fe20005000000 */
[----:B----4-:R-:W-:Y:S01]  /*3280*/  FFMA.FTZ R45, R0, UR4, R45 ;  /* 0x00000004002d7c23 */ /* 0x010fe2000801002d */
[----:B------:R-:W-:Y:S02]  /*3290*/  FSEL R62, R52, -INF , !P3 ;  /* 0xff800000343e7808 */ /* 0x000fe40005800000 */
[----:B------:R2:W-:Y:S01]  /*32a0*/  I2F R52, R66 ;  /* 0x0000004200347306 */ /* 0x0005e20000201400 */
[----:B------:R-:W-:Y:S01]  /*32b0*/  BAR.SYNC.DEFER_BLOCKING 0x0 ;  /* 0x0000000000007b1d */ /* 0x000fe20000010000 */
[----:B------:R-:W-:-:S02]  /*32c0*/  ISETP.GE.AND P2, PT, R56, R130, PT ;  /* 0x000000823800720c */ /* 0x000fc40003f46270 */
[-C--:B------:R-:W-:Y:S01]  /*32d0*/  ISETP.GE.AND P3, PT, R56, R129.reuse, PT ;  /* 0x000000813800720c */ /* 0x080fe20003f66270 */
[----:B------:R-:W-:Y:S01]  /*32e0*/  FFMA.FTZ R56, R0, UR4, R47 ;  /* 0x0000000400387c23 */ /* 0x000fe2000801002f */
[----:B------:R-:W-:Y:S01]  /*32f0*/  FSEL R46, R44, -INF , !P6 ;  /* 0xff8000002c2e7808 */ /* 0x000fe20007000000 */
[C---:B-1----:R-:W-:Y:S01]  /*3300*/  HMMA.16816.F32.BF16 R28, R76.reuse, R48, R28 ;  /* 0x000000304c1c723c */ /* 0x042fe2000004181c */
[----:B------:R-:W-:Y:S02]  /*3310*/  FSEL R44, R54, -INF , !P4 ;  /* 0xff800000362c7808 */ /* 0x000fe40006000000 */
[----:B------:R-:W-:Y:S02]  /*3320*/  IADD3 R54, R95, 0x50, RZ ;  /* 0x000000505f367810 */ /* 0x000fe40007ffe0ff */
[C---:B------:R-:W-:Y:S02]  /*3330*/  ISETP.GE.AND P6, PT, R66.reuse, R130, PT ;  /* 0x000000824200720c */ /* 0x040fe40003fc6270 */
[----:B------:R-:W-:Y:S01]  /*3340*/  ISETP.GE.AND P4, PT, R66, R129, PT ;  /* 0x000000814200720c */ /* 0x000fe20003f86270 */
[----:B------:R-:W1:Y:S01]  /*3350*/  I2F R65, R54 ;  /* 0x0000003600417306 */ /* 0x000e620000201400 */
[----:B------:R-:W-:Y:S01]  /*3360*/  FSEL R47, R45, -INF , !P5 ;  /* 0xff8000002d2f7808 */ /* 0x000fe20006800000 */
[----:B------:R-:W-:Y:S01]  /*3370*/  HMMA.16816.F32.BF16 R24, R76, R50, R24 ;  /* 0x000000324c18723c */ /* 0x000fe20000041818 */
[----:B------:R-:W-:-:S02]  /*3380*/  FSEL R56, R56, -INF , !P0 ;  /* 0xff80000038387808 */ /* 0x000fc40004000000 */
[C---:B--2---:R-:W-:Y:S02]  /*3390*/  IADD3 R66, R95.reuse, 0x51, RZ ;  /* 0x000000515f427810 */ /* 0x044fe40007ffe0ff */
[CC--:B------:R-:W-:Y:S02]  /*33a0*/  ISETP.GE.AND P5, PT, R54.reuse, R130.reuse, PT ;  /* 0x000000823600720c */ /* 0x0c0fe40003fa6270 */
[-C--:B------:R-:W-:Y:S01]  /*33b0*/  ISETP.GE.AND P0, PT, R54, R129.reuse, PT ;  /* 0x000000813600720c */ /* 0x080fe20003f06270 */
[----:B------:R-:W2:Y:S01]  /*33c0*/  I2F R0, R66 ;  /* 0x0000004200007306 */ /* 0x000ea20000201400 */
[----:B------:R-:W-:Y:S01]  /*33d0*/  FSEL R45, R40, -INF , !P2 ;  /* 0xff800000282d7808 */ /* 0x000fe20005000000 */
[C---:B-----5:R-:W-:Y:S01]  /*33e0*/  HMMA.16816.F32.BF16 R20, R76.reuse, R8, R20 ;  /* 0x000000084c14723c */ /* 0x060fe20000041814 */
[----:B------:R-:W-:Y:S02]  /*33f0*/  IADD3 R40, R95, 0x58, RZ ;  /* 0x000000585f287810 */ /* 0x000fe40007ffe0ff */
[-C--:B------:R-:W-:Y:S01]  /*3400*/  ISETP.GE.AND P2, PT, R66, R130.reuse, PT ;  /* 0x000000824200720c */ /* 0x080fe20003f46270 */
[C---:B-1----:R-:W-:Y:S01]  /*3410*/  FFMA.FTZ R36, R65.reuse, UR4, R36 ;  /* 0x0000000441247c23 */ /* 0x042fe20008010024 */
[----:B------:R-:W-:Y:S01]  /*3420*/  FSEL R54, R42, -INF , !P3 ;  /* 0xff8000002a367808 */ /* 0x000fe20005800000 */
[----:B------:R-:W-:Y:S01]  /*3430*/  FFMA.FTZ R42, R52, UR4, R41 ;  /* 0x00000004342a7c23 */ /* 0x000fe20008010029 */
[----:B------:R-:W-:Y:S01]  /*3440*/  ISETP.GE.AND P3, PT, R66, R129, PT ;  /* 0x000000814200720c */ /* 0x000fe20003f66270 */
[----:B------:R-:W-:Y:S01]  /*3450*/  FFMA.FTZ R52, R52, UR4, R43 ;  /* 0x0000000434347c23 */ /* 0x000fe2000801002b */
[----:B------:R1:W3:Y:S01]  /*3460*/  I2F R41, R40 ;  /* 0x0000002800297306 */ /* 0x0002e20000201400 */
[----:B------:R-:W-:Y:S01]  /*3470*/  FFMA.FTZ R38, R65, UR4, R38 ;  /* 0x0000000441267c23 */ /* 0x000fe20008010026 */
[----:B------:R-:W-:Y:S01]  /*3480*/  FSEL R43, R42, -INF , !P6 ;  /* 0xff8000002a2b7808 */ /* 0x000fe20007000000 */
[----:B------:R-:W-:Y:S01]  /*3490*/  HMMA.16816.F32.BF16 R16, R76, R10, R16 ;  /* 0x0000000a4c10723c */ /* 0x000fe20000041810 */
[----:B------:R-:W-:Y:S01]  /*34a0*/  IADD3 R42, R95, 0x59, RZ ;  /* 0x000000595f2a7810 */ /* 0x000fe20007ffe0ff */
[----:B--2---:R-:W-:Y:S01]  /*34b0*/  FFMA.FTZ R37, R0, UR4, R37 ;  /* 0x0000000400257c23 */ /* 0x004fe20008010025 */
[----:B------:R-:W-:Y:S01]  /*34c0*/  FSEL R52, R52, -INF , !P4 ;  /* 0xff80000034347808 */ /* 0x000fe20006000000 */
[----:B------:R-:W-:Y:S01]  /*34d0*/  FFMA.FTZ R0, R0, UR4, R39 ;  /* 0x0000000400007c23 */ /* 0x000fe20008010027 */
[----:B------:R3:W2:Y:S01]  /*34e0*/  I2F R48, R42 ;  /* 0x0000002a00307306 */ /* 0x0006a20000201400 */
[----:B------:R-:W-:-:S02]  /*34f0*/  ISETP.GE.AND P6, PT, R40, R130, PT ;  /* 0x000000822800720c */ /* 0x000fc40003fc6270 */
[-C--:B------:R-:W-:Y:S02]  /*3500*/  ISETP.GE.AND P4, PT, R40, R129.reuse, PT ;  /* 0x000000812800720c */ /* 0x080fe40003f86270 */
[----:B------:R-:W-:Y:S02]  /*3510*/  FSEL R39, R36, -INF , !P5 ;  /* 0xff80000024277808 */ /* 0x000fe40006800000 */
[----:B------:R-:W-:Y:S01]  /*3520*/  FSEL R38, R38, -INF , !P0 ;  /* 0xff80000026267808 */ /* 0x000fe20004000000 */
[----:B------:R-:W-:Y:S01]  /*3530*/  I2F R11, R95 ;  /* 0x0000005f000b7306 */ /* 0x000fe20000201400 */
[----:B-1----:R-:W-:Y:S02]  /*3540*/  IADD3 R40, R95, 0x60, RZ ;  /* 0x000000605f287810 */ /* 0x002fe40007ffe0ff */
[C---:B------:R-:W-:Y:S02]  /*3550*/  ISETP.GE.AND P5, PT, R42.reuse, R130, PT ;  /* 0x000000822a00720c */ /* 0x040fe40003fa6270 */
[----:B------:R-:W-:-:S02]  /*3560*/  ISETP.GE.AND P0, PT, R42, R129, PT ;  /* 0x000000812a00720c */ /* 0x000fc40003f06270 */
[----:B------:R-:W-:Y:S01]  /*3570*/  FSEL R37, R37, -INF , !P2 ;  /* 0xff80000025257808 */ /* 0x000fe20005000000 */
[----:B------:R1:W4:Y:S01]  /*3580*/  I2F R49, R40 ;  /* 0x0000002800317306 */ /* 0x0003220000201400 */
[C---:B---3--:R-:W-:Y:S01]  /*3590*/  FFMA.FTZ R42, R41.reuse, UR4, R32 ;  /* 0x00000004292a7c23 */ /* 0x048fe20008010020 */
[----:B------:R-:W-:Y:S01]  /*35a0*/  FSEL R36, R0, -INF , !P3 ;  /* 0xff80000000247808 */ /* 0x000fe20005800000 */
[----:B------:R-:W-:Y:S01]  /*35b0*/  FFMA.FTZ R41, R41, UR4, R34 ;  /* 0x0000000429297c23 */ /* 0x000fe20008010022 */
[----:B------:R-:W-:Y:S01]  /*35c0*/  ISETP.GE.AND P2, PT, R40, R130, PT ;  /* 0x000000822800720c */ /* 0x000fe20003f46270 */
[----:B--2---:R-:W-:Y:S01]  /*35d0*/  FFMA.FTZ R33, R48, UR4, R33 ;  /* 0x0000000430217c23 */ /* 0x004fe20008010021 */
[----:B------:R-:W-:Y:S02]  /*35e0*/  ISETP.GE.AND P3, PT, R40, R129, PT ;  /* 0x000000812800720c */ /* 0x000fe40003f66270 */
[C---:B------:R-:W-:Y:S02]  /*35f0*/  IADD3 R0, R95.reuse, 0x61, RZ ;  /* 0x000000615f007810 */ /* 0x040fe40007ffe0ff */
[----:B------:R-:W-:-:S02]  /*3600*/  IADD3 R32, R95, 0x68, RZ ;  /* 0x000000685f207810 */ /* 0x000fc40007ffe0ff */
[----:B------:R-:W2:Y:S01]  /*3610*/  I2F R34, R0 ;  /* 0x0000000000227306 */ /* 0x000ea20000201400 */
[----:B------:R-:W-:Y:S02]  /*3620*/  FSEL R33, R33, -INF , !P5 ;  /* 0xff80000021217808 */ /* 0x000fe40006800000 */
[-C--:B------:R-:W-:Y:S01]  /*3630*/  ISETP.GE.AND P5, PT, R32, R130.reuse, PT ;  /* 0x000000822000720c */ /* 0x080fe20003fa6270 */
[----:B-1----:R-:W-:Y:S01]  /*3640*/  FFMA.FTZ R40, R48, UR4, R35 ;  /* 0x0000000430287c23 */ /* 0x002fe20008010023 */
[----:B------:R-:W-:Y:S01]  /*3650*/  FSEL R35, R42, -INF , !P6 ;  /* 0xff8000002a237808 */ /* 0x000fe20007000000 */
[----:B----4-:R-:W-:Y:S01]  /*3660*/  FFMA.FTZ R28, R49, UR4, R28 ;  /* 0x00000004311c7c23 */ /* 0x010fe2000801001c */
[----:B------:R-:W-:Y:S01]  /*3670*/  FSEL R42, R41, -INF , !P4 ;  /* 0xff800000292a7808 */ /* 0x000fe20006000000 */
[----:B------:R-:W1:Y:S01]  /*3680*/  I2F R51, R32 ;  /* 0x0000002000337306 */ /* 0x000e620000201400 */
[C---:B------:R-:W-:Y:S01]  /*3690*/  ISETP.GE.AND P6, PT, R0.reuse, R130, PT ;  /* 0x000000820000720c */ /* 0x040fe20003fc6270 */
[----:B------:R-:W-:Y:S01]  /*36a0*/  FFMA.FTZ R49, R49, UR4, R30 ;  /* 0x0000000431317c23 */ /* 0x000fe2000801001e */
[----:B------:R-:W-:-:S02]  /*36b0*/  ISETP.GE.AND P4, PT, R0, R129, PT ;  /* 0x000000810000720c */ /* 0x000fc40003f86270 */
[C---:B------:R-:W-:Y:S02]  /*36c0*/  IADD3 R30, R95.reuse, 0x70, RZ ;  /* 0x000000705f1e7810 */ /* 0x040fe40007ffe0ff */
[----:B------:R-:W-:Y:S01]  /*36d0*/  FSEL R41, R28, -INF , !P2 ;  /* 0xff8000001c297808 */ /* 0x000fe20005000000 */
[----:B--2---:R-:W-:Y:S01]  /*36e0*/  FFMA.FTZ R28, R34, UR4, R29 ;  /* 0x00000004221c7c23 */ /* 0x004fe2000801001d */
[----:B------:R-:W-:Y:S01]  /*36f0*/  IADD3 R0, R95, 0x69, RZ ;  /* 0x000000695f007810 */ /* 0x000fe20007ffe0ff */
[----:B------:R-:W2:Y:S01]  /*3700*/  I2F R9, R30 ;  /* 0x0000001e00097306 */ /* 0x000ea20000201400 */
[----:B------:R-:W-:Y:S01]  /*3710*/  FSEL R40, R40, -INF , !P0 ;  /* 0xff80000028287808 */ /* 0x000fe20004000000 */
[----:B------:R-:W-:Y:S01]  /*3720*/  FFMA.FTZ R34, R34, UR4, R31 ;  /* 0x0000000422227c23 */ /* 0x000fe2000801001f */
[-C--:B------:R-:W-:Y:S02]  /*3730*/  ISETP.GE.AND P0, PT, R32, R129.reuse, PT ;  /* 0x000000812000720c */ /* 0x080fe40003f06270 */
[C---:B------:R-:W-:Y:S01]  /*3740*/  ISETP.GE.AND P2, PT, R0.reuse, R130, PT ;  /* 0x000000820000720c */ /* 0x040fe20003f46270 */
[----:B-1----:R-:W-:Y:S01]  /*3750*/  FFMA.FTZ R29, R51, UR4, R24 ;  /* 0x00000004331d7c23 */ /* 0x002fe20008010018 */
[----:B------:R-:W-:Y:S01]  /*3760*/  IADD3 R24, R95, 0x71, RZ ;  /* 0x000000715f187810 */ /* 0x000fe20007ffe0ff */
[----:B------:R-:W1:Y:S01]  /*3770*/  I2F R8, R0 ;  /* 0x0000000000087306 */ /* 0x000e620000201400 */
[----:B------:R-:W-:Y:S01]  /*3780*/  FSEL R32, R49, -INF , !P3 ;  /* 0xff80000031207808 */ /* 0x000fe20005800000 */
[----:B------:R-:W-:Y:S01]  /*3790*/  FFMA.FTZ R26, R51, UR4, R26 ;  /* 0x00000004331a7c23 */ /* 0x000fe2000801001a */
[----:B------:R-:W-:-:S02]  /*37a0*/  ISETP.GE.AND P3, PT, R0, R129, PT ;  /* 0x000000810000720c */ /* 0x000fc40003f66270 */
[----:B------:R-:W-:Y:S02]  /*37b0*/  IADD3 R10, R95, 0x79, RZ ;  /* 0x000000795f0a7810 */ /* 0x000fe40007ffe0ff */
[----:B------:R-:W-:Y:S01]  /*37c0*/  FSEL R31, R28, -INF , !P6 ;  /* 0xff8000001c1f7808 */ /* 0x000fe20007000000 */
[----:B------:R-:W3:Y:S01]  /*37d0*/  I2F R0, R24 ;  /* 0x0000001800007306 */ /* 0x000ee20000201400 */
[C---:B--2---:R-:W-:Y:S01]  /*37e0*/  FFMA.FTZ R49, R9.reuse, UR4, R20 ;  /* 0x0000000409317c23 */ /* 0x044fe20008010014 */
[----:B------:R-:W-:Y:S01]  /*37f0*/  FSEL R28, R26, -INF , !P0 ;  /* 0xff8000001a1c7808 */ /* 0x000fe20004000000 */
[----:B------:R-:W-:Y:S01]  /*3800*/  FFMA.FTZ R22, R9, UR4, R22 ;  /* 0x0000000409167c23 */ /* 0x000fe20008010016 */
[----:B------:R-:W-:Y:S02]  /*3810*/  FSEL R29, R29, -INF , !P5 ;  /* 0xff8000001d1d7808 */ /* 0x000fe40006800000 */
[----:B------:R-:W-:Y:S01]  /*3820*/  ISETP.GE.AND P5, PT, R24, R130, PT ;  /* 0x000000821800720c */ /* 0x000fe20003fa6270 */
[----:B-1----:R-:W-:Y:S01]  /*3830*/  FFMA.FTZ R25, R8, UR4, R25 ;  /* 0x0000000408197c23 */ /* 0x002fe20008010019 */
[----:B------:R-:W-:Y:S01]  /*3840*/  FSEL R34, R34, -INF , !P4 ;  /* 0xff80000022227808 */ /* 0x000fe20006000000 */
[----:B------:R-:W-:Y:S01]  /*3850*/  FFMA.FTZ R27, R8, UR4, R27 ;  /* 0x00000004081b7c23 */ /* 0x000fe2000801001b */
[----:B------:R-:W-:-:S02]  /*3860*/  IADD3 R8, R95, 0x78, RZ ;  /* 0x000000785f087810 */ /* 0x000fc40007ffe0ff */
[----:B------:R-:W-:Y:S02]  /*3870*/  FSEL R51, R25, -INF , !P2 ;  /* 0xff80000019337808 */ /* 0x000fe40005000000 */
[----:B------:R-:W1:Y:S01]  /*3880*/  I2F R9, R8 ;  /* 0x0000000800097306 */ /* 0x000e620000201400 */
[----:B---3--:R-:W-:Y:S01]  /*3890*/  FFMA.FTZ R21, R0, UR4, R21 ;  /* 0x0000000400157c23 */ /* 0x008fe20008010015 */
[-C--:B------:R-:W-:Y:S01]  /*38a0*/  ISETP.GE.AND P2, PT, R8, R130.reuse, PT ;  /* 0x000000820800720c */ /* 0x080fe20003f46270 */
[----:B------:R-:W-:Y:S01]  /*38b0*/  FFMA.FTZ R26, R0, UR4, R23 ;  /* 0x00000004001a7c23 */ /* 0x000fe20008010017 */
[C---:B------:R-:W-:Y:S02]  /*38c0*/  ISETP.GE.AND P6, PT, R30.reuse, R130, PT ;  /* 0x000000821e00720c */ /* 0x040fe40003fc6270 */
[----:B------:R-:W-:Y:S02]  /*38d0*/  FSEL R23, R21, -INF , !P5 ;  /* 0xff80000015177808 */ /* 0x000fe40006800000 */
[----:B------:R-:W2:Y:S01]  /*38e0*/  I2F R0, R10 ;  /* 0x0000000a00007306 */ /* 0x000ea20000201400 */
[----:B------:R-:W-:-:S02]  /*38f0*/  ISETP.GE.AND P4, PT, R30, R129, PT ;  /* 0x000000811e00720c */ /* 0x000fc40003f86270 */
[-C--:B------:R-:W-:Y:S02]  /*3900*/  ISETP.GE.AND P0, PT, R24, R129.reuse, PT ;  /* 0x000000811800720c */ /* 0x080fe40003f06270 */
[----:B------:R-:W-:Y:S02]  /*3910*/  FSEL R20, R27, -INF , !P3 ;  /* 0xff8000001b147808 */ /* 0x000fe40005800000 */
[----:B------:R-:W-:Y:S01]  /*3920*/  ISETP.GE.AND P3, PT, R8, R129, PT ;  /* 0x000000810800720c */ /* 0x000fe20003f66270 */
[----:B-1----:R-:W-:Y:S01]  /*3930*/  FFMA.FTZ R16, R9, UR4, R16 ;  /* 0x0000000409107c23 */ /* 0x002fe20008010010 */
[----:B------:R-:W-:Y:S01]  /*3940*/  FSEL R49, R49, -INF , !P6 ;  /* 0xff80000031317808 */ /* 0x000fe20007000000 */
[----:B------:R-:W-:Y:S01]  /*3950*/  FFMA.FTZ R18, R9, UR4, R18 ;  /* 0x0000000409127c23 */ /* 0x000fe20008010012 */
[----:B------:R-:W-:Y:S01]  /*3960*/  FSEL R30, R22, -INF , !P4 ;  /* 0xff800000161e7808 */ /* 0x000fe20006000000 */
[C---:B------:R-:W-:Y:S01]  /*3970*/  FFMA.FTZ R9, R11.reuse, UR4, R12 ;  /* 0x000000040b097c23 */ /* 0x040fe2000801000c */
[----:B------:R-:W-:Y:S01]  /*3980*/  FSEL R21, R16, -INF , !P2 ;  /* 0xff80000010157808 */ /* 0x000fe20005000000 */
[----:B------:R-:W-:Y:S01]  /*3990*/  FFMA.FTZ R8, R11, UR4, R14 ;  /* 0x000000040b087c23 */ /* 0x000fe2000801000e */
[----:B------:R-:W-:Y:S01]  /*39a0*/  ISETP.GE.AND P2, PT, R2, 0x2, PT ;  /* 0x000000020200780c */ /* 0x000fe20003f46270 */
[----:B--2---:R-:W-:Y:S01]  /*39b0*/  FFMA.FTZ R17, R0, UR4, R17 ;  /* 0x0000000400117c23 */ /* 0x004fe20008010011 */
[----:B------:R-:W-:Y:S01]  /*39c0*/  FSEL R26, R26, -INF , !P0 ;  /* 0xff8000001a1a7808 */ /* 0x000fe20004000000 */
[----:B------:R-:W-:Y:S01]  /*39d0*/  FFMA.FTZ R0, R0, UR4, R19 ;  /* 0x0000000400007c23 */ /* 0x000fe20008010013 */
        /* <DEDUP_REMOVED lines=68> */
.L_x_4249:
[----:B------:R-:W-:-:S04]  /*3e20*/  ULEA UR6, -UR8, URZ, 0x7 ;  /* 0x0000003f08067291 */ /* 0x000fc8000f8e393f */
[----:B------:R-:W-:Y:S02]  /*3e30*/  USHF.R.S32.HI UR11, URZ, 0x1f, UR6 ;  /* 0x0000001f3f0b7899 */ /* 0x000fe40008011406 */
[----:B------:R-:W-:-:S04]  /*3e40*/  MOV R11, UR6 ;  /* 0x00000006000b7c02 */ /* 0x000fc80008000f00 */
[----:B------:R-:W-:Y:S02]  /*3e50*/  MOV R12, UR11 ;  /* 0x0000000b000c7c02 */ /* 0x000fe40008000f00 */
.L_x_4250:
[----:B------:R-:W-:Y:S01]  /*3e60*/  ISETP.GE.AND P0, PT, R116, c[0x0][0x220], PT ;  /* 0x0000880074007a0c */ /* 0x000fe20003f06270 */
[----:B------:R-:W-:Y:S01]  /*3e70*/  IMAD.U32 R17, RZ, RZ, UR8 ;  /* 0x00000008ff117e24 */ /* 0x000fe2000f8e00ff */
[----:B------:R-:W-:Y:S01]  /*3e80*/  BSSY B0, `(.L_x_4251) ;  /* 0x0000032000007945 */ /* 0x000fe20003800000 */
[----:B------:R-:W-:-:S10]  /*3e90*/  IMAD.U32 R10, RZ, RZ, UR8 ;  /* 0x00000008ff0a7e24 */ /* 0x000fd4000f8e00ff */
[----:B------:R-:W-:Y:S01]  /*3ea0*/  @!P0 IMAD.MOV.U32 R14, RZ, RZ, c[0x0][0x19c] ;  /* 0x00006700ff0e8624 */ /* 0x000fe200078e00ff */
[-C--:B------:R-:W-:Y:S01]  /*3eb0*/  @!P0 LEA R18, P3, R17, R128.reuse, 0x6 ;  /* 0x0000008011128211 */ /* 0x080fe200078630ff */
[----:B------:R1:W-:Y:S01]  /*3ec0*/  @P0 STS [R112+0x1000], RZ ;  /* 0x001000ff70000388 */ /* 0x0003e20000000800 */
[C---:B------:R-:W-:Y:S02]  /*3ed0*/  @!P0 IADD3 R17, P6, R11.reuse, R128, RZ ;  /* 0x000000800b118210 */ /* 0x040fe40007fde0ff */
[C---:B------:R-:W-:Y:S01]  /*3ee0*/  @!P0 IADD3 R19, P5, P4, R11.reuse, UR10, R128 ;  /* 0x0000000a0b138c10 */ /* 0x040fe2000fcbe080 */
[----:B------:R1:W-:Y:S01]  /*3ef0*/  @P0 STS [R112+0x1004], RZ ;  /* 0x001004ff70000388 */ /* 0x0003e20000000800 */
[----:B------:R-:W-:Y:S01]  /*3f00*/  @!P0 LEA.HI.X R10, R10, R87, R14, 0x6, P3 ;  /* 0x000000570a0a8211 */ /* 0x000fe200018f340e */
[----:B------:R-:W-:Y:S01]  /*3f10*/  @!P0 IMAD.X R14, R12, 0x1, R87, P6 ;  /* 0x000000010c0e8824 */ /* 0x000fe200030e0657 */
[----:B------:R-:W-:Y:S01]  /*3f20*/  @!P0 IADD3 R18, P3, R11, R18, RZ ;  /* 0x000000120b128210 */ /* 0x000fe20007f7e0ff */
[----:B------:R1:W-:Y:S01]  /*3f30*/  @P0 STS.64 [R112+0x1008], RZ ;  /* 0x001008ff70000388 */ /* 0x0003e20000000a00 */
[----:B------:R-:W-:-:S02]  /*3f40*/  @!P0 LEA R76, P6, R17, c[0x0][0x168], 0x1 ;  /* 0x00005a00114c8a11 */ /* 0x000fc400078c08ff */
[C---:B------:R-:W-:Y:S01]  /*3f50*/  @!P0 IADD3.X R16, R12.reuse, UR9, R87, P5, P4 ;  /* 0x000000090c108c10 */ /* 0x040fe2000afe8457 */
        /* <DEDUP_REMOVED lines=36> */
.L_x_4252:
[----:B------:R-:W-:Y:S05]  /*41a0*/  BSYNC B0 ;  /* 0x0000000000007941 */ /* 0x000fea0003800000 */
.L_x_4251:
[----:B------:R-:W0:Y:S01]  /*41b0*/  LDGDEPBAR ;  /* 0x00000000000079af */ /* 0x000e220000000000 */
[----:B------:R-:W-:-:S04]  /*41c0*/  IADD3 R128, P0, R11, R128, RZ ;  /* 0x000000800b807210 */ /* 0x000fc80007f1e0ff */
[----:B------:R-:W-:Y:S02]  /*41d0*/  IADD3.X R87, R12, R87, RZ, P0, !PT ;  /* 0x000000570c577210 */ /* 0x000fe400007fe4ff */
.L_x_4248:
[----:B------:R-:W-:Y:S02]  /*41e0*/  FMNMX.FTZ R10, R9, R13, !PT ;  /* 0x0000000d090a7209 */ /* 0x000fe40007810000 */
[----:B--2---:R-:W-:Y:S02]  /*41f0*/  FMNMX.FTZ R17, R8, R96, !PT ;  /* 0x0000006008117209 */ /* 0x004fe40007810000 */
        /* <DEDUP_REMOVED lines=61> */
[----:B------:R-:W2:Y:S03]  /*45d0*/  SHFL.BFLY PT, R11, R12, 0x2, 0x1f ;  /* 0x0c401f000c0b7f89 */ /* 0x000ea600000e0000 */
[----:B------:R-:W-:Y:S01]  /*45e0*/  LEA R125, R5, R122, 0x1 ;  /* 0x0000007a057d7211 */ /* 0x000fe200078e08ff */
[----:B------:R-:W3:Y:S01]  /*45f0*/  SHFL.BFLY PT, R10, R17, 0x2, 0x1f ;  /* 0x0c401f00110a7f89 */ /* 0x000ee200000e0000 */
[----:B--2---:R-:W-:-:S02]  /*4600*/  FMNMX.FTZ R11, R12, R11, !PT ;  /* 0x0000000b0c0b7209 */ /* 0x004fc40007810000 */
[----:B---3--:R-:W-:-:S03]  /*4610*/  FMNMX.FTZ R10, R17, R10, !PT ;  /* 0x0000000a110a7209 */ /* 0x008fc60007810000 */
[----:B------:R-:W2:Y:S04]  /*4620*/  SHFL.BFLY PT, R70, R11, 0x1, 0x1f ;  /* 0x0c201f000b467f89 */ /* 0x000ea800000e0000 */
[----:B------:R-:W3:Y:S04]  /*4630*/  SHFL.BFLY PT, R69, R10, 0x1, 0x1f ;  /* 0x0c201f000a457f89 */ /* 0x000ee800000e0000 */
[----:B------:R-:W-:Y:S01]  /*4640*/  LDSM.16.MT88.4 R16, [R122+0x3400] ;  /* 0x003400007a10783b */ /* 0x000fe20000004200 */
[----:B--2---:R-:W-:Y:S02]  /*4650*/  FMNMX.FTZ R70, R11, R70, !PT ;  /* 0x000000460b467209 */ /* 0x004fe40007810000 */
[----:B---3--:R-:W-:-:S03]  /*4660*/  FMNMX.FTZ R69, R10, R69, !PT ;  /* 0x000000450a457209 */ /* 0x008fc60007810000 */
[C---:B------:R-:W-:Y:S01]  /*4670*/  FMUL.FTZ R48, R70.reuse, c[0x0][0x23c] ;  /* 0x00008f0046307a20 */ /* 0x040fe20000410000 */
[----:B------:R-:W-:Y:S01]  /*4680*/  FSETP.NEU.FTZ.AND P0, PT, R70, -INF , PT ;  /* 0xff8000004600780b */ /* 0x000fe20003f1d000 */
[----:B------:R-:W-:-:S03]  /*4690*/  FMUL.FTZ R25, R69, c[0x0][0x23c] ;  /* 0x00008f0045197a20 */ /* 0x000fc60000410000 */
[----:B------:R-:W-:Y:S02]  /*46a0*/  FSEL R48, R48, RZ, P0 ;  /* 0x000000ff30307208 */ /* 0x000fe40000000000 */
[----:B------:R-:W-:-:S03]  /*46b0*/  FSETP.NEU.FTZ.AND P0, PT, R69, -INF , PT ;  /* 0xff8000004500780b */ /* 0x000fc60003f1d000 */
[--C-:B-1----:R-:W-:Y:S01]  /*46c0*/  FFMA.FTZ R77, R105, c[0x0][0x23c], -R48.reuse ;  /* 0x00008f00694d7a23 */ /* 0x102fe20000010830 */
[----:B------:R-:W-:Y:S01]  /*46d0*/  FSEL R25, R25, RZ, P0 ;  /* 0x000000ff19197208 */ /* 0x000fe20000000000 */
[----:B------:R-:W1:Y:S01]  /*46e0*/  LDSM.16.MT88.4 R104, [R122+0x3000] ;  /* 0x003000007a68783b */ /* 0x000e620000004200 */
[--C-:B------:R-:W-:Y:S02]  /*46f0*/  FFMA.FTZ R124, R9, c[0x0][0x23c], -R48.reuse ;  /* 0x00008f00097c7a23 */ /* 0x100fe40000010830 */
[--C-:B------:R-:W-:Y:S01]  /*4700*/  FFMA.FTZ R79, R13, c[0x0][0x23c], -R48.reuse ;  /* 0x00008f000d4f7a23 */ /* 0x100fe20000010830 */
[----:B------:R-:W-:Y:S01]  /*4710*/  MUFU.EX2 R77, R77 ;  /* 0x0000004d004d7308 */ /* 0x000fe20000000800 */
[----:B------:R-:W-:Y:S02]  /*4720*/  FFMA.FTZ R132, R8, c[0x0][0x23c], -R25 ;  /* 0x00008f0008847a23 */ /* 0x000fe40000010819 */
[----:B------:R-:W2:Y:S01]  /*4730*/  LDSM.16.MT88.4 R8, [R125+0x3000] ;  /* 0x003000007d08783b */ /* 0x000ea20000004200 */
[----:B------:R-:W-:-:S02]  /*4740*/  FFMA.FTZ R78, R99, c[0x0][0x23c], -R48 ;  /* 0x00008f00634e7a23 */ /* 0x000fc40000010830 */
[--C-:B------:R-:W-:Y:S02]  /*4750*/  FFMA.FTZ R81, R96, c[0x0][0x23c], -R25.reuse ;  /* 0x00008f0060517a23 */ /* 0x100fe40000010819 */
[--C-:B------:R-:W-:Y:S01]  /*4760*/  FFMA.FTZ R134, R108, c[0x0][0x23c], -R25.reuse ;  /* 0x00008f006c867a23 */ /* 0x100fe20000010819 */
[----:B------:R-:W-:Y:S01]  /*4770*/  MUFU.EX2 R124, R124 ;  /* 0x0000007c007c7308 */ /* 0x000fe20000000800 */
[----:B------:R-:W-:Y:S02]  /*4780*/  FFMA.FTZ R83, R98, c[0x0][0x23c], -R25 ;  /* 0x00008f0062537a23 */ /* 0x000fe40000010819 */
[--C-:B------:R-:W-:Y:S02]  /*4790*/  FFMA.FTZ R22, R15, c[0x0][0x23c], -R48.reuse ;  /* 0x00008f000f167a23 */ /* 0x100fe40000010830 */
[----:B------:R-:W3:Y:S01]  /*47a0*/  LDSM.16.MT88.4 R12, [R125+0x3400] ;  /* 0x003400007d0c783b */ /* 0x000ee20000004200 */
[--C-:B------:R-:W-:Y:S02]  /*47b0*/  FFMA.FTZ R50, R75, c[0x0][0x23c], -R48.reuse ;  /* 0x00008f004b327a23 */ /* 0x100fe40000010830 */
[----:B------:R-:W4:Y:S01]  /*47c0*/  MUFU.EX2 R79, R79 ;  /* 0x0000004f004f7308 */ /* 0x000f220000000800 */
[----:B------:R-:W-:-:S02]  /*47d0*/  FFMA.FTZ R67, R103, c[0x0][0x23c], -R48 ;  /* 0x00008f0067437a23 */ /* 0x000fc40000010830 */
[--C-:B------:R-:W-:Y:S02]  /*47e0*/  FFMA.FTZ R5, R101, c[0x0][0x23c], -R48.reuse ;  /* 0x00008f0065057a23 */ /* 0x100fe40000010830 */
[--C-:B------:R-:W-:Y:S02]  /*47f0*/  FFMA.FTZ R76, R100, c[0x0][0x23c], -R25.reuse ;  /* 0x00008f00644c7a23 */ /* 0x100fe40000010819 */
[--C-:B------:R-:W-:Y:S01]  /*4800*/  FFMA.FTZ R65, R102, c[0x0][0x23c], -R25.reuse ;  /* 0x00008f0066417a23 */ /* 0x100fe20000010819 */
[----:B------:R-:W5:Y:S01]  /*4810*/  MUFU.EX2 R78, R78 ;  /* 0x0000004e004e7308 */ /* 0x000f620000000800 */
[--C-:B------:R-:W-:Y:S02]  /*4820*/  FFMA.FTZ R75, R94, c[0x0][0x23c], -R25.reuse ;  /* 0x00008f005e4b7a23 */ /* 0x100fe40000010819 */
[----:B------:R-:W-:Y:S02]  /*4830*/  FFMA.FTZ R66, R82, c[0x0][0x23c], -R25 ;  /* 0x00008f0052427a23 */ /* 0x000fe40000010819 */
[----:B------:R-:W-:-:S02]  /*4840*/  FFMA.FTZ R94, R63, c[0x0][0x23c], -R48 ;  /* 0x00008f003f5e7a23 */ /* 0x000fc40000010830 */
[--C-:B------:R-:W-:Y:S01]  /*4850*/  FFMA.FTZ R63, R61, c[0x0][0x23c], -R48.reuse ;  /* 0x00008f003d3f7a23 */ /* 0x100fe20000010830 */
[----:B------:R-:W-:Y:S01]  /*4860*/  MUFU.EX2 R132, R132 ;  /* 0x0000008400847308 */ /* 0x000fe20000000800 */
[----:B----4-:R-:W-:Y:S01]  /*4870*/  F2FP.BF16.PACK_AB R96, R79, R124 ;  /* 0x0000007c4f60723e */ /* 0x010fe200000010ff */
[--C-:B------:R-:W-:Y:S02]  /*4880*/  FFMA.FTZ R61, R73, c[0x0][0x23c], -R48.reuse ;  /* 0x00008f00493d7a23 */ /* 0x100fe40000010830 */
[--C-:B------:R-:W-:Y:S02]  /*4890*/  FFMA.FTZ R73, R72, c[0x0][0x23c], -R25.reuse ;  /* 0x00008f0048497a23 */ /* 0x100fe40000010819 */
[----:B------:R-:W-:Y:S02]  /*48a0*/  FFMA.FTZ R82, R71, c[0x0][0x23c], -R48 ;  /* 0x00008f0047527a23 */ /* 0x000fe40000010830 */
[----:B------:R-:W4:Y:S01]  /*48b0*/  MUFU.EX2 R81, R81 ;  /* 0x0000005100517308 */ /* 0x000f220000000800 */
[----:B-----5:R-:W-:Y:S01]  /*48c0*/  F2FP.BF16.PACK_AB R98, R77, R78 ;  /* 0x0000004e4d62723e */ /* 0x020fe200000010ff */
        /* <DEDUP_REMOVED lines=18> */
[----:B-----5:R-:W-:Y:S01]  /*49f0*/  F2FP.BF16.PACK_AB R99, R83, R134 ;  /* 0x000000865363723e */ /* 0x020fe200000010ff */
[----:B------:R-:W4:Y:S01]  /*4a00*/  MUFU.EX2 R50, R50 ;  /* 0x0000003200327308 */ /* 0x000f220000000800 */
        /* <DEDUP_REMOVED lines=13> */
[----:B------:R-:W-:Y:S01]  /*4ae0*/  FADD.FTZ R79, R124, R79 ;  /* 0x0000004f7c4f7221 */ /* 0x000fe20000010000 */
[----:B------:R-:W-:Y:S01]  /*4af0*/  LEA R124, P0, R128, c[0x0][0x168], 0x1 ;  /* 0x00005a00807c7a11 */ /* 0x000fe200078008ff */
[----:B------:R-:W-:Y:S01]  /*4b00*/  FADD.FTZ R81, R132, R81 ;  /* 0x0000005184517221 */ /* 0x000fe20000010000 */
[C---:B--2---:R-:W-:Y:S01]  /*4b10*/  HMMA.16816.F32.BF16 R100, R96.reuse, R8, RZ ;  /* 0x000000086064723c */ /* 0x044fe200000418ff */
[--C-:B------:R-:W-:Y:S01]  /*4b20*/  FFMA.FTZ R39, R39, c[0x0][0x23c], -R48.reuse ;  /* 0x00008f0027277a23 */ /* 0x100fe20000010830 */
[----:B------:R-:W-:Y:S01]  /*4b30*/  MUFU.EX2 R76, R76 ;  /* 0x0000004c004c7308 */ /* 0x000fe20000000800 */
[----:B------:R-:W-:Y:S01]  /*4b40*/  FFMA.FTZ R35, R35, c[0x0][0x23c], -R48 ;  /* 0x00008f0023237a23 */ /* 0x000fe20000010830 */
[----:B------:R-:W-:Y:S01]  /*4b50*/  LEA.HI.X R123, R128, c[0x0][0x16c], R87, 0x1, P0 ;  /* 0x00005b00807b7a11 */ /* 0x000fe200000f0c57 */
[--C-:B------:R-:W-:Y:S02]  /*4b60*/  FFMA.FTZ R38, R38, c[0x0][0x23c], -R25.reuse ;  /* 0x00008f0026267a23 */ /* 0x100fe40000010819 */
[----:B----4-:R-:W-:Y:S01]  /*4b70*/  F2FP.BF16.PACK_AB R8, R50, R67 ;  /* 0x000000433208723e */ /* 0x010fe200000010ff */
[----:B------:R-:W-:Y:S01]  /*4b80*/  HMMA.16816.F32.BF16 R96, R96, R10, RZ ;  /* 0x0000000a6060723c */ /* 0x000fe200000418ff */
[--C-:B------:R-:W-:Y:S01]  /*4b90*/  FFMA.FTZ R41, R42, c[0x0][0x23c], -R25.reuse ;  /* 0x00008f002a297a23 */ /* 0x100fe20000010819 */
[----:B------:R-:W2:Y:S01]  /*4ba0*/  MUFU.EX2 R65, R65 ;  /* 0x0000004100417308 */ /* 0x000ea20000000800 */
[----:B------:R-:W-:-:S02]  /*4bb0*/  FFMA.FTZ R36, R40, c[0x0][0x23c], -R25 ;  /* 0x00008f0028247a23 */ /* 0x000fc40000010819 */
[----:B------:R-:W-:Y:S02]  /*4bc0*/  FADD.FTZ R78, R78, R79 ;  /* 0x0000004f4e4e7221 */ /* 0x000fe40000010000 */
[----:B-1----:R-:W-:Y:S01]  /*4bd0*/  F2FP.BF16.PACK_AB R10, R5, R22 ;  /* 0x00000016050a723e */ /* 0x002fe200000010ff */
[----:B------:R-:W-:Y:S02]  /*4be0*/  FADD.FTZ R134, R134, R81 ;  /* 0x0000005186867221 */ /* 0x000fe40000010000 */
[----:B------:R-:W-:Y:S01]  /*4bf0*/  MUFU.EX2 R75, R75 ;  /* 0x0000004b004b7308 */ /* 0x000fe20000000800 */
[----:B------:R-:W-:Y:S02]  /*4c00*/  FADD.FTZ R78, R77, R78 ;  /* 0x0000004e4d4e7221 */ /* 0x000fe40000010000 */
[----:B------:R-:W-:Y:S02]  /*4c10*/  FADD.FTZ R83, R83, R134 ;  /* 0x0000008653537221 */ /* 0x000fe40000010000 */
[----:B------:R-:W-:-:S02]  /*4c20*/  FADD.FTZ R67, R67, R78 ;  /* 0x0000004e43437221 */ /* 0x000fc40000010000 */
[----:B------:R-:W-:Y:S01]  /*4c30*/  FFMA.FTZ R40, R31, c[0x0][0x23c], -R48 ;  /* 0x00008f001f287a23 */ /* 0x000fe20000010830 */
[----:B------:R-:W1:Y:S01]  /*4c40*/  MUFU.EX2 R66, R66 ;  /* 0x0000004200427308 */ /* 0x000e620000000800 */
[C---:B--2---:R-:W-:Y:S01]  /*4c50*/  F2FP.BF16.PACK_AB R9, R65.reuse, R76 ;  /* 0x0000004c4109723e */ /* 0x044fe200000010ff */
[----:B------:R-:W-:Y:S02]  /*4c60*/  FADD.FTZ R76, R76, R83 ;  /* 0x000000534c4c7221 */ /* 0x000fe40000010000 */
[----:B------:R-:W-:Y:S02]  /*4c70*/  FADD.FTZ R67, R50, R67 ;  /* 0x0000004332437221 */ /* 0x000fe40000010000 */
[----:B------:R-:W-:Y:S02]  /*4c80*/  FADD.FTZ R76, R65, R76 ;  /* 0x0000004c414c7221 */ /* 0x000fe40000010000 */
[----:B------:R-:W-:Y:S01]  /*4c90*/  MUFU.EX2 R94, R94 ;  /* 0x0000005e005e7308 */ /* 0x000fe20000000800 */
[----:B------:R-:W-:-:S02]  /*4ca0*/  FADD.FTZ R22, R22, R67 ;  /* 0x0000004316167221 */ /* 0x000fc40000010000 */
[----:B------:R-:W-:Y:S02]  /*4cb0*/  FFMA.FTZ R56, R51, c[0x0][0x23c], -R48 ;  /* 0x00008f0033387a23 */ /* 0x000fe40000010830 */
[----:B------:R-:W-:Y:S02]  /*4cc0*/  FADD.FTZ R5, R5, R22 ;  /* 0x0000001605057221 */ /* 0x000fe40000010000 */
[----:B------:R-:W-:Y:S01]  /*4cd0*/  FFMA.FTZ R31, R49, c[0x0][0x23c], -R48 ;  /* 0x00008f00311f7a23 */ /* 0x000fe20000010830 */
[----:B-1----:R-:W-:Y:S01]  /*4ce0*/  F2FP.BF16.PACK_AB R11, R66, R75 ;  /* 0x0000004b420b723e */ /* 0x002fe200000010ff */
[----:B------:R-:W1:Y:S01]  /*4cf0*/  MUFU.EX2 R63, R63 ;  /* 0x0000003f003f7308 */ /* 0x000e620000000800 */
[----:B------:R-:W-:Y:S02]  /*4d00*/  FADD.FTZ R75, R75, R76 ;  /* 0x0000004c4b4b7221 */ /* 0x000fe40000010000 */
[----:B------:R-:W-:Y:S02]  /*4d10*/  FFMA.FTZ R51, R28, c[0x0][0x23c], -R25 ;  /* 0x00008f001c337a23 */ /* 0x000fe40000010819 */
[----:B------:R-:W-:Y:S01]  /*4d20*/  FADD.FTZ R66, R66, R75 ;  /* 0x0000004b42427221 */ /* 0x000fe20000010000 */
[----:B------:R-:W-:Y:S01]  /*4d30*/  HMMA.16816.F32.BF16 R108, R8, R16, R108 ;  /* 0x00000010086c723c */ /* 0x000fe2000004186c */
[----:B------:R-:W-:Y:S01]  /*4d40*/  FFMA.FTZ R29, R29, c[0x0][0x23c], -R48 ;  /* 0x00008f001d1d7a23 */ /* 0x000fe20000010830 */
[----:B------:R-:W-:Y:S01]  /*4d50*/  MUFU.EX2 R61, R61 ;  /* 0x0000003d003d7308 */ /* 0x000fe20000000800 */
[----:B------:R-:W-:-:S02]  /*4d60*/  FFMA.FTZ R32, R32, c[0x0][0x23c], -R25 ;  /* 0x00008f0020207a23 */ /* 0x000fc40000010819 */
[--C-:B------:R-:W-:Y:S02]  /*4d70*/  FFMA.FTZ R49, R34, c[0x0][0x23c], -R25.reuse ;  /* 0x00008f0022317a23 */ /* 0x100fe40000010819 */
[--C-:B------:R-:W-:Y:S01]  /*4d80*/  FFMA.FTZ R28, R20, c[0x0][0x23c], -R25.reuse ;  /* 0x00008f00141c7a23 */ /* 0x100fe20000010819 */
[C---:B------:R-:W-:Y:S01]  /*4d90*/  HMMA.16816.F32.BF16 R104, R8.reuse, R18, R104 ;  /* 0x000000120868723c */ /* 0x040fe20000041868 */
[----:B------:R-:W2:Y:S01]  /*4da0*/  LDSM.16.MT88.4 R16, [R122+0x3800] ;  /* 0x003800007a10783b */ /* 0x000ea20000004200 */
[----:B------:R-:W4:Y:S01]  /*4db0*/  MUFU.EX2 R82, R82 ;  /* 0x0000005200527308 */ /* 0x000f220000000800 */
[----:B------:R-:W-:Y:S02]  /*4dc0*/  FFMA.FTZ R42, R23, c[0x0][0x23c], -R48 ;  /* 0x00008f00172a7a23 */ /* 0x000fe40000010830 */
[--C-:B------:R-:W-:Y:S02]  /*4dd0*/  FFMA.FTZ R26, R26, c[0x0][0x23c], -R25.reuse ;  /* 0x00008f001a1a7a23 */ /* 0x100fe40000010819 */
[--C-:B------:R-:W-:Y:S01]  /*4de0*/  FFMA.FTZ R24, R24, c[0x0][0x23c], -R25.reuse ;  /* 0x00008f0018187a23 */ /* 0x100fe20000010819 */
[C---:B---3--:R-:W-:Y:S01]  /*4df0*/  HMMA.16816.F32.BF16 R100, R8.reuse, R12, R100 ;  /* 0x0000000c0864723c */ /* 0x048fe20000041864 */
[----:B------:R-:W-:Y:S01]  /*4e00*/  FFMA.FTZ R91, R0, c[0x0][0x23c], -R25 ;  /* 0x00008f00005b7a23 */ /* 0x000fe20000010819 */
[----:B------:R-:W-:Y:S06]  /*4e10*/  MUFU.EX2 R73, R73 ;  /* 0x0000004900497308 */ /* 0x000fec0000000800 */
[----:B------:R-:W-:Y:S01]  /*4e20*/  HMMA.16816.F32.BF16 R96, R8, R14, R96 ;  /* 0x0000000e0860723c */ /* 0x000fe20000041860 */
[----:B------:R-:W3:Y:S01]  /*4e30*/  LDSM.16.MT88.4 R12, [R125+0x3800] ;  /* 0x003800007d0c783b */ /* 0x000ee20000004200 */
[----:B------:R-:W5:Y:S05]  /*4e40*/  MUFU.EX2 R72, R72 ;  /* 0x0000004800487308 */ /* 0x000f6a0000000800 */
[C---:B-1----:R-:W-:Y:S01]  /*4e50*/  F2FP.BF16.PACK_AB R8, R63.reuse, R94 ;  /* 0x0000005e3f08723e */ /* 0x042fe200000010ff */
[----:B------:R-:W-:Y:S01]  /*4e60*/  FADD.FTZ R94, R94, R5 ;  /* 0x000000055e5e7221 */ /* 0x000fe20000010000 */
[----:B----4-:R-:W-:Y:S01]  /*4e70*/  F2FP.BF16.PACK_AB R10, R82, R61 ;  /* 0x0000003d520a723e */ /* 0x010fe200000010ff */
[----:B------:R-:W-:Y:S02]  /*4e80*/  MUFU.EX2 R68, R68 ;  /* 0x0000004400447308 */ /* 0x000fe40000000800 */
[----:B------:R-:W-:-:S06]  /*4e90*/  FADD.FTZ R94, R63, R94 ;  /* 0x0000005e3f5e7221 */ /* 0x000fcc0000010000 */
        /* <DEDUP_REMOVED lines=17> */
[----:B-1----:R-:W-:-:S02]  /*4fb0*/  F2FP.BF16.PACK_AB R8, R55, R80 ;  /* 0x000000503708723e */ /* 0x002fc400000010ff */
[----:B----4-:R-:W-:-:S05]  /*4fc0*/  F2FP.BF16.PACK_AB R10, R53, R74 ;  /* 0x0000004a350a723e */ /* 0x010fca00000010ff */
        /* <DEDUP_REMOVED lines=44> */
[----:B------:R-:W-:Y:S01]  /*5290*/  FFMA.FTZ R16, R21, c[0x0][0x23c], -R48 ;  /* 0x00008f0015107a23 */ /* 0x000fe20000010830 */
[----:B---3--:R-:W-:Y:S01]  /*52a0*/  HMMA.16816.F32.BF16 R108, R8, R12, R108 ;  /* 0x0000000c086c723c */ /* 0x008fe2000004186c */
[----:B------:R-:W-:-:S05]  /*52b0*/  FADD.FTZ R17, R61, R94 ;  /* 0x0000005e3d117221 */ /* 0x000fca0000010000 */
[----:B------:R-:W2:Y:S01]  /*52c0*/  MUFU.EX2 R56, R56 ;  /* 0x0000003800387308 */ /* 0x000ea20000000800 */
[----:B------:R-:W-:Y:S01]  /*52d0*/  LDSM.16.MT88.4 R20, [R125+0x4800] ;  /* 0x004800007d14783b */ /* 0x000fe20000004200 */
[----:B------:R-:W-:Y:S02]  /*52e0*/  FFMA.FTZ R48, R27, c[0x0][0x23c], -R48 ;  /* 0x00008f001b307a23 */ /* 0x000fe40000010830 */
[----:B------:R-:W-:Y:S01]  /*52f0*/  FADD.FTZ R17, R82, R17 ;  /* 0x0000001152117221 */ /* 0x000fe20000010000 */
[----:B------:R-:W-:Y:S01]  /*5300*/  HMMA.16816.F32.BF16 R104, R8, R14, R104 ;  /* 0x0000000e0868723c */ /* 0x000fe20000041868 */
[----:B------:R-:W3:Y:S02]  /*5310*/  LDSM.16.MT88.4 R12, [R122+0x4800] ;  /* 0x004800007a0c783b */ /* 0x000ee40000004200 */
[----:B------:R4:W-:Y:S01]  /*5320*/  MUFU.EX2 R5, R16 ;  /* 0x0000001000057308 */ /* 0x0009e20000000800 */
[----:B------:R-:W-:Y:S02]  /*5330*/  FADD.FTZ R80, R80, R17 ;  /* 0x0000001150507221 */ /* 0x000fe40000010000 */
[----:B------:R-:W-:-:S02]  /*5340*/  FFMA.FTZ R27, R30, c[0x0][0x23c], -R25 ;  /* 0x00008f001e1b7a23 */ /* 0x000fc40000010819 */
[----:B------:R-:W-:Y:S01]  /*5350*/  FADD.FTZ R55, R55, R80 ;  /* 0x0000005037377221 */ /* 0x000fe20000010000 */
[----:B------:R-:W-:Y:S02]  /*5360*/  HMMA.16816.F32.BF16 R96, R8, R18, R96 ;  /* 0x000000120860723c */ /* 0x000fe40000041860 */
[----:B------:R-:W-:Y:S01]  /*5370*/  MUFU.EX2 R32, R32 ;  /* 0x0000002000207308 */ /* 0x000fe20000000800 */
[----:B------:R-:W-:-:S04]  /*5380*/  FADD.FTZ R74, R74, R55 ;  /* 0x000000374a4a7221 */ /* 0x000fc80000010000 */
[----:B------:R-:W-:Y:S01]  /*5390*/  FADD.FTZ R74, R53, R74 ;  /* 0x0000004a354a7221 */ /* 0x000fe20000010000 */
[----:B-1----:R-:W-:Y:S01]  /*53a0*/  F2FP.BF16.PACK_AB R8, R40, R33 ;  /* 0x000000212808723e */ /* 0x002fe200000010ff */
[----:B----4-:R-:W-:Y:S01]  /*53b0*/  FADD.FTZ R16, R68, R73 ;  /* 0x0000004944107221 */ /* 0x010fe20000010000 */
[----:B------:R-:W1:Y:S01]  /*53c0*/  MUFU.EX2 R49, R49 ;  /* 0x0000003100317308 */ /* 0x000e620000000800 */
[----:B------:R-:W-:Y:S01]  /*53d0*/  FADD.FTZ R89, R89, R74 ;  /* 0x0000004a59597221 */ /* 0x000fe20000010000 */
[----:B--2---:R-:W-:Y:S01]  /*53e0*/  F2FP.BF16.PACK_AB R10, R56, R29 ;  /* 0x0000001d380a723e */ /* 0x004fe200000010ff */
[----:B------:R-:W-:Y:S02]  /*53f0*/  FADD.FTZ R16, R71, R16 ;  /* 0x0000001047107221 */ /* 0x000fe40000010000 */
[----:B------:R-:W-:Y:S02]  /*5400*/  FADD.FTZ R89, R46, R89 ;  /* 0x000000592e597221 */ /* 0x000fe40000010000 */
[----:B------:R-:W-:Y:S01]  /*5410*/  FADD.FTZ R59, R59, R16 ;  /* 0x000000103b3b7221 */ /* 0x000fe20000010000 */
[----:B------:R-:W-:Y:S01]  /*5420*/  MUFU.EX2 R51, R51 ;  /* 0x0000003300337308 */ /* 0x000fe20000000800 */
[----:B------:R-:W-:Y:S01]  /*5430*/  FADD.FTZ R62, R62, R89 ;  /* 0x000000593e3e7221 */ /* 0x000fe20000010000 */
[----:B------:R-:W2:Y:S01]  /*5440*/  LDSM.16.MT88.4 R16, [R122+0x4c00] ;  /* 0x004c00007a10783b */ /* 0x000ea20000004200 */
[----:B------:R-:W-:-:S02]  /*5450*/  FADD.FTZ R59, R58, R59 ;  /* 0x0000003b3a3b7221 */ /* 0x000fc40000010000 */
[----:B------:R-:W-:Y:S02]  /*5460*/  FADD.FTZ R62, R43, R62 ;  /* 0x0000003e2b3e7221 */ /* 0x000fe40000010000 */
[----:B------:R-:W-:Y:S01]  /*5470*/  FADD.FTZ R60, R60, R59 ;  /* 0x0000003b3c3c7221 */ /* 0x000fe20000010000 */
[----:B------:R-:W4:Y:S01]  /*5480*/  MUFU.EX2 R28, R28 ;  /* 0x0000001c001c7308 */ /* 0x000f220000000800 */
        /* <DEDUP_REMOVED lines=10> */
[----:B----4-:R-:W-:Y:S01]  /*5530*/  F2FP.BF16.PACK_AB R11, R28, R51 ;  /* 0x000000331c0b723e */ /* 0x010fe200000010ff */
[----:B------:R-:W1:Y:S01]  /*5540*/  MUFU.EX2 R42, R42 ;  /* 0x0000002a002a7308 */ /* 0x000e620000000800 */
[----:B------:R-:W-:Y:S02]  /*5550*/  FADD.FTZ R33, R33, R52 ;  /* 0x0000003421217221 */ /* 0x000fe40000010000 */
[----:B------:R-:W-:Y:S02]  /*5560*/  FADD.FTZ R47, R44, R47 ;  /* 0x0000002f2c2f7221 */ /* 0x000fe40000010000 */
[----:B------:R-:W-:Y:S01]  /*5570*/  FADD.FTZ R40, R40, R33 ;  /* 0x0000002128287221 */ /* 0x000fe20000010000 */
[----:B---3--:R-:W-:Y:S01]  /*5580*/  HMMA.16816.F32.BF16 R108, R8, R12, R108 ;  /* 0x0000000c086c723c */ /* 0x008fe2000004186c */
[----:B------:R-:W-:Y:S01]  /*5590*/  FADD.FTZ R38, R38, R47 ;  /* 0x0000002f26267221 */ /* 0x000fe20000010000 */
[----:B------:R-:W-:Y:S01]  /*55a0*/  MUFU.EX2 R27, R27 ;  /* 0x0000001b001b7308 */ /* 0x000fe20000000800 */
[----:B------:R-:W-:-:S02]  /*55b0*/  FADD.FTZ R29, R29, R40 ;  /* 0x000000281d1d7221 */ /* 0x000fc40000010000 */
[----:B------:R-:W-:Y:S02]  /*55c0*/  FADD.FTZ R38, R37, R38 ;  /* 0x0000002625267221 */ /* 0x000fe40000010000 */
[----:B------:R-:W-:Y:S01]  /*55d0*/  FADD.FTZ R56, R56, R29 ;  /* 0x0000001d38387221 */ /* 0x000fe20000010000 */
[C---:B------:R-:W-:Y:S01]  /*55e0*/  HMMA.16816.F32.BF16 R104, R8.reuse, R14, R104 ;  /* 0x0000000e0868723c */ /* 0x040fe20000041868 */
[----:B------:R-:W3:Y:S01]  /*55f0*/  LDSM.16.MT88.4 R12, [R125+0x4c00] ;  /* 0x004c00007d0c783b */ /* 0x000ee20000004200 */
[----:B------:R-:W-:Y:S01]  /*5600*/  FADD.FTZ R41, R41, R38 ;  /* 0x0000002629297221 */ /* 0x000fe20000010000 */
[----:B------:R-:W4:Y:S03]  /*5610*/  MUFU.EX2 R26, R26 ;  /* 0x0000001a001a7308 */ /* 0x000f260000000800 */
[----:B------:R-:W-:Y:S02]  /*5620*/  FADD.FTZ R41, R36, R41 ;  /* 0x0000002924297221 */ /* 0x000fe40000010000 */
[----:B------:R-:W-:Y:S02]  /*5630*/  HMMA.16816.F32.BF16 R100, R8, R20, R100 ;  /* 0x000000140864723c */ /* 0x000fe40000041864 */
[----:B------:R-:W-:Y:S01]  /*5640*/  FADD.FTZ R32, R32, R41 ;  /* 0x0000002920207221 */ /* 0x000fe20000010000 */
[----:B------:R-:W5:Y:S03]  /*5650*/  MUFU.EX2 R30, R48 ;  /* 0x00000030001e7308 */ /* 0x000f660000000800 */
[----:B------:R-:W-:-:S02]  /*5660*/  FADD.FTZ R32, R49, R32 ;  /* 0x0000002031207221 */ /* 0x000fc40000010000 */
[----:B------:R-:W-:Y:S02]  /*5670*/  HMMA.16816.F32.BF16 R96, R8, R22, R96 ;  /* 0x000000160860723c */ /* 0x000fe40000041860 */
[----:B------:R-:W-:Y:S01]  /*5680*/  FADD.FTZ R51, R51, R32 ;  /* 0x0000002033337221 */ /* 0x000fe20000010000 */
[----:B------:R-:W-:Y:S03]  /*5690*/  MUFU.EX2 R24, R24 ;  /* 0x0000001800187308 */ /* 0x000fe60000000800 */
[----:B------:R-:W-:Y:S01]  /*56a0*/  FADD.FTZ R28, R28, R51 ;  /* 0x000000331c1c7221 */ /* 0x000fe20000010000 */
[----:B-1----:R-:W-:Y:S01]  /*56b0*/  F2FP.BF16.PACK_AB R8, R42, R31 ;  /* 0x0000001f2a08723e */ /* 0x002fe200000010ff */
[----:B------:R-:W-:Y:S01]  /*56c0*/  FADD.FTZ R31, R31, R56 ;  /* 0x000000381f1f7221 */ /* 0x000fe20000010000 */
[----:B----4-:R-:W-:Y:S01]  /*56d0*/  F2FP.BF16.PACK_AB R9, R26, R27 ;  /* 0x0000001b1a09723e */ /* 0x010fe200000010ff */
[----:B------:R-:W-:Y:S01]  /*56e0*/  FADD.FTZ R27, R27, R28 ;  /* 0x0000001c1b1b7221 */ /* 0x000fe20000010000 */
[----:B------:R-:W1:Y:S01]  /*56f0*/  MUFU.EX2 R91, R91 ;  /* 0x0000005b005b7308 */ /* 0x000e620000000800 */
[----:B-----5:R-:W-:Y:S01]  /*5700*/  F2FP.BF16.PACK_AB R10, R30, R5 ;  /* 0x000000051e0a723e */ /* 0x020fe200000010ff */
[----:B------:R-:W-:-:S02]  /*5710*/  FADD.FTZ R42, R42, R31 ;  /* 0x0000001f2a2a7221 */ /* 0x000fc40000010000 */
[----:B------:R-:W-:Y:S02]  /*5720*/  FADD.FTZ R27, R26, R27 ;  /* 0x0000001b1a1b7221 */ /* 0x000fe40000010000 */
[----:B------:R-:W-:-:S04]  /*5730*/  FADD.FTZ R5, R5, R42 ;  /* 0x0000002a05057221 */ /* 0x000fc80000010000 */
[----:B------:R-:W-:Y:S01]  /*5740*/  FADD.FTZ R89, R30, R5 ;  /* 0x000000051e597221 */ /* 0x000fe20000010000 */
[----:B-1----:R-:W-:Y:S01]  /*5750*/  F2FP.BF16.PACK_AB R11, R91, R24 ;  /* 0x000000185b0b723e */ /* 0x002fe200000010ff */
[----:B------:R-:W-:-:S04]  /*5760*/  FADD.FTZ R24, R24, R27 ;  /* 0x0000001b18187221 */ /* 0x000fc80000010000 */
[----:B------:R-:W-:Y:S02]  /*5770*/  FADD.FTZ R91, R91, R24 ;  /* 0x000000185b5b7221 */ /* 0x000fe40000010000 */
[C---:B--2---:R-:W-:Y:S08]  /*5780*/  HMMA.16816.F32.BF16 R108, R8.reuse, R16, R108 ;  /* 0x00000010086c723c */ /* 0x044ff0000004186c */
[C---:B------:R-:W-:Y:S08]  /*5790*/  HMMA.16816.F32.BF16 R104, R8.reuse, R18, R104 ;  /* 0x000000120868723c */ /* 0x040ff00000041868 */
[C---:B---3--:R-:W-:Y:S08]  /*57a0*/  HMMA.16816.F32.BF16 R100, R8.reuse, R12, R100 ;  /* 0x0000000c0864723c */ /* 0x048ff00000041864 */
[----:B------:R-:W-:Y:S01]  /*57b0*/  HMMA.16816.F32.BF16 R96, R8, R14, R96 ;  /* 0x0000000e0860723c */ /* 0x000fe20000041860 */
[----:B------:R-:W-:Y:S07]  /*57c0*/  @!P2 BRA `(.L_x_4253) ;  /* 0x000039c00000a947 */ /* 0x000fee0003800000 */
        /* <DEDUP_REMOVED lines=63> */
.L_x_4254:
[----:B------:R-:W-:-:S04]  /*5bc0*/  LEA R9, -R5, RZ, 0x7 ;  /* 0x000000ff05097211 */ /* 0x000fc800078e39ff */
[----:B------:R-:W-:Y:S02]  /*5bd0*/  SHF.R.S32.HI R4, RZ, 0x1f, R9 ;  /* 0x0000001fff047819 */ /* 0x000fe40000011409 */
.L_x_4255:
[----:B------:R-:W-:Y:S01]  /*5be0*/  ISETP.GE.AND P0, PT, R116, c[0x0][0x220], PT ;  /* 0x0000880074007a0c */ /* 0x000fe20003f06270 */
[----:B------:R-:W-:Y:S01]  /*5bf0*/  IMAD.SHL.U32 R71, R90, 0x80, RZ ;  /* 0x000000805a477824 */ /* 0x000fe200078e00ff */
[----:B------:R-:W-:-:S04]  /*5c00*/  LEA R126, P5, R9, R126, 0x1 ;  /* 0x0000007e097e7211 */ /* 0x000fc800078a08ff */
[----:B------:R-:W-:-:S07]  /*5c10*/  LEA.HI.X R127, R9, R127, R4, 0x1, P5 ;  /* 0x0000007f097f7211 */ /* 0x000fce00028f0c04 */
[--C-:B------:R-:W-:Y:S01]  /*5c20*/  @!P0 IMAD.MOV.U32 R92, RZ, RZ, R6.reuse ;  /* 0x000000ffff5c8224 */ /* 0x100fe200078e0006 */
[----:B------:R-:W-:Y:S01]  /*5c30*/  @!P0 IADD3 R7, P3, P2, R9, UR5, R6 ;  /* 0x0000000509078c10 */ /* 0x000fe2000fa7e006 */
[----:B------:R-:W-:Y:S01]  /*5c40*/  @!P0 IMAD.MOV.U32 R0, RZ, RZ, c[0x0][0x1a4] ;  /* 0x00006900ff008624 */ /* 0x000fe200078e00ff */
[C---:B------:R-:W-:Y:S01]  /*5c50*/  @!P0 LEA R8, P4, R5.reuse, R6, 0x6 ;  /* 0x0000000605088211 */ /* 0x040fe200078830ff */
[C---:B------:R-:W-:Y:S01]  /*5c60*/  @!P0 IMAD.WIDE.U32 R12, R5.reuse, 0x60, R92 ;  /* 0x00000060050c8825 */ /* 0x040fe200078e005c */
[----:B------:R-:W-:Y:S01]  /*5c70*/  @!P0 IADD3.X R92, R4, UR7, R93, P3, P2 ;  /* 0x00000007045c8c10 */ /* 0x000fe20009fe445d */
[----:B------:R-:W-:Y:S01]  /*5c80*/  @P0 STS [R112+0x3000], RZ ;  /* 0x003000ff70000388 */ /* 0x000fe20000000800 */
[----:B------:R-:W-:Y:S01]  /*5c90*/  @!P0 LEA.HI.X R11, R5, R93, R0, 0x6, P4 ;  /* 0x0000005d050b8211 */ /* 0x000fe200020f3400 */
[----:B------:R-:W-:Y:S01]  /*5ca0*/  @!P0 IMAD R5, R0, 0x60, RZ ;  /* 0x0000006000058824 */ /* 0x000fe200078e02ff */
[C---:B------:R-:W-:Y:S01]  /*5cb0*/  @!P0 IADD3 R8, P3, R9.reuse, R8, RZ ;  /* 0x0000000809088210 */ /* 0x040fe20007f7e0ff */
[----:B------:R-:W-:Y:S01]  /*5cc0*/  @P0 STS [R112+0x3004], RZ ;  /* 0x003004ff70000388 */ /* 0x000fe20000000800 */
[----:B------:R-:W-:-:S02]  /*5cd0*/  @!P0 IADD3 R0, P2, R9, R12, RZ ;  /* 0x0000000c09008210 */ /* 0x000fc40007f5e0ff */
[C---:B------:R-:W-:Y:S01]  /*5ce0*/  @!P0 LEA R6, P4, R7.reuse, c[0x0][0x170], 0x1 ;  /* 0x00005c0007068a11 */ /* 0x040fe200078808ff */
[----:B------:R-:W-:Y:S01]  /*5cf0*/  @!P0 IMAD.X R11, R4, 0x1, R11, P3 ;  /* 0x00000001040b8824 */ /* 0x000fe200018e060b */
[----:B------:R-:W-:Y:S01]  /*5d00*/  @!P0 LEA R20, P3, R8, c[0x0][0x170], 0x1 ;  /* 0x00005c0008148a11 */ /* 0x000fe200078608ff */
[----:B------:R-:W-:Y:S01]  /*5d10*/  @P0 STS.64 [R112+0x3008], RZ ;  /* 0x003008ff70000388 */ /* 0x000fe20000000a00 */
[----:B------:R-:W-:Y:S02]  /*5d20*/  @!P0 IADD3.X R5, R4, R13, R5, P2, !PT ;  /* 0x0000000d04058210 */ /* 0x000fe400017fe405 */
        /* <DEDUP_REMOVED lines=26> */
[----:B------:R-:W-:Y:S04]  /*5ed0*/  LDSM.16.M88.4 R72, [R85] ;  /* 0x000000005548783b */ /* 0x000fe80000000200 */
[----:B------:R-:W1:Y:S04]  /*5ee0*/  LDSM.16.M88.4 R40, [R3] ;  /* 0x000000000328783b */ /* 0x000e680000000200 */
[----:B------:R-:W3:Y:S04]  /*5ef0*/  LDSM.16.M88.4 R16, [R84+0x1800] ;  /* 0x001800005410783b */ /* 0x000ee80000000200 */
[----:B------:R-:W3:Y:S04]  /*5f00*/  LDSM.16.M88.4 R12, [R3+0x400] ;  /* 0x00040000030c783b */ /* 0x000ee80000000200 */
[----:B----4-:R-:W4:Y:S04]  /*5f10*/  LDSM.16.M88.4 R8, [R84+0x1c00] ;  /* 0x001c00005408783b */ /* 0x010f280000000200 */
[----:B------:R-:W3:Y:S04]  /*5f20*/  LDSM.16.M88.4 R52, [R84+0x2400] ;  /* 0x002400005434783b */ /* 0x000ee80000000200 */
[----:B--2---:R-:W2:Y:S04]  /*5f30*/  LDSM.16.M88.4 R4, [R3+0x800] ;  /* 0x000800000304783b */ /* 0x004ea80000000200 */
[----:B------:R-:W2:Y:S01]  /*5f40*/  LDSM.16.M88.4 R60, [R84+0x2000] ;  /* 0x00200000543c783b */ /* 0x000ea20000000200 */
[C---:B-----5:R-:W-:Y:S03]  /*5f50*/  HMMA.16816.F32.BF16 R36, R76.reuse, R32, RZ ;  /* 0x000000204c24723c */ /* 0x060fe600000418ff */
[----:B------:R-:W-:Y:S04]  /*5f60*/  LDSM.16.M88.4 R44, [R84+0x2800] ;  /* 0x00280000542c783b */ /* 0x000fe80000000200 */
[----:B------:R-:W-:Y:S01]  /*5f70*/  LDSM.16.M88.4 R80, [R84+0x2c00] ;  /* 0x002c00005450783b */ /* 0x000fe20000000200 */
[C---:B------:R-:W-:Y:S03]  /*5f80*/  HMMA.16816.F32.BF16 R32, R76.reuse, R34, RZ ;  /* 0x000000224c20723c */ /* 0x040fe600000418ff */
[----:B------:R-:W-:Y:S04]  /*5f90*/  LDSM.16.M88.4 R64, [R3+0x1400] ;  /* 0x001400000340783b */ /* 0x000fe80000000200 */
[----:B------:R-:W-:Y:S01]  /*5fa0*/  LDSM.16.M88.4 R92, [R3+0x1000] ;  /* 0x00100000035c783b */ /* 0x000fe20000000200 */
[C---:B-1----:R-:W-:Y:S03]  /*5fb0*/  HMMA.16816.F32.BF16 R28, R76.reuse, R24, RZ ;  /* 0x000000184c1c723c */ /* 0x042fe600000418ff */
[----:B------:R-:W0:Y:S05]  /*5fc0*/  LDGDEPBAR ;  /* 0x00000000000079af */ /* 0x000e2a0000000000 */
[----:B------:R-:W-:Y:S08]  /*5fd0*/  HMMA.16816.F32.BF16 R24, R76, R26, RZ ;  /* 0x0000001a4c18723c */ /* 0x000ff000000418ff */
[C---:B------:R-:W-:Y:S08]  /*5fe0*/  HMMA.16816.F32.BF16 R36, R72.reuse, R40, R36 ;  /* 0x000000284824723c */ /* 0x040ff00000041824 */
[----:B------:R-:W-:Y:S01]  /*5ff0*/  HMMA.16816.F32.BF16 R32, R72, R42, R32 ;  /* 0x0000002a4820723c */ /* 0x000fe20000041820 */
[----:B------:R-:W1:Y:S07]  /*6000*/  LDSM.16.M88.4 R40, [R3+0xc00] ;  /* 0x000c00000328783b */ /* 0x000e6e0000000200 */
[----:B---3--:R-:W-:Y:S08]  /*6010*/  HMMA.16816.F32.BF16 R20, R76, R16, RZ ;  /* 0x000000104c14723c */ /* 0x008ff000000418ff */
[C---:B------:R-:W-:Y:S08]  /*6020*/  HMMA.16816.F32.BF16 R28, R72.reuse, R12, R28 ;  /* 0x0000000c481c723c */ /* 0x040ff0000004181c */
[----:B------:R-:W-:Y:S08]  /*6030*/  HMMA.16816.F32.BF16 R24, R72, R14, R24 ;  /* 0x0000000e4818723c */ /* 0x000ff00000041818 */
[C---:B------:R-:W-:Y:S08]  /*6040*/  HMMA.16816.F32.BF16 R16, R76.reuse, R18, RZ ;  /* 0x000000124c10723c */ /* 0x040ff000000418ff */
[C---:B----4-:R-:W-:Y:S08]  /*6050*/  HMMA.16816.F32.BF16 R12, R76.reuse, R8, RZ ;  /* 0x000000084c0c723c */ /* 0x050ff000000418ff */
[C---:B------:R-:W-:Y:S08]  /*6060*/  HMMA.16816.F32.BF16 R8, R76.reuse, R10, RZ ;  /* 0x0000000a4c08723c */ /* 0x040ff000000418ff */
[C---:B------:R-:W-:Y:S08]  /*6070*/  HMMA.16816.F32.BF16 R56, R76.reuse, R52, RZ ;  /* 0x000000344c38723c */ /* 0x040ff000000418ff */
[----:B------:R-:W-:Y:S08]  /*6080*/  HMMA.16816.F32.BF16 R52, R76, R54, RZ ;  /* 0x000000364c34723c */ /* 0x000ff000000418ff */
[C---:B--2---:R-:W-:Y:S08]  /*6090*/  HMMA.16816.F32.BF16 R20, R72.reuse, R4, R20 ;  /* 0x000000044814723c */ /* 0x044ff00000041814 */
[----:B------:R-:W-:Y:S08]  /*60a0*/  HMMA.16816.F32.BF16 R16, R72, R6, R16 ;  /* 0x000000064810723c */ /* 0x000ff00000041810 */
[----:B------:R-:W-:Y:S08]  /*60b0*/  HMMA.16816.F32.BF16 R4, R76, R60, RZ ;  /* 0x0000003c4c04723c */ /* 0x000ff000000418ff */
[C---:B-1----:R-:W-:Y:S08]  /*60c0*/  HMMA.16816.F32.BF16 R12, R72.reuse, R40, R12 ;  /* 0x00000028480c723c */ /* 0x042ff0000004180c */
[----:B------:R-:W-:Y:S08]  /*60d0*/  HMMA.16816.F32.BF16 R8, R72, R42, R8 ;  /* 0x0000002a4808723c */ /* 0x000ff00000041808 */
[C---:B------:R-:W-:Y:S08]  /*60e0*/  HMMA.16816.F32.BF16 R48, R76.reuse, R44, RZ ;  /* 0x0000002c4c30723c */ /* 0x040ff000000418ff */
[C---:B------:R-:W-:Y:S08]  /*60f0*/  HMMA.16816.F32.BF16 R60, R76.reuse, R62, RZ ;  /* 0x0000003e4c3c723c */ /* 0x040ff000000418ff */
[C---:B------:R-:W-:Y:S08]  /*6100*/  HMMA.16816.F32.BF16 R44, R76.reuse, R46, RZ ;  /* 0x0000002e4c2c723c */ /* 0x040ff000000418ff */
[C---:B------:R-:W-:Y:S08]  /*6110*/  HMMA.16816.F32.BF16 R40, R76.reuse, R80, RZ ;  /* 0x000000504c28723c */ /* 0x040ff000000418ff */
[----:B------:R-:W-:Y:S01]  /*6120*/  HMMA.16816.F32.BF16 R76, R76, R82, RZ ;  /* 0x000000524c4c723c */ /* 0x000fe200000418ff */
[----:B------:R-:W1:Y:S07]  /*6130*/  LDSM.16.M88.4 R80, [R3+0x1800] ;  /* 0x001800000350783b */ /* 0x000e6e0000000200 */
[C---:B------:R-:W-:Y:S08]  /*6140*/  HMMA.16816.F32.BF16 R56, R72.reuse, R64, R56 ;  /* 0x000000404838723c */ /* 0x040ff00000041838 */
[----:B------:R-:W-:Y:S01]  /*6150*/  HMMA.16816.F32.BF16 R52, R72, R66, R52 ;  /* 0x000000424834723c */ /* 0x000fe20000041834 */
[----:B------:R-:W2:Y:S01]  /*6160*/  LDSM.16.M88.4 R64, [R3+0x1c00] ;  /* 0x001c00000340783b */ /* 0x000ea20000000200 */
[----:B------:R-:W-:-:S06]  /*6170*/  DEPBAR.LE SB0, 0x0 ;  /* 0x000080000000791a */ /* 0x000fcc0000000000 */
[C---:B------:R-:W-:Y:S08]  /*6180*/  HMMA.16816.F32.BF16 R4, R72.reuse, R92, R4 ;  /* 0x0000005c4804723c */ /* 0x040ff00000041804 */
[C---:B------:R-:W-:Y:S08]  /*6190*/  HMMA.16816.F32.BF16 R60, R72.reuse, R94, R60 ;  /* 0x0000005e483c723c */ /* 0x040ff0000004183c */
[C---:B-1----:R-:W-:Y:S08]  /*61a0*/  HMMA.16816.F32.BF16 R48, R72.reuse, R80, R48 ;  /* 0x000000504830723c */ /* 0x042ff00000041830 */
[C---:B------:R-:W-:Y:S08]  /*61b0*/  HMMA.16816.F32.BF16 R44, R72.reuse, R82, R44 ;  /* 0x00000052482c723c */ /* 0x040ff0000004182c */
[C---:B--2---:R-:W-:Y:S07]  /*61c0*/  HMMA.16816.F32.BF16 R40, R72.reuse, R64, R40 ;  /* 0x000000404828723c */ /* 0x044fee0000041828 */
[----:B------:R-:W-:Y:S01]  /*61d0*/  LOP3.LUT R65, R71, 0x8, R88, 0xfe, !PT ;  /* 0x0000000847417812 */ /* 0x000fe200078efe58 */
[----:B------:R-:W-:Y:S01]  /*61e0*/  HMMA.16816.F32.BF16 R76, R72, R66, R76 ;  /* 0x00000042484c723c */ /* 0x000fe2000004184c */
[----:B------:R-:W-:Y:S02]  /*61f0*/  BAR.SYNC.DEFER_BLOCKING 0x0 ;  /* 0x0000000000007b1d */ /* 0x000fe40000010000 */
[----:B------:R-:W-:-:S02]  /*6200*/  ISETP.GE.AND P6, PT, R65, R130, PT ;  /* 0x000000824100720c */ /* 0x000fc40003fc6270 */
[----:B------:R-:W-:Y:S02]  /*6210*/  ISETP.GE.AND P4, PT, R65, R129, PT ;  /* 0x000000814100720c */ /* 0x000fe40003f86270 */
[----:B------:R-:W-:Y:S01]  /*6220*/  LOP3.LUT R73, R71, R88, RZ, 0xfc, !PT ;  /* 0x0000005847497212 */ /* 0x000fe200078efcff */
[----:B------:R-:W1:Y:S03]  /*6230*/  I2F R65, R65 ;  /* 0x0000004100417306 */ /* 0x000e660000201400 */
[C---:B------:R-:W-:Y:S02]  /*6240*/  IADD3 R64, R73.reuse, 0x1, RZ ;  /* 0x0000000149407810 */ /* 0x040fe40007ffe0ff */
[----:B------:R-:W-:Y:S02]  /*6250*/  IADD3 R148, R73, 0x21, RZ ;  /* 0x0000002149947810 */ /* 0x000fe40007ffe0ff */
[----:B------:R-:W-:Y:S01]  /*6260*/  ISETP.GE.AND P3, PT, R64, R130, PT ;  /* 0x000000824000720c */ /* 0x000fe20003f66270 */
[----:B------:R-:W2:Y:S01]  /*6270*/  I2F R0, R64 ;  /* 0x0000004000007306 */ /* 0x000ea20000201400 */
[----:B-1----:R-:W-:-:S02]  /*6280*/  FFMA.FTZ R32, R65, UR4, R32 ;  /* 0x0000000441207c23 */ /* 0x002fc40008010020 */
[----:B------:R-:W-:-:S03]  /*6290*/  FFMA.FTZ R34, R65, UR4, R34 ;  /* 0x0000000441227c23 */ /* 0x000fc60008010022 */
[----:B------:R-:W-:Y:S02]  /*62a0*/  FSEL R164, R32, -INF , !P6 ;  /* 0xff80000020a47808 */ /* 0x000fe40007000000 */
[C-C-:B------:R-:W-:Y:S01]  /*62b0*/  LOP3.LUT R32, R71.reuse, 0x18, R88.reuse, 0xfe, !PT ;  /* 0x0000001847207812 */ /* 0x140fe200078efe58 */
[C---:B--2---:R-:W-:Y:S01]  /*62c0*/  FFMA.FTZ R83, R0.reuse, UR4, R37 ;  /* 0x0000000400537c23 */ /* 0x044fe20008010025 */
[----:B------:R-:W-:Y:S01]  /*62d0*/  LOP3.LUT R37, R71, 0x10, R88, 0xfe, !PT ;  /* 0x0000001047257812 */ /* 0x000fe200078efe58 */
[----:B------:R-:W-:Y:S01]  /*62e0*/  FFMA.FTZ R67, R0, UR4, R39 ;  /* 0x0000000400437c23 */ /* 0x000fe20008010027 */
[----:B------:R-:W-:Y:S02]  /*62f0*/  IADD3 R39, R73, 0x9, RZ ;  /* 0x0000000949277810 */ /* 0x000fe40007ffe0ff */
[C---:B------:R-:W-:Y:S02]  /*6300*/  ISETP.GE.AND P2, PT, R37.reuse, R130, PT ;  /* 0x000000822500720c */ /* 0x040fe40003f46270 */
[----:B------:R-:W-:Y:S01]  /*6310*/  ISETP.GE.AND P5, PT, R37, R129, PT ;  /* 0x000000812500720c */ /* 0x000fe20003fa6270 */
[----:B------:R-:W1:Y:S01]  /*6320*/  I2F R0, R39 ;  /* 0x0000002700007306 */ /* 0x000e620000201400 */
[----:B------:R-:W-:-:S02]  /*6330*/  FSEL R83, R83, -INF , !P3 ;  /* 0xff80000053537808 */ /* 0x000fc40005800000 */
[-C--:B------:R-:W-:Y:S02]  /*6340*/  ISETP.GE.AND P3, PT, R64, R129.reuse, PT ;  /* 0x000000814000720c */ /* 0x080fe40003f66270 */
[----:B------:R-:W-:Y:S02]  /*6350*/  ISETP.GE.AND P6, PT, R39, R129, PT ;  /* 0x000000812700720c */ /* 0x000fe40003fc6270 */
[----:B------:R-:W-:Y:S01]  /*6360*/  FSEL R67, R67, -INF , !P3 ;  /* 0xff80000043437808 */ /* 0x000fe20005800000 */
[----:B------:R-:W2:Y:S01]  /*6370*/  I2F R37, R37 ;  /* 0x0000002500257306 */ /* 0x000ea20000201400 */
[-C--:B------:R-:W-:Y:S02]  /*6380*/  ISETP.GE.AND P3, PT, R39, R130.reuse, PT ;  /* 0x000000822700720c */ /* 0x080fe40003f66270 */
[----:B------:R-:W-:Y:S02]  /*6390*/  FSEL R75, R34, -INF , !P4 ;  /* 0xff800000224b7808 */ /* 0x000fe40006000000 */
[----:B------:R-:W-:Y:S01]  /*63a0*/  ISETP.GE.AND P4, PT, R32, R130, PT ;  /* 0x000000822000720c */ /* 0x000fe20003f86270 */
[----:B-1----:R-:W-:-:S02]  /*63b0*/  FFMA.FTZ R33, R0, UR4, R33 ;  /* 0x0000000400217c23 */ /* 0x002fc40008010021 */
[----:B------:R-:W-:Y:S01]  /*63c0*/  FFMA.FTZ R35, R0, UR4, R35 ;  /* 0x0000000400237c23 */ /* 0x000fe20008010023 */
[----:B------:R-:W-:Y:S02]  /*63d0*/  IADD3 R0, R73, 0x11, RZ ;  /* 0x0000001149007810 */ /* 0x000fe40007ffe0ff */
[----:B------:R-:W-:Y:S02]  /*63e0*/  FSEL R93, R33, -INF , !P3 ;  /* 0xff800000215d7808 */ /* 0x000fe40005800000 */
[----:B------:R-:W-:Y:S01]  /*63f0*/  FSEL R35, R35, -INF , !P6 ;  /* 0xff80000023237808 */ /* 0x000fe20007000000 */
[C---:B--2---:R-:W-:Y:S01]  /*6400*/  FFMA.FTZ R132, R37.reuse, UR4, R28 ;  /* 0x0000000425847c23 */ /* 0x044fe2000801001c */
[----:B------:R-:W-:Y:S01]  /*6410*/  I2F R33, R32 ;  /* 0x0000002000217306 */ /* 0x000fe20000201400 */
[----:B------:R-:W-:Y:S01]  /*6420*/  FFMA.FTZ R30, R37, UR4, R30 ;  /* 0x00000004251e7c23 */ /* 0x000fe2000801001e */
[----:B------:R-:W-:Y:S02]  /*6430*/  IADD3 R37, R73, 0x19, RZ ;  /* 0x0000001949257810 */ /* 0x000fe40007ffe0ff */
[----:B------:R-:W-:-:S02]  /*6440*/  FSEL R132, R132, -INF , !P2 ;  /* 0xff80000084847808 */ /* 0x000fc40005000000 */
[CC--:B------:R-:W-:Y:S02]  /*6450*/  ISETP.GE.AND P6, PT, R0.reuse, R130.reuse, PT ;  /* 0x000000820000720c */ /* 0x0c0fe40003fc6270 */
[----:B------:R-:W1:Y:S01]  /*6460*/  I2F R28, R0 ;  /* 0x00000000001c7306 */ /* 0x000e620000201400 */
[-C--:B------:R-:W-:Y:S02]  /*6470*/  ISETP.GE.AND P2, PT, R0, R129.reuse, PT ;  /* 0x000000810000720c */ /* 0x080fe40003f46270 */
[----:B------:R-:W-:Y:S02]  /*6480*/  FSEL R34, R30, -INF , !P5 ;  /* 0xff8000001e227808 */ /* 0x000fe40006800000 */
[----:B------:R-:W-:Y:S02]  /*6490*/  ISETP.GE.AND P3, PT, R32, R129, PT ;  /* 0x000000812000720c */ /* 0x000fe40003f66270 */
[----:B------:R-:W-:Y:S01]  /*64a0*/  ISETP.GE.AND P5, PT, R37, R130, PT ;  /* 0x000000822500720c */ /* 0x000fe20003fa6270 */
[----:B------:R-:W2:Y:S01]  /*64b0*/  I2F R0, R37 ;  /* 0x0000002500007306 */ /* 0x000ea20000201400 */
[----:B-1----:R-:W-:-:S02]  /*64c0*/  FFMA.FTZ R29, R28, UR4, R29 ;  /* 0x000000041c1d7c23 */ /* 0x002fc4000801001d */
[----:B------:R-:W-:Y:S02]  /*64d0*/  FFMA.FTZ R31, R28, UR4, R31 ;  /* 0x000000041c1f7c23 */ /* 0x000fe4000801001f */
[----:B------:R-:W-:Y:S01]  /*64e0*/  FFMA.FTZ R28, R33, UR4, R24 ;  /* 0x00000004211c7c23 */ /* 0x000fe20008010018 */
[----:B------:R-:W-:Y:S01]  /*64f0*/  FSEL R92, R29, -INF , !P6 ;  /* 0xff8000001d5c7808 */ /* 0x000fe20007000000 */
[----:B------:R-:W-:Y:S01]  /*6500*/  FFMA.FTZ R24, R33, UR4, R26 ;  /* 0x0000000421187c23 */ /* 0x000fe2000801001a */
[----:B------:R-:W-:Y:S01]  /*6510*/  LOP3.LUT R29, R71, 0x20, R88, 0xfe, !PT ;  /* 0x00000020471d7812 */ /* 0x000fe200078efe58 */
[C---:B--2---:R-:W-:Y:S01]  /*6520*/  FFMA.FTZ R25, R0.reuse, UR4, R25 ;  /* 0x0000000400197c23 */ /* 0x044fe20008010019 */
[----:B------:R-:W-:Y:S01]  /*6530*/  FSEL R32, R31, -INF , !P2 ;  /* 0xff8000001f207808 */ /* 0x000fe20005000000 */
[----:B------:R-:W-:Y:S01]  /*6540*/  FFMA.FTZ R26, R0, UR4, R27 ;  /* 0x00000004001a7c23 */ /* 0x000fe2000801001b */
[----:B------:R-:W-:Y:S02]  /*6550*/  FSEL R24, R24, -INF , !P3 ;  /* 0xff80000018187808 */ /* 0x000fe40005800000 */
[----:B------:R-:W-:-:S02]  /*6560*/  FSEL R25, R25, -INF , !P5 ;  /* 0xff80000019197808 */ /* 0x000fc40006800000 */
[CC--:B------:R-:W-:Y:S02]  /*6570*/  ISETP.GE.AND P3, PT, R148.reuse, R130.reuse, PT ;  /* 0x000000829400720c */ /* 0x0c0fe40003f66270 */
[-C--:B------:R-:W-:Y:S02]  /*6580*/  ISETP.GE.AND P5, PT, R148, R129.reuse, PT ;  /* 0x000000819400720c */ /* 0x080fe40003fa6270 */
[----:B------:R-:W1:Y:S01]  /*6590*/  I2F R148, R148 ;  /* 0x0000009400947306 */ /* 0x000e620000201400 */
[----:B------:R-:W-:Y:S02]  /*65a0*/  FSEL R33, R28, -INF , !P4 ;  /* 0xff8000001c217808 */ /* 0x000fe40006000000 */
[C---:B------:R-:W-:Y:S02]  /*65b0*/  ISETP.GE.AND P2, PT, R29.reuse, R130, PT ;  /* 0x000000821d00720c */ /* 0x040fe40003f46270 */
[----:B------:R-:W-:Y:S02]  /*65c0*/  ISETP.GE.AND P4, PT, R29, R129, PT ;  /* 0x000000811d00720c */ /* 0x000fe40003f86270 */
[----:B------:R-:W-:Y:S01]  /*65d0*/  IADD3 R27, R73, 0x51, RZ ;  /* 0x00000051491b7810 */ /* 0x000fe20007ffe0ff */
[----:B------:R-:W2:Y:S01]  /*65e0*/  I2F R29, R29 ;  /* 0x0000001d001d7306 */ /* 0x000ea20000201400 */
[----:B------:R-:W-:-:S02]  /*65f0*/  LOP3.LUT R28, R71, 0x58, R88, 0xfe, !PT ;  /* 0x00000058471c7812 */ /* 0x000fc400078efe58 */
[----:B------:R-:W-:-:S04]  /*6600*/  ISETP.GE.AND P6, PT, R37, R129, PT ;  /* 0x000000812500720c */ /* 0x000fc80003fc6270 */
[----:B------:R-:W-:Y:S01]  /*6610*/  FSEL R26, R26, -INF , !P6 ;  /* 0xff8000001a1a7808 */ /* 0x000fe20007000000 */
[----:B-1----:R-:W-:Y:S01]  /*6620*/  FFMA.FTZ R160, R148, UR4, R21 ;  /* 0x0000000494a07c23 */ /* 0x002fe20008010015 */
[----:B------:R-:W1:Y:S01]  /*6630*/  I2F R0, R27 ;  /* 0x0000001b00007306 */ /* 0x000e620000201400 */
[----:B------:R-:W-:Y:S01]  /*6640*/  ISETP.GE.AND P6, PT, R28, R130, PT ;  /* 0x000000821c00720c */ /* 0x000fe20003fc6270 */
[----:B------:R-:W-:Y:S01]  /*6650*/  FFMA.FTZ R148, R148, UR4, R23 ;  /* 0x0000000494947c23 */ /* 0x000fe20008010017 */
[----:B------:R-:W-:Y:S02]  /*6660*/  LOP3.LUT R23, R71, 0x60, R88, 0xfe, !PT ;  /* 0x0000006047177812 */ /* 0x000fe400078efe58 */
[----:B------:R-:W-:Y:S01]  /*6670*/  FSEL R160, R160, -INF , !P3 ;  /* 0xff800000a0a07808 */ /* 0x000fe20005800000 */
[----:B--2---:R-:W-:Y:S02]  /*6680*/  FFMA.FTZ R22, R29, UR4, R22 ;  /* 0x000000041d167c23 */ /* 0x004fe40008010016 */
[----:B------:R-:W2:Y:S01]  /*6690*/  I2F R21, R28 ;  /* 0x0000001c00157306 */ /* 0x000ea20000201400 */
[----:B------:R-:W-:Y:S01]  /*66a0*/  ISETP.GE.AND P3, PT, R27, R129, PT ;  /* 0x000000811b00720c */ /* 0x000fe20003f66270 */
[----:B------:R-:W-:Y:S01]  /*66b0*/  FFMA.FTZ R20, R29, UR4, R20 ;  /* 0x000000041d147c23 */ /* 0x000fe20008010014 */
[----:B------:R-:W-:-:S02]  /*66c0*/  FSEL R148, R148, -INF , !P5 ;  /* 0xff80000094947808 */ /* 0x000fc40006800000 */
[----:B------:R-:W-:Y:S02]  /*66d0*/  FSEL R142, R22, -INF , !P4 ;  /* 0xff800000168e7808 */ /* 0x000fe40006000000 */
[-C--:B------:R-:W-:Y:S01]  /*66e0*/  ISETP.GE.AND P4, PT, R27, R130.reuse, PT ;  /* 0x000000821b00720c */ /* 0x080fe20003f86270 */
[C---:B-1----:R-:W-:Y:S01]  /*66f0*/  FFMA.FTZ R59, R0.reuse, UR4, R59 ;  /* 0x00000004003b7c23 */ /* 0x042fe2000801003b */
[----:B------:R-:W-:Y:S01]  /*6700*/  ISETP.GE.AND P5, PT, R23, R130, PT ;  /* 0x000000821700720c */ /* 0x000fe20003fa6270 */
[----:B------:R-:W-:Y:S01]  /*6710*/  FFMA.FTZ R57, R0, UR4, R57 ;  /* 0x0000000400397c23 */ /* 0x000fe20008010039 */
[----:B------:R-:W-:Y:S02]  /*6720*/  IADD3 R0, R73, 0x59, RZ ;  /* 0x0000005949007810 */ /* 0x000fe40007ffe0ff */
[----:B------:R-:W-:Y:S02]  /*6730*/  FSEL R146, R20, -INF , !P2 ;  /* 0xff80000014927808 */ /* 0x000fe40005000000 */
[----:B------:R-:W1:Y:S01]  /*6740*/  I2F R22, R0 ;  /* 0x0000000000167306 */ /* 0x000e620000201400 */
[----:B--2---:R-:W-:Y:S01]  /*6750*/  FFMA.FTZ R66, R21, UR4, R52 ;  /* 0x0000000415427c23 */ /* 0x004fe20008010034 */
[----:B------:R-:W-:Y:S01]  /*6760*/  FSEL R52, R59, -INF , !P3 ;  /* 0xff8000003b347808 */ /* 0x000fe20005800000 */
[----:B------:R-:W-:Y:S01]  /*6770*/  FFMA.FTZ R21, R21, UR4, R54 ;  /* 0x0000000415157c23 */ /* 0x000fe20008010036 */
[----:B------:R-:W-:-:S02]  /*6780*/  FSEL R68, R57, -INF , !P4 ;  /* 0xff80000039447808 */ /* 0x000fc40006000000 */
[----:B------:R-:W-:Y:S02]  /*6790*/  FSEL R66, R66, -INF , !P6 ;  /* 0xff80000042427808 */ /* 0x000fe40007000000 */
[C---:B------:R-:W-:Y:S02]  /*67a0*/  ISETP.GE.AND P3, PT, R0.reuse, R130, PT ;  /* 0x000000820000720c */ /* 0x040fe40003f66270 */
[-C--:B------:R-:W-:Y:S02]  /*67b0*/  ISETP.GE.AND P6, PT, R0, R129.reuse, PT ;  /* 0x000000810000720c */ /* 0x080fe40003fc6270 */
[-C--:B------:R-:W-:Y:S02]  /*67c0*/  ISETP.GE.AND P4, PT, R23, R129.reuse, PT ;  /* 0x000000811700720c */ /* 0x080fe40003f86270 */
[----:B------:R-:W2:Y:S01]  /*67d0*/  I2F R23, R23 ;  /* 0x0000001700177306 */ /* 0x000ea20000201400 */
[----:B------:R-:W-:Y:S01]  /*67e0*/  ISETP.GE.AND P2, PT, R28, R129, PT ;  /* 0x000000811c00720c */ /* 0x000fe20003f46270 */
[C---:B-1----:R-:W-:Y:S01]  /*67f0*/  FFMA.FTZ R53, R22.reuse, UR4, R53 ;  /* 0x0000000416357c23 */ /* 0x042fe20008010035 */
[----:B------:R-:W-:Y:S01]  /*6800*/  IADD3 R0, R73, 0x61, RZ ;  /* 0x0000006149007810 */ /* 0x000fe20007ffe0ff */
[----:B------:R-:W-:Y:S01]  /*6810*/  FFMA.FTZ R54, R22, UR4, R55 ;  /* 0x0000000416367c23 */ /* 0x000fe20008010037 */
[----:B------:R-:W-:-:S02]  /*6820*/  LOP3.LUT R27, R71, 0x68, R88, 0xfe, !PT ;  /* 0x00000068471b7812 */ /* 0x000fc400078efe58 */
[----:B------:R-:W-:Y:S01]  /*6830*/  IADD3 R22, R73, 0x69, RZ ;  /* 0x0000006949167810 */ /* 0x000fe20007ffe0ff */
[----:B------:R-:W1:Y:S01]  /*6840*/  I2F R20, R0 ;  /* 0x0000000000147306 */ /* 0x000e620000201400 */
[----:B------:R-:W-:Y:S02]  /*6850*/  FSEL R54, R54, -INF , !P6 ;  /* 0xff80000036367808 */ /* 0x000fe40007000000 */
[----:B------:R-:W-:Y:S02]  /*6860*/  FSEL R74, R53, -INF , !P3 ;  /* 0xff800000354a7808 */ /* 0x000fe40005800000 */
[----:B------:R-:W-:Y:S01]  /*6870*/  ISETP.GE.AND P3, PT, R27, R129, PT ;  /* 0x000000811b00720c */ /* 0x000fe20003f66270 */
[C---:B--2---:R-:W-:Y:S02]  /*6880*/  FFMA.FTZ R80, R23.reuse, UR4, R48 ;  /* 0x0000000417507c23 */ /* 0x044fe40008010030 */
[----:B------:R-:W-:Y:S01]  /*6890*/  FFMA.FTZ R48, R23, UR4, R50 ;  /* 0x0000000417307c23 */ /* 0x000fe20008010032 */
[----:B------:R-:W-:-:S02]  /*68a0*/  FSEL R50, R21, -INF , !P2 ;  /* 0xff80000015327808 */ /* 0x000fc40005000000 */
[----:B------:R-:W2:Y:S01]  /*68b0*/  I2F R21, R27 ;  /* 0x0000001b00157306 */ /* 0x000ea20000201400 */
[----:B------:R-:W-:Y:S01]  /*68c0*/  FSEL R80, R80, -INF , !P5 ;  /* 0xff80000050507808 */ /* 0x000fe20006800000 */
[----:B-1----:R-:W-:Y:S01]  /*68d0*/  FFMA.FTZ R49, R20, UR4, R49 ;  /* 0x0000000414317c23 */ /* 0x002fe20008010031 */
[----:B------:R-:W-:Y:S01]  /*68e0*/  ISETP.GE.AND P5, PT, R0, R130, PT ;  /* 0x000000820000720c */ /* 0x000fe20003fa6270 */
[----:B------:R-:W-:Y:S01]  /*68f0*/  FFMA.FTZ R51, R20, UR4, R51 ;  /* 0x0000000414337c23 */ /* 0x000fe20008010033 */
[----:B------:R-:W-:-:S03]  /*6900*/  LOP3.LUT R23, R71, 0x70, R88, 0xfe, !PT ;  /* 0x0000007047177812 */ /* 0x000fc600078efe58 */
[----:B------:R-:W1:Y:S01]  /*6910*/  I2F R20, R22 ;  /* 0x0000001600147306 */ /* 0x000e620000201400 */
[----:B------:R-:W-:Y:S02]  /*6920*/  FSEL R72, R49, -INF , !P5 ;  /* 0xff80000031487808 */ /* 0x000fe40006800000 */
[-C--:B------:R-:W-:Y:S02]  /*6930*/  ISETP.GE.AND P5, PT, R0, R129.reuse, PT ;  /* 0x000000810000720c */ /* 0x080fe40003fa6270 */
[----:B------:R-:W-:Y:S02]  /*6940*/  FSEL R48, R48, -INF , !P4 ;  /* 0xff80000030307808 */ /* 0x000fe40006000000 */
[----:B------:R-:W-:Y:S01]  /*6950*/  ISETP.GE.AND P6, PT, R23, R130, PT ;  /* 0x000000821700720c */ /* 0x000fe20003fc6270 */
[----:B--2---:R-:W-:Y:S01]  /*6960*/  FFMA.FTZ R64, R21, UR4, R44 ;  /* 0x0000000415407c23 */ /* 0x004fe2000801002c */
[----:B------:R-:W-:Y:S01]  /*6970*/  ISETP.GE.AND P4, PT, R23, R129, PT ;  /* 0x000000811700720c */ /* 0x000fe20003f86270 */
[----:B------:R-:W-:Y:S01]  /*6980*/  FFMA.FTZ R39, R21, UR4, R46 ;  /* 0x0000000415277c23 */ /* 0x000fe2000801002e */
[----:B------:R-:W2:Y:S01]  /*6990*/  I2F R23, R23 ;  /* 0x0000001700177306 */ /* 0x000ea20000201400 */
[----:B------:R-:W-:-:S02]  /*69a0*/  FSEL R44, R51, -INF , !P5 ;  /* 0xff800000332c7808 */ /* 0x000fc40006800000 */
[-C--:B------:R-:W-:Y:S01]  /*69b0*/  ISETP.GE.AND P5, PT, R22, R130.reuse, PT ;  /* 0x000000821600720c */ /* 0x080fe20003fa6270 */
[C---:B-1----:R-:W-:Y:S01]  /*69c0*/  FFMA.FTZ R45, R20.reuse, UR4, R45 ;  /* 0x00000004142d7c23 */ /* 0x042fe2000801002d */
[----:B------:R-:W-:Y:S01]  /*69d0*/  LOP3.LUT R21, R71, 0x78, R88, 0xfe, !PT ;  /* 0x0000007847157812 */ /* 0x000fe200078efe58 */
[----:B------:R-:W-:Y:S01]  /*69e0*/  FFMA.FTZ R31, R20, UR4, R47 ;  /* 0x00000004141f7c23 */ /* 0x000fe2000801002f */
[----:B------:R-:W-:Y:S02]  /*69f0*/  FSEL R39, R39, -INF , !P3 ;  /* 0xff80000027277808 */ /* 0x000fe40005800000 */
[----:B------:R-:W-:Y:S02]  /*6a00*/  FSEL R46, R45, -INF , !P5 ;  /* 0xff8000002d2e7808 */ /* 0x000fe40006800000 */
[C---:B------:R-:W-:Y:S02]  /*6a10*/  ISETP.GE.AND P3, PT, R21.reuse, R130, PT ;  /* 0x000000821500720c */ /* 0x040fe40003f66270 */
[----:B------:R-:W-:-:S02]  /*6a20*/  ISETP.GE.AND P5, PT, R21, R129, PT ;  /* 0x000000811500720c */ /* 0x000fc40003fa6270 */
[----:B------:R-:W1:Y:S01]  /*6a30*/  I2F R21, R21 ;  /* 0x0000001500157306 */ /* 0x000e620000201400 */
[----:B------:R-:W-:Y:S01]  /*6a40*/  IADD3 R0, R73, 0x71, RZ ;  /* 0x0000007149007810 */ /* 0x000fe20007ffe0ff */
[----:B--2---:R-:W-:Y:S01]  /*6a50*/  FFMA.FTZ R40, R23, UR4, R40 ;  /* 0x0000000417287c23 */ /* 0x004fe20008010028 */
[----:B------:R-:W-:Y:S01]  /*6a60*/  ISETP.GE.AND P2, PT, R27, R130, PT ;  /* 0x000000821b00720c */ /* 0x000fe20003f46270 */
[----:B------:R-:W-:Y:S01]  /*6a70*/  FFMA.FTZ R29, R23, UR4, R42 ;  /* 0x00000004171d7c23 */ /* 0x000fe2000801002a */
[----:B------:R-:W-:Y:S02]  /*6a80*/  LOP3.LUT R23, R71, 0x28, R88, 0xfe, !PT ;  /* 0x0000002847177812 */ /* 0x000fe400078efe58 */
[----:B------:R-:W-:Y:S01]  /*6a90*/  FSEL R64, R64, -INF , !P2 ;  /* 0xff80000040407808 */ /* 0x000fe20005000000 */
[----:B------:R2:W3:Y:S01]  /*6aa0*/  I2F R20, R0 ;  /* 0x0000000000147306 */ /* 0x0004e20000201400 */
[----:B------:R-:W-:Y:S02]  /*6ab0*/  ISETP.GE.AND P2, PT, R22, R129, PT ;  /* 0x000000811600720c */ /* 0x000fe40003f46270 */
[----:B------:R-:W-:-:S02]  /*6ac0*/  FSEL R42, R40, -INF , !P6 ;  /* 0xff800000282a7808 */ /* 0x000fc40007000000 */
[----:B------:R-:W-:Y:S02]  /*6ad0*/  FSEL R31, R31, -INF , !P2 ;  /* 0xff8000001f1f7808 */ /* 0x000fe40005000000 */
[CC--:B------:R-:W-:Y:S01]  /*6ae0*/  ISETP.GE.AND P2, PT, R0.reuse, R130.reuse, PT ;  /* 0x000000820000720c */ /* 0x0c0fe20003f46270 */
[----:B-1----:R-:W-:Y:S01]  /*6af0*/  FFMA.FTZ R37, R21, UR4, R76 ;  /* 0x0000000415257c23 */ /* 0x002fe2000801004c */
[----:B------:R-:W-:Y:S02]  /*6b00*/  ISETP.GE.AND P6, PT, R0, R129, PT ;  /* 0x000000810000720c */ /* 0x000fe40003fc6270 */
[----:B------:R-:W-:Y:S02]  /*6b10*/  FSEL R29, R29, -INF , !P4 ;  /* 0xff8000001d1d7808 */ /* 0x000fe40006000000 */
[-C--:B------:R-:W-:Y:S02]  /*6b20*/  ISETP.GE.AND P4, PT, R23, R130.reuse, PT ;  /* 0x000000821700720c */ /* 0x080fe40003f86270 */
[----:B------:R-:W-:Y:S01]  /*6b30*/  FSEL R37, R37, -INF , !P3 ;  /* 0xff80000025257808 */ /* 0x000fe20005800000 */
[----:B--2---:R-:W-:Y:S01]  /*6b40*/  FFMA.FTZ R0, R21, UR4, R78 ;  /* 0x0000000415007c23 */ /* 0x004fe2000801004e */
[C-C-:B------:R-:W-:Y:S01]  /*6b50*/  LOP3.LUT R21, R71.reuse, 0x40, R88.reuse, 0xfe, !PT ;  /* 0x0000004047157812 */ /* 0x140fe200078efe58 */
[----:B------:R-:W1:Y:S01]  /*6b60*/  I2F R23, R23 ;  /* 0x0000001700177306 */ /* 0x000e620000201400 */
[C---:B---3--:R-:W-:Y:S01]  /*6b70*/  FFMA.FTZ R40, R20.reuse, UR4, R41 ;  /* 0x0000000414287c23 */ /* 0x048fe20008010029 */
[----:B------:R-:W-:Y:S01]  /*6b80*/  LOP3.LUT R41, R71, 0x38, R88, 0xfe, !PT ;  /* 0x0000003847297812 */ /* 0x000fe200078efe58 */
[----:B------:R-:W-:Y:S01]  /*6b90*/  FFMA.FTZ R28, R20, UR4, R43 ;  /* 0x00000004141c7c23 */ /* 0x000fe2000801002b */
[----:B------:R-:W-:-:S02]  /*6ba0*/  ISETP.GE.AND P3, PT, R21, R130, PT ;  /* 0x000000821500720c */ /* 0x000fc40003f66270 */
[----:B------:R-:W-:Y:S02]  /*6bb0*/  LOP3.LUT R27, R71, 0x30, R88, 0xfe, !PT ;  /* 0x00000030471b7812 */ /* 0x000fe400078efe58 */
[----:B------:R-:W2:Y:S01]  /*6bc0*/  I2F R21, R21 ;  /* 0x0000001500157306 */ /* 0x000ea20000201400 */
[----:B------:R-:W-:Y:S02]  /*6bd0*/  FSEL R28, R28, -INF , !P6 ;  /* 0xff8000001c1c7808 */ /* 0x000fe40007000000 */
[-C--:B------:R-:W-:Y:S02]  /*6be0*/  ISETP.GE.AND P6, PT, R41, R130.reuse, PT ;  /* 0x000000822900720c */ /* 0x080fe40003fc6270 */
[----:B------:R-:W-:Y:S02]  /*6bf0*/  FSEL R40, R40, -INF , !P2 ;  /* 0xff80000028287808 */ /* 0x000fe40005000000 */
[----:B------:R-:W-:Y:S01]  /*6c00*/  ISETP.GE.AND P2, PT, R27, R130, PT ;  /* 0x000000821b00720c */ /* 0x000fe20003f46270 */
[----:B------:R-:W3:Y:S01]  /*6c10*/  I2F R41, R41 ;  /* 0x0000002900297306 */ /* 0x000ee20000201400 */
[----:B-1----:R-:W-:Y:S01]  /*6c20*/  FFMA.FTZ R16, R23, UR4, R16 ;  /* 0x0000000417107c23 */ /* 0x002fe20008010010 */
[----:B------:R-:W-:-:S02]  /*6c30*/  LOP3.LUT R23, R71, 0x50, R88, 0xfe, !PT ;  /* 0x0000005047177812 */ /* 0x000fc400078efe58 */
[----:B------:R-:W-:Y:S02]  /*6c40*/  IADD3 R20, R73, 0x29, RZ ;  /* 0x0000002949147810 */ /* 0x000fe40007ffe0ff */
[----:B------:R-:W-:Y:S02]  /*6c50*/  FSEL R65, R16, -INF , !P4 ;  /* 0xff80000010417808 */ /* 0x000fe40006000000 */
[----:B------:R-:W1:Y:S01]  /*6c60*/  I2F R27, R27 ;  /* 0x0000001b001b7306 */ /* 0x000e620000201400 */
[----:B--2---:R-:W-:Y:S01]  /*6c70*/  FFMA.FTZ R4, R21, UR4, R4 ;  /* 0x0000000415047c23 */ /* 0x004fe20008010004 */
[----:B------:R-:W-:Y:S02]  /*6c80*/  IADD3 R21, R73, 0x39, RZ ;  /* 0x0000003949157810 */ /* 0x000fe40007ffe0ff */
[----:B------:R-:W-:Y:S02]  /*6c90*/  ISETP.GE.AND P4, PT, R23, R130, PT ;  /* 0x000000821700720c */ /* 0x000fe40003f86270 */
[----:B------:R-:W-:-:S02]  /*6ca0*/  IADD3 R16, R73, 0x31, RZ ;  /* 0x0000003149107810 */ /* 0x000fc40007ffe0ff */
[----:B------:R-:W2:Y:S01]  /*6cb0*/  I2F R154, R21 ;  /* 0x00000015009a7306 */ /* 0x000ea20000201400 */
[----:B---3--:R-:W-:Y:S01]  /*6cc0*/  FFMA.FTZ R152, R41, UR4, R8 ;  /* 0x0000000429987c23 */ /* 0x008fe20008010008 */
[----:B------:R-:W-:Y:S02]  /*6cd0*/  IADD3 R8, R73, 0x41, RZ ;  /* 0x0000004149087810 */ /* 0x000fe40007ffe0ff */
[----:B------:R-:W-:Y:S02]  /*6ce0*/  FSEL R136, R4, -INF , !P3 ;  /* 0xff80000004887808 */ /* 0x000fe40005800000 */
[----:B------:R-:W-:Y:S02]  /*6cf0*/  FSEL R0, R0, -INF , !P5 ;  /* 0xff80000000007808 */ /* 0x000fe40006800000 */
[----:B------:R-:W3:Y:S01]  /*6d00*/  I2F R23, R23 ;  /* 0x0000001700177306 */ /* 0x000ee20000201400 */
[----:B-1----:R-:W-:Y:S01]  /*6d10*/  FFMA.FTZ R138, R27, UR4, R12 ;  /* 0x000000041b8a7c23 */ /* 0x002fe2000801000c */
[----:B------:R-:W-:-:S02]  /*6d20*/  LOP3.LUT R27, R71, 0x48, R88, 0xfe, !PT ;  /* 0x00000048471b7812 */ /* 0x000fc400078efe58 */
[----:B------:R-:W-:Y:S02]  /*6d30*/  FSEL R152, R152, -INF , !P6 ;  /* 0xff80000098987808 */ /* 0x000fe40007000000 */
[----:B------:R-:W-:Y:S02]  /*6d40*/  ISETP.GE.AND P5, PT, R27, R130, PT ;  /* 0x000000821b00720c */ /* 0x000fe40003fa6270 */
[----:B------:R-:W1:Y:S01]  /*6d50*/  I2F R144, R8 ;  /* 0x0000000800907306 */ /* 0x000e620000201400 */
[----:B--2---:R-:W-:Y:S01]  /*6d60*/  FFMA.FTZ R154, R154, UR4, R9 ;  /* 0x000000049a9a7c23 */ /* 0x004fe20008010009 */
[----:B------:R-:W-:Y:S02]  /*6d70*/  IADD3 R9, R73, 0x49, RZ ;  /* 0x0000004949097810 */ /* 0x000fe40007ffe0ff */
[----:B------:R-:W-:Y:S02]  /*6d80*/  FSEL R138, R138, -INF , !P2 ;  /* 0xff8000008a8a7808 */ /* 0x000fe40005000000 */
[----:B------:R-:W-:-:S02]  /*6d90*/  ISETP.GE.AND P2, PT, R2, 0x3, PT ;  /* 0x000000030200780c */ /* 0x000fc40003f46270 */
[----:B------:R-:W2:Y:S01]  /*6da0*/  I2F R12, R16 ;  /* 0x00000010000c7306 */ /* 0x000ea20000201400 */
[----:B---3--:R-:W-:Y:S01]  /*6db0*/  FFMA.FTZ R56, R23, UR4, R56 ;  /* 0x0000000417387c23 */ /* 0x008fe20008010038 */
[C---:B------:R-:W-:Y:S02]  /*6dc0*/  ISETP.GE.AND P6, PT, R73.reuse, R130, PT ;  /* 0x000000824900720c */ /* 0x040fe40003fc6270 */
[C---:B------:R-:W-:Y:S02]  /*6dd0*/  ISETP.GE.AND P3, PT, R73.reuse, R129, PT ;  /* 0x000000814900720c */ /* 0x040fe40003f66270 */
[----:B------:R-:W-:Y:S02]  /*6de0*/  FSEL R82, R56, -INF , !P4 ;  /* 0xff80000038527808 */ /* 0x000fe40006000000 */
[----:B------:R-:W3:Y:S01]  /*6df0*/  I2F R22, R20 ;  /* 0x0000001400167306 */ /* 0x000ee20000201400 */
[----:B-1----:R-:W-:Y:S01]  /*6e00*/  FFMA.FTZ R144, R144, UR4, R5 ;  /* 0x0000000490907c23 */ /* 0x002fe20008010005 */
[----:B------:R-:W-:-:S02]  /*6e10*/  IADD3 R5, R73, 0x79, RZ ;  /* 0x0000007949057810 */ /* 0x000fc40007ffe0ff */
[----:B------:R-:W-:-:S04]  /*6e20*/  ISETP.GE.AND P4, PT, R16, R130, PT ;  /* 0x000000821000720c */ /* 0x000fc80003f86270 */
[----:B------:R-:W1:Y:S01]  /*6e30*/  I2F R23, R73 ;  /* 0x0000004900177306 */ /* 0x000e620000201400 */
[----:B--2---:R-:W-:-:S05]  /*6e40*/  FFMA.FTZ R13, R12, UR4, R13 ;  /* 0x000000040c0d7c23 */ /* 0x004fca000801000d */
[----:B------:R-:W-:Y:S02]  /*6e50*/  FSEL R156, R13, -INF , !P4 ;  /* 0xff8000000d9c7808 */ /* 0x000fe40006000000 */
[----:B------:R-:W2:Y:S01]  /*6e60*/  I2F R4, R9 ;  /* 0x0000000900047306 */ /* 0x000ea20000201400 */
[----:B---3--:R-:W-:Y:S01]  /*6e70*/  FFMA.FTZ R17, R22, UR4, R17 ;  /* 0x0000000416117c23 */ /* 0x008fe20008010011 */
[----:B------:R-:W-:-:S06]  /*6e80*/  ISETP.GE.AND P4, PT, R9, R130, PT ;  /* 0x000000820900720c */ /* 0x000fcc0003f86270 */
[----:B------:R-:W3:Y:S01]  /*6e90*/  I2F R27, R27 ;  /* 0x0000001b001b7306 */ /* 0x000ee20000201400 */
[C---:B-1----:R-:W-:Y:S02]  /*6ea0*/  FFMA.FTZ R2, R23.reuse, UR4, R36 ;  /* 0x0000000417027c23 */ /* 0x042fe40008010024 */
[----:B------:R-:W-:-:S03]  /*6eb0*/  FFMA.FTZ R38, R23, UR4, R38 ;  /* 0x0000000417267c23 */ /* 0x000fc60008010026 */
[----:B------:R-:W-:Y:S02]  /*6ec0*/  FSEL R2, R2, -INF , !P6 ;  /* 0xff80000002027808 */ /* 0x000fe40007000000 */
[----:B------:R-:W1:Y:S01]  /*6ed0*/  I2F R12, R5 ;  /* 0x00000005000c7306 */ /* 0x000e620000201400 */
[----:B--2---:R-:W-:Y:S01]  /*6ee0*/  FFMA.FTZ R4, R4, UR4, R61 ;  /* 0x0000000404047c23 */ /* 0x004fe2000801003d */
[----:B------:R-:W-:-:S04]  /*6ef0*/  ISETP.GE.AND P6, PT, R21, R130, PT ;  /* 0x000000821500720c */ /* 0x000fc80003fc6270 */
[----:B------:R-:W-:Y:S02]  /*6f00*/  FSEL R94, R4, -INF , !P4 ;  /* 0xff800000045e7808 */ /* 0x000fe40006000000 */
[----:B------:R-:W2:Y:S01]  /*6f10*/  I2F R22, R21 ;  /* 0x0000001500167306 */ /* 0x000ea20000201400 */
[----:B---3--:R-:W-:Y:S01]  /*6f20*/  FFMA.FTZ R60, R27, UR4, R60 ;  /* 0x000000041b3c7c23 */ /* 0x008fe2000801003c */
[----:B------:R-:W-:Y:S02]  /*6f30*/  FSEL R4, R38, -INF , !P3 ;  /* 0xff80000026047808 */ /* 0x000fe40005800000 */
[----:B------:R-:W-:Y:S02]  /*6f40*/  FSEL R154, R154, -INF , !P6 ;  /* 0xff8000009a9a7808 */ /* 0x000fe40007000000 */
[----:B------:R-:W-:Y:S02]  /*6f50*/  FSEL R134, R60, -INF , !P5 ;  /* 0xff8000003c867808 */ /* 0x000fe40006800000 */
[----:B------:R3:W4:Y:S01]  /*6f60*/  I2F R56, R8 ;  /* 0x0000000800387306 */ /* 0x0007220000201400 */
[----:B-1----:R-:W-:Y:S01]  /*6f70*/  FFMA.FTZ R38, R12, UR4, R77 ;  /* 0x000000040c267c23 */ /* 0x002fe2000801004d */
[----:B------:R-:W-:-:S02]  /*6f80*/  ISETP.GE.AND P5, PT, R20, R130, PT ;  /* 0x000000821400720c */ /* 0x000fc40003fa6270 */
[-C--:B------:R-:W-:Y:S02]  /*6f90*/  ISETP.GE.AND P6, PT, R5, R130.reuse, PT ;  /* 0x000000820500720c */ /* 0x080fe40003fc6270 */
[----:B------:R-:W-:Y:S02]  /*6fa0*/  FSEL R81, R17, -INF , !P5 ;  /* 0xff80000011517808 */ /* 0x000fe40006800000 */
[----:B------:R-:W1:Y:S01]  /*6fb0*/  I2F R30, R20 ;  /* 0x00000014001e7306 */ /* 0x000e620000201400 */
[----:B--2---:R-:W-:Y:S01]  /*6fc0*/  FFMA.FTZ R11, R22, UR4, R11 ;  /* 0x00000004160b7c23 */ /* 0x004fe2000801000b */
[----:B------:R-:W-:Y:S02]  /*6fd0*/  LOP3.LUT R22, R71, 0x38, R88, 0xfe, !PT ;  /* 0x0000003847167812 */ /* 0x000fe400078efe58 */
[----:B------:R-:W-:Y:S02]  /*6fe0*/  FSEL R38, R38, -INF , !P6 ;  /* 0xff80000026267808 */ /* 0x000fe40007000000 */
[----:B------:R-:W-:-:S02]  /*6ff0*/  ISETP.GE.AND P5, PT, R8, R130, PT ;  /* 0x000000820800720c */ /* 0x000fc40003fa6270 */
[-C--:B------:R-:W-:Y:S01]  /*7000*/  ISETP.GE.AND P6, PT, R8, R129.reuse, PT ;  /* 0x000000810800720c */ /* 0x080fe20003fc6270 */
[----:B------:R-:W2:Y:S01]  /*7010*/  I2F R13, R22 ;  /* 0x00000016000d7306 */ /* 0x000ea20000201400 */
[----:B---3--:R-:W-:Y:S01]  /*7020*/  LOP3.LUT R8, R71, 0x30, R88, 0xfe, !PT ;  /* 0x0000003047087812 */ /* 0x008fe200078efe58 */
[----:B----4-:R-:W-:Y:S01]  /*7030*/  FFMA.FTZ R56, R56, UR4, R7 ;  /* 0x0000000438387c23 */ /* 0x010fe20008010007 */
[----:B------:R-:W-:Y:S02]  /*7040*/  FSEL R144, R144, -INF , !P5 ;  /* 0xff80000090907808 */ /* 0x000fe40006800000 */
[-C--:B------:R-:W-:Y:S01]  /*7050*/  ISETP.GE.AND P5, PT, R21, R129.reuse, PT ;  /* 0x000000811500720c */ /* 0x080fe20003fa6270 */
[----:B-1----:R-:W-:Y:S02]  /*7060*/  FFMA.FTZ R19, R30, UR4, R19 ;  /* 0x000000041e137c23 */ /* 0x002fe40008010013 */
[----:B------:R1:W3:Y:S01]  /*7070*/  I2F R7, R8 ;  /* 0x0000000800077306 */ /* 0x0002e20000201400 */
[----:B------:R-:W-:-:S02]  /*7080*/  ISETP.GE.AND P4, PT, R20, R129, PT ;  /* 0x000000811400720c */ /* 0x000fc40003f86270 */
[-C--:B------:R-:W-:Y:S02]  /*7090*/  ISETP.GE.AND P3, PT, R16, R129.reuse, PT ;  /* 0x000000811000720c */ /* 0x080fe40003f66270 */
[----:B------:R-:W-:Y:S02]  /*70a0*/  FSEL R150, R11, -INF , !P5 ;  /* 0xff8000000b967808 */ /* 0x000fe40006800000 */
[----:B------:R-:W-:Y:S01]  /*70b0*/  FSEL R77, R19, -INF , !P4 ;  /* 0xff800000134d7808 */ /* 0x000fe20006000000 */
[----:B------:R4:W5:Y:S01]  /*70c0*/  I2F R36, R16 ;  /* 0x0000001000247306 */ /* 0x0009620000201400 */
[----:B------:R-:W-:Y:S01]  /*70d0*/  ISETP.GE.AND P4, PT, R8, R129, PT ;  /* 0x000000810800720c */ /* 0x000fe20003f86270 */
[----:B--2---:R-:W-:Y:S01]  /*70e0*/  FFMA.FTZ R162, R13, UR4, R10 ;  /* 0x000000040da27c23 */ /* 0x004fe2000801000a */
[----:B------:R-:W-:Y:S02]  /*70f0*/  LOP3.LUT R10, R71, 0x50, R88, 0xfe, !PT ;  /* 0x00000050470a7812 */ /* 0x000fe400078efe58 */
[----:B------:R-:W-:-:S02]  /*7100*/  FSEL R78, R56, -INF , !P6 ;  /* 0xff800000384e7808 */ /* 0x000fc40007000000 */
[----:B------:R-:W-:Y:S01]  /*7110*/  ISETP.GE.AND P6, PT, R9, R129, PT ;  /* 0x000000810900720c */ /* 0x000fe20003fc6270 */
[----:B------:R-:W2:Y:S01]  /*7120*/  I2F R20, R9 ;  /* 0x0000000900147306 */ /* 0x000ea20000201400 */
[----:B-1----:R-:W-:Y:S01]  /*7130*/  LOP3.LUT R8, R71, 0x48, R88, 0xfe, !PT ;  /* 0x0000004847087812 */ /* 0x002fe200078efe58 */
[----:B---3--:R-:W-:-:S05]  /*7140*/  FFMA.FTZ R14, R7, UR4, R14 ;  /* 0x00000004070e7c23 */ /* 0x008fca000801000e */
[----:B------:R-:W-:Y:S01]  /*7150*/  FSEL R73, R14, -INF , !P4 ;  /* 0xff8000000e497808 */ /* 0x000fe20006000000 */
[----:B------:R-:W1:Y:S01]  /*7160*/  I2F R7, R8 ;  /* 0x0000000800077306 */ /* 0x000e620000201400 */
[----:B----4-:R-:W-:Y:S01]  /*7170*/  LOP3.LUT R16, R71, 0x28, R88, 0xfe, !PT ;  /* 0x0000002847107812 */ /* 0x010fe200078efe58 */
[----:B-----5:R-:W-:Y:S01]  /*7180*/  FFMA.FTZ R15, R36, UR4, R15 ;  /* 0x00000004240f7c23 */ /* 0x020fe2000801000f */
[-C--:B------:R-:W-:Y:S01]  /*7190*/  ISETP.GE.AND P4, PT, R10, R129.reuse, PT ;  /* 0x000000810a00720c */ /* 0x080fe20003f86270 */
[----:B------:R-:W-:Y:S01]  /*71a0*/  FFMA.FTZ R36, R12, UR4, R79 ;  /* 0x000000040c247c23 */ /* 0x000fe2000801004f */
[-C--:B------:R-:W-:Y:S02]  /*71b0*/  ISETP.GE.AND P5, PT, R16, R129.reuse, PT ;  /* 0x000000811000720c */ /* 0x080fe40003fa6270 */
[----:B------:R-:W-:Y:S01]  /*71c0*/  FSEL R158, R15, -INF , !P3 ;  /* 0xff8000000f9e7808 */ /* 0x000fe20005800000 */
[----:B------:R-:W3:Y:S01]  /*71d0*/  I2F R11, R16 ;  /* 0x00000010000b7306 */ /* 0x000ee20000201400 */
[----:B--2---:R-:W-:Y:S01]  /*71e0*/  FFMA.FTZ R20, R20, UR4, R63 ;  /* 0x0000000414147c23 */ /* 0x004fe2000801003f */
[----:B------:R-:W-:-:S04]  /*71f0*/  ISETP.GE.AND P3, PT, R22, R129, PT ;  /* 0x000000811600720c */ /* 0x000fc80003f66270 */
[----:B------:R-:W-:Y:S02]  /*7200*/  FSEL R76, R20, -INF , !P6 ;  /* 0xff800000144c7808 */ /* 0x000fe40007000000 */
[----:B------:R-:W2:Y:S01]  /*7210*/  I2F R13, R10 ;  /* 0x0000000a000d7306 */ /* 0x000ea20000201400 */
[----:B------:R-:W-:Y:S01]  /*7220*/  FSEL R162, R162, -INF , !P3 ;  /* 0xff800000a2a27808 */ /* 0x000fe20005800000 */
[----:B-1----:R-:W-:Y:S01]  /*7230*/  FFMA.FTZ R7, R7, UR4, R62 ;  /* 0x0000000407077c23 */ /* 0x002fe2000801003e */
[----:B------:R-:W-:-:S04]  /*7240*/  ISETP.GE.AND P3, PT, R5, R129, PT ;  /* 0x000000810500720c */ /* 0x000fc80003f66270 */
[----:B------:R-:W-:Y:S01]  /*7250*/  FSEL R36, R36, -INF , !P3 ;  /* 0xff80000024247808 */ /* 0x000fe20005800000 */
[----:B---3--:R-:W-:Y:S01]  /*7260*/  FFMA.FTZ R11, R11, UR4, R18 ;  /* 0x000000040b0b7c23 */ /* 0x008fe20008010012 */
[----:B------:R-:W-:-:S04]  /*7270*/  LOP3.LUT R16, R71, 0x40, R88, 0xfe, !PT ;  /* 0x0000004047107812 */ /* 0x000fc800078efe58 */
[----:B------:R-:W1:Y:S01]  /*7280*/  I2F R9, R16 ;  /* 0x0000001000097306 */ /* 0x000e620000201400 */
[----:B------:R-:W-:Y:S01]  /*7290*/  FSEL R63, R11, -INF , !P5 ;  /* 0xff8000000b3f7808 */ /* 0x000fe20006800000 */
[----:B--2---:R-:W-:Y:S01]  /*72a0*/  FFMA.FTZ R13, R13, UR4, R58 ;  /* 0x000000040d0d7c23 */ /* 0x004fe2000801003a */
[-C--:B------:R-:W-:Y:S02]  /*72b0*/  ISETP.GE.AND P6, PT, R16, R129.reuse, PT ;  /* 0x000000811000720c */ /* 0x080fe40003fc6270 */
[----:B------:R-:W-:Y:S02]  /*72c0*/  ISETP.GE.AND P5, PT, R8, R129, PT ;  /* 0x000000810800720c */ /* 0x000fe40003fa6270 */
[----:B------:R-:W-:Y:S02]  /*72d0*/  FSEL R60, R13, -INF , !P4 ;  /* 0xff8000000d3c7808 */ /* 0x000fe40006000000 */
[----:B------:R-:W-:Y:S01]  /*72e0*/  FSEL R130, R7, -INF , !P5 ;  /* 0xff80000007827808 */ /* 0x000fe20006800000 */
[----:B-1----:R-:W-:-:S05]  /*72f0*/  FFMA.FTZ R6, R9, UR4, R6 ;  /* 0x0000000409067c23 */ /* 0x002fca0008010006 */
[----:B------:R-:W-:Y:S01]  /*7300*/  FSEL R140, R6, -INF , !P6 ;  /* 0xff800000068c7808 */ /* 0x000fe20007000000 */
[----:B------:R-:W-:Y:S05]  /*7310*/  @!P2 BRA `(.L_x_4256) ;  /* 0x000006f00000a947 */ /* 0x000fea0003800000 */
[----:B------:R-:W-:Y:S01]  /*7320*/  MOV R6, c[0x0][0x198] ;  /* 0x0000660000067a02 */ /* 0x000fe20000000f00 */
[----:B------:R-:W-:Y:S05]  /*7330*/  @!P1 BRA `(.L_x_4257) ;  /* 0x000003a000009947 */ /* 0x000fea0003800000 */
[----:B------:R-:W-:Y:S02]  /*7340*/  IABS R5, c[0x0][0x2d0] ;  /* 0x0000b40000057a13 */ /* 0x000fe40000000000 */
[C---:B------:R-:W-:Y:S02]  /*7350*/  IADD3 R12, R71.reuse, -0x80, RZ ;  /* 0xffffff80470c7810 */ /* 0x040fe40007ffe0ff */
[----:B------:R-:W1:Y:S01]  /*7360*/  I2F.RP R13, R5 ;  /* 0x00000005000d7306 */ /* 0x000e620000209400 */
[----:B------:R-:W-:Y:S02]  /*7370*/  IABS R9, R71 ;  /* 0x0000004700097213 */ /* 0x000fe40000000000 */
[----:B------:R-:W-:-:S04]  /*7380*/  LOP3.LUT R71, R71, c[0x0][0x2d0], RZ, 0x3c, !PT ;  /* 0x0000b40047477a12 */ /* 0x000fc800078e3cff */
[----:B------:R-:W-:Y:S01]  /*7390*/  ISETP.GE.AND P4, PT, R71, RZ, PT ;  /* 0x000000ff4700720c */ /* 0x000fe20003f86270 */
[----:B-1----:R-:W1:Y:S02]  /*73a0*/  MUFU.RCP R10, R13 ;  /* 0x0000000d000a7308 */ /* 0x002e640000001000 */
[----:B-1----:R-:W-:-:S06]  /*73b0*/  IADD3 R10, R10, 0xffffffe, RZ ;  /* 0x0ffffffe0a0a7810 */ /* 0x002fcc0007ffe0ff */
[----:B------:R-:W1:Y:S02]  /*73c0*/  F2I.FTZ.U32.TRUNC.NTZ R11, R10 ;  /* 0x0000000a000b7305 */ /* 0x000e64000021f000 */
[--C-:B-1----:R-:W-:Y:S02]  /*73d0*/  IMAD.MOV R7, RZ, RZ, -R11.reuse ;  /* 0x000000ffff077224 */ /* 0x102fe400078e0a0b */
[----:B------:R-:W-:Y:S02]  /*73e0*/  IMAD.MOV.U32 R10, RZ, RZ, RZ ;  /* 0x000000ffff0a7224 */ /* 0x000fe400078e00ff */
[----:B------:R-:W-:Y:S01]  /*73f0*/  IMAD R8, R7, R5, RZ ;  /* 0x0000000507087224 */ /* 0x000fe200078e02ff */
[----:B------:R-:W-:Y:S02]  /*7400*/  IABS R7, R12 ;  /* 0x0000000c00077213 */ /* 0x000fe40000000000 */
[----:B------:R-:W-:Y:S01]  /*7410*/  LOP3.LUT R12, R12, c[0x0][0x2d0], RZ, 0x3c, !PT ;  /* 0x0000b4000c0c7a12 */ /* 0x000fe200078e3cff */
        /* <DEDUP_REMOVED lines=28> */
[----:B------:R-:W-:Y:S01]  /*75e0*/  MOV R8, c[0x0][0x2d0] ;  /* 0x0000b40000087a02 */ /* 0x000fe20000000f00 */
[----:B------:R-:W-:-:S04]  /*75f0*/  IMAD.IADD R5, R5, 0x1, -R7 ;  /* 0x0000000105057824 */ /* 0x000fc800078e0a07 */
        /* <DEDUP_REMOVED lines=14> */
.L_x_4257:
[----:B------:R-:W-:-:S04]  /*76e0*/  LEA R7, -R6, RZ, 0x7 ;  /* 0x000000ff06077211 */ /* 0x000fc800078e39ff */
[----:B------:R-:W-:Y:S02]  /*76f0*/  SHF.R.S32.HI R8, RZ, 0x1f, R7 ;  /* 0x0000001fff087819 */ /* 0x000fe40000011407 */
.L_x_4258:
[C---:B------:R-:W-:Y:S01]  /*7700*/  @!P0 LEA R16, P2, R7.reuse, R124, 0x1 ;  /* 0x0000007c07108211 */ /* 0x040fe200078408ff */
[----:B------:R-:W-:Y:S01]  /*7710*/  @!P0 IMAD.MOV.U32 R5, RZ, RZ, c[0x0][0x19c] ;  /* 0x00006700ff058624 */ /* 0x000fe200078e00ff */
[C---:B------:R-:W-:Y:S01]  /*7720*/  @!P0 IADD3 R10, P5, P4, R7.reuse, UR10, R128 ;  /* 0x0000000a070a8c10 */ /* 0x040fe2000fcbe080 */
[----:B------:R1:W-:Y:S01]  /*7730*/  @P0 STS [R112+0x1000], RZ ;  /* 0x001000ff70000388 */ /* 0x0003e20000000800 */
[----:B------:R-:W-:Y:S01]  /*7740*/  @!P0 LEA R12, P3, R6, R128, 0x6 ;  /* 0x00000080060c8211 */ /* 0x000fe200078630ff */
[----:B------:R-:W-:Y:S01]  /*7750*/  BSSY B0, `(.L_x_4259) ;  /* 0x0000028000007945 */ /* 0x000fe20003800000 */
[C---:B------:R-:W-:Y:S01]  /*7760*/  @!P0 LEA.HI.X R17, R7.reuse, R123, R8, 0x1, P2 ;  /* 0x0000007b07118211 */ /* 0x040fe200010f0c08 */
[----:B------:R1:W-:Y:S01]  /*7770*/  @P0 STS [R112+0x1004], RZ ;  /* 0x001004ff70000388 */ /* 0x0003e20000000800 */
[----:B------:R-:W-:Y:S02]  /*7780*/  @!P0 IADD3 R11, P2, R7, R12, RZ ;  /* 0x0000000c070b8210 */ /* 0x000fe40007f5e0ff */
[----:B------:R-:W-:Y:S01]  /*7790*/  @!P0 IADD3.X R9, R8, UR9, R87, P5, P4 ;  /* 0x0000000908098c10 */ /* 0x000fe2000afe8457 */
[----:B------:R1:W-:Y:S01]  /*77a0*/  @P0 STS.64 [R112+0x1008], RZ ;  /* 0x001008ff70000388 */ /* 0x0003e20000000a00 */
[----:B------:R-:W-:-:S02]  /*77b0*/  @!P0 LEA R12, P4, R10, c[0x0][0x168], 0x1 ;  /* 0x00005a000a0c8a11 */ /* 0x000fc400078808ff */
[----:B------:R-:W-:Y:S01]  /*77c0*/  @!P0 LEA.HI.X R5, R6, R87, R5, 0x6, P3 ;  /* 0x0000005706058211 */ /* 0x000fe200018f3405 */
[----:B------:R-:W-:Y:S01]  /*77d0*/  @!PT LDS RZ, [RZ] ;  /* 0x00000000fffff984 */ /* 0x000fe20000000800 */
[----:B------:R-:W-:Y:S01]  /*77e0*/  @!PT LDS RZ, [RZ] ;  /* 0x00000000fffff984 */ /* 0x000fe20000000800 */
[----:B------:R-:W-:Y:S01]  /*77f0*/  @!PT LDS RZ, [RZ] ;  /* 0x00000000fffff984 */ /* 0x000fe20000000800 */
[----:B------:R1:W-:Y:S01]  /*7800*/  @!P0 LDGSTS.E.BYPASS.LTC128B.128 [R112+0x1000], [R16.64] ;  /* 0x0100000010708fae */ /* 0x0003e2000b901d4c */
[----:B------:R-:W-:-:S03]  /*7810*/  @!P0 LEA.HI.X R13, R10, c[0x0][0x16c], R9, 0x1, P4 ;  /* 0x00005b000a0d8a11 */ /* 0x000fc600020f0c09 */
        /* <DEDUP_REMOVED lines=27> */
.L_x_4260:
[----:B------:R-:W-:Y:S05]  /*79d0*/  BSYNC B0 ;  /* 0x0000000000007941 */ /* 0x000fea0003800000 */
.L_x_4259:
[----:B------:R-:W0:Y:S01]  /*79e0*/  LDGDEPBAR ;  /* 0x00000000000079af */ /* 0x000e220000000000 */
[----:B------:R-:W-:-:S04]  /*79f0*/  LEA R124, P0, R7, R124, 0x1 ;  /* 0x0000007c077c7211 */ /* 0x000fc800078008ff */
[----:B------:R-:W-:Y:S02]  /*7a00*/  LEA.HI.X R123, R7, R123, R8, 0x1, P0 ;  /* 0x0000007b077b7211 */ /* 0x000fe400000f0c08 */
.L_x_4256:
[----:B------:R-:W-:Y:S01]  /*7a10*/  FMNMX.FTZ R6, R70, R2, !PT ;  /* 0x0000000246067209 */ /* 0x000fe20007810000 */
[----:B-1----:R-:W-:Y:S03]  /*7a20*/  LDSM.16.MT88.4 R16, [R125+0x3000] ;  /* 0x003000007d10783b */ /* 0x002fe60000004200 */
[----:B------:R-:W-:-:S04]  /*7a30*/  FMNMX.FTZ R5, R83, R6, !PT ;  /* 0x0000000653057209 */ /* 0x000fc80007810000 */
[----:B------:R-:W-:-:S04]  /*7a40*/  FMNMX.FTZ R6, R164, R5, !PT ;  /* 0x00000005a4067209 */ /* 0x000fc80007810000 */
        /* <DEDUP_REMOVED lines=58> */
[----:B------:R-:W1:Y:S01]  /*7df0*/  SHFL.BFLY PT, R7, R8, 0x2, 0x1f ;  /* 0x0c401f0008077f89 */ /* 0x000e6200000e0000 */
[----:B------:R-:W-:-:S04]  /*7e00*/  FMNMX.FTZ R9, R28, R9, !PT ;  /* 0x000000091c097209 */ /* 0x000fc80007810000 */
[----:B------:R-:W-:-:S04]  /*7e10*/  FMNMX.FTZ R9, R0, R9, !PT ;  /* 0x0000000900097209 */ /* 0x000fc80007810000 */
[----:B------:R-:W-:-:S05]  /*7e20*/  FMNMX.FTZ R9, R36, R9, !PT ;  /* 0x0000000924097209 */ /* 0x000fca0007810000 */
[----:B------:R-:W3:Y:S01]  /*7e30*/  SHFL.BFLY PT, R6, R9, 0x2, 0x1f ;  /* 0x0c401f0009067f89 */ /* 0x000ee200000e0000 */
[----:B-1----:R-:W-:-:S05]  /*7e40*/  FMNMX.FTZ R7, R8, R7, !PT ;  /* 0x0000000708077209 */ /* 0x002fca0007810000 */
[----:B------:R-:W1:Y:S01]  /*7e50*/  SHFL.BFLY PT, R30, R7, 0x1, 0x1f ;  /* 0x0c201f00071e7f89 */ /* 0x000e6200000e0000 */
[----:B---3--:R-:W-:-:S03]  /*7e60*/  FMNMX.FTZ R6, R9, R6, !PT ;  /* 0x0000000609067209 */ /* 0x008fc60007810000 */
[----:B--2---:R-:W-:Y:S04]  /*7e70*/  LDSM.16.MT88.4 R8, [R122+0x3000] ;  /* 0x003000007a08783b */ /* 0x004fe80000004200 */
[----:B------:R-:W2:Y:S01]  /*7e80*/  SHFL.BFLY PT, R5, R6, 0x1, 0x1f ;  /* 0x0c201f0006057f89 */ /* 0x000ea200000e0000 */
[----:B-1----:R-:W-:-:S04]  /*7e90*/  FMNMX.FTZ R30, R7, R30, !PT ;  /* 0x0000001e071e7209 */ /* 0x002fc80007810000 */
[C---:B------:R-:W-:Y:S01]  /*7ea0*/  FSETP.NEU.FTZ.AND P2, PT, R30.reuse, -INF , PT ;  /* 0xff8000001e00780b */ /* 0x040fe20003f5d000 */
[----:B------:R-:W-:-:S05]  /*7eb0*/  FMUL.FTZ R43, R30, c[0x0][0x23c] ;  /* 0x00008f001e2b7a20 */ /* 0x000fca0000410000 */
[----:B------:R-:W-:-:S05]  /*7ec0*/  FSEL R43, R43, RZ, P2 ;  /* 0x000000ff2b2b7208 */ /* 0x000fca0001000000 */
[--C-:B------:R-:W-:Y:S01]  /*7ed0*/  FFMA.FTZ R71, R2, c[0x0][0x23c], -R43.reuse ;  /* 0x00008f0002477a23 */ /* 0x100fe2000001082b */
[----:B--2---:R-:W-:Y:S01]  /*7ee0*/  FMNMX.FTZ R2, R6, R5, !PT ;  /* 0x0000000506027209 */ /* 0x004fe20007810000 */
[--C-:B------:R-:W-:Y:S01]  /*7ef0*/  FFMA.FTZ R62, R164, c[0x0][0x23c], -R43.reuse ;  /* 0x00008f00a43e7a23 */ /* 0x100fe2000001082b */
[----:B------:R-:W-:Y:S01]  /*7f00*/  FSEL R5, R30, RZ, P2 ;  /* 0x000000ff1e057208 */ /* 0x000fe20001000000 */
[--C-:B------:R-:W-:Y:S01]  /*7f10*/  FFMA.FTZ R59, R83, c[0x0][0x23c], -R43.reuse ;  /* 0x00008f00533b7a23 */ /* 0x100fe2000001082b */
[C---:B------:R-:W-:Y:S01]  /*7f20*/  FSETP.NEU.FTZ.AND P0, PT, R2.reuse, -INF , PT ;  /* 0xff8000000200780b */ /* 0x040fe20003f1d000 */
[----:B------:R-:W-:Y:S01]  /*7f30*/  FMUL.FTZ R41, R2, c[0x0][0x23c] ;  /* 0x00008f0002297a20 */ /* 0x000fe20000410000 */
[----:B------:R-:W-:Y:S01]  /*7f40*/  MUFU.EX2 R71, R71 ;  /* 0x0000004700477308 */ /* 0x000fe20000000800 */
[--C-:B------:R-:W-:Y:S02]  /*7f50*/  FFMA.FTZ R45, R93, c[0x0][0x23c], -R43.reuse ;  /* 0x00008f005d2d7a23 */ /* 0x100fe4000001082b */
[--C-:B------:R-:W-:Y:S01]  /*7f60*/  FFMA.FTZ R51, R92, c[0x0][0x23c], -R43.reuse ;  /* 0x00008f005c337a23 */ /* 0x100fe2000001082b */
[----:B------:R-:W-:Y:S01]  /*7f70*/  FSEL R41, R41, RZ, P0 ;  /* 0x000000ff29297208 */ /* 0x000fe20000000000 */
[----:B------:R-:W-:-:S02]  /*7f80*/  FFMA.FTZ R58, R33, c[0x0][0x23c], -R43 ;  /* 0x00008f00213a7a23 */ /* 0x000fc4000001082b */
[----:B------:R-:W-:Y:S01]  /*7f90*/  FFMA.FTZ R132, R132, c[0x0][0x23c], -R43 ;  /* 0x00008f0084847a23 */ /* 0x000fe2000001082b */
[----:B------:R-:W1:Y:S01]  /*7fa0*/  MUFU.EX2 R59, R59 ;  /* 0x0000003b003b7308 */ /* 0x000e620000000800 */
[--C-:B------:R-:W-:Y:S01]  /*7fb0*/  FFMA.FTZ R164, R4, c[0x0][0x23c], -R41.reuse ;  /* 0x00008f0004a47a23 */ /* 0x100fe20000010829 */
[----:B------:R-:W-:Y:S01]  /*7fc0*/  FSEL R4, R2, RZ, P0 ;  /* 0x000000ff02047208 */ /* 0x000fe20000000000 */
[----:B------:R-:W-:Y:S02]  /*7fd0*/  FFMA.FTZ R47, R75, c[0x0][0x23c], -R41 ;  /* 0x00008f004b2f7a23 */ /* 0x000fe40000010829 */
[----:B------:R-:W-:Y:S02]  /*7fe0*/  FADD.FTZ R75, R70, -R5 ;  /* 0x80000005464b7221 */ /* 0x000fe40000010000 */
[----:B------:R-:W-:Y:S01]  /*7ff0*/  FADD.FTZ R4, R69, -R4 ;  /* 0x8000000445047221 */ /* 0x000fe20000010000 */
[----:B------:R-:W-:Y:S01]  /*8000*/  MUFU.EX2 R62, R62 ;  /* 0x0000003e003e7308 */ /* 0x000fe20000000800 */
[----:B------:R-:W-:-:S02]  /*8010*/  FFMA.FTZ R57, R67, c[0x0][0x23c], -R41 ;  /* 0x00008f0043397a23 */ /* 0x000fc40000010829 */
[----:B------:R-:W-:Y:S02]  /*8020*/  FMUL.FTZ R75, R75, c[0x0][0x23c] ;  /* 0x00008f004b4b7a20 */ /* 0x000fe40000410000 */
[----:B------:R-:W-:Y:S02]  /*8030*/  FMUL.FTZ R69, R4, c[0x0][0x23c] ;  /* 0x00008f0004457a20 */ /* 0x000fe40000410000 */
[--C-:B------:R-:W-:Y:S01]  /*8040*/  FFMA.FTZ R56, R35, c[0x0][0x23c], -R41.reuse ;  /* 0x00008f0023387a23 */ /* 0x100fe20000010829 */
[----:B------:R-:W2:Y:S01]  /*8050*/  MUFU.EX2 R45, R45 ;  /* 0x0000002d002d7308 */ /* 0x000ea20000000800 */
[----:B-1----:R-:W-:Y:S01]  /*8060*/  F2FP.BF16.PACK_AB R20, R59, R71 ;  /* 0x000000473b14723e */ /* 0x002fe200000010ff */
[--C-:B------:R-:W-:Y:S02]  /*8070*/  FFMA.FTZ R53, R34, c[0x0][0x23c], -R41.reuse ;  /* 0x00008f0022357a23 */ /* 0x100fe40000010829 */
[----:B------:R-:W-:Y:S02]  /*8080*/  FFMA.FTZ R92, R32, c[0x0][0x23c], -R41 ;  /* 0x00008f00205c7a23 */ /* 0x000fe40000010829 */
[----:B------:R-:W1:Y:S01]  /*8090*/  LDSM.16.MT88.4 R32, [R122+0x3400] ;  /* 0x003400007a20783b */ /* 0x000e620000004200 */
[----:B------:R-:W-:Y:S01]  /*80a0*/  FFMA.FTZ R49, R25, c[0x0][0x23c], -R43 ;  /* 0x00008f0019317a23 */ /* 0x000fe2000001082b */
[----:B------:R-:W-:Y:S01]  /*80b0*/  MUFU.EX2 R164, R164 ;  /* 0x000000a400a47308 */ /* 0x000fe20000000800 */
[----:B------:R-:W-:-:S02]  /*80c0*/  FFMA.FTZ R70, R24, c[0x0][0x23c], -R41 ;  /* 0x00008f0018467a23 */ /* 0x000fc40000010829 */
[----:B------:R-:W-:Y:S02]  /*80d0*/  FFMA.FTZ R55, R26, c[0x0][0x23c], -R41 ;  /* 0x00008f001a377a23 */ /* 0x000fe40000010829 */
[----:B------:R-:W-:Y:S02]  /*80e0*/  FFMA.FTZ R128, R65, c[0x0][0x23c], -R43 ;  /* 0x00008f0041807a23 */ /* 0x000fe4000001082b */
[--C-:B------:R-:W-:Y:S01]  /*80f0*/  FFMA.FTZ R65, R142, c[0x0][0x23c], -R41.reuse ;  /* 0x00008f008e417a23 */ /* 0x100fe20000010829 */
[----:B------:R-:W3:Y:S01]  /*8100*/  MUFU.EX2 R57, R57 ;  /* 0x0000003900397308 */ /* 0x000ee20000000800 */
[----:B--2---:R-:W-:Y:S01]  /*8110*/  F2FP.BF16.PACK_AB R22, R45, R62 ;  /* 0x0000003e2d16723e */ /* 0x004fe200000010ff */
[----:B------:R-:W-:Y:S02]  /*8120*/  FFMA.FTZ R142, R63, c[0x0][0x23c], -R41 ;  /* 0x00008f003f8e7a23 */ /* 0x000fe40000010829 */
[--C-:B------:R-:W-:Y:S02]  /*8130*/  FFMA.FTZ R146, R146, c[0x0][0x23c], -R43.reuse ;  /* 0x00008f0092927a23 */ /* 0x100fe4000001082b */
[----:B------:R-:W-:-:S02]  /*8140*/  FFMA.FTZ R67, R160, c[0x0][0x23c], -R43 ;  /* 0x00008f00a0437a23 */ /* 0x000fc4000001082b */
[----:B------:R-:W-:Y:S01]  /*8150*/  MUFU.EX2 R47, R47 ;  /* 0x0000002f002f7308 */ /* 0x000fe20000000800 */
[----:B------:R-:W-:Y:S02]  /*8160*/  FFMA.FTZ R61, R81, c[0x0][0x23c], -R43 ;  /* 0x00008f00513d7a23 */ /* 0x000fe4000001082b */
[--C-:B------:R-:W-:Y:S02]  /*8170*/  FFMA.FTZ R148, R148, c[0x0][0x23c], -R41.reuse ;  /* 0x00008f0094947a23 */ /* 0x100fe40000010829 */
[--C-:B------:R-:W-:Y:S02]  /*8180*/  FFMA.FTZ R63, R77, c[0x0][0x23c], -R41.reuse ;  /* 0x00008f004d3f7a23 */ /* 0x100fe40000010829 */
[--C-:B------:R-:W-:Y:S01]  /*8190*/  FFMA.FTZ R77, R73, c[0x0][0x23c], -R41.reuse ;  /* 0x00008f00494d7a23 */ /* 0x100fe20000010829 */
[----:B------:R-:W2:Y:S01]  /*81a0*/  MUFU.EX2 R75, R75 ;  /* 0x0000004b004b7308 */ /* 0x000ea20000000800 */
[----:B---3--:R-:W-:Y:S01]  /*81b0*/  F2FP.BF16.PACK_AB R21, R57, R164 ;  /* 0x000000a43915723e */ /* 0x008fe200000010ff */
[----:B------:R-:W-:-:S02]  /*81c0*/  FFMA.FTZ R73, R162, c[0x0][0x23c], -R41 ;  /* 0x00008f00a2497a23 */ /* 0x000fc40000010829 */
[--C-:B------:R-:W-:Y:S02]  /*81d0*/  FFMA.FTZ R94, R94, c[0x0][0x23c], -R43.reuse ;  /* 0x00008f005e5e7a23 */ /* 0x100fe4000001082b */
[----:B------:R-:W-:Y:S02]  /*81e0*/  FFMA.FTZ R82, R82, c[0x0][0x23c], -R43 ;  /* 0x00008f0052527a23 */ /* 0x000fe4000001082b */
[----:B------:R-:W3:Y:S01]  /*81f0*/  MUFU.EX2 R69, R69 ;  /* 0x0000004500457308 */ /* 0x000ee20000000800 */
[--C-:B------:R-:W-:Y:S02]  /*8200*/  FFMA.FTZ R50, R50, c[0x0][0x23c], -R41.reuse ;  /* 0x00008f0032327a23 */ /* 0x100fe40000010829 */
[----:B------:R-:W-:Y:S02]  /*8210*/  FFMA.FTZ R79, R54, c[0x0][0x23c], -R41 ;  /* 0x00008f00364f7a23 */ /* 0x000fe40000010829 */
[----:B------:R-:W-:Y:S02]  /*8220*/  FFMA.FTZ R64, R64, c[0x0][0x23c], -R43 ;  /* 0x00008f0040407a23 */ /* 0x000fe4000001082b */
[----:B------:R-:W-:Y:S01]  /*8230*/  FFMA.FTZ R39, R39, c[0x0][0x23c], -R41 ;  /* 0x00008f0027277a23 */ /* 0x000fe20000010829 */
[----:B------:R-:W4:Y:S01]  /*8240*/  MUFU.EX2 R56, R56 ;  /* 0x0000003800387308 */ /* 0x000f220000000800 */
[----:B--2---:R-:W-:-:S02]  /*8250*/  FMUL.FTZ R4, R108, R75 ;  /* 0x0000004b6c047220 */ /* 0x004fc40000410000 */
[-C--:B------:R-:W-:Y:S02]  /*8260*/  FMUL.FTZ R5, R109, R75.reuse ;  /* 0x0000004b6d057220 */ /* 0x080fe40000410000 */
[-C--:B------:R-:W-:Y:S02]  /*8270*/  FMUL.FTZ R12, R100, R75.reuse ;  /* 0x0000004b640c7220 */ /* 0x080fe40000410000 */
[----:B------:R-:W-:Y:S01]  /*8280*/  FMUL.FTZ R13, R101, R75 ;  /* 0x0000004b650d7220 */ /* 0x000fe20000410000 */
[----:B------:R-:W-:Y:S01]  /*8290*/  MUFU.EX2 R132, R132 ;  /* 0x0000008400847308 */ /* 0x000fe20000000800 */
[-C--:B---3--:R-:W-:Y:S02]  /*82a0*/  FMUL.FTZ R6, R110, R69.reuse ;  /* 0x000000456e067220 */ /* 0x088fe40000410000 */
[-C--:B------:R-:W-:Y:S02]  /*82b0*/  FMUL.FTZ R7, R111, R69.reuse ;  /* 0x000000456f077220 */ /* 0x080fe40000410000 */
[----:B------:R-:W-:-:S02]  /*82c0*/  FMUL.FTZ R14, R102, R69 ;  /* 0x00000045660e7220 */ /* 0x000fc40000410000 */
[----:B------:R-:W-:Y:S01]  /*82d0*/  FMUL.FTZ R15, R103, R69 ;  /* 0x00000045670f7220 */ /* 0x000fe20000410000 */
[----:B----4-:R-:W-:Y:S01]  /*82e0*/  F2FP.BF16.PACK_AB R23, R56, R47 ;  /* 0x0000002f3817723e */ /* 0x010fe200000010ff */
[-C--:B------:R-:W-:Y:S01]  /*82f0*/  FMUL.FTZ R104, R104, R75.reuse ;  /* 0x0000004b68687220 */ /* 0x080fe20000410000 */
[----:B------:R-:W2:Y:S01]  /*8300*/  MUFU.EX2 R51, R51 ;  /* 0x0000003300337308 */ /* 0x000ea20000000800 */
[----:B------:R-:W-:Y:S02]  /*8310*/  FMUL.FTZ R105, R105, R75 ;  /* 0x0000004b69697220 */ /* 0x000fe40000410000 */
[-C--:B------:R-:W-:Y:S02]  /*8320*/  FMUL.FTZ R106, R106, R69.reuse ;  /* 0x000000456a6a7220 */ /* 0x080fe40000410000 */
[----:B------:R-:W-:Y:S01]  /*8330*/  FMUL.FTZ R107, R107, R69 ;  /* 0x000000456b6b7220 */ /* 0x000fe20000410000 */
[----:B------:R-:W-:Y:S01]  /*8340*/  HMMA.16816.F32.BF16 R4, R20, R8, R4 ;  /* 0x000000081404723c */ /* 0x000fe20000041804 */
[-C--:B------:R-:W-:Y:S01]  /*8350*/  FMUL.FTZ R96, R96, R75.reuse ;  /* 0x0000004b60607220 */ /* 0x080fe20000410000 */
[----:B------:R-:W-:Y:S01]  /*8360*/  MUFU.EX2 R58, R58 ;  /* 0x0000003a003a7308 */ /* 0x000fe20000000800 */
[----:B------:R-:W-:-:S02]  /*8370*/  FMUL.FTZ R97, R97, R75 ;  /* 0x0000004b61617220 */ /* 0x000fc40000410000 */
[-C--:B------:R-:W-:Y:S02]  /*8380*/  FMUL.FTZ R98, R98, R69.reuse ;  /* 0x0000004562627220 */ /* 0x080fe40000410000 */
[-C--:B------:R-:W-:Y:S01]  /*8390*/  FMUL.FTZ R99, R99, R69.reuse ;  /* 0x0000004563637220 */ /* 0x080fe20000410000 */
[C---:B------:R-:W-:Y:S01]  /*83a0*/  HMMA.16816.F32.BF16 R12, R20.reuse, R16, R12 ;  /* 0x00000010140c723c */ /* 0x040fe2000004180c */
[----:B------:R-:W-:Y:S01]  /*83b0*/  FFMA.FTZ R164, R91, R69, R164 ;  /* 0x000000455ba47223 */ /* 0x000fe200000100a4 */
[----:B------:R-:W3:Y:S01]  /*83c0*/  MUFU.EX2 R49, R49 ;  /* 0x0000003100317308 */ /* 0x000ee20000000800 */
[----:B--2---:R-:W-:Y:S01]  /*83d0*/  F2FP.BF16.PACK_AB R24, R51, R132 ;  /* 0x000000843318723e */ /* 0x004fe200000010ff */
[--C-:B------:R-:W-:Y:S02]  /*83e0*/  FFMA.FTZ R69, R72, c[0x0][0x23c], -R43.reuse ;  /* 0x00008f0048457a23 */ /* 0x100fe4000001082b */
[----:B------:R-:W-:Y:S02]  /*83f0*/  FADD.FTZ R164, R57, R164 ;  /* 0x000000a439a47221 */ /* 0x000fe40000010000 */
[----:B------:R-:W-:Y:S01]  /*8400*/  HMMA.16816.F32.BF16 R8, R20, R10, R104 ;  /* 0x0000000a1408723c */ /* 0x000fe20000041868 */
[----:B------:R-:W-:Y:S01]  /*8410*/  LDSM.16.MT88.4 R104, [R122+0x3c00] ;  /* 0x003c00007a68783b */ /* 0x000fe20000004200 */
[----:B------:R-:W-:Y:S01]  /*8420*/  MUFU.EX2 R53, R53 ;  /* 0x0000003500357308 */ /* 0x000fe20000000800 */
[----:B------:R-:W-:-:S02]  /*8430*/  FFMA.FTZ R42, R42, c[0x0][0x23c], -R43 ;  /* 0x00008f002a2a7a23 */ /* 0x000fc4000001082b */
[----:B------:R-:W-:Y:S02]  /*8440*/  FFMA.FTZ R38, R38, c[0x0][0x23c], -R43 ;  /* 0x00008f0026267a23 */ /* 0x000fe4000001082b */
[--C-:B------:R-:W-:Y:S01]  /*8450*/  FFMA.FTZ R29, R29, c[0x0][0x23c], -R41.reuse ;  /* 0x00008f001d1d7a23 */ /* 0x100fe20000010829 */
[----:B------:R-:W-:Y:S01]  /*8460*/  HMMA.16816.F32.BF16 R16, R20, R18, R96 ;  /* 0x000000121410723c */ /* 0x000fe20000041860 */
[----:B------:R-:W2:Y:S01]  /*8470*/  LDSM.16.MT88.4 R20, [R125+0x3400] ;  /* 0x003400007d14783b */ /* 0x000ea20000004200 */
[----:B------:R-:W4:Y:S01]  /*8480*/  MUFU.EX2 R92, R92 ;  /* 0x0000005c005c7308 */ /* 0x000f220000000800 */
[----:B---3--:R-:W-:Y:S01]  /*8490*/  F2FP.BF16.PACK_AB R26, R49, R58 ;  /* 0x0000003a311a723e */ /* 0x008fe200000010ff */
[--C-:B------:R-:W-:Y:S02]  /*84a0*/  FFMA.FTZ R28, R28, c[0x0][0x23c], -R41.reuse ;  /* 0x00008f001c1c7a23 */ /* 0x100fe40000010829 */
[--C-:B------:R-:W-:Y:S02]  /*84b0*/  FFMA.FTZ R0, R0, c[0x0][0x23c], -R41.reuse ;  /* 0x00008f0000007a23 */ /* 0x100fe40000010829 */
[----:B------:R-:W-:-:S02]  /*84c0*/  FFMA.FTZ R91, R36, c[0x0][0x23c], -R41 ;  /* 0x00008f00245b7a23 */ /* 0x000fc40000010829 */
[----:B------:R-:W-:Y:S08]  /*84d0*/  MUFU.EX2 R70, R70 ;  /* 0x0000004600467308 */ /* 0x000ff00000000800 */
[----:B------:R-:W3:Y:S01]  /*84e0*/  MUFU.EX2 R55, R55 ;  /* 0x0000003700377308 */ /* 0x000ee20000000800 */
[----:B----4-:R-:W-:-:S07]  /*84f0*/  F2FP.BF16.PACK_AB R25, R92, R53 ;  /* 0x000000355c19723e */ /* 0x010fce00000010ff */
[----:B------:R-:W-:Y:S01]  /*8500*/  MUFU.EX2 R146, R146 ;  /* 0x0000009200927308 */ /* 0x000fe20000000800 */
[----:B---3--:R-:W-:-:S07]  /*8510*/  F2FP.BF16.PACK_AB R27, R55, R70 ;  /* 0x00000046371b723e */ /* 0x008fce00000010ff */
[----:B------:R-:W3:Y:S01]  /*8520*/  MUFU.EX2 R67, R67 ;  /* 0x0000004300437308 */ /* 0x000ee20000000800 */
[C---:B-1----:R-:W-:Y:S07]  /*8530*/  HMMA.16816.F32.BF16 R4, R24.reuse, R32, R4 ;  /* 0x000000201804723c */ /* 0x042fee0000041804 */
[----:B------:R-:W-:Y:S01]  /*8540*/  MUFU.EX2 R128, R128 ;  /* 0x0000008000807308 */ /* 0x000fe20000000800 */
[C---:B------:R-:W-:Y:S01]  /*8550*/  HMMA.16816.F32.BF16 R8, R24.reuse, R34, R8 ;  /* 0x000000221808723c */ /* 0x040fe20000041808 */
[----:B------:R-:W1:Y:S06]  /*8560*/  LDSM.16.MT88.4 R32, [R122+0x3800] ;  /* 0x003800007a20783b */ /* 0x000e6c0000004200 */
[----:B------:R-:W4:Y:S01]  /*8570*/  MUFU.EX2 R61, R61 ;  /* 0x0000003d003d7308 */ /* 0x000f220000000800 */
[C---:B--2---:R-:W-:Y:S07]  /*8580*/  HMMA.16816.F32.BF16 R12, R24.reuse, R20, R12 ;  /* 0x00000014180c723c */ /* 0x044fee000004180c */
[----:B------:R-:W-:Y:S01]  /*8590*/  MUFU.EX2 R65, R65 ;  /* 0x0000004100417308 */ /* 0x000fe20000000800 */
[----:B------:R-:W-:Y:S01]  /*85a0*/  HMMA.16816.F32.BF16 R16, R24, R22, R16 ;  /* 0x000000161810723c */ /* 0x000fe20000041810 */
[----:B------:R-:W2:Y:S06]  /*85b0*/  LDSM.16.MT88.4 R20, [R125+0x3800] ;  /* 0x003800007d14783b */ /* 0x000eac0000004200 */
[----:B------:R-:W5:Y:S01]  /*85c0*/  MUFU.EX2 R148, R148 ;  /* 0x0000009400947308 */ /* 0x000f620000000800 */
[----:B---3--:R-:W-:-:S02]  /*85d0*/  F2FP.BF16.PACK_AB R24, R67, R146 ;  /* 0x000000924318723e */ /* 0x008fc400000010ff */
[----:B----4-:R-:W-:-:S05]  /*85e0*/  F2FP.BF16.PACK_AB R26, R61, R128 ;  /* 0x000000803d1a723e */ /* 0x010fca00000010ff */
[----:B------:R-:W-:Y:S08]  /*85f0*/  MUFU.EX2 R142, R142 ;  /* 0x0000008e008e7308 */ /* 0x000ff00000000800 */
[----:B------:R-:W3:Y:S01]  /*8600*/  MUFU.EX2 R63, R63 ;  /* 0x0000003f003f7308 */ /* 0x000ee20000000800 */
[----:B-----5:R-:W-:-:S07]  /*8610*/  F2FP.BF16.PACK_AB R25, R148, R65 ;  /* 0x000000419419723e */ /* 0x020fce00000010ff */
[----:B------:R-:W-:Y:S01]  /*8620*/  MUFU.EX2 R77, R77 ;  /* 0x0000004d004d7308 */ /* 0x000fe20000000800 */
[----:B---3--:R-:W-:-:S07]  /*8630*/  F2FP.BF16.PACK_AB R27, R63, R142 ;  /* 0x0000008e3f1b723e */ /* 0x008fce00000010ff */
[----:B------:R-:W-:Y:S01]  /*8640*/  MUFU.EX2 R73, R73 ;  /* 0x0000004900497308 */ /* 0x000fe20000000800 */
[C---:B-1----:R-:W-:Y:S07]  /*8650*/  HMMA.16816.F32.BF16 R4, R24.reuse, R32, R4 ;  /* 0x000000201804723c */ /* 0x042fee0000041804 */
[----:B------:R-:W-:Y:S01]  /*8660*/  MUFU.EX2 R94, R94 ;  /* 0x0000005e005e7308 */ /* 0x000fe20000000800 */
[--C-:B------:R-:W-:Y:S01]  /*8670*/  FFMA.FTZ R33, R138, c[0x0][0x23c], -R43.reuse ;  /* 0x00008f008a217a23 */ /* 0x100fe2000001082b */
[----:B------:R-:W-:Y:S01]  /*8680*/  HMMA.16816.F32.BF16 R8, R24, R34, R8 ;  /* 0x000000221808723c */ /* 0x000fe20000041808 */
[----:B------:R-:W-:-:S05]  /*8690*/  FFMA.FTZ R32, R156, c[0x0][0x23c], -R43 ;  /* 0x00008f009c207a23 */ /* 0x000fca000001082b */
[----:B------:R-:W-:Y:S01]  /*86a0*/  MUFU.EX2 R82, R82 ;  /* 0x0000005200527308 */ /* 0x000fe20000000800 */
[----:B------:R-:W-:Y:S02]  /*86b0*/  FFMA.FTZ R138, R89, R75, R71 ;  /* 0x0000004b598a7223 */ /* 0x000fe40000010047 */
[--C-:B------:R-:W-:Y:S02]  /*86c0*/  FFMA.FTZ R75, R140, c[0x0][0x23c], -R41.reuse ;  /* 0x00008f008c4b7a23 */ /* 0x100fe40000010829 */
[----:B------:R-:W-:Y:S01]  /*86d0*/  FFMA.FTZ R34, R158, c[0x0][0x23c], -R41 ;  /* 0x00008f009e227a23 */ /* 0x000fe20000010829 */
[----:B--2---:R-:W-:Y:S01]  /*86e0*/  HMMA.16816.F32.BF16 R12, R24, R20, R12 ;  /* 0x00000014180c723c */ /* 0x004fe2000004180c */
[----:B------:R-:W-:Y:S01]  /*86f0*/  FFMA.FTZ R35, R68, c[0x0][0x23c], -R43 ;  /* 0x00008f0044237a23 */ /* 0x000fe2000001082b */
[----:B------:R-:W-:Y:S01]  /*8700*/  MUFU.EX2 R33, R33 ;  /* 0x0000002100217308 */ /* 0x000fe20000000800 */
[--C-:B------:R-:W-:Y:S02]  /*8710*/  FFMA.FTZ R68, R78, c[0x0][0x23c], -R41.reuse ;  /* 0x00008f004e447a23 */ /* 0x100fe40000010829 */
[----:B------:R-:W-:-:S02]  /*8720*/  FFMA.FTZ R71, R130, c[0x0][0x23c], -R41 ;  /* 0x00008f0082477a23 */ /* 0x000fc40000010829 */
[--C-:B------:R-:W-:Y:S01]  /*8730*/  FFMA.FTZ R20, R152, c[0x0][0x23c], -R43.reuse ;  /* 0x00008f0098147a23 */ /* 0x100fe2000001082b */
[----:B------:R-:W-:Y:S01]  /*8740*/  HMMA.16816.F32.BF16 R16, R24, R22, R16 ;  /* 0x000000161810723c */ /* 0x000fe20000041810 */
[----:B------:R-:W-:Y:S01]  /*8750*/  FFMA.FTZ R21, R154, c[0x0][0x23c], -R43 ;  /* 0x00008f009a157a23 */ /* 0x000fe2000001082b */
[----:B------:R-:W1:Y:S01]  /*8760*/  MUFU.EX2 R32, R32 ;  /* 0x0000002000207308 */ /* 0x000e620000000800 */
[----:B------:R-:W-:-:S04]  /*8770*/  FADD.FTZ R59, R59, R138 ;  /* 0x0000008a3b3b7221 */ /* 0x000fc80000010000 */
[----:B------:R-:W-:Y:S02]  /*8780*/  FFMA.FTZ R24, R150, c[0x0][0x23c], -R41 ;  /* 0x00008f0096187a23 */ /* 0x000fe40000010829 */
[--C-:B------:R-:W-:Y:S01]  /*8790*/  FFMA.FTZ R27, R136, c[0x0][0x23c], -R43.reuse ;  /* 0x00008f00881b7a23 */ /* 0x100fe2000001082b */
[----:B------:R-:W-:Y:S01]  /*87a0*/  MUFU.EX2 R20, R20 ;  /* 0x0000001400147308 */ /* 0x000fe20000000800 */
[--C-:B------:R-:W-:Y:S02]  /*87b0*/  FFMA.FTZ R23, R66, c[0x0][0x23c], -R43.reuse ;  /* 0x00008f0042177a23 */ /* 0x100fe4000001082b */
[--C-:B------:R-:W-:Y:S02]  /*87c0*/  FFMA.FTZ R136, R144, c[0x0][0x23c], -R43.reuse ;  /* 0x00008f0090887a23 */ /* 0x100fe4000001082b */
[----:B------:R-:W-:Y:S02]  /*87d0*/  FFMA.FTZ R25, R134, c[0x0][0x23c], -R43 ;  /* 0x00008f0086197a23 */ /* 0x000fe4000001082b */
[----:B------:R-:W-:Y:S01]  /*87e0*/  FFMA.FTZ R66, R76, c[0x0][0x23c], -R41 ;  /* 0x00008f004c427a23 */ /* 0x000fe20000010829 */
[----:B------:R-:W2:Y:S01]  /*87f0*/  MUFU.EX2 R21, R21 ;  /* 0x0000001500157308 */ /* 0x000ea20000000800 */
[----:B-1----:R-:W-:Y:S01]  /*8800*/  F2FP.BF16.PACK_AB R96, R32, R33 ;  /* 0x000000212060723e */ /* 0x002fe200000010ff */
[----:B------:R-:W-:-:S02]  /*8810*/  FADD.FTZ R62, R62, R59 ;  /* 0x0000003b3e3e7221 */ /* 0x000fc40000010000 */
[----:B------:R-:W-:Y:S02]  /*8820*/  FFMA.FTZ R26, R74, c[0x0][0x23c], -R43 ;  /* 0x00008f004a1a7a23 */ /* 0x000fe4000001082b */
[----:B------:R-:W-:Y:S02]  /*8830*/  FFMA.FTZ R59, R52, c[0x0][0x23c], -R41 ;  /* 0x00008f00343b7a23 */ /* 0x000fe40000010829 */
[----:B------:R-:W1:Y:S01]  /*8840*/  MUFU.EX2 R34, R34 ;  /* 0x0000002200227308 */ /* 0x000e620000000800 */
[----:B------:R-:W-:Y:S02]  /*8850*/  FADD.FTZ R45, R45, R62 ;  /* 0x0000003e2d2d7221 */ /* 0x000fe40000010000 */
[----:B------:R-:W-:Y:S02]  /*8860*/  FFMA.FTZ R22, R80, c[0x0][0x23c], -R43 ;  /* 0x00008f0050167a23 */ /* 0x000fe4000001082b */
[----:B------:R-:W-:Y:S02]  /*8870*/  FADD.FTZ R132, R132, R45 ;  /* 0x0000002d84847221 */ /* 0x000fe40000010000 */
[----:B------:R-:W-:Y:S01]  /*8880*/  FFMA.FTZ R45, R44, c[0x0][0x23c], -R41 ;  /* 0x00008f002c2d7a23 */ /* 0x000fe20000010829 */
[----:B------:R-:W3:Y:S01]  /*8890*/  MUFU.EX2 R24, R24 ;  /* 0x0000001800187308 */ /* 0x000ee20000000800 */
[----:B--2---:R-:W-:Y:S01]  /*88a0*/  F2FP.BF16.PACK_AB R98, R21, R20 ;  /* 0x000000141562723e */ /* 0x004fe200000010ff */
[----:B------:R-:W-:-:S02]  /*88b0*/  FADD.FTZ R51, R51, R132 ;  /* 0x0000008433337221 */ /* 0x000fc40000010000 */
[----:B------:R-:W-:Y:S02]  /*88c0*/  FFMA.FTZ R44, R31, c[0x0][0x23c], -R41 ;  /* 0x00008f001f2c7a23 */ /* 0x000fe40000010829 */
[----:B------:R-:W-:Y:S01]  /*88d0*/  FADD.FTZ R58, R58, R51 ;  /* 0x000000333a3a7221 */ /* 0x000fe20000010000 */
[----:B-1----:R-:W-:Y:S01]  /*88e0*/  F2FP.BF16.PACK_AB R97, R34, R77 ;  /* 0x0000004d2261723e */ /* 0x002fe200000010ff */
[----:B------:R-:W-:Y:S02]  /*88f0*/  MUFU.EX2 R27, R27 ;  /* 0x0000001b001b7308 */ /* 0x000fe40000000800 */
[----:B------:R-:W-:Y:S02]  /*8900*/  FADD.FTZ R49, R49, R58 ;  /* 0x0000003a31317221 */ /* 0x000fe40000010000 */
[----:B------:R-:W-:Y:S02]  /*8910*/  FFMA.FTZ R31, R37, c[0x0][0x23c], -R43 ;  /* 0x00008f00251f7a23 */ /* 0x000fe4000001082b */
[----:B------:R-:W-:Y:S01]  /*8920*/  FADD.FTZ R146, R146, R49 ;  /* 0x0000003192927221 */ /* 0x000fe20000010000 */
[----:B---3--:R-:W-:Y:S01]  /*8930*/  F2FP.BF16.PACK_AB R99, R24, R73 ;  /* 0x000000491863723e */ /* 0x008fe200000010ff */
[----:B------:R-:W1:Y:S02]  /*8940*/  MUFU.EX2 R136, R136 ;  /* 0x0000008800887308 */ /* 0x000e640000000800 */
[----:B------:R-:W-:-:S04]  /*8950*/  FADD.FTZ R67, R67, R146 ;  /* 0x0000009243437221 */ /* 0x000fc80000010000 */
[----:B------:R-:W-:Y:S01]  /*8960*/  FADD.FTZ R128, R128, R67 ;  /* 0x0000004380807221 */ /* 0x000fe20000010000 */
[----:B------:R-:W-:Y:S01]  /*8970*/  HMMA.16816.F32.BF16 R108, R96, R104, R4 ;  /* 0x00000068606c723c */ /* 0x000fe20000041804 */
[----:B------:R-:W2:Y:S01]  /*8980*/  LDSM.16.MT88.4 R4, [R125+0x3c00] ;  /* 0x003c00007d04783b */ /* 0x000ea20000004200 */
[----:B------:R-:W-:Y:S01]  /*8990*/  MUFU.EX2 R25, R25 ;  /* 0x0000001900197308 */ /* 0x000fe20000000800 */
[----:B------:R-:W-:-:S04]  /*89a0*/  FADD.FTZ R128, R61, R128 ;  /* 0x000000803d807221 */ /* 0x000fc80000010000 */
[----:B------:R-:W-:Y:S01]  /*89b0*/  FADD.FTZ R33, R33, R128 ;  /* 0x0000008021217221 */ /* 0x000fe20000010000 */
[----:B------:R-:W-:Y:S01]  /*89c0*/  HMMA.16816.F32.BF16 R104, R96, R106, R8 ;  /* 0x0000006a6068723c */ /* 0x000fe20000041808 */
[----:B------:R-:W3:Y:S01]  /*89d0*/  LDSM.16.MT88.4 R8, [R125+0x4000] ;  /* 0x004000007d08783b */ /* 0x000ee20000004200 */
[----:B------:R-:W-:Y:S01]  /*89e0*/  MUFU.EX2 R75, R75 ;  /* 0x0000004b004b7308 */ /* 0x000fe20000000800 */
[----:B------:R-:W-:-:S07]  /*89f0*/  FADD.FTZ R33, R32, R33 ;  /* 0x0000002120217221 */ /* 0x000fce0000010000 */
[----:B------:R-:W4:Y:S08]  /*8a00*/  MUFU.EX2 R68, R68 ;  /* 0x0000004400447308 */ /* 0x000f300000000800 */
[----:B------:R-:W-:Y:S08]  /*8a10*/  MUFU.EX2 R71, R71 ;  /* 0x0000004700477308 */ /* 0x000ff00000000800 */
[----:B------:R-:W5:Y:S01]  /*8a20*/  MUFU.EX2 R66, R66 ;  /* 0x0000004200427308 */ /* 0x000f620000000800 */
[C---:B--2---:R-:W-:Y:S01]  /*8a30*/  HMMA.16816.F32.BF16 R100, R96.reuse, R4, R12 ;  /* 0x000000046064723c */ /* 0x044fe2000004180c */
[----:B------:R-:W2:Y:S06]  /*8a40*/  LDSM.16.MT88.4 R12, [R122+0x4000] ;  /* 0x004000007a0c783b */ /* 0x000eac0000004200 */
[----:B------:R-:W2:Y:S01]  /*8a50*/  MUFU.EX2 R35, R35 ;  /* 0x0000002300237308 */ /* 0x000ea20000000800 */
[----:B-1----:R-:W-:Y:S01]  /*8a60*/  F2FP.BF16.PACK_AB R4, R136, R27 ;  /* 0x0000001b8804723e */ /* 0x002fe200000010ff */
[----:B------:R-:W-:Y:S01]  /*8a70*/  HMMA.16816.F32.BF16 R96, R96, R6, R16 ;  /* 0x000000066060723c */ /* 0x000fe20000041810 */
[----:B----4-:R-:W-:-:S05]  /*8a80*/  F2FP.BF16.PACK_AB R5, R68, R75 ;  /* 0x0000004b4405723e */ /* 0x010fca00000010ff */
[----:B------:R-:W-:Y:S01]  /*8a90*/  MUFU.EX2 R23, R23 ;  /* 0x0000001700177308 */ /* 0x000fe20000000800 */
[----:B------:R-:W-:Y:S01]  /*8aa0*/  FFMA.FTZ R16, R46, c[0x0][0x23c], -R43 ;  /* 0x00008f002e107a23 */ /* 0x000fe2000001082b */
[----:B------:R-:W-:Y:S01]  /*8ab0*/  F2FP.BF16.PACK_AB R6, R94, R25 ;  /* 0x000000195e06723e */ /* 0x000fe200000010ff */
[----:B------:R-:W-:Y:S01]  /*8ac0*/  FFMA.FTZ R46, R60, c[0x0][0x23c], -R41 ;  /* 0x00008f003c2e7a23 */ /* 0x000fe20000010829 */
[----:B-----5:R-:W-:-:S04]  /*8ad0*/  F2FP.BF16.PACK_AB R7, R66, R71 ;  /* 0x000000474207723e */ /* 0x020fc800000010ff */
[----:B------:R1:W-:Y:S03]  /*8ae0*/  MUFU.EX2 R57, R16 ;  /* 0x0000001000397308 */ /* 0x0003e60000000800 */
[C---:B---3--:R-:W-:Y:S05]  /*8af0*/  HMMA.16816.F32.BF16 R100, R4.reuse, R8, R100 ;  /* 0x000000080464723c */ /* 0x048fea0000041864 */
[----:B------:R-:W3:Y:S02]  /*8b00*/  MUFU.EX2 R26, R26 ;  /* 0x0000001a001a7308 */ /* 0x000ee40000000800 */
[----:B------:R-:W-:Y:S01]  /*8b10*/  FADD.FTZ R9, R47, R164 ;  /* 0x000000a42f097221 */ /* 0x000fe20000010000 */
[----:B------:R-:W-:Y:S01]  /*8b20*/  HMMA.16816.F32.BF16 R96, R4, R10, R96 ;  /* 0x0000000a0460723c */ /* 0x000fe20000041860 */
[----:B------:R-:W-:Y:S01]  /*8b30*/  FFMA.FTZ R8, R40, c[0x0][0x23c], -R43 ;  /* 0x00008f0028087a23 */ /* 0x000fe2000001082b */
[----:B-1----:R-:W1:Y:S03]  /*8b40*/  LDSM.16.MT88.4 R16, [R122+0x4400] ;  /* 0x004400007a10783b */ /* 0x002e660000004200 */
[----:B------:R-:W-:Y:S01]  /*8b50*/  MUFU.EX2 R46, R46 ;  /* 0x0000002e002e7308 */ /* 0x000fe20000000800 */
[----:B------:R-:W-:-:S02]  /*8b60*/  FADD.FTZ R56, R56, R9 ;  /* 0x0000000938387221 */ /* 0x000fc40000010000 */
[----:B------:R-:W-:Y:S01]  /*8b70*/  FFMA.FTZ R40, R48, c[0x0][0x23c], -R41 ;  /* 0x00008f0030287a23 */ /* 0x000fe20000010829 */
[----:B--2---:R-:W-:Y:S01]  /*8b80*/  HMMA.16816.F32.BF16 R108, R4, R12, R108 ;  /* 0x0000000c046c723c */ /* 0x004fe2000004186c */
[----:B------:R-:W-:-:S03]  /*8b90*/  FADD.FTZ R53, R53, R56 ;  /* 0x0000003835357221 */ /* 0x000fc60000010000 */
[----:B------:R-:W2:Y:S01]  /*8ba0*/  MUFU.EX2 R59, R59 ;  /* 0x0000003b003b7308 */ /* 0x000ea20000000800 */
[----:B------:R-:W-:-:S03]  /*8bb0*/  FADD.FTZ R53, R92, R53 ;  /* 0x000000355c357221 */ /* 0x000fc60000010000 */
[----:B------:R-:W-:Y:S01]  /*8bc0*/  HMMA.16816.F32.BF16 R104, R4, R14, R104 ;  /* 0x0000000e0468723c */ /* 0x000fe20000041868 */
[----:B------:R-:W4:Y:S01]  /*8bd0*/  LDSM.16.MT88.4 R12, [R125+0x4400] ;  /* 0x004400007d0c783b */ /* 0x000f220000004200 */
[----:B------:R-:W-:Y:S02]  /*8be0*/  FADD.FTZ R70, R70, R53 ;  /* 0x0000003546467221 */ /* 0x000fe40000010000 */
[----:B------:R-:W-:Y:S02]  /*8bf0*/  MUFU.EX2 R50, R50 ;  /* 0x0000003200327308 */ /* 0x000fe40000000800 */
[----:B------:R-:W-:Y:S01]  /*8c00*/  FADD.FTZ R70, R55, R70 ;  /* 0x0000004637467221 */ /* 0x000fe20000010000 */
[----:B------:R-:W-:Y:S02]  /*8c10*/  F2FP.BF16.PACK_AB R4, R35, R82 ;  /* 0x000000522304723e */ /* 0x000fe400000010ff */
[----:B---3--:R-:W-:Y:S01]  /*8c20*/  F2FP.BF16.PACK_AB R6, R26, R23 ;  /* 0x000000171a06723e */ /* 0x008fe200000010ff */
[----:B------:R-:W-:-:S02]  /*8c30*/  FADD.FTZ R65, R65, R70 ;  /* 0x0000004641417221 */ /* 0x000fc40000010000 */
[----:B------:R-:W3:Y:S01]  /*8c40*/  MUFU.EX2 R79, R79 ;  /* 0x0000004f004f7308 */ /* 0x000ee20000000800 */
[----:B--2---:R-:W-:Y:S01]  /*8c50*/  F2FP.BF16.PACK_AB R5, R59, R46 ;  /* 0x0000002e3b05723e */ /* 0x004fe200000010ff */
[----:B------:R-:W-:Y:S01]  /*8c60*/  FADD.FTZ R65, R148, R65 ;  /* 0x0000004194417221 */ /* 0x000fe20000010000 */
[----:B------:R-:W-:-:S05]  /*8c70*/  MOV R70, R30 ;  /* 0x0000001e00467202 */ /* 0x000fca0000000f00 */
[----:B------:R2:W-:Y:S01]  /*8c80*/  MUFU.EX2 R47, R8 ;  /* 0x00000008002f7308 */ /* 0x0005e20000000800 */
[----:B---3--:R-:W-:-:S07]  /*8c90*/  F2FP.BF16.PACK_AB R7, R79, R50 ;  /* 0x000000324f07723e */ /* 0x008fce00000010ff */
[----:B------:R-:W-:Y:S01]  /*8ca0*/  MUFU.EX2 R22, R22 ;  /* 0x0000001600167308 */ /* 0x000fe20000000800 */
[C---:B-1----:R-:W-:Y:S01]  /*8cb0*/  HMMA.16816.F32.BF16 R108, R4.reuse, R16, R108 ;  /* 0x00000010046c723c */ /* 0x042fe2000004186c */
[----:B--2---:R-:W1:Y:S06]  /*8cc0*/  LDSM.16.MT88.4 R8, [R122+0x4800] ;  /* 0x004800007a08783b */ /* 0x004e6c0000004200 */
[----:B------:R-:W2:Y:S01]  /*8cd0*/  MUFU.EX2 R69, R69 ;  /* 0x0000004500457308 */ /* 0x000ea20000000800 */
[C---:B------:R-:W-:Y:S01]  /*8ce0*/  HMMA.16816.F32.BF16 R104, R4.reuse, R18, R104 ;  /* 0x000000120468723c */ /* 0x040fe20000041868 */
[----:B------:R-:W3:Y:S06]  /*8cf0*/  LDSM.16.MT88.4 R16, [R125+0x4800] ;  /* 0x004800007d10783b */ /* 0x000eec0000004200 */
[----:B------:R-:W5:Y:S01]  /*8d00*/  MUFU.EX2 R64, R64 ;  /* 0x0000004000407308 */ /* 0x000f620000000800 */
[C---:B----4-:R-:W-:Y:S07]  /*8d10*/  HMMA.16816.F32.BF16 R100, R4.reuse, R12, R100 ;  /* 0x0000000c0464723c */ /* 0x050fee0000041864 */
[----:B------:R-:W-:Y:S01]  /*8d20*/  MUFU.EX2 R40, R40 ;  /* 0x0000002800287308 */ /* 0x000fe20000000800 */
[----:B------:R-:W-:Y:S01]  /*8d30*/  FADD.FTZ R12, R142, R65 ;  /* 0x000000418e0c7221 */ /* 0x000fe20000010000 */
[----:B------:R-:W-:Y:S06]  /*8d40*/  HMMA.16816.F32.BF16 R96, R4, R14, R96 ;  /* 0x0000000e0460723c */ /* 0x000fec0000041860 */
[----:B------:R-:W4:Y:S01]  /*8d50*/  MUFU.EX2 R45, R45 ;  /* 0x0000002d002d7308 */ /* 0x000f220000000800 */
[----:B------:R-:W-:-:S04]  /*8d60*/  FADD.FTZ R12, R63, R12 ;  /* 0x0000000c3f0c7221 */ /* 0x000fc80000010000 */
[----:B------:R-:W-:Y:S01]  /*8d70*/  FADD.FTZ R77, R77, R12 ;  /* 0x0000000c4d4d7221 */ /* 0x000fe20000010000 */
[----:B--2---:R-:W-:Y:S01]  /*8d80*/  F2FP.BF16.PACK_AB R4, R69, R22 ;  /* 0x000000164504723e */ /* 0x004fe200000010ff */
[----:B------:R-:W2:Y:S01]  /*8d90*/  LDSM.16.MT88.4 R12, [R122+0x4c00] ;  /* 0x004c00007a0c783b */ /* 0x000ea20000004200 */
[----:B------:R-:W-:Y:S01]  /*8da0*/  MUFU.EX2 R39, R39 ;  /* 0x0000002700277308 */ /* 0x000fe20000000800 */
[----:B-----5:R-:W-:Y:S01]  /*8db0*/  F2FP.BF16.PACK_AB R6, R57, R64 ;  /* 0x000000403906723e */ /* 0x020fe200000010ff */
[----:B------:R-:W-:-:S04]  /*8dc0*/  FADD.FTZ R34, R34, R77 ;  /* 0x0000004d22227221 */ /* 0x000fc80000010000 */
[----:B------:R-:W-:Y:S02]  /*8dd0*/  FADD.FTZ R73, R73, R34 ;  /* 0x0000002249497221 */ /* 0x000fe40000010000 */
[----:B------:R-:W5:Y:S01]  /*8de0*/  MUFU.EX2 R44, R44 ;  /* 0x0000002c002c7308 */ /* 0x000f620000000800 */
[----:B----4-:R-:W-:Y:S01]  /*8df0*/  F2FP.BF16.PACK_AB R5, R45, R40 ;  /* 0x000000282d05723e */ /* 0x010fe200000010ff */
[----:B------:R-:W-:-:S04]  /*8e00*/  FADD.FTZ R24, R24, R73 ;  /* 0x0000004918187221 */ /* 0x000fc80000010000 */
[----:B------:R-:W-:Y:S02]  /*8e10*/  FADD.FTZ R75, R75, R24 ;  /* 0x000000184b4b7221 */ /* 0x000fe40000010000 */
[----:B------:R-:W4:Y:S02]  /*8e20*/  MUFU.EX2 R42, R42 ;  /* 0x0000002a002a7308 */ /* 0x000f240000000800 */
[----:B------:R-:W-:-:S04]  /*8e30*/  FADD.FTZ R68, R68, R75 ;  /* 0x0000004b44447221 */ /* 0x000fc80000010000 */
[----:B------:R-:W-:Y:S01]  /*8e40*/  FADD.FTZ R71, R71, R68 ;  /* 0x0000004447477221 */ /* 0x000fe20000010000 */
[----:B-----5:R-:W-:Y:S01]  /*8e50*/  F2FP.BF16.PACK_AB R7, R44, R39 ;  /* 0x000000272c07723e */ /* 0x020fe200000010ff */
[----:B------:R-:W-:Y:S02]  /*8e60*/  MUFU.EX2 R31, R31 ;  /* 0x0000001f001f7308 */ /* 0x000fe40000000800 */
[----:B------:R-:W-:-:S04]  /*8e70*/  FADD.FTZ R71, R66, R71 ;  /* 0x0000004742477221 */ /* 0x000fc80000010000 */
[----:B------:R-:W-:Y:S01]  /*8e80*/  FADD.FTZ R46, R46, R71 ;  /* 0x000000472e2e7221 */ /* 0x000fe20000010000 */
[----:B-1----:R-:W-:Y:S01]  /*8e90*/  HMMA.16816.F32.BF16 R108, R4, R8, R108 ;  /* 0x00000008046c723c */ /* 0x002fe2000004186c */
[----:B------:R-:W-:Y:S02]  /*8ea0*/  MUFU.EX2 R38, R38 ;  /* 0x0000002600267308 */ /* 0x000fe40000000800 */
        /* <DEDUP_REMOVED lines=9> */
[----:B------:R-:W1:Y:S01]  /*8f40*/  LDSM.16.MT88.4 R8, [R125+0x4c00] ;  /* 0x004c00007d08783b */ /* 0x000e620000004200 */
[----:B------:R-:W3:Y:S01]  /*8f50*/  MUFU.EX2 R28, R28 ;  /* 0x0000001c001c7308 */ /* 0x000ee20000000800 */
[----:B------:R-:W-:-:S04]  /*8f60*/  FADD.FTZ R136, R136, R27 ;  /* 0x0000001b88887221 */ /* 0x000fc80000010000 */
[----:B------:R-:W-:Y:S01]  /*8f70*/  FADD.FTZ R17, R25, R136 ;  /* 0x0000008819117221 */ /* 0x000fe20000010000 */
[----:B------:R-:W-:Y:S02]  /*8f80*/  HMMA.16816.F32.BF16 R96, R4, R18, R96 ;  /* 0x000000120460723c */ /* 0x000fe40000041860 */
[----:B------:R-:W-:Y:S01]  /*8f90*/  MUFU.EX2 R0, R0 ;  /* 0x0000000000007308 */ /* 0x000fe20000000800 */
[----:B------:R-:W-:-:S04]  /*8fa0*/  FADD.FTZ R17, R94, R17 ;  /* 0x000000115e117221 */ /* 0x000fc80000010000 */
[----:B------:R-:W-:Y:S01]  /*8fb0*/  FADD.FTZ R16, R82, R17 ;  /* 0x0000001152107221 */ /* 0x000fe20000010000 */
[----:B----4-:R-:W-:Y:S02]  /*8fc0*/  F2FP.BF16.PACK_AB R4, R47, R42 ;  /* 0x0000002a2f04723e */ /* 0x010fe400000010ff */
[----:B------:R-:W4:Y:S01]  /*8fd0*/  MUFU.EX2 R91, R91 ;  /* 0x0000005b005b7308 */ /* 0x000f220000000800 */
[----:B---3--:R-:W-:Y:S01]  /*8fe0*/  F2FP.BF16.PACK_AB R5, R28, R29 ;  /* 0x0000001d1c05723e */ /* 0x008fe200000010ff */
[----:B------:R-:W-:Y:S01]  /*8ff0*/  FADD.FTZ R16, R35, R16 ;  /* 0x0000001023107221 */ /* 0x000fe20000010000 */
[----:B------:R-:W-:Y:S02]  /*9000*/  F2FP.BF16.PACK_AB R6, R38, R31 ;  /* 0x0000001f2606723e */ /* 0x000fe400000010ff */
[----:B----4-:R-:W-:-:S07]  /*9010*/  F2FP.BF16.PACK_AB R7, R91, R0 ;  /* 0x000000005b07723e */ /* 0x010fce00000010ff */
[C---:B--2---:R-:W-:Y:S07]  /*9020*/  HMMA.16816.F32.BF16 R108, R4.reuse, R12, R108 ;  /* 0x0000000c046c723c */ /* 0x044fee000004186c */
[----:B------:R-:W-:Y:S01]  /*9030*/  FADD.FTZ R13, R23, R16 ;  /* 0x00000010170d7221 */ /* 0x000fe20000010000 */
[----:B------:R-:W-:Y:S01]  /*9040*/  HMMA.16816.F32.BF16 R104, R4, R14, R104 ;  /* 0x0000000e0468723c */ /* 0x000fe20000041868 */
[----:B------:R-:W-:Y:S02]  /*9050*/  FADD.FTZ R12, R40, R79 ;  /* 0x0000004f280c7221 */ /* 0x000fe40000010000 */
        /* <DEDUP_REMOVED lines=14> */
[----:B------:R-:W-:Y:S02]  /*9140*/  FADD.FTZ R0, R0, R29 ;  /* 0x0000001d00007221 */ /* 0x000fe40000010000 */
[----:B------:R-:W-:Y:S02]  /*9150*/  FADD.FTZ R42, R47, R42 ;  /* 0x0000002a2f2a7221 */ /* 0x000fe40000010000 */
[----:B------:R-:W-:Y:S02]  /*9160*/  FADD.FTZ R91, R91, R0 ;  /* 0x000000005b5b7221 */ /* 0x000fe40000010000 */
[----:B------:R-:W-:-:S04]  /*9170*/  FADD.FTZ R31, R31, R42 ;  /* 0x0000002a1f1f7221 */ /* 0x000fc80000010000 */
[----:B------:R-:W-:Y:S02]  /*9180*/  FADD.FTZ R89, R38, R31 ;  /* 0x0000001f26597221 */ /* 0x000fe40000010000 */
.L_x_4253:
[----:B------:R-:W-:-:S13]  /*9190*/  ISETP.GE.AND P0, PT, R90, 0x1, PT ;  /* 0x000000015a00780c */ /* 0x000fda0003f06270 */
[----:B------:R-:W-:Y:S05]  /*91a0*/  @!P0 BRA `(.L_x_4261) ;  /* 0x000030d000008947 */ /* 0x000fea0003800000 */
[----:B------:R-:W-:Y:S01]  /*91b0*/  IMAD.MOV.U32 R134, RZ, RZ, c[0x0][0x1a0] ;  /* 0x00006800ff867624 */ /* 0x000fe200078e00ff */
[----:B------:R-:W-:Y:S02]  /*91c0*/  MOV R92, R69 ;  /* 0x00000045005c7202 */ /* 0x000fe40000000f00 */
[----:B------:R-:W-:Y:S01]  /*91d0*/  MOV R93, R70 ;  /* 0x00000046005d7202 */ /* 0x000fe20000000f00 */
[----:B------:R-:W-:-:S05]  /*91e0*/  IMAD.U32 R133, R134, -0x80, RZ ;  /* 0xffffff8086857824 */ /* 0x000fca00078e00ff */
[----:B------:R-:W-:Y:S02]  /*91f0*/  SHF.R.S32.HI R132, RZ, 0x1f, R133 ;  /* 0x0000001fff847819 */ /* 0x000fe40000011485 */
.L_x_4265:
[----:B------:R-:W-:Y:S01]  /*9200*/  MOV R130, R133 ;  /* 0x0000008500827202 */ /* 0x000fe20000000f00 */
[----:B------:R-:W-:Y:S04]  /*9210*/  DEPBAR.LE SB0, 0x0 ;  /* 0x000080000000791a */ /* 0x000fe80000000000 */
[----:B------:R-:W-:Y:S01]  /*9220*/  BAR.SYNC.DEFER_BLOCKING 0x0 ;  /* 0x0000000000007b1d */ /* 0x000fe20000010000 */
[----:B------:R-:W-:Y:S05]  /*9230*/  MOV R131, R132 ;  /* 0x0000008400837202 */ /* 0x000fea0000000f00 */
        /* <DEDUP_REMOVED lines=60> */
.L_x_4262:
        /* <DEDUP_REMOVED lines=9> */
[----:B------:R-:W-:Y:S01]  /*9690*/  @!P2 IMAD.MOV.U32 R0, RZ, RZ, c[0x0][0x1a4] ;  /* 0x00006900ff00a624 */ /* 0x000fe200078e00ff */
[CC--:B------:R-:W-:Y:S01]  /*96a0*/  @!P2 LEA R138, P3, R87.reuse, R126.reuse, 0x1 ;  /* 0x0000007e578aa211 */ /* 0x0c0fe200078608ff */
[----:B------:R-:W-:Y:S01]  /*96b0*/  @P2 STS.64 [R112+0x3008], RZ ;  /* 0x003008ff70002388 */ /* 0x000fe20000000a00 */
[C---:B------:R-:W-:Y:S01]  /*96c0*/  @!P2 LEA.HI.X R128, R134.reuse, R131, R128, 0x6, P0 ;  /* 0x000000838680a211 */ /* 0x040fe200000f3480 */
[----:B------:R-:W-:Y:S01]  /*96d0*/  @!P2 IMAD.WIDE.U32 R130, R134, 0x60, R130 ;  /* 0x000000608682a825 */ /* 0x000fe200078e0082 */
[-C--:B------:R-:W-:Y:S01]  /*96e0*/  @!P2 LEA.HI.X R139, R87, R127.reuse, R2, 0x1, P3 ;  /* 0x0000007f578ba211 */ /* 0x080fe200018f0c02 */
[----:B------:R-:W-:Y:S01]  /*96f0*/  @!PT LDS RZ, [RZ] ;  /* 0x00000000fffff984 */ /* 0x000fe20000000800 */
[----:B------:R-:W-:Y:S01]  /*9700*/  @!PT LDS RZ, [RZ] ;  /* 0x00000000fffff984 */ /* 0x000fe20000000800 */
[----:B------:R-:W-:Y:S01]  /*9710*/  @!PT LDS RZ, [RZ] ;  /* 0x00000000fffff984 */ /* 0x000fe20000000800 */
[----:B------:R1:W-:Y:S01]  /*9720*/  @!P2 LDGSTS.E.BYPASS.LTC128B.128 [R112+0x3000], [R94.64] ;  /* 0x030000005e70afae */ /* 0x0003e2000b901d4c */
[CC--:B------:R-:W-:Y:S01]  /*9730*/  @!P2 LEA R136, P0, R129.reuse, R126.reuse, 0x1 ;  /* 0x0000007e8188a211 */ /* 0x0c0fe200078008ff */
[----:B------:R-:W-:Y:S02]  /*9740*/  @!P2 IMAD R0, R0, 0x60, RZ ;  /* 0x000000600000a824 */ /* 0x000fe400078e02ff */
[----:B------:R-:W-:Y:S01]  /*9750*/  @P2 STS.128 [R112+0x3800], RZ ;  /* 0x003800ff70002388 */ /* 0x000fe20000000c00 */
[-C--:B------:R-:W-:Y:S01]  /*9760*/  @!P2 LEA.HI.X R137, R129, R127.reuse, R128, 0x1, P0 ;  /* 0x0000007f8189a211 */ /* 0x080fe200000f0c80 */
[----:B------:R-:W-:Y:S01]  /*9770*/  @!P2 IMAD.IADD R0, R0, 0x1, R131 ;  /* 0x000000010000a824 */ /* 0x000fe200078e0283 */
[C---:B------:R-:W-:Y:S01]  /*9780*/  @!P2 LEA R126, P0, R130.reuse, R126, 0x1 ;  /* 0x0000007e827ea211 */ /* 0x040fe200078008ff */
        /* <DEDUP_REMOVED lines=20> */
[----:B------:R-:W-:Y:S04]  /*98d0*/  LDSM.16.M88.4 R68, [R85] ;  /* 0x000000005544783b */ /* 0x000fe80000000200 */
[----:B------:R-:W5:Y:S01]  /*98e0*/  LDSM.16.M88.4 R28, [R3] ;  /* 0x00000000031c783b */ /* 0x000f620000000200 */
        /* <DEDUP_REMOVED lines=12> */
[----:B------:R-:W1:Y:S04]  /*99b0*/  LDSM.16.M88.4 R76, [R84+0x2c00] ;  /* 0x002c0000544c783b */ /* 0x000e680000000200 */
[----:B------:R-:W1:Y:S01]  /*99c0*/  LDSM.16.M88.4 R72, [R3+0x1000] ;  /* 0x001000000348783b */ /* 0x000e620000000200 */
[C---:B----4-:R-:W-:Y:S03]  /*99d0*/  HMMA.16816.F32.BF16 R12, R64.reuse, R16, RZ ;  /* 0x00000010400c723c */ /* 0x050fe600000418ff */
[----:B------:R-:W4:Y:S05]  /*99e0*/  LDSM.16.M88.4 R80, [R3+0x1400] ;  /* 0x001400000350783b */ /* 0x000f2a0000000200 */
[----:B------:R-:W-:Y:S08]  /*99f0*/  HMMA.16816.F32.BF16 R16, R64, R18, RZ ;  /* 0x000000124010723c */ /* 0x000ff000000418ff */
[C---:B-----5:R-:W-:Y:S08]  /*9a00*/  HMMA.16816.F32.BF16 R4, R68.reuse, R28, R4 ;  /* 0x0000001c4404723c */ /* 0x060ff00000041804 */
[C---:B------:R-:W-:Y:S08]  /*9a10*/  HMMA.16816.F32.BF16 R8, R68.reuse, R30, R8 ;  /* 0x0000001e4408723c */ /* 0x040ff00000041808 */
[C---:B--2---:R-:W-:Y:S08]  /*9a20*/  HMMA.16816.F32.BF16 R12, R68.reuse, R20, R12 ;  /* 0x00000014440c723c */ /* 0x044ff0000004180c */
[----:B------:R-:W-:Y:S08]  /*9a30*/  HMMA.16816.F32.BF16 R16, R68, R22, R16 ;  /* 0x000000164410723c */ /* 0x000ff00000041810 */
[C---:B-1----:R-:W-:Y:S08]  /*9a40*/  HMMA.16816.F32.BF16 R20, R64.reuse, R24, RZ ;  /* 0x000000184014723c */ /* 0x042ff000000418ff */
[C---:B------:R-:W-:Y:S08]  /*9a50*/  HMMA.16816.F32.BF16 R24, R64.reuse, R26, RZ ;  /* 0x0000001a4018723c */ /* 0x040ff000000418ff */
[C---:B------:R-:W-:Y:S08]  /*9a60*/  HMMA.16816.F32.BF16 R28, R64.reuse, R32, RZ ;  /* 0x00000020401c723c */ /* 0x040ff000000418ff */
[C---:B------:R-:W-:Y:S08]  /*9a70*/  HMMA.16816.F32.BF16 R32, R64.reuse, R34, RZ ;  /* 0x000000224020723c */ /* 0x040ff000000418ff */
[C---:B------:R-:W-:Y:S08]  /*9a80*/  HMMA.16816.F32.BF16 R36, R64.reuse, R40, RZ ;  /* 0x000000284024723c */ /* 0x040ff000000418ff */
[C---:B------:R-:W-:Y:S08]  /*9a90*/  HMMA.16816.F32.BF16 R40, R64.reuse, R42, RZ ;  /* 0x0000002a4028723c */ /* 0x040ff000000418ff */
[----:B------:R-:W-:Y:S08]  /*9aa0*/  HMMA.16816.F32.BF16 R44, R64, R52, RZ ;  /* 0x00000034402c723c */ /* 0x000ff000000418ff */
[C---:B------:R-:W-:Y:S08]  /*9ab0*/  HMMA.16816.F32.BF16 R20, R68.reuse, R60, R20 ;  /* 0x0000003c4414723c */ /* 0x040ff00000041814 */
[C---:B------:R-:W-:Y:S08]  /*9ac0*/  HMMA.16816.F32.BF16 R24, R68.reuse, R62, R24 ;  /* 0x0000003e4418723c */ /* 0x040ff00000041818 */
[C---:B---3--:R-:W-:Y:S08]  /*9ad0*/  HMMA.16816.F32.BF16 R28, R68.reuse, R48, R28 ;  /* 0x00000030441c723c */ /* 0x048ff0000004181c */
        /* <DEDUP_REMOVED lines=8> */
[C---:B------:R-:W-:Y:S01]  /*9b60*/  HMMA.16816.F32.BF16 R40, R68.reuse, R74, R40 ;  /* 0x0000004a4428723c */ /* 0x040fe20000041828 */
[----:B------:R-:W2:Y:S01]  /*9b70*/  LDSM.16.M88.4 R72, [R3+0x1c00] ;  /* 0x001c00000348783b */ /* 0x000ea20000000200 */
[----:B------:R-:W-:Y:S04]  /*9b80*/  DEPBAR.LE SB0, 0x0 ;  /* 0x000080000000791a */ /* 0x000fe80000000000 */
[----:B------:R-:W-:Y:S02]  /*9b90*/  BAR.SYNC.DEFER_BLOCKING 0x0 ;  /* 0x0000000000007b1d */ /* 0x000fe40000010000 */
[C---:B----4-:R-:W-:Y:S08]  /*9ba0*/  HMMA.16816.F32.BF16 R44, R68.reuse, R80, R44 ;  /* 0x00000050442c723c */ /* 0x050ff0000004182c */
[C---:B------:R-:W-:Y:S08]  /*9bb0*/  HMMA.16816.F32.BF16 R48, R68.reuse, R82, R48 ;  /* 0x000000524430723c */ /* 0x040ff00000041830 */
[C---:B-1----:R-:W-:Y:S08]  /*9bc0*/  HMMA.16816.F32.BF16 R52, R68.reuse, R76, R52 ;  /* 0x0000004c4434723c */ /* 0x042ff00000041834 */
        /* <DEDUP_REMOVED lines=68> */
[----:B------:R-:W-:Y:S04]  /*a010*/  IMAD.MOV.U32 R75, RZ, RZ, R78 ;  /* 0x000000ffff4b7224 */ /* 0x000fe800078e004e */
.L_x_4264:
[----:B------:R1:W-:Y:S01]  /*a020*/  @P2 STS [R112+0x1000], RZ ;  /* 0x001000ff70002388 */ /* 0x0003e20000000800 */
[CC--:B------:R-:W-:Y:S01]  /*a030*/  LEA R74, P5, R75.reuse, R124.reuse, 0x1 ;  /* 0x0000007c4b4a7211 */ /* 0x0c0fe200078a08ff */
[----:B------:R-:W-:Y:S01]  /*a040*/  @!P2 IMAD.MOV.U32 R69, RZ, RZ, c[0x0][0x19c] ;  /* 0x00006700ff45a624 */ /* 0x000fe200078e00ff */
[----:B------:R-:W-:Y:S01]  /*a050*/  @!P2 LEA R68, P3, R70, R75, 0x6 ;  /* 0x0000004b4644a211 */ /* 0x000fe200078630ff */
[----:B------:R1:W-:Y:S01]  /*a060*/  @P2 STS [R112+0x1004], RZ ;  /* 0x001004ff70002388 */ /* 0x0003e20000000800 */
[C---:B------:R-:W-:Y:S01]  /*a070*/  @!P2 IADD3 R2, P0, R75.reuse, UR10, RZ ;  /* 0x0000000a4b02ac10 */ /* 0x040fe2000ff1e0ff */
[----:B------:R-:W-:Y:S01]  /*a080*/  @!P2 IMAD.MOV.U32 R76, RZ, RZ, R75 ;  /* 0x000000ffff4ca224 */ /* 0x000fe200078e004b */
[-CC-:B------:R-:W-:Y:S01]  /*a090*/  LEA.HI.X R75, R75, R123.reuse, R72.reuse, 0x1, P5 ;  /* 0x0000007b4b4b7211 */ /* 0x180fe200028f0c48 */
[----:B------:R1:W-:Y:S01]  /*a0a0*/  @P2 STS.64 [R112+0x1008], RZ ;  /* 0x001008ff70002388 */ /* 0x0003e20000000a00 */
[----:B------:R-:W-:Y:S01]  /*a0b0*/  @!P2 IMAD.MOV.U32 R77, RZ, RZ, R72 ;  /* 0x000000ffff4da224 */ /* 0x000fe200078e0048 */
[----:B------:R-:W-:Y:S01]  /*a0c0*/  @!P2 LEA R80, P4, R2, R124, 0x1 ;  /* 0x0000007c0250a211 */ /* 0x000fe200078808ff */
        /* <DEDUP_REMOVED lines=8> */
[----:B------:R-:W-:Y:S01]  /*a150*/  @!P2 IADD3.X R70, R72, UR9, RZ, P0, !PT ;  /* 0x000000094846ac10 */ /* 0x000fe200087fe4ff */
[----:B------:R-:W-:Y:S01]  /*a160*/  @!P2 IMAD R0, R0, 0x60, RZ ;  /* 0x000000600000a824 */ /* 0x000fe200078e02ff */
[-C--:B------:R-:W-:Y:S02]  /*a170*/  @!P2 LEA R78, P3, R68, R124.reuse, 0x1 ;  /* 0x0000007c444ea211 */ /* 0x080fe400078608ff */
[-C--:B------:R-:W-:Y:S01]  /*a180*/  @!P2 LEA.HI.X R81, R2, R123.reuse, R70, 0x1, P4 ;  /* 0x0000007b0251a211 */ /* 0x080fe200020f0c46 */
[----:B------:R-:W-:Y:S01]  /*a190*/  @!P2 IMAD.IADD R0, R0, 0x1, R77 ;  /* 0x000000010000a824 */ /* 0x000fe200078e024d */
[-C--:B------:R-:W-:Y:S02]  /*a1a0*/  @!P2 LEA.HI.X R79, R68, R123.reuse, R69, 0x1, P3 ;  /* 0x0000007b444fa211 */ /* 0x080fe400018f0c45 */
[C---:B------:R-:W-:Y:S01]  /*a1b0*/  @!P2 LEA R82, P0, R76.reuse, R124, 0x1 ;  /* 0x0000007c4c52a211 */ /* 0x040fe200078008ff */
[----:B------:R-:W-:Y:S01]  /*a1c0*/  @!PT LDS RZ, [RZ] ;  /* 0x00000000fffff984 */ /* 0x000fe20000000800 */
[----:B------:R-:W-:Y:S01]  /*a1d0*/  @!PT LDS RZ, [RZ] ;  /* 0x00000000fffff984 */ /* 0x000fe20000000800 */
[----:B------:R-:W-:Y:S01]  /*a1e0*/  @!PT LDS RZ, [RZ] ;  /* 0x00000000fffff984 */ /* 0x000fe20000000800 */
[----:B------:R1:W-:Y:S01]  /*a1f0*/  @!P2 LDGSTS.E.BYPASS.LTC128B.128 [R112+0x1800], [R80.64] ;  /* 0x018000005070afae */ /* 0x0003e2000b901d4c */
[----:B------:R-:W-:Y:S02]  /*a200*/  IMAD.MOV.U32 R124, RZ, RZ, R74 ;  /* 0x000000ffff7c7224 */ /* 0x000fe400078e004a */
        /* <DEDUP_REMOVED lines=13> */
.L_x_4263:
        /* <DEDUP_REMOVED lines=17> */
[C---:B------:R-:W-:Y:S05]  /*a3f0*/  IADD3 R76, R94.reuse, 0x11, RZ ;  /* 0x000000115e4c7810 */ /* 0x040fea0007ffe0ff */
[----:B------:R-:W3:Y:S10]  /*a400*/  I2F R77, R77 ;  /* 0x0000004d004d7306 */ /* 0x000ef40000201400 */
[----:B------:R-:W4:Y:S10]  /*a410*/  I2F R74, R74 ;  /* 0x0000004a004a7306 */ /* 0x000f340000201400 */
[----:B------:R-:W5:Y:S10]  /*a420*/  I2F R79, R79 ;  /* 0x0000004f004f7306 */ /* 0x000f740000201400 */
[----:B------:R-:W1:Y:S10]  /*a430*/  I2F R76, R76 ;  /* 0x0000004c004c7306 */ /* 0x000e740000201400 */
[----:B------:R-:W1:Y:S10]  /*a440*/  I2F R81, R81 ;  /* 0x0000005100517306 */ /* 0x000e740000201400 */
[----:B------:R-:W1:Y:S10]  /*a450*/  I2F R78, R78 ;  /* 0x0000004e004e7306 */ /* 0x000e740000201400 */
[----:B------:R-:W1:Y:S10]  /*a460*/  I2F R80, R80 ;  /* 0x0000005000507306 */ /* 0x000e740000201400 */
[----:B------:R-:W1:Y:S10]  /*a470*/  I2F R87, R87 ;  /* 0x0000005700577306 */ /* 0x000e740000201400 */
[----:B------:R-:W1:Y:S10]  /*a480*/  I2F R82, R82 ;  /* 0x0000005200527306 */ /* 0x000e740000201400 */
[----:B------:R-:W-:Y:S10]  /*a490*/  I2F R69, R2 ;  /* 0x0000000200457306 */ /* 0x000ff40000201400 */
[----:B------:R1:W-:Y:S02]  /*a4a0*/  I2F R2, R68 ;  /* 0x0000004400027306 */ /* 0x0003e40000201400 */
[C---:B-1----:R-:W-:Y:S01]  /*a4b0*/  IADD3 R68, R94.reuse, 0x59, RZ ;  /* 0x000000595e447810 */ /* 0x042fe20007ffe0ff */
[C---:B------:R-:W-:Y:S02]  /*a4c0*/  FFMA.FTZ R4, R75.reuse, UR4, R4 ;  /* 0x000000044b047c23 */ /* 0x040fe40008010004 */
[----:B------:R-:W-:Y:S01]  /*a4d0*/  FFMA.FTZ R6, R75, UR4, R6 ;  /* 0x000000044b067c23 */ /* 0x000fe20008010006 */
[----:B------:R-:W-:Y:S01]  /*a4e0*/  IADD3 R75, R94, 0x30, RZ ;  /* 0x000000305e4b7810 */ /* 0x000fe20007ffe0ff */
[C---:B--2---:R-:W-:Y:S03]  /*a4f0*/  FFMA.FTZ R5, R72.reuse, UR4, R5 ;  /* 0x0000000448057c23 */ /* 0x044fe60008010005 */
[----:B------:R-:W-:Y:S01]  /*a500*/  I2F R68, R68 ;  /* 0x0000004400447306 */ /* 0x000fe20000201400 */
[----:B------:R-:W-:Y:S01]  /*a510*/  FFMA.FTZ R7, R72, UR4, R7 ;  /* 0x0000000448077c23 */ /* 0x000fe20008010007 */
[----:B------:R-:W-:Y:S01]  /*a520*/  IADD3 R72, R94, 0x31, RZ ;  /* 0x000000315e487810 */ /* 0x000fe20007ffe0ff */
[C---:B---3--:R-:W-:Y:S01]  /*a530*/  FFMA.FTZ R8, R77.reuse, UR4, R8 ;  /* 0x000000044d087c23 */ /* 0x048fe20008010008 */
[----:B------:R-:W-:Y:S01]  /*a540*/  FMNMX.FTZ R128, R4, R93, !PT ;  /* 0x0000005d04807209 */ /* 0x000fe20007810000 */
[----:B------:R-:W-:Y:S01]  /*a550*/  FFMA.FTZ R10, R77, UR4, R10 ;  /* 0x000000044d0a7c23 */ /* 0x000fe2000801000a */
[----:B------:R-:W-:Y:S01]  /*a560*/  IADD3 R77, R94, 0x38, RZ ;  /* 0x000000385e4d7810 */ /* 0x000fe20007ffe0ff */
[----:B----4-:R-:W-:Y:S01]  /*a570*/  FFMA.FTZ R9, R74, UR4, R9 ;  /* 0x000000044a097c23 */ /* 0x010fe20008010009 */
[----:B------:R-:W-:Y:S01]  /*a580*/  FMNMX.FTZ R70, R6, R92, !PT ;  /* 0x0000005c06467209 */ /* 0x000fe20007810000 */
[----:B------:R-:W-:Y:S01]  /*a590*/  FFMA.FTZ R11, R74, UR4, R11 ;  /* 0x000000044a0b7c23 */ /* 0x000fe2000801000b */
[----:B------:R-:W1:Y:S01]  /*a5a0*/  I2F R75, R75 ;  /* 0x0000004b004b7306 */ /* 0x000e620000201400 */
[----:B------:R-:W-:Y:S01]  /*a5b0*/  IADD3 R74, R94, 0x39, RZ ;  /* 0x000000395e4a7810 */ /* 0x000fe20007ffe0ff */
[----:B-----5:R-:W-:Y:S01]  /*a5c0*/  FFMA.FTZ R12, R79, UR4, R12 ;  /* 0x000000044f0c7c23 */ /* 0x020fe2000801000c */
[----:B------:R-:W-:Y:S01]  /*a5d0*/  FMNMX.FTZ R71, R5, R128, !PT ;  /* 0x0000008005477209 */ /* 0x000fe20007810000 */
[----:B------:R-:W-:Y:S01]  /*a5e0*/  FFMA.FTZ R14, R79, UR4, R14 ;  /* 0x000000044f0e7c23 */ /* 0x000fe2000801000e */
[----:B------:R-:W-:Y:S01]  /*a5f0*/  FMNMX.FTZ R73, R7, R70, !PT ;  /* 0x0000004607497209 */ /* 0x000fe20007810000 */
[----:B------:R-:W-:Y:S01]  /*a600*/  FFMA.FTZ R13, R76, UR4, R13 ;  /* 0x000000044c0d7c23 */ /* 0x000fe2000801000d */
[----:B------:R-:W-:Y:S01]  /*a610*/  FMNMX.FTZ R128, R8, R71, !PT ;  /* 0x0000004708807209 */ /* 0x000fe20007810000 */
[----:B------:R-:W-:Y:S01]  /*a620*/  FFMA.FTZ R15, R76, UR4, R15 ;  /* 0x000000044c0f7c23 */ /* 0x000fe2000801000f */
[C---:B------:R-:W-:Y:S01]  /*a630*/  IADD3 R76, R94.reuse, 0x41, RZ ;  /* 0x000000415e4c7810 */ /* 0x040fe20007ffe0ff */
[----:B------:R-:W2:Y:S01]  /*a640*/  I2F R72, R72 ;  /* 0x0000004800487306 */ /* 0x000ea20000201400 */
[C---:B------:R-:W-:Y:S01]  /*a650*/  FFMA.FTZ R16, R81.reuse, UR4, R16 ;  /* 0x0000000451107c23 */ /* 0x040fe20008010010 */
[C---:B------:R-:W-:Y:S01]  /*a660*/  IADD3 R71, R94.reuse, 0x58, RZ ;  /* 0x000000585e477810 */ /* 0x040fe20007ffe0ff */
[----:B------:R-:W-:Y:S01]  /*a670*/  FFMA.FTZ R18, R81, UR4, R18 ;  /* 0x0000000451127c23 */ /* 0x000fe20008010012 */
[----:B------:R-:W-:Y:S01]  /*a680*/  IADD3 R81, R94, 0x48, RZ ;  /* 0x000000485e517810 */ /* 0x000fe20007ffe0ff */
[----:B------:R-:W-:Y:S01]  /*a690*/  FFMA.FTZ R17, R78, UR4, R17 ;  /* 0x000000044e117c23 */ /* 0x000fe20008010011 */
[----:B------:R-:W-:Y:S01]  /*a6a0*/  FMNMX.FTZ R70, R10, R73, !PT ;  /* 0x000000490a467209 */ /* 0x000fe20007810000 */
[----:B------:R-:W-:Y:S01]  /*a6b0*/  FFMA.FTZ R19, R78, UR4, R19 ;  /* 0x000000044e137c23 */ /* 0x000fe20008010013 */
[----:B------:R-:W-:Y:S01]  /*a6c0*/  FMNMX.FTZ R73, R9, R128, !PT ;  /* 0x0000008009497209 */ /* 0x000fe20007810000 */
[C---:B------:R-:W-:Y:S01]  /*a6d0*/  FFMA.FTZ R20, R83.reuse, UR4, R20 ;  /* 0x0000000453147c23 */ /* 0x040fe20008010014 */
[----:B------:R-:W3:Y:S01]  /*a6e0*/  I2F R77, R77 ;  /* 0x0000004d004d7306 */ /* 0x000ee20000201400 */
        /* <DEDUP_REMOVED lines=14> */
[C---:B-1----:R-:W-:Y:S01]  /*a7d0*/  FFMA.FTZ R28, R75.reuse, UR4, R28 ;  /* 0x000000044b1c7c23 */ /* 0x042fe2000801001c */
[----:B------:R-:W-:Y:S01]  /*a7e0*/  IADD3 R73, R94, 0x60, RZ ;  /* 0x000000605e497810 */ /* 0x000fe20007ffe0ff */
[----:B------:R-:W-:Y:S01]  /*a7f0*/  FFMA.FTZ R30, R75, UR4, R30 ;  /* 0x000000044b1e7c23 */ /* 0x000fe2000801001e */
[----:B------:R-:W-:Y:S01]  /*a800*/  FMNMX.FTZ R70, R18, R129, !PT ;  /* 0x0000008112467209 */ /* 0x000fe20007810000 */
[C---:B--2---:R-:W-:Y:S01]  /*a810*/  FFMA.FTZ R29, R72.reuse, UR4, R29 ;  /* 0x00000004481d7c23 */ /* 0x044fe2000801001d */
[----:B------:R-:W-:Y:S01]  /*a820*/  I2F R76, R76 ;  /* 0x0000004c004c7306 */ /* 0x000fe20000201400 */
[----:B------:R-:W-:Y:S01]  /*a830*/  FFMA.FTZ R31, R72, UR4, R31 ;  /* 0x00000004481f7c23 */ /* 0x000fe2000801001f */
[----:B------:R-:W-:Y:S02]  /*a840*/  FMNMX.FTZ R129, R17, R128, !PT ;  /* 0x0000008011817209 */ /* 0x000fe40007810000 */
[----:B------:R-:W-:Y:S01]  /*a850*/  FMNMX.FTZ R131, R19, R70, !PT ;  /* 0x0000004613837209 */ /* 0x000fe20007810000 */
[C---:B---3--:R-:W-:Y:S01]  /*a860*/  FFMA.FTZ R32, R77.reuse, UR4, R32 ;  /* 0x000000044d207c23 */ /* 0x048fe20008010020 */
[----:B------:R-:W-:Y:S01]  /*a870*/  FMNMX.FTZ R130, R20, R129, !PT ;  /* 0x0000008114827209 */ /* 0x000fe20007810000 */
[----:B------:R-:W-:Y:S01]  /*a880*/  FFMA.FTZ R34, R77, UR4, R34 ;  /* 0x000000044d227c23 */ /* 0x000fe20008010022 */
[----:B------:R-:W-:Y:S02]  /*a890*/  FMNMX.FTZ R128, R22, R131, !PT ;  /* 0x0000008316807209 */ /* 0x000fe40007810000 */
[----:B------:R-:W-:Y:S01]  /*a8a0*/  I2F R81, R81 ;  /* 0x0000005100517306 */ /* 0x000fe20000201400 */
[----:B------:R-:W-:Y:S02]  /*a8b0*/  FMNMX.FTZ R129, R21, R130, !PT ;  /* 0x0000008215817209 */ /* 0x000fe40007810000 */
[----:B------:R-:W-:Y:S01]  /*a8c0*/  FMNMX.FTZ R131, R23, R128, !PT ;  /* 0x0000008017837209 */ /* 0x000fe20007810000 */
[----:B----4-:R-:W-:Y:S01]  /*a8d0*/  FFMA.FTZ R33, R74, UR4, R33 ;  /* 0x000000044a217c23 */ /* 0x010fe20008010021 */
[----:B------:R-:W-:Y:S01]  /*a8e0*/  FMNMX.FTZ R130, R24, R129, !PT ;  /* 0x0000008118827209 */ /* 0x000fe20007810000 */
[----:B------:R-:W-:Y:S01]  /*a8f0*/  FFMA.FTZ R35, R74, UR4, R35 ;  /* 0x000000044a237c23 */ /* 0x000fe20008010023 */
[----:B------:R-:W-:Y:S02]  /*a900*/  FMNMX.FTZ R128, R26, R131, !PT ;  /* 0x000000831a807209 */ /* 0x000fe40007810000 */
[----:B------:R-:W-:Y:S01]  /*a910*/  FMNMX.FTZ R129, R25, R130, !PT ;  /* 0x0000008219817209 */ /* 0x000fe20007810000 */
        /* <DEDUP_REMOVED lines=10> */
[----:B------:R-:W-:Y:S02]  /*a9c0*/  FMNMX.FTZ R131, R35, R128, !PT ;  /* 0x0000008023837209 */ /* 0x000fe40007810000 */
[C---:B------:R-:W-:Y:S02]  /*a9d0*/  IADD3 R70, R94.reuse, 0x61, RZ ;  /* 0x000000615e467810 */ /* 0x040fe40007ffe0ff */
[C---:B------:R-:W-:Y:S02]  /*a9e0*/  IADD3 R74, R94.reuse, 0x70, RZ ;  /* 0x000000705e4a7810 */ /* 0x040fe40007ffe0ff */
[C---:B------:R-:W-:Y:S02]  /*a9f0*/  IADD3 R79, R94.reuse, 0x40, RZ ;  /* 0x000000405e4f7810 */ /* 0x040fe40007ffe0ff */
[----:B------:R-:W-:Y:S01]  /*aa00*/  I2F R70, R70 ;  /* 0x0000004600467306 */ /* 0x000fe20000201400 */
[C---:B------:R-:W-:Y:S02]  /*aa10*/  IADD3 R78, R94.reuse, 0x49, RZ ;  /* 0x000000495e4e7810 */ /* 0x040fe40007ffe0ff */
[C---:B------:R-:W-:Y:S02]  /*aa20*/  IADD3 R75, R94.reuse, 0x68, RZ ;  /* 0x000000685e4b7810 */ /* 0x040fe40007ffe0ff */
[----:B------:R-:W-:Y:S05]  /*aa30*/  IADD3 R72, R94, 0x69, RZ ;  /* 0x000000695e487810 */ /* 0x000fea0007ffe0ff */
[----:B------:R-:W1:Y:S10]  /*aa40*/  I2F R79, R79 ;  /* 0x0000004f004f7306 */ /* 0x000e740000201400 */
[----:B------:R-:W2:Y:S10]  /*aa50*/  I2F R0, R78 ;  /* 0x0000004e00007306 */ /* 0x000eb40000201400 */
[----:B------:R-:W3:Y:S01]  /*aa60*/  I2F R75, R75 ;  /* 0x0000004b004b7306 */ /* 0x000ee20000201400 */
[C---:B-1----:R-:W-:Y:S02]  /*aa70*/  FFMA.FTZ R36, R79.reuse, UR4, R36 ;  /* 0x000000044f247c23 */ /* 0x042fe40008010024 */
[----:B------:R-:W-:Y:S02]  /*aa80*/  FFMA.FTZ R38, R79, UR4, R38 ;  /* 0x000000044f267c23 */ /* 0x000fe40008010026 */
[----:B------:R-:W-:Y:S01]  /*aa90*/  FFMA.FTZ R37, R76, UR4, R37 ;  /* 0x000000044c257c23 */ /* 0x000fe20008010025 */
[----:B------:R-:W-:Y:S04]  /*aaa0*/  FMNMX.FTZ R130, R36, R129, !PT ;  /* 0x0000008124827209 */ /* 0x000fe80007810000 */
[----:B------:R-:W1:Y:S01]  /*aab0*/  I2F R72, R72 ;  /* 0x0000004800487306 */ /* 0x000e620000201400 */
[----:B------:R-:W-:Y:S01]  /*aac0*/  FFMA.FTZ R39, R76, UR4, R39 ;  /* 0x000000044c277c23 */ /* 0x000fe20008010027 */
[----:B------:R-:W-:Y:S01]  /*aad0*/  FMNMX.FTZ R128, R38, R131, !PT ;  /* 0x0000008326807209 */ /* 0x000fe20007810000 */
[----:B------:R-:W-:Y:S01]  /*aae0*/  FFMA.FTZ R40, R81, UR4, R40 ;  /* 0x0000000451287c23 */ /* 0x000fe20008010028 */
[----:B------:R-:W-:Y:S01]  /*aaf0*/  FMNMX.FTZ R131, R37, R130, !PT ;  /* 0x0000008225837209 */ /* 0x000fe20007810000 */
[----:B------:R-:W-:Y:S01]  /*ab00*/  FFMA.FTZ R42, R81, UR4, R42 ;  /* 0x00000004512a7c23 */ /* 0x000fe2000801002a */
[----:B------:R-:W-:Y:S01]  /*ab10*/  FMNMX.FTZ R129, R39, R128, !PT ;  /* 0x0000008027817209 */ /* 0x000fe20007810000 */
[----:B--2---:R-:W-:Y:S01]  /*ab20*/  FFMA.FTZ R41, R0, UR4, R41 ;  /* 0x0000000400297c23 */ /* 0x004fe20008010029 */
[----:B------:R-:W-:Y:S01]  /*ab30*/  FMNMX.FTZ R128, R40, R131, !PT ;  /* 0x0000008328807209 */ /* 0x000fe20007810000 */
[----:B------:R-:W-:Y:S01]  /*ab40*/  FFMA.FTZ R43, R0, UR4, R43 ;  /* 0x00000004002b7c23 */ /* 0x000fe2000801002b */
[----:B------:R-:W2:Y:S01]  /*ab50*/  I2F R77, R74 ;  /* 0x0000004a004d7306 */ /* 0x000ea20000201400 */
[----:B------:R-:W-:Y:S01]  /*ab60*/  FMNMX.FTZ R130, R42, R129, !PT ;  /* 0x000000812a827209 */ /* 0x000fe20007810000 */
[C---:B------:R-:W-:Y:S01]  /*ab70*/  FFMA.FTZ R44, R69.reuse, UR4, R44 ;  /* 0x00000004452c7c23 */ /* 0x040fe2000801002c */
[----:B------:R-:W-:Y:S01]  /*ab80*/  IADD3 R0, R94, 0x71, RZ ;  /* 0x000000715e007810 */ /* 0x000fe20007ffe0ff */
[----:B------:R-:W-:Y:S01]  /*ab90*/  FFMA.FTZ R46, R69, UR4, R46 ;  /* 0x00000004452e7c23 */ /* 0x000fe2000801002e */
[----:B------:R-:W-:Y:S01]  /*aba0*/  FMNMX.FTZ R129, R43, R130, !PT ;  /* 0x000000822b817209 */ /* 0x000fe20007810000 */
[C---:B------:R-:W-:Y:S01]  /*abb0*/  FFMA.FTZ R45, R2.reuse, UR4, R45 ;  /* 0x00000004022d7c23 */ /* 0x040fe2000801002d */
[----:B------:R-:W-:Y:S01]  /*abc0*/  FMNMX.FTZ R69, R41, R128, !PT ;  /* 0x0000008029457209 */ /* 0x000fe20007810000 */
[----:B------:R-:W-:Y:S01]  /*abd0*/  FFMA.FTZ R47, R2, UR4, R47 ;  /* 0x00000004022f7c23 */ /* 0x000fe2000801002f */
[----:B------:R-:W-:Y:S01]  /*abe0*/  FMNMX.FTZ R130, R46, R129, !PT ;  /* 0x000000812e827209 */ /* 0x000fe20007810000 */
[----:B------:R-:W4:Y:S01]  /*abf0*/  I2F R0, R0 ;  /* 0x0000000000007306 */ /* 0x000f220000201400 */
[C---:B------:R-:W-:Y:S01]  /*ac00*/  FFMA.FTZ R48, R71.reuse, UR4, R48 ;  /* 0x0000000447307c23 */ /* 0x040fe20008010030 */
        /* <DEDUP_REMOVED lines=9> */
[----:B------:R-:W-:Y:S01]  /*aca0*/  FMNMX.FTZ R128, R48, R71, !PT ;  /* 0x0000004730807209 */ /* 0x000fe20007810000 */
[----:B------:R-:W-:Y:S01]  /*acb0*/  FFMA.FTZ R54, R73, UR4, R54 ;  /* 0x0000000449367c23 */ /* 0x000fe20008010036 */
[----:B------:R-:W-:Y:S01]  /*acc0*/  FMNMX.FTZ R71, R47, R130, !PT ;  /* 0x000000822f477209 */ /* 0x000fe20007810000 */
[C---:B------:R-:W-:Y:S01]  /*acd0*/  FFMA.FTZ R53, R70.reuse, UR4, R53 ;  /* 0x0000000446357c23 */ /* 0x040fe20008010035 */
[----:B------:R-:W-:Y:S01]  /*ace0*/  FMNMX.FTZ R73, R49, R128, !PT ;  /* 0x0000008031497209 */ /* 0x000fe20007810000 */
[----:B------:R-:W-:Y:S01]  /*acf0*/  FFMA.FTZ R55, R70, UR4, R55 ;  /* 0x0000000446377c23 */ /* 0x000fe20008010037 */
[----:B------:R-:W-:Y:S01]  /*ad00*/  FMNMX.FTZ R128, R50, R71, !PT ;  /* 0x0000004732807209 */ /* 0x000fe20007810000 */
[----:B---3--:R-:W-:Y:S01]  /*ad10*/  FFMA.FTZ R56, R75, UR4, R56 ;  /* 0x000000044b387c23 */ /* 0x008fe20008010038 */
[----:B------:R-:W-:Y:S01]  /*ad20*/  FMNMX.FTZ R130, R52, R73, !PT ;  /* 0x0000004934827209 */ /* 0x000fe20007810000 */
[----:B------:R3:W3:Y:S01]  /*ad30*/  I2F R2, R68 ;  /* 0x0000004400027306 */ /* 0x0006e20000201400 */
[----:B------:R-:W-:Y:S01]  /*ad40*/  FMNMX.FTZ R71, R51, R128, !PT ;  /* 0x0000008033477209 */ /* 0x000fe20007810000 */
[----:B------:R-:W-:Y:S01]  /*ad50*/  FFMA.FTZ R58, R75, UR4, R58 ;  /* 0x000000044b3a7c23 */ /* 0x000fe2000801003a */
[----:B------:R-:W-:Y:S01]  /*ad60*/  FMNMX.FTZ R73, R53, R130, !PT ;  /* 0x0000008235497209 */ /* 0x000fe20007810000 */
[----:B-1----:R-:W-:Y:S01]  /*ad70*/  FFMA.FTZ R57, R72, UR4, R57 ;  /* 0x0000000448397c23 */ /* 0x002fe20008010039 */
[----:B------:R-:W-:Y:S01]  /*ad80*/  FMNMX.FTZ R70, R54, R71, !PT ;  /* 0x0000004736467209 */ /* 0x000fe20007810000 */
[----:B------:R-:W-:Y:S02]  /*ad90*/  FFMA.FTZ R59, R72, UR4, R59 ;  /* 0x00000004483b7c23 */ /* 0x000fe4000801003b */
[----:B--2---:R-:W-:Y:S01]  /*ada0*/  FFMA.FTZ R60, R77, UR4, R60 ;  /* 0x000000044d3c7c23 */ /* 0x004fe2000801003c */
[----:B------:R-:W-:Y:S01]  /*adb0*/  FMNMX.FTZ R71, R55, R70, !PT ;  /* 0x0000004637477209 */ /* 0x000fe20007810000 */
[----:B------:R-:W-:Y:S02]  /*adc0*/  FFMA.FTZ R62, R77, UR4, R62 ;  /* 0x000000044d3e7c23 */ /* 0x000fe4000801003e */
[C---:B----4-:R-:W-:Y:S02]  /*add0*/  FFMA.FTZ R61, R0.reuse, UR4, R61 ;  /* 0x00000004003d7c23 */ /* 0x050fe4000801003d */
[----:B------:R-:W-:Y:S02]  /*ade0*/  FFMA.FTZ R63, R0, UR4, R63 ;  /* 0x00000004003f7c23 */ /* 0x000fe4000801003f */
[C---:B-----5:R-:W-:Y:S02]  /*adf0*/  FFMA.FTZ R64, R69.reuse, UR4, R64 ;  /* 0x0000000445407c23 */ /* 0x060fe40008010040 */
[----:B------:R-:W-:Y:S01]  /*ae00*/  FFMA.FTZ R66, R69, UR4, R66 ;  /* 0x0000000445427c23 */ /* 0x000fe20008010042 */
[----:B---3--:R-:W-:Y:S01]  /*ae10*/  FMNMX.FTZ R68, R56, R73, !PT ;  /* 0x0000004938447209 */ /* 0x008fe20007810000 */
[C---:B------:R-:W-:Y:S02]  /*ae20*/  FFMA.FTZ R65, R2.reuse, UR4, R65 ;  /* 0x0000000402417c23 */ /* 0x040fe40008010041 */
[----:B------:R-:W-:Y:S01]  /*ae30*/  FFMA.FTZ R67, R2, UR4, R67 ;  /* 0x0000000402437c23 */ /* 0x000fe20008010043 */
        /* <DEDUP_REMOVED lines=17> */
[----:B-1----:R-:W-:Y:S07]  /*af50*/  FMNMX.FTZ R70, R129, R70, !PT ;  /* 0x0000004681467209 */ /* 0x002fee0007810000 */
[----:B------:R-:W1:Y:S01]  /*af60*/  LDSM.16.MT88.4 R128, [R122+0x3000] ;  /* 0x003000007a80783b */ /* 0x000e620000004200 */
[C---:B------:R-:W-:Y:S01]  /*af70*/  FSETP.NEU.FTZ.AND P0, PT, R70.reuse, -INF , PT ;  /* 0xff8000004600780b */ /* 0x040fe20003f1d000 */
[----:B------:R-:W-:Y:S01]  /*af80*/  FADD.FTZ R2, -R70, R93 ;  /* 0x0000005d46027221 */ /* 0x000fe20000010100 */
[----:B--2---:R-:W-:Y:S03]  /*af90*/  FMNMX.FTZ R69, R71, R0, !PT ;  /* 0x0000000047457209 */ /* 0x004fe60007810000 */
[----:B------:R-:W-:Y:S02]  /*afa0*/  FMUL.FTZ R72, R2, c[0x0][0x23c] ;  /* 0x00008f0002487a20 */ /* 0x000fe40000410000 */
[----:B------:R-:W-:Y:S02]  /*afb0*/  FMUL.FTZ R2, R70, c[0x0][0x23c] ;  /* 0x00008f0046027a20 */ /* 0x000fe40000410000 */
[C---:B------:R-:W-:Y:S02]  /*afc0*/  FADD.FTZ R68, -R69.reuse, R92 ;  /* 0x0000005c45447221 */ /* 0x040fe40000010100 */
[----:B------:R-:W2:Y:S02]  /*afd0*/  MUFU.EX2 R72, R72 ;  /* 0x0000004800487308 */ /* 0x000ea40000000800 */
[----:B------:R-:W-:Y:S01]  /*afe0*/  FMUL.FTZ R73, R68, c[0x0][0x23c] ;  /* 0x00008f0044497a20 */ /* 0x000fe20000410000 */
[----:B------:R-:W-:Y:S02]  /*aff0*/  FSEL R68, R2, RZ, P0 ;  /* 0x000000ff02447208 */ /* 0x000fe40000000000 */
[----:B------:R-:W-:Y:S03]  /*b000*/  FSETP.NEU.FTZ.AND P0, PT, R69, -INF , PT ;  /* 0xff8000004500780b */ /* 0x000fe60003f1d000 */
        /* <DEDUP_REMOVED lines=46> */
[----:B------:R-:W-:Y:S02]  /*b2f0*/  FMUL.FTZ R4, R69, c[0x0][0x23c] ;  /* 0x00008f0045047a20 */ /* 0x000fe40000410000 */
[--C-:B------:R-:W-:Y:S02]  /*b300*/  FFMA.FTZ R159, R5, c[0x0][0x23c], -R68.reuse ;  /* 0x00008f00059f7a23 */ /* 0x100fe40000010844 */
[--C-:B------:R-:W-:Y:S01]  /*b310*/  FFMA.FTZ R158, R8, c[0x0][0x23c], -R68.reuse ;  /* 0x00008f00089e7a23 */ /* 0x100fe20000010844 */
[----:B------:R-:W-:Y:S01]  /*b320*/  MUFU.EX2 R0, R0 ;  /* 0x0000000000007308 */ /* 0x000fe20000000800 */
[----:B------:R-:W-:Y:S01]  /*b330*/  FSEL R4, R4, RZ, P0 ;  /* 0x000000ff04047208 */ /* 0x000fe20000000000 */
[--C-:B------:R-:W-:Y:S01]  /*b340*/  FFMA.FTZ R151, R9, c[0x0][0x23c], -R68.reuse ;  /* 0x00008f0009977a23 */ /* 0x100fe20000010844 */
[----:B------:R-:W-:Y:S01]  /*b350*/  ISETP.GT.AND P0, PT, R90, 0x1, PT ;  /* 0x000000015a00780c */ /* 0x000fe20003f04270 */
[----:B------:R-:W-:Y:S01]  /*b360*/  FFMA.FTZ R71, R12, c[0x0][0x23c], -R68 ;  /* 0x00008f000c477a23 */ /* 0x000fe20000010844 */
[----:B------:R-:W-:Y:S01]  /*b370*/  MOV R90, R95 ;  /* 0x0000005f005a7202 */ /* 0x000fe20000000f00 */
[--C-:B------:R-:W-:Y:S02]  /*b380*/  FFMA.FTZ R163, R22, c[0x0][0x23c], -R4.reuse ;  /* 0x00008f0016a37a23 */ /* 0x100fe40000010804 */
[--C-:B------:R-:W-:Y:S02]  /*b390*/  FFMA.FTZ R60, R23, c[0x0][0x23c], -R4.reuse ;  /* 0x00008f00173c7a23 */ /* 0x100fe40000010804 */
[----:B------:R-:W2:Y:S01]  /*b3a0*/  MUFU.EX2 R159, R159 ;  /* 0x0000009f009f7308 */ /* 0x000ea20000000800 */
[----:B------:R-:W-:Y:S01]  /*b3b0*/  LDSM.16.MT88.4 R20, [R122+0x3800] ;  /* 0x003800007a14783b */ /* 0x000fe20000004200 */
        /* <DEDUP_REMOVED lines=11> */
[----:B------:R-:W-:Y:S02]  /*b470*/  FFMA.FTZ R153, R11, c[0x0][0x23c], -R4 ;  /* 0x00008f000b997a23 */ /* 0x000fe40000010804 */
[----:B------:R-:W-:Y:S01]  /*b480*/  FFMA.FTZ R92, R13, c[0x0][0x23c], -R68 ;  /* 0x00008f000d5c7a23 */ /* 0x000fe20000010844 */
[----:B--2---:R-:W-:Y:S01]  /*b490*/  F2FP.BF16.PACK_AB R136, R159, R0 ;  /* 0x000000009f88723e */ /* 0x004fe200000010ff */
[----:B------:R-:W-:Y:S02]  /*b4a0*/  FFMA.FTZ R0, R89, R72, R0 ;  /* 0x0000004859007223 */ /* 0x000fe40000010000 */
[----:B------:R-:W-:Y:S02]  /*b4b0*/  FFMA.FTZ R89, R38, c[0x0][0x23c], -R4 ;  /* 0x00008f0026597a23 */ /* 0x000fe40000010804 */
[----:B------:R-:W-:Y:S01]  /*b4c0*/  FADD.FTZ R159, R159, R0 ;  /* 0x000000009f9f7221 */ /* 0x000fe20000010000 */
[----:B------:R-:W-:Y:S01]  /*b4d0*/  MUFU.EX2 R2, R2 ;  /* 0x0000000200027308 */ /* 0x000fe20000000800 */
[----:B------:R-:W-:Y:S02]  /*b4e0*/  FFMA.FTZ R38, R46, c[0x0][0x23c], -R4 ;  /* 0x00008f002e267a23 */ /* 0x000fe40000010804 */
[--C-:B------:R-:W-:Y:S02]  /*b4f0*/  FFMA.FTZ R93, R16, c[0x0][0x23c], -R68.reuse ;  /* 0x00008f00105d7a23 */ /* 0x100fe40000010844 */
[----:B------:R-:W-:Y:S02]  /*b500*/  FFMA.FTZ R140, R17, c[0x0][0x23c], -R68 ;  /* 0x00008f00118c7a23 */ /* 0x000fe40000010844 */
[--C-:B------:R-:W-:Y:S02]  /*b510*/  FFMA.FTZ R154, R14, c[0x0][0x23c], -R4.reuse ;  /* 0x00008f000e9a7a23 */ /* 0x100fe40000010804 */
[--C-:B------:R-:W-:Y:S01]  /*b520*/  FFMA.FTZ R157, R15, c[0x0][0x23c], -R4.reuse ;  /* 0x00008f000f9d7a23 */ /* 0x100fe20000010804 */
[----:B------:R-:W2:Y:S01]  /*b530*/  MUFU.EX2 R161, R161 ;  /* 0x000000a100a17308 */ /* 0x000ea20000000800 */
[--C-:B------:R-:W-:Y:S02]  /*b540*/  FFMA.FTZ R155, R18, c[0x0][0x23c], -R4.reuse ;  /* 0x00008f00129b7a23 */ /* 0x100fe40000010804 */
[----:B------:R-:W-:Y:S01]  /*b550*/  FFMA.FTZ R156, R19, c[0x0][0x23c], -R4 ;  /* 0x00008f00139c7a23 */ /* 0x000fe20000010804 */
[----:B---3--:R-:W-:Y:S01]  /*b560*/  F2FP.BF16.PACK_AB R138, R151, R158 ;  /* 0x0000009e978a723e */ /* 0x008fe200000010ff */
[--C-:B------:R-:W-:Y:S02]  /*b570*/  FFMA.FTZ R52, R52, c[0x0][0x23c], -R68.reuse ;  /* 0x00008f0034347a23 */ /* 0x100fe40000010844 */
[----:B------:R-:W-:Y:S02]  /*b580*/  FFMA.FTZ R53, R53, c[0x0][0x23c], -R68 ;  /* 0x00008f0035357a23 */ /* 0x000fe40000010844 */
[--C-:B------:R-:W-:Y:S01]  /*b590*/  FFMA.FTZ R46, R54, c[0x0][0x23c], -R4.reuse ;  /* 0x00008f00362e7a23 */ /* 0x100fe20000010804 */
[----:B------:R-:W-:Y:S01]  /*b5a0*/  MUFU.EX2 R152, R152 ;  /* 0x0000009800987308 */ /* 0x000fe20000000800 */
[----:B------:R-:W-:Y:S02]  /*b5b0*/  FFMA.FTZ R50, R58, c[0x0][0x23c], -R4 ;  /* 0x00008f003a327a23 */ /* 0x000fe40000010804 */
[----:B------:R-:W-:Y:S02]  /*b5c0*/  FADD.FTZ R158, R158, R159 ;  /* 0x0000009f9e9e7221 */ /* 0x000fe40000010000 */
[----:B------:R-:W-:Y:S02]  /*b5d0*/  FFMA.FTZ R68, R65, c[0x0][0x23c], -R68 ;  /* 0x00008f0041447a23 */ /* 0x000fe40000010844 */
[----:B------:R-:W-:Y:S02]  /*b5e0*/  FADD.FTZ R158, R151, R158 ;  /* 0x0000009e979e7221 */ /* 0x000fe40000010000 */
[----:B------:R-:W-:Y:S01]  /*b5f0*/  FFMA.FTZ R58, R66, c[0x0][0x23c], -R4 ;  /* 0x00008f00423a7a23 */ /* 0x000fe20000010804 */
[----:B------:R-:W3:Y:S01]  /*b600*/  MUFU.EX2 R153, R153 ;  /* 0x0000009900997308 */ /* 0x000ee20000000800 */
[----:B--2---:R-:W-:Y:S01]  /*b610*/  F2FP.BF16.PACK_AB R137, R161, R2 ;  /* 0x00000002a189723e */ /* 0x004fe200000010ff */
[----:B------:R-:W-:Y:S02]  /*b620*/  FFMA.FTZ R2, R91, R73, R2 ;  /* 0x000000495b027223 */ /* 0x000fe40000010002 */
[----:B------:R-:W-:Y:S02]  /*b630*/  FFMA.FTZ R73, R35, c[0x0][0x23c], -R4 ;  /* 0x00008f0023497a23 */ /* 0x000fe40000010804 */
[----:B------:R-:W-:Y:S04]  /*b640*/  FADD.FTZ R161, R161, R2 ;  /* 0x00000002a1a17221 */ /* 0x000fe80000010000 */
[----:B------:R-:W-:Y:S01]  /*b650*/  MUFU.EX2 R71, R71 ;  /* 0x0000004700477308 */ /* 0x000fe20000000800 */
[--C-:B------:R-:W-:Y:S02]  /*b660*/  FFMA.FTZ R2, R43, c[0x0][0x23c], -R4.reuse ;  /* 0x00008f002b027a23 */ /* 0x100fe40000010804 */
[--C-:B------:R-:W-:Y:S02]  /*b670*/  FFMA.FTZ R43, R47, c[0x0][0x23c], -R4.reuse ;  /* 0x00008f002f2b7a23 */ /* 0x100fe40000010804 */
[--C-:B------:R-:W-:Y:S02]  /*b680*/  FFMA.FTZ R47, R51, c[0x0][0x23c], -R4.reuse ;  /* 0x00008f00332f7a23 */ /* 0x100fe40000010804 */
[--C-:B------:R-:W-:Y:S02]  /*b690*/  FFMA.FTZ R51, R55, c[0x0][0x23c], -R4.reuse ;  /* 0x00008f0037337a23 */ /* 0x100fe40000010804 */
[--C-:B------:R-:W-:Y:S01]  /*b6a0*/  FFMA.FTZ R55, R59, c[0x0][0x23c], -R4.reuse ;  /* 0x00008f003b377a23 */ /* 0x100fe20000010804 */
[----:B------:R-:W-:Y:S01]  /*b6b0*/  MUFU.EX2 R92, R92 ;  /* 0x0000005c005c7308 */ /* 0x000fe20000000800 */
[----:B------:R-:W-:Y:S01]  /*b6c0*/  FFMA.FTZ R59, R63, c[0x0][0x23c], -R4 ;  /* 0x00008f003f3b7a23 */ /* 0x000fe20000010804 */
[C---:B---3--:R-:W-:Y:S01]  /*b6d0*/  F2FP.BF16.PACK_AB R139, R153.reuse, R152 ;  /* 0x00000098998b723e */ /* 0x048fe200000010ff */
[----:B------:R-:W-:Y:S04]  /*b6e0*/  FADD.FTZ R152, R152, R161 ;  /* 0x000000a198987221 */ /* 0x000fe80000010000 */
[----:B------:R-:W-:Y:S03]  /*b6f0*/  FADD.FTZ R153, R153, R152 ;  /* 0x0000009899997221 */ /* 0x000fe60000010000 */
[----:B------:R-:W-:Y:S01]  /*b700*/  MUFU.EX2 R93, R93 ;  /* 0x0000005d005d7308 */ /* 0x000fe20000000800 */
[C---:B-1----:R-:W-:Y:S08]  /*b710*/  HMMA.16816.F32.BF16 R108, R136.reuse, R128, R108 ;  /* 0x00000080886c723c */ /* 0x042ff0000004186c */
[C---:B------:R-:W-:Y:S01]  /*b720*/  HMMA.16816.F32.BF16 R104, R136.reuse, R130, R104 ;  /* 0x000000828868723c */ /* 0x040fe20000041868 */
[----:B------:R-:W-:Y:S01]  /*b730*/  MUFU.EX2 R140, R140 ;  /* 0x0000008c008c7308 */ /* 0x000fe20000000800 */
[----:B------:R-:W1:Y:S09]  /*b740*/  LDSM.16.MT88.4 R128, [R125+0x3000] ;  /* 0x003000007d80783b */ /* 0x000e720000004200 */
[----:B------:R-:W2:Y:S10]  /*b750*/  MUFU.EX2 R154, R154 ;  /* 0x0000009a009a7308 */ /* 0x000eb40000000800 */
[----:B------:R-:W3:Y:S10]  /*b760*/  MUFU.EX2 R157, R157 ;  /* 0x0000009d009d7308 */ /* 0x000ef40000000800 */
[----:B------:R-:W-:Y:S01]  /*b770*/  MUFU.EX2 R155, R155 ;  /* 0x0000009b009b7308 */ /* 0x000fe20000000800 */
[----:B--2---:R-:W-:Y:S09]  /*b780*/  FADD.FTZ R54, R154, R153 ;  /* 0x000000999a367221 */ /* 0x004ff20000010000 */
[----:B------:R-:W2:Y:S01]  /*b790*/  MUFU.EX2 R156, R156 ;  /* 0x0000009c009c7308 */ /* 0x000ea20000000800 */
[C---:B-1----:R-:W-:Y:S03]  /*b7a0*/  HMMA.16816.F32.BF16 R100, R136.reuse, R128, R100 ;  /* 0x000000808864723c */ /* 0x042fe60000041864 */
[----:B---3--:R-:W-:Y:S05]  /*b7b0*/  FADD.FTZ R54, R157, R54 ;  /* 0x000000369d367221 */ /* 0x008fea0000010000 */
[----:B------:R-:W-:Y:S01]  /*b7c0*/  HMMA.16816.F32.BF16 R96, R136, R130, R96 ;  /* 0x000000828860723c */ /* 0x000fe20000041860 */
[----:B------:R-:W-:Y:S01]  /*b7d0*/  MUFU.EX2 R163, R163 ;  /* 0x000000a300a37308 */ /* 0x000fe20000000800 */
[----:B------:R-:W1:Y:S05]  /*b7e0*/  LDSM.16.MT88.4 R128, [R122+0x3400] ;  /* 0x003400007a80783b */ /* 0x000e6a0000004200 */
[----:B------:R-:W-:Y:S01]  /*b7f0*/  F2FP.BF16.PACK_AB R136, R92, R71 ;  /* 0x000000475c88723e */ /* 0x000fe200000010ff */
[----:B------:R-:W-:Y:S01]  /*b800*/  FADD.FTZ R71, R71, R158 ;  /* 0x0000009e47477221 */ /* 0x000fe20000010000 */
[----:B------:R-:W-:Y:S02]  /*b810*/  F2FP.BF16.PACK_AB R138, R140, R93 ;  /* 0x0000005d8c8a723e */ /* 0x000fe400000010ff */
[----:B------:R-:W3:Y:S01]  /*b820*/  MUFU.EX2 R60, R60 ;  /* 0x0000003c003c7308 */ /* 0x000ee20000000800 */
[----:B------:R-:W-:Y:S01]  /*b830*/  F2FP.BF16.PACK_AB R137, R157, R154 ;  /* 0x0000009a9d89723e */ /* 0x000fe200000010ff */
[----:B------:R-:W-:Y:S01]  /*b840*/  FADD.FTZ R92, R92, R71 ;  /* 0x000000475c5c7221 */ /* 0x000fe20000010000 */
[C---:B--2---:R-:W-:Y:S01]  /*b850*/  F2FP.BF16.PACK_AB R139, R156.reuse, R155 ;  /* 0x0000009b9c8b723e */ /* 0x044fe200000010ff */
[----:B------:R-:W-:Y:S02]  /*b860*/  FADD.FTZ R155, R155, R54 ;  /* 0x000000369b9b7221 */ /* 0x000fe40000010000 */
[----:B------:R-:W-:Y:S01]  /*b870*/  FADD.FTZ R93, R93, R92 ;  /* 0x0000005c5d5d7221 */ /* 0x000fe20000010000 */
[----:B------:R-:W-:Y:S01]  /*b880*/  MOV R92, R69 ;  /* 0x00000045005c7202 */ /* 0x000fe20000000f00 */
[----:B------:R-:W-:Y:S02]  /*b890*/  FADD.FTZ R156, R156, R155 ;  /* 0x0000009b9c9c7221 */ /* 0x000fe40000010000 */
[----:B------:R2:W-:Y:S01]  /*b8a0*/  MUFU.EX2 R0, R32 ;  /* 0x0000002000007308 */ /* 0x0005e20000000800 */
[----:B------:R-:W-:Y:S01]  /*b8b0*/  FADD.FTZ R140, R140, R93 ;  /* 0x0000005d8c8c7221 */ /* 0x000fe20000010000 */
[----:B------:R-:W-:Y:S01]  /*b8c0*/  MOV R93, R70 ;  /* 0x00000046005d7202 */ /* 0x000fe20000000f00 */
[----:B------:R-:W-:Y:S07]  /*b8d0*/  FFMA.FTZ R54, R62, c[0x0][0x23c], -R4 ;  /* 0x00008f003e367a23 */ /* 0x000fee0000010804 */
[----:B------:R-:W-:Y:S10]  /*b8e0*/  MUFU.EX2 R148, R148 ;  /* 0x0000009400947308 */ /* 0x000ff40000000800 */
[----:B------:R-:W-:Y:S01]  /*b8f0*/  MUFU.EX2 R64, R64 ;  /* 0x0000004000407308 */ /* 0x000fe20000000800 */
[C---:B-1----:R-:W-:Y:S08]  /*b900*/  HMMA.16816.F32.BF16 R108, R136.reuse, R128, R108 ;  /* 0x00000080886c723c */ /* 0x042ff0000004186c */
[C---:B------:R-:W-:Y:S01]  /*b910*/  HMMA.16816.F32.BF16 R104, R136.reuse, R130, R104 ;  /* 0x000000828868723c */ /* 0x040fe20000041868 */
[----:B------:R-:W-:Y:S01]  /*b920*/  MUFU.EX2 R61, R61 ;  /* 0x0000003d003d7308 */ /* 0x000fe20000000800 */
[----:B------:R-:W1:Y:S09]  /*b930*/  LDSM.16.MT88.4 R128, [R125+0x3400] ;  /* 0x003400007d80783b */ /* 0x000e720000004200 */
[----:B------:R-:W-:Y:S10]  /*b940*/  MUFU.EX2 R73, R73 ;  /* 0x0000004900497308 */ /* 0x000ff40000000800 */
[----:B------:R-:W-:Y:S10]  /*b950*/  MUFU.EX2 R36, R36 ;  /* 0x0000002400247308 */ /* 0x000ff40000000800 */
[----:B------:R-:W-:Y:S10]  /*b960*/  MUFU.EX2 R37, R37 ;  /* 0x0000002500257308 */ /* 0x000ff40000000800 */
[----:B------:R-:W-:Y:S01]  /*b970*/  MUFU.EX2 R40, R40 ;  /* 0x0000002800287308 */ /* 0x000fe20000000800 */
[C---:B-1----:R-:W-:Y:S07]  /*b980*/  HMMA.16816.F32.BF16 R100, R136.reuse, R128, R100 ;  /* 0x000000808864723c */ /* 0x042fee0000041864 */
[----:B------:R-:W-:Y:S01]  /*b990*/  F2FP.BF16.PACK_AB R128, R142, R135 ;  /* 0x000000878e80723e */ /* 0x000fe200000010ff */
[----:B------:R-:W-:Y:S01]  /*b9a0*/  HMMA.16816.F32.BF16 R96, R136, R130, R96 ;  /* 0x000000828860723c */ /* 0x000fe20000041860 */
[----:B------:R1:W-:Y:S03]  /*b9b0*/  MUFU.EX2 R137, R28 ;  /* 0x0000001c00897308 */ /* 0x0003e60000000800 */
[----:B---3--:R-:W-:Y:S01]  /*b9c0*/  F2FP.BF16.PACK_AB R129, R60, R163 ;  /* 0x000000a33c81723e */ /* 0x008fe200000010ff */
[----:B------:R-:W-:Y:S02]  /*b9d0*/  FADD.FTZ R135, R135, R140 ;  /* 0x0000008c87877221 */ /* 0x000fe40000010000 */
[--C-:B------:R-:W-:Y:S01]  /*b9e0*/  FFMA.FTZ R136, R27, c[0x0][0x23c], -R4.reuse ;  /* 0x00008f001b887a23 */ /* 0x100fe20000010804 */
[----:B------:R-:W-:Y:S01]  /*b9f0*/  F2FP.BF16.PACK_AB R130, R144, R141 ;  /* 0x0000008d9082723e */ /* 0x000fe200000010ff */
[----:B------:R-:W3:Y:S02]  /*ba00*/  LDSM.16.MT88.4 R24, [R125+0x3800] ;  /* 0x003800007d18783b */ /* 0x000ee40000004200 */
[----:B------:R-:W-:Y:S01]  /*ba10*/  MUFU.EX2 R149, R149 ;  /* 0x0000009500957308 */ /* 0x000fe20000000800 */
[----:B------:R-:W-:Y:S02]  /*ba20*/  FFMA.FTZ R138, R34, c[0x0][0x23c], -R4 ;  /* 0x00008f00228a7a23 */ /* 0x000fe40000010804 */
[----:B------:R-:W-:Y:S02]  /*ba30*/  FADD.FTZ R142, R142, R135 ;  /* 0x000000878e8e7221 */ /* 0x000fe40000010000 */
[----:B------:R-:W-:Y:S01]  /*ba40*/  FADD.FTZ R163, R163, R156 ;  /* 0x0000009ca3a37221 */ /* 0x000fe20000010000 */
[----:B--2---:R-:W-:Y:S01]  /*ba50*/  LDSM.16.MT88.4 R32, [R122+0x4000] ;  /* 0x004000007a20783b */ /* 0x004fe20000004200 */
[----:B------:R-:W-:Y:S02]  /*ba60*/  FADD.FTZ R141, R141, R142 ;  /* 0x0000008e8d8d7221 */ /* 0x000fe40000010000 */
[----:B------:R-:W-:Y:S01]  /*ba70*/  FADD.FTZ R60, R60, R163 ;  /* 0x000000a33c3c7221 */ /* 0x000fe20000010000 */
[----:B------:R-:W2:Y:S01]  /*ba80*/  MUFU.EX2 R136, R136 ;  /* 0x0000008800887308 */ /* 0x000ea20000000800 */
[----:B------:R-:W-:Y:S02]  /*ba90*/  FADD.FTZ R144, R144, R141 ;  /* 0x0000008d90907221 */ /* 0x000fe40000010000 */
[----:B------:R-:W-:Y:S01]  /*baa0*/  FFMA.FTZ R4, R67, c[0x0][0x23c], -R4 ;  /* 0x00008f0043047a23 */ /* 0x000fe20000010804 */
[----:B-1----:R-:W1:Y:S06]  /*bab0*/  LDSM.16.MT88.4 R28, [R125+0x3c00] ;  /* 0x003c00007d1c783b */ /* 0x002e6c0000004200 */
[----:B------:R-:W4:Y:S10]  /*bac0*/  MUFU.EX2 R138, R138 ;  /* 0x0000008a008a7308 */ /* 0x000f340000000800 */
[----:B------:R-:W5:Y:S01]  /*bad0*/  MUFU.EX2 R89, R89 ;  /* 0x0000005900597308 */ /* 0x000f620000000800 */
[C---:B--2---:R-:W-:Y:S01]  /*bae0*/  F2FP.BF16.PACK_AB R131, R136.reuse, R137 ;  /* 0x000000898883723e */ /* 0x044fe200000010ff */
[----:B------:R-:W-:Y:S04]  /*baf0*/  FADD.FTZ R137, R137, R60 ;  /* 0x0000003c89897221 */ /* 0x000fe80000010000 */
[----:B------:R-:W-:Y:S04]  /*bb00*/  FADD.FTZ R137, R136, R137 ;  /* 0x0000008988897221 */ /* 0x000fe80000010000 */
[----:B------:R-:W-:Y:S01]  /*bb10*/  MUFU.EX2 R39, R39 ;  /* 0x0000002700277308 */ /* 0x000fe20000000800 */
[C---:B------:R-:W-:Y:S08]  /*bb20*/  HMMA.16816.F32.BF16 R108, R128.reuse, R20, R108 ;  /* 0x00000014806c723c */ /* 0x040ff0000004186c */
[C---:B------:R-:W-:Y:S01]  /*bb30*/  HMMA.16816.F32.BF16 R104, R128.reuse, R22, R104 ;  /* 0x000000168068723c */ /* 0x040fe20000041868 */
[----:B------:R-:W2:Y:S01]  /*bb40*/  MUFU.EX2 R2, R2 ;  /* 0x0000000200027308 */ /* 0x000ea20000000800 */
[----:B------:R-:W2:Y:S06]  /*bb50*/  LDSM.16.MT88.4 R20, [R122+0x3c00] ;  /* 0x003c00007a14783b */ /* 0x000eac0000004200 */
[C---:B---3--:R-:W-:Y:S03]  /*bb60*/  HMMA.16816.F32.BF16 R100, R128.reuse, R24, R100 ;  /* 0x000000188064723c */ /* 0x048fe60000041864 */
[----:B------:R-:W-:Y:S04]  /*bb70*/  MUFU.EX2 R147, R147 ;  /* 0x0000009300937308 */ /* 0x000fe80000000800 */
[----:B------:R-:W-:Y:S01]  /*bb80*/  F2FP.BF16.PACK_AB R24, R146, R143 ;  /* 0x0000008f9218723e */ /* 0x000fe200000010ff */
[----:B------:R-:W-:Y:S04]  /*bb90*/  HMMA.16816.F32.BF16 R96, R128, R26, R96 ;  /* 0x0000001a8060723c */ /* 0x000fe80000041860 */
[----:B------:R-:W-:Y:S01]  /*bba0*/  F2FP.BF16.PACK_AB R25, R61, R64 ;  /* 0x000000403d19723e */ /* 0x000fe200000010ff */
[----:B------:R-:W3:Y:S01]  /*bbb0*/  MUFU.EX2 R44, R44 ;  /* 0x0000002c002c7308 */ /* 0x000ee20000000800 */
[----:B------:R-:W-:Y:S01]  /*bbc0*/  FADD.FTZ R143, R143, R144 ;  /* 0x000000908f8f7221 */ /* 0x000fe20000010000 */
[----:B------:R-:W-:Y:S01]  /*bbd0*/  F2FP.BF16.PACK_AB R26, R148, R145 ;  /* 0x00000091941a723e */ /* 0x000fe200000010ff */
[----:B------:R-:W-:Y:S01]  /*bbe0*/  FADD.FTZ R64, R64, R137 ;  /* 0x0000008940407221 */ /* 0x000fe20000010000 */
[----:B----4-:R-:W-:Y:S03]  /*bbf0*/  F2FP.BF16.PACK_AB R27, R73, R138 ;  /* 0x0000008a491b723e */ /* 0x010fe600000010ff */
[----:B------:R-:W-:Y:S02]  /*bc00*/  FADD.FTZ R146, R146, R143 ;  /* 0x0000008f92927221 */ /* 0x000fe40000010000 */
[----:B------:R-:W-:Y:S01]  /*bc10*/  FADD.FTZ R61, R61, R64 ;  /* 0x000000403d3d7221 */ /* 0x000fe20000010000 */
[----:B------:R-:W-:Y:S01]  /*bc20*/  MUFU.EX2 R41, R41 ;  /* 0x0000002900297308 */ /* 0x000fe20000000800 */
[C---:B-1----:R-:W-:Y:S05]  /*bc30*/  HMMA.16816.F32.BF16 R100, R24.reuse, R28, R100 ;  /* 0x0000001c1864723c */ /* 0x042fea0000041864 */
[----:B------:R-:W-:Y:S02]  /*bc40*/  FADD.FTZ R138, R138, R61 ;  /* 0x0000003d8a8a7221 */ /* 0x000fe40000010000 */
[----:B------:R-:W-:Y:S01]  /*bc50*/  F2FP.BF16.PACK_AB R28, R37, R36 ;  /* 0x00000024251c723e */ /* 0x000fe200000010ff */
[C---:B------:R-:W-:Y:S01]  /*bc60*/  HMMA.16816.F32.BF16 R96, R24.reuse, R30, R96 ;  /* 0x0000001e1860723c */ /* 0x040fe20000041860 */
[----:B------:R-:W-:Y:S03]  /*bc70*/  MUFU.EX2 R150, R150 ;  /* 0x0000009600967308 */ /* 0x000fe60000000800 */
[----:B-----5:R-:W-:Y:S01]  /*bc80*/  F2FP.BF16.PACK_AB R29, R0, R89 ;  /* 0x00000059001d723e */ /* 0x020fe200000010ff */
[----:B------:R-:W-:Y:S02]  /*bc90*/  FADD.FTZ R138, R73, R138 ;  /* 0x0000008a498a7221 */ /* 0x000fe40000010000 */
[----:B------:R-:W-:Y:S01]  /*bca0*/  F2FP.BF16.PACK_AB R30, R149, R40 ;  /* 0x00000028951e723e */ /* 0x000fe200000010ff */
[C---:B--2---:R-:W-:Y:S03]  /*bcb0*/  HMMA.16816.F32.BF16 R108, R24.reuse, R20, R108 ;  /* 0x00000014186c723c */ /* 0x044fe6000004186c */
[----:B------:R-:W-:Y:S01]  /*bcc0*/  MUFU.EX2 R38, R38 ;  /* 0x0000002600267308 */ /* 0x000fe20000000800 */
[----:B------:R-:W-:Y:S01]  /*bcd0*/  F2FP.BF16.PACK_AB R31, R2, R39 ;  /* 0x00000027021f723e */ /* 0x000fe200000010ff */
[----:B------:R-:W-:Y:S03]  /*bce0*/  FADD.FTZ R89, R89, R138 ;  /* 0x0000008a59597221 */ /* 0x000fe60000010000 */
[----:B------:R-:W-:Y:S01]  /*bcf0*/  HMMA.16816.F32.BF16 R104, R24, R22, R104 ;  /* 0x000000161868723c */ /* 0x000fe20000041868 */
[----:B------:R-:W1:Y:S03]  /*bd00*/  LDSM.16.MT88.4 R20, [R125+0x4000] ;  /* 0x004000007d14783b */ /* 0x000e660000004200 */
[----:B------:R-:W-:Y:S01]  /*bd10*/  FADD.FTZ R0, R0, R89 ;  /* 0x0000005900007221 */ /* 0x000fe20000010000 */
[----:B------:R-:W2:Y:S03]  /*bd20*/  MUFU.EX2 R43, R43 ;  /* 0x0000002b002b7308 */ /* 0x000ea60000000800 */
[----:B------:R-:W-:Y:S01]  /*bd30*/  FADD.FTZ R39, R39, R0 ;  /* 0x0000000027277221 */ /* 0x000fe20000010000 */
[----:B------:R-:W4:Y:S03]  /*bd40*/  LDSM.16.MT88.4 R24, [R122+0x4400] ;  /* 0x004400007a18783b */ /* 0x000f260000004200 */
[----:B------:R-:W-:Y:S03]  /*bd50*/  FADD.FTZ R39, R2, R39 ;  /* 0x0000002702277221 */ /* 0x000fe60000010000 */
[----:B------:R-:W-:Y:S01]  /*bd60*/  MUFU.EX2 R42, R42 ;  /* 0x0000002a002a7308 */ /* 0x000fe20000000800 */
[C---:B------:R-:W-:Y:S08]  /*bd70*/  HMMA.16816.F32.BF16 R108, R28.reuse, R32, R108 ;  /* 0x000000201c6c723c */ /* 0x040ff0000004186c */
[C---:B------:R-:W-:Y:S01]  /*bd80*/  HMMA.16816.F32.BF16 R104, R28.reuse, R34, R104 ;  /* 0x000000221c68723c */ /* 0x040fe20000041868 */
[----:B------:R-:W5:Y:S01]  /*bd90*/  MUFU.EX2 R47, R47 ;  /* 0x0000002f002f7308 */ /* 0x000f620000000800 */
[----:B------:R-:W4:Y:S09]  /*bda0*/  LDSM.16.MT88.4 R32, [R125+0x4400] ;  /* 0x004400007d20783b */ /* 0x000f320000004200 */
[----:B------:R-:W-:Y:S01]  /*bdb0*/  MUFU.EX2 R52, R52 ;  /* 0x0000003400347308 */ /* 0x000fe20000000800 */
[C---:B-1----:R-:W-:Y:S09]  /*bdc0*/  HMMA.16816.F32.BF16 R100, R28.reuse, R20, R100 ;  /* 0x000000141c64723c */ /* 0x042ff20000041864 */
[----:B------:R-:W1:Y:S03]  /*bdd0*/  MUFU.EX2 R53, R53 ;  /* 0x0000003500357308 */ /* 0x000e660000000800 */
[----:B---3--:R-:W-:Y:S01]  /*bde0*/  F2FP.BF16.PACK_AB R20, R44, R147 ;  /* 0x000000932c14723e */ /* 0x008fe200000010ff */
[----:B------:R-:W-:Y:S01]  /*bdf0*/  HMMA.16816.F32.BF16 R96, R28, R22, R96 ;  /* 0x000000161c60723c */ /* 0x000fe20000041860 */
[----:B------:R-:W3:Y:S02]  /*be00*/  LDSM.16.MT88.4 R28, [R122+0x4800] ;  /* 0x004800007a1c783b */ /* 0x000ee40000004200 */
[----:B--2---:R-:W-:Y:S01]  /*be10*/  F2FP.BF16.PACK_AB R21, R43, R38 ;  /* 0x000000262b15723e */ /* 0x004fe200000010ff */
[----:B------:R-:W-:Y:S02]  /*be20*/  FADD.FTZ R38, R38, R39 ;  /* 0x0000002726267221 */ /* 0x000fe40000010000 */
[----:B------:R-:W-:Y:S01]  /*be30*/  MUFU.EX2 R48, R48 ;  /* 0x0000003000307308 */ /* 0x000fe20000000800 */
[----:B------:R-:W-:Y:S02]  /*be40*/  F2FP.BF16.PACK_AB R22, R150, R41 ;  /* 0x000000299616723e */ /* 0x000fe400000010ff */
[----:B-----5:R-:W-:Y:S03]  /*be50*/  F2FP.BF16.PACK_AB R23, R47, R42 ;  /* 0x0000002a2f17723e */ /* 0x020fe600000010ff */
[----:B------:R-:W-:Y:S04]  /*be60*/  FADD.FTZ R43, R43, R38 ;  /* 0x000000262b2b7221 */ /* 0x000fe80000010000 */
[----:B------:R-:W2:Y:S01]  /*be70*/  MUFU.EX2 R49, R49 ;  /* 0x0000003100317308 */ /* 0x000ea20000000800 */
[C---:B----4-:R-:W-:Y:S05]  /*be80*/  HMMA.16816.F32.BF16 R108, R20.reuse, R24, R108 ;  /* 0x00000018146c723c */ /* 0x050fea000004186c */
[----:B------:R-:W-:Y:S03]  /*be90*/  FADD.FTZ R42, R42, R43 ;  /* 0x0000002b2a2a7221 */ /* 0x000fe60000010000 */
[C---:B------:R-:W-:Y:S01]  /*bea0*/  HMMA.16816.F32.BF16 R104, R20.reuse, R26, R104 ;  /* 0x0000001a1468723c */ /* 0x040fe20000041868 */
[----:B------:R-:W-:Y:S01]  /*beb0*/  MUFU.EX2 R46, R46 ;  /* 0x0000002e002e7308 */ /* 0x000fe20000000800 */
[----:B------:R-:W4:Y:S02]  /*bec0*/  LDSM.16.MT88.4 R24, [R125+0x4800] ;  /* 0x004800007d18783b */ /* 0x000f240000004200 */
[----:B------:R-:W-:Y:S04]  /*bed0*/  FADD.FTZ R47, R47, R42 ;  /* 0x0000002a2f2f7221 */ /* 0x000fe80000010000 */
[C---:B------:R-:W-:Y:S03]  /*bee0*/  HMMA.16816.F32.BF16 R100, R20.reuse, R32, R100 ;  /* 0x000000201464723c */ /* 0x040fe60000041864 */
[----:B------:R-:W5:Y:S04]  /*bef0*/  MUFU.EX2 R51, R51 ;  /* 0x0000003300337308 */ /* 0x000f680000000800 */
[----:B-1----:R-:W-:Y:S01]  /*bf00*/  F2FP.BF16.PACK_AB R32, R53, R52 ;  /* 0x000000343520723e */ /* 0x002fe200000010ff */
[----:B------:R-:W-:Y:S01]  /*bf10*/  HMMA.16816.F32.BF16 R96, R20, R34, R96 ;  /* 0x000000221460723c */ /* 0x000fe20000041860 */
[----:B------:R-:W1:Y:S04]  /*bf20*/  LDSM.16.MT88.4 R20, [R122+0x4c00] ;  /* 0x004c00007a14783b */ /* 0x000e680000004200 */
[----:B------:R-:W-:Y:S02]  /*bf30*/  MUFU.EX2 R50, R50 ;  /* 0x0000003200327308 */ /* 0x000fe40000000800 */
[----:B--2---:R-:W-:Y:S08]  /*bf40*/  F2FP.BF16.PACK_AB R34, R49, R48 ;  /* 0x000000303122723e */ /* 0x004ff000000010ff */
[----:B------:R-:W2:Y:S01]  /*bf50*/  MUFU.EX2 R55, R55 ;  /* 0x0000003700377308 */ /* 0x000ea20000000800 */
[C---:B-----5:R-:W-:Y:S01]  /*bf60*/  F2FP.BF16.PACK_AB R33, R51.reuse, R46 ;  /* 0x0000002e3321723e */ /* 0x060fe200000010ff */
[----:B------:R-:W-:Y:S04]  /*bf70*/  FADD.FTZ R46, R46, R47 ;  /* 0x0000002f2e2e7221 */ /* 0x000fe80000010000 */
[----:B------:R-:W-:Y:S04]  /*bf80*/  FADD.FTZ R51, R51, R46 ;  /* 0x0000002e33337221 */ /* 0x000fe80000010000 */
[----:B------:R-:W-:Y:S10]  /*bf90*/  MUFU.EX2 R45, R45 ;  /* 0x0000002d002d7308 */ /* 0x000ff40000000800 */
[----:B------:R-:W5:Y:S01]  /*bfa0*/  MUFU.EX2 R56, R56 ;  /* 0x0000003800387308 */ /* 0x000f620000000800 */
[C---:B--2---:R-:W-:Y:S01]  /*bfb0*/  F2FP.BF16.PACK_AB R35, R55.reuse, R50 ;  /* 0x000000323723723e */ /* 0x044fe200000010ff */
[----:B------:R-:W-:Y:S04]  /*bfc0*/  FADD.FTZ R50, R50, R51 ;  /* 0x0000003332327221 */ /* 0x000fe80000010000 */
[----:B------:R-:W-:Y:S04]  /*bfd0*/  FADD.FTZ R55, R55, R50 ;  /* 0x0000003237377221 */ /* 0x000fe80000010000 */
[----:B------:R-:W-:Y:S01]  /*bfe0*/  MUFU.EX2 R57, R57 ;  /* 0x0000003900397308 */ /* 0x000fe20000000800 */
[C---:B---3--:R-:W-:Y:S07]  /*bff0*/  HMMA.16816.F32.BF16 R108, R32.reuse, R28, R108 ;  /* 0x0000001c206c723c */ /* 0x048fee000004186c */
[----:B------:R-:W-:Y:S01]  /*c000*/  FADD.FTZ R29, R145, R146 ;  /* 0x00000092911d7221 */ /* 0x000fe20000010000 */
[C---:B------:R-:W-:Y:S01]  /*c010*/  HMMA.16816.F32.BF16 R104, R32.reuse, R30, R104 ;  /* 0x0000001e2068723c */ /* 0x040fe20000041868 */
[----:B------:R-:W2:Y:S03]  /*c020*/  MUFU.EX2 R68, R68 ;  /* 0x0000004400447308 */ /* 0x000ea60000000800 */
[----:B------:R-:W-:Y:S04]  /*c030*/  FADD.FTZ R29, R148, R29 ;  /* 0x0000001d941d7221 */ /* 0x000fe80000010000 */
[C---:B----4-:R-:W-:Y:S03]  /*c040*/  HMMA.16816.F32.BF16 R100, R32.reuse, R24, R100 ;  /* 0x000000182064723c */ /* 0x050fe60000041864 */
[----:B------:R-:W-:Y:S01]  /*c050*/  MUFU.EX2 R54, R54 ;  /* 0x0000003600367308 */ /* 0x000fe20000000800 */
[----:B------:R-:W-:Y:S02]  /*c060*/  FADD.FTZ R36, R36, R29 ;  /* 0x0000001d24247221 */ /* 0x000fe40000010000 */
[----:B------:R-:W3:Y:S01]  /*c070*/  LDSM.16.MT88.4 R28, [R125+0x4c00] ;  /* 0x004c00007d1c783b */ /* 0x000ee20000004200 */
[----:B-----5:R-:W-:Y:S01]  /*c080*/  F2FP.BF16.PACK_AB R24, R56, R45 ;  /* 0x0000002d3818723e */ /* 0x020fe200000010ff */
[----:B------:R-:W-:Y:S04]  /*c090*/  HMMA.16816.F32.BF16 R96, R32, R26, R96 ;  /* 0x0000001a2060723c */ /* 0x000fe80000041860 */
[----:B------:R-:W-:Y:S01]  /*c0a0*/  FADD.FTZ R37, R37, R36 ;  /* 0x0000002425257221 */ /* 0x000fe20000010000 */
[----:B------:R-:W4:Y:S03]  /*c0b0*/  MUFU.EX2 R59, R59 ;  /* 0x0000003b003b7308 */ /* 0x000f260000000800 */
[----:B------:R-:W-:Y:S01]  /*c0c0*/  FADD.FTZ R40, R40, R37 ;  /* 0x0000002528287221 */ /* 0x000fe20000010000 */
[----:B--2---:R-:W-:Y:S03]  /*c0d0*/  F2FP.BF16.PACK_AB R26, R68, R57 ;  /* 0x00000039441a723e */ /* 0x004fe600000010ff */
[----:B------:R-:W-:Y:S03]  /*c0e0*/  FADD.FTZ R0, R149, R40 ;  /* 0x0000002895007221 */ /* 0x000fe60000010000 */
[----:B------:R-:W-:Y:S01]  /*c0f0*/  MUFU.EX2 R58, R58 ;  /* 0x0000003a003a7308 */ /* 0x000fe20000000800 */
[----:B------:R-:W-:Y:S04]  /*c100*/  FADD.FTZ R147, R147, R0 ;  /* 0x0000000093937221 */ /* 0x000fe80000010000 */
[----:B------:R-:W-:Y:S05]  /*c110*/  FADD.FTZ R44, R44, R147 ;  /* 0x000000932c2c7221 */ /* 0x000fea0000010000 */
[----:B------:R-:W2:Y:S01]  /*c120*/  MUFU.EX2 R91, R4 ;  /* 0x00000004005b7308 */ /* 0x000ea20000000800 */
[C---:B----4-:R-:W-:Y:S01]  /*c130*/  F2FP.BF16.PACK_AB R25, R59.reuse, R54 ;  /* 0x000000363b19723e */ /* 0x050fe200000010ff */
[----:B------:R-:W-:Y:S04]  /*c140*/  FADD.FTZ R54, R54, R55 ;  /* 0x0000003736367221 */ /* 0x000fe80000010000 */
[----:B------:R-:W-:Y:S01]  /*c150*/  FADD.FTZ R59, R59, R54 ;  /* 0x000000363b3b7221 */ /* 0x000fe20000010000 */
[C---:B--2---:R-:W-:Y:S03]  /*c160*/  F2FP.BF16.PACK_AB R27, R91.reuse, R58 ;  /* 0x0000003a5b1b723e */ /* 0x044fe600000010ff */
[----:B------:R-:W-:Y:S04]  /*c170*/  FADD.FTZ R58, R58, R59 ;  /* 0x0000003b3a3a7221 */ /* 0x000fe80000010000 */
[----:B------:R-:W-:Y:S01]  /*c180*/  FADD.FTZ R91, R91, R58 ;  /* 0x0000003a5b5b7221 */ /* 0x000fe20000010000 */
[C---:B-1----:R-:W-:Y:S07]  /*c190*/  HMMA.16816.F32.BF16 R108, R24.reuse, R20, R108 ;  /* 0x00000014186c723c */ /* 0x042fee000004186c */
[----:B------:R-:W-:Y:S01]  /*c1a0*/  FADD.FTZ R21, R41, R44 ;  /* 0x0000002c29157221 */ /* 0x000fe20000010000 */
[C---:B------:R-:W-:Y:S04]  /*c1b0*/  HMMA.16816.F32.BF16 R104, R24.reuse, R22, R104 ;  /* 0x000000161868723c */ /* 0x040fe80000041868 */
[----:B------:R-:W-:Y:S04]  /*c1c0*/  FADD.FTZ R21, R150, R21 ;  /* 0x0000001596157221 */ /* 0x000fe80000010000 */
[C---:B---3--:R-:W-:Y:S04]  /*c1d0*/  HMMA.16816.F32.BF16 R100, R24.reuse, R28, R100 ;  /* 0x0000001c1864723c */ /* 0x048fe80000041864 */
[----:B------:R-:W-:Y:S04]  /*c1e0*/  FADD.FTZ R52, R52, R21 ;  /* 0x0000001534347221 */ /* 0x000fe80000010000 */
[----:B------:R-:W-:Y:S01]  /*c1f0*/  FADD.FTZ R53, R53, R52 ;  /* 0x0000003435357221 */ /* 0x000fe20000010000 */
[----:B------:R-:W-:Y:S03]  /*c200*/  HMMA.16816.F32.BF16 R96, R24, R30, R96 ;  /* 0x0000001e1860723c */ /* 0x000fe60000041860 */
[----:B------:R-:W-:Y:S04]  /*c210*/  FADD.FTZ R0, R48, R53 ;  /* 0x0000003530007221 */ /* 0x000fe80000010000 */
[----:B------:R-:W-:Y:S05]  /*c220*/  FADD.FTZ R0, R49, R0 ;  /* 0x0000000031007221 */ /* 0x000fea0000010000 */
[----:B------:R-:W-:Y:S04]  /*c230*/  FADD.FTZ R45, R45, R0 ;  /* 0x000000002d2d7221 */ /* 0x000fe80000010000 */
[----:B------:R-:W-:Y:S04]  /*c240*/  FADD.FTZ R56, R56, R45 ;  /* 0x0000002d38387221 */ /* 0x000fe80000010000 */
[----:B------:R-:W-:Y:S04]  /*c250*/  FADD.FTZ R57, R57, R56 ;  /* 0x0000003839397221 */ /* 0x000fe80000010000 */
[----:B------:R-:W-:Y:S01]  /*c260*/  FADD.FTZ R89, R68, R57 ;  /* 0x0000003944597221 */ /* 0x000fe20000010000 */
[----:B------:R-:W-:-:S05]  /*c270*/  @P0 BRA `(.L_x_4265) ;  /* 0xffffcf8000000947 */ /* 0x000fca000383ffff */
.L_x_4261:
        /* <DEDUP_REMOVED lines=100> */
.L_x_4266:
[----:B------:R-:W1:Y:S04]  /*c8c0*/  S2R R6, SR_CTAID.Z ;  /* 0x0000000000067919 */ /* 0x000e680000002700 */
[----:B------:R-:W1:Y:S02]  /*c8d0*/  S2R R5, SR_CTAID.Y ;  /* 0x0000000000057919 */ /* 0x000e640000002600 */
[----:B-1----:R-:W-:-:S04]  /*c8e0*/  IMAD R17, R5, c[0x0][0x1c0], R6 ;  /* 0x0000700005117a24 */ /* 0x002fc800078e0206 */
[----:B------:R-:W-:Y:S02]  /*c8f0*/  IMAD R17, R17, c[0x0][0x214], RZ ;  /* 0x0000850011117a24 */ /* 0x000fe400078e02ff */
.L_x_4267:
[----:B------:R-:W-:Y:S01]  /*c900*/  BAR.SYNC.DEFER_BLOCKING 0x0 ;  /* 0x0000000000007b1d */ /* 0x000fe20000010000 */
[----:B------:R-:W-:Y:S01]  /*c910*/  LOP3.LUT R19, R3, 0xffffffe0, RZ, 0xc0, !PT ;  /* 0xffffffe003137812 */ /* 0x000fe200078ec0ff */
[C---:B------:R-:W-:Y:S01]  /*c920*/  IMAD.WIDE.U32 R20, R114.reuse, c[0x0][0x1e8], RZ ;  /* 0x00007a0072147a25 */ /* 0x040fe200078e00ff */
[----:B------:R-:W-:Y:S02]  /*c930*/  SHF.R.S32.HI R3, RZ, 0x1f, R5 ;  /* 0x0000001fff037819 */ /* 0x000fe40000011405 */
[----:B------:R-:W-:Y:S01]  /*c940*/  IADD3 R19, -R19, R4, RZ ;  /* 0x0000000413137210 */ /* 0x000fe20007ffe1ff */
[----:B------:R-:W-:Y:S01]  /*c950*/  IMAD.WIDE.U32 R22, R5, c[0x0][0x1e0], RZ ;  /* 0x0000780005167a25 */ /* 0x000fe200078e00ff */
[----:B------:R-:W-:Y:S01]  /*c960*/  ISETP.NE.AND P0, PT, R114, -0x1, PT ;  /* 0xffffffff7200780c */ /* 0x000fe20003f05270 */
[----:B------:R-:W-:Y:S01]  /*c970*/  BSSY B0, `(.L_x_4268) ;  /* 0x0000018000007945 */ /* 0x000fe20003800000 */
[----:B------:R-:W-:Y:S01]  /*c980*/  LOP3.LUT P1, RZ, R19, 0x3, RZ, 0xc0, !PT ;  /* 0x0000000313ff7812 */ /* 0x000fe2000782c0ff */
[----:B------:R-:W-:Y:S01]  /*c990*/  IMAD R4, R3, c[0x0][0x1e0], RZ ;  /* 0x0000780003047a24 */ /* 0x000fe200078e02ff */
[----:B------:R-:W-:Y:S01]  /*c9a0*/  LEA R18, R18, R115, 0x4 ;  /* 0x0000007312127211 */ /* 0x000fe200078e20ff */
[----:B------:R-:W-:Y:S01]  /*c9b0*/  IMAD R114, R114, c[0x0][0x1ec], R21 ;  /* 0x00007b0072727a24 */ /* 0x000fe200078e0215 */
[----:B------:R-:W-:Y:S01]  /*c9c0*/  SEL R3, R22, R20, !P0 ;  /* 0x0000001416037207 */ /* 0x000fe20004000000 */
[----:B------:R-:W-:-:S06]  /*c9d0*/  IMAD R4, R5, c[0x0][0x1e4], R4 ;  /* 0x0000790005047a24 */ /* 0x000fcc00078e0204 */
[----:B------:R-:W-:Y:S01]  /*c9e0*/  @!P0 IADD3 R114, R23, R4, RZ ;  /* 0x0000000417728210 */ /* 0x000fe20007ffe0ff */
[----:B----4-:R1:W2:Y:S04]  /*c9f0*/  LDS.128 R8, [R112] ;  /* 0x0000000070087984 */ /* 0x0102a80000000c00 */
[----:B------:R1:W3:Y:S01]  /*ca00*/  LDS.128 R12, [R112+0x800] ;  /* 0x00080000700c7984 */ /* 0x0002e20000000c00 */
[----:B------:R-:W-:Y:S05]  /*ca10*/  @P1 BRA `(.L_x_4269) ;  /* 0x000000d000001947 */ /* 0x000fea0003800000 */
[----:B------:R-:W4:Y:S02]  /*ca20*/  S2R R4, SR_CTAID.X ;  /* 0x0000000000047919 */ /* 0x000f240000002500 */
[----:B----4-:R-:W-:Y:S01]  /*ca30*/  IMAD R21, R4, 0x40, R17 ;  /* 0x0000004004157824 */ /* 0x010fe200078e0211 */
[----:B------:R-:W-:Y:S01]  /*ca40*/  IADD3 R17, R18, 0x8, RZ ;  /* 0x0000000812117810 */ /* 0x000fe20007ffe0ff */
        /* <DEDUP_REMOVED lines=10> */
.L_x_4269:
[----:B------:R-:W-:Y:S05]  /*caf0*/  BSYNC B0 ;  /* 0x0000000000007941 */ /* 0x000fea0003800000 */
.L_x_4268:
[----:B----4-:R-:W4:Y:S01]  /*cb00*/  S2R R16, SR_CTAID.X ;  /* 0x0000000000107919 */ /* 0x010f220000002500 */
[----:B------:R-:W-:Y:S01]  /*cb10*/  SHF.R.S32.HI R117, RZ, 0x1f, R116 ;  /* 0x0000001fff757819 */ /* 0x000fe20000011474 */
[----:B------:R-:W-:Y:S01]  /*cb20*/  BSSY B0, `(.L_x_4270) ;  /* 0x0000019000007945 */ /* 0x000fe20003800000 */
[----:B------:R-:W-:Y:S02]  /*cb30*/  ISETP.GE.AND P0, PT, R116, c[0x0][0x220], PT ;  /* 0x0000880074007a0c */ /* 0x000fe40003f06270 */
[----:B------:R-:W-:Y:S01]  /*cb40*/  SHF.R.S32.HI R4, RZ, 0x1f, R6 ;  /* 0x0000001fff047819 */ /* 0x000fe20000011406 */
[----:B----4-:R-:W-:-:S04]  /*cb50*/  IMAD.SHL.U32 R7, R16, 0x40, RZ ;  /* 0x0000004010077824 */ /* 0x010fc800078e00ff */
[----:B------:R-:W-:Y:S01]  /*cb60*/  IMAD.WIDE.U32 R20, R7, c[0x0][0x1e8], R116 ;  /* 0x00007a0007147a25 */ /* 0x000fe200078e0074 */
[----:B------:R-:W-:-:S05]  /*cb70*/  SHF.R.S32.HI R18, RZ, 0x1f, R7 ;  /* 0x0000001fff127819 */ /* 0x000fca0000011407 */
[----:B------:R-:W-:-:S04]  /*cb80*/  IMAD R18, R18, c[0x0][0x1e8], RZ ;  /* 0x00007a0012127a24 */ /* 0x000fc800078e02ff */
[----:B------:R-:W-:Y:S01]  /*cb90*/  IMAD R5, R7, c[0x0][0x1ec], R18 ;  /* 0x00007b0007057a24 */ /* 0x000fe200078e0212 */
[----:B------:R-:W-:Y:S01]  /*cba0*/  IADD3 R18, P1, R3, R20, RZ ;  /* 0x0000001403127210 */ /* 0x000fe20007f3e0ff */
[----:B------:R-:W-:Y:S01]  /*cbb0*/  IMAD R3, R4, c[0x0][0x1f0], RZ ;  /* 0x00007c0004037a24 */ /* 0x000fe200078e02ff */
[----:B------:R-:W-:Y:S02]  /*cbc0*/  IADD3 R7, -R7, R113, RZ ;  /* 0x0000007107077210 */ /* 0x000fe40007ffe1ff */
[----:B------:R-:W-:Y:S01]  /*cbd0*/  IADD3.X R19, R114, R21, R5, P1, !PT ;  /* 0x0000001572137210 */ /* 0x000fe20000ffe405 */
[----:B------:R-:W-:Y:S01]  /*cbe0*/  IMAD R3, R6, c[0x0][0x1f4], R3 ;  /* 0x00007d0006037a24 */ /* 0x000fe200078e0203 */
        /* <DEDUP_REMOVED lines=12> */
.L_x_4271:
[----:B------:R-:W-:Y:S05]  /*ccb0*/  BSYNC B0 ;  /* 0x0000000000007941 */ /* 0x000fea0003800000 */
.L_x_4270:
[----:B------:R-:W-:Y:S01]  /*ccc0*/  IMAD R16, R16, -0x40, R113 ;  /* 0xffffffc010107824 */ /* 0x000fe200078e0271 */
[----:B------:R-:W-:-:S04]  /*ccd0*/  LEA.HI.SX32 R3, R2, 0x20, 0x1e ;  /* 0x0000002002037811 */ /* 0x000fc800078ff2ff */
        /* <DEDUP_REMOVED lines=13> */
.L_x_4272:
        /* <DEDUP_REMOVED lines=13> */
.L_x_5246:


//--------------------- .text._ZN5flash24flash_fwd_splitkv_kernelI23Flash_fwd_kernel_traitsILi32ELi64ELi128ELi4ELb0ELb0EN7cutlass10bfloat16_tE19Flash_kernel_traitsILi32ELi64ELi128ELi4ES3_EELb1ELb0ELb1ELb0ELb0ELb1ELb0ELb0EEEvNS_16Flash_fwd_paramsE --------------------------
	.section	.text._ZN5flash24flash_fwd_splitkv_kernelI23Flash_fwd_kernel_traitsILi32ELi64ELi128ELi4ELb0ELb0EN7cutlass10bfloat16_tE19Flash_kernel_traitsILi32ELi64ELi128ELi4ES3_EELb1ELb0ELb1ELb0ELb0ELb1ELb0ELb0EEEvNS_16Flash_fwd_paramsE,"ax",@progbits
	.sectioninfo	@"SHI_REGISTERS=167"
	.align	128
        .global         _ZN5flash24flash_fwd_splitkv_kernelI23Flash_fwd_kernel_traitsILi32ELi64ELi128ELi4ELb0ELb0EN7cutlass10bfloat16_tE19Flash_kernel_traitsILi32ELi64ELi128ELi4ES3_EELb1ELb0ELb1ELb0ELb0ELb1ELb0ELb0EEEvNS_16Flash_fwd_paramsE
        .type           _ZN5flash24flash_fwd_splitkv_kernelI23Flash_fwd_kernel_traitsILi32ELi64ELi128ELi4ELb0ELb0EN7cutlass10bfloat16_tE19Flash_kernel_traitsILi32ELi64ELi128ELi4ES3_EELb1ELb0ELb1ELb0ELb0ELb1ELb0ELb0EEEvNS_16Flash_fwd_paramsE,@function
        .size           _ZN5flash24flash_fwd_splitkv_kernelI23Flash_fwd_kernel_traitsILi32ELi64ELi128ELi4ELb0ELb0EN7cutlass10bfloat16_tE19Flash_kernel_traitsILi32ELi64ELi128ELi4ES3_EELb1ELb0ELb1ELb0ELb0ELb1ELb0ELb0EEEvNS_16Flash_fwd_paramsE,(.L_x_5247 - _ZN5flash24flash_fwd_splitkv_kernelI23Flash_fwd_kernel_traitsILi32ELi64ELi128ELi4ELb0ELb0EN7cutlass10bfloat16_tE19Flash_kernel_traitsILi32ELi64ELi128ELi4ES3_EELb1ELb0ELb1ELb0ELb0ELb1ELb0ELb0EEEvNS_16Flash_fwd_paramsE)
        .other          _ZN5flash24flash_fwd_splitkv_kernelI23Flash_fwd_kernel_traitsILi32ELi64ELi128ELi4ELb0ELb0EN7cutlass10bfloat16_tE19Flash_kernel_traitsILi32ELi64ELi128ELi4ES3_EELb1ELb0ELb1ELb0ELb0ELb1ELb0ELb0EEEvNS_16Flash_fwd_paramsE,@"STO_CUDA_ENTRY STV_DEFAULT"
_ZN5flash24flash_fwd_splitkv_kernelI23Flash_fwd_kernel_traitsILi32ELi64ELi128ELi4ELb0ELb0EN7cutlass10bfloat16_tE19Flash_kernel_traitsILi32ELi64ELi128ELi4ES3_EELb1ELb0ELb1ELb0ELb0ELb1ELb0ELb0EEEvNS_16Flash_fwd_paramsE:
.text._ZN5flash24flash_fwd_splitkv_kernelI23Flash_fwd_kernel_traitsILi32ELi64ELi128ELi4ELb0ELb0EN7cutlass10bfloat16_tE19Flash_kernel_traitsILi32ELi64ELi128ELi4ES3_EELb1ELb0ELb1ELb0ELb0ELb1ELb0ELb0EEEvNS_16Flash_fwd_paramsE:
        /* <DEDUP_REMOVED lines=33> */
.L_x_4273:
[----:B-1-34-:R-:W-:Y:S02]  /*0210*/  MOV R0, c[0x0][0x218] ;  /* 0x0000860000007a02 */ /* 0x01afe40000000f00 */
.L_x_4274:
        /* <DEDUP_REMOVED lines=74> */
.L_x_4277:
[----:B------:R-:W-:Y:S05]  /*06c0*/  BSYNC B0 ;  /* 0x0000000000007941 */ /* 0x000fea0003800000 */
.L_x_4276:
        /* <DEDUP_REMOVED lines=15> */
.L_x_4279:
[----:B------:R-:W-:Y:S05]  /*07c0*/  BSYNC B0 ;  /* 0x0000000000007941 */ /* 0x000fea0003800000 */
.L_x_4278:
        /* <DEDUP_REMOVED lines=13> */
.L_x_4275:
        /* <DEDUP_REMOVED lines=92> */
.L_x_4280:
        /* <DEDUP_REMOVED lines=17> */
.L_x_4282:
        /* <DEDUP_REMOVED lines=28> */
[----:B------:R-:W-:Y:S02]  /*1130*/  IMAD R6, R3, c[0x0][0x198], RZ ;  /* 0x0000660003067a24 */ /* 0x000fe400078e02ff */
[----:B------:R-:W-:Y:S02]  /*1140*/  @P3 IADD3 R4, R4, 0x1, RZ ;  /* 0x0000000104043810 */ /* 0x000fe40007ffe0ff */
[----:B------:R-:W-:Y:S02]  /*1150*/  IMAD R7, R5, c[0x0][0x19c], R6 ;  /* 0x0000670005077a24 */ /* 0x000fe400078e0206 */
[----:B------:R-:W-:Y:S02]  /*1160*/  @!P2 IADD3 R4, -R4, RZ, RZ ;  /* 0x000000ff0404a210 */ /* 0x000fe40007ffe1ff */
[----:B------:R-:W-:Y:S02]  /*1170*/  @!P0 LOP3.LUT R4, RZ, c[0x0][0x1c8], RZ, 0x33, !PT ;  /* 0x00007200ff048a12 */ /* 0x000fe400078e33ff */
[----:B------:R-:W-:-:S02]  /*1180*/  IADD3 R11, R11, R7, RZ ;  /* 0x000000070b0b7210 */ /* 0x000fc40007ffe0ff */
        /* <DEDUP_REMOVED lines=16> */
.L_x_4281:
[----:B------:R-:W-:Y:S01]  /*1290*/  ISETP.NE.AND P0, PT, R112, -0x1, PT ;  /* 0xffffffff7000780c */ /* 0x000fe20003f05270 */
[----:B------:R-:W-:Y:S01]  /*12a0*/  BSSY B0, `(.L_x_4283) ;  /* 0x000005b000007945 */ /* 0x000fe20003800000 */
[----:B------:R-:W-:Y:S02]  /*12b0*/  SHF.R.S32.HI R11, RZ, 0x1f, R88 ;  /* 0x0000001fff0b7819 */ /* 0x000fe40000011458 */
[----:B------:R-:W-:Y:S02]  /*12c0*/  SHF.R.S32.HI R21, RZ, 0x1f, R20 ;  /* 0x0000001fff157819 */ /* 0x000fe40000011414 */
        /* <DEDUP_REMOVED lines=10> */
[----:B------:R-:W-:Y:S02]  /*1370*/  @!P0 IMAD R0, R0, c[0x0][0x178], RZ ;  /* 0x00005e0000008a24 */ /* 0x000fe400078e02ff */
[----:B------:R-:W-:-:S02]  /*1380*/  @P0 IMAD R28, R112, c[0x0][0x194], R23 ;  /* 0x00006500701c0a24 */ /* 0x000fc400078e0217 */
[----:B------:R-:W-:Y:S02]  /*1390*/  @!P0 IMAD R0, R9, c[0x0][0x17c], R0 ;  /* 0x00005f0009008a24 */ /* 0x000fe400078e0200 */
[----:B------:R-:W-:Y:S01]  /*13a0*/  @!P0 IMAD.MOV.U32 R22, RZ, RZ, R14 ;  /* 0x000000ffff168224 */ /* 0x000fe200078e000e */
[----:B------:R-:W-:Y:S01]  /*13b0*/  SHF.R.S32.HI R14, RZ, 0x3, R2 ;  /* 0x00000003ff0e7819 */ /* 0x000fe20000011402 */
[----:B------:R-:W-:Y:S01]  /*13c0*/  @!P0 IMAD.IADD R28, R15, 0x1, R0 ;  /* 0x000000010f1c8824 */ /* 0x000fe200078e0200 */
[CC--:B------:R-:W-:Y:S01]  /*13d0*/  LEA.HI R0, R11.reuse, R88.reuse, RZ, 0x5 ;  /* 0x000000580b007211 */ /* 0x0c0fe200078f28ff */
[----:B------:R-:W-:Y:S01]  /*13e0*/  IMAD.IADD R114, R88, 0x1, -R7 ;  /* 0x0000000158727824 */ /* 0x000fe200078e0a07 */
[-C--:B------:R-:W-:Y:S01]  /*13f0*/  LEA.HI R11, R11, R88.reuse, RZ, 0x4 ;  /* 0x000000580b0b7211 */ /* 0x080fe200078f20ff */
[----:B------:R-:W-:Y:S01]  /*1400*/  IMAD.SHL.U32 R17, R14, 0x40, RZ ;  /* 0x000000400e117824 */ /* 0x000fe200078e00ff */
[----:B------:R-:W-:Y:S01]  /*1410*/  SHF.R.S32.HI R16, RZ, 0x5, R0 ;  /* 0x00000005ff107819 */ /* 0x000fe20000011400 */
[----:B------:R-:W-:Y:S01]  /*1420*/  IMAD.SHL.U32 R114, R114, 0x8, RZ ;  /* 0x0000000872727824 */ /* 0x000fe200078e00ff */
[----:B------:R-:W-:Y:S01]  /*1430*/  LOP3.LUT R7, R11, 0xfffffff0, RZ, 0xc0, !PT ;  /* 0xfffffff00b077812 */ /* 0x000fe200078ec0ff */
[----:B------:R-:W-:Y:S01]  /*1440*/  IMAD.IADD R13, R116, 0x1, -R13 ;  /* 0x00000001740d7824 */ /* 0x000fe200078e0a0d */
[----:B------:R-:W-:Y:S01]  /*1450*/  LOP3.LUT R17, R17, 0xc0, RZ, 0xc0, !PT ;  /* 0x000000c011117812 */ /* 0x000fe200078ec0ff */
[----:B------:R-:W-:Y:S01]  /*1460*/  IMAD.WIDE R24, R25, 0x40, R116 ;  /* 0x0000004019187825 */ /* 0x000fe200078e0274 */
[----:B------:R-:W-:-:S02]  /*1470*/  IADD3 R10, -R7, R88, RZ ;  /* 0x00000058070a7210 */ /* 0x000fc40007ffe1ff */
[C---:B------:R-:W-:Y:S02]  /*1480*/  IADD3 R30, P3, R114.reuse, R30, RZ ;  /* 0x0000001e721e7210 */ /* 0x040fe40007f7e0ff */
[C---:B------:R-:W-:Y:S02]  /*1490*/  IADD3 R32, P2, R114.reuse, R32, RZ ;  /* 0x0000002072207210 */ /* 0x040fe40007f5e0ff */
[----:B------:R-:W-:Y:S02]  /*14a0*/  IADD3 R22, P0, R114, R22, RZ ;  /* 0x0000001672167210 */ /* 0x000fe40007f1e0ff */
[--C-:B------:R-:W-:Y:S02]  /*14b0*/  SHF.R.S32.HI R7, RZ, 0x1f, R114.reuse ;  /* 0x0000001fff077819 */ /* 0x100fe40000011472 */
[----:B------:R-:W-:Y:S02]  /*14c0*/  LOP3.LUT R15, R17, 0x18, R114, 0xf8, !PT ;  /* 0x00000018110f7812 */ /* 0x000fe400078ef872 */
[----:B------:R-:W-:Y:S01]  /*14d0*/  SHF.R.U32.HI R8, RZ, 0x3, R17 ;  /* 0x00000003ff087819 */ /* 0x000fe20000011611 */
[C---:B------:R-:W-:Y:S01]  /*14e0*/  IMAD.X R33, R7.reuse, 0x1, R26, P2 ;  /* 0x0000000107217824 */ /* 0x040fe200010e061a */
[----:B------:R-:W-:Y:S01]  /*14f0*/  LEA R17, R16, R13, 0x3 ;  /* 0x0000000d10117211 */ /* 0x000fe200078e18ff */
[----:B------:R-:W-:Y:S01]  /*1500*/  IMAD.X R31, R7, 0x1, R12, P3 ;  /* 0x00000001071f7824 */ /* 0x000fe200018e060c */
[----:B------:R-:W-:Y:S01]  /*1510*/  LOP3.LUT R94, R15, R8, RZ, 0x3c, !PT ;  /* 0x000000080f5e7212 */ /* 0x000fe200078e3cff */
[----:B------:R-:W-:Y:S01]  /*1520*/  IMAD.X R23, R7, 0x1, R28, P0 ;  /* 0x0000000107177824 */ /* 0x000fe200000e061c */
[----:B------:R-:W-:Y:S01]  /*1530*/  LEA.HI R7, R10, R10, RZ, 0x1 ;  /* 0x0000000a0a077211 */ /* 0x000fe200078f08ff */
[----:B------:R-:W-:Y:S01]  /*1540*/  IMAD R13, R6, c[0x0][0x1b8], RZ ;  /* 0x00006e00060d7a24 */ /* 0x000fe200078e02ff */
[----:B------:R-:W-:Y:S01]  /*1550*/  IADD3 R122, P0, R116, R5, RZ ;  /* 0x00000005747a7210 */ /* 0x000fe20007f1e0ff */
[----:B------:R-:W-:Y:S01]  /*1560*/  IMAD.IADD R5, R95, 0x1, -R18 ;  /* 0x000000015f057824 */ /* 0x000fe200078e0a12 */
[----:B------:R-:W-:Y:S01]  /*1570*/  SHF.R.S32.HI R8, RZ, 0x1, R7 ;  /* 0x00000001ff087819 */ /* 0x000fe20000011407 */
[----:B------:R-:W-:Y:S01]  /*1580*/  IMAD R6, R4, c[0x0][0x1bc], R13 ;  /* 0x00006f0004067a24 */ /* 0x000fe200078e020d */
[----:B------:R-:W-:Y:S01]  /*1590*/  SHF.R.S32.HI R15, RZ, 0x1f, R7 ;  /* 0x0000001fff0f7819 */ /* 0x000fe20000011407 */
[C---:B------:R-:W-:Y:S01]  /*15a0*/  IMAD.X R129, R117.reuse, 0x1, R3, P0 ;  /* 0x0000000175817824 */ /* 0x040fe200000e0603 */
[----:B------:R-:W-:Y:S01]  /*15b0*/  ISETP.GE.AND P0, PT, R116, R5, PT ;  /* 0x000000057400720c */ /* 0x000fe20003f06270 */
[----:B------:R-:W-:Y:S01]  /*15c0*/  IMAD R13, R117, c[0x0][0x198], RZ ;  /* 0x00006600750d7a24 */ /* 0x000fe200078e02ff */
[----:B------:R-:W-:Y:S01]  /*15d0*/  LEA.HI R15, R15, R8, RZ, 0x2 ;  /* 0x000000080f0f7211 */ /* 0x000fe200078f10ff */
[----:B------:R-:W-:-:S03]  /*15e0*/  IMAD.WIDE.U32 R32, R4, c[0x0][0x1b8], R32 ;  /* 0x00006e0004207a25 */ /* 0x000fc600078e0020 */
[----:B------:R-:W-:Y:S01]  /*15f0*/  LOP3.LUT R15, R15, 0xfffffffc, RZ, 0xc0, !PT ;  /* 0xfffffffc0f0f7812 */ /* 0x000fe200078ec0ff */
[----:B------:R-:W-:Y:S02]  /*1600*/  IMAD R93, R116, c[0x0][0x19c], R13 ;  /* 0x00006700745d7a24 */ /* 0x000fe400078e020d */
[----:B------:R-:W-:Y:S02]  /*1610*/  IMAD R3, R21, c[0x0][0x1a8], RZ ;  /* 0x00006a0015037a24 */ /* 0x000fe400078e02ff */
[----:B------:R-:W-:Y:S01]  /*1620*/  IMAD.IADD R13, R8, 0x1, -R15 ;  /* 0x00000001080d7824 */ /* 0x000fe200078e0a0f */
[----:B------:R-:W-:Y:S01]  /*1630*/  LOP3.LUT R15, R0, 0xffffffe0, RZ, 0xc0, !PT ;  /* 0xffffffe0000f7812 */ /* 0x000fe200078ec0ff */
[----:B------:R-:W-:Y:S02]  /*1640*/  IMAD R129, R129, c[0x0][0x1a0], RZ ;  /* 0x0000680081817a24 */ /* 0x000fe400078e02ff */
[----:B------:R-:W-:Y:S01]  /*1650*/  IMAD.IADD R33, R33, 0x1, R6 ;  /* 0x0000000121217824 */ /* 0x000fe200078e0206 */
[----:B------:R-:W-:Y:S01]  /*1660*/  LOP3.LUT P2, RZ, R13, 0x2, RZ, 0xc0, !PT ;  /* 0x000000020dff7812 */ /* 0x000fe2000784c0ff */
[----:B------:R-:W-:-:S02]  /*1670*/  IMAD R0, R20, c[0x0][0x1ac], R3 ;  /* 0x00006b0014007a24 */ /* 0x000fc400078e0203 */
[----:B------:R-:W-:Y:S02]  /*1680*/  IMAD.U32 R94, R17, 0x20, R94 ;  /* 0x00000020115e7824 */ /* 0x000fe400078e005e */
[----:B------:R-:W-:-:S03]  /*1690*/  IMAD.WIDE.U32 R120, R116, c[0x0][0x198], R30 ;  /* 0x0000660074787a25 */ /* 0x000fc600078e001e */
[----:B------:R-:W-:Y:S01]  /*16a0*/  SHF.L.U32 R94, R94, 0x1, RZ ;  /* 0x000000015e5e7819 */ /* 0x000fe200000006ff */
[----:B------:R-:W-:Y:S01]  /*16b0*/  IMAD R129, R122, c[0x0][0x1a4], R129 ;  /* 0x000069007a817a24 */ /* 0x000fe200078e0281 */
[----:B------:R-:W-:Y:S01]  /*16c0*/  IADD3 R93, R121, R93, RZ ;  /* 0x0000005d795d7210 */ /* 0x000fe20007ffe0ff */
[----:B------:R-:W-:-:S04]  /*16d0*/  IMAD.WIDE.U32 R26, R20, c[0x0][0x1a8], R22 ;  /* 0x00006a00141a7a25 */ /* 0x000fc800078e0016 */
        /* <DEDUP_REMOVED lines=23> */
.L_x_4284:
[----:B------:R-:W-:Y:S05]  /*1850*/  BSYNC B0 ;  /* 0x0000000000007941 */ /* 0x000fea0003800000 */
.L_x_4283:
        /* <DEDUP_REMOVED lines=21> */
.L_x_4286:
[----:B------:R-:W-:Y:S05]  /*19b0*/  BSYNC B0 ;  /* 0x0000000000007941 */ /* 0x000fea0003800000 */
.L_x_4285:
        /* <DEDUP_REMOVED lines=17> */
.L_x_4288:
[----:B------:R-:W-:Y:S05]  /*1ad0*/  BSYNC B0 ;  /* 0x0000000000007941 */ /* 0x000fea0003800000 */
.L_x_4287:
        /* <DEDUP_REMOVED lines=18> */
.L_x_4290:
[----:B------:R-:W-:Y:S05]  /*1c00*/  BSYNC B0 ;  /* 0x0000000000007941 */ /* 0x000fea0003800000 */
.L_x_4289:
        /* <DEDUP_REMOVED lines=18> */
.L_x_4292:
[----:B------:R-:W-:Y:S05]  /*1d30*/  BSYNC B0 ;  /* 0x0000000000007941 */ /* 0x000fea0003800000 */
.L_x_4291:
        /* <DEDUP_REMOVED lines=19> */
.L_x_4294:
[----:B------:R-:W-:Y:S05]  /*1e70*/  BSYNC B0 ;  /* 0x0000000000007941 */ /* 0x000fea0003800000 */
.L_x_4293:
        /* <DEDUP_REMOVED lines=36> */
[----:B------:R-:W-:Y:S01]  /*20c0*/  IMAD R17, R12, 0x20, R17 ;  /* 0x000000200c117824 */ /* 0x000fe200078e0211 */
[----:B------:R-:W-:Y:S01]  /*20d0*/  LEA.HI R113, R113, R22, RZ, 0x2 ;  /* 0x0000001671717211 */ /* 0x000fe200078f10ff */
[----:B------:R-:W-:Y:S01]  /*20e0*/  IMAD.SHL.U32 R12, R14, 0x8, RZ ;  /* 0x000000080e0c7824 */ /* 0x000fe200078e00ff */
[----:B------:R-:W-:Y:S01]  /*20f0*/  LEA R132, P0, R122, c[0x0][0x170], 0x1 ;  /* 0x00005c007a847a11 */ /* 0x000fe200078008ff */
[----:B------:R-:W-:Y:S01]  /*2100*/  IMAD.SHL.U32 R85, R7, 0x40, RZ ;  /* 0x0000004007557824 */ /* 0x000fe200078e00ff */
[----:B------:R-:W-:Y:S01]  /*2110*/  LOP3.LUT R7, R13, 0xc0, RZ, 0xc0, !PT ;  /* 0x000000c00d077812 */ /* 0x000fe200078ec0ff */
[----:B------:R-:W-:Y:S01]  /*2120*/  IMAD.SHL.U32 R14, R11, 0x8, RZ ;  /* 0x000000080b0e7824 */ /* 0x000fe200078e00ff */
[----:B------:R-:W-:Y:S01]  /*2130*/  SHF.R.S32.HI R113, RZ, 0x2, R113 ;  /* 0x00000002ff717819 */ /* 0x000fe20000011471 */
[----:B------:R-:W-:Y:S01]  /*2140*/  IMAD R10, R16, 0x10, R18 ;  /* 0x00000010100a7824 */ /* 0x000fe200078e0212 */
[----:B------:R-:W-:Y:S01]  /*2150*/  LOP3.LUT R85, R85, 0xc0, RZ, 0xc0, !PT ;  /* 0x000000c055557812 */ /* 0x000fe200078ec0ff */
[----:B------:R-:W-:Y:S01]  /*2160*/  IMAD R20, R11, 0x8, R20 ;  /* 0x000000080b147824 */ /* 0x000fe200078e0214 */
[----:B------:R-:W-:-:S02]  /*2170*/  LOP3.LUT R14, R7, 0x8, R14, 0xf8, !PT ;  /* 0x00000008070e7812 */ /* 0x000fc400078ef80e */
[----:B------:R-:W-:Y:S02]  /*2180*/  SHF.R.U32.HI R7, RZ, 0x3, R7 ;  /* 0x00000003ff077819 */ /* 0x000fe40000011607 */
[----:B------:R-:W-:Y:S01]  /*2190*/  LOP3.LUT R12, R85, 0x8, R12, 0xf8, !PT ;  /* 0x00000008550c7812 */ /* 0x000fe200078ef80c */
[----:B------:R1:W-:Y:S01]  /*21a0*/  @P2 STS [R94+0x3000], RZ ;  /* 0x003000ff5e002388 */ /* 0x0003e20000000800 */
[----:B------:R-:W-:Y:S02]  /*21b0*/  SHF.R.U32.HI R85, RZ, 0x3, R85 ;  /* 0x00000003ff557819 */ /* 0x000fe40000011655 */
[----:B------:R-:W-:Y:S01]  /*21c0*/  IADD3 R10, R10, 0x1, R113 ;  /* 0x000000010a0a7810 */ /* 0x000fe20007ffe071 */
[----:B------:R1:W-:Y:S01]  /*21d0*/  @P2 STS [R94+0x3004], RZ ;  /* 0x003004ff5e002388 */ /* 0x0003e20000000800 */
[----:B------:R-:W-:Y:S02]  /*21e0*/  LOP3.LUT R85, R12, R85, RZ, 0x3c, !PT ;  /* 0x000000550c557212 */ /* 0x000fe400078e3cff */
[----:B------:R-:W-:Y:S01]  /*21f0*/  IADD3 R91, R84, R10, -R95 ;  /* 0x0000000a545b7210 */ /* 0x000fe20007ffe85f */
[----:B------:R1:W-:Y:S01]  /*2200*/  @P2 STS.64 [R94+0x3008], RZ ;  /* 0x003008ff5e002388 */ /* 0x0003e20000000a00 */
[----:B------:R-:W-:Y:S01]  /*2210*/  LOP3.LUT R88, R88, 0x6, RZ, 0xc0, !PT ;  /* 0x0000000658587812 */ /* 0x000fe200078ec0ff */
[----:B------:R-:W-:Y:S01]  /*2220*/  IMAD.U32 R85, R20, 0x20, R85 ;  /* 0x0000002014557824 */ /* 0x000fe200078e0055 */
[----:B------:R-:W-:-:S02]  /*2230*/  LEA.HI.X R133, R122, c[0x0][0x174], R129, 0x1, P0 ;  /* 0x00005d007a857a11 */ /* 0x000fc400000f0c81 */
[----:B------:R-:W-:Y:S02]  /*2240*/  SEL R3, R3, 0xfffffff0, !P3 ;  /* 0xfffffff003037807 */ /* 0x000fe40005800000 */
[----:B------:R-:W-:Y:S01]  /*2250*/  IADD3 R91, R91, c[0x0][0x2e8], RZ ;  /* 0x0000ba005b5b7a10 */ /* 0x000fe20007ffe0ff */
[----:B-----5:R-:W-:-:S04]  /*2260*/  FMUL.FTZ R2, R15, R2 ;  /* 0x000000020f027220 */ /* 0x020fc80000410000 */
[----:B------:R5:W2:Y:S02]  /*2270*/  R2UR UR4, R2 ;  /* 0x00000000020473c2 */ /* 0x000aa400000e0000 */
[----:B-----5:R-:W-:-:S05]  /*2280*/  LOP3.LUT R2, R14, R7, RZ, 0x3c, !PT ;  /* 0x000000070e027212 */ /* 0x020fca00078e3cff */
[C---:B------:R-:W-:Y:S02]  /*2290*/  IMAD.IADD R87, R2.reuse, 0x1, R17 ;  /* 0x0000000102577824 */ /* 0x040fe400078e0211 */
[----:B------:R-:W-:Y:S02]  /*22a0*/  IMAD.IADD R121, R2, 0x1, R121 ;  /* 0x0000000102797824 */ /* 0x000fe400078e0279 */
[----:B------:R-:W-:-:S04]  /*22b0*/  IMAD.SHL.U32 R87, R87, 0x2, RZ ;  /* 0x0000000257577824 */ /* 0x000fc800078e00ff */
        /* <DEDUP_REMOVED lines=11> */
.L_x_4296:
[----:B-12---:R-:W-:Y:S05]  /*2370*/  BSYNC B0 ;  /* 0x0000000000007941 */ /* 0x006fea0003800000 */
.L_x_4295:
        /* <DEDUP_REMOVED lines=19> */
.L_x_4298:
[----:B------:R-:W-:Y:S05]  /*24b0*/  BSYNC B0 ;  /* 0x0000000000007941 */ /* 0x000fea0003800000 */
.L_x_4297:
        /* <DEDUP_REMOVED lines=15> */
.L_x_4300:
[----:B------:R-:W-:Y:S05]  /*25b0*/  BSYNC B0 ;  /* 0x0000000000007941 */ /* 0x000fea0003800000 */
.L_x_4299:
        /* <DEDUP_REMOVED lines=16> */
.L_x_4302:
[----:B------:R-:W-:Y:S05]  /*26c0*/  BSYNC B0 ;  /* 0x0000000000007941 */ /* 0x000fea0003800000 */
.L_x_4301:
[----:B------:R-:W-:Y:S01]  /*26d0*/  IMAD.SHL.U32 R85, R85, 0x2, RZ ;  /* 0x0000000255557824 */ /* 0x000fe200078e00ff */
[----:B------:R-:W-:Y:S03]  /*26e0*/  LDSM.16.M88.4 R28, [R87] ;  /* 0x00000000571c783b */ /* 0x000fe60000000200 */
[----:B------:R-:W-:Y:S01]  /*26f0*/  IMAD R2, R3, 0x2, R85 ;  /* 0x0000000203027824 */ /* 0x000fe200078e0255 */
[----:B------:R-:W5:Y:S04]  /*2700*/  LDSM.16.M88.4 R20, [R85+0x1000] ;  /* 0x001000005514783b */ /* 0x000f680000000200 */
[----:B------:R-:W1:Y:S04]  /*2710*/  LDSM.16.M88.4 R12, [R85+0x1400] ;  /* 0x00140000550c783b */ /* 0x000e680000000200 */
[----:B------:R-:W2:Y:S04]  /*2720*/  LDSM.16.M88.4 R60, [R85+0x1c00] ;  /* 0x001c0000553c783b */ /* 0x000ea80000000200 */
[----:B-1----:R-:W1:Y:S04]  /*2730*/  LDSM.16.M88.4 R4, [R85+0x1800] ;  /* 0x001800005504783b */ /* 0x002e680000000200 */
[----:B------:R-:W3:Y:S04]  /*2740*/  LDSM.16.M88.4 R52, [R85+0x2000] ;  /* 0x002000005534783b */ /* 0x000ee80000000200 */
[----:B------:R-:W4:Y:S04]  /*2750*/  LDSM.16.M88.4 R44, [R85+0x2400] ;  /* 0x00240000552c783b */ /* 0x000f280000000200 */
[----:B------:R-:W1:Y:S04]  /*2760*/  LDSM.16.M88.4 R36, [R85+0x2800] ;  /* 0x002800005524783b */ /* 0x000e680000000200 */
[----:B------:R-:W1:Y:S04]  /*2770*/  LDSM.16.M88.4 R76, [R85+0x2c00] ;  /* 0x002c0000554c783b */ /* 0x000e680000000200 */
[----:B------:R-:W-:Y:S04]  /*2780*/  LDSM.16.M88.4 R96, [R86] ;  /* 0x000000005660783b */ /* 0x000fe80000000200 */
[----:B------:R-:W1:Y:S04]  /*2790*/  LDSM.16.M88.4 R72, [R2+0x1000] ;  /* 0x001000000248783b */ /* 0x000e680000000200 */
[----:B------:R-:W1:Y:S01]  /*27a0*/  LDSM.16.M88.4 R68, [R2+0x1400] ;  /* 0x001400000244783b */ /* 0x000e620000000200 */
[C---:B----45:R-:W-:Y:S03]  /*27b0*/  HMMA.16816.F32.BF16 R24, R28.reuse, R20, RZ ;  /* 0x000000141c18723c */ /* 0x070fe600000418ff */
[----:B------:R-:W4:Y:S04]  /*27c0*/  LDSM.16.M88.4 R80, [R2+0x1c00] ;  /* 0x001c00000250783b */ /* 0x000f280000000200 */
[----:B------:R-:W5:Y:S01]  /*27d0*/  LDSM.16.M88.4 R100, [R2+0x1800] ;  /* 0x001800000264783b */ /* 0x000f620000000200 */
[C---:B------:R-:W-:Y:S03]  /*27e0*/  HMMA.16816.F32.BF16 R20, R28.reuse, R22, RZ ;  /* 0x000000161c14723c */ /* 0x040fe600000418ff */
[----:B------:R-:W0:Y:S05]  /*27f0*/  LDGDEPBAR ;  /* 0x00000000000079af */ /* 0x000e2a0000000000 */
[C---:B------:R-:W-:Y:S08]  /*2800*/  HMMA.16816.F32.BF16 R16, R28.reuse, R12, RZ ;  /* 0x0000000c1c10723c */ /* 0x040ff000000418ff */
[C---:B--2---:R-:W-:Y:S08]  /*2810*/  HMMA.16816.F32.BF16 R64, R28.reuse, R60, RZ ;  /* 0x0000003c1c40723c */ /* 0x044ff000000418ff */
[C---:B------:R-:W-:Y:S08]  /*2820*/  HMMA.16816.F32.BF16 R12, R28.reuse, R14, RZ ;  /* 0x0000000e1c0c723c */ /* 0x040ff000000418ff */
[C---:B------:R-:W-:Y:S08]  /*2830*/  HMMA.16816.F32.BF16 R60, R28.reuse, R62, RZ ;  /* 0x0000003e1c3c723c */ /* 0x040ff000000418ff */
[C---:B-1----:R-:W-:Y:S08]  /*2840*/  HMMA.16816.F32.BF16 R8, R28.reuse, R4, RZ ;  /* 0x000000041c08723c */ /* 0x042ff000000418ff */
        /* <DEDUP_REMOVED lines=12> */
[----:B------:R-:W2:Y:S07]  /*2910*/  LDSM.16.M88.4 R72, [R2+0x2400] ;  /* 0x002400000248783b */ /* 0x000eae0000000200 */
[C---:B------:R-:W-:Y:S08]  /*2920*/  HMMA.16816.F32.BF16 R16, R96.reuse, R68, R16 ;  /* 0x000000446010723c */ /* 0x040ff00000041810 */
[----:B------:R-:W-:Y:S01]  /*2930*/  HMMA.16816.F32.BF16 R12, R96, R70, R12 ;  /* 0x00000046600c723c */ /* 0x000fe2000004180c */
[----:B------:R-:W3:Y:S01]  /*2940*/  LDSM.16.M88.4 R68, [R2+0x2800] ;  /* 0x002800000244783b */ /* 0x000ee20000000200 */
[----:B------:R-:W-:-:S02]  /*2950*/  FMUL.FTZ R27, R27, c[0x0][0x2ec] ;  /* 0x0000bb001b1b7a20 */ /* 0x000fc40000410000 */
[----:B------:R-:W-:-:S04]  /*2960*/  FMUL.FTZ R26, R26, c[0x0][0x2ec] ;  /* 0x0000bb001a1a7a20 */ /* 0x000fc80000410000 */
[C---:B----4-:R-:W-:Y:S01]  /*2970*/  HMMA.16816.F32.BF16 R64, R96.reuse, R80, R64 ;  /* 0x000000506040723c */ /* 0x050fe20000041840 */
[----:B------:R-:W-:Y:S02]  /*2980*/  FMUL.FTZ R20, R20, c[0x0][0x2ec] ;  /* 0x0000bb0014147a20 */ /* 0x000fe40000410000 */
[----:B------:R-:W-:Y:S02]  /*2990*/  FMUL.FTZ R22, R22, c[0x0][0x2ec] ;  /* 0x0000bb0016167a20 */ /* 0x000fe40000410000 */
[----:B------:R-:W-:Y:S01]  /*29a0*/  FMUL.FTZ R21, R21, c[0x0][0x2ec] ;  /* 0x0000bb0015157a20 */ /* 0x000fe20000410000 */
[----:B------:R-:W-:Y:S01]  /*29b0*/  MUFU.TANH R111, R20 ;  /* 0x00000014006f7308 */ /* 0x000fe20000002400 */
[----:B------:R-:W-:Y:S01]  /*29c0*/  FMUL.FTZ R23, R23, c[0x0][0x2ec] ;  /* 0x0000bb0017177a20 */ /* 0x000fe20000410000 */
[----:B------:R-:W-:Y:S01]  /*29d0*/  HMMA.16816.F32.BF16 R60, R96, R82, R60 ;  /* 0x00000052603c723c */ /* 0x000fe2000004183c */
[----:B------:R4:W3:Y:S01]  /*29e0*/  LDSM.16.M88.4 R80, [R2+0x2c00] ;  /* 0x002c00000250783b */ /* 0x0008e20000000200 */
[----:B------:R-:W-:Y:S01]  /*29f0*/  FMUL.FTZ R19, R19, c[0x0][0x2ec] ;  /* 0x0000bb0013137a20 */ /* 0x000fe20000410000 */
[----:B------:R-:W-:-:S04]  /*2a00*/  DEPBAR.LE SB0, 0x0 ;  /* 0x000080000000791a */ /* 0x000fc80000000000 */
[----:B------:R-:W-:Y:S01]  /*2a10*/  MUFU.TANH R143, R22 ;  /* 0x00000016008f7308 */ /* 0x000fe20000002400 */
[C---:B-----5:R-:W-:Y:S01]  /*2a20*/  HMMA.16816.F32.BF16 R4, R96.reuse, R102, R4 ;  /* 0x000000666004723c */ /* 0x060fe20000041804 */
        /* <DEDUP_REMOVED lines=8> */
[----:B------:R-:W-:Y:S01]  /*2ab0*/  IMAD.IADD R101, R89, 0x1, R88 ;  /* 0x0000000159657824 */ /* 0x000fe200078e0258 */
[C---:B-1----:R-:W-:Y:S01]  /*2ac0*/  HMMA.16816.F32.BF16 R56, R96.reuse, R76, R56 ;  /* 0x0000004c6038723c */ /* 0x042fe20000041838 */
[----:B------:R1:W-:Y:S01]  /*2ad0*/  MUFU.TANH R149, R23 ;  /* 0x0000001700957308 */ /* 0x0003e20000002400 */
[----:B------:R-:W-:Y:S02]  /*2ae0*/  FMUL.FTZ R12, R12, c[0x0][0x2ec] ;  /* 0x0000bb000c0c7a20 */ /* 0x000fe40000410000 */
[C---:B------:R-:W-:Y:S01]  /*2af0*/  IADD3 R103, R101.reuse, 0x10, RZ ;  /* 0x0000001065677810 */ /* 0x040fe20007ffe0ff */
[----:B------:R-:W-:Y:S01]  /*2b00*/  FMUL.FTZ R14, R14, c[0x0][0x2ec] ;  /* 0x0000bb000e0e7a20 */ /* 0x000fe20000410000 */
[----:B------:R-:W-:Y:S01]  /*2b10*/  IADD3 R105, R101, 0x20, RZ ;  /* 0x0000002065697810 */ /* 0x000fe20007ffe0ff */
[----:B------:R-:W-:Y:S01]  /*2b20*/  FMUL.FTZ R65, R65, c[0x0][0x2ec] ;  /* 0x0000bb0041417a20 */ /* 0x000fe20000410000 */
[----:B--2---:R-:W-:Y:S01]  /*2b30*/  HMMA.16816.F32.BF16 R48, R96, R72, R48 ;  /* 0x000000486030723c */ /* 0x004fe20000041830 */
[----:B------:R-:W-:Y:S01]  /*2b40*/  FMUL.FTZ R5, R5, c[0x0][0x2ec] ;  /* 0x0000bb0005057a20 */ /* 0x000fe20000410000 */
[----:B------:R2:W-:Y:S01]  /*2b50*/  MUFU.TANH R131, R17 ;  /* 0x0000001100837308 */ /* 0x0005e20000002400 */
[----:B------:R-:W-:-:S02]  /*2b60*/  FMUL.FTZ R4, R4, c[0x0][0x2ec] ;  /* 0x0000bb0004047a20 */ /* 0x000fc40000410000 */
[----:B------:R-:W-:Y:S02]  /*2b70*/  FMUL.FTZ R7, R7, c[0x0][0x2ec] ;  /* 0x0000bb0007077a20 */ /* 0x000fe40000410000 */
[C---:B------:R-:W-:Y:S01]  /*2b80*/  IADD3 R73, R101.reuse, 0x8, RZ ;  /* 0x0000000865497810 */ /* 0x040fe20007ffe0ff */
[C---:B------:R-:W-:Y:S01]  /*2b90*/  HMMA.16816.F32.BF16 R52, R96.reuse, R78, R52 ;  /* 0x0000004e6034723c */ /* 0x040fe20000041834 */
[----:B------:R-:W-:Y:S01]  /*2ba0*/  FMUL.FTZ R8, R8, c[0x0][0x2ec] ;  /* 0x0000bb0008087a20 */ /* 0x000fe20000410000 */
[----:B------:R-:W-:Y:S01]  /*2bb0*/  MUFU.TANH R19, R19 ;  /* 0x0000001300137308 */ /* 0x000fe20000002400 */
[----:B------:R-:W-:Y:S02]  /*2bc0*/  FMUL.FTZ R10, R10, c[0x0][0x2ec] ;  /* 0x0000bb000a0a7a20 */ /* 0x000fe40000410000 */
[----:B-1----:R-:W-:Y:S02]  /*2bd0*/  FMUL.FTZ R23, R60, c[0x0][0x2ec] ;  /* 0x0000bb003c177a20 */ /* 0x002fe40000410000 */
[----:B------:R-:W-:Y:S01]  /*2be0*/  IADD3 R79, R101, 0x1, RZ ;  /* 0x00000001654f7810 */ /* 0x000fe20007ffe0ff */
[----:B------:R-:W-:Y:S01]  /*2bf0*/  HMMA.16816.F32.BF16 R44, R96, R74, R44 ;  /* 0x0000004a602c723c */ /* 0x000fe2000004182c */
[----:B------:R-:W-:Y:S01]  /*2c00*/  FMUL.FTZ R57, R57, c[0x0][0x2ec] ;  /* 0x0000bb0039397a20 */ /* 0x000fe20000410000 */
[----:B------:R-:W-:Y:S01]  /*2c10*/  I2F R72, R73 ;  /* 0x0000004900487306 */ /* 0x000fe20000201400 */
[----:B------:R-:W-:-:S02]  /*2c20*/  FMUL.FTZ R59, R59, c[0x0][0x2ec] ;  /* 0x0000bb003b3b7a20 */ /* 0x000fc40000410000 */
[----:B------:R-:W-:Y:S02]  /*2c30*/  FMUL.FTZ R6, R6, c[0x0][0x2ec] ;  /* 0x0000bb0006067a20 */ /* 0x000fe40000410000 */
[----:B------:R-:W-:Y:S01]  /*2c40*/  IADD3 R75, R101, 0x9, RZ ;  /* 0x00000009654b7810 */ /* 0x000fe20007ffe0ff */
[C---:B---3--:R-:W-:Y:S01]  /*2c50*/  HMMA.16816.F32.BF16 R40, R96.reuse, R68, R40 ;  /* 0x000000446028723c */ /* 0x048fe20000041828 */
[----:B------:R-:W-:Y:S01]  /*2c60*/  FMUL.FTZ R9, R9, c[0x0][0x2ec] ;  /* 0x0000bb0009097a20 */ /* 0x000fe20000410000 */
[----:B------:R-:W-:Y:S01]  /*2c70*/  I2F R77, R79 ;  /* 0x0000004f004d7306 */ /* 0x000fe20000201400 */
[----:B------:R-:W-:Y:S02]  /*2c80*/  FMUL.FTZ R104, R63, c[0x0][0x2ec] ;  /* 0x0000bb003f687a20 */ /* 0x000fe40000410000 */
[----:B------:R-:W-:Y:S02]  /*2c90*/  FMUL.FTZ R11, R11, c[0x0][0x2ec] ;  /* 0x0000bb000b0b7a20 */ /* 0x000fe40000410000 */
[----:B------:R-:W-:Y:S01]  /*2ca0*/  IADD3 R69, R101, 0x11, RZ ;  /* 0x0000001165457810 */ /* 0x000fe20007ffe0ff */
[----:B------:R-:W-:Y:S01]  /*2cb0*/  HMMA.16816.F32.BF16 R36, R96, R70, R36 ;  /* 0x000000466024723c */ /* 0x000fe20000041824 */
[----:B------:R-:W-:Y:S01]  /*2cc0*/  FMUL.FTZ R20, R48, c[0x0][0x2ec] ;  /* 0x0000bb0030147a20 */ /* 0x000fe20000410000 */
[----:B----4-:R-:W-:Y:S01]  /*2cd0*/  I2F R2, R75 ;  /* 0x0000004b00027306 */ /* 0x010fe20000201400 */
[----:B------:R-:W-:-:S02]  /*2ce0*/  FMUL.FTZ R48, R50, c[0x0][0x2ec] ;  /* 0x0000bb0032307a20 */ /* 0x000fc40000410000 */
[----:B------:R-:W-:Y:S02]  /*2cf0*/  FMUL.FTZ R61, R61, c[0x0][0x2ec] ;  /* 0x0000bb003d3d7a20 */ /* 0x000fe40000410000 */
[----:B------:R-:W-:Y:S01]  /*2d00*/  IADD3 R71, R101, 0x18, RZ ;  /* 0x0000001865477810 */ /* 0x000fe20007ffe0ff */
[C---:B------:R-:W-:Y:S01]  /*2d10*/  HMMA.16816.F32.BF16 R32, R96.reuse, R80, R32 ;  /* 0x000000506020723c */ /* 0x040fe20000041820 */
[----:B--2---:R-:W-:Y:S01]  /*2d20*/  FMUL.FTZ R17, R44, c[0x0][0x2ec] ;  /* 0x0000bb002c117a20 */ /* 0x004fe20000410000 */
[----:B------:R-:W-:Y:S01]  /*2d30*/  I2F R74, R69 ;  /* 0x00000045004a7306 */ /* 0x000fe20000201400 */
[----:B------:R-:W-:Y:S02]  /*2d40*/  FMUL.FTZ R106, R67, c[0x0][0x2ec] ;  /* 0x0000bb00436a7a20 */ /* 0x000fe40000410000 */
[----:B------:R-:W-:Y:S02]  /*2d50*/  FMUL.FTZ R67, R62, c[0x0][0x2ec] ;  /* 0x0000bb003e437a20 */ /* 0x000fe40000410000 */
[----:B------:R-:W-:Y:S01]  /*2d60*/  IADD3 R81, R101, 0x19, RZ ;  /* 0x0000001965517810 */ /* 0x000fe20007ffe0ff */
[----:B------:R-:W-:Y:S01]  /*2d70*/  HMMA.16816.F32.BF16 R28, R96, R82, R28 ;  /* 0x00000052601c723c */ /* 0x000fe2000004181c */
[----:B------:R-:W-:Y:S01]  /*2d80*/  FMUL.FTZ R22, R56, c[0x0][0x2ec] ;  /* 0x0000bb0038167a20 */ /* 0x000fe20000410000 */
[----:B------:R-:W-:Y:S01]  /*2d90*/  MUFU.TANH R98, R27 ;  /* 0x0000001b00627308 */ /* 0x000fe20000002400 */
[----:B------:R-:W-:-:S02]  /*2da0*/  FMUL.FTZ R21, R52, c[0x0][0x2ec] ;  /* 0x0000bb0034157a20 */ /* 0x000fc40000410000 */
[----:B------:R-:W-:Y:S02]  /*2db0*/  FMUL.FTZ R58, R58, c[0x0][0x2ec] ;  /* 0x0000bb003a3a7a20 */ /* 0x000fe40000410000 */
[----:B------:R-:W-:Y:S01]  /*2dc0*/  FMUL.FTZ R97, R24, c[0x0][0x2ec] ;  /* 0x0000bb0018617a20 */ /* 0x000fe20000410000 */
[----:B------:R-:W-:Y:S01]  /*2dd0*/  IADD3 R83, R101, 0x21, RZ ;  /* 0x0000002165537810 */ /* 0x000fe20007ffe0ff */
[----:B------:R-:W-:Y:S01]  /*2de0*/  FMUL.FTZ R24, R25, c[0x0][0x2ec] ;  /* 0x0000bb0019187a20 */ /* 0x000fe20000410000 */
[----:B------:R-:W-:Y:S01]  /*2df0*/  I2F R68, R103 ;  /* 0x0000006700447306 */ /* 0x000fe20000201400 */
[----:B------:R-:W-:Y:S02]  /*2e00*/  FMUL.FTZ R25, R64, c[0x0][0x2ec] ;  /* 0x0000bb0040197a20 */ /* 0x000fe40000410000 */
[----:B------:R-:W-:Y:S02]  /*2e10*/  FMUL.FTZ R52, R53, c[0x0][0x2ec] ;  /* 0x0000bb0035347a20 */ /* 0x000fe40000410000 */
[----:B------:R-:W-:-:S02]  /*2e20*/  FMUL.FTZ R53, R54, c[0x0][0x2ec] ;  /* 0x0000bb0036357a20 */ /* 0x000fc40000410000 */
[----:B------:R-:W-:Y:S01]  /*2e30*/  FMUL.FTZ R55, R55, c[0x0][0x2ec] ;  /* 0x0000bb0037377a20 */ /* 0x000fe20000410000 */
[----:B------:R-:W-:Y:S01]  /*2e40*/  MUFU.TANH R24, R24 ;  /* 0x0000001800187308 */ /* 0x000fe20000002400 */
[----:B------:R-:W-:Y:S02]  /*2e50*/  FMUL.FTZ R43, R43, c[0x0][0x2ec] ;  /* 0x0000bb002b2b7a20 */ /* 0x000fe40000410000 */
[----:B------:R-:W-:Y:S02]  /*2e60*/  FMUL.FTZ R36, R36, c[0x0][0x2ec] ;  /* 0x0000bb0024247a20 */ /* 0x000fe40000410000 */
[----:B------:R-:W-:Y:S02]  /*2e70*/  FMUL.FTZ R37, R37, c[0x0][0x2ec] ;  /* 0x0000bb0025257a20 */ /* 0x000fe40000410000 */
[----:B------:R-:W-:Y:S01]  /*2e80*/  FMUL.FTZ R32, R32, c[0x0][0x2ec] ;  /* 0x0000bb0020207a20 */ /* 0x000fe20000410000 */
[----:B------:R1:W2:Y:S01]  /*2e90*/  MUFU.TANH R109, R16 ;  /* 0x00000010006d7308 */ /* 0x0002a20000002400 */
[----:B------:R-:W-:-:S02]  /*2ea0*/  FMUL.FTZ R31, R31, c[0x0][0x2ec] ;  /* 0x0000bb001f1f7a20 */ /* 0x000fc40000410000 */
[----:B------:R-:W-:Y:S02]  /*2eb0*/  FMUL.FTZ R29, R29, c[0x0][0x2ec] ;  /* 0x0000bb001d1d7a20 */ /* 0x000fe40000410000 */
[----:B------:R-:W-:-:S03]  /*2ec0*/  FMUL.FTZ R30, R30, c[0x0][0x2ec] ;  /* 0x0000bb001e1e7a20 */ /* 0x000fc60000410000 */
[----:B------:R3:W-:Y:S08]  /*2ed0*/  MUFU.TANH R96, R5 ;  /* 0x0000000500607308 */ /* 0x0007f00000002400 */
[----:B------:R-:W-:Y:S01]  /*2ee0*/  I2F R82, R105 ;  /* 0x0000006900527306 */ /* 0x000fe20000201400 */
[----:B-1----:R-:W-:Y:S02]  /*2ef0*/  FMUL.FTZ R16, R49, c[0x0][0x2ec] ;  /* 0x0000bb0031107a20 */ /* 0x002fe40000410000 */
[----:B--2---:R-:W-:Y:S01]  /*2f00*/  FFMA.FTZ R109, R68, UR4, R109 ;  /* 0x00000004446d7c23 */ /* 0x004fe2000801006d */
[----:B---3--:R-:W-:-:S04]  /*2f10*/  IADD3 R5, R91, 0x8, RZ ;  /* 0x000000085b057810 */ /* 0x008fc80007ffe0ff */
[----:B------:R-:W-:Y:S01]  /*2f20*/  MUFU.TANH R27, R8 ;  /* 0x00000008001b7308 */ /* 0x000fe20000002400 */
[----:B------:R-:W-:Y:S01]  /*2f30*/  IMNMX R64, R5, R84, PT ;  /* 0x0000005405407217 */ /* 0x000fe20003800200 */
[----:B------:R-:W-:Y:S02]  /*2f40*/  FFMA.FTZ R5, R77, UR4, R24 ;  /* 0x000000044d057c23 */ /* 0x000fe40008010018 */
[----:B------:R-:W-:Y:S01]  /*2f50*/  FMUL.FTZ R24, R45, c[0x0][0x2ec] ;  /* 0x0000bb002d187a20 */ /* 0x000fe20000410000 */
[----:B------:R-:W-:-:S03]  /*2f60*/  ISETP.GE.AND P0, PT, R73, R64, PT ;  /* 0x000000404900720c */ /* 0x000fc60003f06270 */
[----:B------:R1:W2:Y:S01]  /*2f70*/  MUFU.TANH R137, R10 ;  /* 0x0000000a00897308 */ /* 0x0002a20000002400 */
[-C--:B------:R-:W-:Y:S01]  /*2f80*/  ISETP.GE.AND P3, PT, R75, R64.reuse, PT ;  /* 0x000000404b00720c */ /* 0x080fe20003f66270 */
[----:B------:R-:W-:Y:S01]  /*2f90*/  FMUL.FTZ R45, R46, c[0x0][0x2ec] ;  /* 0x0000bb002e2d7a20 */ /* 0x000fe20000410000 */
[----:B------:R-:W-:Y:S01]  /*2fa0*/  ISETP.GE.AND P4, PT, R79, R64, PT ;  /* 0x000000404f00720c */ /* 0x000fe20003f86270 */
[----:B------:R-:W-:Y:S01]  /*2fb0*/  FMUL.FTZ R46, R47, c[0x0][0x2ec] ;  /* 0x0000bb002f2e7a20 */ /* 0x000fe20000410000 */
[----:B------:R-:W-:-:S03]  /*2fc0*/  IADD3 R47, R101, 0x49, RZ ;  /* 0x00000049652f7810 */ /* 0x000fc60007ffe0ff */
[----:B------:R-:W-:Y:S08]  /*2fd0*/  I2F R78, R81 ;  /* 0x00000051004e7306 */ /* 0x000ff00000201400 */
[----:B------:R3:W-:Y:S01]  /*2fe0*/  MUFU.TANH R141, R18 ;  /* 0x00000012008d7308 */ /* 0x0007e20000002400 */
[----:B-1----:R-:W-:Y:S02]  /*2ff0*/  FFMA.FTZ R10, R74, UR4, R19 ;  /* 0x000000044a0a7c23 */ /* 0x002fe40008010013 */
[----:B--2---:R-:W-:-:S05]  /*3000*/  FFMA.FTZ R130, R82, UR4, R137 ;  /* 0x0000000452827c23 */ /* 0x004fca0008010089 */
[----:B------:R1:W-:Y:S08]  /*3010*/  MUFU.TANH R127, R13 ;  /* 0x0000000d007f7308 */ /* 0x0003f00000002400 */
[----:B------:R2:W-:Y:S01]  /*3020*/  MUFU.TANH R100, R66 ;  /* 0x0000004200647308 */ /* 0x0005e20000002400 */
[----:B---3--:R-:W-:-:S07]  /*3030*/  FMUL.FTZ R18, R51, c[0x0][0x2ec] ;  /* 0x0000bb0033127a20 */ /* 0x008fce0000410000 */
[----:B------:R3:W-:Y:S01]  /*3040*/  MUFU.TANH R60, R57 ;  /* 0x00000039003c7308 */ /* 0x0007e20000002400 */
[----:B-1----:R-:W-:Y:S01]  /*3050*/  FFMA.FTZ R13, R74, UR4, R131 ;  /* 0x000000044a0d7c23 */ /* 0x002fe20008010083 */
[----:B------:R-:W-:Y:S02]  /*3060*/  IADD3 R131, R101, 0x60, RZ ;  /* 0x0000006065837810 */ /* 0x000fe40007ffe0ff */
[----:B--2---:R-:W-:-:S04]  /*3070*/  IMNMX R66, R91, R84, PT ;  /* 0x000000545b427217 */ /* 0x004fc80003800200 */
[----:B------:R-:W-:Y:S01]  /*3080*/  MUFU.TANH R99, R26 ;  /* 0x0000001a00637308 */ /* 0x000fe20000002400 */
[----:B------:R-:W-:Y:S02]  /*3090*/  ISETP.GE.AND P5, PT, R73, R66, PT ;  /* 0x000000424900720c */ /* 0x000fe40003fa6270 */
[C---:B------:R-:W-:Y:S02]  /*30a0*/  IADD3 R73, R101.reuse, 0x31, RZ ;  /* 0x0000003165497810 */ /* 0x040fe40007ffe0ff */
[----:B---3--:R-:W-:-:S03]  /*30b0*/  IADD3 R57, R101, 0x28, RZ ;  /* 0x0000002865397810 */ /* 0x008fc60007ffe0ff */
[----:B------:R1:W2:Y:S01]  /*30c0*/  MUFU.TANH R147, R15 ;  /* 0x0000000f00937308 */ /* 0x0002a20000002400 */
[-C--:B------:R-:W-:Y:S02]  /*30d0*/  ISETP.GE.AND P6, PT, R79, R66.reuse, PT ;  /* 0x000000424f00720c */ /* 0x080fe40003fc6270 */
[-C--:B------:R-:W-:Y:S02]  /*30e0*/  ISETP.GE.AND P2, PT, R75, R66.reuse, PT ;  /* 0x000000424b00720c */ /* 0x080fe40003f46270 */
[----:B------:R-:W-:Y:S02]  /*30f0*/  FSEL R5, R5, -INF , !P6 ;  /* 0xff80000005057808 */ /* 0x000fe40007000000 */
[----:B------:R-:W-:Y:S01]  /*3100*/  ISETP.GE.AND P6, PT, R103, R66, PT ;  /* 0x000000426700720c */ /* 0x000fe20003fc6270 */
[----:B------:R3:W-:Y:S01]  /*3110*/  MUFU.TANH R26, R4 ;  /* 0x00000004001a7308 */ /* 0x0007e20000002400 */
[C---:B------:R-:W-:Y:S02]  /*3120*/  IADD3 R79, R101.reuse, 0x38, RZ ;  /* 0x00000038654f7810 */ /* 0x040fe40007ffe0ff */
[----:B------:R-:W-:-:S02]  /*3130*/  IADD3 R75, R101, 0x39, RZ ;  /* 0x00000039654b7810 */ /* 0x000fc40007ffe0ff */
[----:B------:R-:W-:Y:S02]  /*3140*/  FSEL R19, R109, -INF , !P6 ;  /* 0xff8000006d137808 */ /* 0x000fe40007000000 */
[-C--:B------:R-:W-:Y:S01]  /*3150*/  ISETP.GE.AND P6, PT, R81, R66.reuse, PT ;  /* 0x000000425100720c */ /* 0x080fe20003fc6270 */
[----:B------:R-:W-:Y:S01]  /*3160*/  I2F R70, R71 ;  /* 0x0000004700467306 */ /* 0x000fe20000201400 */
[----:B-1----:R-:W-:Y:S01]  /*3170*/  FFMA.FTZ R15, R72, UR4, R111 ;  /* 0x00000004480f7c23 */ /* 0x002fe2000801006f */
[C---:B------:R-:W-:Y:S01]  /*3180*/  IADD3 R109, R101.reuse, 0x40, RZ ;  /* 0x00000040656d7810 */ /* 0x040fe20007ffe0ff */
[----:B--2---:R-:W-:Y:S01]  /*3190*/  FFMA.FTZ R56, R78, UR4, R147 ;  /* 0x000000044e387c23 */ /* 0x004fe20008010093 */
[----:B------:R-:W-:Y:S02]  /*31a0*/  IADD3 R111, R101, 0x51, RZ ;  /* 0x00000051656f7810 */ /* 0x000fe40007ffe0ff */
[----:B------:R-:W-:Y:S02]  /*31b0*/  FSEL R15, R15, -INF , !P5 ;  /* 0xff8000000f0f7808 */ /* 0x000fe40006800000 */
[----:B------:R1:W-:Y:S01]  /*31c0*/  MUFU.TANH R107, R12 ;  /* 0x0000000c006b7308 */ /* 0x0003e20000002400 */
[----:B---3--:R-:W-:Y:S01]  /*31d0*/  FFMA.FTZ R4, R72, UR4, R143 ;  /* 0x0000000448047c23 */ /* 0x008fe2000801008f */
[----:B------:R-:W-:-:S04]  /*31e0*/  ISETP.GE.AND P5, PT, R69, R66, PT ;  /* 0x000000424500720c */ /* 0x000fc80003fa6270 */
[----:B------:R-:W-:Y:S02]  /*31f0*/  FSEL R4, R4, -INF , !P0 ;  /* 0xff80000004047808 */ /* 0x000fe40004000000 */
[----:B------:R-:W-:Y:S01]  /*3200*/  I2F R49, R57 ;  /* 0x0000003900317306 */ /* 0x000fe20000201400 */
[----:B------:R-:W-:Y:S02]  /*3210*/  ISETP.GE.AND P0, PT, R69, R64, PT ;  /* 0x000000404500720c */ /* 0x000fe40003f06270 */
[----:B------:R-:W-:Y:S02]  /*3220*/  FSEL R13, R13, -INF , !P5 ;  /* 0xff8000000d0d7808 */ /* 0x000fe40006800000 */
[----:B------:R-:W-:Y:S02]  /*3230*/  FSEL R10, R10, -INF , !P0 ;  /* 0xff8000000a0a7808 */ /* 0x000fe40004000000 */
[C---:B------:R-:W-:Y:S01]  /*3240*/  ISETP.GE.AND P5, PT, R105.reuse, R66, PT ;  /* 0x000000426900720c */ /* 0x040fe20003fa6270 */
[----:B------:R2:W3:Y:S01]  /*3250*/  MUFU.TANH R139, R14 ;  /* 0x0000000e008b7308 */ /* 0x0004e20000002400 */
[----:B------:R-:W-:Y:S01]  /*3260*/  ISETP.GE.AND P0, PT, R105, R64, PT ;  /* 0x000000406900720c */ /* 0x000fe20003f06270 */
[----:B-1----:R-:W-:Y:S01]  /*3270*/  FFMA.FTZ R12, R68, UR4, R141 ;  /* 0x00000004440c7c23 */ /* 0x002fe2000801008d */
[----:B------:R-:W-:-:S02]  /*3280*/  IADD3 R105, R101, 0x48, RZ ;  /* 0x0000004865697810 */ /* 0x000fc40007ffe0ff */
[----:B------:R-:W-:-:S03]  /*3290*/  FSEL R130, R130, -INF , !P0 ;  /* 0xff80000082827808 */ /* 0x000fc60004000000 */
[----:B------:R1:W-:Y:S08]  /*32a0*/  MUFU.TANH R108, R7 ;  /* 0x00000007006c7308 */ /* 0x0003f00000002400 */
[----:B------:R4:W-:Y:S01]  /*32b0*/  MUFU.TANH R63, R59 ;  /* 0x0000003b003f7308 */ /* 0x0009e20000002400 */
[----:B--2---:R-:W-:Y:S02]  /*32c0*/  FFMA.FTZ R14, R2, UR4, R149 ;  /* 0x00000004020e7c23 */ /* 0x004fe40008010095 */
[----:B---3--:R-:W-:-:S03]  /*32d0*/  FFMA.FTZ R8, R70, UR4, R139 ;  /* 0x0000000446087c23 */ /* 0x008fc6000801008b */
[----:B------:R-:W-:Y:S01]  /*32e0*/  FSEL R14, R14, -INF , !P3 ;  /* 0xff8000000e0e7808 */ /* 0x000fe20005800000 */
[----:B-1----:R-:W-:Y:S01]  /*32f0*/  FFMA.FTZ R7, R2, UR4, R135 ;  /* 0x0000000402077c23 */ /* 0x002fe20008010087 */
[----:B------:R1:W-:Y:S01]  /*3300*/  MUFU.TANH R102, R6 ;  /* 0x0000000600667308 */ /* 0x0003e20000002400 */
[----:B------:R-:W-:-:S03]  /*3310*/  ISETP.GE.AND P3, PT, R71, R64, PT ;  /* 0x000000404700720c */ /* 0x000fc60003f66270 */
[----:B------:R-:W-:Y:S02]  /*3320*/  FSEL R7, R7, -INF , !P2 ;  /* 0xff80000007077808 */ /* 0x000fe40005000000 */
[-C--:B------:R-:W-:Y:S01]  /*3330*/  ISETP.GE.AND P2, PT, R71, R66.reuse, PT ;  /* 0x000000424700720c */ /* 0x080fe20003f46270 */
[----:B------:R-:W-:Y:S01]  /*3340*/  FFMA.FTZ R71, R82, UR4, R27 ;  /* 0x0000000452477c23 */ /* 0x000fe2000801001b */
[----:B----4-:R-:W-:Y:S01]  /*3350*/  IADD3 R59, R101, 0x29, RZ ;  /* 0x00000029653b7810 */ /* 0x010fe20007ffe0ff */
[----:B------:R-:W-:Y:S01]  /*3360*/  I2F R80, R83 ;  /* 0x0000005300507306 */ /* 0x000fe20000201400 */
[----:B------:R-:W-:Y:S01]  /*3370*/  FSEL R8, R8, -INF , !P3 ;  /* 0xff80000008087808 */ /* 0x000fe20005800000 */
[----:B------:R-:W-:Y:S01]  /*3380*/  FMUL.FTZ R27, R40, c[0x0][0x2ec] ;  /* 0x0000bb00281b7a20 */ /* 0x000fe20000410000 */
[----:B------:R-:W-:Y:S02]  /*3390*/  FSEL R71, R71, -INF , !P5 ;  /* 0xff80000047477808 */ /* 0x000fe40006800000 */
[----:B------:R-:W-:Y:S01]  /*33a0*/  ISETP.GE.AND P5, PT, R59, R66, PT ;  /* 0x000000423b00720c */ /* 0x000fe20003fa6270 */
[----:B-1----:R-:W-:-:S02]  /*33b0*/  FFMA.FTZ R6, R77, UR4, R98 ;  /* 0x000000044d067c23 */ /* 0x002fc40008010062 */
[----:B------:R1:W2:Y:S01]  /*33c0*/  MUFU.TANH R125, R9 ;  /* 0x00000009007d7308 */ /* 0x0002a20000002400 */
[----:B------:R-:W-:Y:S02]  /*33d0*/  IADD3 R77, R101, 0x30, RZ ;  /* 0x00000030654d7810 */ /* 0x000fe40007ffe0ff */
[-C--:B------:R-:W-:Y:S02]  /*33e0*/  ISETP.GE.AND P0, PT, R59, R64.reuse, PT ;  /* 0x000000403b00720c */ /* 0x080fe40003f06270 */
[----:B------:R-:W-:Y:S02]  /*33f0*/  FSEL R6, R6, -INF , !P4 ;  /* 0xff80000006067808 */ /* 0x000fe40006000000 */
[----:B------:R-:W-:Y:S01]  /*3400*/  ISETP.GE.AND P4, PT, R103, R64, PT ;  /* 0x000000406700720c */ /* 0x000fe20003f86270 */
[----:B------:R-:W-:Y:S01]  /*3410*/  MUFU.TANH R65, R65 ;  /* 0x0000004100417308 */ /* 0x000fe20000002400 */
[----:B------:R-:W-:Y:S02]  /*3420*/  IADD3 R103, R101, 0x41, RZ ;  /* 0x0000004165677810 */ /* 0x000fe40007ffe0ff */
[----:B------:R-:W-:-:S02]  /*3430*/  FSEL R12, R12, -INF , !P4 ;  /* 0xff8000000c0c7808 */ /* 0x000fc40006000000 */
[-C--:B------:R-:W-:Y:S02]  /*3440*/  ISETP.GE.AND P4, PT, R81, R64.reuse, PT ;  /* 0x000000405100720c */ /* 0x080fe40003f86270 */
[-C--:B------:R-:W-:Y:S01]  /*3450*/  ISETP.GE.AND P3, PT, R83, R64.reuse, PT ;  /* 0x000000405300720c */ /* 0x080fe20003f66270 */
[----:B------:R-:W3:Y:S01]  /*3460*/  I2F R50, R73 ;  /* 0x0000004900327306 */ /* 0x000ee20000201400 */
[----:B-1----:R-:W-:Y:S01]  /*3470*/  FFMA.FTZ R9, R78, UR4, R127 ;  /* 0x000000044e097c23 */ /* 0x002fe2000801007f */
[----:B------:R-:W-:Y:S01]  /*3480*/  FSEL R56, R56, -INF , !P4 ;  /* 0xff80000038387808 */ /* 0x000fe20006000000 */
[----:B--2---:R-:W-:Y:S01]  /*3490*/  FFMA.FTZ R69, R80, UR4, R125 ;  /* 0x0000000450457c23 */ /* 0x004fe2000801007d */
[----:B------:R-:W-:Y:S02]  /*34a0*/  ISETP.GE.AND P4, PT, R57, R64, PT ;  /* 0x000000403900720c */ /* 0x000fe40003f86270 */
[----:B------:R-:W-:Y:S02]  /*34b0*/  FSEL R9, R9, -INF , !P6 ;  /* 0xff80000009097808 */ /* 0x000fe40007000000 */
[----:B------:R1:W-:Y:S01]  /*34c0*/  MUFU.TANH R145, R11 ;  /* 0x0000000b00917308 */ /* 0x0003e20000002400 */
[----:B------:R-:W-:-:S02]  /*34d0*/  ISETP.GE.AND P6, PT, R57, R66, PT ;  /* 0x000000423900720c */ /* 0x000fc40003fc6270 */
[C---:B------:R-:W-:Y:S02]  /*34e0*/  IADD3 R127, R101.reuse, 0x58, RZ ;  /* 0x00000058657f7810 */ /* 0x040fe40007ffe0ff */
[----:B------:R-:W-:-:S03]  /*34f0*/  IADD3 R125, R101, 0x50, RZ ;  /* 0x00000050657d7810 */ /* 0x000fc60007ffe0ff */
[----:B------:R2:W4:Y:S01]  /*3500*/  I2F R51, R59 ;  /* 0x0000003b00337306 */ /* 0x0005220000201400 */
[----:B---3--:R-:W-:-:S07]  /*3510*/  FFMA.FTZ R65, R50, UR4, R65 ;  /* 0x0000000432417c23 */ /* 0x008fce0008010041 */
[----:B------:R-:W-:Y:S01]  /*3520*/  MUFU.TANH R25, R25 ;  /* 0x0000001900197308 */ /* 0x000fe20000002400 */
[----:B-1----:R-:W-:-:S05]  /*3530*/  FFMA.FTZ R11, R70, UR4, R107 ;  /* 0x00000004460b7c23 */ /* 0x002fca000801006b */
[----:B------:R-:W-:Y:S02]  /*3540*/  FSEL R11, R11, -INF , !P2 ;  /* 0xff8000000b0b7808 */ /* 0x000fe40005000000 */
[----:B------:R-:W1:Y:S01]  /*3550*/  I2F R44, R77 ;  /* 0x0000004d002c7306 */ /* 0x000e620000201400 */
[----:B--2---:R-:W-:Y:S01]  /*3560*/  FFMA.FTZ R59, R49, UR4, R26 ;  /* 0x00000004313b7c23 */ /* 0x004fe2000801001a */
[-C--:B------:R-:W-:Y:S01]  /*3570*/  ISETP.GE.AND P2, PT, R83, R66.reuse, PT ;  /* 0x000000425300720c */ /* 0x080fe20003f46270 */
[C---:B----4-:R-:W-:Y:S02]  /*3580*/  FFMA.FTZ R57, R51.reuse, UR4, R96 ;  /* 0x0000000433397c23 */ /* 0x050fe40008010060 */
[----:B------:R-:W-:Y:S01]  /*3590*/  FFMA.FTZ R54, R51, UR4, R108 ;  /* 0x0000000433367c23 */ /* 0x000fe2000801006c */
[----:B------:R-:W-:Y:S01]  /*35a0*/  FSEL R59, R59, -INF , !P6 ;  /* 0xff8000003b3b7808 */ /* 0x000fe20007000000 */
[----:B------:R-:W-:Y:S01]  /*35b0*/  FMUL.FTZ R26, R41, c[0x0][0x2ec] ;  /* 0x0000bb00291a7a20 */ /* 0x000fe20000410000 */
[----:B------:R-:W-:Y:S01]  /*35c0*/  MUFU.TANH R23, R23 ;  /* 0x0000001700177308 */ /* 0x000fe20000002400 */
[----:B------:R-:W-:Y:S01]  /*35d0*/  ISETP.GE.AND P6, PT, R73, R66, PT ;  /* 0x000000424900720c */ /* 0x000fe20003fc6270 */
[----:B------:R-:W-:Y:S01]  /*35e0*/  FMUL.FTZ R41, R42, c[0x0][0x2ec] ;  /* 0x0000bb002a297a20 */ /* 0x000fe20000410000 */
[----:B------:R-:W-:-:S02]  /*35f0*/  FSEL R69, R69, -INF , !P2 ;  /* 0xff80000045457808 */ /* 0x000fc40005000000 */
[-C--:B------:R-:W-:Y:S02]  /*3600*/  ISETP.GE.AND P2, PT, R77, R66.reuse, PT ;  /* 0x000000424d00720c */ /* 0x080fe40003f46270 */
[----:B------:R-:W-:Y:S01]  /*3610*/  FSEL R81, R65, -INF , !P6 ;  /* 0xff80000041517808 */ /* 0x000fe20007000000 */
[----:B------:R-:W-:Y:S01]  /*3620*/  MUFU.TANH R61, R61 ;  /* 0x0000003d003d7308 */ /* 0x000fe20000002400 */
[C---:B-1----:R-:W-:Y:S01]  /*3630*/  FFMA.FTZ R83, R44.reuse, UR4, R25 ;  /* 0x000000042c537c23 */ /* 0x042fe20008010019 */
[----:B------:R-:W-:Y:S01]  /*3640*/  IADD3 R65, R101, 0x61, RZ ;  /* 0x0000006165417810 */ /* 0x000fe20007ffe0ff */
[----:B------:R-:W-:Y:S01]  /*3650*/  FFMA.FTZ R100, R44, UR4, R100 ;  /* 0x000000042c647c23 */ /* 0x000fe20008010064 */
[----:B------:R-:W-:Y:S02]  /*3660*/  FSEL R57, R57, -INF , !P5 ;  /* 0xff80000039397808 */ /* 0x000fe40006800000 */
[----:B------:R-:W-:Y:S02]  /*3670*/  FSEL R54, R54, -INF , !P0 ;  /* 0xff80000036367808 */ /* 0x000fe40004000000 */
[----:B------:R-:W1:Y:S01]  /*3680*/  I2F R2, R79 ;  /* 0x0000004f00027306 */ /* 0x000e620000201400 */
[----:B------:R-:W-:-:S02]  /*3690*/  ISETP.GE.AND P5, PT, R79, R66, PT ;  /* 0x000000424f00720c */ /* 0x000fc40003fa6270 */
[----:B------:R-:W-:Y:S02]  /*36a0*/  ISETP.GE.AND P0, PT, R79, R64, PT ;  /* 0x000000404f00720c */ /* 0x000fe40003f06270 */
[----:B------:R-:W-:Y:S02]  /*36b0*/  FSEL R83, R83, -INF , !P2 ;  /* 0xff80000053537808 */ /* 0x000fe40005000000 */
[-C--:B------:R-:W-:Y:S01]  /*36c0*/  ISETP.GE.AND P2, PT, R75, R66.reuse, PT ;  /* 0x000000424b00720c */ /* 0x080fe20003f46270 */
[----:B------:R-:W2:Y:S01]  /*36d0*/  I2F R68, R75 ;  /* 0x0000004b00447306 */ /* 0x000ea20000201400 */
[----:B------:R-:W-:Y:S02]  /*36e0*/  ISETP.GE.AND P6, PT, R109, R66, PT ;  /* 0x000000426d00720c */ /* 0x000fe40003fc6270 */
[----:B------:R-:W-:-:S05]  /*36f0*/  IADD3 R51, R101, 0x59, RZ ;  /* 0x0000005965337810 */ /* 0x000fca0007ffe0ff */
[----:B------:R-:W3:Y:S01]  /*3700*/  MUFU.TANH R106, R106 ;  /* 0x0000006a006a7308 */ /* 0x000ee20000002400 */
[----:B-1----:R-:W-:-:S05]  /*3710*/  FFMA.FTZ R79, R2, UR4, R23 ;  /* 0x00000004024f7c23 */ /* 0x002fca0008010017 */
[----:B------:R-:W-:Y:S02]  /*3720*/  FSEL R79, R79, -INF , !P5 ;  /* 0xff8000004f4f7808 */ /* 0x000fe40006800000 */
[----:B------:R-:W1:Y:S01]  /*3730*/  MUFU.TANH R67, R67 ;  /* 0x0000004300437308 */ /* 0x000e620000002400 */
[----:B--2---:R-:W-:Y:S01]  /*3740*/  FFMA.FTZ R61, R68, UR4, R61 ;  /* 0x00000004443d7c23 */ /* 0x004fe2000801003d */
[----:B------:R-:W-:-:S06]  /*3750*/  ISETP.GE.AND P5, PT, R103, R66, PT ;  /* 0x000000426700720c */ /* 0x000fcc0003fa6270 */
[----:B------:R-:W-:Y:S01]  /*3760*/  MUFU.TANH R22, R22 ;  /* 0x0000001600167308 */ /* 0x000fe20000002400 */
[----:B---3--:R-:W-:-:S07]  /*3770*/  FFMA.FTZ R78, R50, UR4, R106 ;  /* 0x00000004324e7c23 */ /* 0x008fce000801006a */
[----:B------:R-:W-:Y:S01]  /*3780*/  MUFU.TANH R21, R21 ;  /* 0x0000001500157308 */ /* 0x000fe20000002400 */
[----:B-1----:R-:W-:-:S05]  /*3790*/  FFMA.FTZ R67, R2, UR4, R67 ;  /* 0x0000000402437c23 */ /* 0x002fca0008010043 */
[----:B------:R-:W-:Y:S02]  /*37a0*/  FSEL R82, R67, -INF , !P0 ;  /* 0xff80000043527808 */ /* 0x000fe40004000000 */
[----:B------:R-:W1:Y:S01]  /*37b0*/  I2F R91, R109 ;  /* 0x0000006d005b7306 */ /* 0x000e620000201400 */
[----:B------:R-:W-:Y:S02]  /*37c0*/  ISETP.GE.AND P0, PT, R103, R64, PT ;  /* 0x000000406700720c */ /* 0x000fe40003f06270 */
[----:B------:R-:W-:-:S05]  /*37d0*/  IADD3 R67, R101, 0x69, RZ ;  /* 0x0000006965437810 */ /* 0x000fca0007ffe0ff */
[----:B------:R-:W-:Y:S08]  /*37e0*/  I2F R72, R105 ;  /* 0x0000006900487306 */ /* 0x000ff00000201400 */
[----:B------:R2:W3:Y:S01]  /*37f0*/  MUFU.TANH R62, R58 ;  /* 0x0000003a003e7308 */ /* 0x0004e20000002400 */
[----:B-1----:R-:W-:-:S07]  /*3800*/  FFMA.FTZ R2, R91, UR4, R22 ;  /* 0x000000045b027c23 */ /* 0x002fce0008010016 */
[----:B------:R-:W1:Y:S01]  /*3810*/  MUFU.TANH R104, R104 ;  /* 0x0000006800687308 */ /* 0x000e620000002400 */
[----:B--2---:R-:W-:-:S07]  /*3820*/  FFMA.FTZ R58, R80, UR4, R145 ;  /* 0x00000004503a7c23 */ /* 0x004fce0008010091 */
[----:B------:R-:W2:Y:S01]  /*3830*/  I2F R70, R103 ;  /* 0x0000006700467306 */ /* 0x000ea20000201400 */
[----:B------:R-:W-:Y:S02]  /*3840*/  FFMA.FTZ R80, R49, UR4, R102 ;  /* 0x0000000431507c23 */ /* 0x000fe40008010066 */
[----:B---3--:R-:W-:Y:S01]  /*3850*/  FFMA.FTZ R62, R91, UR4, R62 ;  /* 0x000000045b3e7c23 */ /* 0x008fe2000801003e */
[----:B------:R-:W-:Y:S02]  /*3860*/  FSEL R58, R58, -INF , !P3 ;  /* 0xff8000003a3a7808 */ /* 0x000fe40005800000 */
[----:B------:R-:W-:Y:S01]  /*3870*/  ISETP.GE.AND P3, PT, R77, R64, PT ;  /* 0x000000404d00720c */ /* 0x000fe20003f66270 */
[----:B-1----:R-:W-:Y:S01]  /*3880*/  FFMA.FTZ R74, R68, UR4, R104 ;  /* 0x00000004444a7c23 */ /* 0x002fe20008010068 */
[----:B------:R-:W-:Y:S01]  /*3890*/  MUFU.TANH R16, R16 ;  /* 0x0000001000107308 */ /* 0x000fe20000002400 */
[----:B------:R-:W-:Y:S02]  /*38a0*/  FSEL R80, R80, -INF , !P4 ;  /* 0xff80000050507808 */ /* 0x000fe40006000000 */
[----:B------:R-:W-:-:S02]  /*38b0*/  FSEL R124, R100, -INF , !P3 ;  /* 0xff800000647c7808 */ /* 0x000fc40005800000 */
[-C--:B------:R-:W-:Y:S01]  /*38c0*/  ISETP.GE.AND P3, PT, R75, R64.reuse, PT ;  /* 0x000000404b00720c */ /* 0x080fe20003f66270 */
[----:B------:R-:W-:Y:S01]  /*38d0*/  FFMA.FTZ R75, R72, UR4, R21 ;  /* 0x00000004484b7c23 */ /* 0x000fe20008010015 */
[----:B------:R-:W-:Y:S01]  /*38e0*/  ISETP.GE.AND P4, PT, R73, R64, PT ;  /* 0x000000404900720c */ /* 0x000fe20003f86270 */
[----:B------:R-:W1:Y:S01]  /*38f0*/  I2F R49, R111 ;  /* 0x0000006f00317306 */ /* 0x000e620000201400 */
[----:B------:R-:W-:Y:S01]  /*3900*/  FSEL R77, R61, -INF , !P2 ;  /* 0xff8000003d4d7808 */ /* 0x000fe20005000000 */
[C---:B--2---:R-:W-:Y:S01]  /*3910*/  FFMA.FTZ R68, R70.reuse, UR4, R63 ;  /* 0x0000000446447c23 */ /* 0x044fe2000801003f */
[----:B------:R-:W-:Y:S01]  /*3920*/  ISETP.GE.AND P2, PT, R105, R66, PT ;  /* 0x000000426900720c */ /* 0x000fe20003f46270 */
[----:B------:R-:W-:Y:S01]  /*3930*/  FFMA.FTZ R60, R70, UR4, R60 ;  /* 0x00000004463c7c23 */ /* 0x000fe2000801003c */
[----:B------:R-:W-:Y:S02]  /*3940*/  FSEL R78, R78, -INF , !P4 ;  /* 0xff8000004e4e7808 */ /* 0x000fe40006000000 */
[----:B------:R-:W-:Y:S01]  /*3950*/  ISETP.GE.AND P4, PT, R109, R64, PT ;  /* 0x000000406d00720c */ /* 0x000fe20003f86270 */
[----:B------:R-:W-:Y:S01]  /*3960*/  MUFU.TANH R52, R52 ;  /* 0x0000003400347308 */ /* 0x000fe20000002400 */
[----:B------:R-:W-:-:S02]  /*3970*/  FSEL R63, R2, -INF , !P6 ;  /* 0xff800000023f7808 */ /* 0x000fc40007000000 */
[----:B------:R-:W-:Y:S02]  /*3980*/  FSEL R75, R75, -INF , !P2 ;  /* 0xff8000004b4b7808 */ /* 0x000fe40005000000 */
[----:B------:R-:W-:Y:S02]  /*3990*/  ISETP.GE.AND P2, PT, R111, R66, PT ;  /* 0x000000426f00720c */ /* 0x000fe40003f46270 */
[----:B------:R-:W-:Y:S01]  /*39a0*/  IADD3 R2, R85, 0x1000, RZ ;  /* 0x0000100055027810 */ /* 0x000fe20007ffe0ff */
[----:B------:R-:W-:Y:S01]  /*39b0*/  MUFU.TANH R55, R55 ;  /* 0x0000003700377308 */ /* 0x000fe20000002400 */
[----:B-1----:R-:W-:Y:S01]  /*39c0*/  FFMA.FTZ R16, R49, UR4, R16 ;  /* 0x0000000431107c23 */ /* 0x002fe20008010010 */
[----:B------:R-:W-:Y:S02]  /*39d0*/  IADD3 R103, R101, 0x70, RZ ;  /* 0x0000007065677810 */ /* 0x000fe40007ffe0ff */
[----:B------:R-:W-:Y:S02]  /*39e0*/  FSEL R70, R62, -INF , !P4 ;  /* 0xff8000003e467808 */ /* 0x000fe40006000000 */
[----:B------:R-:W-:-:S02]  /*39f0*/  FSEL R74, R74, -INF , !P3 ;  /* 0xff8000004a4a7808 */ /* 0x000fc40005800000 */
[----:B------:R-:W1:Y:S01]  /*3a00*/  I2F R84, R47 ;  /* 0x0000002f00547306 */ /* 0x000e620000201400 */
[----:B------:R-:W-:Y:S02]  /*3a10*/  FSEL R61, R60, -INF , !P5 ;  /* 0xff8000003c3d7808 */ /* 0x000fe40006800000 */
[----:B------:R-:W-:Y:S02]  /*3a20*/  FSEL R68, R68, -INF , !P0 ;  /* 0xff80000044447808 */ /* 0x000fe40004000000 */
[----:B------:R-:W-:Y:S02]  /*3a30*/  ISETP.GE.AND P3, PT, R105, R64, PT ;  /* 0x000000406900720c */ /* 0x000fe40003f66270 */
[C---:B------:R-:W-:Y:S01]  /*3a40*/  ISETP.GE.AND P5, PT, R125.reuse, R66, PT ;  /* 0x000000427d00720c */ /* 0x040fe20003fa6270 */
[----:B------:R-:W-:Y:S01]  /*3a50*/  MUFU.TANH R17, R17 ;  /* 0x0000001100117308 */ /* 0x000fe20000002400 */
[----:B------:R-:W-:Y:S02]  /*3a60*/  ISETP.GE.AND P0, PT, R125, R64, PT ;  /* 0x000000407d00720c */ /* 0x000fe40003f06270 */
[----:B------:R-:W-:-:S02]  /*3a70*/  ISETP.GE.AND P6, PT, R47, R66, PT ;  /* 0x000000422f00720c */ /* 0x000fc40003fc6270 */
[C---:B------:R-:W-:Y:S02]  /*3a80*/  IADD3 R109, R101.reuse, 0x68, RZ ;  /* 0x00000068656d7810 */ /* 0x040fe40007ffe0ff */
[----:B------:R-:W-:Y:S01]  /*3a90*/  IADD3 R91, R101, 0x71, RZ ;  /* 0x00000071655b7810 */ /* 0x000fe20007ffe0ff */
[----:B------:R-:W-:Y:S01]  /*3aa0*/  MUFU.TANH R26, R26 ;  /* 0x0000001a001a7308 */ /* 0x000fe20000002400 */
[C---:B-1----:R-:W-:Y:S01]  /*3ab0*/  FFMA.FTZ R52, R84.reuse, UR4, R52 ;  /* 0x0000000454347c23 */ /* 0x042fe20008010034 */
[----:B------:R-:W-:Y:S01]  /*3ac0*/  ISETP.GE.AND P4, PT, R47, R64, PT ;  /* 0x000000402f00720c */ /* 0x000fe20003f86270 */
[----:B------:R-:W-:Y:S01]  /*3ad0*/  FFMA.FTZ R62, R84, UR4, R55 ;  /* 0x00000004543e7c23 */ /* 0x000fe20008010037 */
[----:B------:R-:W-:Y:S01]  /*3ae0*/  IADD3 R55, R101, 0x78, RZ ;  /* 0x0000007865377810 */ /* 0x000fe20007ffe0ff */
[----:B------:R-:W-:Y:S01]  /*3af0*/  IMAD R84, R3, 0x2, R2 ;  /* 0x0000000203547824 */ /* 0x000fe200078e0202 */
[----:B------:R-:W-:Y:S02]  /*3b00*/  FSEL R73, R52, -INF , !P6 ;  /* 0xff80000034497808 */ /* 0x000fe40007000000 */
[----:B------:R-:W1:Y:S01]  /*3b10*/  I2F R40, R127 ;  /* 0x0000007f00287306 */ /* 0x000e620000201400 */
[----:B------:R-:W-:-:S02]  /*3b20*/  ISETP.GE.AND P6, PT, R127, R66, PT ;  /* 0x000000427f00720c */ /* 0x000fc40003fc6270 */
[----:B------:R-:W-:Y:S02]  /*3b30*/  FSEL R62, R62, -INF , !P4 ;  /* 0xff8000003e3e7808 */ /* 0x000fe40006000000 */
[----:B------:R-:W-:-:S03]  /*3b40*/  ISETP.GE.AND P4, PT, R127, R64, PT ;  /* 0x000000407f00720c */ /* 0x000fc60003f86270 */
[----:B------:R-:W2:Y:S08]  /*3b50*/  I2F R23, R65 ;  /* 0x0000004100177306 */ /* 0x000eb00000201400 */
[----:B------:R3:W4:Y:S01]  /*3b60*/  MUFU.TANH R96, R43 ;  /* 0x0000002b00607308 */ /* 0x0007220000002400 */
[----:B-1----:R-:W-:-:S07]  /*3b70*/  FFMA.FTZ R2, R40, UR4, R17 ;  /* 0x0000000428027c23 */ /* 0x002fce0008010011 */
[----:B------:R-:W-:Y:S08]  /*3b80*/  MUFU.TANH R20, R20 ;  /* 0x0000001400147308 */ /* 0x000ff00000002400 */
[----:B------:R-:W-:Y:S01]  /*3b90*/  MUFU.TANH R48, R48 ;  /* 0x0000003000307308 */ /* 0x000fe20000002400 */
[----:B---3--:R-:W-:Y:S02]  /*3ba0*/  FMUL.FTZ R43, R38, c[0x0][0x2ec] ;  /* 0x0000bb00262b7a20 */ /* 0x008fe40000410000 */
[----:B------:R-:W-:Y:S01]  /*3bb0*/  FMUL.FTZ R38, R39, c[0x0][0x2ec] ;  /* 0x0000bb0027267a20 */ /* 0x000fe20000410000 */
[----:B------:R-:W-:Y:S01]  /*3bc0*/  FSEL R39, R16, -INF , !P2 ;  /* 0xff80000010277808 */ /* 0x000fe20005000000 */
[----:B------:R-:W-:Y:S01]  /*3bd0*/  FMUL.FTZ R16, R35, c[0x0][0x2ec] ;  /* 0x0000bb0023107a20 */ /* 0x000fe20000410000 */
[----:B------:R-:W-:Y:S01]  /*3be0*/  ISETP.GE.AND P2, PT, R131, R66, PT ;  /* 0x000000428300720c */ /* 0x000fe20003f46270 */
[C---:B--2---:R-:W-:Y:S01]  /*3bf0*/  FFMA.FTZ R35, R23.reuse, UR4, R26 ;  /* 0x0000000417237c23 */ /* 0x044fe2000801001a */
[----:B------:R-:W-:Y:S01]  /*3c00*/  I2F R107, R125 ;  /* 0x0000007d006b7306 */ /* 0x000fe20000201400 */
[----:B----4-:R-:W-:-:S02]  /*3c10*/  FFMA.FTZ R96, R23, UR4, R96 ;  /* 0x0000000417607c23 */ /* 0x010fc40008010060 */
[----:B------:R-:W-:-:S05]  /*3c20*/  FMUL.FTZ R23, R28, c[0x0][0x2ec] ;  /* 0x0000bb001c177a20 */ /* 0x000fca0000410000 */
[----:B------:R-:W1:Y:S08]  /*3c30*/  MUFU.TANH R53, R53 ;  /* 0x0000003500357308 */ /* 0x000e700000002400 */
[----:B------:R-:W-:Y:S08]  /*3c40*/  MUFU.TANH R24, R24 ;  /* 0x0000001800187308 */ /* 0x000ff00000002400 */
[----:B------:R-:W-:Y:S01]  /*3c50*/  MUFU.TANH R46, R46 ;  /* 0x0000002e002e7308 */ /* 0x000fe20000002400 */
[----:B-1----:R-:W-:Y:S01]  /*3c60*/  FFMA.FTZ R72, R72, UR4, R53 ;  /* 0x0000000448487c23 */ /* 0x002fe20008010035 */
[----:B------:R-:W-:-:S04]  /*3c70*/  IADD3 R53, R101, 0x79, RZ ;  /* 0x0000007965357810 */ /* 0x000fc80007ffe0ff */
[----:B------:R-:W-:Y:S02]  /*3c80*/  FSEL R72, R72, -INF , !P3 ;  /* 0xff80000048487808 */ /* 0x000fe40005800000 */
[----:B------:R-:W1:Y:S01]  /*3c90*/  I2F R25, R51 ;  /* 0x0000003300197306 */ /* 0x000e620000201400 */
[----:B------:R-:W-:-:S07]  /*3ca0*/  ISETP.GE.AND P3, PT, R111, R64, PT ;  /* 0x000000406f00720c */ /* 0x000fce0003f66270 */
[----:B------:R-:W-:Y:S08]  /*3cb0*/  MUFU.TANH R27, R27 ;  /* 0x0000001b001b7308 */ /* 0x000ff00000002400 */
[----:B------:R-:W2:Y:S01]  /*3cc0*/  I2F R42, R131 ;  /* 0x00000083002a7306 */ /* 0x000ea20000201400 */
[C---:B-1----:R-:W-:Y:S02]  /*3cd0*/  FFMA.FTZ R24, R25.reuse, UR4, R24 ;  /* 0x0000000419187c23 */ /* 0x042fe40008010018 */
[----:B------:R-:W-:-:S02]  /*3ce0*/  FFMA.FTZ R46, R25, UR4, R46 ;  /* 0x00000004192e7c23 */ /* 0x000fc4000801002e */
[----:B------:R-:W-:-:S03]  /*3cf0*/  FMUL.FTZ R25, R34, c[0x0][0x2ec] ;  /* 0x0000bb0022197a20 */ /* 0x000fc60000410000 */
[----:B------:R-:W1:Y:S08]  /*3d00*/  MUFU.TANH R18, R18 ;  /* 0x0000001200127308 */ /* 0x000e700000002400 */
[----:B------:R3:W-:Y:S01]  /*3d10*/  MUFU.TANH R105, R36 ;  /* 0x0000002400697308 */ /* 0x0007e20000002400 */
[----:B--2---:R-:W-:-:S05]  /*3d20*/  FFMA.FTZ R27, R42, UR4, R27 ;  /* 0x000000042a1b7c23 */ /* 0x004fca000801001b */
[----:B------:R-:W-:Y:S02]  /*3d30*/  FSEL R47, R27, -INF , !P2 ;  /* 0xff8000001b2f7808 */ /* 0x000fe40005000000 */
[----:B------:R-:W-:Y:S01]  /*3d40*/  I2F R60, R103 ;  /* 0x00000067003c7306 */ /* 0x000fe20000201400 */
[----:B-1----:R-:W-:Y:S01]  /*3d50*/  FFMA.FTZ R18, R49, UR4, R18 ;  /* 0x0000000431127c23 */ /* 0x002fe20008010012 */
[----:B------:R-:W-:-:S04]  /*3d60*/  ISETP.GE.AND P2, PT, R67, R66, PT ;  /* 0x000000424300720c */ /* 0x000fc80003f46270 */
[----:B------:R-:W-:Y:S02]  /*3d70*/  FSEL R44, R18, -INF , !P3 ;  /* 0xff800000122c7808 */ /* 0x000fe40005800000 */
[----:B------:R1:W-:Y:S01]  /*3d80*/  MUFU.TANH R125, R37 ;  /* 0x00000025007d7308 */ /* 0x0003e20000002400 */
[----:B---3--:R-:W-:Y:S01]  /*3d90*/  FFMA.FTZ R36, R107, UR4, R48 ;  /* 0x000000046b247c23 */ /* 0x008fe20008010030 */
[----:B------:R-:W-:-:S04]  /*3da0*/  ISETP.GE.AND P3, PT, R131, R64, PT ;  /* 0x000000408300720c */ /* 0x000fc80003f66270 */
[----:B------:R-:W-:Y:S02]  /*3db0*/  FSEL R36, R36, -INF , !P0 ;  /* 0xff80000024247808 */ /* 0x000fe40004000000 */
[----:B------:R-:W2:Y:S01]  /*3dc0*/  MUFU.TANH R17, R32 ;  /* 0x0000002000117308 */ /* 0x000ea20000002400 */
[----:B------:R-:W-:-:S04]  /*3dd0*/  ISETP.GE.AND P0, PT, R51, R64, PT ;  /* 0x000000403300720c */ /* 0x000fc80003f06270 */
[----:B------:R-:W-:Y:S02]  /*3de0*/  FSEL R34, R46, -INF , !P0 ;  /* 0xff8000002e227808 */ /* 0x000fe40004000000 */
[----:B------:R-:W-:Y:S01]  /*3df0*/  ISETP.GE.AND P0, PT, R109, R64, PT ;  /* 0x000000406d00720c */ /* 0x000fe20003f06270 */
[----:B------:R-:W-:Y:S01]  /*3e00*/  I2F R22, R67 ;  /* 0x0000004300167306 */ /* 0x000fe20000201400 */
[----:B-1----:R-:W-:-:S05]  /*3e10*/  FFMA.FTZ R37, R107, UR4, R20 ;  /* 0x000000046b257c23 */ /* 0x002fca0008010014 */
[----:B------:R-:W-:Y:S02]  /*3e20*/  FSEL R37, R37, -INF , !P5 ;  /* 0xff80000025257808 */ /* 0x000fe40006800000 */
[----:B------:R-:W1:Y:S01]  /*3e30*/  MUFU.TANH R45, R45 ;  /* 0x0000002d002d7308 */ /* 0x000e620000002400 */
[----:B------:R-:W-:Y:S01]  /*3e40*/  ISETP.GE.AND P5, PT, R51, R66, PT ;  /* 0x000000423300720c */ /* 0x000fe20003fa6270 */
[----:B--2---:R-:W-:-:S06]  /*3e50*/  FFMA.FTZ R17, R60, UR4, R17 ;  /* 0x000000043c117c23 */ /* 0x004fcc0008010011 */
[----:B------:R-:W2:Y:S08]  /*3e60*/  MUFU.TANH R3, R38 ;  /* 0x0000002600037308 */ /* 0x000eb00000002400 */
[----:B------:R-:W-:Y:S01]  /*3e70*/  I2F R52, R55 ;  /* 0x0000003700347306 */ /* 0x000fe20000201400 */
[----:B-1----:R-:W-:-:S07]  /*3e80*/  FFMA.FTZ R45, R40, UR4, R45 ;  /* 0x00000004282d7c23 */ /* 0x002fce000801002d */
[----:B------:R-:W-:Y:S01]  /*3e90*/  MUFU.TANH R23, R23 ;  /* 0x0000001700177308 */ /* 0x000fe20000002400 */
[----:B--2---:R-:W-:Y:S01]  /*3ea0*/  FFMA.FTZ R18, R22, UR4, R3 ;  /* 0x0000000416127c23 */ /* 0x004fe20008010003 */
[----:B------:R-:W-:Y:S02]  /*3eb0*/  FSEL R38, R45, -INF , !P4 ;  /* 0xff8000002d267808 */ /* 0x000fe40006000000 */
[----:B------:R-:W-:Y:S02]  /*3ec0*/  FSEL R45, R24, -INF , !P5 ;  /* 0xff800000182d7808 */ /* 0x000fe40006800000 */
[----:B------:R-:W-:Y:S02]  /*3ed0*/  ISETP.GE.AND P5, PT, R109, R66, PT ;  /* 0x000000426d00720c */ /* 0x000fe40003fa6270 */
[----:B------:R1:W-:Y:S01]  /*3ee0*/  MUFU.TANH R51, R43 ;  /* 0x0000002b00337308 */ /* 0x0003e20000002400 */
[----:B------:R-:W-:-:S04]  /*3ef0*/  ISETP.GE.AND P4, PT, R65, R64, PT ;  /* 0x000000404100720c */ /* 0x000fc80003f86270 */
[----:B------:R-:W-:Y:S02]  /*3f00*/  FSEL R28, R96, -INF , !P4 ;  /* 0xff800000601c7808 */ /* 0x000fe40006000000 */
[----:B------:R-:W-:Y:S01]  /*3f10*/  ISETP.GE.AND P4, PT, R103, R64, PT ;  /* 0x000000406700720c */ /* 0x000fe20003f86270 */
[----:B------:R-:W2:Y:S01]  /*3f20*/  MUFU.TANH R41, R41 ;  /* 0x0000002900297308 */ /* 0x000ea20000002400 */
[----:B-1----:R-:W-:Y:S01]  /*3f30*/  FSEL R43, R2, -INF , !P6 ;  /* 0xff800000022b7808 */ /* 0x002fe20007000000 */
[----:B------:R-:W-:-:S06]  /*3f40*/  FMUL.FTZ R2, R33, c[0x0][0x2ec] ;  /* 0x0000bb0021027a20 */ /* 0x000fcc0000410000 */
[----:B------:R-:W1:Y:S01]  /*3f50*/  I2F R50, R109 ;  /* 0x0000006d00327306 */ /* 0x000e620000201400 */
[----:B------:R-:W-:Y:S01]  /*3f60*/  ISETP.GE.AND P6, PT, R65, R66, PT ;  /* 0x000000424100720c */ /* 0x000fe20003fc6270 */
[----:B------:R-:W-:-:S03]  /*3f70*/  FFMA.FTZ R33, R22, UR4, R125 ;  /* 0x0000000416217c23 */ /* 0x000fc6000801007d */
[----:B------:R-:W-:Y:S01]  /*3f80*/  FSEL R35, R35, -INF , !P6 ;  /* 0xff80000023237808 */ /* 0x000fe20007000000 */
[----:B--2---:R-:W-:Y:S01]  /*3f90*/  FFMA.FTZ R32, R42, UR4, R41 ;  /* 0x000000042a207c23 */ /* 0x004fe20008010029 */
[-C--:B------:R-:W-:Y:S01]  /*3fa0*/  ISETP.GE.AND P6, PT, R103, R66.reuse, PT ;  /* 0x000000426700720c */ /* 0x080fe20003fc6270 */
[----:B------:R-:W-:Y:S01]  /*3fb0*/  I2F R21, R91 ;  /* 0x0000005b00157306 */ /* 0x000fe20000201400 */
[----:B------:R-:W-:Y:S02]  /*3fc0*/  FSEL R33, R33, -INF , !P2 ;  /* 0xff80000021217808 */ /* 0x000fe40005000000 */
[----:B------:R-:W-:Y:S01]  /*3fd0*/  FSEL R27, R17, -INF , !P6 ;  /* 0xff800000111b7808 */ /* 0x000fe20007000000 */
[----:B------:R-:W-:Y:S01]  /*3fe0*/  FFMA.FTZ R17, R52, UR4, R23 ;  /* 0x0000000434117c23 */ /* 0x000fe20008010017 */
[----:B------:R-:W-:Y:S02]  /*3ff0*/  ISETP.GE.AND P2, PT, R55, R66, PT ;  /* 0x000000423700720c */ /* 0x000fe40003f46270 */
[----:B------:R-:W-:Y:S01]  /*4000*/  FSEL R32, R32, -INF , !P3 ;  /* 0xff80000020207808 */ /* 0x000fe20005800000 */
[----:B------:R-:W2:Y:S01]  /*4010*/  MUFU.TANH R2, R2 ;  /* 0x0000000200027308 */ /* 0x000ea20000002400 */
[C---:B-1----:R-:W-:Y:S01]  /*4020*/  FFMA.FTZ R41, R50.reuse, UR4, R105 ;  /* 0x0000000432297c23 */ /* 0x042fe20008010069 */
[----:B------:R-:W-:Y:S01]  /*4030*/  FSEL R17, R17, -INF , !P2 ;  /* 0xff80000011117808 */ /* 0x000fe20005000000 */
[----:B------:R-:W-:Y:S01]  /*4040*/  FFMA.FTZ R51, R50, UR4, R51 ;  /* 0x0000000432337c23 */ /* 0x000fe20008010033 */
[----:B------:R-:W-:-:S02]  /*4050*/  ISETP.GE.AND P2, PT, R92, 0x2, PT ;  /* 0x000000025c00780c */ /* 0x000fc40003f46270 */
[----:B------:R-:W-:Y:S02]  /*4060*/  FSEL R41, R41, -INF , !P5 ;  /* 0xff80000029297808 */ /* 0x000fe40006800000 */
[----:B------:R-:W1:Y:S01]  /*4070*/  MUFU.TANH R25, R25 ;  /* 0x0000001900197308 */ /* 0x000e620000002400 */
[----:B------:R-:W-:Y:S02]  /*4080*/  ISETP.GE.AND P5, PT, R91, R66, PT ;  /* 0x000000425b00720c */ /* 0x000fe40003fa6270 */
[----:B------:R-:W-:Y:S02]  /*4090*/  ISETP.GE.AND P3, PT, R67, R64, PT ;  /* 0x000000404300720c */ /* 0x000fe40003f66270 */
[----:B------:R-:W-:Y:S02]  /*40a0*/  ISETP.GE.AND P6, PT, R101, R66, PT ;  /* 0x000000426500720c */ /* 0x000fe40003fc6270 */
[----:B------:R-:W-:Y:S01]  /*40b0*/  FSEL R18, R18, -INF , !P3 ;  /* 0xff80000012127808 */ /* 0x000fe20005800000 */
[----:B------:R3:W4:Y:S01]  /*40c0*/  MUFU.TANH R26, R16 ;  /* 0x00000010001a7308 */ /* 0x0007220000002400 */
[----:B--2---:R-:W-:Y:S01]  /*40d0*/  FFMA.FTZ R2, R21, UR4, R2 ;  /* 0x0000000415027c23 */ /* 0x004fe20008010002 */
[----:B------:R-:W-:-:S06]  /*40e0*/  ISETP.GE.AND P3, PT, R55, R64, PT ;  /* 0x000000403700720c */ /* 0x000fcc0003f66270 */
[----:B------:R-:W2:Y:S01]  /*40f0*/  I2F R76, R101 ;  /* 0x00000065004c7306 */ /* 0x000ea20000201400 */
[----:B-1----:R-:W-:Y:S01]  /*4100*/  FFMA.FTZ R24, R60, UR4, R25 ;  /* 0x000000043c187c23 */ /* 0x002fe20008010019 */
[----:B------:R-:W-:Y:S02]  /*4110*/  FSEL R25, R2, -INF , !P5 ;  /* 0xff80000002197808 */ /* 0x000fe40006800000 */
[----:B------:R-:W-:Y:S02]  /*4120*/  ISETP.GE.AND P5, PT, R53, R66, PT ;  /* 0x000000423500720c */ /* 0x000fe40003fa6270 */
[----:B------:R-:W-:Y:S02]  /*4130*/  FSEL R24, R24, -INF , !P4 ;  /* 0xff80000018187808 */ /* 0x000fe40006000000 */
[----:B------:R-:W1:Y:S01]  /*4140*/  MUFU.TANH R97, R97 ;  /* 0x0000006100617308 */ /* 0x000e620000002400 */
[----:B---3--:R-:W-:Y:S01]  /*4150*/  FSEL R16, R51, -INF , !P0 ;  /* 0xff80000033107808 */ /* 0x008fe20004000000 */
[----:B----4-:R-:W-:Y:S01]  /*4160*/  FFMA.FTZ R22, R21, UR4, R26 ;  /* 0x0000000415167c23 */ /* 0x010fe2000801001a */
[----:B------:R-:W-:-:S02]  /*4170*/  ISETP.GE.AND P0, PT, R91, R64, PT ;  /* 0x000000405b00720c */ /* 0x000fc40003f06270 */
[-C--:B------:R-:W-:Y:S02]  /*4180*/  ISETP.GE.AND P4, PT, R101, R64.reuse, PT ;  /* 0x000000406500720c */ /* 0x080fe40003f86270 */
[----:B------:R-:W-:Y:S01]  /*4190*/  FSEL R22, R22, -INF , !P0 ;  /* 0xff80000016167808 */ /* 0x000fe20004000000 */
[----:B------:R-:W-:Y:S01]  /*41a0*/  I2F R20, R53 ;  /* 0x0000003500147306 */ /* 0x000fe20000201400 */
[----:B--2---:R-:W-:Y:S01]  /*41b0*/  FFMA.FTZ R23, R76, UR4, R99 ;  /* 0x000000044c177c23 */ /* 0x004fe20008010063 */
[----:B------:R-:W-:Y:S01]  /*41c0*/  BAR.SYNC.DEFER_BLOCKING 0x0 ;  /* 0x0000000000007b1d */ /* 0x000fe20000010000 */
[----:B------:R-:W-:-:S03]  /*41d0*/  ISETP.GE.AND P0, PT, R53, R64, PT ;  /* 0x000000403500720c */ /* 0x000fc60003f06270 */
[----:B------:R-:W-:Y:S02]  /*41e0*/  FSEL R23, R23, -INF , !P4 ;  /* 0xff80000017177808 */ /* 0x000fe40006000000 */
[----:B------:R-:W2:Y:S01]  /*41f0*/  MUFU.TANH R3, R29 ;  /* 0x0000001d00037308 */ /* 0x000ea20000002400 */
[----:B-1----:R-:W-:-:S07]  /*4200*/  FFMA.FTZ R97, R76, UR4, R97 ;  /* 0x000000044c617c23 */ /* 0x002fce0008010061 */
[----:B------:R-:W1:Y:S08]  /*4210*/  MUFU.TANH R49, R30 ;  /* 0x0000001e00317308 */ /* 0x000e700000002400 */
[----:B------:R-:W3:Y:S01]  /*4220*/  MUFU.TANH R31, R31 ;  /* 0x0000001f001f7308 */ /* 0x000ee20000002400 */
[----:B--2---:R-:W-:Y:S01]  /*4230*/  FFMA.FTZ R21, R20, UR4, R3 ;  /* 0x0000000414157c23 */ /* 0x004fe20008010003 */
[----:B------:R-:W-:-:S04]  /*4240*/  FSEL R3, R97, -INF , !P6 ;  /* 0xff80000061037808 */ /* 0x000fc80007000000 */
[----:B------:R-:W-:Y:S01]  /*4250*/  FSEL R21, R21, -INF , !P5 ;  /* 0xff80000015157808 */ /* 0x000fe20006800000 */
[----:B-1----:R-:W-:Y:S02]  /*4260*/  FFMA.FTZ R49, R52, UR4, R49 ;  /* 0x0000000434317c23 */ /* 0x002fe40008010031 */
[----:B---3--:R-:W-:-:S03]  /*4270*/  FFMA.FTZ R2, R20, UR4, R31 ;  /* 0x0000000414027c23 */ /* 0x008fc6000801001f */
        /* <DEDUP_REMOVED lines=33> */
[----:B------:R-:W-:Y:S02]  /*4490*/  ISETP.NE.AND P3, PT, RZ, c[0x0][0x2d0], PT ;  /* 0x0000b400ff007a0c */ /* 0x000fe40003f65270 */
[----:B------:R-:W-:-:S03]  /*44a0*/  LOP3.LUT R26, RZ, c[0x0][0x2d0], RZ, 0x33, !PT ;  /* 0x0000b400ff1a7a12 */ /* 0x000fc600078e33ff */
        /* <DEDUP_REMOVED lines=26> */
.L_x_4304:
[----:B------:R-:W-:-:S04]  /*4650*/  ULEA UR6, -UR8, URZ, 0x7 ;  /* 0x0000003f08067291 */ /* 0x000fc8000f8e393f */
[----:B------:R-:W-:Y:S02]  /*4660*/  USHF.R.S32.HI UR11, URZ, 0x1f, UR6 ;  /* 0x0000001f3f0b7899 */ /* 0x000fe40008011406 */
[----:B------:R-:W-:-:S04]  /*4670*/  MOV R29, UR6 ;  /* 0x00000006001d7c02 */ /* 0x000fc80008000f00 */
[----:B------:R-:W-:Y:S02]  /*4680*/  MOV R30, UR11 ;  /* 0x0000000b001e7c02 */ /* 0x000fe40008000f00 */
.L_x_4305:
[----:B------:R-:W-:Y:S01]  /*4690*/  ISETP.GE.AND P0, PT, R114, c[0x0][0x220], PT ;  /* 0x0000880072007a0c */ /* 0x000fe20003f06270 */
[----:B------:R-:W-:Y:S01]  /*46a0*/  IMAD.U32 R31, RZ, RZ, UR8 ;  /* 0x00000008ff1f7e24 */ /* 0x000fe2000f8e00ff */
[----:B------:R-:W-:Y:S01]  /*46b0*/  BSSY B0, `(.L_x_4306) ;  /* 0x0000032000007945 */ /* 0x000fe20003800000 */
[----:B------:R-:W-:-:S10]  /*46c0*/  IMAD.U32 R26, RZ, RZ, UR8 ;  /* 0x00000008ff1a7e24 */ /* 0x000fd4000f8e00ff */
[-C--:B------:R-:W-:Y:S01]  /*46d0*/  @!P0 LEA R46, P3, R31, R120.reuse, 0x6 ;  /* 0x000000781f2e8211 */ /* 0x080fe200078630ff */
[----:B------:R-:W-:Y:S01]  /*46e0*/  @!P0 IMAD.MOV.U32 R31, RZ, RZ, c[0x0][0x19c] ;  /* 0x00006700ff1f8624 */ /* 0x000fe200078e00ff */
[C---:B------:R-:W-:Y:S01]  /*46f0*/  @!P0 IADD3 R40, P6, R29.reuse, R120, RZ ;  /* 0x000000781d288210 */ /* 0x040fe20007fde0ff */
[----:B------:R1:W-:Y:S01]  /*4700*/  @P0 STS [R94+0x1000], RZ ;  /* 0x001000ff5e000388 */ /* 0x0003e20000000800 */
[C---:B------:R-:W-:Y:S02]  /*4710*/  @!P0 IADD3 R49, P5, P4, R29.reuse, UR10, R120 ;  /* 0x0000000a1d318c10 */ /* 0x040fe4000fcbe078 */
[----:B------:R-:W-:Y:S01]  /*4720*/  @!P0 LEA.HI.X R26, R26, R93, R31, 0x6, P3 ;  /* 0x0000005d1a1a8211 */ /* 0x000fe200018f341f */
[----:B------:R-:W-:Y:S01]  /*4730*/  @!P0 IMAD.X R31, R30, 0x1, R93, P6 ;  /* 0x000000011e1f8824 */ /* 0x000fe200030e065d */
[----:B------:R-:W-:Y:S01]  /*4740*/  @!P0 IADD3 R46, P3, R29, R46, RZ ;  /* 0x0000002e1d2e8210 */ /* 0x000fe20007f7e0ff */
[----:B------:R1:W-:Y:S01]  /*4750*/  @P0 STS [R94+0x1004], RZ ;  /* 0x001004ff5e000388 */ /* 0x0003e20000000800 */
[----:B------:R-:W-:-:S02]  /*4760*/  @!P0 LEA R52, P6, R40, c[0x0][0x168], 0x1 ;  /* 0x00005a0028348a11 */ /* 0x000fc400078c08ff */
[C---:B------:R-:W-:Y:S01]  /*4770*/  @!P0 IADD3.X R42, R30.reuse, UR9, R93, P5, P4 ;  /* 0x000000091e2a8c10 */ /* 0x040fe2000afe845d */
[----:B------:R-:W-:Y:S01]  /*4780*/  @!P0 IMAD.X R51, R30, 0x1, R26, P3 ;  /* 0x000000011e338824 */ /* 0x000fe200018e061a */
[C---:B------:R-:W-:Y:S01]  /*4790*/  @!P0 LEA R48, P4, R49.reuse, c[0x0][0x168], 0x1 ;  /* 0x00005a0031308a11 */ /* 0x040fe200078808ff */
[----:B------:R1:W-:Y:S01]  /*47a0*/  @P0 STS.64 [R94+0x1008], RZ ;  /* 0x001008ff5e000388 */ /* 0x0003e20000000a00 */
        /* <DEDUP_REMOVED lines=34> */
.L_x_4307:
[----:B------:R-:W-:Y:S05]  /*49d0*/  BSYNC B0 ;  /* 0x0000000000007941 */ /* 0x000fea0003800000 */
.L_x_4306:
[----:B------:R-:W0:Y:S01]  /*49e0*/  LDGDEPBAR ;  /* 0x00000000000079af */ /* 0x000e220000000000 */
[----:B------:R-:W-:-:S04]  /*49f0*/  IADD3 R120, P0, R29, R120, RZ ;  /* 0x000000781d787210 */ /* 0x000fc80007f1e0ff */
[----:B------:R-:W-:Y:S02]  /*4a00*/  IADD3.X R93, R30, R93, RZ, P0, !PT ;  /* 0x0000005d1e5d7210 */ /* 0x000fe400007fe4ff */
.L_x_4303:
        /* <DEDUP_REMOVED lines=65> */
[----:B------:R-:W3:Y:S04]  /*4e20*/  SHFL.BFLY PT, R30, R29, 0x2, 0x1f ;  /* 0x0c401f001d1e7f89 */ /* 0x000ee800000e0000 */
[----:B------:R-:W-:Y:S01]  /*4e30*/  LDSM.16.MT88.4 R104, [R121+0x3000] ;  /* 0x003000007968783b */ /* 0x000fe20000004200 */
[----:B--2---:R-:W-:-:S02]  /*4e40*/  FMNMX.FTZ R40, R31, R40, !PT ;  /* 0x000000281f287209 */ /* 0x004fc40007810000 */
[----:B---3--:R-:W-:-:S03]  /*4e50*/  FMNMX.FTZ R30, R29, R30, !PT ;  /* 0x0000001e1d1e7209 */ /* 0x008fc60007810000 */
[----:B------:R-:W2:Y:S04]  /*4e60*/  SHFL.BFLY PT, R67, R40, 0x1, 0x1f ;  /* 0x0c201f0028437f89 */ /* 0x000ea800000e0000 */
[----:B------:R-:W3:Y:S01]  /*4e70*/  SHFL.BFLY PT, R65, R30, 0x1, 0x1f ;  /* 0x0c201f001e417f89 */ /* 0x000ee200000e0000 */
[----:B--2---:R-:W-:-:S04]  /*4e80*/  FMNMX.FTZ R67, R40, R67, !PT ;  /* 0x0000004328437209 */ /* 0x004fc80007810000 */
[C---:B------:R-:W-:Y:S01]  /*4e90*/  FSETP.NEU.FTZ.AND P0, PT, R67.reuse, -INF , PT ;  /* 0xff8000004300780b */ /* 0x040fe20003f1d000 */
[----:B------:R-:W-:Y:S01]  /*4ea0*/  FMUL.FTZ R26, R67, c[0x0][0x23c] ;  /* 0x00008f00431a7a20 */ /* 0x000fe20000410000 */
[----:B---3--:R-:W-:-:S04]  /*4eb0*/  FMNMX.FTZ R65, R30, R65, !PT ;  /* 0x000000411e417209 */ /* 0x008fc80007810000 */
[----:B------:R-:W-:Y:S02]  /*4ec0*/  FSEL R26, R26, RZ, P0 ;  /* 0x000000ff1a1a7208 */ /* 0x000fe40000000000 */
[----:B------:R-:W-:-:S03]  /*4ed0*/  FSETP.NEU.FTZ.AND P0, PT, R65, -INF , PT ;  /* 0xff8000004100780b */ /* 0x000fc60003f1d000 */
[--C-:B-1----:R-:W-:Y:S02]  /*4ee0*/  FFMA.FTZ R51, R3, c[0x0][0x23c], -R26.reuse ;  /* 0x00008f0003337a23 */ /* 0x102fe4000001081a */
[----:B------:R-:W-:Y:S02]  /*4ef0*/  FMUL.FTZ R3, R65, c[0x0][0x23c] ;  /* 0x00008f0041037a20 */ /* 0x000fe40000410000 */
[--C-:B------:R-:W-:Y:S02]  /*4f00*/  FFMA.FTZ R48, R5, c[0x0][0x23c], -R26.reuse ;  /* 0x00008f0005307a23 */ /* 0x100fe4000001081a */
[--C-:B------:R-:W-:Y:S01]  /*4f10*/  FFMA.FTZ R46, R7, c[0x0][0x23c], -R26.reuse ;  /* 0x00008f00072e7a23 */ /* 0x100fe2000001081a */
[----:B------:R-:W-:Y:S01]  /*4f20*/  FSEL R3, R3, RZ, P0 ;  /* 0x000000ff03037208 */ /* 0x000fe20000000000 */
[--C-:B------:R-:W-:Y:S01]  /*4f30*/  FFMA.FTZ R49, R15, c[0x0][0x23c], -R26.reuse ;  /* 0x00008f000f317a23 */ /* 0x100fe2000001081a */
[----:B------:R-:W-:Y:S01]  /*4f40*/  MUFU.EX2 R51, R51 ;  /* 0x0000003300337308 */ /* 0x000fe20000000800 */
[----:B------:R-:W-:-:S02]  /*4f50*/  FFMA.FTZ R30, R19, c[0x0][0x23c], -R26 ;  /* 0x00008f00131e7a23 */ /* 0x000fc4000001081a */
[--C-:B------:R-:W-:Y:S02]  /*4f60*/  FFMA.FTZ R50, R6, c[0x0][0x23c], -R3.reuse ;  /* 0x00008f0006327a23 */ /* 0x100fe40000010803 */
[--C-:B------:R-:W-:Y:S02]  /*4f70*/  FFMA.FTZ R55, R4, c[0x0][0x23c], -R3.reuse ;  /* 0x00008f0004377a23 */ /* 0x100fe40000010803 */
[----:B------:R-:W1:Y:S01]  /*4f80*/  LDSM.16.MT88.4 R4, [R126+0x3000] ;  /* 0x003000007e04783b */ /* 0x000e620000004200 */
[--C-:B------:R-:W-:Y:S01]  /*4f90*/  FFMA.FTZ R53, R23, c[0x0][0x23c], -R3.reuse ;  /* 0x00008f0017357a23 */ /* 0x100fe20000010803 */
[----:B------:R-:W2:Y:S01]  /*4fa0*/  MUFU.EX2 R48, R48 ;  /* 0x0000003000307308 */ /* 0x000ea20000000800 */
[----:B------:R-:W-:Y:S02]  /*4fb0*/  FFMA.FTZ R52, R14, c[0x0][0x23c], -R3 ;  /* 0x00008f000e347a23 */ /* 0x000fe40000010803 */
[--C-:B------:R-:W-:Y:S02]  /*4fc0*/  FFMA.FTZ R19, R11, c[0x0][0x23c], -R26.reuse ;  /* 0x00008f000b137a23 */ /* 0x100fe4000001081a */
[----:B------:R-:W-:-:S02]  /*4fd0*/  FFMA.FTZ R0, R9, c[0x0][0x23c], -R26 ;  /* 0x00008f0009007a23 */ /* 0x000fc4000001081a */
[--C-:B------:R-:W-:Y:S01]  /*4fe0*/  FFMA.FTZ R29, R10, c[0x0][0x23c], -R3.reuse ;  /* 0x00008f000a1d7a23 */ /* 0x100fe20000010803 */
[----:B------:R-:W-:Y:S01]  /*4ff0*/  MUFU.EX2 R49, R49 ;  /* 0x0000003100317308 */ /* 0x000fe20000000800 */
[--C-:B------:R-:W-:Y:S02]  /*5000*/  FFMA.FTZ R40, R8, c[0x0][0x23c], -R3.reuse ;  /* 0x00008f0008287a23 */ /* 0x100fe40000010803 */
[----:B------:R-:W3:Y:S01]  /*5010*/  LDSM.16.MT88.4 R8, [R126+0x3400] ;  /* 0x003400007e08783b */ /* 0x000ee20000004200 */
[--C-:B------:R-:W-:Y:S02]  /*5020*/  FFMA.FTZ R23, R13, c[0x0][0x23c], -R26.reuse ;  /* 0x00008f000d177a23 */ /* 0x100fe4000001081a */
[--C-:B------:R-:W-:Y:S02]  /*5030*/  FFMA.FTZ R42, R12, c[0x0][0x23c], -R3.reuse ;  /* 0x00008f000c2a7a23 */ /* 0x100fe40000010803 */
[----:B------:R-:W4:Y:S01]  /*5040*/  MUFU.EX2 R46, R46 ;  /* 0x0000002e002e7308 */ /* 0x000f220000000800 */
[----:B--2---:R-:W-:Y:S01]  /*5050*/  F2FP.BF16.PACK_AB R96, R48, R51 ;  /* 0x000000333060723e */ /* 0x004fe200000010ff */
[----:B------:R-:W-:Y:S01]  /*5060*/  FFMA.FTZ R31, R56, c[0x0][0x23c], -R3 ;  /* 0x00008f00381f7a23 */ /* 0x000fe20000010803 */
[----:B------:R-:W2:Y:S01]  /*5070*/  LDSM.16.MT88.4 R12, [R121+0x3400] ;  /* 0x00340000790c783b */ /* 0x000ea20000004200 */
[----:B------:R-:W-:-:S02]  /*5080*/  FFMA.FTZ R60, R69, c[0x0][0x23c], -R26 ;  /* 0x00008f00453c7a23 */ /* 0x000fc4000001081a */
[--C-:B------:R-:W-:Y:S02]  /*5090*/  FFMA.FTZ R56, R57, c[0x0][0x23c], -R26.reuse ;  /* 0x00008f0039387a23 */ /* 0x100fe4000001081a */
[----:B------:R-:W-:Y:S01]  /*50a0*/  MUFU.EX2 R53, R53 ;  /* 0x0000003500357308 */ /* 0x000fe20000000800 */
        /* <DEDUP_REMOVED lines=24> */
[----:B----4-:R-:W-:Y:S01]  /*5230*/  F2FP.BF16.PACK_AB R99, R52, R55 ;  /* 0x000000373463723e */ /* 0x010fe200000010ff */
[----:B------:R-:W4:Y:S01]  /*5240*/  MUFU.EX2 R23, R23 ;  /* 0x0000001700177308 */ /* 0x000f220000000800 */
[----:B------:R-:W-:-:S02]  /*5250*/  FFMA.FTZ R75, R70, c[0x0][0x23c], -R3 ;  /* 0x00008f00464b7a23 */ /* 0x000fc40000010803 */
[--C-:B------:R-:W-:Y:S02]  /*5260*/  FFMA.FTZ R68, R68, c[0x0][0x23c], -R3.reuse ;  /* 0x00008f0044447a23 */ /* 0x100fe40000010803 */
[--C-:B------:R-:W-:Y:S01]  /*5270*/  FFMA.FTZ R73, R72, c[0x0][0x23c], -R3.reuse ;  /* 0x00008f0048497a23 */ /* 0x100fe20000010803 */
[C---:B------:R-:W-:Y:S01]  /*5280*/  HMMA.16816.F32.BF16 R108, R96.reuse, R104, RZ ;  /* 0x00000068606c723c */ /* 0x040fe200000418ff */
[----:B------:R-:W-:Y:S01]  /*5290*/  FFMA.FTZ R62, R62, c[0x0][0x23c], -R3 ;  /* 0x00008f003e3e7a23 */ /* 0x000fe20000010803 */
[----:B------:R-:W-:Y:S01]  /*52a0*/  MUFU.EX2 R19, R19 ;  /* 0x0000001300137308 */ /* 0x000fe20000000800 */
[----:B------:R-:W-:Y:S02]  /*52b0*/  FADD.FTZ R48, R51, R48 ;  /* 0x0000003033307221 */ /* 0x000fe40000010000 */
[----:B------:R-:W-:Y:S02]  /*52c0*/  FADD.FTZ R50, R53, R50 ;  /* 0x0000003235327221 */ /* 0x000fe40000010000 */
[--C-:B------:R-:W-:Y:S01]  /*52d0*/  FFMA.FTZ R72, R37, c[0x0][0x23c], -R26.reuse ;  /* 0x00008f0025487a23 */ /* 0x100fe2000001081a */
[----:B------:R-:W-:Y:S01]  /*52e0*/  HMMA.16816.F32.BF16 R104, R96, R106, RZ ;  /* 0x0000006a6068723c */ /* 0x000fe200000418ff */
[--C-:B------:R-:W-:Y:S01]  /*52f0*/  FFMA.FTZ R89, R39, c[0x0][0x23c], -R26.reuse ;  /* 0x00008f0027597a23 */ /* 0x100fe2000001081a */
[----:B------:R-:W5:Y:S01]  /*5300*/  MUFU.EX2 R0, R0 ;  /* 0x0000000000007308 */ /* 0x000f620000000800 */
[----:B------:R-:W-:-:S02]  /*5310*/  FFMA.FTZ R37, R47, c[0x0][0x23c], -R26 ;  /* 0x00008f002f257a23 */ /* 0x000fc4000001081a */
[--C-:B------:R-:W-:Y:S02]  /*5320*/  FFMA.FTZ R39, R43, c[0x0][0x23c], -R26.reuse ;  /* 0x00008f002b277a23 */ /* 0x100fe4000001081a */
[----:B------:R-:W-:Y:S01]  /*5330*/  FFMA.FTZ R70, R45, c[0x0][0x23c], -R26 ;  /* 0x00008f002d467a23 */ /* 0x000fe2000001081a */
[C---:B-1----:R-:W-:Y:S01]  /*5340*/  HMMA.16816.F32.BF16 R100, R96.reuse, R4, RZ ;  /* 0x000000046064723c */ /* 0x042fe200000418ff */
[----:B------:R-:W-:Y:S01]  /*5350*/  FADD.FTZ R49, R49, R48 ;  /* 0x0000003031317221 */ /* 0x000fe20000010000 */
[----:B------:R-:W-:Y:S01]  /*5360*/  MUFU.EX2 R42, R42 ;  /* 0x0000002a002a7308 */ /* 0x000fe20000000800 */
[----:B------:R-:W-:Y:S02]  /*5370*/  FADD.FTZ R47, R55, R50 ;  /* 0x00000032372f7221 */ /* 0x000fe40000010000 */
[--C-:B------:R-:W-:Y:S02]  /*5380*/  FFMA.FTZ R45, R36, c[0x0][0x23c], -R3.reuse ;  /* 0x00008f00242d7a23 */ /* 0x100fe40000010803 */
[----:B----4-:R-:W-:Y:S01]  /*5390*/  F2FP.BF16.PACK_AB R4, R23, R30 ;  /* 0x0000001e1704723e */ /* 0x010fe200000010ff */
[----:B------:R-:W-:Y:S01]  /*53a0*/  HMMA.16816.F32.BF16 R96, R96, R6, RZ ;  /* 0x000000066060723c */ /* 0x000fe200000418ff */
[--C-:B------:R-:W-:Y:S01]  /*53b0*/  FFMA.FTZ R43, R38, c[0x0][0x23c], -R3.reuse ;  /* 0x00008f00262b7a23 */ /* 0x100fe20000010803 */
[----:B------:R-:W1:Y:S01]  /*53c0*/  MUFU.EX2 R29, R29 ;  /* 0x0000001d001d7308 */ /* 0x000e620000000800 */
[----:B------:R-:W-:-:S02]  /*53d0*/  FFMA.FTZ R36, R44, c[0x0][0x23c], -R3 ;  /* 0x00008f002c247a23 */ /* 0x000fc40000010803 */
[----:B------:R-:W-:Y:S02]  /*53e0*/  FFMA.FTZ R34, R34, c[0x0][0x23c], -R3 ;  /* 0x00008f0022227a23 */ /* 0x000fe40000010803 */
[----:B-----5:R-:W-:Y:S01]  /*53f0*/  F2FP.BF16.PACK_AB R6, R0, R19 ;  /* 0x000000130006723e */ /* 0x020fe200000010ff */
[--C-:B------:R-:W-:Y:S02]  /*5400*/  FFMA.FTZ R38, R35, c[0x0][0x23c], -R26.reuse ;  /* 0x00008f0023267a23 */ /* 0x100fe4000001081a */
[----:B------:R-:W-:Y:S01]  /*5410*/  MUFU.EX2 R40, R40 ;  /* 0x0000002800287308 */ /* 0x000fe20000000800 */
[----:B------:R-:W-:Y:S02]  /*5420*/  FFMA.FTZ R35, R41, c[0x0][0x23c], -R26 ;  /* 0x00008f0029237a23 */ /* 0x000fe4000001081a */
[----:B------:R-:W-:Y:S02]  /*5430*/  FADD.FTZ R41, R46, R49 ;  /* 0x000000312e297221 */ /* 0x000fe40000010000 */
[----:B------:R-:W-:-:S02]  /*5440*/  FADD.FTZ R47, R52, R47 ;  /* 0x0000002f342f7221 */ /* 0x000fc40000010000 */
[----:B------:R-:W-:Y:S01]  /*5450*/  FADD.FTZ R30, R30, R41 ;  /* 0x000000291e1e7221 */ /* 0x000fe20000010000 */
[----:B------:R-:W4:Y:S01]  /*5460*/  MUFU.EX2 R31, R31 ;  /* 0x0000001f001f7308 */ /* 0x000f220000000800 */
[----:B-1----:R-:W-:Y:S01]  /*5470*/  F2FP.BF16.PACK_AB R5, R29, R42 ;  /* 0x0000002a1d05723e */ /* 0x002fe200000010ff */
[----:B------:R-:W-:Y:S02]  /*5480*/  FADD.FTZ R42, R42, R47 ;  /* 0x0000002f2a2a7221 */ /* 0x000fe40000010000 */
[----:B------:R-:W-:Y:S02]  /*5490*/  FFMA.FTZ R44, R25, c[0x0][0x23c], -R26 ;  /* 0x00008f00192c7a23 */ /* 0x000fe4000001081a */
[----:B------:R-:W-:Y:S02]  /*54a0*/  FFMA.FTZ R25, R32, c[0x0][0x23c], -R3 ;  /* 0x00008f0020197a23 */ /* 0x000fe40000010803 */
[----:B------:R-:W-:Y:S01]  /*54b0*/  MUFU.EX2 R71, R71 ;  /* 0x0000004700477308 */ /* 0x000fe20000000800 */
[----:B------:R-:W-:-:S02]  /*54c0*/  FADD.FTZ R32, R23, R30 ;  /* 0x0000001e17207221 */ /* 0x000fc40000010000 */
[----:B------:R-:W-:Y:S02]  /*54d0*/  FADD.FTZ R29, R29, R42 ;  /* 0x0000002a1d1d7221 */ /* 0x000fe40000010000 */
[----:B------:R-:W-:Y:S02]  /*54e0*/  FADD.FTZ R19, R19, R32 ;  /* 0x0000002013137221 */ /* 0x000fe40000010000 */
[----:B------:R-:W-:Y:S01]  /*54f0*/  FFMA.FTZ R46, R33, c[0x0][0x23c], -R26 ;  /* 0x00008f00212e7a23 */ /* 0x000fe2000001081a */
[C---:B----4-:R-:W-:Y:S01]  /*5500*/  F2FP.BF16.PACK_AB R7, R31.reuse, R40 ;  /* 0x000000281f07723e */ /* 0x050fe200000010ff */
[----:B------:R-:W1:Y:S01]  /*5510*/  MUFU.EX2 R60, R60 ;  /* 0x0000003c003c7308 */ /* 0x000e620000000800 */
[----:B------:R-:W-:Y:S02]  /*5520*/  FADD.FTZ R40, R40, R29 ;  /* 0x0000001d28287221 */ /* 0x000fe40000010000 */
[----:B------:R-:W-:Y:S02]  /*5530*/  FADD.FTZ R0, R0, R19 ;  /* 0x0000001300007221 */ /* 0x000fe40000010000 */
[----:B------:R-:W-:Y:S01]  /*5540*/  FADD.FTZ R40, R31, R40 ;  /* 0x000000281f287221 */ /* 0x000fe20000010000 */
        /* <DEDUP_REMOVED lines=11> */
[--C-:B------:R-:W-:Y:S01]  /*5600*/  FFMA.FTZ R29, R22, c[0x0][0x23c], -R3.reuse ;  /* 0x00008f00161d7a23 */ /* 0x100fe20000010803 */
[----:B--2---:R-:W-:Y:S01]  /*5610*/  HMMA.16816.F32.BF16 R108, R4, R12, R108 ;  /* 0x0000000c046c723c */ /* 0x004fe2000004186c */
[----:B------:R-:W-:Y:S01]  /*5620*/  FFMA.FTZ R21, R21, c[0x0][0x23c], -R26 ;  /* 0x00008f0015157a23 */ /* 0x000fe2000001081a */
[----:B------:R-:W-:Y:S01]  /*5630*/  MUFU.EX2 R69, R69 ;  /* 0x0000004500457308 */ /* 0x000fe20000000800 */
[----:B------:R-:W-:-:S05]  /*5640*/  FFMA.FTZ R20, R20, c[0x0][0x23c], -R3 ;  /* 0x00008f0014147a23 */ /* 0x000fca0000010803 */
        /* <DEDUP_REMOVED lines=19> */
[C---:B---3--:R-:W-:Y:S02]  /*5780*/  HMMA.16816.F32.BF16 R100, R4.reuse, R8, R100 ;  /* 0x000000080464723c */ /* 0x048fe40000041864 */
        /* <DEDUP_REMOVED lines=39> */
[----:B------:R-:W-:Y:S01]  /*5a00*/  FADD.FTZ R63, R63, R124 ;  /* 0x0000007c3f3f7221 */ /* 0x000fe20000010000 */
[----:B------:R-:W-:-:S03]  /*5a10*/  LEA R124, P0, R120, c[0x0][0x168], 0x1 ;  /* 0x00005a00787c7a11 */ /* 0x000fc600078008ff */
[----:B------:R-:W-:Y:S01]  /*5a20*/  FADD.FTZ R82, R82, R63 ;  /* 0x0000003f52527221 */ /* 0x000fe20000010000 */
[----:B------:R-:W-:Y:S01]  /*5a30*/  LEA.HI.X R125, R120, c[0x0][0x16c], R93, 0x1, P0 ;  /* 0x00005b00787d7a11 */ /* 0x000fe200000f0c5d */
[----:B------:R-:W1:Y:S01]  /*5a40*/  MUFU.EX2 R62, R62 ;  /* 0x0000003e003e7308 */ /* 0x000e620000000800 */
[C---:B-----5:R-:W-:Y:S01]  /*5a50*/  F2FP.BF16.PACK_AB R5, R68.reuse, R75 ;  /* 0x0000004b4405723e */ /* 0x060fe200000010ff */
[----:B------:R-:W-:Y:S02]  /*5a60*/  FADD.FTZ R75, R75, R74 ;  /* 0x0000004a4b4b7221 */ /* 0x000fe40000010000 */
[----:B------:R-:W-:Y:S02]  /*5a70*/  FADD.FTZ R61, R61, R82 ;  /* 0x000000523d3d7221 */ /* 0x000fe40000010000 */
[----:B------:R-:W-:Y:S02]  /*5a80*/  FADD.FTZ R68, R68, R75 ;  /* 0x0000004b44447221 */ /* 0x000fe40000010000 */
[----:B------:R-:W4:Y:S01]  /*5a90*/  MUFU.EX2 R72, R72 ;  /* 0x0000004800487308 */ /* 0x000f220000000800 */
[----:B-1----:R-:W-:-:S07]  /*5aa0*/  F2FP.BF16.PACK_AB R7, R62, R73 ;  /* 0x000000493e07723e */ /* 0x002fce00000010ff */
[----:B------:R-:W1:Y:S01]  /*5ab0*/  MUFU.EX2 R89, R89 ;  /* 0x0000005900597308 */ /* 0x000e620000000800 */
[----:B------:R-:W-:-:S04]  /*5ac0*/  FADD.FTZ R73, R73, R68 ;  /* 0x0000004449497221 */ /* 0x000fc80000010000 */
[----:B------:R-:W-:Y:S01]  /*5ad0*/  FADD.FTZ R62, R62, R73 ;  /* 0x000000493e3e7221 */ /* 0x000fe20000010000 */
[C---:B---3--:R-:W-:Y:S01]  /*5ae0*/  HMMA.16816.F32.BF16 R100, R4.reuse, R8, R100 ;  /* 0x000000080464723c */ /* 0x048fe20000041864 */
[----:B----4-:R-:W-:Y:S01]  /*5af0*/  FADD.FTZ R2, R72, R61 ;  /* 0x0000003d48027221 */ /* 0x010fe20000010000 */
[----:B------:R-:W-:Y:S06]  /*5b00*/  MUFU.EX2 R39, R39 ;  /* 0x0000002700277308 */ /* 0x000fec0000000800 */
[----:B------:R-:W-:Y:S01]  /*5b10*/  HMMA.16816.F32.BF16 R96, R4, R10, R96 ;  /* 0x0000000a0460723c */ /* 0x000fe20000041860 */
[----:B------:R-:W3:Y:S01]  /*5b20*/  LDSM.16.MT88.4 R8, [R121+0x4400] ;  /* 0x004400007908783b */ /* 0x000ee20000004200 */
[----:B------:R-:W4:Y:S01]  /*5b30*/  MUFU.EX2 R70, R70 ;  /* 0x0000004600467308 */ /* 0x000f220000000800 */
[----:B-1----:R-:W-:-:S05]  /*5b40*/  FADD.FTZ R2, R89, R2 ;  /* 0x0000000259027221 */ /* 0x002fca0000010000 */
[C---:B--2---:R-:W-:Y:S02]  /*5b50*/  HMMA.16816.F32.BF16 R108, R4.reuse, R12, R108 ;  /* 0x0000000c046c723c */ /* 0x044fe4000004186c */
[----:B------:R-:W-:Y:S06]  /*5b60*/  MUFU.EX2 R45, R45 ;  /* 0x0000002d002d7308 */ /* 0x000fec0000000800 */
[----:B------:R-:W-:Y:S01]  /*5b70*/  HMMA.16816.F32.BF16 R104, R4, R14, R104 ;  /* 0x0000000e0468723c */ /* 0x000fe20000041868 */
[----:B------:R-:W1:Y:S01]  /*5b80*/  LDSM.16.MT88.4 R12, [R126+0x4400] ;  /* 0x004400007e0c783b */ /* 0x000e620000004200 */
[----:B------:R-:W2:Y:S05]  /*5b90*/  MUFU.EX2 R36, R36 ;  /* 0x0000002400247308 */ /* 0x000eaa0000000800 */
[----:B------:R-:W-:-:S02]  /*5ba0*/  F2FP.BF16.PACK_AB R4, R89, R72 ;  /* 0x000000485904723e */ /* 0x000fc400000010ff */
[----:B----4-:R-:W-:Y:S01]  /*5bb0*/  F2FP.BF16.PACK_AB R6, R70, R39 ;  /* 0x000000274606723e */ /* 0x010fe200000010ff */
[----:B------:R-:W-:Y:S01]  /*5bc0*/  MUFU.EX2 R43, R43 ;  /* 0x0000002b002b7308 */ /* 0x000fe20000000800 */
[----:B------:R-:W-:-:S04]  /*5bd0*/  FADD.FTZ R39, R39, R2 ;  /* 0x0000000227277221 */ /* 0x000fc80000010000 */
[----:B------:R-:W-:-:S03]  /*5be0*/  FADD.FTZ R70, R70, R39 ;  /* 0x0000002746467221 */ /* 0x000fc60000010000 */
[----:B------:R-:W4:Y:S01]  /*5bf0*/  MUFU.EX2 R34, R34 ;  /* 0x0000002200227308 */ /* 0x000f220000000800 */
[----:B--2---:R-:W-:Y:S01]  /*5c00*/  F2FP.BF16.PACK_AB R5, R36, R45 ;  /* 0x0000002d2405723e */ /* 0x004fe200000010ff */
[----:B------:R-:W-:-:S04]  /*5c10*/  FADD.FTZ R45, R45, R62 ;  /* 0x0000003e2d2d7221 */ /* 0x000fc80000010000 */
[----:B------:R-:W-:Y:S02]  /*5c20*/  FADD.FTZ R36, R36, R45 ;  /* 0x0000002d24247221 */ /* 0x000fe40000010000 */
[----:B------:R2:W-:Y:S01]  /*5c30*/  MUFU.EX2 R30, R16 ;  /* 0x00000010001e7308 */ /* 0x0005e20000000800 */
[----:B----4-:R-:W-:-:S07]  /*5c40*/  F2FP.BF16.PACK_AB R7, R34, R43 ;  /* 0x0000002b2207723e */ /* 0x010fce00000010ff */
[----:B------:R-:W-:Y:S01]  /*5c50*/  MUFU.EX2 R37, R37 ;  /* 0x0000002500257308 */ /* 0x000fe20000000800 */
[----:B------:R-:W-:-:S04]  /*5c60*/  FADD.FTZ R43, R43, R36 ;  /* 0x000000242b2b7221 */ /* 0x000fc80000010000 */
[----:B------:R-:W-:Y:S01]  /*5c70*/  FADD.FTZ R34, R34, R43 ;  /* 0x0000002b22227221 */ /* 0x000fe20000010000 */
[C---:B---3--:R-:W-:Y:S02]  /*5c80*/  HMMA.16816.F32.BF16 R108, R4.reuse, R8, R108 ;  /* 0x00000008046c723c */ /* 0x048fe4000004186c */
[----:B------:R-:W3:Y:S06]  /*5c90*/  MUFU.EX2 R38, R38 ;  /* 0x0000002600267308 */ /* 0x000eec0000000800 */
[C---:B------:R-:W-:Y:S01]  /*5ca0*/  HMMA.16816.F32.BF16 R104, R4.reuse, R10, R104 ;  /* 0x0000000a0468723c */ /* 0x040fe20000041868 */
[----:B------:R-:W4:Y:S01]  /*5cb0*/  LDSM.16.MT88.4 R8, [R121+0x4800] ;  /* 0x004800007908783b */ /* 0x000f220000004200 */
[----:B------:R-:W-:Y:S06]  /*5cc0*/  MUFU.EX2 R35, R35 ;  /* 0x0000002300237308 */ /* 0x000fec0000000800 */
[C---:B-1----:R-:W-:Y:S02]  /*5cd0*/  HMMA.16816.F32.BF16 R100, R4.reuse, R12, R100 ;  /* 0x0000000c0464723c */ /* 0x042fe40000041864 */
[----:B------:R-:W1:Y:S05]  /*5ce0*/  MUFU.EX2 R46, R46 ;  /* 0x0000002e002e7308 */ /* 0x000e6a0000000800 */
[----:B------:R-:W-:Y:S01]  /*5cf0*/  FFMA.FTZ R12, R17, c[0x0][0x23c], -R26 ;  /* 0x00008f00110c7a23 */ /* 0x000fe2000001081a */
[----:B------:R-:W-:Y:S01]  /*5d00*/  HMMA.16816.F32.BF16 R96, R4, R14, R96 ;  /* 0x0000000e0460723c */ /* 0x000fe20000041860 */
[----:B--2---:R-:W2:Y:S01]  /*5d10*/  LDSM.16.MT88.4 R16, [R126+0x4800] ;  /* 0x004800007e10783b */ /* 0x004ea20000004200 */
[----:B------:R-:W-:Y:S05]  /*5d20*/  MUFU.EX2 R25, R25 ;  /* 0x0000001900197308 */ /* 0x000fea0000000800 */
[----:B---3--:R-:W-:Y:S01]  /*5d30*/  F2FP.BF16.PACK_AB R4, R38, R37 ;  /* 0x000000252604723e */ /* 0x008fe200000010ff */
[----:B------:R-:W-:-:S02]  /*5d40*/  FADD.FTZ R37, R37, R70 ;  /* 0x0000004625257221 */ /* 0x000fc40000010000 */
[----:B------:R-:W3:Y:S01]  /*5d50*/  MUFU.EX2 R28, R28 ;  /* 0x0000001c001c7308 */ /* 0x000ee20000000800 */
[----:B-1----:R-:W-:Y:S01]  /*5d60*/  F2FP.BF16.PACK_AB R6, R46, R35 ;  /* 0x000000232e06723e */ /* 0x002fe200000010ff */
[----:B------:R-:W-:-:S04]  /*5d70*/  FADD.FTZ R38, R38, R37 ;  /* 0x0000002526267221 */ /* 0x000fc80000010000 */
[----:B------:R-:W-:Y:S02]  /*5d80*/  FADD.FTZ R35, R35, R38 ;  /* 0x0000002623237221 */ /* 0x000fe40000010000 */
[----:B------:R-:W1:Y:S02]  /*5d90*/  MUFU.EX2 R23, R23 ;  /* 0x0000001700177308 */ /* 0x000e640000000800 */
[----:B------:R-:W-:Y:S01]  /*5da0*/  FADD.FTZ R46, R46, R35 ;  /* 0x000000232e2e7221 */ /* 0x000fe20000010000 */
[----:B---3--:R-:W-:-:S05]  /*5db0*/  F2FP.BF16.PACK_AB R5, R28, R25 ;  /* 0x000000191c05723e */ /* 0x008fca00000010ff */
[----:B------:R3:W-:Y:S01]  /*5dc0*/  MUFU.EX2 R0, R12 ;  /* 0x0000000c00007308 */ /* 0x0007e20000000800 */
[----:B------:R-:W-:-:S04]  /*5dd0*/  FADD.FTZ R25, R25, R34 ;  /* 0x0000002219197221 */ /* 0x000fc80000010000 */
[----:B------:R-:W-:Y:S01]  /*5de0*/  FADD.FTZ R25, R28, R25 ;  /* 0x000000191c197221 */ /* 0x000fe20000010000 */
[----:B-1----:R-:W-:Y:S02]  /*5df0*/  F2FP.BF16.PACK_AB R7, R23, R30 ;  /* 0x0000001e1707723e */ /* 0x002fe400000010ff */
[----:B------:R-:W-:Y:S01]  /*5e00*/  MUFU.EX2 R27, R27 ;  /* 0x0000001b001b7308 */ /* 0x000fe20000000800 */
[----:B------:R-:W-:-:S04]  /*5e10*/  FADD.FTZ R30, R30, R25 ;  /* 0x000000191e1e7221 */ /* 0x000fc80000010000 */
[----:B------:R-:W-:Y:S01]  /*5e20*/  FADD.FTZ R23, R23, R30 ;  /* 0x0000001e17177221 */ /* 0x000fe20000010000 */
[C---:B----4-:R-:W-:Y:S01]  /*5e30*/  HMMA.16816.F32.BF16 R108, R4.reuse, R8, R108 ;  /* 0x00000008046c723c */ /* 0x050fe2000004186c */
[----:B---3--:R-:W1:Y:S01]  /*5e40*/  LDSM.16.MT88.4 R12, [R121+0x4c00] ;  /* 0x004c0000790c783b */ /* 0x008e620000004200 */
[----:B------:R-:W3:Y:S06]  /*5e50*/  MUFU.EX2 R44, R44 ;  /* 0x0000002c002c7308 */ /* 0x000eec0000000800 */
[C---:B------:R-:W-:Y:S01]  /*5e60*/  HMMA.16816.F32.BF16 R104, R4.reuse, R10, R104 ;  /* 0x0000000a0468723c */ /* 0x040fe20000041868 */
[----:B------:R-:W4:Y:S01]  /*5e70*/  LDSM.16.MT88.4 R8, [R126+0x4c00] ;  /* 0x004c00007e08783b */ /* 0x000f220000004200 */
[----:B------:R-:W-:Y:S06]  /*5e80*/  MUFU.EX2 R24, R24 ;  /* 0x0000001800187308 */ /* 0x000fec0000000800 */
[C---:B--2---:R-:W-:Y:S02]  /*5e90*/  HMMA.16816.F32.BF16 R100, R4.reuse, R16, R100 ;  /* 0x000000100464723c */ /* 0x044fe40000041864 */
[----:B------:R-:W2:Y:S06]  /*5ea0*/  MUFU.EX2 R29, R29 ;  /* 0x0000001d001d7308 */ /* 0x000eac0000000800 */
[----:B------:R-:W-:Y:S02]  /*5eb0*/  HMMA.16816.F32.BF16 R96, R4, R18, R96 ;  /* 0x000000120460723c */ /* 0x000fe40000041860 */
[----:B------:R-:W5:Y:S05]  /*5ec0*/  MUFU.EX2 R21, R21 ;  /* 0x0000001500157308 */ /* 0x000f6a0000000800 */
[----:B---3--:R-:W-:Y:S01]  /*5ed0*/  F2FP.BF16.PACK_AB R4, R44, R27 ;  /* 0x0000001b2c04723e */ /* 0x008fe200000010ff */
[----:B------:R-:W-:-:S02]  /*5ee0*/  FADD.FTZ R27, R27, R46 ;  /* 0x0000002e1b1b7221 */ /* 0x000fc40000010000 */
[----:B------:R-:W-:Y:S01]  /*5ef0*/  MUFU.EX2 R20, R20 ;  /* 0x0000001400147308 */ /* 0x000fe20000000800 */
[C---:B--2---:R-:W-:Y:S01]  /*5f00*/  F2FP.BF16.PACK_AB R5, R29.reuse, R24 ;  /* 0x000000181d05723e */ /* 0x044fe200000010ff */
[----:B------:R-:W-:Y:S02]  /*5f10*/  FADD.FTZ R24, R24, R23 ;  /* 0x0000001718187221 */ /* 0x000fe40000010000 */
[----:B------:R-:W-:Y:S02]  /*5f20*/  FADD.FTZ R27, R44, R27 ;  /* 0x0000001b2c1b7221 */ /* 0x000fe40000010000 */
[----:B------:R-:W-:Y:S02]  /*5f30*/  FADD.FTZ R29, R29, R24 ;  /* 0x000000181d1d7221 */ /* 0x000fe40000010000 */
[----:B------:R-:W2:Y:S01]  /*5f40*/  MUFU.EX2 R91, R91 ;  /* 0x0000005b005b7308 */ /* 0x000ea20000000800 */
[----:B-----5:R-:W-:Y:S01]  /*5f50*/  F2FP.BF16.PACK_AB R6, R21, R0 ;  /* 0x000000001506723e */ /* 0x020fe200000010ff */
[----:B------:R-:W-:-:S04]  /*5f60*/  FADD.FTZ R0, R0, R27 ;  /* 0x0000001b00007221 */ /* 0x000fc80000010000 */
[----:B------:R-:W-:Y:S01]  /*5f70*/  FADD.FTZ R89, R21, R0 ;  /* 0x0000000015597221 */ /* 0x000fe20000010000 */
[----:B--2---:R-:W-:Y:S01]  /*5f80*/  F2FP.BF16.PACK_AB R7, R91, R20 ;  /* 0x000000145b07723e */ /* 0x004fe200000010ff */
[----:B------:R-:W-:-:S04]  /*5f90*/  FADD.FTZ R20, R20, R29 ;  /* 0x0000001d14147221 */ /* 0x000fc80000010000 */
[----:B------:R-:W-:Y:S02]  /*5fa0*/  FADD.FTZ R91, R91, R20 ;  /* 0x000000145b5b7221 */ /* 0x000fe40000010000 */
[C---:B-1----:R-:W-:Y:S08]  /*5fb0*/  HMMA.16816.F32.BF16 R108, R4.reuse, R12, R108 ;  /* 0x0000000c046c723c */ /* 0x042ff0000004186c */
[C---:B------:R-:W-:Y:S08]  /*5fc0*/  HMMA.16816.F32.BF16 R104, R4.reuse, R14, R104 ;  /* 0x0000000e0468723c */ /* 0x040ff00000041868 */
[C---:B----4-:R-:W-:Y:S08]  /*5fd0*/  HMMA.16816.F32.BF16 R100, R4.reuse, R8, R100 ;  /* 0x000000080464723c */ /* 0x050ff00000041864 */
        /* <DEDUP_REMOVED lines=65> */
.L_x_4309:
[----:B------:R-:W-:-:S04]  /*63f0*/  LEA R5, -R3, RZ, 0x7 ;  /* 0x000000ff03057211 */ /* 0x000fc800078e39ff */
[----:B------:R-:W-:Y:S02]  /*6400*/  SHF.R.S32.HI R2, RZ, 0x1f, R5 ;  /* 0x0000001fff027819 */ /* 0x000fe40000011405 */
.L_x_4310:
[----:B------:R-:W-:Y:S02]  /*6410*/  ISETP.GE.AND P0, PT, R114, c[0x0][0x220], PT ;  /* 0x0000880072007a0c */ /* 0x000fe40003f06270 */
[----:B------:R-:W-:-:S04]  /*6420*/  LEA R132, P5, R5, R132, 0x1 ;  /* 0x0000008405847211 */ /* 0x000fc800078a08ff */
[----:B------:R-:W-:-:S07]  /*6430*/  LEA.HI.X R133, R5, R133, R2, 0x1, P5 ;  /* 0x0000008505857211 */ /* 0x000fce00028f0c02 */
[----:B------:R-:W-:Y:S01]  /*6440*/  @!P0 IMAD.MOV.U32 R0, RZ, RZ, c[0x0][0x1a4] ;  /* 0x00006900ff008624 */ /* 0x000fe200078e00ff */
[----:B------:R-:W-:Y:S01]  /*6450*/  @!P0 LEA R6, P4, R3, R122, 0x6 ;  /* 0x0000007a03068211 */ /* 0x000fe200078830ff */
[--C-:B------:R-:W-:Y:S01]  /*6460*/  @!P0 IMAD.MOV.U32 R128, RZ, RZ, R122.reuse ;  /* 0x000000ffff808224 */ /* 0x100fe200078e007a */
[----:B------:R-:W-:Y:S01]  /*6470*/  @!P0 IADD3 R4, P3, P2, R5, UR5, R122 ;  /* 0x0000000505048c10 */ /* 0x000fe2000fa7e07a */
[----:B------:R-:W-:Y:S01]  /*6480*/  @P0 STS [R94+0x3000], RZ ;  /* 0x003000ff5e000388 */ /* 0x000fe20000000800 */
[C---:B------:R-:W-:Y:S01]  /*6490*/  @!P0 LEA.HI.X R7, R3.reuse, R129, R0, 0x6, P4 ;  /* 0x0000008103078211 */ /* 0x040fe200020f3400 */
[----:B------:R-:W-:Y:S01]  /*64a0*/  @!P0 IMAD.WIDE.U32 R8, R3, 0x60, R128 ;  /* 0x0000006003088825 */ /* 0x000fe200078e0080 */
[----:B------:R-:W-:Y:S01]  /*64b0*/  @!P0 IADD3.X R129, R2, UR7, R129, P3, P2 ;  /* 0x0000000702818c10 */ /* 0x000fe20009fe4481 */
[----:B------:R-:W-:Y:S01]  /*64c0*/  @P0 STS [R94+0x3004], RZ ;  /* 0x003004ff5e000388 */ /* 0x000fe20000000800 */
[C---:B------:R-:W-:Y:S01]  /*64d0*/  @!P0 IADD3 R6, P3, R5.reuse, R6, RZ ;  /* 0x0000000605068210 */ /* 0x040fe20007f7e0ff */
[----:B------:R-:W-:Y:S01]  /*64e0*/  @!P0 IMAD R3, R0, 0x60, RZ ;  /* 0x0000006000038824 */ /* 0x000fe200078e02ff */
[----:B------:R-:W-:Y:S01]  /*64f0*/  @!P0 IADD3 R0, P2, R5, R8, RZ ;  /* 0x0000000805008210 */ /* 0x000fe20007f5e0ff */
[----:B------:R-:W-:Y:S01]  /*6500*/  @P0 STS.64 [R94+0x3008], RZ ;  /* 0x003008ff5e000388 */ /* 0x000fe20000000a00 */
[----:B------:R-:W-:Y:S01]  /*6510*/  @!P0 LEA R10, P4, R4, c[0x0][0x170], 0x1 ;  /* 0x00005c00040a8a11 */ /* 0x000fe200078808ff */
        /* <DEDUP_REMOVED lines=30> */
[----:B------:R-:W1:Y:S04]  /*6700*/  LDSM.16.M88.4 R40, [R84] ;  /* 0x000000005428783b */ /* 0x000e680000000200 */
[----:B------:R-:W1:Y:S04]  /*6710*/  LDSM.16.M88.4 R52, [R85+0x2400] ;  /* 0x002400005534783b */ /* 0x000e680000000200 */
[----:B------:R-:W1:Y:S04]  /*6720*/  LDSM.16.M88.4 R16, [R85+0x1800] ;  /* 0x001800005510783b */ /* 0x000e680000000200 */
        /* <DEDUP_REMOVED lines=17> */
[----:B------:R-:W-:Y:S01]  /*6840*/  HMMA.16816.F32.BF16 R52, R76, R54, RZ ;  /* 0x000000364c34723c */ /* 0x000fe200000418ff */
[----:B---3--:R-:W-:-:S02]  /*6850*/  FMUL.FTZ R2, R36, c[0x0][0x2ec] ;  /* 0x0000bb0024027a20 */ /* 0x008fc40000410000 */
[----:B------:R-:W-:Y:S02]  /*6860*/  FMUL.FTZ R0, R38, c[0x0][0x2ec] ;  /* 0x0000bb0026007a20 */ /* 0x000fe40000410000 */
[----:B------:R-:W-:Y:S02]  /*6870*/  FMUL.FTZ R36, R37, c[0x0][0x2ec] ;  /* 0x0000bb0025247a20 */ /* 0x000fe40000410000 */
[----:B------:R-:W-:Y:S01]  /*6880*/  FMUL.FTZ R38, R39, c[0x0][0x2ec] ;  /* 0x0000bb0027267a20 */ /* 0x000fe20000410000 */
[----:B------:R-:W-:Y:S01]  /*6890*/  HMMA.16816.F32.BF16 R20, R76, R16, RZ ;  /* 0x000000104c14723c */ /* 0x000fe200000418ff */
[----:B------:R-:W-:Y:S01]  /*68a0*/  FMUL.FTZ R37, R33, c[0x0][0x2ec] ;  /* 0x0000bb0021257a20 */ /* 0x000fe20000410000 */
[----:B------:R-:W-:Y:S01]  /*68b0*/  MUFU.TANH R2, R2 ;  /* 0x0000000200027308 */ /* 0x000fe20000002400 */
[----:B------:R-:W-:-:S05]  /*68c0*/  FMUL.FTZ R33, R35, c[0x0][0x2ec] ;  /* 0x0000bb0023217a20 */ /* 0x000fca0000410000 */
[C---:B------:R-:W-:Y:S02]  /*68d0*/  HMMA.16816.F32.BF16 R28, R72.reuse, R12, R28 ;  /* 0x0000000c481c723c */ /* 0x040fe4000004181c */
[----:B------:R-:W-:Y:S06]  /*68e0*/  MUFU.TANH R36, R36 ;  /* 0x0000002400247308 */ /* 0x000fec0000002400 */
[----:B------:R-:W-:Y:S02]  /*68f0*/  HMMA.16816.F32.BF16 R24, R72, R14, R24 ;  /* 0x0000000e4818723c */ /* 0x000fe40000041818 */
[----:B------:R-:W-:Y:S06]  /*6900*/  MUFU.TANH R38, R38 ;  /* 0x0000002600267308 */ /* 0x000fec0000002400 */
[C---:B------:R-:W-:Y:S02]  /*6910*/  HMMA.16816.F32.BF16 R16, R76.reuse, R18, RZ ;  /* 0x000000124c10723c */ /* 0x040fe400000418ff */
[----:B------:R-:W-:Y:S06]  /*6920*/  MUFU.TANH R37, R37 ;  /* 0x0000002500257308 */ /* 0x000fec0000002400 */
[----:B--2---:R-:W-:Y:S01]  /*6930*/  HMMA.16816.F32.BF16 R12, R76, R8, RZ ;  /* 0x000000084c0c723c */ /* 0x004fe200000418ff */
[----:B------:R-:W-:Y:S01]  /*6940*/  FMUL.FTZ R28, R28, c[0x0][0x2ec] ;  /* 0x0000bb001c1c7a20 */ /* 0x000fe20000410000 */
[----:B------:R-:W-:Y:S01]  /*6950*/  MUFU.TANH R33, R33 ;  /* 0x0000002100217308 */ /* 0x000fe20000002400 */
[----:B------:R-:W-:-:S02]  /*6960*/  FMUL.FTZ R29, R29, c[0x0][0x2ec] ;  /* 0x0000bb001d1d7a20 */ /* 0x000fc40000410000 */
[----:B------:R-:W-:Y:S02]  /*6970*/  FMUL.FTZ R35, R30, c[0x0][0x2ec] ;  /* 0x0000bb001e237a20 */ /* 0x000fe40000410000 */
[----:B------:R-:W-:Y:S01]  /*6980*/  FMUL.FTZ R30, R31, c[0x0][0x2ec] ;  /* 0x0000bb001f1e7a20 */ /* 0x000fe20000410000 */
[----:B------:R-:W-:Y:S02]  /*6990*/  HMMA.16816.F32.BF16 R8, R76, R10, RZ ;  /* 0x0000000a4c08723c */ /* 0x000fe400000418ff */
[----:B------:R-:W-:Y:S06]  /*69a0*/  MUFU.TANH R0, R0 ;  /* 0x0000000000007308 */ /* 0x000fec0000002400 */
[C---:B------:R-:W-:Y:S02]  /*69b0*/  HMMA.16816.F32.BF16 R56, R72.reuse, R68, R56 ;  /* 0x000000444838723c */ /* 0x040fe40000041838 */
[----:B------:R-:W-:Y:S06]  /*69c0*/  MUFU.TANH R35, R35 ;  /* 0x0000002300237308 */ /* 0x000fec0000002400 */
[C---:B------:R-:W-:Y:S01]  /*69d0*/  HMMA.16816.F32.BF16 R52, R72.reuse, R70, R52 ;  /* 0x000000464834723c */ /* 0x040fe20000041834 */
[----:B------:R-:W2:Y:S01]  /*69e0*/  LDSM.16.M88.4 R68, [R84+0x1c00] ;  /* 0x001c00005444783b */ /* 0x000ea20000000200 */
[----:B------:R-:W-:Y:S06]  /*69f0*/  MUFU.TANH R30, R30 ;  /* 0x0000001e001e7308 */ /* 0x000fec0000002400 */
[C---:B------:R-:W-:Y:S08]  /*6a00*/  HMMA.16816.F32.BF16 R20, R72.reuse, R4, R20 ;  /* 0x000000044814723c */ /* 0x040ff00000041814 */
[----:B------:R-:W-:Y:S01]  /*6a10*/  HMMA.16816.F32.BF16 R16, R72, R6, R16 ;  /* 0x000000064810723c */ /* 0x000fe20000041810 */
[----:B------:R-:W-:-:S07]  /*6a20*/  FMUL.FTZ R57, R57, c[0x0][0x2ec] ;  /* 0x0000bb0039397a20 */ /* 0x000fce0000410000 */
[----:B----4-:R-:W-:Y:S01]  /*6a30*/  HMMA.16816.F32.BF16 R4, R76, R60, RZ ;  /* 0x0000003c4c04723c */ /* 0x010fe200000418ff */
[----:B------:R-:W-:-:S07]  /*6a40*/  FMUL.FTZ R54, R54, c[0x0][0x2ec] ;  /* 0x0000bb0036367a20 */ /* 0x000fce0000410000 */
[----:B-1----:R-:W-:Y:S01]  /*6a50*/  HMMA.16816.F32.BF16 R12, R72, R40, R12 ;  /* 0x00000028480c723c */ /* 0x002fe2000004180c */
[----:B------:R-:W-:Y:S02]  /*6a60*/  FMUL.FTZ R23, R23, c[0x0][0x2ec] ;  /* 0x0000bb0017177a20 */ /* 0x000fe40000410000 */
[----:B------:R-:W-:-:S04]  /*6a70*/  FMUL.FTZ R22, R22, c[0x0][0x2ec] ;  /* 0x0000bb0016167a20 */ /* 0x000fc80000410000 */
[----:B------:R-:W-:Y:S01]  /*6a80*/  MUFU.TANH R39, R22 ;  /* 0x0000001600277308 */ /* 0x000fe20000002400 */
[----:B------:R-:W-:Y:S08]  /*6a90*/  HMMA.16816.F32.BF16 R8, R72, R42, R8 ;  /* 0x0000002a4808723c */ /* 0x000ff00000041808 */
[C---:B------:R-:W-:Y:S08]  /*6aa0*/  HMMA.16816.F32.BF16 R48, R76.reuse, R44, RZ ;  /* 0x0000002c4c30723c */ /* 0x040ff000000418ff */
[----:B------:R-:W-:Y:S01]  /*6ab0*/  HMMA.16816.F32.BF16 R60, R76, R62, RZ ;  /* 0x0000003e4c3c723c */ /* 0x000fe200000418ff */
[----:B------:R-:W-:-:S02]  /*6ac0*/  FMUL.FTZ R12, R12, c[0x0][0x2ec] ;  /* 0x0000bb000c0c7a20 */ /* 0x000fc40000410000 */
[----:B------:R-:W-:Y:S02]  /*6ad0*/  FMUL.FTZ R15, R15, c[0x0][0x2ec] ;  /* 0x0000bb000f0f7a20 */ /* 0x000fe40000410000 */
[----:B------:R-:W-:Y:S03]  /*6ae0*/  MUFU.TANH R22, R12 ;  /* 0x0000000c00167308 */ /* 0x000fe60000002400 */
[C---:B------:R-:W-:Y:S01]  /*6af0*/  HMMA.16816.F32.BF16 R44, R76.reuse, R46, RZ ;  /* 0x0000002e4c2c723c */ /* 0x040fe200000418ff */
[----:B------:R-:W-:Y:S02]  /*6b00*/  FMUL.FTZ R8, R8, c[0x0][0x2ec] ;  /* 0x0000bb0008087a20 */ /* 0x000fe40000410000 */
[----:B------:R-:W-:Y:S02]  /*6b10*/  FMUL.FTZ R11, R11, c[0x0][0x2ec] ;  /* 0x0000bb000b0b7a20 */ /* 0x000fe40000410000 */
[----:B------:R-:W-:Y:S03]  /*6b20*/  MUFU.TANH R15, R15 ;  /* 0x0000000f000f7308 */ /* 0x000fe60000002400 */
[C---:B------:R-:W-:Y:S05]  /*6b30*/  HMMA.16816.F32.BF16 R40, R76.reuse, R80, RZ ;  /* 0x000000504c28723c */ /* 0x040fea00000418ff */
[----:B------:R-:W-:Y:S03]  /*6b40*/  MUFU.TANH R11, R11 ;  /* 0x0000000b000b7308 */ /* 0x000fe60000002400 */
[----:B------:R-:W-:Y:S01]  /*6b50*/  HMMA.16816.F32.BF16 R76, R76, R82, RZ ;  /* 0x000000524c4c723c */ /* 0x000fe200000418ff */
[----:B------:R-:W1:Y:S01]  /*6b60*/  LDSM.16.M88.4 R80, [R84+0x1800] ;  /* 0x001800005450783b */ /* 0x000e620000000200 */
[----:B------:R-:W-:-:S06]  /*6b70*/  DEPBAR.LE SB0, 0x0 ;  /* 0x000080000000791a */ /* 0x000fcc0000000000 */
[C---:B------:R-:W-:Y:S08]  /*6b80*/  HMMA.16816.F32.BF16 R4, R72.reuse, R128, R4 ;  /* 0x000000804804723c */ /* 0x040ff00000041804 */
[C---:B--2---:R-:W-:Y:S07]  /*6b90*/  HMMA.16816.F32.BF16 R40, R72.reuse, R68, R40 ;  /* 0x000000444828723c */ /* 0x044fee0000041828 */
[----:B------:R-:W-:Y:S01]  /*6ba0*/  IMAD.SHL.U32 R69, R90, 0x80, RZ ;  /* 0x000000805a457824 */ /* 0x000fe200078e00ff */
[----:B------:R-:W-:Y:S01]  /*6bb0*/  HMMA.16816.F32.BF16 R76, R72, R70, R76 ;  /* 0x00000046484c723c */ /* 0x000fe2000004184c */
[----:B------:R-:W-:-:S02]  /*6bc0*/  FMUL.FTZ R68, R20, c[0x0][0x2ec] ;  /* 0x0000bb0014447a20 */ /* 0x000fc40000410000 */
[----:B------:R-:W-:Y:S02]  /*6bd0*/  FMUL.FTZ R20, R17, c[0x0][0x2ec] ;  /* 0x0000bb0011147a20 */ /* 0x000fe40000410000 */
[----:B------:R-:W-:Y:S02]  /*6be0*/  FMUL.FTZ R17, R19, c[0x0][0x2ec] ;  /* 0x0000bb0013117a20 */ /* 0x000fe40000410000 */
[----:B------:R-:W-:Y:S01]  /*6bf0*/  LOP3.LUT R71, R69, R88, RZ, 0xfc, !PT ;  /* 0x0000005845477212 */ /* 0x000fe200078efcff */
[----:B------:R-:W-:Y:S01]  /*6c00*/  HMMA.16816.F32.BF16 R60, R72, R130, R60 ;  /* 0x00000082483c723c */ /* 0x000fe2000004183c */
[----:B------:R-:W-:Y:S01]  /*6c10*/  FMUL.FTZ R70, R24, c[0x0][0x2ec] ;  /* 0x0000bb0018467a20 */ /* 0x000fe20000410000 */
[----:B------:R-:W-:Y:S01]  /*6c20*/  MUFU.TANH R68, R68 ;  /* 0x0000004400447308 */ /* 0x000fe20000002400 */
[----:B------:R-:W-:Y:S02]  /*6c30*/  FMUL.FTZ R24, R25, c[0x0][0x2ec] ;  /* 0x0000bb0019187a20 */ /* 0x000fe40000410000 */
[----:B------:R-:W-:-:S02]  /*6c40*/  FMUL.FTZ R25, R26, c[0x0][0x2ec] ;  /* 0x0000bb001a197a20 */ /* 0x000fc40000410000 */
[----:B------:R-:W-:Y:S01]  /*6c50*/  FMUL.FTZ R26, R27, c[0x0][0x2ec] ;  /* 0x0000bb001b1a7a20 */ /* 0x000fe20000410000 */
[--C-:B------:R-:W-:Y:S01]  /*6c60*/  LOP3.LUT R27, R69, 0x10, R88.reuse, 0xfe, !PT ;  /* 0x00000010451b7812 */ /* 0x100fe200078efe58 */
[C---:B-1----:R-:W-:Y:S01]  /*6c70*/  HMMA.16816.F32.BF16 R48, R72.reuse, R80, R48 ;  /* 0x000000504830723c */ /* 0x042fe20000041830 */
[----:B------:R-:W-:Y:S01]  /*6c80*/  FMUL.FTZ R31, R4, c[0x0][0x2ec] ;  /* 0x0000bb00041f7a20 */ /* 0x000fe20000410000 */
[----:B------:R1:W-:Y:S01]  /*6c90*/  MUFU.TANH R80, R57 ;  /* 0x0000003900507308 */ /* 0x0003e20000002400 */
[----:B------:R-:W-:Y:S01]  /*6ca0*/  FMUL.FTZ R19, R13, c[0x0][0x2ec] ;  /* 0x0000bb000d137a20 */ /* 0x000fe20000410000 */
[C---:B------:R-:W-:Y:S01]  /*6cb0*/  ISETP.GE.AND P6, PT, R27.reuse, R66, PT ;  /* 0x000000421b00720c */ /* 0x040fe20003fc6270 */
[----:B------:R-:W-:Y:S01]  /*6cc0*/  FMUL.FTZ R13, R14, c[0x0][0x2ec] ;  /* 0x0000bb000e0d7a20 */ /* 0x000fe20000410000 */
[----:B------:R-:W-:Y:S01]  /*6cd0*/  ISETP.GE.AND P2, PT, R27, R64, PT ;  /* 0x000000401b00720c */ /* 0x000fe20003f46270 */
[----:B------:R-:W-:Y:S01]  /*6ce0*/  FMUL.FTZ R42, R42, c[0x0][0x2ec] ;  /* 0x0000bb002a2a7a20 */ /* 0x000fe20000410000 */
[----:B------:R-:W-:Y:S01]  /*6cf0*/  HMMA.16816.F32.BF16 R44, R72, R82, R44 ;  /* 0x00000052482c723c */ /* 0x000fe2000004182c */
[----:B------:R-:W-:Y:S01]  /*6d00*/  LOP3.LUT R81, R69, 0x8, R88, 0xfe, !PT ;  /* 0x0000000845517812 */ /* 0x000fe200078efe58 */
[----:B------:R2:W-:Y:S01]  /*6d10*/  MUFU.TANH R74, R23 ;  /* 0x00000017004a7308 */ /* 0x0005e20000002400 */
[----:B------:R-:W-:-:S02]  /*6d20*/  FMUL.FTZ R41, R41, c[0x0][0x2ec] ;  /* 0x0000bb0029297a20 */ /* 0x000fc40000410000 */
[----:B------:R-:W-:Y:S01]  /*6d30*/  ISETP.GE.AND P3, PT, R81, R64, PT ;  /* 0x000000405100720c */ /* 0x000fe20003f66270 */
[----:B------:R-:W-:Y:S01]  /*6d40*/  FMUL.FTZ R43, R43, c[0x0][0x2ec] ;  /* 0x0000bb002b2b7a20 */ /* 0x000fe20000410000 */
[----:B------:R-:W-:Y:S01]  /*6d50*/  IADD3 R73, R71, 0x1, RZ ;  /* 0x0000000147497810 */ /* 0x000fe20007ffe0ff */
[----:B------:R-:W-:Y:S01]  /*6d60*/  FMUL.FTZ R75, R34, c[0x0][0x2ec] ;  /* 0x0000bb00224b7a20 */ /* 0x000fe20000410000 */
[-C--:B------:R-:W-:Y:S01]  /*6d70*/  ISETP.GE.AND P4, PT, R81, R66.reuse, PT ;  /* 0x000000425100720c */ /* 0x080fe20003f86270 */
[----:B------:R3:W-:Y:S01]  /*6d80*/  MUFU.TANH R34, R28 ;  /* 0x0000001c00227308 */ /* 0x0007e20000002400 */
[----:B------:R-:W-:Y:S01]  /*6d90*/  FMUL.FTZ R72, R32, c[0x0][0x2ec] ;  /* 0x0000bb0020487a20 */ /* 0x000fe20000410000 */
[----:B------:R-:W-:Y:S01]  /*6da0*/  ISETP.GE.AND P5, PT, R73, R66, PT ;  /* 0x000000424900720c */ /* 0x000fe20003fa6270 */
[----:B------:R-:W-:Y:S01]  /*6db0*/  FMUL.FTZ R5, R5, c[0x0][0x2ec] ;  /* 0x0000bb0005057a20 */ /* 0x000fe20000410000 */
[----:B-1----:R-:W-:Y:S01]  /*6dc0*/  LOP3.LUT R57, R69, 0x18, R88, 0xfe, !PT ;  /* 0x0000001845397812 */ /* 0x002fe200078efe58 */
[----:B------:R-:W-:-:S02]  /*6dd0*/  FMUL.FTZ R7, R7, c[0x0][0x2ec] ;  /* 0x0000bb0007077a20 */ /* 0x000fc40000410000 */
[----:B------:R-:W-:Y:S01]  /*6de0*/  FMUL.FTZ R48, R48, c[0x0][0x2ec] ;  /* 0x0000bb0030307a20 */ /* 0x000fe20000410000 */
[----:B------:R-:W1:Y:S01]  /*6df0*/  I2F R3, R73 ;  /* 0x0000004900037306 */ /* 0x000e620000201400 */
[----:B--2---:R-:W-:Y:S02]  /*6e00*/  FMUL.FTZ R23, R9, c[0x0][0x2ec] ;  /* 0x0000bb0009177a20 */ /* 0x004fe40000410000 */
[----:B------:R-:W-:Y:S02]  /*6e10*/  FMUL.FTZ R9, R10, c[0x0][0x2ec] ;  /* 0x0000bb000a097a20 */ /* 0x000fe40000410000 */
[----:B------:R-:W-:Y:S02]  /*6e20*/  FMUL.FTZ R6, R6, c[0x0][0x2ec] ;  /* 0x0000bb0006067a20 */ /* 0x000fe40000410000 */
[----:B------:R-:W-:Y:S01]  /*6e30*/  FMUL.FTZ R45, R45, c[0x0][0x2ec] ;  /* 0x0000bb002d2d7a20 */ /* 0x000fe20000410000 */
[----:B------:R-:W-:Y:S01]  /*6e40*/  MUFU.TANH R32, R29 ;  /* 0x0000001d00207308 */ /* 0x000fe20000002400 */
[----:B---3--:R-:W-:-:S02]  /*6e50*/  FMUL.FTZ R28, R21, c[0x0][0x2ec] ;  /* 0x0000bb00151c7a20 */ /* 0x008fc40000410000 */
[----:B------:R-:W-:Y:S02]  /*6e60*/  FMUL.FTZ R21, R16, c[0x0][0x2ec] ;  /* 0x0000bb0010157a20 */ /* 0x000fe40000410000 */
[----:B------:R-:W-:Y:S02]  /*6e70*/  FMUL.FTZ R16, R18, c[0x0][0x2ec] ;  /* 0x0000bb0012107a20 */ /* 0x000fe40000410000 */
[----:B------:R-:W-:Y:S01]  /*6e80*/  FMUL.FTZ R62, R62, c[0x0][0x2ec] ;  /* 0x0000bb003e3e7a20 */ /* 0x000fe20000410000 */
[----:B------:R-:W-:Y:S01]  /*6e90*/  MUFU.TANH R29, R8 ;  /* 0x00000008001d7308 */ /* 0x000fe20000002400 */
[C---:B-1----:R-:W-:Y:S02]  /*6ea0*/  FFMA.FTZ R18, R3.reuse, UR4, R36 ;  /* 0x0000000403127c23 */ /* 0x042fe40008010024 */
[----:B------:R-:W-:Y:S01]  /*6eb0*/  FFMA.FTZ R10, R3, UR4, R38 ;  /* 0x00000004030a7c23 */ /* 0x000fe20008010026 */
[----:B------:R-:W-:Y:S01]  /*6ec0*/  IADD3 R3, R71, 0x9, RZ ;  /* 0x0000000947037810 */ /* 0x000fe20007ffe0ff */
[----:B------:R-:W-:Y:S01]  /*6ed0*/  FMUL.FTZ R38, R52, c[0x0][0x2ec] ;  /* 0x0000bb0034267a20 */ /* 0x000fe20000410000 */
[----:B------:R-:W-:Y:S01]  /*6ee0*/  FSEL R18, R18, -INF , !P5 ;  /* 0xff80000012127808 */ /* 0x000fe20006800000 */
[----:B------:R-:W-:Y:S01]  /*6ef0*/  FMUL.FTZ R36, R59, c[0x0][0x2ec] ;  /* 0x0000bb003b247a20 */ /* 0x000fe20000410000 */
[----:B------:R-:W-:Y:S01]  /*6f00*/  MUFU.TANH R72, R72 ;  /* 0x0000004800487308 */ /* 0x000fe20000002400 */
[----:B------:R-:W-:-:S02]  /*6f10*/  ISETP.GE.AND P5, PT, R73, R64, PT ;  /* 0x000000404900720c */ /* 0x000fc40003fa6270 */
[----:B------:R-:W-:Y:S02]  /*6f20*/  LOP3.LUT R59, R69, 0x20, R88, 0xfe, !PT ;  /* 0x00000020453b7812 */ /* 0x000fe400078efe58 */
[----:B------:R-:W-:Y:S02]  /*6f30*/  IADD3 R73, R71, 0x19, RZ ;  /* 0x0000001947497810 */ /* 0x000fe40007ffe0ff */
[----:B------:R-:W-:Y:S01]  /*6f40*/  FSEL R10, R10, -INF , !P5 ;  /* 0xff8000000a0a7808 */ /* 0x000fe20006800000 */
[----:B------:R-:W1:Y:S01]  /*6f50*/  I2F R8, R81 ;  /* 0x0000005100087306 */ /* 0x000e620000201400 */
[----:B------:R-:W-:-:S07]  /*6f60*/  ISETP.GE.AND P5, PT, R57, R66, PT ;  /* 0x000000423900720c */ /* 0x000fce0003fa6270 */
[----:B------:R-:W2:Y:S08]  /*6f70*/  MUFU.TANH R75, R75 ;  /* 0x0000004b004b7308 */ /* 0x000eb00000002400 */
[----:B------:R-:W3:Y:S01]  /*6f80*/  I2F R82, R3 ;  /* 0x0000000300527306 */ /* 0x000ee20000201400 */
[----:B-1----:R-:W-:Y:S02]  /*6f90*/  FFMA.FTZ R14, R8, UR4, R72 ;  /* 0x00000004080e7c23 */ /* 0x002fe40008010048 */
[----:B------:R-:W-:-:S03]  /*6fa0*/  FMUL.FTZ R72, R53, c[0x0][0x2ec] ;  /* 0x0000bb0035487a20 */ /* 0x000fc60000410000 */
[----:B------:R-:W-:Y:S02]  /*6fb0*/  FSEL R14, R14, -INF , !P4 ;  /* 0xff8000000e0e7808 */ /* 0x000fe40006000000 */
[----:B------:R-:W1:Y:S01]  /*6fc0*/  I2F R4, R27 ;  /* 0x0000001b00047306 */ /* 0x000e620000201400 */
[----:B--2---:R-:W-:Y:S01]  /*6fd0*/  FFMA.FTZ R8, R8, UR4, R75 ;  /* 0x0000000408087c23 */ /* 0x004fe2000801004b */
[----:B------:R-:W-:Y:S02]  /*6fe0*/  ISETP.GE.AND P4, PT, R57, R64, PT ;  /* 0x000000403900720c */ /* 0x000fe40003f86270 */
[----:B------:R-:W-:Y:S02]  /*6ff0*/  LOP3.LUT R75, R69, 0x58, R88, 0xfe, !PT ;  /* 0x00000058454b7812 */ /* 0x000fe400078efe58 */
[----:B------:R-:W-:Y:S01]  /*7000*/  FSEL R8, R8, -INF , !P3 ;  /* 0xff80000008087808 */ /* 0x000fe20005800000 */
[C---:B---3--:R-:W-:Y:S01]  /*7010*/  FFMA.FTZ R12, R82.reuse, UR4, R37 ;  /* 0x00000004520c7c23 */ /* 0x048fe20008010025 */
[----:B------:R-:W-:Y:S01]  /*7020*/  IADD3 R37, R71, 0x11, RZ ;  /* 0x0000001147257810 */ /* 0x000fe20007ffe0ff */
[----:B------:R-:W-:Y:S01]  /*7030*/  FFMA.FTZ R33, R82, UR4, R33 ;  /* 0x0000000452217c23 */ /* 0x000fe20008010021 */
[C---:B------:R-:W-:Y:S01]  /*7040*/  ISETP.GE.AND P3, PT, R3.reuse, R66, PT ;  /* 0x000000420300720c */ /* 0x040fe20003f66270 */
[----:B------:R-:W-:Y:S03]  /*7050*/  MUFU.TANH R25, R25 ;  /* 0x0000001900197308 */ /* 0x000fe60000002400 */
[----:B------:R-:W-:Y:S01]  /*7060*/  FSEL R12, R12, -INF , !P3 ;  /* 0xff8000000c0c7808 */ /* 0x000fe20005800000 */
[C---:B-1----:R-:W-:Y:S01]  /*7070*/  FFMA.FTZ R52, R4.reuse, UR4, R34 ;  /* 0x0000000404347c23 */ /* 0x042fe20008010022 */
[----:B------:R-:W-:Y:S01]  /*7080*/  ISETP.GE.AND P3, PT, R3, R64, PT ;  /* 0x000000400300720c */ /* 0x000fe20003f66270 */
[----:B------:R-:W-:-:S02]  /*7090*/  FFMA.FTZ R34, R4, UR4, R35 ;  /* 0x0000000404227c23 */ /* 0x000fc40008010023 */
[----:B------:R-:W1:Y:S01]  /*70a0*/  I2F R53, R37 ;  /* 0x0000002500357306 */ /* 0x000e620000201400 */
[----:B------:R-:W-:Y:S02]  /*70b0*/  FSEL R4, R33, -INF , !P3 ;  /* 0xff80000021047808 */ /* 0x000fe40005800000 */
[----:B------:R-:W-:Y:S02]  /*70c0*/  FSEL R35, R52, -INF , !P6 ;  /* 0xff80000034237808 */ /* 0x000fe40007000000 */
[C---:B------:R-:W-:Y:S02]  /*70d0*/  ISETP.GE.AND P3, PT, R59.reuse, R66, PT ;  /* 0x000000423b00720c */ /* 0x040fe40003f66270 */
[----:B------:R-:W-:Y:S01]  /*70e0*/  ISETP.GE.AND P6, PT, R59, R64, PT ;  /* 0x000000403b00720c */ /* 0x000fe20003fc6270 */
[----:B------:R-:W2:Y:S01]  /*70f0*/  I2F R27, R57 ;  /* 0x00000039001b7306 */ /* 0x000ea20000201400 */
[----:B------:R-:W-:Y:S02]  /*7100*/  FSEL R34, R34, -INF , !P2 ;  /* 0xff80000022227808 */ /* 0x000fe40005000000 */
[----:B------:R-:W-:-:S05]  /*7110*/  ISETP.GE.AND P2, PT, R37, R66, PT ;  /* 0x000000422500720c */ /* 0x000fca0003f46270 */
[----:B------:R-:W3:Y:S01]  /*7120*/  MUFU.TANH R70, R70 ;  /* 0x0000004600467308 */ /* 0x000ee20000002400 */
[C---:B-1----:R-:W-:Y:S02]  /*7130*/  FFMA.FTZ R32, R53.reuse, UR4, R32 ;  /* 0x0000000435207c23 */ /* 0x042fe40008010020 */
[----:B------:R-:W-:-:S03]  /*7140*/  FFMA.FTZ R30, R53, UR4, R30 ;  /* 0x00000004351e7c23 */ /* 0x000fc6000801001e */
[----:B------:R-:W-:Y:S02]  /*7150*/  FSEL R33, R32, -INF , !P2 ;  /* 0xff80000020217808 */ /* 0x000fe40005000000 */
[----:B------:R-:W1:Y:S01]  /*7160*/  I2F R57, R59 ;  /* 0x0000003b00397306 */ /* 0x000e620000201400 */
[----:B------:R-:W-:Y:S01]  /*7170*/  ISETP.GE.AND P2, PT, R37, R64, PT ;  /* 0x000000402500720c */ /* 0x000fe20003f46270 */
[----:B--2---:R-:W-:-:S03]  /*7180*/  FFMA.FTZ R25, R27, UR4, R25 ;  /* 0x000000041b197c23 */ /* 0x004fc60008010019 */
[----:B------:R-:W-:Y:S02]  /*7190*/  FSEL R32, R30, -INF , !P2 ;  /* 0xff8000001e207808 */ /* 0x000fe40005000000 */
[----:B------:R-:W-:Y:S01]  /*71a0*/  ISETP.GE.AND P2, PT, R75, R66, PT ;  /* 0x000000424b00720c */ /* 0x000fe20003f46270 */
[----:B------:R-:W-:Y:S01]  /*71b0*/  MUFU.TANH R24, R24 ;  /* 0x0000001800187308 */ /* 0x000fe20000002400 */
[----:B---3--:R-:W-:-:S05]  /*71c0*/  FFMA.FTZ R70, R27, UR4, R70 ;  /* 0x000000041b467c23 */ /* 0x008fca0008010046 */
[----:B------:R-:W-:Y:S02]  /*71d0*/  FSEL R27, R70, -INF , !P5 ;  /* 0xff800000461b7808 */ /* 0x000fe40006800000 */
[----:B------:R-:W2:Y:S01]  /*71e0*/  I2F R59, R73 ;  /* 0x00000049003b7306 */ /* 0x000ea20000201400 */
[----:B------:R-:W-:Y:S01]  /*71f0*/  ISETP.GE.AND P5, PT, R75, R64, PT ;  /* 0x000000404b00720c */ /* 0x000fe20003fa6270 */
[----:B-1----:R-:W-:Y:S01]  /*7200*/  FFMA.FTZ R142, R57, UR4, R39 ;  /* 0x00000004398e7c23 */ /* 0x002fe20008010027 */
[----:B------:R-:W-:Y:S01]  /*7210*/  IADD3 R39, R71, 0x51, RZ ;  /* 0x0000005147277810 */ /* 0x000fe20007ffe0ff */
[----:B------:R-:W-:-:S03]  /*7220*/  FFMA.FTZ R68, R57, UR4, R68 ;  /* 0x0000000439447c23 */ /* 0x000fc60008010044 */
[----:B------:R-:W-:Y:S01]  /*7230*/  FSEL R142, R142, -INF , !P6 ;  /* 0xff8000008e8e7808 */ /* 0x000fe20007000000 */
[----:B------:R-:W1:Y:S01]  /*7240*/  MUFU.TANH R26, R26 ;  /* 0x0000001a001a7308 */ /* 0x000e620000002400 */
[----:B------:R-:W-:Y:S01]  /*7250*/  FSEL R140, R68, -INF , !P3 ;  /* 0xff800000448c7808 */ /* 0x000fe20005800000 */
[----:B------:R-:W-:Y:S02]  /*7260*/  FMUL.FTZ R68, R44, c[0x0][0x2ec] ;  /* 0x0000bb002c447a20 */ /* 0x000fe40000410000 */
[----:B--2---:R-:W-:-:S04]  /*7270*/  FFMA.FTZ R30, R59, UR4, R24 ;  /* 0x000000043b1e7c23 */ /* 0x004fc80008010018 */
[----:B------:R2:W-:Y:S01]  /*7280*/  MUFU.TANH R3, R72 ;  /* 0x0000004800037308 */ /* 0x0005e20000002400 */
[----:B------:R-:W-:Y:S02]  /*7290*/  FSEL R24, R25, -INF , !P4 ;  /* 0xff80000019187808 */ /* 0x000fe40006000000 */
[----:B------:R-:W-:-:S04]  /*72a0*/  ISETP.GE.AND P4, PT, R73, R66, PT ;  /* 0x000000424900720c */ /* 0x000fc80003f86270 */
[----:B------:R-:W-:Y:S01]  /*72b0*/  FSEL R25, R30, -INF , !P4 ;  /* 0xff8000001e197808 */ /* 0x000fe20006000000 */
[----:B------:R-:W-:Y:S01]  /*72c0*/  MUFU.TANH R28, R28 ;  /* 0x0000001c001c7308 */ /* 0x000fe20000002400 */
[----:B------:R-:W-:Y:S01]  /*72d0*/  ISETP.GE.AND P4, PT, R73, R64, PT ;  /* 0x000000404900720c */ /* 0x000fe20003f86270 */
[----:B-1----:R-:W-:-:S05]  /*72e0*/  FFMA.FTZ R26, R59, UR4, R26 ;  /* 0x000000043b1a7c23 */ /* 0x002fca000801001a */
[----:B------:R-:W-:Y:S01]  /*72f0*/  FSEL R26, R26, -INF , !P4 ;  /* 0xff8000001a1a7808 */ /* 0x000fe20006000000 */
[----:B--2---:R-:W-:Y:S01]  /*7300*/  FMUL.FTZ R72, R55, c[0x0][0x2ec] ;  /* 0x0000bb0037487a20 */ /* 0x004fe20000410000 */
[----:B------:R-:W1:Y:S08]  /*7310*/  I2F R59, R39 ;  /* 0x00000027003b7306 */ /* 0x000e700000201400 */
[----:B------:R2:W-:Y:S08]  /*7320*/  I2F R55, R75 ;  /* 0x0000004b00377306 */ /* 0x0005f00000201400 */
[----:B------:R3:W-:Y:S01]  /*7330*/  MUFU.TANH R53, R48 ;  /* 0x0000003000357308 */ /* 0x0007e20000002400 */
[----:B-1----:R-:W-:Y:S01]  /*7340*/  FFMA.FTZ R80, R59, UR4, R80 ;  /* 0x000000043b507c23 */ /* 0x002fe20008010050 */
[----:B--2---:R-:W-:-:S06]  /*7350*/  IADD3 R75, R71, 0x21, RZ ;  /* 0x00000021474b7810 */ /* 0x004fcc0007ffe0ff */
[----:B------:R1:W-:Y:S01]  /*7360*/  MUFU.TANH R52, R54 ;  /* 0x0000003600347308 */ /* 0x0003e20000002400 */
[C---:B------:R-:W-:Y:S02]  /*7370*/  ISETP.GE.AND P3, PT, R75.reuse, R64, PT ;  /* 0x000000404b00720c */ /* 0x040fe40003f66270 */
[----:B------:R-:W-:Y:S01]  /*7380*/  ISETP.GE.AND P4, PT, R75, R66, PT ;  /* 0x000000424b00720c */ /* 0x000fe20003f86270 */
[----:B---3--:R-:W-:-:S04]  /*7390*/  FMUL.FTZ R48, R51, c[0x0][0x2ec] ;  /* 0x0000bb0033307a20 */ /* 0x008fc80000410000 */
[----:B------:R-:W2:Y:S01]  /*73a0*/  I2F R73, R75 ;  /* 0x0000004b00497306 */ /* 0x000ea20000201400 */
[----:B------:R-:W-:-:S07]  /*73b0*/  IADD3 R51, R71, 0x59, RZ ;  /* 0x0000005947337810 */ /* 0x000fce0007ffe0ff */
[----:B------:R-:W3:Y:S01]  /*73c0*/  MUFU.TANH R36, R36 ;  /* 0x0000002400247308 */ /* 0x000ee20000002400 */
[----:B-1----:R-:W-:Y:S02]  /*73d0*/  FMUL.FTZ R54, R49, c[0x0][0x2ec] ;  /* 0x0000bb0031367a20 */ /* 0x002fe40000410000 */
[----:B------:R-:W-:-:S05]  /*73e0*/  FMUL.FTZ R49, R50, c[0x0][0x2ec] ;  /* 0x0000bb0032317a20 */ /* 0x000fca0000410000 */
[----:B------:R-:W1:Y:S01]  /*73f0*/  MUFU.TANH R38, R38 ;  /* 0x0000002600267308 */ /* 0x000e620000002400 */
[C---:B--2---:R-:W-:Y:S02]  /*7400*/  FFMA.FTZ R74, R73.reuse, UR4, R74 ;  /* 0x00000004494a7c23 */ /* 0x044fe4000801004a */
[----:B------:R-:W-:Y:S01]  /*7410*/  FFMA.FTZ R28, R73, UR4, R28 ;  /* 0x00000004491c7c23 */ /* 0x000fe2000801001c */
[----:B------:R-:W-:Y:S02]  /*7420*/  LOP3.LUT R73, R69, 0x60, R88, 0xfe, !PT ;  /* 0x0000006045497812 */ /* 0x000fe400078efe58 */
[----:B------:R-:W-:Y:S02]  /*7430*/  FSEL R138, R74, -INF , !P3 ;  /* 0xff8000004a8a7808 */ /* 0x000fe40005800000 */
[----:B------:R-:W2:Y:S01]  /*7440*/  I2F R44, R51 ;  /* 0x00000033002c7306 */ /* 0x000ea20000201400 */
[----:B------:R-:W-:Y:S01]  /*7450*/  ISETP.GE.AND P3, PT, R39, R66, PT ;  /* 0x000000422700720c */ /* 0x000fe20003f66270 */
[----:B---3--:R-:W-:Y:S01]  /*7460*/  FFMA.FTZ R36, R59, UR4, R36 ;  /* 0x000000043b247c23 */ /* 0x008fe20008010024 */
[----:B------:R-:W-:Y:S01]  /*7470*/  FSEL R57, R28, -INF , !P4 ;  /* 0xff8000001c397808 */ /* 0x000fe20006000000 */
[----:B------:R-:W-:Y:S01]  /*7480*/  FMUL.FTZ R59, R46, c[0x0][0x2ec] ;  /* 0x0000bb002e3b7a20 */ /* 0x000fe20000410000 */
[----:B------:R-:W-:-:S02]  /*7490*/  FSEL R80, R80, -INF , !P3 ;  /* 0xff80000050507808 */ /* 0x000fc40005800000 */
[----:B------:R-:W-:Y:S01]  /*74a0*/  ISETP.GE.AND P3, PT, R39, R64, PT ;  /* 0x000000402700720c */ /* 0x000fe20003f66270 */
[----:B------:R3:W-:Y:S01]  /*74b0*/  MUFU.TANH R28, R48 ;  /* 0x00000030001c7308 */ /* 0x0007e20000002400 */
[----:B-1----:R-:W-:Y:S01]  /*74c0*/  FFMA.FTZ R82, R55, UR4, R38 ;  /* 0x0000000437527c23 */ /* 0x002fe20008010026 */
[C---:B------:R-:W-:Y:S02]  /*74d0*/  ISETP.GE.AND P6, PT, R73.reuse, R66, PT ;  /* 0x000000424900720c */ /* 0x040fe40003fc6270 */
[----:B------:R-:W-:Y:S02]  /*74e0*/  FSEL R50, R36, -INF , !P3 ;  /* 0xff80000024327808 */ /* 0x000fe40005800000 */
[----:B------:R-:W-:Y:S01]  /*74f0*/  FSEL R82, R82, -INF , !P2 ;  /* 0xff80000052527808 */ /* 0x000fe20005000000 */
[----:B--2---:R-:W-:Y:S01]  /*7500*/  FFMA.FTZ R3, R44, UR4, R3 ;  /* 0x000000042c037c23 */ /* 0x004fe20008010003 */
[----:B------:R-:W1:Y:S01]  /*7510*/  MUFU.TANH R37, R72 ;  /* 0x0000004800257308 */ /* 0x000e620000002400 */
[----:B------:R-:W-:Y:S01]  /*7520*/  ISETP.GE.AND P4, PT, R73, R64, PT ;  /* 0x000000404900720c */ /* 0x000fe20003f86270 */
[----:B---3--:R-:W-:Y:S01]  /*7530*/  FFMA.FTZ R48, R55, UR4, R52 ;  /* 0x0000000437307c23 */ /* 0x008fe20008010034 */
[----:B------:R-:W-:-:S05]  /*7540*/  LOP3.LUT R55, R69, 0x68, R88, 0xfe, !PT ;  /* 0x0000006845377812 */ /* 0x000fca00078efe58 */
[----:B------:R-:W-:Y:S01]  /*7550*/  MUFU.TANH R30, R54 ;  /* 0x00000036001e7308 */ /* 0x000fe20000002400 */
[----:B------:R-:W-:Y:S02]  /*7560*/  FSEL R48, R48, -INF , !P5 ;  /* 0xff80000030307808 */ /* 0x000fe40006800000 */
[-C--:B------:R-:W-:Y:S02]  /*7570*/  ISETP.GE.AND P5, PT, R51, R66.reuse, PT ;  /* 0x000000423300720c */ /* 0x080fe40003fa6270 */
[----:B------:R-:W-:-:S03]  /*7580*/  ISETP.GE.AND P3, PT, R55, R66, PT ;  /* 0x000000423700720c */ /* 0x000fc60003f66270 */
[----:B------:R2:W-:Y:S01]  /*7590*/  I2F R38, R55 ;  /* 0x0000003700267306 */ /* 0x0005e20000201400 */
[-C--:B------:R-:W-:Y:S01]  /*75a0*/  ISETP.GE.AND P2, PT, R55, R64.reuse, PT ;  /* 0x000000403700720c */ /* 0x080fe20003f46270 */
[----:B-1----:R-:W-:Y:S01]  /*75b0*/  FFMA.FTZ R52, R44, UR4, R37 ;  /* 0x000000042c347c23 */ /* 0x002fe20008010025 */
[----:B------:R-:W-:Y:S02]  /*75c0*/  FSEL R122, R3, -INF , !P5 ;  /* 0xff800000037a7808 */ /* 0x000fe40006800000 */
[----:B------:R-:W-:-:S03]  /*75d0*/  ISETP.GE.AND P5, PT, R51, R64, PT ;  /* 0x000000403300720c */ /* 0x000fc60003fa6270 */
[----:B------:R-:W1:Y:S01]  /*75e0*/  I2F R54, R73 ;  /* 0x0000004900367306 */ /* 0x000e620000201400 */
[----:B------:R-:W-:Y:S02]  /*75f0*/  FSEL R52, R52, -INF , !P5 ;  /* 0xff80000034347808 */ /* 0x000fe40006800000 */
[----:B--2---:R-:W-:-:S05]  /*7600*/  IADD3 R55, R71, 0x61, RZ ;  /* 0x0000006147377810 */ /* 0x004fca0007ffe0ff */
[----:B------:R-:W2:Y:S01]  /*7610*/  MUFU.TANH R49, R49 ;  /* 0x0000003100317308 */ /* 0x000ea20000002400 */
[----:B-1----:R-:W-:-:S07]  /*7620*/  FFMA.FTZ R53, R54, UR4, R53 ;  /* 0x0000000436357c23 */ /* 0x002fce0008010035 */
[----:B------:R-:W1:Y:S01]  /*7630*/  I2F R51, R55 ;  /* 0x0000003700337306 */ /* 0x000e620000201400 */
[----:B------:R-:W-:Y:S01]  /*7640*/  FSEL R128, R53, -INF , !P6 ;  /* 0xff80000035807808 */ /* 0x000fe20007000000 */
[----:B------:R-:W-:-:S06]  /*7650*/  FMUL.FTZ R53, R40, c[0x0][0x2ec] ;  /* 0x0000bb0028357a20 */ /* 0x000fcc0000410000 */
[----:B------:R3:W-:Y:S01]  /*7660*/  MUFU.TANH R36, R45 ;  /* 0x0000002d00247308 */ /* 0x0007e20000002400 */
[----:B--2---:R-:W-:Y:S01]  /*7670*/  FFMA.FTZ R46, R54, UR4, R49 ;  /* 0x00000004362e7c23 */ /* 0x004fe20008010031 */
[----:B------:R-:W-:-:S04]  /*7680*/  LOP3.LUT R49, R69, 0x70, R88, 0xfe, !PT ;  /* 0x0000007045317812 */ /* 0x000fc800078efe58 */
[----:B------:R-:W-:Y:S02]  /*7690*/  FSEL R46, R46, -INF , !P4 ;  /* 0xff8000002e2e7808 */ /* 0x000fe40006000000 */
[----:B------:R-:W2:Y:S01]  /*76a0*/  MUFU.TANH R3, R59 ;  /* 0x0000003b00037308 */ /* 0x000ea20000002400 */
[----:B-1----:R-:W-:Y:S01]  /*76b0*/  FFMA.FTZ R44, R51, UR4, R28 ;  /* 0x00000004332c7c23 */ /* 0x002fe2000801001c */
[-C--:B------:R-:W-:Y:S01]  /*76c0*/  ISETP.GE.AND P4, PT, R55, R66.reuse, PT ;  /* 0x000000423700720c */ /* 0x080fe20003f86270 */
[----:B------:R-:W-:Y:S01]  /*76d0*/  FFMA.FTZ R30, R51, UR4, R30 ;  /* 0x00000004331e7c23 */ /* 0x000fe2000801001e */
[C---:B------:R-:W-:Y:S02]  /*76e0*/  ISETP.GE.AND P5, PT, R49.reuse, R66, PT ;  /* 0x000000423100720c */ /* 0x040fe40003fa6270 */
[----:B------:R-:W-:Y:S01]  /*76f0*/  ISETP.GE.AND P6, PT, R49, R64, PT ;  /* 0x000000403100720c */ /* 0x000fe20003fc6270 */
[----:B---3--:R-:W-:Y:S01]  /*7700*/  FMUL.FTZ R45, R47, c[0x0][0x2ec] ;  /* 0x0000bb002f2d7a20 */ /* 0x008fe20000410000 */
[----:B------:R-:W-:Y:S01]  /*7710*/  IADD3 R47, R71, 0x69, RZ ;  /* 0x00000069472f7810 */ /* 0x000fe20007ffe0ff */
[----:B------:R-:W1:Y:S01]  /*7720*/  MUFU.TANH R39, R68 ;  /* 0x0000004400277308 */ /* 0x000e620000002400 */
[----:B------:R-:W-:-:S02]  /*7730*/  FSEL R74, R30, -INF , !P4 ;  /* 0xff8000001e4a7808 */ /* 0x000fc40006000000 */
[----:B------:R-:W-:Y:S01]  /*7740*/  ISETP.GE.AND P4, PT, R55, R64, PT ;  /* 0x000000403700720c */ /* 0x000fe20003f86270 */
[----:B--2---:R-:W-:-:S03]  /*7750*/  FFMA.FTZ R40, R38, UR4, R3 ;  /* 0x0000000426287c23 */ /* 0x004fc60008010003 */
[----:B------:R-:W-:Y:S01]  /*7760*/  FSEL R44, R44, -INF , !P4 ;  /* 0xff8000002c2c7808 */ /* 0x000fe20006000000 */
[----:B------:R-:W2:Y:S01]  /*7770*/  I2F R28, R47 ;  /* 0x0000002f001c7306 */ /* 0x000ea20000201400 */
[----:B------:R-:W-:Y:S02]  /*7780*/  FSEL R40, R40, -INF , !P2 ;  /* 0xff80000028287808 */ /* 0x000fe40005000000 */
[----:B------:R-:W-:-:S05]  /*7790*/  ISETP.GE.AND P2, PT, R47, R66, PT ;  /* 0x000000422f00720c */ /* 0x000fca0003f46270 */
[----:B------:R-:W3:Y:S01]  /*77a0*/  MUFU.TANH R45, R45 ;  /* 0x0000002d002d7308 */ /* 0x000ee20000002400 */
[----:B-1----:R-:W-:-:S05]  /*77b0*/  FFMA.FTZ R39, R38, UR4, R39 ;  /* 0x0000000426277c23 */ /* 0x002fca0008010027 */
[----:B------:R-:W-:Y:S01]  /*77c0*/  FSEL R72, R39, -INF , !P3 ;  /* 0xff80000027487808 */ /* 0x000fe20005800000 */
[----:B--2---:R-:W-:Y:S01]  /*77d0*/  FFMA.FTZ R36, R28, UR4, R36 ;  /* 0x000000041c247c23 */ /* 0x004fe20008010024 */
[----:B------:R1:W-:Y:S04]  /*77e0*/  I2F R37, R49 ;  /* 0x0000003100257306 */ /* 0x0003e80000201400 */
[----:B------:R-:W-:Y:S02]  /*77f0*/  FSEL R70, R36, -INF , !P2 ;  /* 0xff80000024467808 */ /* 0x000fe40005000000 */
[----:B------:R-:W-:Y:S01]  /*7800*/  ISETP.GE.AND P2, PT, R47, R64, PT ;  /* 0x000000402f00720c */ /* 0x000fe20003f46270 */
[----:B---3--:R-:W-:Y:S01]  /*7810*/  FFMA.FTZ R38, R28, UR4, R45 ;  /* 0x000000041c267c23 */ /* 0x008fe2000801002d */
[----:B------:R-:W2:Y:S01]  /*7820*/  MUFU.TANH R30, R53 ;  /* 0x00000035001e7308 */ /* 0x000ea20000002400 */
[----:B------:R-:W-:-:S02]  /*7830*/  LOP3.LUT R47, R69, 0x28, R88, 0xfe, !PT ;  /* 0x00000028452f7812 */ /* 0x000fc400078efe58 */
[--C-:B------:R-:W-:Y:S02]  /*7840*/  LOP3.LUT R45, R69, 0x30, R88.reuse, 0xfe, !PT ;  /* 0x00000030452d7812 */ /* 0x100fe400078efe58 */
[----:B------:R-:W-:Y:S02]  /*7850*/  FSEL R38, R38, -INF , !P2 ;  /* 0xff80000026267808 */ /* 0x000fe40005000000 */
[----:B------:R-:W-:Y:S01]  /*7860*/  ISETP.GE.AND P2, PT, R47, R66, PT ;  /* 0x000000422f00720c */ /* 0x000fe20003f46270 */
[----:B------:R-:W3:Y:S01]  /*7870*/  MUFU.TANH R36, R42 ;  /* 0x0000002a00247308 */ /* 0x000ee20000002400 */
[----:B-1----:R-:W-:-:S04]  /*7880*/  LOP3.LUT R49, R69, 0x78, R88, 0xfe, !PT ;  /* 0x0000007845317812 */ /* 0x002fc800078efe58 */
[C---:B------:R-:W-:Y:S02]  /*7890*/  ISETP.GE.AND P4, PT, R49.reuse, R66, PT ;  /* 0x000000423100720c */ /* 0x040fe40003f86270 */
[----:B------:R-:W-:Y:S01]  /*78a0*/  ISETP.GE.AND P3, PT, R49, R64, PT ;  /* 0x000000403100720c */ /* 0x000fe20003f66270 */
[----:B------:R1:W-:Y:S01]  /*78b0*/  MUFU.TANH R39, R41 ;  /* 0x0000002900277308 */ /* 0x0003e20000002400 */
[----:B--2---:R-:W-:-:S05]  /*78c0*/  FFMA.FTZ R68, R37, UR4, R30 ;  /* 0x0000000425447c23 */ /* 0x004fca000801001e */
[----:B------:R-:W-:Y:S01]  /*78d0*/  FSEL R68, R68, -INF , !P5 ;  /* 0xff80000044447808 */ /* 0x000fe20006800000 */
[----:B---3--:R-:W-:Y:S01]  /*78e0*/  FFMA.FTZ R30, R37, UR4, R36 ;  /* 0x00000004251e7c23 */ /* 0x008fe20008010024 */
[----:B------:R-:W-:Y:S01]  /*78f0*/  MUFU.TANH R21, R21 ;  /* 0x0000001500157308 */ /* 0x000fe20000002400 */
[----:B------:R-:W-:Y:S01]  /*7900*/  FMUL.FTZ R36, R76, c[0x0][0x2ec] ;  /* 0x0000bb004c247a20 */ /* 0x000fe20000410000 */
[-C--:B------:R-:W-:Y:S01]  /*7910*/  ISETP.GE.AND P5, PT, R45, R66.reuse, PT ;  /* 0x000000422d00720c */ /* 0x080fe20003fa6270 */
[----:B------:R-:W-:Y:S01]  /*7920*/  FMUL.FTZ R76, R78, c[0x0][0x2ec] ;  /* 0x0000bb004e4c7a20 */ /* 0x000fe20000410000 */
[----:B------:R-:W-:Y:S02]  /*7930*/  FSEL R30, R30, -INF , !P6 ;  /* 0xff8000001e1e7808 */ /* 0x000fe40007000000 */
[----:B-1----:R-:W-:Y:S02]  /*7940*/  IADD3 R41, R71, 0x71, RZ ;  /* 0x0000007147297810 */ /* 0x002fe40007ffe0ff */
[----:B------:R-:W1:Y:S02]  /*7950*/  I2F R54, R47 ;  /* 0x0000002f00367306 */ /* 0x000e640000201400 */
[----:B------:R-:W-:-:S06]  /*7960*/  ISETP.GE.AND P6, PT, R41, R66, PT ;  /* 0x000000422900720c */ /* 0x000fcc0003fc6270 */
[----:B------:R-:W2:Y:S08]  /*7970*/  I2F R28, R41 ;  /* 0x00000029001c7306 */ /* 0x000eb00000201400 */
[----:B------:R-:W-:Y:S01]  /*7980*/  I2F R3, R49 ;  /* 0x0000003100037306 */ /* 0x000fe20000201400 */
[----:B-1----:R-:W-:Y:S01]  /*7990*/  FFMA.FTZ R54, R54, UR4, R21 ;  /* 0x0000000436367c23 */ /* 0x002fe20008010015 */
[----:B------:R-:W-:-:S04]  /*79a0*/  LOP3.LUT R21, R69, 0x50, R88, 0xfe, !PT ;  /* 0x0000005045157812 */ /* 0x000fc800078efe58 */
[----:B------:R-:W-:Y:S02]  /*79b0*/  FSEL R81, R54, -INF , !P2 ;  /* 0xff80000036517808 */ /* 0x000fe40005000000 */
[----:B------:R-:W1:Y:S01]  /*79c0*/  MUFU.TANH R36, R36 ;  /* 0x0000002400247308 */ /* 0x000e620000002400 */
[----:B--2---:R-:W-:Y:S01]  /*79d0*/  FFMA.FTZ R39, R28, UR4, R39 ;  /* 0x000000041c277c23 */ /* 0x004fe20008010027 */
[----:B------:R-:W-:-:S04]  /*79e0*/  ISETP.GE.AND P2, PT, R21, R66, PT ;  /* 0x000000421500720c */ /* 0x000fc80003f46270 */
[----:B------:R-:W-:Y:S02]  /*79f0*/  FSEL R42, R39, -INF , !P6 ;  /* 0xff800000272a7808 */ /* 0x000fe40007000000 */
[----:B------:R-:W2:Y:S01]  /*7a00*/  MUFU.TANH R43, R43 ;  /* 0x0000002b002b7308 */ /* 0x000ea20000002400 */
[--C-:B------:R-:W-:Y:S02]  /*7a10*/  LOP3.LUT R39, R69, 0x40, R88.reuse, 0xfe, !PT ;  /* 0x0000004045277812 */ /* 0x100fe400078efe58 */
[----:B------:R-:W-:Y:S02]  /*7a20*/  ISETP.GE.AND P6, PT, R41, R64, PT ;  /* 0x000000402900720c */ /* 0x000fe40003fc6270 */
[----:B------:R-:W-:-:S03]  /*7a30*/  LOP3.LUT R41, R69, 0x38, R88, 0xfe, !PT ;  /* 0x0000003845297812 */ /* 0x000fc600078efe58 */
[----:B------:R3:W4:Y:S01]  /*7a40*/  I2F R37, R45 ;  /* 0x0000002d00257306 */ /* 0x0007220000201400 */
[----:B-1----:R-:W-:-:S05]  /*7a50*/  FFMA.FTZ R36, R3, UR4, R36 ;  /* 0x0000000403247c23 */ /* 0x002fca0008010024 */
[----:B------:R-:W-:Y:S02]  /*7a60*/  FSEL R36, R36, -INF , !P4 ;  /* 0xff80000024247808 */ /* 0x000fe40006000000 */
[----:B------:R-:W-:Y:S01]  /*7a70*/  MUFU.TANH R31, R31 ;  /* 0x0000001f001f7308 */ /* 0x000fe20000002400 */
[----:B--2---:R-:W-:Y:S01]  /*7a80*/  FFMA.FTZ R28, R28, UR4, R43 ;  /* 0x000000041c1c7c23 */ /* 0x004fe2000801002b */
[----:B------:R-:W-:-:S04]  /*7a90*/  ISETP.GE.AND P4, PT, R39, R66, PT ;  /* 0x000000422700720c */ /* 0x000fc80003f86270 */
[----:B------:R-:W-:Y:S01]  /*7aa0*/  FSEL R28, R28, -INF , !P6 ;  /* 0xff8000001c1c7808 */ /* 0x000fe20007000000 */
[----:B---3--:R-:W-:Y:S01]  /*7ab0*/  FMUL.FTZ R45, R56, c[0x0][0x2ec] ;  /* 0x0000bb00382d7a20 */ /* 0x008fe20000410000 */
[----:B------:R1:W2:Y:S01]  /*7ac0*/  I2F R146, R39 ;  /* 0x0000002700927306 */ /* 0x0002a20000201400 */
[----:B----4-:R-:W-:Y:S01]  /*7ad0*/  FFMA.FTZ R22, R37, UR4, R22 ;  /* 0x0000000425167c23 */ /* 0x010fe20008010016 */
[----:B------:R-:W-:Y:S02]  /*7ae0*/  IADD3 R37, R71, 0x39, RZ ;  /* 0x0000003947257810 */ /* 0x000fe40007ffe0ff */
[----:B------:R-:W-:Y:S02]  /*7af0*/  ISETP.GE.AND P6, PT, R41, R66, PT ;  /* 0x000000422900720c */ /* 0x000fe40003fc6270 */
[----:B------:R-:W-:Y:S02]  /*7b00*/  FSEL R73, R22, -INF , !P5 ;  /* 0xff80000016497808 */ /* 0x000fe40006800000 */
[----:B------:R-:W-:Y:S01]  /*7b10*/  I2F R130, R21 ;  /* 0x0000001500827306 */ /* 0x000fe20000201400 */
[----:B------:R-:W-:-:S07]  /*7b20*/  ISETP.GE.AND P5, PT, R47, R64, PT ;  /* 0x000000402f00720c */ /* 0x000fce0003fa6270 */
[----:B------:R-:W3:Y:S01]  /*7b30*/  MUFU.TANH R45, R45 ;  /* 0x0000002d002d7308 */ /* 0x000ee20000002400 */
[----:B-1----:R-:W-:Y:S02]  /*7b40*/  FMUL.FTZ R39, R60, c[0x0][0x2ec] ;  /* 0x0000bb003c277a20 */ /* 0x002fe40000410000 */
[----:B--2---:R-:W-:Y:S01]  /*7b50*/  FFMA.FTZ R146, R146, UR4, R31 ;  /* 0x0000000492927c23 */ /* 0x004fe2000801001f */
[----:B------:R-:W-:-:S04]  /*7b60*/  IADD3 R31, R71, 0x29, RZ ;  /* 0x00000029471f7810 */ /* 0x000fc80007ffe0ff */
[----:B------:R-:W1:Y:S01]  /*7b70*/  MUFU.TANH R76, R76 ;  /* 0x0000004c004c7308 */ /* 0x000e620000002400 */
[----:B------:R-:W-:Y:S02]  /*7b80*/  FSEL R146, R146, -INF , !P4 ;  /* 0xff80000092927808 */ /* 0x000fe40006000000 */
[----:B------:R-:W-:-:S05]  /*7b90*/  ISETP.GE.AND P4, PT, R71, R64, PT ;  /* 0x000000404700720c */ /* 0x000fca0003f86270 */
[----:B------:R2:W4:Y:S01]  /*7ba0*/  I2F R162, R41 ;  /* 0x0000002900a27306 */ /* 0x0005220000201400 */
[----:B---3--:R-:W-:-:S05]  /*7bb0*/  FFMA.FTZ R130, R130, UR4, R45 ;  /* 0x0000000482827c23 */ /* 0x008fca000801002d */
[----:B------:R-:W-:Y:S02]  /*7bc0*/  FSEL R130, R130, -INF , !P2 ;  /* 0xff80000082827808 */ /* 0x000fe40005000000 */
[----:B------:R-:W-:Y:S01]  /*7bd0*/  MUFU.TANH R23, R23 ;  /* 0x0000001700177308 */ /* 0x000fe20000002400 */
[----:B-1----:R-:W-:-:S05]  /*7be0*/  FFMA.FTZ R3, R3, UR4, R76 ;  /* 0x0000000403037c23 */ /* 0x002fca000801004c */
[----:B------:R-:W-:Y:S02]  /*7bf0*/  FSEL R3, R3, -INF , !P3 ;  /* 0xff80000003037808 */ /* 0x000fe40005800000 */
[----:B--2---:R-:W-:Y:S01]  /*7c00*/  LOP3.LUT R41, R69, 0x48, R88, 0xfe, !PT ;  /* 0x0000004845297812 */ /* 0x004fe200078efe58 */
[----:B------:R-:W1:Y:S01]  /*7c10*/  I2F R154, R37 ;  /* 0x00000025009a7306 */ /* 0x000e620000201400 */
[----:B----4-:R-:W-:Y:S01]  /*7c20*/  FFMA.FTZ R162, R162, UR4, R29 ;  /* 0x00000004a2a27c23 */ /* 0x010fe2000801001d */
[----:B------:R-:W-:Y:S02]  /*7c30*/  IADD3 R29, R71, 0x31, RZ ;  /* 0x00000031471d7810 */ /* 0x000fe40007ffe0ff */
[-C--:B------:R-:W-:Y:S02]  /*7c40*/  ISETP.GE.AND P3, PT, R41, R66.reuse, PT ;  /* 0x000000422900720c */ /* 0x080fe40003f66270 */
[----:B------:R-:W-:Y:S02]  /*7c50*/  FSEL R162, R162, -INF , !P6 ;  /* 0xff800000a2a27808 */ /* 0x000fe40007000000 */
[----:B------:R2:W-:Y:S01]  /*7c60*/  I2F R144, R41 ;  /* 0x0000002900907306 */ /* 0x0005e20000201400 */
[----:B------:R-:W-:-:S02]  /*7c70*/  ISETP.GE.AND P6, PT, R71, R66, PT ;  /* 0x000000424700720c */ /* 0x000fc40003fc6270 */
[----:B------:R-:W-:-:S05]  /*7c80*/  ISETP.GE.AND P2, PT, R29, R66, PT ;  /* 0x000000421d00720c */ /* 0x000fca0003f46270 */
[----:B------:R-:W3:Y:S01]  /*7c90*/  MUFU.TANH R39, R39 ;  /* 0x0000002700277308 */ /* 0x000ee20000002400 */
[----:B-1----:R-:W-:Y:S01]  /*7ca0*/  FFMA.FTZ R154, R154, UR4, R23 ;  /* 0x000000049a9a7c23 */ /* 0x002fe20008010017 */
[----:B------:R-:W-:-:S06]  /*7cb0*/  IADD3 R23, R71, 0x49, RZ ;  /* 0x0000004947177810 */ /* 0x000fcc0007ffe0ff */
[----:B------:R-:W1:Y:S01]  /*7cc0*/  I2F R45, R71 ;  /* 0x00000047002d7306 */ /* 0x000e620000201400 */
[----:B--2---:R-:W-:-:S07]  /*7cd0*/  FMUL.FTZ R41, R61, c[0x0][0x2ec] ;  /* 0x0000bb003d297a20 */ /* 0x004fce0000410000 */
[----:B------:R-:W-:Y:S01]  /*7ce0*/  MUFU.TANH R20, R20 ;  /* 0x0000001400147308 */ /* 0x000fe20000002400 */
[----:B---3--:R-:W-:Y:S01]  /*7cf0*/  FFMA.FTZ R144, R144, UR4, R39 ;  /* 0x0000000490907c23 */ /* 0x008fe20008010027 */
[----:B------:R-:W-:-:S04]  /*7d00*/  IADD3 R39, R71, 0x41, RZ ;  /* 0x0000004147277810 */ /* 0x000fc80007ffe0ff */
[----:B------:R-:W-:Y:S02]  /*7d10*/  FSEL R144, R144, -INF , !P3 ;  /* 0xff80000090907808 */ /* 0x000fe40005800000 */
[----:B------:R-:W2:Y:S01]  /*7d20*/  I2F R43, R31 ;  /* 0x0000001f002b7306 */ /* 0x000ea20000201400 */
[----:B-1----:R-:W-:Y:S01]  /*7d30*/  FFMA.FTZ R22, R45, UR4, R2 ;  /* 0x000000042d167c23 */ /* 0x002fe20008010002 */
[----:B------:R-:W-:Y:S01]  /*7d40*/  ISETP.GE.AND P3, PT, R31, R66, PT ;  /* 0x000000421f00720c */ /* 0x000fe20003f66270 */
[----:B------:R-:W-:-:S03]  /*7d50*/  FFMA.FTZ R0, R45, UR4, R0 ;  /* 0x000000042d007c23 */ /* 0x000fc60008010000 */
[----:B------:R-:W-:Y:S02]  /*7d60*/  FSEL R22, R22, -INF , !P6 ;  /* 0xff80000016167808 */ /* 0x000fe40007000000 */
[----:B------:R-:W-:Y:S01]  /*7d70*/  MUFU.TANH R41, R41 ;  /* 0x0000002900297308 */ /* 0x000fe20000002400 */
[----:B------:R-:W-:-:S04]  /*7d80*/  ISETP.GE.AND P6, PT, R37, R66, PT ;  /* 0x000000422500720c */ /* 0x000fc80003fc6270 */
[----:B------:R-:W-:-:S03]  /*7d90*/  FSEL R154, R154, -INF , !P6 ;  /* 0xff8000009a9a7808 */ /* 0x000fc60007000000 */
[----:B------:R-:W1:Y:S01]  /*7da0*/  I2F R56, R23 ;  /* 0x0000001700387306 */ /* 0x000e620000201400 */
[----:B--2---:R-:W-:Y:S02]  /*7db0*/  FFMA.FTZ R20, R43, UR4, R20 ;  /* 0x000000042b147c23 */ /* 0x004fe40008010014 */
[----:B------:R-:W-:-:S03]  /*7dc0*/  FMUL.FTZ R43, R77, c[0x0][0x2ec] ;  /* 0x0000bb004d2b7a20 */ /* 0x000fc60000410000 */
[----:B------:R-:W-:Y:S02]  /*7dd0*/  FSEL R61, R20, -INF , !P3 ;  /* 0xff800000143d7808 */ /* 0x000fe40005800000 */
[----:B------:R-:W-:Y:S01]  /*7de0*/  MUFU.TANH R5, R5 ;  /* 0x0000000500057308 */ /* 0x000fe20000002400 */
[----:B------:R-:W-:-:S07]  /*7df0*/  ISETP.GE.AND P3, PT, R39, R66, PT ;  /* 0x000000422700720c */ /* 0x000fce0003f66270 */
[----:B------:R-:W2:Y:S01]  /*7e00*/  I2F R2, R39 ;  /* 0x0000002700027306 */ /* 0x000ea20000201400 */
[----:B-1----:R-:W-:-:S07]  /*7e10*/  FFMA.FTZ R41, R56, UR4, R41 ;  /* 0x0000000438297c23 */ /* 0x002fce0008010029 */
[----:B------:R-:W-:Y:S08]  /*7e20*/  MUFU.TANH R19, R19 ;  /* 0x0000001300137308 */ /* 0x000ff00000002400 */
[----:B------:R-:W1:Y:S01]  /*7e30*/  I2F R164, R29 ;  /* 0x0000001d00a47306 */ /* 0x000e620000201400 */
[----:B--2---:R-:W-:Y:S02]  /*7e40*/  FFMA.FTZ R2, R2, UR4, R5 ;  /* 0x0000000402027c23 */ /* 0x004fe40008010005 */
[----:B------:R-:W-:-:S03]  /*7e50*/  FMUL.FTZ R5, R63, c[0x0][0x2ec] ;  /* 0x0000bb003f057a20 */ /* 0x000fc60000410000 */
[----:B------:R-:W-:Y:S02]  /*7e60*/  FSEL R148, R2, -INF , !P3 ;  /* 0xff80000002947808 */ /* 0x000fe40005800000 */
[----:B------:R-:W2:Y:S01]  /*7e70*/  I2F R20, R37 ;  /* 0x0000002500147306 */ /* 0x000ea20000201400 */
[----:B------:R-:W-:-:S07]  /*7e80*/  ISETP.GE.AND P3, PT, R37, R64, PT ;  /* 0x000000402500720c */ /* 0x000fce0003f66270 */
[----:B------:R-:W3:Y:S01]  /*7e90*/  I2F R56, R29 ;  /* 0x0000001d00387306 */ /* 0x000ee20000201400 */
[----:B-1----:R-:W-:Y:S01]  /*7ea0*/  FFMA.FTZ R164, R164, UR4, R19 ;  /* 0x00000004a4a47c23 */ /* 0x002fe20008010013 */
[----:B------:R-:W-:-:S04]  /*7eb0*/  IADD3 R19, R71, 0x79, RZ ;  /* 0x0000007947137810 */ /* 0x000fc80007ffe0ff */
[----:B------:R-:W-:Y:S02]  /*7ec0*/  FSEL R164, R164, -INF , !P2 ;  /* 0xff800000a4a47808 */ /* 0x000fe40005000000 */
[----:B------:R-:W-:Y:S01]  /*7ed0*/  MUFU.TANH R17, R17 ;  /* 0x0000001100117308 */ /* 0x000fe20000002400 */
[----:B--2---:R-:W-:Y:S01]  /*7ee0*/  FFMA.FTZ R11, R20, UR4, R11 ;  /* 0x00000004140b7c23 */ /* 0x004fe2000801000b */
[-C--:B------:R-:W-:Y:S02]  /*7ef0*/  ISETP.GE.AND P2, PT, R23, R66.reuse, PT ;  /* 0x000000421700720c */ /* 0x080fe40003f46270 */
[----:B------:R-:W-:Y:S02]  /*7f00*/  ISETP.GE.AND P6, PT, R19, R66, PT ;  /* 0x000000421300720c */ /* 0x000fe40003fc6270 */
[----:B------:R-:W-:Y:S02]  /*7f10*/  FSEL R152, R11, -INF , !P3 ;  /* 0xff8000000b987808 */ /* 0x000fe40005800000 */
[----:B------:R-:W1:Y:S01]  /*7f20*/  I2F R60, R31 ;  /* 0x0000001f003c7306 */ /* 0x000e620000201400 */
[----:B------:R-:W-:Y:S01]  /*7f30*/  LOP3.LUT R11, R69, 0x38, R88, 0xfe, !PT ;  /* 0x00000038450b7812 */ /* 0x000fe200078efe58 */
[----:B---3--:R-:W-:Y:S01]  /*7f40*/  FFMA.FTZ R15, R56, UR4, R15 ;  /* 0x00000004380f7c23 */ /* 0x008fe2000801000f */
[----:B------:R-:W-:-:S02]  /*7f50*/  ISETP.GE.AND P3, PT, R29, R64, PT ;  /* 0x000000401d00720c */ /* 0x000fc40003f66270 */
[----:B------:R-:W-:Y:S02]  /*7f60*/  FSEL R20, R0, -INF , !P4 ;  /* 0xff80000000147808 */ /* 0x000fe40006000000 */
[----:B------:R-:W-:Y:S01]  /*7f70*/  FSEL R150, R15, -INF , !P3 ;  /* 0xff8000000f967808 */ /* 0x000fe20005800000 */
[----:B------:R-:W-:Y:S01]  /*7f80*/  MUFU.TANH R43, R43 ;  /* 0x0000002b002b7308 */ /* 0x000fe20000002400 */
[----:B------:R-:W-:Y:S02]  /*7f90*/  ISETP.GE.AND P3, PT, R11, R64, PT ;  /* 0x000000400b00720c */ /* 0x000fe40003f66270 */
[----:B------:R-:W-:Y:S02]  /*7fa0*/  LOP3.LUT R15, R69, 0x48, R88, 0xfe, !PT ;  /* 0x00000048450f7812 */ /* 0x000fe400078efe58 */
[----:B------:R-:W-:Y:S02]  /*7fb0*/  FSEL R134, R41, -INF , !P2 ;  /* 0xff80000029867808 */ /* 0x000fe40005000000 */
[----:B------:R-:W-:Y:S01]  /*7fc0*/  ISETP.GE.AND P2, PT, R92, 0x3, PT ;  /* 0x000000035c00780c */ /* 0x000fe20003f46270 */
[----:B------:R-:W2:Y:S01]  /*7fd0*/  I2F R2, R19 ;  /* 0x0000001300027306 */ /* 0x000ea20000201400 */
[----:B-1----:R-:W-:-:S07]  /*7fe0*/  FFMA.FTZ R17, R60, UR4, R17 ;  /* 0x000000043c117c23 */ /* 0x002fce0008010011 */
[----:B------:R-:W-:Y:S08]  /*7ff0*/  MUFU.TANH R7, R7 ;  /* 0x0000000700077308 */ /* 0x000ff00000002400 */
[----:B------:R-:W1:Y:S01]  /*8000*/  I2F R66, R39 ;  /* 0x0000002700427306 */ /* 0x000e620000201400 */
[----:B--2---:R-:W-:-:S05]  /*8010*/  FFMA.FTZ R37, R2, UR4, R43 ;  /* 0x0000000402257c23 */ /* 0x004fca000801002b */
[----:B------:R-:W-:Y:S02]  /*8020*/  FSEL R37, R37, -INF , !P6 ;  /* 0xff80000025257808 */ /* 0x000fe40007000000 */
[----:B------:R2:W-:Y:S01]  /*8030*/  I2F R21, R47 ;  /* 0x0000002f00157306 */ /* 0x0005e20000201400 */
[----:B------:R-:W-:-:S04]  /*8040*/  ISETP.GE.AND P6, PT, R31, R64, PT ;  /* 0x000000401f00720c */ /* 0x000fc80003fc6270 */
[----:B------:R-:W-:Y:S02]  /*8050*/  FSEL R59, R17, -INF , !P6 ;  /* 0xff800000113b7808 */ /* 0x000fe40007000000 */
[----:B------:R-:W-:Y:S01]  /*8060*/  LOP3.LUT R17, R69, 0x40, R88, 0xfe, !PT ;  /* 0x0000004045117812 */ /* 0x000fe200078efe58 */
[----:B------:R-:W-:Y:S01]  /*8070*/  MUFU.TANH R9, R9 ;  /* 0x0000000900097308 */ /* 0x000fe20000002400 */
[----:B-1----:R-:W-:Y:S01]  /*8080*/  FFMA.FTZ R66, R66, UR4, R7 ;  /* 0x0000000442427c23 */ /* 0x002fe20008010007 */
[----:B------:R-:W-:Y:S01]  /*8090*/  ISETP.GE.AND P6, PT, R39, R64, PT ;  /* 0x000000402700720c */ /* 0x000fe20003fc6270 */
[----:B------:R-:W-:-:S03]  /*80a0*/  FMUL.FTZ R7, R58, c[0x0][0x2ec] ;  /* 0x0000bb003a077a20 */ /* 0x000fc60000410000 */
[----:B------:R-:W-:Y:S02]  /*80b0*/  FSEL R66, R66, -INF , !P6 ;  /* 0xff80000042427808 */ /* 0x000fe40007000000 */
[----:B--2---:R-:W-:Y:S01]  /*80c0*/  LOP3.LUT R47, R69, 0x30, R88, 0xfe, !PT ;  /* 0x00000030452f7812 */ /* 0x004fe200078efe58 */
[----:B------:R1:W2:Y:S01]  /*80d0*/  I2F R56, R11 ;  /* 0x0000000b00387306 */ /* 0x0002a20000201400 */
[-C--:B------:R-:W-:Y:S02]  /*80e0*/  ISETP.GE.AND P6, PT, R23, R64.reuse, PT ;  /* 0x000000401700720c */ /* 0x080fe40003fc6270 */
[----:B------:R-:W-:-:S05]  /*80f0*/  ISETP.GE.AND P4, PT, R47, R64, PT ;  /* 0x000000402f00720c */ /* 0x000fca0003f86270 */
[----:B------:R-:W-:Y:S08]  /*8100*/  MUFU.TANH R13, R13 ;  /* 0x0000000d000d7308 */ /* 0x000ff00000002400 */
[----:B------:R-:W3:Y:S01]  /*8110*/  I2F R54, R47 ;  /* 0x0000002f00367306 */ /* 0x000ee20000201400 */
[----:B-1----:R-:W-:Y:S02]  /*8120*/  FMUL.FTZ R11, R79, c[0x0][0x2ec] ;  /* 0x0000bb004f0b7a20 */ /* 0x002fe40000410000 */
[----:B--2---:R-:W-:Y:S01]  /*8130*/  FFMA.FTZ R56, R56, UR4, R9 ;  /* 0x0000000438387c23 */ /* 0x004fe20008010009 */
[----:B------:R-:W-:-:S04]  /*8140*/  LOP3.LUT R9, R69, 0x50, R88, 0xfe, !PT ;  /* 0x0000005045097812 */ /* 0x000fc800078efe58 */
[----:B------:R-:W-:Y:S01]  /*8150*/  MUFU.TANH R5, R5 ;  /* 0x0000000500057308 */ /* 0x000fe20000002400 */
[----:B------:R-:W-:Y:S02]  /*8160*/  FSEL R156, R56, -INF , !P3 ;  /* 0xff800000389c7808 */ /* 0x000fe40005800000 */
[----:B------:R-:W-:-:S05]  /*8170*/  ISETP.GE.AND P3, PT, R19, R64, PT ;  /* 0x000000401300720c */ /* 0x000fca0003f66270 */
[----:B------:R-:W1:Y:S01]  /*8180*/  I2F R60, R23 ;  /* 0x00000017003c7306 */ /* 0x000e620000201400 */
[----:B---3--:R-:W-:-:S05]  /*8190*/  FFMA.FTZ R75, R54, UR4, R13 ;  /* 0x00000004364b7c23 */ /* 0x008fca000801000d */
[----:B------:R-:W-:Y:S02]  /*81a0*/  FSEL R75, R75, -INF , !P4 ;  /* 0xff8000004b4b7808 */ /* 0x000fe40006000000 */
[----:B------:R-:W2:Y:S01]  /*81b0*/  MUFU.TANH R16, R16 ;  /* 0x0000001000107308 */ /* 0x000ea20000002400 */
[----:B------:R-:W-:Y:S01]  /*81c0*/  ISETP.GE.AND P4, PT, R9, R64, PT ;  /* 0x000000400900720c */ /* 0x000fe20003f86270 */
[----:B-1----:R-:W-:-:S06]  /*81d0*/  FFMA.FTZ R60, R60, UR4, R5 ;  /* 0x000000043c3c7c23 */ /* 0x002fcc0008010005 */
[----:B------:R-:W-:Y:S01]  /*81e0*/  MUFU.TANH R6, R6 ;  /* 0x0000000600067308 */ /* 0x000fe20000002400 */
[----:B------:R-:W-:Y:S02]  /*81f0*/  FSEL R76, R60, -INF , !P6 ;  /* 0xff8000003c4c7808 */ /* 0x000fe40007000000 */
[----:B------:R-:W-:Y:S01]  /*8200*/  ISETP.GE.AND P6, PT, R17, R64, PT ;  /* 0x000000401100720c */ /* 0x000fe20003fc6270 */
[----:B--2---:R-:W-:-:S04]  /*8210*/  FFMA.FTZ R16, R21, UR4, R16 ;  /* 0x0000000415107c23 */ /* 0x004fc80008010010 */
[----:B------:R-:W-:Y:S01]  /*8220*/  MUFU.TANH R0, R62 ;  /* 0x0000003e00007308 */ /* 0x000fe20000002400 */
[----:B------:R-:W-:Y:S01]  /*8230*/  FSEL R77, R16, -INF , !P5 ;  /* 0xff800000104d7808 */ /* 0x000fe20006800000 */
[----:B------:R-:W-:Y:S01]  /*8240*/  BAR.SYNC.DEFER_BLOCKING 0x0 ;  /* 0x0000000000007b1d */ /* 0x000fe20000010000 */
[----:B------:R-:W-:-:S05]  /*8250*/  ISETP.GE.AND P5, PT, R15, R64, PT ;  /* 0x000000400f00720c */ /* 0x000fca0003fa6270 */
[----:B------:R-:W-:Y:S08]  /*8260*/  MUFU.TANH R7, R7 ;  /* 0x0000000700077308 */ /* 0x000ff00000002400 */
[----:B------:R-:W1:Y:S08]  /*8270*/  I2F R5, R17 ;  /* 0x0000001100057306 */ /* 0x000e700000201400 */
[----:B------:R-:W2:Y:S08]  /*8280*/  MUFU.TANH R11, R11 ;  /* 0x0000000b000b7308 */ /* 0x000eb00000002400 */
[----:B------:R-:W3:Y:S01]  /*8290*/  I2F R13, R15 ;  /* 0x0000000f000d7306 */ /* 0x000ee20000201400 */
[----:B-1----:R-:W-:-:S05]  /*82a0*/  FFMA.FTZ R5, R5, UR4, R6 ;  /* 0x0000000405057c23 */ /* 0x002fca0008010006 */
        /* <DEDUP_REMOVED lines=9> */
[----:B------:R-:W-:Y:S01]  /*8340*/  MOV R2, c[0x0][0x198] ;  /* 0x0000660000027a02 */ /* 0x000fe20000000f00 */
[----:B------:R-:W-:Y:S05]  /*8350*/  @!P1 BRA `(.L_x_4312) ;  /* 0x000003a000009947 */ /* 0x000fea0003800000 */
[----:B------:R-:W-:Y:S01]  /*8360*/  IABS R0, c[0x0][0x2d0] ;  /* 0x0000b40000007a13 */ /* 0x000fe20000000000 */
[----:B------:R-:W-:Y:S01]  /*8370*/  IMAD.MOV.U32 R6, RZ, RZ, RZ ;  /* 0x000000ffff067224 */ /* 0x000fe200078e00ff */
        /* <DEDUP_REMOVED lines=56> */
.L_x_4312:
[----:B------:R-:W-:-:S04]  /*8700*/  LEA R5, -R2, RZ, 0x7 ;  /* 0x000000ff02057211 */ /* 0x000fc800078e39ff */
[----:B------:R-:W-:Y:S02]  /*8710*/  SHF.R.S32.HI R6, RZ, 0x1f, R5 ;  /* 0x0000001fff067819 */ /* 0x000fe40000011405 */
.L_x_4313:
        /* <DEDUP_REMOVED lines=11> */
[----:B------:R-:W-:-:S02]  /*87d0*/  @!P0 LEA.HI.X R11, R2, R93, R0, 0x6, P3 ;  /* 0x0000005d020b8211 */ /* 0x000fc400018f3400 */
[----:B------:R-:W-:Y:S01]  /*87e0*/  @!P0 LEA R54, P4, R16, c[0x0][0x168], 0x1 ;  /* 0x00005a0010368a11 */ /* 0x000fe200078808ff */
[----:B------:R-:W-:Y:S01]  /*87f0*/  @!PT LDS RZ, [RZ] ;  /* 0x00000000fffff984 */ /* 0x000fe20000000800 */
[----:B------:R-:W-:Y:S01]  /*8800*/  @!PT LDS RZ, [RZ] ;  /* 0x00000000fffff984 */ /* 0x000fe20000000800 */
[----:B------:R-:W-:Y:S01]  /*8810*/  @!PT LDS RZ, [RZ] ;  /* 0x00000000fffff984 */ /* 0x000fe20000000800 */
[----:B------:R1:W-:Y:S02]  /*8820*/  @!P0 LDGSTS.E.BYPASS.LTC128B.128 [R94+0x1000], [R62.64] ;  /* 0x010000003e5e8fae */ /* 0x0003e4000b901d4c */
[----:B------:R-:W-:Y:S01]  /*8830*/  @!P0 IMAD.X R0, R6, 0x1, R11, P2 ;  /* 0x0000000106008824 */ /* 0x000fe200010e060b */
[----:B------:R-:W-:Y:S01]  /*8840*/  @!P0 LEA.HI.X R55, R16, c[0x0][0x16c], R7, 0x1, P4 ;  /* 0x00005b0010378a11 */ /* 0x000fe200020f0c07 */
[----:B------:R1:W-:Y:S01]  /*8850*/  @P0 STS.128 [R94+0x1800], RZ ;  /* 0x001800ff5e000388 */ /* 0x0003e20000000c00 */
        /* <DEDUP_REMOVED lines=25> */
.L_x_4315:
[----:B------:R-:W-:Y:S05]  /*89f0*/  BSYNC B0 ;  /* 0x0000000000007941 */ /* 0x000fea0003800000 */
.L_x_4314:
[----:B------:R-:W0:Y:S01]  /*8a00*/  LDGDEPBAR ;  /* 0x00000000000079af */ /* 0x000e220000000000 */
[----:B------:R-:W-:-:S04]  /*8a10*/  LEA R124, P0, R5, R124, 0x1 ;  /* 0x0000007c057c7211 */ /* 0x000fc800078008ff */
[----:B------:R-:W-:Y:S02]  /*8a20*/  LEA.HI.X R125, R5, R125, R6, 0x1, P0 ;  /* 0x0000007d057d7211 */ /* 0x000fe400000f0c06 */
.L_x_4311:
[----:B------:R-:W-:-:S04]  /*8a30*/  FMNMX.FTZ R5, R67, R22, !PT ;  /* 0x0000001643057209 */ /* 0x000fc80007810000 */
        /* <DEDUP_REMOVED lines=56> */
[----:B-1----:R-:W-:Y:S02]  /*8dc0*/  FMNMX.FTZ R16, R36, R7, !PT ;  /* 0x0000000724107209 */ /* 0x002fe40007810000 */
[----:B------:R-:W-:Y:S02]  /*8dd0*/  FMNMX.FTZ R5, R38, R5, !PT ;  /* 0x0000000526057209 */ /* 0x000fe40007810000 */
[----:B------:R-:W-:Y:S02]  /*8de0*/  FMNMX.FTZ R16, R37, R16, !PT ;  /* 0x0000001025107209 */ /* 0x000fe40007810000 */
[----:B------:R-:W-:-:S03]  /*8df0*/  FMNMX.FTZ R5, R30, R5, !PT ;  /* 0x000000051e057209 */ /* 0x000fc60007810000 */
[----:B------:R-:W1:Y:S01]  /*8e00*/  SHFL.BFLY PT, R7, R16, 0x2, 0x1f ;  /* 0x0c401f0010077f89 */ /* 0x000e6200000e0000 */
[----:B------:R-:W-:-:S04]  /*8e10*/  FMNMX.FTZ R6, R28, R5, !PT ;  /* 0x000000051c067209 */ /* 0x000fc80007810000 */
        /* <DEDUP_REMOVED lines=9> */
[----:B------:R-:W-:-:S03]  /*8eb0*/  FMUL.FTZ R39, R2, c[0x0][0x23c] ;  /* 0x00008f0002277a20 */ /* 0x000fc60000410000 */
[----:B------:R-:W-:Y:S02]  /*8ec0*/  FSEL R6, R2, RZ, P2 ;  /* 0x000000ff02067208 */ /* 0x000fe40001000000 */
[----:B------:R-:W-:-:S03]  /*8ed0*/  FSEL R39, R39, RZ, P2 ;  /* 0x000000ff27277208 */ /* 0x000fc60001000000 */
[----:B------:R-:W-:Y:S01]  /*8ee0*/  FADD.FTZ R71, R67, -R6 ;  /* 0x8000000643477221 */ /* 0x000fe20000010000 */
[----:B--2---:R-:W-:Y:S01]  /*8ef0*/  FMNMX.FTZ R0, R5, R0, !PT ;  /* 0x0000000005007209 */ /* 0x004fe20007810000 */
[--C-:B------:R-:W-:Y:S02]  /*8f00*/  FFMA.FTZ R55, R18, c[0x0][0x23c], -R39.reuse ;  /* 0x00008f0012377a23 */ /* 0x100fe40000010827 */
[----:B------:R-:W-:Y:S01]  /*8f10*/  LDSM.16.MT88.4 R16, [R126+0x3000] ;  /* 0x003000007e10783b */ /* 0x000fe20000004200 */
[C---:B------:R-:W-:Y:S01]  /*8f20*/  FSETP.NEU.FTZ.AND P0, PT, R0.reuse, -INF , PT ;  /* 0xff8000000000780b */ /* 0x040fe20003f1d000 */
[----:B------:R-:W-:Y:S02]  /*8f30*/  FMUL.FTZ R31, R0, c[0x0][0x23c] ;  /* 0x00008f00001f7a20 */ /* 0x000fe40000410000 */
[--C-:B------:R-:W-:Y:S01]  /*8f40*/  FFMA.FTZ R160, R22, c[0x0][0x23c], -R39.reuse ;  /* 0x00008f0016a07a23 */ /* 0x100fe20000010827 */
[----:B------:R-:W-:Y:S01]  /*8f50*/  FSEL R6, R0, RZ, P0 ;  /* 0x000000ff00067208 */ /* 0x000fe20000000000 */
[--C-:B------:R-:W-:Y:S01]  /*8f60*/  FFMA.FTZ R60, R14, c[0x0][0x23c], -R39.reuse ;  /* 0x00008f000e3c7a23 */ /* 0x100fe20000010827 */
[----:B------:R-:W-:Y:S01]  /*8f70*/  FSEL R31, R31, RZ, P0 ;  /* 0x000000ff1f1f7208 */ /* 0x000fe20000000000 */
[----:B------:R-:W-:Y:S01]  /*8f80*/  FFMA.FTZ R41, R12, c[0x0][0x23c], -R39 ;  /* 0x00008f000c297a23 */ /* 0x000fe20000010827 */
[----:B------:R-:W-:Y:S01]  /*8f90*/  MUFU.EX2 R55, R55 ;  /* 0x0000003700377308 */ /* 0x000fe20000000800 */
[----:B------:R-:W-:-:S02]  /*8fa0*/  FADD.FTZ R5, R65, -R6 ;  /* 0x8000000641057221 */ /* 0x000fc40000010000 */
[--C-:B------:R-:W-:Y:S02]  /*8fb0*/  FFMA.FTZ R53, R10, c[0x0][0x23c], -R31.reuse ;  /* 0x00008f000a357a23 */ /* 0x100fe4000001081f */
[--C-:B------:R-:W-:Y:S02]  /*8fc0*/  FFMA.FTZ R43, R8, c[0x0][0x23c], -R31.reuse ;  /* 0x00008f00082b7a23 */ /* 0x100fe4000001081f */
[----:B------:R-:W1:Y:S01]  /*8fd0*/  LDSM.16.MT88.4 R8, [R121+0x3000] ;  /* 0x003000007908783b */ /* 0x000e620000004200 */
[--C-:B------:R-:W-:Y:S01]  /*8fe0*/  FFMA.FTZ R158, R20, c[0x0][0x23c], -R31.reuse ;  /* 0x00008f00149e7a23 */ /* 0x100fe2000001081f */
[----:B------:R-:W2:Y:S01]  /*8ff0*/  MUFU.EX2 R160, R160 ;  /* 0x000000a000a07308 */ /* 0x000ea20000000800 */
[----:B------:R-:W-:Y:S02]  /*9000*/  FMUL.FTZ R71, R71, c[0x0][0x23c] ;  /* 0x00008f0047477a20 */ /* 0x000fe40000410000 */
[----:B------:R-:W-:Y:S02]  /*9010*/  FMUL.FTZ R69, R5, c[0x0][0x23c] ;  /* 0x00008f0005457a20 */ /* 0x000fe40000410000 */
[----:B------:R-:W-:-:S02]  /*9020*/  FFMA.FTZ R54, R4, c[0x0][0x23c], -R31 ;  /* 0x00008f0004367a23 */ /* 0x000fc4000001081f */
[--C-:B------:R-:W-:Y:S01]  /*9030*/  FFMA.FTZ R120, R35, c[0x0][0x23c], -R39.reuse ;  /* 0x00008f0023787a23 */ /* 0x100fe20000010827 */
[----:B------:R-:W-:Y:S01]  /*9040*/  MUFU.EX2 R60, R60 ;  /* 0x0000003c003c7308 */ /* 0x000fe20000000800 */
[----:B------:R-:W-:Y:S02]  /*9050*/  FFMA.FTZ R47, R33, c[0x0][0x23c], -R39 ;  /* 0x00008f00212f7a23 */ /* 0x000fe40000010827 */
[--C-:B------:R-:W-:Y:S02]  /*9060*/  FFMA.FTZ R49, R34, c[0x0][0x23c], -R31.reuse ;  /* 0x00008f0022317a23 */ /* 0x100fe4000001081f */
[----:B------:R-:W-:Y:S02]  /*9070*/  FFMA.FTZ R64, R32, c[0x0][0x23c], -R31 ;  /* 0x00008f0020407a23 */ /* 0x000fe4000001081f */
[----:B------:R-:W3:Y:S01]  /*9080*/  LDSM.16.MT88.4 R32, [R121+0x3400] ;  /* 0x003400007920783b */ /* 0x000ee20000004200 */
[----:B------:R-:W4:Y:S01]  /*9090*/  MUFU.EX2 R41, R41 ;  /* 0x0000002900297308 */ /* 0x000f220000000800 */
[----:B--2---:R-:W-:Y:S01]  /*90a0*/  F2FP.BF16.PACK_AB R20, R55, R160 ;  /* 0x000000a03714723e */ /* 0x004fe200000010ff */
[----:B------:R-:W-:-:S02]  /*90b0*/  FFMA.FTZ R56, R27, c[0x0][0x23c], -R39 ;  /* 0x00008f001b387a23 */ /* 0x000fc40000010827 */
[----:B------:R-:W-:Y:S02]  /*90c0*/  FFMA.FTZ R45, R25, c[0x0][0x23c], -R39 ;  /* 0x00008f00192d7a23 */ /* 0x000fe40000010827 */
[--C-:B------:R-:W-:Y:S02]  /*90d0*/  FFMA.FTZ R62, R24, c[0x0][0x23c], -R31.reuse ;  /* 0x00008f00183e7a23 */ /* 0x100fe4000001081f */
[----:B------:R-:W-:Y:S01]  /*90e0*/  MUFU.EX2 R158, R158 ;  /* 0x0000009e009e7308 */ /* 0x000fe20000000800 */
[----:B------:R-:W-:Y:S02]  /*90f0*/  FFMA.FTZ R51, R26, c[0x0][0x23c], -R31 ;  /* 0x00008f001a337a23 */ /* 0x000fe4000001081f */
[--C-:B------:R-:W-:Y:S02]  /*9100*/  FFMA.FTZ R63, R57, c[0x0][0x23c], -R39.reuse ;  /* 0x00008f00393f7a23 */ /* 0x100fe40000010827 */
[----:B------:R-:W-:Y:S02]  /*9110*/  FFMA.FTZ R57, R61, c[0x0][0x23c], -R39 ;  /* 0x00008f003d397a23 */ /* 0x000fe40000010827 */
[--C-:B------:R-:W-:Y:S01]  /*9120*/  FFMA.FTZ R61, R142, c[0x0][0x23c], -R31.reuse ;  /* 0x00008f008e3d7a23 */ /* 0x100fe2000001081f */
[----:B------:R-:W2:Y:S01]  /*9130*/  MUFU.EX2 R53, R53 ;  /* 0x0000003500357308 */ /* 0x000ea20000000800 */
[----:B----4-:R-:W-:Y:S01]  /*9140*/  F2FP.BF16.PACK_AB R22, R41, R60 ;  /* 0x0000003c2916723e */ /* 0x010fe200000010ff */
[----:B------:R-:W-:-:S02]  /*9150*/  FFMA.FTZ R142, R138, c[0x0][0x23c], -R31 ;  /* 0x00008f008a8e7a23 */ /* 0x000fc4000001081f */
[--C-:B------:R-:W-:Y:S02]  /*9160*/  FFMA.FTZ R140, R140, c[0x0][0x23c], -R39.reuse ;  /* 0x00008f008c8c7a23 */ /* 0x100fe40000010827 */
[----:B------:R-:W-:Y:S02]  /*9170*/  FFMA.FTZ R92, R81, c[0x0][0x23c], -R39 ;  /* 0x00008f00515c7a23 */ /* 0x000fe40000010827 */
[----:B------:R-:W-:Y:S01]  /*9180*/  MUFU.EX2 R43, R43 ;  /* 0x0000002b002b7308 */ /* 0x000fe20000000800 */
[--C-:B------:R-:W-:Y:S02]  /*9190*/  FFMA.FTZ R138, R77, c[0x0][0x23c], -R31.reuse ;  /* 0x00008f004d8a7a23 */ /* 0x100fe4000001081f */
[--C-:B------:R-:W-:Y:S02]  /*91a0*/  FFMA.FTZ R59, R59, c[0x0][0x23c], -R31.reuse ;  /* 0x00008f003b3b7a23 */ /* 0x100fe4000001081f */
[----:B------:R-:W-:Y:S02]  /*91b0*/  FFMA.FTZ R67, R150, c[0x0][0x23c], -R31 ;  /* 0x00008f0096437a23 */ /* 0x000fe4000001081f */
[----:B------:R-:W-:Y:S01]  /*91c0*/  FFMA.FTZ R65, R73, c[0x0][0x23c], -R39 ;  /* 0x00008f0049417a23 */ /* 0x000fe20000010827 */
[----:B------:R-:W4:Y:S01]  /*91d0*/  MUFU.EX2 R71, R71 ;  /* 0x0000004700477308 */ /* 0x000f220000000800 */
[----:B--2---:R-:W-:Y:S01]  /*91e0*/  F2FP.BF16.PACK_AB R21, R53, R158 ;  /* 0x0000009e3515723e */ /* 0x004fe200000010ff */
[----:B------:R-:W-:-:S02]  /*91f0*/  FFMA.FTZ R150, R156, c[0x0][0x23c], -R31 ;  /* 0x00008f009c967a23 */ /* 0x000fc4000001081f */
[----:B------:R-:W-:Y:S02]  /*9200*/  FFMA.FTZ R134, R134, c[0x0][0x23c], -R39 ;  /* 0x00008f0086867a23 */ /* 0x000fe40000010827 */
[----:B------:R-:W-:Y:S02]  /*9210*/  FFMA.FTZ R73, R66, c[0x0][0x23c], -R31 ;  /* 0x00008f0042497a23 */ /* 0x000fe4000001081f */
[----:B------:R-:W2:Y:S01]  /*9220*/  MUFU.EX2 R69, R69 ;  /* 0x0000004500457308 */ /* 0x000ea20000000800 */
[----:B------:R-:W-:Y:S02]  /*9230*/  FFMA.FTZ R148, R148, c[0x0][0x23c], -R39 ;  /* 0x00008f0094947a23 */ /* 0x000fe40000010827 */
[--C-:B------:R-:W-:Y:S02]  /*9240*/  FFMA.FTZ R58, R58, c[0x0][0x23c], -R31.reuse ;  /* 0x00008f003a3a7a23 */ /* 0x100fe4000001081f */
[--C-:B------:R-:W-:Y:S02]  /*9250*/  FFMA.FTZ R48, R48, c[0x0][0x23c], -R31.reuse ;  /* 0x00008f0030307a23 */ /* 0x100fe4000001081f */
[----:B------:R-:W-:Y:S01]  /*9260*/  FFMA.FTZ R77, R52, c[0x0][0x23c], -R31 ;  /* 0x00008f00344d7a23 */ /* 0x000fe2000001081f */
[----:B------:R-:W5:Y:S01]  /*9270*/  MUFU.EX2 R54, R54 ;  /* 0x0000003600367308 */ /* 0x000f620000000800 */
[----:B----4-:R-:W-:-:S02]  /*9280*/  FMUL.FTZ R4, R108, R71 ;  /* 0x000000476c047220 */ /* 0x010fc40000410000 */
[-C--:B------:R-:W-:Y:S02]  /*9290*/  FMUL.FTZ R5, R109, R71.reuse ;  /* 0x000000476d057220 */ /* 0x080fe40000410000 */
[-C--:B------:R-:W-:Y:S02]  /*92a0*/  FMUL.FTZ R12, R100, R71.reuse ;  /* 0x00000047640c7220 */ /* 0x080fe40000410000 */
[----:B------:R-:W-:Y:S01]  /*92b0*/  FMUL.FTZ R13, R101, R71 ;  /* 0x00000047650d7220 */ /* 0x000fe20000410000 */
[----:B------:R-:W-:Y:S01]  /*92c0*/  MUFU.EX2 R120, R120 ;  /* 0x0000007800787308 */ /* 0x000fe20000000800 */
[-C--:B--2---:R-:W-:Y:S02]  /*92d0*/  FMUL.FTZ R6, R110, R69.reuse ;  /* 0x000000456e067220 */ /* 0x084fe40000410000 */
[-C--:B------:R-:W-:Y:S02]  /*92e0*/  FMUL.FTZ R7, R111, R69.reuse ;  /* 0x000000456f077220 */ /* 0x080fe40000410000 */
[----:B------:R-:W-:-:S02]  /*92f0*/  FMUL.FTZ R14, R102, R69 ;  /* 0x00000045660e7220 */ /* 0x000fc40000410000 */
[----:B------:R-:W-:Y:S01]  /*9300*/  FMUL.FTZ R15, R103, R69 ;  /* 0x00000045670f7220 */ /* 0x000fe20000410000 */
[----:B-----5:R-:W-:Y:S01]  /*9310*/  F2FP.BF16.PACK_AB R23, R54, R43 ;  /* 0x0000002b3617723e */ /* 0x020fe200000010ff */
[-C--:B------:R-:W-:Y:S01]  /*9320*/  FMUL.FTZ R104, R104, R71.reuse ;  /* 0x0000004768687220 */ /* 0x080fe20000410000 */
[----:B------:R-:W2:Y:S01]  /*9330*/  MUFU.EX2 R47, R47 ;  /* 0x0000002f002f7308 */ /* 0x000ea20000000800 */
[----:B------:R-:W-:Y:S02]  /*9340*/  FMUL.FTZ R105, R105, R71 ;  /* 0x0000004769697220 */ /* 0x000fe40000410000 */
[-C--:B------:R-:W-:Y:S02]  /*9350*/  FMUL.FTZ R106, R106, R69.reuse ;  /* 0x000000456a6a7220 */ /* 0x080fe40000410000 */
[----:B------:R-:W-:Y:S01]  /*9360*/  FMUL.FTZ R107, R107, R69 ;  /* 0x000000456b6b7220 */ /* 0x000fe20000410000 */
[----:B-1----:R-:W-:Y:S01]  /*9370*/  HMMA.16816.F32.BF16 R4, R20, R8, R4 ;  /* 0x000000081404723c */ /* 0x002fe20000041804 */
[-C--:B------:R-:W-:Y:S01]  /*9380*/  FMUL.FTZ R96, R96, R71.reuse ;  /* 0x0000004760607220 */ /* 0x080fe20000410000 */
[----:B------:R-:W-:Y:S01]  /*9390*/  MUFU.EX2 R56, R56 ;  /* 0x0000003800387308 */ /* 0x000fe20000000800 */
[----:B------:R-:W-:-:S02]  /*93a0*/  FMUL.FTZ R97, R97, R71 ;  /* 0x0000004761617220 */ /* 0x000fc40000410000 */
[-C--:B------:R-:W-:Y:S02]  /*93b0*/  FMUL.FTZ R98, R98, R69.reuse ;  /* 0x0000004562627220 */ /* 0x080fe40000410000 */
[----:B------:R-:W-:Y:S01]  /*93c0*/  FMUL.FTZ R99, R99, R69 ;  /* 0x0000004563637220 */ /* 0x000fe20000410000 */
[C---:B------:R-:W-:Y:S01]  /*93d0*/  HMMA.16816.F32.BF16 R12, R20.reuse, R16, R12 ;  /* 0x00000010140c723c */ /* 0x040fe2000004180c */
[----:B------:R-:W-:Y:S01]  /*93e0*/  FFMA.FTZ R160, R89, R71, R160 ;  /* 0x0000004759a07223 */ /* 0x000fe200000100a0 */
[----:B------:R-:W1:Y:S01]  /*93f0*/  MUFU.EX2 R45, R45 ;  /* 0x0000002d002d7308 */ /* 0x000e620000000800 */
[----:B--2---:R-:W-:Y:S01]  /*9400*/  F2FP.BF16.PACK_AB R24, R47, R120 ;  /* 0x000000782f18723e */ /* 0x004fe200000010ff */
[----:B------:R-:W-:Y:S02]  /*9410*/  FFMA.FTZ R71, R76, c[0x0][0x23c], -R31 ;  /* 0x00008f004c477a23 */ /* 0x000fe4000001081f */
[----:B------:R-:W-:Y:S02]  /*9420*/  FFMA.FTZ R158, R91, R69, R158 ;  /* 0x000000455b9e7223 */ /* 0x000fe4000001009e */
[----:B------:R-:W-:Y:S01]  /*9430*/  HMMA.16816.F32.BF16 R8, R20, R10, R104 ;  /* 0x0000000a1408723c */ /* 0x000fe20000041868 */
[----:B------:R-:W-:Y:S01]  /*9440*/  LDSM.16.MT88.4 R104, [R121+0x3c00] ;  /* 0x003c00007968783b */ /* 0x000fe20000004200 */
[----:B------:R-:W-:Y:S01]  /*9450*/  MUFU.EX2 R49, R49 ;  /* 0x0000003100317308 */ /* 0x000fe20000000800 */
[----:B------:R-:W-:-:S02]  /*9460*/  FADD.FTZ R55, R55, R160 ;  /* 0x000000a037377221 */ /* 0x000fc40000010000 */
[----:B------:R-:W-:Y:S02]  /*9470*/  FADD.FTZ R158, R53, R158 ;  /* 0x0000009e359e7221 */ /* 0x000fe40000010000 */
[----:B------:R-:W-:Y:S01]  /*9480*/  FADD.FTZ R60, R60, R55 ;  /* 0x000000373c3c7221 */ /* 0x000fe20000010000 */
[----:B------:R-:W-:Y:S01]  /*9490*/  HMMA.16816.F32.BF16 R16, R20, R18, R96 ;  /* 0x000000121410723c */ /* 0x000fe20000041860 */
[----:B------:R-:W2:Y:S01]  /*94a0*/  LDSM.16.MT88.4 R20, [R126+0x3400] ;  /* 0x003400007e14783b */ /* 0x000ea20000004200 */
[----:B------:R-:W4:Y:S01]  /*94b0*/  MUFU.EX2 R64, R64 ;  /* 0x0000004000407308 */ /* 0x000f220000000800 */
[----:B-1----:R-:W-:Y:S01]  /*94c0*/  F2FP.BF16.PACK_AB R26, R45, R56 ;  /* 0x000000382d1a723e */ /* 0x002fe200000010ff */
[----:B------:R-:W-:Y:S02]  /*94d0*/  FADD.FTZ R43, R43, R158 ;  /* 0x0000009e2b2b7221 */ /* 0x000fe40000010000 */
[----:B------:R-:W-:Y:S02]  /*94e0*/  FFMA.FTZ R66, R72, c[0x0][0x23c], -R39 ;  /* 0x00008f0048427a23 */ /* 0x000fe40000010827 */
[----:B------:R-:W-:-:S02]  /*94f0*/  FADD.FTZ R54, R54, R43 ;  /* 0x0000002b36367221 */ /* 0x000fc40000010000 */
[----:B------:R-:W-:Y:S01]  /*9500*/  MUFU.EX2 R62, R62 ;  /* 0x0000003e003e7308 */ /* 0x000fe20000000800 */
[--C-:B------:R-:W-:Y:S02]  /*9510*/  FFMA.FTZ R44, R44, c[0x0][0x23c], -R31.reuse ;  /* 0x00008f002c2c7a23 */ /* 0x100fe4000001081f */
[--C-:B------:R-:W-:Y:S02]  /*9520*/  FFMA.FTZ R40, R40, c[0x0][0x23c], -R31.reuse ;  /* 0x00008f0028287a23 */ /* 0x100fe4000001081f */
[----:B------:R-:W-:Y:S02]  /*9530*/  FFMA.FTZ R43, R38, c[0x0][0x23c], -R31 ;  /* 0x00008f00262b7a23 */ /* 0x000fe4000001081f */
[----:B------:R-:W-:Y:S01]  /*9540*/  FFMA.FTZ R70, R70, c[0x0][0x23c], -R39 ;  /* 0x00008f0046467a23 */ /* 0x000fe20000010827 */
[----:B------:R-:W1:Y:S01]  /*9550*/  MUFU.EX2 R51, R51 ;  /* 0x0000003300337308 */ /* 0x000e620000000800 */
[----:B----4-:R-:W-:Y:S01]  /*9560*/  F2FP.BF16.PACK_AB R25, R64, R49 ;  /* 0x000000314019723e */ /* 0x010fe200000010ff */
[----:B------:R-:W-:-:S02]  /*9570*/  FADD.FTZ R49, R49, R54 ;  /* 0x0000003631317221 */ /* 0x000fc40000010000 */
[----:B------:R-:W-:Y:S02]  /*9580*/  FFMA.FTZ R89, R37, c[0x0][0x23c], -R39 ;  /* 0x00008f0025597a23 */ /* 0x000fe40000010827 */
[----:B------:R-:W-:Y:S02]  /*9590*/  FADD.FTZ R49, R64, R49 ;  /* 0x0000003140317221 */ /* 0x000fe40000010000 */
[----:B------:R-:W-:Y:S01]  /*95a0*/  MUFU.EX2 R140, R140 ;  /* 0x0000008c008c7308 */ /* 0x000fe20000000800 */
[----:B------:R-:W-:Y:S02]  /*95b0*/  FFMA.FTZ R37, R28, c[0x0][0x23c], -R31 ;  /* 0x00008f001c257a23 */ /* 0x000fe4000001081f */
[--C-:B------:R-:W-:Y:S02]  /*95c0*/  FFMA.FTZ R53, R68, c[0x0][0x23c], -R39.reuse ;  /* 0x00008f0044357a23 */ /* 0x100fe40000010827 */
[--C-:B------:R-:W-:Y:S02]  /*95d0*/  FFMA.FTZ R42, R42, c[0x0][0x23c], -R39.reuse ;  /* 0x00008f002a2a7a23 */ /* 0x100fe40000010827 */
[----:B------:R-:W-:Y:S01]  /*95e0*/  FFMA.FTZ R36, R36, c[0x0][0x23c], -R39 ;  /* 0x00008f0024247a23 */ /* 0x000fe20000010827 */
[----:B-1----:R-:W-:Y:S01]  /*95f0*/  F2FP.BF16.PACK_AB R27, R51, R62 ;  /* 0x0000003e331b723e */ /* 0x002fe200000010ff */
[----:B------:R-:W1:Y:S01]  /*9600*/  MUFU.EX2 R63, R63 ;  /* 0x0000003f003f7308 */ /* 0x000e620000000800 */
[----:B------:R-:W-:-:S02]  /*9610*/  FADD.FTZ R62, R62, R49 ;  /* 0x000000313e3e7221 */ /* 0x000fc40000010000 */
[--C-:B------:R-:W-:Y:S02]  /*9620*/  FFMA.FTZ R30, R30, c[0x0][0x23c], -R31.reuse ;  /* 0x00008f001e1e7a23 */ /* 0x100fe4000001081f */
[----:B------:R-:W-:Y:S01]  /*9630*/  FADD.FTZ R62, R51, R62 ;  /* 0x0000003e333e7221 */ /* 0x000fe20000010000 */
[C---:B---3--:R-:W-:Y:S01]  /*9640*/  HMMA.16816.F32.BF16 R4, R24.reuse, R32, R4 ;  /* 0x000000201804723c */ /* 0x048fe20000041804 */
        /* <DEDUP_REMOVED lines=10> */
[----:B-1----:R-:W-:-:S02]  /*96f0*/  F2FP.BF16.PACK_AB R24, R63, R140 ;  /* 0x0000008c3f18723e */ /* 0x002fc400000010ff */
[----:B----4-:R-:W-:Y:S01]  /*9700*/  F2FP.BF16.PACK_AB R26, R57, R92 ;  /* 0x0000005c391a723e */ /* 0x010fe200000010ff */
        /* <DEDUP_REMOVED lines=10> */
[C---:B---3--:R-:W-:Y:S02]  /*97b0*/  HMMA.16816.F32.BF16 R4, R24.reuse, R32, R4 ;  /* 0x000000201804723c */ /* 0x048fe40000041804 */
[----:B------:R-:W-:Y:S05]  /*97c0*/  MUFU.EX2 R150, R150 ;  /* 0x0000009600967308 */ /* 0x000fea0000000800 */
[--C-:B------:R-:W-:Y:S01]  /*97d0*/  FFMA.FTZ R32, R154, c[0x0][0x23c], -R39.reuse ;  /* 0x00008f009a207a23 */ /* 0x100fe20000010827 */
[----:B------:R-:W-:Y:S01]  /*97e0*/  HMMA.16816.F32.BF16 R8, R24, R34, R8 ;  /* 0x000000221808723c */ /* 0x000fe20000041808 */
[----:B------:R-:W-:Y:S01]  /*97f0*/  FFMA.FTZ R33, R162, c[0x0][0x23c], -R39 ;  /* 0x00008f00a2217a23 */ /* 0x000fe20000010827 */
[----:B------:R-:W-:Y:S01]  /*9800*/  MUFU.EX2 R69, R148 ;  /* 0x0000009400457308 */ /* 0x000fe20000000800 */
[----:B------:R-:W-:-:S02]  /*9810*/  FFMA.FTZ R154, R75, c[0x0][0x23c], -R31 ;  /* 0x00008f004b9a7a23 */ /* 0x000fc4000001081f */
[----:B------:R-:W-:Y:S02]  /*9820*/  FFMA.FTZ R75, R50, c[0x0][0x23c], -R31 ;  /* 0x00008f00324b7a23 */ /* 0x000fe4000001081f */
[--C-:B------:R-:W-:Y:S01]  /*9830*/  FFMA.FTZ R34, R164, c[0x0][0x23c], -R39.reuse ;  /* 0x00008f00a4227a23 */ /* 0x100fe20000010827 */
[C---:B--2---:R-:W-:Y:S01]  /*9840*/  HMMA.16816.F32.BF16 R12, R24.reuse, R20, R12 ;  /* 0x00000014180c723c */ /* 0x044fe2000004180c */
[--C-:B------:R-:W-:Y:S01]  /*9850*/  FFMA.FTZ R35, R130, c[0x0][0x23c], -R39.reuse ;  /* 0x00008f0082237a23 */ /* 0x100fe20000010827 */
[----:B------:R-:W-:Y:S05]  /*9860*/  MUFU.EX2 R33, R33 ;  /* 0x0000002100217308 */ /* 0x000fea0000000800 */
[--C-:B------:R-:W-:Y:S01]  /*9870*/  FFMA.FTZ R21, R82, c[0x0][0x23c], -R39.reuse ;  /* 0x00008f0052157a23 */ /* 0x100fe20000010827 */
[----:B------:R-:W-:Y:S01]  /*9880*/  HMMA.16816.F32.BF16 R16, R24, R22, R16 ;  /* 0x000000161810723c */ /* 0x000fe20000041810 */
[----:B------:R-:W-:Y:S01]  /*9890*/  FFMA.FTZ R20, R128, c[0x0][0x23c], -R39 ;  /* 0x00008f0080147a23 */ /* 0x000fe20000010827 */
[----:B------:R-:W1:Y:S05]  /*98a0*/  MUFU.EX2 R34, R34 ;  /* 0x0000002200227308 */ /* 0x000e6a0000000800 */
[----:B------:R-:W-:-:S02]  /*98b0*/  FFMA.FTZ R25, R152, c[0x0][0x23c], -R31 ;  /* 0x00008f0098197a23 */ /* 0x000fc4000001081f */
[--C-:B------:R-:W-:Y:S01]  /*98c0*/  FFMA.FTZ R24, R80, c[0x0][0x23c], -R39.reuse ;  /* 0x00008f0050187a23 */ /* 0x100fe20000010827 */
[----:B------:R-:W2:Y:S01]  /*98d0*/  MUFU.EX2 R32, R32 ;  /* 0x0000002000207308 */ /* 0x000ea20000000800 */
[--C-:B------:R-:W-:Y:S02]  /*98e0*/  FFMA.FTZ R27, R74, c[0x0][0x23c], -R39.reuse ;  /* 0x00008f004a1b7a23 */ /* 0x100fe40000010827 */
[--C-:B------:R-:W-:Y:S02]  /*98f0*/  FFMA.FTZ R26, R146, c[0x0][0x23c], -R39.reuse ;  /* 0x00008f00921a7a23 */ /* 0x100fe40000010827 */
[----:B------:R-:W-:Y:S02]  /*9900*/  FFMA.FTZ R23, R144, c[0x0][0x23c], -R39 ;  /* 0x00008f0090177a23 */ /* 0x000fe40000010827 */
[--C-:B------:R-:W-:Y:S01]  /*9910*/  FFMA.FTZ R80, R136, c[0x0][0x23c], -R31.reuse ;  /* 0x00008f0088507a23 */ /* 0x100fe2000001081f */
[----:B------:R-:W3:Y:S01]  /*9920*/  MUFU.EX2 R154, R154 ;  /* 0x0000009a009a7308 */ /* 0x000ee20000000800 */
[----:B-1----:R-:W-:Y:S01]  /*9930*/  F2FP.BF16.PACK_AB R96, R34, R65 ;  /* 0x000000412260723e */ /* 0x002fe200000010ff */
[----:B------:R-:W-:-:S02]  /*9940*/  FFMA.FTZ R74, R78, c[0x0][0x23c], -R31 ;  /* 0x00008f004e4a7a23 */ /* 0x000fc4000001081f */
[----:B------:R-:W-:-:S04]  /*9950*/  FFMA.FTZ R22, R122, c[0x0][0x23c], -R39 ;  /* 0x00008f007a167a23 */ /* 0x000fc80000010827 */
[----:B------:R-:W1:Y:S01]  /*9960*/  MUFU.EX2 R25, R25 ;  /* 0x0000001900197308 */ /* 0x000e620000000800 */
[----:B--2---:R-:W-:Y:S02]  /*9970*/  F2FP.BF16.PACK_AB R98, R32, R33 ;  /* 0x000000212062723e */ /* 0x004fe400000010ff */
[----:B---3--:R-:W-:-:S05]  /*9980*/  F2FP.BF16.PACK_AB R97, R67, R154 ;  /* 0x0000009a4361723e */ /* 0x008fca00000010ff */
[----:B------:R-:W2:Y:S01]  /*9990*/  MUFU.EX2 R26, R26 ;  /* 0x0000001a001a7308 */ /* 0x000ea20000000800 */
[----:B------:R-:W-:-:S04]  /*99a0*/  FADD.FTZ R154, R154, R59 ;  /* 0x0000003b9a9a7221 */ /* 0x000fc80000010000 */
[----:B------:R-:W-:Y:S01]  /*99b0*/  FADD.FTZ R67, R67, R154 ;  /* 0x0000009a43437221 */ /* 0x000fe20000010000 */
[----:B-1----:R-:W-:Y:S02]  /*99c0*/  F2FP.BF16.PACK_AB R99, R25, R150 ;  /* 0x000000961963723e */ /* 0x002fe400000010ff */
[----:B------:R-:W-:Y:S01]  /*99d0*/  MUFU.EX2 R23, R23 ;  /* 0x0000001700177308 */ /* 0x000fe20000000800 */
[----:B------:R-:W-:Y:S01]  /*99e0*/  FADD.FTZ R150, R150, R67 ;  /* 0x0000004396967221 */ /* 0x000fe20000010000 */
[----:B------:R-:W-:-:S03]  /*99f0*/  MOV R67, R2 ;  /* 0x0000000200437202 */ /* 0x000fc60000000f00 */
[----:B------:R-:W-:Y:S01]  /*9a00*/  FADD.FTZ R25, R25, R150 ;  /* 0x0000009619197221 */ /* 0x000fe20000010000 */
[C---:B------:R-:W-:Y:S01]  /*9a10*/  HMMA.16816.F32.BF16 R108, R96.reuse, R104, R4 ;  /* 0x00000068606c723c */ /* 0x040fe20000041804 */
[----:B------:R-:W1:Y:S01]  /*9a20*/  LDSM.16.MT88.4 R4, [R126+0x3c00] ;  /* 0x003c00007e04783b */ /* 0x000e620000004200 */
[----:B------:R-:W-:Y:S06]  /*9a30*/  MUFU.EX2 R134, R134 ;  /* 0x0000008600867308 */ /* 0x000fec0000000800 */
[C---:B------:R-:W-:Y:S01]  /*9a40*/  HMMA.16816.F32.BF16 R104, R96.reuse, R106, R8 ;  /* 0x0000006a6068723c */ /* 0x040fe20000041808 */
[----:B------:R-:W3:Y:S01]  /*9a50*/  LDSM.16.MT88.4 R8, [R126+0x4000] ;  /* 0x004000007e08783b */ /* 0x000ee20000004200 */
[----:B------:R-:W-:Y:S08]  /*9a60*/  MUFU.EX2 R80, R80 ;  /* 0x0000005000507308 */ /* 0x000ff00000000800 */
[----:B------:R-:W4:Y:S08]  /*9a70*/  MUFU.EX2 R73, R73 ;  /* 0x0000004900497308 */ /* 0x000f300000000800 */
[----:B------:R-:W-:Y:S08]  /*9a80*/  MUFU.EX2 R74, R74 ;  /* 0x0000004a004a7308 */ /* 0x000ff00000000800 */
[----:B------:R-:W5:Y:S01]  /*9a90*/  MUFU.EX2 R71, R71 ;  /* 0x0000004700477308 */ /* 0x000f620000000800 */
[C---:B-1----:R-:W-:Y:S01]  /*9aa0*/  HMMA.16816.F32.BF16 R100, R96.reuse, R4, R12 ;  /* 0x000000046064723c */ /* 0x042fe2000004180c */
[----:B------:R-:W1:Y:S06]  /*9ab0*/  LDSM.16.MT88.4 R12, [R121+0x4000] ;  /* 0x00400000790c783b */ /* 0x000e6c0000004200 */
[----:B------:R-:W-:Y:S01]  /*9ac0*/  MUFU.EX2 R35, R35 ;  /* 0x0000002300237308 */ /* 0x000fe20000000800 */
[----:B--2---:R-:W-:Y:S01]  /*9ad0*/  F2FP.BF16.PACK_AB R4, R69, R26 ;  /* 0x0000001a4504723e */ /* 0x004fe200000010ff */
[----:B------:R-:W-:Y:S01]  /*9ae0*/  HMMA.16816.F32.BF16 R96, R96, R6, R16 ;  /* 0x000000066060723c */ /* 0x000fe20000041810 */
[----:B------:R-:W2:Y:S01]  /*9af0*/  LDSM.16.MT88.4 R16, [R121+0x4400] ;  /* 0x004400007910783b */ /* 0x000ea20000004200 */
[----:B----4-:R-:W-:-:S04]  /*9b00*/  F2FP.BF16.PACK_AB R5, R73, R80 ;  /* 0x000000504905723e */ /* 0x010fc800000010ff */
[----:B------:R-:W4:Y:S01]  /*9b10*/  MUFU.EX2 R24, R24 ;  /* 0x0000001800187308 */ /* 0x000f220000000800 */
[----:B------:R-:W-:Y:S01]  /*9b20*/  FADD.FTZ R80, R80, R25 ;  /* 0x0000001950507221 */ /* 0x000fe20000010000 */
[----:B------:R-:W-:-:S03]  /*9b30*/  F2FP.BF16.PACK_AB R6, R134, R23 ;  /* 0x000000178606723e */ /* 0x000fc600000010ff */
[----:B------:R-:W-:Y:S01]  /*9b40*/  FADD.FTZ R73, R73, R80 ;  /* 0x0000005049497221 */ /* 0x000fe20000010000 */
[----:B-----5:R-:W-:Y:S02]  /*9b50*/  F2FP.BF16.PACK_AB R7, R71, R74 ;  /* 0x0000004a4707723e */ /* 0x020fe400000010ff */
[----:B------:R-:W-:Y:S01]  /*9b60*/  MUFU.EX2 R21, R21 ;  /* 0x0000001500157308 */ /* 0x000fe20000000800 */
[----:B------:R-:W-:-:S04]  /*9b70*/  FADD.FTZ R74, R74, R73 ;  /* 0x000000494a4a7221 */ /* 0x000fc80000010000 */
[C---:B---3--:R-:W-:Y:S01]  /*9b80*/  HMMA.16816.F32.BF16 R100, R4.reuse, R8, R100 ;  /* 0x000000080464723c */ /* 0x048fe20000041864 */
[----:B------:R-:W-:Y:S02]  /*9b90*/  FADD.FTZ R71, R71, R74 ;  /* 0x0000004a47477221 */ /* 0x000fe40000010000 */
[----:B------:R-:W3:Y:S04]  /*9ba0*/  MUFU.EX2 R22, R22 ;  /* 0x0000001600167308 */ /* 0x000ee80000000800 */
[----:B------:R-:W-:Y:S01]  /*9bb0*/  FADD.FTZ R9, R41, R60 ;  /* 0x0000003c29097221 */ /* 0x000fe20000010000 */
[----:B------:R-:W-:Y:S01]  /*9bc0*/  HMMA.16816.F32.BF16 R96, R4, R10, R96 ;  /* 0x0000000a0460723c */ /* 0x000fe20000041860 */
[----:B------:R-:W-:Y:S02]  /*9bd0*/  FFMA.FTZ R41, R46, c[0x0][0x23c], -R31 ;  /* 0x00008f002e297a23 */ /* 0x000fe4000001081f */
[----:B------:R-:W-:Y:S01]  /*9be0*/  MUFU.EX2 R58, R58 ;  /* 0x0000003a003a7308 */ /* 0x000fe20000000800 */
[----:B------:R-:W-:-:S02]  /*9bf0*/  FADD.FTZ R120, R120, R9 ;  /* 0x0000000978787221 */ /* 0x000fc40000010000 */
[----:B------:R-:W-:Y:S02]  /*9c00*/  LDSM.16.MT88.4 R8, [R121+0x4800] ;  /* 0x004800007908783b */ /* 0x000fe40000004200 */
[----:B------:R-:W-:Y:S01]  /*9c10*/  FADD.FTZ R47, R47, R120 ;  /* 0x000000782f2f7221 */ /* 0x000fe20000010000 */
[----:B-1----:R-:W-:Y:S02]  /*9c20*/  HMMA.16816.F32.BF16 R108, R4, R12, R108 ;  /* 0x0000000c046c723c */ /* 0x002fe4000004186c */
[----:B------:R-:W1:Y:S01]  /*9c30*/  MUFU.EX2 R75, R75 ;  /* 0x0000004b004b7308 */ /* 0x000e620000000800 */
[----:B------:R-:W-:-:S04]  /*9c40*/  FADD.FTZ R56, R56, R47 ;  /* 0x0000002f38387221 */ /* 0x000fc80000010000 */
[----:B------:R-:W-:Y:S01]  /*9c50*/  FADD.FTZ R45, R45, R56 ;  /* 0x000000382d2d7221 */ /* 0x000fe20000010000 */
[----:B------:R-:W-:Y:S01]  /*9c60*/  HMMA.16816.F32.BF16 R104, R4, R14, R104 ;  /* 0x0000000e0468723c */ /* 0x000fe20000041868 */
[----:B------:R-:W5:Y:S01]  /*9c70*/  LDSM.16.MT88.4 R12, [R126+0x4400] ;  /* 0x004400007e0c783b */ /* 0x000f620000004200 */
[----:B------:R-:W-:Y:S01]  /*9c80*/  MUFU.EX2 R48, R48 ;  /* 0x0000003000307308 */ /* 0x000fe20000000800 */
[----:B------:R-:W-:-:S04]  /*9c90*/  FADD.FTZ R140, R140, R45 ;  /* 0x0000002d8c8c7221 */ /* 0x000fc80000010000 */
[----:B----4-:R-:W-:Y:S01]  /*9ca0*/  F2FP.BF16.PACK_AB R4, R24, R35 ;  /* 0x000000231804723e */ /* 0x010fe200000010ff */
[----:B------:R-:W-:Y:S01]  /*9cb0*/  FADD.FTZ R63, R63, R140 ;  /* 0x0000008c3f3f7221 */ /* 0x000fe20000010000 */
[----:B---3--:R-:W-:Y:S01]  /*9cc0*/  F2FP.BF16.PACK_AB R6, R22, R21 ;  /* 0x000000151606723e */ /* 0x008fe200000010ff */
[----:B------:R-:W3:Y:S01]  /*9cd0*/  MUFU.EX2 R77, R77 ;  /* 0x0000004d004d7308 */ /* 0x000ee20000000800 */
[----:B-1----:R-:W-:Y:S01]  /*9ce0*/  F2FP.BF16.PACK_AB R5, R75, R58 ;  /* 0x0000003a4b05723e */ /* 0x002fe200000010ff */
[----:B------:R-:W-:Y:S02]  /*9cf0*/  FADD.FTZ R92, R92, R63 ;  /* 0x0000003f5c5c7221 */ /* 0x000fe40000010000 */
[----:B------:R-:W-:Y:S02]  /*9d00*/  FADD.FTZ R58, R58, R71 ;  /* 0x000000473a3a7221 */ /* 0x000fe40000010000 */
[----:B------:R-:W-:Y:S02]  /*9d10*/  FADD.FTZ R92, R57, R92 ;  /* 0x0000005c395c7221 */ /* 0x000fe40000010000 */
[----:B------:R-:W-:Y:S01]  /*9d20*/  MUFU.EX2 R20, R20 ;  /* 0x0000001400147308 */ /* 0x000fe20000000800 */
[----:B------:R-:W-:-:S02]  /*9d30*/  FADD.FTZ R75, R75, R58 ;  /* 0x0000003a4b4b7221 */ /* 0x000fc40000010000 */
[----:B------:R-:W-:-:S04]  /*9d40*/  FADD.FTZ R65, R65, R92 ;  /* 0x0000005c41417221 */ /* 0x000fc80000010000 */
[----:B------:R-:W-:Y:S01]  /*9d50*/  FADD.FTZ R34, R34, R65 ;  /* 0x0000004122227221 */ /* 0x000fe20000010000 */
[----:B---3--:R-:W-:Y:S01]  /*9d60*/  F2FP.BF16.PACK_AB R7, R77, R48 ;  /* 0x000000304d07723e */ /* 0x008fe200000010ff */
[----:B------:R-:W1:Y:S01]  /*9d70*/  MUFU.EX2 R27, R27 ;  /* 0x0000001b001b7308 */ /* 0x000e620000000800 */
[----:B------:R-:W-:-:S05]  /*9d80*/  MOV R65, R0 ;  /* 0x0000000000417202 */ /* 0x000fca0000000f00 */
[C---:B--2---:R-:W-:Y:S02]  /*9d90*/  HMMA.16816.F32.BF16 R108, R4.reuse, R16, R108 ;  /* 0x00000010046c723c */ /* 0x044fe4000004186c */
[----:B------:R-:W-:Y:S06]  /*9da0*/  MUFU.EX2 R66, R66 ;  /* 0x0000004200427308 */ /* 0x000fec0000000800 */
[C---:B------:R-:W-:Y:S01]  /*9db0*/  HMMA.16816.F32.BF16 R104, R4.reuse, R18, R104 ;  /* 0x000000120468723c */ /* 0x040fe20000041868 */
[----:B------:R-:W2:Y:S01]  /*9dc0*/  LDSM.16.MT88.4 R16, [R126+0x4800] ;  /* 0x004800007e10783b */ /* 0x000ea20000004200 */
[----:B------:R-:W3:Y:S06]  /*9dd0*/  MUFU.EX2 R55, R70 ;  /* 0x0000004600377308 */ /* 0x000eec0000000800 */
[C---:B-----5:R-:W-:Y:S02]  /*9de0*/  HMMA.16816.F32.BF16 R100, R4.reuse, R12, R100 ;  /* 0x0000000c0464723c */ /* 0x060fe40000041864 */
        /* <DEDUP_REMOVED lines=15> */
[----:B------:R-:W-:Y:S06]  /*9ee0*/  HMMA.16816.F32.BF16 R104, R4, R10, R104 ;  /* 0x0000000a0468723c */ /* 0x000fec0000041868 */
[----:B------:R-:W3:Y:S01]  /*9ef0*/  MUFU.EX2 R89, R89 ;  /* 0x0000005900597308 */ /* 0x000ee20000000800 */
[----:B------:R-:W-:-:S04]  /*9f00*/  FADD.FTZ R9, R32, R9 ;  /* 0x0000000920097221 */ /* 0x000fc80000010000 */
[----:B------:R-:W-:Y:S01]  /*9f10*/  FADD.FTZ R28, R26, R9 ;  /* 0x000000091a1c7221 */ /* 0x000fe20000010000 */
[----:B--2---:R-:W-:Y:S01]  /*9f20*/  HMMA.16816.F32.BF16 R100, R4, R16, R100 ;  /* 0x000000100464723c */ /* 0x004fe20000041864 */
[----:B------:R-:W-:Y:S01]  /*9f30*/  FFMA.FTZ R26, R29, c[0x0][0x23c], -R31 ;  /* 0x00008f001d1a7a23 */ /* 0x000fe2000001081f */
[----:B------:R-:W-:Y:S01]  /*9f40*/  MUFU.EX2 R30, R30 ;  /* 0x0000001e001e7308 */ /* 0x000fe20000000800 */
[----:B------:R-:W2:Y:S01]  /*9f50*/  LDSM.16.MT88.4 R8, [R126+0x4c00] ;  /* 0x004c00007e08783b */ /* 0x000ea20000004200 */
[----:B------:R-:W-:-:S04]  /*9f60*/  FADD.FTZ R28, R69, R28 ;  /* 0x0000001c451c7221 */ /* 0x000fc80000010000 */
[----:B------:R-:W-:Y:S01]  /*9f70*/  FADD.FTZ R23, R23, R28 ;  /* 0x0000001c17177221 */ /* 0x000fe20000010000 */
[----:B------:R-:W-:Y:S01]  /*9f80*/  HMMA.16816.F32.BF16 R96, R4, R18, R96 ;  /* 0x000000120460723c */ /* 0x000fe20000041860 */
[----:B------:R-:W5:Y:S02]  /*9f90*/  MUFU.EX2 R37, R37 ;  /* 0x0000002500257308 */ /* 0x000f640000000800 */
[----:B------:R-:W-:-:S04]  /*9fa0*/  FADD.FTZ R134, R134, R23 ;  /* 0x0000001786867221 */ /* 0x000fc80000010000 */
[----:B------:R-:W-:Y:S01]  /*9fb0*/  FADD.FTZ R35, R35, R134 ;  /* 0x0000008623237221 */ /* 0x000fe20000010000 */
[----:B-1----:R-:W-:Y:S01]  /*9fc0*/  F2FP.BF16.PACK_AB R4, R42, R53 ;  /* 0x000000352a04723e */ /* 0x002fe200000010ff */
[----:B------:R-:W-:Y:S01]  /*9fd0*/  MUFU.EX2 R3, R3 ;  /* 0x0000000300037308 */ /* 0x000fe20000000800 */
[----:B---3--:R-:W-:Y:S01]  /*9fe0*/  F2FP.BF16.PACK_AB R6, R89, R36 ;  /* 0x000000245906723e */ /* 0x008fe200000010ff */
[----:B------:R-:W-:-:S06]  /*9ff0*/  FADD.FTZ R24, R24, R35 ;  /* 0x0000002318187221 */ /* 0x000fcc0000010000 */
[----:B------:R-:W1:Y:S01]  /*a000*/  MUFU.EX2 R26, R26 ;  /* 0x0000001a001a7308 */ /* 0x000e620000000800 */
[----:B-----5:R-:W-:Y:S02]  /*a010*/  F2FP.BF16.PACK_AB R5, R37, R30 ;  /* 0x0000001e2505723e */ /* 0x020fe400000010ff */
[----:B-1----:R-:W-:-:S07]  /*a020*/  F2FP.BF16.PACK_AB R7, R26, R3 ;  /* 0x000000031a07723e */ /* 0x002fce00000010ff */
[C---:B----4-:R-:W-:Y:S07]  /*a030*/  HMMA.16816.F32.BF16 R108, R4.reuse, R12, R108 ;  /* 0x0000000c046c723c */ /* 0x050fee000004186c */
[----:B------:R-:W-:Y:S01]  /*a040*/  FADD.FTZ R13, R21, R24 ;  /* 0x00000018150d7221 */ /* 0x000fe20000010000 */
[----:B--2---:R-:W-:Y:S01]  /*a050*/  HMMA.16816.F32.BF16 R100, R4, R8, R100 ;  /* 0x000000080464723c */ /* 0x004fe20000041864 */
[----:B------:R-:W-:Y:S02]  /*a060*/  FADD.FTZ R12, R48, R75 ;  /* 0x0000004b300c7221 */ /* 0x000fe40000010000 */
[----:B------:R-:W-:-:S02]  /*a070*/  FADD.FTZ R13, R22, R13 ;  /* 0x0000000d160d7221 */ /* 0x000fc40000010000 */
[----:B------:R-:W-:Y:S02]  /*a080*/  FADD.FTZ R12, R77, R12 ;  /* 0x0000000c4d0c7221 */ /* 0x000fe40000010000 */
        /* <DEDUP_REMOVED lines=17> */
[----:B------:R-:W-:Y:S02]  /*a1a0*/  FADD.FTZ R91, R26, R3 ;  /* 0x000000031a5b7221 */ /* 0x000fe40000010000 */
.L_x_4308:
[----:B------:R-:W-:-:S13]  /*a1b0*/  ISETP.GE.AND P0, PT, R90, 0x1, PT ;  /* 0x000000015a00780c */ /* 0x000fda0003f06270 */
[----:B------:R-:W-:Y:S05]  /*a1c0*/  @!P0 BRA `(.L_x_4316) ;  /* 0x000038e000008947 */ /* 0x000fea0003800000 */
[----:B------:R-:W-:Y:S01]  /*a1d0*/  IMAD.MOV.U32 R123, RZ, RZ, c[0x0][0x1a0] ;  /* 0x00006800ff7b7624 */ /* 0x000fe200078e00ff */
[----:B------:R-:W-:Y:S02]  /*a1e0*/  MOV R92, R65 ;  /* 0x00000041005c7202 */ /* 0x000fe40000000f00 */
[----:B------:R-:W-:Y:S01]  /*a1f0*/  MOV R93, R67 ;  /* 0x00000043005d7202 */ /* 0x000fe20000000f00 */
[----:B------:R-:W-:-:S05]  /*a200*/  IMAD.U32 R122, R123, -0x80, RZ ;  /* 0xffffff807b7a7824 */ /* 0x000fca00078e00ff */
[----:B------:R-:W-:Y:S02]  /*a210*/  SHF.R.S32.HI R120, RZ, 0x1f, R122 ;  /* 0x0000001fff787819 */ /* 0x000fe4000001147a */
.L_x_4320:
        /* <DEDUP_REMOVED lines=64> */
.L_x_4317:
[----:B------:R-:W-:Y:S02]  /*a620*/  ISETP.GE.AND P2, PT, R114, c[0x0][0x220], PT ;  /* 0x0000880072007a0c */ /* 0x000fe40003f46270 */
[C---:B------:R-:W-:Y:S04]  /*a630*/  LEA R128, P4, R136.reuse, R132, 0x1 ;  /* 0x0000008488807211 */ /* 0x040fe800078808ff */
[CC--:B------:R-:W-:Y:S07]  /*a640*/  LEA.HI.X R129, R136.reuse, R133.reuse, R130, 0x1, P4 ;  /* 0x0000008588817211 */ /* 0x0c0fee00020f0c82 */
[----:B------:R-:W-:Y:S01]  /*a650*/  @P2 STS.64 [R94+0x3008], RZ ;  /* 0x003008ff5e002388 */ /* 0x000fe20000000a00 */
[C---:B------:R-:W-:Y:S02]  /*a660*/  @!P2 LEA R135, P0, R123.reuse, R136, 0x6 ;  /* 0x000000887b87a211 */ /* 0x040fe400078030ff */
[----:B------:R-:W-:Y:S02]  /*a670*/  @!P2 IADD3 R131, P3, R136, UR5, RZ ;  /* 0x000000058883ac10 */ /* 0x000fe4000ff7e0ff */
[----:B------:R-:W-:Y:S01]  /*a680*/  @!P2 MOV R134, c[0x0][0x1a4] ;  /* 0x000069000086aa02 */ /* 0x000fe20000000f00 */
[----:B------:R-:W-:Y:S01]  /*a690*/  @P2 STS [R94+0x3000], RZ ;  /* 0x003000ff5e002388 */ /* 0x000fe20000000800 */
[-C--:B------:R-:W-:Y:S02]  /*a6a0*/  @!P2 MOV R137, R130.reuse ;  /* 0x000000820089a202 */ /* 0x080fe40000000f00 */
[----:B------:R-:W-:Y:S01]  /*a6b0*/  @!P2 LEA.HI.X R134, R123, R130, R134, 0x6, P0 ;  /* 0x000000827b86a211 */ /* 0x000fe200000f3486 */
[----:B------:R-:W-:Y:S01]  /*a6c0*/  @P2 STS [R94+0x3004], RZ ;  /* 0x003004ff5e002388 */ /* 0x000fe20000000800 */
[-C--:B------:R-:W-:Y:S01]  /*a6d0*/  @!P2 LEA R138, P0, R135, R132.reuse, 0x1 ;  /* 0x00000084878aa211 */ /* 0x080fe200078008ff */
[----:B------:R-:W-:Y:S01]  /*a6e0*/  @!P2 IMAD.WIDE.U32 R136, R123, 0x60, R136 ;  /* 0x000000607b88a825 */ /* 0x000fe200078e0088 */
[----:B------:R-:W-:Y:S01]  /*a6f0*/  @!P2 IADD3.X R130, R130, UR7, RZ, P3, !PT ;  /* 0x000000078282ac10 */ /* 0x000fe20009ffe4ff */
[----:B------:R-:W-:Y:S01]  /*a700*/  @!PT LDS RZ, [RZ] ;  /* 0x00000000fffff984 */ /* 0x000fe20000000800 */
[----:B------:R-:W-:Y:S01]  /*a710*/  @!PT LDS RZ, [RZ] ;  /* 0x00000000fffff984 */ /* 0x000fe20000000800 */
[----:B------:R-:W-:Y:S01]  /*a720*/  @!PT LDS RZ, [RZ] ;  /* 0x00000000fffff984 */ /* 0x000fe20000000800 */
[----:B------:R1:W-:Y:S01]  /*a730*/  @!P2 LDGSTS.E.BYPASS.LTC128B.128 [R94+0x3000], [R128.64] ;  /* 0x03000000805eafae */ /* 0x0003e2000b901d4c */
[-C--:B------:R-:W-:Y:S02]  /*a740*/  @!P2 LEA R140, P3, R131, R132.reuse, 0x1 ;  /* 0x00000084838ca211 */ /* 0x080fe400078608ff */
[-C--:B------:R-:W-:Y:S02]  /*a750*/  @!P2 LEA.HI.X R139, R135, R133.reuse, R134, 0x1, P0 ;  /* 0x00000085878ba211 */ /* 0x080fe400000f0c86 */
[----:B------:R-:W-:Y:S02]  /*a760*/  @!P2 LEA.HI.X R141, R131, R133, R130, 0x1, P3 ;  /* 0x00000085838da211 */ /* 0x000fe400018f0c82 */
[C---:B------:R-:W-:Y:S01]  /*a770*/  @!P2 LEA R130, P0, R136.reuse, R132, 0x1 ;  /* 0x000000848882a211 */ /* 0x040fe200078008ff */
        /* <DEDUP_REMOVED lines=28> */
[----:B------:R-:W-:Y:S08]  /*a940*/  LDSM.16.M88.4 R20, [R84+0x400] ;  /* 0x000400005414783b */ /* 0x000ff00000000200 */
[----:B------:R-:W-:Y:S08]  /*a950*/  LDSM.16.M88.4 R24, [R85+0x1800] ;  /* 0x001800005518783b */ /* 0x000ff00000000200 */
[----:B------:R-:W2:Y:S08]  /*a960*/  LDSM.16.M88.4 R40, [R85+0x1c00] ;  /* 0x001c00005528783b */ /* 0x000eb00000000200 */
[----:B------:R-:W-:Y:S08]  /*a970*/  LDSM.16.M88.4 R32, [R84+0x800] ;  /* 0x000800005420783b */ /* 0x000ff00000000200 */
[----:B------:R-:W3:Y:S08]  /*a980*/  LDSM.16.M88.4 R36, [R84+0xc00] ;  /* 0x000c00005424783b */ /* 0x000ef00000000200 */
[----:B------:R-:W4:Y:S08]  /*a990*/  LDSM.16.M88.4 R52, [R85+0x2000] ;  /* 0x002000005534783b */ /* 0x000f300000000200 */
[----:B------:R-:W5:Y:S08]  /*a9a0*/  LDSM.16.M88.4 R48, [R85+0x2400] ;  /* 0x002400005530783b */ /* 0x000f700000000200 */
[----:B------:R-:W-:Y:S08]  /*a9b0*/  LDSM.16.M88.4 R56, [R85+0x2800] ;  /* 0x002800005538783b */ /* 0x000ff00000000200 */
[----:B------:R-:W1:Y:S08]  /*a9c0*/  LDSM.16.M88.4 R76, [R85+0x2c00] ;  /* 0x002c0000554c783b */ /* 0x000e700000000200 */
[----:B------:R-:W-:Y:S08]  /*a9d0*/  LDSM.16.M88.4 R80, [R84+0x1800] ;  /* 0x001800005450783b */ /* 0x000ff00000000200 */
[----:B------:R-:W1:Y:S01]  /*a9e0*/  LDSM.16.M88.4 R72, [R84+0x1c00] ;  /* 0x001c00005448783b */ /* 0x000e620000000200 */
        /* <DEDUP_REMOVED lines=9> */
[----:B------:R-:W-:Y:S01]  /*aa80*/  FMUL.FTZ R2, R6, c[0x0][0x2ec] ;  /* 0x0000bb0006027a20 */ /* 0x000fe20000410000 */
[----:B-----5:R-:W-:Y:S03]  /*aa90*/  HMMA.16816.F32.BF16 R44, R68, R48, RZ ;  /* 0x00000030442c723c */ /* 0x020fe600000418ff */
[----:B------:R-:W-:Y:S02]  /*aaa0*/  FMUL.FTZ R3, R5, c[0x0][0x2ec] ;  /* 0x0000bb0005037a20 */ /* 0x000fe40000410000 */
[----:B------:R-:W2:Y:S01]  /*aab0*/  MUFU.TANH R2, R2 ;  /* 0x0000000200027308 */ /* 0x000ea20000002400 */
[----:B------:R-:W-:Y:S02]  /*aac0*/  FMUL.FTZ R0, R4, c[0x0][0x2ec] ;  /* 0x0000bb0004007a20 */ /* 0x000fe40000410000 */
[----:B------:R-:W-:Y:S05]  /*aad0*/  HMMA.16816.F32.BF16 R8, R64, R14, R8 ;  /* 0x0000000e4008723c */ /* 0x000fea0000041808 */
[----:B------:R-:W-:Y:S02]  /*aae0*/  FMUL.FTZ R4, R7, c[0x0][0x2ec] ;  /* 0x0000bb0007047a20 */ /* 0x000fe40000410000 */
[----:B------:R-:W3:Y:S01]  /*aaf0*/  MUFU.TANH R0, R0 ;  /* 0x0000000000007308 */ /* 0x000ee20000002400 */
[C---:B------:R-:W-:Y:S08]  /*ab00*/  HMMA.16816.F32.BF16 R12, R68.reuse, R16, RZ ;  /* 0x00000010440c723c */ /* 0x040ff000000418ff */
[C---:B------:R-:W-:Y:S01]  /*ab10*/  HMMA.16816.F32.BF16 R16, R68.reuse, R18, RZ ;  /* 0x000000124410723c */ /* 0x040fe200000418ff */
[----:B------:R-:W4:Y:S07]  /*ab20*/  MUFU.TANH R3, R3 ;  /* 0x0000000300037308 */ /* 0x000f2e0000002400 */
[----:B------:R-:W-:Y:S01]  /*ab30*/  FMUL.FTZ R6, R10, c[0x0][0x2ec] ;  /* 0x0000bb000a067a20 */ /* 0x000fe20000410000 */
[----:B------:R-:W-:Y:S02]  /*ab40*/  HMMA.16816.F32.BF16 R48, R68, R50, RZ ;  /* 0x000000324430723c */ /* 0x000fe400000418ff */
[----:B------:R-:W1:Y:S01]  /*ab50*/  MUFU.TANH R4, R4 ;  /* 0x0000000400047308 */ /* 0x000e620000002400 */
[----:B------:R-:W-:Y:S02]  /*ab60*/  FMUL.FTZ R5, R8, c[0x0][0x2ec] ;  /* 0x0000bb0008057a20 */ /* 0x000fe40000410000 */
[----:B------:R-:W-:Y:S02]  /*ab70*/  FMUL.FTZ R8, R11, c[0x0][0x2ec] ;  /* 0x0000bb000b087a20 */ /* 0x000fe40000410000 */
[----:B------:R-:W-:Y:S01]  /*ab80*/  FMUL.FTZ R7, R9, c[0x0][0x2ec] ;  /* 0x0000bb0009077a20 */ /* 0x000fe20000410000 */
[C---:B------:R-:W-:Y:S04]  /*ab90*/  HMMA.16816.F32.BF16 R12, R64.reuse, R20, R12 ;  /* 0x00000014400c723c */ /* 0x040fe8000004180c */
[----:B------:R-:W1:Y:S04]  /*aba0*/  MUFU.TANH R5, R5 ;  /* 0x0000000500057308 */ /* 0x000e680000002400 */
[----:B------:R-:W-:Y:S06]  /*abb0*/  HMMA.16816.F32.BF16 R16, R64, R22, R16 ;  /* 0x000000164010723c */ /* 0x000fec0000041810 */
[----:B------:R-:W2:Y:S02]  /*abc0*/  MUFU.TANH R7, R7 ;  /* 0x0000000700077308 */ /* 0x000ea40000002400 */
[C---:B------:R-:W-:Y:S08]  /*abd0*/  HMMA.16816.F32.BF16 R20, R68.reuse, R24, RZ ;  /* 0x000000184414723c */ /* 0x040ff000000418ff */
[----:B------:R-:W2:Y:S01]  /*abe0*/  MUFU.TANH R6, R6 ;  /* 0x0000000600067308 */ /* 0x000ea20000002400 */
[C---:B------:R-:W-:Y:S03]  /*abf0*/  HMMA.16816.F32.BF16 R24, R68.reuse, R26, RZ ;  /* 0x0000001a4418723c */ /* 0x040fe600000418ff */
[----:B------:R-:W-:Y:S02]  /*ac00*/  FMUL.FTZ R10, R14, c[0x0][0x2ec] ;  /* 0x0000bb000e0a7a20 */ /* 0x000fe40000410000 */
[----:B------:R-:W-:Y:S02]  /*ac10*/  FMUL.FTZ R11, R13, c[0x0][0x2ec] ;  /* 0x0000bb000d0b7a20 */ /* 0x000fe40000410000 */
[----:B------:R-:W-:Y:S01]  /*ac20*/  FMUL.FTZ R14, R18, c[0x0][0x2ec] ;  /* 0x0000bb00120e7a20 */ /* 0x000fe20000410000 */
[----:B-1----:R-:W-:Y:S01]  /*ac30*/  HMMA.16816.F32.BF16 R60, R68, R76, RZ ;  /* 0x0000004c443c723c */ /* 0x002fe200000418ff */
        /* <DEDUP_REMOVED lines=8> */
[----:B------:R-:W5:Y:S03]  /*acc0*/  LDSM.16.M88.4 R32, [R84+0x1000] ;  /* 0x001000005420783b */ /* 0x000f660000000200 */
[----:B------:R-:W-:Y:S01]  /*acd0*/  FMUL.FTZ R15, R17, c[0x0][0x2ec] ;  /* 0x0000bb00110f7a20 */ /* 0x000fe20000410000 */
[----:B------:R-:W1:Y:S03]  /*ace0*/  MUFU.TANH R9, R9 ;  /* 0x0000000900097308 */ /* 0x000e660000002400 */
[C---:B------:R-:W-:Y:S07]  /*acf0*/  HMMA.16816.F32.BF16 R60, R64.reuse, R72, R60 ;  /* 0x00000048403c723c */ /* 0x040fee000004183c */
[----:B------:R-:W1:Y:S01]  /*ad00*/  MUFU.TANH R10, R10 ;  /* 0x0000000a000a7308 */ /* 0x000e620000002400 */
[----:B------:R-:W-:Y:S04]  /*ad10*/  FMUL.FTZ R18, R22, c[0x0][0x2ec] ;  /* 0x0000bb0016127a20 */ /* 0x000fe80000410000 */
        /* <DEDUP_REMOVED lines=18> */
[C---:B------:R-:W-:Y:S04]  /*ae40*/  HMMA.16816.F32.BF16 R52, R64.reuse, R34, R52 ;  /* 0x000000224034723c */ /* 0x040fe80000041834 */
[----:B------:R-:W-:Y:S02]  /*ae50*/  FMUL.FTZ R32, R43, c[0x0][0x2ec] ;  /* 0x0000bb002b207a20 */ /* 0x000fe40000410000 */
[----:B------:R-:W1:Y:S01]  /*ae60*/  MUFU.TANH R14, R14 ;  /* 0x0000000e000e7308 */ /* 0x000e620000002400 */
[----:B------:R-:W5:Y:S01]  /*ae70*/  LDSM.16.M88.4 R40, [R84+0x1400] ;  /* 0x001400005428783b */ /* 0x000f620000000200 */
[----:B------:R-:W-:Y:S08]  /*ae80*/  DEPBAR.LE SB0, 0x0 ;  /* 0x000080000000791a */ /* 0x000ff00000000000 */
[----:B------:R-:W1:Y:S01]  /*ae90*/  MUFU.TANH R16, R16 ;  /* 0x0000001000107308 */ /* 0x000e620000002400 */
[----:B------:R-:W-:Y:S01]  /*aea0*/  BAR.SYNC.DEFER_BLOCKING 0x0 ;  /* 0x0000000000007b1d */ /* 0x000fe20000010000 */
[----:B------:R-:W-:Y:S02]  /*aeb0*/  FMUL.FTZ R33, R36, c[0x0][0x2ec] ;  /* 0x0000bb0024217a20 */ /* 0x000fe40000410000 */
[----:B------:R-:W-:Y:S02]  /*aec0*/  FMUL.FTZ R35, R37, c[0x0][0x2ec] ;  /* 0x0000bb0025237a20 */ /* 0x000fe40000410000 */
[----:B------:R-:W-:Y:S02]  /*aed0*/  FMUL.FTZ R34, R38, c[0x0][0x2ec] ;  /* 0x0000bb0026227a20 */ /* 0x000fe40000410000 */
[----:B------:R-:W-:Y:S02]  /*aee0*/  FMUL.FTZ R36, R39, c[0x0][0x2ec] ;  /* 0x0000bb0027247a20 */ /* 0x000fe40000410000 */
[----:B------:R-:W1:Y:S01]  /*aef0*/  MUFU.TANH R17, R17 ;  /* 0x0000001100117308 */ /* 0x000e620000002400 */
[----:B------:R-:W-:Y:S02]  /*af00*/  FMUL.FTZ R37, R52, c[0x0][0x2ec] ;  /* 0x0000bb0034257a20 */ /* 0x000fe40000410000 */
[----:B------:R-:W-:Y:S02]  /*af10*/  FMUL.FTZ R39, R53, c[0x0][0x2ec] ;  /* 0x0000bb0035277a20 */ /* 0x000fe40000410000 */
[----:B------:R-:W-:Y:S05]  /*af20*/  FMUL.FTZ R38, R54, c[0x0][0x2ec] ;  /* 0x0000bb0036267a20 */ /* 0x000fea0000410000 */
[----:B------:R-:W1:Y:S10]  /*af30*/  MUFU.TANH R19, R19 ;  /* 0x0000001300137308 */ /* 0x000e740000002400 */
[----:B------:R-:W1:Y:S01]  /*af40*/  MUFU.TANH R18, R18 ;  /* 0x0000001200127308 */ /* 0x000e620000002400 */
[C---:B-----5:R-:W-:Y:S07]  /*af50*/  HMMA.16816.F32.BF16 R44, R64.reuse, R40, R44 ;  /* 0x00000028402c723c */ /* 0x060fee000004182c */
[----:B------:R-:W-:Y:S01]  /*af60*/  FMUL.FTZ R40, R55, c[0x0][0x2ec] ;  /* 0x0000bb0037287a20 */ /* 0x000fe20000410000 */
[----:B------:R-:W-:Y:S01]  /*af70*/  HMMA.16816.F32.BF16 R48, R64, R42, R48 ;  /* 0x0000002a4030723c */ /* 0x000fe20000041830 */
[----:B------:R-:W1:Y:S07]  /*af80*/  MUFU.TANH R20, R20 ;  /* 0x0000001400147308 */ /* 0x000e6e0000002400 */
[C---:B------:R-:W-:Y:S03]  /*af90*/  HMMA.16816.F32.BF16 R52, R68.reuse, R56, RZ ;  /* 0x000000384434723c */ /* 0x040fe600000418ff */
[----:B------:R-:W1:Y:S05]  /*afa0*/  MUFU.TANH R21, R21 ;  /* 0x0000001500157308 */ /* 0x000e6a0000002400 */
[C---:B------:R-:W-:Y:S01]  /*afb0*/  HMMA.16816.F32.BF16 R56, R68.reuse, R58, RZ ;  /* 0x0000003a4438723c */ /* 0x040fe200000418ff */
[----:B------:R-:W-:Y:S03]  /*afc0*/  FMUL.FTZ R41, R44, c[0x0][0x2ec] ;  /* 0x0000bb002c297a20 */ /* 0x000fe60000410000 */
[----:B------:R-:W-:Y:S01]  /*afd0*/  FMUL.FTZ R43, R45, c[0x0][0x2ec] ;  /* 0x0000bb002d2b7a20 */ /* 0x000fe20000410000 */
[----:B------:R-:W1:Y:S01]  /*afe0*/  MUFU.TANH R23, R23 ;  /* 0x0000001700177308 */ /* 0x000e620000002400 */
[----:B------:R-:W-:Y:S02]  /*aff0*/  FMUL.FTZ R42, R46, c[0x0][0x2ec] ;  /* 0x0000bb002e2a7a20 */ /* 0x000fe40000410000 */
[----:B------:R-:W-:Y:S01]  /*b000*/  HMMA.16816.F32.BF16 R68, R68, R78, RZ ;  /* 0x0000004e4444723c */ /* 0x000fe200000418ff */
[----:B------:R-:W-:Y:S03]  /*b010*/  FMUL.FTZ R44, R47, c[0x0][0x2ec] ;  /* 0x0000bb002f2c7a20 */ /* 0x000fe60000410000 */
[----:B------:R-:W-:Y:S02]  /*b020*/  FMUL.FTZ R45, R48, c[0x0][0x2ec] ;  /* 0x0000bb00302d7a20 */ /* 0x000fe40000410000 */
[----:B------:R-:W-:Y:S01]  /*b030*/  FMUL.FTZ R47, R49, c[0x0][0x2ec] ;  /* 0x0000bb00312f7a20 */ /* 0x000fe20000410000 */
[----:B------:R-:W1:Y:S01]  /*b040*/  MUFU.TANH R22, R22 ;  /* 0x0000001600167308 */ /* 0x000e620000002400 */
[C---:B------:R-:W-:Y:S05]  /*b050*/  HMMA.16816.F32.BF16 R52, R64.reuse, R80, R52 ;  /* 0x000000504034723c */ /* 0x040fea0000041834 */
[----:B------:R-:W-:Y:S02]  /*b060*/  FMUL.FTZ R46, R50, c[0x0][0x2ec] ;  /* 0x0000bb00322e7a20 */ /* 0x000fe40000410000 */
[----:B------:R-:W-:Y:S01]  /*b070*/  FMUL.FTZ R48, R51, c[0x0][0x2ec] ;  /* 0x0000bb0033307a20 */ /* 0x000fe20000410000 */
[C---:B------:R-:W-:Y:S01]  /*b080*/  HMMA.16816.F32.BF16 R56, R64.reuse, R82, R56 ;  /* 0x000000524038723c */ /* 0x040fe20000041838 */
[----:B------:R-:W1:Y:S07]  /*b090*/  MUFU.TANH R24, R24 ;  /* 0x0000001800187308 */ /* 0x000e6e0000002400 */
[----:B------:R-:W-:Y:S03]  /*b0a0*/  HMMA.16816.F32.BF16 R68, R64, R74, R68 ;  /* 0x0000004a4044723c */ /* 0x000fe60000041844 */
[----:B------:R-:W1:Y:S05]  /*b0b0*/  MUFU.TANH R25, R25 ;  /* 0x0000001900197308 */ /* 0x000e6a0000002400 */
        /* <DEDUP_REMOVED lines=121> */
.L_x_4319:
[----:B------:R2:W-:Y:S01]  /*b850*/  @P2 STS [R94+0x1000], RZ ;  /* 0x001000ff5e002388 */ /* 0x0005e20000000800 */
[CC--:B------:R-:W-:Y:S01]  /*b860*/  LEA R74, P5, R71.reuse, R124.reuse, 0x1 ;  /* 0x0000007c474a7211 */ /* 0x0c0fe200078a08ff */
[----:B------:R-:W-:Y:S01]  /*b870*/  @!P2 IMAD.MOV.U32 R67, RZ, RZ, c[0x0][0x19c] ;  /* 0x00006700ff43a624 */ /* 0x000fe200078e00ff */
[----:B------:R-:W-:Y:S01]  /*b880*/  @!P2 LEA R69, P3, R68, R71, 0x6 ;  /* 0x000000474445a211 */ /* 0x000fe200078630ff */
[----:B------:R2:W-:Y:S01]  /*b890*/  @P2 STS [R94+0x1004], RZ ;  /* 0x001004ff5e002388 */ /* 0x0005e20000000800 */
[CCC-:B------:R-:W-:Y:S01]  /*b8a0*/  LEA.HI.X R75, R71.reuse, R125.reuse, R70.reuse, 0x1, P5 ;  /* 0x0000007d474b7211 */ /* 0x1c0fe200028f0c46 */
[----:B------:R-:W-:Y:S01]  /*b8b0*/  @!P2 IMAD.MOV.U32 R72, RZ, RZ, R71 ;  /* 0x000000ffff48a224 */ /* 0x000fe200078e0047 */
[----:B------:R-:W-:Y:S01]  /*b8c0*/  @!P2 IADD3 R66, P0, R71, UR10, RZ ;  /* 0x0000000a4742ac10 */ /* 0x000fe2000ff1e0ff */
[----:B------:R2:W-:Y:S01]  /*b8d0*/  @P2 STS.64 [R94+0x1008], RZ ;  /* 0x001008ff5e002388 */ /* 0x0005e20000000a00 */
[----:B------:R-:W-:Y:S02]  /*b8e0*/  @!P2 IMAD.MOV.U32 R73, RZ, RZ, R70 ;  /* 0x000000ffff49a224 */ /* 0x000fe400078e0046 */
[----:B------:R-:W-:Y:S01]  /*b8f0*/  @!P2 LEA R78, P4, R66, R124, 0x1 ;  /* 0x0000007c424ea211 */ /* 0x000fe200078808ff */
        /* <DEDUP_REMOVED lines=8> */
[----:B------:R-:W-:Y:S01]  /*b980*/  @!P2 IMAD.MOV.U32 R65, RZ, RZ, c[0x0][0x19c] ;  /* 0x00006700ff41a624 */ /* 0x000fe200078e00ff */
[-C--:B------:R-:W-:Y:S02]  /*b990*/  @!P2 LEA R76, P3, R69, R124.reuse, 0x1 ;  /* 0x0000007c454ca211 */ /* 0x080fe400078608ff */
[-C--:B------:R-:W-:Y:S01]  /*b9a0*/  @!P2 LEA.HI.X R79, R66, R125.reuse, R67, 0x1, P4 ;  /* 0x0000007d424fa211 */ /* 0x080fe200020f0c43 */
[----:B------:R-:W-:Y:S01]  /*b9b0*/  @!P2 IMAD R65, R65, 0x60, RZ ;  /* 0x000000604141a824 */ /* 0x000fe200078e02ff */
[-C--:B------:R-:W-:Y:S02]  /*b9c0*/  @!P2 LEA.HI.X R77, R69, R125.reuse, R68, 0x1, P3 ;  /* 0x0000007d454da211 */ /* 0x080fe400018f0c44 */
[C---:B------:R-:W-:Y:S01]  /*b9d0*/  @!P2 LEA R80, P0, R72.reuse, R124, 0x1 ;  /* 0x0000007c4850a211 */ /* 0x040fe200078008ff */
[----:B------:R-:W-:Y:S01]  /*b9e0*/  @!PT LDS RZ, [RZ] ;  /* 0x00000000fffff984 */ /* 0x000fe20000000800 */
[----:B------:R-:W-:Y:S01]  /*b9f0*/  @!PT LDS RZ, [RZ] ;  /* 0x00000000fffff984 */ /* 0x000fe20000000800 */
[----:B------:R-:W-:Y:S01]  /*ba00*/  @!PT LDS RZ, [RZ] ;  /* 0x00000000fffff984 */ /* 0x000fe20000000800 */
[----:B------:R2:W-:Y:S01]  /*ba10*/  @!P2 LDGSTS.E.BYPASS.LTC128B.128 [R94+0x1800], [R78.64] ;  /* 0x018000004e5eafae */ /* 0x0005e2000b901d4c */
[----:B------:R-:W-:Y:S02]  /*ba20*/  @!P2 IMAD.IADD R65, R65, 0x1, R73 ;  /* 0x000000014141a824 */ /* 0x000fe400078e0249 */
[----:B------:R-:W-:Y:S01]  /*ba30*/  IMAD.MOV.U32 R124, RZ, RZ, R74 ;  /* 0x000000ffff7c7224 */ /* 0x000fe200078e004a */
        /* <DEDUP_REMOVED lines=13> */
.L_x_4318:
        /* <DEDUP_REMOVED lines=18> */
[C---:B------:R-:W-:Y:S03]  /*bc30*/  IADD3 R73, R82.reuse, 0x10, RZ ;  /* 0x0000001052497810 */ /* 0x040fe60007ffe0ff */
        /* <DEDUP_REMOVED lines=8> */
[----:B------:R-:W1:Y:S10]  /*bcc0*/  I2F R80, R80 ;  /* 0x0000005000507306 */ /* 0x000e740000201400 */
[----:B------:R-:W-:Y:S10]  /*bcd0*/  I2F R65, R65 ;  /* 0x0000004100417306 */ /* 0x000ff40000201400 */
[----:B------:R-:W-:Y:S10]  /*bce0*/  I2F R66, R66 ;  /* 0x0000004200427306 */ /* 0x000ff40000201400 */
[----:B------:R-:W-:Y:S01]  /*bcf0*/  I2F R67, R67 ;  /* 0x0000004300437306 */ /* 0x000fe20000201400 */
[C---:B--2---:R-:W-:Y:S02]  /*bd00*/  FFMA.FTZ R0, R69.reuse, UR4, R0 ;  /* 0x0000000445007c23 */ /* 0x044fe40008010000 */
[----:B------:R-:W-:Y:S01]  /*bd10*/  FFMA.FTZ R2, R69, UR4, R2 ;  /* 0x0000000445027c23 */ /* 0x000fe20008010002 */
[----:B------:R-:W-:Y:S01]  /*bd20*/  IADD3 R69, R82, 0x30, RZ ;  /* 0x0000003052457810 */ /* 0x000fe20007ffe0ff */
[----:B---3--:R-:W-:Y:S01]  /*bd30*/  FFMA.FTZ R3, R70, UR4, R3 ;  /* 0x0000000446037c23 */ /* 0x008fe20008010003 */
[----:B------:R-:W-:Y:S01]  /*bd40*/  FMNMX.FTZ R68, R0, R93, !PT ;  /* 0x0000005d00447209 */ /* 0x000fe20007810000 */
[----:B------:R-:W-:Y:S01]  /*bd50*/  FFMA.FTZ R4, R70, UR4, R4 ;  /* 0x0000000446047c23 */ /* 0x000fe20008010004 */
[C---:B------:R-:W-:Y:S01]  /*bd60*/  IADD3 R70, R82.reuse, 0x31, RZ ;  /* 0x0000003152467810 */ /* 0x040fe20007ffe0ff */
[C---:B----4-:R-:W-:Y:S01]  /*bd70*/  FFMA.FTZ R5, R71.reuse, UR4, R5 ;  /* 0x0000000447057c23 */ /* 0x050fe20008010005 */
[----:B------:R-:W2:Y:S01]  /*bd80*/  I2F R69, R69 ;  /* 0x0000004500457306 */ /* 0x000ea20000201400 */
[----:B------:R-:W-:Y:S01]  /*bd90*/  FFMA.FTZ R6, R71, UR4, R6 ;  /* 0x0000000447067c23 */ /* 0x000fe20008010006 */
[----:B------:R-:W-:Y:S01]  /*bda0*/  IADD3 R71, R82, 0x38, RZ ;  /* 0x0000003852477810 */ /* 0x000fe20007ffe0ff */
[C---:B-----5:R-:W-:Y:S01]  /*bdb0*/  FFMA.FTZ R7, R72.reuse, UR4, R7 ;  /* 0x0000000448077c23 */ /* 0x060fe20008010007 */
[----:B------:R-:W-:Y:S01]  /*bdc0*/  FMNMX.FTZ R68, R3, R68, !PT ;  /* 0x0000004403447209 */ /* 0x000fe20007810000 */
[----:B-1----:R-:W-:Y:S01]  /*bdd0*/  FFMA.FTZ R8, R72, UR4, R8 ;  /* 0x0000000448087c23 */ /* 0x002fe20008010008 */
[C---:B------:R-:W-:Y:S01]  /*bde0*/  IADD3 R72, R82.reuse, 0x39, RZ ;  /* 0x0000003952487810 */ /* 0x040fe20007ffe0ff */
[----:B------:R-:W-:Y:S01]  /*bdf0*/  FFMA.FTZ R9, R73, UR4, R9 ;  /* 0x0000000449097c23 */ /* 0x000fe20008010009 */
[----:B------:R-:W-:Y:S01]  /*be00*/  FMNMX.FTZ R128, R5, R68, !PT ;  /* 0x0000004405807209 */ /* 0x000fe20007810000 */
[----:B------:R-:W-:Y:S01]  /*be10*/  FFMA.FTZ R10, R73, UR4, R10 ;  /* 0x00000004490a7c23 */ /* 0x000fe2000801000a */
[----:B------:R-:W1:Y:S01]  /*be20*/  I2F R70, R70 ;  /* 0x0000004600467306 */ /* 0x000e620000201400 */
[----:B------:R-:W-:Y:S01]  /*be30*/  IADD3 R68, R82, 0x58, RZ ;  /* 0x0000005852447810 */ /* 0x000fe20007ffe0ff */
        /* <DEDUP_REMOVED lines=8> */
[----:B------:R-:W3:Y:S01]  /*bec0*/  I2F R71, R71 ;  /* 0x0000004700477306 */ /* 0x000ee20000201400 */
[----:B------:R-:W-:Y:S01]  /*bed0*/  FFMA.FTZ R15, R76, UR4, R15 ;  /* 0x000000044c0f7c23 */ /* 0x000fe2000801000f */
[----:B------:R-:W-:Y:S01]  /*bee0*/  IADD3 R74, R82, 0x41, RZ ;  /* 0x00000041524a7810 */ /* 0x000fe20007ffe0ff */
[----:B------:R-:W-:Y:S01]  /*bef0*/  FFMA.FTZ R16, R76, UR4, R16 ;  /* 0x000000044c107c23 */ /* 0x000fe20008010010 */
[----:B------:R-:W-:Y:S01]  /*bf00*/  FMNMX.FTZ R128, R11, R128, !PT ;  /* 0x000000800b807209 */ /* 0x000fe20007810000 */
[C---:B------:R-:W-:Y:S01]  /*bf10*/  FFMA.FTZ R17, R77.reuse, UR4, R17 ;  /* 0x000000044d117c23 */ /* 0x040fe20008010011 */
[----:B------:R-:W-:Y:S01]  /*bf20*/  IADD3 R75, R82, 0x48, RZ ;  /* 0x00000048524b7810 */ /* 0x000fe20007ffe0ff */
[----:B------:R-:W-:Y:S01]  /*bf30*/  FFMA.FTZ R18, R77, UR4, R18 ;  /* 0x000000044d127c23 */ /* 0x000fe20008010012 */
[----:B------:R-:W-:Y:S01]  /*bf40*/  FMNMX.FTZ R128, R13, R128, !PT ;  /* 0x000000800d807209 */ /* 0x000fe20007810000 */
[C---:B------:R-:W-:Y:S01]  /*bf50*/  FFMA.FTZ R19, R78.reuse, UR4, R19 ;  /* 0x000000044e137c23 */ /* 0x040fe20008010013 */
[----:B------:R-:W4:Y:S01]  /*bf60*/  I2F R72, R72 ;  /* 0x0000004800487306 */ /* 0x000f220000201400 */
        /* <DEDUP_REMOVED lines=9> */
[----:B------:R-:W5:Y:S01]  /*c000*/  I2F R73, R73 ;  /* 0x0000004900497306 */ /* 0x000f620000201400 */
[----:B------:R-:W-:Y:S01]  /*c010*/  FMNMX.FTZ R128, R19, R128, !PT ;  /* 0x0000008013807209 */ /* 0x000fe20007810000 */
[C---:B--2---:R-:W-:Y:S01]  /*c020*/  FFMA.FTZ R25, R69.reuse, UR4, R25 ;  /* 0x0000000445197c23 */ /* 0x044fe20008010019 */
[----:B------:R-:W-:Y:S01]  /*c030*/  FMNMX.FTZ R83, R8, R83, !PT ;  /* 0x0000005308537209 */ /* 0x000fe20007810000 */
[----:B------:R-:W-:Y:S01]  /*c040*/  FFMA.FTZ R26, R69, UR4, R26 ;  /* 0x00000004451a7c23 */ /* 0x000fe2000801001a */
[----:B------:R-:W-:Y:S01]  /*c050*/  FMNMX.FTZ R128, R21, R128, !PT ;  /* 0x0000008015807209 */ /* 0x000fe20007810000 */
[----:B-1----:R-:W-:Y:S01]  /*c060*/  FFMA.FTZ R27, R70, UR4, R27 ;  /* 0x00000004461b7c23 */ /* 0x002fe2000801001b */
[----:B------:R-:W-:Y:S01]  /*c070*/  FMNMX.FTZ R83, R10, R83, !PT ;  /* 0x000000530a537209 */ /* 0x000fe20007810000 */
[----:B------:R-:W-:Y:S01]  /*c080*/  FFMA.FTZ R28, R70, UR4, R28 ;  /* 0x00000004461c7c23 */ /* 0x000fe2000801001c */
[----:B------:R-:W-:Y:S01]  /*c090*/  FMNMX.FTZ R128, R23, R128, !PT ;  /* 0x0000008017807209 */ /* 0x000fe20007810000 */
[----:B------:R-:W1:Y:S01]  /*c0a0*/  I2F R74, R74 ;  /* 0x0000004a004a7306 */ /* 0x000e620000201400 */
[C---:B---3--:R-:W-:Y:S01]  /*c0b0*/  FFMA.FTZ R29, R71.reuse, UR4, R29 ;  /* 0x00000004471d7c23 */ /* 0x048fe2000801001d */
[----:B------:R-:W-:Y:S01]  /*c0c0*/  FMNMX.FTZ R83, R12, R83, !PT ;  /* 0x000000530c537209 */ /* 0x000fe20007810000 */
[----:B------:R-:W-:Y:S01]  /*c0d0*/  FFMA.FTZ R30, R71, UR4, R30 ;  /* 0x00000004471e7c23 */ /* 0x000fe2000801001e */
[----:B------:R-:W-:Y:S01]  /*c0e0*/  FMNMX.FTZ R128, R25, R128, !PT ;  /* 0x0000008019807209 */ /* 0x000fe20007810000 */
[----:B----4-:R-:W-:Y:S01]  /*c0f0*/  FFMA.FTZ R31, R72, UR4, R31 ;  /* 0x00000004481f7c23 */ /* 0x010fe2000801001f */
[----:B------:R-:W-:Y:S01]  /*c100*/  FMNMX.FTZ R83, R14, R83, !PT ;  /* 0x000000530e537209 */ /* 0x000fe20007810000 */
[----:B------:R-:W-:Y:S01]  /*c110*/  FFMA.FTZ R32, R72, UR4, R32 ;  /* 0x0000000448207c23 */ /* 0x000fe20008010020 */
[----:B------:R-:W-:Y:S02]  /*c120*/  FMNMX.FTZ R128, R27, R128, !PT ;  /* 0x000000801b807209 */ /* 0x000fe40007810000 */
[----:B------:R-:W2:Y:S01]  /*c130*/  I2F R75, R75 ;  /* 0x0000004b004b7306 */ /* 0x000ea20000201400 */
[----:B------:R-:W-:Y:S02]  /*c140*/  FMNMX.FTZ R83, R16, R83, !PT ;  /* 0x0000005310537209 */ /* 0x000fe40007810000 */
[----:B------:R-:W-:Y:S01]  /*c150*/  FMNMX.FTZ R128, R29, R128, !PT ;  /* 0x000000801d807209 */ /* 0x000fe20007810000 */
[C---:B-----5:R-:W-:Y:S01]  /*c160*/  FFMA.FTZ R33, R73.reuse, UR4, R33 ;  /* 0x0000000449217c23 */ /* 0x060fe20008010021 */
[----:B------:R-:W-:Y:S01]  /*c170*/  FMNMX.FTZ R83, R18, R83, !PT ;  /* 0x0000005312537209 */ /* 0x000fe20007810000 */
[----:B------:R-:W-:Y:S01]  /*c180*/  FFMA.FTZ R34, R73, UR4, R34 ;  /* 0x0000000449227c23 */ /* 0x000fe20008010022 */
[----:B------:R-:W-:Y:S02]  /*c190*/  FMNMX.FTZ R128, R31, R128, !PT ;  /* 0x000000801f807209 */ /* 0x000fe40007810000 */
[----:B------:R-:W-:Y:S01]  /*c1a0*/  FMNMX.FTZ R83, R20, R83, !PT ;  /* 0x0000005314537209 */ /* 0x000fe20007810000 */
[----:B------:R-:W3:Y:S01]  /*c1b0*/  I2F R68, R68 ;  /* 0x0000004400447306 */ /* 0x000ee20000201400 */
[----:B------:R-:W-:Y:S02]  /*c1c0*/  IADD3 R70, R82, 0x60, RZ ;  /* 0x0000006052467810 */ /* 0x000fe40007ffe0ff */
[----:B------:R-:W-:Y:S01]  /*c1d0*/  FMNMX.FTZ R83, R22, R83, !PT ;  /* 0x0000005316537209 */ /* 0x000fe20007810000 */
[C---:B-1----:R-:W-:Y:S01]  /*c1e0*/  FFMA.FTZ R35, R74.reuse, UR4, R35 ;  /* 0x000000044a237c23 */ /* 0x042fe20008010023 */
[----:B------:R-:W-:Y:S01]  /*c1f0*/  FMNMX.FTZ R128, R33, R128, !PT ;  /* 0x0000008021807209 */ /* 0x000fe20007810000 */
[----:B------:R-:W-:Y:S01]  /*c200*/  FFMA.FTZ R36, R74, UR4, R36 ;  /* 0x000000044a247c23 */ /* 0x000fe20008010024 */
[----:B------:R-:W-:Y:S02]  /*c210*/  FMNMX.FTZ R83, R24, R83, !PT ;  /* 0x0000005318537209 */ /* 0x000fe40007810000 */
[----:B------:R-:W-:Y:S01]  /*c220*/  IADD3 R71, R82, 0x61, RZ ;  /* 0x0000006152477810 */ /* 0x000fe20007ffe0ff */
[----:B------:R-:W-:Y:S01]  /*c230*/  I2F R70, R70 ;  /* 0x0000004600467306 */ /* 0x000fe20000201400 */
[----:B------:R-:W-:Y:S02]  /*c240*/  FMNMX.FTZ R83, R26, R83, !PT ;  /* 0x000000531a537209 */ /* 0x000fe40007810000 */
[----:B------:R-:W-:Y:S01]  /*c250*/  FMNMX.FTZ R128, R35, R128, !PT ;  /* 0x0000008023807209 */ /* 0x000fe20007810000 */
[C---:B--2---:R-:W-:Y:S01]  /*c260*/  FFMA.FTZ R37, R75.reuse, UR4, R37 ;  /* 0x000000044b257c23 */ /* 0x044fe20008010025 */
[----:B------:R-:W-:Y:S01]  /*c270*/  FMNMX.FTZ R83, R28, R83, !PT ;  /* 0x000000531c537209 */ /* 0x000fe20007810000 */
[----:B------:R-:W-:Y:S01]  /*c280*/  FFMA.FTZ R38, R75, UR4, R38 ;  /* 0x000000044b267c23 */ /* 0x000fe20008010026 */
[----:B------:R-:W-:Y:S01]  /*c290*/  IADD3 R72, R82, 0x68, RZ ;  /* 0x0000006852487810 */ /* 0x000fe20007ffe0ff */
[----:B------:R-:W-:Y:S01]  /*c2a0*/  FFMA.FTZ R39, R65, UR4, R39 ;  /* 0x0000000441277c23 */ /* 0x000fe20008010027 */
[----:B------:R-:W-:Y:S01]  /*c2b0*/  FMNMX.FTZ R83, R30, R83, !PT ;  /* 0x000000531e537209 */ /* 0x000fe20007810000 */
[----:B------:R-:W-:Y:S01]  /*c2c0*/  I2F R71, R71 ;  /* 0x0000004700477306 */ /* 0x000fe20000201400 */
        /* <DEDUP_REMOVED lines=13> */
[----:B---3--:R-:W-:Y:S01]  /*c3a0*/  FFMA.FTZ R45, R68, UR4, R45 ;  /* 0x00000004442d7c23 */ /* 0x008fe2000801002d */
[----:B------:R-:W-:Y:S01]  /*c3b0*/  IADD3 R67, R82, 0x79, RZ ;  /* 0x0000007952437810 */ /* 0x000fe20007ffe0ff */
[----:B------:R-:W-:Y:S01]  /*c3c0*/  FFMA.FTZ R46, R68, UR4, R46 ;  /* 0x00000004442e7c23 */ /* 0x000fe2000801002e */
[----:B------:R-:W-:Y:S02]  /*c3d0*/  FMNMX.FTZ R83, R38, R83, !PT ;  /* 0x0000005326537209 */ /* 0x000fe40007810000 */
[----:B------:R-:W-:Y:S02]  /*c3e0*/  FMNMX.FTZ R128, R45, R128, !PT ;  /* 0x000000802d807209 */ /* 0x000fe40007810000 */
[----:B------:R-:W-:Y:S01]  /*c3f0*/  I2F R67, R67 ;  /* 0x0000004300437306 */ /* 0x000fe20000201400 */
[C---:B------:R-:W-:Y:S02]  /*c400*/  IADD3 R69, R82.reuse, 0x59, RZ ;  /* 0x0000005952457810 */ /* 0x040fe40007ffe0ff */
[C---:B------:R-:W-:Y:S02]  /*c410*/  IADD3 R73, R82.reuse, 0x69, RZ ;  /* 0x0000006952497810 */ /* 0x040fe40007ffe0ff */
[C---:B------:R-:W-:Y:S02]  /*c420*/  IADD3 R65, R82.reuse, 0x71, RZ ;  /* 0x0000007152417810 */ /* 0x040fe40007ffe0ff */
[----:B------:R-:W-:Y:S02]  /*c430*/  IADD3 R66, R82, 0x78, RZ ;  /* 0x0000007852427810 */ /* 0x000fe40007ffe0ff */
[----:B------:R-:W-:Y:S01]  /*c440*/  FMNMX.FTZ R83, R40, R83, !PT ;  /* 0x0000005328537209 */ /* 0x000fe20007810000 */
[----:B------:R-:W1:Y:S01]  /*c450*/  I2F R69, R69 ;  /* 0x0000004500457306 */ /* 0x000e620000201400 */
[----:B------:R-:W-:Y:S02]  /*c460*/  IADD3 R74, R82, 0x70, RZ ;  /* 0x00000070524a7810 */ /* 0x000fe40007ffe0ff */
[----:B------:R-:W-:Y:S04]  /*c470*/  FMNMX.FTZ R83, R42, R83, !PT ;  /* 0x000000532a537209 */ /* 0x000fe80007810000 */
[----:B------:R-:W-:Y:S03]  /*c480*/  FMNMX.FTZ R83, R44, R83, !PT ;  /* 0x000000532c537209 */ /* 0x000fe60007810000 */
[----:B------:R-:W2:Y:S01]  /*c490*/  I2F R73, R73 ;  /* 0x0000004900497306 */ /* 0x000ea20000201400 */
[----:B------:R-:W-:Y:S09]  /*c4a0*/  FMNMX.FTZ R83, R46, R83, !PT ;  /* 0x000000532e537209 */ /* 0x000ff20007810000 */
[----:B------:R-:W3:Y:S01]  /*c4b0*/  I2F R74, R74 ;  /* 0x0000004a004a7306 */ /* 0x000ee20000201400 */
[C---:B-1----:R-:W-:Y:S02]  /*c4c0*/  FFMA.FTZ R47, R69.reuse, UR4, R47 ;  /* 0x00000004452f7c23 */ /* 0x042fe4000801002f */
[----:B------:R-:W-:Y:S02]  /*c4d0*/  FFMA.FTZ R48, R69, UR4, R48 ;  /* 0x0000000445307c23 */ /* 0x000fe40008010030 */
[C---:B------:R-:W-:Y:S01]  /*c4e0*/  FFMA.FTZ R49, R70.reuse, UR4, R49 ;  /* 0x0000000446317c23 */ /* 0x040fe20008010031 */
        /* <DEDUP_REMOVED lines=20> */
[----:B------:R-:W-:Y:S01]  /*c630*/  FMNMX.FTZ R128, R57, R128, !PT ;  /* 0x0000008039807209 */ /* 0x000fe20007810000 */
[C---:B-1----:R-:W-:Y:S02]  /*c640*/  FFMA.FTZ R59, R65.reuse, UR4, R59 ;  /* 0x00000004413b7c23 */ /* 0x042fe4000801003b */
[----:B------:R-:W-:Y:S01]  /*c650*/  FFMA.FTZ R60, R65, UR4, R60 ;  /* 0x00000004413c7c23 */ /* 0x000fe2000801003c */
[----:B------:R-:W-:Y:S02]  /*c660*/  FMNMX.FTZ R65, R56, R83, !PT ;  /* 0x0000005338417209 */ /* 0x000fe40007810000 */
[----:B------:R-:W-:Y:S02]  /*c670*/  FMNMX.FTZ R128, R59, R128, !PT ;  /* 0x000000803b807209 */ /* 0x000fe40007810000 */
[----:B------:R-:W-:Y:S01]  /*c680*/  FMNMX.FTZ R65, R58, R65, !PT ;  /* 0x000000413a417209 */ /* 0x000fe20007810000 */
[----:B----4-:R-:W-:Y:S03]  /*c690*/  FFMA.FTZ R61, R66, UR4, R61 ;  /* 0x00000004423d7c23 */ /* 0x010fe6000801003d */
[----:B------:R-:W-:Y:S01]  /*c6a0*/  FMNMX.FTZ R65, R60, R65, !PT ;  /* 0x000000413c417209 */ /* 0x000fe20007810000 */
[----:B------:R-:W-:Y:S02]  /*c6b0*/  FFMA.FTZ R62, R66, UR4, R62 ;  /* 0x00000004423e7c23 */ /* 0x000fe4000801003e */
[----:B------:R-:W-:Y:S01]  /*c6c0*/  FFMA.FTZ R63, R67, UR4, R63 ;  /* 0x00000004433f7c23 */ /* 0x000fe2000801003f */
[----:B------:R-:W-:Y:S01]  /*c6d0*/  FMNMX.FTZ R68, R61, R128, !PT ;  /* 0x000000803d447209 */ /* 0x000fe20007810000 */
[----:B------:R-:W-:Y:S01]  /*c6e0*/  FFMA.FTZ R64, R67, UR4, R64 ;  /* 0x0000000443407c23 */ /* 0x000fe20008010040 */
[----:B------:R-:W-:Y:S02]  /*c6f0*/  FMNMX.FTZ R65, R62, R65, !PT ;  /* 0x000000413e417209 */ /* 0x000fe40007810000 */
        /* <DEDUP_REMOVED lines=60> */
[--C-:B------:R-:W-:Y:S01]  /*cac0*/  FFMA.FTZ R164, R5, c[0x0][0x23c], -R66.reuse ;  /* 0x00008f0005a47a23 */ /* 0x100fe20000010842 */
[----:B------:R-:W-:Y:S01]  /*cad0*/  MOV R90, R81 ;  /* 0x00000051005a7202 */ /* 0x000fe20000000f00 */
[--C-:B------:R-:W-:Y:S01]  /*cae0*/  FFMA.FTZ R160, R16, c[0x0][0x23c], -R15.reuse ;  /* 0x00008f0010a07a23 */ /* 0x100fe2000001080f */
[----:B------:R-:W2:Y:S01]  /*caf0*/  MUFU.EX2 R70, R70 ;  /* 0x0000004600467308 */ /* 0x000ea20000000800 */
[--C-:B------:R-:W-:Y:S02]  /*cb00*/  FFMA.FTZ R51, R18, c[0x0][0x23c], -R15.reuse ;  /* 0x00008f0012337a23 */ /* 0x100fe4000001080f */
[----:B------:R-:W-:Y:S01]  /*cb10*/  LDSM.16.MT88.4 R16, [R121+0x3800] ;  /* 0x003800007910783b */ /* 0x000fe20000004200 */
[--C-:B------:R-:W-:Y:S02]  /*cb20*/  FFMA.FTZ R49, R20, c[0x0][0x23c], -R15.reuse ;  /* 0x00008f0014317a23 */ /* 0x100fe4000001080f */
[--C-:B------:R-:W-:Y:S02]  /*cb30*/  FFMA.FTZ R25, R22, c[0x0][0x23c], -R15.reuse ;  /* 0x00008f0016197a23 */ /* 0x100fe4000001080f */
[--C-:B------:R-:W-:Y:S02]  /*cb40*/  FFMA.FTZ R53, R28, c[0x0][0x23c], -R15.reuse ;  /* 0x00008f001c357a23 */ /* 0x100fe4000001080f */
[----:B------:R-:W-:Y:S01]  /*cb50*/  MUFU.EX2 R0, R0 ;  /* 0x0000000000007308 */ /* 0x000fe20000000800 */
[----:B------:R-:W-:Y:S01]  /*cb60*/  LDSM.16.MT88.4 R20, [R126+0x3800] ;  /* 0x003800007e14783b */ /* 0x000fe20000004200 */
[--C-:B------:R-:W-:Y:S01]  /*cb70*/  FFMA.FTZ R55, R24, c[0x0][0x23c], -R15.reuse ;  /* 0x00008f0018377a23 */ /* 0x100fe2000001080f */
[----:B---3--:R-:W-:Y:S01]  /*cb80*/  F2FP.BF16.PACK_AB R24, R134, R127 ;  /* 0x0000007f8618723e */ /* 0x008fe200000010ff */
[--C-:B------:R-:W-:Y:S02]  /*cb90*/  FFMA.FTZ R145, R7, c[0x0][0x23c], -R66.reuse ;  /* 0x00008f0007917a23 */ /* 0x100fe40000010842 */
[--C-:B------:R-:W-:Y:S02]  /*cba0*/  FFMA.FTZ R2, R2, c[0x0][0x23c], -R15.reuse ;  /* 0x00008f0002027a23 */ /* 0x100fe4000001080f */
[--C-:B------:R-:W-:Y:S02]  /*cbb0*/  FFMA.FTZ R155, R4, c[0x0][0x23c], -R15.reuse ;  /* 0x00008f00049b7a23 */ /* 0x100fe4000001080f */
        /* <DEDUP_REMOVED lines=27> */
[--C-:B------:R-:W-:Y:S01]  /*cd70*/  FFMA.FTZ R61, R38, c[0x0][0x23c], -R15.reuse ;  /* 0x00008f00263d7a23 */ /* 0x100fe2000001080f */
[----:B--2---:R-:W-:Y:S01]  /*cd80*/  F2FP.BF16.PACK_AB R138, R145, R164 ;  /* 0x000000a4918a723e */ /* 0x004fe200000010ff */
[--C-:B------:R-:W-:Y:S02]  /*cd90*/  FFMA.FTZ R38, R46, c[0x0][0x23c], -R15.reuse ;  /* 0x00008f002e267a23 */ /* 0x100fe4000001080f */
[----:B------:R-:W-:Y:S02]  /*cda0*/  FFMA.FTZ R0, R89, R69, R0 ;  /* 0x0000004559007223 */ /* 0x000fe40000010000 */
[--C-:B------:R-:W-:Y:S01]  /*cdb0*/  FFMA.FTZ R89, R44, c[0x0][0x23c], -R15.reuse ;  /* 0x00008f002c597a23 */ /* 0x100fe2000001080f */
[----:B------:R-:W2:Y:S01]  /*cdc0*/  MUFU.EX2 R147, R147 ;  /* 0x0000009300937308 */ /* 0x000ea20000000800 */
[--C-:B------:R-:W-:Y:S02]  /*cdd0*/  FFMA.FTZ R42, R54, c[0x0][0x23c], -R15.reuse ;  /* 0x00008f00362a7a23 */ /* 0x100fe4000001080f */
[--C-:B------:R-:W-:Y:S02]  /*cde0*/  FFMA.FTZ R52, R52, c[0x0][0x23c], -R15.reuse ;  /* 0x00008f0034347a23 */ /* 0x100fe4000001080f */
[----:B------:R-:W-:Y:S02]  /*cdf0*/  FADD.FTZ R153, R153, R0 ;  /* 0x0000000099997221 */ /* 0x000fe40000010000 */
[----:B------:R-:W-:Y:S02]  /*ce00*/  FFMA.FTZ R44, R58, c[0x0][0x23c], -R15 ;  /* 0x00008f003a2c7a23 */ /* 0x000fe4000001080f */
[----:B------:R-:W-:Y:S01]  /*ce10*/  FADD.FTZ R164, R164, R153 ;  /* 0x00000099a4a47221 */ /* 0x000fe20000010000 */
[----:B------:R-:W4:Y:S01]  /*ce20*/  MUFU.EX2 R158, R158 ;  /* 0x0000009e009e7308 */ /* 0x000f220000000800 */
[----:B------:R-:W-:Y:S02]  /*ce30*/  FFMA.FTZ R46, R62, c[0x0][0x23c], -R15 ;  /* 0x00008f003e2e7a23 */ /* 0x000fe4000001080f */
[----:B------:R-:W-:Y:S01]  /*ce40*/  FADD.FTZ R145, R145, R164 ;  /* 0x000000a491917221 */ /* 0x000fe20000010000 */
[----:B---3--:R-:W-:Y:S01]  /*ce50*/  F2FP.BF16.PACK_AB R137, R155, R2 ;  /* 0x000000029b89723e */ /* 0x008fe200000010ff */
[----:B------:R-:W-:Y:S04]  /*ce60*/  FFMA.FTZ R2, R91, R70, R2 ;  /* 0x000000465b027223 */ /* 0x000fe80000010002 */
[----:B------:R-:W-:Y:S01]  /*ce70*/  FADD.FTZ R155, R155, R2 ;  /* 0x000000029b9b7221 */ /* 0x000fe20000010000 */
[----:B------:R-:W-:Y:S03]  /*ce80*/  MUFU.EX2 R68, R68 ;  /* 0x0000004400447308 */ /* 0x000fe60000000800 */
[----:B--2---:R-:W-:Y:S07]  /*ce90*/  FADD.FTZ R155, R147, R155 ;  /* 0x0000009b939b7221 */ /* 0x004fee0000010000 */
[----:B------:R-:W2:Y:S01]  /*cea0*/  MUFU.EX2 R83, R83 ;  /* 0x0000005300537308 */ /* 0x000ea20000000800 */
[C---:B----4-:R-:W-:Y:S01]  /*ceb0*/  F2FP.BF16.PACK_AB R139, R158.reuse, R147 ;  /* 0x000000939e8b723e */ /* 0x050fe200000010ff */
[----:B------:R-:W-:Y:S08]  /*cec0*/  FADD.FTZ R158, R158, R155 ;  /* 0x0000009b9e9e7221 */ /* 0x000ff00000010000 */
[----:B------:R-:W-:Y:S01]  /*ced0*/  MUFU.EX2 R92, R92 ;  /* 0x0000005c005c7308 */ /* 0x000fe20000000800 */
[C---:B-1----:R-:W-:Y:S08]  /*cee0*/  HMMA.16816.F32.BF16 R108, R136.reuse, R128, R108 ;  /* 0x00000080886c723c */ /* 0x042ff0000004186c */
[C---:B------:R-:W-:Y:S01]  /*cef0*/  HMMA.16816.F32.BF16 R104, R136.reuse, R130, R104 ;  /* 0x000000828868723c */ /* 0x040fe20000041868 */
[----:B------:R-:W1:Y:S01]  /*cf00*/  MUFU.EX2 R93, R93 ;  /* 0x0000005d005d7308 */ /* 0x000e620000000800 */
[----:B------:R-:W3:Y:S09]  /*cf10*/  LDSM.16.MT88.4 R128, [R126+0x3000] ;  /* 0x003000007e80783b */ /* 0x000ef20000004200 */
[----:B------:R-:W-:Y:S10]  /*cf20*/  MUFU.EX2 R149, R149 ;  /* 0x0000009500957308 */ /* 0x000ff40000000800 */
[----:B------:R-:W4:Y:S10]  /*cf30*/  MUFU.EX2 R162, R162 ;  /* 0x000000a200a27308 */ /* 0x000f340000000800 */
[----:B------:R-:W-:Y:S10]  /*cf40*/  MUFU.EX2 R151, R151 ;  /* 0x0000009700977308 */ /* 0x000ff40000000800 */
[----:B------:R-:W5:Y:S01]  /*cf50*/  MUFU.EX2 R160, R160 ;  /* 0x000000a000a07308 */ /* 0x000f620000000800 */
[C---:B---3--:R-:W-:Y:S08]  /*cf60*/  HMMA.16816.F32.BF16 R100, R136.reuse, R128, R100 ;  /* 0x000000808864723c */ /* 0x048ff00000041864 */
[----:B------:R-:W-:Y:S01]  /*cf70*/  HMMA.16816.F32.BF16 R96, R136, R130, R96 ;  /* 0x000000828860723c */ /* 0x000fe20000041860 */
[----:B------:R-:W3:Y:S01]  /*cf80*/  MUFU.EX2 R51, R51 ;  /* 0x0000003300337308 */ /* 0x000ee20000000800 */
[----:B------:R-:W3:Y:S05]  /*cf90*/  LDSM.16.MT88.4 R128, [R121+0x3400] ;  /* 0x003400007980783b */ /* 0x000eea0000004200 */
[----:B--2---:R-:W-:Y:S01]  /*cfa0*/  F2FP.BF16.PACK_AB R136, R83, R68 ;  /* 0x000000445388723e */ /* 0x004fe200000010ff */
[----:B------:R-:W-:Y:S01]  /*cfb0*/  FADD.FTZ R68, R68, R145 ;  /* 0x0000009144447221 */ /* 0x000fe20000010000 */
[----:B-1----:R-:W-:Y:S02]  /*cfc0*/  F2FP.BF16.PACK_AB R138, R93, R92 ;  /* 0x0000005c5d8a723e */ /* 0x002fe400000010ff */
[----:B------:R-:W1:Y:S01]  /*cfd0*/  MUFU.EX2 R49, R49 ;  /* 0x0000003100317308 */ /* 0x000e620000000800 */
[----:B----4-:R-:W-:Y:S01]  /*cfe0*/  F2FP.BF16.PACK_AB R137, R162, R149 ;  /* 0x00000095a289723e */ /* 0x010fe200000010ff */
[----:B------:R-:W-:Y:S01]  /*cff0*/  FADD.FTZ R91, R83, R68 ;  /* 0x00000044535b7221 */ /* 0x000fe20000010000 */
[----:B-----5:R-:W-:Y:S01]  /*d000*/  F2FP.BF16.PACK_AB R139, R160, R151 ;  /* 0x00000097a08b723e */ /* 0x020fe200000010ff */
[----:B------:R-:W-:Y:S02]  /*d010*/  FADD.FTZ R149, R149, R158 ;  /* 0x0000009e95957221 */ /* 0x000fe40000010000 */
[----:B------:R-:W-:Y:S02]  /*d020*/  FADD.FTZ R92, R92, R91 ;  /* 0x0000005b5c5c7221 */ /* 0x000fe40000010000 */
[----:B------:R-:W-:Y:S02]  /*d030*/  FFMA.FTZ R91, R56, c[0x0][0x23c], -R15 ;  /* 0x00008f00385b7a23 */ /* 0x000fe4000001080f */
[----:B------:R-:W-:Y:S01]  /*d040*/  MUFU.EX2 R55, R55 ;  /* 0x0000003700377308 */ /* 0x000fe20000000800 */
[----:B------:R-:W-:Y:S02]  /*d050*/  FADD.FTZ R162, R162, R149 ;  /* 0x00000095a2a27221 */ /* 0x000fe40000010000 */
[----:B------:R-:W-:Y:S01]  /*d060*/  FADD.FTZ R92, R93, R92 ;  /* 0x0000005c5d5c7221 */ /* 0x000fe20000010000 */
[----:B------:R-:W-:Y:S01]  /*d070*/  MOV R93, R67 ;  /* 0x00000043005d7202 */ /* 0x000fe20000000f00 */
[----:B------:R-:W-:Y:S02]  /*d080*/  FADD.FTZ R151, R151, R162 ;  /* 0x000000a297977221 */ /* 0x000fe40000010000 */
[----:B------:R-:W-:Y:S01]  /*d090*/  FADD.FTZ R127, R127, R92 ;  /* 0x0000005c7f7f7221 */ /* 0x000fe20000010000 */
[----:B------:R-:W-:Y:S01]  /*d0a0*/  MOV R92, R65 ;  /* 0x00000041005c7202 */ /* 0x000fe20000000f00 */
[----:B------:R-:W-:Y:S01]  /*d0b0*/  FADD.FTZ R160, R160, R151 ;  /* 0x00000097a0a07221 */ /* 0x000fe20000010000 */
[----:B------:R-:W-:Y:S01]  /*d0c0*/  MUFU.EX2 R143, R143 ;  /* 0x0000008f008f7308 */ /* 0x000fe20000000800 */
[----:B------:R-:W-:Y:S02]  /*d0d0*/  FADD.FTZ R134, R134, R127 ;  /* 0x0000007f86867221 */ /* 0x000fe40000010000 */
[----:B---3--:R-:W-:Y:S07]  /*d0e0*/  FADD.FTZ R160, R51, R160 ;  /* 0x000000a033a07221 */ /* 0x008fee0000010000 */
[----:B------:R-:W-:Y:S01]  /*d0f0*/  MUFU.EX2 R144, R144 ;  /* 0x0000009000907308 */ /* 0x000fe20000000800 */
[C---:B------:R-:W-:Y:S08]  /*d100*/  HMMA.16816.F32.BF16 R108, R136.reuse, R128, R108 ;  /* 0x00000080886c723c */ /* 0x040ff0000004186c */
[C---:B------:R-:W-:Y:S01]  /*d110*/  HMMA.16816.F32.BF16 R104, R136.reuse, R130, R104 ;  /* 0x000000828868723c */ /* 0x040fe20000041868 */
[----:B------:R-:W-:Y:S01]  /*d120*/  MUFU.EX2 R53, R53 ;  /* 0x0000003500357308 */ /* 0x000fe20000000800 */
[----:B------:R-:W2:Y:S09]  /*d130*/  LDSM.16.MT88.4 R128, [R126+0x3400] ;  /* 0x003400007e80783b */ /* 0x000eb20000004200 */
[----:B------:R-:W-:Y:S10]  /*d140*/  MUFU.EX2 R57, R57 ;  /* 0x0000003900397308 */ /* 0x000ff40000000800 */
[----:B------:R-:W-:Y:S10]  /*d150*/  MUFU.EX2 R33, R33 ;  /* 0x0000002100217308 */ /* 0x000ff40000000800 */
[----:B------:R-:W-:Y:S10]  /*d160*/  MUFU.EX2 R146, R146 ;  /* 0x0000009200927308 */ /* 0x000ff40000000800 */
[----:B------:R-:W-:Y:S01]  /*d170*/  MUFU.EX2 R35, R35 ;  /* 0x0000002300237308 */ /* 0x000fe20000000800 */
[C---:B--2---:R-:W-:Y:S08]  /*d180*/  HMMA.16816.F32.BF16 R96, R136.reuse, R130, R96 ;  /* 0x000000828860723c */ /* 0x044ff00000041860 */
[----:B------:R-:W-:Y:S01]  /*d190*/  HMMA.16816.F32.BF16 R100, R136, R128, R100 ;  /* 0x000000808864723c */ /* 0x000fe20000041864 */
[----:B------:R1:W2:Y:S06]  /*d1a0*/  MUFU.EX2 R130, R25 ;  /* 0x0000001900827308 */ /* 0x0002ac0000000800 */
[--C-:B------:R-:W-:Y:S02]  /*d1b0*/  FFMA.FTZ R138, R30, c[0x0][0x23c], -R15.reuse ;  /* 0x00008f001e8a7a23 */ /* 0x100fe4000001080f */
[----:B------:R-:W3:Y:S02]  /*d1c0*/  LDSM.16.MT88.4 R28, [R126+0x3c00] ;  /* 0x003c00007e1c783b */ /* 0x000ee40000004200 */
[----:B------:R-:W-:Y:S01]  /*d1d0*/  MUFU.EX2 R152, R152 ;  /* 0x0000009800987308 */ /* 0x000fe20000000800 */
[--C-:B------:R-:W-:Y:S01]  /*d1e0*/  FFMA.FTZ R136, R26, c[0x0][0x23c], -R15.reuse ;  /* 0x00008f001a887a23 */ /* 0x100fe2000001080f */
[----:B------:R-:W-:Y:S01]  /*d1f0*/  F2FP.BF16.PACK_AB R26, R140, R135 ;  /* 0x000000878c1a723e */ /* 0x000fe200000010ff */
[--C-:B------:R-:W-:Y:S02]  /*d200*/  FFMA.FTZ R128, R59, c[0x0][0x23c], -R66.reuse ;  /* 0x00008f003b807a23 */ /* 0x100fe40000010842 */
[--C-:B------:R-:W-:Y:S02]  /*d210*/  FFMA.FTZ R59, R34, c[0x0][0x23c], -R15.reuse ;  /* 0x00008f00223b7a23 */ /* 0x100fe4000001080f */
[--C-:B------:R-:W-:Y:S02]  /*d220*/  FFMA.FTZ R34, R40, c[0x0][0x23c], -R15.reuse ;  /* 0x00008f0028227a23 */ /* 0x100fe4000001080f */
[----:B------:R-:W-:Y:S01]  /*d230*/  FFMA.FTZ R66, R63, c[0x0][0x23c], -R66 ;  /* 0x00008f003f427a23 */ /* 0x000fe20000010842 */
[----:B------:R-:W4:Y:S01]  /*d240*/  MUFU.EX2 R136, R136 ;  /* 0x0000008800887308 */ /* 0x000f220000000800 */
[--C-:B------:R-:W-:Y:S02]  /*d250*/  FFMA.FTZ R63, R48, c[0x0][0x23c], -R15.reuse ;  /* 0x00008f00303f7a23 */ /* 0x100fe4000001080f */
[----:B------:R-:W-:Y:S01]  /*d260*/  FFMA.FTZ R40, R50, c[0x0][0x23c], -R15 ;  /* 0x00008f0032287a23 */ /* 0x000fe2000001080f */
[----:B-1----:R-:W-:Y:S01]  /*d270*/  F2FP.BF16.PACK_AB R25, R49, R51 ;  /* 0x000000333119723e */ /* 0x002fe200000010ff */
[----:B------:R-:W-:Y:S01]  /*d280*/  FADD.FTZ R135, R135, R134 ;  /* 0x0000008687877221 */ /* 0x000fe20000010000 */
[----:B--2---:R-:W-:Y:S03]  /*d290*/  F2FP.BF16.PACK_AB R27, R55, R130 ;  /* 0x00000082371b723e */ /* 0x004fe600000010ff */
[----:B------:R-:W-:Y:S01]  /*d2a0*/  FADD.FTZ R140, R140, R135 ;  /* 0x000000878c8c7221 */ /* 0x000fe20000010000 */
[----:B------:R-:W1:Y:S03]  /*d2b0*/  MUFU.EX2 R138, R138 ;  /* 0x0000008a008a7308 */ /* 0x000e660000000800 */
[C---:B------:R-:W-:Y:S07]  /*d2c0*/  HMMA.16816.F32.BF16 R108, R24.reuse, R16, R108 ;  /* 0x00000010186c723c */ /* 0x040fee000004186c */
[----:B------:R-:W-:Y:S01]  /*d2d0*/  MUFU.EX2 R59, R59 ;  /* 0x0000003b003b7308 */ /* 0x000fe20000000800 */
[C---:B------:R-:W-:Y:S01]  /*d2e0*/  HMMA.16816.F32.BF16 R104, R24.reuse, R18, R104 ;  /* 0x000000121868723c */ /* 0x040fe20000041868 */
[----:B------:R-:W2:Y:S07]  /*d2f0*/  LDSM.16.MT88.4 R16, [R121+0x3c00] ;  /* 0x003c00007910783b */ /* 0x000eae0000004200 */
[C---:B------:R-:W-:Y:S01]  /*d300*/  HMMA.16816.F32.BF16 R100, R24.reuse, R20, R100 ;  /* 0x000000141864723c */ /* 0x040fe20000041864 */
[----:B------:R-:W5:Y:S06]  /*d310*/  MUFU.EX2 R32, R32 ;  /* 0x0000002000207308 */ /* 0x000f6c0000000800 */
[----:B------:R-:W-:Y:S01]  /*d320*/  F2FP.BF16.PACK_AB R20, R142, R141 ;  /* 0x0000008d8e14723e */ /* 0x000fe200000010ff */
[----:B------:R-:W-:Y:S01]  /*d330*/  HMMA.16816.F32.BF16 R96, R24, R22, R96 ;  /* 0x000000161860723c */ /* 0x000fe20000041860 */
[----:B------:R-:W2:Y:S02]  /*d340*/  LDSM.16.MT88.4 R24, [R121+0x4000] ;  /* 0x004000007918783b */ /* 0x000ea40000004200 */
[----:B------:R-:W-:Y:S01]  /*d350*/  MUFU.EX2 R61, R61 ;  /* 0x0000003d003d7308 */ /* 0x000fe20000000800 */
[----:B----4-:R-:W-:Y:S01]  /*d360*/  F2FP.BF16.PACK_AB R21, R53, R136 ;  /* 0x000000883515723e */ /* 0x010fe200000010ff */
[----:B------:R-:W-:Y:S02]  /*d370*/  FADD.FTZ R141, R141, R140 ;  /* 0x0000008c8d8d7221 */ /* 0x000fe40000010000 */
[----:B------:R-:W-:Y:S02]  /*d380*/  F2FP.BF16.PACK_AB R22, R144, R143 ;  /* 0x0000008f9016723e */ /* 0x000fe400000010ff */
[----:B-1----:R-:W-:Y:S03]  /*d390*/  F2FP.BF16.PACK_AB R23, R57, R138 ;  /* 0x0000008a3917723e */ /* 0x002fe600000010ff */
[----:B------:R-:W-:Y:S01]  /*d3a0*/  FADD.FTZ R142, R142, R141 ;  /* 0x0000008d8e8e7221 */ /* 0x000fe20000010000 */
[----:B------:R-:W1:Y:S03]  /*d3b0*/  MUFU.EX2 R34, R34 ;  /* 0x0000002200227308 */ /* 0x000e660000000800 */
[C---:B---3--:R-:W-:Y:S05]  /*d3c0*/  HMMA.16816.F32.BF16 R100, R20.reuse, R28, R100 ;  /* 0x0000001c1464723c */ /* 0x048fea0000041864 */
[----:B------:R-:W-:Y:S02]  /*d3d0*/  FADD.FTZ R143, R143, R142 ;  /* 0x0000008e8f8f7221 */ /* 0x000fe40000010000 */
[----:B------:R-:W-:Y:S01]  /*d3e0*/  MUFU.EX2 R148, R148 ;  /* 0x0000009400947308 */ /* 0x000fe20000000800 */
[C---:B------:R-:W-:Y:S04]  /*d3f0*/  HMMA.16816.F32.BF16 R96, R20.reuse, R30, R96 ;  /* 0x0000001e1460723c */ /* 0x040fe80000041860 */
[----:B------:R-:W-:Y:S01]  /*d400*/  F2FP.BF16.PACK_AB R28, R146, R33 ;  /* 0x00000021921c723e */ /* 0x000fe200000010ff */
[----:B------:R-:W-:Y:S01]  /*d410*/  FADD.FTZ R144, R144, R143 ;  /* 0x0000008f90907221 */ /* 0x000fe20000010000 */
[----:B-----5:R-:W-:Y:S02]  /*d420*/  F2FP.BF16.PACK_AB R29, R32, R59 ;  /* 0x0000003b201d723e */ /* 0x020fe400000010ff */
[C---:B--2---:R-:W-:Y:S01]  /*d430*/  HMMA.16816.F32.BF16 R108, R20.reuse, R16, R108 ;  /* 0x00000010146c723c */ /* 0x044fe2000004186c */
[----:B------:R-:W2:Y:S03]  /*d440*/  MUFU.EX2 R39, R39 ;  /* 0x0000002700277308 */ /* 0x000ea60000000800 */
[----:B------:R-:W-:Y:S01]  /*d450*/  F2FP.BF16.PACK_AB R30, R152, R35 ;  /* 0x00000023981e723e */ /* 0x000fe200000010ff */
[----:B------:R-:W-:Y:S01]  /*d460*/  FADD.FTZ R33, R33, R144 ;  /* 0x0000009021217221 */ /* 0x000fe20000010000 */
[----:B-1----:R-:W-:Y:S02]  /*d470*/  F2FP.BF16.PACK_AB R31, R34, R61 ;  /* 0x0000003d221f723e */ /* 0x002fe400000010ff */
[----:B------:R-:W-:Y:S01]  /*d480*/  HMMA.16816.F32.BF16 R104, R20, R18, R104 ;  /* 0x000000121468723c */ /* 0x000fe20000041868 */
[----:B------:R-:W1:Y:S02]  /*d490*/  LDSM.16.MT88.4 R16, [R126+0x4000] ;  /* 0x004000007e10783b */ /* 0x000e640000004200 */
[----:B------:R-:W-:Y:S01]  /*d4a0*/  MUFU.EX2 R37, R37 ;  /* 0x0000002500257308 */ /* 0x000fe20000000800 */
[----:B------:R-:W-:Y:S05]  /*d4b0*/  FADD.FTZ R146, R146, R33 ;  /* 0x0000002192927221 */ /* 0x000fea0000010000 */
[----:B------:R-:W3:Y:S04]  /*d4c0*/  LDSM.16.MT88.4 R20, [R121+0x4400] ;  /* 0x004400007914783b */ /* 0x000ee80000004200 */
[----:B------:R-:W4:Y:S03]  /*d4d0*/  MUFU.EX2 R156, R156 ;  /* 0x0000009c009c7308 */ /* 0x000f260000000800 */
[C---:B------:R-:W-:Y:S07]  /*d4e0*/  HMMA.16816.F32.BF16 R108, R28.reuse, R24, R108 ;  /* 0x000000181c6c723c */ /* 0x040fee000004186c */
[----:B------:R-:W-:Y:S01]  /*d4f0*/  MUFU.EX2 R36, R36 ;  /* 0x0000002400247308 */ /* 0x000fe20000000800 */
[C---:B------:R-:W-:Y:S01]  /*d500*/  HMMA.16816.F32.BF16 R104, R28.reuse, R26, R104 ;  /* 0x0000001a1c68723c */ /* 0x040fe20000041868 */
[----:B------:R-:W5:Y:S08]  /*d510*/  LDSM.16.MT88.4 R24, [R126+0x4400] ;  /* 0x004400007e18783b */ /* 0x000f700000004200 */
[----:B------:R-:W3:Y:S01]  /*d520*/  MUFU.EX2 R89, R89 ;  /* 0x0000005900597308 */ /* 0x000ee20000000800 */
[C---:B-1----:R-:W-:Y:S09]  /*d530*/  HMMA.16816.F32.BF16 R100, R28.reuse, R16, R100 ;  /* 0x000000101c64723c */ /* 0x042ff20000041864 */
[----:B------:R-:W-:Y:S03]  /*d540*/  MUFU.EX2 R38, R38 ;  /* 0x0000002600267308 */ /* 0x000fe60000000800 */
[----:B--2---:R-:W-:Y:S01]  /*d550*/  F2FP.BF16.PACK_AB R16, R39, R148 ;  /* 0x000000942710723e */ /* 0x004fe200000010ff */
[----:B------:R-:W-:Y:S01]  /*d560*/  HMMA.16816.F32.BF16 R96, R28, R18, R96 ;  /* 0x000000121c60723c */ /* 0x000fe20000041860 */
[----:B------:R-:W1:Y:S05]  /*d570*/  LDSM.16.MT88.4 R28, [R121+0x4800] ;  /* 0x00480000791c783b */ /* 0x000e6a0000004200 */
[----:B------:R-:W2:Y:S01]  /*d580*/  MUFU.EX2 R63, R63 ;  /* 0x0000003f003f7308 */ /* 0x000ea20000000800 */
[----:B----4-:R-:W-:Y:S02]  /*d590*/  F2FP.BF16.PACK_AB R18, R156, R37 ;  /* 0x000000259c12723e */ /* 0x010fe400000010ff */
[----:B---3--:R-:W-:Y:S07]  /*d5a0*/  F2FP.BF16.PACK_AB R17, R89, R36 ;  /* 0x000000245911723e */ /* 0x008fee00000010ff */
[----:B------:R-:W-:Y:S10]  /*d5b0*/  MUFU.EX2 R45, R45 ;  /* 0x0000002d002d7308 */ /* 0x000ff40000000800 */
[----:B------:R-:W3:Y:S01]  /*d5c0*/  MUFU.EX2 R154, R154 ;  /* 0x0000009a009a7308 */ /* 0x000ee20000000800 */
[----:B--2---:R-:W-:Y:S09]  /*d5d0*/  F2FP.BF16.PACK_AB R19, R63, R38 ;  /* 0x000000263f13723e */ /* 0x004ff200000010ff */
[----:B------:R-:W-:Y:S01]  /*d5e0*/  MUFU.EX2 R43, R43 ;  /* 0x0000002b002b7308 */ /* 0x000fe20000000800 */
[C---:B------:R-:W-:Y:S08]  /*d5f0*/  HMMA.16816.F32.BF16 R108, R16.reuse, R20, R108 ;  /* 0x00000014106c723c */ /* 0x040ff0000004186c */
[C---:B------:R-:W-:Y:S01]  /*d600*/  HMMA.16816.F32.BF16 R104, R16.reuse, R22, R104 ;  /* 0x000000161068723c */ /* 0x040fe20000041868 */
[----:B------:R-:W2:Y:S01]  /*d610*/  MUFU.EX2 R150, R150 ;  /* 0x0000009600967308 */ /* 0x000ea20000000800 */
[----:B------:R-:W4:Y:S06]  /*d620*/  LDSM.16.MT88.4 R20, [R126+0x4800] ;  /* 0x004800007e14783b */ /* 0x000f2c0000004200 */
[C---:B-----5:R-:W-:Y:S03]  /*d630*/  HMMA.16816.F32.BF16 R100, R16.reuse, R24, R100 ;  /* 0x000000181064723c */ /* 0x060fe60000041864 */
[----:B------:R-:W-:Y:S04]  /*d640*/  MUFU.EX2 R40, R40 ;  /* 0x0000002800287308 */ /* 0x000fe80000000800 */
[----:B---3--:R-:W-:Y:S01]  /*d650*/  F2FP.BF16.PACK_AB R24, R154, R45 ;  /* 0x0000002d9a18723e */ /* 0x008fe200000010ff */
[----:B------:R-:W-:Y:S01]  /*d660*/  HMMA.16816.F32.BF16 R96, R16, R26, R96 ;  /* 0x0000001a1060723c */ /* 0x000fe20000041860 */
[----:B------:R-:W3:Y:S03]  /*d670*/  LDSM.16.MT88.4 R16, [R121+0x4c00] ;  /* 0x004c00007910783b */ /* 0x000ee60000004200 */
[----:B------:R-:W-:Y:S01]  /*d680*/  FADD.FTZ R25, R49, R160 ;  /* 0x000000a031197221 */ /* 0x000fe20000010000 */
[----:B------:R-:W5:Y:S01]  /*d690*/  MUFU.EX2 R83, R52 ;  /* 0x0000003400537308 */ /* 0x000f620000000800 */
[----:B------:R-:W-:Y:S02]  /*d6a0*/  FFMA.FTZ R49, R60, c[0x0][0x23c], -R15 ;  /* 0x00008f003c317a23 */ /* 0x000fe4000001080f */
[----:B------:R-:W-:Y:S01]  /*d6b0*/  FADD.FTZ R130, R130, R25 ;  /* 0x0000001982827221 */ /* 0x000fe20000010000 */
[----:B--2---:R-:W-:Y:S03]  /*d6c0*/  F2FP.BF16.PACK_AB R26, R150, R43 ;  /* 0x0000002b961a723e */ /* 0x004fe600000010ff */
        /* <DEDUP_REMOVED lines=14> */
[----:B------:R-:W5:Y:S03]  /*d7b0*/  MUFU.EX2 R128, R128 ;  /* 0x0000008000807308 */ /* 0x000f660000000800 */
[----:B------:R-:W-:Y:S01]  /*d7c0*/  FADD.FTZ R36, R36, R61 ;  /* 0x0000003d24247221 */ /* 0x000fe20000010000 */
[----:B--2---:R-:W-:Y:S03]  /*d7d0*/  F2FP.BF16.PACK_AB R27, R91, R42 ;  /* 0x0000002a5b1b723e */ /* 0x004fe600000010ff */
[----:B------:R-:W-:Y:S03]  /*d7e0*/  FADD.FTZ R89, R89, R36 ;  /* 0x0000002459597221 */ /* 0x000fe60000010000 */
[----:B------:R-:W-:Y:S01]  /*d7f0*/  MUFU.EX2 R47, R47 ;  /* 0x0000002f002f7308 */ /* 0x000fe20000000800 */
[C---:B-1----:R-:W-:Y:S05]  /*d800*/  HMMA.16816.F32.BF16 R108, R24.reuse, R28, R108 ;  /* 0x0000001c186c723c */ /* 0x042fea000004186c */
[----:B------:R-:W-:Y:S03]  /*d810*/  FADD.FTZ R38, R38, R89 ;  /* 0x0000005926267221 */ /* 0x000fe60000010000 */
[C---:B------:R-:W-:Y:S01]  /*d820*/  HMMA.16816.F32.BF16 R104, R24.reuse, R30, R104 ;  /* 0x0000001e1868723c */ /* 0x040fe20000041868 */
[----:B------:R-:W1:Y:S01]  /*d830*/  MUFU.EX2 R66, R66 ;  /* 0x0000004200427308 */ /* 0x000e620000000800 */
[----:B------:R-:W2:Y:S02]  /*d840*/  LDSM.16.MT88.4 R28, [R126+0x4c00] ;  /* 0x004c00007e1c783b */ /* 0x000ea40000004200 */
[----:B------:R-:W-:Y:S04]  /*d850*/  FADD.FTZ R63, R63, R38 ;  /* 0x000000263f3f7221 */ /* 0x000fe80000010000 */
[C---:B----4-:R-:W-:Y:S03]  /*d860*/  HMMA.16816.F32.BF16 R100, R24.reuse, R20, R100 ;  /* 0x000000141864723c */ /* 0x050fe60000041864 */
[----:B------:R-:W-:Y:S01]  /*d870*/  MUFU.EX2 R44, R44 ;  /* 0x0000002c002c7308 */ /* 0x000fe20000000800 */
[----:B------:R-:W-:Y:S03]  /*d880*/  FADD.FTZ R40, R40, R63 ;  /* 0x0000003f28287221 */ /* 0x000fe60000010000 */
[----:B------:R-:W-:Y:S01]  /*d890*/  FADD.FTZ R21, R35, R146 ;  /* 0x0000009223157221 */ /* 0x000fe20000010000 */
[----:B------:R-:W-:Y:S04]  /*d8a0*/  HMMA.16816.F32.BF16 R96, R24, R22, R96 ;  /* 0x000000161860723c */ /* 0x000fe80000041860 */
[----:B------:R-:W-:Y:S01]  /*d8b0*/  FADD.FTZ R21, R152, R21 ;  /* 0x0000001598157221 */ /* 0x000fe20000010000 */
[----:B------:R-:W4:Y:S01]  /*d8c0*/  MUFU.EX2 R49, R49 ;  /* 0x0000003100317308 */ /* 0x000f220000000800 */
[----:B------:R-:W-:Y:S01]  /*d8d0*/  FADD.FTZ R83, R83, R40 ;  /* 0x0000002853537221 */ /* 0x000fe20000010000 */
[----:B-----5:R-:W-:Y:S01]  /*d8e0*/  F2FP.BF16.PACK_AB R20, R128, R41 ;  /* 0x000000298014723e */ /* 0x020fe200000010ff */
[----:B------:R-:W-:Y:S01]  /*d8f0*/  FADD.FTZ R24, R148, R21 ;  /* 0x0000001594187221 */ /* 0x000fe20000010000 */
[----:B-1----:R-:W-:Y:S03]  /*d900*/  F2FP.BF16.PACK_AB R22, R66, R47 ;  /* 0x0000002f4216723e */ /* 0x002fe600000010ff */
[----:B------:R-:W-:Y:S02]  /*d910*/  FADD.FTZ R24, R39, R24 ;  /* 0x0000001827187221 */ /* 0x000fe40000010000 */
[----:B------:R-:W-:Y:S01]  /*d920*/  FADD.FTZ R42, R42, R83 ;  /* 0x000000532a2a7221 */ /* 0x000fe20000010000 */
[----:B------:R-:W-:Y:S01]  /*d930*/  MUFU.EX2 R46, R46 ;  /* 0x0000002e002e7308 */ /* 0x000fe20000000800 */
[----:B------:R-:W-:Y:S02]  /*d940*/  FADD.FTZ R37, R37, R24 ;  /* 0x0000001825257221 */ /* 0x000fe40000010000 */
[----:B------:R-:W-:Y:S02]  /*d950*/  FADD.FTZ R91, R91, R42 ;  /* 0x0000002a5b5b7221 */ /* 0x000fe40000010000 */
[----:B------:R-:W-:Y:S04]  /*d960*/  FADD.FTZ R156, R156, R37 ;  /* 0x000000259c9c7221 */ /* 0x000fe80000010000 */
[----:B------:R-:W-:Y:S01]  /*d970*/  FADD.FTZ R45, R45, R156 ;  /* 0x0000009c2d2d7221 */ /* 0x000fe20000010000 */
[----:B------:R-:W1:Y:S03]  /*d980*/  MUFU.EX2 R15, R15 ;  /* 0x0000000f000f7308 */ /* 0x000e660000000800 */
[----:B------:R-:W-:Y:S01]  /*d990*/  FADD.FTZ R154, R154, R45 ;  /* 0x0000002d9a9a7221 */ /* 0x000fe20000010000 */
[----:B----4-:R-:W-:Y:S01]  /*d9a0*/  F2FP.BF16.PACK_AB R21, R49, R44 ;  /* 0x0000002c3115723e */ /* 0x010fe200000010ff */
[----:B------:R-:W-:Y:S02]  /*d9b0*/  FADD.FTZ R44, R44, R91 ;  /* 0x0000005b2c2c7221 */ /* 0x000fe40000010000 */
[----:B------:R-:W-:Y:S02]  /*d9c0*/  FADD.FTZ R43, R43, R154 ;  /* 0x0000009a2b2b7221 */ /* 0x000fe40000010000 */
[----:B------:R-:W-:Y:S02]  /*d9d0*/  FADD.FTZ R49, R49, R44 ;  /* 0x0000002c31317221 */ /* 0x000fe40000010000 */
[----:B------:R-:W-:Y:S04]  /*d9e0*/  FADD.FTZ R150, R150, R43 ;  /* 0x0000002b96967221 */ /* 0x000fe80000010000 */
[----:B------:R-:W-:Y:S04]  /*d9f0*/  FADD.FTZ R41, R41, R150 ;  /* 0x0000009629297221 */ /* 0x000fe80000010000 */
[----:B------:R-:W-:Y:S04]  /*da00*/  FADD.FTZ R128, R128, R41 ;  /* 0x0000002980807221 */ /* 0x000fe80000010000 */
[----:B------:R-:W-:Y:S01]  /*da10*/  FADD.FTZ R47, R47, R128 ;  /* 0x000000802f2f7221 */ /* 0x000fe20000010000 */
[C---:B-1----:R-:W-:Y:S01]  /*da20*/  F2FP.BF16.PACK_AB R23, R15.reuse, R46 ;  /* 0x0000002e0f17723e */ /* 0x042fe200000010ff */
[----:B------:R-:W-:Y:S02]  /*da30*/  FADD.FTZ R46, R46, R49 ;  /* 0x000000312e2e7221 */ /* 0x000fe40000010000 */
[----:B------:R-:W-:Y:S02]  /*da40*/  FADD.FTZ R89, R66, R47 ;  /* 0x0000002f42597221 */ /* 0x000fe40000010000 */
[----:B------:R-:W-:Y:S02]  /*da50*/  FADD.FTZ R91, R15, R46 ;  /* 0x0000002e0f5b7221 */ /* 0x000fe40000010000 */
[C---:B---3--:R-:W-:Y:S08]  /*da60*/  HMMA.16816.F32.BF16 R108, R20.reuse, R16, R108 ;  /* 0x00000010146c723c */ /* 0x048ff0000004186c */
[C---:B------:R-:W-:Y:S08]  /*da70*/  HMMA.16816.F32.BF16 R104, R20.reuse, R18, R104 ;  /* 0x000000121468723c */ /* 0x040ff00000041868 */
[C---:B--2---:R-:W-:Y:S08]  /*da80*/  HMMA.16816.F32.BF16 R100, R20.reuse, R28, R100 ;  /* 0x0000001c1464723c */ /* 0x044ff00000041864 */
[----:B------:R-:W-:Y:S01]  /*da90*/  HMMA.16816.F32.BF16 R96, R20, R30, R96 ;  /* 0x0000001e1460723c */ /* 0x000fe20000041860 */
[----:B------:R-:W-:-:S07]  /*daa0*/  @P0 BRA `(.L_x_4320) ;  /* 0xffffc77000000947 */ /* 0x000fce000383ffff */
.L_x_4316:
        /* <DEDUP_REMOVED lines=100> */
.L_x_4321:
[----:B------:R-:W1:Y:S04]  /*e0f0*/  S2R R6, SR_CTAID.Z ;  /* 0x0000000000067919 */ /* 0x000e680000002700 */
[----:B------:R-:W1:Y:S02]  /*e100*/  S2R R5, SR_CTAID.Y ;  /* 0x0000000000057919 */ /* 0x000e640000002600 */
[----:B-1----:R-:W-:-:S04]  /*e110*/  IMAD R17, R5, c[0x0][0x1c0], R6 ;  /* 0x0000700005117a24 */ /* 0x002fc800078e0206 */
[----:B------:R-:W-:Y:S02]  /*e120*/  IMAD R17, R17, c[0x0][0x214], RZ ;  /* 0x0000850011117a24 */ /* 0x000fe400078e02ff */
.L_x_4322:
        /* <DEDUP_REMOVED lines=15> */
[----:B--2---:R1:W2:Y:S04]  /*e220*/  LDS.128 R8, [R94] ;  /* 0x000000005e087984 */ /* 0x0042a80000000c00 */
        /* <DEDUP_REMOVED lines=15> */
.L_x_4324:
[----:B------:R-:W-:Y:S05]  /*e320*/  BSYNC B0 ;  /* 0x0000000000007941 */ /* 0x000fea0003800000 */
.L_x_4323:
        /* <DEDUP_REMOVED lines=27> */
.L_x_4326:
[----:B------:R-:W-:Y:S05]  /*e4e0*/  BSYNC B0 ;  /* 0x0000000000007941 */ /* 0x000fea0003800000 */
.L_x_4325:
        /* <DEDUP_REMOVED lines=15> */
.L_x_4327:
        /* <DEDUP_REMOVED lines=10> */
.L_x_5247:


//--------------------- .text._ZN5flash24flash_fwd_splitkv_kernelI23Flash_fwd_kernel_traitsILi32ELi64ELi128ELi4ELb0ELb0EN7cutlass10bfloat16_tE19Flash_kernel_traitsILi32ELi64ELi128ELi4ES3_EELb1ELb0ELb0ELb0ELb1ELb0ELb0ELb1EEEvNS_16Flash_fwd_paramsE --------------------------
	.section	.text._ZN5flash24flash_fwd_splitkv_kernelI23Flash_fwd_kernel_traitsILi32ELi64ELi128ELi4ELb0ELb0EN7cutlass10bfloat16_tE19Flash_kernel_traitsILi32ELi64ELi128ELi4ES3_EELb1ELb0ELb0ELb0ELb1ELb0ELb0ELb1EEEvNS_16Flash_fwd_paramsE,"ax",@progbits
	.sectioninfo	@"SHI_REGISTERS=168"
	.align	128
        .global         _ZN5flash24flash_fwd_splitkv_kernelI23Flash_fwd_kernel_traitsILi32ELi64ELi128ELi4ELb0ELb0EN7cutlass10bfloat16_tE19Flash_kernel_traitsILi32ELi64ELi128ELi4ES3_EELb1ELb0ELb0ELb0ELb1ELb0ELb0ELb1EEEvNS_16Flash_fwd_paramsE
        .type           _ZN5flash24flash_fwd_splitkv_kernelI23Flash_fwd_kernel_traitsILi32ELi64ELi128ELi4ELb0ELb0EN7cutlass10bfloat16_tE19Flash_kernel_traitsILi32ELi64ELi128ELi4ES3_EELb1ELb0ELb0ELb0ELb1ELb0ELb0ELb1EEEvNS_16Flash_fwd_paramsE,@function
        .size           _ZN5flash24flash_fwd_splitkv_kernelI23Flash_fwd_kernel_traitsILi32ELi64ELi128ELi4ELb0ELb0EN7cutlass10bfloat16_tE19Flash_kernel_traitsILi32ELi64ELi128ELi4ES3_EELb1ELb0ELb0ELb0ELb1ELb0ELb0ELb1EEEvNS_16Flash_fwd_paramsE,(.L_x_5248 - _ZN5flash24flash_fwd_splitkv_kernelI23Flash_fwd_kernel_traitsILi32ELi64ELi128ELi4ELb0ELb0EN7cutlass10bfloat16_tE19Flash_kernel_traitsILi32ELi64ELi128ELi4ES3_EELb1ELb0ELb0ELb0ELb1ELb0ELb0ELb1EEEvNS_16Flash_fwd_paramsE)
        .other          _ZN5flash24flash_fwd_splitkv_kernelI23Flash_fwd_kernel_traitsILi32ELi64ELi128ELi4ELb0ELb0EN7cutlass10bfloat16_tE19Flash_kernel_traitsILi32ELi64ELi128ELi4ES3_EELb1ELb0ELb0ELb0ELb1ELb0ELb0ELb1EEEvNS_16Flash_fwd_paramsE,@"STO_CUDA_ENTRY STV_DEFAULT"
_ZN5flash24flash_fwd_splitkv_kernelI23Flash_fwd_kernel_traitsILi32ELi64ELi128ELi4ELb0ELb0EN7cutlass10bfloat16_tE19Flash_kernel_traitsILi32ELi64ELi128ELi4ES3_EELb1ELb0ELb0ELb0ELb1ELb0ELb0ELb1EEEvNS_16Flash_fwd_paramsE:
.text._ZN5flash24flash_fwd_splitkv_kernelI23Flash_fwd_kernel_traitsILi32ELi64ELi128ELi4ELb0ELb0EN7cutlass10bfloat16_tE19Flash_kernel_traitsILi32ELi64ELi128ELi4ES3_EELb1ELb0ELb0ELb0ELb1ELb0ELb0ELb1EEEvNS_16Flash_fwd_paramsE:
[----:B------:R-:W-:Y:S02]  /*0000*/  MOV R1, c[0x0][0x28] ;  /* 0x00000a0000017a02 */ /* 0x000fe40000000f00 */
[----:B------:R-:W1:Y:S01]  /*0010*/  LDC.U8 R2, c[0x0][0x312] ;  /* 0x0000c480ff027b82 */ /* 0x000e620000000000 */
[----:B------:R-:W2:Y:S01]  /*0020*/  S2R R11, SR_CTAID.Y ;  /* 0x00000000000b7919 */ /* 0x000ea20000002600 */
        /* <DEDUP_REMOVED lines=8> */
[----:B------:R-:W-:-:S02]  /*00b0*/  ISETP.EQ.U32.AND P0, PT, RZ, c[0x0][0x248], PT ;  /* 0x00009200ff007a0c */ /* 0x000fc40003f02070 */
[----:B-1----:R-:W-:Y:S01]  /*00c0*/  ISETP.NE.AND P2, PT, R2, RZ, PT ;  /* 0x000000ff0200720c */ /* 0x002fe20003f45270 */
[----:B--2---:R-:W-:-:S03]  /*00d0*/  IMAD.WIDE R2, R11, R0, c[0x0][0x240] ;  /* 0x000090000b027625 */ /* 0x004fc600078e0200 */
[----:B------:R-:W-:Y:S01]  /*00e0*/  ISETP.EQ.OR.EX P0, PT, RZ, c[0x0][0x24c], !P2, P0 ;  /* 0x00009300ff007a0c */ /* 0x000fe20005702700 */
[CC--:B------:R-:W-:Y:S02]  /*00f0*/  IMAD.WIDE R30, R11.reuse, R0.reuse, c[0x0][0x250] ;  /* 0x000094000b1e7625 */ /* 0x0c0fe400078e0200 */
[----:B------:R-:W2:Y:S04]  /*0100*/  @P1 LDG.E R143, [R2.64] ;  /* 0x00000006028f1981 */ /* 0x000ea8000c1e1900 */
[----:B------:R-:W2:Y:S01]  /*0110*/  @P1 LDG.E R142, [R2.64+0x4] ;  /* 0x00000406028e1981 */ /* 0x000ea2000c1e1900 */
[----:B------:R-:W-:Y:S02]  /*0120*/  IMAD.MOV.U32 R8, RZ, RZ, -0x1 ;  /* 0xffffffffff087424 */ /* 0x000fe400078e00ff */
[----:B------:R-:W-:Y:S01]  /*0130*/  IMAD.WIDE R4, R11, R0, c[0x0][0x248] ;  /* 0x000092000b047625 */ /* 0x000fe200078e0200 */
[----:B------:R1:W5:Y:S04]  /*0140*/  @P5 LDG.E R7, [R30.64] ;  /* 0x000000061e075981 */ /* 0x000368000c1e1900 */
[----:B------:R1:W5:Y:S01]  /*0150*/  @!P0 LDG.E R8, [R4.64] ;  /* 0x0000000604088981 */ /* 0x000362000c1e1900 */
[----:B------:R-:W-:Y:S01]  /*0160*/  ISETP.NE.U32.AND P0, PT, RZ, c[0x0][0x248], PT ;  /* 0x00009200ff007a0c */ /* 0x000fe20003f05070 */
[--C-:B------:R-:W-:Y:S01]  /*0170*/  IMAD.MOV.U32 R9, RZ, RZ, R11.reuse ;  /* 0x000000ffff097224 */ /* 0x100fe200078e000b */
[----:B------:R-:W-:Y:S01]  /*0180*/  SHF.R.S32.HI R6, RZ, 0x1f, R11 ;  /* 0x0000001fff067819 */ /* 0x000fe2000001140b */
[----:B------:R-:W3:Y:S01]  /*0190*/  S2R R27, SR_CTAID.X ;  /* 0x00000000001b7919 */ /* 0x000ee20000002500 */
[----:B------:R-:W-:-:S03]  /*01a0*/  ISETP.NE.AND.EX P0, PT, RZ, c[0x0][0x24c], PT, P0 ;  /* 0x00009300ff007a0c */ /* 0x000fc60003f05300 */
[----:B------:R-:W4:Y:S01]  /*01b0*/  S2R R108, SR_CTAID.Z ;  /* 0x00000000006c7919 */ /* 0x000f220000002700 */
[----:B--2---:R-:W-:Y:S02]  /*01c0*/  @P1 IMAD.IADD R142, R142, 0x1, -R143 ;  /* 0x000000018e8e1824 */ /* 0x004fe400078e0a8f */
[----:B------:R-:W-:-:S07]  /*01d0*/  @!P1 IMAD.MOV.U32 R142, RZ, RZ, c[0x0][0x214] ;  /* 0x00008500ff8e9624 */ /* 0x000fce00078e00ff */
[----:B------:R-:W-:Y:S05]  /*01e0*/  @!P0 BRA `(.L_x_4328) ;  /* 0x0000004000008947 */ /* 0x000fea0003800000 */
[----:B-1-34-:R-:W2:Y:S02]  /*01f0*/  @P2 LDG.E R3, [R4.64+0x4] ;  /* 0x0000040604032981 */ /* 0x01aea4000c1e1900 */
[----:B--2--5:R-:W-:-:S06]  /*0200*/  @P2 IADD3 R2, R3, -R8, RZ ;  /* 0x8000000803022210 */ /* 0x024fcc0007ffe0ff */
[----:B------:R1:W5:Y:S01]  /*0210*/  @!P2 LDG.E R2, [R4.64] ;  /* 0x000000060402a981 */ /* 0x000362000c1e1900 */
[----:B------:R-:W-:Y:S05]  /*0220*/  BRA `(.L_x_4329) ;  /* 0x0000001000007947 */ /* 0x000fea0003800000 */
.L_x_4328:
[----:B-1-34-:R-:W-:Y:S02]  /*0230*/  MOV R2, c[0x0][0x218] ;  /* 0x0000860000027a02 */ /* 0x01afe40000000f00 */
.L_x_4329:
[----:B------:R-:W-:-:S04]  /*0240*/  ISETP.NE.U32.AND P2, PT, RZ, c[0x0][0x258], PT ;  /* 0x00009600ff007a0c */ /* 0x000fc80003f45070 */
[----:B------:R-:W-:-:S13]  /*0250*/  ISETP.NE.AND.EX P2, PT, RZ, c[0x0][0x25c], PT, P2 ;  /* 0x00009700ff007a0c */ /* 0x000fda0003f45320 */
[----:B-1----:R-:W-:-:S06]  /*0260*/  @P2 IMAD.WIDE R4, R11, R0, c[0x0][0x258] ;  /* 0x000096000b042625 */ /* 0x002fcc00078e0200 */
        /* <DEDUP_REMOVED lines=37> */
[----:B------:R-:W-:-:S03]  /*04c0*/  IADD3 R4, -R5, R14, RZ ;  /* 0x0000000e05047210 */ /* 0x000fc60007ffe1ff */
[----:B------:R-:W-:Y:S01]  /*04d0*/  @!P0 IMAD R6, R6, c[0x0][0x1e0], RZ ;  /* 0x0000780006068a24 */ /* 0x000fe200078e02ff */
[----:B------:R-:W-:Y:S01]  /*04e0*/  SHF.L.U32 R4, R4, 0x3, RZ ;  /* 0x0000000304047819 */ /* 0x000fe200000006ff */
[----:B------:R-:W-:-:S03]  /*04f0*/  @!P0 IMAD.WIDE.U32 R12, R11, c[0x0][0x1e0], RZ ;  /* 0x000078000b0c8a25 */ /* 0x000fc600078e00ff */
        /* <DEDUP_REMOVED lines=15> */
[----:B------:R-:W-:Y:S01]  /*05f0*/  ISETP.GE.AND P0, PT, R5, R142, PT ;  /* 0x0000008e0500720c */ /* 0x000fe20003f06270 */
[----:B------:R-:W-:-:S04]  /*0600*/  IMAD.WIDE.U32 R8, R108, c[0x0][0x1f0], R8 ;  /* 0x00007c006c087a25 */ /* 0x000fc800078e0008 */
[----:B------:R-:W-:Y:S01]  /*0610*/  IMAD R0, R0, c[0x0][0x214], R3 ;  /* 0x0000850000007a24 */ /* 0x000fe200078e0203 */
        /* <DEDUP_REMOVED lines=11> */
.L_x_4332:
[----:B------:R-:W-:Y:S05]  /*06d0*/  BSYNC B0 ;  /* 0x0000000000007941 */ /* 0x000fea0003800000 */
.L_x_4331:
[----:B-1----:R-:W-:Y:S01]  /*06e0*/  IADD3 R11, R5, 0x20, RZ ;  /* 0x00000020050b7810 */ /* 0x002fe20007ffe0ff */
        /* <DEDUP_REMOVED lines=13> */
.L_x_4334:
[----:B------:R-:W-:Y:S05]  /*07c0*/  BSYNC B0 ;  /* 0x0000000000007941 */ /* 0x000fea0003800000 */
.L_x_4333:
[----:B------:R-:W-:-:S04]  /*07d0*/  LOP3.LUT P2, RZ, R14, 0x3, RZ, 0xc0, !PT ;  /* 0x000000030eff7812 */ /* 0x000fc8000784c0ff */
[-C--:B------:R-:W-:Y:S02]  /*07e0*/  ISETP.GE.OR P1, PT, R5, R142.reuse, P2 ;  /* 0x0000008e0500720c */ /* 0x080fe40001726670 */
[C---:B------:R-:W-:Y:S02]  /*07f0*/  IADD3 R5, P0, R0.reuse, R5, RZ ;  /* 0x0000000500057210 */ /* 0x040fe40007f1e0ff */
[----:B------:R-:W-:Y:S02]  /*0800*/  ISETP.GE.OR P2, PT, R11, R142, P2 ;  /* 0x0000008e0b00720c */ /* 0x000fe40001746670 */
[----:B------:R-:W-:Y:S02]  /*0810*/  LEA.HI.X.SX32 R0, R0, R3, 0x1, P0 ;  /* 0x0000000300007211 */ /* 0x000fe400000f0eff */
[----:B------:R-:W-:-:S04]  /*0820*/  LEA R2, P0, R5, c[0x0][0x200], 0x2 ;  /* 0x0000800005027a11 */ /* 0x000fc800078010ff */
[----:B------:R-:W-:Y:S01]  /*0830*/  LEA.HI.X R3, R5, c[0x0][0x204], R0, 0x2, P0 ;  /* 0x0000810005037a11 */ /* 0x000fe200000f1400 */
[----:B------:R-:W-:-:S05]  /*0840*/  @!P1 IMAD.MOV.U32 R5, RZ, RZ, 0x7f800000 ;  /* 0x7f800000ff059424 */ /* 0x000fca00078e00ff */
[----:B------:R2:W-:Y:S01]  /*0850*/  @!P1 STG.E [R2.64], R5 ;  /* 0x0000000502009986 */ /* 0x0005e2000c101906 */
[----:B------:R-:W-:Y:S05]  /*0860*/  @P2 EXIT ;  /* 0x000000000000294d */ /* 0x000fea0003800000 */
[----:B--2---:R-:W-:-:S05]  /*0870*/  MOV R5, 0x7f800000 ;  /* 0x7f80000000057802 */ /* 0x004fca0000000f00 */
[----:B------:R-:W-:Y:S01]  /*0880*/  STG.E [R2.64+0x80], R5 ;  /* 0x0000800502007986 */ /* 0x000fe2000c101906 */
[----:B------:R-:W-:Y:S05]  /*0890*/  EXIT ;  /* 0x000000000000794d */ /* 0x000fea0003800000 */
.L_x_4330:
[----:B-1----:R-:W-:Y:S02]  /*08a0*/  ISETP.NE.U32.AND P0, PT, RZ, c[0x0][0x2b8], PT ;  /* 0x0000ae00ff007a0c */ /* 0x002fe40003f05070 */
[----:B------:R-:W-:Y:S02]  /*08b0*/  ISETP.NE.U32.AND P2, PT, RZ, c[0x0][0x2c0], PT ;  /* 0x0000b000ff007a0c */ /* 0x000fe40003f45070 */
[----:B------:R-:W-:Y:S02]  /*08c0*/  ISETP.NE.AND.EX P0, PT, RZ, c[0x0][0x2bc], PT, P0 ;  /* 0x0000af00ff007a0c */ /* 0x000fe40003f05300 */
[----:B------:R-:W-:-:S11]  /*08d0*/  ISETP.NE.AND.EX P2, PT, RZ, c[0x0][0x2c4], PT, P2 ;  /* 0x0000b100ff007a0c */ /* 0x000fd60003f45320 */
        /* <DEDUP_REMOVED lines=19> */
[----:B-----5:R-:W1:Y:S02]  /*0a10*/  F2I.FTZ.U32.TRUNC.NTZ R11, R10 ;  /* 0x0000000a000b7305 */ /* 0x020e64000021f000 */
        /* <DEDUP_REMOVED lines=22> */
[----:B------:R-:W-:-:S03]  /*0b80*/  IMAD.MOV R3, RZ, RZ, -R3 ;  /* 0x000000ffff037224 */ /* 0x000fc600078e0a03 */
        /* <DEDUP_REMOVED lines=17> */
[----:B------:R-:W-:Y:S01]  /*0ca0*/  IMAD R5, R3, c[0x0][0x2d0], R0 ;  /* 0x0000b40003057a24 */ /* 0x000fe200078e0200 */
[----:B------:R-:W-:-:S04]  /*0cb0*/  LOP3.LUT R2, R108, c[0x0][0x1c8], RZ, 0x3c, !PT ;  /* 0x000072006c027a12 */ /* 0x000fc800078e3cff */
[----:B------:R-:W-:Y:S02]  /*0cc0*/  ISETP.GE.AND P0, PT, R2, RZ, PT ;  /* 0x000000ff0200720c */ /* 0x000fe40003f06270 */
[----:B------:R-:W-:-:S05]  /*0cd0*/  SHF.R.S32.HI R3, RZ, 0x1f, R5 ;  /* 0x0000001fff037819 */ /* 0x000fca0000011405 */
[----:B------:R-:W-:Y:S01]  /*0ce0*/  @P2 IADD3 R4, R4, 0x1, RZ ;  /* 0x0000000104042810 */ /* 0x000fe20007ffe0ff */
[----:B------:R-:W-:Y:S01]  /*0cf0*/  IMAD R10, R3, c[0x0][0x198], RZ ;  /* 0x00006600030a7a24 */ /* 0x000fe200078e02ff */
[----:B------:R-:W-:-:S03]  /*0d00*/  ISETP.NE.AND P2, PT, RZ, c[0x0][0x1c8], PT ;  /* 0x00007200ff007a0c */ /* 0x000fc60003f45270 */
[----:B------:R-:W-:Y:S01]  /*0d10*/  IMAD R10, R5, c[0x0][0x19c], R10 ;  /* 0x00006700050a7a24 */ /* 0x000fe200078e020a */
[----:B------:R-:W-:-:S09]  /*0d20*/  @!P0 IADD3 R4, -R4, RZ, RZ ;  /* 0x000000ff04048210 */ /* 0x000fd20007ffe1ff */
[----:B------:R-:W-:Y:S02]  /*0d30*/  @!P2 LOP3.LUT R4, RZ, c[0x0][0x1c8], RZ, 0x33, !PT ;  /* 0x00007200ff04aa12 */ /* 0x000fe400078e33ff */
[----:B--2---:R-:W-:Y:S01]  /*0d40*/  SHF.R.S32.HI R8, RZ, 0x1f, R7 ;  /* 0x0000001fff087819 */ /* 0x004fe20000011407 */
[----:B------:R-:W-:-:S04]  /*0d50*/  IMAD.WIDE.U32 R12, R7, c[0x0][0x180], RZ ;  /* 0x00006000070c7a25 */ /* 0x000fc800078e00ff */
[C---:B------:R-:W-:Y:S02]  /*0d60*/  IMAD R2, R8.reuse, c[0x0][0x180], RZ ;  /* 0x0000600008027a24 */ /* 0x040fe400078e02ff */
[----:B------:R-:W-:Y:S02]  /*0d70*/  IMAD R8, R8, c[0x0][0x188], RZ ;  /* 0x0000620008087a24 */ /* 0x000fe400078e02ff */
[C---:B------:R-:W-:Y:S02]  /*0d80*/  IMAD R2, R7.reuse, c[0x0][0x184], R2 ;  /* 0x0000610007027a24 */ /* 0x040fe400078e0202 */
[----:B------:R-:W-:Y:S02]  /*0d90*/  IMAD R17, R7, c[0x0][0x18c], R8 ;  /* 0x0000630007117a24 */ /* 0x000fe400078e0208 */
[----:B------:R-:W-:Y:S01]  /*0da0*/  IMAD.IADD R13, R13, 0x1, R2 ;  /* 0x000000010d0d7824 */ /* 0x000fe200078e0202 */
[----:B------:R-:W-:Y:S01]  /*0db0*/  SHF.R.S32.HI R2, RZ, 0x1f, R4 ;  /* 0x0000001fff027819 */ /* 0x000fe20000011404 */
[----:B------:R-:W-:-:S04]  /*0dc0*/  IMAD.WIDE.U32 R18, R7, c[0x0][0x188], RZ ;  /* 0x0000620007127a25 */ /* 0x000fc800078e00ff */
[----:B------:R-:W-:Y:S01]  /*0dd0*/  IMAD.WIDE.U32 R12, R5, c[0x0][0x198], R12 ;  /* 0x00006600050c7a25 */ /* 0x000fe200078e000c */
[----:B------:R-:W-:-:S03]  /*0de0*/  IADD3 R17, R19, R17, RZ ;  /* 0x0000001113117210 */ /* 0x000fc60007ffe0ff */
[----:B------:R-:W-:Y:S01]  /*0df0*/  IMAD R11, R2, c[0x0][0x1b0], RZ ;  /* 0x00006c00020b7a24 */ /* 0x000fe200078e02ff */
[----:B------:R-:W-:Y:S01]  /*0e00*/  IADD3 R13, R13, R10, RZ ;  /* 0x0000000a0d0d7210 */ /* 0x000fe20007ffe0ff */
[----:B------:R-:W-:Y:S02]  /*0e10*/  IMAD.MOV.U32 R10, RZ, RZ, R18 ;  /* 0x000000ffff0a7224 */ /* 0x000fe400078e0012 */
[C---:B------:R-:W-:Y:S02]  /*0e20*/  IMAD R11, R4.reuse, c[0x0][0x1b4], R11 ;  /* 0x00006d00040b7a24 */ /* 0x040fe400078e020b */
[----:B------:R-:W-:-:S04]  /*0e30*/  IMAD.WIDE.U32 R12, R4, c[0x0][0x1b0], R12 ;  /* 0x00006c00040c7a25 */ /* 0x000fc800078e000c */
[----:B------:R-:W-:Y:S01]  /*0e40*/  IMAD.IADD R15, R13, 0x1, R11 ;  /* 0x000000010d0f7824 */ /* 0x000fe200078e020b */
[----:B------:R-:W-:Y:S01]  /*0e50*/  MOV R8, R12 ;  /* 0x0000000c00087202 */ /* 0x000fe20000000f00 */
[----:B------:R-:W-:Y:S05]  /*0e60*/  BRA `(.L_x_4336) ;  /* 0x0000045000007947 */ /* 0x000fea0003800000 */
.L_x_4335:
        /* <DEDUP_REMOVED lines=16> */
.L_x_4337:
        /* <DEDUP_REMOVED lines=10> */
[----:B------:R-:W-:-:S03]  /*1010*/  @P4 MOV R10, R18 ;  /* 0x00000012000a4202 */ /* 0x000fc60000000f00 */
        /* <DEDUP_REMOVED lines=21> */
[----:B------:R-:W-:-:S03]  /*1170*/  IMAD R5, R0, c[0x0][0x19c], R5 ;  /* 0x0000670000057a24 */ /* 0x000fc600078e0205 */
[----:B------:R-:W-:Y:S01]  /*1180*/  SHF.R.S32.HI R2, RZ, 0x1f, R4 ;  /* 0x0000001fff027819 */ /* 0x000fe20000011404 */
[----:B------:R-:W-:Y:S02]  /*1190*/  IMAD.IADD R13, R13, 0x1, R5 ;  /* 0x000000010d0d7824 */ /* 0x000fe400078e0205 */
[----:B------:R-:W-:Y:S02]  /*11a0*/  IMAD.MOV.U32 R5, RZ, RZ, R0 ;  /* 0x000000ffff057224 */ /* 0x000fe400078e0000 */
        /* <DEDUP_REMOVED lines=17> */
.L_x_4336:
        /* <DEDUP_REMOVED lines=9> */
[----:B------:R-:W-:Y:S01]  /*1350*/  IMAD.MOV.U32 R113, RZ, RZ, c[0x0][0x198] ;  /* 0x00006600ff717624 */ /* 0x000fe200078e00ff */
[----:B------:R-:W-:Y:S01]  /*1360*/  SHF.R.S32.HI R106, RZ, 0x2, R23 ;  /* 0x00000002ff6a7819 */ /* 0x000fe20000011417 */
[----:B------:R-:W-:Y:S01]  /*1370*/  IMAD.HI.U32 R67, R12, R67, R28 ;  /* 0x000000430c437227 */ /* 0x000fe200078e001c */
[----:B------:R-:W-:-:S02]  /*1380*/  SHF.R.S32.HI R13, RZ, 0x3, R13 ;  /* 0x00000003ff0d7819 */ /* 0x000fc4000001140d */
[----:B------:R-:W-:Y:S01]  /*1390*/  SHF.R.S32.HI R107, RZ, 0x1f, R106 ;  /* 0x0000001fff6b7819 */ /* 0x000fe2000001146a */
[----:B------:R-:W-:Y:S01]  /*13a0*/  @!P0 IMAD R16, R6, c[0x0][0x178], RZ ;  /* 0x00005e0006108a24 */ /* 0x000fe200078e02ff */
[----:B------:R-:W-:Y:S01]  /*13b0*/  SHF.R.S32.HI R65, RZ, 0x1, R67 ;  /* 0x00000001ff417819 */ /* 0x000fe20000011443 */
[----:B------:R-:W-:-:S04]  /*13c0*/  @P0 IMAD.WIDE.U32 R18, R143, c[0x0][0x190], RZ ;  /* 0x000064008f120a25 */ /* 0x000fc800078e00ff */
[----:B------:R-:W-:Y:S01]  /*13d0*/  @!P0 IMAD.WIDE.U32 R24, R9, c[0x0][0x178], RZ ;  /* 0x00005e0009188a25 */ /* 0x000fe200078e00ff */
[----:B------:R-:W-:Y:S02]  /*13e0*/  @P0 MOV R22, R18 ;  /* 0x0000001200160202 */ /* 0x000fe40000000f00 */
[-C--:B------:R-:W-:Y:S01]  /*13f0*/  LEA.HI R18, R21, R14.reuse, RZ, 0x5 ;  /* 0x0000000e15127211 */ /* 0x080fe200078f28ff */
[----:B------:R-:W-:Y:S01]  /*1400*/  @!P0 IMAD R7, R9, c[0x0][0x17c], R16 ;  /* 0x00005f0009078a24 */ /* 0x000fe200078e0210 */
[----:B------:R-:W-:Y:S01]  /*1410*/  LEA.HI R21, R21, R14, RZ, 0x4 ;  /* 0x0000000e15157211 */ /* 0x000fe200078f20ff */
[----:B------:R-:W-:Y:S01]  /*1420*/  @P0 IMAD R19, R143, c[0x0][0x194], R19 ;  /* 0x000065008f130a24 */ /* 0x000fe200078e0213 */
[----:B------:R-:W-:Y:S01]  /*1430*/  SHF.R.S32.HI R18, RZ, 0x5, R18 ;  /* 0x00000005ff127819 */ /* 0x000fe20000011412 */
[----:B------:R-:W-:Y:S01]  /*1440*/  @!P0 IMAD.IADD R19, R25, 0x1, R7 ;  /* 0x0000000119138824 */ /* 0x000fe200078e0207 */
[----:B------:R-:W-:Y:S01]  /*1450*/  LOP3.LUT R7, R23, 0xfffffffc, RZ, 0xc0, !PT ;  /* 0xfffffffc17077812 */ /* 0x000fe200078ec0ff */
[----:B------:R-:W-:Y:S01]  /*1460*/  IMAD.SHL.U32 R13, R13, 0x40, RZ ;  /* 0x000000400d0d7824 */ /* 0x000fe200078e00ff */
[----:B------:R-:W-:Y:S01]  /*1470*/  LEA.HI R23, R23, R106, RZ, 0x1 ;  /* 0x0000006a17177211 */ /* 0x000fe200078f08ff */
[----:B------:R-:W-:Y:S01]  /*1480*/  @!P0 IMAD.MOV.U32 R22, RZ, RZ, R24 ;  /* 0x000000ffff168224 */ /* 0x000fe200078e0018 */
[----:B------:R-:W-:Y:S01]  /*1490*/  LOP3.LUT R21, R21, 0xfffffff0, RZ, 0xc0, !PT ;  /* 0xfffffff015157812 */ /* 0x000fe200078ec0ff */
[----:B------:R-:W-:Y:S01]  /*14a0*/  IMAD.IADD R7, R14, 0x1, -R7 ;  /* 0x000000010e077824 */ /* 0x000fe200078e0a07 */
[----:B------:R-:W-:Y:S01]  /*14b0*/  LOP3.LUT R23, R23, 0x7fffffe, RZ, 0xc0, !PT ;  /* 0x07fffffe17177812 */ /* 0x000fe200078ec0ff */
[----:B------:R-:W-:Y:S01]  /*14c0*/  IMAD.WIDE R26, R27, 0x40, R106 ;  /* 0x000000401b1a7825 */ /* 0x000fe200078e026a */
[----:B------:R-:W-:-:S02]  /*14d0*/  LOP3.LUT R13, R13, 0xc0, RZ, 0xc0, !PT ;  /* 0x000000c00d0d7812 */ /* 0x000fc400078ec0ff */
[----:B------:R-:W-:Y:S01]  /*14e0*/  SHF.L.U32 R12, R7, 0x3, RZ ;  /* 0x00000003070c7819 */ /* 0x000fe200000006ff */
[----:B------:R-:W-:Y:S01]  /*14f0*/  IMAD.IADD R23, R106, 0x1, -R23 ;  /* 0x000000016a177824 */ /* 0x000fe200078e0a17 */
[----:B------:R-:W-:Y:S01]  /*1500*/  SHF.R.U32.HI R16, RZ, 0x3, R13 ;  /* 0x00000003ff107819 */ /* 0x000fe2000001160d */
[----:B------:R-:W-:Y:S01]  /*1510*/  IMAD R27, R27, c[0x0][0x190], RZ ;  /* 0x000064001b1b7a24 */ /* 0x000fe200078e02ff */
[--C-:B------:R-:W-:Y:S01]  /*1520*/  LOP3.LUT R25, R13, 0x18, R12.reuse, 0xf8, !PT ;  /* 0x000000180d197812 */ /* 0x100fe200078ef80c */
[----:B------:R-:W-:Y:S01]  /*1530*/  IMAD R18, R18, 0x8, R23 ;  /* 0x0000000812127824 */ /* 0x000fe200078e0217 */
[----:B------:R-:W-:Y:S01]  /*1540*/  IADD3 R22, P0, R12, R22, RZ ;  /* 0x000000160c167210 */ /* 0x000fe20007f1e0ff */
[----:B------:R-:W-:Y:S01]  /*1550*/  IMAD.MOV.U32 R100, RZ, RZ, 0x5 ;  /* 0x00000005ff647424 */ /* 0x000fe200078e00ff */
[----:B------:R-:W-:Y:S01]  /*1560*/  SHF.R.S32.HI R13, RZ, 0x1f, R12 ;  /* 0x0000001fff0d7819 */ /* 0x000fe2000001140c */
[----:B------:R-:W-:Y:S01]  /*1570*/  IMAD.SHL.U32 R55, R113, 0x20, RZ ;  /* 0x0000002071377824 */ /* 0x000fe200078e00ff */
[----:B------:R-:W-:-:S02]  /*1580*/  LOP3.LUT R25, R25, R16, RZ, 0x3c, !PT ;  /* 0x0000001019197212 */ /* 0x000fc400078e3cff */
[----:B------:R-:W-:Y:S01]  /*1590*/  IADD3 R21, -R21, R14, RZ ;  /* 0x0000000e15157210 */ /* 0x000fe20007ffe1ff */
[----:B------:R-:W-:Y:S01]  /*15a0*/  IMAD.X R23, R13, 0x1, R19, P0 ;  /* 0x000000010d177824 */ /* 0x000fe200000e0613 */
[----:B------:R-:W-:Y:S01]  /*15b0*/  IADD3 R16, P0, R12, R10, RZ ;  /* 0x0000000a0c107210 */ /* 0x000fe20007f1e0ff */
[C---:B------:R-:W-:Y:S01]  /*15c0*/  IMAD R14, R26.reuse, c[0x0][0x194], R27 ;  /* 0x000065001a0e7a24 */ /* 0x040fe200078e021b */
[----:B------:R-:W-:Y:S01]  /*15d0*/  LEA.HI R59, R21, R21, RZ, 0x1 ;  /* 0x00000015153b7211 */ /* 0x000fe200078f08ff */
[----:B------:R-:W-:Y:S01]  /*15e0*/  IMAD.WIDE.U32 R22, R26, c[0x0][0x190], R22 ;  /* 0x000064001a167a25 */ /* 0x000fe200078e0016 */
[----:B------:R-:W-:Y:S02]  /*15f0*/  IADD3 R26, P2, R12, R8, RZ ;  /* 0x000000080c1a7210 */ /* 0x000fe40007f5e0ff */
[----:B------:R-:W-:Y:S01]  /*1600*/  SHF.R.S32.HI R8, RZ, 0x1f, R108 ;  /* 0x0000001fff087819 */ /* 0x000fe2000001146c */
[----:B------:R-:W-:Y:S01]  /*1610*/  IMAD.X R17, R13, 0x1, R17, P0 ;  /* 0x000000010d117824 */ /* 0x000fe200000e0611 */
[----:B------:R-:W-:Y:S01]  /*1620*/  IADD3 R5, P0, R106, R5, RZ ;  /* 0x000000056a057210 */ /* 0x000fe20007f1e0ff */
[----:B------:R-:W-:Y:S01]  /*1630*/  IMAD R19, R2, c[0x0][0x1b8], RZ ;  /* 0x00006e0002137a24 */ /* 0x000fe200078e02ff */
[----:B------:R-:W-:Y:S01]  /*1640*/  IADD3 R23, R23, R14, RZ ;  /* 0x0000000e17177210 */ /* 0x000fe20007ffe0ff */
[----:B------:R-:W-:Y:S01]  /*1650*/  IMAD.WIDE.U32 R16, R4, c[0x0][0x1b8], R16 ;  /* 0x00006e0004107a25 */ /* 0x000fe200078e0010 */
[----:B------:R-:W-:-:S02]  /*1660*/  SHF.L.U32 R7, R7, 0x2, RZ ;  /* 0x0000000207077819 */ /* 0x000fc400000006ff */
[----:B------:R-:W-:Y:S01]  /*1670*/  SHF.R.S32.HI R54, RZ, 0x1, R59 ;  /* 0x00000001ff367819 */ /* 0x000fe2000001143b */
[----:B------:R-:W-:Y:S01]  /*1680*/  IMAD.X R3, R107, 0x1, R3, P0 ;  /* 0x000000016b037824 */ /* 0x000fe200000e0603 */
[----:B------:R-:W-:Y:S01]  /*1690*/  SHF.L.U64.HI R56, R113, R100, c[0x0][0x19c] ;  /* 0x0000670071387619 */ /* 0x000fe20000010264 */
[----:B------:R-:W-:Y:S02]  /*16a0*/  IMAD R19, R4, c[0x0][0x1bc], R19 ;  /* 0x00006f0004137a24 */ /* 0x000fe400078e0213 */
[----:B------:R-:W-:Y:S02]  /*16b0*/  IMAD R10, R3, c[0x0][0x1a0], RZ ;  /* 0x00006800030a7a24 */ /* 0x000fe400078e02ff */
[----:B------:R-:W-:Y:S01]  /*16c0*/  IMAD R3, R8, c[0x0][0x1a8], RZ ;  /* 0x00006a0008037a24 */ /* 0x000fe200078e02ff */
[----:B------:R-:W-:Y:S01]  /*16d0*/  SHF.R.S32.HI R8, RZ, 0x1f, R61 ;  /* 0x0000001fff087819 */ /* 0x000fe2000001143d */
[----:B------:R-:W-:Y:S02]  /*16e0*/  IMAD.IADD R17, R17, 0x1, R19 ;  /* 0x0000000111117824 */ /* 0x000fe400078e0213 */
[----:B------:R-:W-:Y:S01]  /*16f0*/  IMAD R21, R107, c[0x0][0x198], RZ ;  /* 0x000066006b157a24 */ /* 0x000fe200078e02ff */
[----:B------:R-:W-:Y:S01]  /*1700*/  LEA.HI R75, R8, R61, RZ, 0x7 ;  /* 0x0000003d084b7211 */ /* 0x000fe200078f38ff */
[----:B------:R-:W-:-:S02]  /*1710*/  IMAD.X R27, R13, 0x1, R15, P2 ;  /* 0x000000010d1b7824 */ /* 0x000fc400010e060f */
[C---:B------:R-:W-:Y:S01]  /*1720*/  IMAD R81, R5.reuse, c[0x0][0x1a4], R10 ;  /* 0x0000690005517a24 */ /* 0x040fe200078e020a */
[----:B------:R-:W-:Y:S01]  /*1730*/  SHF.R.S32.HI R75, RZ, 0x7, R75 ;  /* 0x00000007ff4b7819 */ /* 0x000fe2000001144b */
[----:B------:R-:W-:-:S03]  /*1740*/  IMAD.WIDE.U32 R14, R5, c[0x0][0x1a0], R16 ;  /* 0x00006800050e7a25 */ /* 0x000fc600078e0010 */
[----:B------:R-:W-:Y:S01]  /*1750*/  IMNMX R75, RZ, R75, !PT ;  /* 0x0000004bff4b7217 */ /* 0x000fe20007800200 */
[----:B------:R-:W-:Y:S01]  /*1760*/  IMAD R21, R106, c[0x0][0x19c], R21 ;  /* 0x000067006a157a24 */ /* 0x000fe200078e0215 */
[----:B------:R-:W-:Y:S01]  /*1770*/  LEA R80, P0, R14, c[0x0][0x170], 0x1 ;  /* 0x00005c000e507a11 */ /* 0x000fe200078008ff */
[----:B------:R-:W-:Y:S01]  /*1780*/  IMAD.WIDE.U32 R26, R106, c[0x0][0x198], R26 ;  /* 0x000066006a1a7a25 */ /* 0x000fe200078e001a */
[----:B------:R-:W-:-:S03]  /*1790*/  ISETP.GT.AND P3, PT, R52, R75, PT ;  /* 0x0000004b3400720c */ /* 0x000fc60003f64270 */
[----:B------:R-:W-:Y:S01]  /*17a0*/  IMAD.IADD R81, R15, 0x1, R81 ;  /* 0x000000010f517824 */ /* 0x000fe200078e0251 */
[----:B------:R-:W-:Y:S01]  /*17b0*/  LEA R78, P2, R26, c[0x0][0x168], 0x1 ;  /* 0x00005a001a4e7a11 */ /* 0x000fe200078408ff */
[----:B------:R-:W-:Y:S01]  /*17c0*/  IMAD.U32 R104, R18, 0x20, R25 ;  /* 0x0000002012687824 */ /* 0x000fe200078e0019 */
[----:B------:R-:W-:Y:S01]  /*17d0*/  SHF.R.S32.HI R25, RZ, 0x1f, R59 ;  /* 0x0000001fff197819 */ /* 0x000fe2000001143b */
[----:B------:R-:W-:Y:S01]  /*17e0*/  IMAD.IADD R21, R27, 0x1, R21 ;  /* 0x000000011b157824 */ /* 0x000fe200078e0215 */
[----:B------:R-:W-:Y:S01]  /*17f0*/  SHF.L.U64.HI R81, R14, 0x1, R81 ;  /* 0x000000010e517819 */ /* 0x000fe20000010251 */
[----:B------:R-:W-:Y:S01]  /*1800*/  IMAD R66, R106, R65, R7 ;  /* 0x000000416a427224 */ /* 0x000fe200078e0207 */
[----:B------:R-:W-:Y:S01]  /*1810*/  LEA.HI R25, R25, R54, RZ, 0x2 ;  /* 0x0000003619197211 */ /* 0x000fe200078f10ff */
[----:B------:R-:W-:Y:S01]  /*1820*/  IMAD R5, R108, c[0x0][0x1ac], R3 ;  /* 0x00006b006c057a24 */ /* 0x000fe200078e0203 */
[----:B------:R-:W-:Y:S01]  /*1830*/  SHF.L.U64.HI R77, R26, 0x1, R21 ;  /* 0x000000011a4d7819 */ /* 0x000fe20000010215 */
[----:B------:R-:W-:Y:S01]  /*1840*/  IMAD.MOV.U32 R3, RZ, RZ, c[0x0][0x1a0] ;  /* 0x00006800ff037624 */ /* 0x000fe200078e00ff */
[----:B------:R-:W-:Y:S01]  /*1850*/  IADD3.X R81, R81, c[0x0][0x174], RZ, P0, !PT ;  /* 0x00005d0051517a10 */ /* 0x000fe200007fe4ff */
[----:B------:R-:W-:Y:S01]  /*1860*/  IMAD.WIDE.U32 R108, R108, c[0x0][0x1a8], R22 ;  /* 0x00006a006c6c7a25 */ /* 0x000fe200078e0016 */
[----:B------:R-:W-:-:S02]  /*1870*/  LOP3.LUT R25, R25, 0xfffffffc, RZ, 0xc0, !PT ;  /* 0xfffffffc19197812 */ /* 0x000fc400078ec0ff */
[----:B------:R-:W-:Y:S01]  /*1880*/  IADD3 R64, R7, R66, RZ ;  /* 0x0000004207407210 */ /* 0x000fe20007ffe0ff */
[----:B------:R-:W-:Y:S01]  /*1890*/  IMAD.SHL.U32 R57, R3, 0x20, RZ ;  /* 0x0000002003397824 */ /* 0x000fe200078e00ff */
[----:B------:R-:W-:Y:S01]  /*18a0*/  IADD3.X R77, R77, c[0x0][0x16c], RZ, P2, !PT ;  /* 0x00005b004d4d7a10 */ /* 0x000fe200017fe4ff */
[----:B------:R-:W-:Y:S01]  /*18b0*/  IMAD.MOV.U32 R138, RZ, RZ, R78 ;  /* 0x000000ffff8a7224 */ /* 0x000fe200078e004e */
[----:B------:R-:W-:Y:S01]  /*18c0*/  IADD3 R54, R54, -R25, RZ ;  /* 0x8000001936367210 */ /* 0x000fe20007ffe0ff */
[----:B------:R-:W-:Y:S01]  /*18d0*/  IMAD.IADD R60, R109, 0x1, R5 ;  /* 0x000000016d3c7824 */ /* 0x000fe200078e0205 */
[----:B------:R-:W-:Y:S01]  /*18e0*/  SHF.L.U64.HI R58, R3, R100, c[0x0][0x1a4] ;  /* 0x00006900033a7619 */ /* 0x000fe20000010264 */
[----:B------:R-:W-:Y:S01]  /*18f0*/  IMAD.MOV.U32 R140, RZ, RZ, R80 ;  /* 0x000000ffff8c7224 */ /* 0x000fe200078e0050 */
[----:B------:R-:W-:Y:S01]  /*1900*/  SHF.R.S32.HI R63, RZ, 0x1f, R66 ;  /* 0x0000001fff3f7819 */ /* 0x000fe20000011442 */
[----:B------:R-:W-:Y:S01]  /*1910*/  IMAD.MOV.U32 R141, RZ, RZ, R81 ;  /* 0x000000ffff8d7224 */ /* 0x000fe200078e0051 */
[----:B------:R-:W-:-:S02]  /*1920*/  SHF.R.S32.HI R62, RZ, 0x1f, R64 ;  /* 0x0000001fff3e7819 */ /* 0x000fc40000011440 */
[----:B------:R-:W-:Y:S01]  /*1930*/  MOV R137, R77 ;  /* 0x0000004d00897202 */ /* 0x000fe20000000f00 */
[----:B------:R-:W-:Y:S01]  /*1940*/  @!P5 IMAD.MOV.U32 R11, RZ, RZ, RZ ;  /* 0x000000ffff0bd224 */ /* 0x000fe200078e00ff */
        /* <DEDUP_REMOVED lines=8> */
[----:B------:R-:W-:Y:S01]  /*19d0*/  MOV R82, 0x6 ;  /* 0x0000000600527802 */ /* 0x000fe20000000f00 */
[----:B------:R-:W-:Y:S01]  /*19e0*/  IMAD R6, R9, c[0x0][0x27c], R6 ;  /* 0x00009f0009067a24 */ /* 0x000fe200078e0206 */
[----:B------:R-:W-:Y:S01]  /*19f0*/  IADD3.X R7, R7, R107, ~R10, P2, P0 ;  /* 0x0000006b07077210 */ /* 0x000fe200017e0c0a */
[C---:B------:R-:W-:Y:S01]  /*1a00*/  IMAD.WIDE.U32 R16, R9.reuse, c[0x0][0x280], R12 ;  /* 0x0000a00009107a25 */ /* 0x040fe200078e000c */
[----:B------:R-:W-:Y:S01]  /*1a10*/  ULDC.64 UR4, c[0x0][0x1a0] ;  /* 0x0000680000047ab9 */ /* 0x000fe20000000a00 */
[----:B------:R-:W-:Y:S01]  /*1a20*/  MOV R76, c[0x0][0x290] ;  /* 0x0000a400004c7a02 */ /* 0x000fe20000000f00 */
[----:B------:R-:W-:Y:S01]  /*1a30*/  UIMAD UR8, UR9, UR5, URZ ;  /* 0x00000005090872a4 */ /* 0x000fe2000f8e023f */
[----:B------:R-:W-:Y:S01]  /*1a40*/  IMAD R8, R9, c[0x0][0x284], R8 ;  /* 0x0000a10009087a24 */ /* 0x000fe200078e0208 */
[----:B------:R-:W-:Y:S01]  /*1a50*/  ULDC UR10, c[0x0][0x19c] ;  /* 0x00006700000a7ab9 */ /* 0x000fe20000000800 */
[----:B------:R-:W-:Y:S01]  /*1a60*/  IMAD.IADD R15, R15, 0x1, R6 ;  /* 0x000000010f0f7824 */ /* 0x000fe200078e0206 */
[----:B------:R-:W-:Y:S01]  /*1a70*/  UIMAD UR10, UR9, UR10, URZ ;  /* 0x0000000a090a72a4 */ /* 0x000fe2000f8e023f */
[----:B------:R-:W-:Y:S01]  /*1a80*/  IMAD.IADD R17, R17, 0x1, R8 ;  /* 0x0000000111117824 */ /* 0x000fe200078e0208 */
[----:B------:R-:W-:Y:S01]  /*1a90*/  SHF.L.U32 R72, R65, 0x6, RZ ;  /* 0x0000000641487819 */ /* 0x000fe200000006ff */
[C---:B------:R-:W-:Y:S01]  /*1aa0*/  IMAD R6, R7.reuse, c[0x0][0x290], RZ ;  /* 0x0000a40007067a24 */ /* 0x040fe200078e02ff */
[C---:B------:R-:W-:Y:S01]  /*1ab0*/  IADD3 R68, R106.reuse, 0x20, RZ ;  /* 0x000000206a447810 */ /* 0x040fe20007ffe0ff */
[----:B------:R-:W-:Y:S01]  /*1ac0*/  IMAD R8, R7, c[0x0][0x288], RZ ;  /* 0x0000a20007087a24 */ /* 0x000fe200078e02ff */
[C---:B------:R-:W-:Y:S01]  /*1ad0*/  IADD3 R103, R106.reuse, 0x40, RZ ;  /* 0x000000406a677810 */ /* 0x040fe20007ffe0ff */
[C---:B------:R-:W-:Y:S01]  /*1ae0*/  IMAD R6, R5.reuse, c[0x0][0x294], R6 ;  /* 0x0000a50005067a24 */ /* 0x040fe200078e0206 */
[----:B------:R-:W-:Y:S01]  /*1af0*/  IADD3 R102, R106, 0x60, RZ ;  /* 0x000000606a667810 */ /* 0x000fe20007ffe0ff */
[----:B------:R-:W-:Y:S01]  /*1b00*/  IMAD.WIDE.U32 R16, R5, c[0x0][0x290], R16 ;  /* 0x0000a40005107a25 */ /* 0x000fe200078e0010 */
[----:B------:R-:W-:Y:S01]  /*1b10*/  SHF.R.S32.HI R71, RZ, 0x1f, R72 ;  /* 0x0000001fff477819 */ /* 0x000fe20000011448 */
[----:B------:R-:W-:-:S02]  /*1b20*/  ULDC UR12, c[0x0][0x28c] ;  /* 0x0000a300000c7ab9 */ /* 0x000fc40000000800 */
[----:B------:R-:W-:Y:S01]  /*1b30*/  IMAD R8, R5, c[0x0][0x28c], R8 ;  /* 0x0000a30005087a24 */ /* 0x000fe200078e0208 */
[----:B------:R-:W-:Y:S01]  /*1b40*/  IADD3 R7, R17, R6, RZ ;  /* 0x0000000611077210 */ /* 0x000fe20007ffe0ff */
[----:B------:R-:W-:Y:S01]  /*1b50*/  IMAD.WIDE.U32 R14, R5, c[0x0][0x288], R14 ;  /* 0x0000a200050e7a25 */ /* 0x000fe200078e000e */
[----:B------:R-:W-:Y:S02]  /*1b60*/  ULDC UR11, c[0x0][0x28c] ;  /* 0x0000a300000b7ab9 */ /* 0x000fe40000000800 */
[----:B------:R-:W-:Y:S01]  /*1b70*/  UIMAD UR12, UR12, 0xc0, URZ ;  /* 0x000000c00c0c78a4 */ /* 0x000fe2000f8e023f */
[C---:B------:R-:W-:Y:S01]  /*1b80*/  IMAD R5, R2.reuse, c[0x0][0x2a0], RZ ;  /* 0x0000a80002057a24 */ /* 0x040fe200078e02ff */
[----:B------:R-:W-:Y:S01]  /*1b90*/  UIMAD UR11, UR11, 0xc0, URZ ;  /* 0x000000c00b0b78a4 */ /* 0x000fe2000f8e023f */
[----:B------:R-:W-:Y:S02]  /*1ba0*/  IMAD.IADD R9, R15, 0x1, R8 ;  /* 0x000000010f097824 */ /* 0x000fe400078e0208 */
[----:B------:R-:W-:-:S02]  /*1bb0*/  IMAD R95, R2, c[0x0][0x298], RZ ;  /* 0x0000a600025f7a24 */ /* 0x000fc400078e02ff */
[----:B------:R-:W-:Y:S02]  /*1bc0*/  IMAD.MOV.U32 R6, RZ, RZ, R16 ;  /* 0x000000ffff067224 */ /* 0x000fe400078e0010 */
[----:B------:R-:W-:Y:S02]  /*1bd0*/  IMAD.MOV.U32 R8, RZ, RZ, R14 ;  /* 0x000000ffff087224 */ /* 0x000fe400078e000e */
[----:B-----5:R-:W-:Y:S02]  /*1be0*/  IMAD.IADD R0, R11, 0x1, R0 ;  /* 0x000000010b007824 */ /* 0x020fe400078e0200 */
[----:B------:R-:W-:-:S04]  /*1bf0*/  IMAD.WIDE.U32 R10, R3, 0x40, RZ ;  /* 0x00000040030a7825 */ /* 0x000fc800078e00ff */
[C---:B------:R-:W-:Y:S01]  /*1c00*/  IMAD R92, R4.reuse, c[0x0][0x2a4], R5 ;  /* 0x0000a900045c7a24 */ /* 0x040fe200078e0205 */
[----:B------:R-:W-:Y:S01]  /*1c10*/  IADD3 R90, R11, UR8, RZ ;  /* 0x000000080b5a7c10 */ /* 0x000fe2000fffe0ff */
[C---:B------:R-:W-:Y:S01]  /*1c20*/  IMAD R95, R4.reuse, c[0x0][0x29c], R95 ;  /* 0x0000a700045f7a24 */ /* 0x040fe200078e025f */
[----:B------:R-:W-:Y:S01]  /*1c30*/  UMOV UR8, 0xc0 ;  /* 0x000000c000087882 */ /* 0x000fe20000000000 */
[----:B------:R-:W-:Y:S01]  /*1c40*/  IMAD.WIDE.U32 R2, R4, c[0x0][0x2a0], R6 ;  /* 0x0000a80004027a25 */ /* 0x000fe200078e0006 */
[----:B------:R-:W-:Y:S01]  /*1c50*/  UIMAD UR13, UR8, UR5, URZ ;  /* 0x00000005080d72a4 */ /* 0x000fe2000f8e023f */
[----:B------:R-:W-:Y:S01]  /*1c60*/  SHF.L.U32 R89, R10, 0x1, RZ ;  /* 0x000000010a597819 */ /* 0x000fe200000006ff */
[----:B------:R-:W-:Y:S01]  /*1c70*/  UIMAD.WIDE.U32 UR14, UR8, UR4, URZ ;  /* 0x00000004080e72a5 */ /* 0x000fe2000f8e003f */
[----:B------:R-:W-:Y:S01]  /*1c80*/  IMAD.WIDE.U32 R4, R4, c[0x0][0x298], R8 ;  /* 0x0000a60004047a25 */ /* 0x000fe200078e0008 */
[----:B------:R-:W-:Y:S01]  /*1c90*/  LEA R93, P2, R2, c[0x0][0x270], 0x1 ;  /* 0x00009c00025d7a11 */ /* 0x000fe200078408ff */
[----:B------:R-:W-:Y:S01]  /*1ca0*/  ULDC UR5, c[0x0][0x294] ;  /* 0x0000a50000057ab9 */ /* 0x000fe20000000800 */
[----:B------:R-:W-:Y:S01]  /*1cb0*/  SHF.L.U64.HI R90, R10, 0x1, R90 ;  /* 0x000000010a5a7819 */ /* 0x000fe2000001025a */
[----:B------:R-:W-:Y:S01]  /*1cc0*/  IMAD.IADD R92, R3, 0x1, R92 ;  /* 0x00000001035c7824 */ /* 0x000fe200078e025c */
[----:B------:R-:W-:Y:S01]  /*1cd0*/  LEA R94, P0, R4, c[0x0][0x268], 0x1 ;  /* 0x00009a00045e7a11 */ /* 0x000fe200078008ff */
[----:B------:R-:W-:Y:S01]  /*1ce0*/  IMAD.IADD R95, R5, 0x1, R95 ;  /* 0x00000001055f7824 */ /* 0x000fe200078e025f */
[----:B------:R-:W-:Y:S01]  /*1cf0*/  UIMAD UR5, UR8, UR5, URZ ;  /* 0x00000005080572a4 */ /* 0x000fe2000f8e023f */
[----:B------:R-:W-:Y:S01]  /*1d00*/  IMAD R3, R65, R0, RZ ;  /* 0x0000000041037224 */ /* 0x000fe200078e02ff */
[----:B------:R-:W-:Y:S01]  /*1d10*/  LEA.HI.X R92, R2, c[0x0][0x274], R92, 0x1, P2 ;  /* 0x00009d00025c7a11 */ /* 0x000fe200010f0c5c */
[----:B------:R-:W-:Y:S01]  /*1d20*/  IMAD.MOV.U32 R110, RZ, RZ, c[0x0][0x290] ;  /* 0x0000a400ff6e7624 */ /* 0x000fe200078e00ff */
[----:B------:R-:W-:Y:S01]  /*1d30*/  LEA.HI.X R95, R4, c[0x0][0x26c], R95, 0x1, P0 ;  /* 0x00009b00045f7a11 */ /* 0x000fe200000f0c5f */
[----:B------:R-:W-:Y:S01]  /*1d40*/  IMAD.MOV.U32 R101, RZ, RZ, c[0x0][0x288] ;  /* 0x0000a200ff657624 */ /* 0x000fe200078e00ff */
[----:B------:R-:W-:Y:S01]  /*1d50*/  SHF.R.S32.HI R47, RZ, 0x1f, R3 ;  /* 0x0000001fff2f7819 */ /* 0x000fe20000011403 */
[----:B------:R-:W-:Y:S01]  /*1d60*/  IMAD.SHL.U32 R88, R110, 0x40, RZ ;  /* 0x000000406e587824 */ /* 0x000fe200078e00ff */
[-C--:B------:R-:W-:Y:S01]  /*1d70*/  IADD3 R98, P0, R64, R3.reuse, RZ ;  /* 0x0000000340627210 */ /* 0x080fe20007f1e0ff */
[----:B------:R-:W-:Y:S01]  /*1d80*/  IMAD.SHL.U32 R86, R110, 0x20, RZ ;  /* 0x000000206e567824 */ /* 0x000fe200078e00ff */
[----:B------:R-:W-:Y:S01]  /*1d90*/  IADD3 R46, P2, R66, R3, RZ ;  /* 0x00000003422e7210 */ /* 0x000fe20007f5e0ff */
[----:B------:R-:W-:Y:S01]  /*1da0*/  IMAD.WIDE.U32 R112, R113, 0x40, RZ ;  /* 0x0000004071707825 */ /* 0x000fe200078e00ff */
[----:B------:R-:W-:Y:S01]  /*1db0*/  IADD3.X R99, R62, R47, RZ, P0, !PT ;  /* 0x0000002f3e637210 */ /* 0x000fe200007fe4ff */
[----:B------:R-:W-:Y:S01]  /*1dc0*/  ULDC UR4, c[0x0][0x230] ;  /* 0x00008c0000047ab9 */ /* 0x000fe20000000800 */
[----:B------:R-:W-:Y:S01]  /*1dd0*/  SHF.L.U64.HI R87, R110, R82, c[0x0][0x294] ;  /* 0x0000a5006e577619 */ /* 0x000fe20000010252 */
[----:B------:R-:W-:Y:S01]  /*1de0*/  IMAD.X R47, R63, 0x1, R47, P2 ;  /* 0x000000013f2f7824 */ /* 0x000fe200010e062f */
[C---:B------:R-:W-:Y:S01]  /*1df0*/  SHF.L.U64.HI R99, R98.reuse, 0x1, R99 ;  /* 0x0000000162637819 */ /* 0x040fe20000010263 */
[C---:B------:R-:W-:Y:S01]  /*1e00*/  IMAD.SHL.U32 R74, R65.reuse, 0x20, RZ ;  /* 0x00000020414a7824 */ /* 0x040fe200078e00ff */
[----:B------:R-:W-:Y:S01]  /*1e10*/  SHF.L.U32 R98, R98, 0x1, RZ ;  /* 0x0000000162627819 */ /* 0x000fe200000006ff */
[----:B------:R-:W-:Y:S01]  /*1e20*/  IMAD R70, R65, 0x60, RZ ;  /* 0x0000006041467824 */ /* 0x000fe200078e02ff */
[C---:B------:R-:W-:Y:S01]  /*1e30*/  SHF.L.U64.HI R47, R46.reuse, 0x1, R47 ;  /* 0x000000012e2f7819 */ /* 0x040fe2000001022f */
[----:B------:R-:W-:Y:S01]  /*1e40*/  IMAD.SHL.U32 R46, R46, 0x2, RZ ;  /* 0x000000022e2e7824 */ /* 0x000fe200078e00ff */
[C---:B------:R-:W-:Y:S01]  /*1e50*/  SHF.L.U64.HI R85, R110.reuse, R100, c[0x0][0x294] ;  /* 0x0000a5006e557619 */ /* 0x040fe20000010264 */
[----:B------:R-:W-:Y:S01]  /*1e60*/  IMAD.WIDE.U32 R110, R110, 0xc0, RZ ;  /* 0x000000c06e6e7825 */ /* 0x000fe200078e00ff */
[----:B------:R-:W-:Y:S01]  /*1e70*/  IADD3 R96, P4, R98, c[0x0][0x2b0], RZ ;  /* 0x0000ac0062607a10 */ /* 0x000fe20007f9e0ff */
[----:B------:R-:W-:Y:S01]  /*1e80*/  UIADD3 UR13, UR15, UR13, URZ ;  /* 0x0000000d0f0d7290 */ /* 0x000fe2000fffe03f */
[----:B------:R-:W-:Y:S01]  /*1e90*/  IADD3 R10, P2, R46, c[0x0][0x2b0], RZ ;  /* 0x0000ac002e0a7a10 */ /* 0x000fe20007f5e0ff */
[C---:B------:R-:W-:Y:S01]  /*1ea0*/  IMAD.SHL.U32 R83, R101.reuse, 0x40, RZ ;  /* 0x0000004065537824 */ /* 0x040fe200078e00ff */
[----:B------:R-:W-:Y:S01]  /*1eb0*/  IADD3 R98, P3, R98, c[0x0][0x2a8], RZ ;  /* 0x0000aa0062627a10 */ /* 0x000fe20007f7e0ff */
[----:B------:R-:W-:Y:S01]  /*1ec0*/  IMAD.MOV.U32 R11, RZ, RZ, R52 ;  /* 0x000000ffff0b7224 */ /* 0x000fe200078e0034 */
[----:B------:R-:W-:Y:S01]  /*1ed0*/  IADD3 R46, P0, R46, c[0x0][0x2a8], RZ ;  /* 0x0000aa002e2e7a10 */ /* 0x000fe20007f1e0ff */
[----:B------:R-:W-:Y:S01]  /*1ee0*/  IMAD.U32 R76, R76, -0x80, RZ ;  /* 0xffffff804c4c7824 */ /* 0x000fe200078e00ff */
[C---:B------:R-:W-:Y:S01]  /*1ef0*/  SHF.L.U64.HI R82, R101.reuse, R82, c[0x0][0x28c] ;  /* 0x0000a30065527619 */ /* 0x040fe20000010252 */
[----:B------:R-:W-:Y:S01]  /*1f00*/  ULDC.U8 UR8, c[0x0][0x313] ;  /* 0x0000c4c000087ab9 */ /* 0x000fe20000000000 */
[----:B------:R-:W-:-:S02]  /*1f10*/  SHF.L.U64.HI R100, R101, R100, c[0x0][0x28c] ;  /* 0x0000a30065647619 */ /* 0x000fc40000010264 */
[C---:B------:R-:W-:Y:S01]  /*1f20*/  SHF.L.U64.HI R87, R88.reuse, 0x1, R87 ;  /* 0x0000000158577819 */ /* 0x040fe20000010257 */
[----:B------:R-:W-:Y:S01]  /*1f30*/  IMAD.SHL.U32 R88, R88, 0x2, RZ ;  /* 0x0000000258587824 */ /* 0x000fe200078e00ff */
[C---:B------:R-:W-:Y:S01]  /*1f40*/  SHF.L.U64.HI R85, R86.reuse, 0x1, R85 ;  /* 0x0000000156557819 */ /* 0x040fe20000010255 */
[----:B------:R-:W-:Y:S01]  /*1f50*/  IMAD.SHL.U32 R86, R86, 0x2, RZ ;  /* 0x0000000256567824 */ /* 0x000fe200078e00ff */
[----:B------:R-:W-:Y:S02]  /*1f60*/  IADD3.X R97, R99, c[0x0][0x2b4], RZ, P4, !PT ;  /* 0x0000ad0063617a10 */ /* 0x000fe400027fe4ff */
[----:B------:R-:W-:Y:S02]  /*1f70*/  IADD3.X R9, R47, c[0x0][0x2b4], RZ, P2, !PT ;  /* 0x0000ad002f097a10 */ /* 0x000fe400017fe4ff */
[----:B------:R-:W-:Y:S02]  /*1f80*/  SHF.L.U32 R101, R101, 0x5, RZ ;  /* 0x0000000565657819 */ /* 0x000fe400000006ff */
[----:B------:R-:W-:-:S02]  /*1f90*/  SHF.R.S32.HI R73, RZ, 0x1f, R74 ;  /* 0x0000001fff497819 */ /* 0x000fc4000001144a */
[----:B------:R-:W-:Y:S02]  /*1fa0*/  SHF.R.S32.HI R69, RZ, 0x1f, R70 ;  /* 0x0000001fff457819 */ /* 0x000fe40000011446 */
[----:B------:R-:W-:Y:S02]  /*1fb0*/  IADD3 R84, R113, UR10, RZ ;  /* 0x0000000a71547c10 */ /* 0x000fe4000fffe0ff */
[----:B------:R-:W-:Y:S02]  /*1fc0*/  IADD3 R91, R111, UR5, RZ ;  /* 0x000000056f5b7c10 */ /* 0x000fe4000fffe0ff */
[----:B------:R-:W-:Y:S02]  /*1fd0*/  IADD3.X R99, R99, c[0x0][0x2ac], RZ, P3, !PT ;  /* 0x0000ab0063637a10 */ /* 0x000fe40001ffe4ff */
[----:B------:R-:W-:Y:S02]  /*1fe0*/  IADD3.X R47, R47, c[0x0][0x2ac], RZ, P0, !PT ;  /* 0x0000ab002f2f7a10 */ /* 0x000fe400007fe4ff */
.L_x_4368:
[----:B------:R-:W-:Y:S01]  /*1ff0*/  LEA R0, R11, 0xffffff80, 0x7 ;  /* 0xffffff800b007811 */ /* 0x000fe200078e38ff */
[----:B------:R-:W-:Y:S02]  /*2000*/  IMAD.MOV.U32 R24, RZ, RZ, R93 ;  /* 0x000000ffff187224 */ /* 0x000fe400078e005d */
[----:B------:R-:W-:Y:S02]  /*2010*/  IMAD.MOV.U32 R25, RZ, RZ, R92 ;  /* 0x000000ffff197224 */ /* 0x000fe400078e005c */
[--C-:B--2---:R-:W-:Y:S02]  /*2020*/  IMAD.IADD R15, R53, 0x1, -R0.reuse ;  /* 0x00000001350f7824 */ /* 0x104fe400078e0a00 */
[----:B------:R-:W-:Y:S03]  /*2030*/  IMAD.IADD R3, R61, 0x1, -R0 ;  /* 0x000000013d037824 */ /* 0x000fe600078e0a00 */
[-C--:B------:R-:W-:Y:S02]  /*2040*/  ISETP.GE.AND P0, PT, R106, R15.reuse, PT ;  /* 0x0000000f6a00720c */ /* 0x080fe40003f06270 */
[----:B------:R-:W-:Y:S02]  /*2050*/  ISETP.GE.AND P4, PT, R68, R15, PT ;  /* 0x0000000f4400720c */ /* 0x000fe40003f86270 */
[-C--:B------:R-:W-:Y:S02]  /*2060*/  ISETP.GE.AND P0, PT, R106, R3.reuse, !P0 ;  /* 0x000000036a00720c */ /* 0x080fe40004706270 */
[----:B------:R-:W-:Y:S02]  /*2070*/  ISETP.GE.AND P4, PT, R68, R3, !P4 ;  /* 0x000000034400720c */ /* 0x000fe40006786270 */
[C---:B------:R-:W-:Y:S04]  /*2080*/  ISETP.GE.AND P3, PT, R103.reuse, R15, PT ;  /* 0x0000000f6700720c */ /* 0x040fe80003f66270 */
[----:B------:R-:W-:Y:S05]  /*2090*/  ISETP.GE.AND P3, PT, R103, R3, !P3 ;  /* 0x000000036700720c */ /* 0x000fea0005f66270 */
[----:B------:R-:W2:Y:S02]  /*20a0*/  @P0 LDG.E.128 R20, [R24.64] ;  /* 0x0000000618140981 */ /* 0x000ea4000c1e1d00 */
[----:B------:R-:W-:Y:S02]  /*20b0*/  @P4 IADD3 R30, P2, R93, R86, RZ ;  /* 0x000000565d1e4210 */ /* 0x000fe40007f5e0ff */
[----:B------:R-:W-:Y:S03]  /*20c0*/  @P4 LEA R28, P5, R57, R80, 0x1 ;  /* 0x00000050391c4211 */ /* 0x000fe600078a08ff */
[C---:B------:R-:W-:Y:S01]  /*20d0*/  @P4 IMAD.X R31, R92.reuse, 0x1, R85, P2 ;  /* 0x000000015c1f4824 */ /* 0x040fe200010e0655 */
[----:B------:R-:W-:Y:S02]  /*20e0*/  @P3 IADD3 R26, P2, R93, R88, RZ ;  /* 0x000000585d1a3210 */ /* 0x000fe40007f5e0ff */
[----:B------:R-:W-:Y:S02]  /*20f0*/  @P4 LEA.HI.X R29, R57, R81, R58, 0x1, P5 ;  /* 0x00000051391d4211 */ /* 0x000fe400028f0c3a */
[----:B------:R-:W-:Y:S01]  /*2100*/  @P3 IADD3 R2, P6, R89, R80, RZ ;  /* 0x0000005059023210 */ /* 0x000fe20007fde0ff */
[----:B------:R-:W-:Y:S01]  /*2110*/  @P3 IMAD.X R27, R92, 0x1, R87, P2 ;  /* 0x000000015c1b3824 */ /* 0x000fe200010e0657 */
[C---:B------:R-:W-:Y:S04]  /*2120*/  ISETP.GE.AND P2, PT, R102.reuse, R15, PT ;  /* 0x0000000f6600720c */ /* 0x040fe80003f46270 */
[----:B------:R-:W-:Y:S01]  /*2130*/  ISETP.GE.AND P2, PT, R102, R3, !P2 ;  /* 0x000000036600720c */ /* 0x000fe20005746270 */
[----:B------:R-:W-:Y:S01]  /*2140*/  @P3 IMAD.X R3, R90, 0x1, R81, P6 ;  /* 0x000000015a033824 */ /* 0x000fe200030e0651 */
[----:B------:R-:W-:Y:S11]  /*2150*/  ISETP.NE.AND P6, PT, RZ, UR4, PT ;  /* 0x00000004ff007c0c */ /* 0x000ff6000bfc5270 */
[----:B------:R-:W-:Y:S05]  /*2160*/  @P2 IADD3 R14, P5, R93, R110, RZ ;  /* 0x0000006e5d0e2210 */ /* 0x000fea0007fbe0ff */
[----:B------:R-:W-:Y:S01]  /*2170*/  @P2 IMAD.X R15, R92, 0x1, R91, P5 ;  /* 0x000000015c0f2824 */ /* 0x000fe200028e065b */
[----:B--2---:R1:W-:Y:S04]  /*2180*/  @P0 STG.E.128 [R80.64], R20 ;  /* 0x0000001450000986 */ /* 0x0043e8000c101d06 */
[----:B------:R2:W3:Y:S02]  /*2190*/  @P4 LDG.E.128 R16, [R30.64] ;  /* 0x000000061e104981 */ /* 0x0004e4000c1e1d00 */
[----:B--2---:R-:W-:Y:S04]  /*21a0*/  @P2 IADD3 R30, P5, R80, UR14, RZ ;  /* 0x0000000e501e2c10 */ /* 0x004fe8000ffbe0ff */
[----:B------:R-:W-:Y:S02]  /*21b0*/  @P2 IADD3.X R31, R81, UR13, RZ, P5, !PT ;  /* 0x0000000d511f2c10 */ /* 0x000fe4000affe4ff */
[C---:B------:R-:W-:Y:S04]  /*21c0*/  LEA R93, P5, R76.reuse, R24, 0x1 ;  /* 0x000000184c5d7211 */ /* 0x040fe800078a08ff */
[----:B------:R-:W-:Y:S01]  /*21d0*/  LEA.HI.X.SX32 R92, R76, R25, 0x1, P5 ;  /* 0x000000194c5c7211 */ /* 0x000fe200028f0eff */
[----:B---3--:R2:W-:Y:S04]  /*21e0*/  @P4 STG.E.128 [R28.64], R16 ;  /* 0x000000101c004986 */ /* 0x0085e8000c101d06 */
[----:B------:R-:W3:Y:S04]  /*21f0*/  @P3 LDG.E.128 R4, [R26.64] ;  /* 0x000000061a043981 */ /* 0x000ee8000c1e1d00 */
[----:B---3--:R2:W-:Y:S04]  /*2200*/  @P3 STG.E.128 [R2.64], R4 ;  /* 0x0000000402003986 */ /* 0x0085e8000c101d06 */
[----:B-1----:R-:W3:Y:S04]  /*2210*/  @P2 LDG.E.128 R20, [R14.64] ;  /* 0x000000060e142981 */ /* 0x002ee8000c1e1d00 */
[----:B---3--:R2:W-:Y:S01]  /*2220*/  @P2 STG.E.128 [R30.64], R20 ;  /* 0x000000141e002986 */ /* 0x0085e2000c101d06 */
[----:B------:R-:W-:-:S05]  /*2230*/  @!P6 BRA `(.L_x_4339) ;  /* 0x000026c00000e947 */ /* 0x000fca0003800000 */
[----:B------:R-:W-:Y:S11]  /*2240*/  ISETP.NE.AND P5, PT, RZ, UR8, PT ;  /* 0x00000008ff007c0c */ /* 0x000ff6000bfa5270 */
[----:B------:R-:W-:Y:S02]  /*2250*/  @!UPT UIADD3 URZ, URZ, URZ, URZ ;  /* 0x0000003f3f3ff290 */ /* 0x000fe4000fffe03f */
[----:B------:R-:W-:-:S05]  /*2260*/  @!P5 BRA `(.L_x_4340) ;  /* 0x00000ed00000d947 */ /* 0x000fca0003800000 */
[----:B------:R-:W-:Y:S01]  /*2270*/  BSSY B0, `(.L_x_4341) ;  /* 0x0000031000007945 */ /* 0x000fe20003800000 */
[----:B------:R-:W-:-:S05]  /*2280*/  @!P0 BRA `(.L_x_4342) ;  /* 0x000002f000008947 */ /* 0x000fca0003800000 */
        /* <DEDUP_REMOVED lines=47> */
.L_x_4342:
[----:B------:R-:W-:Y:S05]  /*2580*/  BSYNC B0 ;  /* 0x0000000000007941 */ /* 0x000fea0003800000 */
.L_x_4341:
[----:B------:R-:W-:Y:S01]  /*2590*/  BSSY B0, `(.L_x_4343) ;  /* 0x0000039000007945 */ /* 0x000fe20003800000 */
[----:B------:R-:W-:-:S05]  /*25a0*/  @!P4 BRA `(.L_x_4344) ;  /* 0x000003700000c947 */ /* 0x000fca0003800000 */
[----:B------:R-:W-:Y:S02]  /*25b0*/  ISETP.GE.AND P0, PT, R12, UR4, PT ;  /* 0x000000040c007c0c */ /* 0x000fe4000bf06270 */
[C---:B--2---:R-:W-:Y:S04]  /*25c0*/  LEA R30, P6, R101.reuse, R94, 0x1 ;  /* 0x0000005e651e7211 */ /* 0x044fe800078c08ff */
[----:B------:R-:W-:Y:S05]  /*25d0*/  LEA.HI.X R31, R101, R95, R100, 0x1, P6 ;  /* 0x0000005f651f7211 */ /* 0x000fea00030f0c64 */
[----:B-1----:R-:W2:Y:S02]  /*25e0*/  LDG.E.128 R16, [R30.64] ;  /* 0x000000061e107981 */ /* 0x002ea4000c1e1d00 */
        /* <DEDUP_REMOVED lines=51> */
.L_x_4344:
[----:B------:R-:W-:Y:S05]  /*2920*/  BSYNC B0 ;  /* 0x0000000000007941 */ /* 0x000fea0003800000 */
.L_x_4343:
        /* <DEDUP_REMOVED lines=57> */
.L_x_4346:
[----:B------:R-:W-:Y:S05]  /*2cc0*/  BSYNC B0 ;  /* 0x0000000000007941 */ /* 0x000fea0003800000 */
.L_x_4345:
[----:B------:R-:W-:Y:S01]  /*2cd0*/  BSSY B0, `(.L_x_4347) ;  /* 0x000003d000007945 */ /* 0x000fe20003800000 */
[----:B------:R-:W-:-:S05]  /*2ce0*/  @!P2 BRA `(.L_x_4348) ;  /* 0x000003b00000a947 */ /* 0x000fca0003800000 */
[----:B-1----:R-:W-:Y:S01]  /*2cf0*/  IMAD.MOV.U32 R79, RZ, RZ, R77 ;  /* 0x000000ffff4f7224 */ /* 0x002fe200078e004d */
[----:B------:R-:W-:Y:S02]  /*2d00*/  ISETP.GE.AND P0, PT, R12, UR4, PT ;  /* 0x000000040c007c0c */ /* 0x000fe4000bf06270 */
[----:B------:R-:W-:Y:S02]  /*2d10*/  MOV R33, c[0x0][0x288] ;  /* 0x0000a20000217a02 */ /* 0x000fe40000000f00 */
[----:B------:R-:W-:Y:S03]  /*2d20*/  MOV R35, 0xc0 ;  /* 0x000000c000237802 */ /* 0x000fe60000000f00 */
[----:B------:R-:W-:Y:S04]  /*2d30*/  IMAD.WIDE.U32 R32, R33, 0xc0, R94 ;  /* 0x000000c021207825 */ /* 0x000fe800078e005e */
[----:B------:R-:W-:Y:S01]  /*2d40*/  IMAD.WIDE.U32 R38, R35, c[0x0][0x198], R78 ;  /* 0x0000660023267a25 */ /* 0x000fe200078e004e */
[----:B------:R-:W-:Y:S02]  /*2d50*/  IADD3 R33, R33, UR12, RZ ;  /* 0x0000000c21217c10 */ /* 0x000fe4000fffe0ff */
[C---:B------:R-:W-:Y:S01]  /*2d60*/  @!P0 SHF.L.U64.HI R26, R70.reuse, 0x1, R69 ;  /* 0x00000001461a8819 */ /* 0x040fe20000010245 */
[----:B--2---:R-:W-:Y:S02]  /*2d70*/  @!P0 IMAD.SHL.U32 R31, R70, 0x2, RZ ;  /* 0x00000002461f8824 */ /* 0x004fe400078e00ff */
        /* <DEDUP_REMOVED lines=50> */
.L_x_4348:
[----:B------:R-:W-:Y:S05]  /*30a0*/  BSYNC B0 ;  /* 0x0000000000007941 */ /* 0x000fea0003800000 */
.L_x_4347:
        /* <DEDUP_REMOVED lines=9> */
.L_x_4340:
[----:B------:R-:W-:Y:S01]  /*3140*/  ULEA.HI UR5, UR4, UR4, URZ, 0x1 ;  /* 0x0000000404057291 */ /* 0x000fe2000f8f083f */
[----:B------:R-:W-:Y:S03]  /*3150*/  BSSY B1, `(.L_x_4350) ;  /* 0x0000058000017945 */ /* 0x000fe60003800000 */
[----:B------:R-:W-:Y:S06]  /*3160*/  USHF.R.S32.HI UR5, URZ, 0x1, UR5 ;  /* 0x000000013f057899 */ /* 0x000fec0008011405 */
[----:B------:R-:W-:Y:S01]  /*3170*/  MOV R105, UR5 ;  /* 0x0000000500697c02 */ /* 0x000fe20008000f00 */
[----:B------:R-:W-:-:S05]  /*3180*/  @!P0 BRA `(.L_x_4351) ;  /* 0x0000054000008947 */ /* 0x000fca0003800000 */
        /* <DEDUP_REMOVED lines=9> */
[C---:B--2---:R-:W-:Y:S02]  /*3220*/  SHF.L.U32 R31, R40.reuse, 0x10, RZ ;  /* 0x00000010281f7819 */ /* 0x044fe400000006ff */
        /* <DEDUP_REMOVED lines=17> */
[----:B------:R-:W-:Y:S06]  /*3340*/  LEA.HI.X.SX32 R49, R79, R99, 0x1, P0 ;  /* 0x000000634f317211 */ /* 0x000fec00000f0eff */
[----:B------:R-:W4:Y:S01]  /*3350*/  LDG.E.128 R48, [R48.64] ;  /* 0x0000000630307981 */ /* 0x000f22000c1e1d00 */
[----:B--2---:R-:W-:Y:S01]  /*3360*/  IMAD.U32 R17, R27, 0x10000, RZ ;  /* 0x000100001b117824 */ /* 0x004fe200078e00ff */
[C---:B------:R-:W-:Y:S01]  /*3370*/  SHF.L.U32 R20, R26.reuse, 0x10, RZ ;  /* 0x000000101a147819 */ /* 0x040fe200000006ff */
[----:B------:R-:W-:Y:S01]  /*3380*/  IMAD.U32 R22, R25, 0x10000, RZ ;  /* 0x0001000019167824 */ /* 0x000fe200078e00ff */
[----:B------:R-:W-:Y:S02]  /*3390*/  LOP3.LUT R19, R26, 0xffff0000, RZ, 0xc0, !PT ;  /* 0xffff00001a137812 */ /* 0x000fe400078ec0ff */
[----:B------:R-:W-:Y:S02]  /*33a0*/  SHF.L.U32 R28, R24, 0x10, RZ ;  /* 0x00000010181c7819 */ /* 0x000fe400000006ff */
        /* <DEDUP_REMOVED lines=47> */
.L_x_4353:
[----:B------:R-:W-:Y:S05]  /*36a0*/  BSYNC B0 ;  /* 0x0000000000007941 */ /* 0x000fea0003800000 */
.L_x_4352:
[----:B------:R-:W-:Y:S05]  /*36b0*/  MOV R79, R77 ;  /* 0x0000004d004f7202 */ /* 0x000fea0000000f00 */
[----:B-----5:R3:W-:Y:S02]  /*36c0*/  STG.E.128 [R78.64], R40 ;  /* 0x000000284e007986 */ /* 0x0207e4000c101d06 */
.L_x_4351:
[----:B------:R-:W-:Y:S05]  /*36d0*/  BSYNC B1 ;  /* 0x0000000000017941 */ /* 0x000fea0003800000 */
.L_x_4350:
[----:B------:R-:W-:Y:S01]  /*36e0*/  BSSY B1, `(.L_x_4354) ;  /* 0x000005c000017945 */ /* 0x000fe20003800000 */
[----:B------:R-:W-:-:S05]  /*36f0*/  @!P4 BRA `(.L_x_4355) ;  /* 0x000005a00000c947 */ /* 0x000fca0003800000 */
        /* <DEDUP_REMOVED lines=11> */
[----:B--2---:R-:W-:Y:S01]  /*37b0*/  IMAD.U32 R31, R40, 0x10000, RZ ;  /* 0x00010000281f7824 */ /* 0x004fe200078e00ff */
        /* <DEDUP_REMOVED lines=30> */
[----:B------:R-:W-:Y:S02]  /*39a0*/  LOP3.LUT R26, R116, 0xffff0000, RZ, 0xc0, !PT ;  /* 0xffff0000741a7812 */ /* 0x000fe400078ec0ff */
        /* <DEDUP_REMOVED lines=8> */
[C---:B------:R-:W-:Y:S01]  /*3a30*/  SHF.L.U32 R16, R119.reuse, 0x10, RZ ;  /* 0x0000001077107819 */ /* 0x040fe200000006ff */
[----:B------:R-:W-:Y:S01]  /*3a40*/  FMUL.FTZ R0, R28, R29 ;  /* 0x0000001d1c007220 */ /* 0x000fe20000410000 */
[----:B------:R-:W-:Y:S01]  /*3a50*/  LOP3.LUT R14, R119, 0xffff0000, RZ, 0xc0, !PT ;  /* 0xffff0000770e7812 */ /* 0x000fe200078ec0ff */
[----:B------:R-:W-:Y:S01]  /*3a60*/  @!P4 FADD.FTZ R24, -R24, -RZ ;  /* 0x800000ff1818c221 */ /* 0x000fe20000010100 */
[C---:B----4-:R-:W-:Y:S01]  /*3a70*/  LOP3.LUT R32, R48.reuse, 0xffff0000, RZ, 0xc0, !PT ;  /* 0xffff000030207812 */ /* 0x050fe200078ec0ff */
[----:B------:R-:W-:Y:S01]  /*3a80*/  IMAD.U32 R30, R48, 0x10000, RZ ;  /* 0x00010000301e7824 */ /* 0x000fe200078e00ff */
[----:B------:R-:W-:Y:S01]  /*3a90*/  SHF.L.U32 R35, R49, 0x10, RZ ;  /* 0x0000001031237819 */ /* 0x000fe200000006ff */
        /* <DEDUP_REMOVED lines=28> */
.L_x_4357:
[----:B------:R-:W-:Y:S05]  /*3c60*/  BSYNC B0 ;  /* 0x0000000000007941 */ /* 0x000fea0003800000 */
.L_x_4356:
[C---:B--2---:R-:W-:Y:S04]  /*3c70*/  LEA R2, P0, R55.reuse, R78, 0x1 ;  /* 0x0000004e37027211 */ /* 0x044fe800078008ff */
[----:B------:R-:W-:Y:S05]  /*3c80*/  LEA.HI.X R3, R55, R77, R56, 0x1, P0 ;  /* 0x0000004d37037211 */ /* 0x000fea00000f0c38 */
[----:B-----5:R2:W-:Y:S04]  /*3c90*/  STG.E.128 [R2.64], R40 ;  /* 0x0000002802007986 */ /* 0x0205e8000c101d06 */
.L_x_4355:
[----:B------:R-:W-:Y:S05]  /*3ca0*/  BSYNC B1 ;  /* 0x0000000000017941 */ /* 0x000fea0003800000 */
.L_x_4354:
[----:B------:R-:W-:Y:S01]  /*3cb0*/  BSSY B1, `(.L_x_4358) ;  /* 0x000005c000017945 */ /* 0x000fe20003800000 */
[----:B------:R-:W-:-:S05]  /*3cc0*/  @!P3 BRA `(.L_x_4359) ;  /* 0x000005a00000b947 */ /* 0x000fca0003800000 */
        /* <DEDUP_REMOVED lines=86> */
.L_x_4361:
[----:B------:R-:W-:Y:S05]  /*4230*/  BSYNC B0 ;  /* 0x0000000000007941 */ /* 0x000fea0003800000 */
.L_x_4360:
[C---:B------:R-:W-:Y:S04]  /*4240*/  LEA R2, P0, R112.reuse, R78, 0x1 ;  /* 0x0000004e70027211 */ /* 0x040fe800078008ff */
[----:B------:R-:W-:Y:S05]  /*4250*/  LEA.HI.X R3, R112, R77, R84, 0x1, P0 ;  /* 0x0000004d70037211 */ /* 0x000fea00000f0c54 */
[----:B-----5:R3:W-:Y:S04]  /*4260*/  STG.E.128 [R2.64], R40 ;  /* 0x0000002802007986 */ /* 0x0207e8000c101d06 */
.L_x_4359:
[----:B------:R-:W-:Y:S05]  /*4270*/  BSYNC B1 ;  /* 0x0000000000017941 */ /* 0x000fea0003800000 */
.L_x_4358:
[----:B------:R-:W-:Y:S01]  /*4280*/  BSSY B1, `(.L_x_4362) ;  /* 0x000005f000017945 */ /* 0x000fe20003800000 */
[----:B------:R-:W-:-:S05]  /*4290*/  @!P2 BRA `(.L_x_4363) ;  /* 0x000005d00000a947 */ /* 0x000fca0003800000 */
        /* <DEDUP_REMOVED lines=34> */
[----:B--2---:R-:W-:Y:S01]  /*44c0*/  IMAD.U32 R17, R27, 0x10000, RZ ;  /* 0x000100001b117824 */ /* 0x004fe200078e00ff */
[----:B------:R-:W-:Y:S01]  /*44d0*/  SHF.L.U32 R20, R26, 0x10, RZ ;  /* 0x000000101a147819 */ /* 0x000fe200000006ff */
[----:B------:R-:W-:Y:S01]  /*44e0*/  IMAD.U32 R28, R24, 0x10000, RZ ;  /* 0x00010000181c7824 */ /* 0x000fe200078e00ff */
[----:B------:R-:W-:Y:S01]  /*44f0*/  LOP3.LUT R19, R26, 0xffff0000, RZ, 0xc0, !PT ;  /* 0xffff00001a137812 */ /* 0x000fe200078ec0ff */
[----:B------:R-:W-:Y:S01]  /*4500*/  IMAD.U32 R22, R25, 0x10000, RZ ;  /* 0x0001000019167824 */ /* 0x000fe200078e00ff */
[----:B------:R-:W-:Y:S02]  /*4510*/  LOP3.LUT R15, R27, 0xffff0000, RZ, 0xc0, !PT ;  /* 0xffff00001b0f7812 */ /* 0x000fe400078ec0ff */
[----:B------:R-:W-:Y:S01]  /*4520*/  LOP3.LUT R23, R24, 0xffff0000, RZ, 0xc0, !PT ;  /* 0xffff000018177812 */ /* 0x000fe200078ec0ff */
        /* <DEDUP_REMOVED lines=13> */
[----:B------:R-:W-:Y:S02]  /*4600*/  @!P2 FADD.FTZ R24, -R24, -RZ ;  /* 0x800000ff1818a221 */ /* 0x000fe40000010100 */
[----:B------:R-:W-:Y:S02]  /*4610*/  FMUL.FTZ R2, R23, R26 ;  /* 0x0000001a17027220 */ /* 0x000fe40000410000 */
[C---:B----4-:R-:W-:Y:S01]  /*4620*/  IMAD.U32 R30, R48.reuse, 0x10000, RZ ;  /* 0x00010000301e7824 */ /* 0x050fe200078e00ff */
[----:B------:R-:W-:Y:S01]  /*4630*/  LOP3.LUT R32, R48, 0xffff0000, RZ, 0xc0, !PT ;  /* 0xffff000030207812 */ /* 0x000fe200078ec0ff */
[----:B------:R-:W-:Y:S01]  /*4640*/  FMUL.FTZ R3, R22, R27 ;  /* 0x0000001b16037220 */ /* 0x000fe20000410000 */
        /* <DEDUP_REMOVED lines=27> */
.L_x_4365:
[----:B------:R-:W-:Y:S05]  /*4800*/  BSYNC B0 ;  /* 0x0000000000007941 */ /* 0x000fea0003800000 */
.L_x_4364:
[----:B------:R-:W-:Y:S02]  /*4810*/  MOV R3, 0xc0 ;  /* 0x000000c000037802 */ /* 0x000fe40000000f00 */
[----:B------:R-:W-:Y:S03]  /*4820*/  MOV R79, R77 ;  /* 0x0000004d004f7202 */ /* 0x000fe60000000f00 */
[C---:B------:R-:W-:Y:S02]  /*4830*/  IMAD R0, R3.reuse, c[0x0][0x19c], RZ ;  /* 0x0000670003007a24 */ /* 0x040fe400078e02ff */
[----:B------:R-:W-:Y:S05]  /*4840*/  IMAD.WIDE.U32 R4, R3, c[0x0][0x198], R78 ;  /* 0x0000660003047a25 */ /* 0x000fea00078e004e */
[----:B------:R-:W-:Y:S05]  /*4850*/  IADD3 R5, R5, R0, RZ ;  /* 0x0000000005057210 */ /* 0x000fea0007ffe0ff */
[----:B-----5:R3:W-:Y:S02]  /*4860*/  STG.E.128 [R4.64], R40 ;  /* 0x0000002804007986 */ /* 0x0207e4000c101d06 */
.L_x_4363:
[----:B------:R-:W-:Y:S05]  /*4870*/  BSYNC B1 ;  /* 0x0000000000017941 */ /* 0x000fea0003800000 */
.L_x_4362:
        /* <DEDUP_REMOVED lines=8> */
.L_x_4339:
[----:B--2---:R-:W2:Y:S01]  /*4900*/  @P0 LDG.E.128 R20, [R94.64] ;  /* 0x000000065e140981 */ /* 0x004ea2000c1e1d00 */
[C---:B------:R-:W-:Y:S01]  /*4910*/  @P4 LEA R14, P5, R101.reuse, R94, 0x1 ;  /* 0x0000005e650e4211 */ /* 0x040fe200078a08ff */
[----:B------:R-:W-:Y:S01]  /*4920*/  @P0 IMAD.MOV.U32 R79, RZ, RZ, R77 ;  /* 0x000000ffff4f0224 */ /* 0x000fe200078e004d */
[----:B------:R-:W-:Y:S01]  /*4930*/  @P2 MOV R0, c[0x0][0x28c] ;  /* 0x0000a30000002a02 */ /* 0x000fe20000000f00 */
[----:B------:R-:W-:Y:S01]  /*4940*/  @P2 IMAD.MOV.U32 R3, RZ, RZ, c[0x0][0x288] ;  /* 0x0000a200ff032624 */ /* 0x000fe200078e00ff */
[----:B------:R-:W-:Y:S01]  /*4950*/  @P4 LEA.HI.X R15, R101, R95, R100, 0x1, P5 ;  /* 0x0000005f650f4211 */ /* 0x000fe200028f0c64 */
[----:B------:R-:W-:Y:S01]  /*4960*/  UMOV UR4, URZ ;  /* 0x0000003f00047c82 */ /* 0x000fe20008000000 */
[----:B------:R-:W-:Y:S01]  /*4970*/  @P4 LEA R24, P5, R55, R78, 0x1 ;  /* 0x0000004e37184211 */ /* 0x000fe200078a08ff */
[----:B------:R-:W-:Y:S03]  /*4980*/  @P2 IMAD.WIDE.U32 R2, R3, 0xc0, R94 ;  /* 0x000000c003022825 */ /* 0x000fe600078e005e */
[----:B------:R-:W-:Y:S01]  /*4990*/  @P4 LEA.HI.X R25, R55, R77, R56, 0x1, P5 ;  /* 0x0000004d37194211 */ /* 0x000fe200028f0c38 */
[----:B------:R-:W-:Y:S04]  /*49a0*/  @P2 IMAD R0, R0, 0xc0, RZ ;  /* 0x000000c000002824 */ /* 0x000fe800078e02ff */
[----:B------:R-:W-:Y:S01]  /*49b0*/  @P2 IMAD.IADD R3, R3, 0x1, R0 ;  /* 0x0000000103032824 */ /* 0x000fe200078e0200 */
[----:B--2---:R1:W-:Y:S01]  /*49c0*/  @P0 STG.E.128 [R78.64], R20 ;  /* 0x000000144e000986 */ /* 0x0043e2000c101d06 */
[C---:B------:R-:W-:Y:S03]  /*49d0*/  @P3 LEA R16, P0, R83.reuse, R94, 0x1 ;  /* 0x0000005e53103211 */ /* 0x040fe600078008ff */
[----:B------:R2:W3:Y:S01]  /*49e0*/  @P4 LDG.E.128 R4, [R14.64] ;  /* 0x000000060e044981 */ /* 0x0004e2000c1e1d00 */
[----:B------:R-:W-:Y:S02]  /*49f0*/  @P3 LEA.HI.X R17, R83, R95, R82, 0x1, P0 ;  /* 0x0000005f53113211 */ /* 0x000fe400000f0c52 */
[C---:B--2---:R-:W-:Y:S04]  /*4a00*/  @P3 LEA R14, P0, R112.reuse, R78, 0x1 ;  /* 0x0000004e700e3211 */ /* 0x044fe800078008ff */
[----:B------:R-:W-:Y:S01]  /*4a10*/  @P3 LEA.HI.X R15, R112, R77, R84, 0x1, P0 ;  /* 0x0000004d700f3211 */ /* 0x000fe200000f0c54 */
[----:B-1----:R-:W-:Y:S01]  /*4a20*/  @P2 IMAD.MOV.U32 R79, RZ, RZ, R77 ;  /* 0x000000ffff4f2224 */ /* 0x002fe200078e004d */
[----:B---3--:R1:W-:Y:S04]  /*4a30*/  @P4 STG.E.128 [R24.64], R4 ;  /* 0x0000000418004986 */ /* 0x0083e8000c101d06 */
[----:B------:R-:W2:Y:S04]  /*4a40*/  @P3 LDG.E.128 R16, [R16.64] ;  /* 0x0000000610103981 */ /* 0x000ea8000c1e1d00 */
[----:B--2---:R2:W-:Y:S04]  /*4a50*/  @P3 STG.E.128 [R14.64], R16 ;  /* 0x000000100e003986 */ /* 0x0045e8000c101d06 */
[----:B-1----:R1:W3:Y:S02]  /*4a60*/  @P2 LDG.E.128 R4, [R2.64] ;  /* 0x0000000602042981 */ /* 0x0022e4000c1e1d00 */
[----:B-1----:R-:W-:Y:S05]  /*4a70*/  @P2 MOV R3, 0xc0 ;  /* 0x000000c000032802 */ /* 0x002fea0000000f00 */
[C---:B------:R-:W-:Y:S04]  /*4a80*/  @P2 IMAD.WIDE.U32 R20, R3.reuse, c[0x0][0x198], R78 ;  /* 0x0000660003142a25 */ /* 0x040fe800078e004e */
[----:B------:R-:W-:Y:S05]  /*4a90*/  @P2 IMAD R0, R3, c[0x0][0x19c], RZ ;  /* 0x0000670003002a24 */ /* 0x000fea00078e02ff */
[----:B------:R-:W-:Y:S05]  /*4aa0*/  @P2 IADD3 R21, R21, R0, RZ ;  /* 0x0000000015152210 */ /* 0x000fea0007ffe0ff */
[----:B---3--:R2:W-:Y:S02]  /*4ab0*/  @P2 STG.E.128 [R20.64], R4 ;  /* 0x0000000414002986 */ /* 0x0085e4000c101d06 */
.L_x_4349:
        /* <DEDUP_REMOVED lines=10> */
[----:B--2---:R-:W-:Y:S02]  /*4b60*/  IABS R7, c[0x0][0x2d0] ;  /* 0x0000b40000077a13 */ /* 0x004fe40000000000 */
        /* <DEDUP_REMOVED lines=32> */
[----:B------:R-:W-:Y:S03]  /*4d70*/  ISETP.NE.AND P0, PT, RZ, c[0x0][0x2d0], PT ;  /* 0x0000b400ff007a0c */ /* 0x000fe60003f05270 */
[----:B------:R-:W-:Y:S02]  /*4d80*/  @P6 IADD3 R6, R6, 0x1, RZ ;  /* 0x0000000106066810 */ /* 0x000fe40007ffe0ff */
[----:B------:R-:W-:Y:S03]  /*4d90*/  @P5 IADD3 R4, R4, 0x1, RZ ;  /* 0x0000000104045810 */ /* 0x000fe60007ffe0ff */
[----:B------:R-:W-:Y:S03]  /*4da0*/  @!P3 IMAD.MOV R6, RZ, RZ, -R6 ;  /* 0x000000ffff06b224 */ /* 0x000fe600078e0a06 */
[----:B------:R-:W-:Y:S05]  /*4db0*/  @!P2 IMAD.MOV R4, RZ, RZ, -R4 ;  /* 0x000000ffff04a224 */ /* 0x000fea00078e0a04 */
        /* <DEDUP_REMOVED lines=34> */
.L_x_4366:
        /* <DEDUP_REMOVED lines=9> */
.L_x_4367:
[----:B------:R-:W-:Y:S04]  /*5070*/  IADD3 R11, R11, -0x1, RZ ;  /* 0xffffffff0b0b7810 */ /* 0x000fe80007ffe0ff */
[----:B------:R-:W-:Y:S11]  /*5080*/  ISETP.GT.AND P0, PT, R11, R75, PT ;  /* 0x0000004b0b00720c */ /* 0x000ff60003f04270 */
[----:B------:R-:W-:Y:S02]  /*5090*/  @!UPT UIADD3 URZ, URZ, URZ, URZ ;  /* 0x0000003f3f3ff290 */ /* 0x000fe4000fffe03f */
[----:B------:R-:W-:-:S05]  /*50a0*/  @P0 BRA `(.L_x_4368) ;  /* 0xffffcf4000000947 */ /* 0x000fca000383ffff */
.L_x_4338:
        /* <DEDUP_REMOVED lines=12> */
[----:B------:R-:W1:Y:S01]  /*5170*/  @P0 S2R R3, SR_CTAID.Y ;  /* 0x0000000000030919 */ /* 0x000e620000002600 */
[----:B------:R-:W-:-:S04]  /*5180*/  @P0 IMAD.MOV.U32 R2, RZ, RZ, 0x4 ;  /* 0x00000004ff020424 */ /* 0x000fc800078e00ff */
[----:B-12---:R-:W-:-:S05]  /*5190*/  @P0 IMAD.WIDE R6, R3, R2, c[0x0][0x250] ;  /* 0x0000940003060625 */ /* 0x006fca00078e0202 */
[----:B------:R-:W2:Y:S01]  /*51a0*/  @P0 LDG.E R0, [R6.64] ;  /* 0x0000000606000981 */ /* 0x000ea2000c1e1900 */
[C---:B------:R-:W-:Y:S01]  /*51b0*/  IADD3 R3, P0, R108.reuse, UR4, RZ ;  /* 0x000000046c037c10 */ /* 0x040fe2000ff1e0ff */
[----:B------:R-:W-:Y:S01]  /*51c0*/  ULDC.U8 UR4, c[0x0][0x313] ;  /* 0x0000c4c000047ab9 */ /* 0x000fe20000000000 */
[----:B------:R-:W-:Y:S01]  /*51d0*/  LEA R10, P3, R108, c[0x0][0x160], 0x1 ;  /* 0x000058006c0a7a11 */ /* 0x000fe200078608ff */
[----:B------:R-:W1:Y:S01]  /*51e0*/  S2R R21, SR_CTAID.X ;  /* 0x0000000000157919 */ /* 0x000e620000002500 */
[----:B------:R-:W-:Y:S02]  /*51f0*/  IADD3.X R2, R60, UR5, RZ, P0, !PT ;  /* 0x000000053c027c10 */ /* 0x000fe400087fe4ff */
[----:B------:R-:W-:Y:S02]  /*5200*/  ISETP.NE.AND P0, PT, RZ, UR4, PT ;  /* 0x00000004ff007c0c */ /* 0x000fe4000bf05270 */
[----:B------:R-:W-:Y:S02]  /*5210*/  LEA R32, P2, R3, c[0x0][0x160], 0x1 ;  /* 0x0000580003207a11 */ /* 0x000fe400078408ff */
[----:B-----5:R-:W-:-:S02]  /*5220*/  LEA.HI.X R11, R108, c[0x0][0x164], R60, 0x1, P3 ;  /* 0x000059006c0b7a11 */ /* 0x020fc400018f0c3c */
[----:B------:R-:W-:Y:S01]  /*5230*/  LEA.HI.X R33, R3, c[0x0][0x164], R2, 0x1, P2 ;  /* 0x0000590003217a11 */ /* 0x000fe200010f0c02 */
[----:B------:R-:W-:Y:S02]  /*5240*/  IMAD.SHL.U32 R3, R65, 0x20, RZ ;  /* 0x0000002041037824 */ /* 0x000fe400078e00ff */
[C---:B-1----:R-:W-:Y:S02]  /*5250*/  IMAD R61, R21.reuse, 0x40, R61 ;  /* 0x00000040153d7824 */ /* 0x042fe400078e023d */
[----:B------:R-:W-:Y:S02]  /*5260*/  IMAD R15, R21, -0x40, R142 ;  /* 0xffffffc0150f7824 */ /* 0x000fe400078e028e */
[----:B--2---:R-:W-:-:S04]  /*5270*/  IMAD.IADD R0, R61, 0x1, R0 ;  /* 0x000000013d007824 */ /* 0x004fc800078e0200 */
[----:B------:R-:W-:-:S05]  /*5280*/  IMAD R5, R65, R0, RZ ;  /* 0x0000000041057224 */ /* 0x000fca00078e02ff */
[-C--:B------:R-:W-:Y:S02]  /*5290*/  IADD3 R66, P5, R66, R5.reuse, RZ ;  /* 0x0000000542427210 */ /* 0x080fe40007fbe0ff */
[----:B------:R-:W-:Y:S02]  /*52a0*/  IADD3 R0, P4, R64, R5, RZ ;  /* 0x0000000540007210 */ /* 0x000fe40007f9e0ff */
[----:B------:R-:W-:-:S05]  /*52b0*/  SHF.R.S32.HI R5, RZ, 0x1f, R5 ;  /* 0x0000001fff057819 */ /* 0x000fca0000011405 */
[--C-:B------:R-:W-:Y:S02]  /*52c0*/  IMAD.X R63, R63, 0x1, R5.reuse, P5 ;  /* 0x000000013f3f7824 */ /* 0x100fe400028e0605 */
[----:B------:R-:W-:Y:S01]  /*52d0*/  IMAD.X R14, R62, 0x1, R5, P4 ;  /* 0x000000013e0e7824 */ /* 0x000fe200020e0605 */
[----:B------:R-:W-:Y:S05]  /*52e0*/  @!P0 BRA `(.L_x_4371) ;  /* 0x0000071000008947 */ /* 0x000fea0003800000 */
[----:B------:R-:W1:Y:S01]  /*52f0*/  S2R R0, SR_TID.X ;  /* 0x0000000000007919 */ /* 0x000e620000002100 */
[----:B------:R-:W-:Y:S01]  /*5300*/  ISETP.GE.AND P0, PT, R106, R15, PT ;  /* 0x0000000f6a00720c */ /* 0x000fe20003f06270 */
[----:B------:R-:W-:Y:S03]  /*5310*/  BSSY B1, `(.L_x_4372) ;  /* 0x0000035000017945 */ /* 0x000fe60003800000 */
[----:B-1----:R-:W-:-:S13]  /*5320*/  ISETP.LT.OR P0, PT, R0, -0x3, P0 ;  /* 0xfffffffd0000780c */ /* 0x002fda0000701670 */
        /* <DEDUP_REMOVED lines=49> */
.L_x_4375:
[----:B------:R-:W-:Y:S05]  /*5640*/  BSYNC B0 ;  /* 0x0000000000007941 */ /* 0x000fea0003800000 */
.L_x_4374:
[----:B-----5:R1:W-:Y:S02]  /*5650*/  STS.128 [R147], R8 ;  /* 0x0000000893007388 */ /* 0x0203e40000000c00 */
.L_x_4373:
[----:B------:R-:W-:Y:S05]  /*5660*/  BSYNC B1 ;  /* 0x0000000000017941 */ /* 0x000fea0003800000 */
.L_x_4372:
[----:B------:R-:W-:-:S04]  /*5670*/  IADD3 R16, R106, 0x20, RZ ;  /* 0x000000206a107810 */ /* 0x000fc80007ffe0ff */
[----:B------:R-:W-:-:S04]  /*5680*/  ISETP.GE.AND P0, PT, R16, R15, PT ;  /* 0x0000000f1000720c */ /* 0x000fc80003f06270 */
[----:B------:R-:W-:-:S13]  /*5690*/  ISETP.LT.OR P0, PT, R0, -0x83, P0 ;  /* 0xffffff7d0000780c */ /* 0x000fda0000701670 */
        /* <DEDUP_REMOVED lines=15> */
[C---:B-----5:R-:W-:Y:S01]  /*5790*/  LOP3.LUT R0, R33.reuse, 0xffff0000, RZ, 0xc0, !PT ;  /* 0xffff000021007812 */ /* 0x060fe200078ec0ff */
[----:B------:R-:W-:Y:S01]  /*57a0*/  IMAD.U32 R6, R33, 0x10000, RZ ;  /* 0x0001000021067824 */ /* 0x000fe200078e00ff */
[C---:B-1----:R-:W-:Y:S01]  /*57b0*/  LOP3.LUT R8, R35.reuse, 0xffff0000, RZ, 0xc0, !PT ;  /* 0xffff000023087812 */ /* 0x042fe200078ec0ff */
        /* <DEDUP_REMOVED lines=33> */
.L_x_4378:
[----:B------:R-:W-:Y:S05]  /*59d0*/  BSYNC B0 ;  /* 0x0000000000007941 */ /* 0x000fea0003800000 */
.L_x_4377:
[----:B-----5:R2:W-:Y:S01]  /*59e0*/  STS.128 [R147+0x800], R32 ;  /* 0x0008002093007388 */ /* 0x0205e20000000c00 */
[----:B------:R-:W-:Y:S05]  /*59f0*/  BRA `(.L_x_4376) ;  /* 0x00000cc000007947 */ /* 0x000fea0003800000 */
.L_x_4371:
[----:B------:R-:W1:Y:S01]  /*5a00*/  S2R R2, SR_TID.X ;  /* 0x0000000000027919 */ /* 0x000e620000002100 */
[----:B------:R-:W-:Y:S01]  /*5a10*/  ISETP.GE.AND P0, PT, R106, R15, PT ;  /* 0x0000000f6a00720c */ /* 0x000fe20003f06270 */
[----:B------:R-:W-:Y:S03]  /*5a20*/  BSSY B1, `(.L_x_4379) ;  /* 0x000005b000017945 */ /* 0x000fe60003800000 */
[----:B-1----:R-:W-:-:S13]  /*5a30*/  ISETP.LT.OR P0, PT, R2, -0x3, P0 ;  /* 0xfffffffd0200780c */ /* 0x002fda0000701670 */
        /* <DEDUP_REMOVED lines=12> */
[----:B------:R-:W-:Y:S02]  /*5b00*/  IADD3 R8, P2, R5, R0, RZ ;  /* 0x0000000005087210 */ /* 0x000fe40007f5e0ff */
[----:B------:R-:W-:Y:S01]  /*5b10*/  @P0 SHF.R.S32.HI R16, RZ, 0x1, R67 ;  /* 0x00000001ff100819 */ /* 0x000fe20000011443 */
[----:B------:R-:W-:Y:S01]  /*5b20*/  IMAD.WIDE R6, R7, 0x2, R10 ;  /* 0x0000000207067825 */ /* 0x000fe200078e020a */
[----:B------:R-:W-:Y:S02]  /*5b30*/  LEA.HI.X.SX32 R9, R5, R14, 0x1, P2 ;  /* 0x0000000e05097211 */ /* 0x000fe400010f0eff */
[----:B-1----:R-:W-:Y:S01]  /*5b40*/  LEA R10, P2, R8, c[0x0][0x2b0], 0x1 ;  /* 0x0000ac00080a7a11 */ /* 0x002fe200078408ff */
[----:B------:R-:W-:Y:S01]  /*5b50*/  IMAD.MOV.U32 R17, RZ, RZ, RZ ;  /* 0x000000ffff117224 */ /* 0x000fe200078e00ff */
[----:B------:R-:W-:Y:S01]  /*5b60*/  @P0 IADD3 R17, -R16, RZ, RZ ;  /* 0x000000ff10110210 */ /* 0x000fe20007ffe1ff */
[----:B------:R-:W2:Y:S01]  /*5b70*/  LDG.E.128 R4, [R6.64] ;  /* 0x0000000606047981 */ /* 0x000ea2000c1e1d00 */
[----:B------:R-:W-:-:S02]  /*5b80*/  LEA.HI.X R11, R8, c[0x0][0x2b4], R9, 0x1, P2 ;  /* 0x0000ad00080b7a11 */ /* 0x000fc400010f0c09 */
[----:B------:R-:W-:-:S04]  /*5b90*/  IADD3 R16, P2, R17, R0, RZ ;  /* 0x0000000011107210 */ /* 0x000fc80007f5e0ff */
[----:B------:R-:W3:Y:S01]  /*5ba0*/  LDG.E.128 R8, [R10.64] ;  /* 0x000000060a087981 */ /* 0x000ee2000c1e1d00 */
        /* <DEDUP_REMOVED lines=35> */
[----:B----4-:R-:W-:Y:S01]  /*5de0*/  LOP3.LUT R11, R18, 0xffff0000, RZ, 0xc0, !PT ;  /* 0xffff0000120b7812 */ /* 0x010fe200078ec0ff */
[----:B------:R-:W-:-:S02]  /*5df0*/  @!P0 FADD.FTZ R10, -R10, -RZ ;  /* 0x800000ff0a0a8221 */ /* 0x000fc40000010100 */
        /* <DEDUP_REMOVED lines=27> */
.L_x_4382:
[----:B------:R-:W-:Y:S05]  /*5fb0*/  BSYNC B0 ;  /* 0x0000000000007941 */ /* 0x000fea0003800000 */
.L_x_4381:
[----:B-----5:R2:W-:Y:S02]  /*5fc0*/  STS.128 [R147], R24 ;  /* 0x0000001893007388 */ /* 0x0205e40000000c00 */
.L_x_4380:
[----:B------:R-:W-:Y:S05]  /*5fd0*/  BSYNC B1 ;  /* 0x0000000000017941 */ /* 0x000fea0003800000 */
.L_x_4379:
[----:B------:R-:W-:-:S04]  /*5fe0*/  IADD3 R16, R106, 0x20, RZ ;  /* 0x000000206a107810 */ /* 0x000fc80007ffe0ff */
        /* <DEDUP_REMOVED lines=17> */
[----:B-1----:R-:W-:-:S03]  /*6100*/  IMAD.WIDE R10, R65, 0x2, R32 ;  /* 0x00000002410a7825 */ /* 0x002fc600078e0220 */
[----:B------:R-:W-:Y:S02]  /*6110*/  LEA.HI.X.SX32 R13, R8, R3, 0x1, P2 ;  /* 0x00000003080d7211 */ /* 0x000fe400010f0eff */
[C---:B------:R-:W-:Y:S01]  /*6120*/  LEA R12, P2, R2.reuse, c[0x0][0x2b0], 0x1 ;  /* 0x0000ac00020c7a11 */ /* 0x040fe200078408ff */
[----:B------:R-:W4:Y:S03]  /*6130*/  LDG.E.128 R8, [R10.64] ;  /* 0x000000060a087981 */ /* 0x000f26000c1e1d00 */
[----:B------:R-:W-:Y:S02]  /*6140*/  LEA.HI.X R13, R2, c[0x0][0x2b4], R13, 0x1, P2 ;  /* 0x0000ad00020d7a11 */ /* 0x000fe400010f0c0d */
[----:B------:R-:W-:Y:S01]  /*6150*/  MOV R2, RZ ;  /* 0x000000ff00027202 */ /* 0x000fe20000000f00 */
[----:B------:R-:W-:-:S03]  /*6160*/  @P0 IMAD.MOV R2, RZ, RZ, -R67 ;  /* 0x000000ffff020224 */ /* 0x000fc600078e0a43 */
[----:B--2---:R-:W2:Y:S02]  /*6170*/  LDG.E.128 R12, [R12.64] ;  /* 0x000000060c0c7981 */ /* 0x004ea4000c1e1d00 */
[----:B------:R-:W-:-:S04]  /*6180*/  IADD3 R0, P2, R2, R0, RZ ;  /* 0x0000000002007210 */ /* 0x000fc80007f5e0ff */
[----:B------:R-:W-:Y:S02]  /*6190*/  LEA.HI.X.SX32 R3, R2, R3, 0x1, P2 ;  /* 0x0000000302037211 */ /* 0x000fe400010f0eff */
[----:B------:R-:W-:-:S04]  /*61a0*/  LEA R24, P2, R0, c[0x0][0x2a8], 0x1 ;  /* 0x0000aa0000187a11 */ /* 0x000fc800078408ff */
[----:B------:R-:W-:-:S06]  /*61b0*/  LEA.HI.X R25, R0, c[0x0][0x2ac], R3, 0x1, P2 ;  /* 0x0000ab0000197a11 */ /* 0x000fcc00010f0c03 */
[----:B---3--:R-:W3:Y:S01]  /*61c0*/  LDG.E.128 R24, [R24.64] ;  /* 0x0000000618187981 */ /* 0x008ee2000c1e1d00 */
        /* <DEDUP_REMOVED lines=34> */
[----:B---3--:R-:W-:Y:S01]  /*63f0*/  LOP3.LUT R8, R24, 0xffff0000, RZ, 0xc0, !PT ;  /* 0xffff000018087812 */ /* 0x008fe200078ec0ff */
        /* <DEDUP_REMOVED lines=25> */
.L_x_4384:
[----:B------:R-:W-:Y:S05]  /*6590*/  BSYNC B0 ;  /* 0x0000000000007941 */ /* 0x000fea0003800000 */
.L_x_4383:
[----:B-----5:R4:W-:Y:S01]  /*65a0*/  STS.128 [R147+0x800], R4 ;  /* 0x0008000493007388 */ /* 0x0209e20000000c00 */
[----:B------:R-:W-:Y:S05]  /*65b0*/  BRA `(.L_x_4376) ;  /* 0x0000010000007947 */ /* 0x000fea0003800000 */
.L_x_4370:
[----:B--2---:R-:W1:Y:S01]  /*65c0*/  S2R R21, SR_CTAID.X ;  /* 0x0000000000157919 */ /* 0x004e620000002500 */
[----:B------:R-:W-:Y:S01]  /*65d0*/  IADD3 R16, R106, 0x20, RZ ;  /* 0x000000206a107810 */ /* 0x000fe20007ffe0ff */
[----:B-1----:R-:W-:-:S05]  /*65e0*/  IMAD R3, R21, -0x40, R142 ;  /* 0xffffffc015037824 */ /* 0x002fca00078e028e */
        /* <DEDUP_REMOVED lines=13> */
.L_x_4376:
[----:B------:R-:W-:Y:S05]  /*66c0*/  BSYNC B2 ;  /* 0x0000000000027941 */ /* 0x000fea0003800000 */
.L_x_4369:
[----:B------:R-:W-:Y:S01]  /*66d0*/  IADD3 R146, R52, -0x1, RZ ;  /* 0xffffffff34927810 */ /* 0x000fe20007ffe0ff */
[----:B-1----:R-:W1:Y:S01]  /*66e0*/  S2R R2, SR_TID.X ;  /* 0x0000000000027919 */ /* 0x002e620000002100 */
[C---:B------:R-:W-:Y:S02]  /*66f0*/  IADD3 R3, R106.reuse, 0x40, RZ ;  /* 0x000000406a037810 */ /* 0x040fe40007ffe0ff */
[----:B----4-:R-:W-:Y:S01]  /*6700*/  IADD3 R4, R106, 0x60, RZ ;  /* 0x000000606a047810 */ /* 0x010fe20007ffe0ff */
[----:B------:R-:W-:Y:S01]  /*6710*/  IMAD.SHL.U32 R0, R146, 0x80, RZ ;  /* 0x0000008092007824 */ /* 0x000fe200078e00ff */
[----:B------:R-:W-:-:S03]  /*6720*/  LOP3.LUT R23, R59, 0x7fffffe, RZ, 0xc0, !PT ;  /* 0x07fffffe3b177812 */ /* 0x000fc600078ec0ff */
[----:B------:R-:W-:-:S05]  /*6730*/  IMAD.IADD R5, R53, 0x1, -R0 ;  /* 0x0000000135057824 */ /* 0x000fca00078e0a00 */
[-C--:B------:R-:W-:Y:S02]  /*6740*/  ISETP.GE.AND P3, PT, R106, R5.reuse, PT ;  /* 0x000000056a00720c */ /* 0x080fe40003f66270 */
[-C--:B------:R-:W-:Y:S02]  /*6750*/  ISETP.GE.AND P0, PT, R3, R5.reuse, PT ;  /* 0x000000050300720c */ /* 0x080fe40003f06270 */
[-C--:B------:R-:W-:Y:S02]  /*6760*/  ISETP.GE.AND P5, PT, R16, R5.reuse, PT ;  /* 0x000000051000720c */ /* 0x080fe40003fa6270 */
[-C--:B------:R-:W-:Y:S02]  /*6770*/  ISETP.GE.AND P6, PT, R4, R5.reuse, PT ;  /* 0x000000050400720c */ /* 0x080fe40003fc6270 */
[----:B------:R-:W-:-:S05]  /*6780*/  ISETP.GE.AND P4, PT, R16, R5, PT ;  /* 0x000000051000720c */ /* 0x000fca0003f86270 */
[----:B------:R-:W-:Y:S02]  /*6790*/  @!P3 IMAD.MOV.U32 R136, RZ, RZ, R138 ;  /* 0x000000ffff88b224 */ /* 0x000fe400078e008a */
[----:B------:R-:W-:Y:S02]  /*67a0*/  @!P0 IMAD.MOV.U32 R6, RZ, RZ, c[0x0][0x198] ;  /* 0x00006600ff068624 */ /* 0x000fe400078e00ff */
[CC--:B------:R-:W-:Y:S01]  /*67b0*/  @!P5 LEA R8, P2, R55.reuse, R138.reuse, 0x1 ;  /* 0x0000008a3708d211 */ /* 0x0c0fe200078408ff */
[----:B------:R-:W-:Y:S01]  /*67c0*/  @!PT LDS RZ, [RZ] ;  /* 0x00000000fffff984 */ /* 0x000fe20000000800 */
[----:B------:R-:W-:Y:S01]  /*67d0*/  @!PT LDS RZ, [RZ] ;  /* 0x00000000fffff984 */ /* 0x000fe20000000800 */
[----:B------:R-:W-:Y:S01]  /*67e0*/  @!PT LDS RZ, [RZ] ;  /* 0x00000000fffff984 */ /* 0x000fe20000000800 */
[----:B------:R4:W-:Y:S01]  /*67f0*/  @!P3 LDGSTS.E.BYPASS.LTC128B.128 [R147+0x1000], [R136.64] ;  /* 0x010000008893bfae */ /* 0x0009e2000b901d46 */
[----:B------:R-:W-:Y:S01]  /*6800*/  @!P0 IMAD.MOV.U32 R7, RZ, RZ, c[0x0][0x19c] ;  /* 0x00006700ff078624 */ /* 0x000fe200078e00ff */
[C---:B------:R-:W-:Y:S01]  /*6810*/  @!P0 LEA R10, P3, R6.reuse, R138, 0x7 ;  /* 0x0000008a060a8211 */ /* 0x040fe200078638ff */
[----:B------:R-:W-:Y:S01]  /*6820*/  @!P6 IMAD.MOV.U32 R16, RZ, RZ, c[0x0][0x198] ;  /* 0x00006600ff10e624 */ /* 0x000fe200078e00ff */
[-C--:B------:R-:W-:Y:S02]  /*6830*/  @!P5 LEA.HI.X R9, R55, R137.reuse, R56, 0x1, P2 ;  /* 0x000000893709d211 */ /* 0x080fe400010f0c38 */
[----:B-----5:R-:W-:-:S02]  /*6840*/  @!P0 LEA.HI.X R11, R6, R137, R7, 0x7, P3 ;  /* 0x00000089060b8211 */ /* 0x020fc400018f3c07 */
[-C--:B------:R-:W-:Y:S01]  /*6850*/  ISETP.GE.AND P3, PT, R3, R5.reuse, PT ;  /* 0x000000050300720c */ /* 0x080fe20003f66270 */
[----:B------:R2:W-:Y:S01]  /*6860*/  @!P5 LDGSTS.E.BYPASS.LTC128B.128 [R147+0x1800], [R8.64] ;  /* 0x018000000893dfae */ /* 0x0005e2000b901d46 */
[----:B-1----:R-:W-:Y:S02]  /*6870*/  SHF.R.S32.HI R3, RZ, 0x1f, R2 ;  /* 0x0000001fff037819 */ /* 0x002fe40000011402 */
[-C--:B------:R-:W-:Y:S01]  /*6880*/  ISETP.GE.AND P2, PT, R4, R5.reuse, PT ;  /* 0x000000050400720c */ /* 0x080fe20003f46270 */
[----:B------:R1:W-:Y:S01]  /*6890*/  @!P0 LDGSTS.E.BYPASS.LTC128B.128 [R147+0x2000], [R10.64] ;  /* 0x020000000a938fae */ /* 0x0003e2000b901d46 */
[----:B------:R-:W-:Y:S02]  /*68a0*/  LEA.HI R28, R3, R2, RZ, 0x5 ;  /* 0x00000002031c7211 */ /* 0x000fe400078f28ff */
[----:B------:R-:W-:Y:S02]  /*68b0*/  ISETP.GE.AND P5, PT, R106, R5, PT ;  /* 0x000000056a00720c */ /* 0x000fe40003fa6270 */
[----:B------:R-:W-:-:S02]  /*68c0*/  SHF.R.S32.HI R22, RZ, 0x5, R28 ;  /* 0x00000005ff167819 */ /* 0x000fc4000001141c */
[CC--:B------:R-:W-:Y:S01]  /*68d0*/  @!P4 LEA R4, P0, R57.reuse, R140.reuse, 0x1 ;  /* 0x0000008c3904c211 */ /* 0x0c0fe200078008ff */
[----:B------:R-:W-:Y:S01]  /*68e0*/  @!P3 IMAD.MOV.U32 R7, RZ, RZ, c[0x0][0x1a0] ;  /* 0x00006800ff07b624 */ /* 0x000fe200078e00ff */
[----:B------:R-:W-:Y:S01]  /*68f0*/  LOP3.LUT R29, R28, 0xffffffe0, RZ, 0xc0, !PT ;  /* 0xffffffe01c1d7812 */ /* 0x000fe200078ec0ff */
[----:B------:R-:W-:Y:S01]  /*6900*/  @!P3 IMAD.MOV.U32 R18, RZ, RZ, c[0x0][0x1a4] ;  /* 0x00006900ff12b624 */ /* 0x000fe200078e00ff */
[-C--:B------:R-:W-:Y:S01]  /*6910*/  @!P4 LEA.HI.X R5, R57, R141.reuse, R58, 0x1, P0 ;  /* 0x0000008d3905c211 */ /* 0x080fe200000f0c3a */
[----:B------:R-:W-:Y:S01]  /*6920*/  @!P2 IMAD.MOV.U32 R12, RZ, RZ, c[0x0][0x1a0] ;  /* 0x00006800ff0ca624 */ /* 0x000fe200078e00ff */
[C---:B------:R-:W-:Y:S01]  /*6930*/  @!P3 LEA R6, P0, R7.reuse, R140, 0x7 ;  /* 0x0000008c0706b211 */ /* 0x040fe200078038ff */
[----:B----4-:R-:W-:Y:S02]  /*6940*/  @!P6 IMAD.MOV.U32 R136, RZ, RZ, R138 ;  /* 0x000000ffff88e224 */ /* 0x010fe400078e008a */
[----:B------:R-:W-:Y:S01]  /*6950*/  @!P2 IMAD.WIDE.U32 R12, R12, 0xc0, R140 ;  /* 0x000000c00c0ca825 */ /* 0x000fe200078e008c */
[----:B------:R-:W-:-:S03]  /*6960*/  @!P3 LEA.HI.X R7, R7, R141, R18, 0x7, P0 ;  /* 0x0000008d0707b211 */ /* 0x000fc600000f3c12 */
[----:B------:R-:W-:Y:S01]  /*6970*/  @!P6 IMAD.WIDE.U32 R16, R16, 0xc0, R136 ;  /* 0x000000c01010e825 */ /* 0x000fe200078e0088 */
[----:B--2---:R-:W-:-:S03]  /*6980*/  LEA.HI R9, R3, R2, RZ, 0x4 ;  /* 0x0000000203097211 */ /* 0x004fc600078f20ff */
[----:B------:R-:W-:Y:S01]  /*6990*/  @!P6 IMAD.MOV.U32 R24, RZ, RZ, R16 ;  /* 0x000000ffff18e224 */ /* 0x000fe200078e0010 */
[----:B------:R-:W-:Y:S01]  /*69a0*/  LEA.HI R8, R3, R2, RZ, 0x3 ;  /* 0x0000000203087211 */ /* 0x000fe200078f18ff */
[----:B------:R-:W-:Y:S01]  /*69b0*/  IMAD.SHL.U32 R16, R54, 0x40, RZ ;  /* 0x0000004036107824 */ /* 0x000fe200078e00ff */
[C---:B-1----:R-:W-:Y:S01]  /*69c0*/  LOP3.LUT R11, R9.reuse, 0xfffffff0, RZ, 0xc0, !PT ;  /* 0xfffffff0090b7812 */ /* 0x042fe200078ec0ff */
[----:B------:R-:W-:Y:S01]  /*69d0*/  @!P6 IMAD.MOV.U32 R10, RZ, RZ, c[0x0][0x19c] ;  /* 0x00006700ff0ae624 */ /* 0x000fe200078e00ff */
[----:B------:R-:W-:Y:S01]  /*69e0*/  LOP3.LUT R15, R8, 0xfffffff8, RZ, 0xc0, !PT ;  /* 0xfffffff8080f7812 */ /* 0x000fe200078ec0ff */
[----:B------:R-:W-:Y:S01]  /*69f0*/  IMAD.IADD R29, R2, 0x1, -R29 ;  /* 0x00000001021d7824 */ /* 0x000fe200078e0a1d */
[----:B------:R-:W-:Y:S01]  /*6a00*/  SHF.R.S32.HI R14, RZ, 0x4, R9 ;  /* 0x00000004ff0e7819 */ /* 0x000fe20000011409 */
[----:B------:R-:W-:Y:S01]  /*6a10*/  @!P6 IMAD R10, R10, 0xc0, RZ ;  /* 0x000000c00a0ae824 */ /* 0x000fe200078e02ff */
[----:B------:R-:W-:Y:S01]  /*6a20*/  SHF.R.S32.HI R8, RZ, 0x3, R8 ;  /* 0x00000003ff087819 */ /* 0x000fe20000011408 */
[C---:B------:R-:W-:Y:S01]  /*6a30*/  IMAD.IADD R20, R2.reuse, 0x1, -R11 ;  /* 0x0000000102147824 */ /* 0x040fe200078e0a0b */
[----:B------:R-:W-:Y:S01]  /*6a40*/  LEA.HI R9, R9, R14, RZ, 0x1 ;  /* 0x0000000e09097211 */ /* 0x000fe200078f08ff */
[----:B------:R-:W-:Y:S01]  /*6a50*/  @!P6 IMAD.IADD R25, R17, 0x1, R10 ;  /* 0x000000011119e824 */ /* 0x000fe200078e020a */
[----:B------:R-:W-:Y:S01]  /*6a60*/  SHF.R.S32.HI R28, RZ, 0x1f, R29 ;  /* 0x0000001fff1c7819 */ /* 0x000fe2000001141d */
[----:B------:R-:W-:Y:S01]  /*6a70*/  IMAD.IADD R15, R2, 0x1, -R15 ;  /* 0x00000001020f7824 */ /* 0x000fe200078e0a0f */
[----:B------:R-:W-:Y:S01]  /*6a80*/  LOP3.LUT R19, R9, 0xfffffffe, RZ, 0xc0, !PT ;  /* 0xfffffffe09137812 */ /* 0x000fe200078ec0ff */
[----:B------:R-:W-:Y:S01]  /*6a90*/  IMAD.IADD R23, R20, 0x1, -R23 ;  /* 0x0000000114177824 */ /* 0x000fe200078e0a17 */
[----:B------:R1:W-:Y:S01]  /*6aa0*/  @!P6 LDGSTS.E.BYPASS.LTC128B.128 [R147+0x2800], [R24.64] ;  /* 0x028000001893efae */ /* 0x0003e2000b901d46 */
[----:B------:R-:W-:Y:S01]  /*6ab0*/  SHF.R.S32.HI R11, RZ, 0x1f, R20 ;  /* 0x0000001fff0b7819 */ /* 0x000fe20000011414 */
[----:B------:R-:W-:Y:S01]  /*6ac0*/  IMAD.SHL.U32 R8, R8, 0x8, RZ ;  /* 0x0000000808087824 */ /* 0x000fe200078e00ff */
[----:B------:R-:W-:Y:S01]  /*6ad0*/  LEA.HI R9, R15, R15, RZ, 0x1 ;  /* 0x0000000f0f097211 */ /* 0x000fe200078f08ff */
[----:B------:R-:W0:Y:S01]  /*6ae0*/  LDGDEPBAR ;  /* 0x00000000000079af */ /* 0x000e220000000000 */
[----:B------:R-:W-:Y:S01]  /*6af0*/  LEA.HI R20, R11, R20, RZ, 0x3 ;  /* 0x000000140b147211 */ /* 0x000fe200078f18ff */
[----:B------:R-:W-:Y:S01]  /*6b00*/  @!P2 IMAD.MOV.U32 R11, RZ, RZ, c[0x0][0x1a4] ;  /* 0x00006900ff0ba624 */ /* 0x000fe200078e00ff */
[----:B------:R-:W-:Y:S01]  /*6b10*/  SHF.R.S32.HI R3, RZ, 0x1, R9 ;  /* 0x00000001ff037819 */ /* 0x000fe20000011409 */
[----:B------:R-:W-:Y:S01]  /*6b20*/  IMAD.IADD R14, R14, 0x1, -R19 ;  /* 0x000000010e0e7824 */ /* 0x000fe200078e0a13 */
[----:B------:R-:W-:Y:S01]  /*6b30*/  LOP3.LUT R10, R9, 0x3fffffe, RZ, 0xc0, !PT ;  /* 0x03fffffe090a7812 */ /* 0x000fe200078ec0ff */
[----:B------:R-:W-:Y:S01]  /*6b40*/  @!P2 IMAD R9, R11, 0xc0, RZ ;  /* 0x000000c00b09a824 */ /* 0x000fe200078e02ff */
[C---:B------:R-:W-:Y:S01]  /*6b50*/  LOP3.LUT P0, RZ, R3.reuse, 0x2, RZ, 0xc0, !PT ;  /* 0x0000000203ff7812 */ /* 0x040fe2000780c0ff */
[----:B------:R-:W-:Y:S01]  /*6b60*/  IMAD.SHL.U32 R11, R3, 0x40, RZ ;  /* 0x00000040030b7824 */ /* 0x000fe200078e00ff */
[----:B------:R-:W-:Y:S01]  /*6b70*/  LEA.HI R28, R28, R29, RZ, 0x2 ;  /* 0x0000001d1c1c7211 */ /* 0x000fe200078f10ff */
[----:B------:R-:W-:-:S02]  /*6b80*/  IMAD.SHL.U32 R20, R20, 0x20, RZ ;  /* 0x0000002014147824 */ /* 0x000fc400078e00ff */
[----:B------:R-:W-:Y:S01]  /*6b90*/  @!P2 IMAD.IADD R9, R13, 0x1, R9 ;  /* 0x000000010d09a824 */ /* 0x000fe200078e0209 */
[----:B------:R-:W-:Y:S01]  /*6ba0*/  LOP3.LUT R11, R11, 0xc0, RZ, 0xc0, !PT ;  /* 0x000000c00b0b7812 */ /* 0x000fe200078ec0ff */
[----:B------:R-:W-:Y:S01]  /*6bb0*/  IMAD.IADD R15, R15, 0x1, -R10 ;  /* 0x000000010f0f7824 */ /* 0x000fe200078e0a0a */
[----:B------:R-:W-:Y:S01]  /*6bc0*/  LOP3.LUT R10, R16, 0xc0, RZ, 0xc0, !PT ;  /* 0x000000c0100a7812 */ /* 0x000fe200078ec0ff */
[C---:B------:R-:W-:Y:S01]  /*6bd0*/  IMAD.SHL.U32 R13, R14.reuse, 0x8, RZ ;  /* 0x000000080e0d7824 */ /* 0x040fe200078e00ff */
[----:B------:R-:W-:Y:S01]  /*6be0*/  LOP3.LUT R8, R11, 0x8, R8, 0xf8, !PT ;  /* 0x000000080b087812 */ /* 0x000fe200078ef808 */
[----:B------:R-:W-:Y:S01]  /*6bf0*/  IMAD R134, R14, 0x8, R15 ;  /* 0x000000080e867824 */ /* 0x000fe200078e020f */
[----:B------:R-:W-:Y:S01]  /*6c00*/  SHF.R.U32.HI R11, RZ, 0x3, R11 ;  /* 0x00000003ff0b7819 */ /* 0x000fe2000001160b */
[----:B------:R-:W-:Y:S01]  /*6c10*/  IMAD.MOV.U32 R3, RZ, RZ, 0x20 ;  /* 0x00000020ff037424 */ /* 0x000fe200078e00ff */
[----:B------:R-:W-:Y:S01]  /*6c20*/  LOP3.LUT R20, R20, 0xffffff00, RZ, 0xc0, !PT ;  /* 0xffffff0014147812 */ /* 0x000fe200078ec0ff */
[----:B------:R-:W-:Y:S01]  /*6c30*/  IMAD R21, R21, 0x4, R22 ;  /* 0x0000000415157824 */ /* 0x000fe200078e0216 */
[----:B------:R-:W-:Y:S01]  /*6c40*/  LOP3.LUT R84, R10, 0x8, R13, 0xf8, !PT ;  /* 0x000000080a547812 */ /* 0x000fe200078ef80d */
[----:B------:R-:W-:-:S04]  /*6c50*/  DEPBAR.LE SB0, 0x0 ;  /* 0x000080000000791a */ /* 0x000fc80000000000 */
[----:B------:R-:W-:Y:S01]  /*6c60*/  BAR.SYNC.DEFER_BLOCKING 0x0 ;  /* 0x0000000000007b1d */ /* 0x000fe20000010000 */
[----:B------:R-:W-:Y:S01]  /*6c70*/  LOP3.LUT R11, R8, R11, RZ, 0x3c, !PT ;  /* 0x0000000b080b7212 */ /* 0x000fe200078e3cff */
[----:B------:R-:W-:Y:S01]  /*6c80*/  @!P2 IMAD.MOV.U32 R8, RZ, RZ, R12 ;  /* 0x000000ffff08a224 */ /* 0x000fe200078e000c */
[----:B------:R-:W-:Y:S01]  /*6c90*/  SHF.R.U32.HI R13, RZ, 0x3, R10 ;  /* 0x00000003ff0d7819 */ /* 0x000fe2000001160a */
[----:B------:R-:W-:Y:S01]  /*6ca0*/  IMAD R10, R22, 0x200, R20 ;  /* 0x00000200160a7824 */ /* 0x000fe200078e0214 */
[----:B------:R-:W-:Y:S01]  /*6cb0*/  SHF.R.S32.HI R148, RZ, 0x2, R28 ;  /* 0x00000002ff947819 */ /* 0x000fe2000001141c */
[----:B------:R-:W-:Y:S01]  /*6cc0*/  IMAD.U32 R134, R134, 0x20, R11 ;  /* 0x0000002086867824 */ /* 0x000fe200078e000b */
[----:B------:R-:W-:Y:S01]  /*6cd0*/  LOP3.LUT R84, R84, R13, RZ, 0x3c, !PT ;  /* 0x0000000d54547212 */ /* 0x000fe200078e3cff */
[----:B------:R-:W-:Y:S02]  /*6ce0*/  IMAD R11, R23, 0x20, R10 ;  /* 0x00000020170b7824 */ /* 0x000fe400078e020a */
[----:B------:R-:W-:-:S02]  /*6cf0*/  IMAD.SHL.U32 R134, R134, 0x2, RZ ;  /* 0x0000000286867824 */ /* 0x000fc400078e00ff */
[----:B------:R-:W-:Y:S02]  /*6d00*/  IMAD.IADD R136, R84, 0x1, R11 ;  /* 0x0000000154887824 */ /* 0x000fe400078e020b */
[----:B------:R-:W-:Y:S01]  /*6d10*/  IMAD.U32 R21, R21, 0x10, R148 ;  /* 0x0000001015157824 */ /* 0x000fe200078e0094 */
[----:B------:R-:W-:Y:S01]  /*6d20*/  IADD3 R133, R134, 0x1020, RZ ;  /* 0x0000102086857810 */ /* 0x000fe20007ffe0ff */
[----:B------:R-:W-:Y:S02]  /*6d30*/  IMAD.SHL.U32 R136, R136, 0x2, RZ ;  /* 0x0000000288887824 */ /* 0x000fe400078e00ff */
[----:B------:R-:W-:Y:S01]  /*6d40*/  IMAD R85, R23, 0x20, R20 ;  /* 0x0000002017557824 */ /* 0x000fe200078e0214 */
[----:B------:R-:W-:Y:S04]  /*6d50*/  @P5 STS [R147+0x3000], RZ ;  /* 0x003000ff93005388 */ /* 0x000fe80000000800 */
        /* <DEDUP_REMOVED lines=22> */
[----:B------:R-:W-:-:S02]  /*6ec0*/  IMAD.SHL.U32 R54, R2, 0x2, RZ ;  /* 0x0000000202367824 */ /* 0x000fc400078e00ff */
[----:B------:R-:W-:Y:S01]  /*6ed0*/  LDSM.16.M88.4 R80, [R136] ;  /* 0x000000008850783b */ /* 0x000fe20000000200 */
[----:B------:R-:W-:Y:S02]  /*6ee0*/  SEL R3, R3, 0xffffffe0, !P2 ;  /* 0xffffffe003037807 */ /* 0x000fe40005000000 */
[----:B------:R-:W-:Y:S01]  /*6ef0*/  LOP3.LUT R54, R54, 0x6, RZ, 0xc0, !PT ;  /* 0x0000000636367812 */ /* 0x000fe200078ec0ff */
[----:B------:R-:W2:Y:S02]  /*6f00*/  LDSM.16.M88.4 R12, [R134+0x1000] ;  /* 0x00100000860c783b */ /* 0x000ea40000000200 */
[----:B------:R-:W-:Y:S01]  /*6f10*/  IMAD.IADD R135, R136, 0x1, R3 ;  /* 0x0000000188877824 */ /* 0x000fe200078e0203 */
[----:B----4-:R-:W-:Y:S01]  /*6f20*/  IADD3 R4, R134, 0x1000, RZ ;  /* 0x0000100086047810 */ /* 0x010fe20007ffe0ff */
[----:B------:R-:W4:Y:S01]  /*6f30*/  LDSM.16.M88.4 R68, [R134+0x1400] ;  /* 0x001400008644783b */ /* 0x000f220000000200 */
[----:B------:R-:W-:Y:S02]  /*6f40*/  IMAD.IADD R2, R0, 0x1, R54 ;  /* 0x0000000100027824 */ /* 0x000fe400078e0236 */
[----:B------:R-:W-:Y:S01]  /*6f50*/  @P0 IADD3 R133, R4, -0x20, RZ ;  /* 0xffffffe004850810 */ /* 0x000fe20007ffe0ff */
[----:B------:R-:W-:Y:S02]  /*6f60*/  LDSM.16.M88.4 R76, [R135] ;  /* 0x00000000874c783b */ /* 0x000fe40000000200 */
[----:B------:R-:W-:-:S02]  /*6f70*/  IADD3 R86, R2, 0x1, RZ ;  /* 0x0000000102567810 */ /* 0x000fc40007ffe0ff */
[----:B---3--:R-:W3:Y:S01]  /*6f80*/  LDSM.16.M88.4 R4, [R133] ;  /* 0x000000008504783b */ /* 0x008ee20000000200 */
[C---:B------:R-:W-:Y:S02]  /*6f90*/  IADD3 R130, R133.reuse, 0x400, RZ ;  /* 0x0000040085827810 */ /* 0x040fe40007ffe0ff */
[C---:B------:R-:W-:Y:S01]  /*6fa0*/  IADD3 R129, R133.reuse, 0x800, RZ ;  /* 0x0000080085817810 */ /* 0x040fe20007ffe0ff */
[----:B------:R-:W3:Y:S01]  /*6fb0*/  LDSM.16.M88.4 R88, [R133+0x400] ;  /* 0x000400008558783b */ /* 0x000ee20000000200 */
[C---:B------:R-:W-:Y:S02]  /*6fc0*/  IADD3 R128, R133.reuse, 0xc00, RZ ;  /* 0x00000c0085807810 */ /* 0x040fe40007ffe0ff */
[C---:B------:R-:W-:Y:S01]  /*6fd0*/  IADD3 R127, R133.reuse, 0x1000, RZ ;  /* 0x00001000857f7810 */ /* 0x040fe20007ffe0ff */
[----:B------:R-:W3:Y:S01]  /*6fe0*/  LDSM.16.M88.4 R60, [R134+0x1800] ;  /* 0x00180000863c783b */ /* 0x000ee20000000200 */
[C---:B------:R-:W-:Y:S02]  /*6ff0*/  IADD3 R126, R133.reuse, 0x1400, RZ ;  /* 0x00001400857e7810 */ /* 0x040fe40007ffe0ff */
[C---:B------:R-:W-:Y:S01]  /*7000*/  IADD3 R125, R133.reuse, 0x1800, RZ ;  /* 0x00001800857d7810 */ /* 0x040fe20007ffe0ff */
[----:B------:R-:W3:Y:S01]  /*7010*/  LDSM.16.M88.4 R48, [R134+0x1c00] ;  /* 0x001c00008630783b */ /* 0x000ee20000000200 */
[----:B------:R-:W-:-:S03]  /*7020*/  IADD3 R124, R133, 0x1c00, RZ ;  /* 0x00001c00857c7810 */ /* 0x000fc60007ffe0ff */
[----:B------:R-:W3:Y:S04]  /*7030*/  LDSM.16.M88.4 R40, [R134+0x2000] ;  /* 0x002000008628783b */ /* 0x000ee80000000200 */
[----:B------:R-:W-:Y:S04]  /*7040*/  LDSM.16.M88.4 R32, [R134+0x2400] ;  /* 0x002400008620783b */ /* 0x000fe80000000200 */
[----:B-1----:R-:W-:Y:S01]  /*7050*/  LDSM.16.M88.4 R24, [R134+0x2800] ;  /* 0x002800008618783b */ /* 0x002fe20000000200 */
[C---:B--2---:R-:W-:Y:S03]  /*7060*/  HMMA.16816.F32.BF16 R16, R80.reuse, R12, RZ ;  /* 0x0000000c5010723c */ /* 0x044fe600000418ff */
[----:B------:R-:W-:Y:S04]  /*7070*/  LDSM.16.M88.4 R72, [R133+0x800] ;  /* 0x000800008548783b */ /* 0x000fe80000000200 */
[----:B------:R-:W0:Y:S01]  /*7080*/  LDGDEPBAR ;  /* 0x00000000000079af */ /* 0x000e220000000000 */
[C---:B------:R-:W-:Y:S08]  /*7090*/  HMMA.16816.F32.BF16 R12, R80.reuse, R14, RZ ;  /* 0x0000000e500c723c */ /* 0x040ff000000418ff */
[----:B----4-:R-:W-:Y:S08]  /*70a0*/  HMMA.16816.F32.BF16 R8, R80, R68, RZ ;  /* 0x000000445008723c */ /* 0x010ff000000418ff */
[C---:B---3--:R-:W-:Y:S08]  /*70b0*/  HMMA.16816.F32.BF16 R16, R76.reuse, R4, R16 ;  /* 0x000000044c10723c */ /* 0x048ff00000041810 */
[C---:B------:R-:W-:Y:S01]  /*70c0*/  HMMA.16816.F32.BF16 R12, R76.reuse, R6, R12 ;  /* 0x000000064c0c723c */ /* 0x040fe2000004180c */
[----:B------:R-:W1:Y:S07]  /*70d0*/  LDSM.16.M88.4 R4, [R134+0x2c00] ;  /* 0x002c00008604783b */ /* 0x000e6e0000000200 */
[----:B------:R-:W-:Y:S07]  /*70e0*/  HMMA.16816.F32.BF16 R8, R76, R88, R8 ;  /* 0x000000584c08723c */ /* 0x000fee0000041808 */
[----:B------:R-:W-:Y:S01]  /*70f0*/  IADD3 R88, -R142, 0x1, R21 ;  /* 0x000000018e587810 */ /* 0x000fe20007ffe115 */
[----:B------:R-:W-:Y:S03]  /*7100*/  HMMA.16816.F32.BF16 R68, R80, R70, RZ ;  /* 0x000000465044723c */ /* 0x000fe600000418ff */
[----:B------:R-:W-:-:S04]  /*7110*/  IADD3 R88, R88, c[0x0][0x2e8], R53 ;  /* 0x0000ba0058587a10 */ /* 0x000fc80007ffe035 */
[C---:B------:R-:W-:Y:S01]  /*7120*/  IADD3 R92, R88.reuse, 0x8, RZ ;  /* 0x00000008585c7810 */ /* 0x040fe20007ffe0ff */
[C---:B------:R-:W-:Y:S01]  /*7130*/  HMMA.16816.F32.BF16 R64, R80.reuse, R60, RZ ;  /* 0x0000003c5040723c */ /* 0x040fe200000418ff */
[-C--:B------:R-:W-:Y:S02]  /*7140*/  IMNMX R55, R88, R53.reuse, PT ;  /* 0x0000003558377217 */ /* 0x080fe40003800200 */
[----:B------:R-:W-:Y:S02]  /*7150*/  IMNMX R53, R92, R53, PT ;  /* 0x000000355c357217 */ /* 0x000fe40003800200 */
[C---:B------:R-:W-:Y:S02]  /*7160*/  ISETP.GE.AND P5, PT, R86.reuse, R55, PT ;  /* 0x000000375600720c */ /* 0x040fe40003fa6270 */
[----:B------:R-:W-:Y:S01]  /*7170*/  ISETP.GE.AND P6, PT, R86, R53, PT ;  /* 0x000000355600720c */ /* 0x000fe20003fc6270 */
[----:B------:R-:W-:Y:S01]  /*7180*/  HMMA.16816.F32.BF16 R56, R80, R48, RZ ;  /* 0x000000305038723c */ /* 0x000fe200000418ff */
[----:B------:R-:W-:-:S04]  /*7190*/  IADD3 R88, R2, 0x8, RZ ;  /* 0x0000000802587810 */ /* 0x000fc80007ffe0ff */
[C---:B------:R-:W-:Y:S02]  /*71a0*/  ISETP.GE.AND P3, PT, R88.reuse, R55, PT ;  /* 0x000000375800720c */ /* 0x040fe40003f66270 */
[----:B------:R-:W-:Y:S01]  /*71b0*/  ISETP.GE.AND P2, PT, R88, R53, PT ;  /* 0x000000355800720c */ /* 0x000fe20003f46270 */
[----:B------:R-:W-:Y:S01]  /*71c0*/  HMMA.16816.F32.BF16 R44, R80, R40, RZ ;  /* 0x00000028502c723c */ /* 0x000fe200000418ff */
[----:B------:R-:W-:-:S07]  /*71d0*/  IADD3 R88, R2, 0x11, RZ ;  /* 0x0000001102587810 */ /* 0x000fce0007ffe0ff */
[C---:B-1----:R-:W-:Y:S07]  /*71e0*/  HMMA.16816.F32.BF16 R20, R80.reuse, R4, RZ ;  /* 0x000000045014723c */ /* 0x042fee00000418ff */
[----:B------:R-:W-:Y:S01]  /*71f0*/  IMAD.IADD R4, R84, 0x1, R85 ;  /* 0x0000000154047824 */ /* 0x000fe200078e0255 */
[----:B------:R-:W-:Y:S01]  /*7200*/  HMMA.16816.F32.BF16 R36, R80, R32, RZ ;  /* 0x000000205024723c */ /* 0x000fe200000418ff */
[----:B------:R-:W1:Y:S01]  /*7210*/  LDSM.16.M88.4 R84, [R133+0xc00] ;  /* 0x000c00008554783b */ /* 0x000e620000000200 */
[----:B------:R-:W-:-:S02]  /*7220*/  FSEL R5, R12, -INF , !P3 ;  /* 0xff8000000c057808 */ /* 0x000fc40005800000 */
[----:B------:R-:W-:-:S04]  /*7230*/  IADD3 R12, R2, 0x18, RZ ;  /* 0x00000018020c7810 */ /* 0x000fc80007ffe0ff */
[C---:B------:R-:W-:Y:S08]  /*7240*/  HMMA.16816.F32.BF16 R28, R80.reuse, R24, RZ ;  /* 0x00000018501c723c */ /* 0x040ff000000418ff */
[C---:B------:R-:W-:Y:S08]  /*7250*/  HMMA.16816.F32.BF16 R60, R80.reuse, R62, RZ ;  /* 0x0000003e503c723c */ /* 0x040ff000000418ff */
[C---:B------:R-:W-:Y:S08]  /*7260*/  HMMA.16816.F32.BF16 R48, R80.reuse, R50, RZ ;  /* 0x000000325030723c */ /* 0x040ff000000418ff */
[C---:B------:R-:W-:Y:S08]  /*7270*/  HMMA.16816.F32.BF16 R40, R80.reuse, R42, RZ ;  /* 0x0000002a5028723c */ /* 0x040ff000000418ff */
[C---:B------:R-:W-:Y:S08]  /*7280*/  HMMA.16816.F32.BF16 R32, R80.reuse, R34, RZ ;  /* 0x000000225020723c */ /* 0x040ff000000418ff */
[C---:B------:R-:W-:Y:S08]  /*7290*/  HMMA.16816.F32.BF16 R24, R80.reuse, R26, RZ ;  /* 0x0000001a5018723c */ /* 0x040ff000000418ff */
[----:B------:R-:W-:Y:S07]  /*72a0*/  HMMA.16816.F32.BF16 R80, R80, R6, RZ ;  /* 0x000000065050723c */ /* 0x000fee00000418ff */
[----:B------:R-:W-:Y:S01]  /*72b0*/  IADD3 R6, R2, 0x9, RZ ;  /* 0x0000000902067810 */ /* 0x000fe20007ffe0ff */
[----:B------:R-:W-:Y:S01]  /*72c0*/  HMMA.16816.F32.BF16 R68, R76, R90, R68 ;  /* 0x0000005a4c44723c */ /* 0x000fe20000041844 */
[----:B------:R-:W-:-:S02]  /*72d0*/  FSEL R7, R17, -INF , !P5 ;  /* 0xff80000011077808 */ /* 0x000fc40006800000 */
[C---:B------:R-:W-:Y:S02]  /*72e0*/  ISETP.GE.AND P0, PT, R6.reuse, R55, PT ;  /* 0x000000370600720c */ /* 0x040fe40003f06270 */
[----:B------:R-:W-:Y:S02]  /*72f0*/  ISETP.GE.AND P4, PT, R6, R53, PT ;  /* 0x000000350600720c */ /* 0x000fe40003f86270 */
[----:B------:R-:W-:Y:S01]  /*7300*/  IADD3 R6, R2, 0x10, RZ ;  /* 0x0000001002067810 */ /* 0x000fe20007ffe0ff */
[----:B------:R-:W-:Y:S01]  /*7310*/  HMMA.16816.F32.BF16 R64, R76, R72, R64 ;  /* 0x000000484c40723c */ /* 0x000fe20000041840 */
[----:B------:R-:W-:Y:S02]  /*7320*/  FSEL R106, R15, -INF , !P4 ;  /* 0xff8000000f6a7808 */ /* 0x000fe40006000000 */
[C---:B------:R-:W-:Y:S02]  /*7330*/  ISETP.GE.AND P5, PT, R6.reuse, R55, PT ;  /* 0x000000370600720c */ /* 0x040fe40003fa6270 */
[----:B------:R-:W-:-:S02]  /*7340*/  ISETP.GE.AND P3, PT, R6, R53, PT ;  /* 0x000000350600720c */ /* 0x000fc40003f66270 */
[----:B------:R-:W-:Y:S01]  /*7350*/  FSEL R73, R8, -INF , !P5 ;  /* 0xff80000008497808 */ /* 0x000fe20006800000 */
[C---:B------:R-:W-:Y:S01]  /*7360*/  HMMA.16816.F32.BF16 R60, R76.reuse, R74, R60 ;  /* 0x0000004a4c3c723c */ /* 0x040fe2000004183c */
[----:B------:R-:W-:Y:S02]  /*7370*/  FSEL R6, R14, -INF , !P2 ;  /* 0xff8000000e067808 */ /* 0x000fe40005000000 */
[----:B------:R-:W-:Y:S02]  /*7380*/  FSEL R89, R13, -INF , !P0 ;  /* 0xff8000000d597808 */ /* 0x000fe40004000000 */
[C---:B------:R-:W-:Y:S02]  /*7390*/  ISETP.GE.AND P4, PT, R12.reuse, R55, PT ;  /* 0x000000370c00720c */ /* 0x040fe40003f86270 */
[-C--:B------:R-:W-:Y:S01]  /*73a0*/  ISETP.GE.AND P5, PT, R12, R53.reuse, PT ;  /* 0x000000350c00720c */ /* 0x080fe20003fa6270 */
[----:B-1----:R-:W-:Y:S01]  /*73b0*/  HMMA.16816.F32.BF16 R56, R76, R84, R56 ;  /* 0x000000544c38723c */ /* 0x002fe20000041838 */
[----:B------:R-:W1:Y:S01]  /*73c0*/  LDSM.16.M88.4 R12, [R133+0x1000] ;  /* 0x00100000850c783b */ /* 0x000e620000000200 */
[----:B------:R-:W-:-:S02]  /*73d0*/  ISETP.GE.AND P0, PT, R88, R53, PT ;  /* 0x000000355800720c */ /* 0x000fc40003f06270 */
[----:B------:R-:W-:Y:S02]  /*73e0*/  ISETP.GE.AND P2, PT, R88, R55, PT ;  /* 0x000000375800720c */ /* 0x000fe40003f46270 */
[C---:B------:R-:W-:Y:S02]  /*73f0*/  IADD3 R72, R2.reuse, 0x19, RZ ;  /* 0x0000001902487810 */ /* 0x040fe40007ffe0ff */
[----:B------:R-:W-:Y:S01]  /*7400*/  IADD3 R8, R2, 0x20, RZ ;  /* 0x0000002002087810 */ /* 0x000fe20007ffe0ff */
[----:B------:R-:W-:Y:S01]  /*7410*/  HMMA.16816.F32.BF16 R48, R76, R86, R48 ;  /* 0x000000564c30723c */ /* 0x000fe20000041830 */
[----:B------:R-:W-:Y:S02]  /*7420*/  FSEL R94, R10, -INF , !P3 ;  /* 0xff8000000a5e7808 */ /* 0x000fe40005800000 */
[----:B------:R-:W-:Y:S02]  /*7430*/  FSEL R110, R11, -INF , !P0 ;  /* 0xff8000000b6e7808 */ /* 0x000fe40004000000 */
[----:B------:R-:W-:-:S02]  /*7440*/  FSEL R75, R68, -INF , !P4 ;  /* 0xff800000444b7808 */ /* 0x000fc40006000000 */
[-C--:B------:R-:W-:Y:S02]  /*7450*/  ISETP.GE.AND P3, PT, R72, R55.reuse, PT ;  /* 0x000000374800720c */ /* 0x080fe40003f66270 */
[----:B------:R-:W-:Y:S02]  /*7460*/  FSEL R91, R9, -INF , !P2 ;  /* 0xff800000095b7808 */ /* 0x000fe40005000000 */
[C---:B------:R-:W-:Y:S02]  /*7470*/  ISETP.GE.AND P0, PT, R8.reuse, R55, PT ;  /* 0x000000370800720c */ /* 0x040fe40003f06270 */
[-C--:B------:R-:W-:Y:S02]  /*7480*/  ISETP.GE.AND P4, PT, R8, R53.reuse, PT ;  /* 0x000000350800720c */ /* 0x080fe40003f86270 */
[----:B------:R-:W-:Y:S02]  /*7490*/  ISETP.GE.AND P2, PT, R72, R53, PT ;  /* 0x000000354800720c */ /* 0x000fe40003f46270 */
[----:B------:R-:W-:-:S02]  /*74a0*/  IADD3 R10, R2, 0x21, RZ ;  /* 0x00000021020a7810 */ /* 0x000fc40007ffe0ff */
[----:B------:R-:W-:Y:S02]  /*74b0*/  IADD3 R8, R2, 0x28, RZ ;  /* 0x0000002802087810 */ /* 0x000fe40007ffe0ff */
[----:B------:R-:W-:Y:S02]  /*74c0*/  FSEL R69, R69, -INF , !P3 ;  /* 0xff80000045457808 */ /* 0x000fe40005800000 */
[----:B------:R-:W-:Y:S02]  /*74d0*/  FSEL R70, R70, -INF , !P5 ;  /* 0xff80000046467808 */ /* 0x000fe40006800000 */
[----:B------:R-:W-:Y:S02]  /*74e0*/  ISETP.GE.AND P3, PT, R10, R53, PT ;  /* 0x000000350a00720c */ /* 0x000fe40003f66270 */
[----:B------:R-:W-:Y:S02]  /*74f0*/  FSEL R108, R71, -INF , !P2 ;  /* 0xff800000476c7808 */ /* 0x000fe40005000000 */
[----:B------:R-:W-:-:S02]  /*7500*/  FSEL R85, R64, -INF , !P0 ;  /* 0xff80000040557808 */ /* 0x000fc40004000000 */
[-C--:B------:R-:W-:Y:S01]  /*7510*/  ISETP.GE.AND P5, PT, R10, R55.reuse, PT ;  /* 0x000000370a00720c */ /* 0x080fe20003fa6270 */
[C---:B-1----:R-:W-:Y:S01]  /*7520*/  HMMA.16816.F32.BF16 R44, R76.reuse, R12, R44 ;  /* 0x0000000c4c2c723c */ /* 0x042fe2000004182c */
[C---:B------:R-:W-:Y:S02]  /*7530*/  ISETP.GE.AND P2, PT, R8.reuse, R55, PT ;  /* 0x000000370800720c */ /* 0x040fe40003f46270 */
[----:B------:R-:W-:Y:S02]  /*7540*/  ISETP.GE.AND P0, PT, R8, R53, PT ;  /* 0x000000350800720c */ /* 0x000fe40003f06270 */
[C---:B------:R-:W-:Y:S01]  /*7550*/  IADD3 R68, R2.reuse, 0x29, RZ ;  /* 0x0000002902447810 */ /* 0x040fe20007ffe0ff */
[----:B------:R-:W1:Y:S01]  /*7560*/  LDSM.16.M88.4 R8, [R133+0x1400] ;  /* 0x001400008508783b */ /* 0x000e620000000200 */
[----:B------:R-:W-:Y:S01]  /*7570*/  IADD3 R64, R2, 0x30, RZ ;  /* 0x0000003002407810 */ /* 0x000fe20007ffe0ff */
[----:B------:R-:W-:Y:S01]  /*7580*/  HMMA.16816.F32.BF16 R40, R76, R14, R40 ;  /* 0x0000000e4c28723c */ /* 0x000fe20000041828 */
[----:B------:R-:W-:-:S02]  /*7590*/  FSEL R96, R67, -INF , !P3 ;  /* 0xff80000043607808 */ /* 0x000fc40005800000 */
[----:B------:R-:W-:Y:S02]  /*75a0*/  FSEL R65, R65, -INF , !P5 ;  /* 0xff80000041417808 */ /* 0x000fe40006800000 */
[----:B------:R-:W-:Y:S02]  /*75b0*/  FSEL R67, R60, -INF , !P2 ;  /* 0xff8000003c437808 */ /* 0x000fe40005000000 */
[----:B------:R-:W-:Y:S02]  /*75c0*/  FSEL R88, R66, -INF , !P4 ;  /* 0xff80000042587808 */ /* 0x000fe40006000000 */
[----:B------:R-:W-:Y:S02]  /*75d0*/  ISETP.GE.AND P5, PT, R68, R53, PT ;  /* 0x000000354400720c */ /* 0x000fe40003fa6270 */
[----:B------:R-:W-:Y:S02]  /*75e0*/  ISETP.GE.AND P3, PT, R64, R55, PT ;  /* 0x000000374000720c */ /* 0x000fe40003f66270 */
[----:B------:R-:W-:-:S02]  /*75f0*/  IADD3 R60, R2, 0x38, RZ ;  /* 0x00000038023c7810 */ /* 0x000fc40007ffe0ff */
[----:B------:R-:W-:Y:S02]  /*7600*/  ISETP.GE.AND P4, PT, R68, R55, PT ;  /* 0x000000374400720c */ /* 0x000fe40003f86270 */
[----:B------:R-:W-:Y:S02]  /*7610*/  IADD3 R66, R2, 0x31, RZ ;  /* 0x0000003102427810 */ /* 0x000fe40007ffe0ff */
[----:B------:R-:W-:Y:S02]  /*7620*/  FSEL R98, R63, -INF , !P5 ;  /* 0xff8000003f627808 */ /* 0x000fe40006800000 */
[----:B------:R-:W-:Y:S02]  /*7630*/  FSEL R56, R56, -INF , !P3 ;  /* 0xff80000038387808 */ /* 0x000fe40005800000 */
[----:B------:R-:W-:Y:S02]  /*7640*/  FSEL R92, R62, -INF , !P0 ;  /* 0xff8000003e5c7808 */ /* 0x000fe40004000000 */
[----:B------:R-:W-:-:S02]  /*7650*/  FSEL R87, R61, -INF , !P4 ;  /* 0xff8000003d577808 */ /* 0x000fc40006000000 */
[C---:B------:R-:W-:Y:S02]  /*7660*/  ISETP.GE.AND P5, PT, R60.reuse, R55, PT ;  /* 0x000000373c00720c */ /* 0x040fe40003fa6270 */
[-C--:B------:R-:W-:Y:S02]  /*7670*/  ISETP.GE.AND P3, PT, R60, R53.reuse, PT ;  /* 0x000000353c00720c */ /* 0x080fe40003f66270 */
[----:B------:R-:W2:Y:S01]  /*7680*/  LDSM.16.M88.4 R60, [R133+0x1800] ;  /* 0x00180000853c783b */ /* 0x000ea20000000200 */
[----:B------:R-:W-:Y:S02]  /*7690*/  ISETP.GE.AND P2, PT, R64, R53, PT ;  /* 0x000000354000720c */ /* 0x000fe40003f46270 */
[----:B------:R-:W-:Y:S02]  /*76a0*/  ISETP.GE.AND P0, PT, R66, R55, PT ;  /* 0x000000374200720c */ /* 0x000fe40003f06270 */
[----:B------:R-:W-:Y:S02]  /*76b0*/  IADD3 R12, R2, 0x39, RZ ;  /* 0x00000039020c7810 */ /* 0x000fe40007ffe0ff */
[----:B------:R-:W-:Y:S01]  /*76c0*/  FSEL R64, R58, -INF , !P2 ;  /* 0xff8000003a407808 */ /* 0x000fe20005000000 */
[----:B-1----:R-:W-:Y:S01]  /*76d0*/  HMMA.16816.F32.BF16 R36, R76, R8, R36 ;  /* 0x000000084c24723c */ /* 0x002fe20000041824 */
[----:B------:R-:W-:-:S02]  /*76e0*/  FSEL R57, R57, -INF , !P0 ;  /* 0xff80000039397808 */ /* 0x000fc40004000000 */
[----:B------:R-:W-:Y:S02]  /*76f0*/  ISETP.GE.AND P4, PT, R66, R53, PT ;  /* 0x000000354200720c */ /* 0x000fe40003f86270 */
[C---:B------:R-:W-:Y:S02]  /*7700*/  ISETP.GE.AND P2, PT, R12.reuse, R55, PT ;  /* 0x000000370c00720c */ /* 0x040fe40003f46270 */
[----:B------:R-:W-:Y:S01]  /*7710*/  ISETP.GE.AND P0, PT, R12, R53, PT ;  /* 0x000000350c00720c */ /* 0x000fe20003f06270 */
[----:B------:R-:W-:Y:S01]  /*7720*/  HMMA.16816.F32.BF16 R32, R76, R10, R32 ;  /* 0x0000000a4c20723c */ /* 0x000fe20000041820 */
[C---:B------:R-:W-:Y:S02]  /*7730*/  IADD3 R12, R2.reuse, 0x40, RZ ;  /* 0x00000040020c7810 */ /* 0x040fe40007ffe0ff */
[----:B------:R-:W-:Y:S02]  /*7740*/  IADD3 R14, R2, 0x41, RZ ;  /* 0x00000041020e7810 */ /* 0x000fe40007ffe0ff */
[----:B------:R-:W-:-:S02]  /*7750*/  FSEL R86, R59, -INF , !P4 ;  /* 0xff8000003b567808 */ /* 0x000fc40006000000 */
[----:B------:R-:W-:Y:S02]  /*7760*/  FSEL R59, R48, -INF , !P5 ;  /* 0xff800000303b7808 */ /* 0x000fe40006800000 */
[----:B------:R-:W-:Y:S02]  /*7770*/  FSEL R84, R50, -INF , !P3 ;  /* 0xff80000032547808 */ /* 0x000fe40005800000 */
[----:B------:R-:W-:Y:S02]  /*7780*/  FSEL R49, R49, -INF , !P2 ;  /* 0xff80000031317808 */ /* 0x000fe40005000000 */
[C---:B------:R-:W-:Y:S02]  /*7790*/  ISETP.GE.AND P4, PT, R12.reuse, R55, PT ;  /* 0x000000370c00720c */ /* 0x040fe40003f86270 */
[----:B------:R-:W-:Y:S02]  /*77a0*/  ISETP.GE.AND P5, PT, R12, R53, PT ;  /* 0x000000350c00720c */ /* 0x000fe40003fa6270 */
[----:B------:R-:W-:-:S02]  /*77b0*/  ISETP.GE.AND P3, PT, R14, R55, PT ;  /* 0x000000370e00720c */ /* 0x000fc40003f66270 */
[----:B------:R-:W-:Y:S02]  /*77c0*/  ISETP.GE.AND P2, PT, R14, R53, PT ;  /* 0x000000350e00720c */ /* 0x000fe40003f46270 */
[----:B------:R-:W1:Y:S01]  /*77d0*/  LDSM.16.M88.4 R12, [R133+0x1c00] ;  /* 0x001c0000850c783b */ /* 0x000e620000000200 */
[----:B------:R-:W-:Y:S01]  /*77e0*/  IADD3 R48, R2, 0x48, RZ ;  /* 0x0000004802307810 */ /* 0x000fe20007ffe0ff */
[----:B------:R-:W-:-:S04]  /*77f0*/  DEPBAR.LE SB0, 0x0 ;  /* 0x000080000000791a */ /* 0x000fc80000000000 */
[C---:B--2---:R-:W-:Y:S01]  /*7800*/  HMMA.16816.F32.BF16 R28, R76.reuse, R60, R28 ;  /* 0x0000003c4c1c723c */ /* 0x044fe2000004181c */
[----:B------:R-:W-:Y:S02]  /*7810*/  IADD3 R8, R2, 0x49, RZ ;  /* 0x0000004902087810 */ /* 0x000fe40007ffe0ff */
[----:B------:R-:W-:Y:S02]  /*7820*/  FSEL R90, R51, -INF , !P0 ;  /* 0xff800000335a7808 */ /* 0x000fe40004000000 */
[----:B------:R-:W-:Y:S02]  /*7830*/  FSEL R46, R46, -INF , !P5 ;  /* 0xff8000002e2e7808 */ /* 0x000fe40006800000 */
[----:B------:R-:W-:Y:S01]  /*7840*/  FSEL R45, R45, -INF , !P3 ;  /* 0xff8000002d2d7808 */ /* 0x000fe20005800000 */
[----:B------:R-:W-:Y:S01]  /*7850*/  HMMA.16816.F32.BF16 R24, R76, R62, R24 ;  /* 0x0000003e4c18723c */ /* 0x000fe20000041818 */
[-C--:B------:R-:W-:Y:S01]  /*7860*/  ISETP.GE.AND P0, PT, R48, R55.reuse, PT ;  /* 0x000000373000720c */ /* 0x080fe20003f06270 */
[----:B------:R-:W-:Y:S01]  /*7870*/  BAR.SYNC.DEFER_BLOCKING 0x0 ;  /* 0x0000000000007b1d */ /* 0x000fe20000010000 */
[----:B------:R-:W-:-:S02]  /*7880*/  ISETP.GE.AND P5, PT, R8, R55, PT ;  /* 0x000000370800720c */ /* 0x000fc40003fa6270 */
[-C--:B------:R-:W-:Y:S02]  /*7890*/  ISETP.GE.AND P3, PT, R8, R53.reuse, PT ;  /* 0x000000350800720c */ /* 0x080fe40003f66270 */
[----:B------:R-:W-:Y:S02]  /*78a0*/  IADD3 R8, R2, 0x50, RZ ;  /* 0x0000005002087810 */ /* 0x000fe40007ffe0ff */
[----:B------:R-:W-:Y:S02]  /*78b0*/  FSEL R44, R44, -INF , !P4 ;  /* 0xff8000002c2c7808 */ /* 0x000fe40006000000 */
[----:B------:R-:W-:Y:S02]  /*78c0*/  FSEL R58, R47, -INF , !P2 ;  /* 0xff8000002f3a7808 */ /* 0x000fe40005000000 */
[----:B------:R-:W-:Y:S02]  /*78d0*/  ISETP.GE.AND P4, PT, R48, R53, PT ;  /* 0x000000353000720c */ /* 0x000fe40003f86270 */
[----:B------:R-:W-:-:S02]  /*78e0*/  FSEL R47, R40, -INF , !P0 ;  /* 0xff800000282f7808 */ /* 0x000fc40004000000 */
[----:B------:R-:W-:Y:S02]  /*78f0*/  IADD3 R10, R2, 0x51, RZ ;  /* 0x00000051020a7810 */ /* 0x000fe40007ffe0ff */
[C---:B------:R-:W-:Y:S02]  /*7900*/  ISETP.GE.AND P2, PT, R8.reuse, R55, PT ;  /* 0x000000370800720c */ /* 0x040fe40003f46270 */
[----:B------:R-:W-:Y:S02]  /*7910*/  ISETP.GE.AND P0, PT, R8, R53, PT ;  /* 0x000000350800720c */ /* 0x000fe40003f06270 */
[----:B------:R-:W-:Y:S02]  /*7920*/  IADD3 R8, R2, 0x58, RZ ;  /* 0x0000005802087810 */ /* 0x000fe40007ffe0ff */
[----:B------:R-:W-:Y:S01]  /*7930*/  FSEL R50, R42, -INF , !P4 ;  /* 0xff8000002a327808 */ /* 0x000fe20006000000 */
[----:B-1----:R-:W-:Y:S01]  /*7940*/  HMMA.16816.F32.BF16 R20, R76, R12, R20 ;  /* 0x0000000c4c14723c */ /* 0x002fe20000041814 */
[----:B------:R-:W-:-:S02]  /*7950*/  FSEL R41, R41, -INF , !P5 ;  /* 0xff80000029297808 */ /* 0x000fc40006800000 */
[C---:B------:R-:W-:Y:S02]  /*7960*/  ISETP.GE.AND P4, PT, R10.reuse, R55, PT ;  /* 0x000000370a00720c */ /* 0x040fe40003f86270 */
[----:B------:R-:W-:Y:S02]  /*7970*/  ISETP.GE.AND P5, PT, R10, R53, PT ;  /* 0x000000350a00720c */ /* 0x000fe40003fa6270 */
[----:B------:R-:W-:Y:S01]  /*7980*/  FSEL R66, R43, -INF , !P3 ;  /* 0xff8000002b427808 */ /* 0x000fe20005800000 */
[----:B------:R-:W-:Y:S01]  /*7990*/  HMMA.16816.F32.BF16 R80, R76, R14, R80 ;  /* 0x0000000e4c50723c */ /* 0x000fe20000041850 */
[----:B------:R-:W-:Y:S02]  /*79a0*/  FSEL R17, R36, -INF , !P2 ;  /* 0xff80000024117808 */ /* 0x000fe40005000000 */
[----:B------:R-:W-:Y:S02]  /*79b0*/  IADD3 R10, R2, 0x59, RZ ;  /* 0x00000059020a7810 */ /* 0x000fe40007ffe0ff */
[----:B------:R-:W-:-:S02]  /*79c0*/  ISETP.GE.AND P3, PT, R8, R55, PT ;  /* 0x000000370800720c */ /* 0x000fc40003f66270 */
[-C--:B------:R-:W-:Y:S02]  /*79d0*/  ISETP.GE.AND P2, PT, R8, R53.reuse, PT ;  /* 0x000000350800720c */ /* 0x080fe40003f46270 */
[----:B------:R-:W-:Y:S02]  /*79e0*/  IADD3 R8, R2, 0x60, RZ ;  /* 0x0000006002087810 */ /* 0x000fe40007ffe0ff */
[----:B------:R-:W-:Y:S02]  /*79f0*/  FSEL R37, R37, -INF , !P4 ;  /* 0xff80000025257808 */ /* 0x000fe40006000000 */
[----:B------:R-:W-:Y:S02]  /*7a00*/  FSEL R38, R38, -INF , !P0 ;  /* 0xff80000026267808 */ /* 0x000fe40004000000 */
[----:B------:R-:W-:Y:S02]  /*7a10*/  ISETP.GE.AND P4, PT, R10, R53, PT ;  /* 0x000000350a00720c */ /* 0x000fe40003f86270 */
[----:B------:R-:W-:-:S02]  /*7a20*/  FSEL R36, R39, -INF , !P5 ;  /* 0xff80000027247808 */ /* 0x000fc40006800000 */
[----:B------:R-:W-:Y:S02]  /*7a30*/  FSEL R32, R32, -INF , !P3 ;  /* 0xff80000020207808 */ /* 0x000fe40005800000 */
        /* <DEDUP_REMOVED lines=23> */
[----:B------:R-:W-:Y:S02]  /*7bb0*/  FSEL R25, R25, -INF , !P3 ;  /* 0xff80000019197808 */ /* 0x000fe40005800000 */
[----:B------:R-:W-:Y:S02]  /*7bc0*/  FSEL R13, R29, -INF , !P2 ;  /* 0xff8000001d0d7808 */ /* 0x000fe40005000000 */
[C---:B------:R-:W-:Y:S02]  /*7bd0*/  ISETP.GE.AND P5, PT, R8.reuse, R55, PT ;  /* 0x000000370800720c */ /* 0x040fe40003fa6270 */
[-C--:B------:R-:W-:Y:S02]  /*7be0*/  ISETP.GE.AND P3, PT, R8, R53.reuse, PT ;  /* 0x000000350800720c */ /* 0x080fe40003f66270 */
[----:B------:R-:W-:Y:S02]  /*7bf0*/  ISETP.GE.AND P2, PT, R10, R53, PT ;  /* 0x000000350a00720c */ /* 0x000fe40003f46270 */
[----:B------:R-:W-:-:S02]  /*7c00*/  FSEL R8, R19, -INF , !P6 ;  /* 0xff80000013087808 */ /* 0x000fc40007000000 */
[----:B------:R-:W-:Y:S02]  /*7c10*/  IADD3 R10, R2, 0x78, RZ ;  /* 0x00000078020a7810 */ /* 0x000fe40007ffe0ff */
[----:B------:R-:W-:Y:S02]  /*7c20*/  FSEL R19, R20, -INF , !P0 ;  /* 0xff80000014137808 */ /* 0x000fe40004000000 */
[----:B------:R-:W-:Y:S02]  /*7c30*/  FSEL R26, R22, -INF , !P4 ;  /* 0xff800000161a7808 */ /* 0x000fe40006000000 */
[C---:B------:R-:W-:Y:S02]  /*7c40*/  ISETP.GE.AND P0, PT, R2.reuse, R55, PT ;  /* 0x000000370200720c */ /* 0x040fe40003f06270 */
[C---:B------:R-:W-:Y:S02]  /*7c50*/  ISETP.GE.AND P4, PT, R2.reuse, R53, PT ;  /* 0x000000350200720c */ /* 0x040fe40003f86270 */
[----:B------:R-:W-:-:S02]  /*7c60*/  IADD3 R2, R2, 0x79, RZ ;  /* 0x0000007902027810 */ /* 0x000fc40007ffe0ff */
[----:B------:R-:W-:Y:S02]  /*7c70*/  FSEL R40, R27, -INF , !P2 ;  /* 0xff8000001b287808 */ /* 0x000fe40005000000 */
[C---:B------:R-:W-:Y:S02]  /*7c80*/  ISETP.GE.AND P6, PT, R10.reuse, R55, PT ;  /* 0x000000370a00720c */ /* 0x040fe40003fc6270 */
[-C--:B------:R-:W-:Y:S02]  /*7c90*/  ISETP.GE.AND P2, PT, R10, R53.reuse, PT ;  /* 0x000000350a00720c */ /* 0x080fe40003f46270 */
[----:B------:R-:W-:Y:S02]  /*7ca0*/  FSEL R10, R16, -INF , !P0 ;  /* 0xff800000100a7808 */ /* 0x000fe40004000000 */
[----:B------:R-:W-:Y:S02]  /*7cb0*/  ISETP.GE.AND P0, PT, R2, R53, PT ;  /* 0x000000350200720c */ /* 0x000fe40003f06270 */
[----:B------:R-:W-:-:S02]  /*7cc0*/  FSEL R27, R21, -INF , !P5 ;  /* 0xff800000151b7808 */ /* 0x000fc40006800000 */
[----:B------:R-:W-:Y:S02]  /*7cd0*/  FSEL R20, R83, -INF , !P0 ;  /* 0xff80000053147808 */ /* 0x000fe40004000000 */
[----:B------:R-:W-:Y:S02]  /*7ce0*/  ISETP.GE.AND P0, PT, R52, 0x2, PT ;  /* 0x000000023400780c */ /* 0x000fe40003f06270 */
        /* <DEDUP_REMOVED lines=65> */
.L_x_4386:
[----:B------:R-:W-:-:S05]  /*8100*/  IMAD.MOV.U32 R14, RZ, RZ, c[0x0][0x198] ;  /* 0x00006600ff0e7624 */ /* 0x000fca00078e00ff */
[----:B------:R-:W-:-:S04]  /*8110*/  LEA R14, -R14, RZ, 0x7 ;  /* 0x000000ff0e0e7211 */ /* 0x000fc800078e39ff */
[----:B------:R-:W-:Y:S02]  /*8120*/  SHF.R.S32.HI R0, RZ, 0x1f, R14 ;  /* 0x0000001fff007819 */ /* 0x000fe4000001140e */
.L_x_4387:
        /* <DEDUP_REMOVED lines=18> */
[----:B------:R-:W-:-:S05]  /*8250*/  IADD3.X R15, R61, UR5, RZ, P2, !PT ;  /* 0x000000053d0f7c10 */ /* 0x000fca00097fe4ff */
[----:B------:R1:W-:Y:S04]  /*8260*/  LDGSTS.E.BYPASS.LTC128B.128 [R147+0x2800], [R14.64] ;  /* 0x028000000e937fae */ /* 0x0003e8000b901d46 */
[----:B------:R-:W0:Y:S02]  /*8270*/  LDGDEPBAR ;  /* 0x00000000000079af */ /* 0x000e240000000000 */
.L_x_4385:
        /* <DEDUP_REMOVED lines=64> */
[----:B------:R-:W-:-:S02]  /*8680*/  IADD3 R131, R3, R132, RZ ;  /* 0x0000008403837210 */ /* 0x000fc40007ffe0ff */
[----:B-1----:R-:W-:Y:S02]  /*8690*/  FMNMX.FTZ R15, R0, R15, !PT ;  /* 0x0000000f000f7209 */ /* 0x002fe40007810000 */
[----:B------:R-:W-:Y:S04]  /*86a0*/  SHFL.BFLY PT, R0, R11, 0x2, 0x1f ;  /* 0x0c401f000b007f89 */ /* 0x000fe800000e0000 */
        /* <DEDUP_REMOVED lines=8> */
[--C-:B------:R-:W-:Y:S02]  /*8730*/  FFMA.FTZ R14, R73, c[0x0][0x23c], -R60.reuse ;  /* 0x00008f00490e7a23 */ /* 0x100fe4000001083c */
[----:B------:R-:W1:Y:S01]  /*8740*/  SHFL.BFLY PT, R7, R10, 0x1, 0x1f ;  /* 0x0c201f000a077f89 */ /* 0x000e6200000e0000 */
[--C-:B------:R-:W-:Y:S01]  /*8750*/  FFMA.FTZ R29, R75, c[0x0][0x23c], -R60.reuse ;  /* 0x00008f004b1d7a23 */ /* 0x100fe2000001083c */
[----:B------:R-:W-:Y:S01]  /*8760*/  MUFU.EX2 R102, R102 ;  /* 0x0000006600667308 */ /* 0x000fe20000000800 */
[--C-:B------:R-:W-:Y:S01]  /*8770*/  FFMA.FTZ R100, R5, c[0x0][0x23c], -R60.reuse ;  /* 0x00008f0005647a23 */ /* 0x100fe2000001083c */
[----:B------:R-:W2:Y:S01]  /*8780*/  LDSM.16.MT88.4 R72, [R132+0x3000] ;  /* 0x003000008448783b */ /* 0x000ea20000004200 */
[----:B------:R-:W-:-:S02]  /*8790*/  FFMA.FTZ R15, R89, c[0x0][0x23c], -R60 ;  /* 0x00008f00590f7a23 */ /* 0x000fc4000001083c */
[--C-:B------:R-:W-:Y:S02]  /*87a0*/  FFMA.FTZ R31, R91, c[0x0][0x23c], -R60.reuse ;  /* 0x00008f005b1f7a23 */ /* 0x100fe4000001083c */
        /* <DEDUP_REMOVED lines=9> */
[--C-:B------:R-:W-:Y:S01]  /*8840*/  FFMA.FTZ R91, R32, c[0x0][0x23c], -R60.reuse ;  /* 0x00008f00205b7a23 */ /* 0x100fe2000001083c */
[----:B-1----:R-:W-:Y:S01]  /*8850*/  FMNMX.FTZ R0, R10, R7, !PT ;  /* 0x000000070a007209 */ /* 0x002fe20007810000 */
[--C-:B------:R-:W-:Y:S01]  /*8860*/  FFMA.FTZ R32, R33, c[0x0][0x23c], -R60.reuse ;  /* 0x00008f0021207a23 */ /* 0x100fe2000001083c */
[----:B------:R-:W1:Y:S01]  /*8870*/  MUFU.EX2 R15, R15 ;  /* 0x0000000f000f7308 */ /* 0x000e620000000800 */
[----:B---3--:R-:W-:Y:S01]  /*8880*/  F2FP.BF16.PACK_AB R80, R43, R102 ;  /* 0x000000662b50723e */ /* 0x008fe200000010ff */
[--C-:B------:R-:W-:Y:S01]  /*8890*/  FFMA.FTZ R37, R37, c[0x0][0x23c], -R60.reuse ;  /* 0x00008f0025257a23 */ /* 0x100fe2000001083c */
[C---:B------:R-:W-:Y:S01]  /*88a0*/  FSETP.NEU.FTZ.AND P2, PT, R0.reuse, -INF , PT ;  /* 0xff8000000000780b */ /* 0x040fe20003f5d000 */
[----:B------:R-:W-:Y:S02]  /*88b0*/  FMUL.FTZ R21, R0, c[0x0][0x23c] ;  /* 0x00008f0000157a20 */ /* 0x000fe40000410000 */
[----:B------:R-:W-:-:S02]  /*88c0*/  FFMA.FTZ R25, R25, c[0x0][0x23c], -R60 ;  /* 0x00008f0019197a23 */ /* 0x000fc4000001083c */
[----:B------:R-:W-:Y:S01]  /*88d0*/  MUFU.EX2 R14, R14 ;  /* 0x0000000e000e7308 */ /* 0x000fe20000000800 */
[----:B------:R-:W-:-:S05]  /*88e0*/  FSEL R21, R21, RZ, P2 ;  /* 0x000000ff15157208 */ /* 0x000fca0001000000 */
[--C-:B------:R-:W-:Y:S02]  /*88f0*/  FFMA.FTZ R104, R9, c[0x0][0x23c], -R21.reuse ;  /* 0x00008f0009687a23 */ /* 0x100fe40000010815 */
[--C-:B------:R-:W-:Y:S01]  /*8900*/  FFMA.FTZ R61, R8, c[0x0][0x23c], -R21.reuse ;  /* 0x00008f00083d7a23 */ /* 0x100fe20000010815 */
[----:B-1----:R-:W-:Y:S01]  /*8910*/  F2FP.BF16.PACK_AB R82, R15, R100 ;  /* 0x000000640f52723e */ /* 0x002fe200000010ff */
[--C-:B------:R-:W-:Y:S01]  /*8920*/  FFMA.FTZ R51, R6, c[0x0][0x23c], -R21.reuse ;  /* 0x00008f0006337a23 */ /* 0x100fe20000010815 */
[----:B------:R-:W-:Y:S01]  /*8930*/  LDSM.16.MT88.4 R8, [R132+0x3400] ;  /* 0x003400008408783b */ /* 0x000fe20000004200 */
[--C-:B------:R-:W-:Y:S01]  /*8940*/  FFMA.FTZ R106, R106, c[0x0][0x23c], -R21.reuse ;  /* 0x00008f006a6a7a23 */ /* 0x100fe20000010815 */
[----:B------:R-:W-:Y:S01]  /*8950*/  MUFU.EX2 R104, R104 ;  /* 0x0000006800687308 */ /* 0x000fe20000000800 */
[--C-:B------:R-:W-:Y:S01]  /*8960*/  FFMA.FTZ R94, R94, c[0x0][0x23c], -R21.reuse ;  /* 0x00008f005e5e7a23 */ /* 0x100fe20000010815 */
[----:B------:R-:W1:Y:S01]  /*8970*/  LDSM.16.MT88.4 R4, [R131+0x3000] ;  /* 0x003000008304783b */ /* 0x000e620000004200 */
[----:B------:R-:W-:-:S02]  /*8980*/  FFMA.FTZ R39, R110, c[0x0][0x23c], -R21 ;  /* 0x00008f006e277a23 */ /* 0x000fc40000010815 */
[--C-:B------:R-:W-:Y:S02]  /*8990*/  FFMA.FTZ R62, R70, c[0x0][0x23c], -R21.reuse ;  /* 0x00008f00463e7a23 */ /* 0x100fe40000010815 */
[--C-:B------:R-:W-:Y:S01]  /*89a0*/  FFMA.FTZ R3, R108, c[0x0][0x23c], -R21.reuse ;  /* 0x00008f006c037a23 */ /* 0x100fe20000010815 */
[----:B------:R-:W3:Y:S01]  /*89b0*/  MUFU.EX2 R61, R61 ;  /* 0x0000003d003d7308 */ /* 0x000ee20000000800 */
[--C-:B------:R-:W-:Y:S02]  /*89c0*/  FFMA.FTZ R110, R88, c[0x0][0x23c], -R21.reuse ;  /* 0x00008f00586e7a23 */ /* 0x100fe40000010815 */
[----:B------:R-:W-:Y:S02]  /*89d0*/  FFMA.FTZ R108, R87, c[0x0][0x23c], -R60 ;  /* 0x00008f00576c7a23 */ /* 0x000fe4000001083c */
[--C-:B------:R-:W-:Y:S02]  /*89e0*/  FFMA.FTZ R67, R96, c[0x0][0x23c], -R21.reuse ;  /* 0x00008f0060437a23 */ /* 0x100fe40000010815 */
[--C-:B------:R-:W-:Y:S01]  /*89f0*/  FFMA.FTZ R88, R92, c[0x0][0x23c], -R21.reuse ;  /* 0x00008f005c587a23 */ /* 0x100fe20000010815 */
[----:B------:R-:W-:Y:S01]  /*8a00*/  MUFU.EX2 R51, R51 ;  /* 0x0000003300337308 */ /* 0x000fe20000000800 */
[----:B------:R-:W-:-:S02]  /*8a10*/  FFMA.FTZ R65, R98, c[0x0][0x23c], -R21 ;  /* 0x00008f0062417a23 */ /* 0x000fc40000010815 */
[--C-:B------:R-:W-:Y:S02]  /*8a20*/  FFMA.FTZ R87, R56, c[0x0][0x23c], -R60.reuse ;  /* 0x00008f0038577a23 */ /* 0x100fe4000001083c */
[--C-:B------:R-:W-:Y:S02]  /*8a30*/  FFMA.FTZ R92, R59, c[0x0][0x23c], -R60.reuse ;  /* 0x00008f003b5c7a23 */ /* 0x100fe4000001083c */
[----:B------:R-:W-:Y:S01]  /*8a40*/  FFMA.FTZ R56, R57, c[0x0][0x23c], -R60 ;  /* 0x00008f0039387a23 */ /* 0x000fe2000001083c */
[----:B------:R-:W4:Y:S01]  /*8a50*/  MUFU.EX2 R106, R106 ;  /* 0x0000006a006a7308 */ /* 0x000f220000000800 */
[----:B---3--:R-:W-:Y:S01]  /*8a60*/  F2FP.BF16.PACK_AB R81, R61, R104 ;  /* 0x000000683d51723e */ /* 0x008fe200000010ff */
[--C-:B------:R-:W-:Y:S02]  /*8a70*/  FFMA.FTZ R59, R64, c[0x0][0x23c], -R21.reuse ;  /* 0x00008f00403b7a23 */ /* 0x100fe40000010815 */
[--C-:B------:R-:W-:Y:S02]  /*8a80*/  FFMA.FTZ R86, R86, c[0x0][0x23c], -R21.reuse ;  /* 0x00008f0056567a23 */ /* 0x100fe40000010815 */
[----:B------:R-:W-:-:S02]  /*8a90*/  FFMA.FTZ R57, R84, c[0x0][0x23c], -R21 ;  /* 0x00008f0054397a23 */ /* 0x000fc40000010815 */
        /* <DEDUP_REMOVED lines=9> */
[--C-:B------:R-:W-:Y:S01]  /*8b30*/  FFMA.FTZ R41, R66, c[0x0][0x23c], -R21.reuse ;  /* 0x00008f0042297a23 */ /* 0x100fe20000010815 */
[C---:B--2---:R-:W-:Y:S01]  /*8b40*/  HMMA.16816.F32.BF16 R68, R80.reuse, R72, RZ ;  /* 0x000000485044723c */ /* 0x044fe200000418ff */
[--C-:B------:R-:W-:Y:S01]  /*8b50*/  FFMA.FTZ R33, R36, c[0x0][0x23c], -R21.reuse ;  /* 0x00008f0024217a23 */ /* 0x100fe20000010815 */
        /* <DEDUP_REMOVED lines=8> */
[----:B------:R-:W-:Y:S02]  /*8be0*/  FADD.FTZ R104, R104, R61 ;  /* 0x0000003d68687221 */ /* 0x000fe40000010000 */
[----:B------:R-:W-:Y:S01]  /*8bf0*/  FFMA.FTZ R58, R27, c[0x0][0x23c], -R60 ;  /* 0x00008f001b3a7a23 */ /* 0x000fe2000001083c */
[C---:B-1----:R-:W-:Y:S01]  /*8c00*/  HMMA.16816.F32.BF16 R76, R80.reuse, R4, RZ ;  /* 0x00000004504c723c */ /* 0x042fe200000418ff */
[----:B------:R-:W-:Y:S01]  /*8c10*/  FADD.FTZ R17, R51, R104 ;  /* 0x0000006833117221 */ /* 0x000fe20000010000 */
[----:B------:R-:W1:Y:S01]  /*8c20*/  MUFU.EX2 R39, R39 ;  /* 0x0000002700277308 */ /* 0x000e620000000800 */
[----:B------:R-:W-:Y:S02]  /*8c30*/  FFMA.FTZ R61, R30, c[0x0][0x23c], -R21 ;  /* 0x00008f001e3d7a23 */ /* 0x000fe40000010815 */
[----:B------:R-:W-:Y:S02]  /*8c40*/  FADD.FTZ R17, R106, R17 ;  /* 0x000000116a117221 */ /* 0x000fe40000010000 */
[----:B---3--:R-:W-:Y:S01]  /*8c50*/  F2FP.BF16.PACK_AB R4, R31, R14 ;  /* 0x0000000e1f04723e */ /* 0x008fe200000010ff */
[----:B------:R-:W-:Y:S01]  /*8c60*/  HMMA.16816.F32.BF16 R80, R80, R6, RZ ;  /* 0x000000065050723c */ /* 0x000fe200000418ff */
[--C-:B------:R-:W-:Y:S01]  /*8c70*/  FFMA.FTZ R28, R28, c[0x0][0x23c], -R21.reuse ;  /* 0x00008f001c1c7a23 */ /* 0x100fe20000010815 */
[----:B------:R-:W-:Y:S01]  /*8c80*/  MUFU.EX2 R62, R62 ;  /* 0x0000003e003e7308 */ /* 0x000fe20000000800 */
[----:B------:R-:W-:-:S02]  /*8c90*/  FFMA.FTZ R30, R42, c[0x0][0x23c], -R21 ;  /* 0x00008f002a1e7a23 */ /* 0x000fc40000010815 */
[----:B------:R-:W-:Y:S02]  /*8ca0*/  FFMA.FTZ R27, R40, c[0x0][0x23c], -R21 ;  /* 0x00008f00281b7a23 */ /* 0x000fe40000010815 */
[----:B--2---:R-:W-:Y:S01]  /*8cb0*/  F2FP.BF16.PACK_AB R6, R18, R29 ;  /* 0x0000001d1206723e */ /* 0x004fe200000010ff */
[----:B------:R-:W-:Y:S02]  /*8cc0*/  FFMA.FTZ R51, R19, c[0x0][0x23c], -R60 ;  /* 0x00008f0013337a23 */ /* 0x000fe4000001083c */
[----:B------:R-:W2:Y:S01]  /*8cd0*/  MUFU.EX2 R3, R3 ;  /* 0x0000000300037308 */ /* 0x000ea20000000800 */
[C---:B-1----:R-:W-:Y:S01]  /*8ce0*/  F2FP.BF16.PACK_AB R5, R39.reuse, R94 ;  /* 0x0000005e2705723e */ /* 0x042fe200000010ff */
[----:B------:R-:W-:Y:S02]  /*8cf0*/  FADD.FTZ R94, R94, R17 ;  /* 0x000000115e5e7221 */ /* 0x000fe40000010000 */
[----:B------:R-:W-:Y:S02]  /*8d00*/  FFMA.FTZ R24, R24, c[0x0][0x23c], -R21 ;  /* 0x00008f0018187a23 */ /* 0x000fe40000010815 */
[----:B------:R-:W-:-:S02]  /*8d10*/  FADD.FTZ R39, R39, R94 ;  /* 0x0000005e27277221 */ /* 0x000fc40000010000 */
[----:B------:R-:W-:Y:S01]  /*8d20*/  MUFU.EX2 R112, R112 ;  /* 0x0000007000707308 */ /* 0x000fe20000000800 */
[----:B------:R-:W-:Y:S01]  /*8d30*/  FFMA.FTZ R22, R22, c[0x0][0x23c], -R21 ;  /* 0x00008f0016167a23 */ /* 0x000fe20000010815 */
[----:B--2---:R-:W-:-:S06]  /*8d40*/  F2FP.BF16.PACK_AB R7, R3, R62 ;  /* 0x0000003e0307723e */ /* 0x004fcc00000010ff */
        /* <DEDUP_REMOVED lines=66> */
[----:B------:R-:W-:Y:S08]  /*9170*/  MUFU.EX2 R30, R30 ;  /* 0x0000001e001e7308 */ /* 0x000ff00000000800 */
[----:B------:R-:W-:Y:S01]  /*9180*/  MUFU.EX2 R27, R27 ;  /* 0x0000001b001b7308 */ /* 0x000fe20000000800 */
[C---:B--2---:R-:W-:Y:S07]  /*9190*/  HMMA.16816.F32.BF16 R68, R4.reuse, R8, R68 ;  /* 0x000000080444723c */ /* 0x044fee0000041844 */
[----:B------:R-:W-:Y:S01]  /*91a0*/  MUFU.EX2 R51, R51 ;  /* 0x0000003300337308 */ /* 0x000fe20000000800 */
[C---:B------:R-:W-:Y:S01]  /*91b0*/  HMMA.16816.F32.BF16 R72, R4.reuse, R10, R72 ;  /* 0x0000000a0448723c */ /* 0x040fe20000041848 */
[----:B------:R-:W1:Y:S06]  /*91c0*/  LDSM.16.MT88.4 R8, [R131+0x4000] ;  /* 0x004000008308783b */ /* 0x000e6c0000004200 */
[----:B------:R-:W-:Y:S08]  /*91d0*/  MUFU.EX2 R58, R58 ;  /* 0x0000003a003a7308 */ /* 0x000ff00000000800 */
[----:B------:R-:W-:Y:S08]  /*91e0*/  MUFU.EX2 R24, R24 ;  /* 0x0000001800187308 */ /* 0x000ff00000000800 */
[----:B------:R-:W-:Y:S01]  /*91f0*/  MUFU.EX2 R22, R22 ;  /* 0x0000001600167308 */ /* 0x000fe20000000800 */
        /* <DEDUP_REMOVED lines=11> */
[----:B------:R-:W2:Y:S03]  /*92b0*/  MUFU.EX2 R43, R43 ;  /* 0x0000002b002b7308 */ /* 0x000ea60000000800 */
[----:B------:R-:W-:Y:S02]  /*92c0*/  FADD.FTZ R66, R14, R15 ;  /* 0x0000000f0e427221 */ /* 0x000fe40000010000 */
[----:B------:R-:W3:Y:S02]  /*92d0*/  LDSM.16.MT88.4 R12, [R131+0x4400] ;  /* 0x00440000830c783b */ /* 0x000ee40000004200 */
[----:B------:R-:W-:Y:S01]  /*92e0*/  FADD.FTZ R66, R31, R66 ;  /* 0x000000421f427221 */ /* 0x000fe20000010000 */
[----:B------:R-:W4:Y:S03]  /*92f0*/  MUFU.EX2 R48, R48 ;  /* 0x0000003000307308 */ /* 0x000f260000000800 */
[----:B------:R-:W-:-:S04]  /*9300*/  FADD.FTZ R29, R29, R66 ;  /* 0x000000421d1d7221 */ /* 0x000fc80000010000 */
[----:B------:R-:W-:Y:S01]  /*9310*/  FADD.FTZ R29, R18, R29 ;  /* 0x0000001d121d7221 */ /* 0x000fe20000010000 */
[----:B--2---:R-:W-:-:S03]  /*9320*/  F2FP.BF16.PACK_AB R7, R43, R34 ;  /* 0x000000222b07723e */ /* 0x004fc600000010ff */
        /* <DEDUP_REMOVED lines=8> */
[----:B------:R-:W-:-:S04]  /*93b0*/  FADD.FTZ R87, R56, R87 ;  /* 0x0000005738577221 */ /* 0x000fc80000010000 */
[----:B------:R-:W-:Y:S01]  /*93c0*/  FADD.FTZ R92, R92, R87 ;  /* 0x000000575c5c7221 */ /* 0x000fe20000010000 */
[----:B---3--:R-:W-:Y:S03]  /*93d0*/  HMMA.16816.F32.BF16 R76, R4, R12, R76 ;  /* 0x0000000c044c723c */ /* 0x008fe6000004184c */
[----:B------:R-:W-:-:S04]  /*93e0*/  FADD.FTZ R49, R49, R92 ;  /* 0x0000005c31317221 */ /* 0x000fc80000010000 */
[----:B------:R-:W-:Y:S02]  /*93f0*/  FADD.FTZ R90, R90, R49 ;  /* 0x000000315a5a7221 */ /* 0x000fe40000010000 */
[----:B------:R-:W-:Y:S01]  /*9400*/  FADD.FTZ R13, R3, R62 ;  /* 0x0000003e030d7221 */ /* 0x000fe20000010000 */
[----:B------:R-:W-:Y:S01]  /*9410*/  HMMA.16816.F32.BF16 R80, R4, R14, R80 ;  /* 0x0000000e0450723c */ /* 0x000fe20000041850 */
[----:B------:R-:W-:Y:S02]  /*9420*/  FFMA.FTZ R12, R16, c[0x0][0x23c], -R60 ;  /* 0x00008f00100c7a23 */ /* 0x000fe4000001083c */
[----:B------:R-:W-:Y:S01]  /*9430*/  FADD.FTZ R110, R110, R13 ;  /* 0x0000000d6e6e7221 */ /* 0x000fe20000010000 */
[----:B------:R-:W2:Y:S01]  /*9440*/  LDSM.16.MT88.4 R16, [R131+0x4800] ;  /* 0x004800008310783b */ /* 0x000ea20000004200 */
[----:B------:R-:W-:Y:S01]  /*9450*/  FADD.FTZ R90, R45, R90 ;  /* 0x0000005a2d5a7221 */ /* 0x000fe20000010000 */
[----:B------:R3:W-:Y:S01]  /*9460*/  MUFU.EX2 R3, R12 ;  /* 0x0000000c00037308 */ /* 0x0007e20000000800 */
[----:B------:R-:W-:Y:S01]  /*9470*/  FADD.FTZ R67, R67, R110 ;  /* 0x0000006e43437221 */ /* 0x000fe20000010000 */
[----:B------:R-:W-:Y:S01]  /*9480*/  F2FP.BF16.PACK_AB R4, R35, R36 ;  /* 0x000000242304723e */ /* 0x000fe200000010ff */
[----:B------:R-:W-:Y:S01]  /*9490*/  FADD.FTZ R47, R47, R90 ;  /* 0x0000005a2f2f7221 */ /* 0x000fe20000010000 */
[----:B------:R-:W-:Y:S01]  /*94a0*/  F2FP.BF16.PACK_AB R5, R28, R61 ;  /* 0x0000003d1c05723e */ /* 0x000fe200000010ff */
[----:B------:R-:W-:Y:S01]  /*94b0*/  FADD.FTZ R88, R88, R67 ;  /* 0x0000004358587221 */ /* 0x000fe20000010000 */
[----:B----4-:R-:W-:Y:S01]  /*94c0*/  F2FP.BF16.PACK_AB R6, R25, R48 ;  /* 0x000000301906723e */ /* 0x010fe200000010ff */
[----:B------:R-:W-:Y:S01]  /*94d0*/  FADD.FTZ R47, R44, R47 ;  /* 0x0000002f2c2f7221 */ /* 0x000fe20000010000 */
[----:B------:R-:W-:Y:S01]  /*94e0*/  F2FP.BF16.PACK_AB R7, R27, R30 ;  /* 0x0000001e1b07723e */ /* 0x000fe200000010ff */
[----:B------:R-:W-:-:S02]  /*94f0*/  FADD.FTZ R88, R65, R88 ;  /* 0x0000005841587221 */ /* 0x000fc40000010000 */
[----:B------:R-:W-:Y:S02]  /*9500*/  FADD.FTZ R50, R50, R47 ;  /* 0x0000002f32327221 */ /* 0x000fe40000010000 */
[----:B------:R-:W-:Y:S02]  /*9510*/  FADD.FTZ R59, R59, R88 ;  /* 0x000000583b3b7221 */ /* 0x000fe40000010000 */
[----:B-1----:R-:W-:Y:S01]  /*9520*/  HMMA.16816.F32.BF16 R68, R4, R8, R68 ;  /* 0x000000080444723c */ /* 0x002fe20000041844 */
[----:B---3--:R-:W1:Y:S01]  /*9530*/  LDSM.16.MT88.4 R12, [R132+0x4c00] ;  /* 0x004c0000840c783b */ /* 0x008e620000004200 */
[----:B------:R-:W-:Y:S02]  /*9540*/  FADD.FTZ R86, R86, R59 ;  /* 0x0000003b56567221 */ /* 0x000fe40000010000 */
[----:B------:R-:W-:Y:S02]  /*9550*/  FADD.FTZ R50, R37, R50 ;  /* 0x0000003225327221 */ /* 0x000fe40000010000 */
[----:B------:R-:W-:-:S02]  /*9560*/  FADD.FTZ R29, R57, R86 ;  /* 0x00000056391d7221 */ /* 0x000fc40000010000 */
[----:B------:R-:W-:Y:S01]  /*9570*/  HMMA.16816.F32.BF16 R72, R4, R10, R72 ;  /* 0x0000000a0448723c */ /* 0x000fe20000041848 */
[----:B------:R-:W3:Y:S01]  /*9580*/  LDSM.16.MT88.4 R8, [R131+0x4c00] ;  /* 0x004c00008308783b */ /* 0x000ee20000004200 */
[----:B------:R-:W-:Y:S02]  /*9590*/  FADD.FTZ R29, R64, R29 ;  /* 0x0000001d401d7221 */ /* 0x000fe40000010000 */
[----:B------:R-:W-:Y:S02]  /*95a0*/  FFMA.FTZ R60, R23, c[0x0][0x23c], -R60 ;  /* 0x00008f00173c7a23 */ /* 0x000fe4000001083c */
[----:B------:R-:W-:Y:S02]  /*95b0*/  FADD.FTZ R84, R84, R29 ;  /* 0x0000001d54547221 */ /* 0x000fe40000010000 */
[----:B------:R-:W-:Y:S02]  /*95c0*/  FADD.FTZ R91, R91, R50 ;  /* 0x000000325b5b7221 */ /* 0x000fe40000010000 */
[----:B------:R-:W-:-:S02]  /*95d0*/  FADD.FTZ R89, R89, R84 ;  /* 0x0000005459597221 */ /* 0x000fc40000010000 */
[----:B------:R-:W-:Y:S02]  /*95e0*/  FFMA.FTZ R23, R26, c[0x0][0x23c], -R21 ;  /* 0x00008f001a177a23 */ /* 0x000fe40000010815 */
[----:B------:R-:W-:Y:S01]  /*95f0*/  FADD.FTZ R46, R46, R89 ;  /* 0x000000592e2e7221 */ /* 0x000fe20000010000 */
[C---:B--2---:R-:W-:Y:S01]  /*9600*/  HMMA.16816.F32.BF16 R76, R4.reuse, R16, R76 ;  /* 0x00000010044c723c */ /* 0x044fe2000004184c */
[----:B------:R-:W-:Y:S01]  /*9610*/  FFMA.FTZ R21, R20, c[0x0][0x23c], -R21 ;  /* 0x00008f0014157a23 */ /* 0x000fe20000010815 */
[----:B------:R-:W2:Y:S01]  /*9620*/  MUFU.EX2 R26, R60 ;  /* 0x0000003c001a7308 */ /* 0x000ea20000000800 */
        /* <DEDUP_REMOVED lines=10> */
[----:B------:R-:W-:Y:S01]  /*96d0*/  FADD.FTZ R48, R48, R35 ;  /* 0x0000002330307221 */ /* 0x000fe20000010000 */
[----:B------:R-:W5:Y:S01]  /*96e0*/  MUFU.EX2 R21, R21 ;  /* 0x0000001500157308 */ /* 0x000f620000000800 */
[----:B------:R-:W-:Y:S01]  /*96f0*/  FADD.FTZ R34, R43, R34 ;  /* 0x000000222b227221 */ /* 0x000fe20000010000 */
[----:B--2---:R-:W-:Y:S01]  /*9700*/  F2FP.BF16.PACK_AB R6, R26, R3 ;  /* 0x000000031a06723e */ /* 0x004fe200000010ff */
[----:B------:R-:W-:Y:S02]  /*9710*/  FADD.FTZ R48, R25, R48 ;  /* 0x0000003019307221 */ /* 0x000fe40000010000 */
[----:B------:R-:W-:-:S02]  /*9720*/  FADD.FTZ R61, R61, R34 ;  /* 0x000000223d3d7221 */ /* 0x000fc40000010000 */
[----:B------:R-:W-:Y:S01]  /*9730*/  FADD.FTZ R51, R51, R48 ;  /* 0x0000003033337221 */ /* 0x000fe20000010000 */
[----:B----4-:R-:W-:Y:S01]  /*9740*/  F2FP.BF16.PACK_AB R5, R24, R23 ;  /* 0x000000171805723e */ /* 0x010fe200000010ff */
[----:B------:R-:W-:Y:S02]  /*9750*/  FADD.FTZ R61, R28, R61 ;  /* 0x0000003d1c3d7221 */ /* 0x000fe40000010000 */
[----:B------:R-:W-:Y:S02]  /*9760*/  FADD.FTZ R58, R58, R51 ;  /* 0x000000333a3a7221 */ /* 0x000fe40000010000 */
[----:B------:R-:W-:Y:S02]  /*9770*/  FADD.FTZ R30, R30, R61 ;  /* 0x0000003d1e1e7221 */ /* 0x000fe40000010000 */
[----:B------:R-:W-:Y:S01]  /*9780*/  FADD.FTZ R3, R3, R58 ;  /* 0x0000003a03037221 */ /* 0x000fe20000010000 */
[----:B-----5:R-:W-:Y:S01]  /*9790*/  F2FP.BF16.PACK_AB R7, R21, R22 ;  /* 0x000000161507723e */ /* 0x020fe200000010ff */
[----:B------:R-:W-:-:S02]  /*97a0*/  FADD.FTZ R30, R27, R30 ;  /* 0x0000001e1b1e7221 */ /* 0x000fc40000010000 */
[----:B------:R-:W-:Y:S02]  /*97b0*/  FADD.FTZ R151, R26, R3 ;  /* 0x000000031a977221 */ /* 0x000fe40000010000 */
[----:B------:R-:W-:Y:S02]  /*97c0*/  FADD.FTZ R23, R23, R30 ;  /* 0x0000001e17177221 */ /* 0x000fe40000010000 */
[----:B-1----:R-:W-:Y:S02]  /*97d0*/  HMMA.16816.F32.BF16 R68, R4, R12, R68 ;  /* 0x0000000c0444723c */ /* 0x002fe40000041844 */
[----:B------:R-:W-:-:S04]  /*97e0*/  FADD.FTZ R23, R24, R23 ;  /* 0x0000001718177221 */ /* 0x000fc80000010000 */
[----:B------:R-:W-:Y:S02]  /*97f0*/  FADD.FTZ R22, R22, R23 ;  /* 0x0000001716167221 */ /* 0x000fe40000010000 */
[----:B------:R-:W-:Y:S02]  /*9800*/  HMMA.16816.F32.BF16 R72, R4, R14, R72 ;  /* 0x0000000e0448723c */ /* 0x000fe40000041848 */
[----:B------:R-:W-:-:S06]  /*9810*/  FADD.FTZ R152, R21, R22 ;  /* 0x0000001615987221 */ /* 0x000fcc0000010000 */
[C---:B---3--:R-:W-:Y:S08]  /*9820*/  HMMA.16816.F32.BF16 R76, R4.reuse, R8, R76 ;  /* 0x00000008044c723c */ /* 0x048ff0000004184c */
        /* <DEDUP_REMOVED lines=64> */
.L_x_4389:
[----:B------:R-:W-:-:S05]  /*9c30*/  IMAD.MOV.U32 R8, RZ, RZ, c[0x0][0x1a0] ;  /* 0x00006800ff087624 */ /* 0x000fca00078e00ff */
[----:B------:R-:W-:-:S04]  /*9c40*/  LEA R8, -R8, RZ, 0x7 ;  /* 0x000000ff08087211 */ /* 0x000fc800078e39ff */
[----:B------:R-:W-:Y:S02]  /*9c50*/  SHF.R.S32.HI R4, RZ, 0x1f, R8 ;  /* 0x0000001fff047819 */ /* 0x000fe40000011408 */
.L_x_4390:
[----:B------:R-:W-:Y:S01]  /*9c60*/  ULDC.64 UR4, c[0x0][0x1a0] ;  /* 0x0000680000047ab9 */ /* 0x000fe20000000a00 */
[----:B------:R-:W-:Y:S01]  /*9c70*/  LEA R140, P0, R8, R140, 0x1 ;  /* 0x0000008c088c7211 */ /* 0x000fe200078008ff */
[----:B------:R-:W-:Y:S01]  /*9c80*/  USHF.L.U32 UR9, UR4, 0x6, URZ ;  /* 0x0000000604097899 */ /* 0x000fe2000800063f */
[----:B------:R-:W-:Y:S01]  /*9c90*/  IMAD.SHL.U32 R111, R146, 0x80, RZ ;  /* 0x00000080926f7824 */ /* 0x000fe200078e00ff */
[----:B------:R-:W-:Y:S01]  /*9ca0*/  UMOV UR8, 0x6 ;  /* 0x0000000600087882 */ /* 0x000fe20000000000 */
[----:B------:R-:W-:Y:S01]  /*9cb0*/  LEA.HI.X R141, R8, R141, R4, 0x1, P0 ;  /* 0x0000008d088d7211 */ /* 0x000fe200000f0c04 */
[----:B------:R-:W-:Y:S02]  /*9cc0*/  USHF.L.U64.HI UR5, UR4, UR8, UR5 ;  /* 0x0000000804057299 */ /* 0x000fe40008010205 */
[----:B------:R-:W-:Y:S02]  /*9cd0*/  IADD3 R12, P0, R140, UR9, RZ ;  /* 0x000000098c0c7c10 */ /* 0x000fe4000ff1e0ff */
[----:B------:R-:W-:Y:S01]  /*9ce0*/  @!PT LDS RZ, [RZ] ;  /* 0x00000000fffff984 */ /* 0x000fe20000000800 */
[----:B------:R-:W-:Y:S01]  /*9cf0*/  @!PT LDS RZ, [RZ] ;  /* 0x00000000fffff984 */ /* 0x000fe20000000800 */
[----:B------:R-:W-:Y:S01]  /*9d00*/  @!PT LDS RZ, [RZ] ;  /* 0x00000000fffff984 */ /* 0x000fe20000000800 */
[----:B------:R1:W-:Y:S01]  /*9d10*/  LDGSTS.E.BYPASS.LTC128B.128 [R147+0x3000], [R140.64] ;  /* 0x030000008c937fae */ /* 0x0003e2000b901d46 */
[----:B------:R-:W-:-:S02]  /*9d20*/  LOP3.LUT R120, R111, R54, RZ, 0xfc, !PT ;  /* 0x000000366f787212 */ /* 0x000fc400078efcff */
[----:B------:R-:W-:Y:S02]  /*9d30*/  IADD3.X R13, R141, UR5, RZ, P0, !PT ;  /* 0x000000058d0d7c10 */ /* 0x000fe400087fe4ff */
[----:B------:R-:W-:Y:S02]  /*9d40*/  IADD3 R10, P0, R12, UR9, RZ ;  /* 0x000000090c0a7c10 */ /* 0x000fe4000ff1e0ff */
[----:B------:R-:W-:Y:S01]  /*9d50*/  ISETP.GE.AND P4, PT, R120, R55, PT ;  /* 0x000000377800720c */ /* 0x000fe20003f86270 */
[----:B------:R2:W-:Y:S01]  /*9d60*/  LDGSTS.E.BYPASS.LTC128B.128 [R147+0x3800], [R12.64] ;  /* 0x038000000c937fae */ /* 0x0005e2000b901d46 */
[----:B------:R-:W-:Y:S02]  /*9d70*/  IADD3.X R11, R13, UR5, RZ, P0, !PT ;  /* 0x000000050d0b7c10 */ /* 0x000fe400087fe4ff */
[----:B------:R-:W-:-:S03]  /*9d80*/  IADD3 R8, P0, R10, UR9, RZ ;  /* 0x000000090a087c10 */ /* 0x000fc6000ff1e0ff */
[----:B------:R3:W-:Y:S01]  /*9d90*/  LDGSTS.E.BYPASS.LTC128B.128 [R147+0x4000], [R10.64] ;  /* 0x040000000a937fae */ /* 0x0007e2000b901d46 */
[----:B------:R-:W-:Y:S02]  /*9da0*/  IADD3.X R9, R11, UR5, RZ, P0, !PT ;  /* 0x000000050b097c10 */ /* 0x000fe400087fe4ff */
[----:B------:R-:W-:Y:S02]  /*9db0*/  ISETP.GE.AND P0, PT, R52, 0x3, PT ;  /* 0x000000033400780c */ /* 0x000fe40003f06270 */
[----:B------:R-:W-:Y:S01]  /*9dc0*/  LOP3.LUT R52, R111, 0x8, R54, 0xfe, !PT ;  /* 0x000000086f347812 */ /* 0x000fe200078efe36 */
[----:B------:R3:W-:Y:S03]  /*9dd0*/  LDGSTS.E.BYPASS.LTC128B.128 [R147+0x4800], [R8.64] ;  /* 0x0480000008937fae */ /* 0x0007e6000b901d46 */
[C---:B------:R-:W-:Y:S01]  /*9de0*/  ISETP.GE.AND P6, PT, R52.reuse, R55, PT ;  /* 0x000000373400720c */ /* 0x040fe20003fc6270 */
[----:B------:R-:W-:Y:S01]  /*9df0*/  LDSM.16.M88.4 R92, [R136] ;  /* 0x00000000885c783b */ /* 0x000fe20000000200 */
[----:B------:R-:W-:-:S02]  /*9e00*/  ISETP.GE.AND P5, PT, R52, R53, PT ;  /* 0x000000353400720c */ /* 0x000fc40003fa6270 */
[----:B------:R-:W-:Y:S01]  /*9e10*/  IADD3 R52, R120, 0x1, RZ ;  /* 0x0000000178347810 */ /* 0x000fe20007ffe0ff */
[----:B------:R-:W4:Y:S03]  /*9e20*/  LDSM.16.M88.4 R36, [R134+0x1000] ;  /* 0x001000008624783b */ /* 0x000f260000000200 */
[C---:B------:R-:W-:Y:S01]  /*9e30*/  ISETP.GE.AND P2, PT, R52.reuse, R55, PT ;  /* 0x000000373400720c */ /* 0x040fe20003f46270 */
[----:B------:R-:W-:Y:S01]  /*9e40*/  LDSM.16.M88.4 R88, [R135] ;  /* 0x000000008758783b */ /* 0x000fe20000000200 */
[----:B------:R-:W-:-:S03]  /*9e50*/  ISETP.GE.AND P3, PT, R52, R53, PT ;  /* 0x000000353400720c */ /* 0x000fc60003f66270 */
[----:B------:R-:W-:Y:S04]  /*9e60*/  LDSM.16.M88.4 R4, [R133] ;  /* 0x000000008504783b */ /* 0x000fe80000000200 */
[----:B------:R-:W5:Y:S04]  /*9e70*/  LDSM.16.M88.4 R20, [R134+0x1800] ;  /* 0x001800008614783b */ /* 0x000f680000000200 */
[----:B------:R-:W1:Y:S04]  /*9e80*/  LDSM.16.M88.4 R28, [R134+0x1400] ;  /* 0x00140000861c783b */ /* 0x000e680000000200 */
[----:B--2---:R-:W2:Y:S04]  /*9e90*/  LDSM.16.M88.4 R12, [R134+0x1c00] ;  /* 0x001c0000860c783b */ /* 0x004ea80000000200 */
[----:B---3--:R-:W3:Y:S04]  /*9ea0*/  LDSM.16.M88.4 R8, [R129] ;  /* 0x000000008108783b */ /* 0x008ee80000000200 */
[----:B------:R-:W-:Y:S04]  /*9eb0*/  LDSM.16.M88.4 R64, [R130] ;  /* 0x000000008240783b */ /* 0x000fe80000000200 */
[----:B------:R-:W-:Y:S04]  /*9ec0*/  LDSM.16.M88.4 R60, [R128] ;  /* 0x00000000803c783b */ /* 0x000fe80000000200 */
[----:B------:R-:W-:Y:S01]  /*9ed0*/  LDSM.16.M88.4 R56, [R134+0x2400] ;  /* 0x002400008638783b */ /* 0x000fe20000000200 */
[C---:B----4-:R-:W-:Y:S03]  /*9ee0*/  HMMA.16816.F32.BF16 R40, R92.reuse, R36, RZ ;  /* 0x000000245c28723c */ /* 0x050fe600000418ff */
[----:B------:R-:W-:Y:S04]  /*9ef0*/  LDSM.16.M88.4 R48, [R127] ;  /* 0x000000007f30783b */ /* 0x000fe80000000200 */
[----:B------:R-:W-:Y:S01]  /*9f00*/  LDSM.16.M88.4 R44, [R134+0x2800] ;  /* 0x00280000862c783b */ /* 0x000fe20000000200 */
[C---:B------:R-:W-:Y:S03]  /*9f10*/  HMMA.16816.F32.BF16 R36, R92.reuse, R38, RZ ;  /* 0x000000265c24723c */ /* 0x040fe600000418ff */
[----:B------:R-:W-:Y:S04]  /*9f20*/  LDSM.16.M88.4 R84, [R126] ;  /* 0x000000007e54783b */ /* 0x000fe80000000200 */
[----:B------:R-:W0:Y:S01]  /*9f30*/  LDGDEPBAR ;  /* 0x00000000000079af */ /* 0x000e220000000000 */
[----:B-----5:R-:W-:Y:S08]  /*9f40*/  HMMA.16816.F32.BF16 R24, R92, R20, RZ ;  /* 0x000000145c18723c */ /* 0x020ff000000418ff */
[C---:B------:R-:W-:Y:S08]  /*9f50*/  HMMA.16816.F32.BF16 R40, R88.reuse, R4, R40 ;  /* 0x000000045828723c */ /* 0x040ff00000041828 */
[----:B------:R-:W-:Y:S01]  /*9f60*/  HMMA.16816.F32.BF16 R36, R88, R6, R36 ;  /* 0x000000065824723c */ /* 0x000fe20000041824 */
[----:B------:R-:W4:Y:S07]  /*9f70*/  LDSM.16.M88.4 R4, [R134+0x2000] ;  /* 0x002000008604783b */ /* 0x000f2e0000000200 */
[C---:B------:R-:W-:Y:S08]  /*9f80*/  HMMA.16816.F32.BF16 R20, R92.reuse, R22, RZ ;  /* 0x000000165c14723c */ /* 0x040ff000000418ff */
[----:B-1----:R-:W-:Y:S01]  /*9f90*/  HMMA.16816.F32.BF16 R32, R92, R28, RZ ;  /* 0x0000001c5c20723c */ /* 0x002fe200000418ff */
[----:B------:R-:W-:-:S02]  /*9fa0*/  FSEL R118, R40, -INF , !P4 ;  /* 0xff80000028767808 */ /* 0x000fc40006000000 */
[C---:B------:R-:W-:Y:S02]  /*9fb0*/  ISETP.GE.AND P4, PT, R120.reuse, R53, PT ;  /* 0x000000357800720c */ /* 0x040fe40003f86270 */
[----:B------:R-:W-:Y:S02]  /*9fc0*/  IADD3 R40, R120, 0x9, RZ ;  /* 0x0000000978287810 */ /* 0x000fe40007ffe0ff */
[----:B------:R-:W-:Y:S01]  /*9fd0*/  FSEL R109, R42, -INF , !P4 ;  /* 0xff8000002a6d7808 */ /* 0x000fe20006000000 */
[----:B------:R-:W-:Y:S01]  /*9fe0*/  HMMA.16816.F32.BF16 R28, R92, R30, RZ ;  /* 0x0000001e5c1c723c */ /* 0x000fe200000418ff */
[----:B------:R-:W-:Y:S02]  /*9ff0*/  FSEL R110, R41, -INF , !P2 ;  /* 0xff800000296e7808 */ /* 0x000fe40005000000 */
[C---:B------:R-:W-:Y:S02]  /*a000*/  ISETP.GE.AND P4, PT, R40.reuse, R55, PT ;  /* 0x000000372800720c */ /* 0x040fe40003f86270 */
[----:B------:R-:W-:-:S02]  /*a010*/  ISETP.GE.AND P2, PT, R40, R53, PT ;  /* 0x000000352800720c */ /* 0x000fc40003f46270 */
[----:B------:R-:W-:Y:S01]  /*a020*/  IADD3 R40, R120, 0x11, RZ ;  /* 0x0000001178287810 */ /* 0x000fe20007ffe0ff */
[C---:B--2---:R-:W-:Y:S01]  /*a030*/  HMMA.16816.F32.BF16 R16, R92.reuse, R12, RZ ;  /* 0x0000000c5c10723c */ /* 0x044fe200000418ff */
[----:B------:R-:W-:Y:S02]  /*a040*/  FSEL R117, R43, -INF , !P3 ;  /* 0xff8000002b757808 */ /* 0x000fe40005800000 */
[----:B------:R-:W-:Y:S02]  /*a050*/  FSEL R116, R37, -INF , !P4 ;  /* 0xff80000025747808 */ /* 0x000fe40006000000 */
[C---:B------:R-:W-:Y:S02]  /*a060*/  ISETP.GE.AND P3, PT, R40.reuse, R55, PT ;  /* 0x000000372800720c */ /* 0x040fe40003f66270 */
[----:B------:R-:W-:Y:S01]  /*a070*/  ISETP.GE.AND P4, PT, R40, R53, PT ;  /* 0x000000352800720c */ /* 0x000fe20003f86270 */
[----:B------:R-:W-:Y:S01]  /*a080*/  HMMA.16816.F32.BF16 R12, R92, R14, RZ ;  /* 0x0000000e5c0c723c */ /* 0x000fe200000418ff */
[----:B------:R-:W-:-:S02]  /*a090*/  IADD3 R40, R120, 0x19, RZ ;  /* 0x0000001978287810 */ /* 0x000fc40007ffe0ff */
[----:B------:R-:W-:Y:S02]  /*a0a0*/  FSEL R115, R39, -INF , !P2 ;  /* 0xff80000027737808 */ /* 0x000fe40005000000 */
[----:B------:R-:W-:Y:S02]  /*a0b0*/  ISETP.GE.AND P2, PT, R40, R55, PT ;  /* 0x000000372800720c */ /* 0x000fe40003f46270 */
[----:B------:R-:W-:Y:S01]  /*a0c0*/  FSEL R122, R36, -INF , !P6 ;  /* 0xff800000247a7808 */ /* 0x000fe20007000000 */
[----:B---3--:R-:W-:Y:S01]  /*a0d0*/  HMMA.16816.F32.BF16 R24, R88, R8, R24 ;  /* 0x000000085818723c */ /* 0x008fe20000041818 */
[----:B------:R-:W-:-:S07]  /*a0e0*/  LOP3.LUT R36, R111, 0x20, R54, 0xfe, !PT ;  /* 0x000000206f247812 */ /* 0x000fce00078efe36 */
[----:B------:R-:W-:Y:S08]  /*a0f0*/  HMMA.16816.F32.BF16 R20, R88, R10, R20 ;  /* 0x0000000a5814723c */ /* 0x000ff00000041814 */
[C---:B----4-:R-:W-:Y:S08]  /*a100*/  HMMA.16816.F32.BF16 R8, R92.reuse, R4, RZ ;  /* 0x000000045c08723c */ /* 0x050ff000000418ff */
[----:B------:R-:W-:Y:S08]  /*a110*/  HMMA.16816.F32.BF16 R4, R92, R6, RZ ;  /* 0x000000065c04723c */ /* 0x000ff000000418ff */
[C---:B------:R-:W-:Y:S08]  /*a120*/  HMMA.16816.F32.BF16 R32, R88.reuse, R64, R32 ;  /* 0x000000405820723c */ /* 0x040ff00000041820 */
[C---:B------:R-:W-:Y:S01]  /*a130*/  HMMA.16816.F32.BF16 R28, R88.reuse, R66, R28 ;  /* 0x00000042581c723c */ /* 0x040fe2000004181c */
[----:B------:R-:W1:Y:S07]  /*a140*/  LDSM.16.M88.4 R64, [R125] ;  /* 0x000000007d40783b */ /* 0x000e6e0000000200 */
[C---:B------:R-:W-:Y:S08]  /*a150*/  HMMA.16816.F32.BF16 R16, R88.reuse, R60, R16 ;  /* 0x0000003c5810723c */ /* 0x040ff00000041810 */
[----:B------:R-:W-:Y:S01]  /*a160*/  HMMA.16816.F32.BF16 R12, R88, R62, R12 ;  /* 0x0000003e580c723c */ /* 0x000fe2000004180c */
[----:B------:R-:W-:-:S02]  /*a170*/  FSEL R106, R33, -INF , !P3 ;  /* 0xff800000216a7808 */ /* 0x000fc40005800000 */
[----:B------:R-:W-:Y:S02]  /*a180*/  ISETP.GE.AND P3, PT, R40, R53, PT ;  /* 0x000000352800720c */ /* 0x000fe40003f66270 */
[----:B------:R-:W-:Y:S02]  /*a190*/  IADD3 R40, R120, 0x21, RZ ;  /* 0x0000002178287810 */ /* 0x000fe40007ffe0ff */
[----:B------:R-:W-:Y:S01]  /*a1a0*/  FSEL R105, R35, -INF , !P4 ;  /* 0xff80000023697808 */ /* 0x000fe20006000000 */
[----:B------:R-:W-:Y:S01]  /*a1b0*/  HMMA.16816.F32.BF16 R60, R92, R56, RZ ;  /* 0x000000385c3c723c */ /* 0x000fe200000418ff */
[----:B------:R-:W-:Y:S02]  /*a1c0*/  FSEL R108, R29, -INF , !P2 ;  /* 0xff8000001d6c7808 */ /* 0x000fe40005000000 */
[C---:B------:R-:W-:Y:S02]  /*a1d0*/  ISETP.GE.AND P4, PT, R40.reuse, R55, PT ;  /* 0x000000372800720c */ /* 0x040fe40003f86270 */
[----:B------:R-:W-:-:S02]  /*a1e0*/  ISETP.GE.AND P2, PT, R40, R53, PT ;  /* 0x000000352800720c */ /* 0x000fc40003f46270 */
[----:B------:R-:W-:Y:S01]  /*a1f0*/  IADD3 R40, R120, 0x29, RZ ;  /* 0x0000002978287810 */ /* 0x000fe20007ffe0ff */
[C---:B------:R-:W-:Y:S01]  /*a200*/  HMMA.16816.F32.BF16 R8, R88.reuse, R48, R8 ;  /* 0x000000305808723c */ /* 0x040fe20000041808 */
        /* <DEDUP_REMOVED lines=8> */
[C---:B------:R-:W-:Y:S01]  /*a290*/  ISETP.GE.AND P2, PT, R40.reuse, R55, PT ;  /* 0x000000372800720c */ /* 0x040fe20003f46270 */
[----:B------:R-:W-:Y:S01]  /*a2a0*/  HMMA.16816.F32.BF16 R48, R92, R44, RZ ;  /* 0x0000002c5c30723c */ /* 0x000fe200000418ff */
[----:B------:R-:W-:Y:S02]  /*a2b0*/  ISETP.GE.AND P3, PT, R40, R53, PT ;  /* 0x000000352800720c */ /* 0x000fe40003f66270 */
[----:B------:R-:W-:Y:S02]  /*a2c0*/  IADD3 R40, R120, 0x39, RZ ;  /* 0x0000003978287810 */ /* 0x000fe40007ffe0ff */
[----:B------:R-:W-:-:S02]  /*a2d0*/  FSEL R29, R23, -INF , !P4 ;  /* 0xff800000171d7808 */ /* 0x000fc40006000000 */
[C---:B------:R-:W-:Y:S01]  /*a2e0*/  ISETP.GE.AND P4, PT, R40.reuse, R55, PT ;  /* 0x000000372800720c */ /* 0x040fe20003f86270 */
[C---:B------:R-:W-:Y:S08]  /*a2f0*/  HMMA.16816.F32.BF16 R44, R92.reuse, R46, RZ ;  /* 0x0000002e5c2c723c */ /* 0x040ff000000418ff */
[----:B------:R-:W-:Y:S08]  /*a300*/  HMMA.16816.F32.BF16 R56, R92, R58, RZ ;  /* 0x0000003a5c38723c */ /* 0x000ff000000418ff */
[C---:B------:R-:W-:Y:S07]  /*a310*/  HMMA.16816.F32.BF16 R60, R88.reuse, R84, R60 ;  /* 0x00000054583c723c */ /* 0x040fee000004183c */
[----:B------:R-:W-:Y:S01]  /*a320*/  FSEL R84, R13, -INF , !P4 ;  /* 0xff8000000d547808 */ /* 0x000fe20006000000 */
[C---:B-1----:R-:W-:Y:S07]  /*a330*/  HMMA.16816.F32.BF16 R44, R88.reuse, R66, R44 ;  /* 0x00000042582c723c */ /* 0x042fee000004182c */
        /* <DEDUP_REMOVED lines=16> */
[C---:B------:R-:W-:Y:S02]  /*a440*/  ISETP.GE.AND P4, PT, R40.reuse, R55, PT ;  /* 0x000000372800720c */ /* 0x040fe40003f86270 */
        /* <DEDUP_REMOVED lines=10> */
[----:B------:R-:W-:-:S02]  /*a4f0*/  ISETP.GE.AND P2, PT, R40, R55, PT ;  /* 0x000000372800720c */ /* 0x000fc40003f46270 */
[----:B------:R-:W-:Y:S02]  /*a500*/  ISETP.GE.AND P3, PT, R40, R53, PT ;  /* 0x000000352800720c */ /* 0x000fe40003f66270 */
[----:B------:R-:W-:Y:S02]  /*a510*/  FSEL R37, R59, -INF , !P4 ;  /* 0xff8000003b257808 */ /* 0x000fe40006000000 */
[----:B------:R-:W-:Y:S02]  /*a520*/  LOP3.LUT R40, R111, 0x10, R54, 0xfe, !PT ;  /* 0x000000106f287812 */ /* 0x000fe400078efe36 */
[----:B------:R-:W-:Y:S02]  /*a530*/  ISETP.GE.AND P4, PT, R86, R55, PT ;  /* 0x000000375600720c */ /* 0x000fe40003f86270 */
[----:B------:R-:W-:Y:S02]  /*a540*/  FSEL R57, R49, -INF , !P2 ;  /* 0xff80000031397808 */ /* 0x000fe40005000000 */
[----:B------:R-:W-:-:S02]  /*a550*/  FSEL R33, R51, -INF , !P3 ;  /* 0xff80000033217808 */ /* 0x000fc40005800000 */
[C---:B------:R-:W-:Y:S02]  /*a560*/  ISETP.GE.AND P2, PT, R40.reuse, R55, PT ;  /* 0x000000372800720c */ /* 0x040fe40003f46270 */
[-C--:B------:R-:W-:Y:S02]  /*a570*/  ISETP.GE.AND P3, PT, R40, R53.reuse, PT ;  /* 0x000000352800720c */ /* 0x080fe40003f66270 */
[----:B------:R-:W-:Y:S02]  /*a580*/  FSEL R40, R45, -INF , !P4 ;  /* 0xff8000002d287808 */ /* 0x000fe40006000000 */
[----:B------:R-:W-:Y:S02]  /*a590*/  ISETP.GE.AND P4, PT, R86, R53, PT ;  /* 0x000000355600720c */ /* 0x000fe40003f86270 */
[----:B------:R-:W-:Y:S02]  /*a5a0*/  LOP3.LUT R86, R111, 0x18, R54, 0xfe, !PT ;  /* 0x000000186f567812 */ /* 0x000fe400078efe36 */
[----:B------:R-:W-:-:S02]  /*a5b0*/  FSEL R3, R47, -INF , !P4 ;  /* 0xff8000002f037808 */ /* 0x000fc40006000000 */
[----:B------:R-:W-:Y:S02]  /*a5c0*/  ISETP.GE.AND P4, PT, R86, R55, PT ;  /* 0x000000375600720c */ /* 0x000fe40003f86270 */
[----:B------:R-:W-:Y:S02]  /*a5d0*/  FSEL R114, R32, -INF , !P2 ;  /* 0xff80000020727808 */ /* 0x000fe40005000000 */
[----:B------:R-:W-:Y:S02]  /*a5e0*/  LOP3.LUT R32, R111, 0x28, R54, 0xfe, !PT ;  /* 0x000000286f207812 */ /* 0x000fe400078efe36 */
[----:B------:R-:W-:Y:S02]  /*a5f0*/  FSEL R17, R38, -INF , !P5 ;  /* 0xff80000026117808 */ /* 0x000fe40006800000 */
[----:B------:R-:W-:Y:S02]  /*a600*/  FSEL R25, R34, -INF , !P3 ;  /* 0xff80000022197808 */ /* 0x000fe40005800000 */
[----:B------:R-:W-:-:S02]  /*a610*/  FSEL R112, R28, -INF , !P4 ;  /* 0xff8000001c707808 */ /* 0x000fc40006000000 */
[----:B------:R-:W-:Y:S02]  /*a620*/  ISETP.GE.AND P6, PT, R86, R53, PT ;  /* 0x000000355600720c */ /* 0x000fe40003fc6270 */
        /* <DEDUP_REMOVED lines=10> */
[----:B------:R-:W-:-:S02]  /*a6d0*/  ISETP.GE.AND P5, PT, R32, R53, PT ;  /* 0x000000352000720c */ /* 0x000fc40003fa6270 */
[----:B------:R-:W-:Y:S02]  /*a6e0*/  ISETP.GE.AND P2, PT, R24, R55, PT ;  /* 0x000000371800720c */ /* 0x000fe40003f46270 */
[----:B------:R-:W-:Y:S02]  /*a6f0*/  FSEL R102, R16, -INF , !P6 ;  /* 0xff80000010667808 */ /* 0x000fe40007000000 */
[----:B------:R-:W-:Y:S02]  /*a700*/  FSEL R30, R20, -INF , !P3 ;  /* 0xff800000141e7808 */ /* 0x000fe40005800000 */
[C-C-:B------:R-:W-:Y:S02]  /*a710*/  LOP3.LUT R16, R111.reuse, 0x48, R54.reuse, 0xfe, !PT ;  /* 0x000000486f107812 */ /* 0x140fe400078efe36 */
[----:B------:R-:W-:Y:S02]  /*a720*/  LOP3.LUT R20, R111, 0x40, R54, 0xfe, !PT ;  /* 0x000000406f147812 */ /* 0x000fe400078efe36 */
[----:B------:R-:W-:-:S02]  /*a730*/  ISETP.GE.AND P3, PT, R24, R53, PT ;  /* 0x000000351800720c */ /* 0x000fc40003f66270 */
[----:B------:R-:W-:Y:S02]  /*a740*/  FSEL R99, R18, -INF , !P5 ;  /* 0xff80000012637808 */ /* 0x000fe40006800000 */
[----:B------:R-:W-:Y:S02]  /*a750*/  FSEL R104, R12, -INF , !P2 ;  /* 0xff8000000c687808 */ /* 0x000fe40005000000 */
[----:B------:R-:W-:Y:S02]  /*a760*/  FSEL R107, R22, -INF , !P4 ;  /* 0xff800000166b7808 */ /* 0x000fe40006000000 */
[-C--:B------:R-:W-:Y:S02]  /*a770*/  ISETP.GE.AND P5, PT, R16, R55.reuse, PT ;  /* 0x000000371000720c */ /* 0x080fe40003fa6270 */
[----:B------:R-:W-:Y:S02]  /*a780*/  LOP3.LUT R12, R111, 0x50, R54, 0xfe, !PT ;  /* 0x000000506f0c7812 */ /* 0x000fe400078efe36 */
[----:B------:R-:W-:-:S02]  /*a790*/  ISETP.GE.AND P4, PT, R20, R55, PT ;  /* 0x000000371400720c */ /* 0x000fc40003f86270 */
[----:B------:R-:W-:Y:S02]  /*a7a0*/  FSEL R97, R14, -INF , !P3 ;  /* 0xff8000000e617808 */ /* 0x000fe40005800000 */
[----:B------:R-:W-:Y:S02]  /*a7b0*/  ISETP.GE.AND P2, PT, R16, R53, PT ;  /* 0x000000351000720c */ /* 0x000fe40003f46270 */
[----:B------:R-:W-:Y:S02]  /*a7c0*/  ISETP.GE.AND P3, PT, R12, R55, PT ;  /* 0x000000370c00720c */ /* 0x000fe40003f66270 */
[----:B------:R-:W-:Y:S02]  /*a7d0*/  FSEL R86, R4, -INF , !P5 ;  /* 0xff80000004567808 */ /* 0x000fe40006800000 */
        /* <DEDUP_REMOVED lines=8> */
[-C--:B------:R-:W-:Y:S02]  /*a860*/  ISETP.GE.AND P3, PT, R4, R53.reuse, PT ;  /* 0x000000350400720c */ /* 0x080fe40003f66270 */
[----:B------:R-:W-:Y:S02]  /*a870*/  ISETP.GE.AND P4, PT, R12, R53, PT ;  /* 0x000000350c00720c */ /* 0x000fe40003f86270 */
[----:B------:R-:W-:Y:S02]  /*a880*/  ISETP.GE.AND P6, PT, R8, R55, PT ;  /* 0x000000370800720c */ /* 0x000fe40003fc6270 */
[----:B------:R-:W-:Y:S02]  /*a890*/  LOP3.LUT R4, R111, 0x68, R54, 0xfe, !PT ;  /* 0x000000686f047812 */ /* 0x000fe400078efe36 */
[----:B------:R-:W-:Y:S02]  /*a8a0*/  FSEL R59, R62, -INF , !P4 ;  /* 0xff8000003e3b7808 */ /* 0x000fe40006000000 */
[----:B------:R-:W-:-:S02]  /*a8b0*/  FSEL R56, R56, -INF , !P6 ;  /* 0xff80000038387808 */ /* 0x000fc40007000000 */
[C---:B------:R-:W-:Y:S02]  /*a8c0*/  ISETP.GE.AND P4, PT, R4.reuse, R55, PT ;  /* 0x000000370400720c */ /* 0x040fe40003f86270 */
[-C--:B------:R-:W-:Y:S02]  /*a8d0*/  ISETP.GE.AND P6, PT, R4, R53.reuse, PT ;  /* 0x000000350400720c */ /* 0x080fe40003fc6270 */
[----:B------:R-:W1:Y:S01]  /*a8e0*/  LDSM.16.M88.4 R4, [R134+0x2c00] ;  /* 0x002c00008604783b */ /* 0x000e620000000200 */
[----:B------:R-:W-:Y:S02]  /*a8f0*/  ISETP.GE.AND P5, PT, R8, R53, PT ;  /* 0x000000350800720c */ /* 0x000fe40003fa6270 */
[----:B------:R-:W-:Y:S02]  /*a900*/  LOP3.LUT R8, R111, 0x70, R54, 0xfe, !PT ;  /* 0x000000706f087812 */ /* 0x000fe400078efe36 */
        /* <DEDUP_REMOVED lines=9> */
[----:B------:R-:W2:Y:S01]  /*a9a0*/  LDSM.16.M88.4 R8, [R124] ;  /* 0x000000007c08783b */ /* 0x000ea20000000200 */
[----:B------:R-:W-:Y:S01]  /*a9b0*/  FSEL R45, R46, -INF , !P6 ;  /* 0xff8000002e2d7808 */ /* 0x000fe20007000000 */
[----:B------:R-:W-:-:S04]  /*a9c0*/  DEPBAR.LE SB0, 0x0 ;  /* 0x000080000000791a */ /* 0x000fc80000000000 */
[----:B------:R-:W-:Y:S01]  /*a9d0*/  IADD3 R120, R120, 0x79, RZ ;  /* 0x0000007978787810 */ /* 0x000fe20007ffe0ff */
[----:B-1----:R-:W-:Y:S07]  /*a9e0*/  HMMA.16816.F32.BF16 R12, R92, R4, RZ ;  /* 0x000000045c0c723c */ /* 0x002fee00000418ff */
[----:B------:R-:W-:Y:S01]  /*a9f0*/  LOP3.LUT R4, R111, 0x78, R54, 0xfe, !PT ;  /* 0x000000786f047812 */ /* 0x000fe200078efe36 */
[----:B------:R-:W-:Y:S03]  /*aa00*/  BAR.SYNC.DEFER_BLOCKING 0x0 ;  /* 0x0000000000007b1d */ /* 0x000fe60000010000 */
[C---:B------:R-:W-:Y:S11]  /*aa10*/  ISETP.GE.AND P6, PT, R4.reuse, R55, PT ;  /* 0x000000370400720c */ /* 0x040ff60003fc6270 */
[----:B------:R-:W-:Y:S02]  /*aa20*/  @!UPT UIADD3 URZ, URZ, URZ, URZ ;  /* 0x0000003f3f3ff290 */ /* 0x000fe4000fffe03f */
[----:B--2---:R-:W-:Y:S11]  /*aa30*/  HMMA.16816.F32.BF16 R12, R88, R8, R12 ;  /* 0x00000008580c723c */ /* 0x004ff6000004180c */
[----:B------:R-:W-:Y:S11]  /*aa40*/  @!UPT UIADD3 URZ, URZ, URZ, URZ ;  /* 0x0000003f3f3ff290 */ /* 0x000ff6000fffe03f */
[----:B------:R-:W-:Y:S02]  /*aa50*/  @!UPT UIADD3 URZ, URZ, URZ, URZ ;  /* 0x0000003f3f3ff290 */ /* 0x000fe4000fffe03f */
[----:B------:R-:W-:Y:S02]  /*aa60*/  FSEL R48, R13, -INF , !P3 ;  /* 0xff8000000d307808 */ /* 0x000fe40005800000 */
[----:B------:R-:W-:Y:S02]  /*aa70*/  ISETP.GE.AND P3, PT, R4, R53, PT ;  /* 0x000000350400720c */ /* 0x000fe40003f66270 */
[----:B------:R-:W-:Y:S01]  /*aa80*/  HMMA.16816.F32.BF16 R4, R92, R6, RZ ;  /* 0x000000065c04723c */ /* 0x000fe200000418ff */
[----:B------:R-:W-:Y:S02]  /*aa90*/  FSEL R54, R12, -INF , !P5 ;  /* 0xff8000000c367808 */ /* 0x000fe40006800000 */
[----:B------:R-:W-:Y:S02]  /*aaa0*/  FSEL R47, R14, -INF , !P2 ;  /* 0xff8000000e2f7808 */ /* 0x000fe40005000000 */
[C---:B------:R-:W-:Y:S02]  /*aab0*/  ISETP.GE.AND P5, PT, R120.reuse, R55, PT ;  /* 0x000000377800720c */ /* 0x040fe40003fa6270 */
[----:B------:R-:W-:-:S02]  /*aac0*/  ISETP.GE.AND P2, PT, R120, R53, PT ;  /* 0x000000357800720c */ /* 0x000fc40003f46270 */
[----:B------:R-:W-:Y:S11]  /*aad0*/  FSEL R41, R15, -INF , !P4 ;  /* 0xff8000000f297808 */ /* 0x000ff60006000000 */
[----:B------:R-:W-:Y:S04]  /*aae0*/  @!UPT UIADD3 URZ, URZ, URZ, URZ ;  /* 0x0000003f3f3ff290 */ /* 0x000fe8000fffe03f */
[----:B------:R-:W-:Y:S11]  /*aaf0*/  HMMA.16816.F32.BF16 R4, R88, R10, R4 ;  /* 0x0000000a5804723c */ /* 0x000ff60000041804 */
[----:B------:R-:W-:Y:S11]  /*ab00*/  @!UPT UIADD3 URZ, URZ, URZ, URZ ;  /* 0x0000003f3f3ff290 */ /* 0x000ff6000fffe03f */
[----:B------:R-:W-:Y:S02]  /*ab10*/  @!UPT UIADD3 URZ, URZ, URZ, URZ ;  /* 0x0000003f3f3ff290 */ /* 0x000fe4000fffe03f */
        /* <DEDUP_REMOVED lines=8> */
[----:B------:R-:W-:Y:S02]  /*aba0*/  IADD3 R10, R111, -0x80, RZ ;  /* 0xffffff806f0a7810 */ /* 0x000fe40007ffe0ff */
[----:B------:R-:W1:Y:S01]  /*abb0*/  I2F.RP R11, R4 ;  /* 0x00000004000b7306 */ /* 0x000e620000209400 */
[----:B------:R-:W-:-:S02]  /*abc0*/  IABS R8, R111 ;  /* 0x0000006f00087213 */ /* 0x000fc40000000000 */
        /* <DEDUP_REMOVED lines=10> */
[----:B------:R-:W-:Y:S01]  /*ac70*/  IMAD.HI.U32 R11, R9, R8, RZ ;  /* 0x00000008090b7227 */ /* 0x000fe200078e00ff */
[----:B------:R-:W-:-:S03]  /*ac80*/  ISETP.GE.AND P0, PT, R10, RZ, PT ;  /* 0x000000ff0a00720c */ /* 0x000fc60003f06270 */
        /* <DEDUP_REMOVED lines=31> */
[----:B------:R-:W-:-:S04]  /*ae80*/  IMAD.WIDE.U32 R8, R8, c[0x0][0x198], RZ ;  /* 0x0000660008087a25 */ /* 0x000fc800078e00ff */
        /* <DEDUP_REMOVED lines=8> */
.L_x_4392:
[----:B------:R-:W-:-:S05]  /*af10*/  IMAD.MOV.U32 R8, RZ, RZ, c[0x0][0x198] ;  /* 0x00006600ff087624 */ /* 0x000fca00078e00ff */
[----:B------:R-:W-:-:S04]  /*af20*/  LEA R8, -R8, RZ, 0x7 ;  /* 0x000000ff08087211 */ /* 0x000fc800078e39ff */
[----:B------:R-:W-:Y:S02]  /*af30*/  SHF.R.S32.HI R4, RZ, 0x1f, R8 ;  /* 0x0000001fff047819 */ /* 0x000fe40000011408 */
.L_x_4393:
        /* <DEDUP_REMOVED lines=21> */
.L_x_4391:
[----:B-1----:R-:W-:Y:S01]  /*b090*/  FMNMX.FTZ R5, R2, R118, !PT ;  /* 0x0000007602057209 */ /* 0x002fe20007810000 */
[----:B------:R-:W-:Y:S01]  /*b0a0*/  LDSM.16.MT88.4 R8, [R132+0x3000] ;  /* 0x003000008408783b */ /* 0x000fe20000004200 */
[----:B------:R-:W-:Y:S02]  /*b0b0*/  FMNMX.FTZ R4, R0, R109, !PT ;  /* 0x0000006d00047209 */ /* 0x000fe40007810000 */
[----:B------:R-:W-:Y:S01]  /*b0c0*/  FMNMX.FTZ R5, R110, R5, !PT ;  /* 0x000000056e057209 */ /* 0x000fe20007810000 */
[----:B------:R-:W-:Y:S01]  /*b0d0*/  LDSM.16.MT88.4 R20, [R131+0x3000] ;  /* 0x003000008314783b */ /* 0x000fe20000004200 */
        /* <DEDUP_REMOVED lines=58> */
[----:B------:R-:W-:Y:S02]  /*b480*/  FMNMX.FTZ R6, R44, R5, !PT ;  /* 0x000000052c067209 */ /* 0x000fe40007810000 */
[----:B------:R-:W-:-:S03]  /*b490*/  FMNMX.FTZ R5, R39, R4, !PT ;  /* 0x0000000427057209 */ /* 0x000fc60007810000 */
[----:B------:R-:W1:Y:S01]  /*b4a0*/  SHFL.BFLY PT, R7, R6, 0x2, 0x1f ;  /* 0x0c401f0006077f89 */ /* 0x000e6200000e0000 */
        /* <DEDUP_REMOVED lines=8> */
[C---:B------:R-:W-:Y:S01]  /*b530*/  FMUL.FTZ R53, R34.reuse, c[0x0][0x23c] ;  /* 0x00008f0022357a20 */ /* 0x040fe20000410000 */
[----:B--2---:R-:W-:Y:S02]  /*b540*/  FMNMX.FTZ R32, R5, R32, !PT ;  /* 0x0000002005207209 */ /* 0x004fe40007810000 */
[----:B------:R-:W-:Y:S02]  /*b550*/  FSEL R119, R34, RZ, P2 ;  /* 0x000000ff22777208 */ /* 0x000fe40001000000 */
[C---:B------:R-:W-:Y:S01]  /*b560*/  FSETP.NEU.FTZ.AND P0, PT, R32.reuse, -INF , PT ;  /* 0xff8000002000780b */ /* 0x040fe20003f1d000 */
[----:B------:R-:W-:Y:S01]  /*b570*/  FMUL.FTZ R38, R32, c[0x0][0x23c] ;  /* 0x00008f0020267a20 */ /* 0x000fe20000410000 */
[----:B------:R-:W-:Y:S01]  /*b580*/  FSEL R53, R53, RZ, P2 ;  /* 0x000000ff35357208 */ /* 0x000fe20001000000 */
[----:B------:R-:W-:-:S03]  /*b590*/  FADD.FTZ R119, R2, -R119 ;  /* 0x8000007702777221 */ /* 0x000fc60000010000 */
[----:B------:R-:W-:Y:S01]  /*b5a0*/  FSEL R38, R38, RZ, P0 ;  /* 0x000000ff26267208 */ /* 0x000fe20000000000 */
[--C-:B------:R-:W-:Y:S02]  /*b5b0*/  FFMA.FTZ R55, R116, c[0x0][0x23c], -R53.reuse ;  /* 0x00008f0074377a23 */ /* 0x100fe40000010835 */
[--C-:B------:R-:W-:Y:S02]  /*b5c0*/  FFMA.FTZ R111, R110, c[0x0][0x23c], -R53.reuse ;  /* 0x00008f006e6f7a23 */ /* 0x100fe40000010835 */
[--C-:B------:R-:W-:Y:S02]  /*b5d0*/  FFMA.FTZ R116, R109, c[0x0][0x23c], -R38.reuse ;  /* 0x00008f006d747a23 */ /* 0x100fe40000010826 */
[----:B------:R-:W-:Y:S01]  /*b5e0*/  FFMA.FTZ R109, R117, c[0x0][0x23c], -R38 ;  /* 0x00008f00756d7a23 */ /* 0x000fe20000010826 */
[----:B------:R-:W-:Y:S01]  /*b5f0*/  FSEL R117, R32, RZ, P0 ;  /* 0x000000ff20757208 */ /* 0x000fe20000000000 */
[--C-:B------:R-:W-:Y:S01]  /*b600*/  FFMA.FTZ R118, R118, c[0x0][0x23c], -R53.reuse ;  /* 0x00008f0076767a23 */ /* 0x100fe20000010835 */
[----:B------:R-:W-:Y:S01]  /*b610*/  MUFU.EX2 R111, R111 ;  /* 0x0000006f006f7308 */ /* 0x000fe20000000800 */
[----:B------:R-:W-:-:S02]  /*b620*/  FFMA.FTZ R110, R122, c[0x0][0x23c], -R53 ;  /* 0x00008f007a6e7a23 */ /* 0x000fc40000010835 */
[----:B------:R-:W-:Y:S02]  /*b630*/  FADD.FTZ R117, R0, -R117 ;  /* 0x8000007500757221 */ /* 0x000fe40000010000 */
[----:B------:R-:W-:Y:S02]  /*b640*/  FMUL.FTZ R119, R119, c[0x0][0x23c] ;  /* 0x00008f0077777a20 */ /* 0x000fe40000410000 */
[----:B------:R-:W-:Y:S01]  /*b650*/  FMUL.FTZ R117, R117, c[0x0][0x23c] ;  /* 0x00008f0075757a20 */ /* 0x000fe20000410000 */
[----:B------:R-:W1:Y:S01]  /*b660*/  MUFU.EX2 R118, R118 ;  /* 0x0000007600767308 */ /* 0x000e620000000800 */
[--C-:B------:R-:W-:Y:S02]  /*b670*/  FFMA.FTZ R91, R115, c[0x0][0x23c], -R38.reuse ;  /* 0x00008f00735b7a23 */ /* 0x100fe40000010826 */
[--C-:B------:R-:W-:Y:S02]  /*b680*/  FFMA.FTZ R17, R17, c[0x0][0x23c], -R38.reuse ;  /* 0x00008f0011117a23 */ /* 0x100fe40000010826 */
[----:B------:R-:W-:-:S02]  /*b690*/  FFMA.FTZ R95, R25, c[0x0][0x23c], -R38 ;  /* 0x00008f00195f7a23 */ /* 0x000fc40000010826 */
[----:B------:R-:W2:Y:S01]  /*b6a0*/  LDSM.16.MT88.4 R24, [R132+0x3400] ;  /* 0x003400008418783b */ /* 0x000ea20000004200 */
[----:B------:R-:W-:Y:S01]  /*b6b0*/  MUFU.EX2 R110, R110 ;  /* 0x0000006e006e7308 */ /* 0x000fe20000000800 */
[--C-:B------:R-:W-:Y:S02]  /*b6c0*/  FFMA.FTZ R115, R114, c[0x0][0x23c], -R53.reuse ;  /* 0x00008f0072737a23 */ /* 0x100fe40000010835 */
[--C-:B------:R-:W-:Y:S02]  /*b6d0*/  FFMA.FTZ R92, R106, c[0x0][0x23c], -R53.reuse ;  /* 0x00008f006a5c7a23 */ /* 0x100fe40000010835 */
[--C-:B------:R-:W-:Y:S02]  /*b6e0*/  FFMA.FTZ R93, R112, c[0x0][0x23c], -R53.reuse ;  /* 0x00008f00705d7a23 */ /* 0x100fe40000010835 */
[----:B------:R-:W-:Y:S01]  /*b6f0*/  FFMA.FTZ R62, R108, c[0x0][0x23c], -R53 ;  /* 0x00008f006c3e7a23 */ /* 0x000fe20000010835 */
[----:B------:R-:W3:Y:S01]  /*b700*/  MUFU.EX2 R55, R55 ;  /* 0x0000003700377308 */ /* 0x000ee20000000800 */
[----:B-1----:R-:W-:Y:S01]  /*b710*/  F2FP.BF16.PACK_AB R16, R111, R118 ;  /* 0x000000766f10723e */ /* 0x002fe200000010ff */
        /* <DEDUP_REMOVED lines=8> */
[----:B------:R-:W1:Y:S01]  /*b7a0*/  MUFU.EX2 R109, R109 ;  /* 0x0000006d006d7308 */ /* 0x000e620000000800 */
[----:B---3--:R-:W-:Y:S01]  /*b7b0*/  F2FP.BF16.PACK_AB R18, R55, R110 ;  /* 0x0000006e3712723e */ /* 0x008fe200000010ff */
[----:B------:R-:W-:-:S02]  /*b7c0*/  FFMA.FTZ R90, R100, c[0x0][0x23c], -R53 ;  /* 0x00008f00645a7a23 */ /* 0x000fc40000010835 */
[--C-:B------:R-:W-:Y:S02]  /*b7d0*/  FFMA.FTZ R98, R31, c[0x0][0x23c], -R38.reuse ;  /* 0x00008f001f627a23 */ /* 0x100fe40000010826 */
[--C-:B------:R-:W-:Y:S02]  /*b7e0*/  FFMA.FTZ R94, R107, c[0x0][0x23c], -R38.reuse ;  /* 0x00008f006b5e7a23 */ /* 0x100fe40000010826 */
[----:B------:R1:W-:Y:S01]  /*b7f0*/  MUFU.EX2 R2, R17 ;  /* 0x0000001100027308 */ /* 0x0003e20000000800 */
[--C-:B------:R-:W-:Y:S02]  /*b800*/  FFMA.FTZ R103, R29, c[0x0][0x23c], -R38.reuse ;  /* 0x00008f001d677a23 */ /* 0x100fe40000010826 */
[--C-:B------:R-:W-:Y:S02]  /*b810*/  FFMA.FTZ R99, R99, c[0x0][0x23c], -R38.reuse ;  /* 0x00008f0063637a23 */ /* 0x100fe40000010826 */
[----:B------:R-:W-:Y:S02]  /*b820*/  FFMA.FTZ R51, R51, c[0x0][0x23c], -R38 ;  /* 0x00008f0033337a23 */ /* 0x000fe40000010826 */
[--C-:B------:R-:W-:Y:S01]  /*b830*/  FFMA.FTZ R40, R40, c[0x0][0x23c], -R53.reuse ;  /* 0x00008f0028287a23 */ /* 0x100fe20000010835 */
[----:B------:R-:W3:Y:S01]  /*b840*/  MUFU.EX2 R119, R119 ;  /* 0x0000007700777308 */ /* 0x000ee20000000800 */
[----:B------:R-:W-:-:S02]  /*b850*/  FFMA.FTZ R46, R46, c[0x0][0x23c], -R53 ;  /* 0x00008f002e2e7a23 */ /* 0x000fc40000010835 */
[----:B------:R-:W-:-:S05]  /*b860*/  FFMA.FTZ R41, R41, c[0x0][0x23c], -R38 ;  /* 0x00008f0029297a23 */ /* 0x000fca0000010826 */
[----:B------:R-:W4:Y:S01]  /*b870*/  MUFU.EX2 R117, R117 ;  /* 0x0000007500757308 */ /* 0x000f220000000800 */
[----:B-1----:R-:W-:-:S07]  /*b880*/  F2FP.BF16.PACK_AB R17, R109, R116 ;  /* 0x000000746d11723e */ /* 0x002fce00000010ff */
[----:B------:R-:W1:Y:S01]  /*b890*/  MUFU.EX2 R91, R91 ;  /* 0x0000005b005b7308 */ /* 0x000e620000000800 */
[-C--:B---3--:R-:W-:Y:S02]  /*b8a0*/  FMUL.FTZ R4, R68, R119.reuse ;  /* 0x0000007744047220 */ /* 0x088fe40000410000 */
[-C--:B------:R-:W-:Y:S02]  /*b8b0*/  FMUL.FTZ R5, R69, R119.reuse ;  /* 0x0000007745057220 */ /* 0x080fe40000410000 */
[-C--:B------:R-:W-:Y:S02]  /*b8c0*/  FMUL.FTZ R72, R72, R119.reuse ;  /* 0x0000007748487220 */ /* 0x080fe40000410000 */
[----:B------:R-:W-:Y:S01]  /*b8d0*/  FMUL.FTZ R73, R73, R119 ;  /* 0x0000007749497220 */ /* 0x000fe20000410000 */
[----:B------:R-:W-:Y:S01]  /*b8e0*/  MUFU.EX2 R115, R115 ;  /* 0x0000007300737308 */ /* 0x000fe20000000800 */
[-C--:B----4-:R-:W-:Y:S02]  /*b8f0*/  FMUL.FTZ R6, R70, R117.reuse ;  /* 0x0000007546067220 */ /* 0x090fe40000410000 */
[----:B------:R-:W-:-:S02]  /*b900*/  FMUL.FTZ R7, R71, R117 ;  /* 0x0000007547077220 */ /* 0x000fc40000410000 */
[-C--:B------:R-:W-:Y:S02]  /*b910*/  FMUL.FTZ R74, R74, R117.reuse ;  /* 0x000000754a4a7220 */ /* 0x080fe40000410000 */
[----:B------:R-:W-:Y:S01]  /*b920*/  FMUL.FTZ R75, R75, R117 ;  /* 0x000000754b4b7220 */ /* 0x000fe20000410000 */
[----:B-1----:R-:W-:Y:S01]  /*b930*/  F2FP.BF16.PACK_AB R19, R91, R2 ;  /* 0x000000025b13723e */ /* 0x002fe200000010ff */
[----:B------:R-:W1:Y:S01]  /*b940*/  MUFU.EX2 R92, R92 ;  /* 0x0000005c005c7308 */ /* 0x000e620000000800 */
        /* <DEDUP_REMOVED lines=11> */
[----:B------:R-:W3:Y:S01]  /*ba00*/  MUFU.EX2 R62, R62 ;  /* 0x0000003e003e7308 */ /* 0x000ee20000000800 */
[----:B------:R-:W-:Y:S01]  /*ba10*/  LDSM.16.MT88.4 R72, [R132+0x3c00] ;  /* 0x003c00008448783b */ /* 0x000fe20000004200 */
[----:B------:R-:W-:Y:S02]  /*ba20*/  FFMA.FTZ R118, R151, R119, R118 ;  /* 0x0000007797767223 */ /* 0x000fe40000010076 */
[----:B------:R-:W-:Y:S02]  /*ba30*/  FFMA.FTZ R116, R152, R117, R116 ;  /* 0x0000007598747223 */ /* 0x000fe40000010074 */
[----:B------:R-:W-:Y:S01]  /*ba40*/  HMMA.16816.F32.BF16 R12, R16, R20, R12 ;  /* 0x00000014100c723c */ /* 0x000fe2000004180c */
[----:B------:R-:W-:Y:S01]  /*ba50*/  FADD.FTZ R111, R111, R118 ;  /* 0x000000766f6f7221 */ /* 0x000fe20000010000 */
[----:B------:R-:W-:Y:S01]  /*ba60*/  MUFU.EX2 R95, R95 ;  /* 0x0000005f005f7308 */ /* 0x000fe20000000800 */
[----:B------:R-:W-:-:S02]  /*ba70*/  FADD.FTZ R109, R109, R116 ;  /* 0x000000746d6d7221 */ /* 0x000fc40000010000 */
[----:B------:R-:W-:Y:S02]  /*ba80*/  FADD.FTZ R110, R110, R111 ;  /* 0x0000006f6e6e7221 */ /* 0x000fe40000010000 */
[----:B-1----:R-:W-:Y:S01]  /*ba90*/  F2FP.BF16.PACK_AB R20, R92, R115 ;  /* 0x000000735c14723e */ /* 0x002fe200000010ff */
[----:B------:R-:W-:Y:S01]  /*baa0*/  HMMA.16816.F32.BF16 R16, R16, R22, R80 ;  /* 0x000000161010723c */ /* 0x000fe20000041850 */
[----:B------:R-:W-:Y:S01]  /*bab0*/  FADD.FTZ R110, R55, R110 ;  /* 0x0000006e376e7221 */ /* 0x000fe20000010000 */
[----:B------:R-:W1:Y:S01]  /*bac0*/  MUFU.EX2 R88, R88 ;  /* 0x0000005800587308 */ /* 0x000e620000000800 */
[----:B------:R-:W-:Y:S02]  /*bad0*/  FFMA.FTZ R55, R35, c[0x0][0x23c], -R38 ;  /* 0x00008f0023377a23 */ /* 0x000fe40000010826 */
[----:B------:R-:W-:Y:S02]  /*bae0*/  FADD.FTZ R115, R115, R110 ;  /* 0x0000006e73737221 */ /* 0x000fe40000010000 */
[----:B---3--:R-:W-:Y:S01]  /*baf0*/  F2FP.BF16.PACK_AB R22, R62, R93 ;  /* 0x0000005d3e16723e */ /* 0x008fe200000010ff */
[----:B------:R-:W-:-:S02]  /*bb00*/  FFMA.FTZ R35, R48, c[0x0][0x23c], -R53 ;  /* 0x00008f0030237a23 */ /* 0x000fc40000010835 */
[----:B------:R-:W-:Y:S01]  /*bb10*/  MUFU.EX2 R89, R89 ;  /* 0x0000005900597308 */ /* 0x000fe20000000800 */
[----:B------:R-:W-:Y:S02]  /*bb20*/  FADD.FTZ R92, R92, R115 ;  /* 0x000000735c5c7221 */ /* 0x000fe40000010000 */
[----:B------:R-:W-:Y:S02]  /*bb30*/  FFMA.FTZ R48, R33, c[0x0][0x23c], -R38 ;  /* 0x00008f0021307a23 */ /* 0x000fe40000010826 */
[----:B------:R-:W-:Y:S02]  /*bb40*/  FADD.FTZ R93, R93, R92 ;  /* 0x0000005c5d5d7221 */ /* 0x000fe40000010000 */
[----:B------:R-:W-:Y:S01]  /*bb50*/  FFMA.FTZ R33, R45, c[0x0][0x23c], -R38 ;  /* 0x00008f002d217a23 */ /* 0x000fe20000010826 */
[----:B------:R-:W3:Y:S01]  /*bb60*/  MUFU.EX2 R0, R0 ;  /* 0x0000000000007308 */ /* 0x000ee20000000800 */
[----:B-1----:R-:W-:Y:S01]  /*bb70*/  F2FP.BF16.PACK_AB R21, R88, R95 ;  /* 0x0000005f5815723e */ /* 0x002fe200000010ff */
[----:B------:R-:W-:-:S02]  /*bb80*/  FADD.FTZ R62, R62, R93 ;  /* 0x0000005d3e3e7221 */ /* 0x000fc40000010000 */
[----:B------:R-:W-:-:S04]  /*bb90*/  FFMA.FTZ R151, R44, c[0x0][0x23c], -R53 ;  /* 0x00008f002c977a23 */ /* 0x000fc80000010835 */
[----:B------:R-:W-:Y:S01]  /*bba0*/  MUFU.EX2 R105, R105 ;  /* 0x0000006900697308 */ /* 0x000fe20000000800 */
[----:B---3--:R-:W-:-:S07]  /*bbb0*/  F2FP.BF16.PACK_AB R23, R0, R89 ;  /* 0x000000590017723e */ /* 0x008fce00000010ff */
[----:B------:R-:W1:Y:S01]  /*bbc0*/  MUFU.EX2 R106, R106 ;  /* 0x0000006a006a7308 */ /* 0x000e620000000800 */
[C---:B--2---:R-:W-:Y:S07]  /*bbd0*/  HMMA.16816.F32.BF16 R4, R20.reuse, R24, R4 ;  /* 0x000000181404723c */ /* 0x044fee0000041804 */
[----:B------:R-:W-:Y:S01]  /*bbe0*/  MUFU.EX2 R101, R101 ;  /* 0x0000006500657308 */ /* 0x000fe20000000800 */
[----:B------:R-:W-:Y:S01]  /*bbf0*/  HMMA.16816.F32.BF16 R8, R20, R26, R8 ;  /* 0x0000001a1408723c */ /* 0x000fe20000041808 */
[----:B------:R-:W2:Y:S06]  /*bc00*/  LDSM.16.MT88.4 R24, [R131+0x3400] ;  /* 0x003400008318783b */ /* 0x000eac0000004200 */
[----:B------:R-:W3:Y:S01]  /*bc10*/  MUFU.EX2 R90, R90 ;  /* 0x0000005a005a7308 */ /* 0x000ee20000000800 */
[----:B-1----:R-:W-:Y:S01]  /*bc20*/  F2FP.BF16.PACK_AB R28, R106, R105 ;  /* 0x000000696a1c723e */ /* 0x002fe200000010ff */
[----:B------:R-:W-:-:S04]  /*bc30*/  FADD.FTZ R105, R105, R62 ;  /* 0x0000003e69697221 */ /* 0x000fc80000010000 */
[----:B------:R-:W-:Y:S02]  /*bc40*/  FADD.FTZ R106, R106, R105 ;  /* 0x000000696a6a7221 */ /* 0x000fe40000010000 */
[----:B------:R-:W-:Y:S08]  /*bc50*/  MUFU.EX2 R113, R113 ;  /* 0x0000007100717308 */ /* 0x000ff00000000800 */
[----:B------:R-:W1:Y:S01]  /*bc60*/  MUFU.EX2 R98, R98 ;  /* 0x0000006200627308 */ /* 0x000e620000000800 */
[----:B---3--:R-:W-:Y:S01]  /*bc70*/  F2FP.BF16.PACK_AB R30, R90, R101 ;  /* 0x000000655a1e723e */ /* 0x008fe200000010ff */
[----:B------:R-:W-:-:S04]  /*bc80*/  FADD.FTZ R101, R101, R106 ;  /* 0x0000006a65657221 */ /* 0x000fc80000010000 */
[----:B------:R-:W-:Y:S02]  /*bc90*/  FADD.FTZ R90, R90, R101 ;  /* 0x000000655a5a7221 */ /* 0x000fe40000010000 */
[----:B------:R-:W-:Y:S08]  /*bca0*/  MUFU.EX2 R94, R94 ;  /* 0x0000005e005e7308 */ /* 0x000ff00000000800 */
[----:B------:R-:W3:Y:S01]  /*bcb0*/  MUFU.EX2 R103, R103 ;  /* 0x0000006700677308 */ /* 0x000ee20000000800 */
[----:B-1----:R-:W-:Y:S01]  /*bcc0*/  F2FP.BF16.PACK_AB R29, R98, R113 ;  /* 0x00000071621d723e */ /* 0x002fe200000010ff */
[C---:B--2---:R-:W-:Y:S06]  /*bcd0*/  HMMA.16816.F32.BF16 R12, R20.reuse, R24, R12 ;  /* 0x00000018140c723c */ /* 0x044fec000004180c */
[----:B------:R-:W-:Y:S02]  /*bce0*/  MUFU.EX2 R55, R55 ;  /* 0x0000003700377308 */ /* 0x000fe40000000800 */
[----:B------:R-:W-:Y:S01]  /*bcf0*/  HMMA.16816.F32.BF16 R16, R20, R26, R16 ;  /* 0x0000001a1410723c */ /* 0x000fe20000041810 */
[----:B------:R-:W1:Y:S01]  /*bd00*/  LDSM.16.MT88.4 R24, [R132+0x3800] ;  /* 0x003800008418783b */ /* 0x000e620000004200 */
[----:B---3--:R-:W-:-:S04]  /*bd10*/  F2FP.BF16.PACK_AB R31, R103, R94 ;  /* 0x0000005e671f723e */ /* 0x008fc800000010ff */
[----:B------:R-:W-:Y:S01]  /*bd20*/  MUFU.EX2 R51, R51 ;  /* 0x0000003300337308 */ /* 0x000fe20000000800 */
[----:B------:R-:W2:Y:S07]  /*bd30*/  LDSM.16.MT88.4 R20, [R131+0x3800] ;  /* 0x003800008314783b */ /* 0x000eae0000004200 */
[----:B------:R-:W-:Y:S08]  /*bd40*/  MUFU.EX2 R40, R40 ;  /* 0x0000002800287308 */ /* 0x000ff00000000800 */
[----:B------:R-:W-:Y:S08]  /*bd50*/  MUFU.EX2 R48, R48 ;  /* 0x0000003000307308 */ /* 0x000ff00000000800 */
[----:B------:R-:W-:Y:S08]  /*bd60*/  MUFU.EX2 R33, R33 ;  /* 0x0000002100217308 */ /* 0x000ff00000000800 */
[----:B------:R-:W-:Y:S01]  /*bd70*/  MUFU.EX2 R35, R35 ;  /* 0x0000002300237308 */ /* 0x000fe20000000800 */
[C---:B-1----:R-:W-:Y:S07]  /*bd80*/  HMMA.16816.F32.BF16 R4, R28.reuse, R24, R4 ;  /* 0x000000181c04723c */ /* 0x042fee0000041804 */
[----:B------:R-:W-:Y:S01]  /*bd90*/  MUFU.EX2 R151, R151 ;  /* 0x0000009700977308 */ /* 0x000fe20000000800 */
[--C-:B------:R-:W-:Y:S01]  /*bda0*/  FFMA.FTZ R25, R102, c[0x0][0x23c], -R53.reuse ;  /* 0x00008f0066197a23 */ /* 0x100fe20000010835 */
[----:B------:R-:W-:Y:S01]  /*bdb0*/  HMMA.16816.F32.BF16 R8, R28, R26, R8 ;  /* 0x0000001a1c08723c */ /* 0x000fe20000041808 */
[----:B------:R-:W-:-:S02]  /*bdc0*/  FFMA.FTZ R24, R66, c[0x0][0x23c], -R53 ;  /* 0x00008f0042187a23 */ /* 0x000fc40000010835 */
[----:B------:R-:W-:-:S03]  /*bdd0*/  FFMA.FTZ R66, R86, c[0x0][0x23c], -R53 ;  /* 0x00008f0056427a23 */ /* 0x000fc60000010835 */
[----:B------:R-:W-:Y:S01]  /*bde0*/  MUFU.EX2 R25, R25 ;  /* 0x0000001900197308 */ /* 0x000fe20000000800 */
[--C-:B------:R-:W-:Y:S01]  /*bdf0*/  FFMA.FTZ R26, R67, c[0x0][0x23c], -R38.reuse ;  /* 0x00008f00431a7a23 */ /* 0x100fe20000010826 */
[----:B--2---:R-:W-:Y:S01]  /*be00*/  HMMA.16816.F32.BF16 R12, R28, R20, R12 ;  /* 0x000000141c0c723c */ /* 0x004fe2000004180c */
[----:B------:R-:W-:Y:S02]  /*be10*/  FFMA.FTZ R27, R56, c[0x0][0x23c], -R53 ;  /* 0x00008f00381b7a23 */ /* 0x000fe40000010835 */
[----:B------:R-:W-:-:S03]  /*be20*/  FFMA.FTZ R56, R43, c[0x0][0x23c], -R38 ;  /* 0x00008f002b387a23 */ /* 0x000fc60000010826 */
[----:B------:R-:W1:Y:S01]  /*be30*/  MUFU.EX2 R24, R24 ;  /* 0x0000001800187308 */ /* 0x000e620000000800 */
[--C-:B------:R-:W-:Y:S01]  /*be40*/  FFMA.FTZ R43, R50, c[0x0][0x23c], -R53.reuse ;  /* 0x00008f00322b7a23 */ /* 0x100fe20000010835 */
[----:B------:R-:W-:Y:S01]  /*be50*/  HMMA.16816.F32.BF16 R16, R28, R22, R16 ;  /* 0x000000161c10723c */ /* 0x000fe20000041810 */
[--C-:B------:R-:W-:Y:S02]  /*be60*/  FFMA.FTZ R20, R104, c[0x0][0x23c], -R53.reuse ;  /* 0x00008f0068147a23 */ /* 0x100fe40000010835 */
[----:B------:R-:W-:-:S03]  /*be70*/  FFMA.FTZ R21, R84, c[0x0][0x23c], -R53 ;  /* 0x00008f0054157a23 */ /* 0x000fc60000010835 */
[----:B------:R-:W-:Y:S01]  /*be80*/  MUFU.EX2 R31, R99 ;  /* 0x00000063001f7308 */ /* 0x000fe20000000800 */
[--C-:B------:R-:W-:Y:S02]  /*be90*/  FFMA.FTZ R84, R96, c[0x0][0x23c], -R53.reuse ;  /* 0x00008f0060547a23 */ /* 0x100fe40000010835 */
[--C-:B------:R-:W-:Y:S02]  /*bea0*/  FFMA.FTZ R29, R97, c[0x0][0x23c], -R38.reuse ;  /* 0x00008f00611d7a23 */ /* 0x100fe40000010826 */
[----:B------:R-:W-:Y:S02]  /*beb0*/  FFMA.FTZ R22, R85, c[0x0][0x23c], -R38 ;  /* 0x00008f0055167a23 */ /* 0x000fe40000010826 */
        /* <DEDUP_REMOVED lines=10> */
[----:B------:R-:W-:Y:S01]  /*bf60*/  FFMA.FTZ R23, R58, c[0x0][0x23c], -R53 ;  /* 0x00008f003a177a23 */ /* 0x000fe20000010835 */
[----:B------:R-:W2:Y:S01]  /*bf70*/  MUFU.EX2 R26, R26 ;  /* 0x0000001a001a7308 */ /* 0x000ea20000000800 */
[----:B------:R-:W-:-:S02]  /*bf80*/  FADD.FTZ R58, R2, R109 ;  /* 0x0000006d023a7221 */ /* 0x000fc40000010000 */
[--C-:B------:R-:W-:Y:S02]  /*bf90*/  FFMA.FTZ R2, R54, c[0x0][0x23c], -R53.reuse ;  /* 0x00008f0036027a23 */ /* 0x100fe40000010835 */
[--C-:B------:R-:W-:Y:S02]  /*bfa0*/  FFMA.FTZ R67, R60, c[0x0][0x23c], -R53.reuse ;  /* 0x00008f003c437a23 */ /* 0x100fe40000010835 */
[----:B------:R-:W-:Y:S01]  /*bfb0*/  FFMA.FTZ R28, R64, c[0x0][0x23c], -R53 ;  /* 0x00008f00401c7a23 */ /* 0x000fe20000010835 */
[----:B------:R-:W-:Y:S01]  /*bfc0*/  MUFU.EX2 R29, R29 ;  /* 0x0000001d001d7308 */ /* 0x000fe20000000800 */
[----:B-1----:R-:W-:Y:S01]  /*bfd0*/  F2FP.BF16.PACK_AB R82, R21, R20 ;  /* 0x000000141552723e */ /* 0x002fe200000010ff */
[--C-:B------:R-:W-:Y:S02]  /*bfe0*/  FFMA.FTZ R50, R59, c[0x0][0x23c], -R38.reuse ;  /* 0x00008f003b327a23 */ /* 0x100fe40000010826 */
[----:B------:R-:W-:Y:S02]  /*bff0*/  FFMA.FTZ R54, R37, c[0x0][0x23c], -R38 ;  /* 0x00008f0025367a23 */ /* 0x000fe40000010826 */
[----:B------:R-:W-:-:S02]  /*c000*/  FADD.FTZ R58, R91, R58 ;  /* 0x0000003a5b3a7221 */ /* 0x000fc40000010000 */
[----:B------:R-:W1:Y:S01]  /*c010*/  MUFU.EX2 R22, R22 ;  /* 0x0000001600167308 */ /* 0x000e620000000800 */
[----:B--2---:R-:W-:Y:S01]  /*c020*/  F2FP.BF16.PACK_AB R81, R26, R31 ;  /* 0x0000001f1a51723e */ /* 0x004fe200000010ff */
[----:B------:R-:W-:Y:S02]  /*c030*/  FADD.FTZ R95, R95, R58 ;  /* 0x0000003a5f5f7221 */ /* 0x000fe40000010000 */
[--C-:B------:R-:W-:Y:S02]  /*c040*/  FFMA.FTZ R37, R49, c[0x0][0x23c], -R38.reuse ;  /* 0x00008f0031257a23 */ /* 0x100fe40000010826 */
[----:B------:R-:W-:Y:S02]  /*c050*/  FADD.FTZ R88, R88, R95 ;  /* 0x0000005f58587221 */ /* 0x000fe40000010000 */
[----:B------:R-:W-:Y:S01]  /*c060*/  MUFU.EX2 R84, R84 ;  /* 0x0000005400547308 */ /* 0x000fe20000000800 */
[----:B------:R-:W-:Y:S02]  /*c070*/  FFMA.FTZ R58, R3, c[0x0][0x23c], -R38 ;  /* 0x00008f00033a7a23 */ /* 0x000fe40000010826 */
[----:B------:R-:W-:-:S02]  /*c080*/  FADD.FTZ R89, R89, R88 ;  /* 0x0000005859597221 */ /* 0x000fc40000010000 */
[----:B------:R-:W-:Y:S02]  /*c090*/  FADD.FTZ R25, R25, R90 ;  /* 0x0000005a19197221 */ /* 0x000fe40000010000 */
[----:B------:R-:W-:Y:S01]  /*c0a0*/  FADD.FTZ R0, R0, R89 ;  /* 0x0000005900007221 */ /* 0x000fe20000010000 */
[----:B-1----:R-:W-:Y:S01]  /*c0b0*/  F2FP.BF16.PACK_AB R83, R22, R29 ;  /* 0x0000001d1653723e */ /* 0x002fe200000010ff */
[----:B------:R-:W1:Y:S01]  /*c0c0*/  MUFU.EX2 R97, R97 ;  /* 0x0000006100617308 */ /* 0x000e620000000800 */
[----:B------:R-:W-:Y:S02]  /*c0d0*/  FADD.FTZ R25, R24, R25 ;  /* 0x0000001918197221 */ /* 0x000fe40000010000 */
[----:B------:R-:W-:Y:S02]  /*c0e0*/  FADD.FTZ R113, R113, R0 ;  /* 0x0000000071717221 */ /* 0x000fe40000010000 */
[----:B------:R-:W-:Y:S01]  /*c0f0*/  FFMA.FTZ R3, R47, c[0x0][0x23c], -R38 ;  /* 0x00008f002f037a23 */ /* 0x000fe20000010826 */
[----:B------:R-:W-:Y:S01]  /*c100*/  HMMA.16816.F32.BF16 R68, R80, R72, R4 ;  /* 0x000000485044723c */ /* 0x000fe20000041804 */
[----:B------:R-:W2:Y:S01]  /*c110*/  LDSM.16.MT88.4 R4, [R131+0x3c00] ;  /* 0x003c00008304783b */ /* 0x000ea20000004200 */
[----:B------:R-:W-:Y:S01]  /*c120*/  MUFU.EX2 R66, R66 ;  /* 0x0000004200427308 */ /* 0x000fe20000000800 */
[----:B------:R-:W-:-:S05]  /*c130*/  FADD.FTZ R113, R98, R113 ;  /* 0x0000007162717221 */ /* 0x000fca0000010000 */
[C---:B------:R-:W-:Y:S01]  /*c140*/  HMMA.16816.F32.BF16 R72, R80.reuse, R74, R8 ;  /* 0x0000004a5048723c */ /* 0x040fe20000041808 */
[----:B------:R-:W3:Y:S01]  /*c150*/  LDSM.16.MT88.4 R8, [R131+0x4000] ;  /* 0x004000008308783b */ /* 0x000ee20000004200 */
[----:B------:R-:W-:Y:S08]  /*c160*/  MUFU.EX2 R85, R85 ;  /* 0x0000005500557308 */ /* 0x000ff00000000800 */
[----:B------:R-:W-:Y:S08]  /*c170*/  MUFU.EX2 R61, R61 ;  /* 0x0000003d003d7308 */ /* 0x000ff00000000800 */
[----:B------:R-:W4:Y:S08]  /*c180*/  MUFU.EX2 R56, R56 ;  /* 0x0000003800387308 */ /* 0x000f300000000800 */
[----:B------:R-:W-:Y:S01]  /*c190*/  MUFU.EX2 R57, R57 ;  /* 0x0000003900397308 */ /* 0x000fe20000000800 */
[C---:B--2---:R-:W-:Y:S01]  /*c1a0*/  HMMA.16816.F32.BF16 R76, R80.reuse, R4, R12 ;  /* 0x00000004504c723c */ /* 0x044fe2000004180c */
[----:B------:R-:W2:Y:S06]  /*c1b0*/  LDSM.16.MT88.4 R12, [R132+0x4000] ;  /* 0x00400000840c783b */ /* 0x000eac0000004200 */
[----:B------:R-:W5:Y:S01]  /*c1c0*/  MUFU.EX2 R52, R52 ;  /* 0x0000003400347308 */ /* 0x000f620000000800 */
[----:B-1----:R-:W-:Y:S01]  /*c1d0*/  F2FP.BF16.PACK_AB R4, R97, R84 ;  /* 0x000000546104723e */ /* 0x002fe200000010ff */
[----:B------:R-:W-:Y:S01]  /*c1e0*/  HMMA.16816.F32.BF16 R80, R80, R6, R16 ;  /* 0x000000065050723c */ /* 0x000fe20000041810 */
[----:B------:R-:W1:Y:S01]  /*c1f0*/  LDSM.16.MT88.4 R16, [R132+0x4400] ;  /* 0x004400008410783b */ /* 0x000e620000004200 */
[----:B----4-:R-:W-:-:S04]  /*c200*/  F2FP.BF16.PACK_AB R5, R56, R61 ;  /* 0x0000003d3805723e */ /* 0x010fc800000010ff */
[----:B------:R-:W-:Y:S01]  /*c210*/  MUFU.EX2 R67, R67 ;  /* 0x0000004300437308 */ /* 0x000fe20000000800 */
[----:B------:R-:W-:Y:S02]  /*c220*/  F2FP.BF16.PACK_AB R6, R85, R66 ;  /* 0x000000425506723e */ /* 0x000fe400000010ff */
[----:B-----5:R-:W-:-:S05]  /*c230*/  F2FP.BF16.PACK_AB R7, R52, R57 ;  /* 0x000000393407723e */ /* 0x020fca00000010ff */
[----:B------:R-:W4:Y:S02]  /*c240*/  MUFU.EX2 R30, R30 ;  /* 0x0000001e001e7308 */ /* 0x000f240000000800 */
[C---:B---3--:R-:W-:Y:S06]  /*c250*/  HMMA.16816.F32.BF16 R76, R4.reuse, R8, R76 ;  /* 0x00000008044c723c */ /* 0x048fec000004184c */
[----:B------:R-:W-:Y:S02]  /*c260*/  MUFU.EX2 R27, R27 ;  /* 0x0000001b001b7308 */ /* 0x000fe40000000800 */
[C---:B------:R-:W-:Y:S01]  /*c270*/  HMMA.16816.F32.BF16 R80, R4.reuse, R10, R80 ;  /* 0x0000000a0450723c */ /* 0x040fe20000041850 */
[----:B------:R-:W-:Y:S05]  /*c280*/  LDSM.16.MT88.4 R8, [R132+0x4800] ;  /* 0x004800008408783b */ /* 0x000fea0000004200 */
[----:B------:R-:W3:Y:S02]  /*c290*/  MUFU.EX2 R28, R28 ;  /* 0x0000001c001c7308 */ /* 0x000ee40000000800 */
[C---:B--2---:R-:W-:Y:S06]  /*c2a0*/  HMMA.16816.F32.BF16 R68, R4.reuse, R12, R68 ;  /* 0x0000000c0444723c */ /* 0x044fec0000041844 */
[----:B------:R-:W2:Y:S02]  /*c2b0*/  MUFU.EX2 R50, R50 ;  /* 0x0000003200327308 */ /* 0x000ea40000000800 */
[----:B------:R-:W-:Y:S01]  /*c2c0*/  HMMA.16816.F32.BF16 R72, R4, R14, R72 ;  /* 0x0000000e0448723c */ /* 0x000fe20000041848 */
[----:B------:R-:W5:Y:S05]  /*c2d0*/  LDSM.16.MT88.4 R12, [R131+0x4400] ;  /* 0x00440000830c783b */ /* 0x000f6a0000004200 */
[----:B------:R-:W1:Y:S01]  /*c2e0*/  MUFU.EX2 R54, R54 ;  /* 0x0000003600367308 */ /* 0x000e620000000800 */
[----:B----4-:R-:W-:-:S02]  /*c2f0*/  F2FP.BF16.PACK_AB R4, R30, R67 ;  /* 0x000000431e04723e */ /* 0x010fc400000010ff */
[----:B---3--:R-:W-:-:S05]  /*c300*/  F2FP.BF16.PACK_AB R6, R28, R27 ;  /* 0x0000001b1c06723e */ /* 0x008fca00000010ff */
[----:B------:R-:W-:Y:S01]  /*c310*/  MUFU.EX2 R23, R23 ;  /* 0x0000001700177308 */ /* 0x000fe20000000800 */
[----:B--2---:R-:W-:Y:S02]  /*c320*/  F2FP.BF16.PACK_AB R5, R55, R50 ;  /* 0x000000323705723e */ /* 0x004fe400000010ff */
[----:B-1----:R-:W-:-:S05]  /*c330*/  F2FP.BF16.PACK_AB R7, R54, R51 ;  /* 0x000000333607723e */ /* 0x002fca00000010ff */
[----:B------:R-:W1:Y:S02]  /*c340*/  MUFU.EX2 R42, R42 ;  /* 0x0000002a002a7308 */ /* 0x000e640000000800 */
[C---:B------:R-:W-:Y:S06]  /*c350*/  HMMA.16816.F32.BF16 R68, R4.reuse, R16, R68 ;  /* 0x000000100444723c */ /* 0x040fec0000041844 */
[----:B------:R-:W-:Y:S02]  /*c360*/  MUFU.EX2 R43, R43 ;  /* 0x0000002b002b7308 */ /* 0x000fe40000000800 */
[C---:B------:R-:W-:Y:S01]  /*c370*/  HMMA.16816.F32.BF16 R72, R4.reuse, R18, R72 ;  /* 0x000000120448723c */ /* 0x040fe20000041848 */
[----:B------:R-:W2:Y:S05]  /*c380*/  LDSM.16.MT88.4 R16, [R131+0x4800] ;  /* 0x004800008310783b */ /* 0x000eaa0000004200 */
[----:B------:R-:W3:Y:S02]  /*c390*/  MUFU.EX2 R37, R37 ;  /* 0x0000002500257308 */ /* 0x000ee40000000800 */
[C---:B-----5:R-:W-:Y:S06]  /*c3a0*/  HMMA.16816.F32.BF16 R76, R4.reuse, R12, R76 ;  /* 0x0000000c044c723c */ /* 0x060fec000004184c */
[----:B------:R-:W4:Y:S01]  /*c3b0*/  MUFU.EX2 R58, R58 ;  /* 0x0000003a003a7308 */ /* 0x000f220000000800 */
[----:B------:R-:W-:Y:S01]  /*c3c0*/  FADD.FTZ R12, R94, R113 ;  /* 0x000000715e0c7221 */ /* 0x000fe20000010000 */
[----:B------:R-:W-:Y:S06]  /*c3d0*/  HMMA.16816.F32.BF16 R80, R4, R14, R80 ;  /* 0x0000000e0450723c */ /* 0x000fec0000041850 */
[----:B------:R-:W5:Y:S01]  /*c3e0*/  MUFU.EX2 R2, R2 ;  /* 0x0000000200027308 */ /* 0x000f620000000800 */
[----:B------:R-:W-:Y:S01]  /*c3f0*/  FADD.FTZ R12, R103, R12 ;  /* 0x0000000c670c7221 */ /* 0x000fe20000010000 */
[----:B-1----:R-:W-:-:S03]  /*c400*/  F2FP.BF16.PACK_AB R4, R42, R23 ;  /* 0x000000172a04723e */ /* 0x002fc600000010ff */
[----:B------:R-:W-:Y:S01]  /*c410*/  FADD.FTZ R31, R31, R12 ;  /* 0x0000000c1f1f7221 */ /* 0x000fe20000010000 */
[----:B---3--:R-:W-:Y:S01]  /*c420*/  F2FP.BF16.PACK_AB R5, R48, R37 ;  /* 0x000000253005723e */ /* 0x008fe200000010ff */
[----:B------:R-:W-:Y:S01]  /*c430*/  LDSM.16.MT88.4 R12, [R132+0x4c00] ;  /* 0x004c0000840c783b */ /* 0x000fe20000004200 */
[----:B------:R-:W-:Y:S01]  /*c440*/  F2FP.BF16.PACK_AB R6, R40, R43 ;  /* 0x0000002b2806723e */ /* 0x000fe200000010ff */
[----:B------:R-:W-:Y:S01]  /*c450*/  FADD.FTZ R26, R26, R31 ;  /* 0x0000001f1a1a7221 */ /* 0x000fe20000010000 */
[----:B----4-:R-:W-:Y:S01]  /*c460*/  F2FP.BF16.PACK_AB R7, R58, R33 ;  /* 0x000000213a07723e */ /* 0x010fe200000010ff */
[----:B------:R-:W-:Y:S02]  /*c470*/  MUFU.EX2 R0, R46 ;  /* 0x0000002e00007308 */ /* 0x000fe40000000800 */
[----:B------:R-:W-:-:S04]  /*c480*/  FADD.FTZ R29, R29, R26 ;  /* 0x0000001a1d1d7221 */ /* 0x000fc80000010000 */
[C---:B------:R-:W-:Y:S01]  /*c490*/  HMMA.16816.F32.BF16 R68, R4.reuse, R8, R68 ;  /* 0x000000080444723c */ /* 0x040fe20000041844 */
        /* <DEDUP_REMOVED lines=8> */
[----:B------:R-:W3:Y:S01]  /*c520*/  LDSM.16.MT88.4 R8, [R131+0x4c00] ;  /* 0x004c00008308783b */ /* 0x000ee20000004200 */
[----:B------:R-:W-:Y:S02]  /*c530*/  FADD.FTZ R57, R57, R56 ;  /* 0x0000003839397221 */ /* 0x000fe40000010000 */
[----:B------:R-:W-:Y:S01]  /*c540*/  FADD.FTZ R84, R84, R21 ;  /* 0x0000001554547221 */ /* 0x000fe20000010000 */
[C---:B--2---:R-:W-:Y:S01]  /*c550*/  HMMA.16816.F32.BF16 R76, R4.reuse, R16, R76 ;  /* 0x00000010044c723c */ /* 0x044fe2000004184c */
[----:B------:R-:W-:Y:S02]  /*c560*/  FFMA.FTZ R20, R39, c[0x0][0x23c], -R38 ;  /* 0x00008f0027147a23 */ /* 0x000fe40000010826 */
[----:B------:R-:W-:Y:S02]  /*c570*/  FADD.FTZ R97, R97, R84 ;  /* 0x0000005461617221 */ /* 0x000fe40000010000 */
[----:B------:R-:W-:Y:S02]  /*c580*/  FFMA.FTZ R21, R36, c[0x0][0x23c], -R38 ;  /* 0x00008f0024157a23 */ /* 0x000fe40000010826 */
[----:B------:R-:W-:Y:S01]  /*c590*/  FADD.FTZ R16, R66, R97 ;  /* 0x0000006142107221 */ /* 0x000fe20000010000 */
[----:B------:R-:W-:Y:S01]  /*c5a0*/  MUFU.EX2 R20, R20 ;  /* 0x0000001400147308 */ /* 0x000fe20000000800 */
[----:B------:R-:W-:Y:S01]  /*c5b0*/  FADD.FTZ R57, R52, R57 ;  /* 0x0000003934397221 */ /* 0x000fe20000010000 */
[----:B------:R-:W-:Y:S01]  /*c5c0*/  HMMA.16816.F32.BF16 R80, R4, R18, R80 ;  /* 0x000000120450723c */ /* 0x000fe20000041850 */
[----:B------:R-:W-:-:S04]  /*c5d0*/  FADD.FTZ R16, R85, R16 ;  /* 0x0000001055107221 */ /* 0x000fc80000010000 */
[----:B------:R-:W-:Y:S01]  /*c5e0*/  FADD.FTZ R67, R67, R16 ;  /* 0x0000001043437221 */ /* 0x000fe20000010000 */
[----:B------:R-:W2:Y:S01]  /*c5f0*/  MUFU.EX2 R21, R21 ;  /* 0x0000001500157308 */ /* 0x000ea20000000800 */
[----:B------:R-:W-:Y:S01]  /*c600*/  FADD.FTZ R16, R50, R57 ;  /* 0x0000003932107221 */ /* 0x000fe20000010000 */
[----:B-----5:R-:W-:Y:S01]  /*c610*/  F2FP.BF16.PACK_AB R4, R35, R2 ;  /* 0x000000022304723e */ /* 0x020fe200000010ff */
[----:B------:R-:W-:Y:S01]  /*c620*/  FADD.FTZ R30, R30, R67 ;  /* 0x000000431e1e7221 */ /* 0x000fe20000010000 */
[----:B-1----:R-:W-:Y:S01]  /*c630*/  F2FP.BF16.PACK_AB R5, R24, R3 ;  /* 0x000000031805723e */ /* 0x002fe200000010ff */
[----:B------:R-:W-:Y:S01]  /*c640*/  FADD.FTZ R16, R55, R16 ;  /* 0x0000001037107221 */ /* 0x000fe20000010000 */
[----:B------:R-:W-:Y:S01]  /*c650*/  F2FP.BF16.PACK_AB R6, R151, R0 ;  /* 0x000000009706723e */ /* 0x000fe200000010ff */
[----:B------:R-:W-:Y:S02]  /*c660*/  FADD.FTZ R27, R27, R30 ;  /* 0x0000001e1b1b7221 */ /* 0x000fe40000010000 */
[----:B------:R-:W-:-:S02]  /*c670*/  FADD.FTZ R51, R51, R16 ;  /* 0x0000001033337221 */ /* 0x000fc40000010000 */
[----:B------:R-:W-:Y:S02]  /*c680*/  FADD.FTZ R28, R28, R27 ;  /* 0x0000001b1c1c7221 */ /* 0x000fe40000010000 */
[----:B------:R-:W-:Y:S02]  /*c690*/  FADD.FTZ R54, R54, R51 ;  /* 0x0000003336367221 */ /* 0x000fe40000010000 */
[----:B------:R-:W-:Y:S01]  /*c6a0*/  FADD.FTZ R23, R23, R28 ;  /* 0x0000001c17177221 */ /* 0x000fe20000010000 */
[----:B--2---:R-:W-:Y:S01]  /*c6b0*/  F2FP.BF16.PACK_AB R7, R21, R20 ;  /* 0x000000141507723e */ /* 0x004fe200000010ff */
[----:B------:R-:W-:Y:S02]  /*c6c0*/  FADD.FTZ R37, R37, R54 ;  /* 0x0000003625257221 */ /* 0x000fe40000010000 */
[----:B------:R-:W-:Y:S02]  /*c6d0*/  FADD.FTZ R42, R42, R23 ;  /* 0x000000172a2a7221 */ /* 0x000fe40000010000 */
[----:B------:R-:W-:-:S02]  /*c6e0*/  FADD.FTZ R48, R48, R37 ;  /* 0x0000002530307221 */ /* 0x000fc40000010000 */
[----:B---3--:R-:W-:Y:S02]  /*c6f0*/  HMMA.16816.F32.BF16 R76, R4, R8, R76 ;  /* 0x00000008044c723c */ /* 0x008fe4000004184c */
[----:B------:R-:W-:-:S04]  /*c700*/  FADD.FTZ R33, R33, R48 ;  /* 0x0000003021217221 */ /* 0x000fc80000010000 */
        /* <DEDUP_REMOVED lines=9> */
[----:B------:R-:W-:Y:S01]  /*c7a0*/  FADD.FTZ R35, R35, R2 ;  /* 0x0000000223237221 */ /* 0x000fe20000010000 */
[----:B------:R-:W-:Y:S01]  /*c7b0*/  MOV R2, R34 ;  /* 0x0000002200027202 */ /* 0x000fe20000000f00 */
[----:B------:R-:W-:Y:S02]  /*c7c0*/  FADD.FTZ R152, R21, R20 ;  /* 0x0000001415987221 */ /* 0x000fe40000010000 */
[----:B------:R-:W-:Y:S01]  /*c7d0*/  FADD.FTZ R0, R0, R35 ;  /* 0x0000002300007221 */ /* 0x000fe20000010000 */
[----:B------:R-:W-:Y:S03]  /*c7e0*/  HMMA.16816.F32.BF16 R80, R4, R10, R80 ;  /* 0x0000000a0450723c */ /* 0x000fe60000041850 */
[----:B------:R-:W-:Y:S01]  /*c7f0*/  FADD.FTZ R151, R151, R0 ;  /* 0x0000000097977221 */ /* 0x000fe20000010000 */
[----:B------:R-:W-:-:S04]  /*c800*/  MOV R0, R32 ;  /* 0x0000002000007202 */ /* 0x000fc80000000f00 */
.L_x_4388:
        /* <DEDUP_REMOVED lines=14> */
.L_x_4398:
        /* <DEDUP_REMOVED lines=64> */
.L_x_4395:
        /* <DEDUP_REMOVED lines=15> */
[----:B------:R1:W-:Y:S04]  /*cde0*/  LDGSTS.E.BYPASS.LTC128B.128 [R147+0x4800], [R86.64] ;  /* 0x0480000056937fae */ /* 0x0003e8000b901d46 */
[----:B------:R-:W-:Y:S04]  /*cdf0*/  LDSM.16.M88.4 R88, [R136] ;  /* 0x000000008858783b */ /* 0x000fe80000000200 */
[----:B------:R-:W2:Y:S04]  /*ce00*/  LDSM.16.M88.4 R92, [R134+0x1000] ;  /* 0x00100000865c783b */ /* 0x000ea80000000200 */
        /* <DEDUP_REMOVED lines=12> */
[C---:B------:R-:W-:Y:S01]  /*ced0*/  HMMA.16816.F32.BF16 R16, R88.reuse, R98, RZ ;  /* 0x000000625810723c */ /* 0x040fe200000418ff */
[----:B------:R-:W2:Y:S07]  /*cee0*/  LDSM.16.M88.4 R96, [R133] ;  /* 0x000000008560783b */ /* 0x000eae0000000200 */
        /* <DEDUP_REMOVED lines=104> */
.L_x_4397:
        /* <DEDUP_REMOVED lines=16> */
[----:B------:R-:W-:Y:S05]  /*d670*/  IADD3.X R87, R89, UR9, RZ, P0, !PT ;  /* 0x0000000959577c10 */ /* 0x000fea00087fe4ff */
[----:B------:R1:W-:Y:S04]  /*d680*/  LDGSTS.E.BYPASS.LTC128B.128 [R147+0x2800], [R86.64] ;  /* 0x0280000056937fae */ /* 0x0003e8000b901d46 */
[----:B------:R-:W0:Y:S02]  /*d690*/  LDGDEPBAR ;  /* 0x00000000000079af */ /* 0x000e240000000000 */
.L_x_4396:
        /* <DEDUP_REMOVED lines=74> */
[C---:B------:R-:W-:Y:S02]  /*db40*/  FMUL.FTZ R88, R2.reuse, c[0x0][0x23c] ;  /* 0x00008f0002587a20 */ /* 0x040fe40000410000 */
[----:B------:R-:W-:Y:S02]  /*db50*/  FADD.FTZ R84, -R2, R85 ;  /* 0x0000005502547221 */ /* 0x000fe40000010100 */
[----:B------:R-:W-:Y:S01]  /*db60*/  FADD.FTZ R85, -R0, R3 ;  /* 0x0000000300557221 */ /* 0x000fe20000010100 */
[----:B------:R-:W-:Y:S01]  /*db70*/  FSEL R87, R88, RZ, P0 ;  /* 0x000000ff58577208 */ /* 0x000fe20000000000 */
[----:B------:R-:W-:Y:S01]  /*db80*/  FMUL.FTZ R86, R84, c[0x0][0x23c] ;  /* 0x00008f0054567a20 */ /* 0x000fe20000410000 */
[C---:B------:R-:W-:Y:S01]  /*db90*/  FSETP.NEU.FTZ.AND P0, PT, R0.reuse, -INF , PT ;  /* 0xff8000000000780b */ /* 0x040fe20003f1d000 */
[----:B------:R-:W-:Y:S02]  /*dba0*/  FMUL.FTZ R88, R0, c[0x0][0x23c] ;  /* 0x00008f0000587a20 */ /* 0x000fe40000410000 */
[----:B------:R2:W3:Y:S01]  /*dbb0*/  MUFU.EX2 R84, R86 ;  /* 0x0000005600547308 */ /* 0x0004e20000000800 */
        /* <DEDUP_REMOVED lines=12> */
[--C-:B------:R-:W-:Y:S01]  /*dc80*/  FFMA.FTZ R110, R4, c[0x0][0x23c], -R87.reuse ;  /* 0x00008f00046e7a23 */ /* 0x100fe20000010857 */
[----:B------:R-:W-:Y:S01]  /*dc90*/  MOV R85, R2 ;  /* 0x0000000200557202 */ /* 0x000fe20000000f00 */
[----:B------:R-:W-:Y:S01]  /*dca0*/  FFMA.FTZ R105, R20, c[0x0][0x23c], -R87 ;  /* 0x00008f0014697a23 */ /* 0x000fe20000010857 */
[----:B--2---:R-:W-:Y:S01]  /*dcb0*/  FSEL R86, R88, RZ, P0 ;  /* 0x000000ff58567208 */ /* 0x004fe20000000000 */
[----:B---3--:R-:W-:Y:S01]  /*dcc0*/  FMUL.FTZ R68, R84, R68 ;  /* 0x0000004454447220 */ /* 0x008fe20000410000 */
[----:B------:R-:W-:Y:S01]  /*dcd0*/  ISETP.GT.AND P0, PT, R146, 0x1, PT ;  /* 0x000000019200780c */ /* 0x000fe20003f04270 */
[----:B------:R-:W-:Y:S02]  /*dce0*/  FMUL.FTZ R69, R84, R69 ;  /* 0x0000004554457220 */ /* 0x000fe40000410000 */
[--C-:B------:R-:W-:Y:S01]  /*dcf0*/  FFMA.FTZ R157, R50, c[0x0][0x23c], -R86.reuse ;  /* 0x00008f00329d7a23 */ /* 0x100fe20000010856 */
[----:B------:R-:W2:Y:S01]  /*dd00*/  MUFU.EX2 R3, R3 ;  /* 0x0000000300037308 */ /* 0x000ea20000000800 */
[--C-:B------:R-:W-:Y:S02]  /*dd10*/  FFMA.FTZ R165, R51, c[0x0][0x23c], -R86.reuse ;  /* 0x00008f0033a57a23 */ /* 0x100fe40000010856 */
[--C-:B------:R-:W-:Y:S02]  /*dd20*/  FFMA.FTZ R54, R54, c[0x0][0x23c], -R86.reuse ;  /* 0x00008f0036367a23 */ /* 0x100fe40000010856 */
[C---:B------:R-:W-:Y:S02]  /*dd30*/  FMUL.FTZ R72, R84.reuse, R72 ;  /* 0x0000004854487220 */ /* 0x040fe40000410000 */
[C---:B------:R-:W-:Y:S02]  /*dd40*/  FMUL.FTZ R73, R84.reuse, R73 ;  /* 0x0000004954497220 */ /* 0x040fe40000410000 */
[C---:B------:R-:W-:Y:S01]  /*dd50*/  FMUL.FTZ R76, R84.reuse, R76 ;  /* 0x0000004c544c7220 */ /* 0x040fe20000410000 */
[----:B------:R-:W3:Y:S01]  /*dd60*/  MUFU.EX2 R110, R110 ;  /* 0x0000006e006e7308 */ /* 0x000ee20000000800 */
[C---:B------:R-:W-:Y:S02]  /*dd70*/  FMUL.FTZ R77, R84.reuse, R77 ;  /* 0x0000004d544d7220 */ /* 0x040fe40000410000 */
[C---:B------:R-:W-:Y:S02]  /*dd80*/  FMUL.FTZ R80, R84.reuse, R80 ;  /* 0x0000005054507220 */ /* 0x040fe40000410000 */
[----:B------:R-:W-:Y:S02]  /*dd90*/  FMUL.FTZ R81, R84, R81 ;  /* 0x0000005154517220 */ /* 0x000fe40000410000 */
[--C-:B------:R-:W-:Y:S02]  /*dda0*/  FFMA.FTZ R159, R7, c[0x0][0x23c], -R86.reuse ;  /* 0x00008f00079f7a23 */ /* 0x100fe40000010856 */
[--C-:B------:R-:W-:Y:S01]  /*ddb0*/  FFMA.FTZ R158, R10, c[0x0][0x23c], -R86.reuse ;  /* 0x00008f000a9e7a23 */ /* 0x100fe20000010856 */
[----:B------:R-:W4:Y:S01]  /*ddc0*/  MUFU.EX2 R155, R155 ;  /* 0x0000009b009b7308 */ /* 0x000f220000000800 */
[--C-:B------:R-:W-:Y:S02]  /*ddd0*/  FFMA.FTZ R113, R14, c[0x0][0x23c], -R86.reuse ;  /* 0x00008f000e717a23 */ /* 0x100fe40000010856 */
[--C-:B------:R-:W-:Y:S02]  /*dde0*/  FFMA.FTZ R96, R15, c[0x0][0x23c], -R86.reuse ;  /* 0x00008f000f607a23 */ /* 0x100fe40000010856 */
[C---:B--2---:R-:W-:Y:S02]  /*ddf0*/  FMUL.FTZ R70, R3.reuse, R70 ;  /* 0x0000004603467220 */ /* 0x044fe40000410000 */
[C---:B------:R-:W-:Y:S02]  /*de00*/  FMUL.FTZ R71, R3.reuse, R71 ;  /* 0x0000004703477220 */ /* 0x040fe40000410000 */
[C---:B------:R-:W-:Y:S01]  /*de10*/  FMUL.FTZ R74, R3.reuse, R74 ;  /* 0x0000004a034a7220 */ /* 0x040fe20000410000 */
[----:B------:R-:W-:Y:S01]  /*de20*/  MUFU.EX2 R159, R159 ;  /* 0x0000009f009f7308 */ /* 0x000fe20000000800 */
[C---:B------:R-:W-:Y:S02]  /*de30*/  FMUL.FTZ R75, R3.reuse, R75 ;  /* 0x0000004b034b7220 */ /* 0x040fe40000410000 */
[----:B------:R-:W-:Y:S01]  /*de40*/  FMUL.FTZ R78, R3, R78 ;  /* 0x0000004e034e7220 */ /* 0x000fe20000410000 */
[----:B---3--:R-:W-:Y:S01]  /*de50*/  F2FP.BF16.PACK_AB R88, R153, R110 ;  /* 0x0000006e9958723e */ /* 0x008fe200000010ff */
[C---:B------:R-:W-:Y:S02]  /*de60*/  FMUL.FTZ R79, R3.reuse, R79 ;  /* 0x0000004f034f7220 */ /* 0x040fe40000410000 */
[C---:B------:R-:W-:Y:S02]  /*de70*/  FMUL.FTZ R82, R3.reuse, R82 ;  /* 0x0000005203527220 */ /* 0x040fe40000410000 */
[----:B------:R-:W-:Y:S01]  /*de80*/  FMUL.FTZ R83, R3, R83 ;  /* 0x0000005303537220 */ /* 0x000fe20000410000 */
[----:B------:R-:W-:Y:S01]  /*de90*/  MUFU.EX2 R158, R158 ;  /* 0x0000009e009e7308 */ /* 0x000fe20000000800 */
[--C-:B------:R-:W-:Y:S02]  /*dea0*/  FFMA.FTZ R99, R18, c[0x0][0x23c], -R86.reuse ;  /* 0x00008f0012637a23 */ /* 0x100fe40000010856 */
[----:B------:R-:W-:Y:S01]  /*deb0*/  FFMA.FTZ R100, R19, c[0x0][0x23c], -R86 ;  /* 0x00008f0013647a23 */ /* 0x000fe20000010856 */
[----:B----4-:R-:W-:Y:S01]  /*dec0*/  F2FP.BF16.PACK_AB R90, R155, R162 ;  /* 0x000000a29b5a723e */ /* 0x010fe200000010ff */
[----:B------:R-:W-:Y:S02]  /*ded0*/  FFMA.FTZ R164, R84, R151, R110 ;  /* 0x0000009754a47223 */ /* 0x000fe4000001006e */
[----:B------:R-:W-:Y:S02]  /*dee0*/  FFMA.FTZ R156, R46, c[0x0][0x23c], -R86 ;  /* 0x00008f002e9c7a23 */ /* 0x000fe40000010856 */
[----:B------:R-:W-:Y:S01]  /*def0*/  FADD.FTZ R161, R153, R164 ;  /* 0x000000a499a17221 */ /* 0x000fe20000010000 */
[----:B------:R-:W-:Y:S01]  /*df00*/  MUFU.EX2 R111, R111 ;  /* 0x0000006f006f7308 */ /* 0x000fe20000000800 */
[--C-:B------:R-:W-:Y:S02]  /*df10*/  FFMA.FTZ R151, R47, c[0x0][0x23c], -R86.reuse ;  /* 0x00008f002f977a23 */ /* 0x100fe40000010856 */
[----:B------:R-:W-:Y:S02]  /*df20*/  FADD.FTZ R161, R162, R161 ;  /* 0x000000a1a2a17221 */ /* 0x000fe40000010000 */
[----:B------:R-:W-:Y:S02]  /*df30*/  FFMA.FTZ R162, R52, c[0x0][0x23c], -R87 ;  /* 0x00008f0034a27a23 */ /* 0x000fe40000010857 */
[----:B------:R-:W-:Y:S02]  /*df40*/  FADD.FTZ R161, R155, R161 ;  /* 0x000000a19ba17221 */ /* 0x000fe40000010000 */
        /* <DEDUP_REMOVED lines=22> */
[----:B--2---:R-:W-:Y:S01]  /*e0b0*/  F2FP.BF16.PACK_AB R89, R159, R160 ;  /* 0x000000a09f59723e */ /* 0x004fe200000010ff */
[----:B------:R-:W-:Y:S01]  /*e0c0*/  FFMA.FTZ R160, R3, R152, R160 ;  /* 0x0000009803a07223 */ /* 0x000fe200000100a0 */
[----:B------:R-:W-:Y:S01]  /*e0d0*/  MOV R3, R0 ;  /* 0x0000000000037202 */ /* 0x000fe20000000f00 */
[--C-:B------:R-:W-:Y:S02]  /*e0e0*/  FFMA.FTZ R152, R49, c[0x0][0x23c], -R87.reuse ;  /* 0x00008f0031987a23 */ /* 0x100fe40000010857 */
[----:B------:R-:W-:Y:S01]  /*e0f0*/  FADD.FTZ R163, R159, R160 ;  /* 0x000000a09fa37221 */ /* 0x000fe20000010000 */
[----:B------:R-:W2:Y:S01]  /*e100*/  MUFU.EX2 R96, R96 ;  /* 0x0000006000607308 */ /* 0x000ea20000000800 */
[----:B------:R-:W-:Y:S02]  /*e110*/  FFMA.FTZ R159, R53, c[0x0][0x23c], -R87 ;  /* 0x00008f00359f7a23 */ /* 0x000fe40000010857 */
[----:B------:R-:W-:Y:S01]  /*e120*/  FADD.FTZ R164, R158, R163 ;  /* 0x000000a39ea47221 */ /* 0x000fe20000010000 */
[----:B---3--:R-:W-:Y:S01]  /*e130*/  F2FP.BF16.PACK_AB R91, R109, R158 ;  /* 0x0000009e6d5b723e */ /* 0x008fe200000010ff */
[--C-:B------:R-:W-:Y:S02]  /*e140*/  FFMA.FTZ R158, R55, c[0x0][0x23c], -R86.reuse ;  /* 0x00008f00379e7a23 */ /* 0x100fe40000010856 */
[--C-:B------:R-:W-:Y:S02]  /*e150*/  FFMA.FTZ R117, R32, c[0x0][0x23c], -R87.reuse ;  /* 0x00008f0020757a23 */ /* 0x100fe40000010857 */
[--C-:B------:R-:W-:Y:S01]  /*e160*/  FFMA.FTZ R110, R34, c[0x0][0x23c], -R86.reuse ;  /* 0x00008f00226e7a23 */ /* 0x100fe20000010856 */
[----:B------:R-:W-:Y:S01]  /*e170*/  MUFU.EX2 R97, R97 ;  /* 0x0000006100617308 */ /* 0x000fe20000000800 */
[C---:B-1----:R-:W-:Y:S05]  /*e180*/  HMMA.16816.F32.BF16 R68, R88.reuse, R92, R68 ;  /* 0x0000005c5844723c */ /* 0x042fea0000041844 */
[--C-:B------:R-:W-:Y:S02]  /*e190*/  FFMA.FTZ R121, R35, c[0x0][0x23c], -R86.reuse ;  /* 0x00008f0023797a23 */ /* 0x100fe40000010856 */
[--C-:B------:R-:W-:Y:S01]  /*e1a0*/  FFMA.FTZ R116, R33, c[0x0][0x23c], -R87.reuse ;  /* 0x00008f0021747a23 */ /* 0x100fe20000010857 */
[C---:B------:R-:W-:Y:S01]  /*e1b0*/  HMMA.16816.F32.BF16 R72, R88.reuse, R94, R72 ;  /* 0x0000005e5848723c */ /* 0x040fe20000041848 */
[----:B------:R-:W1:Y:S01]  /*e1c0*/  MUFU.EX2 R98, R98 ;  /* 0x0000006200627308 */ /* 0x000e620000000800 */
[----:B------:R-:W3:Y:S02]  /*e1d0*/  LDSM.16.MT88.4 R92, [R131+0x3000] ;  /* 0x00300000835c783b */ /* 0x000ee40000004200 */
[--C-:B------:R-:W-:Y:S02]  /*e1e0*/  FFMA.FTZ R122, R36, c[0x0][0x23c], -R87.reuse ;  /* 0x00008f00247a7a23 */ /* 0x100fe40000010857 */
[----:B------:R-:W-:Y:S02]  /*e1f0*/  FFMA.FTZ R123, R37, c[0x0][0x23c], -R87 ;  /* 0x00008f00257b7a23 */ /* 0x000fe40000010857 */
[----:B------:R-:W-:Y:S03]  /*e200*/  FFMA.FTZ R139, R38, c[0x0][0x23c], -R86 ;  /* 0x00008f00268b7a23 */ /* 0x000fe60000010856 */
[----:B------:R-:W-:Y:S01]  /*e210*/  MUFU.EX2 R99, R99 ;  /* 0x0000006300637308 */ /* 0x000fe20000000800 */
[----:B------:R-:W-:Y:S02]  /*e220*/  FADD.FTZ R164, R109, R164 ;  /* 0x000000a46da47221 */ /* 0x000fe40000010000 */
[----:B------:R-:W-:Y:S02]  /*e230*/  FADD.FTZ R161, R111, R161 ;  /* 0x000000a16fa17221 */ /* 0x000fe40000010000 */
[--C-:B------:R-:W-:Y:S02]  /*e240*/  FFMA.FTZ R60, R60, c[0x0][0x23c], -R87.reuse ;  /* 0x00008f003c3c7a23 */ /* 0x100fe40000010857 */
[--C-:B------:R-:W-:Y:S02]  /*e250*/  FFMA.FTZ R61, R61, c[0x0][0x23c], -R87.reuse ;  /* 0x00008f003d3d7a23 */ /* 0x100fe40000010857 */
[--C-:B------:R-:W-:Y:S01]  /*e260*/  FFMA.FTZ R62, R62, c[0x0][0x23c], -R86.reuse ;  /* 0x00008f003e3e7a23 */ /* 0x100fe20000010856 */
[----:B------:R-:W4:Y:S01]  /*e270*/  MUFU.EX2 R100, R100 ;  /* 0x0000006400647308 */ /* 0x000f220000000800 */
[----:B------:R-:W-:Y:S02]  /*e280*/  FFMA.FTZ R63, R63, c[0x0][0x23c], -R86 ;  /* 0x00008f003f3f7a23 */ /* 0x000fe40000010856 */
[----:B------:R-:W-:Y:S07]  /*e290*/  FFMA.FTZ R64, R64, c[0x0][0x23c], -R87 ;  /* 0x00008f0040407a23 */ /* 0x000fee0000010857 */
[----:B------:R-:W-:Y:S10]  /*e2a0*/  MUFU.EX2 R105, R105 ;  /* 0x0000006900697308 */ /* 0x000ff40000000800 */
[----:B------:R-:W5:Y:S01]  /*e2b0*/  MUFU.EX2 R102, R102 ;  /* 0x0000006600667308 */ /* 0x000f620000000800 */
[C---:B---3--:R-:W-:Y:S08]  /*e2c0*/  HMMA.16816.F32.BF16 R76, R88.reuse, R92, R76 ;  /* 0x0000005c584c723c */ /* 0x048ff0000004184c */
[----:B------:R-:W-:Y:S01]  /*e2d0*/  HMMA.16816.F32.BF16 R80, R88, R94, R80 ;  /* 0x0000005e5850723c */ /* 0x000fe20000041850 */
[----:B------:R-:W-:Y:S01]  /*e2e0*/  MUFU.EX2 R108, R108 ;  /* 0x0000006c006c7308 */ /* 0x000fe20000000800 */
[----:B------:R-:W3:Y:S05]  /*e2f0*/  LDSM.16.MT88.4 R92, [R132+0x3400] ;  /* 0x00340000845c783b */ /* 0x000eea0000004200 */
[C---:B------:R-:W-:Y:S01]  /*e300*/  F2FP.BF16.PACK_AB R88, R112.reuse, R111 ;  /* 0x0000006f7058723e */ /* 0x040fe200000010ff */
[----:B------:R-:W-:Y:S01]  /*e310*/  FADD.FTZ R112, R112, R161 ;  /* 0x000000a170707221 */ /* 0x000fe20000010000 */
[----:B--2---:R-:W-:Y:S02]  /*e320*/  F2FP.BF16.PACK_AB R89, R96, R113 ;  /* 0x000000716059723e */ /* 0x004fe400000010ff */
[----:B------:R-:W2:Y:S01]  /*e330*/  MUFU.EX2 R103, R103 ;  /* 0x0000006700677308 */ /* 0x000ea20000000800 */
[----:B-1----:R-:W-:Y:S01]  /*e340*/  F2FP.BF16.PACK_AB R90, R98, R97 ;  /* 0x00000061625a723e */ /* 0x002fe200000010ff */
[----:B------:R-:W-:Y:S01]  /*e350*/  FADD.FTZ R113, R113, R164 ;  /* 0x000000a471717221 */ /* 0x000fe20000010000 */
[----:B----4-:R-:W-:Y:S01]  /*e360*/  F2FP.BF16.PACK_AB R91, R100, R99 ;  /* 0x00000063645b723e */ /* 0x010fe200000010ff */
[----:B------:R-:W-:Y:S01]  /*e370*/  FADD.FTZ R97, R97, R112 ;  /* 0x0000007061617221 */ /* 0x000fe20000010000 */
[----:B-----5:R-:W-:Y:S01]  /*e380*/  F2FP.BF16.PACK_AB R44, R102, R105 ;  /* 0x00000069662c723e */ /* 0x020fe200000010ff */
[----:B------:R-:W-:Y:S02]  /*e390*/  FADD.FTZ R96, R96, R113 ;  /* 0x0000007160607221 */ /* 0x000fe40000010000 */
[----:B------:R-:W-:Y:S02]  /*e3a0*/  FADD.FTZ R98, R98, R97 ;  /* 0x0000006162627221 */ /* 0x000fe40000010000 */
[----:B------:R-:W-:Y:S01]  /*e3b0*/  MUFU.EX2 R104, R104 ;  /* 0x0000006800687308 */ /* 0x000fe20000000800 */
[----:B------:R-:W-:Y:S02]  /*e3c0*/  FADD.FTZ R99, R99, R96 ;  /* 0x0000006063637221 */ /* 0x000fe40000010000 */
[----:B------:R-:W-:Y:S02]  /*e3d0*/  FADD.FTZ R105, R105, R98 ;  /* 0x0000006269697221 */ /* 0x000fe40000010000 */
[----:B------:R-:W-:Y:S02]  /*e3e0*/  FADD.FTZ R99, R100, R99 ;  /* 0x0000006364637221 */ /* 0x000fe40000010000 */
[----:B------:R-:W-:Y:S03]  /*e3f0*/  FADD.FTZ R105, R102, R105 ;  /* 0x0000006966697221 */ /* 0x000fe60000010000 */
[----:B------:R-:W1:Y:S01]  /*e400*/  MUFU.EX2 R101, R101 ;  /* 0x0000006500657308 */ /* 0x000e620000000800 */
[C---:B--2---:R-:W-:Y:S01]  /*e410*/  F2FP.BF16.PACK_AB R45, R103.reuse, R108 ;  /* 0x0000006c672d723e */ /* 0x044fe200000010ff */
[----:B------:R-:W-:Y:S04]  /*e420*/  FADD.FTZ R108, R108, R99 ;  /* 0x000000636c6c7221 */ /* 0x000fe80000010000 */
[----:B------:R-:W-:Y:S04]  /*e430*/  FADD.FTZ R103, R103, R108 ;  /* 0x0000006c67677221 */ /* 0x000fe80000010000 */
[----:B------:R-:W-:Y:S01]  /*e440*/  MUFU.EX2 R106, R106 ;  /* 0x0000006a006a7308 */ /* 0x000fe20000000800 */
[C---:B---3--:R-:W-:Y:S08]  /*e450*/  HMMA.16816.F32.BF16 R68, R88.reuse, R92, R68 ;  /* 0x0000005c5844723c */ /* 0x048ff00000041844 */
[C---:B------:R-:W-:Y:S01]  /*e460*/  HMMA.16816.F32.BF16 R72, R88.reuse, R94, R72 ;  /* 0x0000005e5848723c */ /* 0x040fe20000041848 */
[----:B------:R-:W2:Y:S01]  /*e470*/  MUFU.EX2 R107, R107 ;  /* 0x0000006b006b7308 */ /* 0x000ea20000000800 */
[----:B------:R-:W3:Y:S02]  /*e480*/  LDSM.16.MT88.4 R92, [R131+0x3400] ;  /* 0x00340000835c783b */ /* 0x000ee40000004200 */
[C---:B-1----:R-:W-:Y:S01]  /*e490*/  F2FP.BF16.PACK_AB R46, R101.reuse, R104 ;  /* 0x00000068652e723e */ /* 0x042fe200000010ff */
[----:B------:R-:W-:Y:S06]  /*e4a0*/  FADD.FTZ R104, R104, R105 ;  /* 0x0000006968687221 */ /* 0x000fec0000010000 */
[----:B------:R1:W-:Y:S01]  /*e4b0*/  MUFU.EX2 R153, R48 ;  /* 0x0000003000997308 */ /* 0x0003e20000000800 */
[----:B------:R-:W-:Y:S09]  /*e4c0*/  FADD.FTZ R104, R101, R104 ;  /* 0x0000006865687221 */ /* 0x000ff20000010000 */
[----:B------:R-:W-:Y:S01]  /*e4d0*/  MUFU.EX2 R119, R119 ;  /* 0x0000007700777308 */ /* 0x000fe20000000800 */
[----:B--2---:R-:W-:Y:S09]  /*e4e0*/  F2FP.BF16.PACK_AB R47, R107, R106 ;  /* 0x0000006a6b2f723e */ /* 0x004ff200000010ff */
[----:B------:R-:W2:Y:S01]  /*e4f0*/  MUFU.EX2 R114, R114 ;  /* 0x0000007200727308 */ /* 0x000ea20000000800 */
[----:B-1----:R-:W-:Y:S09]  /*e500*/  LDSM.16.MT88.4 R48, [R131+0x3c00] ;  /* 0x003c00008330783b */ /* 0x002ff20000004200 */
[----:B------:R-:W-:Y:S01]  /*e510*/  MUFU.EX2 R115, R115 ;  /* 0x0000007300737308 */ /* 0x000fe20000000800 */
[C---:B---3--:R-:W-:Y:S08]  /*e520*/  HMMA.16816.F32.BF16 R76, R88.reuse, R92, R76 ;  /* 0x0000005c584c723c */ /* 0x048ff0000004184c */
[----:B------:R-:W-:Y:S01]  /*e530*/  HMMA.16816.F32.BF16 R80, R88, R94, R80 ;  /* 0x0000005e5850723c */ /* 0x000fe20000041850 */
[----:B------:R-:W1:Y:S01]  /*e540*/  MUFU.EX2 R118, R118 ;  /* 0x0000007600767308 */ /* 0x000e620000000800 */
[----:B------:R-:W3:Y:S08]  /*e550*/  LDSM.16.MT88.4 R88, [R132+0x3800] ;  /* 0x003800008458783b */ /* 0x000ef00000004200 */
[----:B------:R-:W4:Y:S01]  /*e560*/  LDSM.16.MT88.4 R92, [R131+0x3800] ;  /* 0x00380000835c783b */ /* 0x000f220000004200 */
[----:B------:R-:W-:Y:S10]  /*e570*/  MUFU.EX2 R117, R117 ;  /* 0x0000007500757308 */ /* 0x000ff40000000800 */
[----:B------:R5:W1:Y:S10]  /*e580*/  MUFU.EX2 R84, R116 ;  /* 0x0000007400547308 */ /* 0x000a740000000800 */
[----:B------:R-:W-:Y:S10]  /*e590*/  MUFU.EX2 R110, R110 ;  /* 0x0000006e006e7308 */ /* 0x000ff40000000800 */
[----:B------:R-:W1:Y:S01]  /*e5a0*/  MUFU.EX2 R121, R121 ;  /* 0x0000007900797308 */ /* 0x000e620000000800 */
[C---:B---3--:R-:W-:Y:S05]  /*e5b0*/  HMMA.16816.F32.BF16 R68, R44.reuse, R88, R68 ;  /* 0x000000582c44723c */ /* 0x048fea0000041844 */
[----:B-----5:R-:W-:Y:S03]  /*e5c0*/  FFMA.FTZ R116, R40, c[0x0][0x23c], -R87 ;  /* 0x00008f0028747a23 */ /* 0x020fe60000010857 */
[C---:B------:R-:W-:Y:S01]  /*e5d0*/  HMMA.16816.F32.BF16 R72, R44.reuse, R90, R72 ;  /* 0x0000005a2c48723c */ /* 0x040fe20000041848 */
[----:B------:R3:W-:Y:S01]  /*e5e0*/  MUFU.EX2 R155, R54 ;  /* 0x00000036009b7308 */ /* 0x0007e20000000800 */
[----:B------:R-:W5:Y:S06]  /*e5f0*/  LDSM.16.MT88.4 R88, [R132+0x3c00] ;  /* 0x003c00008458783b */ /* 0x000f6c0000004200 */
[C---:B----4-:R-:W-:Y:S03]  /*e600*/  HMMA.16816.F32.BF16 R76, R44.reuse, R92, R76 ;  /* 0x0000005c2c4c723c */ /* 0x050fe6000004184c */
[----:B------:R-:W-:Y:S05]  /*e610*/  MUFU.EX2 R122, R122 ;  /* 0x0000007a007a7308 */ /* 0x000fea0000000800 */
[----:B------:R-:W-:Y:S01]  /*e620*/  HMMA.16816.F32.BF16 R80, R44, R94, R80 ;  /* 0x0000005e2c50723c */ /* 0x000fe20000041850 */
[----:B------:R-:W4:Y:S04]  /*e630*/  LDSM.16.MT88.4 R92, [R132+0x4000] ;  /* 0x00400000845c783b */ /* 0x000f280000004200 */
[----:B------:R-:W4:Y:S02]  /*e640*/  MUFU.EX2 R123, R123 ;  /* 0x0000007b007b7308 */ /* 0x000f240000000800 */
[----:B--2---:R-:W-:Y:S01]  /*e650*/  F2FP.BF16.PACK_AB R44, R114, R119 ;  /* 0x00000077722c723e */ /* 0x004fe200000010ff */
[----:B------:R-:W-:Y:S01]  /*e660*/  FADD.FTZ R119, R119, R104 ;  /* 0x0000006877777221 */ /* 0x000fe20000010000 */
[----:B---3--:R-:W2:Y:S03]  /*e670*/  LDSM.16.MT88.4 R52, [R131+0x4000] ;  /* 0x004000008334783b */ /* 0x008ea60000004200 */
[----:B-1----:R-:W-:Y:S01]  /*e680*/  F2FP.BF16.PACK_AB R45, R118, R115 ;  /* 0x00000073762d723e */ /* 0x002fe200000010ff */
[----:B------:R-:W-:Y:S01]  /*e690*/  FADD.FTZ R114, R114, R119 ;  /* 0x0000007772727221 */ /* 0x000fe20000010000 */
[C---:B------:R-:W-:Y:S01]  /*e6a0*/  F2FP.BF16.PACK_AB R46, R84.reuse, R117 ;  /* 0x00000075542e723e */ /* 0x040fe200000010ff */
[----:B------:R-:W-:Y:S01]  /*e6b0*/  MUFU.EX2 R139, R139 ;  /* 0x0000008b008b7308 */ /* 0x000fe20000000800 */
[----:B------:R-:W-:Y:S01]  /*e6c0*/  F2FP.BF16.PACK_AB R47, R121, R110 ;  /* 0x0000006e792f723e */ /* 0x000fe200000010ff */
[----:B------:R-:W-:Y:S04]  /*e6d0*/  FADD.FTZ R117, R117, R114 ;  /* 0x0000007275757221 */ /* 0x000fe80000010000 */
[----:B------:R-:W-:Y:S04]  /*e6e0*/  FADD.FTZ R117, R84, R117 ;  /* 0x0000007554757221 */ /* 0x000fe80000010000 */
[----:B------:R-:W1:Y:S01]  /*e6f0*/  MUFU.EX2 R120, R120 ;  /* 0x0000007800787308 */ /* 0x000e620000000800 */
[C---:B-----5:R-:W-:Y:S07]  /*e700*/  HMMA.16816.F32.BF16 R68, R44.reuse, R88, R68 ;  /* 0x000000582c44723c */ /* 0x060fee0000041844 */
[--C-:B------:R-:W-:Y:S01]  /*e710*/  FFMA.FTZ R88, R56, c[0x0][0x23c], -R87.reuse ;  /* 0x00008f0038587a23 */ /* 0x100fe20000010857 */
[C---:B------:R-:W-:Y:S01]  /*e720*/  HMMA.16816.F32.BF16 R72, R44.reuse, R90, R72 ;  /* 0x0000005a2c48723c */ /* 0x040fe20000041848 */
[----:B------:R-:W-:Y:S03]  /*e730*/  MUFU.EX2 R116, R116 ;  /* 0x0000007400747308 */ /* 0x000fe60000000800 */
[--C-:B------:R-:W-:Y:S02]  /*e740*/  FFMA.FTZ R89, R57, c[0x0][0x23c], -R87.reuse ;  /* 0x00008f0039597a23 */ /* 0x100fe40000010857 */
[----:B------:R-:W-:Y:S02]  /*e750*/  FFMA.FTZ R87, R65, c[0x0][0x23c], -R87 ;  /* 0x00008f0041577a23 */ /* 0x000fe40000010857 */
[--C-:B------:R-:W-:Y:S01]  /*e760*/  FFMA.FTZ R90, R58, c[0x0][0x23c], -R86.reuse ;  /* 0x00008f003a5a7a23 */ /* 0x100fe20000010856 */
[C---:B------:R-:W-:Y:S02]  /*e770*/  HMMA.16816.F32.BF16 R76, R44.reuse, R48, R76 ;  /* 0x000000302c4c723c */ /* 0x040fe4000004184c */
[----:B------:R-:W3:Y:S01]  /*e780*/  MUFU.EX2 R39, R39 ;  /* 0x0000002700277308 */ /* 0x000ee20000000800 */
[--C-:B------:R-:W-:Y:S02]  /*e790*/  FFMA.FTZ R91, R59, c[0x0][0x23c], -R86.reuse ;  /* 0x00008f003b5b7a23 */ /* 0x100fe40000010856 */
[----:B------:R-:W-:Y:S01]  /*e7a0*/  LDSM.16.MT88.4 R56, [R131+0x4400] ;  /* 0x004400008338783b */ /* 0x000fe20000004200 */
[--C-:B------:R-:W-:Y:S02]  /*e7b0*/  FFMA.FTZ R65, R66, c[0x0][0x23c], -R86.reuse ;  /* 0x00008f0042417a23 */ /* 0x100fe40000010856 */
[----:B------:R-:W-:Y:S04]  /*e7c0*/  HMMA.16816.F32.BF16 R80, R44, R50, R80 ;  /* 0x000000322c50723c */ /* 0x000fe80000041850 */
[----:B------:R-:W-:Y:S01]  /*e7d0*/  MUFU.EX2 R41, R41 ;  /* 0x0000002900297308 */ /* 0x000fe20000000800 */
[----:B------:R-:W5:Y:S01]  /*e7e0*/  LDSM.16.MT88.4 R48, [R132+0x4400] ;  /* 0x004400008430783b */ /* 0x000f620000004200 */
[----:B------:R-:W-:Y:S01]  /*e7f0*/  FFMA.FTZ R86, R67, c[0x0][0x23c], -R86 ;  /* 0x00008f0043567a23 */ /* 0x000fe20000010856 */
[C---:B----4-:R-:W-:Y:S01]  /*e800*/  F2FP.BF16.PACK_AB R44, R123.reuse, R122 ;  /* 0x0000007a7b2c723e */ /* 0x050fe200000010ff */
[----:B------:R-:W-:Y:S01]  /*e810*/  FADD.FTZ R122, R122, R117 ;  /* 0x000000757a7a7221 */ /* 0x000fe20000010000 */
[----:B-1----:R-:W-:Y:S03]  /*e820*/  F2FP.BF16.PACK_AB R45, R120, R139 ;  /* 0x0000008b782d723e */ /* 0x002fe600000010ff */
[----:B------:R-:W-:Y:S02]  /*e830*/  FADD.FTZ R123, R123, R122 ;  /* 0x0000007a7b7b7221 */ /* 0x000fe40000010000 */
        /* <DEDUP_REMOVED lines=8> */
[C---:B------:R-:W-:Y:S07]  /*e8c0*/  HMMA.16816.F32.BF16 R68, R44.reuse, R92, R68 ;  /* 0x0000005c2c44723c */ /* 0x040fee0000041844 */
[----:B------:R-:W-:Y:S01]  /*e8d0*/  FADD.FTZ R92, R106, R103 ;  /* 0x000000676a5c7221 */ /* 0x000fe20000010000 */
[C---:B------:R-:W-:Y:S01]  /*e8e0*/  HMMA.16816.F32.BF16 R72, R44.reuse, R94, R72 ;  /* 0x0000005e2c48723c */ /* 0x040fe20000041848 */
[----:B------:R-:W1:Y:S03]  /*e8f0*/  MUFU.EX2 R151, R151 ;  /* 0x0000009700977308 */ /* 0x000e660000000800 */
[----:B------:R-:W-:Y:S04]  /*e900*/  FADD.FTZ R92, R107, R92 ;  /* 0x0000005c6b5c7221 */ /* 0x000fe80000010000 */
[C---:B--2---:R-:W-:Y:S03]  /*e910*/  HMMA.16816.F32.BF16 R76, R44.reuse, R52, R76 ;  /* 0x000000342c4c723c */ /* 0x044fe6000004184c */
[----:B------:R-:W2:Y:S01]  /*e920*/  MUFU.EX2 R152, R152 ;  /* 0x0000009800987308 */ /* 0x000ea20000000800 */
[----:B------:R-:W-:Y:S04]  /*e930*/  FADD.FTZ R93, R115, R92 ;  /* 0x0000005c735d7221 */ /* 0x000fe80000010000 */
[----:B------:R-:W-:Y:S01]  /*e940*/  HMMA.16816.F32.BF16 R80, R44, R54, R80 ;  /* 0x000000362c50723c */ /* 0x000fe20000041850 */
[----:B------:R-:W4:Y:S03]  /*e950*/  LDSM.16.MT88.4 R52, [R132+0x4800] ;  /* 0x004800008434783b */ /* 0x000f260000004200 */
[----:B------:R-:W-:Y:S01]  /*e960*/  FADD.FTZ R93, R118, R93 ;  /* 0x0000005d765d7221 */ /* 0x000fe20000010000 */
[----:B------:R-:W-:Y:S02]  /*e970*/  MUFU.EX2 R157, R157 ;  /* 0x0000009d009d7308 */ /* 0x000fe40000000800 */
[----:B---3--:R-:W-:Y:S01]  /*e980*/  F2FP.BF16.PACK_AB R44, R43, R154 ;  /* 0x0000009a2b2c723e */ /* 0x008fe200000010ff */
[----:B------:R-:W-:Y:S01]  /*e990*/  FADD.FTZ R110, R110, R93 ;  /* 0x0000005d6e6e7221 */ /* 0x000fe20000010000 */
[----:B-1----:R-:W-:Y:S03]  /*e9a0*/  F2FP.BF16.PACK_AB R45, R151, R156 ;  /* 0x0000009c972d723e */ /* 0x002fe600000010ff */
        /* <DEDUP_REMOVED lines=11> */
[----:B------:R-:W-:Y:S04]  /*ea60*/  FADD.FTZ R41, R42, R41 ;  /* 0x000000292a297221 */ /* 0x000fe80000010000 */
[----:B------:R-:W-:Y:S03]  /*ea70*/  FADD.FTZ R156, R156, R41 ;  /* 0x000000299c9c7221 */ /* 0x000fe60000010000 */
[----:B------:R-:W-:Y:S01]  /*ea80*/  MUFU.EX2 R159, R159 ;  /* 0x0000009f009f7308 */ /* 0x000fe20000000800 */
[----:B------:R-:W-:Y:S01]  /*ea90*/  FADD.FTZ R156, R151, R156 ;  /* 0x0000009c979c7221 */ /* 0x000fe20000010000 */
[C---:B-1----:R-:W-:Y:S03]  /*eaa0*/  F2FP.BF16.PACK_AB R47, R160.reuse, R157 ;  /* 0x0000009da02f723e */ /* 0x042fe600000010ff */
[----:B------:R-:W-:Y:S04]  /*eab0*/  FADD.FTZ R157, R157, R156 ;  /* 0x0000009c9d9d7221 */ /* 0x000fe80000010000 */
[----:B------:R-:W-:Y:S01]  /*eac0*/  FADD.FTZ R160, R160, R157 ;  /* 0x0000009da0a07221 */ /* 0x000fe20000010000 */
[----:B------:R-:W1:Y:S01]  /*ead0*/  MUFU.EX2 R158, R158 ;  /* 0x0000009e009e7308 */ /* 0x000e620000000800 */
[C---:B-----5:R-:W-:Y:S03]  /*eae0*/  HMMA.16816.F32.BF16 R68, R44.reuse, R48, R68 ;  /* 0x000000302c44723c */ /* 0x060fe60000041844 */
[----:B------:R-:W-:Y:S05]  /*eaf0*/  FADD.FTZ R39, R155, R160 ;  /* 0x000000a09b277221 */ /* 0x000fea0000010000 */
[C---:B------:R-:W-:Y:S01]  /*eb00*/  HMMA.16816.F32.BF16 R72, R44.reuse, R50, R72 ;  /* 0x000000322c48723c */ /* 0x040fe20000041848 */
[----:B------:R-:W-:Y:S01]  /*eb10*/  MUFU.EX2 R88, R88 ;  /* 0x0000005800587308 */ /* 0x000fe20000000800 */
[----:B------:R-:W2:Y:S06]  /*eb20*/  LDSM.16.MT88.4 R48, [R131+0x4800] ;  /* 0x004800008330783b */ /* 0x000eac0000004200 */
[C---:B------:R-:W-:Y:S03]  /*eb30*/  HMMA.16816.F32.BF16 R76, R44.reuse, R56, R76 ;  /* 0x000000382c4c723c */ /* 0x040fe6000004184c */
[----:B------:R-:W3:Y:S01]  /*eb40*/  MUFU.EX2 R89, R89 ;  /* 0x0000005900597308 */ /* 0x000ee20000000800 */
[----:B-1----:R-:W-:Y:S04]  /*eb50*/  FADD.FTZ R39, R158, R39 ;  /* 0x000000279e277221 */ /* 0x002fe80000010000 */
[----:B------:R-:W-:Y:S01]  /*eb60*/  HMMA.16816.F32.BF16 R80, R44, R58, R80 ;  /* 0x0000003a2c50723c */ /* 0x000fe20000041850 */
[----:B------:R-:W1:Y:S04]  /*eb70*/  LDSM.16.MT88.4 R56, [R132+0x4c00] ;  /* 0x004c00008438783b */ /* 0x000e680000004200 */
[----:B------:R-:W-:Y:S02]  /*eb80*/  MUFU.EX2 R90, R90 ;  /* 0x0000005a005a7308 */ /* 0x000fe40000000800 */
[C---:B------:R-:W-:Y:S01]  /*eb90*/  F2FP.BF16.PACK_AB R44, R159.reuse, R162 ;  /* 0x000000a29f2c723e */ /* 0x040fe200000010ff */
[----:B------:R-:W-:Y:S01]  /*eba0*/  FADD.FTZ R162, R162, R153 ;  /* 0x00000099a2a27221 */ /* 0x000fe20000010000 */
[----:B------:R-:W-:Y:S03]  /*ebb0*/  F2FP.BF16.PACK_AB R45, R158, R155 ;  /* 0x0000009b9e2d723e */ /* 0x000fe600000010ff */
[----:B------:R-:W-:Y:S03]  /*ebc0*/  FADD.FTZ R159, R159, R162 ;  /* 0x000000a29f9f7221 */ /* 0x000fe60000010000 */
[----:B------:R-:W5:Y:S01]  /*ebd0*/  MUFU.EX2 R91, R91 ;  /* 0x0000005b005b7308 */ /* 0x000f620000000800 */
[C---:B---3--:R-:W-:Y:S01]  /*ebe0*/  F2FP.BF16.PACK_AB R46, R89.reuse, R88 ;  /* 0x00000058592e723e */ /* 0x048fe200000010ff */
[----:B------:R-:W-:Y:S04]  /*ebf0*/  FADD.FTZ R88, R88, R159 ;  /* 0x0000009f58587221 */ /* 0x000fe80000010000 */
[----:B------:R-:W-:Y:S04]  /*ec00*/  FADD.FTZ R89, R89, R88 ;  /* 0x0000005859597221 */ /* 0x000fe80000010000 */
[----:B------:R-:W-:Y:S10]  /*ec10*/  MUFU.EX2 R60, R60 ;  /* 0x0000003c003c7308 */ /* 0x000ff40000000800 */
[----:B------:R-:W3:Y:S01]  /*ec20*/  MUFU.EX2 R61, R61 ;  /* 0x0000003d003d7308 */ /* 0x000ee20000000800 */
[C---:B-----5:R-:W-:Y:S01]  /*ec30*/  F2FP.BF16.PACK_AB R47, R91.reuse, R90 ;  /* 0x0000005a5b2f723e */ /* 0x060fe200000010ff */
[----:B------:R-:W-:Y:S01]  /*ec40*/  FADD.FTZ R90, R90, R39 ;  /* 0x000000275a5a7221 */ /* 0x000fe20000010000 */
[----:B------:R-:W-:Y:S03]  /*ec50*/  IADD3 R39, R146, -0x1, RZ ;  /* 0xffffffff92277810 */ /* 0x000fe60007ffe0ff */
[----:B------:R-:W-:Y:S04]  /*ec60*/  FADD.FTZ R91, R91, R90 ;  /* 0x0000005a5b5b7221 */ /* 0x000fe80000010000 */
[----:B------:R-:W-:Y:S01]  /*ec70*/  MUFU.EX2 R62, R62 ;  /* 0x0000003e003e7308 */ /* 0x000fe20000000800 */
[C---:B----4-:R-:W-:Y:S03]  /*ec80*/  HMMA.16816.F32.BF16 R68, R44.reuse, R52, R68 ;  /* 0x000000342c44723c */ /* 0x050fe60000041844 */
[----:B------:R-:W-:Y:S05]  /*ec90*/  MOV R146, R39 ;  /* 0x0000002700927202 */ /* 0x000fea0000000f00 */
[C---:B------:R-:W-:Y:S01]  /*eca0*/  HMMA.16816.F32.BF16 R72, R44.reuse, R54, R72 ;  /* 0x000000362c48723c */ /* 0x040fe20000041848 */
[----:B------:R-:W4:Y:S01]  /*ecb0*/  MUFU.EX2 R63, R63 ;  /* 0x0000003f003f7308 */ /* 0x000f220000000800 */
[----:B------:R-:W5:Y:S06]  /*ecc0*/  LDSM.16.MT88.4 R52, [R131+0x4c00] ;  /* 0x004c00008334783b */ /* 0x000f6c0000004200 */
[C---:B--2---:R-:W-:Y:S03]  /*ecd0*/  HMMA.16816.F32.BF16 R76, R44.reuse, R48, R76 ;  /* 0x000000302c4c723c */ /* 0x044fe6000004184c */
[----:B------:R-:W-:Y:S05]  /*ece0*/  MUFU.EX2 R64, R64 ;  /* 0x0000004000407308 */ /* 0x000fea0000000800 */
[----:B------:R-:W-:Y:S05]  /*ecf0*/  HMMA.16816.F32.BF16 R80, R44, R50, R80 ;  /* 0x000000322c50723c */ /* 0x000fea0000041850 */
[----:B------:R-:W2:Y:S02]  /*ed00*/  MUFU.EX2 R87, R87 ;  /* 0x0000005700577308 */ /* 0x000ea40000000800 */
[----:B---3--:R-:W-:Y:S01]  /*ed10*/  F2FP.BF16.PACK_AB R44, R61, R60 ;  /* 0x0000003c3d2c723e */ /* 0x008fe200000010ff */
[----:B------:R-:W-:Y:S01]  /*ed20*/  FADD.FTZ R60, R60, R89 ;  /* 0x000000593c3c7221 */ /* 0x000fe20000010000 */
[----:B----4-:R-:W-:Y:S03]  /*ed30*/  F2FP.BF16.PACK_AB R45, R63, R62 ;  /* 0x0000003e3f2d723e */ /* 0x010fe600000010ff */
[----:B------:R-:W-:Y:S02]  /*ed40*/  FADD.FTZ R62, R62, R91 ;  /* 0x0000005b3e3e7221 */ /* 0x000fe40000010000 */
[----:B------:R-:W-:Y:S01]  /*ed50*/  FADD.FTZ R61, R61, R60 ;  /* 0x0000003c3d3d7221 */ /* 0x000fe20000010000 */
[----:B------:R-:W-:Y:S01]  /*ed60*/  MUFU.EX2 R65, R65 ;  /* 0x0000004100417308 */ /* 0x000fe20000000800 */
[----:B------:R-:W-:Y:S09]  /*ed70*/  FADD.FTZ R62, R63, R62 ;  /* 0x0000003e3f3e7221 */ /* 0x000ff20000010000 */
[----:B------:R-:W3:Y:S01]  /*ed80*/  MUFU.EX2 R86, R86 ;  /* 0x0000005600567308 */ /* 0x000ee20000000800 */
[C---:B--2---:R-:W-:Y:S01]  /*ed90*/  F2FP.BF16.PACK_AB R46, R87.reuse, R64 ;  /* 0x00000040572e723e */ /* 0x044fe200000010ff */
[----:B------:R-:W-:Y:S04]  /*eda0*/  FADD.FTZ R64, R64, R61 ;  /* 0x0000003d40407221 */ /* 0x000fe80000010000 */
[----:B------:R-:W-:Y:S01]  /*edb0*/  FADD.FTZ R151, R87, R64 ;  /* 0x0000004057977221 */ /* 0x000fe20000010000 */
[C---:B---3--:R-:W-:Y:S01]  /*edc0*/  F2FP.BF16.PACK_AB R47, R86.reuse, R65 ;  /* 0x00000041562f723e */ /* 0x048fe200000010ff */
[----:B------:R-:W-:Y:S04]  /*edd0*/  FADD.FTZ R65, R65, R62 ;  /* 0x0000003e41417221 */ /* 0x000fe80000010000 */
[----:B------:R-:W-:Y:S02]  /*ede0*/  FADD.FTZ R152, R86, R65 ;  /* 0x0000004156987221 */ /* 0x000fe40000010000 */
[C---:B-1----:R-:W-:Y:S08]  /*edf0*/  HMMA.16816.F32.BF16 R68, R44.reuse, R56, R68 ;  /* 0x000000382c44723c */ /* 0x042ff00000041844 */
[C---:B------:R-:W-:Y:S08]  /*ee00*/  HMMA.16816.F32.BF16 R72, R44.reuse, R58, R72 ;  /* 0x0000003a2c48723c */ /* 0x040ff00000041848 */
[C---:B-----5:R-:W-:Y:S08]  /*ee10*/  HMMA.16816.F32.BF16 R76, R44.reuse, R52, R76 ;  /* 0x000000342c4c723c */ /* 0x060ff0000004184c */
[----:B------:R-:W-:Y:S01]  /*ee20*/  HMMA.16816.F32.BF16 R80, R44, R54, R80 ;  /* 0x000000362c50723c */ /* 0x000fe20000041850 */
[----:B------:R-:W-:-:S07]  /*ee30*/  @P0 BRA `(.L_x_4398) ;  /* 0xffffdab000000947 */ /* 0x000fce000383ffff */
.L_x_4394:
        /* <DEDUP_REMOVED lines=11> */
[----:B------:R-:W-:-:S03]  /*eef0*/  LEA.HI R3, R3, R8, RZ, 0x2 ;  /* 0x0000000803037211 */ /* 0x000fc600078f10ff */
[----:B------:R-:W3:Y:S01]  /*ef00*/  S2R R4, SR_TID.X ;  /* 0x0000000000047919 */ /* 0x000ee20000002100 */
[----:B------:R-:W-:-:S04]  /*ef10*/  SHF.R.S32.HI R3, RZ, 0x2, R3 ;  /* 0x00000002ff037819 */ /* 0x000fc80000011403 */
[----:B------:R-:W-:-:S04]  /*ef20*/  SHF.R.S32.HI R8, RZ, 0x1f, R3 ;  /* 0x0000001fff087819 */ /* 0x000fc80000011403 */
[----:B------:R-:W-:-:S04]  /*ef30*/  LEA.HI R8, R8, R3, RZ, 0x3 ;  /* 0x0000000308087211 */ /* 0x000fc800078f18ff */
[----:B------:R-:W-:Y:S01]  /*ef40*/  LOP3.LUT R8, R8, 0xfffffff8, RZ, 0xc0, !PT ;  /* 0xfffffff808087812 */ /* 0x000fe200078ec0ff */
[----:B-1----:R-:W-:Y:S02]  /*ef50*/  FADD.FTZ R5, R10, R5 ;  /* 0x000000050a057221 */ /* 0x002fe40000010000 */
[----:B--2---:R-:W-:-:S03]  /*ef60*/  FADD.FTZ R6, R9, R6 ;  /* 0x0000000609067221 */ /* 0x004fc60000010000 */
[----:B------:R-:W-:Y:S01]  /*ef70*/  FSETP.NE.FTZ.AND P2, PT, R5, RZ, PT ;  /* 0x000000ff0500720b */ /* 0x000fe20003f55000 */
[----:B------:R-:W-:Y:S01]  /*ef80*/  IMAD.MOV.U32 R9, RZ, RZ, 0x3f800000 ;  /* 0x3f800000ff097424 */ /* 0x000fe200078e00ff */
[----:B---3--:R-:W-:Y:S01]  /*ef90*/  SHF.R.S32.HI R13, RZ, 0x1f, R4 ;  /* 0x0000001fff0d7819 */ /* 0x008fe20000011404 */
[----:B------:R-:W-:Y:S01]  /*efa0*/  IMAD.IADD R8, R3, 0x1, -R8 ;  /* 0x0000000103087824 */ /* 0x000fe200078e0a08 */
[----:B------:R-:W-:Y:S02]  /*efb0*/  FSETP.NE.FTZ.AND P3, PT, R6, RZ, PT ;  /* 0x000000ff0600720b */ /* 0x000fe40003f75000 */
[C---:B------:R-:W-:Y:S02]  /*efc0*/  LEA.HI R10, R13.reuse, R4, RZ, 0x2 ;  /* 0x000000040d0a7211 */ /* 0x040fe400078f10ff */
[----:B------:R-:W-:Y:S02]  /*efd0*/  LEA.HI R12, R8, R8, RZ, 0x1 ;  /* 0x00000008080c7211 */ /* 0x000fe400078f08ff */
[----:B------:R-:W-:-:S03]  /*efe0*/  LEA.HI R11, R13, R4, RZ, 0x5 ;  /* 0x000000040d0b7211 */ /* 0x000fc600078f28ff */
[----:B------:R-:W1:Y:S01]  /*eff0*/  @P2 MUFU.RCP R9, R5 ;  /* 0x0000000500092308 */ /* 0x000e620000001000 */
[----:B------:R-:W-:Y:S02]  /*f000*/  SHF.R.S32.HI R13, RZ, 0x1, R12 ;  /* 0x00000001ff0d7819 */ /* 0x000fe4000001140c */
[----:B------:R-:W-:Y:S02]  /*f010*/  LOP3.LUT R15, R12, 0x3fffffe, RZ, 0xc0, !PT ;  /* 0x03fffffe0c0f7812 */ /* 0x000fe400078ec0ff */
[C---:B------:R-:W-:Y:S01]  /*f020*/  LOP3.LUT P0, RZ, R13.reuse, 0x2, RZ, 0xc0, !PT ;  /* 0x000000020dff7812 */ /* 0x040fe2000780c0ff */
[----:B------:R-:W-:Y:S02]  /*f030*/  IMAD.SHL.U32 R12, R13, 0x40, RZ ;  /* 0x000000400d0c7824 */ /* 0x000fe400078e00ff */
[----:B------:R-:W2:Y:S01]  /*f040*/  @P3 MUFU.RCP R7, R6 ;  /* 0x0000000600073308 */ /* 0x000ea20000001000 */
[----:B------:R-:W-:Y:S02]  /*f050*/  IMAD.IADD R15, R8, 0x1, -R15 ;  /* 0x00000001080f7824 */ /* 0x000fe400078e0a0f */
[----:B------:R-:W-:Y:S01]  /*f060*/  LOP3.LUT R12, R12, 0xc0, RZ, 0xc0, !PT ;  /* 0x000000c00c0c7812 */ /* 0x000fe200078ec0ff */
[----:B-1----:R-:W-:-:S04]  /*f070*/  FMUL.FTZ R71, R9, R71 ;  /* 0x0000004709477220 */ /* 0x002fc80000410000 */
[----:B------:R-:W1:Y:S01]  /*f080*/  @P3 MUFU.LG2 R6, R6 ;  /* 0x0000000600063308 */ /* 0x000e620000000c00 */
[C---:B------:R-:W-:Y:S02]  /*f090*/  FMUL.FTZ R70, R9.reuse, R70 ;  /* 0x0000004609467220 */ /* 0x040fe40000410000 */
[C---:B------:R-:W-:Y:S02]  /*f0a0*/  FMUL.FTZ R75, R9.reuse, R75 ;  /* 0x0000004b094b7220 */ /* 0x040fe40000410000 */
[----:B------:R-:W-:Y:S01]  /*f0b0*/  FMUL.FTZ R74, R9, R74 ;  /* 0x0000004a094a7220 */ /* 0x000fe20000410000 */
[----:B------:R-:W-:Y:S01]  /*f0c0*/  F2FP.BF16.PACK_AB R70, R71, R70 ;  /* 0x000000464746723e */ /* 0x000fe200000010ff */
[C---:B------:R-:W-:Y:S01]  /*f0d0*/  FMUL.FTZ R79, R9.reuse, R79 ;  /* 0x0000004f094f7220 */ /* 0x040fe20000410000 */
[----:B------:R-:W3:Y:S01]  /*f0e0*/  @P2 MUFU.LG2 R5, R5 ;  /* 0x0000000500052308 */ /* 0x000ee20000000c00 */
[----:B------:R-:W-:Y:S01]  /*f0f0*/  FMUL.FTZ R78, R9, R78 ;  /* 0x0000004e094e7220 */ /* 0x000fe20000410000 */
[----:B------:R-:W-:Y:S01]  /*f100*/  F2FP.BF16.PACK_AB R74, R75, R74 ;  /* 0x0000004a4b4a723e */ /* 0x000fe200000010ff */
[----:B------:R-:W-:-:S02]  /*f110*/  FMUL.FTZ R83, R9, R83 ;  /* 0x0000005309537220 */ /* 0x000fc40000410000 */
[----:B------:R-:W-:Y:S01]  /*f120*/  FMUL.FTZ R82, R9, R82 ;  /* 0x0000005209527220 */ /* 0x000fe20000410000 */
[----:B------:R-:W-:Y:S01]  /*f130*/  LOP3.LUT R9, R10, 0xfffffffc, RZ, 0xc0, !PT ;  /* 0xfffffffc0a097812 */ /* 0x000fe200078ec0ff */
[C---:B--2---:R-:W-:Y:S01]  /*f140*/  FMUL.FTZ R68, R7.reuse, R68 ;  /* 0x0000004407447220 */ /* 0x044fe20000410000 */
[----:B------:R-:W-:Y:S01]  /*f150*/  SHF.R.S32.HI R10, RZ, 0x5, R11 ;  /* 0x00000005ff0a7819 */ /* 0x000fe2000001140b */
[----:B------:R-:W-:Y:S01]  /*f160*/  FMUL.FTZ R69, R7, R69 ;  /* 0x0000004507457220 */ /* 0x000fe20000410000 */
[----:B------:R-:W-:Y:S01]  /*f170*/  IADD3 R9, -R9, R4, RZ ;  /* 0x0000000409097210 */ /* 0x000fe20007ffe1ff */
[----:B------:R-:W-:Y:S01]  /*f180*/  FMUL.FTZ R72, R7, R72 ;  /* 0x0000004807487220 */ /* 0x000fe20000410000 */
[----:B------:R-:W-:Y:S01]  /*f190*/  F2FP.BF16.PACK_AB R78, R79, R78 ;  /* 0x0000004e4f4e723e */ /* 0x000fe200000010ff */
[----:B------:R-:W-:Y:S01]  /*f1a0*/  FMUL.FTZ R73, R7, R73 ;  /* 0x0000004907497220 */ /* 0x000fe20000410000 */
[----:B------:R-:W-:Y:S01]  /*f1b0*/  F2FP.BF16.PACK_AB R68, R69, R68 ;  /* 0x000000444544723e */ /* 0x000fe200000010ff */
[----:B------:R-:W-:Y:S01]  /*f1c0*/  IMAD R8, R10, 0x100, R9 ;  /* 0x000001000a087824 */ /* 0x000fe200078e0209 */
[----:B------:R-:W-:Y:S01]  /*f1d0*/  F2FP.BF16.PACK_AB R82, R83, R82 ;  /* 0x000000525352723e */ /* 0x000fe200000010ff */
[----:B------:R-:W-:Y:S01]  /*f1e0*/  FMUL.FTZ R76, R7, R76 ;  /* 0x0000004c074c7220 */ /* 0x000fe20000410000 */
[----:B------:R-:W-:Y:S01]  /*f1f0*/  F2FP.BF16.PACK_AB R72, R73, R72 ;  /* 0x000000484948723e */ /* 0x000fe200000010ff */
[----:B------:R-:W-:Y:S01]  /*f200*/  FMUL.FTZ R77, R7, R77 ;  /* 0x0000004d074d7220 */ /* 0x000fe20000410000 */
[----:B------:R-:W-:Y:S01]  /*f210*/  LEA R8, R15, R8, 0x4 ;  /* 0x000000080f087211 */ /* 0x000fe200078e20ff */
[C---:B------:R-:W-:Y:S01]  /*f220*/  FMUL.FTZ R80, R7.reuse, R80 ;  /* 0x0000005007507220 */ /* 0x040fe20000410000 */
[----:B------:R-:W-:Y:S01]  /*f230*/  LEA.HI R15, R12, R12, RZ, 0x1d ;  /* 0x0000000c0c0f7211 */ /* 0x000fe200078fe8ff */
[----:B------:R-:W-:Y:S01]  /*f240*/  FMUL.FTZ R7, R7, R81 ;  /* 0x0000005107077220 */ /* 0x000fe20000410000 */
[----:B------:R-:W-:-:S02]  /*f250*/  LOP3.LUT R12, R13, 0x1, RZ, 0xc0, !PT ;  /* 0x000000010d0c7812 */ /* 0x000fc400078ec0ff */
[----:B------:R-:W-:Y:S01]  /*f260*/  F2FP.BF16.PACK_AB R76, R77, R76 ;  /* 0x0000004c4d4c723e */ /* 0x000fe200000010ff */
[----:B------:R-:W-:Y:S01]  /*f270*/  IMAD.U32 R8, R8, 0x2, R15 ;  /* 0x0000000208087824 */ /* 0x000fe200078e000f */
[----:B------:R-:W-:Y:S01]  /*f280*/  ISETP.NE.U32.AND P1, PT, R12, 0x1, PT ;  /* 0x000000010c00780c */ /* 0x000fe20003f25070 */
[----:B------:R-:W-:Y:S01]  /*f290*/  IMAD.MOV.U32 R12, RZ, RZ, -0x10 ;  /* 0xfffffff0ff0c7424 */ /* 0x000fe200078e00ff */
[----:B------:R-:W-:Y:S02]  /*f2a0*/  F2FP.BF16.PACK_AB R80, R7, R80 ;  /* 0x000000500750723e */ /* 0x000fe400000010ff */
        /* <DEDUP_REMOVED lines=8> */
[----:B------:R-:W-:Y:S01]  /*f330*/  MOV R8, 0x7f800000 ;  /* 0x7f80000000087802 */ /* 0x000fe20000000f00 */
[----:B------:R-:W-:-:S02]  /*f340*/  IMAD.IADD R17, R12, 0x1, R7 ;  /* 0x000000010c117824 */ /* 0x000fc400078e0207 */
[----:B------:R-:W-:Y:S04]  /*f350*/  STS [R15], R72 ;  /* 0x000000480f007388 */ /* 0x000fe80000000800 */
[----:B------:R3:W-:Y:S04]  /*f360*/  STS [R15+0x200], R74 ;  /* 0x0002004a0f007388 */ /* 0x0007e80000000800 */
[----:B------:R2:W-:Y:S04]  /*f370*/  STS [R7], R76 ;  /* 0x0000004c07007388 */ /* 0x0005e80000000800 */
[----:B------:R2:W-:Y:S04]  /*f380*/  STS [R7+0x200], R78 ;  /* 0x0002004e07007388 */ /* 0x0005e80000000800 */
[----:B------:R2:W-:Y:S04]  /*f390*/  STS [R17], R80 ;  /* 0x0000005011007388 */ /* 0x0005e80000000800 */
[----:B------:R2:W-:Y:S01]  /*f3a0*/  STS [R17+0x200], R82 ;  /* 0x0002005211007388 */ /* 0x0005e20000000800 */
[----:B-1----:R-:W-:-:S04]  /*f3b0*/  @P3 FMUL.FTZ R13, R6, 0.69314718246459960938 ;  /* 0x3f317218060d3820 */ /* 0x002fc80000410000 */
[----:B------:R-:W-:Y:S02]  /*f3c0*/  @P3 FFMA.FTZ R8, R2, c[0x0][0x238], R13 ;  /* 0x00008e0002083a23 */ /* 0x000fe4000001000d */
        /* <DEDUP_REMOVED lines=10> */
.L_x_4399:
[----:B------:R-:W1:Y:S04]  /*f470*/  S2R R5, SR_CTAID.Z ;  /* 0x0000000000057919 */ /* 0x000e680000002700 */
[----:B------:R-:W1:Y:S02]  /*f480*/  S2R R0, SR_CTAID.Y ;  /* 0x0000000000007919 */ /* 0x000e640000002600 */
[----:B-1----:R-:W-:-:S04]  /*f490*/  IMAD R2, R0, c[0x0][0x1c0], R5 ;  /* 0x0000700000027a24 */ /* 0x002fc800078e0205 */
[----:B------:R-:W-:Y:S02]  /*f4a0*/  IMAD R2, R2, c[0x0][0x214], RZ ;  /* 0x0000850002027a24 */ /* 0x000fe400078e02ff */
.L_x_4400:
[----:B------:R-:W-:Y:S01]  /*f4b0*/  BAR.SYNC.DEFER_BLOCKING 0x0 ;  /* 0x0000000000007b1d */ /* 0x000fe20000010000 */
[----:B------:R-:W-:Y:S01]  /*f4c0*/  LOP3.LUT R11, R11, 0xffffffe0, RZ, 0xc0, !PT ;  /* 0xffffffe00b0b7812 */ /* 0x000fe200078ec0ff */
[C---:B------:R-:W-:Y:S01]  /*f4d0*/  IMAD.WIDE.U32 R22, R143.reuse, c[0x0][0x1e8], RZ ;  /* 0x00007a008f167a25 */ /* 0x040fe200078e00ff */
[----:B--2---:R-:W-:Y:S02]  /*f4e0*/  SHF.R.S32.HI R7, RZ, 0x1f, R10 ;  /* 0x0000001fff077819 */ /* 0x004fe4000001140a */
        /* <DEDUP_REMOVED lines=9> */
[----:B------:R-:W-:Y:S01]  /*f580*/  IMAD R143, R143, c[0x0][0x1ec], R23 ;  /* 0x00007b008f8f7a24 */ /* 0x000fe200078e0217 */
[----:B------:R-:W-:Y:S01]  /*f590*/  SEL R22, R24, R22, !P0 ;  /* 0x0000001618167207 */ /* 0x000fe20004000000 */
[----:B------:R-:W-:-:S02]  /*f5a0*/  IMAD R21, R0, c[0x0][0x1e4], R21 ;  /* 0x0000790000157a24 */ /* 0x000fc400078e0215 */
[----:B------:R-:W-:-:S03]  /*f5b0*/  IMAD.IADD R7, R10, 0x1, -R7 ;  /* 0x000000010a077824 */ /* 0x000fc600078e0a07 */
[----:B------:R-:W-:Y:S01]  /*f5c0*/  @!P0 IADD3 R143, R25, R21, RZ ;  /* 0x00000015198f8210 */ /* 0x000fe20007ffe0ff */
[----:B------:R-:W-:Y:S01]  /*f5d0*/  IMAD R7, R7, 0x10, R148 ;  /* 0x0000001007077824 */ /* 0x000fe200078e0294 */
[----:B------:R1:W2:Y:S04]  /*f5e0*/  LDS.128 R12, [R147] ;  /* 0x00000000930c7984 */ /* 0x0002a80000000c00 */
[----:B------:R1:W3:Y:S01]  /*f5f0*/  LDS.128 R16, [R147+0x800] ;  /* 0x0008000093107984 */ /* 0x0002e20000000c00 */
[----:B------:R-:W-:Y:S05]  /*f600*/  @P1 BRA `(.L_x_4402) ;  /* 0x000000d000001947 */ /* 0x000fea0003800000 */
[----:B------:R-:W4:Y:S02]  /*f610*/  S2R R11, SR_CTAID.X ;  /* 0x00000000000b7919 */ /* 0x000f240000002500 */
[C---:B----4-:R-:W-:Y:S02]  /*f620*/  IMAD R2, R11.reuse, 0x40, R2 ;  /* 0x000000400b027824 */ /* 0x050fe400078e0202 */
        /* <DEDUP_REMOVED lines=11> */
.L_x_4402:
[----:B------:R-:W-:Y:S05]  /*f6e0*/  BSYNC B0 ;  /* 0x0000000000007941 */ /* 0x000fea0003800000 */
.L_x_4401:
        /* <DEDUP_REMOVED lines=28> */
.L_x_4404:
[----:B------:R-:W-:Y:S05]  /*f8b0*/  BSYNC B0 ;  /* 0x0000000000007941 */ /* 0x000fea0003800000 */
.L_x_4403:
        /* <DEDUP_REMOVED lines=14> */
.L_x_4405:
        /* <DEDUP_REMOVED lines=14> */
.L_x_5248:


//--------------------- .text._ZN5flash24flash_fwd_splitkv_kernelI23Flash_fwd_kernel_traitsILi32ELi64ELi128ELi4ELb0ELb0EN7cutlass10bfloat16_tE19Flash_kernel_traitsILi32ELi64ELi128ELi4ES3_EELb1ELb0ELb0ELb0ELb1ELb1ELb0ELb1EEEvNS_16Flash_fwd_paramsE --------------------------
	.section	.text._ZN5flash24flash_fwd_splitkv_kernelI23Flash_fwd_kernel_traitsILi32ELi64ELi128ELi4ELb0ELb0EN7cutlass10bfloat16_tE19Flash_kernel_traitsILi32ELi64ELi128ELi4ES3_EELb1ELb0ELb0ELb0ELb1ELb1ELb0ELb1EEEvNS_16Flash_fwd_paramsE,"ax",@progbits
	.sectioninfo	@"SHI_REGISTERS=168"
	.align	128
        .global         _ZN5flash24flash_fwd_splitkv_kernelI23Flash_fwd_kernel_traitsILi32ELi64ELi128ELi4ELb0ELb0EN7cutlass10bfloat16_tE19Flash_kernel_traitsILi32ELi64ELi128ELi4ES3_EELb1ELb0ELb0ELb0ELb1ELb1ELb0ELb1EEEvNS_16Flash_fwd_paramsE
        .type           _ZN5flash24flash_fwd_splitkv_kernelI23Flash_fwd_kernel_traitsILi32ELi64ELi128ELi4ELb0ELb0EN7cutlass10bfloat16_tE19Flash_kernel_traitsILi32ELi64ELi128ELi4ES3_EELb1ELb0ELb0ELb0ELb1ELb1ELb0ELb1EEEvNS_16Flash_fwd_paramsE,@function
        .size           _ZN5flash24flash_fwd_splitkv_kernelI23Flash_fwd_kernel_traitsILi32ELi64ELi128ELi4ELb0ELb0EN7cutlass10bfloat16_tE19Flash_kernel_traitsILi32ELi64ELi128ELi4ES3_EELb1ELb0ELb0ELb0ELb1ELb1ELb0ELb1EEEvNS_16Flash_fwd_paramsE,(.L_x_5249 - _ZN5flash24flash_fwd_splitkv_kernelI23Flash_fwd_kernel_traitsILi32ELi64ELi128ELi4ELb0ELb0EN7cutlass10bfloat16_tE19Flash_kernel_traitsILi32ELi64ELi128ELi4ES3_EELb1ELb0ELb0ELb0ELb1ELb1ELb0ELb1EEEvNS_16Flash_fwd_paramsE)
        .other          _ZN5flash24flash_fwd_splitkv_kernelI23Flash_fwd_kernel_traitsILi32ELi64ELi128ELi4ELb0ELb0EN7cutlass10bfloat16_tE19Flash_kernel_traitsILi32ELi64ELi128ELi4ES3_EELb1ELb0ELb0ELb0ELb1ELb1ELb0ELb1EEEvNS_16Flash_fwd_paramsE,@"STO_CUDA_ENTRY STV_DEFAULT"
_ZN5flash24flash_fwd_splitkv_kernelI23Flash_fwd_kernel_traitsILi32ELi64ELi128ELi4ELb0ELb0EN7cutlass10bfloat16_tE19Flash_kernel_traitsILi32ELi64ELi128ELi4ES3_EELb1ELb0ELb0ELb0ELb1ELb1ELb0ELb1EEEvNS_16Flash_fwd_paramsE:
.text._ZN5flash24flash_fwd_splitkv_kernelI23Flash_fwd_kernel_traitsILi32ELi64ELi128ELi4ELb0ELb0EN7cutlass10bfloat16_tE19Flash_kernel_traitsILi32ELi64ELi128ELi4ES3_EELb1ELb0ELb0ELb0ELb1ELb1ELb0ELb1EEEvNS_16Flash_fwd_paramsE:
        /* <DEDUP_REMOVED lines=27> */
[--C-:B------:R-:W-:Y:S01]  /*01b0*/  IMAD.MOV.U32 R9, RZ, RZ, R5.reuse ;  /* 0x000000ffff097224 */ /* 0x100fe200078e0005 */
[----:B-1----:R-:W-:Y:S01]  /*01c0*/  SHF.R.S32.HI R6, RZ, 0x1f, R5 ;  /* 0x0000001fff067819 */ /* 0x002fe20000011405 */
[----:B---3--:R-:W-:Y:S02]  /*01d0*/  @P1 IMAD.IADD R148, R148, 0x1, -R149 ;  /* 0x0000000194941824 */ /* 0x008fe400078e0a95 */
[----:B------:R-:W-:-:S08]  /*01e0*/  @!P1 IMAD.MOV.U32 R148, RZ, RZ, c[0x0][0x214] ;  /* 0x00008500ff949624 */ /* 0x000fd000078e00ff */
[----:B------:R-:W-:Y:S05]  /*01f0*/  @!P0 BRA `(.L_x_4406) ;  /* 0x0000004000008947 */ /* 0x000fea0003800000 */
[----:B--2-4-:R-:W2:Y:S02]  /*0200*/  @P2 LDG.E R7, [R10.64+0x4] ;  /* 0x000004060a072981 */ /* 0x014ea4000c1e1900 */
[----:B--2--5:R-:W-:-:S06]  /*0210*/  @P2 IADD3 R2, R7, -R8, RZ ;  /* 0x8000000807022210 */ /* 0x024fcc0007ffe0ff */
[----:B------:R1:W5:Y:S01]  /*0220*/  @!P2 LDG.E R2, [R10.64] ;  /* 0x000000060a02a981 */ /* 0x000362000c1e1900 */
[----:B------:R-:W-:Y:S05]  /*0230*/  BRA `(.L_x_4407) ;  /* 0x0000001000007947 */ /* 0x000fea0003800000 */
.L_x_4406:
[----:B--2-4-:R-:W-:Y:S02]  /*0240*/  MOV R2, c[0x0][0x218] ;  /* 0x0000860000027a02 */ /* 0x014fe40000000f00 */
.L_x_4407:
        /* <DEDUP_REMOVED lines=42> */
[----:B------:R-:W-:-:S03]  /*04f0*/  SHF.L.U32 R8, R8, 0x3, RZ ;  /* 0x0000000308087819 */ /* 0x000fc600000006ff */
[----:B------:R-:W-:Y:S01]  /*0500*/  @P0 IMAD R149, R149, c[0x0][0x1ec], R11 ;  /* 0x00007b0095950a24 */ /* 0x000fe200078e020b */
[----:B------:R-:W-:Y:S01]  /*0510*/  SHF.R.S32.HI R9, RZ, 0x1f, R8 ;  /* 0x0000001fff097819 */ /* 0x000fe20000011408 */
[----:B------:R-:W-:Y:S02]  /*0520*/  @P0 IMAD.MOV.U32 R4, RZ, RZ, R10 ;  /* 0x000000ffff040224 */ /* 0x000fe400078e000a */
[----:B------:R-:W-:Y:S02]  /*0530*/  @!P0 IMAD R6, R6, c[0x0][0x1e0], RZ ;  /* 0x0000780006068a24 */ /* 0x000fe400078e02ff */
[----:B------:R-:W-:-:S04]  /*0540*/  @!P0 IMAD.WIDE.U32 R10, R5, c[0x0][0x1e0], RZ ;  /* 0x00007800050a8a25 */ /* 0x000fc800078e00ff */
[----:B------:R-:W-:Y:S01]  /*0550*/  @!P0 IMAD R6, R5, c[0x0][0x1e4], R6 ;  /* 0x0000790005068a24 */ /* 0x000fe200078e0206 */
[----:B------:R-:W-:Y:S01]  /*0560*/  @!P0 MOV R4, R10 ;  /* 0x0000000a00048202 */ /* 0x000fe20000000f00 */
[----:B------:R-:W-:-:S04]  /*0570*/  IMAD.WIDE.U32 R8, R59, c[0x0][0x1e8], R8 ;  /* 0x00007a003b087a25 */ /* 0x000fc800078e0008 */
[----:B------:R-:W-:Y:S01]  /*0580*/  @!P0 IMAD.IADD R149, R11, 0x1, R6 ;  /* 0x000000010b958824 */ /* 0x000fe200078e0206 */
[----:B------:R-:W-:Y:S01]  /*0590*/  IADD3 R6, P0, R4, R8, RZ ;  /* 0x0000000804067210 */ /* 0x000fe20007f1e0ff */
[----:B------:R-:W-:Y:S02]  /*05a0*/  IMAD R0, R59, c[0x0][0x1ec], R0 ;  /* 0x00007b003b007a24 */ /* 0x000fe400078e0200 */
[----:B------:R-:W-:-:S03]  /*05b0*/  IMAD R3, R3, c[0x0][0x1f0], RZ ;  /* 0x00007c0003037a24 */ /* 0x000fc600078e02ff */
[----:B------:R-:W-:Y:S01]  /*05c0*/  IADD3.X R7, R149, R9, R0, P0, !PT ;  /* 0x0000000995077210 */ /* 0x000fe200007fe400 */
[----:B------:R-:W-:Y:S01]  /*05d0*/  IMAD R0, R5, c[0x0][0x1c0], R116 ;  /* 0x0000700005007a24 */ /* 0x000fe200078e0274 */
[----:B------:R-:W-:Y:S01]  /*05e0*/  SHF.R.S32.HI R9, RZ, 0x2, R2 ;  /* 0x00000002ff097819 */ /* 0x000fe20000011402 */
[C---:B------:R-:W-:Y:S02]  /*05f0*/  IMAD R3, R116.reuse, c[0x0][0x1f4], R3 ;  /* 0x00007d0074037a24 */ /* 0x040fe400078e0203 */
[----:B------:R-:W-:Y:S01]  /*0600*/  IMAD.WIDE.U32 R6, R116, c[0x0][0x1f0], R6 ;  /* 0x00007c0074067a25 */ /* 0x000fe200078e0006 */
[----:B------:R-:W-:Y:S02]  /*0610*/  ISETP.GE.AND P0, PT, R9, R148, PT ;  /* 0x000000940900720c */ /* 0x000fe40003f06270 */
[----:B------:R-:W-:Y:S01]  /*0620*/  SHF.R.S32.HI R5, RZ, 0x1f, R9 ;  /* 0x0000001fff057819 */ /* 0x000fe20000011409 */
[----:B------:R-:W-:Y:S02]  /*0630*/  IMAD R0, R0, c[0x0][0x214], R59 ;  /* 0x0000850000007a24 */ /* 0x000fe400078e023b */
[----:B------:R-:W-:-:S08]  /*0640*/  IMAD.IADD R13, R7, 0x1, R3 ;  /* 0x00000001070d7824 */ /* 0x000fd000078e0203 */
        /* <DEDUP_REMOVED lines=9> */
.L_x_4410:
[----:B------:R-:W-:Y:S05]  /*06e0*/  BSYNC B0 ;  /* 0x0000000000007941 */ /* 0x000fea0003800000 */
.L_x_4409:
        /* <DEDUP_REMOVED lines=14> */
.L_x_4412:
[----:B------:R-:W-:Y:S05]  /*07d0*/  BSYNC B0 ;  /* 0x0000000000007941 */ /* 0x000fea0003800000 */
.L_x_4411:
        /* <DEDUP_REMOVED lines=13> */
.L_x_4408:
[----:B------:R-:W-:Y:S02]  /*08b0*/  ISETP.NE.U32.AND P0, PT, RZ, c[0x0][0x2b8], PT ;  /* 0x0000ae00ff007a0c */ /* 0x000fe40003f05070 */
        /* <DEDUP_REMOVED lines=74> */
[----:B------:R-:W-:Y:S02]  /*0d60*/  IMAD R5, R3, c[0x0][0x184], R2 ;  /* 0x0000610003057a24 */ /* 0x000fe400078e0202 */
[----:B------:R-:W-:Y:S02]  /*0d70*/  IMAD R2, R13, c[0x0][0x198], RZ ;  /* 0x000066000d027a24 */ /* 0x000fe400078e02ff */
[----:B------:R-:W-:Y:S02]  /*0d80*/  IMAD.IADD R11, R11, 0x1, R5 ;  /* 0x000000010b0b7824 */ /* 0x000fe400078e0205 */
[C---:B------:R-:W-:Y:S01]  /*0d90*/  IMAD R5, R17.reuse, c[0x0][0x19c], R2 ;  /* 0x0000670011057a24 */ /* 0x040fe200078e0202 */
[----:B------:R-:W-:Y:S01]  /*0da0*/  SHF.R.S32.HI R2, RZ, 0x1f, R4 ;  /* 0x0000001fff027819 */ /* 0x000fe20000011404 */
        /* <DEDUP_REMOVED lines=8> */
[----:B------:R-:W-:Y:S01]  /*0e30*/  MOV R8, R10 ;  /* 0x0000000a00087202 */ /* 0x000fe20000000f00 */
[----:B------:R-:W-:Y:S02]  /*0e40*/  IMAD.MOV.U32 R22, RZ, RZ, R14 ;  /* 0x000000ffff167224 */ /* 0x000fe400078e000e */
[----:B------:R-:W-:Y:S01]  /*0e50*/  IMAD.IADD R19, R11, 0x1, R5 ;  /* 0x000000010b137824 */ /* 0x000fe200078e0205 */
[----:B------:R-:W-:Y:S05]  /*0e60*/  BRA `(.L_x_4414) ;  /* 0x0000044000007947 */ /* 0x000fea0003800000 */
.L_x_4413:
        /* <DEDUP_REMOVED lines=16> */
.L_x_4415:
        /* <DEDUP_REMOVED lines=20> */
[----:B------:R-:W-:-:S04]  /*10b0*/  LEA R0, R48, 0xffffff80, 0x7 ;  /* 0xffffff8030007811 */ /* 0x000fc800078e38ff */
[----:B------:R-:W-:Y:S01]  /*10c0*/  SHF.R.S32.HI R13, RZ, 0x1f, R0 ;  /* 0x0000001fff0d7819 */ /* 0x000fe20000011400 */
[----:B------:R-:W-:-:S04]  /*10d0*/  IMAD.WIDE.U32 R10, R0, c[0x0][0x198], R10 ;  /* 0x00006600000a7a25 */ /* 0x000fc800078e000a */
[----:B------:R-:W-:Y:S01]  /*10e0*/  @!P0 IMAD.IADD R7, R7, 0x1, -R4 ;  /* 0x0000000107078824 */ /* 0x000fe200078e0a04 */
[----:B------:R-:W-:Y:S01]  /*10f0*/  @!P0 IADD3 R2, R2, 0x1, RZ ;  /* 0x0000000102028810 */ /* 0x000fe20007ffe0ff */
[----:B------:R-:W-:Y:S01]  /*1100*/  IMAD.MOV.U32 R17, RZ, RZ, R0 ;  /* 0x000000ffff117224 */ /* 0x000fe200078e0000 */
[----:B------:R-:W-:Y:S02]  /*1110*/  ISETP.NE.AND P0, PT, RZ, c[0x0][0x1c8], PT ;  /* 0x00007200ff007a0c */ /* 0x000fe40003f05270 */
[----:B------:R-:W-:Y:S01]  /*1120*/  ISETP.GE.U32.AND P3, PT, R7, R4, PT ;  /* 0x000000040700720c */ /* 0x000fe20003f66070 */
[----:B------:R-:W-:-:S04]  /*1130*/  IMAD R7, R13, c[0x0][0x198], RZ ;  /* 0x000066000d077a24 */ /* 0x000fc800078e02ff */
[----:B------:R-:W-:-:S04]  /*1140*/  IMAD R7, R0, c[0x0][0x19c], R7 ;  /* 0x0000670000077a24 */ /* 0x000fc800078e0207 */
[----:B------:R-:W-:-:S04]  /*1150*/  IMAD.IADD R11, R11, 0x1, R7 ;  /* 0x000000010b0b7824 */ /* 0x000fc800078e0207 */
[----:B------:R-:W-:-:S04]  /*1160*/  @P3 IADD3 R2, R2, 0x1, RZ ;  /* 0x0000000102023810 */ /* 0x000fc80007ffe0ff */
[----:B------:R-:W-:-:S05]  /*1170*/  MOV R4, R2 ;  /* 0x0000000200047202 */ /* 0x000fca0000000f00 */
        /* <DEDUP_REMOVED lines=19> */
.L_x_4414:
        /* <DEDUP_REMOVED lines=13> */
[----:B------:R-:W-:Y:S01]  /*1380*/  @P0 IMAD.WIDE.U32 R24, R149, c[0x0][0x190], RZ ;  /* 0x0000640095180a25 */ /* 0x000fe200078e00ff */
[----:B------:R-:W-:-:S03]  /*1390*/  SHF.R.S32.HI R75, RZ, 0x1, R77 ;  /* 0x00000001ff4b7819 */ /* 0x000fc6000001144d */
[----:B-----5:R-:W-:Y:S01]  /*13a0*/  @P0 IMAD R5, R149, c[0x0][0x194], R25 ;  /* 0x0000650095050a24 */ /* 0x020fe200078e0219 */
[CC--:B------:R-:W-:Y:S01]  /*13b0*/  LEA.HI R25, R67.reuse, R56.reuse, RZ, 0x2 ;  /* 0x0000003843197211 */ /* 0x0c0fe200078f10ff */
[----:B------:R-:W-:Y:S01]  /*13c0*/  @!P0 IMAD R12, R6, c[0x0][0x178], RZ ;  /* 0x00005e00060c8a24 */ /* 0x000fe200078e02ff */
[----:B------:R-:W-:Y:S01]  /*13d0*/  LEA.HI R67, R67, R56, RZ, 0x4 ;  /* 0x0000003843437211 */ /* 0x000fe200078f20ff */
[----:B------:R-:W-:Y:S01]  /*13e0*/  @!P0 IMAD.WIDE.U32 R14, R9, c[0x0][0x178], RZ ;  /* 0x00005e00090e8a25 */ /* 0x000fe200078e00ff */
[----:B------:R-:W-:Y:S02]  /*13f0*/  LOP3.LUT R7, R25, 0xfffffffc, RZ, 0xc0, !PT ;  /* 0xfffffffc19077812 */ /* 0x000fe400078ec0ff */
[----:B------:R-:W-:Y:S01]  /*1400*/  SHF.R.S32.HI R150, RZ, 0x2, R25 ;  /* 0x00000002ff967819 */ /* 0x000fe20000011419 */
[----:B------:R-:W-:Y:S01]  /*1410*/  @!P0 IMAD R3, R9, c[0x0][0x17c], R12 ;  /* 0x00005f0009038a24 */ /* 0x000fe200078e020c */
[----:B------:R-:W-:Y:S01]  /*1420*/  @!P0 MOV R24, R14 ;  /* 0x0000000e00188202 */ /* 0x000fe20000000f00 */
[----:B------:R-:W-:Y:S01]  /*1430*/  IMAD.IADD R7, R56, 0x1, -R7 ;  /* 0x0000000138077824 */ /* 0x000fe200078e0a07 */
[----:B------:R-:W-:Y:S01]  /*1440*/  LEA.HI R25, R25, R150, RZ, 0x1 ;  /* 0x0000009619197211 */ /* 0x000fe200078f08ff */
[----:B------:R-:W-:Y:S01]  /*1450*/  @!P0 IMAD.IADD R5, R15, 0x1, R3 ;  /* 0x000000010f058824 */ /* 0x000fe200078e0203 */
[----:B------:R-:W-:Y:S01]  /*1460*/  LOP3.LUT R15, R67, 0xfffffff0, RZ, 0xc0, !PT ;  /* 0xfffffff0430f7812 */ /* 0x000fe200078ec0ff */
[----:B------:R-:W-:Y:S01]  /*1470*/  IMAD.SHL.U32 R3, R68, 0x40, RZ ;  /* 0x0000004044037824 */ /* 0x000fe200078e00ff */
[----:B------:R-:W-:Y:S01]  /*1480*/  LOP3.LUT R25, R25, 0x7fffffe, RZ, 0xc0, !PT ;  /* 0x07fffffe19197812 */ /* 0x000fe200078ec0ff */
[----:B------:R-:W-:Y:S01]  /*1490*/  IMAD.SHL.U32 R14, R7, 0x8, RZ ;  /* 0x00000008070e7824 */ /* 0x000fe200078e00ff */
[--C-:B------:R-:W-:Y:S01]  /*14a0*/  SHF.R.S32.HI R151, RZ, 0x1f, R150.reuse ;  /* 0x0000001fff977819 */ /* 0x100fe20000011496 */
[----:B------:R-:W-:Y:S01]  /*14b0*/  IMAD.IADD R66, R56, 0x1, -R15 ;  /* 0x0000000138427824 */ /* 0x000fe200078e0a0f */
[----:B------:R-:W-:Y:S01]  /*14c0*/  LOP3.LUT R3, R3, 0xc0, RZ, 0xc0, !PT ;  /* 0x000000c003037812 */ /* 0x000fe200078ec0ff */
[----:B------:R-:W-:Y:S01]  /*14d0*/  IMAD.IADD R25, R150, 0x1, -R25 ;  /* 0x0000000196197824 */ /* 0x000fe200078e0a19 */
[----:B------:R-:W-:Y:S01]  /*14e0*/  IADD3 R24, P0, R14, R24, RZ ;  /* 0x000000180e187210 */ /* 0x000fe20007f1e0ff */
[----:B------:R-:W-:Y:S01]  /*14f0*/  IMAD.WIDE R20, R21, 0x40, R150 ;  /* 0x0000004015147825 */ /* 0x000fe200078e0296 */
[----:B------:R-:W-:-:S02]  /*1500*/  SHF.R.S32.HI R15, RZ, 0x1f, R14 ;  /* 0x0000001fff0f7819 */ /* 0x000fc4000001140e */
[----:B------:R-:W-:Y:S01]  /*1510*/  LOP3.LUT R10, R3, 0x18, R14, 0xf8, !PT ;  /* 0x00000018030a7812 */ /* 0x000fe200078ef80e */
[----:B------:R-:W-:Y:S01]  /*1520*/  IMAD.MOV.U32 R123, RZ, RZ, c[0x0][0x198] ;  /* 0x00006600ff7b7624 */ /* 0x000fe200078e00ff */
[----:B------:R-:W-:Y:S01]  /*1530*/  SHF.R.U32.HI R3, RZ, 0x3, R3 ;  /* 0x00000003ff037819 */ /* 0x000fe20000011603 */
[----:B------:R-:W-:Y:S01]  /*1540*/  IMAD.MOV.U32 R110, RZ, RZ, 0x5 ;  /* 0x00000005ff6e7424 */ /* 0x000fe200078e00ff */
[----:B------:R-:W-:Y:S01]  /*1550*/  LEA.HI R65, R66, R66, RZ, 0x1 ;  /* 0x0000004242417211 */ /* 0x000fe200078f08ff */
[----:B------:R-:W-:Y:S01]  /*1560*/  IMAD.SHL.U32 R61, R123, 0x20, RZ ;  /* 0x000000207b3d7824 */ /* 0x000fe200078e00ff */
[----:B------:R-:W-:Y:S01]  /*1570*/  LEA R114, R58, R25, 0x3 ;  /* 0x000000193a727211 */ /* 0x000fe200078e18ff */
[----:B------:R-:W-:Y:S01]  /*1580*/  IMAD.X R25, R15, 0x1, R5, P0 ;  /* 0x000000010f197824 */ /* 0x000fe200000e0605 */
[----:B------:R-:W-:Y:S01]  /*1590*/  LOP3.LUT R3, R10, R3, RZ, 0x3c, !PT ;  /* 0x000000030a037212 */ /* 0x000fe200078e3cff */
[----:B------:R-:W-:Y:S01]  /*15a0*/  IMAD R5, R21, c[0x0][0x190], RZ ;  /* 0x0000640015057a24 */ /* 0x000fe200078e02ff */
        /* <DEDUP_REMOVED lines=11> */
[----:B------:R-:W-:Y:S02]  /*1660*/  LOP3.LUT R12, R12, 0xfffffffc, RZ, 0xc0, !PT ;  /* 0xfffffffc0c0c7812 */ /* 0x000fe400078ec0ff */
[----:B------:R-:W-:Y:S01]  /*1670*/  IADD3.X R8, R151, R13, RZ, P0, !PT ;  /* 0x0000000d97087210 */ /* 0x000fe200007fe4ff */
[----:B------:R-:W-:Y:S01]  /*1680*/  IMAD R3, R4, c[0x0][0x1bc], R3 ;  /* 0x00006f0004037a24 */ /* 0x000fe200078e0203 */
[----:B------:R-:W-:Y:S01]  /*1690*/  SHF.L.U32 R7, R7, 0x2, RZ ;  /* 0x0000000207077819 */ /* 0x000fe200000006ff */
[----:B------:R-:W-:Y:S01]  /*16a0*/  IMAD R5, R20, c[0x0][0x194], R5 ;  /* 0x0000650014057a24 */ /* 0x000fe200078e0205 */
[----:B------:R-:W-:Y:S01]  /*16b0*/  SHF.L.U64.HI R60, R123, R110, c[0x0][0x19c] ;  /* 0x000067007b3c7619 */ /* 0x000fe2000001026e */
[----:B------:R-:W-:-:S02]  /*16c0*/  IMAD.IADD R23, R23, 0x1, R3 ;  /* 0x0000000117177824 */ /* 0x000fc400078e0203 */
[----:B------:R-:W-:Y:S01]  /*16d0*/  IMAD R3, R8, c[0x0][0x1a0], RZ ;  /* 0x0000680008037a24 */ /* 0x000fe200078e02ff */
[----:B------:R-:W-:Y:S01]  /*16e0*/  SHF.R.S32.HI R8, RZ, 0x1f, R116 ;  /* 0x0000001fff087819 */ /* 0x000fe20000011474 */
[----:B------:R-:W-:Y:S02]  /*16f0*/  IMAD.IADD R25, R25, 0x1, R5 ;  /* 0x0000000119197824 */ /* 0x000fe400078e0205 */
[----:B------:R-:W-:Y:S02]  /*1700*/  IMAD R13, R151, c[0x0][0x198], RZ ;  /* 0x00006600970d7a24 */ /* 0x000fe400078e02ff */
[----:B------:R-:W-:Y:S01]  /*1710*/  IMAD R5, R8, c[0x0][0x1a8], RZ ;  /* 0x00006a0008057a24 */ /* 0x000fe200078e02ff */
[----:B------:R-:W-:Y:S01]  /*1720*/  SHF.R.S32.HI R8, RZ, 0x1f, R71 ;  /* 0x0000001fff087819 */ /* 0x000fe20000011447 */
[----:B------:R-:W-:Y:S02]  /*1730*/  IMAD.X R17, R15, 0x1, R19, P2 ;  /* 0x000000010f117824 */ /* 0x000fe400010e0613 */
[----:B------:R-:W-:Y:S01]  /*1740*/  IMAD R3, R10, c[0x0][0x1a4], R3 ;  /* 0x000069000a037a24 */ /* 0x000fe200078e0203 */
[----:B------:R-:W-:Y:S01]  /*1750*/  LEA.HI R85, R8, R71, RZ, 0x7 ;  /* 0x0000004708557211 */ /* 0x000fe200078f38ff */
[----:B------:R-:W-:-:S03]  /*1760*/  IMAD.WIDE.U32 R22, R10, c[0x0][0x1a0], R22 ;  /* 0x000068000a167a25 */ /* 0x000fc600078e0016 */
[----:B------:R-:W-:Y:S01]  /*1770*/  SHF.R.S32.HI R85, RZ, 0x7, R85 ;  /* 0x00000007ff557819 */ /* 0x000fe20000011455 */
[----:B------:R-:W-:Y:S01]  /*1780*/  IMAD R13, R150, c[0x0][0x19c], R13 ;  /* 0x00006700960d7a24 */ /* 0x000fe200078e020d */
[----:B------:R-:W-:Y:S01]  /*1790*/  LEA R90, P0, R22, c[0x0][0x170], 0x1 ;  /* 0x00005c00165a7a11 */ /* 0x000fe200078008ff */
[----:B------:R-:W-:Y:S01]  /*17a0*/  IMAD.WIDE.U32 R16, R150, c[0x0][0x198], R16 ;  /* 0x0000660096107a25 */ /* 0x000fe200078e0010 */
[----:B------:R-:W-:-:S03]  /*17b0*/  IMNMX R85, RZ, R85, !PT ;  /* 0x00000055ff557217 */ /* 0x000fc60007800200 */
[----:B------:R-:W-:Y:S01]  /*17c0*/  IMAD.IADD R3, R23, 0x1, R3 ;  /* 0x0000000117037824 */ /* 0x000fe200078e0203 */
[----:B------:R-:W-:Y:S01]  /*17d0*/  ISETP.GT.AND P3, PT, R48, R85, PT ;  /* 0x000000553000720c */ /* 0x000fe20003f64270 */
[----:B------:R-:W-:Y:S01]  /*17e0*/  IMAD.IADD R64, R21, 0x1, -R12 ;  /* 0x0000000115407824 */ /* 0x000fe200078e0a0c */
[----:B------:R-:W-:Y:S01]  /*17f0*/  IADD3 R13, R17, R13, RZ ;  /* 0x0000000d110d7210 */ /* 0x000fe20007ffe0ff */
[----:B------:R-:W-:Y:S01]  /*1800*/  IMAD R76, R150, R75, R7 ;  /* 0x0000004b964c7224 */ /* 0x000fe200078e0207 */
[----:B------:R-:W-:Y:S01]  /*1810*/  SHF.L.U64.HI R91, R22, 0x1, R3 ;  /* 0x00000001165b7819 */ /* 0x000fe20000010203 */
[----:B------:R-:W-:Y:S01]  /*1820*/  IMAD R5, R116, c[0x0][0x1ac], R5 ;  /* 0x00006b0074057a24 */ /* 0x000fe200078e0205 */
[C---:B------:R-:W-:Y:S01]  /*1830*/  LEA R88, P2, R16.reuse, c[0x0][0x168], 0x1 ;  /* 0x00005a0010587a11 */ /* 0x040fe200078408ff */
[----:B------:R-:W-:Y:S01]  /*1840*/  IMAD.MOV.U32 R3, RZ, RZ, c[0x0][0x1a0] ;  /* 0x00006800ff037624 */ /* 0x000fe200078e00ff */
[----:B------:R-:W-:Y:S01]  /*1850*/  SHF.L.U64.HI R87, R16, 0x1, R13 ;  /* 0x0000000110577819 */ /* 0x000fe2000001020d */
[----:B------:R-:W-:Y:S01]  /*1860*/  IMAD.IADD R74, R7, 0x1, R76 ;  /* 0x00000001074a7824 */ /* 0x000fe200078e024c */
[----:B------:R-:W-:Y:S01]  /*1870*/  IADD3.X R91, R91, c[0x0][0x174], RZ, P0, !PT ;  /* 0x00005d005b5b7a10 */ /* 0x000fe200007fe4ff */
[----:B------:R-:W-:Y:S01]  /*1880*/  IMAD.WIDE.U32 R116, R116, c[0x0][0x1a8], R24 ;  /* 0x00006a0074747a25 */ /* 0x000fe200078e0018 */
[----:B------:R-:W-:-:S02]  /*1890*/  LOP3.LUT P4, RZ, R64, 0x2, RZ, 0xc0, !PT ;  /* 0x0000000240ff7812 */ /* 0x000fc4000788c0ff */
[----:B------:R-:W-:Y:S01]  /*18a0*/  IADD3.X R87, R87, c[0x0][0x16c], RZ, P2, !PT ;  /* 0x00005b0057577a10 */ /* 0x000fe200017fe4ff */
[C---:B------:R-:W-:Y:S01]  /*18b0*/  IMAD.SHL.U32 R63, R3.reuse, 0x20, RZ ;  /* 0x00000020033f7824 */ /* 0x040fe200078e00ff */
[----:B------:R-:W-:Y:S01]  /*18c0*/  SHF.L.U64.HI R62, R3, R110, c[0x0][0x1a4] ;  /* 0x00006900033e7619 */ /* 0x000fe2000001026e */
[----:B------:R-:W-:Y:S01]  /*18d0*/  IMAD.MOV.U32 R144, RZ, RZ, R88 ;  /* 0x000000ffff907224 */ /* 0x000fe200078e0058 */
[----:B------:R-:W-:Y:S01]  /*18e0*/  SHF.R.S32.HI R73, RZ, 0x1f, R76 ;  /* 0x0000001fff497819 */ /* 0x000fe2000001144c */
[----:B------:R-:W-:Y:S01]  /*18f0*/  IMAD.IADD R70, R117, 0x1, R5 ;  /* 0x0000000175467824 */ /* 0x000fe200078e0205 */
[----:B------:R-:W-:Y:S01]  /*1900*/  SHF.R.S32.HI R72, RZ, 0x1f, R74 ;  /* 0x0000001fff487819 */ /* 0x000fe2000001144a */
[----:B------:R-:W-:Y:S01]  /*1910*/  IMAD.MOV.U32 R146, RZ, RZ, R90 ;  /* 0x000000ffff927224 */ /* 0x000fe200078e005a */
[----:B------:R-:W-:Y:S01]  /*1920*/  SEL R49, R49, 0xfffffff0, !P4 ;  /* 0xfffffff031317807 */ /* 0x000fe20006000000 */
[----:B------:R-:W-:Y:S01]  /*1930*/  IMAD.MOV.U32 R147, RZ, RZ, R91 ;  /* 0x000000ffff937224 */ /* 0x000fe200078e005b */
[----:B------:R-:W-:-:S02]  /*1940*/  MOV R143, R87 ;  /* 0x00000057008f7202 */ /* 0x000fc40000000f00 */
        /* <DEDUP_REMOVED lines=42> */
[----:B------:R-:W-:Y:S02]  /*1bf0*/  IMAD.IADD R0, R11, 0x1, R0 ;  /* 0x000000010b007824 */ /* 0x000fe400078e0200 */
        /* <DEDUP_REMOVED lines=64> */
.L_x_4446:
        /* <DEDUP_REMOVED lines=8> */
[-C--:B------:R-:W-:Y:S02]  /*2080*/  ISETP.GE.AND P0, PT, R150, R3.reuse, !P0 ;  /* 0x000000039600720c */ /* 0x080fe40004706270 */
[----:B------:R-:W-:Y:S02]  /*2090*/  ISETP.GE.AND P4, PT, R78, R3, !P4 ;  /* 0x000000034e00720c */ /* 0x000fe40006786270 */
[C---:B------:R-:W-:Y:S04]  /*20a0*/  ISETP.GE.AND P3, PT, R113.reuse, R25, PT ;  /* 0x000000197100720c */ /* 0x040fe80003f66270 */
[----:B------:R-:W-:Y:S05]  /*20b0*/  ISETP.GE.AND P3, PT, R113, R3, !P3 ;  /* 0x000000037100720c */ /* 0x000fea0005f66270 */
[----:B--2---:R-:W2:Y:S02]  /*20c0*/  @P0 LDG.E.128 R20, [R26.64] ;  /* 0x000000061a140981 */ /* 0x004ea4000c1e1d00 */
        /* <DEDUP_REMOVED lines=77> */
.L_x_4420:
[----:B------:R-:W-:Y:S05]  /*25a0*/  BSYNC B0 ;  /* 0x0000000000007941 */ /* 0x000fea0003800000 */
.L_x_4419:
        /* <DEDUP_REMOVED lines=57> */
.L_x_4422:
[----:B------:R-:W-:Y:S05]  /*2940*/  BSYNC B0 ;  /* 0x0000000000007941 */ /* 0x000fea0003800000 */
.L_x_4421:
        /* <DEDUP_REMOVED lines=57> */
.L_x_4424:
[----:B------:R-:W-:Y:S05]  /*2ce0*/  BSYNC B0 ;  /* 0x0000000000007941 */ /* 0x000fea0003800000 */
.L_x_4423:
        /* <DEDUP_REMOVED lines=61> */
.L_x_4426:
[----:B------:R-:W-:Y:S05]  /*30c0*/  BSYNC B0 ;  /* 0x0000000000007941 */ /* 0x000fea0003800000 */
.L_x_4425:
        /* <DEDUP_REMOVED lines=9> */
.L_x_4418:
        /* <DEDUP_REMOVED lines=14> */
[C---:B--2---:R-:W-:Y:S02]  /*3240*/  SHF.L.U32 R33, R44.reuse, 0x10, RZ ;  /* 0x000000102c217819 */ /* 0x044fe400000006ff */
        /* <DEDUP_REMOVED lines=8> */
[C---:B------:R-:W-:Y:S04]  /*32d0*/  LEA R16, P0, R125.reuse, R104, 0x1 ;  /* 0x000000687d107211 */ /* 0x040fe800078008ff */
[----:B------:R-:W-:Y:S02]  /*32e0*/  LEA.HI.X.SX32 R17, R125, R105, 0x1, P0 ;  /* 0x000000697d117211 */ /* 0x000fe400000f0eff */
[C---:B------:R-:W-:Y:S04]  /*32f0*/  LEA R126, P0, R89.reuse, R106, 0x1 ;  /* 0x0000006a597e7211 */ /* 0x040fe800078008ff */
[----:B------:R-:W-:Y:S01]  /*3300*/  LEA.HI.X.SX32 R127, R89, R107, 0x1, P0 ;  /* 0x0000006b597f7211 */ /* 0x000fe200000f0eff */
[----:B------:R-:W2:Y:S01]  /*3310*/  LDG.E.128 R16, [R16.64] ;  /* 0x0000000610107981 */ /* 0x000ea2000c1e1d00 */
[----:B------:R-:W-:Y:S01]  /*3320*/  MOV R89, RZ ;  /* 0x000000ff00597202 */ /* 0x000fe20000000f00 */
[----:B------:R-:W-:Y:S05]  /*3330*/  @P5 IMAD R89, RZ, RZ, -UR5 ;  /* 0x80000005ff595e24 */ /* 0x000fea000f8e02ff */
[C---:B------:R-:W-:Y:S01]  /*3340*/  LEA R52, P0, R89.reuse, R108, 0x1 ;  /* 0x0000006c59347211 */ /* 0x040fe200078008ff */
[----:B------:R-:W3:Y:S03]  /*3350*/  LDG.E.128 R124, [R126.64] ;  /* 0x000000067e7c7981 */ /* 0x000ee6000c1e1d00 */
[----:B------:R-:W-:Y:S06]  /*3360*/  LEA.HI.X.SX32 R53, R89, R109, 0x1, P0 ;  /* 0x0000006d59357211 */ /* 0x000fec00000f0eff */
[----:B------:R-:W4:Y:S01]  /*3370*/  LDG.E.128 R52, [R52.64] ;  /* 0x0000000634347981 */ /* 0x000f22000c1e1d00 */
[----:B--2---:R-:W-:Y:S01]  /*3380*/  IMAD.U32 R22, R17, 0x10000, RZ ;  /* 0x0001000011167824 */ /* 0x004fe200078e00ff */
[C---:B------:R-:W-:Y:S02]  /*3390*/  SHF.L.U32 R27, R16.reuse, 0x10, RZ ;  /* 0x00000010101b7819 */ /* 0x040fe400000006ff */
[----:B------:R-:W-:Y:S01]  /*33a0*/  LOP3.LUT R25, R16, 0xffff0000, RZ, 0xc0, !PT ;  /* 0xffff000010197812 */ /* 0x000fe200078ec0ff */
[----:B------:R-:W-:Y:S01]  /*33b0*/  IMAD.U32 R16, R19, 0x10000, RZ ;  /* 0x0001000013107824 */ /* 0x000fe200078e00ff */
[----:B------:R-:W-:Y:S02]  /*33c0*/  LOP3.LUT R24, R17, 0xffff0000, RZ, 0xc0, !PT ;  /* 0xffff000011187812 */ /* 0x000fe400078ec0ff */
[----:B------:R-:W-:Y:S01]  /*33d0*/  SHF.L.U32 R21, R18, 0x10, RZ ;  /* 0x0000001012157819 */ /* 0x000fe200000006ff */
[----:B---3--:R-:W-:Y:S01]  /*33e0*/  IMAD.U32 R31, R125, 0x10000, RZ ;  /* 0x000100007d1f7824 */ /* 0x008fe200078e00ff */
[C---:B------:R-:W-:Y:S02]  /*33f0*/  SHF.L.U32 R30, R124.reuse, 0x10, RZ ;  /* 0x000000107c1e7819 */ /* 0x040fe400000006ff */
[----:B------:R-:W-:Y:S01]  /*3400*/  LOP3.LUT R28, R124, 0xffff0000, RZ, 0xc0, !PT ;  /* 0xffff00007c1c7812 */ /* 0x000fe200078ec0ff */
[----:B------:R-:W-:Y:S01]  /*3410*/  @!P5 FADD.FTZ R31, -R31, -RZ ;  /* 0x800000ff1f1fd221 */ /* 0x000fe20000010100 */
[----:B------:R-:W-:Y:S01]  /*3420*/  LOP3.LUT R29, R125, 0xffff0000, RZ, 0xc0, !PT ;  /* 0xffff00007d1d7812 */ /* 0x000fe200078ec0ff */
[----:B------:R-:W-:Y:S01]  /*3430*/  @!P5 FADD.FTZ R30, -R30, -RZ ;  /* 0x800000ff1e1ed221 */ /* 0x000fe20000010100 */
[----:B------:R-:W-:Y:S01]  /*3440*/  SHF.L.U32 R26, R126, 0x10, RZ ;  /* 0x000000107e1a7819 */ /* 0x000fe200000006ff */
[----:B------:R-:W-:Y:S01]  /*3450*/  @!P5 FADD.FTZ R28, -R28, -RZ ;  /* 0x800000ff1c1cd221 */ /* 0x000fe20000010100 */
[----:B----4-:R-:W-:Y:S01]  /*3460*/  SHF.L.U32 R32, R52, 0x10, RZ ;  /* 0x0000001034207819 */ /* 0x010fe200000006ff */
[----:B------:R-:W-:Y:S01]  /*3470*/  FMUL.FTZ R0, R27, R30 ;  /* 0x0000001e1b007220 */ /* 0x000fe20000410000 */
[----:B------:R-:W-:Y:S01]  /*3480*/  LOP3.LUT R23, R126, 0xffff0000, RZ, 0xc0, !PT ;  /* 0xffff00007e177812 */ /* 0x000fe200078ec0ff */
[----:B------:R-:W-:Y:S01]  /*3490*/  @!P5 FADD.FTZ R29, -R29, -RZ ;  /* 0x800000ff1d1dd221 */ /* 0x000fe20000010100 */
[----:B------:R-:W-:Y:S01]  /*34a0*/  LOP3.LUT R34, R52, 0xffff0000, RZ, 0xc0, !PT ;  /* 0xffff000034227812 */ /* 0x000fe200078ec0ff */
[----:B------:R-:W-:Y:S01]  /*34b0*/  FMUL.FTZ R2, R25, R28 ;  /* 0x0000001c19027220 */ /* 0x000fe20000410000 */
[----:B------:R-:W-:Y:S01]  /*34c0*/  LOP3.LUT R20, R18, 0xffff0000, RZ, 0xc0, !PT ;  /* 0xffff000012147812 */ /* 0x000fe200078ec0ff */
[----:B------:R-:W-:Y:S01]  /*34d0*/  FMUL.FTZ R3, R22, R31 ;  /* 0x0000001f16037220 */ /* 0x000fe20000410000 */
[----:B------:R-:W-:Y:S01]  /*34e0*/  LOP3.LUT R18, R19, 0xffff0000, RZ, 0xc0, !PT ;  /* 0xffff000013127812 */ /* 0x000fe200078ec0ff */
[C---:B------:R-:W-:Y:S01]  /*34f0*/  IMAD.U32 R19, R127.reuse, 0x10000, RZ ;  /* 0x000100007f137824 */ /* 0x040fe200078e00ff */
[----:B------:R-:W-:Y:S01]  /*3500*/  LOP3.LUT R17, R127, 0xffff0000, RZ, 0xc0, !PT ;  /* 0xffff00007f117812 */ /* 0x000fe200078ec0ff */
[----:B------:R-:W-:Y:S01]  /*3510*/  @!P5 FADD.FTZ R26, -R26, -RZ ;  /* 0x800000ff1a1ad221 */ /* 0x000fe20000010100 */
[C---:B------:R-:W-:Y:S01]  /*3520*/  LOP3.LUT R38, R53.reuse, 0xffff0000, RZ, 0xc0, !PT ;  /* 0xffff000035267812 */ /* 0x040fe200078ec0ff */
[----:B------:R-:W-:Y:S01]  /*3530*/  IMAD.U32 R37, R53, 0x10000, RZ ;  /* 0x0001000035257824 */ /* 0x000fe200078e00ff */
[C---:B------:R-:W-:Y:S01]  /*3540*/  SHF.L.U32 R41, R54.reuse, 0x10, RZ ;  /* 0x0000001036297819 */ /* 0x040fe200000006ff */
[----:B------:R-:W-:Y:S01]  /*3550*/  FFMA.FTZ R0, R33, R32, R0 ;  /* 0x0000002021007223 */ /* 0x000fe20000010000 */
[----:B------:R-:W-:Y:S01]  /*3560*/  LOP3.LUT R42, R54, 0xffff0000, RZ, 0xc0, !PT ;  /* 0xffff0000362a7812 */ /* 0x000fe200078ec0ff */
[----:B------:R-:W-:Y:S01]  /*3570*/  FMUL.FTZ R4, R24, R29 ;  /* 0x0000001d18047220 */ /* 0x000fe20000410000 */
[----:B------:R-:W-:Y:S01]  /*3580*/  LOP3.LUT R46, R55, 0xffff0000, RZ, 0xc0, !PT ;  /* 0xffff0000372e7812 */ /* 0x000fe200078ec0ff */
[----:B------:R-:W-:Y:S02]  /*3590*/  @!P5 FADD.FTZ R23, -R23, -RZ ;  /* 0x800000ff1717d221 */ /* 0x000fe40000010100 */
        /* <DEDUP_REMOVED lines=18> */
.L_x_4431:
[----:B------:R-:W-:Y:S05]  /*36c0*/  BSYNC B0 ;  /* 0x0000000000007941 */ /* 0x000fea0003800000 */
.L_x_4430:
[----:B------:R-:W-:Y:S05]  /*36d0*/  MOV R89, R87 ;  /* 0x0000005700597202 */ /* 0x000fea0000000f00 */
[----:B-----5:R3:W-:Y:S02]  /*36e0*/  STG.E.128 [R88.64], R44 ;  /* 0x0000002c58007986 */ /* 0x0207e4000c101d06 */
.L_x_4429:
[----:B------:R-:W-:Y:S05]  /*36f0*/  BSYNC B1 ;  /* 0x0000000000017941 */ /* 0x000fea0003800000 */
.L_x_4428:
        /* <DEDUP_REMOVED lines=10> */
[----:B-----5:R-:W-:Y:S01]  /*37a0*/  LOP3.LUT R35, R44, 0xffff0000, RZ, 0xc0, !PT ;  /* 0xffff00002c237812 */ /* 0x020fe200078ec0ff */
[----:B------:R-:W-:Y:S01]  /*37b0*/  IMAD.MOV.U32 R125, RZ, RZ, R115 ;  /* 0x000000ffff7d7224 */ /* 0x000fe200078e0073 */
[C---:B------:R-:W-:Y:S01]  /*37c0*/  LOP3.LUT R39, R45.reuse, 0xffff0000, RZ, 0xc0, !PT ;  /* 0xffff00002d277812 */ /* 0x040fe200078ec0ff */
[----:B------:R-:W-:Y:S01]  /*37d0*/  IMAD.MOV.U32 R128, RZ, RZ, RZ ;  /* 0x000000ffff807224 */ /* 0x000fe200078e00ff */
[----:B------:R-:W-:Y:S01]  /*37e0*/  SHF.L.U32 R40, R46, 0x10, RZ ;  /* 0x000000102e287819 */ /* 0x000fe200000006ff */
[----:B--2---:R-:W-:Y:S01]  /*37f0*/  IMAD.U32 R33, R44, 0x10000, RZ ;  /* 0x000100002c217824 */ /* 0x004fe200078e00ff */
[----:B------:R-:W-:Y:S01]  /*3800*/  LOP3.LUT R43, R46, 0xffff0000, RZ, 0xc0, !PT ;  /* 0xffff00002e2b7812 */ /* 0x000fe200078ec0ff */
[----:B------:R-:W-:Y:S02]  /*3810*/  IMAD.U32 R36, R45, 0x10000, RZ ;  /* 0x000100002d247824 */ /* 0x000fe400078e00ff */
[C---:B------:R-:W-:Y:S01]  /*3820*/  IMAD.U32 R44, R47.reuse, 0x10000, RZ ;  /* 0x000100002f2c7824 */ /* 0x040fe200078e00ff */
[----:B------:R-:W-:Y:S01]  /*3830*/  LOP3.LUT R47, R47, 0xffff0000, RZ, 0xc0, !PT ;  /* 0xffff00002f2f7812 */ /* 0x000fe200078ec0ff */
[----:B------:R-:W-:Y:S01]  /*3840*/  @P4 IMAD R124, RZ, RZ, -UR5 ;  /* 0x80000005ff7c4e24 */ /* 0x000fe2000f8e02ff */
[----:B------:R-:W-:Y:S02]  /*3850*/  @P4 IADD3 R125, RZ, -UR5, RZ ;  /* 0x80000005ff7d4c10 */ /* 0x000fe4000fffe0ff */
[----:B------:R-:W-:Y:S02]  /*3860*/  @P4 IADD3 R128, RZ, -UR5, RZ ;  /* 0x80000005ff804c10 */ /* 0x000fe4000fffe0ff */
[C---:B------:R-:W-:Y:S02]  /*3870*/  LEA R16, P0, R125.reuse, R126, 0x1 ;  /* 0x0000007e7d107211 */ /* 0x040fe400078008ff */
[----:B------:R-:W-:Y:S02]  /*3880*/  IADD3 R89, P5, R84, R124, RZ ;  /* 0x0000007c54597210 */ /* 0x000fe40007fbe0ff */
[----:B------:R-:W-:Y:S02]  /*3890*/  LEA.HI.X.SX32 R17, R125, R127, 0x1, P0 ;  /* 0x0000007f7d117211 */ /* 0x000fe400000f0eff */
[----:B------:R-:W-:Y:S02]  /*38a0*/  LEA.HI.X.SX32 R124, R124, R83, 0x1, P5 ;  /* 0x000000537c7c7211 */ /* 0x000fe400028f0eff */
[C---:B---3--:R-:W-:Y:S02]  /*38b0*/  LEA R126, P0, R89.reuse, R106, 0x1 ;  /* 0x0000006a597e7211 */ /* 0x048fe400078008ff */
[----:B------:R-:W2:Y:S02]  /*38c0*/  LDG.E.128 R16, [R16.64] ;  /* 0x0000000610107981 */ /* 0x000ea4000c1e1d00 */
[----:B------:R-:W-:Y:S02]  /*38d0*/  LEA.HI.X R127, R89, R107, R124, 0x1, P0 ;  /* 0x0000006b597f7211 */ /* 0x000fe400000f0c7c */
[----:B------:R-:W-:Y:S04]  /*38e0*/  IADD3 R89, P0, R84, R128, RZ ;  /* 0x0000008054597210 */ /* 0x000fe80007f1e0ff */
[----:B------:R-:W-:Y:S01]  /*38f0*/  LEA.HI.X.SX32 R128, R128, R83, 0x1, P0 ;  /* 0x0000005380807211 */ /* 0x000fe200000f0eff */
[----:B------:R-:W3:Y:S01]  /*3900*/  LDG.E.128 R124, [R126.64] ;  /* 0x000000067e7c7981 */ /* 0x000ee2000c1e1d00 */
        /* <DEDUP_REMOVED lines=22> */
[----:B------:R-:W-:Y:S01]  /*3a70*/  LOP3.LUT R18, R19, 0xffff0000, RZ, 0xc0, !PT ;  /* 0xffff000013127812 */ /* 0x000fe200078ec0ff */
[----:B------:R-:W-:Y:S01]  /*3a80*/  @!P4 FADD.FTZ R29, -R29, -RZ ;  /* 0x800000ff1d1dc221 */ /* 0x000fe20000010100 */
[----:B------:R-:W-:Y:S01]  /*3a90*/  SHF.L.U32 R19, R127, 0x10, RZ ;  /* 0x000000107f137819 */ /* 0x000fe200000006ff */
        /* <DEDUP_REMOVED lines=30> */
.L_x_4435:
[----:B------:R-:W-:Y:S05]  /*3c80*/  BSYNC B0 ;  /* 0x0000000000007941 */ /* 0x000fea0003800000 */
.L_x_4434:
[C---:B--2---:R-:W-:Y:S04]  /*3c90*/  LEA R2, P0, R61.reuse, R88, 0x1 ;  /* 0x000000583d027211 */ /* 0x044fe800078008ff */
[----:B------:R-:W-:Y:S05]  /*3ca0*/  LEA.HI.X R3, R61, R87, R60, 0x1, P0 ;  /* 0x000000573d037211 */ /* 0x000fea00000f0c3c */
[----:B-----5:R2:W-:Y:S04]  /*3cb0*/  STG.E.128 [R2.64], R44 ;  /* 0x0000002c02007986 */ /* 0x0205e8000c101d06 */
.L_x_4433:
[----:B------:R-:W-:Y:S05]  /*3cc0*/  BSYNC B1 ;  /* 0x0000000000017941 */ /* 0x000fea0003800000 */
.L_x_4432:
        /* <DEDUP_REMOVED lines=15> */
[----:B------:R-:W-:Y:S01]  /*3dc0*/  IMAD.U32 R33, R44, 0x10000, RZ ;  /* 0x000100002c217824 */ /* 0x000fe200078e00ff */
        /* <DEDUP_REMOVED lines=11> */
[C---:B--2---:R-:W-:Y:S02]  /*3e80*/  LEA R126, P0, R89.reuse, R106, 0x1 ;  /* 0x0000006a597e7211 */ /* 0x044fe400078008ff */
        /* <DEDUP_REMOVED lines=60> */
.L_x_4439:
[----:B------:R-:W-:Y:S05]  /*4250*/  BSYNC B0 ;  /* 0x0000000000007941 */ /* 0x000fea0003800000 */
.L_x_4438:
[C---:B------:R-:W-:Y:S04]  /*4260*/  LEA R2, P0, R122.reuse, R88, 0x1 ;  /* 0x000000587a027211 */ /* 0x040fe800078008ff */
[----:B------:R-:W-:Y:S05]  /*4270*/  LEA.HI.X R3, R122, R87, R94, 0x1, P0 ;  /* 0x000000577a037211 */ /* 0x000fea00000f0c5e */
[----:B-----5:R3:W-:Y:S04]  /*4280*/  STG.E.128 [R2.64], R44 ;  /* 0x0000002c02007986 */ /* 0x0207e8000c101d06 */
.L_x_4437:
[----:B------:R-:W-:Y:S05]  /*4290*/  BSYNC B1 ;  /* 0x0000000000017941 */ /* 0x000fea0003800000 */
.L_x_4436:
        /* <DEDUP_REMOVED lines=54> */
[C---:B----4-:R-:W-:Y:S01]  /*4600*/  LOP3.LUT R34, R52.reuse, 0xffff0000, RZ, 0xc0, !PT ;  /* 0xffff000034227812 */ /* 0x050fe200078ec0ff */
[----:B------:R-:W-:Y:S01]  /*4610*/  IMAD.U32 R32, R52, 0x10000, RZ ;  /* 0x0001000034207824 */ /* 0x000fe200078e00ff */
[----:B------:R-:W-:Y:S01]  /*4620*/  SHF.L.U32 R19, R127, 0x10, RZ ;  /* 0x000000107f137819 */ /* 0x000fe200000006ff */
[----:B------:R-:W-:Y:S01]  /*4630*/  @!P2 FADD.FTZ R29, -R29, -RZ ;  /* 0x800000ff1d1da221 */ /* 0x000fe20000010100 */
[----:B------:R-:W-:Y:S01]  /*4640*/  SHF.L.U32 R37, R53, 0x10, RZ ;  /* 0x0000001035257819 */ /* 0x000fe200000006ff */
[----:B------:R-:W-:Y:S01]  /*4650*/  FMUL.FTZ R2, R25, R28 ;  /* 0x0000001c19027220 */ /* 0x000fe20000410000 */
[----:B------:R-:W-:Y:S01]  /*4660*/  LOP3.LUT R17, R127, 0xffff0000, RZ, 0xc0, !PT ;  /* 0xffff00007f117812 */ /* 0x000fe200078ec0ff */
        /* <DEDUP_REMOVED lines=27> */
.L_x_4443:
[----:B------:R-:W-:Y:S05]  /*4820*/  BSYNC B0 ;  /* 0x0000000000007941 */ /* 0x000fea0003800000 */
.L_x_4442:
[----:B------:R-:W-:Y:S02]  /*4830*/  MOV R3, 0xc0 ;  /* 0x000000c000037802 */ /* 0x000fe40000000f00 */
[----:B------:R-:W-:Y:S03]  /*4840*/  MOV R89, R87 ;  /* 0x0000005700597202 */ /* 0x000fe60000000f00 */
[C---:B------:R-:W-:Y:S02]  /*4850*/  IMAD R0, R3.reuse, c[0x0][0x19c], RZ ;  /* 0x0000670003007a24 */ /* 0x040fe400078e02ff */
[----:B------:R-:W-:Y:S05]  /*4860*/  IMAD.WIDE.U32 R4, R3, c[0x0][0x198], R88 ;  /* 0x0000660003047a25 */ /* 0x000fea00078e0058 */
[----:B------:R-:W-:Y:S05]  /*4870*/  IADD3 R5, R5, R0, RZ ;  /* 0x0000000005057210 */ /* 0x000fea0007ffe0ff */
[----:B-----5:R3:W-:Y:S02]  /*4880*/  STG.E.128 [R4.64], R44 ;  /* 0x0000002c04007986 */ /* 0x0207e4000c101d06 */
.L_x_4441:
[----:B------:R-:W-:Y:S05]  /*4890*/  BSYNC B1 ;  /* 0x0000000000017941 */ /* 0x000fea0003800000 */
.L_x_4440:
        /* <DEDUP_REMOVED lines=8> */
.L_x_4417:
        /* <DEDUP_REMOVED lines=14> */
[----:B------:R-:W2:Y:S01]  /*4a00*/  @P4 LDG.E.128 R4, [R26.64] ;  /* 0x000000061a044981 */ /* 0x000ea2000c1e1d00 */
[----:B------:R-:W-:Y:S02]  /*4a10*/  @P3 LEA.HI.X R17, R93, R105, R92, 0x1, P0 ;  /* 0x000000695d113211 */ /* 0x000fe400000f0c5c */
[C---:B-1----:R-:W-:Y:S01]  /*4a20*/  @P3 LEA R20, P0, R122.reuse, R88, 0x1 ;  /* 0x000000587a143211 */ /* 0x042fe200078008ff */
[----:B------:R-:W-:Y:S03]  /*4a30*/  @P2 IMAD.MOV.U32 R89, RZ, RZ, R87 ;  /* 0x000000ffff592224 */ /* 0x000fe600078e0057 */
[----:B------:R-:W-:Y:S01]  /*4a40*/  @P3 LEA.HI.X R21, R122, R87, R94, 0x1, P0 ;  /* 0x000000577a153211 */ /* 0x000fe200000f0c5e */
[----:B--2---:R1:W-:Y:S04]  /*4a50*/  @P4 STG.E.128 [R24.64], R4 ;  /* 0x0000000418004986 */ /* 0x0043e8000c101d06 */
        /* <DEDUP_REMOVED lines=8> */
.L_x_4427:
        /* <DEDUP_REMOVED lines=80> */
.L_x_4444:
        /* <DEDUP_REMOVED lines=9> */
.L_x_4445:
[----:B------:R-:W-:Y:S04]  /*5070*/  IADD3 R11, R11, -0x1, RZ ;  /* 0xffffffff0b0b7810 */ /* 0x000fe80007ffe0ff */
[----:B------:R-:W-:Y:S11]  /*5080*/  ISETP.GT.AND P0, PT, R11, R85, PT ;  /* 0x000000550b00720c */ /* 0x000ff60003f04270 */
[----:B------:R-:W-:Y:S02]  /*5090*/  @!UPT UIADD3 URZ, URZ, URZ, URZ ;  /* 0x0000003f3f3ff290 */ /* 0x000fe4000fffe03f */
[----:B------:R-:W-:-:S05]  /*50a0*/  @P0 BRA `(.L_x_4446) ;  /* 0xffffcf5000000947 */ /* 0x000fca000383ffff */
.L_x_4416:
        /* <DEDUP_REMOVED lines=13> */
[C---:B--2---:R-:W-:Y:S01]  /*5180*/  IADD3 R5, P0, R116.reuse, UR4, RZ ;  /* 0x0000000474057c10 */ /* 0x044fe2000ff1e0ff */
[----:B------:R-:W-:Y:S01]  /*5190*/  ULDC.U8 UR4, c[0x0][0x313] ;  /* 0x0000c4c000047ab9 */ /* 0x000fe20000000000 */
[----:B------:R-:W-:Y:S01]  /*51a0*/  LEA R8, P3, R116, c[0x0][0x160], 0x1 ;  /* 0x0000580074087a11 */ /* 0x000fe200078608ff */
[--C-:B------:R-:W-:Y:S01]  /*51b0*/  IMAD.IADD R13, R148, 0x1, -R59.reuse ;  /* 0x00000001940d7824 */ /* 0x100fe200078e0a3b */
[----:B------:R-:W-:Y:S02]  /*51c0*/  LEA R26, P2, R5, c[0x0][0x160], 0x1 ;  /* 0x00005800051a7a11 */ /* 0x000fe400078408ff */
[----:B---3--:R-:W-:-:S05]  /*51d0*/  IADD3 R0, R0, R71, R59 ;  /* 0x0000004700007210 */ /* 0x008fca0007ffe03b */
[----:B------:R-:W-:Y:S01]  /*51e0*/  IMAD R9, R75, R0, RZ ;  /* 0x000000004b097224 */ /* 0x000fe200078e02ff */
[----:B------:R-:W-:Y:S02]  /*51f0*/  IADD3.X R0, R70, UR5, RZ, P0, !PT ;  /* 0x0000000546007c10 */ /* 0x000fe400087fe4ff */
[----:B------:R-:W-:Y:S02]  /*5200*/  ISETP.NE.AND P0, PT, RZ, UR4, PT ;  /* 0x00000004ff007c0c */ /* 0x000fe4000bf05270 */
[-C--:B------:R-:W-:Y:S02]  /*5210*/  IADD3 R7, P5, R76, R9.reuse, RZ ;  /* 0x000000094c077210 */ /* 0x080fe40007fbe0ff */
[----:B------:R-:W-:Y:S02]  /*5220*/  SHF.R.S32.HI R25, RZ, 0x1f, R9 ;  /* 0x0000001fff197819 */ /* 0x000fe40000011409 */
[----:B------:R-:W-:Y:S02]  /*5230*/  IADD3 R3, P4, R74, R9, RZ ;  /* 0x000000094a037210 */ /* 0x000fe40007f9e0ff */
        /* <DEDUP_REMOVED lines=58> */
.L_x_4453:
[----:B------:R-:W-:Y:S05]  /*55e0*/  BSYNC B0 ;  /* 0x0000000000007941 */ /* 0x000fea0003800000 */
.L_x_4452:
[----:B-----5:R1:W-:Y:S02]  /*55f0*/  STS.128 [R155], R8 ;  /* 0x000000089b007388 */ /* 0x0203e40000000c00 */
.L_x_4451:
[----:B------:R-:W-:Y:S05]  /*5600*/  BSYNC B1 ;  /* 0x0000000000017941 */ /* 0x000fea0003800000 */
.L_x_4450:
        /* <DEDUP_REMOVED lines=55> */
.L_x_4456:
[----:B------:R-:W-:Y:S05]  /*5980*/  BSYNC B0 ;  /* 0x0000000000007941 */ /* 0x000fea0003800000 */
.L_x_4455:
[----:B-----5:R2:W-:Y:S01]  /*5990*/  STS.128 [R155+0x800], R8 ;  /* 0x000800089b007388 */ /* 0x0205e20000000c00 */
[----:B------:R-:W-:Y:S05]  /*59a0*/  BRA `(.L_x_4454) ;  /* 0x00000ca000007947 */ /* 0x000fea0003800000 */
.L_x_4449:
        /* <DEDUP_REMOVED lines=90> */
.L_x_4460:
[----:B------:R-:W-:Y:S05]  /*5f50*/  BSYNC B0 ;  /* 0x0000000000007941 */ /* 0x000fea0003800000 */
.L_x_4459:
[----:B-----5:R2:W-:Y:S02]  /*5f60*/  STS.128 [R155], R20 ;  /* 0x000000149b007388 */ /* 0x0205e40000000c00 */
.L_x_4458:
[----:B------:R-:W-:Y:S05]  /*5f70*/  BSYNC B1 ;  /* 0x0000000000017941 */ /* 0x000fea0003800000 */
.L_x_4457:
        /* <DEDUP_REMOVED lines=91> */
.L_x_4462:
[----:B------:R-:W-:Y:S05]  /*6530*/  BSYNC B0 ;  /* 0x0000000000007941 */ /* 0x000fea0003800000 */
.L_x_4461:
[----:B-----5:R3:W-:Y:S01]  /*6540*/  STS.128 [R155+0x800], R4 ;  /* 0x000800049b007388 */ /* 0x0207e20000000c00 */
[----:B------:R-:W-:Y:S05]  /*6550*/  BRA `(.L_x_4454) ;  /* 0x000000f000007947 */ /* 0x000fea0003800000 */
.L_x_4448:
[----:B------:R-:W-:Y:S01]  /*6560*/  IMAD.IADD R3, R148, 0x1, -R59 ;  /* 0x0000000194037824 */ /* 0x000fe200078e0a3b */
[----:B--2---:R-:W-:-:S04]  /*6570*/  IADD3 R20, R150, 0x20, RZ ;  /* 0x0000002096147810 */ /* 0x004fc80007ffe0ff */
        /* <DEDUP_REMOVED lines=13> */
.L_x_4454:
[----:B------:R-:W-:Y:S05]  /*6650*/  BSYNC B2 ;  /* 0x0000000000027941 */ /* 0x000fea0003800000 */
.L_x_4447:
[----:B------:R-:W-:Y:S01]  /*6660*/  IADD3 R154, R48, -0x1, RZ ;  /* 0xffffffff309a7810 */ /* 0x000fe20007ffe0ff */
[----:B------:R-:W-:Y:S01]  /*6670*/  IMAD R59, R58, 0x10, R59 ;  /* 0x000000103a3b7824 */ /* 0x000fe200078e023b */
[----:B-1----:R-:W-:Y:S01]  /*6680*/  IADD3 R2, R150, 0x40, RZ ;  /* 0x0000004096027810 */ /* 0x002fe20007ffe0ff */
[----:B------:R-:W-:Y:S01]  /*6690*/  IMAD.SHL.U32 R85, R56, 0x2, RZ ;  /* 0x0000000238557824 */ /* 0x000fe200078e00ff */
[----:B------:R-:W-:Y:S01]  /*66a0*/  LOP3.LUT R3, R65, 0x7fffffe, RZ, 0xc0, !PT ;  /* 0x07fffffe41037812 */ /* 0x000fe200078ec0ff */
[----:B------:R-:W-:Y:S01]  /*66b0*/  IMAD.SHL.U32 R0, R154, 0x80, RZ ;  /* 0x000000809a007824 */ /* 0x000fe200078e00ff */
[----:B---3--:R-:W-:-:S02]  /*66c0*/  SHF.R.S32.HI R7, RZ, 0x1f, R66 ;  /* 0x0000001fff077819 */ /* 0x008fc40000011442 */
[----:B------:R-:W-:Y:S01]  /*66d0*/  LOP3.LUT R69, R69, 0xfffffff8, RZ, 0xc0, !PT ;  /* 0xfffffff845457812 */ /* 0x000fe200078ec0ff */
[----:B------:R-:W-:Y:S01]  /*66e0*/  IMAD.IADD R5, R57, 0x1, -R0 ;  /* 0x0000000139057824 */ /* 0x000fe200078e0a00 */
[----:B------:R-:W-:Y:S01]  /*66f0*/  SHF.R.S32.HI R6, RZ, 0x4, R67 ;  /* 0x00000004ff067819 */ /* 0x000fe20000011443 */
[----:B------:R-:W-:Y:S01]  /*6700*/  IMAD.IADD R3, R66, 0x1, -R3 ;  /* 0x0000000142037824 */ /* 0x000fe200078e0a03 */
[----:B------:R-:W-:Y:S02]  /*6710*/  LEA.HI R66, R7, R66, RZ, 0x3 ;  /* 0x0000004207427211 */ /* 0x000fe400078f18ff */
[-C--:B------:R-:W-:Y:S02]  /*6720*/  ISETP.GE.AND P6, PT, R150, R5.reuse, PT ;  /* 0x000000059600720c */ /* 0x080fe40003fc6270 */
[-C--:B------:R-:W-:Y:S01]  /*6730*/  ISETP.GE.AND P2, PT, R20, R5.reuse, PT ;  /* 0x000000051400720c */ /* 0x080fe20003f46270 */
[----:B------:R-:W-:Y:S01]  /*6740*/  IMAD.SHL.U32 R42, R66, 0x20, RZ ;  /* 0x00000020422a7824 */ /* 0x000fe200078e00ff */
[----:B------:R-:W-:-:S02]  /*6750*/  ISETP.GE.AND P0, PT, R2, R5, PT ;  /* 0x000000050200720c */ /* 0x000fc40003f06270 */
[-C--:B------:R-:W-:Y:S02]  /*6760*/  ISETP.GE.AND P3, PT, R2, R5.reuse, PT ;  /* 0x000000050200720c */ /* 0x080fe40003f66270 */
[----:B------:R-:W-:Y:S02]  /*6770*/  IADD3 R2, R150, 0x60, RZ ;  /* 0x0000006096027810 */ /* 0x000fe40007ffe0ff */
[-C--:B------:R-:W-:Y:S02]  /*6780*/  ISETP.GE.AND P4, PT, R20, R5.reuse, PT ;  /* 0x000000051400720c */ /* 0x080fe40003f86270 */
[----:B------:R-:W-:Y:S01]  /*6790*/  LEA.HI R67, R67, R6, RZ, 0x1 ;  /* 0x0000000643437211 */ /* 0x000fe200078f08ff */
[----:B------:R-:W-:Y:S01]  /*67a0*/  @!P6 IMAD.MOV.U32 R142, RZ, RZ, R144 ;  /* 0x000000ffff8ee224 */ /* 0x000fe200078e0090 */
[----:B------:R-:W-:Y:S02]  /*67b0*/  LOP3.LUT R42, R42, 0xffffff00, RZ, 0xc0, !PT ;  /* 0xffffff002a2a7812 */ /* 0x000fe400078ec0ff */
[C---:B--2---:R-:W-:Y:S01]  /*67c0*/  @!P2 LEA R8, P5, R61.reuse, R144, 0x1 ;  /* 0x000000903d08a211 */ /* 0x044fe200078a08ff */
[----:B------:R-:W-:Y:S01]  /*67d0*/  @!P0 IMAD.MOV.U32 R4, RZ, RZ, c[0x0][0x198] ;  /* 0x00006600ff048624 */ /* 0x000fe200078e00ff */
[----:B------:R-:W-:Y:S01]  /*67e0*/  @!PT LDS RZ, [RZ] ;  /* 0x00000000fffff984 */ /* 0x000fe20000000800 */
[----:B------:R-:W-:Y:S01]  /*67f0*/  @!PT LDS RZ, [RZ] ;  /* 0x00000000fffff984 */ /* 0x000fe20000000800 */
[----:B------:R-:W-:Y:S01]  /*6800*/  @!PT LDS RZ, [RZ] ;  /* 0x00000000fffff984 */ /* 0x000fe20000000800 */
[----:B------:R1:W-:Y:S01]  /*6810*/  @!P6 LDGSTS.E.BYPASS.LTC128B.128 [R155+0x1000], [R142.64] ;  /* 0x010000008e9befae */ /* 0x0003e2000b901d46 */
[----:B------:R-:W-:Y:S01]  /*6820*/  ISETP.GE.AND P6, PT, R2, R5, PT ;  /* 0x000000050200720c */ /* 0x000fe20003fc6270 */
[----:B------:R-:W-:Y:S01]  /*6830*/  @!P0 IMAD.MOV.U32 R7, RZ, RZ, c[0x0][0x19c] ;  /* 0x00006700ff078624 */ /* 0x000fe200078e00ff */
[----:B------:R-:W-:-:S02]  /*6840*/  @!P2 LEA.HI.X R9, R61, R143, R60, 0x1, P5 ;  /* 0x0000008f3d09a211 */ /* 0x000fc400028f0c3c */
[C---:B------:R-:W-:Y:S02]  /*6850*/  @!P0 LEA R12, P5, R4.reuse, R144, 0x7 ;  /* 0x00000090040c8211 */ /* 0x040fe400078a38ff */
[----:B------:R-:W-:Y:S01]  /*6860*/  LOP3.LUT R67, R67, 0xfffffffe, RZ, 0xc0, !PT ;  /* 0xfffffffe43437812 */ /* 0x000fe200078ec0ff */
[----:B------:R2:W-:Y:S01]  /*6870*/  @!P2 LDGSTS.E.BYPASS.LTC128B.128 [R155+0x1800], [R8.64] ;  /* 0x01800000089bafae */ /* 0x0005e2000b901d46 */
[----:B------:R-:W-:Y:S01]  /*6880*/  @!P0 LEA.HI.X R13, R4, R143, R7, 0x7, P5 ;  /* 0x0000008f040d8211 */ /* 0x000fe200028f3c07 */
[----:B------:R-:W-:Y:S01]  /*6890*/  IMAD.IADD R7, R56, 0x1, -R69 ;  /* 0x0000000138077824 */ /* 0x000fe200078e0a45 */
[-C--:B------:R-:W-:Y:S01]  /*68a0*/  ISETP.GE.AND P2, PT, R2, R5.reuse, PT ;  /* 0x000000050200720c */ /* 0x080fe20003f46270 */
[----:B------:R-:W-:Y:S01]  /*68b0*/  IMAD.IADD R6, R6, 0x1, -R67 ;  /* 0x0000000106067824 */ /* 0x000fe200078e0a43 */
[----:B------:R-:W-:Y:S01]  /*68c0*/  ISETP.GE.AND P5, PT, R150, R5, PT ;  /* 0x000000059600720c */ /* 0x000fe20003fa6270 */
[----:B------:R-:W-:Y:S01]  /*68d0*/  @!P6 IMAD.MOV.U32 R10, RZ, RZ, c[0x0][0x198] ;  /* 0x00006600ff0ae624 */ /* 0x000fe200078e00ff */
[----:B------:R3:W-:Y:S01]  /*68e0*/  @!P0 LDGSTS.E.BYPASS.LTC128B.128 [R155+0x2000], [R12.64] ;  /* 0x020000000c9b8fae */ /* 0x0007e2000b901d46 */
[----:B------:R-:W-:Y:S01]  /*68f0*/  @!P6 IMAD.MOV.U32 R5, RZ, RZ, c[0x0][0x19c] ;  /* 0x00006700ff05e624 */ /* 0x000fe200078e00ff */
[----:B------:R-:W-:Y:S01]  /*6900*/  LEA.HI R2, R7, R7, RZ, 0x1 ;  /* 0x0000000707027211 */ /* 0x000fe200078f08ff */
[----:B------:R-:W-:Y:S01]  /*6910*/  IMAD.SHL.U32 R41, R6, 0x8, RZ ;  /* 0x0000000806297824 */ /* 0x000fe200078e00ff */
[----:B------:R-:W-:Y:S01]  /*6920*/  @!P4 LEA R4, P0, R63, R146, 0x1 ;  /* 0x000000923f04c211 */ /* 0x000fe200078008ff */
[----:B------:R-:W-:Y:S01]  /*6930*/  @!P6 IMAD R5, R5, 0xc0, RZ ;  /* 0x000000c00505e824 */ /* 0x000fe200078e02ff */
[----:B------:R-:W-:-:S03]  /*6940*/  LOP3.LUT R85, R85, 0x6, RZ, 0xc0, !PT ;  /* 0x0000000655557812 */ /* 0x000fc600078ec0ff */
[----:B------:R-:W-:Y:S02]  /*6950*/  @!P2 IMAD.MOV.U32 R14, RZ, RZ, c[0x0][0x1a0] ;  /* 0x00006800ff0ea624 */ /* 0x000fe400078e00ff */
[----:B-1----:R-:W-:Y:S02]  /*6960*/  @!P6 IMAD.MOV.U32 R142, RZ, RZ, R144 ;  /* 0x000000ffff8ee224 */ /* 0x002fe400078e0090 */
[----:B------:R-:W-:-:S04]  /*6970*/  @!P2 IMAD.WIDE.U32 R14, R14, 0xc0, R146 ;  /* 0x000000c00e0ea825 */ /* 0x000fc800078e0092 */
[----:B------:R-:W-:Y:S01]  /*6980*/  @!P6 IMAD.WIDE.U32 R10, R10, 0xc0, R142 ;  /* 0x000000c00a0ae825 */ /* 0x000fe200078e008e */
[----:B--2---:R-:W-:-:S03]  /*6990*/  LOP3.LUT R8, R2, 0x3fffffe, RZ, 0xc0, !PT ;  /* 0x03fffffe02087812 */ /* 0x004fc600078ec0ff */
[----:B------:R-:W-:Y:S01]  /*69a0*/  @!P6 IMAD.IADD R17, R11, 0x1, R5 ;  /* 0x000000010b11e824 */ /* 0x000fe200078e0205 */
[----:B------:R-:W-:Y:S01]  /*69b0*/  SHF.R.S32.HI R2, RZ, 0x1, R2 ;  /* 0x00000001ff027819 */ /* 0x000fe20000011402 */
[----:B------:R-:W-:Y:S01]  /*69c0*/  @!P6 IMAD.MOV.U32 R16, RZ, RZ, R10 ;  /* 0x000000ffff10e224 */ /* 0x000fe200078e000a */
[----:B------:R-:W-:Y:S01]  /*69d0*/  @!P4 LEA.HI.X R5, R63, R147, R62, 0x1, P0 ;  /* 0x000000933f05c211 */ /* 0x000fe200000f0c3e */
[----:B------:R-:W-:Y:S02]  /*69e0*/  IMAD.IADD R7, R7, 0x1, -R8 ;  /* 0x0000000107077824 */ /* 0x000fe400078e0a08 */
[----:B------:R-:W-:Y:S01]  /*69f0*/  IMAD.SHL.U32 R8, R64, 0x40, RZ ;  /* 0x0000004040087824 */ /* 0x000fe200078e00ff */
[----:B------:R1:W-:Y:S01]  /*6a00*/  @!P6 LDGSTS.E.BYPASS.LTC128B.128 [R155+0x2800], [R16.64] ;  /* 0x02800000109befae */ /* 0x0003e2000b901d46 */
[----:B---3--:R-:W-:Y:S02]  /*6a10*/  IMAD.SHL.U32 R12, R2, 0x40, RZ ;  /* 0x00000040020c7824 */ /* 0x008fe400078e00ff */
[----:B------:R-:W-:Y:S01]  /*6a20*/  IMAD.SHL.U32 R11, R68, 0x8, RZ ;  /* 0x00000008440b7824 */ /* 0x000fe200078e00ff */
[----:B------:R-:W0:Y:S01]  /*6a30*/  LDGDEPBAR ;  /* 0x00000000000079af */ /* 0x000e220000000000 */
[----:B------:R-:W-:Y:S01]  /*6a40*/  LOP3.LUT R8, R8, 0xc0, RZ, 0xc0, !PT ;  /* 0x000000c008087812 */ /* 0x000fe200078ec0ff */
[----:B------:R-:W-:Y:S01]  /*6a50*/  IMAD R140, R6, 0x8, R7 ;  /* 0x00000008068c7824 */ /* 0x000fe200078e0207 */
[----:B------:R-:W-:Y:S01]  /*6a60*/  LOP3.LUT R12, R12, 0xc0, RZ, 0xc0, !PT ;  /* 0x000000c00c0c7812 */ /* 0x000fe200078ec0ff */
[----:B------:R-:W-:Y:S01]  /*6a70*/  @!P2 IMAD.MOV.U32 R9, RZ, RZ, c[0x0][0x1a4] ;  /* 0x00006900ff09a624 */ /* 0x000fe200078e00ff */
[----:B------:R-:W-:Y:S01]  /*6a80*/  LOP3.LUT R41, R8, 0x8, R41, 0xf8, !PT ;  /* 0x0000000808297812 */ /* 0x000fe200078ef829 */
[----:B------:R-:W-:Y:S01]  /*6a90*/  @!P3 IMAD.MOV.U32 R7, RZ, RZ, c[0x0][0x1a0] ;  /* 0x00006800ff07b624 */ /* 0x000fe200078e00ff */
[----:B------:R-:W-:Y:S01]  /*6aa0*/  SHF.R.U32.HI R6, RZ, 0x3, R8 ;  /* 0x00000003ff067819 */ /* 0x000fe20000011608 */
[----:B------:R-:W-:Y:S01]  /*6ab0*/  @!P3 IMAD.MOV.U32 R10, RZ, RZ, c[0x0][0x1a4] ;  /* 0x00006900ff0ab624 */ /* 0x000fe200078e00ff */
[----:B------:R-:W-:Y:S01]  /*6ac0*/  LOP3.LUT R11, R12, 0x8, R11, 0xf8, !PT ;  /* 0x000000080c0b7812 */ /* 0x000fe200078ef80b */
[----:B------:R-:W-:Y:S01]  /*6ad0*/  @!P2 IMAD R9, R9, 0xc0, RZ ;  /* 0x000000c00909a824 */ /* 0x000fe200078e02ff */
[----:B------:R-:W-:Y:S01]  /*6ae0*/  SHF.R.U32.HI R12, RZ, 0x3, R12 ;  /* 0x00000003ff0c7819 */ /* 0x000fe2000001160c */
[----:B------:R-:W-:Y:S01]  /*6af0*/  @!P2 IMAD.MOV.U32 R20, RZ, RZ, R14 ;  /* 0x000000ffff14a224 */ /* 0x000fe200078e000e */
[----:B------:R-:W-:Y:S01]  /*6b00*/  LOP3.LUT R41, R41, R6, RZ, 0x3c, !PT ;  /* 0x0000000629297212 */ /* 0x000fe200078e3cff */
[----:B------:R-:W-:Y:S01]  /*6b10*/  IMAD R6, R58, 0x200, R42 ;  /* 0x000002003a067824 */ /* 0x000fe200078e022a */
[----:B------:R-:W-:Y:S01]  /*6b20*/  LOP3.LUT R11, R11, R12, RZ, 0x3c, !PT ;  /* 0x0000000c0b0b7212 */ /* 0x000fe200078e3cff */
[----:B------:R-:W-:Y:S01]  /*6b30*/  @!P2 IMAD.IADD R21, R15, 0x1, R9 ;  /* 0x000000010f15a824 */ /* 0x000fe200078e0209 */
[----:B------:R-:W-:Y:S01]  /*6b40*/  @!P3 LEA R8, P0, R7, R146, 0x7 ;  /* 0x000000920708b211 */ /* 0x000fe200078038ff */
[----:B------:R-:W-:-:S02]  /*6b50*/  IMAD R6, R3, 0x20, R6 ;  /* 0x0000002003067824 */ /* 0x000fc400078e0206 */
[----:B------:R-:W-:Y:S01]  /*6b60*/  IMAD.U32 R140, R140, 0x20, R11 ;  /* 0x000000208c8c7824 */ /* 0x000fe200078e000b */
[----:B------:R-:W-:Y:S01]  /*6b70*/  @!P3 LEA.HI.X R9, R7, R147, R10, 0x7, P0 ;  /* 0x000000930709b211 */ /* 0x000fe200000f3c0a */
[----:B------:R-:W-:Y:S01]  /*6b80*/  IMAD.IADD R142, R41, 0x1, R6 ;  /* 0x00000001298e7824 */ /* 0x000fe200078e0206 */
[----:B------:R-:W-:Y:S01]  /*6b90*/  LOP3.LUT P0, RZ, R2, 0x2, RZ, 0xc0, !PT ;  /* 0x0000000202ff7812 */ /* 0x000fe2000780c0ff */
[----:B------:R-:W-:-:S04]  /*6ba0*/  DEPBAR.LE SB0, 0x0 ;  /* 0x000080000000791a */ /* 0x000fc80000000000 */
[----:B------:R-:W-:Y:S01]  /*6bb0*/  BAR.SYNC.DEFER_BLOCKING 0x0 ;  /* 0x0000000000007b1d */ /* 0x000fe20000010000 */
[----:B------:R-:W-:Y:S02]  /*6bc0*/  IMAD.SHL.U32 R142, R142, 0x2, RZ ;  /* 0x000000028e8e7824 */ /* 0x000fe400078e00ff */
[----:B------:R-:W-:Y:S02]  /*6bd0*/  IMAD.SHL.U32 R140, R140, 0x2, RZ ;  /* 0x000000028c8c7824 */ /* 0x000fe400078e00ff */
[----:B------:R-:W-:Y:S02]  /*6be0*/  IMAD R141, R49, 0x2, R142 ;  /* 0x00000002318d7824 */ /* 0x000fe400078e028e */
[----:B------:R-:W-:Y:S01]  /*6bf0*/  IMAD R42, R3, 0x20, R42 ;  /* 0x00000020032a7824 */ /* 0x000fe200078e022a */
[C---:B------:R-:W-:Y:S02]  /*6c00*/  IADD3 R2, R140.reuse, 0x1000, RZ ;  /* 0x000010008c027810 */ /* 0x040fe40007ffe0ff */
[----:B------:R-:W-:Y:S01]  /*6c10*/  IADD3 R139, R140, 0x1020, RZ ;  /* 0x000010208c8b7810 */ /* 0x000fe20007ffe0ff */
[----:B------:R-:W-:Y:S01]  /*6c20*/  IMAD.IADD R3, R41, 0x1, R42 ;  /* 0x0000000129037824 */ /* 0x000fe200078e022a */
[----:B------:R-:W-:-:S04]  /*6c30*/  @P0 IADD3 R139, R2, -0x20, RZ ;  /* 0xffffffe0028b0810 */ /* 0x000fc80007ffe0ff */
[C---:B------:R-:W-:Y:S02]  /*6c40*/  IADD3 R136, R139.reuse, 0x400, RZ ;  /* 0x000004008b887810 */ /* 0x040fe40007ffe0ff */
[C---:B------:R-:W-:Y:S02]  /*6c50*/  IADD3 R135, R139.reuse, 0x800, RZ ;  /* 0x000008008b877810 */ /* 0x040fe40007ffe0ff */
[C---:B------:R-:W-:Y:S02]  /*6c60*/  IADD3 R134, R139.reuse, 0xc00, RZ ;  /* 0x00000c008b867810 */ /* 0x040fe40007ffe0ff */
[C---:B------:R-:W-:Y:S01]  /*6c70*/  IADD3 R133, R139.reuse, 0x1000, RZ ;  /* 0x000010008b857810 */ /* 0x040fe20007ffe0ff */
[----:B------:R-:W-:Y:S01]  /*6c80*/  @P5 STS [R155+0x3000], RZ ;  /* 0x003000ff9b005388 */ /* 0x000fe20000000800 */
[C---:B------:R-:W-:Y:S02]  /*6c90*/  IADD3 R132, R139.reuse, 0x1400, RZ ;  /* 0x000014008b847810 */ /* 0x040fe40007ffe0ff */
[C---:B------:R-:W-:Y:S01]  /*6ca0*/  IADD3 R86, R139.reuse, 0x1800, RZ ;  /* 0x000018008b567810 */ /* 0x040fe20007ffe0ff */
        /* <DEDUP_REMOVED lines=23> */
[----:B------:R-:W2:Y:S04]  /*6e20*/  LDSM.16.M88.4 R24, [R140+0x1000] ;  /* 0x001000008c18783b */ /* 0x000ea80000000200 */
[----:B---3--:R-:W-:Y:S04]  /*6e30*/  LDSM.16.M88.4 R4, [R141] ;  /* 0x000000008d04783b */ /* 0x008fe80000000200 */
[----:B-1----:R-:W1:Y:S04]  /*6e40*/  LDSM.16.M88.4 R16, [R139] ;  /* 0x000000008b10783b */ /* 0x002e680000000200 */
[----:B----4-:R-:W3:Y:S04]  /*6e50*/  LDSM.16.M88.4 R8, [R140+0x1400] ;  /* 0x001400008c08783b */ /* 0x010ee80000000200 */
[----:B------:R-:W4:Y:S04]  /*6e60*/  LDSM.16.M88.4 R28, [R139+0x400] ;  /* 0x000400008b1c783b */ /* 0x000f280000000200 */
[----:B-----5:R-:W5:Y:S04]  /*6e70*/  LDSM.16.M88.4 R20, [R140+0x1800] ;  /* 0x001800008c14783b */ /* 0x020f680000000200 */
[----:B------:R-:W1:Y:S04]  /*6e80*/  LDSM.16.M88.4 R36, [R139+0x800] ;  /* 0x000800008b24783b */ /* 0x000e680000000200 */
[----:B------:R-:W0:Y:S01]  /*6e90*/  LDGDEPBAR ;  /* 0x00000000000079af */ /* 0x000e220000000000 */
[C---:B--2---:R-:W-:Y:S08]  /*6ea0*/  HMMA.16816.F32.BF16 R32, R12.reuse, R24, RZ ;  /* 0x000000180c20723c */ /* 0x044ff000000418ff */
[----:B------:R-:W-:Y:S11]  /*6eb0*/  HMMA.16816.F32.BF16 R24, R12, R26, RZ ;  /* 0x0000001a0c18723c */ /* 0x000ff600000418ff */
[----:B------:R-:W-:Y:S05]  /*6ec0*/  @!UPT UIADD3 URZ, URZ, URZ, URZ ;  /* 0x0000003f3f3ff290 */ /* 0x000fea000fffe03f */
[C---:B-1----:R-:W-:Y:S08]  /*6ed0*/  HMMA.16816.F32.BF16 R32, R4.reuse, R16, R32 ;  /* 0x000000100420723c */ /* 0x042ff00000041820 */
[----:B------:R-:W-:Y:S08]  /*6ee0*/  HMMA.16816.F32.BF16 R24, R4, R18, R24 ;  /* 0x000000120418723c */ /* 0x000ff00000041818 */
[C---:B---3--:R-:W-:Y:S08]  /*6ef0*/  HMMA.16816.F32.BF16 R16, R12.reuse, R8, RZ ;  /* 0x000000080c10723c */ /* 0x048ff000000418ff */
[----:B------:R-:W-:Y:S01]  /*6f00*/  HMMA.16816.F32.BF16 R8, R12, R10, RZ ;  /* 0x0000000a0c08723c */ /* 0x000fe200000418ff */
        /* <DEDUP_REMOVED lines=8> */
[----:B------:R-:W-:Y:S01]  /*6f90*/  MUFU.TANH R43, R33 ;  /* 0x00000021002b7308 */ /* 0x000fe20000002400 */
[----:B------:R-:W-:Y:S01]  /*6fa0*/  FMUL.FTZ R70, R27, c[0x0][0x2ec] ;  /* 0x0000bb001b467a20 */ /* 0x000fe20000410000 */
[C---:B----4-:R-:W-:Y:S01]  /*6fb0*/  HMMA.16816.F32.BF16 R16, R4.reuse, R28, R16 ;  /* 0x0000001c0410723c */ /* 0x050fe20000041810 */
[----:B------:R-:W1:Y:S05]  /*6fc0*/  LDSM.16.M88.4 R24, [R140+0x1c00] ;  /* 0x001c00008c18783b */ /* 0x000e6a0000000200 */
[----:B------:R5:W-:Y:S02]  /*6fd0*/  MUFU.TANH R52, R35 ;  /* 0x0000002300347308 */ /* 0x000be40000002400 */
[----:B------:R-:W-:Y:S01]  /*6fe0*/  HMMA.16816.F32.BF16 R8, R4, R30, R8 ;  /* 0x0000001e0408723c */ /* 0x000fe20000041808 */
[----:B------:R-:W2:Y:S05]  /*6ff0*/  LDSM.16.M88.4 R28, [R139+0xc00] ;  /* 0x000c00008b1c783b */ /* 0x000eaa0000000200 */
[----:B------:R-:W3:Y:S02]  /*7000*/  MUFU.TANH R46, R46 ;  /* 0x0000002e002e7308 */ /* 0x000ee40000002400 */
[----:B-----5:R-:W-:Y:S06]  /*7010*/  HMMA.16816.F32.BF16 R32, R12, R20, RZ ;  /* 0x000000140c20723c */ /* 0x020fec00000418ff */
[----:B------:R-:W4:Y:S02]  /*7020*/  MUFU.TANH R53, R53 ;  /* 0x0000003500357308 */ /* 0x000f240000002400 */
[----:B------:R-:W-:-:S02]  /*7030*/  FMUL.FTZ R16, R16, c[0x0][0x2ec] ;  /* 0x0000bb0010107a20 */ /* 0x000fc40000410000 */
[----:B------:R-:W-:Y:S02]  /*7040*/  FMUL.FTZ R17, R17, c[0x0][0x2ec] ;  /* 0x0000bb0011117a20 */ /* 0x000fe40000410000 */
[----:B------:R-:W-:Y:S01]  /*7050*/  FMUL.FTZ R18, R18, c[0x0][0x2ec] ;  /* 0x0000bb0012127a20 */ /* 0x000fe20000410000 */
[----:B------:R-:W-:Y:S01]  /*7060*/  HMMA.16816.F32.BF16 R20, R12, R22, RZ ;  /* 0x000000160c14723c */ /* 0x000fe200000418ff */
[----:B------:R-:W5:Y:S02]  /*7070*/  MUFU.TANH R47, R16 ;  /* 0x00000010002f7308 */ /* 0x000f640000002400 */
[----:B------:R-:W-:Y:S02]  /*7080*/  FMUL.FTZ R8, R8, c[0x0][0x2ec] ;  /* 0x0000bb0008087a20 */ /* 0x000fe40000410000 */
[----:B------:R-:W-:Y:S02]  /*7090*/  FMUL.FTZ R9, R9, c[0x0][0x2ec] ;  /* 0x0000bb0009097a20 */ /* 0x000fe40000410000 */
[----:B------:R-:W-:-:S02]  /*70a0*/  FMUL.FTZ R62, R10, c[0x0][0x2ec] ;  /* 0x0000bb000a3e7a20 */ /* 0x000fc40000410000 */
[----:B------:R-:W-:Y:S01]  /*70b0*/  FMUL.FTZ R60, R11, c[0x0][0x2ec] ;  /* 0x0000bb000b3c7a20 */ /* 0x000fe20000410000 */
[----:B------:R-:W-:Y:S01]  /*70c0*/  MUFU.TANH R54, R8 ;  /* 0x0000000800367308 */ /* 0x000fe20000002400 */
[----:B------:R-:W-:Y:S01]  /*70d0*/  FMUL.FTZ R68, R19, c[0x0][0x2ec] ;  /* 0x0000bb0013447a20 */ /* 0x000fe20000410000 */
[C---:B------:R-:W-:Y:S06]  /*70e0*/  HMMA.16816.F32.BF16 R32, R4.reuse, R36, R32 ;  /* 0x000000240420723c */ /* 0x040fec0000041820 */
[----:B------:R1:W-:Y:S06]  /*70f0*/  MUFU.TANH R36, R9 ;  /* 0x0000000900247308 */ /* 0x0003ec0000002400 */
[----:B------:R-:W-:Y:S02]  /*7100*/  HMMA.16816.F32.BF16 R20, R4, R38, R20 ;  /* 0x000000260414723c */ /* 0x000fe40000041814 */
[----:B------:R-:W-:Y:S05]  /*7110*/  MUFU.TANH R45, R17 ;  /* 0x00000011002d7308 */ /* 0x000fea0000002400 */
[----:B------:R-:W-:Y:S01]  /*7120*/  IMAD.IADD R38, R0, 0x1, R85 ;  /* 0x0000000100267824 */ /* 0x000fe200078e0255 */
[----:B-1----:R-:W1:Y:S02]  /*7130*/  LDSM.16.M88.4 R8, [R140+0x2000] ;  /* 0x002000008c08783b */ /* 0x002e640000000200 */
[----:B------:R2:W1:Y:S02]  /*7140*/  MUFU.TANH R64, R18 ;  /* 0x0000001200407308 */ /* 0x0004640000002400 */
[----:B------:R-:W-:-:S02]  /*7150*/  FMUL.FTZ R32, R32, c[0x0][0x2ec] ;  /* 0x0000bb0020207a20 */ /* 0x000fc40000410000 */
[----:B------:R-:W-:-:S04]  /*7160*/  FMUL.FTZ R33, R33, c[0x0][0x2ec] ;  /* 0x0000bb0021217a20 */ /* 0x000fc80000410000 */
[----:B------:R-:W1:Y:S01]  /*7170*/  MUFU.TANH R44, R44 ;  /* 0x0000002c002c7308 */ /* 0x000e620000002400 */
[----:B------:R-:W-:Y:S02]  /*7180*/  FMUL.FTZ R72, R34, c[0x0][0x2ec] ;  /* 0x0000bb0022487a20 */ /* 0x000fe40000410000 */
[----:B------:R-:W-:-:S03]  /*7190*/  FMUL.FTZ R106, R35, c[0x0][0x2ec] ;  /* 0x0000bb00236a7a20 */ /* 0x000fc60000410000 */
[----:B------:R-:W-:Y:S01]  /*71a0*/  FMUL.FTZ R20, R20, c[0x0][0x2ec] ;  /* 0x0000bb0014147a20 */ /* 0x000fe20000410000 */
[C---:B--2---:R-:W-:Y:S01]  /*71b0*/  HMMA.16816.F32.BF16 R16, R12.reuse, R24, RZ ;  /* 0x000000180c10723c */ /* 0x044fe200000418ff */
[----:B------:R-:W-:Y:S01]  /*71c0*/  MUFU.TANH R55, R32 ;  /* 0x0000002000377308 */ /* 0x000fe20000002400 */
[----:B------:R-:W-:Y:S02]  /*71d0*/  FMUL.FTZ R21, R21, c[0x0][0x2ec] ;  /* 0x0000bb0015157a20 */ /* 0x000fe40000410000 */
[----:B------:R-:W-:Y:S02]  /*71e0*/  FMUL.FTZ R96, R22, c[0x0][0x2ec] ;  /* 0x0000bb0016607a20 */ /* 0x000fe40000410000 */
[----:B------:R-:W-:Y:S02]  /*71f0*/  FMUL.FTZ R90, R23, c[0x0][0x2ec] ;  /* 0x0000bb00175a7a20 */ /* 0x000fe40000410000 */
[----:B------:R-:W-:Y:S01]  /*7200*/  HMMA.16816.F32.BF16 R24, R12, R26, RZ ;  /* 0x0000001a0c18723c */ /* 0x000fe200000418ff */
[----:B------:R2:W-:Y:S08]  /*7210*/  MUFU.TANH R39, R33 ;  /* 0x0000002100277308 */ /* 0x0005f00000002400 */
[----:B------:R-:W-:Y:S07]  /*7220*/  MUFU.TANH R99, R20 ;  /* 0x0000001400637308 */ /* 0x000fee0000002400 */
[C---:B------:R-:W-:Y:S01]  /*7230*/  HMMA.16816.F32.BF16 R16, R4.reuse, R28, R16 ;  /* 0x0000001c0410723c */ /* 0x040fe20000041810 */
[----:B--2---:R-:W2:Y:S01]  /*7240*/  LDSM.16.M88.4 R32, [R139+0x1000] ;  /* 0x001000008b20783b */ /* 0x004ea20000000200 */
[----:B------:R3:W-:Y:S06]  /*7250*/  MUFU.TANH R97, R21 ;  /* 0x0000001500617308 */ /* 0x0007ec0000002400 */
[----:B------:R-:W-:Y:S02]  /*7260*/  HMMA.16816.F32.BF16 R24, R4, R30, R24 ;  /* 0x0000001e0418723c */ /* 0x000fe40000041818 */
[----:B------:R-:W2:Y:S06]  /*7270*/  MUFU.TANH R70, R70 ;  /* 0x0000004600467308 */ /* 0x000eac0000002400 */
[C---:B-1----:R-:W-:Y:S01]  /*7280*/  HMMA.16816.F32.BF16 R28, R12.reuse, R8, RZ ;  /* 0x000000080c1c723c */ /* 0x042fe200000418ff */
[----:B---3--:R-:W1:Y:S01]  /*7290*/  LDSM.16.M88.4 R20, [R140+0x2400] ;  /* 0x002400008c14783b */ /* 0x008e620000000200 */
[----:B------:R-:W3:Y:S06]  /*72a0*/  MUFU.TANH R68, R68 ;  /* 0x0000004400447308 */ /* 0x000eec0000002400 */
        /* <DEDUP_REMOVED lines=10> */
[----:B------:R-:W-:Y:S02]  /*7350*/  FMUL.FTZ R102, R27, c[0x0][0x2ec] ;  /* 0x0000bb001b667a20 */ /* 0x000fe40000410000 */
[----:B--2---:R-:W-:Y:S03]  /*7360*/  HMMA.16816.F32.BF16 R28, R4, R32, R28 ;  /* 0x00000020041c723c */ /* 0x004fe6000004181c */
[----:B------:R1:W-:Y:S04]  /*7370*/  MUFU.TANH R65, R24 ;  /* 0x0000001800417308 */ /* 0x0003e80000002400 */
[----:B------:R-:W-:-:S02]  /*7380*/  SHF.R.S32.HI R33, RZ, 0x1f, R56 ;  /* 0x0000001fff217819 */ /* 0x000fc40000011438 */
[----:B------:R-:W-:Y:S02]  /*7390*/  HMMA.16816.F32.BF16 R8, R4, R34, R8 ;  /* 0x000000220408723c */ /* 0x000fe40000041808 */
[----:B------:R2:W-:Y:S01]  /*73a0*/  MUFU.TANH R67, R17 ;  /* 0x0000001100437308 */ /* 0x0005e20000002400 */
[----:B------:R-:W-:-:S04]  /*73b0*/  LEA.HI R33, R33, R56, RZ, 0x5 ;  /* 0x0000003821217211 */ /* 0x000fc800078f28ff */
[----:B------:R-:W-:Y:S01]  /*73c0*/  LOP3.LUT R33, R33, 0xffffffe0, RZ, 0xc0, !PT ;  /* 0xffffffe021217812 */ /* 0x000fe200078ec0ff */
[----:B-1----:R-:W-:Y:S02]  /*73d0*/  HMMA.16816.F32.BF16 R24, R12, R20, RZ ;  /* 0x000000140c18723c */ /* 0x002fe400000418ff */
[----:B------:R-:W1:Y:S05]  /*73e0*/  MUFU.TANH R60, R60 ;  /* 0x0000003c003c7308 */ /* 0x000e6a0000002400 */
[----:B------:R-:W-:Y:S01]  /*73f0*/  FMUL.FTZ R28, R28, c[0x0][0x2ec] ;  /* 0x0000bb001c1c7a20 */ /* 0x000fe20000410000 */
[----:B--2---:R-:W2:Y:S01]  /*7400*/  LDSM.16.M88.4 R16, [R139+0x1400] ;  /* 0x001400008b10783b */ /* 0x004ea20000000200 */
[----:B------:R-:W-:-:S02]  /*7410*/  IMAD.IADD R20, R56, 0x1, -R33 ;  /* 0x0000000138147824 */ /* 0x000fc400078e0a21 */
[----:B------:R-:W-:Y:S01]  /*7420*/  MUFU.TANH R95, R28 ;  /* 0x0000001c005f7308 */ /* 0x000fe20000002400 */
[----:B------:R-:W-:Y:S02]  /*7430*/  FMUL.FTZ R29, R29, c[0x0][0x2ec] ;  /* 0x0000bb001d1d7a20 */ /* 0x000fe40000410000 */
[----:B------:R-:W-:Y:S01]  /*7440*/  FMUL.FTZ R30, R30, c[0x0][0x2ec] ;  /* 0x0000bb001e1e7a20 */ /* 0x000fe20000410000 */
[----:B------:R-:W-:Y:S01]  /*7450*/  SHF.R.S32.HI R21, RZ, 0x1f, R20 ;  /* 0x0000001fff157819 */ /* 0x000fe20000011414 */
[----:B------:R-:W-:Y:S02]  /*7460*/  FMUL.FTZ R31, R31, c[0x0][0x2ec] ;  /* 0x0000bb001f1f7a20 */ /* 0x000fe40000410000 */
[----:B------:R-:W-:Y:S01]  /*7470*/  FMUL.FTZ R91, R8, c[0x0][0x2ec] ;  /* 0x0000bb00085b7a20 */ /* 0x000fe20000410000 */
[----:B------:R-:W-:Y:S01]  /*7480*/  LEA.HI R21, R21, R20, RZ, 0x2 ;  /* 0x0000001415157211 */ /* 0x000fe200078f10ff */
[----:B------:R-:W-:Y:S01]  /*7490*/  MUFU.TANH R93, R29 ;  /* 0x0000001d005d7308 */ /* 0x000fe20000002400 */
[----:B------:R-:W-:Y:S01]  /*74a0*/  FMUL.FTZ R89, R9, c[0x0][0x2ec] ;  /* 0x0000bb0009597a20 */ /* 0x000fe20000410000 */
[----:B------:R-:W-:Y:S01]  /*74b0*/  IADD3 R9, R38, 0x8, RZ ;  /* 0x0000000826097810 */ /* 0x000fe20007ffe0ff */
[----:B------:R-:W-:Y:S01]  /*74c0*/  FMUL.FTZ R10, R10, c[0x0][0x2ec] ;  /* 0x0000bb000a0a7a20 */ /* 0x000fe20000410000 */
[----:B------:R-:W-:Y:S01]  /*74d0*/  SHF.R.S32.HI R156, RZ, 0x2, R21 ;  /* 0x00000002ff9c7819 */ /* 0x000fe20000011415 */
[----:B------:R-:W-:Y:S01]  /*74e0*/  FMUL.FTZ R92, R11, c[0x0][0x2ec] ;  /* 0x0000bb000b5c7a20 */ /* 0x000fe20000410000 */
[----:B------:R-:W-:-:S02]  /*74f0*/  IADD3 R8, R38, 0x9, RZ ;  /* 0x0000000926087810 */ /* 0x000fc40007ffe0ff */
[----:B------:R-:W-:Y:S01]  /*7500*/  IADD3 R20, R59, 0x1, R156 ;  /* 0x000000013b147810 */ /* 0x000fe20007ffe09c */
[----:B------:R-:W-:Y:S03]  /*7510*/  MUFU.TANH R100, R30 ;  /* 0x0000001e00647308 */ /* 0x000fe60000002400 */
[----:B------:R-:W-:-:S04]  /*7520*/  IADD3 R20, R57, R20, -R148 ;  /* 0x0000001439147210 */ /* 0x000fc80007ffe894 */
[----:B------:R-:W-:Y:S01]  /*7530*/  IADD3 R20, R20, c[0x0][0x2e8], RZ ;  /* 0x0000ba0014147a10 */ /* 0x000fe20007ffe0ff */
[----:B------:R1:W-:Y:S03]  /*7540*/  MUFU.TANH R98, R31 ;  /* 0x0000001f00627308 */ /* 0x0003e60000002400 */
[C---:B------:R-:W-:Y:S02]  /*7550*/  IADD3 R50, R20.reuse, 0x8, RZ ;  /* 0x0000000814327810 */ /* 0x040fe40007ffe0ff */
[-C--:B------:R-:W-:Y:S02]  /*7560*/  IMNMX R51, R20, R57.reuse, PT ;  /* 0x0000003914337217 */ /* 0x080fe40003800200 */
[----:B------:R-:W-:Y:S01]  /*7570*/  IMNMX R50, R50, R57, PT ;  /* 0x0000003932327217 */ /* 0x000fe20003800200 */
[----:B------:R3:W-:Y:S01]  /*7580*/  MUFU.TANH R94, R10 ;  /* 0x0000000a005e7308 */ /* 0x0007e20000002400 */
[----:B------:R-:W-:-:S02]  /*7590*/  ISETP.GE.AND P5, PT, R9, R51, PT ;  /* 0x000000330900720c */ /* 0x000fc40003fa6270 */
[-C--:B------:R-:W-:Y:S01]  /*75a0*/  ISETP.GE.AND P2, PT, R9, R50.reuse, PT ;  /* 0x000000320900720c */ /* 0x080fe20003f46270 */
[----:B--2---:R-:W-:Y:S01]  /*75b0*/  HMMA.16816.F32.BF16 R24, R4, R16, R24 ;  /* 0x000000100418723c */ /* 0x004fe20000041818 */
[C---:B------:R-:W-:Y:S02]  /*75c0*/  ISETP.GE.AND P0, PT, R8.reuse, R51, PT ;  /* 0x000000330800720c */ /* 0x040fe40003f06270 */
[----:B------:R-:W-:Y:S01]  /*75d0*/  ISETP.GE.AND P3, PT, R8, R50, PT ;  /* 0x000000320800720c */ /* 0x000fe20003f66270 */
[----:B------:R-:W2:Y:S01]  /*75e0*/  MUFU.TANH R72, R72 ;  /* 0x0000004800487308 */ /* 0x000ea20000002400 */
[C---:B------:R-:W-:Y:S02]  /*75f0*/  IADD3 R9, R38.reuse, 0x10, RZ ;  /* 0x0000001026097810 */ /* 0x040fe40007ffe0ff */
[C---:B------:R-:W-:Y:S01]  /*7600*/  IADD3 R16, R38.reuse, 0x1, RZ ;  /* 0x0000000126107810 */ /* 0x040fe20007ffe0ff */
[----:B-1----:R-:W-:Y:S01]  /*7610*/  HMMA.16816.F32.BF16 R28, R12, R22, RZ ;  /* 0x000000160c1c723c */ /* 0x002fe200000418ff */
[----:B------:R-:W1:Y:S01]  /*7620*/  LDSM.16.M88.4 R20, [R140+0x2800] ;  /* 0x002800008c14783b */ /* 0x000e620000000200 */
[----:B------:R-:W-:-:S02]  /*7630*/  IADD3 R8, R38, 0x11, RZ ;  /* 0x0000001126087810 */ /* 0x000fc40007ffe0ff */
[C---:B------:R-:W-:Y:S01]  /*7640*/  ISETP.GE.AND P6, PT, R16.reuse, R51, PT ;  /* 0x000000331000720c */ /* 0x040fe20003fc6270 */
[----:B------:R-:W1:Y:S01]  /*7650*/  MUFU.TANH R106, R106 ;  /* 0x0000006a006a7308 */ /* 0x000e620000002400 */
[----:B------:R-:W-:Y:S02]  /*7660*/  ISETP.GE.AND P4, PT, R16, R50, PT ;  /* 0x000000321000720c */ /* 0x000fe40003f86270 */
[----:B------:R-:W-:Y:S02]  /*7670*/  FSEL R37, R46, -INF , !P5 ;  /* 0xff8000002e257808 */ /* 0x000fe40006800000 */
[----:B------:R-:W-:Y:S02]  /*7680*/  FSEL R43, R43, -INF , !P6 ;  /* 0xff8000002b2b7808 */ /* 0x000fe40007000000 */
[----:B------:R-:W-:Y:S01]  /*7690*/  FSEL R52, R52, -INF , !P4 ;  /* 0xff80000034347808 */ /* 0x000fe20006000000 */
[----:B------:R-:W1:Y:S01]  /*76a0*/  MUFU.TANH R96, R96 ;  /* 0x0000006000607308 */ /* 0x000e620000002400 */
[----:B----4-:R-:W-:-:S02]  /*76b0*/  FSEL R46, R53, -INF , !P2 ;  /* 0xff800000352e7808 */ /* 0x010fc40005000000 */
[CC--:B------:R-:W-:Y:S01]  /*76c0*/  ISETP.GE.AND P6, PT, R9.reuse, R51.reuse, PT ;  /* 0x000000330900720c */ /* 0x0c0fe20003fc6270 */
[----:B------:R-:W-:Y:S01]  /*76d0*/  FMUL.FTZ R57, R24, c[0x0][0x2ec] ;  /* 0x0000bb0018397a20 */ /* 0x000fe20000410000 */
[-C--:B------:R-:W-:Y:S01]  /*76e0*/  ISETP.GE.AND P4, PT, R9, R50.reuse, PT ;  /* 0x000000320900720c */ /* 0x080fe20003f86270 */
[----:B------:R-:W-:Y:S01]  /*76f0*/  FMUL.FTZ R32, R25, c[0x0][0x2ec] ;  /* 0x0000bb0019207a20 */ /* 0x000fe20000410000 */
[----:B------:R-:W-:Y:S01]  /*7700*/  ISETP.GE.AND P5, PT, R8, R51, PT ;  /* 0x000000330800720c */ /* 0x000fe20003fa6270 */
[----:B------:R-:W-:Y:S01]  /*7710*/  FMUL.FTZ R26, R26, c[0x0][0x2ec] ;  /* 0x0000bb001a1a7a20 */ /* 0x000fe20000410000 */
[----:B------:R-:W-:Y:S01]  /*7720*/  ISETP.GE.AND P2, PT, R8, R50, PT ;  /* 0x000000320800720c */ /* 0x000fe20003f46270 */
[----:B------:R-:W-:Y:S01]  /*7730*/  FMUL.FTZ R27, R27, c[0x0][0x2ec] ;  /* 0x0000bb001b1b7a20 */ /* 0x000fe20000410000 */
[----:B---3--:R-:W3:Y:S01]  /*7740*/  LDSM.16.M88.4 R8, [R139+0x1800] ;  /* 0x001800008b08783b */ /* 0x008ee20000000200 */
[----:B------:R-:W-:Y:S01]  /*7750*/  HMMA.16816.F32.BF16 R16, R4, R18, R28 ;  /* 0x000000120410723c */ /* 0x000fe2000004181c */
[----:B------:R-:W-:Y:S01]  /*7760*/  IADD3 R24, R38, 0x19, RZ ;  /* 0x0000001926187810 */ /* 0x000fe20007ffe0ff */
[----:B------:R-:W-:Y:S01]  /*7770*/  MUFU.TANH R56, R26 ;  /* 0x0000001a00387308 */ /* 0x000fe20000002400 */
[----:B-----5:R-:W-:-:S02]  /*7780*/  FSEL R61, R47, -INF , !P6 ;  /* 0xff8000002f3d7808 */ /* 0x020fc40007000000 */
[----:B------:R-:W-:Y:S02]  /*7790*/  FSEL R64, R64, -INF , !P4 ;  /* 0xff80000040407808 */ /* 0x000fe40006000000 */
[----:B------:R-:W-:Y:S02]  /*77a0*/  IADD3 R28, R38, 0x18, RZ ;  /* 0x00000018261c7810 */ /* 0x000fe40007ffe0ff */
[----:B------:R-:W-:Y:S01]  /*77b0*/  FSEL R41, R44, -INF , !P0 ;  /* 0xff8000002c297808 */ /* 0x000fe20004000000 */
[----:B------:R-:W4:Y:S01]  /*77c0*/  MUFU.TANH R88, R88 ;  /* 0x0000005800587308 */ /* 0x000f220000002400 */
[----:B------:R-:W-:Y:S02]  /*77d0*/  FSEL R70, R70, -INF , !P3 ;  /* 0xff80000046467808 */ /* 0x000fe40005800000 */
[C---:B------:R-:W-:Y:S02]  /*77e0*/  ISETP.GE.AND P6, PT, R24.reuse, R51, PT ;  /* 0x000000331800720c */ /* 0x040fe40003fc6270 */
[----:B------:R-:W-:-:S02]  /*77f0*/  ISETP.GE.AND P4, PT, R24, R50, PT ;  /* 0x000000321800720c */ /* 0x000fc40003f86270 */
[CC--:B------:R-:W-:Y:S01]  /*7800*/  ISETP.GE.AND P0, PT, R28.reuse, R51.reuse, PT ;  /* 0x000000331c00720c */ /* 0x0c0fe20003f06270 */
[----:B------:R-:W5:Y:S01]  /*7810*/  MUFU.TANH R90, R90 ;  /* 0x0000005a005a7308 */ /* 0x000f620000002400 */
[----:B------:R-:W-:Y:S02]  /*7820*/  ISETP.GE.AND P3, PT, R28, R50, PT ;  /* 0x000000321c00720c */ /* 0x000fe40003f66270 */
[C---:B------:R-:W-:Y:S01]  /*7830*/  IADD3 R25, R38.reuse, 0x20, RZ ;  /* 0x0000002026197810 */ /* 0x040fe20007ffe0ff */
[----:B-1----:R-:W-:Y:S01]  /*7840*/  HMMA.16816.F32.BF16 R28, R12, R20, RZ ;  /* 0x000000140c1c723c */ /* 0x002fe200000418ff */
        /* <DEDUP_REMOVED lines=13> */
[----:B------:R1:W-:Y:S01]  /*7920*/  MUFU.TANH R54, R27 ;  /* 0x0000001b00367308 */ /* 0x0003e20000002400 */
[----:B------:R-:W-:Y:S02]  /*7930*/  ISETP.GE.AND P3, PT, R24, R50, PT ;  /* 0x000000321800720c */ /* 0x000fe40003f66270 */
[C---:B------:R-:W-:Y:S02]  /*7940*/  IADD3 R21, R38.reuse, 0x28, RZ ;  /* 0x0000002826157810 */ /* 0x040fe40007ffe0ff */
[----:B------:R-:W-:Y:S02]  /*7950*/  IADD3 R20, R38, 0x29, RZ ;  /* 0x0000002926147810 */ /* 0x000fe40007ffe0ff */
[----:B------:R-:W-:Y:S01]  /*7960*/  FSEL R73, R36, -INF , !P6 ;  /* 0xff80000024497808 */ /* 0x000fe20007000000 */
[----:B---3--:R-:W-:Y:S01]  /*7970*/  HMMA.16816.F32.BF16 R28, R4, R8, R28 ;  /* 0x00000008041c723c */ /* 0x008fe2000004181c */
[----:B------:R-:W-:Y:S01]  /*7980*/  FSEL R60, R60, -INF , !P4 ;  /* 0xff8000003c3c7808 */ /* 0x000fe20006000000 */
[----:B------:R-:W-:Y:S01]  /*7990*/  MUFU.TANH R53, R16 ;  /* 0x0000001000357308 */ /* 0x000fe20000002400 */
[----:B------:R-:W-:-:S02]  /*79a0*/  FSEL R45, R55, -INF , !P5 ;  /* 0xff800000372d7808 */ /* 0x000fc40006800000 */
[----:B--2---:R-:W-:Y:S02]  /*79b0*/  FSEL R58, R72, -INF , !P2 ;  /* 0xff800000483a7808 */ /* 0x004fe40005000000 */
[CC--:B------:R-:W-:Y:S01]  /*79c0*/  ISETP.GE.AND P6, PT, R21.reuse, R51.reuse, PT ;  /* 0x000000331500720c */ /* 0x0c0fe20003fc6270 */
[----:B-1----:R-:W1:Y:S01]  /*79d0*/  LDSM.16.M88.4 R24, [R140+0x2c00] ;  /* 0x002c00008c18783b */ /* 0x002e620000000200 */
[-C--:B------:R-:W-:Y:S01]  /*79e0*/  ISETP.GE.AND P4, PT, R21, R50.reuse, PT ;  /* 0x000000321500720c */ /* 0x080fe20003f86270 */
[----:B------:R-:W-:Y:S01]  /*79f0*/  MUFU.TANH R47, R17 ;  /* 0x00000011002f7308 */ /* 0x000fe20000002400 */
[C---:B------:R-:W-:Y:S02]  /*7a00*/  ISETP.GE.AND P5, PT, R20.reuse, R51, PT ;  /* 0x000000331400720c */ /* 0x040fe40003fa6270 */
[----:B------:R-:W-:Y:S02]  /*7a10*/  ISETP.GE.AND P2, PT, R20, R50, PT ;  /* 0x000000321400720c */ /* 0x000fe40003f46270 */
[----:B------:R-:W-:Y:S01]  /*7a20*/  HMMA.16816.F32.BF16 R20, R12, R22, RZ ;  /* 0x000000160c14723c */ /* 0x000fe200000418ff */
[----:B------:R-:W-:-:S02]  /*7a30*/  IADD3 R8, R38, 0x30, RZ ;  /* 0x0000003026087810 */ /* 0x000fc40007ffe0ff */
[----:B------:R-:W-:Y:S01]  /*7a40*/  FSEL R59, R39, -INF , !P0 ;  /* 0xff800000273b7808 */ /* 0x000fe20004000000 */
[----:B------:R2:W-:Y:S01]  /*7a50*/  MUFU.TANH R33, R18 ;  /* 0x0000001200217308 */ /* 0x0005e20000002400 */
[----:B------:R-:W-:Y:S02]  /*7a60*/  FSEL R106, R106, -INF , !P3 ;  /* 0xff8000006a6a7808 */ /* 0x000fe40005800000 */
[CC--:B------:R-:W-:Y:S02]  /*7a70*/  ISETP.GE.AND P0, PT, R8.reuse, R51.reuse, PT ;  /* 0x000000330800720c */ /* 0x0c0fe40003f06270 */
[----:B------:R-:W-:Y:S01]  /*7a80*/  ISETP.GE.AND P3, PT, R8, R50, PT ;  /* 0x000000320800720c */ /* 0x000fe20003f66270 */
[----:B------:R-:W-:Y:S01]  /*7a90*/  FMUL.FTZ R35, R28, c[0x0][0x2ec] ;  /* 0x0000bb001c237a20 */ /* 0x000fe20000410000 */
[----:B------:R-:W-:Y:S01]  /*7aa0*/  IADD3 R8, R38, 0x31, RZ ;  /* 0x0000003126087810 */ /* 0x000fe20007ffe0ff */
[----:B------:R-:W3:Y:S01]  /*7ab0*/  MUFU.TANH R66, R66 ;  /* 0x0000004200427308 */ /* 0x000ee20000002400 */
[----:B------:R-:W-:Y:S01]  /*7ac0*/  FSEL R99, R99, -INF , !P6 ;  /* 0xff80000063637808 */ /* 0x000fe20007000000 */
[----:B------:R-:W-:Y:S01]  /*7ad0*/  FMUL.FTZ R28, R29, c[0x0][0x2ec] ;  /* 0x0000bb001d1c7a20 */ /* 0x000fe20000410000 */
[----:B------:R-:W-:Y:S01]  /*7ae0*/  FSEL R96, R96, -INF , !P4 ;  /* 0xff80000060607808 */ /* 0x000fe20006000000 */
[----:B------:R-:W-:Y:S01]  /*7af0*/  FMUL.FTZ R30, R30, c[0x0][0x2ec] ;  /* 0x0000bb001e1e7a20 */ /* 0x000fe20000410000 */
[----:B------:R-:W-:-:S02]  /*7b00*/  ISETP.GE.AND P6, PT, R8, R51, PT ;  /* 0x000000330800720c */ /* 0x000fc40003fc6270 */
[----:B------:R-:W-:Y:S01]  /*7b10*/  ISETP.GE.AND P4, PT, R8, R50, PT ;  /* 0x000000320800720c */ /* 0x000fe20003f86270 */
[----:B--2---:R-:W2:Y:S01]  /*7b20*/  LDSM.16.M88.4 R16, [R139+0x1c00] ;  /* 0x001c00008b10783b */ /* 0x004ea20000000200 */
[----:B------:R-:W-:Y:S01]  /*7b30*/  IADD3 R8, R38, 0x39, RZ ;  /* 0x0000003926087810 */ /* 0x000fe20007ffe0ff */
[----:B------:R-:W1:Y:S01]  /*7b40*/  MUFU.TANH R63, R63 ;  /* 0x0000003f003f7308 */ /* 0x000e620000002400 */
[----:B------:R-:W-:Y:S01]  /*7b50*/  FSEL R87, R87, -INF , !P0 ;  /* 0xff80000057577808 */ /* 0x000fe20004000000 */
[----:B------:R-:W-:Y:S01]  /*7b60*/  HMMA.16816.F32.BF16 R20, R4, R10, R20 ;  /* 0x0000000a0414723c */ /* 0x000fe20000041814 */
[----:B----4-:R-:W-:Y:S01]  /*7b70*/  FSEL R88, R88, -INF , !P3 ;  /* 0xff80000058587808 */ /* 0x010fe20005800000 */
[----:B------:R-:W-:-:S04]  /*7b80*/  DEPBAR.LE SB0, 0x0 ;  /* 0x000080000000791a */ /* 0x000fc80000000000 */
[C---:B------:R-:W-:Y:S01]  /*7b90*/  ISETP.GE.AND P0, PT, R8.reuse, R51, PT ;  /* 0x000000330800720c */ /* 0x040fe20003f06270 */
[----:B------:R-:W4:Y:S01]  /*7ba0*/  MUFU.TANH R102, R102 ;  /* 0x0000006600667308 */ /* 0x000f220000002400 */
[----:B------:R-:W-:Y:S02]  /*7bb0*/  ISETP.GE.AND P3, PT, R8, R50, PT ;  /* 0x000000320800720c */ /* 0x000fe40003f66270 */
[C---:B------:R-:W-:Y:S02]  /*7bc0*/  IADD3 R9, R38.reuse, 0x38, RZ ;  /* 0x0000003826097810 */ /* 0x040fe40007ffe0ff */
[----:B------:R-:W-:Y:S02]  /*7bd0*/  IADD3 R8, R38, 0x40, RZ ;  /* 0x0000004026087810 */ /* 0x000fe40007ffe0ff */
[----:B------:R-:W-:Y:S01]  /*7be0*/  FSEL R97, R97, -INF , !P5 ;  /* 0xff80000061617808 */ /* 0x000fe20006800000 */
[----:B------:R-:W2:Y:S01]  /*7bf0*/  MUFU.TANH R91, R91 ;  /* 0x0000005b005b7308 */ /* 0x000ea20000002400 */
[----:B-----5:R-:W-:-:S02]  /*7c00*/  FSEL R90, R90, -INF , !P2 ;  /* 0xff8000005a5a7808 */ /* 0x020fc40005000000 */
[----:B------:R-:W-:Y:S02]  /*7c10*/  FSEL R67, R67, -INF , !P6 ;  /* 0xff80000043437808 */ /* 0x000fe40007000000 */
[----:B------:R-:W-:Y:S02]  /*7c20*/  FSEL R104, R104, -INF , !P4 ;  /* 0xff80000068687808 */ /* 0x000fe40006000000 */
[CC--:B------:R-:W-:Y:S01]  /*7c30*/  ISETP.GE.AND P5, PT, R9.reuse, R51.reuse, PT ;  /* 0x000000330900720c */ /* 0x0c0fe20003fa6270 */
[----:B------:R-:W5:Y:S01]  /*7c40*/  MUFU.TANH R89, R89 ;  /* 0x0000005900597308 */ /* 0x000f620000002400 */
[-C--:B------:R-:W-:Y:S01]  /*7c50*/  ISETP.GE.AND P2, PT, R9, R50.reuse, PT ;  /* 0x000000320900720c */ /* 0x080fe20003f46270 */
[----:B------:R-:W-:Y:S01]  /*7c60*/  FMUL.FTZ R20, R20, c[0x0][0x2ec] ;  /* 0x0000bb0014147a20 */ /* 0x000fe20000410000 */
[C---:B------:R-:W-:Y:S02]  /*7c70*/  ISETP.GE.AND P6, PT, R8.reuse, R51, PT ;  /* 0x000000330800720c */ /* 0x040fe40003fc6270 */
[----:B------:R-:W-:-:S02]  /*7c80*/  ISETP.GE.AND P4, PT, R8, R50, PT ;  /* 0x000000320800720c */ /* 0x000fc40003f86270 */
[C---:B-1----:R-:W-:Y:S01]  /*7c90*/  HMMA.16816.F32.BF16 R8, R12.reuse, R24, RZ ;  /* 0x000000180c08723c */ /* 0x042fe200000418ff */
[----:B------:R-:W1:Y:S01]  /*7ca0*/  MUFU.TANH R92, R92 ;  /* 0x0000005c005c7308 */ /* 0x000e620000002400 */
[----:B------:R-:W-:Y:S02]  /*7cb0*/  IADD3 R39, R38, 0x41, RZ ;  /* 0x0000004126277810 */ /* 0x000fe40007ffe0ff */
[----:B------:R-:W-:Y:S02]  /*7cc0*/  FSEL R65, R65, -INF , !P5 ;  /* 0xff80000041417808 */ /* 0x000fe40006800000 */
[----:B---3--:R-:W-:Y:S01]  /*7cd0*/  FSEL R66, R66, -INF , !P2 ;  /* 0xff80000042427808 */ /* 0x008fe20005000000 */
[----:B------:R-:W-:Y:S01]  /*7ce0*/  FMUL.FTZ R24, R31, c[0x0][0x2ec] ;  /* 0x0000bb001f187a20 */ /* 0x000fe20000410000 */
[----:B------:R-:W-:Y:S01]  /*7cf0*/  HMMA.16816.F32.BF16 R12, R12, R26, RZ ;  /* 0x0000001a0c0c723c */ /* 0x000fe200000418ff */
[----:B------:R-:W3:Y:S01]  /*7d00*/  MUFU.TANH R32, R32 ;  /* 0x0000002000207308 */ /* 0x000ee20000002400 */
[----:B------:R-:W-:-:S02]  /*7d10*/  ISETP.GE.AND P5, PT, R39, R51, PT ;  /* 0x000000332700720c */ /* 0x000fc40003fa6270 */
[----:B------:R-:W-:Y:S02]  /*7d20*/  ISETP.GE.AND P2, PT, R39, R50, PT ;  /* 0x000000322700720c */ /* 0x000fe40003f46270 */
[C---:B------:R-:W-:Y:S02]  /*7d30*/  IADD3 R25, R38.reuse, 0x50, RZ ;  /* 0x0000005026197810 */ /* 0x040fe40007ffe0ff */
[C---:B------:R-:W-:Y:S01]  /*7d40*/  IADD3 R29, R38.reuse, 0x48, RZ ;  /* 0x00000048261d7810 */ /* 0x040fe20007ffe0ff */
[----:B------:R-:W1:Y:S01]  /*7d50*/  MUFU.TANH R57, R57 ;  /* 0x0000003900397308 */ /* 0x000e620000002400 */
[----:B------:R-:W-:Y:S02]  /*7d60*/  IADD3 R26, R38, 0x49, RZ ;  /* 0x00000049261a7810 */ /* 0x000fe40007ffe0ff */
[----:B------:R-:W-:Y:S02]  /*7d70*/  FSEL R93, R93, -INF , !P5 ;  /* 0xff8000005d5d7808 */ /* 0x000fe40006800000 */
[----:B------:R-:W-:-:S02]  /*7d80*/  FSEL R98, R98, -INF , !P2 ;  /* 0xff80000062627808 */ /* 0x000fc40005000000 */
[C---:B--2---:R-:W-:Y:S01]  /*7d90*/  HMMA.16816.F32.BF16 R8, R4.reuse, R16, R8 ;  /* 0x000000100408723c */ /* 0x044fe20000041808 */
[----:B------:R-:W2:Y:S01]  /*7da0*/  MUFU.TANH R34, R34 ;  /* 0x0000002200227308 */ /* 0x000ea20000002400 */
[C---:B------:R-:W-:Y:S02]  /*7db0*/  ISETP.GE.AND P5, PT, R25.reuse, R51, PT ;  /* 0x000000331900720c */ /* 0x040fe40003fa6270 */
[----:B------:R-:W-:Y:S01]  /*7dc0*/  ISETP.GE.AND P2, PT, R25, R50, PT ;  /* 0x000000321900720c */ /* 0x000fe20003f46270 */
[----:B------:R-:W-:Y:S01]  /*7dd0*/  FMUL.FTZ R25, R21, c[0x0][0x2ec] ;  /* 0x0000bb0015197a20 */ /* 0x000fe20000410000 */
[----:B------:R-:W-:Y:S02]  /*7de0*/  FSEL R63, R63, -INF , !P0 ;  /* 0xff8000003f3f7808 */ /* 0x000fe40004000000 */
[----:B------:R-:W-:Y:S01]  /*7df0*/  HMMA.16816.F32.BF16 R4, R4, R18, R12 ;  /* 0x000000120404723c */ /* 0x000fe2000004180c */
[----:B------:R-:W1:Y:S01]  /*7e00*/  MUFU.TANH R35, R35 ;  /* 0x0000002300237308 */ /* 0x000e620000002400 */
[----:B------:R-:W-:-:S02]  /*7e10*/  FSEL R95, R95, -INF , !P6 ;  /* 0xff8000005f5f7808 */ /* 0x000fc40007000000 */
[----:B------:R-:W-:Y:S02]  /*7e20*/  FSEL R100, R100, -INF , !P4 ;  /* 0xff80000064647808 */ /* 0x000fe40006000000 */
[CC--:B------:R-:W-:Y:S02]  /*7e30*/  ISETP.GE.AND P0, PT, R29.reuse, R51.reuse, PT ;  /* 0x000000331d00720c */ /* 0x0c0fe40003f06270 */
[----:B----4-:R-:W-:Y:S01]  /*7e40*/  FSEL R102, R102, -INF , !P3 ;  /* 0xff80000066667808 */ /* 0x010fe20005800000 */
[----:B------:R-:W4:Y:S01]  /*7e50*/  MUFU.TANH R28, R28 ;  /* 0x0000001c001c7308 */ /* 0x000f220000002400 */
[C---:B------:R-:W-:Y:S02]  /*7e60*/  ISETP.GE.AND P6, PT, R26.reuse, R51, PT ;  /* 0x000000331a00720c */ /* 0x040fe40003fc6270 */
[-C--:B------:R-:W-:Y:S01]  /*7e70*/  ISETP.GE.AND P4, PT, R26, R50.reuse, PT ;  /* 0x000000321a00720c */ /* 0x080fe20003f86270 */
[----:B------:R-:W-:Y:S01]  /*7e80*/  FMUL.FTZ R26, R22, c[0x0][0x2ec] ;  /* 0x0000bb00161a7a20 */ /* 0x000fe20000410000 */
[----:B------:R-:W-:-:S02]  /*7e90*/  ISETP.GE.AND P3, PT, R29, R50, PT ;  /* 0x000000321d00720c */ /* 0x000fc40003f66270 */
[C---:B------:R-:W-:Y:S01]  /*7ea0*/  IADD3 R17, R38.reuse, 0x51, RZ ;  /* 0x0000005126117810 */ /* 0x040fe20007ffe0ff */
[----:B------:R-:W2:Y:S01]  /*7eb0*/  MUFU.TANH R24, R24 ;  /* 0x0000001800187308 */ /* 0x000ea20000002400 */
[----:B------:R-:W-:Y:S01]  /*7ec0*/  IADD3 R21, R38, 0x58, RZ ;  /* 0x0000005826157810 */ /* 0x000fe20007ffe0ff */
[----:B------:R-:W-:Y:S01]  /*7ed0*/  FMUL.FTZ R8, R8, c[0x0][0x2ec] ;  /* 0x0000bb0008087a20 */ /* 0x000fe20000410000 */
[----:B------:R-:W-:Y:S01]  /*7ee0*/  FSEL R91, R91, -INF , !P0 ;  /* 0xff8000005b5b7808 */ /* 0x000fe20004000000 */
[----:B------:R-:W-:Y:S01]  /*7ef0*/  FMUL.FTZ R27, R9, c[0x0][0x2ec] ;  /* 0x0000bb00091b7a20 */ /* 0x000fe20000410000 */
[----:B-----5:R-:W-:Y:S02]  /*7f00*/  FSEL R89, R89, -INF , !P6 ;  /* 0xff80000059597808 */ /* 0x020fe40007000000 */
[----:B------:R-:W-:Y:S01]  /*7f10*/  FMUL.FTZ R4, R4, c[0x0][0x2ec] ;  /* 0x0000bb0004047a20 */ /* 0x000fe20000410000 */
[----:B------:R5:W2:Y:S01]  /*7f20*/  MUFU.TANH R16, R25 ;  /* 0x0000001900107308 */ /* 0x000aa20000002400 */
[----:B-1----:R-:W-:Y:S01]  /*7f30*/  FSEL R92, R92, -INF , !P4 ;  /* 0xff8000005c5c7808 */ /* 0x002fe20006000000 */
[----:B------:R-:W-:Y:S01]  /*7f40*/  FMUL.FTZ R5, R5, c[0x0][0x2ec] ;  /* 0x0000bb0005057a20 */ /* 0x000fe20000410000 */
[-C--:B------:R-:W-:Y:S01]  /*7f50*/  ISETP.GE.AND P0, PT, R17, R51.reuse, PT ;  /* 0x000000331100720c */ /* 0x080fe20003f06270 */
[----:B------:R-:W-:Y:S01]  /*7f60*/  FMUL.FTZ R6, R6, c[0x0][0x2ec] ;  /* 0x0000bb0006067a20 */ /* 0x000fe20000410000 */
[----:B------:R-:W-:Y:S01]  /*7f70*/  FSEL R94, R94, -INF , !P3 ;  /* 0xff8000005e5e7808 */ /* 0x000fe20005800000 */
[----:B------:R-:W-:Y:S01]  /*7f80*/  FMUL.FTZ R7, R7, c[0x0][0x2ec] ;  /* 0x0000bb0007077a20 */ /* 0x000fe20000410000 */
[C---:B------:R-:W-:Y:S01]  /*7f90*/  ISETP.GE.AND P6, PT, R21.reuse, R51, PT ;  /* 0x000000331500720c */ /* 0x040fe20003fc6270 */
[----:B------:R-:W1:Y:S01]  /*7fa0*/  MUFU.TANH R20, R20 ;  /* 0x0000001400147308 */ /* 0x000e620000002400 */
[-C--:B------:R-:W-:Y:S01]  /*7fb0*/  ISETP.GE.AND P4, PT, R21, R50.reuse, PT ;  /* 0x000000321500720c */ /* 0x080fe20003f86270 */
[----:B------:R-:W-:Y:S01]  /*7fc0*/  FMUL.FTZ R21, R23, c[0x0][0x2ec] ;  /* 0x0000bb0017157a20 */ /* 0x000fe20000410000 */
[----:B------:R-:W-:-:S02]  /*7fd0*/  ISETP.GE.AND P3, PT, R17, R50, PT ;  /* 0x000000321100720c */ /* 0x000fc40003f66270 */
[C---:B------:R-:W-:Y:S02]  /*7fe0*/  IADD3 R22, R38.reuse, 0x60, RZ ;  /* 0x0000006026167810 */ /* 0x040fe40007ffe0ff */
[C---:B------:R-:W-:Y:S01]  /*7ff0*/  IADD3 R12, R38.reuse, 0x61, RZ ;  /* 0x00000061260c7810 */ /* 0x040fe20007ffe0ff */
[----:B------:R1:W1:Y:S01]  /*8000*/  MUFU.TANH R17, R26 ;  /* 0x0000001a00117308 */ /* 0x0002620000002400 */
[----:B-----5:R-:W-:Y:S02]  /*8010*/  IADD3 R25, R38, 0x59, RZ ;  /* 0x0000005926197810 */ /* 0x020fe40007ffe0ff */
[----:B------:R-:W-:Y:S02]  /*8020*/  FSEL R56, R56, -INF , !P2 ;  /* 0xff80000038387808 */ /* 0x000fe40005000000 */
[----:B------:R-:W-:Y:S02]  /*8030*/  ISETP.GE.AND P2, PT, R25, R50, PT ;  /* 0x000000321900720c */ /* 0x000fe40003f46270 */
[----:B---3--:R-:W-:Y:S01]  /*8040*/  FSEL R55, R32, -INF , !P0 ;  /* 0xff80000020377808 */ /* 0x008fe20004000000 */
[----:B------:R-:W3:Y:S01]  /*8050*/  MUFU.TANH R4, R4 ;  /* 0x0000000400047308 */ /* 0x000ee20000002400 */
[----:B------:R-:W-:-:S02]  /*8060*/  FSEL R53, R53, -INF , !P6 ;  /* 0xff80000035357808 */ /* 0x000fc40007000000 */
[----:B------:R-:W-:Y:S02]  /*8070*/  FSEL R14, R33, -INF , !P4 ;  /* 0xff800000210e7808 */ /* 0x000fe40006000000 */
[-C--:B------:R-:W-:Y:S02]  /*8080*/  ISETP.GE.AND P0, PT, R22, R51.reuse, PT ;  /* 0x000000331600720c */ /* 0x080fe40003f06270 */
[----:B------:R-:W-:Y:S01]  /*8090*/  ISETP.GE.AND P6, PT, R12, R51, PT ;  /* 0x000000330c00720c */ /* 0x000fe20003fc6270 */
[----:B-1----:R-:W-:Y:S01]  /*80a0*/  FMUL.FTZ R26, R10, c[0x0][0x2ec] ;  /* 0x0000bb000a1a7a20 */ /* 0x002fe20000410000 */
[----:B------:R-:W1:Y:S01]  /*80b0*/  MUFU.TANH R36, R30 ;  /* 0x0000001e00247308 */ /* 0x000e620000002400 */
[----:B------:R-:W-:Y:S02]  /*80c0*/  ISETP.GE.AND P4, PT, R12, R50, PT ;  /* 0x000000320c00720c */ /* 0x000fe40003f86270 */
[C---:B------:R-:W-:Y:S02]  /*80d0*/  IADD3 R10, R38.reuse, 0x69, RZ ;  /* 0x00000069260a7810 */ /* 0x040fe40007ffe0ff */
[----:B------:R-:W-:-:S02]  /*80e0*/  IADD3 R9, R38, 0x70, RZ ;  /* 0x0000007026097810 */ /* 0x000fc40007ffe0ff */
[----:B------:R-:W-:Y:S01]  /*80f0*/  FSEL R57, R57, -INF , !P5 ;  /* 0xff80000039397808 */ /* 0x000fe20006800000 */
[----:B------:R5:W1:Y:S01]  /*8100*/  MUFU.TANH R29, R8 ;  /* 0x00000008001d7308 */ /* 0x000a620000002400 */
[----:B------:R-:W-:Y:S02]  /*8110*/  ISETP.GE.AND P5, PT, R25, R51, PT ;  /* 0x000000331900720c */ /* 0x000fe40003fa6270 */
[----:B--2---:R-:W-:Y:S02]  /*8120*/  FSEL R12, R34, -INF , !P2 ;  /* 0xff800000220c7808 */ /* 0x004fe40005000000 */
[----:B------:R-:W-:Y:S02]  /*8130*/  IADD3 R13, R38, 0x68, RZ ;  /* 0x00000068260d7810 */ /* 0x000fe40007ffe0ff */
[----:B------:R-:W-:Y:S01]  /*8140*/  FSEL R35, R35, -INF , !P0 ;  /* 0xff80000023237808 */ /* 0x000fe20004000000 */
[----:B------:R-:W2:Y:S01]  /*8150*/  MUFU.TANH R26, R26 ;  /* 0x0000001a001a7308 */ /* 0x000ea20000002400 */
[----:B----4-:R-:W-:-:S02]  /*8160*/  FSEL R33, R28, -INF , !P6 ;  /* 0xff8000001c217808 */ /* 0x010fc40007000000 */
[----:B------:R-:W-:Y:S02]  /*8170*/  FSEL R34, R24, -INF , !P4 ;  /* 0xff80000018227808 */ /* 0x000fe40006000000 */
[-C--:B------:R-:W-:Y:S02]  /*8180*/  ISETP.GE.AND P0, PT, R10, R51.reuse, PT ;  /* 0x000000330a00720c */ /* 0x080fe40003f06270 */
[----:B------:R-:W-:Y:S01]  /*8190*/  ISETP.GE.AND P6, PT, R9, R51, PT ;  /* 0x000000330900720c */ /* 0x000fe20003fc6270 */
[----:B-----5:R-:W-:Y:S01]  /*81a0*/  FMUL.FTZ R8, R11, c[0x0][0x2ec] ;  /* 0x0000bb000b087a20 */ /* 0x020fe20000410000 */
[----:B------:R-:W-:Y:S01]  /*81b0*/  ISETP.GE.AND P4, PT, R9, R50, PT ;  /* 0x000000320900720c */ /* 0x000fe20003f86270 */
[----:B------:R-:W4:Y:S01]  /*81c0*/  MUFU.TANH R21, R21 ;  /* 0x0000001500157308 */ /* 0x000f220000002400 */
[----:B------:R-:W-:Y:S02]  /*81d0*/  IADD3 R9, R38, 0x78, RZ ;  /* 0x0000007826097810 */ /* 0x000fe40007ffe0ff */
[----:B------:R-:W-:-:S02]  /*81e0*/  FSEL R47, R47, -INF , !P5 ;  /* 0xff8000002f2f7808 */ /* 0x000fc40006800000 */
[CC--:B------:R-:W-:Y:S02]  /*81f0*/  ISETP.GE.AND P5, PT, R13.reuse, R51.reuse, PT ;  /* 0x000000330d00720c */ /* 0x0c0fe40003fa6270 */
[-C--:B------:R-:W-:Y:S01]  /*8200*/  ISETP.GE.AND P2, PT, R13, R50.reuse, PT ;  /* 0x000000320d00720c */ /* 0x080fe20003f46270 */
[----:B------:R-:W5:Y:S01]  /*8210*/  MUFU.TANH R27, R27 ;  /* 0x0000001b001b7308 */ /* 0x000f620000002400 */
[----:B------:R-:W-:Y:S02]  /*8220*/  FSEL R13, R16, -INF , !P0 ;  /* 0xff800000100d7808 */ /* 0x000fe40004000000 */
[----:B------:R-:W-:Y:S02]  /*8230*/  FSEL R54, R54, -INF , !P3 ;  /* 0xff80000036367808 */ /* 0x000fe40005800000 */
[----:B------:R-:W-:Y:S02]  /*8240*/  ISETP.GE.AND P0, PT, R9, R51, PT ;  /* 0x000000330900720c */ /* 0x000fe40003f06270 */
[----:B------:R-:W-:Y:S01]  /*8250*/  ISETP.GE.AND P3, PT, R22, R50, PT ;  /* 0x000000321600720c */ /* 0x000fe20003f66270 */
[----:B------:R-:W2:Y:S01]  /*8260*/  MUFU.TANH R8, R8 ;  /* 0x0000000800087308 */ /* 0x000ea20000002400 */
[----:B------:R-:W-:-:S02]  /*8270*/  FSEL R15, R20, -INF , !P5 ;  /* 0xff800000140f7808 */ /* 0x000fc40006800000 */
[----:B------:R-:W-:Y:S02]  /*8280*/  FSEL R32, R17, -INF , !P2 ;  /* 0xff80000011207808 */ /* 0x000fe40005000000 */
[----:B---3--:R-:W-:Y:S02]  /*8290*/  FSEL R17, R4, -INF , !P0 ;  /* 0xff80000004117808 */ /* 0x008fe40004000000 */
[----:B-1----:R-:W-:Y:S01]  /*82a0*/  FSEL R36, R36, -INF , !P3 ;  /* 0xff80000024247808 */ /* 0x002fe20005800000 */
[----:B------:R-:W-:Y:S01]  /*82b0*/  MUFU.TANH R2, R2 ;  /* 0x0000000200027308 */ /* 0x000fe20000002400 */
[----:B------:R-:W-:Y:S01]  /*82c0*/  BAR.SYNC.DEFER_BLOCKING 0x0 ;  /* 0x0000000000007b1d */ /* 0x000fe20000010000 */
[----:B------:R-:W-:Y:S02]  /*82d0*/  ISETP.GE.AND P0, PT, R48, 0x2, PT ;  /* 0x000000023000780c */ /* 0x000fe40003f06270 */
[----:B------:R-:W-:Y:S02]  /*82e0*/  ISETP.GE.AND P3, PT, R10, R50, PT ;  /* 0x000000320a00720c */ /* 0x000fe40003f66270 */
[----:B------:R-:W-:-:S02]  /*82f0*/  IADD3 R10, R38, 0x71, RZ ;  /* 0x00000071260a7810 */ /* 0x000fc40007ffe0ff */
[----:B------:R-:W-:Y:S01]  /*8300*/  MUFU.TANH R23, R5 ;  /* 0x0000000500177308 */ /* 0x000fe20000002400 */
[----:B------:R-:W-:Y:S02]  /*8310*/  FSEL R29, R29, -INF , !P6 ;  /* 0xff8000001d1d7808 */ /* 0x000fe40007000000 */
[----:B--2---:R-:W-:Y:S02]  /*8320*/  FSEL R26, R26, -INF , !P4 ;  /* 0xff8000001a1a7808 */ /* 0x004fe40006000000 */
[CC--:B------:R-:W-:Y:S02]  /*8330*/  ISETP.GE.AND P5, PT, R10.reuse, R51.reuse, PT ;  /* 0x000000330a00720c */ /* 0x0c0fe40003fa6270 */
[-C--:B------:R-:W-:Y:S01]  /*8340*/  ISETP.GE.AND P2, PT, R10, R50.reuse, PT ;  /* 0x000000320a00720c */ /* 0x080fe20003f46270 */
[----:B------:R-:W1:Y:S01]  /*8350*/  MUFU.TANH R22, R6 ;  /* 0x0000000600167308 */ /* 0x000e620000002400 */
[C---:B------:R-:W-:Y:S02]  /*8360*/  ISETP.GE.AND P6, PT, R38.reuse, R51, PT ;  /* 0x000000332600720c */ /* 0x040fe40003fc6270 */
[----:B------:R-:W-:-:S02]  /*8370*/  ISETP.GE.AND P4, PT, R38, R50, PT ;  /* 0x000000322600720c */ /* 0x000fc40003f86270 */
[----:B------:R-:W-:Y:S02]  /*8380*/  IADD3 R38, R38, 0x79, RZ ;  /* 0x0000007926267810 */ /* 0x000fe40007ffe0ff */
[----:B----4-:R-:W-:Y:S01]  /*8390*/  FSEL R18, R21, -INF , !P3 ;  /* 0xff80000015127808 */ /* 0x010fe20005800000 */
[----:B------:R-:W2:Y:S01]  /*83a0*/  MUFU.TANH R20, R7 ;  /* 0x0000000700147308 */ /* 0x000ea20000002400 */
[----:B-----5:R-:W-:Y:S02]  /*83b0*/  FSEL R27, R27, -INF , !P5 ;  /* 0xff8000001b1b7808 */ /* 0x020fe40006800000 */
[----:B------:R-:W-:Y:S02]  /*83c0*/  FSEL R24, R8, -INF , !P2 ;  /* 0xff80000008187808 */ /* 0x000fe40005000000 */
        /* <DEDUP_REMOVED lines=68> */
.L_x_4464:
[----:B------:R-:W-:-:S05]  /*8810*/  IMAD.MOV.U32 R2, RZ, RZ, c[0x0][0x198] ;  /* 0x00006600ff027624 */ /* 0x000fca00078e00ff */
[----:B------:R-:W-:-:S04]  /*8820*/  LEA R2, -R2, RZ, 0x7 ;  /* 0x000000ff02027211 */ /* 0x000fc800078e39ff */
[----:B------:R-:W-:Y:S02]  /*8830*/  SHF.R.S32.HI R0, RZ, 0x1f, R2 ;  /* 0x0000001fff007819 */ /* 0x000fe40000011402 */
.L_x_4465:
        /* <DEDUP_REMOVED lines=21> */
.L_x_4463:
        /* <DEDUP_REMOVED lines=61> */
[----:B-1----:R-:W-:Y:S02]  /*8d60*/  FMNMX.FTZ R6, R20, R5, !PT ;  /* 0x0000000514067209 */ /* 0x002fe40007810000 */
[----:B------:R-:W-:Y:S01]  /*8d70*/  SHF.L.U32 R138, R3, 0x1, RZ ;  /* 0x00000001038a7819 */ /* 0x000fe200000006ff */
[----:B------:R-:W1:Y:S03]  /*8d80*/  SHFL.BFLY PT, R7, R0, 0x2, 0x1f ;  /* 0x0c401f0000077f89 */ /* 0x000e6600000e0000 */
[----:B------:R-:W-:Y:S01]  /*8d90*/  LEA R137, R49, R138, 0x1 ;  /* 0x0000008a31897211 */ /* 0x000fe200078e08ff */
[----:B------:R-:W2:Y:S04]  /*8da0*/  SHFL.BFLY PT, R5, R6, 0x2, 0x1f ;  /* 0x0c401f0006057f89 */ /* 0x000ea800000e0000 */
[----:B------:R-:W-:Y:S04]  /*8db0*/  LDSM.16.MT88.4 R76, [R138+0x3000] ;  /* 0x003000008a4c783b */ /* 0x000fe80000004200 */
[----:B------:R-:W-:Y:S01]  /*8dc0*/  LDSM.16.MT88.4 R8, [R138+0x3400] ;  /* 0x003400008a08783b */ /* 0x000fe20000004200 */
[----:B-1----:R-:W-:-:S02]  /*8dd0*/  FMNMX.FTZ R7, R0, R7, !PT ;  /* 0x0000000700077209 */ /* 0x002fc40007810000 */
[----:B--2---:R-:W-:-:S03]  /*8de0*/  FMNMX.FTZ R5, R6, R5, !PT ;  /* 0x0000000506057209 */ /* 0x004fc60007810000 */
[----:B------:R-:W1:Y:S04]  /*8df0*/  SHFL.BFLY PT, R2, R7, 0x1, 0x1f ;  /* 0x0c201f0007027f89 */ /* 0x000e6800000e0000 */
[----:B------:R-:W2:Y:S01]  /*8e00*/  SHFL.BFLY PT, R0, R5, 0x1, 0x1f ;  /* 0x0c201f0005007f89 */ /* 0x000ea200000e0000 */
[----:B-1----:R-:W-:Y:S02]  /*8e10*/  FMNMX.FTZ R2, R7, R2, !PT ;  /* 0x0000000207027209 */ /* 0x002fe40007810000 */
[----:B--2---:R-:W-:-:S03]  /*8e20*/  FMNMX.FTZ R0, R5, R0, !PT ;  /* 0x0000000005007209 */ /* 0x004fc60007810000 */
[C---:B------:R-:W-:Y:S01]  /*8e30*/  FMUL.FTZ R28, R2.reuse, c[0x0][0x23c] ;  /* 0x00008f00021c7a20 */ /* 0x040fe20000410000 */
[----:B------:R-:W-:Y:S01]  /*8e40*/  FSETP.NEU.FTZ.AND P2, PT, R2, -INF , PT ;  /* 0xff8000000200780b */ /* 0x000fe20003f5d000 */
[----:B------:R-:W-:-:S03]  /*8e50*/  FMUL.FTZ R21, R0, c[0x0][0x23c] ;  /* 0x00008f0000157a20 */ /* 0x000fc60000410000 */
[----:B------:R-:W-:Y:S02]  /*8e60*/  FSEL R28, R28, RZ, P2 ;  /* 0x000000ff1c1c7208 */ /* 0x000fe40001000000 */
[----:B------:R-:W-:-:S03]  /*8e70*/  FSETP.NEU.FTZ.AND P2, PT, R0, -INF , PT ;  /* 0xff8000000000780b */ /* 0x000fc60003f5d000 */
[--C-:B------:R-:W-:Y:S01]  /*8e80*/  FFMA.FTZ R42, R40, c[0x0][0x23c], -R28.reuse ;  /* 0x00008f00282a7a23 */ /* 0x100fe2000001081c */
[----:B------:R-:W-:Y:S01]  /*8e90*/  FSEL R21, R21, RZ, P2 ;  /* 0x000000ff15157208 */ /* 0x000fe20001000000 */
[--C-:B------:R-:W-:Y:S02]  /*8ea0*/  FFMA.FTZ R39, R43, c[0x0][0x23c], -R28.reuse ;  /* 0x00008f002b277a23 */ /* 0x100fe4000001081c */
[--C-:B------:R-:W-:Y:S02]  /*8eb0*/  FFMA.FTZ R40, R37, c[0x0][0x23c], -R28.reuse ;  /* 0x00008f0025287a23 */ /* 0x100fe4000001081c */
[----:B------:R-:W-:Y:S01]  /*8ec0*/  FFMA.FTZ R37, R41, c[0x0][0x23c], -R28 ;  /* 0x00008f0029257a23 */ /* 0x000fe2000001081c */
[----:B------:R-:W-:Y:S01]  /*8ed0*/  MUFU.EX2 R42, R42 ;  /* 0x0000002a002a7308 */ /* 0x000fe20000000800 */
[--C-:B------:R-:W-:Y:S02]  /*8ee0*/  FFMA.FTZ R43, R52, c[0x0][0x23c], -R21.reuse ;  /* 0x00008f00342b7a23 */ /* 0x100fe40000010815 */
[----:B------:R-:W-:-:S02]  /*8ef0*/  FFMA.FTZ R44, R4, c[0x0][0x23c], -R21 ;  /* 0x00008f00042c7a23 */ /* 0x000fc40000010815 */
[--C-:B------:R-:W-:Y:S01]  /*8f00*/  FFMA.FTZ R41, R46, c[0x0][0x23c], -R21.reuse ;  /* 0x00008f002e297a23 */ /* 0x100fe20000010815 */
[----:B------:R-:W1:Y:S01]  /*8f10*/  LDSM.16.MT88.4 R4, [R137+0x3000] ;  /* 0x003000008904783b */ /* 0x000e620000004200 */
[--C-:B------:R-:W-:Y:S01]  /*8f20*/  FFMA.FTZ R52, R70, c[0x0][0x23c], -R21.reuse ;  /* 0x00008f0046347a23 */ /* 0x100fe20000010815 */
[----:B------:R-:W2:Y:S01]  /*8f30*/  MUFU.EX2 R39, R39 ;  /* 0x0000002700277308 */ /* 0x000ea20000000800 */
        /* <DEDUP_REMOVED lines=12> */
[----:B------:R-:W-:Y:S02]  /*9000*/  FFMA.FTZ R61, R59, c[0x0][0x23c], -R28 ;  /* 0x00008f003b3d7a23 */ /* 0x000fe4000001081c */
[----:B------:R-:W-:-:S02]  /*9010*/  FFMA.FTZ R62, R58, c[0x0][0x23c], -R21 ;  /* 0x00008f003a3e7a23 */ /* 0x000fc40000010815 */
[----:B------:R-:W-:Y:S01]  /*9020*/  MUFU.EX2 R44, R44 ;  /* 0x0000002c002c7308 */ /* 0x000fe20000000800 */
[--C-:B------:R-:W-:Y:S02]  /*9030*/  FFMA.FTZ R60, R99, c[0x0][0x23c], -R28.reuse ;  /* 0x00008f00633c7a23 */ /* 0x100fe4000001081c */
[----:B------:R-:W-:Y:S02]  /*9040*/  FFMA.FTZ R59, R97, c[0x0][0x23c], -R28 ;  /* 0x00008f00613b7a23 */ /* 0x000fe4000001081c */
[--C-:B------:R-:W-:Y:S02]  /*9050*/  FFMA.FTZ R49, R106, c[0x0][0x23c], -R21.reuse ;  /* 0x00008f006a317a23 */ /* 0x100fe40000010815 */
[--C-:B------:R-:W-:Y:S01]  /*9060*/  FFMA.FTZ R58, R96, c[0x0][0x23c], -R21.reuse ;  /* 0x00008f00603a7a23 */ /* 0x100fe20000010815 */
[----:B------:R-:W2:Y:S01]  /*9070*/  MUFU.EX2 R43, R43 ;  /* 0x0000002b002b7308 */ /* 0x000ea20000000800 */
        /* <DEDUP_REMOVED lines=15> */
[--C-:B------:R-:W-:Y:S02]  /*9170*/  FFMA.FTZ R104, R95, c[0x0][0x23c], -R28.reuse ;  /* 0x00008f005f687a23 */ /* 0x100fe4000001081c */
[--C-:B------:R-:W-:Y:S02]  /*9180*/  FFMA.FTZ R91, R89, c[0x0][0x23c], -R28.reuse ;  /* 0x00008f00595b7a23 */ /* 0x100fe4000001081c */
[----:B------:R-:W-:Y:S02]  /*9190*/  FFMA.FTZ R93, R93, c[0x0][0x23c], -R28 ;  /* 0x00008f005d5d7a23 */ /* 0x000fe4000001081c */
[--C-:B------:R-:W-:Y:S01]  /*91a0*/  FFMA.FTZ R95, R100, c[0x0][0x23c], -R21.reuse ;  /* 0x00008f00645f7a23 */ /* 0x100fe20000010815 */
[----:B---3--:R-:W-:Y:S01]  /*91b0*/  F2FP.BF16.PACK_AB R71, R52, R41 ;  /* 0x000000293447723e */ /* 0x008fe200000010ff */
[----:B------:R-:W3:Y:S01]  /*91c0*/  MUFU.EX2 R31, R31 ;  /* 0x0000001f001f7308 */ /* 0x000ee20000000800 */
[----:B------:R-:W-:-:S02]  /*91d0*/  FFMA.FTZ R98, R98, c[0x0][0x23c], -R21 ;  /* 0x00008f0062627a23 */ /* 0x000fc40000010815 */
[--C-:B------:R-:W-:Y:S02]  /*91e0*/  FFMA.FTZ R94, R94, c[0x0][0x23c], -R21.reuse ;  /* 0x00008f005e5e7a23 */ /* 0x100fe40000010815 */
[----:B------:R-:W-:Y:S01]  /*91f0*/  FFMA.FTZ R89, R92, c[0x0][0x23c], -R21 ;  /* 0x00008f005c597a23 */ /* 0x000fe20000010815 */
[C---:B------:R-:W-:Y:S01]  /*9200*/  HMMA.16816.F32.BF16 R80, R68.reuse, R76, RZ ;  /* 0x0000004c4450723c */ /* 0x040fe200000418ff */
[----:B------:R-:W-:Y:S01]  /*9210*/  FADD.FTZ R39, R42, R39 ;  /* 0x000000272a277221 */ /* 0x000fe20000010000 */
[----:B------:R-:W-:Y:S01]  /*9220*/  MUFU.EX2 R19, R19 ;  /* 0x0000001300137308 */ /* 0x000fe20000000800 */
[----:B------:R-:W-:Y:S02]  /*9230*/  FADD.FTZ R44, R44, R43 ;  /* 0x0000002b2c2c7221 */ /* 0x000fe40000010000 */
[----:B------:R-:W-:Y:S02]  /*9240*/  FADD.FTZ R40, R40, R39 ;  /* 0x0000002728287221 */ /* 0x000fe40000010000 */
[----:B------:R-:W-:Y:S01]  /*9250*/  FADD.FTZ R41, R41, R44 ;  /* 0x0000002c29297221 */ /* 0x000fe20000010000 */
[----:B------:R-:W-:Y:S01]  /*9260*/  HMMA.16816.F32.BF16 R76, R68, R78, RZ ;  /* 0x0000004e444c723c */ /* 0x000fe200000418ff */
[----:B------:R-:W-:Y:S01]  /*9270*/  FADD.FTZ R37, R37, R40 ;  /* 0x0000002825257221 */ /* 0x000fe20000010000 */
[----:B------:R-:W4:Y:S01]  /*9280*/  MUFU.EX2 R16, R16 ;  /* 0x0000001000107308 */ /* 0x000f220000000800 */
[----:B------:R-:W-:-:S02]  /*9290*/  FFMA.FTZ R14, R14, c[0x0][0x23c], -R21 ;  /* 0x00008f000e0e7a23 */ /* 0x000fc40000010815 */
[----:B------:R-:W-:Y:S02]  /*92a0*/  FFMA.FTZ R12, R12, c[0x0][0x23c], -R21 ;  /* 0x00008f000c0c7a23 */ /* 0x000fe40000010815 */
[--C-:B------:R-:W-:Y:S01]  /*92b0*/  FFMA.FTZ R40, R35, c[0x0][0x23c], -R28.reuse ;  /* 0x00008f0023287a23 */ /* 0x100fe2000001081c */
[C---:B-1----:R-:W-:Y:S01]  /*92c0*/  HMMA.16816.F32.BF16 R72, R68.reuse, R4, RZ ;  /* 0x000000044448723c */ /* 0x042fe200000418ff */
[----:B------:R-:W-:Y:S01]  /*92d0*/  FADD.FTZ R41, R52, R41 ;  /* 0x0000002934297221 */ /* 0x000fe20000010000 */
[----:B------:R-:W-:Y:S01]  /*92e0*/  MUFU.EX2 R46, R46 ;  /* 0x0000002e002e7308 */ /* 0x000fe20000000800 */
[----:B--2---:R-:W-:Y:S02]  /*92f0*/  FADD.FTZ R52, R38, R37 ;  /* 0x0000002526347221 */ /* 0x004fe40000010000 */
[--C-:B------:R-:W-:Y:S02]  /*9300*/  FFMA.FTZ R35, R15, c[0x0][0x23c], -R28.reuse ;  /* 0x00008f000f237a23 */ /* 0x100fe4000001081c */
[----:B---3--:R-:W-:Y:S01]  /*9310*/  F2FP.BF16.PACK_AB R4, R31, R38 ;  /* 0x000000261f04723e */ /* 0x008fe200000010ff */
[----:B------:R-:W-:Y:S01]  /*9320*/  HMMA.16816.F32.BF16 R68, R68, R6, RZ ;  /* 0x000000064444723c */ /* 0x000fe200000418ff */
[--C-:B------:R-:W-:Y:S01]  /*9330*/  FFMA.FTZ R92, R53, c[0x0][0x23c], -R28.reuse ;  /* 0x00008f00355c7a23 */ /* 0x100fe2000001081c */
[----:B------:R-:W1:Y:S01]  /*9340*/  MUFU.EX2 R25, R25 ;  /* 0x0000001900197308 */ /* 0x000e620000000800 */
[----:B------:R-:W-:-:S02]  /*9350*/  FFMA.FTZ R100, R57, c[0x0][0x23c], -R28 ;  /* 0x00008f0039647a23 */ /* 0x000fc4000001081c */
[--C-:B------:R-:W-:Y:S02]  /*9360*/  FFMA.FTZ R55, R55, c[0x0][0x23c], -R28.reuse ;  /* 0x00008f0037377a23 */ /* 0x100fe4000001081c */
[----:B----4-:R-:W-:Y:S01]  /*9370*/  F2FP.BF16.PACK_AB R6, R16, R19 ;  /* 0x000000131006723e */ /* 0x010fe200000010ff */
[----:B------:R-:W-:Y:S02]  /*9380*/  FFMA.FTZ R47, R47, c[0x0][0x23c], -R28 ;  /* 0x00008f002f2f7a23 */ /* 0x000fe4000001081c */
[----:B------:R-:W-:Y:S01]  /*9390*/  MUFU.EX2 R30, R30 ;  /* 0x0000001e001e7308 */ /* 0x000fe20000000800 */
[--C-:B------:R-:W-:Y:S02]  /*93a0*/  FFMA.FTZ R56, R56, c[0x0][0x23c], -R21.reuse ;  /* 0x00008f0038387a23 */ /* 0x100fe40000010815 */
[----:B------:R-:W-:Y:S02]  /*93b0*/  FFMA.FTZ R53, R54, c[0x0][0x23c], -R21 ;  /* 0x00008f0036357a23 */ /* 0x000fe40000010815 */
[----:B------:R-:W-:-:S02]  /*93c0*/  FADD.FTZ R52, R31, R52 ;  /* 0x000000341f347221 */ /* 0x000fc40000010000 */
[----:B------:R-:W-:Y:S01]  /*93d0*/  FFMA.FTZ R44, R27, c[0x0][0x23c], -R28 ;  /* 0x00008f001b2c7a23 */ /* 0x000fe2000001081c */
[----:B------:R-:W2:Y:S01]  /*93e0*/  MUFU.EX2 R3, R3 ;  /* 0x0000000300037308 */ /* 0x000ea20000000800 */
[----:B-1----:R-:W-:Y:S01]  /*93f0*/  F2FP.BF16.PACK_AB R5, R25, R46 ;  /* 0x0000002e1905723e */ /* 0x002fe200000010ff */
[----:B------:R-:W-:Y:S02]  /*9400*/  FADD.FTZ R19, R19, R52 ;  /* 0x0000003413137221 */ /* 0x000fe40000010000 */
[----:B------:R-:W-:Y:S02]  /*9410*/  FADD.FTZ R46, R46, R41 ;  /* 0x000000292e2e7221 */ /* 0x000fe40000010000 */
[----:B------:R-:W-:Y:S02]  /*9420*/  FADD.FTZ R19, R16, R19 ;  /* 0x0000001310137221 */ /* 0x000fe40000010000 */
[----:B------:R-:W-:Y:S01]  /*9430*/  MUFU.EX2 R64, R64 ;  /* 0x0000004000407308 */ /* 0x000fe20000000800 */
[----:B------:R-:W-:-:S02]  /*9440*/  FADD.FTZ R31, R25, R46 ;  /* 0x0000002e191f7221 */ /* 0x000fc40000010000 */
[--C-:B------:R-:W-:Y:S02]  /*9450*/  FFMA.FTZ R25, R18, c[0x0][0x23c], -R21.reuse ;  /* 0x00008f0012197a23 */ /* 0x100fe40000010815 */
[--C-:B------:R-:W-:Y:S02]  /*9460*/  FFMA.FTZ R33, R33, c[0x0][0x23c], -R28.reuse ;  /* 0x00008f0021217a23 */ /* 0x100fe4000001081c */
[----:B------:R-:W-:Y:S01]  /*9470*/  FFMA.FTZ R36, R36, c[0x0][0x23c], -R21 ;  /* 0x00008f0024247a23 */ /* 0x000fe20000010815 */
[----:B--2---:R-:W-:Y:S01]  /*9480*/  F2FP.BF16.PACK_AB R7, R3, R30 ;  /* 0x0000001e0307723e */ /* 0x004fe200000010ff */
[----:B------:R-:W1:Y:S01]  /*9490*/  MUFU.EX2 R61, R61 ;  /* 0x0000003d003d7308 */ /* 0x000e620000000800 */
[----:B------:R-:W-:Y:S02]  /*94a0*/  FADD.FTZ R30, R30, R31 ;  /* 0x0000001f1e1e7221 */ /* 0x000fe40000010000 */
[--C-:B------:R-:W-:Y:S02]  /*94b0*/  FFMA.FTZ R27, R34, c[0x0][0x23c], -R21.reuse ;  /* 0x00008f00221b7a23 */ /* 0x100fe40000010815 */
        /* <DEDUP_REMOVED lines=9> */
[----:B------:R-:W-:Y:S01]  /*9550*/  MUFU.EX2 R59, R59 ;  /* 0x0000003b003b7308 */ /* 0x000fe20000000800 */
[--C-:B------:R-:W-:Y:S02]  /*9560*/  FFMA.FTZ R24, R24, c[0x0][0x23c], -R21.reuse ;  /* 0x00008f0018187a23 */ /* 0x100fe40000010815 */
[----:B------:R-:W-:-:S05]  /*9570*/  FFMA.FTZ R22, R22, c[0x0][0x23c], -R21 ;  /* 0x00008f0016167a23 */ /* 0x000fca0000010815 */
        /* <DEDUP_REMOVED lines=9> */
[----:B-1----:R-:W-:Y:S01]  /*9610*/  F2FP.BF16.PACK_AB R4, R61, R64 ;  /* 0x000000403d04723e */ /* 0x002fe200000010ff */
        /* <DEDUP_REMOVED lines=25> */
[----:B-----5:R-:W-:Y:S01]  /*97b0*/  F2FP.BF16.PACK_AB R4, R87, R96 ;  /* 0x000000605704723e */ /* 0x020fe200000010ff */
[----:B------:R-:W-:Y:S01]  /*97c0*/  FADD.FTZ R96, R96, R59 ;  /* 0x0000003b60607221 */ /* 0x000fe20000010000 */
[----:B-1----:R-:W-:-:S05]  /*97d0*/  F2FP.BF16.PACK_AB R5, R67, R88 ;  /* 0x000000584305723e */ /* 0x002fca00000010ff */
[----:B------:R-:W-:Y:S01]  /*97e0*/  MUFU.EX2 R94, R94 ;  /* 0x0000005e005e7308 */ /* 0x000fe20000000800 */
[----:B------:R-:W-:Y:S01]  /*97f0*/  F2FP.BF16.PACK_AB R6, R65, R90 ;  /* 0x0000005a4106723e */ /* 0x000fe200000010ff */
[----:B------:R-:W-:Y:S01]  /*9800*/  FADD.FTZ R87, R87, R96 ;  /* 0x0000006057577221 */ /* 0x000fe20000010000 */
[----:B---3--:R-:W-:-:S03]  /*9810*/  F2FP.BF16.PACK_AB R7, R63, R66 ;  /* 0x000000423f07723e */ /* 0x008fc600000010ff */
[----:B------:R-:W-:Y:S02]  /*9820*/  FADD.FTZ R90, R90, R87 ;  /* 0x000000575a5a7221 */ /* 0x000fe40000010000 */
[----:B------:R-:W1:Y:S02]  /*9830*/  MUFU.EX2 R89, R89 ;  /* 0x0000005900597308 */ /* 0x000e640000000800 */
[----:B------:R-:W-:-:S06]  /*9840*/  FADD.FTZ R65, R65, R90 ;  /* 0x0000005a41417221 */ /* 0x000fcc0000010000 */
[----:B------:R3:W-:Y:S08]  /*9850*/  MUFU.EX2 R38, R40 ;  /* 0x0000002800267308 */ /* 0x0007f00000000800 */
[----:B------:R-:W-:Y:S01]  /*9860*/  MUFU.EX2 R42, R14 ;  /* 0x0000000e002a7308 */ /* 0x000fe20000000800 */
[C---:B--2---:R-:W-:Y:S07]  /*9870*/  HMMA.16816.F32.BF16 R80, R4.reuse, R8, R80 ;  /* 0x000000080450723c */ /* 0x044fee0000041850 */
[----:B------:R2:W-:Y:S01]  /*9880*/  MUFU.EX2 R39, R12 ;  /* 0x0000000c00277308 */ /* 0x0005e20000000800 */
[----:B---3--:R-:W-:Y:S01]  /*9890*/  FFMA.FTZ R40, R13, c[0x0][0x23c], -R28 ;  /* 0x00008f000d287a23 */ /* 0x008fe2000001081c */
[C---:B------:R-:W-:Y:S01]  /*98a0*/  HMMA.16816.F32.BF16 R76, R4.reuse, R10, R76 ;  /* 0x0000000a044c723c */ /* 0x040fe2000004184c */
[----:B------:R-:W3:Y:S05]  /*98b0*/  LDSM.16.MT88.4 R8, [R137+0x3c00] ;  /* 0x003c00008908783b */ /* 0x000eea0000004200 */
[----:B------:R-:W-:Y:S01]  /*98c0*/  MUFU.EX2 R100, R100 ;  /* 0x0000006400647308 */ /* 0x000fe20000000800 */
[----:B--2---:R-:W-:Y:S07]  /*98d0*/  LDSM.16.MT88.4 R12, [R137+0x4400] ;  /* 0x00440000890c783b */ /* 0x004fee0000004200 */
[----:B------:R-:W2:Y:S08]  /*98e0*/  MUFU.EX2 R55, R55 ;  /* 0x0000003700377308 */ /* 0x000eb00000000800 */
[----:B------:R-:W-:Y:S08]  /*98f0*/  MUFU.EX2 R92, R92 ;  /* 0x0000005c005c7308 */ /* 0x000ff00000000800 */
[----:B------:R-:W-:Y:S08]  /*9900*/  MUFU.EX2 R47, R47 ;  /* 0x0000002f002f7308 */ /* 0x000ff00000000800 */
[----:B------:R-:W-:Y:S01]  /*9910*/  MUFU.EX2 R56, R56 ;  /* 0x0000003800387308 */ /* 0x000fe20000000800 */
[C---:B---3--:R-:W-:Y:S07]  /*9920*/  HMMA.16816.F32.BF16 R72, R4.reuse, R8, R72 ;  /* 0x000000080448723c */ /* 0x048fee0000041848 */
[----:B------:R-:W3:Y:S01]  /*9930*/  MUFU.EX2 R53, R53 ;  /* 0x0000003500357308 */ /* 0x000ee20000000800 */
[----:B------:R-:W-:Y:S01]  /*9940*/  HMMA.16816.F32.BF16 R68, R4, R10, R68 ;  /* 0x0000000a0444723c */ /* 0x000fe20000041844 */
[----:B------:R-:W5:Y:S06]  /*9950*/  LDSM.16.MT88.4 R8, [R138+0x4000] ;  /* 0x004000008a08783b */ /* 0x000f6c0000004200 */
[----:B------:R-:W2:Y:S01]  /*9960*/  MUFU.EX2 R33, R33 ;  /* 0x0000002100217308 */ /* 0x000ea20000000800 */
[----:B----4-:R-:W-:Y:S01]  /*9970*/  F2FP.BF16.PACK_AB R4, R93, R104 ;  /* 0x000000685d04723e */ /* 0x010fe200000010ff */
[----:B------:R-:W-:Y:S01]  /*9980*/  FADD.FTZ R104, R104, R65 ;  /* 0x0000004168687221 */ /* 0x000fe20000010000 */
[----:B------:R-:W-:-:S05]  /*9990*/  F2FP.BF16.PACK_AB R5, R98, R95 ;  /* 0x0000005f6205723e */ /* 0x000fca00000010ff */
[----:B------:R-:W-:Y:S01]  /*99a0*/  MUFU.EX2 R35, R35 ;  /* 0x0000002300237308 */ /* 0x000fe20000000800 */
[----:B------:R-:W-:Y:S01]  /*99b0*/  F2FP.BF16.PACK_AB R6, R91, R102 ;  /* 0x000000665b06723e */ /* 0x000fe200000010ff */
[----:B------:R-:W-:Y:S01]  /*99c0*/  FADD.FTZ R93, R93, R104 ;  /* 0x000000685d5d7221 */ /* 0x000fe20000010000 */
[----:B-1----:R-:W-:-:S03]  /*99d0*/  F2FP.BF16.PACK_AB R7, R89, R94 ;  /* 0x0000005e5907723e */ /* 0x002fc600000010ff */
[----:B------:R-:W-:Y:S02]  /*99e0*/  FADD.FTZ R102, R102, R93 ;  /* 0x0000005d66667221 */ /* 0x000fe40000010000 */
[----:B------:R-:W-:Y:S02]  /*99f0*/  MUFU.EX2 R40, R40 ;  /* 0x0000002800287308 */ /* 0x000fe40000000800 */
[----:B------:R-:W-:-:S06]  /*9a00*/  FADD.FTZ R91, R91, R102 ;  /* 0x000000665b5b7221 */ /* 0x000fcc0000010000 */
[----:B------:R-:W-:Y:S08]  /*9a10*/  MUFU.EX2 R36, R36 ;  /* 0x0000002400247308 */ /* 0x000ff00000000800 */
[----:B------:R-:W1:Y:S01]  /*9a20*/  MUFU.EX2 R27, R27 ;  /* 0x0000001b001b7308 */ /* 0x000e620000000800 */
[C---:B-----5:R-:W-:Y:S07]  /*9a30*/  HMMA.16816.F32.BF16 R80, R4.reuse, R8, R80 ;  /* 0x000000080450723c */ /* 0x060fee0000041850 */
[----:B------:R-:W-:Y:S01]  /*9a40*/  MUFU.EX2 R32, R32 ;  /* 0x0000002000207308 */ /* 0x000fe20000000800 */
[C---:B------:R-:W-:Y:S01]  /*9a50*/  HMMA.16816.F32.BF16 R76, R4.reuse, R10, R76 ;  /* 0x0000000a044c723c */ /* 0x040fe2000004184c */
[----:B------:R-:W4:Y:S06]  /*9a60*/  LDSM.16.MT88.4 R8, [R137+0x4000] ;  /* 0x004000008908783b */ /* 0x000f2c0000004200 */
[----:B------:R-:W5:Y:S08]  /*9a70*/  MUFU.EX2 R25, R25 ;  /* 0x0000001900197308 */ /* 0x000f700000000800 */
[----:B------:R-:W-:Y:S08]  /*9a80*/  MUFU.EX2 R29, R29 ;  /* 0x0000001d001d7308 */ /* 0x000ff00000000800 */
[----:B------:R-:W1:Y:S08]  /*9a90*/  MUFU.EX2 R44, R44 ;  /* 0x0000002c002c7308 */ /* 0x000e700000000800 */
[----:B------:R-:W-:Y:S08]  /*9aa0*/  MUFU.EX2 R23, R23 ;  /* 0x0000001700177308 */ /* 0x000ff00000000800 */
[----:B------:R-:W1:Y:S01]  /*9ab0*/  MUFU.EX2 R24, R24 ;  /* 0x0000001800187308 */ /* 0x000e620000000800 */
[C---:B----4-:R-:W-:Y:S07]  /*9ac0*/  HMMA.16816.F32.BF16 R72, R4.reuse, R8, R72 ;  /* 0x000000080448723c */ /* 0x050fee0000041848 */
[----:B------:R-:W-:Y:S01]  /*9ad0*/  MUFU.EX2 R160, R160 ;  /* 0x000000a000a07308 */ /* 0x000fe20000000800 */
[----:B------:R-:W-:Y:S01]  /*9ae0*/  HMMA.16816.F32.BF16 R68, R4, R10, R68 ;  /* 0x0000000a0444723c */ /* 0x000fe20000041844 */
[----:B------:R-:W4:Y:S06]  /*9af0*/  LDSM.16.MT88.4 R8, [R138+0x4400] ;  /* 0x004400008a08783b */ /* 0x000f2c0000004200 */
[----:B------:R-:W-:Y:S01]  /*9b00*/  MUFU.EX2 R22, R22 ;  /* 0x0000001600167308 */ /* 0x000fe20000000800 */
[----:B--2---:R-:W-:Y:S01]  /*9b10*/  F2FP.BF16.PACK_AB R4, R55, R100 ;  /* 0x000000643704723e */ /* 0x004fe200000010ff */
[----:B------:R-:W-:Y:S01]  /*9b20*/  FADD.FTZ R100, R100, R91 ;  /* 0x0000005b64647221 */ /* 0x000fe20000010000 */
[----:B---3--:R-:W-:-:S05]  /*9b30*/  F2FP.BF16.PACK_AB R5, R53, R56 ;  /* 0x000000383505723e */ /* 0x008fca00000010ff */
[----:B------:R-:W-:Y:S01]  /*9b40*/  MUFU.EX2 R159, R159 ;  /* 0x0000009f009f7308 */ /* 0x000fe20000000800 */
[----:B------:R-:W-:Y:S01]  /*9b50*/  F2FP.BF16.PACK_AB R6, R47, R92 ;  /* 0x0000005c2f06723e */ /* 0x000fe200000010ff */
[----:B------:R-:W-:Y:S01]  /*9b60*/  FADD.FTZ R55, R55, R100 ;  /* 0x0000006437377221 */ /* 0x000fe20000010000 */
[----:B------:R-:W-:-:S03]  /*9b70*/  F2FP.BF16.PACK_AB R7, R39, R42 ;  /* 0x0000002a2707723e */ /* 0x000fc600000010ff */
[----:B------:R-:W-:-:S04]  /*9b80*/  FADD.FTZ R92, R92, R55 ;  /* 0x000000375c5c7221 */ /* 0x000fc80000010000 */
[----:B------:R-:W-:Y:S01]  /*9b90*/  HMMA.16816.F32.BF16 R72, R4, R12, R72 ;  /* 0x0000000c0448723c */ /* 0x000fe20000041848 */
[----:B------:R-:W-:-:S06]  /*9ba0*/  FADD.FTZ R47, R47, R92 ;  /* 0x0000005c2f2f7221 */ /* 0x000fcc0000010000 */
[----:B------:R-:W-:Y:S01]  /*9bb0*/  FFMA.FTZ R12, R17, c[0x0][0x23c], -R28 ;  /* 0x00008f00110c7a23 */ /* 0x000fe2000001081c */
[----:B------:R-:W-:Y:S01]  /*9bc0*/  HMMA.16816.F32.BF16 R68, R4, R14, R68 ;  /* 0x0000000e0444723c */ /* 0x000fe20000041844 */
[----:B------:R-:W2:Y:S01]  /*9bd0*/  LDSM.16.MT88.4 R16, [R137+0x4800] ;  /* 0x004800008910783b */ /* 0x000ea20000004200 */
[----:B------:R-:W-:Y:S02]  /*9be0*/  FADD.FTZ R13, R3, R30 ;  /* 0x0000001e030d7221 */ /* 0x000fe40000010000 */
[----:B------:R3:W1:Y:S02]  /*9bf0*/  MUFU.EX2 R3, R12 ;  /* 0x0000000c00037308 */ /* 0x0006640000000800 */
[----:B------:R-:W-:-:S04]  /*9c00*/  FADD.FTZ R62, R62, R13 ;  /* 0x0000000d3e3e7221 */ /* 0x000fc80000010000 */
[----:B------:R-:W-:Y:S01]  /*9c10*/  FADD.FTZ R49, R49, R62 ;  /* 0x0000003e31317221 */ /* 0x000fe20000010000 */
[----:B----4-:R-:W-:Y:S03]  /*9c20*/  HMMA.16816.F32.BF16 R80, R4, R8, R80 ;  /* 0x000000080450723c */ /* 0x010fe60000041850 */
[----:B------:R-:W-:-:S04]  /*9c30*/  FADD.FTZ R58, R58, R49 ;  /* 0x000000313a3a7221 */ /* 0x000fc80000010000 */
[----:B------:R-:W-:Y:S01]  /*9c40*/  FADD.FTZ R45, R45, R58 ;  /* 0x0000003a2d2d7221 */ /* 0x000fe20000010000 */
[----:B---3--:R-:W-:Y:S01]  /*9c50*/  LDSM.16.MT88.4 R12, [R138+0x4c00] ;  /* 0x004c00008a0c783b */ /* 0x008fe20000004200 */
[----:B------:R-:W-:Y:S02]  /*9c60*/  HMMA.16816.F32.BF16 R76, R4, R10, R76 ;  /* 0x0000000a044c723c */ /* 0x000fe4000004184c */
[----:B------:R-:W-:Y:S01]  /*9c70*/  FADD.FTZ R88, R88, R45 ;  /* 0x0000002d58587221 */ /* 0x000fe20000010000 */
[----:B------:R-:W3:Y:S03]  /*9c80*/  LDSM.16.MT88.4 R8, [R138+0x4800] ;  /* 0x004800008a08783b */ /* 0x000ee60000004200 */
[----:B------:R-:W-:Y:S01]  /*9c90*/  FADD.FTZ R67, R67, R88 ;  /* 0x0000005843437221 */ /* 0x000fe20000010000 */
[----:B------:R-:W-:Y:S01]  /*9ca0*/  F2FP.BF16.PACK_AB R4, R33, R38 ;  /* 0x000000262104723e */ /* 0x000fe200000010ff */
[----:B------:R-:W-:Y:S01]  /*9cb0*/  FADD.FTZ R38, R38, R47 ;  /* 0x0000002f26267221 */ /* 0x000fe20000010000 */
[----:B-1----:R-:W-:Y:S01]  /*9cc0*/  F2FP.BF16.PACK_AB R5, R27, R36 ;  /* 0x000000241b05723e */ /* 0x002fe200000010ff */
[----:B------:R-:W-:Y:S01]  /*9cd0*/  FADD.FTZ R66, R66, R67 ;  /* 0x0000004342427221 */ /* 0x000fe20000010000 */
[----:B------:R-:W-:Y:S01]  /*9ce0*/  F2FP.BF16.PACK_AB R6, R40, R35 ;  /* 0x000000232806723e */ /* 0x000fe200000010ff */
[----:B------:R-:W-:Y:S01]  /*9cf0*/  FADD.FTZ R38, R33, R38 ;  /* 0x0000002621267221 */ /* 0x000fe20000010000 */
[----:B-----5:R-:W-:Y:S01]  /*9d00*/  F2FP.BF16.PACK_AB R7, R25, R32 ;  /* 0x000000201907723e */ /* 0x020fe200000010ff */
[----:B------:R-:W-:-:S02]  /*9d10*/  FADD.FTZ R20, R63, R66 ;  /* 0x000000423f147221 */ /* 0x000fc40000010000 */
[----:B------:R-:W-:-:S04]  /*9d20*/  FADD.FTZ R35, R35, R38 ;  /* 0x0000002623237221 */ /* 0x000fc80000010000 */
[----:B--2---:R-:W-:Y:S01]  /*9d30*/  HMMA.16816.F32.BF16 R72, R4, R16, R72 ;  /* 0x000000100448723c */ /* 0x004fe20000041848 */
[----:B------:R-:W-:-:S06]  /*9d40*/  FADD.FTZ R40, R40, R35 ;  /* 0x0000002328287221 */ /* 0x000fcc0000010000 */
[----:B------:R-:W-:Y:S01]  /*9d50*/  FADD.FTZ R17, R95, R20 ;  /* 0x000000145f117221 */ /* 0x000fe20000010000 */
[----:B------:R-:W-:Y:S03]  /*9d60*/  HMMA.16816.F32.BF16 R68, R4, R18, R68 ;  /* 0x000000120444723c */ /* 0x000fe60000041844 */
[----:B------:R-:W-:-:S04]  /*9d70*/  FADD.FTZ R17, R98, R17 ;  /* 0x0000001162117221 */ /* 0x000fc80000010000 */
[----:B------:R-:W-:-:S04]  /*9d80*/  FADD.FTZ R94, R94, R17 ;  /* 0x000000115e5e7221 */ /* 0x000fc80000010000 */
[----:B------:R-:W-:Y:S01]  /*9d90*/  FADD.FTZ R89, R89, R94 ;  /* 0x0000005e59597221 */ /* 0x000fe20000010000 */
[----:B---3--:R-:W-:Y:S03]  /*9da0*/  HMMA.16816.F32.BF16 R80, R4, R8, R80 ;  /* 0x000000080450723c */ /* 0x008fe60000041850 */
        /* <DEDUP_REMOVED lines=14> */
[----:B------:R-:W-:-:S02]  /*9e90*/  FADD.FTZ R3, R3, R44 ;  /* 0x0000002c03037221 */ /* 0x000fc40000010000 */
[----:B------:R-:W-:Y:S02]  /*9ea0*/  FADD.FTZ R32, R32, R27 ;  /* 0x0000001b20207221 */ /* 0x000fe40000010000 */
[----:B------:R-:W-:Y:S01]  /*9eb0*/  HMMA.16816.F32.BF16 R80, R4, R12, R80 ;  /* 0x0000000c0450723c */ /* 0x000fe20000041850 */
[----:B------:R-:W-:Y:S02]  /*9ec0*/  FADD.FTZ R160, R160, R3 ;  /* 0x00000003a0a07221 */ /* 0x000fe40000010000 */
[----:B------:R-:W-:-:S04]  /*9ed0*/  FADD.FTZ R32, R25, R32 ;  /* 0x0000002019207221 */ /* 0x000fc80000010000 */
[----:B------:R-:W-:Y:S01]  /*9ee0*/  FADD.FTZ R23, R23, R32 ;  /* 0x0000002017177221 */ /* 0x000fe20000010000 */
[----:B------:R-:W-:Y:S03]  /*9ef0*/  HMMA.16816.F32.BF16 R76, R4, R14, R76 ;  /* 0x0000000e044c723c */ /* 0x000fe6000004184c */
[----:B------:R-:W-:-:S04]  /*9f00*/  FADD.FTZ R23, R24, R23 ;  /* 0x0000001718177221 */ /* 0x000fc80000010000 */
[----:B------:R-:W-:-:S04]  /*9f10*/  FADD.FTZ R22, R22, R23 ;  /* 0x0000001716167221 */ /* 0x000fc80000010000 */
[----:B------:R-:W-:Y:S01]  /*9f20*/  FADD.FTZ R159, R159, R22 ;  /* 0x000000169f9f7221 */ /* 0x000fe20000010000 */
[C---:B-1----:R-:W-:Y:S08]  /*9f30*/  HMMA.16816.F32.BF16 R72, R4.reuse, R8, R72 ;  /* 0x000000080448723c */ /* 0x042ff00000041848 */
        /* <DEDUP_REMOVED lines=65> */
.L_x_4467:
[----:B------:R-:W-:-:S05]  /*a350*/  IMAD.MOV.U32 R5, RZ, RZ, c[0x0][0x1a0] ;  /* 0x00006800ff057624 */ /* 0x000fca00078e00ff */
[----:B------:R-:W-:-:S04]  /*a360*/  LEA R5, -R5, RZ, 0x7 ;  /* 0x000000ff05057211 */ /* 0x000fc800078e39ff */
[----:B------:R-:W-:Y:S02]  /*a370*/  SHF.R.S32.HI R4, RZ, 0x1f, R5 ;  /* 0x0000001fff047819 */ /* 0x000fe40000011405 */
.L_x_4468:
[----:B------:R-:W-:Y:S01]  /*a380*/  ULDC.64 UR4, c[0x0][0x1a0] ;  /* 0x0000680000047ab9 */ /* 0x000fe20000000a00 */
[C---:B------:R-:W-:Y:S01]  /*a390*/  LEA R146, P0, R5.reuse, R146, 0x1 ;  /* 0x0000009205927211 */ /* 0x040fe200078008ff */
[----:B------:R-:W-:Y:S01]  /*a3a0*/  USHF.L.U32 UR9, UR4, 0x6, URZ ;  /* 0x0000000604097899 */ /* 0x000fe2000800063f */
[----:B------:R-:W-:Y:S01]  /*a3b0*/  P2R R3, PR, RZ, 0x2 ;  /* 0x00000002ff037803 */ /* 0x000fe20000000000 */
        /* <DEDUP_REMOVED lines=14> */
[----:B------:R-:W-:-:S05]  /*a4a0*/  IADD3.X R25, R17, UR5, RZ, P0, !PT ;  /* 0x0000000511197c10 */ /* 0x000fca00087fe4ff */
[----:B------:R3:W-:Y:S04]  /*a4b0*/  LDGSTS.E.BYPASS.LTC128B.128 [R155+0x4800], [R24.64] ;  /* 0x04800000189b7fae */ /* 0x0007e8000b901d46 */
[----:B------:R-:W-:Y:S04]  /*a4c0*/  LDSM.16.M88.4 R56, [R142] ;  /* 0x000000008e38783b */ /* 0x000fe80000000200 */
[----:B------:R-:W4:Y:S04]  /*a4d0*/  LDSM.16.M88.4 R20, [R140+0x1000] ;  /* 0x001000008c14783b */ /* 0x000f280000000200 */
[----:B------:R-:W2:Y:S04]  /*a4e0*/  LDSM.16.M88.4 R12, [R140+0x1400] ;  /* 0x001400008c0c783b */ /* 0x000ea80000000200 */
[----:B------:R-:W-:Y:S04]  /*a4f0*/  LDSM.16.M88.4 R40, [R141] ;  /* 0x000000008d28783b */ /* 0x000fe80000000200 */
[----:B------:R-:W5:Y:S04]  /*a500*/  LDSM.16.M88.4 R8, [R139] ;  /* 0x000000008b08783b */ /* 0x000f680000000200 */
[----:B------:R-:W1:Y:S04]  /*a510*/  LDSM.16.M88.4 R4, [R140+0x1800] ;  /* 0x001800008c04783b */ /* 0x000e680000000200 */
[----:B------:R-:W1:Y:S04]  /*a520*/  LDSM.16.M88.4 R28, [R136] ;  /* 0x00000000881c783b */ /* 0x000e680000000200 */
[----:B------:R-:W1:Y:S04]  /*a530*/  LDSM.16.M88.4 R60, [R135] ;  /* 0x00000000873c783b */ /* 0x000e680000000200 */
[----:B------:R-:W1:Y:S04]  /*a540*/  LDSM.16.M88.4 R52, [R140+0x2000] ;  /* 0x002000008c34783b */ /* 0x000e680000000200 */
[----:B------:R-:W1:Y:S04]  /*a550*/  LDSM.16.M88.4 R32, [R133] ;  /* 0x000000008520783b */ /* 0x000e680000000200 */
[----:B---3--:R-:W3:Y:S01]  /*a560*/  LDSM.16.M88.4 R24, [R140+0x1c00] ;  /* 0x001c00008c18783b */ /* 0x008ee20000000200 */
[C---:B----4-:R-:W-:Y:S03]  /*a570*/  HMMA.16816.F32.BF16 R44, R56.reuse, R20, RZ ;  /* 0x00000014382c723c */ /* 0x050fe600000418ff */
[----:B------:R-:W-:Y:S04]  /*a580*/  LDSM.16.M88.4 R64, [R140+0x2800] ;  /* 0x002800008c40783b */ /* 0x000fe80000000200 */
[----:B------:R-:W4:Y:S01]  /*a590*/  LDSM.16.M88.4 R36, [R134] ;  /* 0x000000008624783b */ /* 0x000f220000000200 */
[C---:B------:R-:W-:Y:S03]  /*a5a0*/  HMMA.16816.F32.BF16 R20, R56.reuse, R22, RZ ;  /* 0x000000163814723c */ /* 0x040fe600000418ff */
[----:B------:R-:W0:Y:S05]  /*a5b0*/  LDGDEPBAR ;  /* 0x00000000000079af */ /* 0x000e2a0000000000 */
[----:B--2---:R-:W-:Y:S08]  /*a5c0*/  HMMA.16816.F32.BF16 R16, R56, R12, RZ ;  /* 0x0000000c3810723c */ /* 0x004ff000000418ff */
[C---:B-----5:R-:W-:Y:S08]  /*a5d0*/  HMMA.16816.F32.BF16 R44, R40.reuse, R8, R44 ;  /* 0x00000008282c723c */ /* 0x060ff0000004182c */
[----:B------:R-:W-:Y:S08]  /*a5e0*/  HMMA.16816.F32.BF16 R20, R40, R10, R20 ;  /* 0x0000000a2814723c */ /* 0x000ff00000041814 */
[C---:B-1----:R-:W-:Y:S08]  /*a5f0*/  HMMA.16816.F32.BF16 R8, R56.reuse, R4, RZ ;  /* 0x000000043808723c */ /* 0x042ff000000418ff */
[----:B------:R-:W-:Y:S01]  /*a600*/  HMMA.16816.F32.BF16 R4, R56, R6, RZ ;  /* 0x000000063804723c */ /* 0x000fe200000418ff */
[----:B------:R-:W-:-:S02]  /*a610*/  FMUL.FTZ R87, R44, c[0x0][0x2ec] ;  /* 0x0000bb002c577a20 */ /* 0x000fc40000410000 */
[----:B------:R-:W-:Y:S02]  /*a620*/  FMUL.FTZ R88, R45, c[0x0][0x2ec] ;  /* 0x0000bb002d587a20 */ /* 0x000fe40000410000 */
[----:B------:R-:W-:Y:S02]  /*a630*/  FMUL.FTZ R89, R46, c[0x0][0x2ec] ;  /* 0x0000bb002e597a20 */ /* 0x000fe40000410000 */
[----:B------:R-:W-:Y:S01]  /*a640*/  FMUL.FTZ R90, R47, c[0x0][0x2ec] ;  /* 0x0000bb002f5a7a20 */ /* 0x000fe20000410000 */
[----:B------:R-:W-:Y:S01]  /*a650*/  HMMA.16816.F32.BF16 R12, R56, R14, RZ ;  /* 0x0000000e380c723c */ /* 0x000fe200000418ff */
[----:B------:R-:W1:Y:S01]  /*a660*/  LDSM.16.M88.4 R44, [R140+0x2400] ;  /* 0x002400008c2c783b */ /* 0x000e620000000200 */
[----:B------:R-:W-:Y:S01]  /*a670*/  FMUL.FTZ R49, R20, c[0x0][0x2ec] ;  /* 0x0000bb0014317a20 */ /* 0x000fe20000410000 */
[----:B------:R-:W2:Y:S01]  /*a680*/  MUFU.TANH R87, R87 ;  /* 0x0000005700577308 */ /* 0x000ea20000002400 */
[----:B------:R-:W-:Y:S02]  /*a690*/  FMUL.FTZ R92, R21, c[0x0][0x2ec] ;  /* 0x0000bb00155c7a20 */ /* 0x000fe40000410000 */
[----:B------:R-:W-:-:S02]  /*a6a0*/  FMUL.FTZ R91, R22, c[0x0][0x2ec] ;  /* 0x0000bb00165b7a20 */ /* 0x000fc40000410000 */
[C---:B------:R-:W-:Y:S01]  /*a6b0*/  HMMA.16816.F32.BF16 R16, R40.reuse, R28, R16 ;  /* 0x0000001c2810723c */ /* 0x040fe20000041810 */
[----:B------:R-:W-:Y:S02]  /*a6c0*/  FMUL.FTZ R94, R23, c[0x0][0x2ec] ;  /* 0x0000bb00175e7a20 */ /* 0x000fe40000410000 */
[----:B------:R-:W-:Y:S01]  /*a6d0*/  LDSM.16.M88.4 R20, [R132] ;  /* 0x000000008414783b */ /* 0x000fe20000000200 */
[----:B------:R-:W5:Y:S04]  /*a6e0*/  MUFU.TANH R89, R89 ;  /* 0x0000005900597308 */ /* 0x000f680000002400 */
[C---:B------:R-:W-:Y:S04]  /*a6f0*/  HMMA.16816.F32.BF16 R8, R40.reuse, R60, R8 ;  /* 0x0000003c2808723c */ /* 0x040fe80000041808 */
[----:B------:R-:W1:Y:S04]  /*a700*/  MUFU.TANH R88, R88 ;  /* 0x0000005800587308 */ /* 0x000e680000002400 */
[----:B------:R-:W-:Y:S04]  /*a710*/  HMMA.16816.F32.BF16 R4, R40, R62, R4 ;  /* 0x0000003e2804723c */ /* 0x000fe80000041804 */
[----:B------:R-:W1:Y:S04]  /*a720*/  MUFU.TANH R90, R90 ;  /* 0x0000005a005a7308 */ /* 0x000e680000002400 */
[----:B------:R-:W-:Y:S01]  /*a730*/  HMMA.16816.F32.BF16 R60, R56, R52, RZ ;  /* 0x00000034383c723c */ /* 0x000fe200000418ff */
[----:B------:R-:W-:-:S02]  /*a740*/  FMUL.FTZ R17, R17, c[0x0][0x2ec] ;  /* 0x0000bb0011117a20 */ /* 0x000fc40000410000 */
[----:B------:R-:W-:Y:S01]  /*a750*/  FMUL.FTZ R19, R19, c[0x0][0x2ec] ;  /* 0x0000bb0013137a20 */ /* 0x000fe20000410000 */
[----:B------:R-:W1:Y:S01]  /*a760*/  MUFU.TANH R92, R92 ;  /* 0x0000005c005c7308 */ /* 0x000e620000002400 */
[----:B------:R-:W-:-:S03]  /*a770*/  FMUL.FTZ R93, R18, c[0x0][0x2ec] ;  /* 0x0000bb00125d7a20 */ /* 0x000fc60000410000 */
[----:B------:R-:W-:Y:S01]  /*a780*/  HMMA.16816.F32.BF16 R52, R56, R54, RZ ;  /* 0x000000363834723c */ /* 0x000fe200000418ff */
[----:B------:R-:W-:Y:S02]  /*a790*/  FMUL.FTZ R108, R8, c[0x0][0x2ec] ;  /* 0x0000bb00086c7a20 */ /* 0x000fe40000410000 */
[----:B------:R-:W-:Y:S01]  /*a7a0*/  FMUL.FTZ R10, R10, c[0x0][0x2ec] ;  /* 0x0000bb000a0a7a20 */ /* 0x000fe20000410000 */
[----:B------:R-:W-:Y:S04]  /*a7b0*/  MUFU.TANH R116, R17 ;  /* 0x0000001100747308 */ /* 0x000fe80000002400 */
[----:B------:R-:W-:Y:S01]  /*a7c0*/  HMMA.16816.F32.BF16 R12, R40, R30, R12 ;  /* 0x0000001e280c723c */ /* 0x000fe2000004180c */
[----:B------:R-:W-:Y:S02]  /*a7d0*/  FMUL.FTZ R4, R4, c[0x0][0x2ec] ;  /* 0x0000bb0004047a20 */ /* 0x000fe40000410000 */
[----:B------:R-:W-:Y:S01]  /*a7e0*/  FMUL.FTZ R7, R7, c[0x0][0x2ec] ;  /* 0x0000bb0007077a20 */ /* 0x000fe20000410000 */
[----:B------:R-:W1:Y:S01]  /*a7f0*/  MUFU.TANH R94, R94 ;  /* 0x0000005e005e7308 */ /* 0x000e620000002400 */
[----:B------:R-:W-:-:S02]  /*a800*/  FMUL.FTZ R5, R5, c[0x0][0x2ec] ;  /* 0x0000bb0005057a20 */ /* 0x000fc40000410000 */
[----:B------:R-:W-:Y:S01]  /*a810*/  FMUL.FTZ R101, R6, c[0x0][0x2ec] ;  /* 0x0000bb0006657a20 */ /* 0x000fe20000410000 */
[----:B------:R-:W-:Y:S04]  /*a820*/  HMMA.16816.F32.BF16 R60, R40, R32, R60 ;  /* 0x00000020283c723c */ /* 0x000fe8000004183c */
[----:B------:R1:W1:Y:S03]  /*a830*/  MUFU.TANH R33, R19 ;  /* 0x0000001300217308 */ /* 0x0002660000002400 */
[----:B------:R-:W-:Y:S01]  /*a840*/  FMUL.FTZ R32, R16, c[0x0][0x2ec] ;  /* 0x0000bb0010207a20 */ /* 0x000fe20000410000 */
[C---:B---3--:R-:W-:Y:S04]  /*a850*/  HMMA.16816.F32.BF16 R28, R56.reuse, R24, RZ ;  /* 0x00000018381c723c */ /* 0x048fe800000418ff */
[----:B------:R-:W-:Y:S04]  /*a860*/  MUFU.TANH R110, R4 ;  /* 0x00000004006e7308 */ /* 0x000fe80000002400 */
[----:B------:R-:W-:Y:S01]  /*a870*/  HMMA.16816.F32.BF16 R24, R56, R26, RZ ;  /* 0x0000001a3818723c */ /* 0x000fe200000418ff */
[----:B------:R-:W-:-:S02]  /*a880*/  FMUL.FTZ R112, R13, c[0x0][0x2ec] ;  /* 0x0000bb000d707a20 */ /* 0x000fc40000410000 */
[----:B------:R-:W-:Y:S01]  /*a890*/  FMUL.FTZ R95, R15, c[0x0][0x2ec] ;  /* 0x0000bb000f5f7a20 */ /* 0x000fe20000410000 */
[----:B-1----:R-:W1:Y:S01]  /*a8a0*/  LDSM.16.M88.4 R16, [R86] ;  /* 0x000000005610783b */ /* 0x002e620000000200 */
[----:B------:R-:W-:Y:S01]  /*a8b0*/  FMUL.FTZ R105, R14, c[0x0][0x2ec] ;  /* 0x0000bb000e697a20 */ /* 0x000fe20000410000 */
[----:B------:R3:W-:Y:S02]  /*a8c0*/  MUFU.TANH R8, R5 ;  /* 0x0000000500087308 */ /* 0x0007e40000002400 */
[C---:B------:R-:W-:Y:S01]  /*a8d0*/  HMMA.16816.F32.BF16 R52, R40.reuse, R34, R52 ;  /* 0x000000222834723c */ /* 0x040fe20000041834 */
[----:B------:R-:W-:Y:S02]  /*a8e0*/  FMUL.FTZ R61, R61, c[0x0][0x2ec] ;  /* 0x0000bb003d3d7a20 */ /* 0x000fe40000410000 */
[----:B------:R-:W-:Y:S02]  /*a8f0*/  FMUL.FTZ R102, R60, c[0x0][0x2ec] ;  /* 0x0000bb003c667a20 */ /* 0x000fe40000410000 */
[----:B------:R-:W-:Y:S01]  /*a900*/  FMUL.FTZ R62, R62, c[0x0][0x2ec] ;  /* 0x0000bb003e3e7a20 */ /* 0x000fe20000410000 */
[----:B------:R-:W1:Y:S01]  /*a910*/  MUFU.TANH R112, R112 ;  /* 0x0000007000707308 */ /* 0x000e620000002400 */
[----:B------:R-:W-:Y:S01]  /*a920*/  FMUL.FTZ R35, R12, c[0x0][0x2ec] ;  /* 0x0000bb000c237a20 */ /* 0x000fe20000410000 */
[----:B----4-:R-:W-:Y:S06]  /*a930*/  HMMA.16816.F32.BF16 R28, R40, R36, R28 ;  /* 0x00000024281c723c */ /* 0x010fec000004181c */
[----:B------:R-:W4:Y:S02]  /*a940*/  MUFU.TANH R95, R95 ;  /* 0x0000005f005f7308 */ /* 0x000f240000002400 */
[----:B------:R-:W-:Y:S06]  /*a950*/  HMMA.16816.F32.BF16 R12, R56, R64, RZ ;  /* 0x00000040380c723c */ /* 0x000fec00000418ff */
[----:B------:R-:W-:Y:S02]  /*a960*/  MUFU.TANH R7, R7 ;  /* 0x0000000700077308 */ /* 0x000fe40000002400 */
[----:B------:R-:W-:Y:S01]  /*a970*/  HMMA.16816.F32.BF16 R24, R40, R38, R24 ;  /* 0x000000262818723c */ /* 0x000fe20000041818 */
[----:B------:R-:W-:-:S02]  /*a980*/  FMUL.FTZ R53, R53, c[0x0][0x2ec] ;  /* 0x0000bb0035357a20 */ /* 0x000fc40000410000 */
[----:B------:R-:W-:Y:S02]  /*a990*/  FMUL.FTZ R55, R55, c[0x0][0x2ec] ;  /* 0x0000bb0037377a20 */ /* 0x000fe40000410000 */
[----:B------:R-:W-:Y:S01]  /*a9a0*/  FMUL.FTZ R52, R52, c[0x0][0x2ec] ;  /* 0x0000bb0034347a20 */ /* 0x000fe20000410000 */
[----:B------:R1:W-:Y:S01]  /*a9b0*/  MUFU.TANH R103, R10 ;  /* 0x0000000a00677308 */ /* 0x0003e20000002400 */
[----:B------:R-:W-:Y:S01]  /*a9c0*/  FMUL.FTZ R54, R54, c[0x0][0x2ec] ;  /* 0x0000bb0036367a20 */ /* 0x000fe20000410000 */
[C---:B------:R-:W-:Y:S01]  /*a9d0*/  HMMA.16816.F32.BF16 R36, R56.reuse, R44, RZ ;  /* 0x0000002c3824723c */ /* 0x040fe200000418ff */
[----:B------:R-:W-:Y:S02]  /*a9e0*/  FMUL.FTZ R28, R28, c[0x0][0x2ec] ;  /* 0x0000bb001c1c7a20 */ /* 0x000fe40000410000 */
[----:B------:R-:W-:Y:S02]  /*a9f0*/  FMUL.FTZ R6, R31, c[0x0][0x2ec] ;  /* 0x0000bb001f067a20 */ /* 0x000fe40000410000 */
[----:B------:R-:W-:Y:S01]  /*aa00*/  FMUL.FTZ R29, R29, c[0x0][0x2ec] ;  /* 0x0000bb001d1d7a20 */ /* 0x000fe20000410000 */
[----:B------:R-:W-:Y:S01]  /*aa10*/  MUFU.TANH R104, R28 ;  /* 0x0000001c00687308 */ /* 0x000fe20000002400 */
[----:B---3--:R-:W-:Y:S01]  /*aa20*/  FMUL.FTZ R5, R30, c[0x0][0x2ec] ;  /* 0x0000bb001e057a20 */ /* 0x008fe20000410000 */
[C---:B------:R-:W-:Y:S06]  /*aa30*/  HMMA.16816.F32.BF16 R44, R56.reuse, R46, RZ ;  /* 0x0000002e382c723c */ /* 0x040fec00000418ff */
[----:B------:R-:W-:Y:S02]  /*aa40*/  MUFU.TANH R98, R29 ;  /* 0x0000001d00627308 */ /* 0x000fe40000002400 */
[----:B------:R-:W-:Y:S01]  /*aa50*/  HMMA.16816.F32.BF16 R64, R56, R66, RZ ;  /* 0x000000423840723c */ /* 0x000fe200000418ff */
[----:B------:R-:W-:-:S02]  /*aa60*/  FMUL.FTZ R25, R25, c[0x0][0x2ec] ;  /* 0x0000bb0019197a20 */ /* 0x000fc40000410000 */
[----:B-1----:R-:W-:Y:S02]  /*aa70*/  FMUL.FTZ R10, R27, c[0x0][0x2ec] ;  /* 0x0000bb001b0a7a20 */ /* 0x002fe40000410000 */
[----:B------:R-:W-:Y:S01]  /*aa80*/  FMUL.FTZ R27, R63, c[0x0][0x2ec] ;  /* 0x0000bb003f1b7a20 */ /* 0x000fe20000410000 */
[----:B------:R1:W-:Y:S01]  /*aa90*/  MUFU.TANH R100, R25 ;  /* 0x0000001900647308 */ /* 0x0003e20000002400 */
[----:B------:R-:W-:Y:S01]  /*aaa0*/  FMUL.FTZ R24, R24, c[0x0][0x2ec] ;  /* 0x0000bb0018187a20 */ /* 0x000fe20000410000 */
[----:B------:R-:W-:Y:S01]  /*aab0*/  HMMA.16816.F32.BF16 R12, R40, R16, R12 ;  /* 0x00000010280c723c */ /* 0x000fe2000004180c */
[----:B------:R-:W-:-:S05]  /*aac0*/  FMUL.FTZ R26, R26, c[0x0][0x2ec] ;  /* 0x0000bb001a1a7a20 */ /* 0x000fca0000410000 */
[----:B------:R-:W-:Y:S01]  /*aad0*/  MUFU.TANH R6, R6 ;  /* 0x0000000600067308 */ /* 0x000fe20000002400 */
[----:B------:R-:W-:Y:S01]  /*aae0*/  IMAD.SHL.U32 R16, R154, 0x80, RZ ;  /* 0x000000809a107824 */ /* 0x000fe200078e00ff */
[C---:B------:R-:W-:Y:S04]  /*aaf0*/  HMMA.16816.F32.BF16 R44, R40.reuse, R22, R44 ;  /* 0x00000016282c723c */ /* 0x040fe8000004182c */
[--C-:B------:R-:W-:Y:S02]  /*ab00*/  LOP3.LUT R4, R16, 0x8, R85.reuse, 0xfe, !PT ;  /* 0x0000000810047812 */ /* 0x100fe400078efe55 */
[----:B------:R-:W-:Y:S01]  /*ab10*/  MUFU.TANH R10, R10 ;  /* 0x0000000a000a7308 */ /* 0x000fe20000002400 */
[----:B------:R-:W-:Y:S01]  /*ab20*/  FMUL.FTZ R23, R9, c[0x0][0x2ec] ;  /* 0x0000bb0009177a20 */ /* 0x000fe20000410000 */
[C---:B------:R-:W-:Y:S01]  /*ab30*/  ISETP.GE.AND P4, PT, R4.reuse, R51, PT ;  /* 0x000000330400720c */ /* 0x040fe20003f86270 */
[----:B------:R-:W-:Y:S01]  /*ab40*/  FMUL.FTZ R9, R11, c[0x0][0x2ec] ;  /* 0x0000bb000b097a20 */ /* 0x000fe20000410000 */
[----:B------:R-:W-:Y:S01]  /*ab50*/  ISETP.GE.AND P2, PT, R4, R50, PT ;  /* 0x000000320400720c */ /* 0x000fe20003f46270 */
[----:B------:R-:W-:Y:S01]  /*ab60*/  HMMA.16816.F32.BF16 R64, R40, R18, R64 ;  /* 0x000000122840723c */ /* 0x000fe20000041840 */
[----:B------:R-:W-:-:S02]  /*ab70*/  LOP3.LUT R4, R16, 0x10, R85, 0xfe, !PT ;  /* 0x0000001010047812 */ /* 0x000fc400078efe55 */
[----:B------:R-:W3:Y:S02]  /*ab80*/  MUFU.TANH R23, R23 ;  /* 0x0000001700177308 */ /* 0x000ee40000002400 */
[C---:B------:R-:W-:Y:S01]  /*ab90*/  ISETP.GE.AND P6, PT, R4.reuse, R51, PT ;  /* 0x000000330400720c */ /* 0x040fe20003fc6270 */
[----:B------:R-:W-:Y:S01]  /*aba0*/  FMUL.FTZ R13, R13, c[0x0][0x2ec] ;  /* 0x0000bb000d0d7a20 */ /* 0x000fe20000410000 */
[-C--:B------:R-:W-:Y:S01]  /*abb0*/  ISETP.GE.AND P3, PT, R4, R50.reuse, PT ;  /* 0x000000320400720c */ /* 0x080fe20003f66270 */
[----:B------:R-:W-:Y:S01]  /*abc0*/  HMMA.16816.F32.BF16 R36, R40, R20, R36 ;  /* 0x000000142824723c */ /* 0x000fe20000041824 */
[----:B------:R-:W-:Y:S01]  /*abd0*/  LOP3.LUT R4, R16, R85, RZ, 0xfc, !PT ;  /* 0x0000005510047212 */ /* 0x000fe200078efcff */
[----:B------:R-:W-:Y:S01]  /*abe0*/  FMUL.FTZ R15, R15, c[0x0][0x2ec] ;  /* 0x0000bb000f0f7a20 */ /* 0x000fe20000410000 */
[----:B------:R-:W1:Y:S01]  /*abf0*/  MUFU.TANH R9, R9 ;  /* 0x0000000900097308 */ /* 0x000e620000002400 */
[----:B------:R-:W-:Y:S01]  /*ac00*/  FMUL.FTZ R12, R12, c[0x0][0x2ec] ;  /* 0x0000bb000c0c7a20 */ /* 0x000fe20000410000 */
[CC--:B------:R-:W-:Y:S01]  /*ac10*/  ISETP.GE.AND P5, PT, R4.reuse, R51.reuse, PT ;  /* 0x000000330400720c */ /* 0x0c0fe20003fa6270 */
[----:B------:R-:W-:Y:S01]  /*ac20*/  FMUL.FTZ R47, R47, c[0x0][0x2ec] ;  /* 0x0000bb002f2f7a20 */ /* 0x000fe20000410000 */
[CC--:B------:R-:W-:Y:S01]  /*ac30*/  ISETP.GE.AND P0, PT, R4.reuse, R50.reuse, PT ;  /* 0x000000320400720c */ /* 0x0c0fe20003f06270 */
[----:B------:R-:W-:Y:S01]  /*ac40*/  FMUL.FTZ R45, R45, c[0x0][0x2ec] ;  /* 0x0000bb002d2d7a20 */ /* 0x000fe20000410000 */
[----:B------:R-:W-:Y:S01]  /*ac50*/  IADD3 R11, R4, 0x1, RZ ;  /* 0x00000001040b7810 */ /* 0x000fe20007ffe0ff */
[----:B------:R-:W-:Y:S01]  /*ac60*/  FMUL.FTZ R14, R14, c[0x0][0x2ec] ;  /* 0x0000bb000e0e7a20 */ /* 0x000fe20000410000 */
[----:B--2---:R-:W-:Y:S01]  /*ac70*/  FSEL R18, R87, -INF , !P5 ;  /* 0xff80000057127808 */ /* 0x004fe20006800000 */
[----:B------:R-:W-:Y:S01]  /*ac80*/  MUFU.TANH R27, R27 ;  /* 0x0000001b001b7308 */ /* 0x000fe20000002400 */
[----:B-----5:R-:W-:Y:S01]  /*ac90*/  FSEL R19, R89, -INF , !P0 ;  /* 0xff80000059137808 */ /* 0x020fe20004000000 */
[----:B------:R-:W-:Y:S01]  /*aca0*/  FMUL.FTZ R44, R44, c[0x0][0x2ec] ;  /* 0x0000bb002c2c7a20 */ /* 0x000fe20000410000 */
[C---:B------:R-:W-:Y:S01]  /*acb0*/  ISETP.GE.AND P5, PT, R11.reuse, R51, PT ;  /* 0x000000330b00720c */ /* 0x040fe20003fa6270 */
[----:B------:R-:W-:Y:S01]  /*acc0*/  FMUL.FTZ R46, R46, c[0x0][0x2ec] ;  /* 0x0000bb002e2e7a20 */ /* 0x000fe20000410000 */
[----:B------:R-:W-:-:S02]  /*acd0*/  ISETP.GE.AND P0, PT, R11, R50, PT ;  /* 0x000000320b00720c */ /* 0x000fc40003f06270 */
[----:B------:R-:W-:Y:S01]  /*ace0*/  IADD3 R17, R4, 0x9, RZ ;  /* 0x0000000904117810 */ /* 0x000fe20007ffe0ff */
[----:B------:R-:W2:Y:S01]  /*acf0*/  MUFU.TANH R11, R61 ;  /* 0x0000003d000b7308 */ /* 0x000ea20000002400 */
[----:B------:R-:W-:Y:S02]  /*ad00*/  FSEL R22, R88, -INF , !P5 ;  /* 0xff80000058167808 */ /* 0x000fe40006800000 */
[----:B------:R-:W-:Y:S01]  /*ad10*/  FSEL R21, R90, -INF , !P0 ;  /* 0xff8000005a157808 */ /* 0x000fe20004000000 */
[----:B------:R-:W-:Y:S01]  /*ad20*/  FMUL.FTZ R37, R37, c[0x0][0x2ec] ;  /* 0x0000bb0025257a20 */ /* 0x000fe20000410000 */
[----:B------:R-:W-:Y:S01]  /*ad30*/  ISETP.GE.AND P5, PT, R17, R51, PT ;  /* 0x000000331100720c */ /* 0x000fe20003fa6270 */
[----:B------:R-:W-:Y:S01]  /*ad40*/  FMUL.FTZ R39, R39, c[0x0][0x2ec] ;  /* 0x0000bb0027277a20 */ /* 0x000fe20000410000 */
[----:B------:R-:W-:Y:S01]  /*ad50*/  ISETP.GE.AND P0, PT, R17, R50, PT ;  /* 0x000000321100720c */ /* 0x000fe20003f06270 */
[----:B------:R-:W-:Y:S01]  /*ad60*/  MUFU.TANH R61, R55 ;  /* 0x00000037003d7308 */ /* 0x000fe20000002400 */
[----:B-1----:R-:W-:Y:S01]  /*ad70*/  IADD3 R25, R4, 0x11, RZ ;  /* 0x0000001104197810 */ /* 0x002fe20007ffe0ff */
[----:B------:R-:W-:Y:S01]  /*ad80*/  FMUL.FTZ R36, R36, c[0x0][0x2ec] ;  /* 0x0000bb0024247a20 */ /* 0x000fe20000410000 */
[----:B------:R-:W-:Y:S01]  /*ad90*/  FSEL R20, R92, -INF , !P5 ;  /* 0xff8000005c147808 */ /* 0x000fe20006800000 */
[----:B------:R-:W-:Y:S01]  /*ada0*/  FMUL.FTZ R38, R38, c[0x0][0x2ec] ;  /* 0x0000bb0026267a20 */ /* 0x000fe20000410000 */
[----:B------:R-:W-:-:S02]  /*adb0*/  FSEL R17, R94, -INF , !P0 ;  /* 0xff8000005e117808 */ /* 0x000fc40004000000 */
[CC--:B------:R-:W-:Y:S01]  /*adc0*/  ISETP.GE.AND P5, PT, R25.reuse, R51.reuse, PT ;  /* 0x000000331900720c */ /* 0x0c0fe20003fa6270 */
[----:B------:R-:W1:Y:S01]  /*add0*/  MUFU.TANH R92, R53 ;  /* 0x00000035005c7308 */ /* 0x000e620000002400 */
[-C--:B------:R-:W-:Y:S02]  /*ade0*/  ISETP.GE.AND P0, PT, R25, R50.reuse, PT ;  /* 0x000000321900720c */ /* 0x080fe40003f06270 */
[----:B------:R-:W-:Y:S02]  /*adf0*/  IADD3 R28, R4, 0x19, RZ ;  /* 0x00000019041c7810 */ /* 0x000fe40007ffe0ff */
[----:B------:R-:W-:Y:S02]  /*ae00*/  FSEL R116, R116, -INF , !P5 ;  /* 0xff80000074747808 */ /* 0x000fe40006800000 */
[----:B------:R-:W-:Y:S01]  /*ae10*/  FSEL R25, R33, -INF , !P0 ;  /* 0xff80000021197808 */ /* 0x000fe20004000000 */
[----:B------:R5:W1:Y:S01]  /*ae20*/  MUFU.TANH R94, R37 ;  /* 0x00000025005e7308 */ /* 0x000a620000002400 */
[C---:B------:R-:W-:Y:S01]  /*ae30*/  ISETP.GE.AND P5, PT, R28.reuse, R51, PT ;  /* 0x000000331c00720c */ /* 0x040fe20003fa6270 */
[----:B------:R-:W-:Y:S01]  /*ae40*/  FMUL.FTZ R33, R67, c[0x0][0x2ec] ;  /* 0x0000bb0043217a20 */ /* 0x000fe20000410000 */
[----:B------:R-:W-:-:S02]  /*ae50*/  ISETP.GE.AND P0, PT, R28, R50, PT ;  /* 0x000000321c00720c */ /* 0x000fc40003f06270 */
[----:B------:R-:W-:Y:S02]  /*ae60*/  IADD3 R28, R4, 0x21, RZ ;  /* 0x00000021041c7810 */ /* 0x000fe40007ffe0ff */
[----:B------:R-:W-:Y:S01]  /*ae70*/  FSEL R112, R112, -INF , !P5 ;  /* 0xff80000070707808 */ /* 0x000fe20006800000 */
[----:B------:R-:W-:Y:S01]  /*ae80*/  MUFU.TANH R96, R45 ;  /* 0x0000002d00607308 */ /* 0x000fe20000002400 */
[----:B----4-:R-:W-:Y:S02]  /*ae90*/  FSEL R95, R95, -INF , !P0 ;  /* 0xff8000005f5f7808 */ /* 0x010fe40004000000 */
[C---:B------:R-:W-:Y:S02]  /*aea0*/  ISETP.GE.AND P5, PT, R28.reuse, R51, PT ;  /* 0x000000331c00720c */ /* 0x040fe40003fa6270 */
[----:B------:R-:W-:Y:S02]  /*aeb0*/  ISETP.GE.AND P0, PT, R28, R50, PT ;  /* 0x000000321c00720c */ /* 0x000fe40003f06270 */
[----:B------:R-:W-:Y:S01]  /*aec0*/  IADD3 R29, R4, 0x29, RZ ;  /* 0x00000029041d7810 */ /* 0x000fe20007ffe0ff */
[----:B------:R-:W-:Y:S01]  /*aed0*/  MUFU.TANH R47, R47 ;  /* 0x0000002f002f7308 */ /* 0x000fe20000002400 */
[----:B---3--:R-:W-:Y:S01]  /*aee0*/  FSEL R28, R23, -INF , !P5 ;  /* 0xff800000171c7808 */ /* 0x008fe20006800000 */
[----:B-----5:R-:W-:Y:S01]  /*aef0*/  FMUL.FTZ R37, R66, c[0x0][0x2ec] ;  /* 0x0000bb0042257a20 */ /* 0x020fe20000410000 */
[----:B------:R-:W-:-:S02]  /*af00*/  FSEL R31, R9, -INF , !P0 ;  /* 0xff800000091f7808 */ /* 0x000fc40004000000 */
[CC--:B------:R-:W-:Y:S02]  /*af10*/  ISETP.GE.AND P5, PT, R29.reuse, R51.reuse, PT ;  /* 0x000000331d00720c */ /* 0x0c0fe40003fa6270 */
[-C--:B------:R-:W-:Y:S01]  /*af20*/  ISETP.GE.AND P0, PT, R29, R50.reuse, PT ;  /* 0x000000321d00720c */ /* 0x080fe20003f06270 */
[----:B------:R-:W3:Y:S01]  /*af30*/  MUFU.TANH R9, R39 ;  /* 0x0000002700097308 */ /* 0x000ee20000002400 */
[----:B------:R-:W-:Y:S02]  /*af40*/  IADD3 R23, R4, 0x31, RZ ;  /* 0x0000003104177810 */ /* 0x000fe40007ffe0ff */
[----:B------:R-:W-:Y:S02]  /*af50*/  FSEL R30, R8, -INF , !P5 ;  /* 0xff800000081e7808 */ /* 0x000fe40006800000 */
[----:B------:R-:W-:Y:S02]  /*af60*/  FSEL R29, R7, -INF , !P0 ;  /* 0xff800000071d7808 */ /* 0x000fe40004000000 */
[C---:B------:R-:W-:Y:S01]  /*af70*/  ISETP.GE.AND P5, PT, R23.reuse, R51, PT ;  /* 0x000000331700720c */ /* 0x040fe20003fa6270 */
[----:B------:R-:W4:Y:S01]  /*af80*/  MUFU.TANH R88, R13 ;  /* 0x0000000d00587308 */ /* 0x000f220000002400 */
[----:B------:R-:W-:-:S02]  /*af90*/  ISETP.GE.AND P0, PT, R23, R50, PT ;  /* 0x000000321700720c */ /* 0x000fc40003f06270 */
[----:B------:R-:W-:Y:S02]  /*afa0*/  IADD3 R7, R4, 0x39, RZ ;  /* 0x0000003904077810 */ /* 0x000fe40007ffe0ff */
[----:B------:R-:W-:Y:S02]  /*afb0*/  FSEL R98, R98, -INF , !P5 ;  /* 0xff80000062627808 */ /* 0x000fe40006800000 */
[----:B------:R-:W-:Y:S01]  /*afc0*/  FSEL R87, R6, -INF , !P0 ;  /* 0xff80000006577808 */ /* 0x000fe20004000000 */
[----:B------:R-:W5:Y:S01]  /*afd0*/  MUFU.TANH R34, R15 ;  /* 0x0000000f00227308 */ /* 0x000f620000002400 */
[C---:B------:R-:W-:Y:S02]  /*afe0*/  ISETP.GE.AND P5, PT, R7.reuse, R51, PT ;  /* 0x000000330700720c */ /* 0x040fe40003fa6270 */
[----:B------:R-:W-:Y:S01]  /*aff0*/  ISETP.GE.AND P0, PT, R7, R50, PT ;  /* 0x000000320700720c */ /* 0x000fe20003f06270 */
[----:B------:R-:W-:Y:S01]  /*b000*/  FMUL.FTZ R7, R65, c[0x0][0x2ec] ;  /* 0x0000bb0041077a20 */ /* 0x000fe20000410000 */
[----:B------:R-:W-:-:S02]  /*b010*/  IADD3 R6, R4, 0x41, RZ ;  /* 0x0000004104067810 */ /* 0x000fc40007ffe0ff */
[----:B------:R-:W-:Y:S01]  /*b020*/  FSEL R100, R100, -INF , !P5 ;  /* 0xff80000064647808 */ /* 0x000fe20006800000 */
[----:B------:R-:W-:Y:S01]  /*b030*/  MUFU.TANH R33, R33 ;  /* 0x0000002100217308 */ /* 0x000fe20000002400 */
[----:B------:R-:W-:Y:S02]  /*b040*/  FSEL R89, R10, -INF , !P0 ;  /* 0xff8000000a597808 */ /* 0x000fe40004000000 */
[C---:B------:R-:W-:Y:S02]  /*b050*/  ISETP.GE.AND P5, PT, R6.reuse, R51, PT ;  /* 0x000000330600720c */ /* 0x040fe40003fa6270 */
[----:B------:R-:W-:Y:S02]  /*b060*/  ISETP.GE.AND P0, PT, R6, R50, PT ;  /* 0x000000320600720c */ /* 0x000fe40003f06270 */
[----:B------:R-:W-:Y:S01]  /*b070*/  IADD3 R6, R4, 0x49, RZ ;  /* 0x0000004904067810 */ /* 0x000fe20007ffe0ff */
[----:B------:R-:W3:Y:S01]  /*b080*/  MUFU.TANH R7, R7 ;  /* 0x0000000700077308 */ /* 0x000ee20000002400 */
[----:B--2---:R-:W-:-:S02]  /*b090*/  FSEL R90, R11, -INF , !P5 ;  /* 0xff8000000b5a7808 */ /* 0x004fc40006800000 */
[----:B------:R-:W-:Y:S02]  /*b0a0*/  FSEL R55, R27, -INF , !P0 ;  /* 0xff8000001b377808 */ /* 0x000fe40004000000 */
[C---:B------:R-:W-:Y:S02]  /*b0b0*/  ISETP.GE.AND P5, PT, R6.reuse, R51, PT ;  /* 0x000000330600720c */ /* 0x040fe40003fa6270 */
[----:B------:R-:W-:Y:S01]  /*b0c0*/  ISETP.GE.AND P0, PT, R6, R50, PT ;  /* 0x000000320600720c */ /* 0x000fe20003f06270 */
[----:B------:R-:W2:Y:S01]  /*b0d0*/  MUFU.TANH R49, R49 ;  /* 0x0000003100317308 */ /* 0x000ea20000002400 */
[----:B------:R-:W-:Y:S02]  /*b0e0*/  IADD3 R6, R4, 0x51, RZ ;  /* 0x0000005104067810 */ /* 0x000fe40007ffe0ff */
[----:B-1----:R-:W-:Y:S02]  /*b0f0*/  FSEL R92, R92, -INF , !P5 ;  /* 0xff8000005c5c7808 */ /* 0x002fe40006800000 */
[----:B------:R-:W-:-:S02]  /*b100*/  FSEL R61, R61, -INF , !P0 ;  /* 0xff8000003d3d7808 */ /* 0x000fc40004000000 */
[CC--:B------:R-:W-:Y:S01]  /*b110*/  ISETP.GE.AND P5, PT, R6.reuse, R51.reuse, PT ;  /* 0x000000330600720c */ /* 0x0c0fe20003fa6270 */
[----:B------:R-:W1:Y:S01]  /*b120*/  MUFU.TANH R91, R91 ;  /* 0x0000005b005b7308 */ /* 0x000e620000002400 */
[----:B------:R-:W-:Y:S02]  /*b130*/  ISETP.GE.AND P0, PT, R6, R50, PT ;  /* 0x000000320600720c */ /* 0x000fe40003f06270 */
[----:B------:R-:W-:Y:S02]  /*b140*/  IADD3 R6, R4, 0x59, RZ ;  /* 0x0000005904067810 */ /* 0x000fe40007ffe0ff */
[----:B------:R-:W-:Y:S02]  /*b150*/  FSEL R94, R94, -INF , !P5 ;  /* 0xff8000005e5e7808 */ /* 0x000fe40006800000 */
[----:B---3--:R-:W-:Y:S01]  /*b160*/  FSEL R45, R9, -INF , !P0 ;  /* 0xff800000092d7808 */ /* 0x008fe20004000000 */
[----:B------:R-:W-:Y:S01]  /*b170*/  MUFU.TANH R35, R35 ;  /* 0x0000002300237308 */ /* 0x000fe20000002400 */
[----:B------:R-:W-:-:S02]  /*b180*/  ISETP.GE.AND P5, PT, R6, R51, PT ;  /* 0x000000330600720c */ /* 0x000fc40003fa6270 */
[-C--:B------:R-:W-:Y:S02]  /*b190*/  ISETP.GE.AND P0, PT, R6, R50.reuse, PT ;  /* 0x000000320600720c */ /* 0x080fe40003f06270 */
[----:B------:R-:W-:Y:S02]  /*b1a0*/  IADD3 R6, R4, 0x61, RZ ;  /* 0x0000006104067810 */ /* 0x000fe40007ffe0ff */
[----:B------:R-:W-:Y:S01]  /*b1b0*/  FSEL R96, R96, -INF , !P5 ;  /* 0xff80000060607808 */ /* 0x000fe20006800000 */
[----:B------:R-:W3:Y:S01]  /*b1c0*/  MUFU.TANH R105, R105 ;  /* 0x0000006900697308 */ /* 0x000ee20000002400 */
[----:B------:R-:W-:Y:S02]  /*b1d0*/  FSEL R47, R47, -INF , !P0 ;  /* 0xff8000002f2f7808 */ /* 0x000fe40004000000 */
[C---:B------:R-:W-:Y:S02]  /*b1e0*/  ISETP.GE.AND P5, PT, R6.reuse, R51, PT ;  /* 0x000000330600720c */ /* 0x040fe40003fa6270 */
[----:B------:R-:W-:-:S02]  /*b1f0*/  ISETP.GE.AND P0, PT, R6, R50, PT ;  /* 0x000000320600720c */ /* 0x000fc40003f06270 */
[----:B------:R-:W-:Y:S01]  /*b200*/  IADD3 R6, R4, 0x69, RZ ;  /* 0x0000006904067810 */ /* 0x000fe20007ffe0ff */
[----:B------:R-:W1:Y:S01]  /*b210*/  MUFU.TANH R93, R93 ;  /* 0x0000005d005d7308 */ /* 0x000e620000002400 */
[----:B----4-:R-:W-:Y:S02]  /*b220*/  FSEL R88, R88, -INF , !P5 ;  /* 0xff80000058587808 */ /* 0x010fe40006800000 */
[----:B-----5:R-:W-:Y:S02]  /*b230*/  FSEL R34, R34, -INF , !P0 ;  /* 0xff80000022227808 */ /* 0x020fe40004000000 */
[C---:B------:R-:W-:Y:S02]  /*b240*/  ISETP.GE.AND P5, PT, R6.reuse, R51, PT ;  /* 0x000000330600720c */ /* 0x040fe40003fa6270 */
[----:B------:R-:W-:Y:S01]  /*b250*/  ISETP.GE.AND P0, PT, R6, R50, PT ;  /* 0x000000320600720c */ /* 0x000fe20003f06270 */
[----:B------:R-:W4:Y:S01]  /*b260*/  MUFU.TANH R108, R108 ;  /* 0x0000006c006c7308 */ /* 0x000f220000002400 */
[----:B------:R-:W-:-:S02]  /*b270*/  LOP3.LUT R8, R16, 0x18, R85, 0xfe, !PT ;  /* 0x0000001810087812 */ /* 0x000fc400078efe55 */
[----:B------:R-:W-:Y:S02]  /*b280*/  FSEL R60, R7, -INF , !P5 ;  /* 0xff800000073c7808 */ /* 0x000fe40006800000 */
[----:B------:R-:W-:Y:S02]  /*b290*/  FSEL R33, R33, -INF , !P0 ;  /* 0xff80000021217808 */ /* 0x000fe40004000000 */
[C---:B------:R-:W-:Y:S01]  /*b2a0*/  ISETP.GE.AND P5, PT, R8.reuse, R51, PT ;  /* 0x000000330800720c */ /* 0x040fe20003fa6270 */
[----:B------:R-:W-:Y:S01]  /*b2b0*/  MUFU.TANH R32, R32 ;  /* 0x0000002000207308 */ /* 0x000fe20000002400 */
[----:B------:R-:W-:Y:S02]  /*b2c0*/  ISETP.GE.AND P0, PT, R8, R50, PT ;  /* 0x000000320800720c */ /* 0x000fe40003f06270 */
[C-C-:B------:R-:W-:Y:S02]  /*b2d0*/  LOP3.LUT R7, R16.reuse, 0x20, R85.reuse, 0xfe, !PT ;  /* 0x0000002010077812 */ /* 0x140fe400078efe55 */
[----:B------:R-:W-:-:S02]  /*b2e0*/  LOP3.LUT R8, R16, 0x30, R85, 0xfe, !PT ;  /* 0x0000003010087812 */ /* 0x000fc400078efe55 */
[----:B--2---:R-:W-:Y:S01]  /*b2f0*/  FSEL R114, R49, -INF , !P4 ;  /* 0xff80000031727808 */ /* 0x004fe20006000000 */
[----:B------:R-:W2:Y:S01]  /*b300*/  MUFU.TANH R5, R5 ;  /* 0x0000000500057308 */ /* 0x000ea20000002400 */
[----:B-1----:R-:W-:Y:S02]  /*b310*/  FSEL R23, R91, -INF , !P2 ;  /* 0xff8000005b177808 */ /* 0x002fe40005000000 */
[----:B---3--:R-:W-:Y:S02]  /*b320*/  FSEL R105, R105, -INF , !P0 ;  /* 0xff80000069697808 */ /* 0x008fe40004000000 */
[C---:B------:R-:W-:Y:S02]  /*b330*/  ISETP.GE.AND P4, PT, R7.reuse, R51, PT ;  /* 0x000000330700720c */ /* 0x040fe40003f86270 */
[-C--:B------:R-:W-:Y:S01]  /*b340*/  ISETP.GE.AND P2, PT, R7, R50.reuse, PT ;  /* 0x000000320700720c */ /* 0x080fe20003f46270 */
[----:B------:R1:W3:Y:S01]  /*b350*/  MUFU.TANH R106, R24 ;  /* 0x00000018006a7308 */ /* 0x0002e20000002400 */
[----:B------:R-:W-:-:S02]  /*b360*/  ISETP.GE.AND P0, PT, R8, R50, PT ;  /* 0x000000320800720c */ /* 0x000fc40003f06270 */
[----:B------:R-:W-:Y:S02]  /*b370*/  LOP3.LUT R7, R16, 0x28, R85, 0xfe, !PT ;  /* 0x0000002810077812 */ /* 0x000fe400078efe55 */
[----:B------:R-:W-:Y:S02]  /*b380*/  FSEL R27, R93, -INF , !P3 ;  /* 0xff8000005d1b7808 */ /* 0x000fe40005800000 */
[----:B----4-:R-:W-:Y:S01]  /*b390*/  FSEL R108, R108, -INF , !P4 ;  /* 0xff8000006c6c7808 */ /* 0x010fe20006000000 */
[----:B------:R4:W5:Y:S01]  /*b3a0*/  MUFU.TANH R6, R26 ;  /* 0x0000001a00067308 */ /* 0x0009620000002400 */
[----:B------:R-:W-:Y:S02]  /*b3b0*/  FSEL R103, R103, -INF , !P2 ;  /* 0xff80000067677808 */ /* 0x000fe40005000000 */
[----:B--2---:R-:W-:Y:S02]  /*b3c0*/  FSEL R93, R5, -INF , !P0 ;  /* 0xff800000055d7808 */ /* 0x004fe40004000000 */
[----:B------:R-:W-:-:S02]  /*b3d0*/  ISETP.GE.AND P3, PT, R7, R50, PT ;  /* 0x000000320700720c */ /* 0x000fc40003f66270 */
[--C-:B------:R-:W-:Y:S01]  /*b3e0*/  LOP3.LUT R5, R16, 0x50, R85.reuse, 0xfe, !PT ;  /* 0x0000005010057812 */ /* 0x100fe200078efe55 */
[----:B------:R-:W2:Y:S01]  /*b3f0*/  MUFU.TANH R101, R101 ;  /* 0x0000006500657308 */ /* 0x000ea20000002400 */
[----:B-1----:R-:W-:Y:S02]  /*b400*/  FSEL R24, R35, -INF , !P5 ;  /* 0xff80000023187808 */ /* 0x002fe40006800000 */
[----:B------:R-:W-:Y:S02]  /*b410*/  ISETP.GE.AND P5, PT, R8, R51, PT ;  /* 0x000000330800720c */ /* 0x000fe40003fa6270 */
[----:B------:R-:W-:Y:S02]  /*b420*/  LOP3.LUT R8, R16, 0x38, R85, 0xfe, !PT ;  /* 0x0000003810087812 */ /* 0x000fe400078efe55 */
[----:B------:R-:W-:Y:S01]  /*b430*/  FSEL R104, R104, -INF , !P5 ;  /* 0xff80000068687808 */ /* 0x000fe20006800000 */
[----:B------:R-:W1:Y:S01]  /*b440*/  MUFU.TANH R102, R102 ;  /* 0x0000006600667308 */ /* 0x000e620000002400 */
[----:B----4-:R-:W-:-:S02]  /*b450*/  FSEL R26, R32, -INF , !P6 ;  /* 0xff800000201a7808 */ /* 0x010fc40007000000 */
[CC--:B------:R-:W-:Y:S02]  /*b460*/  ISETP.GE.AND P4, PT, R8.reuse, R51.reuse, PT ;  /* 0x000000330800720c */ /* 0x0c0fe40003f86270 */
[----:B------:R-:W-:Y:S02]  /*b470*/  ISETP.GE.AND P2, PT, R8, R50, PT ;  /* 0x000000320800720c */ /* 0x000fe40003f46270 */
[----:B------:R-:W-:Y:S01]  /*b480*/  ISETP.GE.AND P6, PT, R7, R51, PT ;  /* 0x000000330700720c */ /* 0x000fe20003fc6270 */
[----:B------:R-:W4:Y:S01]  /*b490*/  MUFU.TANH R67, R62 ;  /* 0x0000003e00437308 */ /* 0x000f220000002400 */
[----:B------:R-:W-:Y:S02]  /*b4a0*/  LOP3.LUT R8, R16, 0x40, R85, 0xfe, !PT ;  /* 0x0000004010087812 */ /* 0x000fe400078efe55 */
[----:B---3--:R-:W-:Y:S02]  /*b4b0*/  FSEL R106, R106, -INF , !P4 ;  /* 0xff8000006a6a7808 */ /* 0x008fe40006000000 */
[----:B-----5:R-:W-:-:S02]  /*b4c0*/  FSEL R91, R6, -INF , !P2 ;  /* 0xff800000065b7808 */ /* 0x020fc40005000000 */
[----:B------:R-:W-:Y:S01]  /*b4d0*/  FSEL R110, R110, -INF , !P6 ;  /* 0xff8000006e6e7808 */ /* 0x000fe20007000000 */
[----:B------:R-:W-:Y:S01]  /*b4e0*/  MUFU.TANH R49, R14 ;  /* 0x0000000e00317308 */ /* 0x000fe20000002400 */
[----:B--2---:R-:W-:Y:S02]  /*b4f0*/  FSEL R101, R101, -INF , !P3 ;  /* 0xff80000065657808 */ /* 0x004fe40005800000 */
[CC--:B------:R-:W-:Y:S02]  /*b500*/  ISETP.GE.AND P4, PT, R5.reuse, R51.reuse, PT ;  /* 0x000000330500720c */ /* 0x0c0fe40003f86270 */
[-C--:B------:R-:W-:Y:S02]  /*b510*/  ISETP.GE.AND P2, PT, R5, R50.reuse, PT ;  /* 0x000000320500720c */ /* 0x080fe40003f46270 */
[C---:B------:R-:W-:Y:S01]  /*b520*/  ISETP.GE.AND P6, PT, R8.reuse, R51, PT ;  /* 0x000000330800720c */ /* 0x040fe20003fc6270 */
[----:B------:R-:W2:Y:S01]  /*b530*/  MUFU.TANH R7, R52 ;  /* 0x0000003400077308 */ /* 0x000ea20000002400 */
[----:B------:R-:W-:-:S02]  /*b540*/  ISETP.GE.AND P3, PT, R8, R50, PT ;  /* 0x000000320800720c */ /* 0x000fc40003f66270 */
[--C-:B------:R-:W-:Y:S02]  /*b550*/  LOP3.LUT R5, R16, 0x58, R85.reuse, 0xfe, !PT ;  /* 0x0000005810057812 */ /* 0x100fe400078efe55 */
[----:B-1----:R-:W-:Y:S02]  /*b560*/  FSEL R102, R102, -INF , !P6 ;  /* 0xff80000066667808 */ /* 0x002fe40007000000 */
[----:B----4-:R-:W-:Y:S01]  /*b570*/  FSEL R67, R67, -INF , !P3 ;  /* 0xff80000043437808 */ /* 0x010fe20005800000 */
[----:B------:R2:W1:Y:S01]  /*b580*/  MUFU.TANH R65, R54 ;  /* 0x0000003600417308 */ /* 0x0004620000002400 */
[C---:B------:R-:W-:Y:S02]  /*b590*/  ISETP.GE.AND P6, PT, R5.reuse, R51, PT ;  /* 0x000000330500720c */ /* 0x040fe40003fc6270 */
[----:B------:R-:W-:Y:S02]  /*b5a0*/  ISETP.GE.AND P3, PT, R5, R50, PT ;  /* 0x000000320500720c */ /* 0x000fe40003f66270 */
[----:B------:R-:W-:-:S02]  /*b5b0*/  LOP3.LUT R8, R16, 0x48, R85, 0xfe, !PT ;  /* 0x0000004810087812 */ /* 0x000fc400078efe55 */
[----:B------:R-:W-:Y:S01]  /*b5c0*/  LOP3.LUT R6, R16, 0x60, R85, 0xfe, !PT ;  /* 0x0000006010067812 */ /* 0x000fe200078efe55 */
[----:B------:R3:W4:Y:S01]  /*b5d0*/  MUFU.TANH R5, R12 ;  /* 0x0000000c00057308 */ /* 0x0007220000002400 */
[C---:B------:R-:W-:Y:S02]  /*b5e0*/  ISETP.GE.AND P5, PT, R8.reuse, R51, PT ;  /* 0x000000330800720c */ /* 0x040fe40003fa6270 */
[----:B------:R-:W-:Y:S02]  /*b5f0*/  ISETP.GE.AND P0, PT, R8, R50, PT ;  /* 0x000000320800720c */ /* 0x000fe40003f06270 */
[----:B------:R-:W-:-:S03]  /*b600*/  IADD3 R32, R4, 0x79, RZ ;  /* 0x0000007904207810 */ /* 0x000fc60007ffe0ff */
[----:B------:R-:W-:Y:S01]  /*b610*/  MUFU.TANH R8, R44 ;  /* 0x0000002c00087308 */ /* 0x000fe20000002400 */
[----:B--2---:R-:W-:Y:S02]  /*b620*/  FSEL R54, R7, -INF , !P5 ;  /* 0xff80000007367808 */ /* 0x004fe40006800000 */
[----:B-1----:R-:W-:Y:S02]  /*b630*/  FSEL R65, R65, -INF , !P0 ;  /* 0xff80000041417808 */ /* 0x002fe40004000000 */
[C---:B------:R-:W-:Y:S02]  /*b640*/  ISETP.GE.AND P5, PT, R6.reuse, R51, PT ;  /* 0x000000330600720c */ /* 0x040fe40003fa6270 */
[----:B------:R-:W-:Y:S01]  /*b650*/  ISETP.GE.AND P0, PT, R6, R50, PT ;  /* 0x000000320600720c */ /* 0x000fe20003f06270 */
[----:B---3--:R-:W1:Y:S01]  /*b660*/  LDSM.16.M88.4 R12, [R140+0x2c00] ;  /* 0x002c00008c0c783b */ /* 0x008e620000000200 */
[----:B------:R-:W2:Y:S01]  /*b670*/  MUFU.TANH R62, R36 ;  /* 0x00000024003e7308 */ /* 0x000ea20000002400 */
[----:B------:R-:W-:-:S02]  /*b680*/  LOP3.LUT R6, R16, 0x68, R85, 0xfe, !PT ;  /* 0x0000006810067812 */ /* 0x000fc400078efe55 */
[----:B----4-:R-:W-:Y:S02]  /*b690*/  FSEL R66, R5, -INF , !P5 ;  /* 0xff80000005427808 */ /* 0x010fe40006800000 */
[----:B------:R-:W-:Y:S02]  /*b6a0*/  IADD3 R5, R4, 0x71, RZ ;  /* 0x0000007104057810 */ /* 0x000fe40007ffe0ff */
[----:B------:R-:W-:Y:S01]  /*b6b0*/  FSEL R49, R49, -INF , !P0 ;  /* 0xff80000031317808 */ /* 0x000fe20004000000 */
[----:B------:R-:W3:Y:S08]  /*b6c0*/  MUFU.TANH R63, R38 ;  /* 0x00000026003f7308 */ /* 0x000ef00000002400 */
[----:B------:R4:W5:Y:S01]  /*b6d0*/  MUFU.TANH R53, R46 ;  /* 0x0000002e00357308 */ /* 0x0009620000002400 */
[----:B--2---:R-:W-:-:S02]  /*b6e0*/  FSEL R62, R62, -INF , !P4 ;  /* 0xff8000003e3e7808 */ /* 0x004fc40006000000 */
[----:B------:R-:W-:-:S05]  /*b6f0*/  ISETP.GE.AND P4, PT, R6, R51, PT ;  /* 0x000000330600720c */ /* 0x000fca0003f86270 */
[----:B------:R-:W2:Y:S01]  /*b700*/  MUFU.TANH R37, R37 ;  /* 0x0000002500257308 */ /* 0x000ea20000002400 */
[----:B---3--:R-:W-:Y:S02]  /*b710*/  FSEL R63, R63, -INF , !P2 ;  /* 0xff8000003f3f7808 */ /* 0x008fe40005000000 */
[----:B------:R-:W-:Y:S02]  /*b720*/  ISETP.GE.AND P2, PT, R6, R50, PT ;  /* 0x000000320600720c */ /* 0x000fe40003f46270 */
[C-C-:B------:R-:W-:Y:S02]  /*b730*/  LOP3.LUT R6, R16.reuse, 0x70, R85.reuse, 0xfe, !PT ;  /* 0x0000007010067812 */ /* 0x140fe400078efe55 */
[----:B------:R-:W-:Y:S01]  /*b740*/  LOP3.LUT R85, R16, 0x78, R85, 0xfe, !PT ;  /* 0x0000007810557812 */ /* 0x000fe200078efe55 */
[----:B----4-:R-:W-:Y:S01]  /*b750*/  FMUL.FTZ R46, R64, c[0x0][0x2ec] ;  /* 0x0000bb00402e7a20 */ /* 0x010fe20000410000 */
[----:B------:R-:W-:Y:S02]  /*b760*/  FSEL R64, R8, -INF , !P6 ;  /* 0xff80000008407808 */ /* 0x000fe40007000000 */
[----:B------:R-:W3:Y:S01]  /*b770*/  LDSM.16.M88.4 R8, [R84] ;  /* 0x000000005408783b */ /* 0x000ee20000000200 */
[----:B-----5:R-:W-:Y:S01]  /*b780*/  FSEL R53, R53, -INF , !P3 ;  /* 0xff80000035357808 */ /* 0x020fe20005800000 */
[----:B------:R-:W-:-:S04]  /*b790*/  DEPBAR.LE SB0, 0x0 ;  /* 0x000080000000791a */ /* 0x000fc80000000000 */
[----:B--2---:R-:W-:Y:S01]  /*b7a0*/  FSEL R37, R37, -INF , !P2 ;  /* 0xff80000025257808 */ /* 0x004fe20005000000 */
[----:B------:R-:W2:Y:S01]  /*b7b0*/  MUFU.TANH R46, R46 ;  /* 0x0000002e002e7308 */ /* 0x000ea20000002400 */
[----:B------:R-:W-:Y:S01]  /*b7c0*/  BAR.SYNC.DEFER_BLOCKING 0x0 ;  /* 0x0000000000007b1d */ /* 0x000fe20000010000 */
[CC--:B------:R-:W-:Y:S02]  /*b7d0*/  ISETP.GE.AND P1, PT, R6.reuse, R51.reuse, PT ;  /* 0x000000330600720c */ /* 0x0c0fe40003f26270 */
[-C--:B------:R-:W-:Y:S02]  /*b7e0*/  ISETP.GE.AND P3, PT, R6, R50.reuse, PT ;  /* 0x000000320600720c */ /* 0x080fe40003f66270 */
[CC--:B------:R-:W-:Y:S02]  /*b7f0*/  ISETP.GE.AND P6, PT, R5.reuse, R51.reuse, PT ;  /* 0x000000330500720c */ /* 0x0c0fe40003fc6270 */
[----:B------:R-:W-:Y:S02]  /*b800*/  ISETP.GE.AND P2, PT, R5, R50, PT ;  /* 0x000000320500720c */ /* 0x000fe40003f46270 */
[----:B-1----:R-:W-:Y:S01]  /*b810*/  HMMA.16816.F32.BF16 R4, R56, R12, RZ ;  /* 0x0000000c3804723c */ /* 0x002fe200000418ff */
[----:B------:R-:W-:-:S02]  /*b820*/  ISETP.GE.AND P5, PT, R85, R51, PT ;  /* 0x000000335500720c */ /* 0x000fc40003fa6270 */
[----:B------:R-:W-:Y:S02]  /*b830*/  ISETP.GE.AND P0, PT, R85, R50, PT ;  /* 0x000000325500720c */ /* 0x000fe40003f06270 */
[----:B--2---:R-:W-:-:S03]  /*b840*/  FSEL R46, R46, -INF , !P4 ;  /* 0xff8000002e2e7808 */ /* 0x004fc60006000000 */
[----:B------:R-:W-:Y:S01]  /*b850*/  HMMA.16816.F32.BF16 R12, R56, R14, RZ ;  /* 0x0000000e380c723c */ /* 0x000fe200000418ff */
[----:B------:R-:W-:Y:S11]  /*b860*/  ISETP.GE.AND P4, PT, R32, R51, PT ;  /* 0x000000332000720c */ /* 0x000ff60003f86270 */
[----:B------:R-:W-:Y:S04]  /*b870*/  @!UPT UIADD3 URZ, URZ, URZ, URZ ;  /* 0x0000003f3f3ff290 */ /* 0x000fe8000fffe03f */
[C---:B---3--:R-:W-:Y:S08]  /*b880*/  HMMA.16816.F32.BF16 R4, R40.reuse, R8, R4 ;  /* 0x000000082804723c */ /* 0x048ff00000041804 */
[----:B------:R-:W-:Y:S11]  /*b890*/  HMMA.16816.F32.BF16 R12, R40, R10, R12 ;  /* 0x0000000a280c723c */ /* 0x000ff6000004180c */
[----:B------:R-:W-:Y:S05]  /*b8a0*/  @!UPT UIADD3 URZ, URZ, URZ, URZ ;  /* 0x0000003f3f3ff290 */ /* 0x000fea000fffe03f */
[----:B------:R-:W-:Y:S02]  /*b8b0*/  FMUL.FTZ R5, R5, c[0x0][0x2ec] ;  /* 0x0000bb0005057a20 */ /* 0x000fe40000410000 */
[----:B------:R-:W-:Y:S02]  /*b8c0*/  FMUL.FTZ R4, R4, c[0x0][0x2ec] ;  /* 0x0000bb0004047a20 */ /* 0x000fe40000410000 */
[----:B------:R-:W1:Y:S01]  /*b8d0*/  MUFU.TANH R44, R5 ;  /* 0x00000005002c7308 */ /* 0x000e620000002400 */
[----:B------:R-:W-:Y:S02]  /*b8e0*/  FMUL.FTZ R6, R6, c[0x0][0x2ec] ;  /* 0x0000bb0006067a20 */ /* 0x000fe40000410000 */
[----:B------:R-:W-:Y:S02]  /*b8f0*/  FMUL.FTZ R7, R7, c[0x0][0x2ec] ;  /* 0x0000bb0007077a20 */ /* 0x000fe40000410000 */
[----:B------:R-:W-:Y:S02]  /*b900*/  FMUL.FTZ R12, R12, c[0x0][0x2ec] ;  /* 0x0000bb000c0c7a20 */ /* 0x000fe40000410000 */
[----:B------:R-:W-:Y:S01]  /*b910*/  FMUL.FTZ R13, R13, c[0x0][0x2ec] ;  /* 0x0000bb000d0d7a20 */ /* 0x000fe20000410000 */
[----:B------:R-:W2:Y:S01]  /*b920*/  MUFU.TANH R52, R4 ;  /* 0x0000000400347308 */ /* 0x000ea20000002400 */
[----:B------:R-:W-:-:S02]  /*b930*/  FMUL.FTZ R14, R14, c[0x0][0x2ec] ;  /* 0x0000bb000e0e7a20 */ /* 0x000fc40000410000 */
[----:B------:R-:W-:-:S05]  /*b940*/  FMUL.FTZ R15, R15, c[0x0][0x2ec] ;  /* 0x0000bb000f0f7a20 */ /* 0x000fca0000410000 */
[----:B------:R-:W3:Y:S01]  /*b950*/  MUFU.TANH R40, R12 ;  /* 0x0000000c00287308 */ /* 0x000ee20000002400 */
[----:B-1----:R-:W-:Y:S02]  /*b960*/  FSEL R44, R44, -INF , !P6 ;  /* 0xff8000002c2c7808 */ /* 0x002fe40007000000 */
[----:B------:R-:W-:-:S05]  /*b970*/  ISETP.GE.AND P6, PT, R32, R50, PT ;  /* 0x000000322000720c */ /* 0x000fca0003fc6270 */
[----:B------:R-:W1:Y:S01]  /*b980*/  MUFU.TANH R38, R13 ;  /* 0x0000000d00267308 */ /* 0x000e620000002400 */
[----:B--2---:R-:W-:Y:S02]  /*b990*/  FSEL R52, R52, -INF , !P1 ;  /* 0xff80000034347808 */ /* 0x004fe40004800000 */
[----:B------:R-:W-:-:S05]  /*b9a0*/  ISETP.NE.AND P1, PT, R3, RZ, PT ;  /* 0x000000ff0300720c */ /* 0x000fca0003f25270 */
[----:B------:R-:W2:Y:S01]  /*b9b0*/  MUFU.TANH R43, R6 ;  /* 0x00000006002b7308 */ /* 0x000ea20000002400 */
[----:B---3--:R-:W-:Y:S02]  /*b9c0*/  FSEL R40, R40, -INF , !P5 ;  /* 0xff80000028287808 */ /* 0x008fe40006800000 */
[----:B------:R-:W-:-:S05]  /*b9d0*/  ISETP.GE.AND P5, PT, R48, 0x3, PT ;  /* 0x000000033000780c */ /* 0x000fca0003fa6270 */
[----:B------:R-:W3:Y:S01]  /*b9e0*/  MUFU.TANH R41, R7 ;  /* 0x0000000700297308 */ /* 0x000ee20000002400 */
[----:B-1----:R-:W-:-:S07]  /*b9f0*/  FSEL R38, R38, -INF , !P4 ;  /* 0xff80000026267808 */ /* 0x002fce0006000000 */
[----:B------:R-:W1:Y:S01]  /*ba00*/  MUFU.TANH R39, R14 ;  /* 0x0000000e00277308 */ /* 0x000e620000002400 */
[----:B--2---:R-:W-:-:S07]  /*ba10*/  FSEL R43, R43, -INF , !P3 ;  /* 0xff8000002b2b7808 */ /* 0x004fce0005800000 */
[----:B------:R-:W2:Y:S01]  /*ba20*/  MUFU.TANH R35, R15 ;  /* 0x0000000f00237308 */ /* 0x000ea20000002400 */
[----:B---3--:R-:W-:Y:S02]  /*ba30*/  FSEL R41, R41, -INF , !P2 ;  /* 0xff80000029297808 */ /* 0x008fe40005000000 */
[----:B-1----:R-:W-:Y:S02]  /*ba40*/  FSEL R39, R39, -INF , !P0 ;  /* 0xff80000027277808 */ /* 0x002fe40004000000 */
[----:B--2---:R-:W-:Y:S01]  /*ba50*/  FSEL R35, R35, -INF , !P6 ;  /* 0xff80000023237808 */ /* 0x004fe20007000000 */
[----:B------:R-:W-:Y:S05]  /*ba60*/  @!P5 BRA `(.L_x_4469) ;  /* 0x000005300000d947 */ /* 0x000fea0003800000 */
[----:B------:R-:W-:Y:S05]  /*ba70*/  @!P1 BRA `(.L_x_4470) ;  /* 0x000003a000009947 */ /* 0x000fea0003800000 */
[----:B------:R-:W-:Y:S01]  /*ba80*/  IABS R3, c[0x0][0x2d0] ;  /* 0x0000b40000037a13 */ /* 0x000fe20000000000 */
[----:B------:R-:W-:Y:S01]  /*ba90*/  IMAD.MOV.U32 R8, RZ, RZ, RZ ;  /* 0x000000ffff087224 */ /* 0x000fe200078e00ff */
[----:B------:R-:W-:Y:S02]  /*baa0*/  IABS R7, R16 ;  /* 0x0000001000077213 */ /* 0x000fe40000000000 */
[----:B------:R-:W1:Y:S08]  /*bab0*/  I2F.RP R10, R3 ;  /* 0x00000003000a7306 */ /* 0x000e700000209400 */
[----:B-1----:R-:W1:Y:S02]  /*bac0*/  MUFU.RCP R6, R10 ;  /* 0x0000000a00067308 */ /* 0x002e640000001000 */
[----:B-1----:R-:W-:-:S06]  /*bad0*/  IADD3 R6, R6, 0xffffffe, RZ ;  /* 0x0ffffffe06067810 */ /* 0x002fcc0007ffe0ff */
[----:B------:R-:W1:Y:S02]  /*bae0*/  F2I.FTZ.U32.TRUNC.NTZ R9, R6 ;  /* 0x0000000600097305 */ /* 0x000e64000021f000 */
[----:B-1----:R-:W-:-:S04]  /*baf0*/  IMAD.MOV R4, RZ, RZ, -R9 ;  /* 0x000000ffff047224 */ /* 0x002fc800078e0a09 */
        /* <DEDUP_REMOVED lines=8> */
[----:B------:R-:W-:Y:S01]  /*bb80*/  IMAD.HI.U32 R8, R8, R5, RZ ;  /* 0x0000000508087227 */ /* 0x000fe200078e00ff */
[----:B------:R-:W-:-:S03]  /*bb90*/  ISETP.GE.AND P0, PT, R9, RZ, PT ;  /* 0x000000ff0900720c */ /* 0x000fc60003f06270 */
        /* <DEDUP_REMOVED lines=40> */
.L_x_4470:
[----:B------:R-:W-:-:S05]  /*be20*/  IMAD.MOV.U32 R3, RZ, RZ, c[0x0][0x198] ;  /* 0x00006600ff037624 */ /* 0x000fca00078e00ff */
[----:B------:R-:W-:-:S04]  /*be30*/  LEA R3, -R3, RZ, 0x7 ;  /* 0x000000ff03037211 */ /* 0x000fc800078e39ff */
[----:B------:R-:W-:Y:S02]  /*be40*/  SHF.R.S32.HI R4, RZ, 0x1f, R3 ;  /* 0x0000001fff047819 */ /* 0x000fe40000011403 */
.L_x_4471:
        /* <DEDUP_REMOVED lines=21> */
.L_x_4469:
[----:B------:R-:W-:Y:S01]  /*bfa0*/  FMNMX.FTZ R3, R2, R18, !PT ;  /* 0x0000001202037209 */ /* 0x000fe20007810000 */
[----:B-1----:R-:W-:Y:S01]  /*bfb0*/  LDSM.16.MT88.4 R8, [R138+0x3000] ;  /* 0x003000008a08783b */ /* 0x002fe20000004200 */
        /* <DEDUP_REMOVED lines=69> */
[----:B-1----:R-:W-:Y:S02]  /*c410*/  FMNMX.FTZ R32, R5, R32, !PT ;  /* 0x0000002005207209 */ /* 0x002fe40007810000 */
[----:B--2---:R-:W-:-:S03]  /*c420*/  FMNMX.FTZ R3, R4, R3, !PT ;  /* 0x0000000304037209 */ /* 0x004fc60007810000 */
[C---:B------:R-:W-:Y:S01]  /*c430*/  FMUL.FTZ R51, R32.reuse, c[0x0][0x23c] ;  /* 0x00008f0020337a20 */ /* 0x040fe20000410000 */
[C---:B------:R-:W-:Y:S02]  /*c440*/  FSETP.NEU.FTZ.AND P2, PT, R32.reuse, -INF , PT ;  /* 0xff8000002000780b */ /* 0x040fe40003f5d000 */
[C---:B------:R-:W-:Y:S01]  /*c450*/  FSETP.NEU.FTZ.AND P0, PT, R3.reuse, -INF , PT ;  /* 0xff8000000300780b */ /* 0x040fe20003f1d000 */
[C---:B------:R-:W-:Y:S01]  /*c460*/  FMUL.FTZ R36, R3.reuse, c[0x0][0x23c] ;  /* 0x00008f0003247a20 */ /* 0x040fe20000410000 */
[----:B------:R-:W-:Y:S02]  /*c470*/  FSEL R119, R32, RZ, P2 ;  /* 0x000000ff20777208 */ /* 0x000fe40001000000 */
[----:B------:R-:W-:Y:S02]  /*c480*/  FSEL R117, R3, RZ, P0 ;  /* 0x000000ff03757208 */ /* 0x000fe40000000000 */
[----:B------:R-:W-:Y:S01]  /*c490*/  FSEL R51, R51, RZ, P2 ;  /* 0x000000ff33337208 */ /* 0x000fe20001000000 */
[----:B------:R-:W-:Y:S01]  /*c4a0*/  FADD.FTZ R119, R2, -R119 ;  /* 0x8000007702777221 */ /* 0x000fe20000010000 */
[----:B------:R-:W-:Y:S01]  /*c4b0*/  FSEL R36, R36, RZ, P0 ;  /* 0x000000ff24247208 */ /* 0x000fe20000000000 */
[----:B------:R-:W-:-:S02]  /*c4c0*/  FADD.FTZ R117, R0, -R117 ;  /* 0x8000007500757221 */ /* 0x000fc40000010000 */
[--C-:B------:R-:W-:Y:S02]  /*c4d0*/  FFMA.FTZ R115, R18, c[0x0][0x23c], -R51.reuse ;  /* 0x00008f0012737a23 */ /* 0x100fe40000010833 */
[--C-:B------:R-:W-:Y:S02]  /*c4e0*/  FFMA.FTZ R111, R22, c[0x0][0x23c], -R51.reuse ;  /* 0x00008f00166f7a23 */ /* 0x100fe40000010833 */
[--C-:B------:R-:W-:Y:S02]  /*c4f0*/  FFMA.FTZ R109, R114, c[0x0][0x23c], -R51.reuse ;  /* 0x00008f00726d7a23 */ /* 0x100fe40000010833 */
[----:B------:R-:W-:Y:S01]  /*c500*/  FFMA.FTZ R42, R20, c[0x0][0x23c], -R51 ;  /* 0x00008f00142a7a23 */ /* 0x000fe20000010833 */
[----:B------:R-:W-:Y:S01]  /*c510*/  MUFU.EX2 R115, R115 ;  /* 0x0000007300737308 */ /* 0x000fe20000000800 */
[--C-:B------:R-:W-:Y:S02]  /*c520*/  FFMA.FTZ R118, R19, c[0x0][0x23c], -R36.reuse ;  /* 0x00008f0013767a23 */ /* 0x100fe40000010824 */
[----:B------:R-:W-:-:S02]  /*c530*/  FFMA.FTZ R107, R21, c[0x0][0x23c], -R36 ;  /* 0x00008f00156b7a23 */ /* 0x000fc40000010824 */
[--C-:B------:R-:W-:Y:S02]  /*c540*/  FFMA.FTZ R113, R23, c[0x0][0x23c], -R36.reuse ;  /* 0x00008f0017717a23 */ /* 0x100fe40000010824 */
[----:B------:R-:W-:Y:S01]  /*c550*/  FMUL.FTZ R119, R119, c[0x0][0x23c] ;  /* 0x00008f0077777a20 */ /* 0x000fe20000410000 */
[----:B------:R-:W1:Y:S01]  /*c560*/  LDSM.16.MT88.4 R20, [R137+0x3000] ;  /* 0x003000008914783b */ /* 0x000e620000004200 */
[----:B------:R-:W-:Y:S01]  /*c570*/  FMUL.FTZ R117, R117, c[0x0][0x23c] ;  /* 0x00008f0075757a20 */ /* 0x000fe20000410000 */
        /* <DEDUP_REMOVED lines=8> */
[----:B------:R-:W3:Y:S01]  /*c600*/  LDSM.16.MT88.4 R24, [R138+0x3400] ;  /* 0x003400008a18783b */ /* 0x000ee20000004200 */
[----:B------:R-:W-:Y:S02]  /*c610*/  FFMA.FTZ R99, R116, c[0x0][0x23c], -R51 ;  /* 0x00008f0074637a23 */ /* 0x000fe40000010833 */
        /* <DEDUP_REMOVED lines=20> */
[----:B------:R-:W4:Y:S01]  /*c760*/  MUFU.EX2 R119, R119 ;  /* 0x0000007700777308 */ /* 0x000f220000000800 */
[----:B--2---:R-:W-:Y:S01]  /*c770*/  F2FP.BF16.PACK_AB R17, R107, R118 ;  /* 0x000000766b11723e */ /* 0x004fe200000010ff */
[----:B------:R-:W-:-:S02]  /*c780*/  FFMA.FTZ R33, R33, c[0x0][0x23c], -R36 ;  /* 0x00008f0021217a23 */ /* 0x000fc40000010824 */
[----:B------:R-:W-:Y:S02]  /*c790*/  FFMA.FTZ R40, R40, c[0x0][0x23c], -R51 ;  /* 0x00008f0028287a23 */ /* 0x000fe40000010833 */
[----:B------:R-:W-:Y:S02]  /*c7a0*/  FFMA.FTZ R41, R41, c[0x0][0x23c], -R36 ;  /* 0x00008f0029297a23 */ /* 0x000fe40000010824 */
[----:B------:R-:W2:Y:S08]  /*c7b0*/  MUFU.EX2 R117, R117 ;  /* 0x0000007500757308 */ /* 0x000eb00000000800 */
        /* <DEDUP_REMOVED lines=11> */
[----:B------:R-:W2:Y:S01]  /*c870*/  MUFU.EX2 R99, R99 ;  /* 0x0000006300637308 */ /* 0x000ea20000000800 */
        /* <DEDUP_REMOVED lines=11> */
[----:B------:R-:W4:Y:S01]  /*c930*/  MUFU.EX2 R48, R48 ;  /* 0x0000003000307308 */ /* 0x000f220000000800 */
[----:B------:R-:W-:Y:S01]  /*c940*/  LDSM.16.MT88.4 R76, [R138+0x3c00] ;  /* 0x003c00008a4c783b */ /* 0x000fe20000004200 */
[----:B------:R-:W-:Y:S02]  /*c950*/  FFMA.FTZ R160, R160, R119, R115 ;  /* 0x00000077a0a07223 */ /* 0x000fe40000010073 */
[----:B------:R-:W-:Y:S02]  /*c960*/  FFMA.FTZ R118, R159, R117, R118 ;  /* 0x000000759f767223 */ /* 0x000fe40000010076 */
[----:B-1----:R-:W-:Y:S01]  /*c970*/  HMMA.16816.F32.BF16 R12, R16, R20, R12 ;  /* 0x00000014100c723c */ /* 0x002fe2000004180c */
[----:B------:R-:W-:Y:S01]  /*c980*/  FADD.FTZ R160, R111, R160 ;  /* 0x000000a06fa07221 */ /* 0x000fe20000010000 */
[----:B------:R-:W-:Y:S01]  /*c990*/  MUFU.EX2 R112, R112 ;  /* 0x0000007000707308 */ /* 0x000fe20000000800 */
[----:B------:R-:W-:-:S02]  /*c9a0*/  FADD.FTZ R118, R107, R118 ;  /* 0x000000766b767221 */ /* 0x000fc40000010000 */
[----:B------:R-:W-:Y:S02]  /*c9b0*/  FADD.FTZ R109, R109, R160 ;  /* 0x000000a06d6d7221 */ /* 0x000fe40000010000 */
[----:B--2---:R-:W-:Y:S01]  /*c9c0*/  F2FP.BF16.PACK_AB R20, R99, R114 ;  /* 0x000000726314723e */ /* 0x004fe200000010ff */
[----:B------:R-:W-:Y:S01]  /*c9d0*/  HMMA.16816.F32.BF16 R16, R16, R22, R68 ;  /* 0x000000161010723c */ /* 0x000fe20000041844 */
[----:B------:R-:W-:Y:S01]  /*c9e0*/  FADD.FTZ R113, R113, R118 ;  /* 0x0000007671717221 */ /* 0x000fe20000010000 */
[----:B------:R-:W1:Y:S01]  /*c9f0*/  MUFU.EX2 R97, R97 ;  /* 0x0000006100617308 */ /* 0x000e620000000800 */
[----:B------:R-:W-:Y:S02]  /*ca00*/  FADD.FTZ R109, R42, R109 ;  /* 0x0000006d2a6d7221 */ /* 0x000fe40000010000 */
[----:B------:R-:W-:Y:S02]  /*ca10*/  FADD.FTZ R113, R2, R113 ;  /* 0x0000007102717221 */ /* 0x000fe40000010000 */
[----:B----4-:R-:W-:Y:S01]  /*ca20*/  F2FP.BF16.PACK_AB R22, R48, R85 ;  /* 0x000000553016723e */ /* 0x010fe200000010ff */
[----:B------:R-:W-:-:S02]  /*ca30*/  FFMA.FTZ R2, R52, c[0x0][0x23c], -R51 ;  /* 0x00008f0034027a23 */ /* 0x000fc40000010833 */
[----:B------:R-:W-:Y:S01]  /*ca40*/  MUFU.EX2 R59, R59 ;  /* 0x0000003b003b7308 */ /* 0x000fe20000000800 */
[--C-:B------:R-:W-:Y:S02]  /*ca50*/  FFMA.FTZ R42, R63, c[0x0][0x23c], -R36.reuse ;  /* 0x00008f003f2a7a23 */ /* 0x100fe40000010824 */
[--C-:B------:R-:W-:Y:S02]  /*ca60*/  FFMA.FTZ R63, R45, c[0x0][0x23c], -R36.reuse ;  /* 0x00008f002d3f7a23 */ /* 0x100fe40000010824 */
[----:B------:R-:W-:Y:S02]  /*ca70*/  FFMA.FTZ R52, R53, c[0x0][0x23c], -R36 ;  /* 0x00008f0035347a23 */ /* 0x000fe40000010824 */
[----:B------:R-:W-:Y:S01]  /*ca80*/  FADD.FTZ R114, R114, R109 ;  /* 0x0000006d72727221 */ /* 0x000fe20000010000 */
[----:B------:R-:W2:Y:S01]  /*ca90*/  MUFU.EX2 R0, R0 ;  /* 0x0000000000007308 */ /* 0x000ea20000000800 */
[----:B-1----:R-:W-:Y:S01]  /*caa0*/  F2FP.BF16.PACK_AB R21, R97, R112 ;  /* 0x000000706115723e */ /* 0x002fe200000010ff */
[----:B------:R-:W-:-:S02]  /*cab0*/  FADD.FTZ R112, R112, R113 ;  /* 0x0000007170707221 */ /* 0x000fc40000010000 */
[----:B------:R-:W-:Y:S02]  /*cac0*/  FFMA.FTZ R45, R44, c[0x0][0x23c], -R51 ;  /* 0x00008f002c2d7a23 */ /* 0x000fe40000010833 */
[----:B------:R-:W-:Y:S02]  /*cad0*/  FADD.FTZ R112, R97, R112 ;  /* 0x0000007061707221 */ /* 0x000fe40000010000 */
[----:B------:R-:W-:Y:S01]  /*cae0*/  MUFU.EX2 R105, R105 ;  /* 0x0000006900697308 */ /* 0x000fe20000000800 */
[----:B------:R-:W-:Y:S02]  /*caf0*/  FADD.FTZ R114, R99, R114 ;  /* 0x0000007263727221 */ /* 0x000fe40000010000 */
[--C-:B------:R-:W-:Y:S02]  /*cb00*/  FFMA.FTZ R44, R49, c[0x0][0x23c], -R36.reuse ;  /* 0x00008f00312c7a23 */ /* 0x100fe40000010824 */
[--C-:B------:R-:W-:Y:S02]  /*cb10*/  FFMA.FTZ R49, R34, c[0x0][0x23c], -R36.reuse ;  /* 0x00008f0022317a23 */ /* 0x100fe40000010824 */
[----:B------:R-:W-:Y:S01]  /*cb20*/  FFMA.FTZ R34, R37, c[0x0][0x23c], -R36 ;  /* 0x00008f0025227a23 */ /* 0x000fe20000010824 */
[----:B--2---:R-:W-:Y:S01]  /*cb30*/  F2FP.BF16.PACK_AB R23, R0, R59 ;  /* 0x0000003b0017723e */ /* 0x004fe200000010ff */
[----:B------:R-:W1:Y:S01]  /*cb40*/  MUFU.EX2 R108, R108 ;  /* 0x0000006c006c7308 */ /* 0x000e620000000800 */
[----:B------:R-:W-:-:S02]  /*cb50*/  FADD.FTZ R59, R59, R112 ;  /* 0x000000703b3b7221 */ /* 0x000fc40000010000 */
[----:B------:R-:W-:Y:S02]  /*cb60*/  FADD.FTZ R85, R85, R114 ;  /* 0x0000007255557221 */ /* 0x000fe40000010000 */
[----:B------:R-:W-:Y:S01]  /*cb70*/  FADD.FTZ R0, R0, R59 ;  /* 0x0000003b00007221 */ /* 0x000fe20000010000 */
[C---:B---3--:R-:W-:Y:S01]  /*cb80*/  HMMA.16816.F32.BF16 R4, R20.reuse, R24, R4 ;  /* 0x000000181404723c */ /* 0x048fe20000041804 */
[----:B------:R-:W-:Y:S01]  /*cb90*/  FADD.FTZ R48, R48, R85 ;  /* 0x0000005530307221 */ /* 0x000fe20000010000 */
[----:B------:R-:W-:Y:S01]  /*cba0*/  MUFU.EX2 R95, R95 ;  /* 0x0000005f005f7308 */ /* 0x000fe20000000800 */
[----:B------:R-:W-:Y:S02]  /*cbb0*/  FFMA.FTZ R37, R38, c[0x0][0x23c], -R51 ;  /* 0x00008f0026257a23 */ /* 0x000fe40000010833 */
[--C-:B------:R-:W-:Y:S02]  /*cbc0*/  FFMA.FTZ R38, R43, c[0x0][0x23c], -R36.reuse ;  /* 0x00008f002b267a23 */ /* 0x100fe40000010824 */
[----:B------:R-:W-:Y:S01]  /*cbd0*/  FFMA.FTZ R159, R35, c[0x0][0x23c], -R36 ;  /* 0x00008f00239f7a23 */ /* 0x000fe20000010824 */
[----:B------:R-:W-:Y:S01]  /*cbe0*/  HMMA.16816.F32.BF16 R8, R20, R26, R8 ;  /* 0x0000001a1408723c */ /* 0x000fe20000041808 */
[----:B------:R-:W2:Y:S01]  /*cbf0*/  LDSM.16.MT88.4 R24, [R137+0x3400] ;  /* 0x003400008918783b */ /* 0x000ea20000004200 */
        /* <DEDUP_REMOVED lines=12> */
[----:B------:R-:W-:-:S04]  /*ccc0*/  FADD.FTZ R103, R103, R0 ;  /* 0x0000000067677221 */ /* 0x000fc80000010000 */
[----:B------:R-:W-:Y:S01]  /*ccd0*/  FADD.FTZ R103, R58, R103 ;  /* 0x000000673a677221 */ /* 0x000fe20000010000 */
[C---:B--2---:R-:W-:Y:S01]  /*cce0*/  HMMA.16816.F32.BF16 R12, R20.reuse, R24, R12 ;  /* 0x00000018140c723c */ /* 0x044fe2000004180c */
[----:B------:R-:W-:Y:S07]  /*ccf0*/  MUFU.EX2 R67, R67 ;  /* 0x0000004300437308 */ /* 0x000fee0000000800 */
[----:B------:R-:W-:Y:S01]  /*cd00*/  HMMA.16816.F32.BF16 R16, R20, R26, R16 ;  /* 0x0000001a1410723c */ /* 0x000fe20000041810 */
[----:B------:R-:W1:Y:S01]  /*cd10*/  LDSM.16.MT88.4 R24, [R138+0x3800] ;  /* 0x003800008a18783b */ /* 0x000e620000004200 */
[----:B---3--:R-:W-:Y:S01]  /*cd20*/  F2FP.BF16.PACK_AB R31, R57, R56 ;  /* 0x00000038391f723e */ /* 0x008fe200000010ff */
[----:B------:R-:W-:Y:S02]  /*cd30*/  MUFU.EX2 R61, R61 ;  /* 0x0000003d003d7308 */ /* 0x000fe40000000800 */
[----:B------:R-:W2:Y:S06]  /*cd40*/  LDSM.16.MT88.4 R20, [R137+0x3800] ;  /* 0x003800008914783b */ /* 0x000eac0000004200 */
[----:B------:R-:W-:Y:S08]  /*cd50*/  MUFU.EX2 R42, R42 ;  /* 0x0000002a002a7308 */ /* 0x000ff00000000800 */
[----:B------:R-:W-:Y:S08]  /*cd60*/  MUFU.EX2 R63, R63 ;  /* 0x0000003f003f7308 */ /* 0x000ff00000000800 */
[----:B------:R-:W-:Y:S08]  /*cd70*/  MUFU.EX2 R52, R52 ;  /* 0x0000003400347308 */ /* 0x000ff00000000800 */
[----:B------:R-:W-:Y:S01]  /*cd80*/  MUFU.EX2 R47, R47 ;  /* 0x0000002f002f7308 */ /* 0x000fe20000000800 */
[C---:B-1----:R-:W-:Y:S07]  /*cd90*/  HMMA.16816.F32.BF16 R4, R28.reuse, R24, R4 ;  /* 0x000000181c04723c */ /* 0x042fee0000041804 */
[----:B------:R-:W-:Y:S01]  /*cda0*/  MUFU.EX2 R46, R46 ;  /* 0x0000002e002e7308 */ /* 0x000fe20000000800 */
[----:B------:R-:W-:Y:S01]  /*cdb0*/  FFMA.FTZ R25, R98, c[0x0][0x23c], -R51 ;  /* 0x00008f0062197a23 */ /* 0x000fe20000010833 */
[----:B------:R-:W-:Y:S01]  /*cdc0*/  HMMA.16816.F32.BF16 R8, R28, R26, R8 ;  /* 0x0000001a1c08723c */ /* 0x000fe20000041808 */
[----:B------:R-:W-:-:S05]  /*cdd0*/  FFMA.FTZ R24, R87, c[0x0][0x23c], -R36 ;  /* 0x00008f0057187a23 */ /* 0x000fca0000010824 */
[----:B------:R-:W-:Y:S01]  /*cde0*/  MUFU.EX2 R44, R44 ;  /* 0x0000002c002c7308 */ /* 0x000fe20000000800 */
[--C-:B------:R-:W-:Y:S02]  /*cdf0*/  FFMA.FTZ R98, R90, c[0x0][0x23c], -R51.reuse ;  /* 0x00008f005a627a23 */ /* 0x100fe40000010833 */
[--C-:B------:R-:W-:Y:S02]  /*ce00*/  FFMA.FTZ R90, R92, c[0x0][0x23c], -R51.reuse ;  /* 0x00008f005c5a7a23 */ /* 0x100fe40000010833 */
[--C-:B------:R-:W-:Y:S01]  /*ce10*/  FFMA.FTZ R26, R91, c[0x0][0x23c], -R36.reuse ;  /* 0x00008f005b1a7a23 */ /* 0x100fe20000010824 */
[----:B--2---:R-:W-:Y:S01]  /*ce20*/  HMMA.16816.F32.BF16 R12, R28, R20, R12 ;  /* 0x000000141c0c723c */ /* 0x004fe2000004180c */
[--C-:B------:R-:W-:Y:S01]  /*ce30*/  FFMA.FTZ R27, R64, c[0x0][0x23c], -R51.reuse ;  /* 0x00008f00401b7a23 */ /* 0x100fe20000010833 */
[----:B------:R-:W-:Y:S01]  /*ce40*/  MUFU.EX2 R25, R25 ;  /* 0x0000001900197308 */ /* 0x000fe20000000800 */
[----:B------:R-:W-:Y:S02]  /*ce50*/  FFMA.FTZ R91, R102, c[0x0][0x23c], -R51 ;  /* 0x00008f00665b7a23 */ /* 0x000fe40000010833 */
[----:B------:R-:W-:-:S02]  /*ce60*/  FFMA.FTZ R64, R65, c[0x0][0x23c], -R36 ;  /* 0x00008f0041407a23 */ /* 0x000fc40000010824 */
[--C-:B------:R-:W-:Y:S01]  /*ce70*/  FFMA.FTZ R20, R106, c[0x0][0x23c], -R51.reuse ;  /* 0x00008f006a147a23 */ /* 0x100fe20000010833 */
[----:B------:R-:W-:Y:S01]  /*ce80*/  HMMA.16816.F32.BF16 R16, R28, R22, R16 ;  /* 0x000000161c10723c */ /* 0x000fe20000041810 */
[--C-:B------:R-:W-:Y:S01]  /*ce90*/  FFMA.FTZ R21, R89, c[0x0][0x23c], -R36.reuse ;  /* 0x00008f0059157a23 */ /* 0x100fe20000010824 */
[----:B------:R-:W-:Y:S01]  /*cea0*/  MUFU.EX2 R24, R24 ;  /* 0x0000001800187308 */ /* 0x000fe20000000800 */
[--C-:B------:R-:W-:Y:S02]  /*ceb0*/  FFMA.FTZ R89, R54, c[0x0][0x23c], -R51.reuse ;  /* 0x00008f0036597a23 */ /* 0x100fe40000010833 */
[--C-:B------:R-:W-:Y:S02]  /*cec0*/  FFMA.FTZ R54, R62, c[0x0][0x23c], -R51.reuse ;  /* 0x00008f003e367a23 */ /* 0x100fe40000010833 */
[--C-:B------:R-:W-:Y:S02]  /*ced0*/  FFMA.FTZ R30, R104, c[0x0][0x23c], -R51.reuse ;  /* 0x00008f00681e7a23 */ /* 0x100fe40000010833 */
[----:B------:R-:W-:Y:S01]  /*cee0*/  FFMA.FTZ R23, R100, c[0x0][0x23c], -R51 ;  /* 0x00008f0064177a23 */ /* 0x000fe20000010833 */
[----:B------:R-:W-:Y:S01]  /*cef0*/  MUFU.EX2 R20, R20 ;  /* 0x0000001400147308 */ /* 0x000fe20000000800 */
[----:B------:R-:W-:-:S02]  /*cf00*/  FFMA.FTZ R29, R93, c[0x0][0x23c], -R36 ;  /* 0x00008f005d1d7a23 */ /* 0x000fc40000010824 */
[----:B------:R-:W-:Y:S02]  /*cf10*/  FFMA.FTZ R62, R55, c[0x0][0x23c], -R36 ;  /* 0x00008f00373e7a23 */ /* 0x000fe40000010824 */
[--C-:B------:R-:W-:Y:S02]  /*cf20*/  FFMA.FTZ R31, R94, c[0x0][0x23c], -R51.reuse ;  /* 0x00008f005e1f7a23 */ /* 0x100fe40000010833 */
[--C-:B------:R-:W-:Y:S01]  /*cf30*/  FFMA.FTZ R28, R96, c[0x0][0x23c], -R51.reuse ;  /* 0x00008f00601c7a23 */ /* 0x100fe20000010833 */
[----:B------:R-:W1:Y:S01]  /*cf40*/  MUFU.EX2 R30, R30 ;  /* 0x0000001e001e7308 */ /* 0x000e620000000800 */
[--C-:B------:R-:W-:Y:S02]  /*cf50*/  FFMA.FTZ R22, R66, c[0x0][0x23c], -R51.reuse ;  /* 0x00008f0042167a23 */ /* 0x100fe40000010833 */
[--C-:B------:R-:W-:Y:S02]  /*cf60*/  FFMA.FTZ R87, R88, c[0x0][0x23c], -R51.reuse ;  /* 0x00008f0058577a23 */ /* 0x100fe40000010833 */
[----:B------:R-:W-:-:S03]  /*cf70*/  FFMA.FTZ R55, R60, c[0x0][0x23c], -R51 ;  /* 0x00008f003c377a23 */ /* 0x000fc60000010833 */
[----:B------:R-:W2:Y:S08]  /*cf80*/  MUFU.EX2 R23, R23 ;  /* 0x0000001700177308 */ /* 0x000eb00000000800 */
[----:B------:R-:W3:Y:S01]  /*cf90*/  MUFU.EX2 R29, R29 ;  /* 0x0000001d001d7308 */ /* 0x000ee20000000800 */
[----:B-1----:R-:W-:Y:S01]  /*cfa0*/  F2FP.BF16.PACK_AB R68, R25, R30 ;  /* 0x0000001e1944723e */ /* 0x002fe200000010ff */
[----:B------:R-:W-:-:S06]  /*cfb0*/  FADD.FTZ R30, R30, R95 ;  /* 0x0000005f1e1e7221 */ /* 0x000fcc0000010000 */
[----:B------:R-:W-:Y:S01]  /*cfc0*/  MUFU.EX2 R26, R26 ;  /* 0x0000001a001a7308 */ /* 0x000fe20000000800 */
[----:B--2---:R-:W-:-:S07]  /*cfd0*/  F2FP.BF16.PACK_AB R70, R23, R20 ;  /* 0x000000141746723e */ /* 0x004fce00000010ff */
[----:B------:R-:W1:Y:S01]  /*cfe0*/  MUFU.EX2 R21, R21 ;  /* 0x0000001500157308 */ /* 0x000e620000000800 */
[----:B---3--:R-:W-:-:S07]  /*cff0*/  F2FP.BF16.PACK_AB R69, R24, R29 ;  /* 0x0000001d1845723e */ /* 0x008fce00000010ff */
[----:B------:R-:W-:Y:S01]  /*d000*/  MUFU.EX2 R91, R91 ;  /* 0x0000005b005b7308 */ /* 0x000fe20000000800 */
[----:B-1----:R-:W-:-:S07]  /*d010*/  F2FP.BF16.PACK_AB R71, R21, R26 ;  /* 0x0000001a1547723e */ /* 0x002fce00000010ff */
[----:B------:R-:W1:Y:S01]  /*d020*/  MUFU.EX2 R98, R98 ;  /* 0x0000006200627308 */ /* 0x000e620000000800 */
[C---:B------:R-:W-:Y:S01]  /*d030*/  HMMA.16816.F32.BF16 R80, R68.reuse, R76, R4 ;  /* 0x0000004c4450723c */ /* 0x040fe20000041804 */
[----:B------:R-:W2:Y:S06]  /*d040*/  LDSM.16.MT88.4 R4, [R137+0x3c00] ;  /* 0x003c00008904783b */ /* 0x000eac0000004200 */
[----:B------:R-:W-:Y:S01]  /*d050*/  MUFU.EX2 R89, R89 ;  /* 0x0000005900597308 */ /* 0x000fe20000000800 */
[C---:B------:R-:W-:Y:S01]  /*d060*/  HMMA.16816.F32.BF16 R76, R68.reuse, R78, R8 ;  /* 0x0000004e444c723c */ /* 0x040fe20000041808 */
[----:B------:R-:W3:Y:S06]  /*d070*/  LDSM.16.MT88.4 R8, [R137+0x4000] ;  /* 0x004000008908783b */ /* 0x000eec0000004200 */
[----:B------:R-:W-:Y:S08]  /*d080*/  MUFU.EX2 R90, R90 ;  /* 0x0000005a005a7308 */ /* 0x000ff00000000800 */
[----:B------:R-:W4:Y:S08]  /*d090*/  MUFU.EX2 R62, R62 ;  /* 0x0000003e003e7308 */ /* 0x000f300000000800 */
[----:B------:R-:W5:Y:S08]  /*d0a0*/  MUFU.EX2 R64, R64 ;  /* 0x0000004000407308 */ /* 0x000f700000000800 */
[----:B------:R-:W-:Y:S01]  /*d0b0*/  MUFU.EX2 R54, R54 ;  /* 0x0000003600367308 */ /* 0x000fe20000000800 */
[C---:B--2---:R-:W-:Y:S01]  /*d0c0*/  HMMA.16816.F32.BF16 R72, R68.reuse, R4, R12 ;  /* 0x000000044448723c */ /* 0x044fe2000004180c */
[----:B------:R-:W2:Y:S06]  /*d0d0*/  LDSM.16.MT88.4 R12, [R138+0x4000] ;  /* 0x004000008a0c783b */ /* 0x000eac0000004200 */
[----:B------:R-:W2:Y:S01]  /*d0e0*/  MUFU.EX2 R31, R31 ;  /* 0x0000001f001f7308 */ /* 0x000ea20000000800 */
        /* <DEDUP_REMOVED lines=14> */
[----:B------:R-:W-:Y:S02]  /*d1d0*/  MUFU.EX2 R55, R55 ;  /* 0x0000003700377308 */ /* 0x000fe40000000800 */
[----:B------:R-:W-:Y:S01]  /*d1e0*/  HMMA.16816.F32.BF16 R76, R4, R14, R76 ;  /* 0x0000000e044c723c */ /* 0x000fe2000004184c */
[----:B------:R-:W2:Y:S05]  /*d1f0*/  LDSM.16.MT88.4 R12, [R137+0x4400] ;  /* 0x00440000890c783b */ /* 0x000eaa0000004200 */
[----:B------:R-:W5:Y:S01]  /*d200*/  MUFU.EX2 R49, R49 ;  /* 0x0000003100317308 */ /* 0x000f620000000800 */
[----:B------:R-:W-:-:S02]  /*d210*/  F2FP.BF16.PACK_AB R4, R31, R54 ;  /* 0x000000361f04723e */ /* 0x000fc400000010ff */
[----:B------:R-:W-:-:S05]  /*d220*/  F2FP.BF16.PACK_AB R5, R63, R42 ;  /* 0x0000002a3f05723e */ /* 0x000fca00000010ff */
[----:B------:R-:W-:Y:S01]  /*d230*/  MUFU.EX2 R34, R34 ;  /* 0x0000002200227308 */ /* 0x000fe20000000800 */
[----:B----4-:R-:W-:Y:S02]  /*d240*/  F2FP.BF16.PACK_AB R6, R28, R27 ;  /* 0x0000001b1c06723e */ /* 0x010fe400000010ff */
[----:B------:R-:W-:-:S05]  /*d250*/  F2FP.BF16.PACK_AB R7, R47, R52 ;  /* 0x000000342f07723e */ /* 0x000fca00000010ff */
[----:B------:R-:W4:Y:S02]  /*d260*/  MUFU.EX2 R33, R33 ;  /* 0x0000002100217308 */ /* 0x000f240000000800 */
[C---:B-1----:R-:W-:Y:S06]  /*d270*/  HMMA.16816.F32.BF16 R80, R4.reuse, R16, R80 ;  /* 0x000000100450723c */ /* 0x042fec0000041850 */
[----:B------:R-:W-:Y:S02]  /*d280*/  MUFU.EX2 R2, R2 ;  /* 0x0000000200027308 */ /* 0x000fe40000000800 */
[C---:B------:R-:W-:Y:S01]  /*d290*/  HMMA.16816.F32.BF16 R76, R4.reuse, R18, R76 ;  /* 0x00000012044c723c */ /* 0x040fe2000004184c */
[----:B------:R-:W1:Y:S05]  /*d2a0*/  LDSM.16.MT88.4 R16, [R137+0x4800] ;  /* 0x004800008910783b */ /* 0x000e6a0000004200 */
[----:B------:R-:W1:Y:S02]  /*d2b0*/  MUFU.EX2 R45, R45 ;  /* 0x0000002d002d7308 */ /* 0x000e640000000800 */
[C---:B--2---:R-:W-:Y:S06]  /*d2c0*/  HMMA.16816.F32.BF16 R72, R4.reuse, R12, R72 ;  /* 0x0000000c0448723c */ /* 0x044fec0000041848 */
[----:B------:R-:W-:Y:S01]  /*d2d0*/  MUFU.EX2 R0, R40 ;  /* 0x0000002800007308 */ /* 0x000fe20000000800 */
[----:B------:R-:W-:Y:S01]  /*d2e0*/  FADD.FTZ R12, R56, R103 ;  /* 0x00000067380c7221 */ /* 0x000fe20000010000 */
[----:B------:R-:W-:Y:S06]  /*d2f0*/  HMMA.16816.F32.BF16 R68, R4, R14, R68 ;  /* 0x0000000e0444723c */ /* 0x000fec0000041844 */
[----:B------:R-:W-:Y:S01]  /*d300*/  MUFU.EX2 R37, R37 ;  /* 0x0000002500257308 */ /* 0x000fe20000000800 */
[----:B------:R-:W-:Y:S01]  /*d310*/  FADD.FTZ R12, R57, R12 ;  /* 0x0000000c390c7221 */ /* 0x000fe20000010000 */
[----:B---3--:R-:W-:-:S03]  /*d320*/  F2FP.BF16.PACK_AB R4, R87, R22 ;  /* 0x000000165704723e */ /* 0x008fc600000010ff */
[----:B------:R-:W-:Y:S01]  /*d330*/  FADD.FTZ R29, R29, R12 ;  /* 0x0000000c1d1d7221 */ /* 0x000fe20000010000 */
[----:B-----5:R-:W-:Y:S01]  /*d340*/  F2FP.BF16.PACK_AB R5, R49, R44 ;  /* 0x0000002c3105723e */ /* 0x020fe200000010ff */
[----:B------:R-:W2:Y:S01]  /*d350*/  LDSM.16.MT88.4 R12, [R138+0x4c00] ;  /* 0x004c00008a0c783b */ /* 0x000ea20000004200 */
        /* <DEDUP_REMOVED lines=14> */
[----:B------:R-:W-:Y:S02]  /*d440*/  FFMA.FTZ R20, R39, c[0x0][0x23c], -R36 ;  /* 0x00008f0027147a23 */ /* 0x000fe40000010824 */
[----:B------:R-:W-:Y:S01]  /*d450*/  FADD.FTZ R8, R23, R8 ;  /* 0x0000000817087221 */ /* 0x000fe20000010000 */
[C---:B-1----:R-:W-:Y:S01]  /*d460*/  HMMA.16816.F32.BF16 R72, R4.reuse, R16, R72 ;  /* 0x000000100448723c */ /* 0x042fe20000041848 */
[----:B------:R-:W-:Y:S02]  /*d470*/  FADD.FTZ R64, R64, R67 ;  /* 0x0000004340407221 */ /* 0x000fe40000010000 */
[----:B------:R-:W1:Y:S01]  /*d480*/  MUFU.EX2 R20, R20 ;  /* 0x0000001400147308 */ /* 0x000e620000000800 */
[----:B------:R-:W-:Y:S02]  /*d490*/  FADD.FTZ R91, R91, R8 ;  /* 0x000000085b5b7221 */ /* 0x000fe40000010000 */
[----:B------:R-:W4:Y:S01]  /*d4a0*/  LDSM.16.MT88.4 R8, [R137+0x4c00] ;  /* 0x004c00008908783b */ /* 0x000f220000004200 */
[----:B------:R-:W-:Y:S01]  /*d4b0*/  FADD.FTZ R61, R61, R64 ;  /* 0x000000403d3d7221 */ /* 0x000fe20000010000 */
[----:B------:R-:W-:Y:S01]  /*d4c0*/  HMMA.16816.F32.BF16 R68, R4, R18, R68 ;  /* 0x000000120444723c */ /* 0x000fe20000041844 */
[----:B------:R-:W-:-:S02]  /*d4d0*/  FADD.FTZ R98, R98, R91 ;  /* 0x0000005b62627221 */ /* 0x000fc40000010000 */
[----:B------:R-:W-:Y:S02]  /*d4e0*/  FADD.FTZ R42, R42, R61 ;  /* 0x0000003d2a2a7221 */ /* 0x000fe40000010000 */
[----:B------:R-:W-:Y:S02]  /*d4f0*/  FADD.FTZ R17, R89, R98 ;  /* 0x0000006259117221 */ /* 0x000fe40000010000 */
[----:B------:R-:W-:Y:S01]  /*d500*/  F2FP.BF16.PACK_AB R4, R45, R2 ;  /* 0x000000022d04723e */ /* 0x000fe200000010ff */
[----:B------:R-:W-:Y:S01]  /*d510*/  FADD.FTZ R63, R63, R42 ;  /* 0x0000002a3f3f7221 */ /* 0x000fe20000010000 */
[----:B---3--:R-:W-:Y:S01]  /*d520*/  F2FP.BF16.PACK_AB R5, R25, R38 ;  /* 0x000000261905723e */ /* 0x008fe200000010ff */
[----:B------:R-:W-:Y:S01]  /*d530*/  FADD.FTZ R17, R90, R17 ;  /* 0x000000115a117221 */ /* 0x000fe20000010000 */
[----:B------:R-:W-:Y:S01]  /*d540*/  F2FP.BF16.PACK_AB R6, R37, R0 ;  /* 0x000000002506723e */ /* 0x000fe200000010ff */
[----:B------:R-:W-:Y:S01]  /*d550*/  FADD.FTZ R52, R52, R63 ;  /* 0x0000003f34347221 */ /* 0x000fe20000010000 */
[----:B-1----:R-:W-:Y:S01]  /*d560*/  F2FP.BF16.PACK_AB R7, R159, R20 ;  /* 0x000000149f07723e */ /* 0x002fe200000010ff */
[----:B------:R-:W-:-:S02]  /*d570*/  FADD.FTZ R16, R54, R17 ;  /* 0x0000001136107221 */ /* 0x000fc40000010000 */
[----:B------:R-:W-:Y:S02]  /*d580*/  FADD.FTZ R47, R47, R52 ;  /* 0x000000342f2f7221 */ /* 0x000fe40000010000 */
[----:B------:R-:W-:Y:S02]  /*d590*/  FADD.FTZ R16, R31, R16 ;  /* 0x000000101f107221 */ /* 0x000fe40000010000 */
[----:B--2---:R-:W-:Y:S01]  /*d5a0*/  HMMA.16816.F32.BF16 R80, R4, R12, R80 ;  /* 0x0000000c0450723c */ /* 0x004fe20000041850 */
[----:B------:R-:W-:-:S04]  /*d5b0*/  FADD.FTZ R44, R44, R47 ;  /* 0x0000002f2c2c7221 */ /* 0x000fc80000010000 */
[----:B------:R-:W-:Y:S02]  /*d5c0*/  FADD.FTZ R49, R49, R44 ;  /* 0x0000002c31317221 */ /* 0x000fe40000010000 */
[----:B------:R-:W-:Y:S01]  /*d5d0*/  FADD.FTZ R13, R27, R16 ;  /* 0x000000101b0d7221 */ /* 0x000fe20000010000 */
[----:B------:R-:W-:Y:S01]  /*d5e0*/  HMMA.16816.F32.BF16 R76, R4, R14, R76 ;  /* 0x0000000e044c723c */ /* 0x000fe2000004184c */
[----:B------:R-:W-:Y:S02]  /*d5f0*/  FADD.FTZ R34, R34, R49 ;  /* 0x0000003122227221 */ /* 0x000fe40000010000 */
        /* <DEDUP_REMOVED lines=10> */
[----:B------:R-:W-:-:S02]  /*d6a0*/  FADD.FTZ R55, R55, R46 ;  /* 0x0000002e37377221 */ /* 0x000fc40000010000 */
[----:B------:R-:W-:Y:S02]  /*d6b0*/  FADD.FTZ R159, R159, R20 ;  /* 0x000000149f9f7221 */ /* 0x000fe40000010000 */
[----:B------:R-:W-:-:S04]  /*d6c0*/  FADD.FTZ R2, R2, R55 ;  /* 0x0000003702027221 */ /* 0x000fc80000010000 */
[----:B------:R-:W-:Y:S01]  /*d6d0*/  FADD.FTZ R45, R45, R2 ;  /* 0x000000022d2d7221 */ /* 0x000fe20000010000 */
[----:B------:R-:W-:-:S03]  /*d6e0*/  MOV R2, R32 ;  /* 0x0000002000027202 */ /* 0x000fc60000000f00 */
[----:B------:R-:W-:-:S04]  /*d6f0*/  FADD.FTZ R0, R0, R45 ;  /* 0x0000002d00007221 */ /* 0x000fc80000010000 */
[----:B------:R-:W-:Y:S01]  /*d700*/  FADD.FTZ R160, R37, R0 ;  /* 0x0000000025a07221 */ /* 0x000fe20000010000 */
[----:B------:R-:W-:Y:S02]  /*d710*/  MOV R0, R3 ;  /* 0x0000000300007202 */ /* 0x000fe40000000f00 */
.L_x_4466:
        /* <DEDUP_REMOVED lines=14> */
.L_x_4476:
        /* <DEDUP_REMOVED lines=64> */
.L_x_4473:
        /* <DEDUP_REMOVED lines=8> */
[----:B------:R-:W-:Y:S04]  /*dc80*/  IADD3 R162, P0, R164, UR10, RZ ;  /* 0x0000000aa4a27c10 */ /* 0x000fe8000ff1e0ff */
[----:B------:R-:W-:Y:S01]  /*dc90*/  IADD3.X R163, R165, UR11, RZ, P0, !PT ;  /* 0x0000000ba5a37c10 */ /* 0x000fe200087fe4ff */
[----:B------:R2:W-:Y:S01]  /*dca0*/  LDGSTS.E.BYPASS.LTC128B.128 [R155+0x3800], [R164.64] ;  /* 0x03800000a49b7fae */ /* 0x0005e2000b901d46 */
[----:B------:R-:W-:Y:S04]  /*dcb0*/  IADD3 R2, P0, R162, UR10, RZ ;  /* 0x0000000aa2027c10 */ /* 0x000fe8000ff1e0ff */
[----:B------:R-:W-:Y:S02]  /*dcc0*/  IADD3.X R3, R163, UR11, RZ, P0, !PT ;  /* 0x0000000ba3037c10 */ /* 0x000fe400087fe4ff */
[----:B------:R-:W-:Y:S01]  /*dcd0*/  ISETP.GE.AND P0, PT, R154, 0x2, PT ;  /* 0x000000029a00780c */ /* 0x000fe20003f06270 */
[----:B------:R3:W-:Y:S08]  /*dce0*/  LDGSTS.E.BYPASS.LTC128B.128 [R155+0x4000], [R162.64] ;  /* 0x04000000a29b7fae */ /* 0x0007f0000b901d46 */
[----:B------:R4:W-:Y:S08]  /*dcf0*/  LDGSTS.E.BYPASS.LTC128B.128 [R155+0x4800], [R2.64] ;  /* 0x04800000029b7fae */ /* 0x0009f0000b901d46 */
        /* <DEDUP_REMOVED lines=35> */
[----:B------:R2:W2:Y:S01]  /*df30*/  MUFU.TANH R98, R0 ;  /* 0x0000000000627308 */ /* 0x0004a20000002400 */
[----:B----4-:R-:W-:Y:S02]  /*df40*/  FMUL.FTZ R2, R5, c[0x0][0x2ec] ;  /* 0x0000bb0005027a20 */ /* 0x010fe40000410000 */
[----:B------:R-:W-:Y:S01]  /*df50*/  FMUL.FTZ R145, R7, c[0x0][0x2ec] ;  /* 0x0000bb0007917a20 */ /* 0x000fe20000410000 */
[C---:B-1----:R-:W-:Y:S03]  /*df60*/  HMMA.16816.F32.BF16 R12, R124.reuse, R88, R12 ;  /* 0x000000587c0c723c */ /* 0x042fe6000004180c */
[----:B------:R-:W-:Y:S03]  /*df70*/  FMUL.FTZ R3, R8, c[0x0][0x2ec] ;  /* 0x0000bb0008037a20 */ /* 0x000fe60000410000 */
[----:B------:R1:W4:Y:S01]  /*df80*/  MUFU.TANH R97, R161 ;  /* 0x000000a100617308 */ /* 0x0003220000002400 */
[----:B------:R-:W-:Y:S01]  /*df90*/  FMUL.FTZ R164, R9, c[0x0][0x2ec] ;  /* 0x0000bb0009a47a20 */ /* 0x000fe20000410000 */
[C---:B------:R-:W-:Y:S01]  /*dfa0*/  HMMA.16816.F32.BF16 R16, R124.reuse, R90, R16 ;  /* 0x0000005a7c10723c */ /* 0x040fe20000041810 */
[----:B------:R-:W5:Y:S07]  /*dfb0*/  LDSM.16.M88.4 R88, [R134] ;  /* 0x000000008658783b */ /* 0x000f6e0000000200 */
[----:B------:R4:W4:Y:S01]  /*dfc0*/  MUFU.TANH R101, R3 ;  /* 0x0000000300657308 */ /* 0x0009220000002400 */
[C---:B------:R-:W-:Y:S03]  /*dfd0*/  HMMA.16816.F32.BF16 R20, R124.reuse, R92, R20 ;  /* 0x0000005c7c14723c */ /* 0x040fe60000041814 */
[----:B--2---:R-:W-:Y:S05]  /*dfe0*/  FMUL.FTZ R0, R11, c[0x0][0x2ec] ;  /* 0x0000bb000b007a20 */ /* 0x004fea0000410000 */
[C---:B------:R-:W-:Y:S01]  /*dff0*/  HMMA.16816.F32.BF16 R24, R124.reuse, R94, R24 ;  /* 0x0000005e7c18723c */ /* 0x040fe20000041818 */
[----:B------:R2:W2:Y:S01]  /*e000*/  MUFU.TANH R99, R2 ;  /* 0x0000000200637308 */ /* 0x0004a20000002400 */
[----:B------:R-:W2:Y:S02]  /*e010*/  LDSM.16.M88.4 R92, [R133] ;  /* 0x00000000855c783b */ /* 0x000ea40000000200 */
[----:B---3--:R-:W-:Y:S02]  /*e020*/  FMUL.FTZ R163, R12, c[0x0][0x2ec] ;  /* 0x0000bb000ca37a20 */ /* 0x008fe40000410000 */
[----:B------:R-:W-:Y:S02]  /*e030*/  FMUL.FTZ R162, R13, c[0x0][0x2ec] ;  /* 0x0000bb000da27a20 */ /* 0x000fe40000410000 */
[----:B-1----:R-:W-:Y:S03]  /*e040*/  FMUL.FTZ R161, R14, c[0x0][0x2ec] ;  /* 0x0000bb000ea17a20 */ /* 0x002fe60000410000 */
[----:B------:R1:W3:Y:S01]  /*e050*/  MUFU.TANH R102, R145 ;  /* 0x0000009100667308 */ /* 0x0002e20000002400 */
[----:B----4-:R-:W-:Y:S09]  /*e060*/  FMUL.FTZ R3, R16, c[0x0][0x2ec] ;  /* 0x0000bb0010037a20 */ /* 0x010ff20000410000 */
[----:B------:R4:W3:Y:S01]  /*e070*/  MUFU.TANH R8, R3 ;  /* 0x0000000300087308 */ /* 0x0008e20000002400 */
[C---:B-----5:R-:W-:Y:S03]  /*e080*/  HMMA.16816.F32.BF16 R28, R124.reuse, R88, R28 ;  /* 0x000000587c1c723c */ /* 0x060fe6000004181c */
[----:B--2---:R-:W-:Y:S06]  /*e090*/  FMUL.FTZ R2, R10, c[0x0][0x2ec] ;  /* 0x0000bb000a027a20 */ /* 0x004fec0000410000 */
[----:B------:R2:W2:Y:S01]  /*e0a0*/  MUFU.TANH R6, R0 ;  /* 0x0000000000067308 */ /* 0x0004a20000002400 */
[C---:B------:R-:W-:Y:S01]  /*e0b0*/  HMMA.16816.F32.BF16 R32, R124.reuse, R90, R32 ;  /* 0x0000005a7c20723c */ /* 0x040fe20000041820 */
[----:B------:R-:W5:Y:S02]  /*e0c0*/  LDSM.16.M88.4 R88, [R132] ;  /* 0x000000008458783b */ /* 0x000f640000000200 */
[----:B-1----:R-:W-:Y:S06]  /*e0d0*/  FMUL.FTZ R145, R15, c[0x0][0x2ec] ;  /* 0x0000bb000f917a20 */ /* 0x002fec0000410000 */
[----:B------:R1:W1:Y:S01]  /*e0e0*/  MUFU.TANH R129, R164 ;  /* 0x000000a400817308 */ /* 0x0002620000002400 */
[C---:B------:R-:W-:Y:S03]  /*e0f0*/  HMMA.16816.F32.BF16 R36, R124.reuse, R92, R36 ;  /* 0x0000005c7c24723c */ /* 0x040fe60000041824 */
[----:B----4-:R-:W-:Y:S05]  /*e100*/  FMUL.FTZ R3, R24, c[0x0][0x2ec] ;  /* 0x0000bb0018037a20 */ /* 0x010fea0000410000 */
[C---:B------:R-:W-:Y:S01]  /*e110*/  HMMA.16816.F32.BF16 R40, R124.reuse, R94, R40 ;  /* 0x0000005e7c28723c */ /* 0x040fe20000041828 */
[----:B------:R4:W3:Y:S01]  /*e120*/  MUFU.TANH R12, R163 ;  /* 0x000000a3000c7308 */ /* 0x0008e20000002400 */
[----:B------:R-:W3:Y:S02]  /*e130*/  LDSM.16.M88.4 R92, [R86] ;  /* 0x00000000565c783b */ /* 0x000ee40000000200 */
[----:B--2---:R-:W-:Y:S07]  /*e140*/  FMUL.FTZ R0, R19, c[0x0][0x2ec] ;  /* 0x0000bb0013007a20 */ /* 0x004fee0000410000 */
[----:B------:R2:W2:Y:S01]  /*e150*/  MUFU.TANH R13, R162 ;  /* 0x000000a2000d7308 */ /* 0x0004a20000002400 */
[----:B-1----:R-:W-:Y:S09]  /*e160*/  FMUL.FTZ R164, R17, c[0x0][0x2ec] ;  /* 0x0000bb0011a47a20 */ /* 0x002ff20000410000 */
[----:B------:R1:W1:Y:S01]  /*e170*/  MUFU.TANH R11, R161 ;  /* 0x000000a1000b7308 */ /* 0x0002620000002400 */
[C---:B-----5:R-:W-:Y:S03]  /*e180*/  HMMA.16816.F32.BF16 R44, R124.reuse, R88, R44 ;  /* 0x000000587c2c723c */ /* 0x060fe6000004182c */
[----:B----4-:R-:W-:Y:S06]  /*e190*/  FMUL.FTZ R163, R20, c[0x0][0x2ec] ;  /* 0x0000bb0014a37a20 */ /* 0x010fec0000410000 */
[----:B------:R4:W4:Y:S01]  /*e1a0*/  MUFU.TANH R113, R3 ;  /* 0x0000000300717308 */ /* 0x0009220000002400 */
[C---:B------:R-:W-:Y:S01]  /*e1b0*/  HMMA.16816.F32.BF16 R48, R124.reuse, R90, R48 ;  /* 0x0000005a7c30723c */ /* 0x040fe20000041830 */
[----:B------:R-:W5:Y:S01]  /*e1c0*/  LDSM.16.M88.4 R88, [R84] ;  /* 0x000000005458783b */ /* 0x000f620000000200 */
[----:B------:R-:W-:Y:S04]  /*e1d0*/  DEPBAR.LE SB0, 0x0 ;  /* 0x000080000000791a */ /* 0x000fe80000000000 */
[----:B--2---:R-:W-:Y:S03]  /*e1e0*/  FMUL.FTZ R162, R21, c[0x0][0x2ec] ;  /* 0x0000bb0015a27a20 */ /* 0x004fe60000410000 */
[----:B------:R2:W2:Y:S01]  /*e1f0*/  MUFU.TANH R131, R2 ;  /* 0x0000000200837308 */ /* 0x0004a20000002400 */
[----:B------:R-:W-:Y:S01]  /*e200*/  BAR.SYNC.DEFER_BLOCKING 0x0 ;  /* 0x0000000000007b1d */ /* 0x000fe20000010000 */
[C---:B---3--:R-:W-:Y:S05]  /*e210*/  HMMA.16816.F32.BF16 R52, R124.reuse, R92, R52 ;  /* 0x0000005c7c34723c */ /* 0x048fea0000041834 */
[----:B-1----:R-:W-:Y:S03]  /*e220*/  FMUL.FTZ R161, R22, c[0x0][0x2ec] ;  /* 0x0000bb0016a17a20 */ /* 0x002fe60000410000 */
[----:B------:R1:W3:Y:S01]  /*e230*/  MUFU.TANH R128, R145 ;  /* 0x0000009100807308 */ /* 0x0002e20000002400 */
[C---:B------:R-:W-:Y:S03]  /*e240*/  HMMA.16816.F32.BF16 R56, R124.reuse, R94, R56 ;  /* 0x0000005e7c38723c */ /* 0x040fe60000041838 */
[----:B----4-:R-:W-:Y:S06]  /*e250*/  FMUL.FTZ R3, R32, c[0x0][0x2ec] ;  /* 0x0000bb0020037a20 */ /* 0x010fec0000410000 */
[----:B------:R4:W3:Y:S03]  /*e260*/  MUFU.TANH R10, R0 ;  /* 0x00000000000a7308 */ /* 0x0008e60000002400 */
[----:B--2---:R-:W-:Y:S07]  /*e270*/  FMUL.FTZ R2, R18, c[0x0][0x2ec] ;  /* 0x0000bb0012027a20 */ /* 0x004fee0000410000 */
[----:B------:R2:W2:Y:S01]  /*e280*/  MUFU.TANH R16, R164 ;  /* 0x000000a400107308 */ /* 0x0004a20000002400 */
[C---:B-----5:R-:W-:Y:S03]  /*e290*/  HMMA.16816.F32.BF16 R60, R124.reuse, R88, R60 ;  /* 0x000000587c3c723c */ /* 0x060fe6000004183c */
[----:B-1----:R-:W-:Y:S06]  /*e2a0*/  FMUL.FTZ R145, R23, c[0x0][0x2ec] ;  /* 0x0000bb0017917a20 */ /* 0x002fec0000410000 */
[----:B------:R1:W1:Y:S01]  /*e2b0*/  MUFU.TANH R19, R163 ;  /* 0x000000a300137308 */ /* 0x0002620000002400 */
[----:B------:R-:W-:Y:S03]  /*e2c0*/  HMMA.16816.F32.BF16 R64, R124, R90, R64 ;  /* 0x0000005a7c40723c */ /* 0x000fe60000041840 */
[----:B----4-:R-:W-:Y:S06]  /*e2d0*/  FMUL.FTZ R0, R27, c[0x0][0x2ec] ;  /* 0x0000bb001b007a20 */ /* 0x010fec0000410000 */
[----:B------:R4:W3:Y:S03]  /*e2e0*/  MUFU.TANH R111, R162 ;  /* 0x000000a2006f7308 */ /* 0x0008e60000002400 */
[----:B--2---:R-:W-:Y:S02]  /*e2f0*/  FMUL.FTZ R164, R25, c[0x0][0x2ec] ;  /* 0x0000bb0019a47a20 */ /* 0x004fe40000410000 */
[----:B------:R-:W-:Y:S05]  /*e300*/  FMUL.FTZ R165, R60, c[0x0][0x2ec] ;  /* 0x0000bb003ca57a20 */ /* 0x000fea0000410000 */
[----:B------:R2:W2:Y:S01]  /*e310*/  MUFU.TANH R122, R161 ;  /* 0x000000a1007a7308 */ /* 0x0004a20000002400 */
[----:B-1----:R-:W-:Y:S09]  /*e320*/  FMUL.FTZ R163, R28, c[0x0][0x2ec] ;  /* 0x0000bb001ca37a20 */ /* 0x002ff20000410000 */
[----:B------:R1:W1:Y:S01]  /*e330*/  MUFU.TANH R107, R3 ;  /* 0x00000003006b7308 */ /* 0x0002620000002400 */
[----:B----4-:R-:W-:Y:S09]  /*e340*/  FMUL.FTZ R162, R29, c[0x0][0x2ec] ;  /* 0x0000bb001da27a20 */ /* 0x010ff20000410000 */
[----:B------:R4:W3:Y:S01]  /*e350*/  MUFU.TANH R18, R2 ;  /* 0x0000000200127308 */ /* 0x0008e20000002400 */
[----:B--2---:R-:W-:Y:S09]  /*e360*/  FMUL.FTZ R161, R30, c[0x0][0x2ec] ;  /* 0x0000bb001ea17a20 */ /* 0x004ff20000410000 */
        /* <DEDUP_REMOVED lines=70> */
[----:B------:R-:W4:Y:S01]  /*e7d0*/  MUFU.TANH R165, R165 ;  /* 0x000000a500a57308 */ /* 0x000f220000002400 */
[----:B--2---:R-:W-:Y:S09]  /*e7e0*/  FMUL.FTZ R0, R66, c[0x0][0x2ec] ;  /* 0x0000bb0042007a20 */ /* 0x004ff20000410000 */
[----:B------:R2:W1:Y:S10]  /*e7f0*/  MUFU.TANH R35, R145 ;  /* 0x0000009100237308 */ /* 0x0004740000002400 */
[----:B------:R-:W1:Y:S10]  /*e800*/  MUFU.TANH R163, R163 ;  /* 0x000000a300a37308 */ /* 0x000e740000002400 */
[----:B------:R-:W1:Y:S10]  /*e810*/  MUFU.TANH R164, R164 ;  /* 0x000000a400a47308 */ /* 0x000e740000002400 */
[----:B------:R-:W1:Y:S10]  /*e820*/  MUFU.TANH R161, R161 ;  /* 0x000000a100a17308 */ /* 0x000e740000002400 */
[----:B------:R-:W1:Y:S10]  /*e830*/  MUFU.TANH R162, R162 ;  /* 0x000000a200a27308 */ /* 0x000e740000002400 */
[----:B------:R2:W1:Y:S10]  /*e840*/  MUFU.TANH R32, R0 ;  /* 0x0000000000207308 */ /* 0x0004740000002400 */
[----:B------:R-:W1:Y:S01]  /*e850*/  MUFU.TANH R3, R3 ;  /* 0x0000000300037308 */ /* 0x000e620000002400 */
[----:B------:R-:W-:-:S05]  /*e860*/  @!P0 BRA `(.L_x_4474) ;  /* 0x0000055000008947 */ /* 0x000fca0003800000 */
[----:B---34-:R-:W-:Y:S02]  /*e870*/  ULDC UR9, c[0x0][0x198] ;  /* 0x0000660000097ab9 */ /* 0x018fe40000000800 */
[----:B------:R-:W-:Y:S04]  /*e880*/  ULEA UR8, -UR9, URZ, 0x7 ;  /* 0x0000003f09087291 */ /* 0x000fe8000f8e393f */
[----:B------:R-:W-:Y:S02]  /*e890*/  USHF.R.S32.HI UR5, URZ, 0x1f, UR8 ;  /* 0x0000001f3f057899 */ /* 0x000fe40008011408 */
[----:B------:R-:W-:Y:S04]  /*e8a0*/  MOV R14, UR8 ;  /* 0x00000008000e7c02 */ /* 0x000fe80008000f00 */
[----:B------:R-:W-:Y:S01]  /*e8b0*/  MOV R5, UR5 ;  /* 0x0000000500057c02 */ /* 0x000fe20008000f00 */
[----:B------:R-:W-:-:S05]  /*e8c0*/  @!P1 BRA `(.L_x_4475) ;  /* 0x000003c000009947 */ /* 0x000fca0003800000 */
[----:B------:R-:W-:Y:S01]  /*e8d0*/  IMAD.SHL.U32 R20, R154, 0x80, RZ ;  /* 0x000000809a147824 */ /* 0x000fe200078e00ff */
[----:B--2---:R-:W-:Y:S04]  /*e8e0*/  IABS R0, c[0x0][0x2d0] ;  /* 0x0000b40000007a13 */ /* 0x004fe80000000000 */
[----:B------:R-:W2:Y:S01]  /*e8f0*/  I2F.RP R5, R0 ;  /* 0x0000000000057306 */ /* 0x000ea20000209400 */
[C---:B------:R-:W-:Y:S02]  /*e900*/  IADD3 R14, R20.reuse, -0x100, RZ ;  /* 0xffffff00140e7810 */ /* 0x040fe40007ffe0ff */
[----:B------:R-:W-:Y:S04]  /*e910*/  IADD3 R20, R20, -0x80, RZ ;  /* 0xffffff8014147810 */ /* 0x000fe80007ffe0ff */
[----:B------:R-:W-:Y:S02]  /*e920*/  IABS R4, R20 ;  /* 0x0000001400047213 */ /* 0x000fe40000000000 */
[----:B------:R-:W-:Y:S04]  /*e930*/  LOP3.LUT R20, R20, c[0x0][0x2d0], RZ, 0x3c, !PT ;  /* 0x0000b40014147a12 */ /* 0x000fe800078e3cff */
[----:B------:R-:W-:Y:S01]  /*e940*/  ISETP.GE.AND P3, PT, R20, RZ, PT ;  /* 0x000000ff1400720c */ /* 0x000fe20003f66270 */
[----:B-12---:R-:W1:Y:S02]  /*e950*/  MUFU.RCP R2, R5 ;  /* 0x0000000500027308 */ /* 0x006e640000001000 */
        /* <DEDUP_REMOVED lines=51> */
.L_x_4475:
[C---:B------:R-:W-:Y:S01]  /*ec90*/  LEA R144, P0, R14.reuse, R144, 0x1 ;  /* 0x000000900e907211 */ /* 0x040fe200078008ff */
[----:B------:R-:W-:Y:S02]  /*eca0*/  USHF.L.U32 UR5, UR9, 0x6, URZ ;  /* 0x0000000609057899 */ /* 0x000fe4000800063f */
[----:B------:R-:W-:Y:S01]  /*ecb0*/  USHF.L.U64.HI UR9, UR9, UR12, UR4 ;  /* 0x0000000c09097299 */ /* 0x000fe20008010204 */
[----:B------:R-:W-:Y:S03]  /*ecc0*/  LEA.HI.X R143, R14, R143, R5, 0x1, P0 ;  /* 0x0000008f0e8f7211 */ /* 0x000fe600000f0c05 */
[----:B------:R-:W-:Y:S02]  /*ecd0*/  IADD3 R20, P0, R144, UR5, RZ ;  /* 0x0000000590147c10 */ /* 0x000fe4000ff1e0ff */
[----:B--2---:R-:W-:Y:S02]  /*ece0*/  IMAD.MOV.U32 R145, RZ, RZ, R143 ;  /* 0x000000ffff917224 */ /* 0x004fe400078e008f */
        /* <DEDUP_REMOVED lines=13> */
.L_x_4474:
[----:B---34-:R-:W-:Y:S01]  /*edc0*/  LDSM.16.MT88.4 R28, [R137+0x3000] ;  /* 0x00300000891c783b */ /* 0x018fe20000004200 */
[----:B-1----:R-:W-:Y:S02]  /*edd0*/  FMNMX.FTZ R2, R97, R87, !PT ;  /* 0x0000005761027209 */ /* 0x002fe40007810000 */
[----:B--2---:R-:W-:Y:S02]  /*ede0*/  FMNMX.FTZ R5, R98, R85, !PT ;  /* 0x0000005562057209 */ /* 0x004fe40007810000 */
        /* <DEDUP_REMOVED lines=82> */
[--C-:B------:R-:W-:Y:S01]  /*f310*/  FFMA.FTZ R62, R13, c[0x0][0x23c], -R34.reuse ;  /* 0x00008f000d3e7a23 */ /* 0x100fe20000010822 */
[----:B------:R-:W-:Y:S01]  /*f320*/  ISETP.GT.AND P0, PT, R154, 0x1, PT ;  /* 0x000000019a00780c */ /* 0x000fe20003f04270 */
[----:B------:R-:W2:Y:S01]  /*f330*/  LDSM.16.MT88.4 R12, [R138+0x3000] ;  /* 0x003000008a0c783b */ /* 0x000ea20000004200 */
[--C-:B------:R-:W-:Y:S02]  /*f340*/  FFMA.FTZ R64, R11, c[0x0][0x23c], -R33.reuse ;  /* 0x00008f000b407a23 */ /* 0x100fe40000010821 */
[--C-:B------:R-:W-:Y:S02]  /*f350*/  FFMA.FTZ R58, R10, c[0x0][0x23c], -R33.reuse ;  /* 0x00008f000a3a7a23 */ /* 0x100fe40000010821 */
[--C-:B------:R-:W-:Y:S02]  /*f360*/  FFMA.FTZ R96, R96, c[0x0][0x23c], -R34.reuse ;  /* 0x00008f0060607a23 */ /* 0x100fe40000010822 */
[----:B------:R-:W-:Y:S01]  /*f370*/  MUFU.EX2 R63, R63 ;  /* 0x0000003f003f7308 */ /* 0x000fe20000000800 */
[----:B------:R-:W-:Y:S02]  /*f380*/  FMUL.FTZ R20, R4, c[0x0][0x23c] ;  /* 0x00008f0004147a20 */ /* 0x000fe40000410000 */
        /* <DEDUP_REMOVED lines=9> */
[C---:B------:R-:W-:Y:S01]  /*f420*/  FMUL.FTZ R4, R21.reuse, R80 ;  /* 0x0000005015047220 */ /* 0x040fe20000410000 */
[----:B------:R-:W-:Y:S01]  /*f430*/  MUFU.EX2 R88, R88 ;  /* 0x0000005800587308 */ /* 0x000fe20000000800 */
[----:B------:R-:W-:Y:S02]  /*f440*/  FMUL.FTZ R5, R21, R81 ;  /* 0x0000005115057220 */ /* 0x000fe40000410000 */
[--C-:B------:R-:W-:Y:S02]  /*f450*/  FFMA.FTZ R81, R37, c[0x0][0x23c], -R34.reuse ;  /* 0x00008f0025517a23 */ /* 0x100fe40000010822 */
[----:B------:R-:W-:Y:S02]  /*f460*/  FMUL.FTZ R9, R21, R77 ;  /* 0x0000004d15097220 */ /* 0x000fe40000410000 */
[--C-:B------:R-:W-:Y:S02]  /*f470*/  FFMA.FTZ R55, R19, c[0x0][0x23c], -R34.reuse ;  /* 0x00008f0013377a23 */ /* 0x100fe40000010822 */
[--C-:B------:R-:W-:Y:S01]  /*f480*/  FFMA.FTZ R40, R17, c[0x0][0x23c], -R34.reuse ;  /* 0x00008f0011287a23 */ /* 0x100fe20000010822 */
[----:B------:R-:W-:Y:S01]  /*f490*/  MUFU.EX2 R91, R91 ;  /* 0x0000005b005b7308 */ /* 0x000fe20000000800 */
[----:B------:R-:W-:Y:S02]  /*f4a0*/  FMUL.FTZ R17, R21, R69 ;  /* 0x0000004515117220 */ /* 0x000fe40000410000 */
[--C-:B------:R-:W-:Y:S02]  /*f4b0*/  FFMA.FTZ R65, R128, c[0x0][0x23c], -R33.reuse ;  /* 0x00008f0080417a23 */ /* 0x100fe40000010821 */
[C---:B---3--:R-:W-:Y:S02]  /*f4c0*/  FMUL.FTZ R10, R20.reuse, R78 ;  /* 0x0000004e140a7220 */ /* 0x048fe40000410000 */
[C---:B------:R-:W-:Y:S02]  /*f4d0*/  FMUL.FTZ R11, R20.reuse, R79 ;  /* 0x0000004f140b7220 */ /* 0x040fe40000410000 */
[C---:B------:R-:W-:Y:S01]  /*f4e0*/  FMUL.FTZ R18, R20.reuse, R70 ;  /* 0x0000004614127220 */ /* 0x040fe20000410000 */
[----:B------:R-:W-:Y:S01]  /*f4f0*/  MUFU.EX2 R94, R94 ;  /* 0x0000005e005e7308 */ /* 0x000fe20000000800 */
[C---:B------:R-:W-:Y:S02]  /*f500*/  FMUL.FTZ R19, R20.reuse, R71 ;  /* 0x0000004714137220 */ /* 0x040fe40000410000 */
        /* <DEDUP_REMOVED lines=39> */
[----:B------:R-:W-:Y:S02]  /*f780*/  FFMA.FTZ R163, R163, c[0x0][0x23c], -R33 ;  /* 0x00008f00a3a37a23 */ /* 0x000fe40000010821 */
[----:B------:R-:W-:Y:S01]  /*f790*/  FFMA.FTZ R161, R161, c[0x0][0x23c], -R34 ;  /* 0x00008f00a1a17a23 */ /* 0x000fe20000010822 */
[----:B------:R-:W4:Y:S01]  /*f7a0*/  MUFU.EX2 R95, R95 ;  /* 0x0000005f005f7308 */ /* 0x000f220000000800 */
[----:B---3--:R-:W-:Y:S01]  /*f7b0*/  F2FP.BF16.PACK_AB R25, R102, R89 ;  /* 0x000000596619723e */ /* 0x008fe200000010ff */
[----:B------:R-:W-:Y:S04]  /*f7c0*/  FFMA.FTZ R89, R20, R159, R89 ;  /* 0x0000009f14597223 */ /* 0x000fe80000010059 */
[----:B------:R-:W-:Y:S04]  /*f7d0*/  FADD.FTZ R102, R102, R89 ;  /* 0x0000005966667221 */ /* 0x000fe80000010000 */
[----:B------:R-:W3:Y:S01]  /*f7e0*/  MUFU.EX2 R65, R65 ;  /* 0x0000004100417308 */ /* 0x000ee20000000800 */
[----:B-1----:R-:W-:Y:S09]  /*f7f0*/  F2FP.BF16.PACK_AB R26, R91, R98 ;  /* 0x000000625b1a723e */ /* 0x002ff200000010ff */
[----:B------:R-:W-:Y:S01]  /*f800*/  MUFU.EX2 R44, R44 ;  /* 0x0000002c002c7308 */ /* 0x000fe20000000800 */
[C---:B----4-:R-:W-:Y:S01]  /*f810*/  F2FP.BF16.PACK_AB R27, R94.reuse, R95 ;  /* 0x0000005f5e1b723e */ /* 0x050fe200000010ff */
[----:B------:R-:W-:Y:S04]  /*f820*/  FADD.FTZ R77, R95, R102 ;  /* 0x000000665f4d7221 */ /* 0x000fe80000010000 */
[----:B------:R-:W-:Y:S04]  /*f830*/  FADD.FTZ R77, R94, R77 ;  /* 0x0000004d5e4d7221 */ /* 0x000fe80000010000 */
[----:B------:R-:W1:Y:S01]  /*f840*/  MUFU.EX2 R43, R43 ;  /* 0x0000002b002b7308 */ /* 0x000e620000000800 */
        /* <DEDUP_REMOVED lines=9> */
[----:B------:R-:W-:Y:S02]  /*f8e0*/  FFMA.FTZ R21, R21, R160, R59 ;  /* 0x000000a015157223 */ /* 0x000fe4000001003b */
[--C-:B------:R-:W-:Y:S02]  /*f8f0*/  FFMA.FTZ R72, R107, c[0x0][0x23c], -R34.reuse ;  /* 0x00008f006b487a23 */ /* 0x100fe40000010822 */
[----:B------:R-:W-:Y:S01]  /*f900*/  FADD.FTZ R37, R88, R21 ;  /* 0x0000001558257221 */ /* 0x000fe20000010000 */
[C---:B------:R-:W-:Y:S02]  /*f910*/  HMMA.16816.F32.BF16 R12, R24.reuse, R28, R12 ;  /* 0x0000001c180c723c */ /* 0x040fe4000004180c */
[----:B------:R-:W-:Y:S01]  /*f920*/  MUFU.EX2 R55, R55 ;  /* 0x0000003700377308 */ /* 0x000fe20000000800 */
[----:B------:R-:W-:Y:S02]  /*f930*/  FADD.FTZ R76, R98, R37 ;  /* 0x00000025624c7221 */ /* 0x000fe40000010000 */
[----:B------:R-:W-:Y:S02]  /*f940*/  FFMA.FTZ R88, R93, c[0x0][0x23c], -R34 ;  /* 0x00008f005d587a23 */ /* 0x000fe40000010822 */
[--C-:B------:R-:W-:Y:S01]  /*f950*/  FFMA.FTZ R93, R36, c[0x0][0x23c], -R33.reuse ;  /* 0x00008f00245d7a23 */ /* 0x100fe20000010821 */
[----:B------:R-:W-:Y:S01]  /*f960*/  HMMA.16816.F32.BF16 R16, R24, R30, R16 ;  /* 0x0000001e1810723c */ /* 0x000fe20000041810 */
[----:B------:R-:W4:Y:S03]  /*f970*/  LDSM.16.MT88.4 R28, [R138+0x3400] ;  /* 0x003400008a1c783b */ /* 0x000f260000004200 */
[----:B------:R-:W5:Y:S01]  /*f980*/  MUFU.EX2 R52, R52 ;  /* 0x0000003400347308 */ /* 0x000f620000000800 */
[----:B------:R-:W-:Y:S02]  /*f990*/  FADD.FTZ R76, R91, R76 ;  /* 0x0000004c5b4c7221 */ /* 0x000fe40000010000 */
[----:B------:R-:W-:Y:S01]  /*f9a0*/  F2FP.BF16.PACK_AB R24, R62, R63 ;  /* 0x0000003f3e18723e */ /* 0x000fe200000010ff */
[----:B------:R-:W-:Y:S01]  /*f9b0*/  FFMA.FTZ R75, R114, c[0x0][0x23c], -R33 ;  /* 0x00008f00724b7a23 */ /* 0x000fe20000010821 */
[----:B---3--:R-:W-:Y:S03]  /*f9c0*/  F2FP.BF16.PACK_AB R25, R65, R64 ;  /* 0x000000404119723e */ /* 0x008fe600000010ff */
[----:B-1----:R-:W-:Y:S01]  /*f9d0*/  F2FP.BF16.PACK_AB R26, R43, R44 ;  /* 0x0000002c2b1a723e */ /* 0x002fe200000010ff */
[----:B------:R-:W-:Y:S01]  /*f9e0*/  FADD.FTZ R63, R63, R76 ;  /* 0x0000004c3f3f7221 */ /* 0x000fe20000010000 */
[----:B------:R-:W-:Y:S01]  /*f9f0*/  MUFU.EX2 R56, R56 ;  /* 0x0000003800387308 */ /* 0x000fe20000000800 */
[----:B--2---:R-:W-:Y:S01]  /*fa00*/  F2FP.BF16.PACK_AB R27, R58, R51 ;  /* 0x000000333a1b723e */ /* 0x004fe200000010ff */
[----:B------:R-:W-:Y:S02]  /*fa10*/  FADD.FTZ R64, R64, R77 ;  /* 0x0000004d40407221 */ /* 0x000fe40000010000 */
[----:B------:R-:W-:Y:S01]  /*fa20*/  LDSM.16.MT88.4 R76, [R138+0x4c00] ;  /* 0x004c00008a4c783b */ /* 0x000fe20000004200 */
[--C-:B------:R-:W-:Y:S02]  /*fa30*/  FFMA.FTZ R74, R105, c[0x0][0x23c], -R34.reuse ;  /* 0x00008f00694a7a23 */ /* 0x100fe40000010822 */
[--C-:B------:R-:W-:Y:S02]  /*fa40*/  FFMA.FTZ R98, R47, c[0x0][0x23c], -R34.reuse ;  /* 0x00008f002f627a23 */ /* 0x100fe40000010822 */
[--C-:B------:R-:W-:Y:S01]  /*fa50*/  FFMA.FTZ R47, R109, c[0x0][0x23c], -R34.reuse ;  /* 0x00008f006d2f7a23 */ /* 0x100fe20000010822 */
[----:B------:R-:W1:Y:S01]  /*fa60*/  MUFU.EX2 R49, R49 ;  /* 0x0000003100317308 */ /* 0x000e620000000800 */
[--C-:B------:R-:W-:Y:S02]  /*fa70*/  FFMA.FTZ R91, R50, c[0x0][0x23c], -R33.reuse ;  /* 0x00008f00325b7a23 */ /* 0x100fe40000010821 */
[----:B------:R-:W-:Y:S01]  /*fa80*/  FFMA.FTZ R50, R41, c[0x0][0x23c], -R34 ;  /* 0x00008f0029327a23 */ /* 0x000fe20000010822 */
[----:B-----5:R-:W-:Y:S01]  /*fa90*/  F2FP.BF16.PACK_AB R20, R52, R55 ;  /* 0x000000373414723e */ /* 0x020fe200000010ff */
[----:B------:R-:W-:Y:S02]  /*faa0*/  FFMA.FTZ R41, R46, c[0x0][0x23c], -R33 ;  /* 0x00008f002e297a23 */ /* 0x000fe40000010821 */
[----:B------:R-:W-:Y:S02]  /*fab0*/  FADD.FTZ R63, R62, R63 ;  /* 0x0000003f3e3f7221 */ /* 0x000fe40000010000 */
[----:B------:R-:W-:Y:S01]  /*fac0*/  FADD.FTZ R62, R65, R64 ;  /* 0x00000040413e7221 */ /* 0x000fe20000010000 */
[----:B------:R-:W-:Y:S01]  /*fad0*/  MUFU.EX2 R53, R53 ;  /* 0x0000003500357308 */ /* 0x000fe20000000800 */
[----:B------:R-:W-:Y:S02]  /*fae0*/  FADD.FTZ R44, R44, R63 ;  /* 0x0000003f2c2c7221 */ /* 0x000fe40000010000 */
[----:B------:R-:W-:Y:S02]  /*faf0*/  FADD.FTZ R51, R51, R62 ;  /* 0x0000003e33337221 */ /* 0x000fe40000010000 */
[----:B------:R-:W-:Y:S01]  /*fb00*/  FADD.FTZ R62, R43, R44 ;  /* 0x0000002c2b3e7221 */ /* 0x000fe20000010000 */
[C---:B----4-:R-:W-:Y:S04]  /*fb10*/  HMMA.16816.F32.BF16 R4, R24.reuse, R28, R4 ;  /* 0x0000001c1804723c */ /* 0x050fe80000041804 */
[----:B------:R-:W2:Y:S01]  /*fb20*/  MUFU.EX2 R40, R40 ;  /* 0x0000002800287308 */ /* 0x000ea20000000800 */
[----:B------:R-:W-:Y:S02]  /*fb30*/  FADD.FTZ R51, R58, R51 ;  /* 0x000000333a337221 */ /* 0x000fe40000010000 */
[----:B------:R-:W-:Y:S01]  /*fb40*/  FADD.FTZ R55, R55, R62 ;  /* 0x0000003e37377221 */ /* 0x000fe20000010000 */
[----:B-1----:R-:W-:Y:S01]  /*fb50*/  F2FP.BF16.PACK_AB R21, R49, R56 ;  /* 0x000000383115723e */ /* 0x002fe200000010ff */
[C---:B------:R-:W-:Y:S01]  /*fb60*/  HMMA.16816.F32.BF16 R8, R24.reuse, R30, R8 ;  /* 0x0000001e1808723c */ /* 0x040fe20000041808 */
[----:B------:R-:W1:Y:S02]  /*fb70*/  LDSM.16.MT88.4 R28, [R137+0x3400] ;  /* 0x00340000891c783b */ /* 0x000e640000004200 */
[----:B------:R-:W-:Y:S02]  /*fb80*/  FADD.FTZ R56, R56, R51 ;  /* 0x0000003338387221 */ /* 0x000fe40000010000 */
[----:B------:R-:W-:Y:S01]  /*fb90*/  MUFU.EX2 R48, R48 ;  /* 0x0000003000307308 */ /* 0x000fe20000000800 */
[----:B------:R-:W-:Y:S02]  /*fba0*/  FADD.FTZ R52, R52, R55 ;  /* 0x0000003734347221 */ /* 0x000fe40000010000 */
[--C-:B------:R-:W-:Y:S04]  /*fbb0*/  FFMA.FTZ R46, R165, c[0x0][0x23c], -R34.reuse ;  /* 0x00008f00a52e7a23 */ /* 0x100fe80000010822 */
[----:B------:R-:W-:Y:S02]  /*fbc0*/  FFMA.FTZ R44, R164, c[0x0][0x23c], -R33 ;  /* 0x00008f00a42c7a23 */ /* 0x000fe40000010821 */
[----:B------:R-:W-:Y:S01]  /*fbd0*/  FFMA.FTZ R34, R162, c[0x0][0x23c], -R34 ;  /* 0x00008f00a2227a23 */ /* 0x000fe20000010822 */
[----:B------:R-:W3:Y:S01]  /*fbe0*/  MUFU.EX2 R57, R57 ;  /* 0x0000003900397308 */ /* 0x000ee20000000800 */
[C---:B--2---:R-:W-:Y:S01]  /*fbf0*/  F2FP.BF16.PACK_AB R22, R40.reuse, R53 ;  /* 0x000000352816723e */ /* 0x044fe200000010ff */
[----:B------:R-:W-:Y:S04]  /*fc00*/  FADD.FTZ R53, R53, R52 ;  /* 0x0000003435357221 */ /* 0x000fe80000010000 */
[----:B------:R-:W-:Y:S04]  /*fc10*/  FADD.FTZ R52, R40, R53 ;  /* 0x0000003528347221 */ /* 0x000fe80000010000 */
[----:B------:R3:W-:Y:S10]  /*fc20*/  MUFU.EX2 R59, R23 ;  /* 0x00000017003b7308 */ /* 0x0007f40000000800 */
[----:B------:R2:W-:Y:S01]  /*fc30*/  MUFU.EX2 R89, R96 ;  /* 0x0000006000597308 */ /* 0x0005e20000000800 */
[C---:B-1----:R-:W-:Y:S09]  /*fc40*/  HMMA.16816.F32.BF16 R12, R24.reuse, R28, R12 ;  /* 0x0000001c180c723c */ /* 0x042ff2000004180c */
[----:B------:R-:W-:Y:S01]  /*fc50*/  MUFU.EX2 R71, R71 ;  /* 0x0000004700477308 */ /* 0x000fe20000000800 */
[----:B------:R-:W-:Y:S01]  /*fc60*/  HMMA.16816.F32.BF16 R16, R24, R30, R16 ;  /* 0x0000001e1810723c */ /* 0x000fe20000041810 */
[----:B------:R-:W1:Y:S02]  /*fc70*/  LDSM.16.MT88.4 R24, [R138+0x3800] ;  /* 0x003800008a18783b */ /* 0x000e640000004200 */
[----:B---3--:R-:W-:Y:S06]  /*fc80*/  F2FP.BF16.PACK_AB R23, R57, R48 ;  /* 0x000000303917723e */ /* 0x008fec00000010ff */
[----:B------:R-:W3:Y:S01]  /*fc90*/  MUFU.EX2 R66, R66 ;  /* 0x0000004200427308 */ /* 0x000ee20000000800 */
[----:B------:R-:W4:Y:S02]  /*fca0*/  LDSM.16.MT88.4 R28, [R137+0x3800] ;  /* 0x00380000891c783b */ /* 0x000f240000004200 */
[----:B--2---:R-:W-:Y:S07]  /*fcb0*/  FFMA.FTZ R96, R38, c[0x0][0x23c], -R33 ;  /* 0x00008f0026607a23 */ /* 0x004fee0000010821 */
[----:B------:R-:W-:Y:S01]  /*fcc0*/  MUFU.EX2 R67, R67 ;  /* 0x0000004300437308 */ /* 0x000fe20000000800 */
[----:B------:R-:W-:Y:S09]  /*fcd0*/  LDSM.16.MT88.4 R36, [R137+0x3c00] ;  /* 0x003c00008924783b */ /* 0x000ff20000004200 */
[----:B------:R-:W2:Y:S10]  /*fce0*/  MUFU.EX2 R70, R70 ;  /* 0x0000004600467308 */ /* 0x000eb40000000800 */
[----:B------:R-:W5:Y:S01]  /*fcf0*/  MUFU.EX2 R72, R72 ;  /* 0x0000004800487308 */ /* 0x000f620000000800 */
[C---:B-1----:R-:W-:Y:S09]  /*fd00*/  HMMA.16816.F32.BF16 R4, R20.reuse, R24, R4 ;  /* 0x000000181404723c */ /* 0x042ff20000041804 */
[----:B------:R-:W-:Y:S01]  /*fd10*/  MUFU.EX2 R60, R60 ;  /* 0x0000003c003c7308 */ /* 0x000fe20000000800 */
[C---:B------:R-:W-:Y:S01]  /*fd20*/  HMMA.16816.F32.BF16 R8, R20.reuse, R26, R8 ;  /* 0x0000001a1408723c */ /* 0x040fe20000041808 */
[----:B------:R-:W1:Y:S08]  /*fd30*/  LDSM.16.MT88.4 R24, [R138+0x3c00] ;  /* 0x003c00008a18783b */ /* 0x000e700000004200 */
[----:B------:R-:W5:Y:S01]  /*fd40*/  MUFU.EX2 R75, R75 ;  /* 0x0000004b004b7308 */ /* 0x000f620000000800 */
[C---:B----4-:R-:W-:Y:S08]  /*fd50*/  HMMA.16816.F32.BF16 R12, R20.reuse, R28, R12 ;  /* 0x0000001c140c723c */ /* 0x050ff0000004180c */
[----:B------:R-:W-:Y:S01]  /*fd60*/  HMMA.16816.F32.BF16 R16, R20, R30, R16 ;  /* 0x0000001e1410723c */ /* 0x000fe20000041810 */
[----:B------:R-:W-:Y:S01]  /*fd70*/  MUFU.EX2 R74, R74 ;  /* 0x0000004a004a7308 */ /* 0x000fe20000000800 */
[----:B------:R-:W4:Y:S05]  /*fd80*/  LDSM.16.MT88.4 R28, [R138+0x4000] ;  /* 0x004000008a1c783b */ /* 0x000f2a0000004200 */
[----:B---3--:R-:W-:Y:S01]  /*fd90*/  F2FP.BF16.PACK_AB R20, R66, R71 ;  /* 0x000000474214723e */ /* 0x008fe200000010ff */
[----:B------:R-:W-:Y:S01]  /*fda0*/  FADD.FTZ R71, R71, R52 ;  /* 0x0000003447477221 */ /* 0x000fe20000010000 */
[----:B--2---:R-:W-:Y:S02]  /*fdb0*/  F2FP.BF16.PACK_AB R21, R70, R67 ;  /* 0x000000434615723e */ /* 0x004fe400000010ff */
[----:B------:R-:W2:Y:S01]  /*fdc0*/  MUFU.EX2 R81, R81 ;  /* 0x0000005100517308 */ /* 0x000ea20000000800 */
[----:B-----5:R-:W-:Y:S01]  /*fdd0*/  F2FP.BF16.PACK_AB R22, R59, R72 ;  /* 0x000000483b16723e */ /* 0x020fe200000010ff */
[----:B------:R-:W-:Y:S01]  /*fde0*/  FADD.FTZ R71, R66, R71 ;  /* 0x0000004742477221 */ /* 0x000fe20000010000 */
[----:B------:R-:W-:Y:S03]  /*fdf0*/  F2FP.BF16.PACK_AB R23, R75, R60 ;  /* 0x0000003c4b17723e */ /* 0x000fe600000010ff */
[----:B------:R-:W-:Y:S04]  /*fe00*/  FADD.FTZ R72, R72, R71 ;  /* 0x0000004748487221 */ /* 0x000fe80000010000 */
[----:B------:R-:W-:Y:S01]  /*fe10*/  MUFU.EX2 R82, R82 ;  /* 0x0000005200527308 */ /* 0x000fe20000000800 */
[----:B------:R-:W-:Y:S01]  /*fe20*/  FADD.FTZ R59, R59, R72 ;  /* 0x000000483b3b7221 */ /* 0x000fe20000010000 */
[C---:B-1----:R-:W-:Y:S08]  /*fe30*/  HMMA.16816.F32.BF16 R4, R20.reuse, R24, R4 ;  /* 0x000000181404723c */ /* 0x042ff00000041804 */
[----:B------:R-:W1:Y:S01]  /*fe40*/  MUFU.EX2 R73, R73 ;  /* 0x0000004900497308 */ /* 0x000e620000000800 */
[C---:B------:R-:W-:Y:S01]  /*fe50*/  HMMA.16816.F32.BF16 R8, R20.reuse, R26, R8 ;  /* 0x0000001a1408723c */ /* 0x040fe20000041808 */
[----:B------:R-:W3:Y:S08]  /*fe60*/  LDSM.16.MT88.4 R24, [R137+0x4000] ;  /* 0x004000008918783b */ /* 0x000ef00000004200 */
[----:B------:R-:W-:Y:S01]  /*fe70*/  MUFU.EX2 R68, R68 ;  /* 0x0000004400447308 */ /* 0x000fe20000000800 */
[C---:B------:R-:W-:Y:S08]  /*fe80*/  HMMA.16816.F32.BF16 R12, R20.reuse, R36, R12 ;  /* 0x00000024140c723c */ /* 0x040ff0000004180c */
[----:B------:R-:W-:Y:S01]  /*fe90*/  HMMA.16816.F32.BF16 R16, R20, R38, R16 ;  /* 0x000000261410723c */ /* 0x000fe20000041810 */
[----:B------:R-:W5:Y:S01]  /*fea0*/  MUFU.EX2 R61, R61 ;  /* 0x0000003d003d7308 */ /* 0x000f620000000800 */
[----:B------:R-:W3:Y:S05]  /*feb0*/  LDSM.16.MT88.4 R36, [R138+0x4400] ;  /* 0x004400008a24783b */ /* 0x000eea0000004200 */
[----:B--2---:R-:W-:Y:S01]  /*fec0*/  F2FP.BF16.PACK_AB R20, R81, R74 ;  /* 0x0000004a5114723e */ /* 0x004fe200000010ff */
[----:B------:R-:W-:Y:S01]  /*fed0*/  FADD.FTZ R74, R74, R59 ;  /* 0x0000003b4a4a7221 */ /* 0x000fe20000010000 */
[----:B-1----:R-:W-:Y:S02]  /*fee0*/  F2FP.BF16.PACK_AB R21, R73, R82 ;  /* 0x000000524915723e */ /* 0x002fe400000010ff */
        /* <DEDUP_REMOVED lines=15> */
[----:B------:R-:W3:Y:S05]  /*ffe0*/  MUFU.EX2 R88, R88 ;  /* 0x0000005800587308 */ /* 0x000eea0000000800 */
[----:B------:R-:W-:Y:S01]  /*fff0*/  HMMA.16816.F32.BF16 R16, R20, R26, R16 ;  /* 0x0000001a1410723c */ /* 0x000fe20000041810 */
[----:B------:R-:W5:Y:S04]  /*10000*/  LDSM.16.MT88.4 R24, [R138+0x4800] ;  /* 0x004800008a18783b */ /* 0x000f680000004200 */
[----:B------:R-:W-:Y:S02]  /*10010*/  MUFU.EX2 R93, R93 ;  /* 0x0000005d005d7308 */ /* 0x000fe40000000800 */
[----:B--2---:R-:W-:Y:S01]  /*10020*/  F2FP.BF16.PACK_AB R20, R83, R90 ;  /* 0x0000005a5314723e */ /* 0x004fe200000010ff */
[----:B------:R-:W-:Y:S01]  /*10030*/  FADD.FTZ R90, R90, R61 ;  /* 0x0000003d5a5a7221 */ /* 0x000fe20000010000 */
[----:B-1----:R-:W-:Y:S03]  /*10040*/  F2FP.BF16.PACK_AB R21, R85, R92 ;  /* 0x0000005c5515723e */ /* 0x002fe600000010ff */
[----:B------:R-:W-:Y:S03]  /*10050*/  FADD.FTZ R90, R83, R90 ;  /* 0x0000005a535a7221 */ /* 0x000fe60000010000 */
        /* <DEDUP_REMOVED lines=8> */
[C---:B------:R-:W-:Y:S07]  /*100e0*/  HMMA.16816.F32.BF16 R4, R20.reuse, R36, R4 ;  /* 0x000000241404723c */ /* 0x040fee0000041804 */
[----:B------:R-:W-:Y:S01]  /*100f0*/  FADD.FTZ R37, R49, R56 ;  /* 0x0000003831257221 */ /* 0x000fe20000010000 */
[C---:B------:R-:W-:Y:S01]  /*10100*/  HMMA.16816.F32.BF16 R8, R20.reuse, R38, R8 ;  /* 0x000000261408723c */ /* 0x040fe20000041808 */
[----:B------:R-:W1:Y:S03]  /*10110*/  MUFU.EX2 R91, R91 ;  /* 0x0000005b005b7308 */ /* 0x000e660000000800 */
[----:B------:R-:W-:Y:S02]  /*10120*/  FADD.FTZ R48, R48, R37 ;  /* 0x0000002530307221 */ /* 0x000fe40000010000 */
[----:B------:R-:W3:Y:S02]  /*10130*/  LDSM.16.MT88.4 R36, [R137+0x4800] ;  /* 0x004800008924783b */ /* 0x000ee40000004200 */
[C---:B----4-:R-:W-:Y:S03]  /*10140*/  HMMA.16816.F32.BF16 R12, R20.reuse, R28, R12 ;  /* 0x0000001c140c723c */ /* 0x050fe6000004180c */
[----:B------:R-:W-:Y:S01]  /*10150*/  MUFU.EX2 R45, R45 ;  /* 0x0000002d002d7308 */ /* 0x000fe20000000800 */
[----:B------:R-:W-:Y:S03]  /*10160*/  FADD.FTZ R40, R57, R48 ;  /* 0x0000003039287221 */ /* 0x000fe60000010000 */
[--C-:B------:R-:W-:Y:S01]  /*10170*/  FFMA.FTZ R28, R32, c[0x0][0x23c], -R33.reuse ;  /* 0x00008f00201c7a23 */ /* 0x100fe20000010821 */
[----:B------:R-:W-:Y:S04]  /*10180*/  HMMA.16816.F32.BF16 R16, R20, R30, R16 ;  /* 0x0000001e1410723c */ /* 0x000fe80000041810 */
[----:B------:R-:W-:Y:S01]  /*10190*/  FADD.FTZ R29, R67, R40 ;  /* 0x00000028431d7221 */ /* 0x000fe20000010000 */
[----:B------:R-:W4:Y:S01]  /*101a0*/  MUFU.EX2 R50, R50 ;  /* 0x0000003200327308 */ /* 0x000f220000000800 */
[----:B------:R-:W-:Y:S01]  /*101b0*/  FFMA.FTZ R33, R3, c[0x0][0x23c], -R33 ;  /* 0x00008f0003217a23 */ /* 0x000fe20000010821 */
[----:B--2---:R-:W-:Y:S01]  /*101c0*/  F2FP.BF16.PACK_AB R20, R47, R98 ;  /* 0x000000622f14723e */ /* 0x004fe200000010ff */
        /* <DEDUP_REMOVED lines=15> */
[----:B------:R-:W-:Y:S01]  /*102c0*/  MUFU.EX2 R46, R46 ;  /* 0x0000002e002e7308 */ /* 0x000fe20000000800 */
[----:B------:R-:W-:Y:S04]  /*102d0*/  FADD.FTZ R92, R92, R69 ;  /* 0x000000455c5c7221 */ /* 0x000fe80000010000 */
[----:B------:R-:W-:Y:S01]  /*102e0*/  FADD.FTZ R92, R85, R92 ;  /* 0x0000005c555c7221 */ /* 0x000fe20000010000 */
[----:B------:R-:W-:Y:S03]  /*102f0*/  MOV R85, R0 ;  /* 0x0000000000557202 */ /* 0x000fe60000000f00 */
[----:B------:R-:W-:Y:S01]  /*10300*/  FADD.FTZ R3, R93, R92 ;  /* 0x0000005c5d037221 */ /* 0x000fe20000010000 */
[----:B------:R-:W2:Y:S03]  /*10310*/  MUFU.EX2 R35, R35 ;  /* 0x0000002300237308 */ /* 0x000ea60000000800 */
[----:B------:R-:W-:Y:S01]  /*10320*/  FADD.FTZ R3, R96, R3 ;  /* 0x0000000360037221 */ /* 0x000fe20000010000 */
[----:B-1----:R-:W-:Y:S06]  /*10330*/  F2FP.BF16.PACK_AB R23, R42, R41 ;  /* 0x000000292a17723e */ /* 0x002fec00000010ff */
[----:B------:R-:W-:Y:S01]  /*10340*/  MUFU.EX2 R43, R163 ;  /* 0x000000a3002b7308 */ /* 0x000fe20000000800 */
[C---:B-----5:R-:W-:Y:S08]  /*10350*/  HMMA.16816.F32.BF16 R4, R20.reuse, R24, R4 ;  /* 0x000000181404723c */ /* 0x060ff00000041804 */
[C---:B------:R-:W-:Y:S01]  /*10360*/  HMMA.16816.F32.BF16 R8, R20.reuse, R26, R8 ;  /* 0x0000001a1408723c */ /* 0x040fe20000041808 */
[----:B------:R-:W1:Y:S01]  /*10370*/  MUFU.EX2 R44, R44 ;  /* 0x0000002c002c7308 */ /* 0x000e620000000800 */
[----:B------:R-:W4:Y:S02]  /*10380*/  LDSM.16.MT88.4 R24, [R137+0x4c00] ;  /* 0x004c00008918783b */ /* 0x000f240000004200 */
[C---:B--2---:R-:W-:Y:S01]  /*10390*/  F2FP.BF16.PACK_AB R68, R35.reuse, R46 ;  /* 0x0000002e2344723e */ /* 0x044fe200000010ff */
[----:B------:R-:W-:Y:S03]  /*103a0*/  FADD.FTZ R46, R46, R45 ;  /* 0x0000002d2e2e7221 */ /* 0x000fe60000010000 */
[C---:B---3--:R-:W-:Y:S03]  /*103b0*/  HMMA.16816.F32.BF16 R12, R20.reuse, R36, R12 ;  /* 0x00000024140c723c */ /* 0x048fe6000004180c */
[----:B------:R-:W-:Y:S01]  /*103c0*/  MUFU.EX2 R49, R161 ;  /* 0x000000a100317308 */ /* 0x000fe20000000800 */
[----:B------:R-:W-:Y:S04]  /*103d0*/  FADD.FTZ R46, R35, R46 ;  /* 0x0000002e232e7221 */ /* 0x000fe80000010000 */
[----:B------:R-:W-:Y:S05]  /*103e0*/  HMMA.16816.F32.BF16 R16, R20, R38, R16 ;  /* 0x000000261410723c */ /* 0x000fea0000041810 */
[----:B------:R-:W2:Y:S01]  /*103f0*/  MUFU.EX2 R34, R34 ;  /* 0x0000002200227308 */ /* 0x000ea20000000800 */
[----:B-1----:R-:W-:Y:S09]  /*10400*/  F2FP.BF16.PACK_AB R69, R44, R43 ;  /* 0x0000002b2c45723e */ /* 0x002ff200000010ff */
[----:B------:R-:W-:Y:S10]  /*10410*/  MUFU.EX2 R28, R28 ;  /* 0x0000001c001c7308 */ /* 0x000ff40000000800 */
[----:B------:R-:W1:Y:S01]  /*10420*/  MUFU.EX2 R33, R33 ;  /* 0x0000002100217308 */ /* 0x000e620000000800 */
[C---:B--2---:R-:W-:Y:S01]  /*10430*/  F2FP.BF16.PACK_AB R70, R34.reuse, R49 ;  /* 0x000000312246723e */ /* 0x044fe200000010ff */
[----:B------:R-:W-:Y:S04]  /*10440*/  FADD.FTZ R49, R49, R46 ;  /* 0x0000002e31317221 */ /* 0x000fe80000010000 */
[----:B------:R-:W-:Y:S01]  /*10450*/  FADD.FTZ R160, R34, R49 ;  /* 0x0000003122a07221 */ /* 0x000fe20000010000 */
[----:B-1----:R-:W-:Y:S07]  /*10460*/  F2FP.BF16.PACK_AB R71, R33, R28 ;  /* 0x0000001c2147723e */ /* 0x002fee00000010ff */
[C---:B------:R-:W-:Y:S07]  /*10470*/  HMMA.16816.F32.BF16 R80, R68.reuse, R76, R4 ;  /* 0x0000004c4450723c */ /* 0x040fee0000041804 */
[----:B------:R-:W-:Y:S01]  /*10480*/  FADD.FTZ R4, R54, R3 ;  /* 0x0000000336047221 */ /* 0x000fe20000010000 */
[C---:B------:R-:W-:Y:S04]  /*10490*/  HMMA.16816.F32.BF16 R76, R68.reuse, R78, R8 ;  /* 0x0000004e444c723c */ /* 0x040fe80000041808 */
[----:B------:R-:W-:Y:S01]  /*104a0*/  FADD.FTZ R4, R91, R4 ;  /* 0x000000045b047221 */ /* 0x000fe20000010000 */
[----:B------:R-:W-:Y:S03]  /*104b0*/  IADD3 R3, R154, -0x1, RZ ;  /* 0xffffffff9a037810 */ /* 0x000fe60007ffe0ff */
[C---:B----4-:R-:W-:Y:S04]  /*104c0*/  HMMA.16816.F32.BF16 R72, R68.reuse, R24, R12 ;  /* 0x000000184448723c */ /* 0x050fe8000004180c */
[----:B------:R-:W-:Y:S01]  /*104d0*/  FADD.FTZ R41, R41, R4 ;  /* 0x0000000429297221 */ /* 0x000fe20000010000 */
[----:B------:R-:W-:Y:S03]  /*104e0*/  MOV R154, R3 ;  /* 0x00000003009a7202 */ /* 0x000fe60000000f00 */
[----:B------:R-:W-:Y:S01]  /*104f0*/  FADD.FTZ R42, R42, R41 ;  /* 0x000000292a2a7221 */ /* 0x000fe20000010000 */
[----:B------:R-:W-:Y:S03]  /*10500*/  HMMA.16816.F32.BF16 R68, R68, R26, R16 ;  /* 0x0000001a4444723c */ /* 0x000fe60000041810 */
[----:B------:R-:W-:Y:S04]  /*10510*/  FADD.FTZ R43, R43, R42 ;  /* 0x0000002a2b2b7221 */ /* 0x000fe80000010000 */
[----:B------:R-:W-:Y:S05]  /*10520*/  FADD.FTZ R43, R44, R43 ;  /* 0x0000002b2c2b7221 */ /* 0x000fea0000010000 */
[----:B------:R-:W-:Y:S04]  /*10530*/  FADD.FTZ R28, R28, R43 ;  /* 0x0000002b1c1c7221 */ /* 0x000fe80000010000 */
[----:B------:R-:W-:Y:S01]  /*10540*/  FADD.FTZ R159, R33, R28 ;  /* 0x0000001c219f7221 */ /* 0x000fe20000010000 */
[----:B------:R-:W-:-:S05]  /*10550*/  @P0 BRA `(.L_x_4476) ;  /* 0xffffd2a000000947 */ /* 0x000fca000383ffff */
.L_x_4472:
        /* <DEDUP_REMOVED lines=29> */
[----:B------:R-:W-:Y:S02]  /*10730*/  LOP3.LUT P0, RZ, R6, 0x2, RZ, 0xc0, !PT ;  /* 0x0000000206ff7812 */ /* 0x000fe4000780c0ff */
        /* <DEDUP_REMOVED lines=20> */
[----:B------:R-:W-:Y:S01]  /*10880*/  IMAD R9, R14, 0x10, R9 ;  /* 0x000000100e097824 */ /* 0x000fe200078e0209 */
[----:B------:R-:W-:Y:S01]  /*10890*/  ISETP.NE.U32.AND P1, PT, R6, 0x1, PT ;  /* 0x000000010600780c */ /* 0x000fe20003f25070 */
[C---:B------:R-:W-:Y:S01]  /*108a0*/  FMUL.FTZ R81, R7.reuse, R81 ;  /* 0x0000005107517220 */ /* 0x040fe20000410000 */
[----:B------:R-:W-:Y:S01]  /*108b0*/  LEA.HI R8, R8, R8, RZ, 0x1d ;  /* 0x0000000808087211 */ /* 0x000fe200078fe8ff */
[----:B------:R-:W-:-:S02]  /*108c0*/  FMUL.FTZ R76, R7, R76 ;  /* 0x0000004c074c7220 */ /* 0x000fc40000410000 */
[----:B------:R-:W-:Y:S01]  /*108d0*/  FMUL.FTZ R77, R7, R77 ;  /* 0x0000004d074d7220 */ /* 0x000fe20000410000 */
[----:B------:R-:W-:Y:S01]  /*108e0*/  LEA R8, R9, R8, 0x1 ;  /* 0x0000000809087211 */ /* 0x000fe200078e08ff */
[----:B------:R-:W-:Y:S01]  /*108f0*/  FMUL.FTZ R72, R7, R72 ;  /* 0x0000004807487220 */ /* 0x000fe20000410000 */
[----:B------:R-:W-:Y:S01]  /*10900*/  F2FP.BF16.PACK_AB R80, R81, R80 ;  /* 0x000000505150723e */ /* 0x000fe200000010ff */
[C---:B------:R-:W-:Y:S01]  /*10910*/  FMUL.FTZ R73, R7.reuse, R73 ;  /* 0x0000004907497220 */ /* 0x040fe20000410000 */
[----:B------:R-:W-:Y:S01]  /*10920*/  SHF.L.U32 R9, R8, 0x1, RZ ;  /* 0x0000000108097819 */ /* 0x000fe200000006ff */
[----:B------:R-:W-:Y:S01]  /*10930*/  FMUL.FTZ R68, R7, R68 ;  /* 0x0000004407447220 */ /* 0x000fe20000410000 */
[----:B------:R-:W-:Y:S01]  /*10940*/  F2FP.BF16.PACK_AB R76, R77, R76 ;  /* 0x0000004c4d4c723e */ /* 0x000fe200000010ff */
[----:B------:R-:W-:Y:S01]  /*10950*/  IMAD.MOV.U32 R6, RZ, RZ, -0x10 ;  /* 0xfffffff0ff067424 */ /* 0x000fe200078e00ff */
[----:B------:R-:W-:Y:S01]  /*10960*/  F2FP.BF16.PACK_AB R72, R73, R72 ;  /* 0x000000484948723e */ /* 0x000fe200000010ff */
[----:B------:R-:W-:Y:S01]  /*10970*/  FMUL.FTZ R7, R7, R69 ;  /* 0x0000004507077220 */ /* 0x000fe20000410000 */
[----:B------:R-:W-:Y:S01]  /*10980*/  STS [R9], R80 ;  /* 0x0000005009007388 */ /* 0x000fe20000000800 */
[----:B-1----:R-:W-:Y:S01]  /*10990*/  @P3 FMUL.FTZ R5, R5, 0.69314718246459960938 ;  /* 0x3f31721805053820 */ /* 0x002fe20000410000 */
[----:B------:R-:W-:Y:S01]  /*109a0*/  SEL R6, R6, 0x10, !P1 ;  /* 0x0000001006067807 */ /* 0x000fe20004800000 */
[----:B------:R-:W-:Y:S01]  /*109b0*/  IMAD.MOV.U32 R8, RZ, RZ, 0x7f800000 ;  /* 0x7f800000ff087424 */ /* 0x000fe200078e00ff */
[----:B------:R-:W-:Y:S01]  /*109c0*/  F2FP.BF16.PACK_AB R68, R7, R68 ;  /* 0x000000440744723e */ /* 0x000fe200000010ff */
[----:B------:R1:W-:Y:S01]  /*109d0*/  STS [R9+0x200], R82 ;  /* 0x0002005209007388 */ /* 0x0003e20000000800 */
[C---:B------:R-:W-:Y:S01]  /*109e0*/  IADD3 R7, R9.reuse, 0x20, RZ ;  /* 0x0000002009077810 */ /* 0x040fe20007ffe0ff */
[C---:B------:R-:W-:Y:S01]  /*109f0*/  IMAD.IADD R11, R9.reuse, 0x1, R6 ;  /* 0x00000001090b7824 */ /* 0x040fe200078e0206 */
[----:B------:R-:W-:Y:S01]  /*10a00*/  @P0 IADD3 R7, R9, -0x20, RZ ;  /* 0xffffffe009070810 */ /* 0x000fe20007ffe0ff */
[----:B------:R-:W-:Y:S01]  /*10a10*/  @P3 FFMA.FTZ R8, R2, c[0x0][0x238], R5 ;  /* 0x00008e0002083a23 */ /* 0x000fe20000010005 */
[----:B------:R-:W-:-:S02]  /*10a20*/  ISETP.NE.AND P0, PT, RZ, UR4, PT ;  /* 0x00000004ff007c0c */ /* 0x000fc4000bf05270 */
        /* <DEDUP_REMOVED lines=18> */
.L_x_4477:
[----:B------:R-:W1:Y:S04]  /*10b50*/  S2R R11, SR_CTAID.Z ;  /* 0x00000000000b7919 */ /* 0x000e680000002700 */
[----:B------:R-:W1:Y:S02]  /*10b60*/  S2R R0, SR_CTAID.Y ;  /* 0x0000000000007919 */ /* 0x000e640000002600 */
[----:B-1----:R-:W-:-:S04]  /*10b70*/  IMAD R2, R0, c[0x0][0x1c0], R11 ;  /* 0x0000700000027a24 */ /* 0x002fc800078e020b */
[----:B------:R-:W-:Y:S02]  /*10b80*/  IMAD R2, R2, c[0x0][0x214], RZ ;  /* 0x0000850002027a24 */ /* 0x000fe400078e02ff */
.L_x_4478:
[----:B------:R-:W-:Y:S01]  /*10b90*/  BAR.SYNC.DEFER_BLOCKING 0x0 ;  /* 0x0000000000007b1d */ /* 0x000fe20000010000 */
[----:B------:R-:W-:Y:S01]  /*10ba0*/  LOP3.LUT R10, R10, 0xffffffe0, RZ, 0xc0, !PT ;  /* 0xffffffe00a0a7812 */ /* 0x000fe200078ec0ff */
[----:B------:R-:W-:Y:S01]  /*10bb0*/  IMAD.WIDE.U32 R20, R149, c[0x0][0x1e8], RZ ;  /* 0x00007a0095147a25 */ /* 0x000fe200078e00ff */
        /* <DEDUP_REMOVED lines=32> */
.L_x_4480:
[----:B------:R-:W-:Y:S05]  /*10dc0*/  BSYNC B0 ;  /* 0x0000000000007941 */ /* 0x000fea0003800000 */
.L_x_4479:
[----:B------:R-:W5:Y:S01]  /*10dd0*/  S2R R3, SR_CTAID.X ;  /* 0x0000000000037919 */ /* 0x000f620000002500 */
[----:B------:R-:W-:Y:S01]  /*10de0*/  IMAD.SHL.U32 R12, R13, 0x8, RZ ;  /* 0x000000080d0c7824 */ /* 0x000fe200078e00ff */
[----:B----4-:R-:W-:Y:S01]  /*10df0*/  SHF.R.S32.HI R8, RZ, 0x1f, R11 ;  /* 0x0000001fff087819 */ /* 0x010fe2000001140b */
[----:B------:R-:W-:Y:S01]  /*10e00*/  BSSY B0, `(.L_x_4481) ;  /* 0x000001d000007945 */ /* 0x000fe20003800000 */
[----:B------:R-:W4:Y:S02]  /*10e10*/  S2R R0, SR_TID.X ;  /* 0x0000000000007919 */ /* 0x000f240000002100 */
[----:B------:R-:W-:Y:S01]  /*10e20*/  SHF.R.S32.HI R13, RZ, 0x1f, R12 ;  /* 0x0000001fff0d7819 */ /* 0x000fe2000001140c */
[----:B------:R-:W-:-:S04]  /*10e30*/  IMAD R8, R8, c[0x0][0x1f0], RZ ;  /* 0x00007c0008087a24 */ /* 0x000fc800078e02ff */
[----:B------:R-:W-:Y:S02]  /*10e40*/  IMAD R8, R11, c[0x0][0x1f4], R8 ;  /* 0x00007d000b087a24 */ /* 0x000fe400078e0208 */
[----:B-----5:R-:W-:-:S04]  /*10e50*/  IMAD.SHL.U32 R3, R3, 0x40, RZ ;  /* 0x0000004003037824 */ /* 0x020fc800078e00ff */
[----:B------:R-:W-:Y:S01]  /*10e60*/  IMAD.WIDE.U32 R12, R3, c[0x0][0x1e8], R12 ;  /* 0x00007a00030c7a25 */ /* 0x000fe200078e000c */
[----:B------:R-:W-:Y:S02]  /*10e70*/  SHF.R.S32.HI R2, RZ, 0x1f, R3 ;  /* 0x0000001fff027819 */ /* 0x000fe40000011403 */
[----:B----4-:R-:W-:Y:S02]  /*10e80*/  SHF.R.S32.HI R9, RZ, 0x1f, R0 ;  /* 0x0000001fff097819 */ /* 0x010fe40000011400 */
[----:B------:R-:W-:Y:S01]  /*10e90*/  IADD3 R20, P0, R20, R12, RZ ;  /* 0x0000000c14147210 */ /* 0x000fe20007f1e0ff */
[----:B------:R-:W-:Y:S01]  /*10ea0*/  IMAD R2, R2, c[0x0][0x1e8], RZ ;  /* 0x00007a0002027a24 */ /* 0x000fe200078e02ff */
[----:B------:R-:W-:-:S03]  /*10eb0*/  LEA.HI R9, R9, R0, RZ, 0x2 ;  /* 0x0000000009097211 */ /* 0x000fc600078f10ff */
[----:B------:R-:W-:Y:S01]  /*10ec0*/  IMAD R2, R3, c[0x0][0x1ec], R2 ;  /* 0x00007b0003027a24 */ /* 0x000fe200078e0202 */
[----:B------:R-:W-:Y:S01]  /*10ed0*/  SHF.R.S32.HI R0, RZ, 0x2, R9 ;  /* 0x00000002ff007819 */ /* 0x000fe20000011409 */
[----:B------:R-:W-:-:S03]  /*10ee0*/  IMAD.IADD R3, R148, 0x1, -R3 ;  /* 0x0000000194037824 */ /* 0x000fc600078e0a03 */
        /* <DEDUP_REMOVED lines=14> */
.L_x_4482:
[----:B------:R-:W-:Y:S05]  /*10fd0*/  BSYNC B0 ;  /* 0x0000000000007941 */ /* 0x000fea0003800000 */
.L_x_4481:
[----:B------:R-:W-:-:S04]  /*10fe0*/  IADD3 R2, R150, 0x20, RZ ;  /* 0x0000002096027810 */ /* 0x000fc80007ffe0ff */
[----:B------:R-:W-:-:S13]  /*10ff0*/  ISETP.GE.AND P0, PT, R2, R3, PT ;  /* 0x000000030200720c */ /* 0x000fda0003f06270 */
        /* <DEDUP_REMOVED lines=13> */
.L_x_4483:
        /* <DEDUP_REMOVED lines=11> */
.L_x_5249:


//--------------------- .text._ZN5flash24flash_fwd_splitkv_kernelI23Flash_fwd_kernel_traitsILi32ELi64ELi128ELi4ELb0ELb0EN7cutlass10bfloat16_tE19Flash_kernel_traitsILi32ELi64ELi128ELi4ES3_EELb1ELb0ELb1ELb0ELb0ELb0ELb0ELb1EEEvNS_16Flash_fwd_paramsE --------------------------
	.section	.text._ZN5flash24flash_fwd_splitkv_kernelI23Flash_fwd_kernel_traitsILi32ELi64ELi128ELi4ELb0ELb0EN7cutlass10bfloat16_tE19Flash_kernel_traitsILi32ELi64ELi128ELi4ES3_EELb1ELb0ELb1ELb0ELb0ELb0ELb0ELb1EEEvNS_16Flash_fwd_paramsE,"ax",@progbits
	.sectioninfo	@"SHI_REGISTERS=168"
	.align	128
        .global         _ZN5flash24flash_fwd_splitkv_kernelI23Flash_fwd_kernel_traitsILi32ELi64ELi128ELi4ELb0ELb0EN7cutlass10bfloat16_tE19Flash_kernel_traitsILi32ELi64ELi128ELi4ES3_EELb1ELb0ELb1ELb0ELb0ELb0ELb0ELb1EEEvNS_16Flash_fwd_paramsE
        .type           _ZN5flash24flash_fwd_splitkv_kernelI23Flash_fwd_kernel_traitsILi32ELi64ELi128ELi4ELb0ELb0EN7cutlass10bfloat16_tE19Flash_kernel_traitsILi32ELi64ELi128ELi4ES3_EELb1ELb0ELb1ELb0ELb0ELb0ELb0ELb1EEEvNS_16Flash_fwd_paramsE,@function
        .size           _ZN5flash24flash_fwd_splitkv_kernelI23Flash_fwd_kernel_traitsILi32ELi64ELi128ELi4ELb0ELb0EN7cutlass10bfloat16_tE19Flash_kernel_traitsILi32ELi64ELi128ELi4ES3_EELb1ELb0ELb1ELb0ELb0ELb0ELb0ELb1EEEvNS_16Flash_fwd_paramsE,(.L_x_5250 - _ZN5flash24flash_fwd_splitkv_kernelI23Flash_fwd_kernel_traitsILi32ELi64ELi128ELi4ELb0ELb0EN7cutlass10bfloat16_tE19Flash_kernel_traitsILi32ELi64ELi128ELi4ES3_EELb1ELb0ELb1ELb0ELb0ELb0ELb0ELb1EEEvNS_16Flash_fwd_paramsE)
        .other          _ZN5flash24flash_fwd_splitkv_kernelI23Flash_fwd_kernel_traitsILi32ELi64ELi128ELi4ELb0ELb0EN7cutlass10bfloat16_tE19Flash_kernel_traitsILi32ELi64ELi128ELi4ES3_EELb1ELb0ELb1ELb0ELb0ELb0ELb0ELb1EEEvNS_16Flash_fwd_paramsE,@"STO_CUDA_ENTRY STV_DEFAULT"
_ZN5flash24flash_fwd_splitkv_kernelI23Flash_fwd_kernel_traitsILi32ELi64ELi128ELi4ELb0ELb0EN7cutlass10bfloat16_tE19Flash_kernel_traitsILi32ELi64ELi128ELi4ES3_EELb1ELb0ELb1ELb0ELb0ELb0ELb0ELb1EEEvNS_16Flash_fwd_paramsE:
.text._ZN5flash24flash_fwd_splitkv_kernelI23Flash_fwd_kernel_traitsILi32ELi64ELi128ELi4ELb0ELb0EN7cutlass10bfloat16_tE19Flash_kernel_traitsILi32ELi64ELi128ELi4ES3_EELb1ELb0ELb1ELb0ELb0ELb0ELb0ELb1EEEvNS_16Flash_fwd_paramsE:
        /* <DEDUP_REMOVED lines=14> */
[----:B------:R-:W2:Y:S01]  /*00e0*/  @P1 LDG.E R148, [R8.64] ;  /* 0x0000000608941981 */ /* 0x000ea2000c1e1900 */
[CC--:B------:R-:W-:Y:S01]  /*00f0*/  IMAD.WIDE R118, R3.reuse, R2.reuse, c[0x0][0x250] ;  /* 0x0000940003767625 */ /* 0x0c0fe200078e0202 */
[----:B------:R-:W-:Y:S02]  /*0100*/  ISETP.EQ.OR.EX P0, PT, RZ, c[0x0][0x24c], !P2, P0 ;  /* 0x00009300ff007a0c */ /* 0x000fe40005702700 */
[----:B------:R-:W2:Y:S04]  /*0110*/  @P1 LDG.E R5, [R8.64+0x4] ;  /* 0x0000040608051981 */ /* 0x000ea8000c1e1900 */
[----:B------:R1:W5:Y:S01]  /*0120*/  @P5 LDG.E R0, [R118.64] ;  /* 0x0000000676005981 */ /* 0x000362000c1e1900 */
[----:B------:R-:W-:Y:S02]  /*0130*/  IMAD.MOV.U32 R15, RZ, RZ, -0x1 ;  /* 0xffffffffff0f7424 */ /* 0x000fe400078e00ff */
[----:B------:R-:W-:Y:S01]  /*0140*/  IMAD.WIDE R6, R3, R2, c[0x0][0x248] ;  /* 0x0000920003067625 */ /* 0x000fe200078e0202 */
[----:B------:R-:W3:Y:S04]  /*0150*/  S2R R23, SR_CTAID.X ;  /* 0x0000000000177919 */ /* 0x000ee80000002500 */
[----:B------:R1:W5:Y:S01]  /*0160*/  @!P0 LDG.E R15, [R6.64] ;  /* 0x00000006060f8981 */ /* 0x000362000c1e1900 */
[----:B------:R-:W-:-:S03]  /*0170*/  ISETP.NE.U32.AND P0, PT, RZ, c[0x0][0x248], PT ;  /* 0x00009200ff007a0c */ /* 0x000fc60003f05070 */
[----:B------:R-:W4:Y:S04]  /*0180*/  S2R R114, SR_CTAID.Z ;  /* 0x0000000000727919 */ /* 0x000f280000002700 */
[----:B------:R-:W1:Y:S01]  /*0190*/  S2R R57, SR_TID.X ;  /* 0x0000000000397919 */ /* 0x000e620000002100 */
[----:B------:R-:W-:Y:S01]  /*01a0*/  ISETP.NE.AND.EX P0, PT, RZ, c[0x0][0x24c], PT, P0 ;  /* 0x00009300ff007a0c */ /* 0x000fe20003f05300 */
[--C-:B------:R-:W-:Y:S01]  /*01b0*/  IMAD.MOV.U32 R65, RZ, RZ, R3.reuse ;  /* 0x000000ffff417224 */ /* 0x100fe200078e0003 */
[----:B------:R-:W-:Y:S01]  /*01c0*/  SHF.R.S32.HI R64, RZ, 0x1f, R3 ;  /* 0x0000001fff407819 */ /* 0x000fe20000011403 */
[----:B--2---:R-:W-:Y:S02]  /*01d0*/  @P1 IMAD.IADD R146, R5, 0x1, -R148 ;  /* 0x0000000105921824 */ /* 0x004fe400078e0a94 */
[----:B------:R-:W-:-:S08]  /*01e0*/  @!P1 IMAD.MOV.U32 R146, RZ, RZ, c[0x0][0x214] ;  /* 0x00008500ff929624 */ /* 0x000fd000078e00ff */
[----:B------:R-:W-:Y:S05]  /*01f0*/  @!P0 BRA `(.L_x_4484) ;  /* 0x0000004000008947 */ /* 0x000fea0003800000 */
[----:B-1-34-:R-:W2:Y:S02]  /*0200*/  @P2 LDG.E R4, [R6.64+0x4] ;  /* 0x0000040606042981 */ /* 0x01aea4000c1e1900 */
[----:B--2--5:R-:W-:-:S06]  /*0210*/  @P2 IADD3 R5, R4, -R15, RZ ;  /* 0x8000000f04052210 */ /* 0x024fcc0007ffe0ff */
[----:B------:R1:W5:Y:S01]  /*0220*/  @!P2 LDG.E R5, [R6.64] ;  /* 0x000000060605a981 */ /* 0x000362000c1e1900 */
[----:B------:R-:W-:Y:S05]  /*0230*/  BRA `(.L_x_4485) ;  /* 0x0000001000007947 */ /* 0x000fea0003800000 */
.L_x_4484:
[----:B-1-34-:R-:W-:Y:S02]  /*0240*/  MOV R5, c[0x0][0x218] ;  /* 0x0000860000057a02 */ /* 0x01afe40000000f00 */
.L_x_4485:
        /* <DEDUP_REMOVED lines=36> */
[----:B------:R-:W-:-:S05]  /*0490*/  LOP3.LUT R2, R0, 0xfffffffc, RZ, 0xc0, !PT ;  /* 0xfffffffc00027812 */ /* 0x000fca00078ec0ff */
        /* <DEDUP_REMOVED lines=9> */
[----:B------:R-:W-:Y:S02]  /*0530*/  IMAD R2, R2, c[0x0][0x1e8], RZ ;  /* 0x00007a0002027a24 */ /* 0x000fe400078e02ff */
[----:B------:R-:W-:Y:S02]  /*0540*/  @!P0 IMAD R64, R3, c[0x0][0x1e4], R64 ;  /* 0x0000790003408a24 */ /* 0x000fe400078e0240 */
[----:B------:R-:W-:-:S04]  /*0550*/  IMAD.WIDE.U32 R10, R51, c[0x0][0x1e8], R4 ;  /* 0x00007a00330a7a25 */ /* 0x000fc800078e0004 */
[----:B------:R-:W-:Y:S02]  /*0560*/  @P0 IMAD R148, R148, c[0x0][0x1ec], R7 ;  /* 0x00007b0094940a24 */ /* 0x000fe400078e0207 */
        /* <DEDUP_REMOVED lines=8> */
[----:B------:R-:W-:Y:S01]  /*05f0*/  ISETP.GE.OR P0, PT, R9, R146, P1 ;  /* 0x000000920900720c */ /* 0x000fe20000f06670 */
[----:B------:R-:W-:Y:S01]  /*0600*/  IMAD R5, R2, c[0x0][0x1f0], RZ ;  /* 0x00007c0002057a24 */ /* 0x000fe200078e02ff */
[----:B------:R-:W-:Y:S01]  /*0610*/  SHF.R.S32.HI R3, RZ, 0x1f, R9 ;  /* 0x0000001fff037819 */ /* 0x000fe20000011409 */
[----:B------:R-:W-:-:S04]  /*0620*/  IMAD.WIDE.U32 R6, R114, c[0x0][0x1f0], R6 ;  /* 0x00007c0072067a25 */ /* 0x000fc800078e0006 */
[----:B------:R-:W-:-:S05]  /*0630*/  IMAD R5, R114, c[0x0][0x1f4], R5 ;  /* 0x00007d0072057a24 */ /* 0x000fca00078e0205 */
[----:B------:R-:W-:Y:S01]  /*0640*/  IADD3 R5, R7, R5, RZ ;  /* 0x0000000507057210 */ /* 0x000fe20007ffe0ff */
        /* <DEDUP_REMOVED lines=9> */
.L_x_4488:
[----:B------:R-:W-:Y:S05]  /*06e0*/  BSYNC B0 ;  /* 0x0000000000007941 */ /* 0x000fea0003800000 */
.L_x_4487:
        /* <DEDUP_REMOVED lines=15> */
.L_x_4490:
[----:B------:R-:W-:Y:S05]  /*07e0*/  BSYNC B0 ;  /* 0x0000000000007941 */ /* 0x000fea0003800000 */
.L_x_4489:
        /* <DEDUP_REMOVED lines=13> */
.L_x_4486:
        /* <DEDUP_REMOVED lines=44> */
[----:B------:R-:W-:Y:S02]  /*0b80*/  IABS R4, c[0x0][0x1c8] ;  /* 0x0000720000047a13 */ /* 0x000fe40000000000 */
[----:B------:R-:W-:Y:S02]  /*0b90*/  IABS R3, R114 ;  /* 0x0000007200037213 */ /* 0x000fe40000000000 */
[----:B------:R-:W1:Y:S08]  /*0ba0*/  I2F.RP R7, R4 ;  /* 0x0000000400077306 */ /* 0x000e700000209400 */
        /* <DEDUP_REMOVED lines=9> */
[----:B------:R-:W-:Y:S02]  /*0c40*/  IMAD R3, R4, R2, R3 ;  /* 0x0000000204037224 */ /* 0x000fe400078e0203 */
[----:B------:R-:W-:-:S03]  /*0c50*/  IMAD.MOV R2, RZ, RZ, -R5 ;  /* 0x000000ffff027224 */ /* 0x000fc600078e0a05 */
[----:B------:R-:W-:Y:S01]  /*0c60*/  ISETP.GT.U32.AND P0, PT, R4, R3, PT ;  /* 0x000000030400720c */ /* 0x000fe20003f04070 */
[----:B------:R-:W-:-:S05]  /*0c70*/  IMAD R19, R2, c[0x0][0x2d0], R9 ;  /* 0x0000b40002137a24 */ /* 0x000fca00078e0209 */
[----:B------:R-:W-:-:S05]  /*0c80*/  SHF.R.S32.HI R7, RZ, 0x1f, R19 ;  /* 0x0000001fff077819 */ /* 0x000fca0000011413 */
[----:B------:R-:W-:Y:S02]  /*0c90*/  IMAD R2, R7, c[0x0][0x198], RZ ;  /* 0x0000660007027a24 */ /* 0x000fe400078e02ff */
[-C--:B------:R-:W-:Y:S02]  /*0ca0*/  @!P0 IADD3 R3, R3, -R4.reuse, RZ ;  /* 0x8000000403038210 */ /* 0x080fe40007ffe0ff */
[----:B------:R-:W-:Y:S01]  /*0cb0*/  @!P0 IADD3 R6, R6, 0x1, RZ ;  /* 0x0000000106068810 */ /* 0x000fe20007ffe0ff */
[----:B------:R-:W-:Y:S01]  /*0cc0*/  IMAD R2, R19, c[0x0][0x19c], R2 ;  /* 0x0000670013027a24 */ /* 0x000fe200078e0202 */
        /* <DEDUP_REMOVED lines=13> */
[----:B------:R-:W-:Y:S02]  /*0da0*/  IMAD.IADD R5, R5, 0x1, R3 ;  /* 0x0000000105057824 */ /* 0x000fe400078e0203 */
[----:B------:R-:W-:-:S04]  /*0db0*/  IMAD.WIDE.U32 R12, R0, c[0x0][0x188], RZ ;  /* 0x00006200000c7a25 */ /* 0x000fc800078e00ff */
[----:B------:R-:W-:Y:S01]  /*0dc0*/  IMAD.WIDE.U32 R10, R19, c[0x0][0x198], R4 ;  /* 0x00006600130a7a25 */ /* 0x000fe200078e0004 */
[----:B------:R-:W-:Y:S02]  /*0dd0*/  SHF.R.S32.HI R5, RZ, 0x1f, R6 ;  /* 0x0000001fff057819 */ /* 0x000fe40000011406 */
[----:B------:R-:W-:Y:S01]  /*0de0*/  IADD3 R15, R13, R15, RZ ;  /* 0x0000000f0d0f7210 */ /* 0x000fe20007ffe0ff */
        /* <DEDUP_REMOVED lines=8> */
.L_x_4491:
        /* <DEDUP_REMOVED lines=16> */
.L_x_4493:
[----:B------:R-:W-:Y:S02]  /*0f70*/  IABS R8, c[0x0][0x1c8] ;  /* 0x0000720000087a13 */ /* 0x000fe40000000000 */
[----:B------:R-:W-:Y:S02]  /*0f80*/  IABS R7, R114 ;  /* 0x0000007200077213 */ /* 0x000fe40000000000 */
[----:B------:R-:W1:Y:S01]  /*0f90*/  I2F.RP R9, R8 ;  /* 0x0000000800097306 */ /* 0x000e620000209400 */
[----:B------:R-:W-:-:S05]  /*0fa0*/  @P4 IADD3 R15, R0, R15, RZ ;  /* 0x0000000f000f4210 */ /* 0x000fca0007ffe0ff */
[----:B------:R-:W-:-:S04]  /*0fb0*/  @P4 IMAD.WIDE.U32 R16, R15, c[0x0][0x1a0], RZ ;  /* 0x000068000f104a25 */ /* 0x000fc800078e00ff */
[----:B------:R-:W-:Y:S01]  /*0fc0*/  @P4 IMAD R15, R15, c[0x0][0x1a4], R17 ;  /* 0x000069000f0f4a24 */ /* 0x000fe200078e0211 */
[----:B-1----:R-:W1:Y:S02]  /*0fd0*/  MUFU.RCP R10, R9 ;  /* 0x00000009000a7308 */ /* 0x002e640000001000 */
[----:B-1----:R-:W-:Y:S02]  /*0fe0*/  IADD3 R10, R10, 0xffffffe, RZ ;  /* 0x0ffffffe0a0a7810 */ /* 0x002fe40007ffe0ff */
[----:B------:R-:W-:-:S04]  /*0ff0*/  LEA R9, R49, 0xffffff80, 0x7 ;  /* 0xffffff8031097811 */ /* 0x000fc800078e38ff */
[----:B------:R-:W1:Y:S01]  /*1000*/  F2I.FTZ.U32.TRUNC.NTZ R11, R10 ;  /* 0x0000000a000b7305 */ /* 0x000e62000021f000 */
[----:B------:R-:W-:Y:S02]  /*1010*/  IMAD.MOV.U32 R19, RZ, RZ, R9 ;  /* 0x000000ffff137224 */ /* 0x000fe400078e0009 */
[----:B-1----:R-:W-:Y:S01]  /*1020*/  IMAD.MOV R2, RZ, RZ, -R11 ;  /* 0x000000ffff027224 */ /* 0x002fe200078e0a0b */
[----:B------:R-:W-:-:S03]  /*1030*/  MOV R10, RZ ;  /* 0x000000ff000a7202 */ /* 0x000fc60000000f00 */
[----:B------:R-:W-:-:S04]  /*1040*/  IMAD R6, R2, R8, RZ ;  /* 0x0000000802067224 */ /* 0x000fc800078e02ff */
[----:B------:R-:W-:-:S04]  /*1050*/  IMAD.HI.U32 R6, R11, R6, R10 ;  /* 0x000000060b067227 */ /* 0x000fc800078e000a */
[----:B------:R-:W-:Y:S01]  /*1060*/  IMAD.WIDE.U32 R10, R9, c[0x0][0x198], R4 ;  /* 0x00006600090a7a25 */ /* 0x000fe200078e0004 */
[----:B------:R-:W-:-:S03]  /*1070*/  @P4 MOV R4, R16 ;  /* 0x0000001000044202 */ /* 0x000fc60000000f00 */
        /* <DEDUP_REMOVED lines=35> */
.L_x_4492:
[----:B------:R1:W5:Y:S01]  /*12b0*/  @P5 LDG.E R0, [R118.64] ;  /* 0x0000000676005981 */ /* 0x000362000c1e1900 */
[----:B------:R-:W-:Y:S01]  /*12c0*/  SHF.R.S32.HI R50, RZ, 0x1f, R57 ;  /* 0x0000001fff327819 */ /* 0x000fe20000011439 */
[----:B------:R-:W-:Y:S01]  /*12d0*/  IMAD.MOV.U32 R8, RZ, RZ, 0x2 ;  /* 0x00000002ff087424 */ /* 0x000fe200078e00ff */
[----:B------:R-:W-:Y:S01]  /*12e0*/  ISETP.NE.AND P0, PT, R148, -0x1, PT ;  /* 0xffffffff9400780c */ /* 0x000fe20003f05270 */
[----:B------:R-:W-:Y:S01]  /*12f0*/  IMAD.MOV.U32 R73, RZ, RZ, c[0x0][0x230] ;  /* 0x00008c00ff497624 */ /* 0x000fe200078e00ff */
[CC--:B------:R-:W-:Y:S01]  /*1300*/  LEA.HI R21, R50.reuse, R57.reuse, RZ, 0x2 ;  /* 0x0000003932157211 */ /* 0x0c0fe200078f10ff */
[----:B------:R-:W-:Y:S01]  /*1310*/  IMAD.MOV.U32 R10, RZ, RZ, RZ ;  /* 0x000000ffff0a7224 */ /* 0x000fe200078e00ff */
[----:B------:R-:W-:Y:S01]  /*1320*/  LEA.HI R61, R50, R57, RZ, 0x4 ;  /* 0x00000039323d7211 */ /* 0x000fe200078f20ff */
[----:B------:R-:W-:Y:S01]  /*1330*/  IMAD.MOV.U32 R11, RZ, RZ, c[0x0][0x230] ;  /* 0x00008c00ff0b7624 */ /* 0x000fe200078e00ff */
[----:B------:R-:W-:Y:S01]  /*1340*/  SHF.R.S32.HI R150, RZ, 0x2, R21 ;  /* 0x00000002ff967819 */ /* 0x000fe20000011415 */
[----:B------:R-:W-:Y:S01]  /*1350*/  IMAD.MOV.U32 R106, RZ, RZ, 0x5 ;  /* 0x00000005ff6a7424 */ /* 0x000fe200078e00ff */
[----:B------:R-:W-:Y:S01]  /*1360*/  LOP3.LUT R60, R61, 0xfffffff0, RZ, 0xc0, !PT ;  /* 0xfffffff03d3c7812 */ /* 0x000fe200078ec0ff */
[----:B------:R-:W-:Y:S01]  /*1370*/  IMAD.HI.U32 R73, R8, R73, R10 ;  /* 0x0000004908497227 */ /* 0x000fe200078e000a */
[----:B------:R-:W-:-:S02]  /*1380*/  SHF.R.S32.HI R151, RZ, 0x1f, R150 ;  /* 0x0000001fff977819 */ /* 0x000fc40000011496 */
[----:B------:R-:W-:Y:S01]  /*1390*/  IADD3 R162, P2, R150, R19, RZ ;  /* 0x0000001396a27210 */ /* 0x000fe20007f5e0ff */
[----:B------:R-:W-:Y:S01]  /*13a0*/  @!P0 IMAD R8, R64, c[0x0][0x178], RZ ;  /* 0x00005e0040088a24 */ /* 0x000fe200078e02ff */
[C---:B------:R-:W-:Y:S01]  /*13b0*/  LOP3.LUT R10, R21.reuse, 0xfffffffc, RZ, 0xc0, !PT ;  /* 0xfffffffc150a7812 */ /* 0x040fe200078ec0ff */
[----:B------:R-:W-:Y:S01]  /*13c0*/  @P0 IMAD.WIDE.U32 R16, R148, c[0x0][0x190], RZ ;  /* 0x0000640094100a25 */ /* 0x000fe200078e00ff */
[CC--:B------:R-:W-:Y:S02]  /*13d0*/  LEA.HI R63, R50.reuse, R57.reuse, RZ, 0x3 ;  /* 0x00000039323f7211 */ /* 0x0c0fe400078f18ff */
[----:B------:R-:W-:Y:S01]  /*13e0*/  LEA.HI R21, R21, R150, RZ, 0x1 ;  /* 0x0000009615157211 */ /* 0x000fe200078f08ff */
[----:B------:R-:W-:Y:S01]  /*13f0*/  IMAD.X R7, R151, 0x1, R7, P2 ;  /* 0x0000000197077824 */ /* 0x000fe200010e0607 */
[----:B------:R-:W-:Y:S01]  /*1400*/  SHF.R.S32.HI R62, RZ, 0x3, R63 ;  /* 0x00000003ff3e7819 */ /* 0x000fe2000001143f */
[----:B------:R-:W-:Y:S01]  /*1410*/  IMAD.IADD R11, R57, 0x1, -R10 ;  /* 0x00000001390b7824 */ /* 0x000fe200078e0a0a */
[----:B------:R-:W-:Y:S01]  /*1420*/  SHF.R.S32.HI R71, RZ, 0x1, R73 ;  /* 0x00000001ff477819 */ /* 0x000fe20000011449 */
[----:B------:R-:W-:Y:S01]  /*1430*/  IMAD R7, R7, c[0x0][0x1a0], RZ ;  /* 0x0000680007077a24 */ /* 0x000fe200078e02ff */
[----:B------:R-:W-:Y:S01]  /*1440*/  LEA.HI R50, R50, R57, RZ, 0x5 ;  /* 0x0000003932327211 */ /* 0x000fe200078f28ff */
[----:B------:R-:W-:Y:S01]  /*1450*/  @!P0 IMAD.WIDE.U32 R24, R65, c[0x0][0x178], RZ ;  /* 0x00005e0041188a25 */ /* 0x000fe200078e00ff */
[----:B------:R-:W-:-:S02]  /*1460*/  LOP3.LUT R21, R21, 0x7fffffe, RZ, 0xc0, !PT ;  /* 0x07fffffe15157812 */ /* 0x000fc400078ec0ff */
[----:B------:R-:W-:Y:S01]  /*1470*/  SHF.R.S32.HI R115, RZ, 0x1f, R114 ;  /* 0x0000001fff737819 */ /* 0x000fe20000011472 */
[----:B------:R-:W-:Y:S01]  /*1480*/  IMAD R165, R162, c[0x0][0x1a4], R7 ;  /* 0x00006900a2a57a24 */ /* 0x000fe200078e0207 */
[----:B------:R-:W-:Y:S01]  /*1490*/  SHF.R.S32.HI R7, RZ, 0x1f, R68 ;  /* 0x0000001fff077819 */ /* 0x000fe20000011444 */
[----:B-----5:R-:W-:Y:S01]  /*14a0*/  @!P0 IMAD R3, R65, c[0x0][0x17c], R8 ;  /* 0x00005f0041038a24 */ /* 0x020fe200078e0208 */
[----:B------:R-:W-:Y:S01]  /*14b0*/  @!P0 MOV R16, R24 ;  /* 0x0000001800108202 */ /* 0x000fe20000000f00 */
[----:B------:R-:W-:Y:S01]  /*14c0*/  IMAD.SHL.U32 R108, R11, 0x8, RZ ;  /* 0x000000080b6c7824 */ /* 0x000fe200078e00ff */
[----:B------:R-:W-:Y:S01]  /*14d0*/  LEA.HI R82, R7, R68, RZ, 0x7 ;  /* 0x0000004407527211 */ /* 0x000fe200078f38ff */
[----:B------:R-:W-:Y:S01]  /*14e0*/  IMAD.IADD R60, R57, 0x1, -R60 ;  /* 0x00000001393c7824 */ /* 0x000fe200078e0a3c */
[----:B------:R-:W-:Y:S01]  /*14f0*/  SHF.L.U32 R8, R62, 0x6, RZ ;  /* 0x000000063e087819 */ /* 0x000fe200000006ff */
[----:B------:R-:W-:Y:S01]  /*1500*/  @P0 IMAD R17, R148, c[0x0][0x194], R17 ;  /* 0x0000650094110a24 */ /* 0x000fe200078e0211 */
[----:B------:R-:W-:Y:S01]  /*1510*/  SHF.R.S32.HI R109, RZ, 0x1f, R108 ;  /* 0x0000001fff6d7819 */ /* 0x000fe2000001146c */
[----:B------:R-:W-:Y:S01]  /*1520*/  @!P0 IMAD.IADD R17, R25, 0x1, R3 ;  /* 0x0000000119118824 */ /* 0x000fe200078e0203 */
[----:B------:R-:W-:Y:S01]  /*1530*/  LEA.HI R59, R60, R60, RZ, 0x1 ;  /* 0x0000003c3c3b7211 */ /* 0x000fe200078f08ff */
[----:B------:R-:W-:Y:S01]  /*1540*/  IMAD.WIDE R22, R23, 0x40, R150 ;  /* 0x0000004017167825 */ /* 0x000fe200078e0296 */
[----:B------:R-:W-:-:S02]  /*1550*/  IADD3 R14, P0, R108, R4, RZ ;  /* 0x000000046c0e7210 */ /* 0x000fc40007f1e0ff */
[----:B------:R-:W-:Y:S01]  /*1560*/  IADD3 R16, P3, R108, R16, RZ ;  /* 0x000000106c107210 */ /* 0x000fe20007f7e0ff */
[----:B------:R-:W-:Y:S01]  /*1570*/  IMAD R4, R23, c[0x0][0x190], RZ ;  /* 0x0000640017047a24 */ /* 0x000fe200078e02ff */
[----:B------:R-:W-:Y:S01]  /*1580*/  SHF.R.S32.HI R82, RZ, 0x7, R82 ;  /* 0x00000007ff527819 */ /* 0x000fe20000011452 */
[C---:B------:R-:W-:Y:S01]  /*1590*/  IMAD.X R15, R109.reuse, 0x1, R15, P0 ;  /* 0x000000016d0f7824 */ /* 0x040fe200000e060f */
[----:B------:R-:W-:Y:S01]  /*15a0*/  LOP3.LUT R3, R8, 0xc0, RZ, 0xc0, !PT ;  /* 0x000000c008037812 */ /* 0x000fe200078ec0ff */
[----:B------:R-:W-:Y:S01]  /*15b0*/  IMAD.X R17, R109, 0x1, R17, P3 ;  /* 0x000000016d117824 */ /* 0x000fe200018e0611 */
[--C-:B------:R-:W-:Y:S01]  /*15c0*/  SHF.R.S32.HI R58, RZ, 0x1, R59.reuse ;  /* 0x00000001ff3a7819 */ /* 0x100fe2000001143b */
[C---:B------:R-:W-:Y:S01]  /*15d0*/  IMAD R4, R22.reuse, c[0x0][0x194], R4 ;  /* 0x0000650016047a24 */ /* 0x040fe200078e0204 */
[----:B------:R-:W-:Y:S01]  /*15e0*/  SHF.R.S32.HI R19, RZ, 0x1f, R59 ;  /* 0x0000001fff137819 */ /* 0x000fe2000001143b */
[----:B------:R-:W-:Y:S01]  /*15f0*/  IMAD.WIDE.U32 R116, R22, c[0x0][0x190], R16 ;  /* 0x0000640016747a25 */ /* 0x000fe200078e0010 */
[----:B------:R-:W-:-:S02]  /*1600*/  IADD3 R128, P0, R108, R2, RZ ;  /* 0x000000026c807210 */ /* 0x000fc40007f1e0ff */
[----:B------:R-:W-:Y:S01]  /*1610*/  IMNMX R82, RZ, R82, !PT ;  /* 0x00000052ff527217 */ /* 0x000fe20007800200 */
[C---:B------:R-:W-:Y:S01]  /*1620*/  IMAD.WIDE.U32 R14, R6.reuse, c[0x0][0x1b8], R14 ;  /* 0x00006e00060e7a25 */ /* 0x040fe200078e000e */
[----:B------:R-:W-:Y:S02]  /*1630*/  LOP3.LUT R25, R3, 0x18, R108, 0xf8, !PT ;  /* 0x0000001803197812 */ /* 0x000fe400078ef86c */
[----:B------:R-:W-:Y:S01]  /*1640*/  SHF.R.U32.HI R112, RZ, 0x3, R3 ;  /* 0x00000003ff707819 */ /* 0x000fe20000011603 */
[----:B------:R-:W-:Y:S01]  /*1650*/  IMAD R3, R5, c[0x0][0x1b8], RZ ;  /* 0x00006e0005037a24 */ /* 0x000fe200078e02ff */
[----:B------:R-:W-:Y:S01]  /*1660*/  LEA.HI R19, R19, R58, RZ, 0x2 ;  /* 0x0000003a13137211 */ /* 0x000fe200078f10ff */
[----:B------:R-:W-:Y:S01]  /*1670*/  IMAD.SHL.U32 R11, R11, 0x4, RZ ;  /* 0x000000040b0b7824 */ /* 0x000fe200078e00ff */
[----:B------:R-:W-:Y:S01]  /*1680*/  IADD3.X R129, R109, R13, RZ, P0, !PT ;  /* 0x0000000d6d817210 */ /* 0x000fe200007fe4ff */
[----:B------:R-:W-:Y:S01]  /*1690*/  IMAD R3, R6, c[0x0][0x1bc], R3 ;  /* 0x00006f0006037a24 */ /* 0x000fe200078e0203 */
[----:B------:R-:W-:Y:S01]  /*16a0*/  ISETP.GT.AND P0, PT, R49, R82, PT ;  /* 0x000000523100720c */ /* 0x000fe20003f04270 */
[C---:B------:R-:W-:Y:S01]  /*16b0*/  IMAD R72, R150.reuse, R71, R11 ;  /* 0x0000004796487224 */ /* 0x040fe200078e020b */
[----:B------:R-:W-:Y:S01]  /*16c0*/  LOP3.LUT R19, R19, 0xfffffffc, RZ, 0xc0, !PT ;  /* 0xfffffffc13137812 */ /* 0x000fe200078ec0ff */
[----:B------:R-:W-:Y:S01]  /*16d0*/  IMAD.IADD R15, R15, 0x1, R3 ;  /* 0x000000010f0f7824 */ /* 0x000fe200078e0203 */
[----:B------:R-:W-:Y:S01]  /*16e0*/  SHF.R.S32.HI R50, RZ, 0x5, R50 ;  /* 0x00000005ff327819 */ /* 0x000fe20000011432 */
[----:B------:R-:W-:Y:S01]  /*16f0*/  IMAD R7, R115, c[0x0][0x1a8], RZ ;  /* 0x00006a0073077a24 */ /* 0x000fe200078e02ff */
[----:B------:R-:W-:Y:S01]  /*1700*/  IADD3 R21, R150, -R21, RZ ;  /* 0x8000001596157210 */ /* 0x000fe20007ffe0ff */
[----:B------:R-:W-:Y:S01]  /*1710*/  IMAD.IADD R58, R58, 0x1, -R19 ;  /* 0x000000013a3a7824 */ /* 0x000fe200078e0a13 */
[----:B------:R-:W-:Y:S01]  /*1720*/  IADD3 R117, R117, R4, RZ ;  /* 0x0000000475757210 */ /* 0x000fe20007ffe0ff */
[----:B------:R-:W-:Y:S01]  /*1730*/  IMAD R131, R151, c[0x0][0x198], RZ ;  /* 0x0000660097837a24 */ /* 0x000fe200078e02ff */
[----:B------:R-:W-:Y:S01]  /*1740*/  LOP3.LUT R112, R25, R112, RZ, 0x3c, !PT ;  /* 0x0000007019707212 */ /* 0x000fe200078e3cff */
[----:B------:R-:W-:Y:S01]  /*1750*/  IMAD.WIDE.U32 R162, R162, c[0x0][0x1a0], R14 ;  /* 0x00006800a2a27a25 */ /* 0x000fe200078e000e */
[----:B------:R-:W-:-:S02]  /*1760*/  MOV R123, c[0x0][0x198] ;  /* 0x00006600007b7a02 */ /* 0x000fc40000000f00 */
[----:B------:R-:W-:Y:S01]  /*1770*/  LOP3.LUT P2, RZ, R58, 0x2, RZ, 0xc0, !PT ;  /* 0x000000023aff7812 */ /* 0x000fe2000784c0ff */
[----:B------:R-:W-:Y:S01]  /*1780*/  IMAD.MOV.U32 R10, RZ, RZ, 0x10 ;  /* 0x00000010ff0a7424 */ /* 0x000fe200078e00ff */
[-C--:B------:R-:W-:Y:S01]  /*1790*/  SHF.L.U64.HI R126, R123, R106.reuse, c[0x0][0x19c] ;  /* 0x000067007b7e7619 */ /* 0x080fe2000001026a */
[----:B------:R-:W-:Y:S01]  /*17a0*/  IMAD.MOV.U32 R3, RZ, RZ, c[0x0][0x1a0] ;  /* 0x00006800ff037624 */ /* 0x000fe200078e00ff */
[--C-:B------:R-:W-:Y:S01]  /*17b0*/  SHF.R.S32.HI R69, RZ, 0x1f, R72.reuse ;  /* 0x0000001fff457819 */ /* 0x100fe20000011448 */
[----:B------:R-:W-:Y:S01]  /*17c0*/  IMAD.IADD R70, R11, 0x1, R72 ;  /* 0x000000010b467824 */ /* 0x000fe200078e0248 */
[----:B------:R-:W-:Y:S01]  /*17d0*/  SEL R10, R10, 0xfffffff0, !P2 ;  /* 0xfffffff00a0a7807 */ /* 0x000fe20005000000 */
[----:B------:R-:W-:Y:S01]  /*17e0*/  IMAD R21, R50, 0x8, R21 ;  /* 0x0000000832157824 */ /* 0x000fe200078e0215 */
[C---:B------:R-:W-:Y:S01]  /*17f0*/  SHF.L.U64.HI R144, R3.reuse, R106, c[0x0][0x1a4] ;  /* 0x0000690003907619 */ /* 0x040fe2000001026a */
[----:B------:R-:W-:Y:S01]  /*1800*/  IMAD R7, R114, c[0x0][0x1ac], R7 ;  /* 0x00006b0072077a24 */ /* 0x000fe200078e0207 */
[----:B------:R-:W-:Y:S01]  /*1810*/  SHF.L.U32 R147, R3, 0x5, RZ ;  /* 0x0000000503937819 */ /* 0x000fe200000006ff */
[C---:B------:R-:W-:Y:S01]  /*1820*/  IMAD R131, R150.reuse, c[0x0][0x19c], R131 ;  /* 0x0000670096837a24 */ /* 0x040fe200078e0283 */
[----:B------:R-:W-:Y:S01]  /*1830*/  SHF.R.S32.HI R67, RZ, 0x1f, R70 ;  /* 0x0000001fff437819 */ /* 0x000fe20000011446 */
[----:B------:R-:W-:Y:S01]  /*1840*/  IMAD.WIDE.U32 R128, R150, c[0x0][0x198], R128 ;  /* 0x0000660096807a25 */ /* 0x000fe200078e0080 */
[----:B------:R-:W-:-:S03]  /*1850*/  IADD3 R165, R163, R165, RZ ;  /* 0x000000a5a3a57210 */ /* 0x000fc60007ffe0ff */
[----:B------:R-:W-:-:S04]  /*1860*/  IMAD.WIDE.U32 R116, R114, c[0x0][0x1a8], R116 ;  /* 0x00006a0072747a25 */ /* 0x000fc800078e0074 */
[----:B------:R-:W-:Y:S02]  /*1870*/  IMAD.U32 R112, R21, 0x20, R112 ;  /* 0x0000002015707824 */ /* 0x000fe400078e0070 */
[----:B------:R-:W-:Y:S02]  /*1880*/  IMAD.SHL.U32 R145, R123, 0x20, RZ ;  /* 0x000000207b917824 */ /* 0x000fe400078e00ff */
[----:B------:R-:W-:Y:S02]  /*1890*/  IMAD.IADD R131, R129, 0x1, R131 ;  /* 0x0000000181837824 */ /* 0x000fe400078e0283 */
[----:B------:R-:W-:Y:S02]  /*18a0*/  IMAD.IADD R66, R117, 0x1, R7 ;  /* 0x0000000175427824 */ /* 0x000fe400078e0207 */
[----:B------:R-:W-:Y:S01]  /*18b0*/  @!P5 IMAD.MOV.U32 R0, RZ, RZ, RZ ;  /* 0x000000ffff00d224 */ /* 0x000fe200078e00ff */
[----:B------:R-:W-:Y:S05]  /*18c0*/  @!P0 BRA `(.L_x_4494) ;  /* 0x0000378000008947 */ /* 0x000fea0003800000 */
[----:B-1----:R-:W-:Y:S01]  /*18d0*/  SHF.R.S32.HI R11, RZ, 0x1f, R9 ;  /* 0x0000001fff0b7819 */ /* 0x002fe20000011409 */
[C---:B------:R-:W-:Y:S01]  /*18e0*/  IMAD R4, R64.reuse, c[0x0][0x280], RZ ;  /* 0x0000a00040047a24 */ /* 0x040fe200078e02ff */
[--C-:B------:R-:W-:Y:S01]  /*18f0*/  SHF.R.S32.HI R8, RZ, 0x1f, R68.reuse ;  /* 0x0000001fff087819 */ /* 0x100fe20000011444 */
[----:B------:R-:W-:Y:S01]  /*1900*/  IMAD R2, R64, c[0x0][0x278], RZ ;  /* 0x00009e0040027a24 */ /* 0x000fe200078e02ff */
[----:B------:R-:W-:Y:S01]  /*1910*/  IADD3 R7, P2, P0, R9, R150, -R68 ;  /* 0x0000009609077210 */ /* 0x000fe2000785e844 */
[C---:B------:R-:W-:Y:S01]  /*1920*/  IMAD R4, R65.reuse, c[0x0][0x284], R4 ;  /* 0x0000a10041047a24 */ /* 0x040fe200078e0204 */
[----:B------:R-:W-:Y:S01]  /*1930*/  UMOV UR9, 0x40 ;  /* 0x0000004000097882 */ /* 0x000fe20000000000 */
[----:B------:R-:W-:Y:S01]  /*1940*/  IMAD.WIDE.U32 R14, R65, c[0x0][0x280], R108 ;  /* 0x0000a000410e7a25 */ /* 0x000fe200078e006c */
[----:B------:R-:W-:Y:S01]  /*1950*/  IADD3.X R8, R11, R151, ~R8, P2, P0 ;  /* 0x000000970b087210 */ /* 0x000fe200017e0c08 */
[----:B------:R-:W-:Y:S01]  /*1960*/  ULDC.64 UR4, c[0x0][0x1a0] ;  /* 0x0000680000047ab9 */ /* 0x000fe20000000a00 */
[C---:B------:R-:W-:Y:S01]  /*1970*/  LEA R94, P3, R128.reuse, c[0x0][0x168], 0x1 ;  /* 0x00005a00805e7a11 */ /* 0x040fe200078608ff */
[C---:B------:R-:W-:Y:S01]  /*1980*/  IMAD.WIDE.U32 R12, R65.reuse, c[0x0][0x278], R108 ;  /* 0x00009e00410c7a25 */ /* 0x040fe200078e006c */
[----:B------:R-:W-:Y:S01]  /*1990*/  UIMAD UR10, UR9, UR5, URZ ;  /* 0x00000005090a72a4 */ /* 0x000fe2000f8e023f */
[----:B------:R-:W-:Y:S01]  /*19a0*/  MOV R107, c[0x0][0x288] ;  /* 0x0000a200006b7a02 */ /* 0x000fe20000000f00 */
[----:B------:R-:W-:Y:S01]  /*19b0*/  UMOV UR8, 0xc0 ;  /* 0x000000c000087882 */ /* 0x000fe20000000000 */
[----:B------:R-:W-:Y:S01]  /*19c0*/  IMAD R2, R65, c[0x0][0x27c], R2 ;  /* 0x00009f0041027a24 */ /* 0x000fe200078e0202 */
[----:B------:R-:W-:Y:S01]  /*19d0*/  LEA.HI.X R93, R128, c[0x0][0x16c], R131, 0x1, P3 ;  /* 0x00005b00805d7a11 */ /* 0x000fe200018f0c83 */
        /* <DEDUP_REMOVED lines=8> */
[C---:B------:R-:W-:Y:S01]  /*1a60*/  IMAD R4, R7.reuse, c[0x0][0x294], R4 ;  /* 0x0000a50007047a24 */ /* 0x040fe200078e0204 */
[C---:B------:R-:W-:Y:S01]  /*1a70*/  IADD3 R74, R150.reuse, 0x20, RZ ;  /* 0x00000020964a7810 */ /* 0x040fe20007ffe0ff */
[C---:B------:R-:W-:Y:S01]  /*1a80*/  IMAD.WIDE.U32 R14, R7.reuse, c[0x0][0x290], R14 ;  /* 0x0000a400070e7a25 */ /* 0x040fe200078e000e */
[C---:B------:R-:W-:Y:S01]  /*1a90*/  IADD3 R111, R150.reuse, 0x40, RZ ;  /* 0x00000040966f7810 */ /* 0x040fe20007ffe0ff */
[----:B------:R-:W-:Y:S01]  /*1aa0*/  ULDC UR12, c[0x0][0x28c] ;  /* 0x0000a300000c7ab9 */ /* 0x000fe20000000800 */
[----:B------:R-:W-:Y:S01]  /*1ab0*/  IADD3 R110, R150, 0x60, RZ ;  /* 0x00000060966e7810 */ /* 0x000fe20007ffe0ff */
[----:B------:R-:W-:Y:S01]  /*1ac0*/  IMAD.IADD R0, R0, 0x1, R9 ;  /* 0x0000000100007824 */ /* 0x000fe200078e0209 */
[----:B------:R-:W-:Y:S01]  /*1ad0*/  ULDC UR11, c[0x0][0x28c] ;  /* 0x0000a300000b7ab9 */ /* 0x000fe20000000800 */
[C---:B------:R-:W-:Y:S01]  /*1ae0*/  IMAD R2, R7.reuse, c[0x0][0x28c], R2 ;  /* 0x0000a30007027a24 */ /* 0x040fe200078e0202 */
[----:B------:R-:W-:Y:S01]  /*1af0*/  ULDC UR4, c[0x0][0x230] ;  /* 0x00008c0000047ab9 */ /* 0x000fe20000000800 */
[----:B------:R-:W-:Y:S01]  /*1b00*/  IMAD.WIDE.U32 R8, R7, c[0x0][0x288], R12 ;  /* 0x0000a20007087a25 */ /* 0x000fe200078e000c */
[----:B------:R-:W-:-:S02]  /*1b10*/  UIMAD UR12, UR12, 0xc0, URZ ;  /* 0x000000c00c0c78a4 */ /* 0x000fc4000f8e023f */
[----:B------:R-:W-:Y:S01]  /*1b20*/  UIMAD UR11, UR11, 0xc0, URZ ;  /* 0x000000c00b0b78a4 */ /* 0x000fe2000f8e023f */
[----:B------:R-:W-:Y:S01]  /*1b30*/  IMAD.IADD R15, R15, 0x1, R4 ;  /* 0x000000010f0f7824 */ /* 0x000fe200078e0204 */
[----:B------:R-:W-:Y:S01]  /*1b40*/  UIADD3 UR13, UR15, UR13, URZ ;  /* 0x0000000d0f0d7290 */ /* 0x000fe2000fffe03f */
[C---:B------:R-:W-:Y:S01]  /*1b50*/  IMAD R99, R5.reuse, c[0x0][0x2a0], RZ ;  /* 0x0000a80005637a24 */ /* 0x040fe200078e02ff */
[----:B------:R-:W-:Y:S01]  /*1b60*/  ULDC.U8 UR8, c[0x0][0x313] ;  /* 0x0000c4c000087ab9 */ /* 0x000fe20000000000 */
[----:B------:R-:W-:Y:S02]  /*1b70*/  IMAD R101, R5, c[0x0][0x298], RZ ;  /* 0x0000a60005657a24 */ /* 0x000fe400078e02ff */
[----:B------:R-:W-:Y:S02]  /*1b80*/  IMAD.IADD R9, R9, 0x1, R2 ;  /* 0x0000000109097824 */ /* 0x000fe400078e0202 */
[C---:B------:R-:W-:Y:S02]  /*1b90*/  IMAD R99, R6.reuse, c[0x0][0x2a4], R99 ;  /* 0x0000a90006637a24 */ /* 0x040fe400078e0263 */
        /* <DEDUP_REMOVED lines=8> */
[----:B------:R-:W-:Y:S01]  /*1c20*/  IMAD R3, R71, R0, RZ ;  /* 0x0000000047037224 */ /* 0x000fe200078e02ff */
[----:B------:R-:W-:Y:S01]  /*1c30*/  ULDC UR10, c[0x0][0x19c] ;  /* 0x00006700000a7ab9 */ /* 0x000fe20000000800 */
[----:B------:R-:W-:Y:S01]  /*1c40*/  IMAD.MOV.U32 R120, RZ, RZ, c[0x0][0x290] ;  /* 0x0000a400ff787624 */ /* 0x000fe200078e00ff */
[----:B------:R-:W-:Y:S01]  /*1c50*/  LEA.HI.X R101, R6, c[0x0][0x26c], R101, 0x1, P0 ;  /* 0x00009b0006657a11 */ /* 0x000fe200000f0c65 */
[----:B------:R-:W-:Y:S01]  /*1c60*/  IMAD.MOV.U32 R83, RZ, RZ, 0x6 ;  /* 0x00000006ff537424 */ /* 0x000fe200078e00ff */
[C---:B------:R-:W-:Y:S01]  /*1c70*/  LEA R96, P0, R162.reuse, c[0x0][0x170], 0x1 ;  /* 0x00005c00a2607a11 */ /* 0x040fe200078008ff */
[----:B------:R-:W-:Y:S01]  /*1c80*/  IMAD.IADD R99, R15, 0x1, R99 ;  /* 0x000000010f637824 */ /* 0x000fe200078e0263 */
[----:B------:R-:W-:Y:S01]  /*1c90*/  SHF.R.S32.HI R0, RZ, 0x1f, R3 ;  /* 0x0000001fff007819 */ /* 0x000fe20000011403 */
[----:B------:R-:W-:Y:S01]  /*1ca0*/  UIMAD UR10, UR9, UR10, URZ ;  /* 0x0000000a090a72a4 */ /* 0x000fe2000f8e023f */
[----:B------:R-:W-:Y:S01]  /*1cb0*/  LEA.HI.X R97, R162, c[0x0][0x174], R165, 0x1, P0 ;  /* 0x00005d00a2617a11 */ /* 0x000fe200000f0ca5 */
[----:B------:R-:W-:Y:S01]  /*1cc0*/  IMAD.SHL.U32 R89, R120, 0x40, RZ ;  /* 0x0000004078597824 */ /* 0x000fe200078e00ff */
[-C--:B------:R-:W-:Y:S01]  /*1cd0*/  IADD3 R104, P0, R70, R3.reuse, RZ ;  /* 0x0000000346687210 */ /* 0x080fe20007f1e0ff */
[----:B------:R-:W-:Y:S01]  /*1ce0*/  IMAD.SHL.U32 R87, R120, 0x20, RZ ;  /* 0x0000002078577824 */ /* 0x000fe200078e00ff */
[----:B------:R-:W-:Y:S01]  /*1cf0*/  IADD3 R48, P3, R72, R3, RZ ;  /* 0x0000000348307210 */ /* 0x000fe20007f7e0ff */
[----:B------:R-:W-:Y:S01]  /*1d00*/  IMAD.WIDE.U32 R122, R123, 0x40, RZ ;  /* 0x000000407b7a7825 */ /* 0x000fe200078e00ff */
[----:B------:R-:W-:-:S02]  /*1d10*/  SHF.L.U64.HI R88, R120, R83, c[0x0][0x294] ;  /* 0x0000a50078587619 */ /* 0x000fc40000010253 */
[-C--:B------:R-:W-:Y:S01]  /*1d20*/  SHF.L.U64.HI R86, R120, R106.reuse, c[0x0][0x294] ;  /* 0x0000a50078567619 */ /* 0x080fe2000001026a */
[--C-:B------:R-:W-:Y:S01]  /*1d30*/  IMAD.X R105, R67, 0x1, R0.reuse, P0 ;  /* 0x0000000143697824 */ /* 0x100fe200000e0600 */
[----:B------:R-:W-:Y:S01]  /*1d40*/  LEA.HI.X R99, R14, c[0x0][0x274], R99, 0x1, P2 ;  /* 0x00009d000e637a11 */ /* 0x000fe200010f0c63 */
[----:B------:R-:W-:Y:S01]  /*1d50*/  IMAD.X R47, R69, 0x1, R0, P3 ;  /* 0x00000001452f7824 */ /* 0x000fe200018e0600 */
[----:B------:R-:W-:Y:S01]  /*1d60*/  SHF.L.U64.HI R83, R107, R83, c[0x0][0x28c] ;  /* 0x0000a3006b537619 */ /* 0x000fe20000010253 */
        /* <DEDUP_REMOVED lines=14> */
[----:B------:R-:W-:Y:S01]  /*1e50*/  SHF.L.U64.HI R88, R89, 0x1, R88 ;  /* 0x0000000159587819 */ /* 0x000fe20000010258 */
[----:B------:R-:W-:Y:S01]  /*1e60*/  IMAD.SHL.U32 R84, R107, 0x40, RZ ;  /* 0x000000406b547824 */ /* 0x000fe200078e00ff */
[----:B------:R-:W-:Y:S01]  /*1e70*/  SHF.L.U64.HI R86, R87, 0x1, R86 ;  /* 0x0000000157567819 */ /* 0x000fe20000010256 */
[----:B------:R-:W-:Y:S01]  /*1e80*/  IMAD.MOV.U32 R11, RZ, RZ, R49 ;  /* 0x000000ffff0b7224 */ /* 0x000fe200078e0031 */
[----:B------:R-:W-:Y:S01]  /*1e90*/  IADD3.X R103, R105, c[0x0][0x2b4], RZ, P5, !PT ;  /* 0x0000ad0069677a10 */ /* 0x000fe20002ffe4ff */
[----:B------:R-:W-:Y:S01]  /*1ea0*/  IMAD.U32 R81, R81, -0x80, RZ ;  /* 0xffffff8051517824 */ /* 0x000fe200078e00ff */
[----:B------:R-:W-:Y:S02]  /*1eb0*/  IADD3.X R9, R47, c[0x0][0x2b4], RZ, P3, !PT ;  /* 0x0000ad002f097a10 */ /* 0x000fe40001ffe4ff */
[----:B------:R-:W-:-:S02]  /*1ec0*/  SHF.L.U32 R91, R2, 0x1, RZ ;  /* 0x00000001025b7819 */ /* 0x000fc400000006ff */
[----:B------:R-:W-:Y:S02]  /*1ed0*/  SHF.L.U64.HI R90, R2, 0x1, R90 ;  /* 0x00000001025a7819 */ /* 0x000fe4000001025a */
[----:B------:R-:W-:Y:S02]  /*1ee0*/  ISETP.GE.AND P2, PT, R108, c[0x0][0x220], PT ;  /* 0x000088006c007a0c */ /* 0x000fe40003f46270 */
[----:B------:R-:W-:Y:S02]  /*1ef0*/  SHF.L.U32 R107, R107, 0x5, RZ ;  /* 0x000000056b6b7819 */ /* 0x000fe400000006ff */
        /* <DEDUP_REMOVED lines=9> */
.L_x_4524:
[----:B------:R-:W-:Y:S05]  /*1f90*/  IMAD.SHL.U32 R14, R11, 0x80, RZ ;  /* 0x000000800b0e7824 */ /* 0x000fea00078e00ff */
[----:B------:R-:W-:Y:S05]  /*1fa0*/  IADD3 R13, R14, -0x80, RZ ;  /* 0xffffff800e0d7810 */ /* 0x000fea0007ffe0ff */
        /* <DEDUP_REMOVED lines=18> */
[----:B------:R-:W-:Y:S01]  /*20d0*/  @!P4 IMAD.X R3, R97, 0x1, R90, P0 ;  /* 0x000000016103c824 */ /* 0x000fe200000e065a */
[----:B--2---:R1:W-:Y:S04]  /*20e0*/  @!P6 STG.E.128 [R96.64], R20 ;  /* 0x000000146000e986 */ /* 0x0043e8000c101d06 */
[----:B------:R2:W3:Y:S05]  /*20f0*/  @!P5 LDG.E.128 R16, [R28.64] ;  /* 0x000000061c10d981 */ /* 0x0004ea000c1e1d00 */
[----:B--2---:R-:W-:Y:S05]  /*2100*/  @!P3 IADD3 R28, P0, R98, R120, RZ ;  /* 0x00000078621cb210 */ /* 0x004fea0007f1e0ff */
[----:B------:R-:W-:Y:S01]  /*2110*/  @!P3 IMAD.X R29, R99, 0x1, R92, P0 ;  /* 0x00000001631db824 */ /* 0x000fe200000e065c */
[----:B------:R-:W-:Y:S04]  /*2120*/  @!P3 IADD3 R30, P0, R96, UR14, RZ ;  /* 0x0000000e601ebc10 */ /* 0x000fe8000ff1e0ff */
        /* <DEDUP_REMOVED lines=15> */
[----:B------:R-:W-:Y:S01]  /*2220*/  IMAD.MOV.U32 R95, RZ, RZ, R93 ;  /* 0x000000ffff5f7224 */ /* 0x000fe200078e005d */
[----:B------:R-:W-:Y:S01]  /*2230*/  ISETP.GE.AND P0, PT, R108, UR4, PT ;  /* 0x000000046c007c0c */ /* 0x000fe2000bf06270 */
[----:B--2---:R-:W2:Y:S11]  /*2240*/  LDG.E.128 R16, [R100.64] ;  /* 0x0000000664107981 */ /* 0x004eb6000c1e1d00 */
[----:B------:R-:W-:Y:S01]  /*2250*/  @!UPT UIADD3 URZ, URZ, URZ, URZ ;  /* 0x0000003f3f3ff290 */ /* 0x000fe2000fffe03f */
[----:B------:R-:W-:Y:S01]  /*2260*/  @!P0 MOV R46, R48 ;  /* 0x00000030002e8202 */ /* 0x000fe20000000f00 */
[----:B------:R-:W-:Y:S04]  /*2270*/  @!P0 IMAD.MOV.U32 R8, RZ, RZ, R12 ;  /* 0x000000ffff088224 */ /* 0x000fe800078e000c */
[----:B------:R-:W3:Y:S06]  /*2280*/  @!P0 LDG.E.64 R28, [R46.64] ;  /* 0x000000062e1c8981 */ /* 0x000eec000c1e1b00 */
[----:B------:R1:W4:Y:S01]  /*2290*/  @!P0 LDG.E.64 R6, [R8.64] ;  /* 0x0000000608068981 */ /* 0x000322000c1e1b00 */
[C---:B--2---:R-:W-:Y:S02]  /*22a0*/  @!P0 LOP3.LUT R21, R16.reuse, 0xffff0000, RZ, 0xc0, !PT ;  /* 0xffff000010158812 */ /* 0x044fe400078ec0ff */
[----:B------:R-:W-:Y:S02]  /*22b0*/  @!P0 SHF.L.U32 R20, R16, 0x10, RZ ;  /* 0x0000001010148819 */ /* 0x000fe400000006ff */
[C---:B-1----:R-:W-:Y:S02]  /*22c0*/  @!P0 SHF.L.U32 R8, R18.reuse, 0x10, RZ ;  /* 0x0000001012088819 */ /* 0x042fe400000006ff */
[----:B------:R-:W-:Y:S01]  /*22d0*/  @!P0 LOP3.LUT R22, R18, 0xffff0000, RZ, 0xc0, !PT ;  /* 0xffff000012168812 */ /* 0x000fe200078ec0ff */
[C---:B---3--:R-:W-:Y:S01]  /*22e0*/  @!P0 IMAD.U32 R23, R28.reuse, 0x10000, RZ ;  /* 0x000100001c178824 */ /* 0x048fe200078e00ff */
[----:B------:R-:W-:Y:S01]  /*22f0*/  @!P0 LOP3.LUT R25, R28, 0xffff0000, RZ, 0xc0, !PT ;  /* 0xffff00001c198812 */ /* 0x000fe200078ec0ff */
[C---:B------:R-:W-:Y:S01]  /*2300*/  @!P0 IMAD.U32 R27, R29.reuse, 0x10000, RZ ;  /* 0x000100001d1b8824 */ /* 0x040fe200078e00ff */
[----:B------:R-:W-:Y:S02]  /*2310*/  @!P0 LOP3.LUT R29, R29, 0xffff0000, RZ, 0xc0, !PT ;  /* 0xffff00001d1d8812 */ /* 0x000fe400078ec0ff */
[C---:B----4-:R-:W-:Y:S02]  /*2320*/  @!P0 SHF.L.U32 R5, R6.reuse, 0x10, RZ ;  /* 0x0000001006058819 */ /* 0x050fe400000006ff */
[----:B------:R-:W-:Y:S01]  /*2330*/  @!P0 LOP3.LUT R15, R6, 0xffff0000, RZ, 0xc0, !PT ;  /* 0xffff0000060f8812 */ /* 0x000fe200078ec0ff */
[----:B------:R-:W-:Y:S02]  /*2340*/  @!P0 IMAD.U32 R6, R19, 0x10000, RZ ;  /* 0x0001000013068824 */ /* 0x000fe400078e00ff */
[-C--:B------:R-:W-:Y:S02]  /*2350*/  @!P0 FMUL.FTZ R31, R21, R5.reuse ;  /* 0x00000005151f8220 */ /* 0x080fe40000410000 */
[C---:B------:R-:W-:Y:S01]  /*2360*/  @!P0 FMUL.FTZ R0, R20.reuse, R5 ;  /* 0x0000000514008220 */ /* 0x040fe20000410000 */
[C---:B------:R-:W-:Y:S01]  /*2370*/  @!P0 SHF.L.U32 R5, R7.reuse, 0x10, RZ ;  /* 0x0000001007058819 */ /* 0x040fe200000006ff */
[-C--:B------:R-:W-:Y:S01]  /*2380*/  @!P0 FFMA.FTZ R31, R20, R23.reuse, -R31 ;  /* 0x00000017141f8223 */ /* 0x080fe2000001081f */
[----:B------:R-:W-:Y:S01]  /*2390*/  @!P0 LOP3.LUT R7, R7, 0xffff0000, RZ, 0xc0, !PT ;  /* 0xffff000007078812 */ /* 0x000fe200078ec0ff */
[----:B------:R-:W-:Y:S02]  /*23a0*/  @!P0 IMAD.U32 R20, R17, 0x10000, RZ ;  /* 0x0001000011148824 */ /* 0x000fe400078e00ff */
        /* <DEDUP_REMOVED lines=24> */
.L_x_4498:
[----:B------:R-:W-:Y:S05]  /*2530*/  BSYNC B0 ;  /* 0x0000000000007941 */ /* 0x000fea0003800000 */
.L_x_4497:
        /* <DEDUP_REMOVED lines=57> */
.L_x_4500:
[----:B------:R-:W-:Y:S05]  /*28d0*/  BSYNC B0 ;  /* 0x0000000000007941 */ /* 0x000fea0003800000 */
.L_x_4499:
        /* <DEDUP_REMOVED lines=57> */
.L_x_4502:
[----:B------:R-:W-:Y:S05]  /*2c70*/  BSYNC B0 ;  /* 0x0000000000007941 */ /* 0x000fea0003800000 */
.L_x_4501:
        /* <DEDUP_REMOVED lines=61> */
.L_x_4504:
[----:B------:R-:W-:Y:S05]  /*3050*/  BSYNC B0 ;  /* 0x0000000000007941 */ /* 0x000fea0003800000 */
.L_x_4503:
[----:B------:R-:W-:Y:S01]  /*3060*/  IMAD.MOV.U32 R0, RZ, RZ, c[0x0][0x230] ;  /* 0x00008c00ff007624 */ /* 0x000fe200078e00ff */
[----:B------:R-:W-:Y:S01]  /*3070*/  ULDC UR4, c[0x0][0x230] ;  /* 0x00008c0000047ab9 */ /* 0x000fe20000000800 */
[----:B------:R-:W-:Y:S02]  /*3080*/  IMAD.MOV.U32 R46, RZ, RZ, R48 ;  /* 0x000000ffff2e7224 */ /* 0x000fe400078e0030 */
[----:B--2---:R-:W-:Y:S02]  /*3090*/  IMAD.U32 R3, R0, -0x40, RZ ;  /* 0xffffffc000037824 */ /* 0x004fe400078e00ff */
[----:B------:R-:W-:Y:S03]  /*30a0*/  IMAD.MOV.U32 R8, RZ, RZ, R12 ;  /* 0x000000ffff087224 */ /* 0x000fe600078e000c */
[C---:B------:R-:W-:Y:S02]  /*30b0*/  LEA R48, P3, R3.reuse, R46, 0x1 ;  /* 0x0000002e03307211 */ /* 0x040fe400078608ff */
[C---:B------:R-:W-:Y:S02]  /*30c0*/  LEA R12, P0, R3.reuse, R8, 0x1 ;  /* 0x00000008030c7211 */ /* 0x040fe400078008ff */
[C---:B------:R-:W-:Y:S02]  /*30d0*/  LEA.HI.X.SX32 R47, R3.reuse, R47, 0x1, P3 ;  /* 0x0000002f032f7211 */ /* 0x040fe400018f0eff */
[----:B------:R-:W-:Y:S01]  /*30e0*/  LEA.HI.X.SX32 R9, R3, R9, 0x1, P0 ;  /* 0x0000000903097211 */ /* 0x000fe200000f0eff */
[----:B------:R-:W-:-:S05]  /*30f0*/  BRA `(.L_x_4505) ;  /* 0x0000198000007947 */ /* 0x000fca0003800000 */
.L_x_4496:
        /* <DEDUP_REMOVED lines=16> */
[C---:B------:R-:W-:Y:S01]  /*3200*/  IMAD.U32 R36, R37.reuse, 0x10000, RZ ;  /* 0x0001000025247824 */ /* 0x040fe200078e00ff */
        /* <DEDUP_REMOVED lines=23> */
[C---:B---3--:R-:W-:Y:S01]  /*3380*/  IMAD.U32 R30, R133.reuse, 0x10000, RZ ;  /* 0x00010000851e7824 */ /* 0x048fe200078e00ff */
        /* <DEDUP_REMOVED lines=14> */
[C---:B------:R-:W-:Y:S01]  /*3470*/  IMAD.U32 R18, R135.reuse, 0x10000, RZ ;  /* 0x0001000087127824 */ /* 0x040fe200078e00ff */
[----:B------:R-:W-:Y:S01]  /*3480*/  LOP3.LUT R16, R135, 0xffff0000, RZ, 0xc0, !PT ;  /* 0xffff000087107812 */ /* 0x000fe200078ec0ff */
[----:B------:R-:W-:Y:S01]  /*3490*/  FMUL.FTZ R3, R21, R30 ;  /* 0x0000001e15037220 */ /* 0x000fe20000410000 */
[----:B------:R-:W-:Y:S01]  /*34a0*/  LOP3.LUT R38, R53, 0xffff0000, RZ, 0xc0, !PT ;  /* 0xffff000035267812 */ /* 0x000fe200078ec0ff */
[----:B------:R-:W-:Y:S01]  /*34b0*/  @!P6 FADD.FTZ R25, -R25, -RZ ;  /* 0x800000ff1919e221 */ /* 0x000fe20000010100 */
[C---:B------:R-:W-:Y:S01]  /*34c0*/  SHF.L.U32 R39, R54.reuse, 0x10, RZ ;  /* 0x0000001036277819 */ /* 0x040fe200000006ff */
[----:B------:R-:W-:Y:S01]  /*34d0*/  IMAD.U32 R35, R53, 0x10000, RZ ;  /* 0x0001000035237824 */ /* 0x000fe200078e00ff */
[----:B------:R-:W-:Y:S01]  /*34e0*/  LOP3.LUT R19, R19, 0xffff0000, RZ, 0xc0, !PT ;  /* 0xffff000013137812 */ /* 0x000fe200078ec0ff */
        /* <DEDUP_REMOVED lines=23> */
.L_x_4509:
[----:B------:R-:W-:Y:S05]  /*3660*/  BSYNC B0 ;  /* 0x0000000000007941 */ /* 0x000fea0003800000 */
.L_x_4508:
[----:B------:R-:W-:Y:S05]  /*3670*/  MOV R95, R93 ;  /* 0x0000005d005f7202 */ /* 0x000fea0000000f00 */
[----:B-----5:R3:W-:Y:S02]  /*3680*/  STG.E.128 [R94.64], R36 ;  /* 0x000000245e007986 */ /* 0x0207e4000c101d06 */
.L_x_4507:
[----:B------:R-:W-:Y:S05]  /*3690*/  BSYNC B1 ;  /* 0x0000000000017941 */ /* 0x000fea0003800000 */
.L_x_4506:
        /* <DEDUP_REMOVED lines=12> */
[----:B------:R-:W-:Y:S01]  /*3760*/  SHF.L.U32 R40, R38, 0x10, RZ ;  /* 0x0000001026287819 */ /* 0x000fe200000006ff */
[----:B--2---:R-:W-:Y:S01]  /*3770*/  IMAD.U32 R31, R36, 0x10000, RZ ;  /* 0x00010000241f7824 */ /* 0x004fe200078e00ff */
        /* <DEDUP_REMOVED lines=74> */
.L_x_4513:
[----:B------:R-:W-:Y:S05]  /*3c20*/  BSYNC B0 ;  /* 0x0000000000007941 */ /* 0x000fea0003800000 */
.L_x_4512:
[C---:B--2---:R-:W-:Y:S04]  /*3c30*/  LEA R2, P0, R145.reuse, R94, 0x1 ;  /* 0x0000005e91027211 */ /* 0x044fe800078008ff */
[----:B------:R-:W-:Y:S05]  /*3c40*/  LEA.HI.X R3, R145, R93, R126, 0x1, P0 ;  /* 0x0000005d91037211 */ /* 0x000fea00000f0c7e */
[----:B-----5:R2:W-:Y:S04]  /*3c50*/  STG.E.128 [R2.64], R36 ;  /* 0x0000002402007986 */ /* 0x0205e8000c101d06 */
.L_x_4511:
[----:B------:R-:W-:Y:S05]  /*3c60*/  BSYNC B1 ;  /* 0x0000000000017941 */ /* 0x000fea0003800000 */
.L_x_4510:
        /* <DEDUP_REMOVED lines=88> */
.L_x_4517:
[----:B------:R-:W-:Y:S05]  /*41f0*/  BSYNC B0 ;  /* 0x0000000000007941 */ /* 0x000fea0003800000 */
.L_x_4516:
[C---:B------:R-:W-:Y:S04]  /*4200*/  LEA R2, P0, R122.reuse, R94, 0x1 ;  /* 0x0000005e7a027211 */ /* 0x040fe800078008ff */
[----:B------:R-:W-:Y:S05]  /*4210*/  LEA.HI.X R3, R122, R93, R85, 0x1, P0 ;  /* 0x0000005d7a037211 */ /* 0x000fea00000f0c55 */
[----:B-----5:R3:W-:Y:S04]  /*4220*/  STG.E.128 [R2.64], R36 ;  /* 0x0000002402007986 */ /* 0x0207e8000c101d06 */
.L_x_4515:
[----:B------:R-:W-:Y:S05]  /*4230*/  BSYNC B1 ;  /* 0x0000000000017941 */ /* 0x000fea0003800000 */
.L_x_4514:
        /* <DEDUP_REMOVED lines=88> */
.L_x_4521:
[----:B------:R-:W-:Y:S05]  /*47c0*/  BSYNC B0 ;  /* 0x0000000000007941 */ /* 0x000fea0003800000 */
.L_x_4520:
[----:B------:R-:W-:Y:S02]  /*47d0*/  MOV R3, 0xc0 ;  /* 0x000000c000037802 */ /* 0x000fe40000000f00 */
[----:B------:R-:W-:Y:S03]  /*47e0*/  MOV R95, R93 ;  /* 0x0000005d005f7202 */ /* 0x000fe60000000f00 */
[C---:B------:R-:W-:Y:S02]  /*47f0*/  IMAD R0, R3.reuse, c[0x0][0x19c], RZ ;  /* 0x0000670003007a24 */ /* 0x040fe400078e02ff */
[----:B------:R-:W-:Y:S05]  /*4800*/  IMAD.WIDE.U32 R4, R3, c[0x0][0x198], R94 ;  /* 0x0000660003047a25 */ /* 0x000fea00078e005e */
[----:B------:R-:W-:Y:S05]  /*4810*/  IADD3 R5, R5, R0, RZ ;  /* 0x0000000005057210 */ /* 0x000fea0007ffe0ff */
[----:B-----5:R3:W-:Y:S02]  /*4820*/  STG.E.128 [R4.64], R36 ;  /* 0x0000002404007986 */ /* 0x0207e4000c101d06 */
.L_x_4519:
[----:B------:R-:W-:Y:S05]  /*4830*/  BSYNC B1 ;  /* 0x0000000000017941 */ /* 0x000fea0003800000 */
.L_x_4518:
        /* <DEDUP_REMOVED lines=8> */
.L_x_4495:
        /* <DEDUP_REMOVED lines=28> */
.L_x_4505:
        /* <DEDUP_REMOVED lines=80> */
.L_x_4522:
        /* <DEDUP_REMOVED lines=9> */
.L_x_4523:
[----:B------:R-:W-:Y:S04]  /*5010*/  IADD3 R11, R11, -0x1, RZ ;  /* 0xffffffff0b0b7810 */ /* 0x000fe80007ffe0ff */
[----:B------:R-:W-:Y:S11]  /*5020*/  ISETP.GT.AND P0, PT, R11, R82, PT ;  /* 0x000000520b00720c */ /* 0x000ff60003f04270 */
[----:B------:R-:W-:Y:S02]  /*5030*/  @!UPT UIADD3 URZ, URZ, URZ, URZ ;  /* 0x0000003f3f3ff290 */ /* 0x000fe4000fffe03f */
[----:B------:R-:W-:-:S05]  /*5040*/  @P0 BRA `(.L_x_4524) ;  /* 0xffffcf4000000947 */ /* 0x000fca000383ffff */
.L_x_4494:
        /* <DEDUP_REMOVED lines=15> */
[C---:B------:R-:W-:Y:S01]  /*5140*/  LEA R12, P3, R116.reuse, c[0x0][0x160], 0x1 ;  /* 0x00005800740c7a11 */ /* 0x040fe200078608ff */
[----:B------:R-:W-:Y:S01]  /*5150*/  IMAD.SHL.U32 R8, R71, 0x20, RZ ;  /* 0x0000002047087824 */ /* 0x000fe200078e00ff */
[----:B------:R-:W-:Y:S02]  /*5160*/  LEA R24, P2, R5, c[0x0][0x160], 0x1 ;  /* 0x0000580005187a11 */ /* 0x000fe400078408ff */
[----:B------:R-:W-:Y:S02]  /*5170*/  LEA.HI.X R13, R116, c[0x0][0x164], R66, 0x1, P3 ;  /* 0x00005900740d7a11 */ /* 0x000fe400018f0c42 */
[----:B---3--:R-:W-:-:S05]  /*5180*/  IADD3 R0, R0, R68, R51 ;  /* 0x0000004400007210 */ /* 0x008fca0007ffe033 */
[----:B------:R-:W-:Y:S01]  /*5190*/  IMAD R9, R71, R0, RZ ;  /* 0x0000000047097224 */ /* 0x000fe200078e02ff */
[----:B------:R-:W-:Y:S02]  /*51a0*/  IADD3.X R0, R66, UR5, RZ, P0, !PT ;  /* 0x0000000542007c10 */ /* 0x000fe400087fe4ff */
[----:B------:R-:W-:Y:S02]  /*51b0*/  ISETP.NE.AND P0, PT, RZ, UR4, PT ;  /* 0x00000004ff007c0c */ /* 0x000fe4000bf05270 */
[-C--:B------:R-:W-:Y:S02]  /*51c0*/  IADD3 R7, P5, R72, R9.reuse, RZ ;  /* 0x0000000948077210 */ /* 0x080fe40007fbe0ff */
[----:B------:R-:W-:Y:S02]  /*51d0*/  IADD3 R3, P4, R70, R9, RZ ;  /* 0x0000000946037210 */ /* 0x000fe40007f9e0ff */
[----:B------:R-:W-:Y:S01]  /*51e0*/  SHF.R.S32.HI R2, RZ, 0x1f, R9 ;  /* 0x0000001fff027819 */ /* 0x000fe20000011409 */
[----:B------:R-:W-:Y:S01]  /*51f0*/  IMAD.IADD R9, R146, 0x1, -R51 ;  /* 0x0000000192097824 */ /* 0x000fe200078e0a33 */
        /* <DEDUP_REMOVED lines=62> */
.L_x_4531:
[----:B------:R-:W-:Y:S05]  /*55e0*/  BSYNC B0 ;  /* 0x0000000000007941 */ /* 0x000fea0003800000 */
.L_x_4530:
[----:B-----5:R2:W-:Y:S02]  /*55f0*/  STS.128 [R155], R12 ;  /* 0x0000000c9b007388 */ /* 0x0205e40000000c00 */
.L_x_4529:
[----:B------:R-:W-:Y:S05]  /*5600*/  BSYNC B1 ;  /* 0x0000000000017941 */ /* 0x000fea0003800000 */
.L_x_4528:
        /* <DEDUP_REMOVED lines=19> */
[----:B------:R-:W4:Y:S04]  /*5740*/  LDG.E.64 R2, [R20.64] ;  /* 0x0000000614027981 */ /* 0x000f28000c1e1b00 */
[----:B--2---:R-:W2:Y:S01]  /*5750*/  LDG.E.64 R4, [R4.64] ;  /* 0x0000000604047981 */ /* 0x004ea2000c1e1b00 */
[C---:B-----5:R-:W-:Y:S01]  /*5760*/  LOP3.LUT R6, R13.reuse, 0xffff0000, RZ, 0xc0, !PT ;  /* 0xffff00000d067812 */ /* 0x060fe200078ec0ff */
[----:B------:R-:W-:Y:S01]  /*5770*/  IMAD.U32 R7, R13, 0x10000, RZ ;  /* 0x000100000d077824 */ /* 0x000fe200078e00ff */
[C---:B------:R-:W-:Y:S02]  /*5780*/  SHF.L.U32 R8, R12.reuse, 0x10, RZ ;  /* 0x000000100c087819 */ /* 0x040fe400000006ff */
[----:B------:R-:W-:Y:S01]  /*5790*/  LOP3.LUT R16, R12, 0xffff0000, RZ, 0xc0, !PT ;  /* 0xffff00000c107812 */ /* 0x000fe200078ec0ff */
[C---:B------:R-:W-:Y:S01]  /*57a0*/  IMAD.U32 R12, R15.reuse, 0x10000, RZ ;  /* 0x000100000f0c7824 */ /* 0x040fe200078e00ff */
[----:B------:R-:W-:-:S02]  /*57b0*/  LOP3.LUT R11, R15, 0xffff0000, RZ, 0xc0, !PT ;  /* 0xffff00000f0b7812 */ /* 0x000fc400078ec0ff */
[C---:B------:R-:W-:Y:S02]  /*57c0*/  SHF.L.U32 R13, R14.reuse, 0x10, RZ ;  /* 0x000000100e0d7819 */ /* 0x040fe400000006ff */
        /* <DEDUP_REMOVED lines=8> */
[----:B------:R-:W-:Y:S01]  /*5850*/  FMUL.FTZ R20, R7, R9 ;  /* 0x0000000907147220 */ /* 0x000fe20000410000 */
[----:B------:R-:W-:Y:S01]  /*5860*/  SHF.L.U32 R5, R5, 0x10, RZ ;  /* 0x0000001005057819 */ /* 0x000fe200000006ff */
[----:B------:R-:W-:-:S02]  /*5870*/  FFMA.FTZ R14, R7, R19, -R14 ;  /* 0x00000013070e7223 */ /* 0x000fc4000001080e */
[----:B------:R-:W-:Y:S02]  /*5880*/  IMAD.U32 R7, R2, 0x10000, RZ ;  /* 0x0001000002077824 */ /* 0x000fe400078e00ff */
[C---:B------:R-:W-:Y:S02]  /*5890*/  FMUL.FTZ R9, R11.reuse, R15 ;  /* 0x0000000f0b097220 */ /* 0x040fe40000410000 */
[----:B------:R-:W-:Y:S02]  /*58a0*/  FFMA.FTZ R22, R11, R17, R22 ;  /* 0x000000110b167223 */ /* 0x000fe40000010016 */
[----:B------:R-:W-:Y:S02]  /*58b0*/  IMAD.U32 R11, R4, 0x10000, RZ ;  /* 0x00010000040b7824 */ /* 0x000fe400078e00ff */
[----:B------:R-:W-:Y:S02]  /*58c0*/  FMUL.FTZ R2, R16, R7 ;  /* 0x0000000710027220 */ /* 0x000fe40000410000 */
[----:B------:R-:W-:-:S02]  /*58d0*/  FMUL.FTZ R4, R18, R3 ;  /* 0x0000000312047220 */ /* 0x000fc40000410000 */
[----:B------:R-:W-:Y:S02]  /*58e0*/  FMUL.FTZ R7, R8, R7 ;  /* 0x0000000708077220 */ /* 0x000fe40000410000 */
[C---:B------:R-:W-:Y:S02]  /*58f0*/  FMUL.FTZ R3, R13.reuse, R3 ;  /* 0x000000030d037220 */ /* 0x040fe40000410000 */
[----:B------:R-:W-:Y:S02]  /*5900*/  FFMA.FTZ R19, R6, R19, R20 ;  /* 0x0000001306137223 */ /* 0x000fe40000010014 */
[----:B------:R-:W-:Y:S02]  /*5910*/  FFMA.FTZ R9, R12, R17, -R9 ;  /* 0x000000110c097223 */ /* 0x000fe40000010809 */
[-C--:B------:R-:W-:Y:S02]  /*5920*/  FFMA.FTZ R2, R8, R11.reuse, -R2 ;  /* 0x0000000b08027223 */ /* 0x080fe40000010802 */
[----:B------:R-:W-:Y:S01]  /*5930*/  FFMA.FTZ R7, R16, R11, R7 ;  /* 0x0000000b10077223 */ /* 0x000fe20000010007 */
[----:B------:R-:W-:Y:S01]  /*5940*/  F2FP.BF16.PACK_AB R15, R22, R9 ;  /* 0x00000009160f723e */ /* 0x000fe200000010ff */
[-C--:B------:R-:W-:Y:S01]  /*5950*/  FFMA.FTZ R4, R13, R5.reuse, -R4 ;  /* 0x000000050d047223 */ /* 0x080fe20000010804 */
[----:B------:R-:W-:Y:S01]  /*5960*/  F2FP.BF16.PACK_AB R13, R19, R14 ;  /* 0x0000000e130d723e */ /* 0x000fe200000010ff */
[----:B------:R-:W-:Y:S01]  /*5970*/  FFMA.FTZ R3, R18, R5, R3 ;  /* 0x0000000512037223 */ /* 0x000fe20000010003 */
[----:B------:R-:W-:-:S04]  /*5980*/  F2FP.BF16.PACK_AB R12, R7, R2 ;  /* 0x00000002070c723e */ /* 0x000fc800000010ff */
[----:B------:R-:W-:Y:S02]  /*5990*/  F2FP.BF16.PACK_AB R14, R3, R4 ;  /* 0x00000004030e723e */ /* 0x000fe400000010ff */
.L_x_4534:
[----:B------:R-:W-:Y:S05]  /*59a0*/  BSYNC B0 ;  /* 0x0000000000007941 */ /* 0x000fea0003800000 */
.L_x_4533:
[----:B-----5:R4:W-:Y:S01]  /*59b0*/  STS.128 [R155+0x800], R12 ;  /* 0x0008000c9b007388 */ /* 0x0209e20000000c00 */
[----:B------:R-:W-:Y:S05]  /*59c0*/  BRA `(.L_x_4532) ;  /* 0x00000e1000007947 */ /* 0x000fea0003800000 */
.L_x_4527:
        /* <DEDUP_REMOVED lines=95> */
.L_x_4538:
[----:B------:R-:W-:Y:S05]  /*5fc0*/  BSYNC B0 ;  /* 0x0000000000007941 */ /* 0x000fea0003800000 */
.L_x_4537:
[----:B-----5:R3:W-:Y:S02]  /*5fd0*/  STS.128 [R155], R20 ;  /* 0x000000149b007388 */ /* 0x0207e40000000c00 */
.L_x_4536:
[----:B------:R-:W-:Y:S05]  /*5fe0*/  BSYNC B1 ;  /* 0x0000000000017941 */ /* 0x000fea0003800000 */
.L_x_4535:
        /* <DEDUP_REMOVED lines=21> */
[----:B--2---:R-:W-:-:S03]  /*6140*/  IMAD.WIDE R12, R71, 0x2, R24 ;  /* 0x00000002470c7825 */ /* 0x004fc600078e0218 */
[----:B------:R-:W-:Y:S02]  /*6150*/  LEA.HI.X.SX32 R9, R9, R8, 0x1, P2 ;  /* 0x0000000809097211 */ /* 0x000fe400010f0eff */
[C---:B------:R-:W-:Y:S01]  /*6160*/  LEA R16, P2, R2.reuse, c[0x0][0x2b0], 0x1 ;  /* 0x0000ac0002107a11 */ /* 0x040fe200078408ff */
[----:B------:R-:W2:Y:S03]  /*6170*/  LDG.E.128 R12, [R12.64] ;  /* 0x000000060c0c7981 */ /* 0x000ea6000c1e1d00 */
[----:B------:R-:W-:Y:S02]  /*6180*/  LEA.HI.X R17, R2, c[0x0][0x2b4], R9, 0x1, P2 ;  /* 0x0000ad0002117a11 */ /* 0x000fe400010f0c09 */
        /* <DEDUP_REMOVED lines=18> */
[C---:B------:R-:W-:Y:S01]  /*62b0*/  IMAD.U32 R26, R14.reuse, 0x10000, RZ ;  /* 0x000100000e1a7824 */ /* 0x040fe200078e00ff */
[----:B------:R-:W-:-:S02]  /*62c0*/  LOP3.LUT R13, R14, 0xffff0000, RZ, 0xc0, !PT ;  /* 0xffff00000e0d7812 */ /* 0x000fc400078ec0ff */
[C---:B------:R-:W-:Y:S02]  /*62d0*/  SHF.L.U32 R24, R12.reuse, 0x10, RZ ;  /* 0x000000100c187819 */ /* 0x040fe400000006ff */
[----:B------:R-:W-:Y:S01]  /*62e0*/  LOP3.LUT R7, R12, 0xffff0000, RZ, 0xc0, !PT ;  /* 0xffff00000c077812 */ /* 0x000fe200078ec0ff */
[C---:B---3--:R-:W-:Y:S01]  /*62f0*/  IMAD.U32 R29, R16.reuse, 0x10000, RZ ;  /* 0x00010000101d7824 */ /* 0x048fe200078e00ff */
        /* <DEDUP_REMOVED lines=17> */
[C---:B------:R-:W-:Y:S01]  /*6410*/  SHF.L.U32 R7, R21.reuse, 0x10, RZ ;  /* 0x0000001015077819 */ /* 0x040fe200000006ff */
[----:B------:R-:W-:Y:S01]  /*6420*/  FMUL.FTZ R6, R6, R15 ;  /* 0x0000000f06067220 */ /* 0x000fe20000410000 */
[----:B------:R-:W-:Y:S01]  /*6430*/  LOP3.LUT R21, R21, 0xffff0000, RZ, 0xc0, !PT ;  /* 0xffff000015157812 */ /* 0x000fe200078ec0ff */
[----:B------:R-:W-:Y:S02]  /*6440*/  @!P0 FADD.FTZ R31, -R31, -RZ ;  /* 0x800000ff1f1f8221 */ /* 0x000fe40000010100 */
[----:B------:R-:W-:-:S02]  /*6450*/  @!P0 FADD.FTZ R19, -R19, -RZ ;  /* 0x800000ff13138221 */ /* 0x000fc40000010100 */
[----:B------:R-:W-:Y:S01]  /*6460*/  FMUL.FTZ R16, R13, R16 ;  /* 0x000000100d107220 */ /* 0x000fe20000410000 */
[C---:B------:R-:W-:Y:S01]  /*6470*/  LOP3.LUT R13, R20.reuse, 0xffff0000, RZ, 0xc0, !PT ;  /* 0xffff0000140d7812 */ /* 0x040fe200078ec0ff */
[----:B------:R-:W-:Y:S02]  /*6480*/  IMAD.U32 R15, R20, 0x10000, RZ ;  /* 0x00010000140f7824 */ /* 0x000fe400078e00ff */
        /* <DEDUP_REMOVED lines=20> */
.L_x_4540:
[----:B------:R-:W-:Y:S05]  /*65d0*/  BSYNC B0 ;  /* 0x0000000000007941 */ /* 0x000fea0003800000 */
.L_x_4539:
[----:B-----5:R1:W-:Y:S01]  /*65e0*/  STS.128 [R155+0x800], R4 ;  /* 0x000800049b007388 */ /* 0x0203e20000000c00 */
[----:B------:R-:W-:Y:S05]  /*65f0*/  BRA `(.L_x_4532) ;  /* 0x000001e000007947 */ /* 0x000fea0003800000 */
.L_x_4526:
        /* <DEDUP_REMOVED lines=15> */
.L_x_4542:
[----:B------:R-:W-:Y:S05]  /*66f0*/  BSYNC B0 ;  /* 0x0000000000007941 */ /* 0x000fea0003800000 */
.L_x_4541:
        /* <DEDUP_REMOVED lines=14> */
.L_x_4532:
[----:B------:R-:W-:Y:S05]  /*67e0*/  BSYNC B2 ;  /* 0x0000000000027941 */ /* 0x000fea0003800000 */
.L_x_4525:
        /* <DEDUP_REMOVED lines=13> */
[----:B----4-:R-:W-:Y:S02]  /*68c0*/  MOV R2, R154 ;  /* 0x0000009a00027202 */ /* 0x010fe40000000f00 */
[----:B------:R-:W-:-:S05]  /*68d0*/  MOV R3, R149 ;  /* 0x0000009500037202 */ /* 0x000fca0000000f00 */
[----:B------:R-:W-:Y:S01]  /*68e0*/  @!PT LDS RZ, [RZ] ;  /* 0x00000000fffff984 */ /* 0x000fe20000000800 */
[----:B------:R-:W-:Y:S01]  /*68f0*/  @!PT LDS RZ, [RZ] ;  /* 0x00000000fffff984 */ /* 0x000fe20000000800 */
[----:B------:R-:W-:Y:S01]  /*6900*/  @!PT LDS RZ, [RZ] ;  /* 0x00000000fffff984 */ /* 0x000fe20000000800 */
[----:B------:R2:W-:Y:S02]  /*6910*/  LDGSTS.E.BYPASS.LTC128B.128 [R155+0x1000], [R2.64] ;  /* 0x01000000029b7fae */ /* 0x0005e4000b901d46 */
.L_x_4544:
[----:B------:R-:W-:Y:S05]  /*6920*/  BSYNC B0 ;  /* 0x0000000000007941 */ /* 0x000fea0003800000 */
.L_x_4543:
[----:B------:R-:W-:Y:S01]  /*6930*/  ISETP.GE.AND P0, PT, R0, R5, PT ;  /* 0x000000050000720c */ /* 0x000fe20003f06270 */
[----:B------:R-:W-:-:S12]  /*6940*/  BSSY B0, `(.L_x_4545) ;  /* 0x000000b000007945 */ /* 0x000fd80003800000 */
[----:B------:R-:W-:Y:S05]  /*6950*/  @P0 BRA `(.L_x_4546) ;  /* 0x0000009000000947 */ /* 0x000fea0003800000 */
[----:B------:R-:W-:-:S13]  /*6960*/  ISETP.GE.AND P0, PT, R108, c[0x0][0x220], PT ;  /* 0x000088006c007a0c */ /* 0x000fda0003f06270 */
[----:B------:R1:W-:Y:S01]  /*6970*/  @P0 STS.128 [R155+0x1800], RZ ;  /* 0x001800ff9b000388 */ /* 0x0003e20000000c00 */
[----:B------:R-:W-:Y:S05]  /*6980*/  @P0 BRA `(.L_x_4546) ;  /* 0x0000006000000947 */ /* 0x000fea0003800000 */
[----:B--2-4-:R-:W-:-:S04]  /*6990*/  LEA R2, P0, R145, R154, 0x1 ;  /* 0x0000009a91027211 */ /* 0x014fc800078008ff */
[----:B------:R-:W-:-:S05]  /*69a0*/  LEA.HI.X R3, R145, R149, R126, 0x1, P0 ;  /* 0x0000009591037211 */ /* 0x000fca00000f0c7e */
[----:B------:R-:W-:Y:S01]  /*69b0*/  @!PT LDS RZ, [RZ] ;  /* 0x00000000fffff984 */ /* 0x000fe20000000800 */
[----:B------:R-:W-:Y:S01]  /*69c0*/  @!PT LDS RZ, [RZ] ;  /* 0x00000000fffff984 */ /* 0x000fe20000000800 */
[----:B------:R-:W-:Y:S01]  /*69d0*/  @!PT LDS RZ, [RZ] ;  /* 0x00000000fffff984 */ /* 0x000fe20000000800 */
[----:B------:R2:W-:Y:S04]  /*69e0*/  LDGSTS.E.BYPASS.LTC128B.128 [R155+0x1800], [R2.64] ;  /* 0x01800000029b7fae */ /* 0x0005e8000b901d46 */
.L_x_4546:
[----:B------:R-:W-:Y:S05]  /*69f0*/  BSYNC B0 ;  /* 0x0000000000007941 */ /* 0x000fea0003800000 */
.L_x_4545:
[----:B------:R-:W-:Y:S01]  /*6a00*/  IADD3 R4, R150, 0x40, RZ ;  /* 0x0000004096047810 */ /* 0x000fe20007ffe0ff */
[----:B------:R-:W-:Y:S03]  /*6a10*/  BSSY B0, `(.L_x_4547) ;  /* 0x000000e000007945 */ /* 0x000fe60003800000 */
[----:B------:R-:W-:-:S13]  /*6a20*/  ISETP.GE.AND P0, PT, R4, R5, PT ;  /* 0x000000050400720c */ /* 0x000fda0003f06270 */
[----:B------:R-:W-:Y:S05]  /*6a30*/  @P0 BRA `(.L_x_4548) ;  /* 0x000000b000000947 */ /* 0x000fea0003800000 */
[----:B------:R-:W-:-:S13]  /*6a40*/  ISETP.GE.AND P0, PT, R108, c[0x0][0x220], PT ;  /* 0x000088006c007a0c */ /* 0x000fda0003f06270 */
[----:B------:R1:W-:Y:S01]  /*6a50*/  @P0 STS.128 [R155+0x2000], RZ ;  /* 0x002000ff9b000388 */ /* 0x0003e20000000c00 */
[----:B------:R-:W-:Y:S05]  /*6a60*/  @P0 BRA `(.L_x_4548) ;  /* 0x0000008000000947 */ /* 0x000fea0003800000 */
[----:B--2-4-:R-:W-:Y:S02]  /*6a70*/  IMAD.MOV.U32 R2, RZ, RZ, c[0x0][0x198] ;  /* 0x00006600ff027624 */ /* 0x014fe400078e00ff */
[----:B------:R-:W-:-:S03]  /*6a80*/  IMAD.MOV.U32 R3, RZ, RZ, c[0x0][0x19c] ;  /* 0x00006700ff037624 */ /* 0x000fc600078e00ff */
[----:B------:R-:W-:-:S04]  /*6a90*/  LEA R6, P0, R2, R154, 0x7 ;  /* 0x0000009a02067211 */ /* 0x000fc800078038ff */
[----:B------:R-:W-:-:S05]  /*6aa0*/  LEA.HI.X R7, R2, R149, R3, 0x7, P0 ;  /* 0x0000009502077211 */ /* 0x000fca00000f3c03 */
[----:B------:R-:W-:Y:S01]  /*6ab0*/  @!PT LDS RZ, [RZ] ;  /* 0x00000000fffff984 */ /* 0x000fe20000000800 */
[----:B------:R-:W-:Y:S01]  /*6ac0*/  @!PT LDS RZ, [RZ] ;  /* 0x00000000fffff984 */ /* 0x000fe20000000800 */
[----:B------:R-:W-:Y:S01]  /*6ad0*/  @!PT LDS RZ, [RZ] ;  /* 0x00000000fffff984 */ /* 0x000fe20000000800 */
[----:B------:R2:W-:Y:S04]  /*6ae0*/  LDGSTS.E.BYPASS.LTC128B.128 [R155+0x2000], [R6.64] ;  /* 0x02000000069b7fae */ /* 0x0005e8000b901d46 */
.L_x_4548:
[----:B------:R-:W-:Y:S05]  /*6af0*/  BSYNC B0 ;  /* 0x0000000000007941 */ /* 0x000fea0003800000 */
.L_x_4547:
[----:B--2-4-:R-:W-:Y:S01]  /*6b00*/  IADD3 R2, R150, 0x60, RZ ;  /* 0x0000006096027810 */ /* 0x014fe20007ffe0ff */
        /* <DEDUP_REMOVED lines=21> */
.L_x_4550:
[----:B------:R-:W-:Y:S05]  /*6c60*/  BSYNC B0 ;  /* 0x0000000000007941 */ /* 0x000fea0003800000 */
.L_x_4549:
[----:B------:R-:W-:Y:S01]  /*6c70*/  IMAD R64, R64, c[0x0][0x320], RZ ;  /* 0x0000c80040407a24 */ /* 0x000fe200078e02ff */
[----:B------:R-:W0:Y:S01]  /*6c80*/  LDGDEPBAR ;  /* 0x00000000000079af */ /* 0x000e220000000000 */
[----:B------:R-:W-:-:S04]  /*6c90*/  IMAD.WIDE.U32 R114, R65, c[0x0][0x320], R114 ;  /* 0x0000c80041727a25 */ /* 0x000fc800078e0072 */
[----:B------:R-:W-:Y:S01]  /*6ca0*/  IMAD R64, R65, c[0x0][0x324], R64 ;  /* 0x0000c90041407a24 */ /* 0x000fe200078e0240 */
[----:B----4-:R-:W-:-:S03]  /*6cb0*/  LEA R12, P0, R114, c[0x0][0x318], 0x2 ;  /* 0x0000c600720c7a11 */ /* 0x010fc600078010ff */
[----:B------:R-:W-:-:S05]  /*6cc0*/  IMAD.IADD R64, R115, 0x1, R64 ;  /* 0x0000000173407824 */ /* 0x000fca00078e0240 */
[----:B------:R-:W-:-:S05]  /*6cd0*/  LEA.HI.X R13, R114, c[0x0][0x31c], R64, 0x2, P0 ;  /* 0x0000c700720d7a11 */ /* 0x000fca00000f1440 */
[----:B------:R-:W4:Y:S01]  /*6ce0*/  LDG.E R3, [R12.64] ;  /* 0x000000060c037981 */ /* 0x000f22000c1e1900 */
[----:B------:R-:W-:Y:S01]  /*6cf0*/  ISETP.GE.AND P2, PT, R150, R5, PT ;  /* 0x000000059600720c */ /* 0x000fe20003f46270 */
[----:B------:R-:W4:Y:S01]  /*6d00*/  MUFU.RCP R120, c[0x0][0x238] ;  /* 0x00008e0000787b08 */ /* 0x000f220000001000 */
[----:B------:R-:W-:Y:S01]  /*6d10*/  SHF.R.S32.HI R7, RZ, 0x1f, R6 ;  /* 0x0000001fff077819 */ /* 0x000fe20000011406 */
[----:B------:R-:W-:Y:S01]  /*6d20*/  IMAD.SHL.U32 R122, R57, 0x2, RZ ;  /* 0x00000002397a7824 */ /* 0x000fe200078e00ff */
[----:B------:R-:W-:-:S04]  /*6d30*/  DEPBAR.LE SB0, 0x0 ;  /* 0x000080000000791a */ /* 0x000fc80000000000 */
[----:B------:R-:W-:Y:S01]  /*6d40*/  BAR.SYNC.DEFER_BLOCKING 0x0 ;  /* 0x0000000000007b1d */ /* 0x000fe20000010000 */
[----:B------:R-:W-:Y:S02]  /*6d50*/  LEA R160, P0, R162, c[0x0][0x170], 0x1 ;  /* 0x00005c00a2a07a11 */ /* 0x000fe400078008ff */
[----:B------:R-:W-:Y:S02]  /*6d60*/  LEA.HI R156, R7, R6, RZ, 0x2 ;  /* 0x00000006079c7211 */ /* 0x000fe400078f10ff */
[----:B------:R-:W-:Y:S01]  /*6d70*/  LOP3.LUT R122, R122, 0x6, RZ, 0xc0, !PT ;  /* 0x000000067a7a7812 */ /* 0x000fe200078ec0ff */
[----:B------:R-:W-:Y:S01]  /*6d80*/  BSSY B0, `(.L_x_4551) ;  /* 0x0000011000007945 */ /* 0x000fe20003800000 */
[----:B------:R-:W-:Y:S02]  /*6d90*/  LEA.HI.X R161, R162, c[0x0][0x174], R165, 0x1, P0 ;  /* 0x00005d00a2a17a11 */ /* 0x000fe400000f0ca5 */
[----:B------:R-:W-:Y:S01]  /*6da0*/  SHF.R.S32.HI R156, RZ, 0x2, R156 ;  /* 0x00000002ff9c7819 */ /* 0x000fe2000001149c */
[----:B------:R1:W-:Y:S04]  /*6db0*/  @P2 STS [R155+0x3000], RZ ;  /* 0x003000ff9b002388 */ /* 0x0003e80000000800 */
[----:B------:R1:W-:Y:S04]  /*6dc0*/  @P2 STS [R155+0x3004], RZ ;  /* 0x003004ff9b002388 */ /* 0x0003e80000000800 */
[----:B------:R1:W-:Y:S01]  /*6dd0*/  @P2 STS.64 [R155+0x3008], RZ ;  /* 0x003008ff9b002388 */ /* 0x0003e20000000a00 */
[----:B----4-:R-:W-:Y:S01]  /*6de0*/  FMUL.FTZ R120, R3, R120 ;  /* 0x0000007803787220 */ /* 0x010fe20000410000 */
        /* <DEDUP_REMOVED lines=10> */
.L_x_4552:
[----:B-1----:R-:W-:Y:S05]  /*6e90*/  BSYNC B0 ;  /* 0x0000000000007941 */ /* 0x002fea0003800000 */
.L_x_4551:
        /* <DEDUP_REMOVED lines=13> */
.L_x_4554:
[----:B------:R-:W-:Y:S05]  /*6f70*/  BSYNC B0 ;  /* 0x0000000000007941 */ /* 0x000fea0003800000 */
.L_x_4553:
        /* <DEDUP_REMOVED lines=15> */
.L_x_4556:
[----:B------:R-:W-:Y:S05]  /*7070*/  BSYNC B0 ;  /* 0x0000000000007941 */ /* 0x000fea0003800000 */
.L_x_4555:
        /* <DEDUP_REMOVED lines=16> */
.L_x_4558:
[----:B------:R-:W-:Y:S05]  /*7180*/  BSYNC B0 ;  /* 0x0000000000007941 */ /* 0x000fea0003800000 */
.L_x_4557:
[----:B------:R-:W-:Y:S01]  /*7190*/  LOP3.LUT R0, R63, 0xfffffff8, RZ, 0xc0, !PT ;  /* 0xfffffff83f007812 */ /* 0x000fe200078ec0ff */
[----:B------:R-:W-:Y:S01]  /*71a0*/  IMAD.SHL.U32 R4, R58, 0x40, RZ ;  /* 0x000000403a047824 */ /* 0x000fe200078e00ff */
[----:B-1----:R-:W-:Y:S01]  /*71b0*/  SHF.R.S32.HI R6, RZ, 0x4, R61 ;  /* 0x00000004ff067819 */ /* 0x002fe2000001143d */
[----:B------:R-:W-:Y:S01]  /*71c0*/  IMAD.IADD R87, R9, 0x1, R122 ;  /* 0x0000000109577824 */ /* 0x000fe200078e027a */
[----:B------:R-:W-:Y:S01]  /*71d0*/  LOP3.LUT R59, R59, 0x7fffffe, RZ, 0xc0, !PT ;  /* 0x07fffffe3b3b7812 */ /* 0x000fe200078ec0ff */
[----:B------:R-:W-:Y:S01]  /*71e0*/  IMAD.IADD R57, R57, 0x1, -R0 ;  /* 0x0000000139397824 */ /* 0x000fe200078e0a00 */
[----:B------:R-:W-:Y:S01]  /*71f0*/  LEA.HI R3, R61, R6, RZ, 0x1 ;  /* 0x000000063d037211 */ /* 0x000fe200078f08ff */
[----:B------:R-:W0:Y:S01]  /*7200*/  LDGDEPBAR ;  /* 0x00000000000079af */ /* 0x000e220000000000 */
[----:B------:R-:W-:Y:S01]  /*7210*/  SHF.R.S32.HI R5, RZ, 0x1f, R60 ;  /* 0x0000001fff057819 */ /* 0x000fe2000001143c */
[----:B------:R-:W-:Y:S01]  /*7220*/  IMAD.IADD R48, R60, 0x1, -R59 ;  /* 0x000000013c307824 */ /* 0x000fe200078e0a3b */
[----:B------:R-:W-:Y:S01]  /*7230*/  LEA.HI R0, R57, R57, RZ, 0x1 ;  /* 0x0000003939007211 */ /* 0x000fe200078f08ff */
[----:B------:R-:W-:Y:S01]  /*7240*/  I2F R11, R87 ;  /* 0x00000057000b7306 */ /* 0x000fe20000201400 */
[----:B------:R-:W-:-:S02]  /*7250*/  LOP3.LUT R3, R3, 0xfffffffe, RZ, 0xc0, !PT ;  /* 0xfffffffe03037812 */ /* 0x000fc400078ec0ff */
        /* <DEDUP_REMOVED lines=9> */
[----:B------:R-:W-:Y:S01]  /*72f0*/  IADD3 R71, R87, 0x18, RZ ;  /* 0x0000001857477810 */ /* 0x000fe20007ffe0ff */
[----:B------:R-:W-:Y:S01]  /*7300*/  IMAD.SHL.U32 R3, R6, 0x8, RZ ;  /* 0x0000000806037824 */ /* 0x000fe200078e00ff */
[----:B------:R-:W-:Y:S01]  /*7310*/  LOP3.LUT R5, R5, 0xc0, RZ, 0xc0, !PT ;  /* 0x000000c005057812 */ /* 0x000fe200078ec0ff */
[----:B------:R-:W-:Y:S01]  /*7320*/  IMAD.SHL.U32 R2, R62, 0x8, RZ ;  /* 0x000000083e027824 */ /* 0x000fe200078e00ff */
[----:B------:R-:W-:Y:S01]  /*7330*/  LOP3.LUT R69, R60, 0xffffff00, RZ, 0xc0, !PT ;  /* 0xffffff003c457812 */ /* 0x000fe200078ec0ff */
[----:B------:R-:W-:Y:S01]  /*7340*/  IMAD R117, R6, 0x8, R117 ;  /* 0x0000000806757824 */ /* 0x000fe200078e0275 */
[----:B------:R-:W-:Y:S01]  /*7350*/  LOP3.LUT R3, R4, 0x8, R3, 0xf8, !PT ;  /* 0x0000000804037812 */ /* 0x000fe200078ef803 */
[----:B------:R-:W-:Y:S01]  /*7360*/  I2F R57, R71 ;  /* 0x0000004700397306 */ /* 0x000fe20000201400 */
[----:B------:R-:W-:Y:S01]  /*7370*/  LOP3.LUT R2, R5, 0x8, R2, 0xf8, !PT ;  /* 0x0000000805027812 */ /* 0x000fe200078ef802 */
[----:B------:R-:W-:Y:S01]  /*7380*/  IMAD R7, R50, 0x200, R69 ;  /* 0x0000020032077824 */ /* 0x000fe200078e0245 */
[----:B------:R-:W-:-:S02]  /*7390*/  SHF.R.U32.HI R4, RZ, 0x3, R4 ;  /* 0x00000003ff047819 */ /* 0x000fc40000011604 */
[----:B------:R-:W-:Y:S02]  /*73a0*/  SHF.R.U32.HI R5, RZ, 0x3, R5 ;  /* 0x00000003ff057819 */ /* 0x000fe40000011605 */
[----:B------:R-:W-:Y:S01]  /*73b0*/  LOP3.LUT R3, R3, R4, RZ, 0x3c, !PT ;  /* 0x0000000403037212 */ /* 0x000fe200078e3cff */
[----:B------:R-:W-:Y:S01]  /*73c0*/  IMAD R4, R48, 0x20, R7 ;  /* 0x0000002030047824 */ /* 0x000fe200078e0207 */
[----:B------:R-:W-:Y:S01]  /*73d0*/  LOP3.LUT R2, R2, R5, RZ, 0x3c, !PT ;  /* 0x0000000502027212 */ /* 0x000fe200078e3cff */
[----:B------:R-:W-:Y:S01]  /*73e0*/  IMAD R48, R48, 0x20, R69 ;  /* 0x0000002030307824 */ /* 0x000fe200078e0245 */
[----:B------:R-:W-:Y:S01]  /*73f0*/  IADD3 R75, R87, 0x11, RZ ;  /* 0x00000011574b7810 */ /* 0x000fe20007ffe0ff */
[----:B------:R-:W-:Y:S01]  /*7400*/  IMAD.IADD R119, R3, 0x1, R4 ;  /* 0x0000000103777824 */ /* 0x000fe200078e0204 */
[----:B------:R-:W-:Y:S01]  /*7410*/  IADD3 R79, R87, 0x19, RZ ;  /* 0x00000019574f7810 */ /* 0x000fe20007ffe0ff */
[----:B------:R-:W-:Y:S01]  /*7420*/  IMAD.U32 R117, R117, 0x20, R2 ;  /* 0x0000002075757824 */ /* 0x000fe200078e0002 */
[----:B------:R-:W-:Y:S01]  /*7430*/  IADD3 R77, R87, 0x28, RZ ;  /* 0x00000028574d7810 */ /* 0x000fe20007ffe0ff */
[----:B------:R-:W-:Y:S01]  /*7440*/  IMAD.SHL.U32 R119, R119, 0x2, RZ ;  /* 0x0000000277777824 */ /* 0x000fe200078e00ff */
[----:B------:R-:W1:Y:S01]  /*7450*/  I2F R8, R75 ;  /* 0x0000004b00087306 */ /* 0x000e620000201400 */
[----:B------:R-:W-:Y:S01]  /*7460*/  IMAD.SHL.U32 R117, R117, 0x2, RZ ;  /* 0x0000000275757824 */ /* 0x000fe200078e00ff */
[C---:B------:R-:W-:Y:S01]  /*7470*/  IADD3 R81, R87.reuse, 0x20, RZ ;  /* 0x0000002057517810 */ /* 0x040fe20007ffe0ff */
[----:B------:R-:W-:Y:S01]  /*7480*/  IMAD R118, R10, 0x2, R119 ;  /* 0x000000020a767824 */ /* 0x000fe200078e0277 */
[----:B------:R-:W-:Y:S01]  /*7490*/  LDSM.16.M88.4 R40, [R119] ;  /* 0x000000007728783b */ /* 0x000fe20000000200 */
[----:B------:R-:W-:Y:S01]  /*74a0*/  IADD3 R83, R87, 0x29, RZ ;  /* 0x0000002957537810 */ /* 0x000fe20007ffe0ff */
[----:B------:R-:W-:Y:S01]  /*74b0*/  IMAD.IADD R157, R3, 0x1, R48 ;  /* 0x00000001039d7824 */ /* 0x000fe200078e0230 */
[C---:B------:R-:W-:Y:S01]  /*74c0*/  IADD3 R0, R117.reuse, 0x1000, RZ ;  /* 0x0000100075007810 */ /* 0x040fe20007ffe0ff */
[----:B------:R-:W5:Y:S01]  /*74d0*/  LDSM.16.M88.4 R44, [R117+0x1400] ;  /* 0x00140000752c783b */ /* 0x000f620000000200 */
[----:B------:R-:W-:Y:S01]  /*74e0*/  IADD3 R116, R117, 0x1020, RZ ;  /* 0x0000102075747810 */ /* 0x000fe20007ffe0ff */
[----:B------:R-:W-:Y:S01]  /*74f0*/  I2F R58, R79 ;  /* 0x0000004f003a7306 */ /* 0x000fe20000201400 */
[----:B------:R-:W-:Y:S01]  /*7500*/  @P0 IADD3 R116, R0, -0x20, RZ ;  /* 0xffffffe000740810 */ /* 0x000fe20007ffe0ff */
[----:B------:R-:W2:Y:S01]  /*7510*/  LDSM.16.M88.4 R16, [R117+0x1800] ;  /* 0x001800007510783b */ /* 0x000ea20000000200 */
[----:B------:R-:W-:-:S02]  /*7520*/  IADD3 R69, R87, 0x30, RZ ;  /* 0x0000003057457810 */ /* 0x000fc40007ffe0ff */
[C---:B------:R-:W-:Y:S01]  /*7530*/  IADD3 R115, R116.reuse, 0x400, RZ ;  /* 0x0000040074737810 */ /* 0x040fe20007ffe0ff */
[----:B------:R-:W-:Y:S01]  /*7540*/  LDSM.16.M88.4 R32, [R118] ;  /* 0x000000007620783b */ /* 0x000fe20000000200 */
        /* <DEDUP_REMOVED lines=9> */
[----:B------:R-:W-:Y:S01]  /*75e0*/  IADD3 R3, R116, 0x1c00, RZ ;  /* 0x00001c0074037810 */ /* 0x000fe20007ffe0ff */
[----:B------:R-:W1:Y:S04]  /*75f0*/  LDSM.16.M88.4 R36, [R117+0x1c00] ;  /* 0x001c00007524783b */ /* 0x000e680000000200 */
[----:B------:R-:W1:Y:S02]  /*7600*/  LDSM.16.M88.4 R28, [R116+0x800] ;  /* 0x00080000741c783b */ /* 0x000e640000000200 */
[----:B------:R-:W-:Y:S02]  /*7610*/  I2F R73, R81 ;  /* 0x0000005100497306 */ /* 0x000fe40000201400 */
[----:B------:R-:W1:Y:S04]  /*7620*/  LDSM.16.M88.4 R60, [R116] ;  /* 0x00000000743c783b */ /* 0x000e680000000200 */
[----:B------:R-:W1:Y:S01]  /*7630*/  LDSM.16.M88.4 R24, [R116+0xc00] ;  /* 0x000c00007418783b */ /* 0x000e620000000200 */
[C---:B-----5:R-:W-:Y:S08]  /*7640*/  HMMA.16816.F32.BF16 R4, R40.reuse, R44, RZ ;  /* 0x0000002c2804723c */ /* 0x060ff000000418ff */
[C---:B------:R-:W-:Y:S08]  /*7650*/  HMMA.16816.F32.BF16 R44, R40.reuse, R46, RZ ;  /* 0x0000002e282c723c */ /* 0x040ff000000418ff */
[----:B--23--:R-:W-:Y:S08]  /*7660*/  HMMA.16816.F32.BF16 R20, R40, R16, RZ ;  /* 0x000000102814723c */ /* 0x00cff000000418ff */
[----:B------:R-:W-:Y:S07]  /*7670*/  HMMA.16816.F32.BF16 R4, R32, R52, R4 ;  /* 0x000000342004723c */ /* 0x000fee0000041804 */
[----:B------:R-:W-:Y:S01]  /*7680*/  IMAD R53, R50, 0x10, R51 ;  /* 0x0000001032357824 */ /* 0x000fe200078e0233 */
[----:B------:R-:W-:Y:S01]  /*7690*/  HMMA.16816.F32.BF16 R16, R40, R18, RZ ;  /* 0x000000122810723c */ /* 0x000fe200000418ff */
[----:B------:R-:W-:Y:S03]  /*76a0*/  I2F R51, R77 ;  /* 0x0000004d00337306 */ /* 0x000fe60000201400 */
[----:B------:R-:W-:-:S04]  /*76b0*/  IADD3 R53, R53, 0x1, R156 ;  /* 0x0000000135357810 */ /* 0x000fc80007ffe09c */
[----:B----4-:R-:W-:Y:S01]  /*76c0*/  HMMA.16816.F32.BF16 R12, R40, R64, RZ ;  /* 0x00000040280c723c */ /* 0x010fe200000418ff */
[----:B------:R-:W-:Y:S01]  /*76d0*/  IADD3 R85, R56, R53, -R146 ;  /* 0x0000003538557210 */ /* 0x000fe20007ffe892 */
[----:B------:R-:W-:Y:S03]  /*76e0*/  I2F R65, R71 ;  /* 0x0000004700417306 */ /* 0x000fe60000201400 */
[----:B------:R-:W-:-:S03]  /*76f0*/  IADD3 R85, R85, c[0x0][0x2e8], RZ ;  /* 0x0000ba0055557a10 */ /* 0x000fc60007ffe0ff */
[----:B------:R-:W-:Y:S01]  /*7700*/  HMMA.16816.F32.BF16 R44, R32, R54, R44 ;  /* 0x00000036202c723c */ /* 0x000fe2000004182c */
[----:B------:R-:W-:Y:S01]  /*7710*/  IMNMX R0, R85, R56, PT ;  /* 0x0000003855007217 */ /* 0x000fe20003800200 */
[----:B------:R-:W2:Y:S01]  /*7720*/  I2F R64, R75 ;  /* 0x0000004b00407306 */ /* 0x000ea20000201400 */
[----:B-1----:R-:W-:Y:S02]  /*7730*/  FFMA.FTZ R7, R120, R8, R7 ;  /* 0x0000000878077223 */ /* 0x002fe40000010007 */
[-C--:B------:R-:W-:Y:S02]  /*7740*/  ISETP.GE.AND P5, PT, R71, R0.reuse, PT ;  /* 0x000000004700720c */ /* 0x080fe40003fa6270 */
[-C--:B------:R-:W-:Y:S01]  /*7750*/  ISETP.GE.AND P6, PT, R75, R0.reuse, PT ;  /* 0x000000004b00720c */ /* 0x080fe20003fc6270 */
[----:B------:R-:W-:Y:S01]  /*7760*/  HMMA.16816.F32.BF16 R52, R40, R36, RZ ;  /* 0x000000242834723c */ /* 0x000fe200000418ff */
[----:B------:R-:W-:-:S06]  /*7770*/  ISETP.GE.AND P2, PT, R79, R0, PT ;  /* 0x000000004f00720c */ /* 0x000fcc0003f46270 */
[----:B------:R-:W-:Y:S01]  /*7780*/  IADD3 R37, R85, 0x8, RZ ;  /* 0x0000000855257810 */ /* 0x000fe20007ffe0ff */
[----:B------:R-:W-:Y:S01]  /*7790*/  HMMA.16816.F32.BF16 R16, R32, R30, R16 ;  /* 0x0000001e2010723c */ /* 0x000fe20000041810 */
[C---:B--2---:R-:W-:Y:S02]  /*77a0*/  FFMA.FTZ R64, R120.reuse, R64, R5 ;  /* 0x0000004078407223 */ /* 0x044fe40000010005 */
[----:B------:R-:W-:Y:S01]  /*77b0*/  IMNMX R2, R37, R56, PT ;  /* 0x0000003825027217 */ /* 0x000fe20003800200 */
[----:B------:R-:W-:Y:S03]  /*77c0*/  I2F R5, R69 ;  /* 0x0000004500057306 */ /* 0x000fe60000201400 */
[-C--:B------:R-:W-:Y:S01]  /*77d0*/  ISETP.GE.AND P3, PT, R71, R2.reuse, PT ;  /* 0x000000024700720c */ /* 0x080fe20003f66270 */
[----:B------:R-:W-:Y:S01]  /*77e0*/  HMMA.16816.F32.BF16 R36, R40, R38, RZ ;  /* 0x000000262824723c */ /* 0x000fe200000418ff */
[----:B------:R-:W-:Y:S01]  /*77f0*/  FFMA.FTZ R44, R120, R57, R44 ;  /* 0x00000039782c7223 */ /* 0x000fe2000001002c */
[----:B------:R-:W-:Y:S01]  /*7800*/  FSEL R8, R64, -INF , !P6 ;  /* 0xff80000040087808 */ /* 0x000fe20007000000 */
[C---:B------:R-:W-:Y:S01]  /*7810*/  FFMA.FTZ R46, R120.reuse, R65, R46 ;  /* 0x00000041782e7223 */ /* 0x040fe2000001002e */
[----:B------:R-:W-:Y:S01]  /*7820*/  ISETP.GE.AND P4, PT, R75, R2, PT ;  /* 0x000000024b00720c */ /* 0x000fe20003f86270 */
[----:B------:R-:W-:Y:S01]  /*7830*/  FFMA.FTZ R45, R120, R58, R45 ;  /* 0x0000003a782d7223 */ /* 0x000fe2000001002d */
[----:B------:R-:W-:Y:S01]  /*7840*/  FSEL R70, R44, -INF , !P5 ;  /* 0xff8000002c467808 */ /* 0x000fe20006800000 */
[----:B------:R-:W1:Y:S01]  /*7850*/  I2F R56, R83 ;  /* 0x0000005300387306 */ /* 0x000e620000201400 */
[----:B------:R-:W-:Y:S01]  /*7860*/  HMMA.16816.F32.BF16 R12, R32, R60, R12 ;  /* 0x0000003c200c723c */ /* 0x000fe2000004180c */
[----:B------:R-:W-:-:S02]  /*7870*/  FSEL R91, R46, -INF , !P3 ;  /* 0xff8000002e5b7808 */ /* 0x000fc40005800000 */
[C---:B------:R-:W-:Y:S02]  /*7880*/  ISETP.GE.AND P5, PT, R77.reuse, R0, PT ;  /* 0x000000004d00720c */ /* 0x040fe40003fa6270 */
[----:B------:R-:W-:Y:S02]  /*7890*/  ISETP.GE.AND P3, PT, R77, R2, PT ;  /* 0x000000024d00720c */ /* 0x000fe40003f66270 */
[----:B------:R-:W2:Y:S01]  /*78a0*/  I2F R60, R79 ;  /* 0x0000004f003c7306 */ /* 0x000ea20000201400 */
[----:B------:R-:W-:Y:S01]  /*78b0*/  HMMA.16816.F32.BF16 R20, R32, R28, R20 ;  /* 0x0000001c2014723c */ /* 0x000fe20000041814 */
[----:B------:R-:W3:Y:S01]  /*78c0*/  LDSM.16.M88.4 R28, [R117+0x2000] ;  /* 0x00200000751c783b */ /* 0x000ee20000000200 */
[C---:B------:R-:W-:Y:S01]  /*78d0*/  FFMA.FTZ R16, R120.reuse, R51, R16 ;  /* 0x0000003378107223 */ /* 0x040fe20000010010 */
[----:B------:R-:W-:Y:S01]  /*78e0*/  IADD3 R57, R87, 0x38, RZ ;  /* 0x0000003857397810 */ /* 0x000fe20007ffe0ff */
[----:B------:R-:W-:Y:S01]  /*78f0*/  FFMA.FTZ R17, R120, R68, R17 ;  /* 0x0000004478117223 */ /* 0x000fe20000010011 */
[----:B------:R-:W-:-:S02]  /*7900*/  FSEL R93, R7, -INF , !P4 ;  /* 0xff800000075d7808 */ /* 0x000fc40006000000 */
[----:B------:R-:W4:Y:S01]  /*7910*/  I2F R61, R77 ;  /* 0x0000004d003d7306 */ /* 0x000f220000201400 */
[C---:B------:R-:W-:Y:S01]  /*7920*/  HMMA.16816.F32.BF16 R52, R32.reuse, R24, R52 ;  /* 0x000000182034723c */ /* 0x040fe20000041834 */
[----:B------:R-:W-:Y:S01]  /*7930*/  FSEL R74, R16, -INF , !P5 ;  /* 0xff800000104a7808 */ /* 0x000fe20006800000 */
[C---:B-1----:R-:W-:Y:S01]  /*7940*/  FFMA.FTZ R19, R120.reuse, R56, R19 ;  /* 0x0000003878137223 */ /* 0x042fe20000010013 */
[----:B------:R-:W-:Y:S02]  /*7950*/  FSEL R50, R45, -INF , !P2 ;  /* 0xff8000002d327808 */ /* 0x000fe40005000000 */
[----:B------:R-:W-:Y:S01]  /*7960*/  ISETP.GE.AND P0, PT, R79, R2, PT ;  /* 0x000000024f00720c */ /* 0x000fe20003f06270 */
[C---:B--2---:R-:W-:Y:S02]  /*7970*/  FFMA.FTZ R60, R120.reuse, R60, R47 ;  /* 0x0000003c783c7223 */ /* 0x044fe4000001002f */
[----:B------:R-:W-:Y:S01]  /*7980*/  HMMA.16816.F32.BF16 R36, R32, R26, R36 ;  /* 0x0000001a2024723c */ /* 0x000fe20000041824 */
[----:B------:R-:W-:Y:S01]  /*7990*/  IADD3 R47, R87, 0x31, RZ ;  /* 0x00000031572f7810 */ /* 0x000fe20007ffe0ff */
[----:B------:R-:W1:Y:S01]  /*79a0*/  I2F R7, R69 ;  /* 0x0000004500077306 */ /* 0x000e620000201400 */
[----:B------:R-:W-:Y:S01]  /*79b0*/  ISETP.GE.AND P4, PT, R81, R2, PT ;  /* 0x000000025100720c */ /* 0x000fe20003f86270 */
[C---:B------:R-:W-:Y:S01]  /*79c0*/  FFMA.FTZ R12, R120.reuse, R11, R12 ;  /* 0x0000000b780c7223 */ /* 0x040fe2000001000c */
[----:B------:R-:W-:Y:S01]  /*79d0*/  ISETP.GE.AND P5, PT, R47, R0, PT ;  /* 0x000000002f00720c */ /* 0x000fe20003fa6270 */
[----:B----4-:R-:W-:-:S02]  /*79e0*/  FFMA.FTZ R18, R120, R61, R18 ;  /* 0x0000003d78127223 */ /* 0x010fc40000010012 */
[----:B------:R-:W-:Y:S01]  /*79f0*/  HMMA.16816.F32.BF16 R64, R40, R66, RZ ;  /* 0x000000422840723c */ /* 0x000fe200000418ff */
[----:B------:R-:W-:Y:S01]  /*7a00*/  FFMA.FTZ R22, R120, R59, R22 ;  /* 0x0000003b78167223 */ /* 0x000fe20000010016 */
[----:B------:R-:W2:Y:S01]  /*7a10*/  I2F R24, R47 ;  /* 0x0000002f00187306 */ /* 0x000ea20000201400 */
[----:B------:R-:W-:Y:S01]  /*7a20*/  FSEL R89, R60, -INF , !P0 ;  /* 0xff8000003c597808 */ /* 0x000fe20004000000 */
[----:B------:R-:W-:Y:S01]  /*7a30*/  FFMA.FTZ R20, R120, R73, R20 ;  /* 0x0000004978147223 */ /* 0x000fe20000010014 */
[----:B------:R-:W-:Y:S02]  /*7a40*/  FSEL R75, R18, -INF , !P3 ;  /* 0xff800000124b7808 */ /* 0x000fe40005800000 */
[----:B------:R-:W-:Y:S01]  /*7a50*/  ISETP.GE.AND P3, PT, R47, R2, PT ;  /* 0x000000022f00720c */ /* 0x000fe20003f66270 */
[C---:B------:R-:W-:Y:S01]  /*7a60*/  FFMA.FTZ R5, R120.reuse, R5, R52 ;  /* 0x0000000578057223 */ /* 0x040fe20000010034 */
[C---:B------:R-:W-:Y:S01]  /*7a70*/  ISETP.GE.AND P2, PT, R83.reuse, R0, PT ;  /* 0x000000005300720c */ /* 0x040fe20003f46270 */
[----:B------:R-:W4:Y:S01]  /*7a80*/  I2F R25, R47 ;  /* 0x0000002f00197306 */ /* 0x000f220000201400 */
[----:B------:R-:W-:Y:S01]  /*7a90*/  ISETP.GE.AND P0, PT, R83, R2, PT ;  /* 0x000000025300720c */ /* 0x000fe20003f06270 */
[----:B-1----:R-:W-:Y:S01]  /*7aa0*/  FFMA.FTZ R54, R120, R7, R54 ;  /* 0x0000000778367223 */ /* 0x002fe20000010036 */
[----:B------:R-:W-:-:S02]  /*7ab0*/  IADD3 R27, R87, 0x1, RZ ;  /* 0x00000001571b7810 */ /* 0x000fc40007ffe0ff */
[----:B------:R-:W-:Y:S02]  /*7ac0*/  FSEL R83, R22, -INF , !P4 ;  /* 0xff80000016537808 */ /* 0x000fe40006000000 */
[----:B------:R-:W-:Y:S01]  /*7ad0*/  FSEL R22, R17, -INF , !P2 ;  /* 0xff80000011167808 */ /* 0x000fe20005000000 */
[----:B------:R-:W1:Y:S01]  /*7ae0*/  I2F R45, R57 ;  /* 0x00000039002d7306 */ /* 0x000e620000201400 */
[----:B------:R-:W-:Y:S01]  /*7af0*/  FSEL R73, R19, -INF , !P0 ;  /* 0xff80000013497808 */ /* 0x000fe20004000000 */
[C---:B--2---:R-:W-:Y:S01]  /*7b00*/  FFMA.FTZ R24, R120.reuse, R24, R53 ;  /* 0x0000001878187223 */ /* 0x044fe20000010035 */
[----:B------:R-:W2:Y:S01]  /*7b10*/  LDSM.16.M88.4 R16, [R116+0x1000] ;  /* 0x001000007410783b */ /* 0x000ea20000000200 */
[-C--:B------:R-:W-:Y:S02]  /*7b20*/  ISETP.GE.AND P6, PT, R81, R0.reuse, PT ;  /* 0x000000005100720c */ /* 0x080fe40003fc6270 */
[----:B------:R-:W-:Y:S01]  /*7b30*/  HMMA.16816.F32.BF16 R64, R32, R62, R64 ;  /* 0x0000003e2040723c */ /* 0x000fe20000041840 */
[C---:B------:R-:W-:Y:S01]  /*7b40*/  ISETP.GE.AND P2, PT, R57.reuse, R0, PT ;  /* 0x000000003900720c */ /* 0x040fe20003f46270 */
[----:B------:R-:W5:Y:S01]  /*7b50*/  I2F R47, R57 ;  /* 0x00000039002f7306 */ /* 0x000f620000201400 */
[----:B------:R-:W-:Y:S01]  /*7b60*/  ISETP.GE.AND P0, PT, R57, R2, PT ;  /* 0x000000023900720c */ /* 0x000fe20003f06270 */
[----:B----4-:R-:W-:Y:S01]  /*7b70*/  FFMA.FTZ R51, R120, R25, R55 ;  /* 0x0000001978337223 */ /* 0x010fe20000010037 */
[----:B------:R-:W-:-:S02]  /*7b80*/  FSEL R20, R20, -INF , !P6 ;  /* 0xff80000014147808 */ /* 0x000fc40007000000 */
[C---:B------:R-:W-:Y:S02]  /*7b90*/  ISETP.GE.AND P6, PT, R69.reuse, R0, PT ;  /* 0x000000004500720c */ /* 0x040fe40003fc6270 */
[----:B------:R-:W-:Y:S01]  /*7ba0*/  ISETP.GE.AND P4, PT, R69, R2, PT ;  /* 0x000000024500720c */ /* 0x000fe20003f86270 */
[----:B-1----:R-:W-:Y:S01]  /*7bb0*/  FFMA.FTZ R36, R120, R45, R36 ;  /* 0x0000002d78247223 */ /* 0x002fe20000010024 */
[----:B------:R-:W1:Y:S01]  /*7bc0*/  I2F R7, R27 ;  /* 0x0000001b00077306 */ /* 0x000e620000201400 */
[----:B------:R-:W-:Y:S02]  /*7bd0*/  FSEL R78, R24, -INF , !P5 ;  /* 0xff800000184e7808 */ /* 0x000fe40006800000 */
[----:B------:R-:W-:Y:S02]  /*7be0*/  FSEL R51, R51, -INF , !P3 ;  /* 0xff80000033337808 */ /* 0x000fe40005800000 */
[----:B------:R-:W-:Y:S01]  /*7bf0*/  FSEL R80, R5, -INF , !P6 ;  /* 0xff80000005507808 */ /* 0x000fe20007000000 */
[----:B-----5:R-:W-:Y:S01]  /*7c00*/  FFMA.FTZ R38, R120, R47, R38 ;  /* 0x0000002f78267223 */ /* 0x020fe20000010026 */
[----:B------:R-:W-:Y:S01]  /*7c10*/  IADD3 R57, R87, 0x8, RZ ;  /* 0x0000000857397810 */ /* 0x000fe20007ffe0ff */
[----:B------:R-:W4:Y:S01]  /*7c20*/  LDSM.16.M88.4 R44, [R117+0x2400] ;  /* 0x00240000752c783b */ /* 0x000f220000000200 */
[----:B------:R-:W-:-:S02]  /*7c30*/  FSEL R71, R54, -INF , !P4 ;  /* 0xff80000036477808 */ /* 0x000fc40006000000 */
[----:B------:R5:W2:Y:S01]  /*7c40*/  I2F R53, R57 ;  /* 0x0000003900357306 */ /* 0x000aa20000201400 */
[C---:B------:R-:W-:Y:S02]  /*7c50*/  ISETP.GE.AND P5, PT, R57.reuse, R0, PT ;  /* 0x000000003900720c */ /* 0x040fe40003fa6270 */
[----:B------:R-:W-:Y:S01]  /*7c60*/  ISETP.GE.AND P3, PT, R57, R2, PT ;  /* 0x000000023900720c */ /* 0x000fe20003f66270 */
[CC--:B-1----:R-:W-:Y:S01]  /*7c70*/  FFMA.FTZ R13, R120.reuse, R7.reuse, R13 ;  /* 0x00000007780d7223 */ /* 0x0c2fe2000001000d */
[C---:B------:R-:W-:Y:S01]  /*7c80*/  ISETP.GE.AND P6, PT, R27.reuse, R0, PT ;  /* 0x000000001b00720c */ /* 0x040fe20003fc6270 */
[----:B------:R-:W-:Y:S01]  /*7c90*/  FFMA.FTZ R15, R120, R7, R15 ;  /* 0x00000007780f7223 */ /* 0x000fe2000001000f */
[----:B------:R-:W-:Y:S02]  /*7ca0*/  ISETP.GE.AND P4, PT, R27, R2, PT ;  /* 0x000000021b00720c */ /* 0x000fe40003f86270 */
[----:B---3--:R-:W-:Y:S01]  /*7cb0*/  HMMA.16816.F32.BF16 R24, R40, R28, RZ ;  /* 0x0000001c2818723c */ /* 0x008fe200000418ff */
[----:B------:R-:W-:-:S02]  /*7cc0*/  IADD3 R55, R87, 0x9, RZ ;  /* 0x0000000957377810 */ /* 0x000fc40007ffe0ff */
[----:B------:R-:W-:Y:S02]  /*7cd0*/  FSEL R72, R13, -INF , !P6 ;  /* 0xff8000000d487808 */ /* 0x000fe40007000000 */
[----:B------:R-:W-:Y:S01]  /*7ce0*/  FSEL R13, R15, -INF , !P4 ;  /* 0xff8000000f0d7808 */ /* 0x000fe20006000000 */
[----:B------:R1:W3:Y:S01]  /*7cf0*/  I2F R5, R55 ;  /* 0x0000003700057306 */ /* 0x0002e20000201400 */
[----:B-----5:R-:W-:Y:S01]  /*7d00*/  IADD3 R57, R87, 0x10, RZ ;  /* 0x0000001057397810 */ /* 0x020fe20007ffe0ff */
[-C--:B--2---:R-:W-:Y:S01]  /*7d10*/  FFMA.FTZ R64, R120, R53.reuse, R64 ;  /* 0x0000003578407223 */ /* 0x084fe20000010040 */
[----:B------:R-:W-:Y:S01]  /*7d20*/  FSEL R82, R36, -INF , !P2 ;  /* 0xff80000024527808 */ /* 0x000fe20005000000 */
[----:B------:R-:W-:Y:S01]  /*7d30*/  FFMA.FTZ R15, R120, R53, R66 ;  /* 0x00000035780f7223 */ /* 0x000fe20000010042 */
[C---:B------:R-:W-:Y:S01]  /*7d40*/  ISETP.GE.AND P6, PT, R57.reuse, R0, PT ;  /* 0x000000003900720c */ /* 0x040fe20003fc6270 */
[----:B------:R-:W-:Y:S01]  /*7d50*/  HMMA.16816.F32.BF16 R28, R40, R30, RZ ;  /* 0x0000001e281c723c */ /* 0x000fe200000418ff */
[----:B------:R-:W-:Y:S01]  /*7d60*/  ISETP.GE.AND P4, PT, R57, R2, PT ;  /* 0x000000023900720c */ /* 0x000fe20003f86270 */
[----:B------:R2:W5:Y:S01]  /*7d70*/  I2F R7, R57 ;  /* 0x0000003900077306 */ /* 0x0005620000201400 */
[----:B------:R-:W-:-:S02]  /*7d80*/  FSEL R69, R38, -INF , !P0 ;  /* 0xff80000026457808 */ /* 0x000fc40004000000 */
[C---:B------:R-:W-:Y:S02]  /*7d90*/  ISETP.GE.AND P2, PT, R55.reuse, R0, PT ;  /* 0x000000003700720c */ /* 0x040fe40003f46270 */
[----:B------:R-:W-:Y:S02]  /*7da0*/  ISETP.GE.AND P0, PT, R55, R2, PT ;  /* 0x000000023700720c */ /* 0x000fe40003f06270 */
[C---:B------:R-:W-:Y:S01]  /*7db0*/  IADD3 R63, R87.reuse, 0x39, RZ ;  /* 0x00000039573f7810 */ /* 0x040fe20007ffe0ff */
[----:B-1----:R-:W1:Y:S01]  /*7dc0*/  LDSM.16.M88.4 R52, [R117+0x2800] ;  /* 0x002800007534783b */ /* 0x002e620000000200 */
[CC--:B---3--:R-:W-:Y:S01]  /*7dd0*/  FFMA.FTZ R65, R120.reuse, R5.reuse, R65 ;  /* 0x0000000578417223 */ /* 0x0c8fe20000010041 */
[----:B------:R-:W-:Y:S01]  /*7de0*/  HMMA.16816.F32.BF16 R24, R32, R16, R24 ;  /* 0x000000102018723c */ /* 0x000fe20000041818 */
[----:B------:R-:W-:Y:S01]  /*7df0*/  FFMA.FTZ R99, R120, R5, R67 ;  /* 0x0000000578637223 */ /* 0x000fe20000010043 */
[----:B------:R-:W3:Y:S01]  /*7e00*/  I2F R36, R63 ;  /* 0x0000003f00247306 */ /* 0x000ee20000201400 */
[----:B------:R-:W-:-:S02]  /*7e10*/  IADD3 R67, R87, 0x41, RZ ;  /* 0x0000004157437810 */ /* 0x000fc40007ffe0ff */
[----:B------:R-:W-:Y:S01]  /*7e20*/  FSEL R66, R64, -INF , !P5 ;  /* 0xff80000040427808 */ /* 0x000fe20006800000 */
[----:B--2---:R-:W2:Y:S01]  /*7e30*/  LDSM.16.M88.4 R56, [R116+0x1400] ;  /* 0x001400007438783b */ /* 0x004ea20000000200 */
[CC--:B-----5:R-:W-:Y:S01]  /*7e40*/  FFMA.FTZ R4, R120.reuse, R7.reuse, R4 ;  /* 0x0000000778047223 */ /* 0x0e0fe20000010004 */
[----:B------:R-:W-:Y:S01]  /*7e50*/  IADD3 R17, R87, 0x40, RZ ;  /* 0x0000004057117810 */ /* 0x000fe20007ffe0ff */
[----:B------:R-:W-:Y:S01]  /*7e60*/  FFMA.FTZ R121, R120, R7, R6 ;  /* 0x0000000778797223 */ /* 0x000fe20000010006 */
[----:B------:R-:W5:Y:S01]  /*7e70*/  I2F R64, R67 ;  /* 0x0000004300407306 */ /* 0x000f620000201400 */
[----:B------:R-:W-:Y:S01]  /*7e80*/  FSEL R15, R15, -INF , !P3 ;  /* 0xff8000000f0f7808 */ /* 0x000fe20005800000 */
[----:B------:R-:W-:Y:S01]  /*7e90*/  HMMA.16816.F32.BF16 R28, R32, R18, R28 ;  /* 0x00000012201c723c */ /* 0x000fe2000004181c */
[----:B------:R-:W-:Y:S02]  /*7ea0*/  FSEL R92, R4, -INF , !P6 ;  /* 0xff800000045c7808 */ /* 0x000fe40007000000 */
[----:B------:R-:W-:-:S02]  /*7eb0*/  ISETP.GE.AND P5, PT, R63, R0, PT ;  /* 0x000000003f00720c */ /* 0x000fc40003fa6270 */
[----:B------:R-:W-:Y:S01]  /*7ec0*/  ISETP.GE.AND P3, PT, R63, R2, PT ;  /* 0x000000023f00720c */ /* 0x000fe20003f66270 */
[----:B------:R-:W1:Y:S01]  /*7ed0*/  I2F R61, R17 ;  /* 0x00000011003d7306 */ /* 0x000e620000201400 */
[CC--:B---3--:R-:W-:Y:S01]  /*7ee0*/  FFMA.FTZ R37, R120.reuse, R36.reuse, R37 ;  /* 0x0000002478257223 */ /* 0x0c8fe20000010025 */
[C---:B----4-:R-:W-:Y:S01]  /*7ef0*/  HMMA.16816.F32.BF16 R4, R40.reuse, R44, RZ ;  /* 0x0000002c2804723c */ /* 0x050fe200000418ff */
[C---:B------:R-:W-:Y:S01]  /*7f00*/  FFMA.FTZ R39, R120.reuse, R36, R39 ;  /* 0x0000002478277223 */ /* 0x040fe20000010027 */
[----:B------:R-:W-:Y:S02]  /*7f10*/  IADD3 R63, R87, 0x48, RZ ;  /* 0x00000048573f7810 */ /* 0x000fe40007ffe0ff */
[----:B------:R-:W-:Y:S02]  /*7f20*/  FSEL R121, R121, -INF , !P4 ;  /* 0xff80000079797808 */ /* 0x000fe40006000000 */
[C---:B------:R-:W-:Y:S01]  /*7f30*/  ISETP.GE.AND P6, PT, R67.reuse, R0, PT ;  /* 0x000000004300720c */ /* 0x040fe20003fc6270 */
[C---:B-----5:R-:W-:Y:S01]  /*7f40*/  FFMA.FTZ R94, R120.reuse, R64, R25 ;  /* 0x00000040785e7223 */ /* 0x060fe20000010019 */
[C---:B------:R-:W-:Y:S01]  /*7f50*/  HMMA.16816.F32.BF16 R44, R40.reuse, R46, RZ ;  /* 0x0000002e282c723c */ /* 0x040fe200000418ff */
[----:B------:R-:W-:Y:S01]  /*7f60*/  ISETP.GE.AND P4, PT, R67, R2, PT ;  /* 0x000000024300720c */ /* 0x000fe20003f86270 */
[C---:B------:R-:W-:Y:S01]  /*7f70*/  FFMA.FTZ R64, R120.reuse, R64, R27 ;  /* 0x0000004078407223 */ /* 0x040fe2000001001b */
[----:B------:R-:W-:Y:S01]  /*7f80*/  FSEL R86, R37, -INF , !P5 ;  /* 0xff80000025567808 */ /* 0x000fe20006800000 */
[----:B------:R-:W3:Y:S01]  /*7f90*/  I2F R67, R63 ;  /* 0x0000003f00437306 */ /* 0x000ee20000201400 */
[----:B------:R-:W-:Y:S01]  /*7fa0*/  FSEL R81, R39, -INF , !P3 ;  /* 0xff80000027517808 */ /* 0x000fe20005800000 */
[CC--:B-1----:R-:W-:Y:S01]  /*7fb0*/  FFMA.FTZ R88, R120.reuse, R61.reuse, R24 ;  /* 0x0000003d78587223 */ /* 0x0c2fe20000010018 */
[C---:B------:R-:W-:Y:S01]  /*7fc0*/  ISETP.GE.AND P5, PT, R63.reuse, R0, PT ;  /* 0x000000003f00720c */ /* 0x040fe20003fa6270 */
[----:B------:R-:W-:Y:S01]  /*7fd0*/  FFMA.FTZ R26, R120, R61, R26 ;  /* 0x0000003d781a7223 */ /* 0x000fe2000001001a */
[----:B------:R-:W-:Y:S01]  /*7fe0*/  ISETP.GE.AND P3, PT, R63, R2, PT ;  /* 0x000000023f00720c */ /* 0x000fe20003f66270 */
[----:B------:R-:W-:Y:S01]  /*7ff0*/  HMMA.16816.F32.BF16 R36, R40, R52, RZ ;  /* 0x000000342824723c */ /* 0x000fe200000418ff */
[----:B------:R-:W-:-:S02]  /*8000*/  FSEL R90, R65, -INF , !P2 ;  /* 0xff800000415a7808 */ /* 0x000fc40005000000 */
[----:B------:R-:W-:Y:S02]  /*8010*/  FSEL R99, R99, -INF , !P0 ;  /* 0xff80000063637808 */ /* 0x000fe40004000000 */
[C---:B------:R-:W-:Y:S02]  /*8020*/  ISETP.GE.AND P2, PT, R17.reuse, R0, PT ;  /* 0x000000001100720c */ /* 0x040fe40003f46270 */
[----:B------:R-:W-:Y:S01]  /*8030*/  ISETP.GE.AND P0, PT, R17, R2, PT ;  /* 0x000000021100720c */ /* 0x000fe20003f06270 */
[C---:B--2---:R-:W-:Y:S01]  /*8040*/  HMMA.16816.F32.BF16 R4, R32.reuse, R56, R4 ;  /* 0x000000382004723c */ /* 0x044fe20000041804 */
[----:B------:R-:W1:Y:S01]  /*8050*/  LDSM.16.M88.4 R16, [R116+0x1800] ;  /* 0x001800007410783b */ /* 0x000e620000000200 */
[C---:B------:R-:W-:Y:S01]  /*8060*/  IADD3 R65, R87.reuse, 0x49, RZ ;  /* 0x0000004957417810 */ /* 0x040fe20007ffe0ff */
[-C--:B---3--:R-:W-:Y:S01]  /*8070*/  FFMA.FTZ R30, R120, R67.reuse, R30 ;  /* 0x00000043781e7223 */ /* 0x088fe2000001001e */
[C---:B------:R-:W-:Y:S01]  /*8080*/  IADD3 R53, R87.reuse, 0x50, RZ ;  /* 0x0000005057357810 */ /* 0x040fe20007ffe0ff */
[----:B------:R-:W2:Y:S01]  /*8090*/  LDSM.16.M88.4 R60, [R117+0x2c00] ;  /* 0x002c0000753c783b */ /* 0x000ea20000000200 */
[----:B------:R-:W3:Y:S01]  /*80a0*/  I2F R24, R65 ;  /* 0x0000004100187306 */ /* 0x000ee20000201400 */
[----:B------:R-:W-:Y:S01]  /*80b0*/  FSEL R79, R26, -INF , !P0 ;  /* 0xff8000001a4f7808 */ /* 0x000fe20004000000 */
[----:B------:R-:W-:Y:S01]  /*80c0*/  FFMA.FTZ R26, R120, R67, R28 ;  /* 0x00000043781a7223 */ /* 0x000fe2000001001c */
[----:B------:R-:W-:Y:S01]  /*80d0*/  IADD3 R27, R87, 0x51, RZ ;  /* 0x00000051571b7810 */ /* 0x000fe20007ffe0ff */
[----:B------:R-:W-:Y:S01]  /*80e0*/  HMMA.16816.F32.BF16 R44, R32, R58, R44 ;  /* 0x0000003a202c723c */ /* 0x000fe2000004182c */
[----:B------:R-:W-:-:S02]  /*80f0*/  FSEL R77, R30, -INF , !P3 ;  /* 0xff8000001e4d7808 */ /* 0x000fc40005800000 */
[C---:B------:R-:W-:Y:S01]  /*8100*/  ISETP.GE.AND P3, PT, R27.reuse, R2, PT ;  /* 0x000000021b00720c */ /* 0x040fe20003f66270 */
[----:B------:R-:W4:Y:S01]  /*8110*/  I2F R25, R53 ;  /* 0x0000003500197306 */ /* 0x000f220000201400 */
[----:B------:R-:W-:Y:S02]  /*8120*/  FSEL R88, R88, -INF , !P2 ;  /* 0xff80000058587808 */ /* 0x000fe40005000000 */
[----:B------:R-:W-:Y:S02]  /*8130*/  FSEL R58, R26, -INF , !P5 ;  /* 0xff8000001a3a7808 */ /* 0x000fe40006800000 */
[-C--:B------:R-:W-:Y:S02]  /*8140*/  ISETP.GE.AND P5, PT, R27, R0.reuse, PT ;  /* 0x000000001b00720c */ /* 0x080fe40003fa6270 */
[C---:B------:R-:W-:Y:S01]  /*8150*/  ISETP.GE.AND P2, PT, R65.reuse, R0, PT ;  /* 0x000000004100720c */ /* 0x040fe20003f46270 */
[----:B------:R5:W1:Y:S01]  /*8160*/  I2F R28, R27 ;  /* 0x0000001b001c7306 */ /* 0x000a620000201400 */
[C---:B---3--:R-:W-:Y:S01]  /*8170*/  FFMA.FTZ R96, R120.reuse, R24, R29 ;  /* 0x0000001878607223 */ /* 0x048fe2000001001d */
[----:B------:R-:W-:Y:S01]  /*8180*/  ISETP.GE.AND P0, PT, R65, R2, PT ;  /* 0x000000024100720c */ /* 0x000fe20003f06270 */
[----:B------:R-:W-:Y:S01]  /*8190*/  FFMA.FTZ R31, R120, R24, R31 ;  /* 0x00000018781f7223 */ /* 0x000fe2000001001f */
[----:B------:R-:W-:-:S02]  /*81a0*/  FSEL R94, R94, -INF , !P6 ;  /* 0xff8000005e5e7808 */ /* 0x000fc40007000000 */
[----:B------:R-:W-:Y:S01]  /*81b0*/  FSEL R65, R64, -INF , !P4 ;  /* 0xff80000040417808 */ /* 0x000fe20006000000 */
[CC--:B----4-:R-:W-:Y:S01]  /*81c0*/  FFMA.FTZ R4, R120.reuse, R25.reuse, R4 ;  /* 0x0000001978047223 */ /* 0x0d0fe20000010004 */
[C---:B------:R-:W-:Y:S01]  /*81d0*/  ISETP.GE.AND P6, PT, R53.reuse, R0, PT ;  /* 0x000000003500720c */ /* 0x040fe20003fc6270 */
[----:B------:R-:W-:Y:S01]  /*81e0*/  FFMA.FTZ R6, R120, R25, R6 ;  /* 0x0000001978067223 */ /* 0x000fe20000010006 */
[----:B------:R-:W-:Y:S02]  /*81f0*/  ISETP.GE.AND P4, PT, R53, R2, PT ;  /* 0x000000023500720c */ /* 0x000fe40003f86270 */
[----:B------:R-:W-:Y:S02]  /*8200*/  IADD3 R53, R87, 0x58, RZ ;  /* 0x0000005857357810 */ /* 0x000fe40007ffe0ff */
[----:B------:R-:W-:Y:S01]  /*8210*/  FSEL R96, R96, -INF , !P2 ;  /* 0xff80000060607808 */ /* 0x000fe20005000000 */
[----:B-----5:R-:W3:Y:S01]  /*8220*/  LDSM.16.M88.4 R24, [R116+0x1c00] ;  /* 0x001c00007418783b */ /* 0x020ee20000000200 */
[----:B------:R-:W-:Y:S01]  /*8230*/  FSEL R85, R31, -INF , !P0 ;  /* 0xff8000001f557808 */ /* 0x000fe20004000000 */
[----:B------:R-:W4:Y:S01]  /*8240*/  I2F R29, R53 ;  /* 0x00000035001d7306 */ /* 0x000f220000201400 */
[C---:B------:R-:W-:Y:S01]  /*8250*/  ISETP.GE.AND P2, PT, R53.reuse, R0, PT ;  /* 0x000000003500720c */ /* 0x040fe20003f46270 */
[C---:B-1----:R-:W-:Y:S01]  /*8260*/  FFMA.FTZ R100, R120.reuse, R28, R5 ;  /* 0x0000001c78647223 */ /* 0x042fe20000010005 */
[----:B------:R-:W-:Y:S01]  /*8270*/  ISETP.GE.AND P0, PT, R53, R2, PT ;  /* 0x000000023500720c */ /* 0x000fe20003f06270 */
[----:B------:R-:W-:Y:S01]  /*8280*/  FFMA.FTZ R57, R120, R28, R7 ;  /* 0x0000001c78397223 */ /* 0x000fe20000010007 */
[----:B------:R-:W-:Y:S01]  /*8290*/  FSEL R98, R4, -INF , !P6 ;  /* 0xff80000004627808 */ /* 0x000fe20007000000 */
[----:B------:R-:W-:Y:S01]  /*82a0*/  HMMA.16816.F32.BF16 R36, R32, R16, R36 ;  /* 0x000000102024723c */ /* 0x000fe20000041824 */
[----:B------:R-:W-:Y:S01]  /*82b0*/  FSEL R67, R6, -INF , !P4 ;  /* 0xff80000006437808 */ /* 0x000fe20006000000 */
[----:B------:R-:W-:-:S04]  /*82c0*/  DEPBAR.LE SB0, 0x0 ;  /* 0x000080000000791a */ /* 0x000fc80000000000 */
[C---:B------:R-:W-:Y:S02]  /*82d0*/  IADD3 R59, R87.reuse, 0x60, RZ ;  /* 0x00000060573b7810 */ /* 0x040fe40007ffe0ff */
[C---:B--2---:R-:W-:Y:S01]  /*82e0*/  HMMA.16816.F32.BF16 R4, R40.reuse, R60, RZ ;  /* 0x0000003c2804723c */ /* 0x044fe200000418ff */
[C---:B------:R-:W-:Y:S01]  /*82f0*/  IADD3 R17, R87.reuse, 0x59, RZ ;  /* 0x0000005957117810 */ /* 0x040fe20007ffe0ff */
[CC--:B----4-:R-:W-:Y:S01]  /*8300*/  FFMA.FTZ R44, R120.reuse, R29.reuse, R44 ;  /* 0x0000001d782c7223 */ /* 0x0d0fe2000001002c */
[----:B------:R-:W-:Y:S01]  /*8310*/  IADD3 R31, R87, 0x61, RZ ;  /* 0x00000061571f7810 */ /* 0x000fe20007ffe0ff */
[----:B------:R-:W-:Y:S01]  /*8320*/  FFMA.FTZ R46, R120, R29, R46 ;  /* 0x0000001d782e7223 */ /* 0x000fe2000001002e */
[----:B------:R-:W1:Y:S01]  /*8330*/  I2F R16, R17 ;  /* 0x0000001100107306 */ /* 0x000e620000201400 */
[C---:B------:R-:W-:Y:S02]  /*8340*/  ISETP.GE.AND P6, PT, R17.reuse, R0, PT ;  /* 0x000000001100720c */ /* 0x040fe40003fc6270 */
[----:B------:R-:W-:Y:S01]  /*8350*/  HMMA.16816.F32.BF16 R52, R40, R54, RZ ;  /* 0x000000362834723c */ /* 0x000fe200000418ff */
[----:B------:R-:W-:-:S02]  /*8360*/  ISETP.GE.AND P4, PT, R17, R2, PT ;  /* 0x000000021100720c */ /* 0x000fc40003f86270 */
[----:B------:R-:W-:Y:S02]  /*8370*/  FSEL R100, R100, -INF , !P5 ;  /* 0xff80000064647808 */ /* 0x000fe40006800000 */
[----:B------:R2:W4:Y:S01]  /*8380*/  I2F R17, R59 ;  /* 0x0000003b00117306 */ /* 0x0005220000201400 */
[----:B------:R-:W-:Y:S02]  /*8390*/  FSEL R57, R57, -INF , !P3 ;  /* 0xff80000039397808 */ /* 0x000fe40005800000 */
[----:B------:R-:W-:Y:S01]  /*83a0*/  HMMA.16816.F32.BF16 R40, R40, R62, RZ ;  /* 0x0000003e2828723c */ /* 0x000fe200000418ff */
[----:B------:R-:W-:Y:S02]  /*83b0*/  IADD3 R61, R87, 0x69, RZ ;  /* 0x00000069573d7810 */ /* 0x000fe40007ffe0ff */
[C---:B------:R-:W-:Y:S02]  /*83c0*/  ISETP.GE.AND P5, PT, R59.reuse, R0, PT ;  /* 0x000000003b00720c */ /* 0x040fe40003fa6270 */
[----:B------:R-:W-:Y:S01]  /*83d0*/  ISETP.GE.AND P3, PT, R59, R2, PT ;  /* 0x000000023b00720c */ /* 0x000fe20003f66270 */
[----:B------:R-:W5:Y:S01]  /*83e0*/  I2F R28, R31 ;  /* 0x0000001f001c7306 */ /* 0x000f620000201400 */
[----:B------:R-:W-:Y:S01]  /*83f0*/  FSEL R62, R44, -INF , !P2 ;  /* 0xff8000002c3e7808 */ /* 0x000fe20005000000 */
[C---:B---3--:R-:W-:Y:S01]  /*8400*/  HMMA.16816.F32.BF16 R4, R32.reuse, R24, R4 ;  /* 0x000000182004723c */ /* 0x048fe20000041804 */
[----:B------:R-:W-:Y:S01]  /*8410*/  ISETP.GE.AND P2, PT, R31, R0, PT ;  /* 0x000000001f00720c */ /* 0x000fe20003f46270 */
[CC--:B-1----:R-:W-:Y:S01]  /*8420*/  FFMA.FTZ R45, R120.reuse, R16.reuse, R45 ;  /* 0x00000010782d7223 */ /* 0x0c2fe2000001002d */
[----:B------:R-:W-:Y:S01]  /*8430*/  IADD3 R29, R87, 0x68, RZ ;  /* 0x00000068571d7810 */ /* 0x000fe20007ffe0ff */
[----:B------:R-:W-:Y:S01]  /*8440*/  FFMA.FTZ R47, R120, R16, R47 ;  /* 0x00000010782f7223 */ /* 0x000fe2000001002f */
[----:B--2---:R-:W-:Y:S01]  /*8450*/  FSEL R59, R46, -INF , !P0 ;  /* 0xff8000002e3b7808 */ /* 0x004fe20004000000 */
[CC--:B----4-:R-:W-:Y:S01]  /*8460*/  FFMA.FTZ R36, R120.reuse, R17.reuse, R36 ;  /* 0x0000001178247223 */ /* 0x0d0fe20000010024 */
[----:B------:R-:W-:Y:S01]  /*8470*/  ISETP.GE.AND P0, PT, R31, R2, PT ;  /* 0x000000021f00720c */ /* 0x000fe20003f06270 */
[----:B------:R-:W-:Y:S01]  /*8480*/  HMMA.16816.F32.BF16 R52, R32, R18, R52 ;  /* 0x000000122034723c */ /* 0x000fe20000041834 */
[----:B------:R-:W-:Y:S01]  /*8490*/  FFMA.FTZ R38, R120, R17, R38 ;  /* 0x0000001178267223 */ /* 0x000fe20000010026 */
[----:B------:R1:W2:Y:S01]  /*84a0*/  I2F R19, R29 ;  /* 0x0000001d00137306 */ /* 0x0002a20000201400 */
[----:B------:R-:W-:-:S02]  /*84b0*/  FSEL R63, R47, -INF , !P4 ;  /* 0xff8000002f3f7808 */ /* 0x000fc40006000000 */
[----:B------:R-:W-:Y:S01]  /*84c0*/  ISETP.GE.AND P4, PT, R29, R2, PT ;  /* 0x000000021d00720c */ /* 0x000fe20003f86270 */
[C---:B-----5:R-:W-:Y:S01]  /*84d0*/  FFMA.FTZ R16, R120.reuse, R28, R37 ;  /* 0x0000001c78107223 */ /* 0x060fe20000010025 */
[----:B------:R-:W-:Y:S01]  /*84e0*/  IADD3 R31, R87, 0x70, RZ ;  /* 0x00000070571f7810 */ /* 0x000fe20007ffe0ff */
[----:B------:R-:W-:Y:S01]  /*84f0*/  HMMA.16816.F32.BF16 R40, R32, R26, R40 ;  /* 0x0000001a2028723c */ /* 0x000fe20000041828 */
[----:B------:R-:W-:Y:S01]  /*8500*/  FSEL R18, R45, -INF , !P6 ;  /* 0xff8000002d127808 */ /* 0x000fe20007000000 */
[----:B------:R-:W3:Y:S01]  /*8510*/  I2F R17, R61 ;  /* 0x0000003d00117306 */ /* 0x000ee20000201400 */
[----:B------:R-:W-:Y:S01]  /*8520*/  ISETP.GE.AND P6, PT, R29, R0, PT ;  /* 0x000000001d00720c */ /* 0x000fe20003fc6270 */
[----:B------:R-:W-:Y:S01]  /*8530*/  FFMA.FTZ R39, R120, R28, R39 ;  /* 0x0000001c78277223 */ /* 0x000fe20000010027 */
[----:B------:R-:W-:Y:S02]  /*8540*/  FSEL R16, R16, -INF , !P2 ;  /* 0xff80000010107808 */ /* 0x000fe40005000000 */
[----:B------:R-:W-:-:S02]  /*8550*/  IADD3 R27, R87, 0x78, RZ ;  /* 0x00000078571b7810 */ /* 0x000fc40007ffe0ff */
[----:B------:R-:W-:Y:S01]  /*8560*/  FSEL R45, R39, -INF , !P0 ;  /* 0xff800000272d7808 */ /* 0x000fe20004000000 */
[----:B------:R-:W4:Y:S01]  /*8570*/  I2F R25, R31 ;  /* 0x0000001f00197306 */ /* 0x000f220000201400 */
[----:B-1----:R-:W-:Y:S02]  /*8580*/  IADD3 R29, R87, 0x71, RZ ;  /* 0x00000071571d7810 */ /* 0x002fe40007ffe0ff */
[C---:B------:R-:W-:Y:S02]  /*8590*/  ISETP.GE.AND P2, PT, R31.reuse, R0, PT ;  /* 0x000000001f00720c */ /* 0x040fe40003f46270 */
[----:B------:R-:W-:Y:S01]  /*85a0*/  ISETP.GE.AND P0, PT, R31, R2, PT ;  /* 0x000000021f00720c */ /* 0x000fe20003f06270 */
[----:B--2---:R-:W-:Y:S01]  /*85b0*/  FFMA.FTZ R52, R120, R19, R52 ;  /* 0x0000001378347223 */ /* 0x004fe20000010034 */
[----:B------:R-:W-:Y:S01]  /*85c0*/  FSEL R102, R36, -INF , !P5 ;  /* 0xff80000024667808 */ /* 0x000fe20006800000 */
[CC--:B---3--:R-:W-:Y:S01]  /*85d0*/  FFMA.FTZ R53, R120.reuse, R17.reuse, R53 ;  /* 0x0000001178357223 */ /* 0x0c8fe20000010035 */
[----:B------:R-:W1:Y:S01]  /*85e0*/  I2F R31, R27 ;  /* 0x0000001b001f7306 */ /* 0x000e620000201400 */
[C---:B------:R-:W-:Y:S01]  /*85f0*/  FFMA.FTZ R55, R120.reuse, R17, R55 ;  /* 0x0000001178377223 */ /* 0x040fe20000010037 */
[----:B------:R-:W-:Y:S01]  /*8600*/  IADD3 R17, R87, 0x79, RZ ;  /* 0x0000007957117810 */ /* 0x000fe20007ffe0ff */
[C---:B------:R-:W-:Y:S01]  /*8610*/  FFMA.FTZ R54, R120.reuse, R19, R54 ;  /* 0x0000001378367223 */ /* 0x040fe20000010036 */
[----:B------:R-:W-:Y:S01]  /*8620*/  BAR.SYNC.DEFER_BLOCKING 0x0 ;  /* 0x0000000000007b1d */ /* 0x000fe20000010000 */
[----:B------:R-:W-:Y:S01]  /*8630*/  ISETP.GE.AND P5, PT, R61, R0, PT ;  /* 0x000000003d00720c */ /* 0x000fe20003fa6270 */
[-C--:B----4-:R-:W-:Y:S01]  /*8640*/  FFMA.FTZ R76, R120, R25.reuse, R4 ;  /* 0x00000019784c7223 */ /* 0x090fe20000010004 */
[----:B------:R-:W-:Y:S01]  /*8650*/  FSEL R47, R38, -INF , !P3 ;  /* 0xff800000262f7808 */ /* 0x000fe20005800000 */
[----:B------:R-:W-:-:S02]  /*8660*/  FFMA.FTZ R6, R120, R25, R6 ;  /* 0x0000001978067223 */ /* 0x000fc40000010006 */
[----:B------:R-:W2:Y:S01]  /*8670*/  I2F R19, R29 ;  /* 0x0000001d00137306 */ /* 0x000ea20000201400 */
[----:B------:R-:W-:Y:S02]  /*8680*/  IADD3 R25, R87, 0x21, RZ ;  /* 0x0000002157197810 */ /* 0x000fe40007ffe0ff */
[----:B------:R-:W-:Y:S02]  /*8690*/  FSEL R76, R76, -INF , !P2 ;  /* 0xff8000004c4c7808 */ /* 0x000fe40005000000 */
[----:B------:R-:W-:Y:S01]  /*86a0*/  FSEL R39, R6, -INF , !P0 ;  /* 0xff80000006277808 */ /* 0x000fe20004000000 */
[CC--:B-1----:R-:W-:Y:S01]  /*86b0*/  FFMA.FTZ R30, R120.reuse, R31.reuse, R42 ;  /* 0x0000001f781e7223 */ /* 0x0c2fe2000001002a */
[----:B------:R-:W-:Y:S01]  /*86c0*/  ISETP.GE.AND P2, PT, R17, R0, PT ;  /* 0x000000001100720c */ /* 0x000fe20003f46270 */
[----:B------:R-:W1:Y:S01]  /*86d0*/  I2F R4, R17 ;  /* 0x0000001100047306 */ /* 0x000e620000201400 */
[----:B------:R-:W-:Y:S01]  /*86e0*/  ISETP.GE.AND P3, PT, R61, R2, PT ;  /* 0x000000023d00720c */ /* 0x000fe20003f66270 */
[----:B------:R-:W-:Y:S01]  /*86f0*/  FFMA.FTZ R38, R120, R31, R40 ;  /* 0x0000001f78267223 */ /* 0x000fe20000010028 */
[----:B------:R-:W-:-:S02]  /*8700*/  FSEL R64, R53, -INF , !P5 ;  /* 0xff80000035407808 */ /* 0x000fc40006800000 */
[----:B------:R-:W-:Y:S02]  /*8710*/  FSEL R84, R52, -INF , !P6 ;  /* 0xff80000034547808 */ /* 0x000fe40007000000 */
[----:B------:R-:W-:Y:S01]  /*8720*/  FSEL R61, R54, -INF , !P4 ;  /* 0xff800000363d7808 */ /* 0x000fe20006000000 */
[CC--:B--2---:R-:W-:Y:S01]  /*8730*/  FFMA.FTZ R60, R120.reuse, R19.reuse, R5 ;  /* 0x00000013783c7223 */ /* 0x0c4fe20000010005 */
[----:B------:R-:W2:Y:S01]  /*8740*/  I2F R6, R25 ;  /* 0x0000001900067306 */ /* 0x000ea20000201400 */
[----:B------:R-:W-:Y:S01]  /*8750*/  FSEL R53, R55, -INF , !P3 ;  /* 0xff80000037357808 */ /* 0x000fe20005800000 */
[C---:B------:R-:W-:Y:S01]  /*8760*/  FFMA.FTZ R7, R120.reuse, R19, R7 ;  /* 0x0000001378077223 */ /* 0x040fe20000010007 */
[C---:B------:R-:W-:Y:S02]  /*8770*/  ISETP.GE.AND P6, PT, R29.reuse, R0, PT ;  /* 0x000000001d00720c */ /* 0x040fe40003fc6270 */
[----:B------:R-:W-:Y:S01]  /*8780*/  ISETP.GE.AND P4, PT, R29, R2, PT ;  /* 0x000000021d00720c */ /* 0x000fe20003f86270 */
[----:B-1----:R-:W-:-:S02]  /*8790*/  FFMA.FTZ R41, R120, R4, R41 ;  /* 0x0000000478297223 */ /* 0x002fc40000010029 */
[----:B------:R-:W1:Y:S01]  /*87a0*/  I2F R5, R25 ;  /* 0x0000001900057306 */ /* 0x000e620000201400 */
[C---:B------:R-:W-:Y:S01]  /*87b0*/  ISETP.GE.AND P5, PT, R27.reuse, R0, PT ;  /* 0x000000001b00720c */ /* 0x040fe20003fa6270 */
[C---:B------:R-:W-:Y:S01]  /*87c0*/  FFMA.FTZ R29, R120.reuse, R4, R43 ;  /* 0x00000004781d7223 */ /* 0x040fe2000001002b */
[----:B------:R-:W-:Y:S01]  /*87d0*/  ISETP.GE.AND P3, PT, R27, R2, PT ;  /* 0x000000021b00720c */ /* 0x000fe20003f66270 */
[C---:B------:R-:W-:Y:S01]  /*87e0*/  FFMA.FTZ R4, R120.reuse, R11, R14 ;  /* 0x0000000b78047223 */ /* 0x040fe2000001000e */
[----:B------:R-:W-:Y:S02]  /*87f0*/  FSEL R42, R41, -INF , !P2 ;  /* 0xff800000292a7808 */ /* 0x000fe40005000000 */
[----:B------:R-:W-:Y:S01]  /*8800*/  ISETP.GE.AND P2, PT, R49, 0x2, PT ;  /* 0x000000023100780c */ /* 0x000fe20003f46270 */
[----:B--2---:R-:W-:Y:S01]  /*8810*/  FFMA.FTZ R23, R120, R6, R23 ;  /* 0x0000000678177223 */ /* 0x004fe20000010017 */
[----:B------:R-:W-:Y:S02]  /*8820*/  FSEL R60, R60, -INF , !P6 ;  /* 0xff8000003c3c7808 */ /* 0x000fe40007000000 */
[----:B------:R-:W-:-:S02]  /*8830*/  FSEL R31, R7, -INF , !P4 ;  /* 0xff800000071f7808 */ /* 0x000fc40006000000 */
[----:B------:R-:W-:Y:S02]  /*8840*/  FSEL R38, R38, -INF , !P5 ;  /* 0xff80000026267808 */ /* 0x000fe40006800000 */
[----:B------:R-:W-:Y:S01]  /*8850*/  FSEL R30, R30, -INF , !P3 ;  /* 0xff8000001e1e7808 */ /* 0x000fe20005800000 */
[----:B-1----:R-:W-:Y:S01]  /*8860*/  FFMA.FTZ R21, R120, R5, R21 ;  /* 0x0000000578157223 */ /* 0x002fe20000010015 */
[----:B------:R-:W-:Y:S02]  /*8870*/  ISETP.GE.AND P0, PT, R17, R2, PT ;  /* 0x000000021100720c */ /* 0x000fe40003f06270 */
[C---:B------:R-:W-:Y:S02]  /*8880*/  ISETP.GE.AND P6, PT, R87.reuse, R0, PT ;  /* 0x000000005700720c */ /* 0x040fe40003fc6270 */
        /* <DEDUP_REMOVED lines=68> */
.L_x_4560:
[----:B------:R-:W-:-:S05]  /*8cd0*/  IMAD.MOV.U32 R12, RZ, RZ, c[0x0][0x198] ;  /* 0x00006600ff0c7624 */ /* 0x000fca00078e00ff */
[----:B------:R-:W-:-:S04]  /*8ce0*/  LEA R12, -R12, RZ, 0x7 ;  /* 0x000000ff0c0c7211 */ /* 0x000fc800078e39ff */
[----:B------:R-:W-:Y:S02]  /*8cf0*/  SHF.R.S32.HI R11, RZ, 0x1f, R12 ;  /* 0x0000001fff0b7819 */ /* 0x000fe4000001140c */
.L_x_4561:
[----:B------:R-:W-:Y:S01]  /*8d00*/  ISETP.GE.AND P0, PT, R108, c[0x0][0x220], PT ;  /* 0x000088006c007a0c */ /* 0x000fe20003f06270 */
[----:B------:R-:W-:-:S12]  /*8d10*/  BSSY B0, `(.L_x_4562) ;  /* 0x000002f000007945 */ /* 0x000fd80003800000 */
[----:B------:R-:W-:Y:S01]  /*8d20*/  @!P0 IMAD.MOV.U32 R9, RZ, RZ, c[0x0][0x198] ;  /* 0x00006600ff098624 */ /* 0x000fe200078e00ff */
[C---:B------:R-:W-:Y:S01]  /*8d30*/  @!P0 IADD3 R14, P5, P4, R12.reuse, R128, R145 ;  /* 0x000000800c0e8210 */ /* 0x040fe20007cbe091 */
[----:B------:R-:W-:Y:S01]  /*8d40*/  @!P0 IMAD.MOV.U32 R7, RZ, RZ, c[0x0][0x19c] ;  /* 0x00006700ff078624 */ /* 0x000fe200078e00ff */
[C---:B------:R-:W-:Y:S01]  /*8d50*/  @!P0 LEA R32, P6, R12.reuse, R154, 0x1 ;  /* 0x0000009a0c208211 */ /* 0x040fe200078c08ff */
[----:B------:R1:W-:Y:S01]  /*8d60*/  @P0 STS [R155+0x1000], RZ ;  /* 0x001000ff9b000388 */ /* 0x0003e20000000800 */
[C---:B------:R-:W-:Y:S02]  /*8d70*/  @!P0 LEA R17, P3, R9.reuse, R128, 0x6 ;  /* 0x0000008009118211 */ /* 0x040fe400078630ff */
[C---:B------:R-:W-:Y:S01]  /*8d80*/  @!P0 LEA.HI.X R33, R12.reuse, R149, R11, 0x1, P6 ;  /* 0x000000950c218211 */ /* 0x040fe200030f0c0b */
[----:B------:R1:W-:Y:S01]  /*8d90*/  @P0 STS [R155+0x1004], RZ ;  /* 0x001004ff9b000388 */ /* 0x0003e20000000800 */
[----:B------:R-:W-:Y:S02]  /*8da0*/  @!P0 LEA.HI.X R24, R9, R131, R7, 0x6, P3 ;  /* 0x0000008309188211 */ /* 0x000fe400018f3407 */
[----:B------:R-:W-:Y:S01]  /*8db0*/  @!P0 IADD3 R17, P3, R12, R17, RZ ;  /* 0x000000110c118210 */ /* 0x000fe20007f7e0ff */
[----:B------:R1:W-:Y:S01]  /*8dc0*/  @P0 STS.64 [R155+0x1008], RZ ;  /* 0x001008ff9b000388 */ /* 0x0003e20000000a00 */
[----:B------:R-:W-:-:S02]  /*8dd0*/  @!P0 IADD3.X R7, R11, R131, R126, P5, P4 ;  /* 0x000000830b078210 */ /* 0x000fc40002fe847e */
        /* <DEDUP_REMOVED lines=34> */
.L_x_4563:
[----:B------:R-:W-:Y:S05]  /*9000*/  BSYNC B0 ;  /* 0x0000000000007941 */ /* 0x000fea0003800000 */
.L_x_4562:
[----:B------:R-:W0:Y:S01]  /*9010*/  LDGDEPBAR ;  /* 0x00000000000079af */ /* 0x000e220000000000 */
[----:B------:R-:W-:-:S04]  /*9020*/  LEA R154, P0, R12, R154, 0x1 ;  /* 0x0000009a0c9a7211 */ /* 0x000fc800078008ff */
[----:B------:R-:W-:Y:S02]  /*9030*/  LEA.HI.X R149, R12, R149, R11, 0x1, P0 ;  /* 0x000000950c957211 */ /* 0x000fe400000f0c0b */
.L_x_4559:
        /* <DEDUP_REMOVED lines=36> */
[----:B------:R-:W-:Y:S02]  /*9280*/  FMNMX.FTZ R7, R96, R7, !PT ;  /* 0x0000000760077209 */ /* 0x000fe40007810000 */
[----:B------:R-:W-:Y:S01]  /*9290*/  LEA R158, R10, R157, 0x1 ;  /* 0x0000009d0a9e7211 */ /* 0x000fe200078e08ff */
        /* <DEDUP_REMOVED lines=29> */
[----:B-1----:R-:W-:-:S02]  /*9470*/  FFMA.FTZ R27, R58, c[0x0][0x23c], -R55 ;  /* 0x00008f003a1b7a23 */ /* 0x002fc40000010837 */
        /* <DEDUP_REMOVED lines=25> */
[----:B------:R-:W3:Y:S01]  /*9610*/  MUFU.EX2 R56, R56 ;  /* 0x0000003800387308 */ /* 0x000ee20000000800 */
        /* <DEDUP_REMOVED lines=9> */
[--C-:B--2---:R-:W-:Y:S02]  /*96b0*/  FFMA.FTZ R25, R98, c[0x0][0x23c], -R55.reuse ;  /* 0x00008f0062197a23 */ /* 0x104fe40000010837 */
[--C-:B------:R-:W-:Y:S01]  /*96c0*/  FFMA.FTZ R24, R100, c[0x0][0x23c], -R55.reuse ;  /* 0x00008f0064187a23 */ /* 0x100fe20000010837 */
[----:B------:R-:W-:Y:S01]  /*96d0*/  FMNMX.FTZ R6, R29, R6, !PT ;  /* 0x000000061d067209 */ /* 0x000fe20007810000 */
[----:B------:R-:W-:Y:S01]  /*96e0*/  MUFU.EX2 R95, R95 ;  /* 0x0000005f005f7308 */ /* 0x000fe20000000800 */
[----:B---3--:R-:W-:Y:S01]  /*96f0*/  F2FP.BF16.PACK_AB R130, R56, R103 ;  /* 0x000000673882723e */ /* 0x008fe200000010ff */
[----:B------:R-:W-:-:S02]  /*9700*/  FFMA.FTZ R20, R102, c[0x0][0x23c], -R55 ;  /* 0x00008f0066147a23 */ /* 0x000fc40000010837 */
[----:B------:R-:W1:Y:S01]  /*9710*/  SHFL.BFLY PT, R5, R6, 0x2, 0x1f ;  /* 0x0c401f0006057f89 */ /* 0x000e6200000e0000 */
[--C-:B------:R-:W-:Y:S02]  /*9720*/  FFMA.FTZ R64, R64, c[0x0][0x23c], -R55.reuse ;  /* 0x00008f0040407a23 */ /* 0x100fe40000010837 */
[--C-:B------:R-:W-:Y:S01]  /*9730*/  FFMA.FTZ R60, R60, c[0x0][0x23c], -R55.reuse ;  /* 0x00008f003c3c7a23 */ /* 0x100fe20000010837 */
[----:B------:R-:W-:Y:S01]  /*9740*/  MUFU.EX2 R46, R46 ;  /* 0x0000002e002e7308 */ /* 0x000fe20000000800 */
[----:B------:R-:W-:-:S07]  /*9750*/  FFMA.FTZ R38, R38, c[0x0][0x23c], -R55 ;  /* 0x00008f0026267a23 */ /* 0x000fce0000010837 */
        /* <DEDUP_REMOVED lines=18> */
[--C-:B------:R-:W-:Y:S01]  /*9880*/  FFMA.FTZ R58, R99, c[0x0][0x23c], -R32.reuse ;  /* 0x00008f00633a7a23 */ /* 0x100fe20000010820 */
[----:B------:R-:W2:Y:S01]  /*9890*/  LDSM.16.MT88.4 R12, [R157+0x3400] ;  /* 0x003400009d0c783b */ /* 0x000ea20000004200 */
        /* <DEDUP_REMOVED lines=25> */
[----:B----4-:R-:W-:Y:S01]  /*9a30*/  F2FP.BF16.PACK_AB R131, R58, R105 ;  /* 0x000000693a83723e */ /* 0x010fe200000010ff */
[----:B------:R-:W3:Y:S01]  /*9a40*/  MUFU.EX2 R52, R52 ;  /* 0x0000003400347308 */ /* 0x000ee20000000800 */
[----:B------:R-:W-:-:S02]  /*9a50*/  FFMA.FTZ R57, R57, c[0x0][0x23c], -R32 ;  /* 0x00008f0039397a23 */ /* 0x000fc40000010820 */
[--C-:B------:R-:W-:Y:S02]  /*9a60*/  FFMA.FTZ R59, R59, c[0x0][0x23c], -R32.reuse ;  /* 0x00008f003b3b7a23 */ /* 0x100fe40000010820 */
[----:B------:R-:W-:Y:S01]  /*9a70*/  FFMA.FTZ R84, R63, c[0x0][0x23c], -R32 ;  /* 0x00008f003f547a23 */ /* 0x000fe20000010820 */
[C---:B------:R-:W-:Y:S01]  /*9a80*/  HMMA.16816.F32.BF16 R140, R128.reuse, R136, RZ ;  /* 0x00000088808c723c */ /* 0x040fe200000418ff */
[----:B------:R-:W-:Y:S01]  /*9a90*/  FADD.FTZ R66, R101, R66 ;  /* 0x0000004265427221 */ /* 0x000fe20000010000 */
[----:B------:R-:W-:Y:S01]  /*9aa0*/  MUFU.EX2 R91, R91 ;  /* 0x0000005b005b7308 */ /* 0x000fe20000000800 */
[----:B------:R-:W-:Y:S02]  /*9ab0*/  FFMA.FTZ R47, R47, c[0x0][0x23c], -R32 ;  /* 0x00008f002f2f7a23 */ /* 0x000fe40000010820 */
[----:B------:R-:W-:Y:S02]  /*9ac0*/  FADD.FTZ R105, R105, R66 ;  /* 0x0000004269697221 */ /* 0x000fe40000010000 */
[--C-:B------:R-:W-:Y:S01]  /*9ad0*/  FFMA.FTZ R45, R45, c[0x0][0x23c], -R32.reuse ;  /* 0x00008f002d2d7a23 */ /* 0x100fe20000010820 */
[----:B------:R-:W-:Y:S01]  /*9ae0*/  HMMA.16816.F32.BF16 R136, R128, R138, RZ ;  /* 0x0000008a8088723c */ /* 0x000fe200000418ff */
[----:B------:R-:W-:Y:S01]  /*9af0*/  FADD.FTZ R58, R58, R105 ;  /* 0x000000693a3a7221 */ /* 0x000fe20000010000 */
[----:B------:R-:W4:Y:S01]  /*9b00*/  MUFU.EX2 R54, R54 ;  /* 0x0000003600367308 */ /* 0x000f220000000800 */
[----:B------:R-:W-:-:S02]  /*9b10*/  FFMA.FTZ R53, R53, c[0x0][0x23c], -R32 ;  /* 0x00008f0035357a23 */ /* 0x000fc40000010820 */
[--C-:B------:R-:W-:Y:S02]  /*9b20*/  FFMA.FTZ R39, R39, c[0x0][0x23c], -R32.reuse ;  /* 0x00008f0027277a23 */ /* 0x100fe40000010820 */
[--C-:B------:R-:W-:Y:S01]  /*9b30*/  FFMA.FTZ R31, R31, c[0x0][0x23c], -R32.reuse ;  /* 0x00008f001f1f7a23 */ /* 0x100fe20000010820 */
        /* <DEDUP_REMOVED lines=9> */
[----:B------:R-:W-:-:S04]  /*9bd0*/  FADD.FTZ R99, R99, R58 ;  /* 0x0000003a63637221 */ /* 0x000fc80000010000 */
[----:B------:R-:W-:Y:S01]  /*9be0*/  F2FP.BF16.PACK_AB R6, R46, R95 ;  /* 0x0000005f2e06723e */ /* 0x000fe200000010ff */
[----:B------:R-:W-:Y:S01]  /*9bf0*/  FADD.FTZ R52, R52, R99 ;  /* 0x0000006334347221 */ /* 0x000fe20000010000 */
[----:B----4-:R-:W-:Y:S01]  /*9c00*/  F2FP.BF16.PACK_AB R7, R54, R91 ;  /* 0x0000005b3607723e */ /* 0x010fe200000010ff */
[----:B------:R-:W-:Y:S02]  /*9c10*/  MUFU.EX2 R62, R62 ;  /* 0x0000003e003e7308 */ /* 0x000fe40000000800 */
[----:B------:R-:W-:-:S04]  /*9c20*/  FADD.FTZ R91, R91, R52 ;  /* 0x000000345b5b7221 */ /* 0x000fc80000010000 */
[C---:B--2---:R-:W-:Y:S01]  /*9c30*/  HMMA.16816.F32.BF16 R140, R4.reuse, R12, R140 ;  /* 0x0000000c048c723c */ /* 0x044fe2000004188c */
[----:B------:R-:W-:Y:S01]  /*9c40*/  FADD.FTZ R54, R54, R91 ;  /* 0x0000005b36367221 */ /* 0x000fe20000010000 */
[----:B------:R-:W2:Y:S06]  /*9c50*/  MUFU.EX2 R73, R73 ;  /* 0x0000004900497308 */ /* 0x000eac0000000800 */
[C---:B------:R-:W-:Y:S01]  /*9c60*/  HMMA.16816.F32.BF16 R136, R4.reuse, R14, R136 ;  /* 0x0000000e0488723c */ /* 0x040fe20000041888 */
[----:B------:R-:W3:Y:S01]  /*9c70*/  LDSM.16.MT88.4 R12, [R158+0x3800] ;  /* 0x003800009e0c783b */ /* 0x000ee20000004200 */
[----:B------:R-:W-:Y:S06]  /*9c80*/  MUFU.EX2 R71, R71 ;  /* 0x0000004700477308 */ /* 0x000fec0000000800 */
[C---:B------:R-:W-:Y:S02]  /*9c90*/  HMMA.16816.F32.BF16 R132, R4.reuse, R8, R132 ;  /* 0x000000080484723c */ /* 0x040fe40000041884 */
[----:B------:R-:W4:Y:S06]  /*9ca0*/  MUFU.EX2 R74, R74 ;  /* 0x0000004a004a7308 */ /* 0x000f2c0000000800 */
[----:B------:R-:W-:Y:S01]  /*9cb0*/  HMMA.16816.F32.BF16 R128, R4, R10, R128 ;  /* 0x0000000a0480723c */ /* 0x000fe20000041880 */
[----:B------:R-:W5:Y:S01]  /*9cc0*/  LDSM.16.MT88.4 R8, [R157+0x3c00] ;  /* 0x003c00009d08783b */ /* 0x000f620000004200 */
[----:B------:R-:W-:Y:S05]  /*9cd0*/  MUFU.EX2 R51, R51 ;  /* 0x0000003300337308 */ /* 0x000fea0000000800 */
[----:B------:R-:W-:-:S02]  /*9ce0*/  F2FP.BF16.PACK_AB R4, R44, R87 ;  /* 0x000000572c04723e */ /* 0x000fc400000010ff */
[----:B-1----:R-:W-:Y:S01]  /*9cf0*/  F2FP.BF16.PACK_AB R5, R50, R83 ;  /* 0x000000533205723e */ /* 0x002fe200000010ff */
[----:B------:R-:W1:Y:S01]  /*9d00*/  MUFU.EX2 R78, R78 ;  /* 0x0000004e004e7308 */ /* 0x000e620000000800 */
[----:B------:R-:W-:Y:S01]  /*9d10*/  F2FP.BF16.PACK_AB R6, R40, R43 ;  /* 0x0000002b2806723e */ /* 0x000fe200000010ff */
[----:B------:R-:W-:Y:S01]  /*9d20*/  FADD.FTZ R83, R83, R54 ;  /* 0x0000003653537221 */ /* 0x000fe20000010000 */
[----:B--2---:R-:W-:-:S03]  /*9d30*/  F2FP.BF16.PACK_AB R7, R73, R62 ;  /* 0x0000003e4907723e */ /* 0x004fc600000010ff */
[----:B------:R-:W-:Y:S02]  /*9d40*/  FADD.FTZ R83, R50, R83 ;  /* 0x0000005332537221 */ /* 0x000fe40000010000 */
[----:B------:R-:W-:Y:S02]  /*9d50*/  MUFU.EX2 R33, R33 ;  /* 0x0000002100217308 */ /* 0x000fe40000000800 */
[----:B------:R-:W-:Y:S01]  /*9d60*/  HMMA.16816.F32.BF16 R140, R4, R16, R140 ;  /* 0x00000010048c723c */ /* 0x000fe2000004188c */
[----:B------:R-:W-:-:S04]  /*9d70*/  FADD.FTZ R62, R62, R83 ;  /* 0x000000533e3e7221 */ /* 0x000fc80000010000 */
[----:B------:R-:W-:Y:S01]  /*9d80*/  FADD.FTZ R62, R73, R62 ;  /* 0x0000003e493e7221 */ /* 0x000fe20000010000 */
[----:B------:R-:W2:Y:S02]  /*9d90*/  MUFU.EX2 R28, R28 ;  /* 0x0000001c001c7308 */ /* 0x000ea40000000800 */
        /* <DEDUP_REMOVED lines=9> */
[----:B----4-:R-:W-:Y:S01]  /*9e30*/  F2FP.BF16.PACK_AB R5, R74, R71 ;  /* 0x000000474a05723e */ /* 0x010fe200000010ff */
[----:B------:R-:W-:Y:S01]  /*9e40*/  FADD.FTZ R71, R71, R62 ;  /* 0x0000003e47477221 */ /* 0x000fe20000010000 */
[----:B------:R-:W-:Y:S02]  /*9e50*/  F2FP.BF16.PACK_AB R6, R34, R37 ;  /* 0x000000252206723e */ /* 0x000fe400000010ff */
[----:B-1----:R-:W-:Y:S01]  /*9e60*/  F2FP.BF16.PACK_AB R7, R78, R51 ;  /* 0x000000334e07723e */ /* 0x002fe200000010ff */
[----:B------:R-:W1:Y:S01]  /*9e70*/  MUFU.EX2 R80, R80 ;  /* 0x0000005000507308 */ /* 0x000e620000000800 */
[----:B------:R-:W-:-:S04]  /*9e80*/  FADD.FTZ R74, R74, R71 ;  /* 0x000000474a4a7221 */ /* 0x000fc80000010000 */
[----:B------:R-:W-:Y:S01]  /*9e90*/  FADD.FTZ R51, R51, R74 ;  /* 0x0000004a33337221 */ /* 0x000fe20000010000 */
[----:B-----5:R-:W-:Y:S02]  /*9ea0*/  HMMA.16816.F32.BF16 R140, R4, R8, R140 ;  /* 0x00000008048c723c */ /* 0x020fe4000004188c */
[----:B------:R-:W-:Y:S01]  /*9eb0*/  MUFU.EX2 R75, R75 ;  /* 0x0000004b004b7308 */ /* 0x000fe20000000800 */
[----:B------:R-:W-:-:S05]  /*9ec0*/  FADD.FTZ R78, R78, R51 ;  /* 0x000000334e4e7221 */ /* 0x000fca0000010000 */
[C---:B------:R-:W-:Y:S01]  /*9ed0*/  HMMA.16816.F32.BF16 R136, R4.reuse, R10, R136 ;  /* 0x0000000a0488723c */ /* 0x040fe20000041888 */
[----:B------:R-:W4:Y:S01]  /*9ee0*/  LDSM.16.MT88.4 R8, [R158+0x4000] ;  /* 0x004000009e08783b */ /* 0x000f220000004200 */
[----:B------:R-:W5:Y:S06]  /*9ef0*/  MUFU.EX2 R82, R82 ;  /* 0x0000005200527308 */ /* 0x000f6c0000000800 */
[C---:B--2---:R-:W-:Y:S02]  /*9f00*/  HMMA.16816.F32.BF16 R132, R4.reuse, R16, R132 ;  /* 0x000000100484723c */ /* 0x044fe40000041884 */
[----:B------:R-:W-:Y:S06]  /*9f10*/  MUFU.EX2 R25, R25 ;  /* 0x0000001900197308 */ /* 0x000fec0000000800 */
[----:B------:R-:W-:Y:S01]  /*9f20*/  HMMA.16816.F32.BF16 R128, R4, R18, R128 ;  /* 0x000000120480723c */ /* 0x000fe20000041880 */
[----:B------:R-:W2:Y:S01]  /*9f30*/  LDSM.16.MT88.4 R16, [R157+0x4400] ;  /* 0x004400009d10783b */ /* 0x000ea20000004200 */
[----:B------:R-:W2:Y:S05]  /*9f40*/  MUFU.EX2 R24, R24 ;  /* 0x0000001800187308 */ /* 0x000eaa0000000800 */
[----:B------:R-:W-:-:S02]  /*9f50*/  F2FP.BF16.PACK_AB R4, R28, R33 ;  /* 0x000000211c04723e */ /* 0x000fc400000010ff */
[----:B-1----:R-:W-:Y:S01]  /*9f60*/  F2FP.BF16.PACK_AB R5, R80, R69 ;  /* 0x000000455005723e */ /* 0x002fe200000010ff */
[----:B------:R-:W-:Y:S01]  /*9f70*/  MUFU.EX2 R22, R22 ;  /* 0x0000001600167308 */ /* 0x000fe20000000800 */
[----:B------:R-:W-:Y:S01]  /*9f80*/  F2FP.BF16.PACK_AB R6, R26, R27 ;  /* 0x0000001b1a06723e */ /* 0x000fe200000010ff */
[----:B------:R-:W-:Y:S01]  /*9f90*/  FADD.FTZ R69, R69, R78 ;  /* 0x0000004e45457221 */ /* 0x000fe20000010000 */
[----:B-----5:R-:W-:-:S03]  /*9fa0*/  F2FP.BF16.PACK_AB R7, R82, R75 ;  /* 0x0000004b5207723e */ /* 0x020fc600000010ff */
[----:B------:R-:W-:Y:S02]  /*9fb0*/  FADD.FTZ R80, R80, R69 ;  /* 0x0000004550507221 */ /* 0x000fe40000010000 */
[----:B------:R-:W-:Y:S02]  /*9fc0*/  MUFU.EX2 R21, R21 ;  /* 0x0000001500157308 */ /* 0x000fe40000000800 */
[----:B---3--:R-:W-:Y:S01]  /*9fd0*/  HMMA.16816.F32.BF16 R140, R4, R12, R140 ;  /* 0x0000000c048c723c */ /* 0x008fe2000004188c */
[----:B------:R-:W-:-:S04]  /*9fe0*/  FADD.FTZ R75, R75, R80 ;  /* 0x000000504b4b7221 */ /* 0x000fc80000010000 */
[----:B------:R-:W-:Y:S01]  /*9ff0*/  FADD.FTZ R75, R82, R75 ;  /* 0x0000004b524b7221 */ /* 0x000fe20000010000 */
[----:B------:R-:W-:Y:S02]  /*a000*/  MUFU.EX2 R76, R76 ;  /* 0x0000004c004c7308 */ /* 0x000fe40000000800 */
[C---:B----4-:R-:W-:Y:S06]  /*a010*/  HMMA.16816.F32.BF16 R132, R4.reuse, R8, R132 ;  /* 0x000000080484723c */ /* 0x050fec0000041884 */
[----:B------:R-:W1:Y:S01]  /*a020*/  MUFU.EX2 R57, R57 ;  /* 0x0000003900397308 */ /* 0x000e620000000800 */
[----:B------:R-:W-:Y:S01]  /*a030*/  FADD.FTZ R8, R107, R72 ;  /* 0x000000486b087221 */ /* 0x000fe20000010000 */
[----:B------:R-:W-:Y:S01]  /*a040*/  HMMA.16816.F32.BF16 R136, R4, R14, R136 ;  /* 0x0000000e0488723c */ /* 0x000fe20000041888 */
[----:B------:R-:W3:Y:S02]  /*a050*/  LDSM.16.MT88.4 R12, [R158+0x4400] ;  /* 0x004400009e0c783b */ /* 0x000ee40000004200 */
[----:B------:R-:W-:-:S03]  /*a060*/  FADD.FTZ R103, R103, R8 ;  /* 0x0000000867677221 */ /* 0x000fc60000010000 */
[----:B------:R-:W-:Y:S01]  /*a070*/  MUFU.EX2 R59, R59 ;  /* 0x0000003b003b7308 */ /* 0x000fe20000000800 */
[----:B------:R-:W-:Y:S01]  /*a080*/  FADD.FTZ R56, R56, R103 ;  /* 0x0000006738387221 */ /* 0x000fe20000010000 */
[----:B------:R-:W-:Y:S01]  /*a090*/  HMMA.16816.F32.BF16 R128, R4, R10, R128 ;  /* 0x0000000a0480723c */ /* 0x000fe20000041880 */
[----:B------:R-:W4:Y:S02]  /*a0a0*/  LDSM.16.MT88.4 R8, [R157+0x4800] ;  /* 0x004800009d08783b */ /* 0x000f240000004200 */
[----:B------:R-:W-:-:S03]  /*a0b0*/  FADD.FTZ R97, R97, R56 ;  /* 0x0000003861617221 */ /* 0x000fc60000010000 */
[----:B------:R-:W5:Y:S01]  /*a0c0*/  MUFU.EX2 R84, R84 ;  /* 0x0000005400547308 */ /* 0x000f620000000800 */
[----:B--2---:R-:W-:Y:S02]  /*a0d0*/  F2FP.BF16.PACK_AB R4, R24, R25 ;  /* 0x000000191804723e */ /* 0x004fe400000010ff */
[----:B-1----:R-:W-:Y:S01]  /*a0e0*/  F2FP.BF16.PACK_AB R5, R57, R76 ;  /* 0x0000004c3905723e */ /* 0x002fe200000010ff */
[----:B------:R-:W-:Y:S01]  /*a0f0*/  FADD.FTZ R76, R76, R75 ;  /* 0x0000004b4c4c7221 */ /* 0x000fe20000010000 */
[----:B------:R-:W-:-:S03]  /*a100*/  F2FP.BF16.PACK_AB R6, R21, R22 ;  /* 0x000000161506723e */ /* 0x000fc600000010ff */
[----:B------:R1:W-:Y:S01]  /*a110*/  MUFU.EX2 R72, R47 ;  /* 0x0000002f00487308 */ /* 0x0003e20000000800 */
[----:B------:R-:W-:Y:S01]  /*a120*/  FADD.FTZ R76, R57, R76 ;  /* 0x0000004c394c7221 */ /* 0x000fe20000010000 */
[----:B-----5:R-:W-:-:S06]  /*a130*/  F2FP.BF16.PACK_AB R7, R84, R59 ;  /* 0x0000003b5407723e */ /* 0x020fcc00000010ff */
[----:B------:R-:W-:Y:S01]  /*a140*/  MUFU.EX2 R20, R20 ;  /* 0x0000001400147308 */ /* 0x000fe20000000800 */
[----:B------:R-:W-:-:S04]  /*a150*/  FADD.FTZ R59, R59, R76 ;  /* 0x0000004c3b3b7221 */ /* 0x000fc80000010000 */
[----:B------:R-:W-:Y:S01]  /*a160*/  FADD.FTZ R59, R84, R59 ;  /* 0x0000003b543b7221 */ /* 0x000fe20000010000 */
[C---:B------:R-:W-:Y:S01]  /*a170*/  HMMA.16816.F32.BF16 R140, R4.reuse, R16, R140 ;  /* 0x00000010048c723c */ /* 0x040fe2000004188c */
[----:B-1----:R-:W-:Y:S01]  /*a180*/  FFMA.FTZ R47, R61, c[0x0][0x23c], -R32 ;  /* 0x00008f003d2f7a23 */ /* 0x002fe20000010820 */
[----:B------:R-:W1:Y:S05]  /*a190*/  MUFU.EX2 R23, R23 ;  /* 0x0000001700177308 */ /* 0x000e6a0000000800 */
[----:B------:R-:W-:Y:S01]  /*a1a0*/  FADD.FTZ R16, R48, R97 ;  /* 0x0000006130107221 */ /* 0x000fe20000010000 */
[----:B------:R-:W-:Y:S02]  /*a1b0*/  HMMA.16816.F32.BF16 R136, R4, R18, R136 ;  /* 0x000000120488723c */ /* 0x000fe40000041888 */
[----:B------:R-:W-:Y:S01]  /*a1c0*/  MUFU.EX2 R35, R35 ;  /* 0x0000002300237308 */ /* 0x000fe20000000800 */
[----:B------:R-:W-:-:S02]  /*a1d0*/  FADD.FTZ R95, R95, R16 ;  /* 0x000000105f5f7221 */ /* 0x000fc40000010000 */
[----:B------:R-:W2:Y:S02]  /*a1e0*/  LDSM.16.MT88.4 R16, [R158+0x4800] ;  /* 0x004800009e10783b */ /* 0x000ea40000004200 */
[----:B------:R-:W-:Y:S01]  /*a1f0*/  FADD.FTZ R46, R46, R95 ;  /* 0x0000005f2e2e7221 */ /* 0x000fe20000010000 */
[----:B---3--:R-:W-:Y:S02]  /*a200*/  HMMA.16816.F32.BF16 R132, R4, R12, R132 ;  /* 0x0000000c0484723c */ /* 0x008fe40000041884 */
[----:B------:R-:W3:Y:S01]  /*a210*/  MUFU.EX2 R64, R64 ;  /* 0x0000004000407308 */ /* 0x000ee20000000800 */
[----:B------:R-:W-:-:S04]  /*a220*/  FADD.FTZ R87, R87, R46 ;  /* 0x0000002e57577221 */ /* 0x000fc80000010000 */
[----:B------:R-:W-:Y:S01]  /*a230*/  FADD.FTZ R44, R44, R87 ;  /* 0x000000572c2c7221 */ /* 0x000fe20000010000 */
[----:B------:R-:W-:Y:S01]  /*a240*/  HMMA.16816.F32.BF16 R128, R4, R14, R128 ;  /* 0x0000000e0480723c */ /* 0x000fe20000041880 */
[----:B------:R-:W5:Y:S01]  /*a250*/  LDSM.16.MT88.4 R12, [R157+0x4c00] ;  /* 0x004c00009d0c783b */ /* 0x000f620000004200 */
[----:B------:R-:W4:Y:S01]  /*a260*/  MUFU.EX2 R45, R45 ;  /* 0x0000002d002d7308 */ /* 0x000f220000000800 */
[----:B------:R-:W-:-:S04]  /*a270*/  FADD.FTZ R43, R43, R44 ;  /* 0x0000002c2b2b7221 */ /* 0x000fc80000010000 */
[----:B------:R-:W-:Y:S01]  /*a280*/  FADD.FTZ R40, R40, R43 ;  /* 0x0000002b28287221 */ /* 0x000fe20000010000 */
[----:B-1----:R-:W-:Y:S02]  /*a290*/  F2FP.BF16.PACK_AB R4, R23, R20 ;  /* 0x000000141704723e */ /* 0x002fe400000010ff */
[----:B------:R-:W-:Y:S01]  /*a2a0*/  MUFU.EX2 R47, R47 ;  /* 0x0000002f002f7308 */ /* 0x000fe20000000800 */
[----:B------:R-:W-:Y:S01]  /*a2b0*/  FADD.FTZ R41, R41, R40 ;  /* 0x0000002829297221 */ /* 0x000fe20000010000 */
[----:B---3--:R-:W-:-:S03]  /*a2c0*/  F2FP.BF16.PACK_AB R6, R64, R35 ;  /* 0x000000234006723e */ /* 0x008fc600000010ff */
[----:B------:R-:W-:-:S03]  /*a2d0*/  FADD.FTZ R36, R36, R41 ;  /* 0x0000002924247221 */ /* 0x000fc60000010000 */
[----:B------:R-:W1:Y:S01]  /*a2e0*/  MUFU.EX2 R48, R53 ;  /* 0x0000003500307308 */ /* 0x000e620000000800 */
[----:B------:R-:W-:Y:S01]  /*a2f0*/  FADD.FTZ R37, R37, R36 ;  /* 0x0000002425257221 */ /* 0x000fe20000010000 */
[C---:B----4-:R-:W-:Y:S01]  /*a300*/  F2FP.BF16.PACK_AB R5, R45.reuse, R72 ;  /* 0x000000482d05723e */ /* 0x050fe200000010ff */
[----:B------:R-:W-:Y:S02]  /*a310*/  FADD.FTZ R72, R72, R59 ;  /* 0x0000003b48487221 */ /* 0x000fe40000010000 */
[----:B------:R-:W-:Y:S02]  /*a320*/  FADD.FTZ R34, R34, R37 ;  /* 0x0000002522227221 */ /* 0x000fe40000010000 */
[----:B------:R-:W-:Y:S01]  /*a330*/  FADD.FTZ R72, R45, R72 ;  /* 0x000000482d487221 */ /* 0x000fe20000010000 */
[----:B------:R-:W-:Y:S01]  /*a340*/  MUFU.EX2 R65, R65 ;  /* 0x0000004100417308 */ /* 0x000fe20000000800 */
[----:B------:R-:W-:-:S04]  /*a350*/  FADD.FTZ R33, R33, R34 ;  /* 0x0000002221217221 */ /* 0x000fc80000010000 */
[----:B------:R-:W-:Y:S01]  /*a360*/  FADD.FTZ R28, R28, R33 ;  /* 0x000000211c1c7221 */ /* 0x000fe20000010000 */
[----:B-1----:R-:W-:-:S03]  /*a370*/  F2FP.BF16.PACK_AB R7, R48, R47 ;  /* 0x0000002f3007723e */ /* 0x002fc600000010ff */
[----:B------:R-:W-:Y:S01]  /*a380*/  FADD.FTZ R27, R27, R28 ;  /* 0x0000001c1b1b7221 */ /* 0x000fe20000010000 */
[----:B------:R-:W1:Y:S01]  /*a390*/  MUFU.EX2 R60, R60 ;  /* 0x0000003c003c7308 */ /* 0x000e620000000800 */
[----:B------:R-:W-:Y:S02]  /*a3a0*/  FADD.FTZ R47, R47, R72 ;  /* 0x000000482f2f7221 */ /* 0x000fe40000010000 */
[----:B------:R-:W-:Y:S01]  /*a3b0*/  FADD.FTZ R26, R26, R27 ;  /* 0x0000001b1a1a7221 */ /* 0x000fe20000010000 */
[C---:B------:R-:W-:Y:S01]  /*a3c0*/  HMMA.16816.F32.BF16 R140, R4.reuse, R8, R140 ;  /* 0x00000008048c723c */ /* 0x040fe2000004188c */
[----:B------:R-:W-:Y:S02]  /*a3d0*/  FADD.FTZ R48, R48, R47 ;  /* 0x0000002f30307221 */ /* 0x000fe40000010000 */
[----:B------:R-:W-:Y:S01]  /*a3e0*/  FADD.FTZ R25, R25, R26 ;  /* 0x0000001a19197221 */ /* 0x000fe20000010000 */
[----:B------:R-:W-:Y:S03]  /*a3f0*/  MUFU.EX2 R39, R39 ;  /* 0x0000002700277308 */ /* 0x000fe60000000800 */
[----:B------:R-:W-:Y:S01]  /*a400*/  FADD.FTZ R25, R24, R25 ;  /* 0x0000001918197221 */ /* 0x000fe20000010000 */
[C---:B------:R-:W-:Y:S01]  /*a410*/  HMMA.16816.F32.BF16 R136, R4.reuse, R10, R136 ;  /* 0x0000000a0488723c */ /* 0x040fe20000041888 */
[----:B------:R-:W3:Y:S02]  /*a420*/  LDSM.16.MT88.4 R8, [R158+0x4c00] ;  /* 0x004c00009e08783b */ /* 0x000ee40000004200 */
[----:B------:R-:W-:Y:S01]  /*a430*/  FADD.FTZ R22, R22, R25 ;  /* 0x0000001916167221 */ /* 0x000fe20000010000 */
[----:B------:R-:W4:Y:S03]  /*a440*/  MUFU.EX2 R40, R31 ;  /* 0x0000001f00287308 */ /* 0x000f260000000800 */
[----:B------:R-:W-:Y:S01]  /*a450*/  FADD.FTZ R21, R21, R22 ;  /* 0x0000001615157221 */ /* 0x000fe20000010000 */
[C---:B--2---:R-:W-:Y:S03]  /*a460*/  HMMA.16816.F32.BF16 R132, R4.reuse, R16, R132 ;  /* 0x000000100484723c */ /* 0x044fe60000041884 */
[----:B------:R-:W-:Y:S01]  /*a470*/  FADD.FTZ R20, R20, R21 ;  /* 0x0000001514147221 */ /* 0x000fe20000010000 */
[----:B------:R-:W-:Y:S03]  /*a480*/  MUFU.EX2 R38, R38 ;  /* 0x0000002600267308 */ /* 0x000fe60000000800 */
[----:B------:R-:W-:Y:S01]  /*a490*/  FADD.FTZ R20, R23, R20 ;  /* 0x0000001417147221 */ /* 0x000fe20000010000 */
[----:B------:R-:W-:Y:S03]  /*a4a0*/  HMMA.16816.F32.BF16 R128, R4, R18, R128 ;  /* 0x000000120480723c */ /* 0x000fe60000041880 */
[----:B------:R-:W-:Y:S01]  /*a4b0*/  FADD.FTZ R35, R35, R20 ;  /* 0x0000001423237221 */ /* 0x000fe20000010000 */
[----:B------:R-:W2:Y:S03]  /*a4c0*/  MUFU.EX2 R121, R121 ;  /* 0x0000007900797308 */ /* 0x000ea60000000800 */
[----:B------:R-:W-:Y:S01]  /*a4d0*/  FADD.FTZ R64, R64, R35 ;  /* 0x0000002340407221 */ /* 0x000fe20000010000 */
[----:B-1----:R-:W-:-:S02]  /*a4e0*/  F2FP.BF16.PACK_AB R4, R60, R65 ;  /* 0x000000413c04723e */ /* 0x002fc400000010ff */
[----:B----4-:R-:W-:Y:S01]  /*a4f0*/  F2FP.BF16.PACK_AB R5, R40, R39 ;  /* 0x000000272805723e */ /* 0x010fe200000010ff */
[----:B------:R-:W-:Y:S01]  /*a500*/  FADD.FTZ R65, R65, R64 ;  /* 0x0000004041417221 */ /* 0x000fe20000010000 */
[----:B------:R-:W-:Y:S01]  /*a510*/  MUFU.EX2 R30, R30 ;  /* 0x0000001e001e7308 */ /* 0x000fe20000000800 */
[----:B------:R-:W-:Y:S02]  /*a520*/  FADD.FTZ R39, R39, R48 ;  /* 0x0000003027277221 */ /* 0x000fe40000010000 */
[----:B------:R-:W-:Y:S02]  /*a530*/  FADD.FTZ R65, R60, R65 ;  /* 0x000000413c417221 */ /* 0x000fe40000010000 */
[----:B------:R-:W-:-:S03]  /*a540*/  FADD.FTZ R39, R40, R39 ;  /* 0x0000002728277221 */ /* 0x000fc60000010000 */
[----:B------:R-:W1:Y:S01]  /*a550*/  MUFU.EX2 R123, R123 ;  /* 0x0000007b007b7308 */ /* 0x000e620000000800 */
[----:B--2---:R-:W-:Y:S01]  /*a560*/  F2FP.BF16.PACK_AB R6, R121, R38 ;  /* 0x000000267906723e */ /* 0x004fe200000010ff */
[----:B------:R-:W-:-:S04]  /*a570*/  FADD.FTZ R38, R38, R65 ;  /* 0x0000004126267221 */ /* 0x000fc80000010000 */
[----:B------:R-:W-:Y:S01]  /*a580*/  FADD.FTZ R121, R121, R38 ;  /* 0x0000002679797221 */ /* 0x000fe20000010000 */
[----:B-1----:R-:W-:Y:S01]  /*a590*/  F2FP.BF16.PACK_AB R7, R123, R30 ;  /* 0x0000001e7b07723e */ /* 0x002fe200000010ff */
[----:B------:R-:W-:-:S04]  /*a5a0*/  FADD.FTZ R30, R30, R39 ;  /* 0x000000271e1e7221 */ /* 0x000fc80000010000 */
[----:B------:R-:W-:Y:S02]  /*a5b0*/  FADD.FTZ R123, R123, R30 ;  /* 0x0000001e7b7b7221 */ /* 0x000fe40000010000 */
[C---:B-----5:R-:W-:Y:S08]  /*a5c0*/  HMMA.16816.F32.BF16 R140, R4.reuse, R12, R140 ;  /* 0x0000000c048c723c */ /* 0x060ff0000004188c */
        /* <DEDUP_REMOVED lines=67> */
.L_x_4565:
[----:B------:R-:W-:-:S05]  /*aa00*/  IMAD.MOV.U32 R4, RZ, RZ, c[0x0][0x1a0] ;  /* 0x00006800ff047624 */ /* 0x000fca00078e00ff */
[----:B------:R-:W-:-:S04]  /*aa10*/  LEA R4, -R4, RZ, 0x7 ;  /* 0x000000ff04047211 */ /* 0x000fc800078e39ff */
[----:B------:R-:W-:Y:S02]  /*aa20*/  SHF.R.S32.HI R11, RZ, 0x1f, R4 ;  /* 0x0000001fff0b7819 */ /* 0x000fe40000011404 */
.L_x_4566:
[----:B------:R-:W-:Y:S01]  /*aa30*/  ISETP.GE.AND P0, PT, R108, c[0x0][0x220], PT ;  /* 0x000088006c007a0c */ /* 0x000fe20003f06270 */
[----:B------:R-:W-:Y:S01]  /*aa40*/  IMAD.SHL.U32 R51, R124, 0x80, RZ ;  /* 0x000000807c337824 */ /* 0x000fe200078e00ff */
[----:B------:R-:W-:-:S04]  /*aa50*/  LEA R160, P5, R4, R160, 0x1 ;  /* 0x000000a004a07211 */ /* 0x000fc800078a08ff */
[C---:B------:R-:W-:Y:S02]  /*aa60*/  LEA.HI.X R161, R4.reuse, R161, R11, 0x1, P5 ;  /* 0x000000a104a17211 */ /* 0x040fe400028f0c0b */
[C-C-:B------:R-:W-:Y:S02]  /*aa70*/  LOP3.LUT R101, R51.reuse, 0x18, R122.reuse, 0xfe, !PT ;  /* 0x0000001833657812 */ /* 0x140fe400078efe7a */
[----:B------:R-:W-:Y:S02]  /*aa80*/  LOP3.LUT R107, R51, 0x28, R122, 0xfe, !PT ;  /* 0x00000028336b7812 */ /* 0x000fe400078efe7a */
[----:B------:R-:W1:Y:S01]  /*aa90*/  I2F R69, R101 ;  /* 0x0000006500457306 */ /* 0x000e620000201400 */
        /* <DEDUP_REMOVED lines=15> */
[----:B------:R-:W-:Y:S01]  /*ab90*/  @!P0 IADD3 R5, P2, R4, R14, RZ ;  /* 0x0000000e04058210 */ /* 0x000fe20007f5e0ff */
[----:B------:R-:W-:Y:S01]  /*aba0*/  @!PT LDS RZ, [RZ] ;  /* 0x00000000fffff984 */ /* 0x000fe20000000800 */
[----:B------:R-:W-:Y:S01]  /*abb0*/  @!PT LDS RZ, [RZ] ;  /* 0x00000000fffff984 */ /* 0x000fe20000000800 */
[----:B------:R-:W-:Y:S01]  /*abc0*/  @!PT LDS RZ, [RZ] ;  /* 0x00000000fffff984 */ /* 0x000fe20000000800 */
[----:B------:R2:W-:Y:S01]  /*abd0*/  @!P0 LDGSTS.E.BYPASS.LTC128B.128 [R155+0x3000], [R160.64] ;  /* 0x03000000a09b8fae */ /* 0x0005e2000b901d46 */
[C---:B------:R-:W-:Y:S01]  /*abe0*/  @!P0 LEA R16, P4, R6.reuse, c[0x0][0x170], 0x1 ;  /* 0x00005c0006108a11 */ /* 0x040fe200078808ff */
[----:B------:R-:W-:Y:S01]  /*abf0*/  @!P0 IMAD.X R10, R11, 0x1, R10, P3 ;  /* 0x000000010b0a8824 */ /* 0x000fe200018e060a */
[----:B------:R-:W-:Y:S01]  /*ac00*/  @!P0 LEA R14, P3, R13, c[0x0][0x170], 0x1 ;  /* 0x00005c000d0e8a11 */ /* 0x000fe200078608ff */
[----:B------:R-:W-:Y:S01]  /*ac10*/  @P0 STS.128 [R155+0x3800], RZ ;  /* 0x003800ff9b000388 */ /* 0x000fe20000000c00 */
[----:B------:R-:W-:Y:S01]  /*ac20*/  @!P0 IADD3.X R8, R11, R15, R8, P2, !PT ;  /* 0x0000000f0b088210 */ /* 0x000fe200017fe408 */
[----:B------:R-:W3:Y:S01]  /*ac30*/  I2F R71, R107 ;  /* 0x0000006b00477306 */ /* 0x000ee20000201400 */
[----:B------:R-:W-:-:S02]  /*ac40*/  @!P0 LEA.HI.X R17, R6, c[0x0][0x174], R165, 0x1, P4 ;  /* 0x00005d0006118a11 */ /* 0x000fc400020f0ca5 */
[----:B------:R-:W-:Y:S02]  /*ac50*/  @!P0 LEA R12, P2, R5, c[0x0][0x170], 0x1 ;  /* 0x00005c00050c8a11 */ /* 0x000fe400078408ff */
[----:B------:R-:W-:Y:S01]  /*ac60*/  @!P0 LEA.HI.X R15, R13, c[0x0][0x174], R10, 0x1, P3 ;  /* 0x00005d000d0f8a11 */ /* 0x000fe200018f0c0a */
[----:B------:R-:W-:Y:S01]  /*ac70*/  @!PT LDS RZ, [RZ] ;  /* 0x00000000fffff984 */ /* 0x000fe20000000800 */
[----:B------:R-:W-:Y:S01]  /*ac80*/  @!PT LDS RZ, [RZ] ;  /* 0x00000000fffff984 */ /* 0x000fe20000000800 */
[----:B------:R-:W-:Y:S01]  /*ac90*/  @!PT LDS RZ, [RZ] ;  /* 0x00000000fffff984 */ /* 0x000fe20000000800 */
[----:B------:R4:W-:Y:S01]  /*aca0*/  @!P0 LDGSTS.E.BYPASS.LTC128B.128 [R155+0x3800], [R16.64] ;  /* 0x03800000109b8fae */ /* 0x0009e2000b901d46 */
[----:B------:R-:W-:Y:S02]  /*acb0*/  @!P0 LEA.HI.X R13, R5, c[0x0][0x174], R8, 0x1, P2 ;  /* 0x00005d00050d8a11 */ /* 0x000fe400010f0c08 */
[----:B------:R-:W-:Y:S01]  /*acc0*/  ISETP.GE.AND P2, PT, R49, 0x3, PT ;  /* 0x000000033100780c */ /* 0x000fe20003f46270 */
[----:B------:R-:W-:Y:S01]  /*acd0*/  @P0 STS.128 [R155+0x4000], RZ ;  /* 0x004000ff9b000388 */ /* 0x000fe20000000c00 */
[C---:B------:R-:W-:Y:S02]  /*ace0*/  ISETP.GE.AND P6, PT, R101.reuse, R0, PT ;  /* 0x000000006500720c */ /* 0x040fe40003fc6270 */
[----:B------:R-:W-:Y:S01]  /*acf0*/  ISETP.GE.AND P5, PT, R101, R2, PT ;  /* 0x000000026500720c */ /* 0x000fe20003fa6270 */
[----:B------:R-:W-:Y:S01]  /*ad00*/  @!PT LDS RZ, [RZ] ;  /* 0x00000000fffff984 */ /* 0x000fe20000000800 */
[----:B------:R-:W-:Y:S01]  /*ad10*/  @!PT LDS RZ, [RZ] ;  /* 0x00000000fffff984 */ /* 0x000fe20000000800 */
[----:B------:R-:W-:Y:S01]  /*ad20*/  @!PT LDS RZ, [RZ] ;  /* 0x00000000fffff984 */ /* 0x000fe20000000800 */
[----:B------:R5:W-:Y:S01]  /*ad30*/  @!P0 LDGSTS.E.BYPASS.LTC128B.128 [R155+0x4000], [R14.64] ;  /* 0x040000000e9b8fae */ /* 0x000be2000b901d46 */
[----:B------:R-:W-:-:S02]  /*ad40*/  LOP3.LUT R103, R51, 0x50, R122, 0xfe, !PT ;  /* 0x0000005033677812 */ /* 0x000fc400078efe7a */
[----:B------:R-:W-:Y:S01]  /*ad50*/  LOP3.LUT R48, R51, 0x60, R122, 0xfe, !PT ;  /* 0x0000006033307812 */ /* 0x000fe200078efe7a */
[----:B------:R-:W-:Y:S01]  /*ad60*/  @P0 STS.128 [R155+0x4800], RZ ;  /* 0x004800ff9b000388 */ /* 0x000fe20000000c00 */
[----:B------:R-:W-:Y:S03]  /*ad70*/  I2F R105, R103 ;  /* 0x0000006700697306 */ /* 0x000fe60000201400 */
[----:B------:R-:W-:Y:S01]  /*ad80*/  @!PT LDS RZ, [RZ] ;  /* 0x00000000fffff984 */ /* 0x000fe20000000800 */
[----:B------:R-:W-:Y:S01]  /*ad90*/  @!PT LDS RZ, [RZ] ;  /* 0x00000000fffff984 */ /* 0x000fe20000000800 */
[----:B------:R-:W-:Y:S01]  /*ada0*/  @!PT LDS RZ, [RZ] ;  /* 0x00000000fffff984 */ /* 0x000fe20000000800 */
[----:B------:R5:W-:Y:S04]  /*adb0*/  @!P0 LDGSTS.E.BYPASS.LTC128B.128 [R155+0x4800], [R12.64] ;  /* 0x048000000c9b8fae */ /* 0x000be8000b901d46 */
[----:B------:R-:W-:Y:S01]  /*adc0*/  LDSM.16.M88.4 R8, [R119] ;  /* 0x000000007708783b */ /* 0x000fe20000000200 */
[----:B------:R-:W-:Y:S03]  /*add0*/  I2F R165, R48 ;  /* 0x0000003000a57306 */ /* 0x000fe60000201400 */
[----:B------:R-:W1:Y:S04]  /*ade0*/  LDSM.16.M88.4 R60, [R117+0x1400] ;  /* 0x00140000753c783b */ /* 0x000e680000000200 */
[----:B------:R-:W2:Y:S04]  /*adf0*/  LDSM.16.M88.4 R52, [R117+0x1800] ;  /* 0x001800007534783b */ /* 0x000ea80000000200 */
[----:B------:R-:W2:Y:S04]  /*ae00*/  LDSM.16.M88.4 R40, [R117+0x1c00] ;  /* 0x001c00007528783b */ /* 0x000ea80000000200 */
[----:B------:R-:W2:Y:S04]  /*ae10*/  LDSM.16.M88.4 R72, [R117+0x1000] ;  /* 0x001000007548783b */ /* 0x000ea80000000200 */
[----:B------:R-:W2:Y:S04]  /*ae20*/  LDSM.16.M88.4 R32, [R117+0x2000] ;  /* 0x002000007520783b */ /* 0x000ea80000000200 */
[----:B------:R-:W3:Y:S04]  /*ae30*/  LDSM.16.M88.4 R24, [R117+0x2400] ;  /* 0x002400007518783b */ /* 0x000ee80000000200 */
[----:B----4-:R-:W4:Y:S04]  /*ae40*/  LDSM.16.M88.4 R16, [R117+0x2800] ;  /* 0x002800007510783b */ /* 0x010f280000000200 */
[----:B------:R-:W5:Y:S04]  /*ae50*/  LDSM.16.M88.4 R76, [R117+0x2c00] ;  /* 0x002c0000754c783b */ /* 0x000f680000000200 */
[----:B------:R-:W-:Y:S04]  /*ae60*/  LDSM.16.M88.4 R92, [R118] ;  /* 0x00000000765c783b */ /* 0x000fe80000000200 */
[----:B------:R-:W3:Y:S04]  /*ae70*/  LDSM.16.M88.4 R88, [R115] ;  /* 0x000000007358783b */ /* 0x000ee80000000200 */
[----:B------:R-:W3:Y:S01]  /*ae80*/  LDSM.16.M88.4 R84, [R114] ;  /* 0x000000007254783b */ /* 0x000ee20000000200 */
[C---:B-1----:R-:W-:Y:S03]  /*ae90*/  HMMA.16816.F32.BF16 R64, R8.reuse, R60, RZ ;  /* 0x0000003c0840723c */ /* 0x042fe600000418ff */
[----:B------:R-:W1:Y:S04]  /*aea0*/  LDSM.16.M88.4 R80, [R113] ;  /* 0x000000007150783b */ /* 0x000e680000000200 */
[----:B------:R-:W-:Y:S01]  /*aeb0*/  LDSM.16.M88.4 R96, [R116] ;  /* 0x000000007460783b */ /* 0x000fe20000000200 */
[C---:B------:R-:W-:Y:S03]  /*aec0*/  HMMA.16816.F32.BF16 R60, R8.reuse, R62, RZ ;  /* 0x0000003e083c723c */ /* 0x040fe600000418ff */
[----:B------:R-:W0:Y:S05]  /*aed0*/  LDGDEPBAR ;  /* 0x00000000000079af */ /* 0x000e2a0000000000 */
[C---:B--2---:R-:W-:Y:S08]  /*aee0*/  HMMA.16816.F32.BF16 R56, R8.reuse, R52, RZ ;  /* 0x000000340838723c */ /* 0x044ff000000418ff */
        /* <DEDUP_REMOVED lines=11> */
[C---:B-----5:R-:W-:Y:S08]  /*afa0*/  HMMA.16816.F32.BF16 R12, R8.reuse, R76, RZ ;  /* 0x0000004c080c723c */ /* 0x060ff000000418ff */
[----:B------:R-:W-:Y:S01]  /*afb0*/  HMMA.16816.F32.BF16 R8, R8, R78, RZ ;  /* 0x0000004e0808723c */ /* 0x000fe200000418ff */
[----:B------:R-:W2:Y:S07]  /*afc0*/  LDSM.16.M88.4 R76, [R111] ;  /* 0x000000006f4c783b */ /* 0x000eae0000000200 */
[C---:B------:R-:W-:Y:S08]  /*afd0*/  HMMA.16816.F32.BF16 R64, R92.reuse, R88, R64 ;  /* 0x000000585c40723c */ /* 0x040ff00000041840 */
[C---:B------:R-:W-:Y:S01]  /*afe0*/  HMMA.16816.F32.BF16 R60, R92.reuse, R90, R60 ;  /* 0x0000005a5c3c723c */ /* 0x040fe2000004183c */
[----:B------:R-:W3:Y:S07]  /*aff0*/  LDSM.16.M88.4 R88, [R110] ;  /* 0x000000006e58783b */ /* 0x000eee0000000200 */
[C---:B------:R-:W-:Y:S08]  /*b000*/  HMMA.16816.F32.BF16 R56, R92.reuse, R84, R56 ;  /* 0x000000545c38723c */ /* 0x040ff00000041838 */
[C---:B------:R-:W-:Y:S01]  /*b010*/  HMMA.16816.F32.BF16 R52, R92.reuse, R86, R52 ;  /* 0x000000565c34723c */ /* 0x040fe20000041834 */
[----:B------:R-:W4:Y:S07]  /*b020*/  LDSM.16.M88.4 R84, [R112] ;  /* 0x000000007054783b */ /* 0x000f2e0000000200 */
[----:B-1----:R-:W-:Y:S01]  /*b030*/  HMMA.16816.F32.BF16 R44, R92, R80, R44 ;  /* 0x000000505c2c723c */ /* 0x002fe2000004182c */
[----:B------:R-:W-:-:S02]  /*b040*/  FFMA.FTZ R163, R120, R69, R62 ;  /* 0x0000004578a37223 */ /* 0x000fc4000001003e */
[----:B------:R-:W-:-:S03]  /*b050*/  FFMA.FTZ R60, R120, R69, R60 ;  /* 0x00000045783c7223 */ /* 0x000fc6000001003c */
[----:B------:R-:W-:Y:S02]  /*b060*/  FSEL R163, R163, -INF , !P5 ;  /* 0xff800000a3a37808 */ /* 0x000fe40006800000 */
[----:B------:R-:W-:Y:S01]  /*b070*/  HMMA.16816.F32.BF16 R40, R92, R82, R40 ;  /* 0x000000525c28723c */ /* 0x000fe20000041828 */
[----:B------:R-:W1:Y:S01]  /*b080*/  LDSM.16.M88.4 R80, [R3] ;  /* 0x000000000350783b */ /* 0x000e620000000200 */
[----:B------:R-:W-:Y:S01]  /*b090*/  FSEL R60, R60, -INF , !P6 ;  /* 0xff8000003c3c7808 */ /* 0x000fe20007000000 */
[----:B------:R-:W-:-:S05]  /*b0a0*/  DEPBAR.LE SB0, 0x0 ;  /* 0x000080000000791a */ /* 0x000fca0000000000 */
[----:B--2---:R-:W-:Y:S01]  /*b0b0*/  HMMA.16816.F32.BF16 R24, R92, R78, R24 ;  /* 0x0000004e5c18723c */ /* 0x004fe20000041818 */
[----:B------:R-:W-:-:S06]  /*b0c0*/  FFMA.FTZ R52, R120, R71, R52 ;  /* 0x0000004778347223 */ /* 0x000fcc0000010034 */
[C---:B------:R-:W-:Y:S01]  /*b0d0*/  LOP3.LUT R79, R51.reuse, R122, RZ, 0xfc, !PT ;  /* 0x0000007a334f7212 */ /* 0x040fe200078efcff */
[C---:B------:R-:W-:Y:S01]  /*b0e0*/  HMMA.16816.F32.BF16 R4, R92.reuse, R96, R4 ;  /* 0x000000605c04723c */ /* 0x040fe20000041804 */
[--C-:B------:R-:W-:Y:S02]  /*b0f0*/  LOP3.LUT R78, R51, 0x68, R122.reuse, 0xfe, !PT ;  /* 0x00000068334e7812 */ /* 0x100fe400078efe7a */
[C---:B------:R-:W-:Y:S02]  /*b100*/  IADD3 R125, R79.reuse, 0x9, RZ ;  /* 0x000000094f7d7810 */ /* 0x040fe40007ffe0ff */
[----:B------:R-:W-:Y:S01]  /*b110*/  IADD3 R101, R79, 0x31, RZ ;  /* 0x000000314f657810 */ /* 0x000fe20007ffe0ff */
[----:B------:R-:W-:Y:S02]  /*b120*/  I2F R50, R78 ;  /* 0x0000004e00327306 */ /* 0x000fe40000201400 */
[C---:B------:R-:W-:Y:S07]  /*b130*/  HMMA.16816.F32.BF16 R72, R92.reuse, R98, R72 ;  /* 0x000000625c48723c */ /* 0x040fee0000041848 */
[----:B------:R-:W-:Y:S01]  /*b140*/  LOP3.LUT R99, R51, 0x20, R122, 0xfe, !PT ;  /* 0x0000002033637812 */ /* 0x000fe200078efe7a */
[C---:B---3--:R-:W-:Y:S03]  /*b150*/  HMMA.16816.F32.BF16 R20, R92.reuse, R88, R20 ;  /* 0x000000585c14723c */ /* 0x048fe60000041814 */
[----:B------:R-:W2:Y:S04]  /*b160*/  I2F R97, R99 ;  /* 0x0000006300617306 */ /* 0x000ea80000201400 */
[----:B------:R-:W-:Y:S01]  /*b170*/  IADD3 R89, R79, 0x1, RZ ;  /* 0x000000014f597810 */ /* 0x000fe20007ffe0ff */
[----:B------:R-:W-:Y:S03]  /*b180*/  HMMA.16816.F32.BF16 R28, R92, R76, R28 ;  /* 0x0000004c5c1c723c */ /* 0x000fe6000004181c */
[----:B------:R-:W3:Y:S01]  /*b190*/  I2F R76, R89 ;  /* 0x00000059004c7306 */ /* 0x000ee20000201400 */
[----:B------:R-:W-:-:S02]  /*b1a0*/  ISETP.GE.AND P3, PT, R89, R0, PT ;  /* 0x000000005900720c */ /* 0x000fc40003f66270 */
[----:B------:R-:W-:Y:S02]  /*b1b0*/  ISETP.GE.AND P4, PT, R89, R2, PT ;  /* 0x000000025900720c */ /* 0x000fe40003f86270 */
[C---:B----4-:R-:W-:Y:S01]  /*b1c0*/  HMMA.16816.F32.BF16 R36, R92.reuse, R84, R36 ;  /* 0x000000545c24723c */ /* 0x050fe20000041824 */
[----:B------:R-:W-:Y:S02]  /*b1d0*/  LOP3.LUT R77, R51, 0x58, R122, 0xfe, !PT ;  /* 0x00000058334d7812 */ /* 0x000fe400078efe7a */
[----:B------:R-:W4:Y:S01]  /*b1e0*/  I2F R85, R125 ;  /* 0x0000007d00557306 */ /* 0x000f220000201400 */
[CC--:B--2---:R-:W-:Y:S02]  /*b1f0*/  FFMA.FTZ R56, R120.reuse, R97.reuse, R56 ;  /* 0x0000006178387223 */ /* 0x0c4fe40000010038 */
[C---:B------:R-:W-:Y:S02]  /*b200*/  FFMA.FTZ R97, R120.reuse, R97, R58 ;  /* 0x0000006178617223 */ /* 0x040fe4000001003a */
[----:B-1----:R-:W-:Y:S01]  /*b210*/  HMMA.16816.F32.BF16 R12, R92, R80, R12 ;  /* 0x000000505c0c723c */ /* 0x002fe2000004180c */
[----:B------:R-:W-:-:S02]  /*b220*/  FFMA.FTZ R20, R120, R165, R20 ;  /* 0x000000a578147223 */ /* 0x000fc40000010014 */
[----:B------:R-:W1:Y:S01]  /*b230*/  I2F R84, R89 ;  /* 0x0000005900547306 */ /* 0x000e620000201400 */
[----:B---3--:R-:W-:-:S03]  /*b240*/  FFMA.FTZ R5, R120, R76, R5 ;  /* 0x0000004c78057223 */ /* 0x008fc60000010005 */
[C---:B------:R-:W-:Y:S01]  /*b250*/  IADD3 R81, R79.reuse, 0x11, RZ ;  /* 0x000000114f517810 */ /* 0x040fe20007ffe0ff */
[----:B------:R-:W-:Y:S01]  /*b260*/  HMMA.16816.F32.BF16 R8, R92, R82, R8 ;  /* 0x000000525c08723c */ /* 0x000fe20000041808 */
[C---:B------:R-:W-:Y:S02]  /*b270*/  FFMA.FTZ R28, R120.reuse, R105, R28 ;  /* 0x00000069781c7223 */ /* 0x040fe4000001001c */
[----:B------:R-:W2:Y:S01]  /*b280*/  I2F R49, R81 ;  /* 0x0000005100317306 */ /* 0x000ea20000201400 */
[----:B----4-:R-:W-:Y:S01]  /*b290*/  FFMA.FTZ R76, R120, R85, R73 ;  /* 0x00000055784c7223 */ /* 0x010fe20000010049 */
[----:B------:R-:W-:-:S03]  /*b2a0*/  IADD3 R73, R79, 0x39, RZ ;  /* 0x000000394f497810 */ /* 0x000fc60007ffe0ff */
[C---:B------:R-:W-:Y:S03]  /*b2b0*/  HMMA.16816.F32.BF16 R16, R92.reuse, R90, R16 ;  /* 0x0000005a5c10723c */ /* 0x040fe60000041810 */
[----:B------:R-:W3:Y:S01]  /*b2c0*/  I2F R88, R81 ;  /* 0x0000005100587306 */ /* 0x000ee20000201400 */
[C---:B-1----:R-:W-:Y:S01]  /*b2d0*/  FFMA.FTZ R7, R120.reuse, R84, R7 ;  /* 0x0000005478077223 */ /* 0x042fe20000010007 */
[----:B------:R-:W-:Y:S02]  /*b2e0*/  FSEL R84, R5, -INF , !P3 ;  /* 0xff80000005547808 */ /* 0x000fe40005800000 */
[----:B------:R-:W-:Y:S01]  /*b2f0*/  ISETP.GE.AND P3, PT, R125, R0, PT ;  /* 0x000000007d00720c */ /* 0x000fe20003f66270 */
[----:B------:R-:W-:Y:S01]  /*b300*/  HMMA.16816.F32.BF16 R32, R92, R86, R32 ;  /* 0x000000565c20723c */ /* 0x000fe20000041820 */
[----:B------:R-:W-:Y:S02]  /*b310*/  FSEL R7, R7, -INF , !P4 ;  /* 0xff80000007077808 */ /* 0x000fe40006000000 */
[----:B------:R-:W1:Y:S01]  /*b320*/  I2F R80, R125 ;  /* 0x0000007d00507306 */ /* 0x000e620000201400 */
[----:B--2---:R-:W-:Y:S01]  /*b330*/  FFMA.FTZ R104, R120, R49, R65 ;  /* 0x0000003178687223 */ /* 0x004fe20000010041 */
[----:B------:R-:W-:-:S02]  /*b340*/  ISETP.GE.AND P4, PT, R125, R2, PT ;  /* 0x000000027d00720c */ /* 0x000fc40003f86270 */
[----:B------:R-:W-:Y:S02]  /*b350*/  FSEL R76, R76, -INF , !P3 ;  /* 0xff8000004c4c7808 */ /* 0x000fe40005800000 */
[----:B------:R-:W-:Y:S02]  /*b360*/  ISETP.GE.AND P3, PT, R81, R0, PT ;  /* 0x000000005100720c */ /* 0x000fe40003f66270 */
[----:B------:R-:W2:Y:S01]  /*b370*/  I2F R85, R101 ;  /* 0x0000006500557306 */ /* 0x000ea20000201400 */
[----:B---3--:R-:W-:Y:S01]  /*b380*/  FFMA.FTZ R88, R120, R88, R67 ;  /* 0x0000005878587223 */ /* 0x008fe20000010043 */
[----:B------:R-:W-:Y:S02]  /*b390*/  IADD3 R67, R79, 0x41, RZ ;  /* 0x000000414f437810 */ /* 0x000fe40007ffe0ff */
[----:B------:R-:W-:Y:S01]  /*b3a0*/  FSEL R104, R104, -INF , !P3 ;  /* 0xff80000068687808 */ /* 0x000fe20005800000 */
[C---:B------:R-:W-:Y:S01]  /*b3b0*/  FFMA.FTZ R100, R120.reuse, R50, R16 ;  /* 0x0000003278647223 */ /* 0x040fe20000010010 */
[----:B------:R-:W-:Y:S01]  /*b3c0*/  ISETP.GE.AND P3, PT, R101, R0, PT ;  /* 0x000000006500720c */ /* 0x000fe20003f66270 */
[C---:B------:R-:W-:Y:S01]  /*b3d0*/  FFMA.FTZ R50, R120.reuse, R50, R18 ;  /* 0x0000003278327223 */ /* 0x040fe20000010012 */
[----:B------:R-:W3:Y:S01]  /*b3e0*/  I2F R49, R73 ;  /* 0x0000004900317306 */ /* 0x000ee20000201400 */
[----:B-1----:R-:W-:Y:S01]  /*b3f0*/  FFMA.FTZ R5, R120, R80, R75 ;  /* 0x0000005078057223 */ /* 0x002fe2000001004b */
[----:B------:R-:W-:-:S04]  /*b400*/  LOP3.LUT R90, R51, 0x70, R122, 0xfe, !PT ;  /* 0x00000070335a7812 */ /* 0x000fc800078efe7a */
[----:B------:R-:W-:Y:S02]  /*b410*/  FSEL R5, R5, -INF , !P4 ;  /* 0xff80000005057808 */ /* 0x000fe40006000000 */
[----:B------:R-:W1:Y:S01]  /*b420*/  I2F R89, R101 ;  /* 0x0000006500597306 */ /* 0x000e620000201400 */
[----:B--2---:R-:W-:Y:S01]  /*b430*/  FFMA.FTZ R47, R120, R85, R47 ;  /* 0x00000055782f7223 */ /* 0x004fe2000001002f */
[----:B------:R-:W-:Y:S01]  /*b440*/  BAR.SYNC.DEFER_BLOCKING 0x0 ;  /* 0x0000000000007b1d */ /* 0x000fe20000010000 */
[----:B------:R-:W-:-:S04]  /*b450*/  ISETP.GE.AND P4, PT, R81, R2, PT ;  /* 0x000000025100720c */ /* 0x000fc80003f86270 */
[----:B------:R-:W-:Y:S01]  /*b460*/  FSEL R98, R88, -INF , !P4 ;  /* 0xff80000058627808 */ /* 0x000fe20006000000 */
[----:B------:R-:W2:Y:S01]  /*b470*/  I2F R65, R67 ;  /* 0x0000004300417306 */ /* 0x000ea20000201400 */
[C---:B---3--:R-:W-:Y:S01]  /*b480*/  FFMA.FTZ R85, R120.reuse, R49, R43 ;  /* 0x0000003178557223 */ /* 0x048fe2000001002b */
[----:B------:R-:W-:Y:S02]  /*b490*/  IADD3 R43, R79, 0x19, RZ ;  /* 0x000000194f2b7810 */ /* 0x000fe40007ffe0ff */
[----:B------:R-:W-:Y:S02]  /*b4a0*/  ISETP.GE.AND P4, PT, R101, R2, PT ;  /* 0x000000026500720c */ /* 0x000fe40003f86270 */
[----:B------:R-:W-:Y:S02]  /*b4b0*/  ISETP.GE.AND P6, PT, R43, R0, PT ;  /* 0x000000002b00720c */ /* 0x000fe40003fc6270 */
[----:B------:R-:W3:Y:S01]  /*b4c0*/  I2F R75, R73 ;  /* 0x00000049004b7306 */ /* 0x000ee20000201400 */
[----:B-1----:R-:W-:Y:S01]  /*b4d0*/  FFMA.FTZ R88, R120, R89, R45 ;  /* 0x0000005978587223 */ /* 0x002fe2000001002d */
[----:B------:R-:W-:-:S02]  /*b4e0*/  FSEL R89, R47, -INF , !P4 ;  /* 0xff8000002f597808 */ /* 0x000fc40006000000 */
[----:B------:R-:W-:Y:S02]  /*b4f0*/  ISETP.GE.AND P4, PT, R73, R2, PT ;  /* 0x000000024900720c */ /* 0x000fe40003f86270 */
[----:B------:R-:W-:Y:S02]  /*b500*/  FSEL R88, R88, -INF , !P3 ;  /* 0xff80000058587808 */ /* 0x000fe40005800000 */
[----:B------:R-:W1:Y:S01]  /*b510*/  I2F R49, R43 ;  /* 0x0000002b00317306 */ /* 0x000e620000201400 */
[----:B--2---:R-:W-:Y:S01]  /*b520*/  FFMA.FTZ R37, R120, R65, R37 ;  /* 0x0000004178257223 */ /* 0x004fe20000010025 */
[----:B------:R-:W-:Y:S02]  /*b530*/  IADD3 R65, R79, 0x21, RZ ;  /* 0x000000214f417810 */ /* 0x000fe40007ffe0ff */
[----:B------:R-:W-:Y:S02]  /*b540*/  ISETP.GE.AND P3, PT, R73, R0, PT ;  /* 0x000000004900720c */ /* 0x000fe40003f66270 */
[----:B------:R-:W-:-:S02]  /*b550*/  FSEL R85, R85, -INF , !P4 ;  /* 0xff80000055557808 */ /* 0x000fc40006000000 */
[----:B------:R-:W2:Y:S01]  /*b560*/  I2F R81, R67 ;  /* 0x0000004300517306 */ /* 0x000ea20000201400 */
[C---:B---3--:R-:W-:Y:S01]  /*b570*/  FFMA.FTZ R75, R120.reuse, R75, R41 ;  /* 0x0000004b784b7223 */ /* 0x048fe20000010029 */
[-C--:B------:R-:W-:Y:S02]  /*b580*/  ISETP.GE.AND P4, PT, R67, R2.reuse, PT ;  /* 0x000000024300720c */ /* 0x080fe40003f86270 */
[----:B------:R-:W-:Y:S02]  /*b590*/  ISETP.GE.AND P5, PT, R43, R2, PT ;  /* 0x000000022b00720c */ /* 0x000fe40003fa6270 */
[----:B------:R-:W-:Y:S02]  /*b5a0*/  FSEL R80, R75, -INF , !P3 ;  /* 0xff8000004b507808 */ /* 0x000fe40005800000 */
[----:B------:R-:W3:Y:S01]  /*b5b0*/  I2F R62, R65 ;  /* 0x00000041003e7306 */ /* 0x000ee20000201400 */
[----:B------:R-:W-:Y:S01]  /*b5c0*/  ISETP.GE.AND P3, PT, R67, R0, PT ;  /* 0x000000004300720c */ /* 0x000fe20003f66270 */
[CC--:B-1----:R-:W-:Y:S01]  /*b5d0*/  FFMA.FTZ R61, R120.reuse, R49.reuse, R61 ;  /* 0x00000031783d7223 */ /* 0x0c2fe2000001003d */
[----:B------:R-:W-:Y:S01]  /*b5e0*/  LOP3.LUT R45, R51, 0x78, R122, 0xfe, !PT ;  /* 0x00000078332d7812 */ /* 0x000fe200078efe7a */
[----:B------:R-:W-:Y:S01]  /*b5f0*/  FFMA.FTZ R63, R120, R49, R63 ;  /* 0x00000031783f7223 */ /* 0x000fe2000001003f */
[----:B------:R-:W-:-:S02]  /*b600*/  FSEL R102, R37, -INF , !P3 ;  /* 0xff80000025667808 */ /* 0x000fc40005800000 */
[----:B------:R-:W-:Y:S01]  /*b610*/  IADD3 R37, R79, 0x29, RZ ;  /* 0x000000294f257810 */ /* 0x000fe20007ffe0ff */
[----:B--2---:R-:W-:Y:S01]  /*b620*/  FFMA.FTZ R73, R120, R81, R39 ;  /* 0x0000005178497223 */ /* 0x004fe20000010027 */
[-C--:B------:R-:W-:Y:S01]  /*b630*/  ISETP.GE.AND P3, PT, R99, R0.reuse, PT ;  /* 0x000000006300720c */ /* 0x080fe20003f66270 */
[----:B------:R-:W1:Y:S01]  /*b640*/  I2F R127, R77 ;  /* 0x0000004d007f7306 */ /* 0x000e620000201400 */
[----:B------:R-:W-:Y:S02]  /*b650*/  FSEL R58, R61, -INF , !P6 ;  /* 0xff8000003d3a7808 */ /* 0x000fe40007000000 */
[----:B------:R-:W-:Y:S02]  /*b660*/  FSEL R56, R56, -INF , !P3 ;  /* 0xff80000038387808 */ /* 0x000fe40005800000 */
[----:B------:R-:W-:Y:S01]  /*b670*/  ISETP.GE.AND P3, PT, R65, R0, PT ;  /* 0x000000004100720c */ /* 0x000fe20003f66270 */
[CC--:B---3--:R-:W-:Y:S01]  /*b680*/  FFMA.FTZ R57, R120.reuse, R62.reuse, R57 ;  /* 0x0000003e78397223 */ /* 0x0c8fe20000010039 */
[----:B------:R-:W-:Y:S01]  /*b690*/  FSEL R73, R73, -INF , !P4 ;  /* 0xff80000049497808 */ /* 0x000fe20006000000 */
[----:B------:R-:W2:Y:S01]  /*b6a0*/  I2F R61, R37 ;  /* 0x00000025003d7306 */ /* 0x000ea20000201400 */
[----:B------:R-:W-:Y:S01]  /*b6b0*/  FFMA.FTZ R125, R120, R62, R59 ;  /* 0x0000003e787d7223 */ /* 0x000fe2000001003b */
[----:B------:R-:W-:-:S02]  /*b6c0*/  LOP3.LUT R59, R51, R122, RZ, 0xfc, !PT ;  /* 0x0000007a333b7212 */ /* 0x000fc400078efcff */
[----:B------:R-:W-:Y:S02]  /*b6d0*/  ISETP.GE.AND P4, PT, R99, R2, PT ;  /* 0x000000026300720c */ /* 0x000fe40003f86270 */
[----:B------:R-:W-:Y:S02]  /*b6e0*/  FSEL R82, R57, -INF , !P3 ;  /* 0xff80000039527808 */ /* 0x000fe40005800000 */
[----:B------:R-:W-:Y:S01]  /*b6f0*/  IADD3 R57, R59, 0x51, RZ ;  /* 0x000000513b397810 */ /* 0x000fe20007ffe0ff */
[----:B-1----:R-:W-:Y:S01]  /*b700*/  FFMA.FTZ R24, R120, R127, R24 ;  /* 0x0000007f78187223 */ /* 0x002fe20000010018 */
[----:B------:R-:W-:Y:S01]  /*b710*/  FSEL R159, R63, -INF , !P5 ;  /* 0xff8000003f9f7808 */ /* 0x000fe20006800000 */
[----:B------:R-:W1:Y:S01]  /*b720*/  I2F R91, R90 ;  /* 0x0000005a005b7306 */ /* 0x000e620000201400 */
[----:B------:R-:W-:Y:S02]  /*b730*/  FSEL R97, R97, -INF , !P4 ;  /* 0xff80000061617808 */ /* 0x000fe40006000000 */
[----:B------:R-:W-:-:S02]  /*b740*/  ISETP.GE.AND P6, PT, R107, R0, PT ;  /* 0x000000006b00720c */ /* 0x000fc40003fc6270 */
[-C--:B------:R-:W-:Y:S01]  /*b750*/  ISETP.GE.AND P5, PT, R107, R2.reuse, PT ;  /* 0x000000026b00720c */ /* 0x080fe20003fa6270 */
[C---:B------:R-:W-:Y:S01]  /*b760*/  FFMA.FTZ R107, R120.reuse, R71, R54 ;  /* 0x00000047786b7223 */ /* 0x040fe20000010036 */
[----:B------:R-:W-:Y:S01]  /*b770*/  ISETP.GE.AND P4, PT, R65, R2, PT ;  /* 0x000000024100720c */ /* 0x000fe20003f86270 */
[----:B------:R-:W3:Y:S01]  /*b780*/  I2F R54, R57 ;  /* 0x0000003900367306 */ /* 0x000ee20000201400 */
[----:B------:R-:W-:Y:S01]  /*b790*/  ISETP.GE.AND P3, PT, R103, R0, PT ;  /* 0x000000006700720c */ /* 0x000fe20003f66270 */
[CC--:B--2---:R-:W-:Y:S01]  /*b7a0*/  FFMA.FTZ R53, R120.reuse, R61.reuse, R53 ;  /* 0x0000003d78357223 */ /* 0x0c4fe20000010035 */
[----:B------:R-:W-:Y:S02]  /*b7b0*/  FSEL R125, R125, -INF , !P4 ;  /* 0xff8000007d7d7808 */ /* 0x000fe40006000000 */
[----:B------:R-:W-:Y:S01]  /*b7c0*/  ISETP.GE.AND P4, PT, R103, R2, PT ;  /* 0x000000026700720c */ /* 0x000fe20003f86270 */
[----:B------:R-:W-:Y:S01]  /*b7d0*/  FFMA.FTZ R103, R120, R61, R55 ;  /* 0x0000003d78677223 */ /* 0x000fe20000010037 */
[----:B------:R-:W-:Y:S01]  /*b7e0*/  FSEL R52, R52, -INF , !P6 ;  /* 0xff80000034347808 */ /* 0x000fe20007000000 */
[C---:B------:R-:W-:Y:S01]  /*b7f0*/  FFMA.FTZ R61, R120.reuse, R127, R26 ;  /* 0x0000007f783d7223 */ /* 0x040fe2000001001a */
[----:B------:R-:W-:Y:S01]  /*b800*/  FSEL R107, R107, -INF , !P5 ;  /* 0xff8000006b6b7808 */ /* 0x000fe20006800000 */
[----:B------:R-:W2:Y:S01]  /*b810*/  I2F R41, R45 ;  /* 0x0000002d00297306 */ /* 0x000ea20000201400 */
[C---:B------:R-:W-:Y:S01]  /*b820*/  ISETP.GE.AND P6, PT, R37.reuse, R0, PT ;  /* 0x000000002500720c */ /* 0x040fe20003fc6270 */
[CC--:B-1----:R-:W-:Y:S01]  /*b830*/  FFMA.FTZ R12, R120.reuse, R91.reuse, R12 ;  /* 0x0000005b780c7223 */ /* 0x0c2fe2000001000c */
[----:B------:R-:W-:Y:S01]  /*b840*/  ISETP.GE.AND P5, PT, R37, R2, PT ;  /* 0x000000022500720c */ /* 0x000fe20003fa6270 */
[C---:B------:R-:W-:Y:S01]  /*b850*/  FFMA.FTZ R14, R120.reuse, R91, R14 ;  /* 0x0000005b780e7223 */ /* 0x040fe2000001000e */
[----:B------:R-:W-:Y:S01]  /*b860*/  FSEL R106, R53, -INF , !P6 ;  /* 0xff800000356a7808 */ /* 0x000fe20007000000 */
[----:B---3--:R-:W-:Y:S01]  /*b870*/  FFMA.FTZ R31, R120, R54, R31 ;  /* 0x00000036781f7223 */ /* 0x008fe2000001001f */
[----:B------:R-:W-:-:S02]  /*b880*/  FSEL R103, R103, -INF , !P5 ;  /* 0xff80000067677808 */ /* 0x000fc40006800000 */
[C---:B------:R-:W-:Y:S02]  /*b890*/  ISETP.GE.AND P6, PT, R77.reuse, R0, PT ;  /* 0x000000004d00720c */ /* 0x040fe40003fc6270 */
[----:B------:R-:W-:Y:S01]  /*b8a0*/  ISETP.GE.AND P5, PT, R77, R2, PT ;  /* 0x000000024d00720c */ /* 0x000fe20003fa6270 */
[C---:B------:R-:W-:Y:S01]  /*b8b0*/  FFMA.FTZ R77, R120.reuse, R105, R30 ;  /* 0x00000069784d7223 */ /* 0x040fe2000001001e */
[----:B------:R-:W-:Y:S01]  /*b8c0*/  IADD3 R37, R59, 0x59, RZ ;  /* 0x000000593b257810 */ /* 0x000fe20007ffe0ff */
[----:B------:R-:W-:Y:S01]  /*b8d0*/  FFMA.FTZ R30, R120, R54, R29 ;  /* 0x00000036781e7223 */ /* 0x000fe2000001001d */
[----:B------:R-:W-:Y:S01]  /*b8e0*/  FSEL R28, R28, -INF , !P3 ;  /* 0xff8000001c1c7808 */ /* 0x000fe20005800000 */
[CC--:B--2---:R-:W-:Y:S01]  /*b8f0*/  FFMA.FTZ R8, R120.reuse, R41.reuse, R8 ;  /* 0x0000002978087223 */ /* 0x0c4fe20000010008 */
[----:B------:R-:W-:Y:S01]  /*b900*/  FSEL R77, R77, -INF , !P4 ;  /* 0xff8000004d4d7808 */ /* 0x000fe20006000000 */
[----:B------:R-:W1:Y:S01]  /*b910*/  I2F R62, R37 ;  /* 0x00000025003e7306 */ /* 0x000e620000201400 */
[C---:B------:R-:W-:Y:S01]  /*b920*/  ISETP.GE.AND P3, PT, R57.reuse, R0, PT ;  /* 0x000000003900720c */ /* 0x040fe20003f66270 */
[C---:B------:R-:W-:Y:S01]  /*b930*/  FFMA.FTZ R41, R120.reuse, R41, R10 ;  /* 0x0000002978297223 */ /* 0x040fe2000001000a */
[----:B------:R-:W-:Y:S01]  /*b940*/  ISETP.GE.AND P4, PT, R57, R2, PT ;  /* 0x000000023900720c */ /* 0x000fe20003f86270 */
[----:B------:R-:W-:Y:S01]  /*b950*/  FFMA.FTZ R57, R120, R165, R22 ;  /* 0x000000a578397223 */ /* 0x000fe20000010016 */
[----:B------:R-:W-:-:S02]  /*b960*/  IADD3 R53, R59, 0x61, RZ ;  /* 0x000000613b357810 */ /* 0x000fc40007ffe0ff */
[----:B------:R-:W-:Y:S02]  /*b970*/  FSEL R30, R30, -INF , !P3 ;  /* 0xff8000001e1e7808 */ /* 0x000fe40005800000 */
[----:B------:R-:W-:Y:S02]  /*b980*/  FSEL R67, R31, -INF , !P4 ;  /* 0xff8000001f437808 */ /* 0x000fe40006000000 */
[C---:B------:R-:W-:Y:S02]  /*b990*/  ISETP.GE.AND P3, PT, R48.reuse, R0, PT ;  /* 0x000000003000720c */ /* 0x040fe40003f66270 */
[----:B------:R-:W-:Y:S02]  /*b9a0*/  ISETP.GE.AND P4, PT, R48, R2, PT ;  /* 0x000000023000720c */ /* 0x000fe40003f86270 */
[----:B------:R-:W2:Y:S01]  /*b9b0*/  I2F R48, R53 ;  /* 0x0000003500307306 */ /* 0x000ea20000201400 */
[----:B------:R-:W-:Y:S01]  /*b9c0*/  FSEL R24, R24, -INF , !P6 ;  /* 0xff80000018187808 */ /* 0x000fe20007000000 */
[CC--:B-1----:R-:W-:Y:S01]  /*b9d0*/  FFMA.FTZ R27, R120.reuse, R62.reuse, R27 ;  /* 0x0000003e781b7223 */ /* 0x0c2fe2000001001b */
[----:B------:R-:W-:Y:S01]  /*b9e0*/  FSEL R61, R61, -INF , !P5 ;  /* 0xff8000003d3d7808 */ /* 0x000fe20006800000 */
[----:B------:R-:W-:Y:S01]  /*b9f0*/  FFMA.FTZ R26, R120, R62, R25 ;  /* 0x0000003e781a7223 */ /* 0x000fe20000010019 */
[----:B------:R-:W-:-:S02]  /*ba00*/  ISETP.GE.AND P6, PT, R37, R0, PT ;  /* 0x000000002500720c */ /* 0x000fc40003fc6270 */
[----:B------:R-:W-:Y:S02]  /*ba10*/  ISETP.GE.AND P5, PT, R37, R2, PT ;  /* 0x000000022500720c */ /* 0x000fe40003fa6270 */
[C---:B------:R-:W-:Y:S02]  /*ba20*/  IADD3 R37, R59.reuse, 0x69, RZ ;  /* 0x000000693b257810 */ /* 0x040fe40007ffe0ff */
[----:B------:R-:W-:Y:S02]  /*ba30*/  IADD3 R83, R59, 0x71, RZ ;  /* 0x000000713b537810 */ /* 0x000fe40007ffe0ff */
[----:B------:R-:W1:Y:S01]  /*ba40*/  I2F R54, R37 ;  /* 0x0000002500367306 */ /* 0x000e620000201400 */
[C-C-:B------:R-:W-:Y:S02]  /*ba50*/  LOP3.LUT R71, R51.reuse, 0x38, R122.reuse, 0xfe, !PT ;  /* 0x0000003833477812 */ /* 0x140fe400078efe7a */
[----:B------:R-:W-:Y:S01]  /*ba60*/  FSEL R22, R20, -INF , !P3 ;  /* 0xff80000014167808 */ /* 0x000fe20005800000 */
[CC--:B--2---:R-:W-:Y:S01]  /*ba70*/  FFMA.FTZ R20, R120.reuse, R48.reuse, R21 ;  /* 0x0000003078147223 */ /* 0x0c4fe20000010015 */
[----:B------:R-:W-:Y:S01]  /*ba80*/  LOP3.LUT R43, R51, 0x10, R122, 0xfe, !PT ;  /* 0x00000010332b7812 */ /* 0x000fe200078efe7a */
[----:B------:R-:W-:Y:S01]  /*ba90*/  FFMA.FTZ R23, R120, R48, R23 ;  /* 0x0000003078177223 */ /* 0x000fe20000010017 */
[----:B------:R-:W-:Y:S01]  /*baa0*/  ISETP.GE.AND P3, PT, R53, R0, PT ;  /* 0x000000003500720c */ /* 0x000fe20003f66270 */
[----:B------:R-:W2:Y:S01]  /*bab0*/  I2F R16, R83 ;  /* 0x0000005300107306 */ /* 0x000ea20000201400 */
[----:B------:R-:W-:-:S02]  /*bac0*/  FSEL R65, R27, -INF , !P5 ;  /* 0xff8000001b417808 */ /* 0x000fc40006800000 */
[----:B------:R-:W-:Y:S02]  /*bad0*/  FSEL R57, R57, -INF , !P4 ;  /* 0xff80000039397808 */ /* 0x000fe40006000000 */
[-C--:B------:R-:W-:Y:S02]  /*bae0*/  ISETP.GE.AND P5, PT, R78, R2.reuse, PT ;  /* 0x000000024e00720c */ /* 0x080fe40003fa6270 */
[----:B------:R-:W-:Y:S01]  /*baf0*/  ISETP.GE.AND P4, PT, R53, R2, PT ;  /* 0x000000023500720c */ /* 0x000fe20003f86270 */
[----:B------:R-:W3:Y:S01]  /*bb00*/  I2F R55, R71 ;  /* 0x0000004700377306 */ /* 0x000ee20000201400 */
[C-C-:B------:R-:W-:Y:S01]  /*bb10*/  LOP3.LUT R47, R51.reuse, 0x8, R122.reuse, 0xfe, !PT ;  /* 0x00000008332f7812 */ /* 0x140fe200078efe7a */
[CC--:B-1----:R-:W-:Y:S01]  /*bb20*/  FFMA.FTZ R48, R120.reuse, R54.reuse, R19 ;  /* 0x0000003678307223 */ /* 0x0c2fe20000010013 */
[----:B------:R-:W-:Y:S01]  /*bb30*/  LOP3.LUT R31, R51, 0x48, R122, 0xfe, !PT ;  /* 0x00000048331f7812 */ /* 0x000fe200078efe7a */
[----:B------:R-:W-:Y:S01]  /*bb40*/  FFMA.FTZ R96, R120, R54, R17 ;  /* 0x0000003678607223 */ /* 0x000fe20000010011 */
[----:B------:R-:W-:-:S02]  /*bb50*/  FSEL R26, R26, -INF , !P6 ;  /* 0xff8000001a1a7808 */ /* 0x000fc40007000000 */
[----:B------:R-:W-:Y:S01]  /*bb60*/  FSEL R20, R20, -INF , !P3 ;  /* 0xff80000014147808 */ /* 0x000fe20005800000 */
[----:B------:R-:W1:Y:S01]  /*bb70*/  I2F R49, R43 ;  /* 0x0000002b00317306 */ /* 0x000e620000201400 */
[----:B------:R-:W-:Y:S01]  /*bb80*/  ISETP.GE.AND P6, PT, R78, R0, PT ;  /* 0x000000004e00720c */ /* 0x000fe20003fc6270 */
[----:B--2---:R-:W-:Y:S01]  /*bb90*/  FFMA.FTZ R69, R120, R16, R13 ;  /* 0x0000001078457223 */ /* 0x004fe2000001000d */
[----:B------:R-:W-:Y:S01]  /*bba0*/  ISETP.GE.AND P3, PT, R90, R0, PT ;  /* 0x000000005a00720c */ /* 0x000fe20003f66270 */
[----:B------:R-:W-:Y:S01]  /*bbb0*/  FFMA.FTZ R15, R120, R16, R15 ;  /* 0x00000010780f7223 */ /* 0x000fe2000001000f */
[----:B------:R-:W-:Y:S02]  /*bbc0*/  FSEL R53, R23, -INF , !P4 ;  /* 0xff80000017357808 */ /* 0x000fe40006000000 */
[----:B------:R-:W-:Y:S01]  /*bbd0*/  FSEL R50, R50, -INF , !P5 ;  /* 0xff80000032327808 */ /* 0x000fe20006800000 */
[----:B------:R-:W2:Y:S01]  /*bbe0*/  I2F R39, R47 ;  /* 0x0000002f00277306 */ /* 0x000ea20000201400 */
[-C--:B------:R-:W-:Y:S01]  /*bbf0*/  ISETP.GE.AND P4, PT, R90, R2.reuse, PT ;  /* 0x000000025a00720c */ /* 0x080fe20003f86270 */
[----:B---3--:R-:W-:Y:S01]  /*bc00*/  FFMA.FTZ R10, R120, R55, R40 ;  /* 0x00000037780a7223 */ /* 0x008fe20000010028 */
[----:B------:R-:W-:-:S02]  /*bc10*/  ISETP.GE.AND P5, PT, R37, R2, PT ;  /* 0x000000022500720c */ /* 0x000fc40003fa6270 */
[C---:B------:R-:W-:Y:S02]  /*bc20*/  LOP3.LUT R81, R51.reuse, 0x40, R122, 0xfe, !PT ;  /* 0x0000004033517812 */ /* 0x040fe400078efe7a */
[----:B------:R-:W-:Y:S01]  /*bc30*/  FSEL R100, R100, -INF , !P6 ;  /* 0xff80000064647808 */ /* 0x000fe20007000000 */
[----:B------:R-:W3:Y:S01]  /*bc40*/  I2F R25, R31 ;  /* 0x0000001f00197306 */ /* 0x000ee20000201400 */
[----:B------:R-:W-:Y:S01]  /*bc50*/  FSEL R78, R12, -INF , !P3 ;  /* 0xff8000000c4e7808 */ /* 0x000fe20005800000 */
[----:B-1----:R-:W-:Y:S01]  /*bc60*/  FFMA.FTZ R18, R120, R49, R64 ;  /* 0x0000003178127223 */ /* 0x002fe20000010040 */
[----:B------:R-:W-:Y:S02]  /*bc70*/  LOP3.LUT R13, R51, 0x30, R122, 0xfe, !PT ;  /* 0x00000030330d7812 */ /* 0x000fe400078efe7a */
[-C--:B------:R-:W-:Y:S02]  /*bc80*/  ISETP.GE.AND P6, PT, R37, R0.reuse, PT ;  /* 0x000000002500720c */ /* 0x080fe40003fc6270 */
[----:B------:R-:W-:Y:S01]  /*bc90*/  ISETP.GE.AND P3, PT, R83, R0, PT ;  /* 0x000000005300720c */ /* 0x000fe20003f66270 */
[----:B------:R-:W1:Y:S01]  /*bca0*/  I2F R29, R81 ;  /* 0x00000051001d7306 */ /* 0x000e620000201400 */
[----:B------:R-:W-:Y:S01]  /*bcb0*/  FSEL R48, R48, -INF , !P5 ;  /* 0xff80000030307808 */ /* 0x000fe20006800000 */
[----:B--2---:R-:W-:Y:S01]  /*bcc0*/  FFMA.FTZ R16, R120, R39, R72 ;  /* 0x0000002778107223 */ /* 0x004fe20000010048 */
[----:B------:R-:W-:-:S02]  /*bcd0*/  FSEL R37, R14, -INF , !P4 ;  /* 0xff8000000e257808 */ /* 0x000fc40006000000 */
[----:B------:R-:W-:Y:S02]  /*bce0*/  ISETP.GE.AND P5, PT, R45, R2, PT ;  /* 0x000000022d00720c */ /* 0x000fe40003fa6270 */
[----:B------:R-:W-:Y:S01]  /*bcf0*/  ISETP.GE.AND P4, PT, R47, R0, PT ;  /* 0x000000002f00720c */ /* 0x000fe20003f86270 */
[----:B---3--:R-:W-:Y:S01]  /*bd00*/  FFMA.FTZ R14, R120, R25, R32 ;  /* 0x00000019780e7223 */ /* 0x008fe20000010020 */
[----:B------:R-:W2:Y:S01]  /*bd10*/  I2F R47, R13 ;  /* 0x0000000d002f7306 */ /* 0x000ea20000201400 */
[----:B------:R-:W-:Y:S02]  /*bd20*/  FSEL R69, R69, -INF , !P3 ;  /* 0xff80000045457808 */ /* 0x000fe40005800000 */
[----:B------:R-:W-:Y:S02]  /*bd30*/  LOP3.LUT R23, R51, 0x10, R122, 0xfe, !PT ;  /* 0x0000001033177812 */ /* 0x000fe400078efe7a */
[----:B------:R-:W-:Y:S02]  /*bd40*/  ISETP.GE.AND P3, PT, R83, R2, PT ;  /* 0x000000025300720c */ /* 0x000fe40003f66270 */
[----:B------:R-:W-:Y:S01]  /*bd50*/  FSEL R41, R41, -INF , !P5 ;  /* 0xff80000029297808 */ /* 0x000fe20006800000 */
[----:B------:R-:W3:Y:S01]  /*bd60*/  I2F R19, R23 ;  /* 0x0000001700137306 */ /* 0x000ee20000201400 */
[----:B------:R-:W-:Y:S01]  /*bd70*/  FSEL R96, R96, -INF , !P6 ;  /* 0xff80000060607808 */ /* 0x000fe20007000000 */
[----:B-1----:R-:W-:Y:S01]  /*bd80*/  FFMA.FTZ R12, R120, R29, R36 ;  /* 0x0000001d780c7223 */ /* 0x002fe20000010024 */
[----:B------:R-:W-:-:S02]  /*bd90*/  ISETP.GE.AND P5, PT, R71, R0, PT ;  /* 0x000000004700720c */ /* 0x000fc40003fa6270 */
[-C--:B------:R-:W-:Y:S02]  /*bda0*/  ISETP.GE.AND P6, PT, R45, R0.reuse, PT ;  /* 0x000000002d00720c */ /* 0x080fe40003fc6270 */
[C---:B------:R-:W-:Y:S01]  /*bdb0*/  LOP3.LUT R63, R51.reuse, 0x30, R122, 0xfe, !PT ;  /* 0x00000030333f7812 */ /* 0x040fe200078efe7a */
[----:B--2---:R-:W-:Y:S01]  /*bdc0*/  FFMA.FTZ R46, R120, R47, R46 ;  /* 0x0000002f782e7223 */ /* 0x004fe2000001002e */
[----:B------:R-:W-:Y:S02]  /*bdd0*/  LOP3.LUT R27, R51, 0x8, R122, 0xfe, !PT ;  /* 0x00000008331b7812 */ /* 0x000fe400078efe7a */
[----:B------:R-:W-:Y:S01]  /*bde0*/  FSEL R45, R15, -INF , !P3 ;  /* 0xff8000000f2d7808 */ /* 0x000fe20005800000 */
[----:B------:R-:W-:Y:S01]  /*bdf0*/  I2F R75, R63 ;  /* 0x0000003f004b7306 */ /* 0x000fe20000201400 */
[----:B------:R-:W-:Y:S02]  /*be00*/  ISETP.GE.AND P3, PT, R43, R0, PT ;  /* 0x000000002b00720c */ /* 0x000fe40003f66270 */
[----:B------:R-:W-:-:S02]  /*be10*/  FSEL R10, R10, -INF , !P5 ;  /* 0xff8000000a0a7808 */ /* 0x000fc40006800000 */
[----:B------:R-:W-:Y:S02]  /*be20*/  ISETP.GE.AND P5, PT, R23, R2, PT ;  /* 0x000000021700720c */ /* 0x000fe40003fa6270 */
[----:B------:R-:W-:Y:S01]  /*be30*/  FSEL R18, R18, -INF , !P3 ;  /* 0xff80000012127808 */ /* 0x000fe20005800000 */
[----:B------:R-:W1:Y:S01]  /*be40*/  I2F R21, R27 ;  /* 0x0000001b00157306 */ /* 0x000e620000201400 */
[----:B------:R-:W-:Y:S02]  /*be50*/  ISETP.GE.AND P3, PT, R31, R0, PT ;  /* 0x000000001f00720c */ /* 0x000fe40003f66270 */
[C-C-:B------:R-:W-:Y:S02]  /*be60*/  LOP3.LUT R17, R51.reuse, 0x48, R122.reuse, 0xfe, !PT ;  /* 0x0000004833117812 */ /* 0x140fe400078efe7a */
[----:B------:R-:W-:Y:S02]  /*be70*/  FSEL R16, R16, -INF , !P4 ;  /* 0xff80000010107808 */ /* 0x000fe40006000000 */
[C-C-:B------:R-:W-:Y:S01]  /*be80*/  LOP3.LUT R43, R51.reuse, 0x38, R122.reuse, 0xfe, !PT ;  /* 0x00000038332b7812 */ /* 0x140fe200078efe7a */
[----:B------:R-:W2:Y:S01]  /*be90*/  I2F R23, R79 ;  /* 0x0000004f00177306 */ /* 0x000ea20000201400 */
[----:B------:R-:W-:-:S02]  /*bea0*/  LOP3.LUT R49, R51, 0x40, R122, 0xfe, !PT ;  /* 0x0000004033317812 */ /* 0x000fc400078efe7a */
[----:B------:R-:W-:Y:S02]  /*beb0*/  ISETP.GE.AND P4, PT, R81, R0, PT ;  /* 0x000000005100720c */ /* 0x000fe40003f86270 */
[----:B------:R-:W-:Y:S02]  /*bec0*/  FSEL R14, R14, -INF , !P3 ;  /* 0xff8000000e0e7808 */ /* 0x000fe40005800000 */
[-C--:B------:R-:W-:Y:S01]  /*bed0*/  ISETP.GE.AND P3, PT, R13, R2.reuse, PT ;  /* 0x000000020d00720c */ /* 0x080fe20003f66270 */
[----:B------:R-:W4:Y:S01]  /*bee0*/  I2F R91, R17 ;  /* 0x00000011005b7306 */ /* 0x000f220000201400 */
[----:B------:R-:W-:Y:S01]  /*bef0*/  FSEL R12, R12, -INF , !P4 ;  /* 0xff8000000c0c7808 */ /* 0x000fe20006000000 */
[C---:B---3--:R-:W-:Y:S01]  /*bf00*/  FFMA.FTZ R13, R120.reuse, R19, R66 ;  /* 0x00000013780d7223 */ /* 0x048fe20000010042 */
[----:B------:R-:W-:Y:S01]  /*bf10*/  ISETP.GE.AND P4, PT, R17, R2, PT ;  /* 0x000000021100720c */ /* 0x000fe20003f86270 */
[----:B-1----:R-:W-:Y:S01]  /*bf20*/  FFMA.FTZ R15, R120, R21, R74 ;  /* 0x00000015780f7223 */ /* 0x002fe2000001004a */
[----:B------:R-:W-:-:S02]  /*bf30*/  FSEL R165, R46, -INF , !P3 ;  /* 0xff8000002ea57808 */ /* 0x000fc40005800000 */
[----:B------:R-:W-:Y:S01]  /*bf40*/  ISETP.GE.AND P3, PT, R59, R2, PT ;  /* 0x000000023b00720c */ /* 0x000fe20003f66270 */
[----:B------:R-:W1:Y:S01]  /*bf50*/  I2F R39, R43 ;  /* 0x0000002b00277306 */ /* 0x000e620000201400 */
[----:B------:R-:W-:Y:S01]  /*bf60*/  IADD3 R19, R79, 0x49, RZ ;  /* 0x000000494f137810 */ /* 0x000fe20007ffe0ff */
[----:B--2---:R-:W-:Y:S01]  /*bf70*/  FFMA.FTZ R4, R120, R23, R4 ;  /* 0x0000001778047223 */ /* 0x004fe20000010004 */
[----:B------:R-:W-:Y:S01]  /*bf80*/  FSEL R54, R8, -INF , !P6 ;  /* 0xff80000008367808 */ /* 0x000fe20007000000 */
[----:B------:R-:W-:Y:S01]  /*bf90*/  FFMA.FTZ R8, R120, R75, R44 ;  /* 0x0000004b78087223 */ /* 0x000fe2000001002c */
[----:B------:R-:W-:Y:S02]  /*bfa0*/  ISETP.GE.AND P6, PT, R63, R0, PT ;  /* 0x000000003f00720c */ /* 0x000fe40003fc6270 */
[----:B------:R-:W-:Y:S01]  /*bfb0*/  FSEL R13, R13, -INF , !P5 ;  /* 0xff8000000d0d7808 */ /* 0x000fe20006800000 */
[----:B------:R-:W2:Y:S01]  /*bfc0*/  I2F R55, R49 ;  /* 0x0000003100377306 */ /* 0x000ea20000201400 */
[----:B------:R-:W-:Y:S01]  /*bfd0*/  FSEL R8, R8, -INF , !P6 ;  /* 0xff80000008087808 */ /* 0x000fe20007000000 */
[----:B----4-:R-:W-:Y:S01]  /*bfe0*/  FFMA.FTZ R34, R120, R91, R34 ;  /* 0x0000005b78227223 */ /* 0x010fe20000010022 */
[----:B------:R-:W-:-:S02]  /*bff0*/  ISETP.GE.AND P6, PT, R27, R2, PT ;  /* 0x000000021b00720c */ /* 0x000fc40003fc6270 */
[-C--:B------:R-:W-:Y:S02]  /*c000*/  ISETP.GE.AND P5, PT, R49, R2.reuse, PT ;  /* 0x000000023100720c */ /* 0x080fe40003fa6270 */
[----:B------:R-:W-:Y:S01]  /*c010*/  FSEL R15, R15, -INF , !P6 ;  /* 0xff8000000f0f7808 */ /* 0x000fe20007000000 */
[----:B------:R3:W4:Y:S01]  /*c020*/  I2F R17, R59 ;  /* 0x0000003b00117306 */ /* 0x0007220000201400 */
[----:B-1----:R-:W-:Y:S01]  /*c030*/  FFMA.FTZ R39, R120, R39, R42 ;  /* 0x0000002778277223 */ /* 0x002fe2000001002a */
[----:B------:R-:W-:Y:S02]  /*c040*/  ISETP.GE.AND P6, PT, R43, R2, PT ;  /* 0x000000022b00720c */ /* 0x000fe40003fc6270 */
[----:B------:R-:W-:Y:S02]  /*c050*/  FSEL R99, R34, -INF , !P4 ;  /* 0xff80000022637808 */ /* 0x000fe40006000000 */
[----:B------:R-:W-:Y:S02]  /*c060*/  ISETP.GE.AND P4, PT, R79, R0, PT ;  /* 0x000000004f00720c */ /* 0x000fe40003f86270 */
[----:B------:R-:W1:Y:S01]  /*c070*/  I2F R21, R19 ;  /* 0x0000001300157306 */ /* 0x000e620000201400 */
[----:B--2---:R-:W-:Y:S01]  /*c080*/  FFMA.FTZ R38, R120, R55, R38 ;  /* 0x0000003778267223 */ /* 0x004fe20000010026 */
[----:B------:R-:W-:-:S02]  /*c090*/  FSEL R127, R39, -INF , !P6 ;  /* 0xff800000277f7808 */ /* 0x000fc40007000000 */
[-C--:B------:R-:W-:Y:S02]  /*c0a0*/  ISETP.GE.AND P6, PT, R19, R0.reuse, PT ;  /* 0x000000001300720c */ /* 0x080fe40003fc6270 */
[----:B------:R-:W-:Y:S02]  /*c0b0*/  FSEL R105, R38, -INF , !P5 ;  /* 0xff80000026697808 */ /* 0x000fe40006800000 */
[----:B---3--:R-:W-:Y:S01]  /*c0c0*/  IADD3 R59, R59, 0x79, RZ ;  /* 0x000000793b3b7810 */ /* 0x008fe20007ffe0ff */
[----:B----4-:R-:W-:Y:S01]  /*c0d0*/  FFMA.FTZ R17, R120, R17, R6 ;  /* 0x0000001178117223 */ /* 0x010fe20000010006 */
[----:B------:R-:W-:Y:S02]  /*c0e0*/  FSEL R4, R4, -INF , !P4 ;  /* 0xff80000004047808 */ /* 0x000fe40006000000 */
[----:B------:R-:W2:Y:S01]  /*c0f0*/  I2F R23, R59 ;  /* 0x0000003b00177306 */ /* 0x000ea20000201400 */
[----:B------:R-:W-:Y:S02]  /*c100*/  ISETP.GE.AND P5, PT, R59, R0, PT ;  /* 0x000000003b00720c */ /* 0x000fe40003fa6270 */
[----:B------:R-:W-:Y:S01]  /*c110*/  FSEL R17, R17, -INF , !P3 ;  /* 0xff80000011117808 */ /* 0x000fe20005800000 */
[CC--:B-1----:R-:W-:Y:S01]  /*c120*/  FFMA.FTZ R0, R120.reuse, R21.reuse, R33 ;  /* 0x0000001578007223 */ /* 0x0c2fe20000010021 */
[-C--:B------:R-:W-:Y:S01]  /*c130*/  ISETP.GE.AND P4, PT, R19, R2.reuse, PT ;  /* 0x000000021300720c */ /* 0x080fe20003f86270 */
[----:B------:R-:W-:Y:S01]  /*c140*/  FFMA.FTZ R35, R120, R21, R35 ;  /* 0x0000001578237223 */ /* 0x000fe20000010023 */
[----:B------:R-:W-:-:S02]  /*c150*/  ISETP.GE.AND P3, PT, R59, R2, PT ;  /* 0x000000023b00720c */ /* 0x000fc40003f66270 */
[----:B------:R-:W-:Y:S02]  /*c160*/  FSEL R0, R0, -INF , !P6 ;  /* 0xff80000000007808 */ /* 0x000fe40007000000 */
[----:B------:R-:W-:Y:S01]  /*c170*/  FSEL R101, R35, -INF , !P4 ;  /* 0xff80000023657808 */ /* 0x000fe20006000000 */
[CC--:B--2---:R-:W-:Y:S02]  /*c180*/  FFMA.FTZ R9, R120.reuse, R23.reuse, R9 ;  /* 0x0000001778097223 */ /* 0x0c4fe40000010009 */
[----:B------:R-:W-:-:S03]  /*c190*/  FFMA.FTZ R11, R120, R23, R11 ;  /* 0x00000017780b7223 */ /* 0x000fc6000001000b */
[----:B------:R-:W-:Y:S02]  /*c1a0*/  FSEL R62, R9, -INF , !P5 ;  /* 0xff800000093e7808 */ /* 0x000fe40006800000 */
[----:B------:R-:W-:Y:S01]  /*c1b0*/  FSEL R44, R11, -INF , !P3 ;  /* 0xff8000000b2c7808 */ /* 0x000fe20005800000 */
[----:B------:R-:W-:Y:S05]  /*c1c0*/  @!P2 BRA `(.L_x_4567) ;  /* 0x000006e00000a947 */ /* 0x000fea0003800000 */
[----:B------:R-:W-:Y:S01]  /*c1d0*/  ULDC.64 UR6, c[0x0][0x118] ;  /* 0x0000460000067ab9 */ /* 0x000fe20000000a00 */
        /* <DEDUP_REMOVED lines=58> */
.L_x_4568:
[----:B------:R-:W-:-:S05]  /*c580*/  IMAD.MOV.U32 R32, RZ, RZ, c[0x0][0x198] ;  /* 0x00006600ff207624 */ /* 0x000fca00078e00ff */
[----:B------:R-:W-:-:S04]  /*c590*/  LEA R32, -R32, RZ, 0x7 ;  /* 0x000000ff20207211 */ /* 0x000fc800078e39ff */
[----:B------:R-:W-:Y:S02]  /*c5a0*/  SHF.R.S32.HI R6, RZ, 0x1f, R32 ;  /* 0x0000001fff067819 */ /* 0x000fe40000011420 */
.L_x_4569:
[----:B------:R-:W-:Y:S01]  /*c5b0*/  @!P0 IMAD.MOV.U32 R9, RZ, RZ, c[0x0][0x198] ;  /* 0x00006600ff098624 */ /* 0x000fe200078e00ff */
[----:B------:R-:W-:Y:S01]  /*c5c0*/  @!P0 IADD3 R11, P3, R145, R32, RZ ;  /* 0x00000020910b8210 */ /* 0x000fe20007f7e0ff */
[----:B------:R-:W-:Y:S01]  /*c5d0*/  @!P0 IMAD.MOV.U32 R2, RZ, RZ, c[0x0][0x19c] ;  /* 0x00006700ff028624 */ /* 0x000fe200078e00ff */
[----:B------:R-:W-:Y:S01]  /*c5e0*/  @!P0 LEA R46, P4, R32, R154, 0x1 ;  /* 0x0000009a202e8211 */ /* 0x000fe200078808ff */
        /* <DEDUP_REMOVED lines=40> */
.L_x_4571:
[----:B------:R-:W-:Y:S05]  /*c870*/  BSYNC B0 ;  /* 0x0000000000007941 */ /* 0x000fea0003800000 */
.L_x_4570:
[----:B------:R-:W0:Y:S01]  /*c880*/  LDGDEPBAR ;  /* 0x00000000000079af */ /* 0x000e220000000000 */
[----:B------:R-:W-:-:S04]  /*c890*/  LEA R154, P0, R32, R154, 0x1 ;  /* 0x0000009a209a7211 */ /* 0x000fc800078008ff */
[----:B------:R-:W-:Y:S02]  /*c8a0*/  LEA.HI.X R149, R32, R149, R6, 0x1, P0 ;  /* 0x0000009520957211 */ /* 0x000fe400000f0c06 */
.L_x_4567:
        /* <DEDUP_REMOVED lines=75> */
[--C-:B-1----:R-:W-:Y:S02]  /*cd60*/  FFMA.FTZ R42, R0, c[0x0][0x23c], -R71.reuse ;  /* 0x00008f00002a7a23 */ /* 0x102fe40000010847 */
        /* <DEDUP_REMOVED lines=24> */
[--C-:B------:R-:W-:Y:S01]  /*cef0*/  FFMA.FTZ R36, R30, c[0x0][0x23c], -R71.reuse ;  /* 0x00008f001e247a23 */ /* 0x100fe20000010847 */
[----:B--2---:R-:W-:Y:S01]  /*cf00*/  F2FP.BF16.PACK_AB R10, R76, R91 ;  /* 0x0000005b4c0a723e */ /* 0x004fe200000010ff */
[----:B------:R-:W-:-:S02]  /*cf10*/  FFMA.FTZ R60, R106, c[0x0][0x23c], -R71 ;  /* 0x00008f006a3c7a23 */ /* 0x000fc40000010847 */
[----:B------:R-:W1:Y:S01]  /*cf20*/  SHFL.BFLY PT, R9, R4, 0x2, 0x1f ;  /* 0x0c401f0004097f89 */ /* 0x000e6200000e0000 */
[----:B------:R-:W2:Y:S01]  /*cf30*/  MUFU.EX2 R72, R72 ;  /* 0x0000004800487308 */ /* 0x000ea20000000800 */
[--C-:B------:R-:W-:Y:S02]  /*cf40*/  FFMA.FTZ R51, R102, c[0x0][0x23c], -R71.reuse ;  /* 0x00008f0066337a23 */ /* 0x100fe40000010847 */
[----:B------:R-:W-:-:S05]  /*cf50*/  FFMA.FTZ R69, R69, c[0x0][0x23c], -R71 ;  /* 0x00008f0045457a23 */ /* 0x000fca0000010847 */
[----:B------:R-:W-:Y:S08]  /*cf60*/  MUFU.EX2 R79, R79 ;  /* 0x0000004f004f7308 */ /* 0x000ff00000000800 */
[----:B------:R-:W3:Y:S01]  /*cf70*/  MUFU.EX2 R66, R66 ;  /* 0x0000004200427308 */ /* 0x000ee20000000800 */
[----:B--2---:R-:W-:Y:S02]  /*cf80*/  F2FP.BF16.PACK_AB R32, R72, R81 ;  /* 0x000000514820723e */ /* 0x004fe400000010ff */
[----:B-1----:R-:W-:-:S05]  /*cf90*/  FMNMX.FTZ R2, R4, R9, !PT ;  /* 0x0000000904027209 */ /* 0x002fca0007810000 */
[----:B------:R-:W-:Y:S01]  /*cfa0*/  MUFU.EX2 R75, R75 ;  /* 0x0000004b004b7308 */ /* 0x000fe20000000800 */
[----:B------:R-:W1:Y:S01]  /*cfb0*/  SHFL.BFLY PT, R9, R2, 0x1, 0x1f ;  /* 0x0c201f0002097f89 */ /* 0x000e6200000e0000 */
[----:B---3--:R-:W-:-:S06]  /*cfc0*/  F2FP.BF16.PACK_AB R34, R66, R79 ;  /* 0x0000004f4222723e */ /* 0x008fcc00000010ff */
[----:B------:R-:W-:Y:S08]  /*cfd0*/  MUFU.EX2 R64, R64 ;  /* 0x0000004000407308 */ /* 0x000ff00000000800 */
[----:B------:R-:W-:Y:S08]  /*cfe0*/  MUFU.EX2 R63, R63 ;  /* 0x0000003f003f7308 */ /* 0x000ff00000000800 */
[----:B------:R-:W-:Y:S01]  /*cff0*/  MUFU.EX2 R60, R60 ;  /* 0x0000003c003c7308 */ /* 0x000fe20000000800 */
[----:B-1----:R-:W-:Y:S01]  /*d000*/  FMNMX.FTZ R38, R2, R9, !PT ;  /* 0x0000000902267209 */ /* 0x002fe20007810000 */
[----:B------:R-:W-:-:S02]  /*d010*/  FFMA.FTZ R2, R26, c[0x0][0x23c], -R71 ;  /* 0x00008f001a027a23 */ /* 0x000fc40000010847 */
[----:B------:R-:W-:Y:S01]  /*d020*/  LDSM.16.MT88.4 R24, [R158+0x3400] ;  /* 0x003400009e18783b */ /* 0x000fe20000004200 */
[C---:B------:R-:W-:Y:S01]  /*d030*/  FSETP.NEU.FTZ.AND P0, PT, R38.reuse, -INF , PT ;  /* 0xff8000002600780b */ /* 0x040fe20003f1d000 */
[----:B------:R-:W-:Y:S02]  /*d040*/  FMUL.FTZ R46, R38, c[0x0][0x23c] ;  /* 0x00008f00262e7a20 */ /* 0x000fe40000410000 */
[----:B------:R-:W-:Y:S03]  /*d050*/  MUFU.EX2 R59, R59 ;  /* 0x0000003b003b7308 */ /* 0x000fe60000000800 */
[----:B------:R-:W-:-:S05]  /*d060*/  FSEL R46, R46, RZ, P0 ;  /* 0x000000ff2e2e7208 */ /* 0x000fca0000000000 */
[----:B------:R-:W-:Y:S01]  /*d070*/  MUFU.EX2 R58, R58 ;  /* 0x0000003a003a7308 */ /* 0x000fe20000000800 */
[--C-:B------:R-:W-:Y:S01]  /*d080*/  FFMA.FTZ R80, R7, c[0x0][0x23c], -R46.reuse ;  /* 0x00008f0007507a23 */ /* 0x100fe2000001082e */
[----:B------:R-:W-:Y:S01]  /*d090*/  FSEL R7, R40, RZ, P2 ;  /* 0x000000ff28077208 */ /* 0x000fe20001000000 */
[--C-:B------:R-:W-:Y:S01]  /*d0a0*/  FFMA.FTZ R87, R5, c[0x0][0x23c], -R46.reuse ;  /* 0x00008f0005577a23 */ /* 0x100fe2000001082e */
[----:B------:R-:W-:Y:S01]  /*d0b0*/  FSEL R5, R38, RZ, P0 ;  /* 0x000000ff26057208 */ /* 0x000fe20000000000 */
[----:B------:R-:W-:Y:S02]  /*d0c0*/  FFMA.FTZ R82, R17, c[0x0][0x23c], -R46 ;  /* 0x00008f0011527a23 */ /* 0x000fe4000001082e */
[----:B------:R-:W1:Y:S01]  /*d0d0*/  LDSM.16.MT88.4 R16, [R157+0x3000] ;  /* 0x003000009d10783b */ /* 0x000e620000004200 */
[----:B------:R-:W-:Y:S01]  /*d0e0*/  FADD.FTZ R4, R68, -R7 ;  /* 0x8000000744047221 */ /* 0x000fe20000010000 */
[----:B------:R-:W-:Y:S01]  /*d0f0*/  MUFU.EX2 R80, R80 ;  /* 0x0000005000507308 */ /* 0x000fe20000000800 */
[----:B------:R-:W-:-:S02]  /*d100*/  FADD.FTZ R5, R70, -R5 ;  /* 0x8000000546057221 */ /* 0x000fc40000010000 */
[----:B------:R-:W-:Y:S02]  /*d110*/  FMUL.FTZ R92, R4, c[0x0][0x23c] ;  /* 0x00008f00045c7a20 */ /* 0x000fe40000410000 */
[----:B------:R-:W-:Y:S02]  /*d120*/  FMUL.FTZ R88, R5, c[0x0][0x23c] ;  /* 0x00008f0005587a20 */ /* 0x000fe40000410000 */
[----:B------:R-:W2:Y:S01]  /*d130*/  LDSM.16.MT88.4 R4, [R158+0x3000] ;  /* 0x003000009e04783b */ /* 0x000ea20000004200 */
        /* <DEDUP_REMOVED lines=32> */
[----:B------:R-:W3:Y:S01]  /*d340*/  MUFU.EX2 R83, R83 ;  /* 0x0000005300537308 */ /* 0x000ee20000000800 */
[-C--:B------:R-:W-:Y:S02]  /*d350*/  FMUL.FTZ R15, R143, R88.reuse ;  /* 0x000000588f0f7220 */ /* 0x080fe40000410000 */
[-C--:B------:R-:W-:Y:S02]  /*d360*/  FMUL.FTZ R138, R138, R88.reuse ;  /* 0x000000588a8a7220 */ /* 0x080fe40000410000 */
[----:B------:R-:W-:Y:S02]  /*d370*/  FMUL.FTZ R139, R139, R88 ;  /* 0x000000588b8b7220 */ /* 0x000fe40000410000 */
[-C--:B------:R-:W-:Y:S01]  /*d380*/  FMUL.FTZ R28, R132, R92.reuse ;  /* 0x0000005c841c7220 */ /* 0x080fe20000410000 */
[----:B-1----:R-:W-:Y:S01]  /*d390*/  HMMA.16816.F32.BF16 R12, R8, R16, R12 ;  /* 0x00000010080c723c */ /* 0x002fe2000004180c */
[----:B------:R-:W-:Y:S01]  /*d3a0*/  MUFU.EX2 R86, R86 ;  /* 0x0000005600567308 */ /* 0x000fe20000000800 */
[----:B------:R-:W-:-:S02]  /*d3b0*/  FMUL.FTZ R29, R133, R92 ;  /* 0x0000005c851d7220 */ /* 0x000fc40000410000 */
[-C--:B------:R-:W-:Y:S02]  /*d3c0*/  FMUL.FTZ R30, R134, R88.reuse ;  /* 0x00000058861e7220 */ /* 0x080fe40000410000 */
[----:B------:R-:W-:Y:S02]  /*d3d0*/  FMUL.FTZ R31, R135, R88 ;  /* 0x00000058871f7220 */ /* 0x000fe40000410000 */
[----:B------:R-:W-:Y:S01]  /*d3e0*/  HMMA.16816.F32.BF16 R16, R8, R18, R136 ;  /* 0x000000120810723c */ /* 0x000fe20000041888 */
[----:B------:R-:W1:Y:S01]  /*d3f0*/  MUFU.EX2 R93, R93 ;  /* 0x0000005d005d7308 */ /* 0x000e620000000800 */
[----:B------:R-:W-:Y:S01]  /*d400*/  FMUL.FTZ R128, R128, R92 ;  /* 0x0000005c80807220 */ /* 0x000fe20000410000 */
[----:B---3--:R-:W-:Y:S01]  /*d410*/  F2FP.BF16.PACK_AB R33, R83, R68 ;  /* 0x000000445321723e */ /* 0x008fe200000010ff */
[----:B------:R-:W-:Y:S01]  /*d420*/  FMUL.FTZ R129, R129, R92 ;  /* 0x0000005c81817220 */ /* 0x000fe20000410000 */
[----:B------:R-:W-:Y:S01]  /*d430*/  LDSM.16.MT88.4 R136, [R157+0x4c00] ;  /* 0x004c00009d88783b */ /* 0x000fe20000004200 */
[----:B------:R-:W-:-:S02]  /*d440*/  FMUL.FTZ R130, R130, R88 ;  /* 0x0000005882827220 */ /* 0x000fc40000410000 */
[----:B------:R-:W-:Y:S01]  /*d450*/  FMUL.FTZ R131, R131, R88 ;  /* 0x0000005883837220 */ /* 0x000fe20000410000 */
[C---:B--2---:R-:W-:Y:S01]  /*d460*/  HMMA.16816.F32.BF16 R28, R8.reuse, R4, R28 ;  /* 0x00000004081c723c */ /* 0x044fe2000004181c */
[----:B------:R-:W-:Y:S01]  /*d470*/  MUFU.EX2 R97, R97 ;  /* 0x0000006100617308 */ /* 0x000fe20000000800 */
[----:B------:R-:W-:Y:S02]  /*d480*/  FFMA.FTZ R106, R65, c[0x0][0x23c], -R46 ;  /* 0x00008f00416a7a23 */ /* 0x000fe4000001082e */
[----:B------:R-:W-:Y:S02]  /*d490*/  FFMA.FTZ R121, R121, R92, R90 ;  /* 0x0000005c79797223 */ /* 0x000fe4000001005a */
[----:B------:R-:W-:Y:S02]  /*d4a0*/  FFMA.FTZ R65, R123, R88, R82 ;  /* 0x000000587b417223 */ /* 0x000fe40000010052 */
[----:B------:R-:W-:Y:S01]  /*d4b0*/  HMMA.16816.F32.BF16 R8, R8, R6, R128 ;  /* 0x000000060808723c */ /* 0x000fe20000041880 */
[----:B------:R-:W2:Y:S01]  /*d4c0*/  LDSM.16.MT88.4 R4, [R157+0x3800] ;  /* 0x003800009d04783b */ /* 0x000ea20000004200 */
[----:B-1----:R-:W-:Y:S01]  /*d4d0*/  F2FP.BF16.PACK_AB R35, R93, R86 ;  /* 0x000000565d23723e */ /* 0x002fe200000010ff */
[----:B------:R-:W1:Y:S01]  /*d4e0*/  MUFU.EX2 R94, R94 ;  /* 0x0000005e005e7308 */ /* 0x000e620000000800 */
[----:B------:R-:W-:Y:S01]  /*d4f0*/  FADD.FTZ R84, R84, R121 ;  /* 0x0000007954547221 */ /* 0x000fe20000010000 */
[----:B------:R-:W-:Y:S01]  /*d500*/  LDSM.16.MT88.4 R128, [R158+0x4c00] ;  /* 0x004c00009e80783b */ /* 0x000fe20000004200 */
[----:B------:R-:W-:-:S02]  /*d510*/  FADD.FTZ R65, R80, R65 ;  /* 0x0000004150417221 */ /* 0x000fc40000010000 */
[----:B------:R-:W-:Y:S01]  /*d520*/  FADD.FTZ R91, R91, R84 ;  /* 0x000000545b5b7221 */ /* 0x000fe20000010000 */
[C---:B------:R-:W-:Y:S01]  /*d530*/  HMMA.16816.F32.BF16 R12, R32.reuse, R20, R12 ;  /* 0x00000014200c723c */ /* 0x040fe2000004180c */
[----:B------:R-:W-:Y:S01]  /*d540*/  FFMA.FTZ R73, R78, c[0x0][0x23c], -R71 ;  /* 0x00008f004e497a23 */ /* 0x000fe20000010847 */
[----:B------:R-:W-:Y:S01]  /*d550*/  MUFU.EX2 R95, R95 ;  /* 0x0000005f005f7308 */ /* 0x000fe20000000800 */
[--C-:B------:R-:W-:Y:S02]  /*d560*/  FFMA.FTZ R77, R77, c[0x0][0x23c], -R46.reuse ;  /* 0x00008f004d4d7a23 */ /* 0x100fe4000001082e */
[--C-:B------:R-:W-:Y:S02]  /*d570*/  FFMA.FTZ R78, R67, c[0x0][0x23c], -R46.reuse ;  /* 0x00008f00434e7a23 */ /* 0x100fe4000001082e */
[----:B------:R-:W-:Y:S01]  /*d580*/  FFMA.FTZ R61, R61, c[0x0][0x23c], -R46 ;  /* 0x00008f003d3d7a23 */ /* 0x000fe2000001082e */
[----:B------:R-:W-:Y:S01]  /*d590*/  HMMA.16816.F32.BF16 R16, R32, R22, R16 ;  /* 0x000000162010723c */ /* 0x000fe20000041810 */
[----:B------:R-:W3:Y:S01]  /*d5a0*/  LDSM.16.MT88.4 R20, [R158+0x3800] ;  /* 0x003800009e14783b */ /* 0x000ee20000004200 */
[----:B------:R-:W4:Y:S01]  /*d5b0*/  MUFU.EX2 R98, R98 ;  /* 0x0000006200627308 */ /* 0x000f220000000800 */
[----:B------:R-:W-:-:S02]  /*d5c0*/  FADD.FTZ R76, R76, R91 ;  /* 0x0000005b4c4c7221 */ /* 0x000fc40000010000 */
[----:B------:R-:W-:Y:S02]  /*d5d0*/  FFMA.FTZ R53, R53, c[0x0][0x23c], -R46 ;  /* 0x00008f0035357a23 */ /* 0x000fe4000001082e */
        /* <DEDUP_REMOVED lines=8> */
[----:B------:R-:W5:Y:S01]  /*d660*/  LDSM.16.MT88.4 R8, [R157+0x3c00] ;  /* 0x003c00009d08783b */ /* 0x000f620000004200 */
[----:B------:R-:W-:Y:S01]  /*d670*/  MUFU.EX2 R55, R55 ;  /* 0x0000003700377308 */ /* 0x000fe20000000800 */
[----:B------:R-:W-:-:S02]  /*d680*/  FADD.FTZ R66, R66, R79 ;  /* 0x0000004f42427221 */ /* 0x000fc40000010000 */
[----:B------:R-:W-:Y:S02]  /*d690*/  FFMA.FTZ R121, R62, c[0x0][0x23c], -R71 ;  /* 0x00008f003e797a23 */ /* 0x000fe40000010847 */
[----:B------:R-:W-:Y:S01]  /*d6a0*/  F2FP.BF16.PACK_AB R32, R64, R75 ;  /* 0x0000004b4020723e */ /* 0x000fe200000010ff */
[----:B------:R-:W-:Y:S01]  /*d6b0*/  FADD.FTZ R75, R75, R66 ;  /* 0x000000424b4b7221 */ /* 0x000fe20000010000 */
[----:B-1----:R-:W-:Y:S01]  /*d6c0*/  F2FP.BF16.PACK_AB R33, R94, R97 ;  /* 0x000000615e21723e */ /* 0x002fe200000010ff */
[----:B------:R-:W-:Y:S01]  /*d6d0*/  MUFU.EX2 R100, R100 ;  /* 0x0000006400647308 */ /* 0x000fe20000000800 */
[----:B------:R-:W-:Y:S01]  /*d6e0*/  F2FP.BF16.PACK_AB R34, R60, R63 ;  /* 0x0000003f3c22723e */ /* 0x000fe200000010ff */
[----:B------:R-:W-:Y:S01]  /*d6f0*/  FADD.FTZ R64, R64, R75 ;  /* 0x0000004b40407221 */ /* 0x000fe20000010000 */
[----:B----4-:R-:W-:-:S03]  /*d700*/  F2FP.BF16.PACK_AB R35, R98, R95 ;  /* 0x0000005f6223723e */ /* 0x010fc600000010ff */
[----:B------:R-:W-:Y:S02]  /*d710*/  FADD.FTZ R63, R63, R64 ;  /* 0x000000403f3f7221 */ /* 0x000fe40000010000 */
[----:B------:R-:W1:Y:S02]  /*d720*/  MUFU.EX2 R89, R89 ;  /* 0x0000005900597308 */ /* 0x000e640000000800 */
[----:B--2---:R-:W-:Y:S01]  /*d730*/  HMMA.16816.F32.BF16 R12, R32, R4, R12 ;  /* 0x00000004200c723c */ /* 0x004fe2000004180c */
[----:B------:R-:W-:-:S05]  /*d740*/  FADD.FTZ R60, R60, R63 ;  /* 0x0000003f3c3c7221 */ /* 0x000fca0000010000 */
[----:B------:R-:W-:Y:S02]  /*d750*/  MUFU.EX2 R102, R102 ;  /* 0x0000006600667308 */ /* 0x000fe40000000800 */
[C---:B------:R-:W-:Y:S01]  /*d760*/  HMMA.16816.F32.BF16 R16, R32.reuse, R6, R16 ;  /* 0x000000062010723c */ /* 0x040fe20000041810 */
[----:B------:R-:W2:Y:S05]  /*d770*/  LDSM.16.MT88.4 R4, [R158+0x3c00] ;  /* 0x003c00009e04783b */ /* 0x000eaa0000004200 */
[----:B------:R-:W4:Y:S02]  /*d780*/  MUFU.EX2 R103, R103 ;  /* 0x0000006700677308 */ /* 0x000f240000000800 */
[C---:B---3--:R-:W-:Y:S06]  /*d790*/  HMMA.16816.F32.BF16 R28, R32.reuse, R20, R28 ;  /* 0x00000014201c723c */ /* 0x048fec000004181c */
[----:B------:R-:W-:Y:S02]  /*d7a0*/  MUFU.EX2 R52, R52 ;  /* 0x0000003400347308 */ /* 0x000fe40000000800 */
[----:B------:R-:W-:Y:S01]  /*d7b0*/  HMMA.16816.F32.BF16 R24, R32, R22, R24 ;  /* 0x000000162018723c */ /* 0x000fe20000041818 */
[----:B------:R-:W3:Y:S05]  /*d7c0*/  LDSM.16.MT88.4 R20, [R157+0x4000] ;  /* 0x004000009d14783b */ /* 0x000eea0000004200 */
[----:B------:R-:W2:Y:S01]  /*d7d0*/  MUFU.EX2 R51, R51 ;  /* 0x0000003300337308 */ /* 0x000ea20000000800 */
[----:B------:R-:W-:Y:S01]  /*d7e0*/  F2FP.BF16.PACK_AB R32, R58, R59 ;  /* 0x0000003b3a20723e */ /* 0x000fe200000010ff */
[----:B------:R-:W-:Y:S01]  /*d7f0*/  FADD.FTZ R59, R59, R60 ;  /* 0x0000003c3b3b7221 */ /* 0x000fe20000010000 */
[----:B-1----:R-:W-:-:S02]  /*d800*/  F2FP.BF16.PACK_AB R33, R89, R100 ;  /* 0x000000645921723e */ /* 0x002fc400000010ff */
[----:B------:R-:W-:Y:S01]  /*d810*/  F2FP.BF16.PACK_AB R34, R55, R56 ;  /* 0x000000383722723e */ /* 0x000fe200000010ff */
[----:B------:R-:W-:Y:S01]  /*d820*/  FADD.FTZ R59, R58, R59 ;  /* 0x0000003b3a3b7221 */ /* 0x000fe20000010000 */
[----:B----4-:R-:W-:Y:S01]  /*d830*/  F2FP.BF16.PACK_AB R35, R103, R102 ;  /* 0x000000666723723e */ /* 0x010fe200000010ff */
[----:B------:R-:W-:Y:S02]  /*d840*/  MUFU.EX2 R49, R49 ;  /* 0x0000003100317308 */ /* 0x000fe40000000800 */
[----:B------:R-:W-:-:S04]  /*d850*/  FADD.FTZ R56, R56, R59 ;  /* 0x0000003b38387221 */ /* 0x000fc80000010000 */
[C---:B-----5:R-:W-:Y:S01]  /*d860*/  HMMA.16816.F32.BF16 R12, R32.reuse, R8, R12 ;  /* 0x00000008200c723c */ /* 0x060fe2000004180c */
[----:B------:R-:W-:Y:S01]  /*d870*/  FADD.FTZ R55, R55, R56 ;  /* 0x0000003837377221 */ /* 0x000fe20000010000 */
        /* <DEDUP_REMOVED lines=12> */
[----:B--2---:R-:W-:-:S07]  /*d940*/  F2FP.BF16.PACK_AB R33, R96, R105 ;  /* 0x000000696021723e */ /* 0x004fce00000010ff */
[----:B------:R-:W-:Y:S01]  /*d950*/  MUFU.EX2 R47, R47 ;  /* 0x0000002f002f7308 */ /* 0x000fe20000000800 */
[----:B-1----:R-:W-:-:S07]  /*d960*/  F2FP.BF16.PACK_AB R35, R104, R99 ;  /* 0x000000636823723e */ /* 0x002fce00000010ff */
[----:B------:R-:W1:Y:S01]  /*d970*/  MUFU.EX2 R36, R36 ;  /* 0x0000002400247308 */ /* 0x000e620000000800 */
[C---:B---3--:R-:W-:Y:S07]  /*d980*/  HMMA.16816.F32.BF16 R12, R32.reuse, R20, R12 ;  /* 0x00000014200c723c */ /* 0x048fee000004180c */
[----:B------:R-:W-:Y:S01]  /*d990*/  MUFU.EX2 R39, R39 ;  /* 0x0000002700277308 */ /* 0x000fe20000000800 */
[C---:B------:R-:W-:Y:S01]  /*d9a0*/  HMMA.16816.F32.BF16 R16, R32.reuse, R22, R16 ;  /* 0x000000162010723c */ /* 0x040fe20000041810 */
[----:B------:R-:W2:Y:S06]  /*d9b0*/  LDSM.16.MT88.4 R20, [R158+0x4400] ;  /* 0x004400009e14783b */ /* 0x000eac0000004200 */
[----:B------:R-:W3:Y:S01]  /*d9c0*/  MUFU.EX2 R2, R2 ;  /* 0x0000000200027308 */ /* 0x000ee20000000800 */
[C---:B----4-:R-:W-:Y:S07]  /*d9d0*/  HMMA.16816.F32.BF16 R28, R32.reuse, R8, R28 ;  /* 0x00000008201c723c */ /* 0x050fee000004181c */
[----:B------:R-:W-:Y:S01]  /*d9e0*/  MUFU.EX2 R77, R77 ;  /* 0x0000004d004d7308 */ /* 0x000fe20000000800 */
[----:B-1----:R-:W-:Y:S01]  /*d9f0*/  F2FP.BF16.PACK_AB R8, R36, R47 ;  /* 0x0000002f2408723e */ /* 0x002fe200000010ff */
[----:B------:R-:W-:Y:S06]  /*da00*/  HMMA.16816.F32.BF16 R24, R32, R10, R24 ;  /* 0x0000000a2018723c */ /* 0x000fec0000041818 */
[----:B------:R-:W1:Y:S01]  /*da10*/  MUFU.EX2 R78, R78 ;  /* 0x0000004e004e7308 */ /* 0x000e620000000800 */
[----:B------:R-:W-:Y:S01]  /*da20*/  FADD.FTZ R32, R74, R65 ;  /* 0x000000414a207221 */ /* 0x000fe20000010000 */
[----:B---3--:R-:W-:-:S06]  /*da30*/  F2FP.BF16.PACK_AB R10, R2, R39 ;  /* 0x00000027020a723e */ /* 0x008fcc00000010ff */
[----:B------:R-:W-:Y:S01]  /*da40*/  MUFU.EX2 R61, R61 ;  /* 0x0000003d003d7308 */ /* 0x000fe20000000800 */
[----:B------:R-:W-:Y:S02]  /*da50*/  FADD.FTZ R87, R87, R32 ;  /* 0x0000002057577221 */ /* 0x000fe40000010000 */
[----:B------:R-:W3:Y:S02]  /*da60*/  LDSM.16.MT88.4 R32, [R157+0x4800] ;  /* 0x004800009d20783b */ /* 0x000ee40000004200 */
[----:B------:R-:W-:-:S03]  /*da70*/  FADD.FTZ R68, R68, R87 ;  /* 0x0000005744447221 */ /* 0x000fc60000010000 */
[----:B------:R-:W4:Y:S01]  /*da80*/  MUFU.EX2 R106, R106 ;  /* 0x0000006a006a7308 */ /* 0x000f220000000800 */
[----:B------:R-:W-:Y:S01]  /*da90*/  FADD.FTZ R83, R83, R68 ;  /* 0x0000004453537221 */ /* 0x000fe20000010000 */
[----:B-1----:R-:W-:Y:S02]  /*daa0*/  F2FP.BF16.PACK_AB R9, R78, R77 ;  /* 0x0000004d4e09723e */ /* 0x002fe400000010ff */
[----:B------:R-:W-:Y:S01]  /*dab0*/  MOV R68, R40 ;  /* 0x0000002800447202 */ /* 0x000fe20000000f00 */
[----:B------:R-:W-:-:S03]  /*dac0*/  FADD.FTZ R86, R86, R83 ;  /* 0x0000005356567221 */ /* 0x000fc60000010000 */
[----:B------:R1:W-:Y:S01]  /*dad0*/  MUFU.EX2 R74, R53 ;  /* 0x00000035004a7308 */ /* 0x0003e20000000800 */
[----:B------:R-:W-:-:S04]  /*dae0*/  FADD.FTZ R86, R93, R86 ;  /* 0x000000565d567221 */ /* 0x000fc80000010000 */
[----:B------:R-:W-:Y:S01]  /*daf0*/  FADD.FTZ R97, R97, R86 ;  /* 0x0000005661617221 */ /* 0x000fe20000010000 */
[----:B----4-:R-:W-:-:S03]  /*db00*/  F2FP.BF16.PACK_AB R11, R106, R61 ;  /* 0x0000003d6a0b723e */ /* 0x010fc600000010ff */
[----:B------:R-:W-:Y:S01]  /*db10*/  FADD.FTZ R94, R94, R97 ;  /* 0x000000615e5e7221 */ /* 0x000fe20000010000 */
[----:B------:R-:W-:Y:S03]  /*db20*/  MUFU.EX2 R0, R0 ;  /* 0x0000000000007308 */ /* 0x000fe60000000800 */
[----:B-----5:R-:W-:Y:S01]  /*db30*/  HMMA.16816.F32.BF16 R16, R8, R6, R16 ;  /* 0x000000060810723c */ /* 0x020fe20000041810 */
[----:B-1----:R-:W-:-:S04]  /*db40*/  FFMA.FTZ R53, R48, c[0x0][0x23c], -R46 ;  /* 0x00008f0030357a23 */ /* 0x002fc8000001082e */
[----:B------:R-:W1:Y:S03]  /*db50*/  MUFU.EX2 R43, R43 ;  /* 0x0000002b002b7308 */ /* 0x000e660000000800 */
[C---:B--2---:R-:W-:Y:S05]  /*db60*/  HMMA.16816.F32.BF16 R24, R8.reuse, R22, R24 ;  /* 0x000000160818723c */ /* 0x044fea0000041818 */
[----:B------:R-:W-:Y:S02]  /*db70*/  MUFU.EX2 R70, R70 ;  /* 0x0000004600467308 */ /* 0x000fe40000000800 */
[----:B------:R-:W-:Y:S01]  /*db80*/  FADD.FTZ R23, R95, R94 ;  /* 0x0000005e5f177221 */ /* 0x000fe20000010000 */
[----:B------:R-:W-:Y:S01]  /*db90*/  HMMA.16816.F32.BF16 R12, R8, R4, R12 ;  /* 0x00000004080c723c */ /* 0x000fe2000004180c */
[----:B------:R-:W2:Y:S01]  /*dba0*/  LDSM.16.MT88.4 R4, [R158+0x4800] ;  /* 0x004800009e04783b */ /* 0x000ea20000004200 */
[----:B------:R-:W-:-:S03]  /*dbb0*/  FFMA.FTZ R22, R45, c[0x0][0x23c], -R46 ;  /* 0x00008f002d167a23 */ /* 0x000fc6000001082e */
[----:B------:R-:W4:Y:S01]  /*dbc0*/  MUFU.EX2 R85, R85 ;  /* 0x0000005500557308 */ /* 0x000f220000000800 */
[----:B------:R-:W-:-:S04]  /*dbd0*/  FADD.FTZ R23, R98, R23 ;  /* 0x0000001762177221 */ /* 0x000fc80000010000 */
[----:B------:R-:W-:Y:S01]  /*dbe0*/  FADD.FTZ R100, R100, R23 ;  /* 0x0000001764647221 */ /* 0x000fe20000010000 */
[----:B------:R-:W-:Y:S01]  /*dbf0*/  HMMA.16816.F32.BF16 R28, R8, R20, R28 ;  /* 0x00000014081c723c */ /* 0x000fe2000004181c */
[----:B------:R-:W-:Y:S01]  /*dc00*/  FFMA.FTZ R23, R41, c[0x0][0x23c], -R46 ;  /* 0x00008f0029177a23 */ /* 0x000fe2000001082e */
[----:B------:R-:W5:Y:S01]  /*dc10*/  MUFU.EX2 R57, R57 ;  /* 0x0000003900397308 */ /* 0x000f620000000800 */
[----:B------:R-:W-:-:S04]  /*dc20*/  FADD.FTZ R89, R89, R100 ;  /* 0x0000006459597221 */ /* 0x000fc80000010000 */
[----:B-1----:R-:W-:Y:S01]  /*dc30*/  F2FP.BF16.PACK_AB R8, R43, R0 ;  /* 0x000000002b08723e */ /* 0x002fe200000010ff */
[----:B------:R-:W-:Y:S02]  /*dc40*/  FADD.FTZ R102, R102, R89 ;  /* 0x0000005966667221 */ /* 0x000fe40000010000 */
[----:B------:R-:W-:Y:S01]  /*dc50*/  MUFU.EX2 R50, R50 ;  /* 0x0000003200327308 */ /* 0x000fe20000000800 */
[----:B----4-:R-:W-:Y:S01]  /*dc60*/  F2FP.BF16.PACK_AB R10, R85, R70 ;  /* 0x00000046550a723e */ /* 0x010fe200000010ff */
[----:B------:R-:W-:Y:S02]  /*dc70*/  FADD.FTZ R102, R103, R102 ;  /* 0x0000006667667221 */ /* 0x000fe40000010000 */
[----:B------:R-:W-:Y:S02]  /*dc80*/  FFMA.FTZ R20, R54, c[0x0][0x23c], -R71 ;  /* 0x00008f0036147a23 */ /* 0x000fe40000010847 */
[----:B------:R-:W-:Y:S02]  /*dc90*/  FADD.FTZ R105, R105, R102 ;  /* 0x0000006669697221 */ /* 0x000fe40000010000 */
[----:B------:R-:W1:Y:S01]  /*dca0*/  MUFU.EX2 R53, R53 ;  /* 0x0000003500357308 */ /* 0x000e620000000800 */
[----:B-----5:R-:W-:Y:S01]  /*dcb0*/  F2FP.BF16.PACK_AB R9, R74, R57 ;  /* 0x000000394a09723e */ /* 0x020fe200000010ff */
[----:B------:R-:W-:-:S02]  /*dcc0*/  FADD.FTZ R96, R96, R105 ;  /* 0x0000006960607221 */ /* 0x000fc40000010000 */
[----:B------:R-:W-:Y:S02]  /*dcd0*/  FFMA.FTZ R21, R37, c[0x0][0x23c], -R46 ;  /* 0x00008f0025157a23 */ /* 0x000fe4000001082e */
        /* <DEDUP_REMOVED lines=13> */
[----:B------:R-:W3:Y:S02]  /*ddb0*/  MUFU.EX2 R121, R121 ;  /* 0x0000007900797308 */ /* 0x000ee40000000800 */
[----:B------:R-:W-:-:S04]  /*ddc0*/  FADD.FTZ R34, R51, R34 ;  /* 0x0000002233227221 */ /* 0x000fc80000010000 */
[----:B------:R-:W-:Y:S01]  /*ddd0*/  FADD.FTZ R49, R49, R34 ;  /* 0x0000002231317221 */ /* 0x000fe20000010000 */
[----:B--2---:R-:W-:Y:S01]  /*dde0*/  HMMA.16816.F32.BF16 R28, R8, R4, R28 ;  /* 0x00000004081c723c */ /* 0x004fe2000004181c */
[----:B------:R-:W-:Y:S01]  /*ddf0*/  FFMA.FTZ R32, R44, c[0x0][0x23c], -R46 ;  /* 0x00008f002c207a23 */ /* 0x000fe2000001082e */
[----:B------:R-:W-:Y:S01]  /*de00*/  MUFU.EX2 R21, R21 ;  /* 0x0000001500157308 */ /* 0x000fe20000000800 */
[----:B------:R-:W-:-:S04]  /*de10*/  FADD.FTZ R42, R42, R49 ;  /* 0x000000312a2a7221 */ /* 0x000fc80000010000 */
[----:B------:R-:W-:Y:S01]  /*de20*/  FADD.FTZ R47, R47, R42 ;  /* 0x0000002a2f2f7221 */ /* 0x000fe20000010000 */
[----:B------:R-:W-:Y:S01]  /*de30*/  HMMA.16816.F32.BF16 R24, R8, R6, R24 ;  /* 0x000000060818723c */ /* 0x000fe20000041818 */
[----:B-1----:R-:W-:Y:S01]  /*de40*/  F2FP.BF16.PACK_AB R4, R90, R73 ;  /* 0x000000495a04723e */ /* 0x002fe200000010ff */
[----:B------:R-:W1:Y:S01]  /*de50*/  MUFU.EX2 R22, R22 ;  /* 0x0000001600167308 */ /* 0x000e620000000800 */
[----:B------:R-:W-:-:S04]  /*de60*/  FADD.FTZ R36, R36, R47 ;  /* 0x0000002f24247221 */ /* 0x000fc80000010000 */
[----:B------:R-:W-:Y:S01]  /*de70*/  FADD.FTZ R9, R39, R36 ;  /* 0x0000002427097221 */ /* 0x000fe20000010000 */
[----:B---3--:R-:W-:Y:S02]  /*de80*/  F2FP.BF16.PACK_AB R6, R121, R20 ;  /* 0x000000147906723e */ /* 0x008fe400000010ff */
[----:B------:R-:W-:Y:S01]  /*de90*/  MUFU.EX2 R23, R23 ;  /* 0x0000001700177308 */ /* 0x000fe20000000800 */
[----:B------:R-:W-:-:S04]  /*dea0*/  FADD.FTZ R9, R2, R9 ;  /* 0x0000000902097221 */ /* 0x000fc80000010000 */
[----:B------:R-:W-:Y:S02]  /*deb0*/  FADD.FTZ R0, R0, R9 ;  /* 0x0000000900007221 */ /* 0x000fe40000010000 */
[----:B------:R-:W-:Y:S01]  /*dec0*/  FADD.FTZ R9, R57, R106 ;  /* 0x0000006a39097221 */ /* 0x000fe20000010000 */
[----:B------:R-:W2:Y:S01]  /*ded0*/  MUFU.EX2 R32, R32 ;  /* 0x0000002000207308 */ /* 0x000ea20000000800 */
[----:B-1----:R-:W-:Y:S01]  /*dee0*/  F2FP.BF16.PACK_AB R5, R22, R21 ;  /* 0x000000151605723e */ /* 0x002fe200000010ff */
[----:B------:R-:W-:Y:S02]  /*def0*/  FADD.FTZ R43, R43, R0 ;  /* 0x000000002b2b7221 */ /* 0x000fe40000010000 */
[----:B------:R-:W-:Y:S02]  /*df00*/  FADD.FTZ R9, R74, R9 ;  /* 0x000000094a097221 */ /* 0x000fe40000010000 */
[----:B------:R-:W-:Y:S01]  /*df10*/  FADD.FTZ R0, R70, R43 ;  /* 0x0000002b46007221 */ /* 0x000fe20000010000 */
[----:B------:R-:W-:Y:S01]  /*df20*/  MOV R70, R38 ;  /* 0x0000002600467202 */ /* 0x000fe20000000f00 */
        /* <DEDUP_REMOVED lines=8> */
[C---:B------:R-:W-:Y:S01]  /*dfb0*/  HMMA.16816.F32.BF16 R140, R4.reuse, R136, R12 ;  /* 0x00000088048c723c */ /* 0x040fe2000004180c */
[----:B------:R-:W-:Y:S02]  /*dfc0*/  FADD.FTZ R20, R20, R73 ;  /* 0x0000004914147221 */ /* 0x000fe40000010000 */
[----:B------:R-:W-:Y:S02]  /*dfd0*/  FADD.FTZ R23, R23, R22 ;  /* 0x0000001617177221 */ /* 0x000fe40000010000 */
[----:B------:R-:W-:Y:S02]  /*dfe0*/  FADD.FTZ R121, R121, R20 ;  /* 0x0000001479797221 */ /* 0x000fe40000010000 */
[----:B------:R-:W-:Y:S01]  /*dff0*/  FADD.FTZ R123, R32, R23 ;  /* 0x00000017207b7221 */ /* 0x000fe20000010000 */
[C---:B------:R-:W-:Y:S08]  /*e000*/  HMMA.16816.F32.BF16 R132, R4.reuse, R128, R28 ;  /* 0x000000800484723c */ /* 0x040ff0000004181c */
[C---:B------:R-:W-:Y:S08]  /*e010*/  HMMA.16816.F32.BF16 R136, R4.reuse, R138, R16 ;  /* 0x0000008a0488723c */ /* 0x040ff00000041810 */
[----:B------:R-:W-:Y:S08]  /*e020*/  HMMA.16816.F32.BF16 R128, R4, R130, R24 ;  /* 0x000000820480723c */ /* 0x000ff00000041818 */
.L_x_4564:
[----:B------:R-:W-:Y:S01]  /*e030*/  ISETP.GE.AND P0, PT, R124, 0x1, PT ;  /* 0x000000017c00780c */ /* 0x000fe20003f06270 */
[----:B------:R-:W-:-:S12]  /*e040*/  ULDC.64 UR6, c[0x0][0x118] ;  /* 0x0000460000067ab9 */ /* 0x000fd80000000a00 */
[----:B------:R-:W-:Y:S05]  /*e050*/  @!P0 BRA `(.L_x_4572) ;  /* 0x000030b000008947 */ /* 0x000fea0003800000 */
[----:B------:R-:W-:Y:S01]  /*e060*/  IMAD.MOV.U32 R163, RZ, RZ, c[0x0][0x1a0] ;  /* 0x00006800ffa37624 */ /* 0x000fe200078e00ff */
[----:B------:R-:W-:Y:S02]  /*e070*/  MOV R125, R70 ;  /* 0x00000046007d7202 */ /* 0x000fe40000000f00 */
[----:B------:R-:W-:Y:S01]  /*e080*/  MOV R127, R68 ;  /* 0x00000044007f7202 */ /* 0x000fe20000000f00 */
[----:B------:R-:W-:-:S05]  /*e090*/  IMAD.U32 R162, R163, -0x80, RZ ;  /* 0xffffff80a3a27824 */ /* 0x000fca00078e00ff */
[----:B------:R-:W-:Y:S02]  /*e0a0*/  SHF.R.S32.HI R159, RZ, 0x1f, R162 ;  /* 0x0000001fff9f7819 */ /* 0x000fe400000114a2 */
.L_x_4576:
        /* <DEDUP_REMOVED lines=64> */
.L_x_4573:
[----:B------:R-:W-:Y:S02]  /*e4b0*/  ISETP.GE.AND P2, PT, R108, c[0x0][0x220], PT ;  /* 0x000088006c007a0c */ /* 0x000fe40003f46270 */
[C---:B------:R-:W-:Y:S04]  /*e4c0*/  LEA R164, P4, R78.reuse, R160, 0x1 ;  /* 0x000000a04ea47211 */ /* 0x040fe800078808ff */
[-CC-:B------:R-:W-:Y:S07]  /*e4d0*/  LEA.HI.X R165, R78, R161.reuse, R2.reuse, 0x1, P4 ;  /* 0x000000a14ea57211 */ /* 0x180fee00020f0c02 */
[----:B------:R-:W-:Y:S01]  /*e4e0*/  @P2 STS [R155+0x3000], RZ ;  /* 0x003000ff9b002388 */ /* 0x000fe20000000800 */
[-C--:B------:R-:W-:Y:S01]  /*e4f0*/  @!P2 IADD3 R73, P3, R147, R78.reuse, RZ ;  /* 0x0000004e9349a210 */ /* 0x080fe20007f7e0ff */
[----:B------:R-:W-:Y:S01]  /*e500*/  @!P2 IMAD.MOV.U32 R74, RZ, RZ, c[0x0][0x1a4] ;  /* 0x00006900ff4aa624 */ /* 0x000fe200078e00ff */
[C---:B------:R-:W-:Y:S01]  /*e510*/  @!P2 LEA R75, P0, R163.reuse, R78, 0x6 ;  /* 0x0000004ea34ba211 */ /* 0x040fe200078030ff */
[----:B------:R-:W-:Y:S01]  /*e520*/  @P2 STS [R155+0x3004], RZ ;  /* 0x003004ff9b002388 */ /* 0x000fe20000000800 */
[----:B------:R-:W-:Y:S02]  /*e530*/  @!P2 IMAD.MOV.U32 R79, RZ, RZ, R2 ;  /* 0x000000ffff4fa224 */ /* 0x000fe400078e0002 */
[----:B------:R-:W-:Y:S01]  /*e540*/  @!P2 LEA.HI.X R74, R163, R2, R74, 0x6, P0 ;  /* 0x00000002a34aa211 */ /* 0x000fe200000f344a */
[----:B------:R-:W-:Y:S01]  /*e550*/  @P2 STS.64 [R155+0x3008], RZ ;  /* 0x003008ff9b002388 */ /* 0x000fe20000000a00 */
[-C--:B------:R-:W-:Y:S01]  /*e560*/  @!P2 LEA R82, P0, R75, R160.reuse, 0x1 ;  /* 0x000000a04b52a211 */ /* 0x080fe200078008ff */
[----:B------:R-:W-:Y:S02]  /*e570*/  @!P2 IMAD.WIDE.U32 R78, R163, 0x60, R78 ;  /* 0x00000060a34ea825 */ /* 0x000fe400078e004e */
[----:B------:R-:W-:Y:S01]  /*e580*/  @!PT LDS RZ, [RZ] ;  /* 0x00000000fffff984 */ /* 0x000fe20000000800 */
[----:B------:R-:W-:Y:S01]  /*e590*/  @!PT LDS RZ, [RZ] ;  /* 0x00000000fffff984 */ /* 0x000fe20000000800 */
[----:B------:R-:W-:Y:S01]  /*e5a0*/  @!PT LDS RZ, [RZ] ;  /* 0x00000000fffff984 */ /* 0x000fe20000000800 */
[----:B------:R1:W-:Y:S01]  /*e5b0*/  @!P2 LDGSTS.E.BYPASS.LTC128B.128 [R155+0x3000], [R164.64] ;  /* 0x03000000a49bafae */ /* 0x0003e2000b901d46 */
[-C--:B------:R-:W-:Y:S01]  /*e5c0*/  @!P2 LEA.HI.X R83, R75, R161.reuse, R74, 0x1, P0 ;  /* 0x000000a14b53a211 */ /* 0x080fe200000f0c4a */
[----:B------:R-:W-:Y:S01]  /*e5d0*/  @!P2 IMAD.X R2, R144, 0x1, R2, P3 ;  /* 0x000000019002a824 */ /* 0x000fe200018e0602 */
[CC--:B------:R-:W-:Y:S01]  /*e5e0*/  @!P2 LEA R86, P3, R73.reuse, R160.reuse, 0x1 ;  /* 0x000000a04956a211 */ /* 0x0c0fe200078608ff */
[----:B------:R-:W-:Y:S01]  /*e5f0*/  @P2 STS.128 [R155+0x3800], RZ ;  /* 0x003800ff9b002388 */ /* 0x000fe20000000c00 */
[----:B------:R-:W-:Y:S01]  /*e600*/  @!P2 LEA R160, P0, R78, R160, 0x1 ;  /* 0x000000a04ea0a211 */ /* 0x000fe200078008ff */
[----:B------:R-:W-:Y:S01]  /*e610*/  @!P2 IMAD.MOV.U32 R0, RZ, RZ, c[0x0][0x1a4] ;  /* 0x00006900ff00a624 */ /* 0x000fe200078e00ff */
[-C--:B------:R-:W-:Y:S03]  /*e620*/  @!P2 LEA.HI.X R87, R73, R161.reuse, R2, 0x1, P3 ;  /* 0x000000a14957a211 */ /* 0x080fe600018f0c02 */
[----:B------:R-:W-:Y:S02]  /*e630*/  @!P2 IMAD R0, R0, 0x60, RZ ;  /* 0x000000600000a824 */ /* 0x000fe400078e02ff */
[----:B------:R-:W-:Y:S01]  /*e640*/  @!PT LDS RZ, [RZ] ;  /* 0x00000000fffff984 */ /* 0x000fe20000000800 */
[----:B------:R-:W-:Y:S01]  /*e650*/  @!PT LDS RZ, [RZ] ;  /* 0x00000000fffff984 */ /* 0x000fe20000000800 */
[----:B------:R-:W-:Y:S01]  /*e660*/  @!PT LDS RZ, [RZ] ;  /* 0x00000000fffff984 */ /* 0x000fe20000000800 */
[----:B------:R2:W-:Y:S02]  /*e670*/  @!P2 LDGSTS.E.BYPASS.LTC128B.128 [R155+0x3800], [R86.64] ;  /* 0x03800000569bafae */ /* 0x0005e4000b901d46 */
[----:B------:R-:W-:Y:S02]  /*e680*/  @!P2 IMAD.IADD R0, R0, 0x1, R79 ;  /* 0x000000010000a824 */ /* 0x000fe400078e024f */
[----:B------:R-:W-:Y:S03]  /*e690*/  @P2 STS.128 [R155+0x4000], RZ ;  /* 0x004000ff9b002388 */ /* 0x000fe60000000c00 */
[----:B------:R-:W-:Y:S01]  /*e6a0*/  @!P2 LEA.HI.X R161, R78, R161, R0, 0x1, P0 ;  /* 0x000000a14ea1a211 */ /* 0x000fe200000f0c00 */
        /* <DEDUP_REMOVED lines=10> */
[----:B------:R-:W-:Y:S04]  /*e750*/  LDSM.16.M88.4 R64, [R119] ;  /* 0x000000007740783b */ /* 0x000fe80000000200 */
[----:B------:R-:W0:Y:S04]  /*e760*/  LDGDEPBAR ;  /* 0x00000000000079af */ /* 0x000e280000000000 */
[----:B------:R-:W5:Y:S04]  /*e770*/  LDSM.16.M88.4 R8, [R117+0x1000] ;  /* 0x001000007508783b */ /* 0x000f680000000200 */
[----:B------:R-:W1:Y:S04]  /*e780*/  LDSM.16.M88.4 R16, [R117+0x1400] ;  /* 0x001400007510783b */ /* 0x000e680000000200 */
[----:B------:R-:W1:Y:S04]  /*e790*/  LDSM.16.M88.4 R24, [R117+0x1800] ;  /* 0x001800007518783b */ /* 0x000e680000000200 */
[----:B------:R-:W1:Y:S01]  /*e7a0*/  LDSM.16.M88.4 R32, [R117+0x1c00] ;  /* 0x001c00007520783b */ /* 0x000e620000000200 */
[----:B----4-:R-:W-:Y:S03]  /*e7b0*/  IMAD.MOV.U32 R160, RZ, RZ, R164 ;  /* 0x000000ffffa07224 */ /* 0x010fe600078e00a4 */
[----:B------:R-:W4:Y:S01]  /*e7c0*/  LDSM.16.M88.4 R40, [R117+0x2000] ;  /* 0x002000007528783b */ /* 0x000f220000000200 */
[----:B------:R-:W-:Y:S03]  /*e7d0*/  IMAD.MOV.U32 R161, RZ, RZ, R165 ;  /* 0x000000ffffa17224 */ /* 0x000fe600078e00a5 */
[----:B------:R-:W4:Y:S04]  /*e7e0*/  LDSM.16.M88.4 R48, [R117+0x2400] ;  /* 0x002400007530783b */ /* 0x000f280000000200 */
[----:B------:R-:W4:Y:S04]  /*e7f0*/  LDSM.16.M88.4 R56, [R117+0x2800] ;  /* 0x002800007538783b */ /* 0x000f280000000200 */
[----:B------:R-:W4:Y:S04]  /*e800*/  LDSM.16.M88.4 R104, [R117+0x2c00] ;  /* 0x002c00007568783b */ /* 0x000f280000000200 */
[----:B------:R-:W-:Y:S04]  /*e810*/  LDSM.16.M88.4 R68, [R118] ;  /* 0x000000007644783b */ /* 0x000fe80000000200 */
[----:B------:R-:W4:Y:S01]  /*e820*/  LDSM.16.M88.4 R100, [R116] ;  /* 0x000000007464783b */ /* 0x000f220000000200 */
[C---:B-----5:R-:W-:Y:S03]  /*e830*/  HMMA.16816.F32.BF16 R4, R64.reuse, R8, RZ ;  /* 0x000000084004723c */ /* 0x060fe600000418ff */
[----:B------:R-:W5:Y:S04]  /*e840*/  LDSM.16.M88.4 R96, [R115] ;  /* 0x000000007360783b */ /* 0x000f680000000200 */
[----:B------:R-:W4:Y:S01]  /*e850*/  LDSM.16.M88.4 R92, [R114] ;  /* 0x00000000725c783b */ /* 0x000f220000000200 */
[C---:B------:R-:W-:Y:S03]  /*e860*/  HMMA.16816.F32.BF16 R8, R64.reuse, R10, RZ ;  /* 0x0000000a4008723c */ /* 0x040fe600000418ff */
[----:B------:R-:W4:Y:S04]  /*e870*/  LDSM.16.M88.4 R88, [R113] ;  /* 0x000000007158783b */ /* 0x000f280000000200 */
[----:B--2---:R-:W2:Y:S01]  /*e880*/  LDSM.16.M88.4 R84, [R112] ;  /* 0x000000007054783b */ /* 0x004ea20000000200 */
[C---:B-1----:R-:W-:Y:S03]  /*e890*/  HMMA.16816.F32.BF16 R12, R64.reuse, R16, RZ ;  /* 0x00000010400c723c */ /* 0x042fe600000418ff */
[----:B---3--:R-:W1:Y:S04]  /*e8a0*/  LDSM.16.M88.4 R80, [R111] ;  /* 0x000000006f50783b */ /* 0x008e680000000200 */
[----:B------:R-:W3:Y:S01]  /*e8b0*/  LDSM.16.M88.4 R76, [R110] ;  /* 0x000000006e4c783b */ /* 0x000ee20000000200 */
[C---:B------:R-:W-:Y:S03]  /*e8c0*/  HMMA.16816.F32.BF16 R16, R64.reuse, R18, RZ ;  /* 0x000000124010723c */ /* 0x040fe600000418ff */
[----:B------:R-:W1:Y:S01]  /*e8d0*/  LDSM.16.M88.4 R72, [R3] ;  /* 0x000000000348783b */ /* 0x000e620000000200 */
[----:B------:R-:W-:Y:S04]  /*e8e0*/  DEPBAR.LE SB0, 0x0 ;  /* 0x000080000000791a */ /* 0x000fe80000000000 */
[----:B------:R-:W-:Y:S01]  /*e8f0*/  BAR.SYNC.DEFER_BLOCKING 0x0 ;  /* 0x0000000000007b1d */ /* 0x000fe20000010000 */
        /* <DEDUP_REMOVED lines=14> */
[C---:B-----5:R-:W-:Y:S08]  /*e9e0*/  HMMA.16816.F32.BF16 R12, R68.reuse, R96, R12 ;  /* 0x00000060440c723c */ /* 0x060ff0000004180c */
[C---:B------:R-:W-:Y:S08]  /*e9f0*/  HMMA.16816.F32.BF16 R16, R68.reuse, R98, R16 ;  /* 0x000000624410723c */ /* 0x040ff00000041810 */
[C---:B------:R-:W-:Y:S08]  /*ea00*/  HMMA.16816.F32.BF16 R20, R68.reuse, R92, R20 ;  /* 0x0000005c4414723c */ /* 0x040ff00000041814 */
        /* <DEDUP_REMOVED lines=76> */
.L_x_4575:
[----:B------:R1:W-:Y:S01]  /*eed0*/  @P2 STS [R155+0x1000], RZ ;  /* 0x001000ff9b002388 */ /* 0x0003e20000000800 */
[----:B------:R-:W-:Y:S01]  /*eee0*/  LEA R76, P5, R74, R154, 0x1 ;  /* 0x0000009a4a4c7211 */ /* 0x000fe200078a08ff */
[----:B------:R-:W-:Y:S01]  /*eef0*/  @!P2 IMAD.MOV.U32 R69, RZ, RZ, c[0x0][0x19c] ;  /* 0x00006700ff45a624 */ /* 0x000fe200078e00ff */
[-C--:B------:R-:W-:Y:S01]  /*ef00*/  @!P2 IADD3 R2, P0, R145, R74.reuse, RZ ;  /* 0x0000004a9102a210 */ /* 0x080fe20007f1e0ff */
[----:B------:R1:W-:Y:S01]  /*ef10*/  @P2 STS [R155+0x1004], RZ ;  /* 0x001004ff9b002388 */ /* 0x0003e20000000800 */
[C---:B------:R-:W-:Y:S01]  /*ef20*/  @!P2 LEA R68, P3, R70.reuse, R74, 0x6 ;  /* 0x0000004a4644a211 */ /* 0x040fe200078630ff */
[----:B------:R-:W-:Y:S01]  /*ef30*/  @!P2 IMAD.WIDE.U32 R72, R70, 0x60, R74 ;  /* 0x000000604648a825 */ /* 0x000fe200078e004a */
[----:B------:R-:W-:Y:S01]  /*ef40*/  LEA.HI.X R77, R74, R149, R75, 0x1, P5 ;  /* 0x000000954a4d7211 */ /* 0x000fe200028f0c4b */
[----:B------:R1:W-:Y:S01]  /*ef50*/  @P2 STS.64 [R155+0x1008], RZ ;  /* 0x001008ff9b002388 */ /* 0x0003e20000000a00 */
[----:B------:R-:W-:Y:S01]  /*ef60*/  @!P2 LEA.HI.X R69, R70, R75, R69, 0x6, P3 ;  /* 0x0000004b4645a211 */ /* 0x000fe200018f3445 */
[----:B------:R-:W-:Y:S01]  /*ef70*/  @!P2 IMAD.X R70, R126, 0x1, R75, P0 ;  /* 0x000000017e46a824 */ /* 0x000fe200000e064b */
[-C--:B------:R-:W-:Y:S01]  /*ef80*/  @!P2 LEA R80, P4, R2, R154.reuse, 0x1 ;  /* 0x0000009a0250a211 */ /* 0x080fe200078808ff */
[----:B------:R-:W-:Y:S01]  /*ef90*/  @!PT LDS RZ, [RZ] ;  /* 0x00000000fffff984 */ /* 0x000fe20000000800 */
[----:B------:R-:W-:Y:S01]  /*efa0*/  @!PT LDS RZ, [RZ] ;  /* 0x00000000fffff984 */ /* 0x000fe20000000800 */
[----:B------:R-:W-:Y:S01]  /*efb0*/  @!PT LDS RZ, [RZ] ;  /* 0x00000000fffff984 */ /* 0x000fe20000000800 */
[----:B------:R1:W-:Y:S01]  /*efc0*/  @!P2 LDGSTS.E.BYPASS.LTC128B.128 [R155+0x1000], [R76.64] ;  /* 0x010000004c9bafae */ /* 0x0003e2000b901d46 */
[-C--:B------:R-:W-:Y:S01]  /*efd0*/  @!P2 LEA R78, P3, R68, R154.reuse, 0x1 ;  /* 0x0000009a444ea211 */ /* 0x080fe200078608ff */
[----:B------:R-:W-:Y:S01]  /*efe0*/  @!P2 IMAD.MOV.U32 R0, RZ, RZ, c[0x0][0x19c] ;  /* 0x00006700ff00a624 */ /* 0x000fe200078e00ff */
[-C--:B------:R-:W-:Y:S01]  /*eff0*/  @!P2 LEA.HI.X R81, R2, R149.reuse, R70, 0x1, P4 ;  /* 0x000000950251a211 */ /* 0x080fe200020f0c46 */
[----:B------:R1:W-:Y:S01]  /*f000*/  @P2 STS.128 [R155+0x1800], RZ ;  /* 0x001800ff9b002388 */ /* 0x0003e20000000c00 */
[-C--:B------:R-:W-:Y:S01]  /*f010*/  @!P2 LEA.HI.X R79, R68, R149.reuse, R69, 0x1, P3 ;  /* 0x00000095444fa211 */ /* 0x080fe200018f0c45 */
[----:B------:R-:W-:Y:S01]  /*f020*/  @!P2 IMAD R0, R0, 0x60, RZ ;  /* 0x000000600000a824 */ /* 0x000fe200078e02ff */
[----:B------:R-:W-:Y:S01]  /*f030*/  @!P2 LEA R82, P0, R72, R154, 0x1 ;  /* 0x0000009a4852a211 */ /* 0x000fe200078008ff */
[----:B------:R-:W-:Y:S01]  /*f040*/  @!PT LDS RZ, [RZ] ;  /* 0x00000000fffff984 */ /* 0x000fe20000000800 */
[----:B------:R-:W-:Y:S01]  /*f050*/  @!PT LDS RZ, [RZ] ;  /* 0x00000000fffff984 */ /* 0x000fe20000000800 */
[----:B------:R-:W-:Y:S01]  /*f060*/  @!PT LDS RZ, [RZ] ;  /* 0x00000000fffff984 */ /* 0x000fe20000000800 */
[----:B------:R1:W-:Y:S01]  /*f070*/  @!P2 LDGSTS.E.BYPASS.LTC128B.128 [R155+0x1800], [R80.64] ;  /* 0x01800000509bafae */ /* 0x0003e2000b901d46 */
[----:B------:R-:W-:Y:S02]  /*f080*/  IMAD.MOV.U32 R154, RZ, RZ, R76 ;  /* 0x000000ffff9a7224 */ /* 0x000fe400078e004c */
[----:B------:R-:W-:Y:S01]  /*f090*/  @!P2 IMAD.IADD R0, R0, 0x1, R73 ;  /* 0x000000010000a824 */ /* 0x000fe200078e0249 */
[----:B------:R1:W-:Y:S04]  /*f0a0*/  @P2 STS.128 [R155+0x2000], RZ ;  /* 0x002000ff9b002388 */ /* 0x0003e80000000c00 */
        /* <DEDUP_REMOVED lines=12> */
.L_x_4574:
[----:B------:R-:W-:Y:S04]  /*f170*/  IADD3 R95, R124, -0x1, RZ ;  /* 0xffffffff7c5f7810 */ /* 0x000fe80007ffe0ff */
[----:B------:R-:W-:Y:S04]  /*f180*/  LEA R92, R95, R122, 0x7 ;  /* 0x0000007a5f5c7211 */ /* 0x000fe800078e38ff */
[----:B------:R-:W2:Y:S01]  /*f190*/  I2F R75, R92 ;  /* 0x0000005c004b7306 */ /* 0x000ea20000201400 */
        /* <DEDUP_REMOVED lines=24> */
[----:B------:R-:W-:Y:S09]  /*f320*/  IADD3 R91, R92, 0x40, RZ ;  /* 0x000000405c5b7810 */ /* 0x000ff20007ffe0ff */
[----:B------:R4:W-:Y:S10]  /*f330*/  I2F R69, R2 ;  /* 0x0000000200457306 */ /* 0x0009f40000201400 */
        /* <DEDUP_REMOVED lines=15> */
[CC--:B--2---:R-:W-:Y:S02]  /*f430*/  FFMA.FTZ R4, R120.reuse, R75.reuse, R4 ;  /* 0x0000004b78047223 */ /* 0x0c4fe40000010004 */
[----:B------:R-:W-:Y:S01]  /*f440*/  FFMA.FTZ R6, R120, R75, R6 ;  /* 0x0000004b78067223 */ /* 0x000fe20000010006 */
[----:B------:R-:W-:Y:S01]  /*f450*/  IADD3 R75, R92, 0x68, RZ ;  /* 0x000000685c4b7810 */ /* 0x000fe20007ffe0ff */
[-C--:B-1----:R-:W-:Y:S01]  /*f460*/  FFMA.FTZ R5, R120, R72.reuse, R5 ;  /* 0x0000004878057223 */ /* 0x082fe20000010005 */
[----:B------:R-:W-:Y:S01]  /*f470*/  FMNMX.FTZ R0, R4, R127, !PT ;  /* 0x0000007f04007209 */ /* 0x000fe20007810000 */
[----:B------:R-:W-:Y:S01]  /*f480*/  FFMA.FTZ R7, R120, R72, R7 ;  /* 0x0000004878077223 */ /* 0x000fe20000010007 */
[----:B------:R-:W-:Y:S01]  /*f490*/  FMNMX.FTZ R68, R6, R125, !PT ;  /* 0x0000007d06447209 */ /* 0x000fe20007810000 */
[CC--:B------:R-:W-:Y:S01]  /*f4a0*/  FFMA.FTZ R8, R120.reuse, R77.reuse, R8 ;  /* 0x0000004d78087223 */ /* 0x0c0fe20000010008 */
[----:B------:R-:W-:Y:S01]  /*f4b0*/  I2F R75, R75 ;  /* 0x0000004b004b7306 */ /* 0x000fe20000201400 */
[C---:B------:R-:W-:Y:S01]  /*f4c0*/  FFMA.FTZ R10, R120.reuse, R77, R10 ;  /* 0x0000004d780a7223 */ /* 0x040fe2000001000a */
[----:B------:R-:W-:Y:S01]  /*f4d0*/  FMNMX.FTZ R73, R7, R68, !PT ;  /* 0x0000004407497209 */ /* 0x000fe20007810000 */
[C---:B------:R-:W-:Y:S01]  /*f4e0*/  FFMA.FTZ R9, R120.reuse, R74, R9 ;  /* 0x0000004a78097223 */ /* 0x040fe20000010009 */
[----:B------:R-:W-:Y:S01]  /*f4f0*/  FMNMX.FTZ R71, R5, R0, !PT ;  /* 0x0000000005477209 */ /* 0x000fe20007810000 */
[----:B------:R-:W-:Y:S01]  /*f500*/  FFMA.FTZ R11, R120, R74, R11 ;  /* 0x0000004a780b7223 */ /* 0x000fe2000001000b */
[----:B----4-:R-:W-:Y:S01]  /*f510*/  FMNMX.FTZ R2, R10, R73, !PT ;  /* 0x000000490a027209 */ /* 0x010fe20007810000 */
[----:B---3--:R-:W-:Y:S01]  /*f520*/  FFMA.FTZ R12, R120, R79, R12 ;  /* 0x0000004f780c7223 */ /* 0x008fe2000001000c */
[----:B------:R-:W-:Y:S01]  /*f530*/  FMNMX.FTZ R68, R8, R71, !PT ;  /* 0x0000004708447209 */ /* 0x000fe20007810000 */
[C---:B------:R-:W-:Y:S01]  /*f540*/  FFMA.FTZ R14, R120.reuse, R79, R14 ;  /* 0x0000004f780e7223 */ /* 0x040fe2000001000e */
[----:B------:R-:W-:Y:S01]  /*f550*/  FMNMX.FTZ R97, R11, R2, !PT ;  /* 0x000000020b617209 */ /* 0x000fe20007810000 */
[C---:B-----5:R-:W-:Y:S01]  /*f560*/  FFMA.FTZ R13, R120.reuse, R76, R13 ;  /* 0x0000004c780d7223 */ /* 0x060fe2000001000d */
        /* <DEDUP_REMOVED lines=19> */
[-C--:B------:R-:W-:Y:S01]  /*f6a0*/  FFMA.FTZ R24, R120, R85.reuse, R24 ;  /* 0x0000005578187223 */ /* 0x080fe20000010018 */
[----:B------:R-:W-:Y:S01]  /*f6b0*/  IADD3 R72, R92, 0x70, RZ ;  /* 0x000000705c487810 */ /* 0x000fe20007ffe0ff */
[C---:B------:R-:W-:Y:S01]  /*f6c0*/  FFMA.FTZ R26, R120.reuse, R85, R26 ;  /* 0x00000055781a7223 */ /* 0x040fe2000001001a */
[----:B------:R-:W-:Y:S01]  /*f6d0*/  FMNMX.FTZ R99, R23, R94, !PT ;  /* 0x0000005e17637209 */ /* 0x000fe20007810000 */
[-C--:B------:R-:W-:Y:S01]  /*f6e0*/  FFMA.FTZ R25, R120, R82.reuse, R25 ;  /* 0x0000005278197223 */ /* 0x080fe20000010019 */
[----:B------:R-:W-:Y:S01]  /*f6f0*/  I2F R77, R72 ;  /* 0x00000048004d7306 */ /* 0x000fe20000201400 */
[----:B------:R-:W-:Y:S01]  /*f700*/  IADD3 R74, R92, 0x71, RZ ;  /* 0x000000715c4a7810 */ /* 0x000fe20007ffe0ff */
[----:B------:R-:W-:Y:S01]  /*f710*/  FFMA.FTZ R27, R120, R82, R27 ;  /* 0x00000052781b7223 */ /* 0x000fe2000001001b */
[----:B------:R-:W-:Y:S01]  /*f720*/  FMNMX.FTZ R68, R20, R73, !PT ;  /* 0x0000004914447209 */ /* 0x000fe20007810000 */
[-C--:B------:R-:W-:Y:S01]  /*f730*/  FFMA.FTZ R28, R120, R87.reuse, R28 ;  /* 0x00000057781c7223 */ /* 0x080fe2000001001c */
[----:B------:R-:W-:Y:S01]  /*f740*/  IADD3 R0, R92, 0x51, RZ ;  /* 0x000000515c007810 */ /* 0x000fe20007ffe0ff */
[C---:B------:R-:W-:Y:S01]  /*f750*/  FFMA.FTZ R30, R120.reuse, R87, R30 ;  /* 0x00000057781e7223 */ /* 0x040fe2000001001e */
[----:B------:R-:W-:Y:S01]  /*f760*/  FMNMX.FTZ R97, R21, R68, !PT ;  /* 0x0000004415617209 */ /* 0x000fe20007810000 */
[-C--:B------:R-:W-:Y:S01]  /*f770*/  FFMA.FTZ R29, R120, R84.reuse, R29 ;  /* 0x00000054781d7223 */ /* 0x080fe2000001001d */
[----:B------:R-:W-:Y:S01]  /*f780*/  IADD3 R71, R92, 0x58, RZ ;  /* 0x000000585c477810 */ /* 0x000fe20007ffe0ff */
[----:B------:R1:W-:Y:S01]  /*f790*/  I2F R73, R70 ;  /* 0x0000004600497306 */ /* 0x0003e20000201400 */
[----:B------:R-:W-:Y:S01]  /*f7a0*/  FMNMX.FTZ R94, R24, R97, !PT ;  /* 0x00000061185e7209 */ /* 0x000fe20007810000 */
[----:B------:R-:W-:Y:S01]  /*f7b0*/  FFMA.FTZ R31, R120, R84, R31 ;  /* 0x00000054781f7223 */ /* 0x000fe2000001001f */
[----:B------:R-:W-:Y:S01]  /*f7c0*/  IADD3 R68, R92, 0x61, RZ ;  /* 0x000000615c447810 */ /* 0x000fe20007ffe0ff */
[CC--:B------:R-:W-:Y:S01]  /*f7d0*/  FFMA.FTZ R32, R120.reuse, R89.reuse, R32 ;  /* 0x0000005978207223 */ /* 0x0c0fe20000010020 */
[----:B------:R-:W-:Y:S01]  /*f7e0*/  FMNMX.FTZ R97, R25, R94, !PT ;  /* 0x0000005e19617209 */ /* 0x000fe20007810000 */
[----:B------:R-:W-:Y:S01]  /*f7f0*/  FFMA.FTZ R34, R120, R89, R34 ;  /* 0x0000005978227223 */ /* 0x000fe20000010022 */
[----:B------:R-:W-:Y:S01]  /*f800*/  IADD3 R2, R92, 0x59, RZ ;  /* 0x000000595c027810 */ /* 0x000fe20007ffe0ff */
[CC--:B------:R-:W-:Y:S02]  /*f810*/  FFMA.FTZ R33, R120.reuse, R86.reuse, R33 ;  /* 0x0000005678217223 */ /* 0x0c0fe40000010021 */
[----:B------:R-:W2:Y:S01]  /*f820*/  I2F R0, R0 ;  /* 0x0000000000007306 */ /* 0x000ea20000201400 */
[C---:B------:R-:W-:Y:S02]  /*f830*/  FFMA.FTZ R35, R120.reuse, R86, R35 ;  /* 0x0000005678237223 */ /* 0x040fe40000010023 */
[CC--:B------:R-:W-:Y:S02]  /*f840*/  FFMA.FTZ R36, R120.reuse, R91.reuse, R36 ;  /* 0x0000005b78247223 */ /* 0x0c0fe40000010024 */
[C---:B------:R-:W-:Y:S02]  /*f850*/  FFMA.FTZ R38, R120.reuse, R91, R38 ;  /* 0x0000005b78267223 */ /* 0x040fe40000010026 */
[CC--:B------:R-:W-:Y:S02]  /*f860*/  FFMA.FTZ R37, R120.reuse, R88.reuse, R37 ;  /* 0x0000005878257223 */ /* 0x0c0fe40000010025 */
[C---:B------:R-:W-:Y:S01]  /*f870*/  FFMA.FTZ R39, R120.reuse, R88, R39 ;  /* 0x0000005878277223 */ /* 0x040fe20000010027 */
[----:B------:R-:W3:Y:S01]  /*f880*/  I2F R71, R71 ;  /* 0x0000004700477306 */ /* 0x000ee20000201400 */
[CC--:B------:R-:W-:Y:S02]  /*f890*/  FFMA.FTZ R40, R120.reuse, R93.reuse, R40 ;  /* 0x0000005d78287223 */ /* 0x0c0fe40000010028 */
[----:B------:R-:W-:Y:S01]  /*f8a0*/  FFMA.FTZ R42, R120, R93, R42 ;  /* 0x0000005d782a7223 */ /* 0x000fe2000001002a */
[----:B-1----:R-:W-:Y:S01]  /*f8b0*/  FMNMX.FTZ R70, R26, R99, !PT ;  /* 0x000000631a467209 */ /* 0x002fe20007810000 */
[CC--:B------:R-:W-:Y:S02]  /*f8c0*/  FFMA.FTZ R41, R120.reuse, R90.reuse, R41 ;  /* 0x0000005a78297223 */ /* 0x0c0fe40000010029 */
[C---:B------:R-:W-:Y:S01]  /*f8d0*/  FFMA.FTZ R43, R120.reuse, R90, R43 ;  /* 0x0000005a782b7223 */ /* 0x040fe2000001002b */
[----:B------:R-:W-:Y:S01]  /*f8e0*/  FMNMX.FTZ R99, R27, R70, !PT ;  /* 0x000000461b637209 */ /* 0x000fe20007810000 */
[CC--:B------:R-:W-:Y:S01]  /*f8f0*/  FFMA.FTZ R44, R120.reuse, R69.reuse, R44 ;  /* 0x00000045782c7223 */ /* 0x0c0fe2000001002c */
[----:B------:R-:W1:Y:S01]  /*f900*/  I2F R2, R2 ;  /* 0x0000000200027306 */ /* 0x000e620000201400 */
[----:B------:R-:W-:Y:S01]  /*f910*/  FFMA.FTZ R46, R120, R69, R46 ;  /* 0x00000045782e7223 */ /* 0x000fe2000001002e */
[----:B------:R-:W-:Y:S01]  /*f920*/  FMNMX.FTZ R70, R28, R97, !PT ;  /* 0x000000611c467209 */ /* 0x000fe20007810000 */
[-C--:B--2---:R-:W-:Y:S01]  /*f930*/  FFMA.FTZ R45, R120, R0.reuse, R45 ;  /* 0x00000000782d7223 */ /* 0x084fe2000001002d */
[----:B------:R-:W-:Y:S01]  /*f940*/  FMNMX.FTZ R94, R30, R99, !PT ;  /* 0x000000631e5e7209 */ /* 0x000fe20007810000 */
[----:B------:R-:W-:Y:S01]  /*f950*/  FFMA.FTZ R47, R120, R0, R47 ;  /* 0x00000000782f7223 */ /* 0x000fe2000001002f */
[----:B------:R-:W-:Y:S02]  /*f960*/  FMNMX.FTZ R97, R29, R70, !PT ;  /* 0x000000461d617209 */ /* 0x000fe40007810000 */
[----:B------:R-:W-:Y:S02]  /*f970*/  FMNMX.FTZ R99, R31, R94, !PT ;  /* 0x0000005e1f637209 */ /* 0x000fe40007810000 */
[----:B------:R-:W2:Y:S01]  /*f980*/  I2F R68, R68 ;  /* 0x0000004400447306 */ /* 0x000ea20000201400 */
[----:B------:R-:W-:Y:S02]  /*f990*/  FMNMX.FTZ R94, R32, R97, !PT ;  /* 0x00000061205e7209 */ /* 0x000fe40007810000 */
[----:B------:R-:W-:Y:S01]  /*f9a0*/  FMNMX.FTZ R96, R34, R99, !PT ;  /* 0x0000006322607209 */ /* 0x000fe20007810000 */
[CC--:B---3--:R-:W-:Y:S01]  /*f9b0*/  FFMA.FTZ R48, R120.reuse, R71.reuse, R48 ;  /* 0x0000004778307223 */ /* 0x0c8fe20000010030 */
[----:B------:R-:W-:Y:S01]  /*f9c0*/  FMNMX.FTZ R97, R33, R94, !PT ;  /* 0x0000005e21617209 */ /* 0x000fe20007810000 */
[----:B------:R-:W-:Y:S01]  /*f9d0*/  FFMA.FTZ R50, R120, R71, R50 ;  /* 0x0000004778327223 */ /* 0x000fe20000010032 */
[----:B------:R-:W-:Y:S02]  /*f9e0*/  FMNMX.FTZ R99, R35, R96, !PT ;  /* 0x0000006023637209 */ /* 0x000fe40007810000 */
[----:B------:R-:W-:Y:S01]  /*f9f0*/  FMNMX.FTZ R94, R36, R97, !PT ;  /* 0x00000061245e7209 */ /* 0x000fe20007810000 */
[----:B------:R-:W-:Y:S01]  /*fa00*/  I2F R69, R74 ;  /* 0x0000004a00457306 */ /* 0x000fe20000201400 */
[----:B------:R-:W-:Y:S02]  /*fa10*/  FMNMX.FTZ R96, R38, R99, !PT ;  /* 0x0000006326607209 */ /* 0x000fe40007810000 */
[----:B------:R-:W-:Y:S01]  /*fa20*/  FMNMX.FTZ R97, R37, R94, !PT ;  /* 0x0000005e25617209 */ /* 0x000fe20007810000 */
[C---:B-1----:R-:W-:Y:S01]  /*fa30*/  FFMA.FTZ R49, R120.reuse, R2, R49 ;  /* 0x0000000278317223 */ /* 0x042fe20000010031 */
[----:B------:R-:W-:Y:S01]  /*fa40*/  FMNMX.FTZ R99, R39, R96, !PT ;  /* 0x0000006027637209 */ /* 0x000fe20007810000 */
[----:B------:R-:W-:Y:S01]  /*fa50*/  FFMA.FTZ R51, R120, R2, R51 ;  /* 0x0000000278337223 */ /* 0x000fe20000010033 */
[----:B------:R-:W-:Y:S01]  /*fa60*/  FMNMX.FTZ R94, R40, R97, !PT ;  /* 0x00000061285e7209 */ /* 0x000fe20007810000 */
[----:B------:R-:W-:Y:S01]  /*fa70*/  FFMA.FTZ R52, R120, R73, R52 ;  /* 0x0000004978347223 */ /* 0x000fe20000010034 */
[----:B------:R-:W-:Y:S01]  /*fa80*/  FMNMX.FTZ R96, R42, R99, !PT ;  /* 0x000000632a607209 */ /* 0x000fe20007810000 */
[C---:B------:R-:W-:Y:S01]  /*fa90*/  FFMA.FTZ R54, R120.reuse, R73, R54 ;  /* 0x0000004978367223 */ /* 0x040fe20000010036 */
[----:B------:R-:W-:Y:S02]  /*faa0*/  FMNMX.FTZ R97, R41, R94, !PT ;  /* 0x0000005e29617209 */ /* 0x000fe40007810000 */
[----:B------:R-:W-:Y:S01]  /*fab0*/  FMNMX.FTZ R99, R43, R96, !PT ;  /* 0x000000602b637209 */ /* 0x000fe20007810000 */
[-C--:B--2---:R-:W-:Y:S01]  /*fac0*/  FFMA.FTZ R53, R120, R68.reuse, R53 ;  /* 0x0000004478357223 */ /* 0x084fe20000010035 */
[----:B------:R-:W-:Y:S01]  /*fad0*/  IADD3 R2, R92, 0x79, RZ ;  /* 0x000000795c027810 */ /* 0x000fe20007ffe0ff */
[----:B------:R-:W-:Y:S01]  /*fae0*/  FFMA.FTZ R55, R120, R68, R55 ;  /* 0x0000004478377223 */ /* 0x000fe20000010037 */
[----:B------:R-:W-:Y:S01]  /*faf0*/  FMNMX.FTZ R96, R46, R99, !PT ;  /* 0x000000632e607209 */ /* 0x000fe20007810000 */
[----:B------:R-:W-:Y:S01]  /*fb00*/  FFMA.FTZ R56, R120, R75, R56 ;  /* 0x0000004b78387223 */ /* 0x000fe20000010038 */
[----:B------:R-:W-:Y:S01]  /*fb10*/  FMNMX.FTZ R94, R44, R97, !PT ;  /* 0x000000612c5e7209 */ /* 0x000fe20007810000 */
[----:B------:R-:W-:Y:S01]  /*fb20*/  FFMA.FTZ R58, R120, R75, R58 ;  /* 0x0000004b783a7223 */ /* 0x000fe2000001003a */
[C---:B------:R-:W-:Y:S02]  /*fb30*/  IADD3 R0, R92.reuse, 0x78, RZ ;  /* 0x000000785c007810 */ /* 0x040fe40007ffe0ff */
[----:B------:R-:W-:Y:S02]  /*fb40*/  FMNMX.FTZ R97, R45, R94, !PT ;  /* 0x0000005e2d617209 */ /* 0x000fe40007810000 */
[----:B------:R-:W-:Y:S01]  /*fb50*/  I2F R71, R0 ;  /* 0x0000000000477306 */ /* 0x000fe20000201400 */
[----:B------:R-:W-:Y:S02]  /*fb60*/  IADD3 R70, R92, 0x69, RZ ;  /* 0x000000695c467810 */ /* 0x000fe40007ffe0ff */
[----:B------:R-:W-:Y:S02]  /*fb70*/  FMNMX.FTZ R94, R48, R97, !PT ;  /* 0x00000061305e7209 */ /* 0x000fe40007810000 */
[----:B------:R-:W-:Y:S02]  /*fb80*/  FMNMX.FTZ R97, R47, R96, !PT ;  /* 0x000000602f617209 */ /* 0x000fe40007810000 */
[----:B------:R-:W-:Y:S02]  /*fb90*/  FMNMX.FTZ R73, R49, R94, !PT ;  /* 0x0000005e31497209 */ /* 0x000fe40007810000 */
[----:B------:R-:W-:Y:S01]  /*fba0*/  FMNMX.FTZ R94, R50, R97, !PT ;  /* 0x00000061325e7209 */ /* 0x000fe20007810000 */
[----:B------:R-:W1:Y:S01]  /*fbb0*/  I2F R70, R70 ;  /* 0x0000004600467306 */ /* 0x000e620000201400 */
[----:B------:R-:W-:Y:S02]  /*fbc0*/  FMNMX.FTZ R96, R52, R73, !PT ;  /* 0x0000004934607209 */ /* 0x000fe40007810000 */
[----:B------:R-:W-:Y:S02]  /*fbd0*/  FMNMX.FTZ R73, R51, R94, !PT ;  /* 0x0000005e33497209 */ /* 0x000fe40007810000 */
[----:B------:R-:W-:Y:S02]  /*fbe0*/  FMNMX.FTZ R97, R53, R96, !PT ;  /* 0x0000006035617209 */ /* 0x000fe40007810000 */
[----:B------:R-:W-:Y:S03]  /*fbf0*/  FMNMX.FTZ R68, R54, R73, !PT ;  /* 0x0000004936447209 */ /* 0x000fe60007810000 */
[----:B------:R2:W3:Y:S01]  /*fc00*/  I2F R0, R2 ;  /* 0x0000000200007306 */ /* 0x0004e20000201400 */
[----:B------:R-:W-:Y:S01]  /*fc10*/  FMNMX.FTZ R73, R55, R68, !PT ;  /* 0x0000004437497209 */ /* 0x000fe20007810000 */
[CC--:B-1----:R-:W-:Y:S02]  /*fc20*/  FFMA.FTZ R57, R120.reuse, R70.reuse, R57 ;  /* 0x0000004678397223 */ /* 0x0c2fe40000010039 */
[C---:B------:R-:W-:Y:S02]  /*fc30*/  FFMA.FTZ R59, R120.reuse, R70, R59 ;  /* 0x00000046783b7223 */ /* 0x040fe4000001003b */
[CC--:B------:R-:W-:Y:S02]  /*fc40*/  FFMA.FTZ R60, R120.reuse, R77.reuse, R60 ;  /* 0x0000004d783c7223 */ /* 0x0c0fe4000001003c */
[C---:B------:R-:W-:Y:S02]  /*fc50*/  FFMA.FTZ R62, R120.reuse, R77, R62 ;  /* 0x0000004d783e7223 */ /* 0x040fe4000001003e */
[----:B------:R-:W-:Y:S01]  /*fc60*/  FFMA.FTZ R61, R120, R69, R61 ;  /* 0x00000045783d7223 */ /* 0x000fe2000001003d */
[----:B--2---:R-:W-:Y:S01]  /*fc70*/  FMNMX.FTZ R2, R56, R97, !PT ;  /* 0x0000006138027209 */ /* 0x004fe20007810000 */
[C---:B------:R-:W-:Y:S02]  /*fc80*/  FFMA.FTZ R63, R120.reuse, R69, R63 ;  /* 0x00000045783f7223 */ /* 0x040fe4000001003f */
[CC--:B------:R-:W-:Y:S01]  /*fc90*/  FFMA.FTZ R64, R120.reuse, R71.reuse, R64 ;  /* 0x0000004778407223 */ /* 0x0c0fe20000010040 */
[----:B------:R-:W-:Y:S01]  /*fca0*/  FMNMX.FTZ R97, R57, R2, !PT ;  /* 0x0000000239617209 */ /* 0x000fe20007810000 */
[----:B------:R-:W-:Y:S01]  /*fcb0*/  FFMA.FTZ R66, R120, R71, R66 ;  /* 0x0000004778427223 */ /* 0x000fe20000010042 */
[----:B------:R-:W-:Y:S01]  /*fcc0*/  FMNMX.FTZ R2, R58, R73, !PT ;  /* 0x000000493a027209 */ /* 0x000fe20007810000 */
[-C--:B---3--:R-:W-:Y:S01]  /*fcd0*/  FFMA.FTZ R65, R120, R0.reuse, R65 ;  /* 0x0000000078417223 */ /* 0x088fe20000010041 */
        /* <DEDUP_REMOVED lines=20> */
[----:B--2---:R-:W-:Y:S03]  /*fe20*/  FMNMX.FTZ R70, R69, R0, !PT ;  /* 0x0000000045467209 */ /* 0x004fe60007810000 */
[----:B------:R-:W-:Y:S02]  /*fe30*/  FMUL.FTZ R72, R2, c[0x0][0x23c] ;  /* 0x00008f0002487a20 */ /* 0x000fe40000410000 */
[----:B------:R-:W-:Y:S02]  /*fe40*/  FMUL.FTZ R2, R68, c[0x0][0x23c] ;  /* 0x00008f0044027a20 */ /* 0x000fe40000410000 */
[----:B------:R-:W-:Y:S02]  /*fe50*/  FADD.FTZ R73, -R70, R125 ;  /* 0x0000007d46497221 */ /* 0x000fe40000010100 */
[----:B------:R-:W1:Y:S01]  /*fe60*/  MUFU.EX2 R72, R72 ;  /* 0x0000004800487308 */ /* 0x000e620000000800 */
[----:B------:R-:W-:Y:S01]  /*fe70*/  FSEL R69, R2, RZ, P0 ;  /* 0x000000ff02457208 */ /* 0x000fe20000000000 */
[----:B------:R-:W-:Y:S01]  /*fe80*/  FMUL.FTZ R71, R73, c[0x0][0x23c] ;  /* 0x00008f0049477a20 */ /* 0x000fe20000410000 */
[----:B------:R-:W-:Y:S03]  /*fe90*/  FSETP.NEU.FTZ.AND P0, PT, R70, -INF , PT ;  /* 0xff8000004600780b */ /* 0x000fe60003f1d000 */
        /* <DEDUP_REMOVED lines=14> */
[----:B------:R1:W-:Y:S01]  /*ff80*/  MUFU.EX2 R79, R5 ;  /* 0x00000005004f7308 */ /* 0x0003e20000000800 */
[----:B------:R-:W-:Y:S02]  /*ff90*/  FMUL.FTZ R129, R72, R129 ;  /* 0x0000008148817220 */ /* 0x000fe40000410000 */
        /* <DEDUP_REMOVED lines=11> */
[----:B------:R2:W-:Y:S01]  /*10050*/  MUFU.EX2 R75, R13 ;  /* 0x0000000d004b7308 */ /* 0x0005e20000000800 */
[C---:B------:R-:W-:Y:S02]  /*10060*/  FMUL.FTZ R140, R72.reuse, R140 ;  /* 0x0000008c488c7220 */ /* 0x040fe40000410000 */
[C---:B------:R-:W-:Y:S02]  /*10070*/  FMUL.FTZ R141, R72.reuse, R141 ;  /* 0x0000008d488d7220 */ /* 0x040fe40000410000 */
[--C-:B-1----:R-:W-:Y:S02]  /*10080*/  FFMA.FTZ R5, R45, c[0x0][0x23c], -R69.reuse ;  /* 0x00008f002d057a23 */ /* 0x102fe40000010845 */
[C---:B------:R-:W-:Y:S02]  /*10090*/  FMUL.FTZ R136, R72.reuse, R136 ;  /* 0x0000008848887220 */ /* 0x040fe40000410000 */
[----:B------:R-:W-:Y:S01]  /*100a0*/  FMUL.FTZ R137, R72, R137 ;  /* 0x0000008948897220 */ /* 0x000fe20000410000 */
[----:B------:R-:W1:Y:S01]  /*100b0*/  MUFU.EX2 R71, R71 ;  /* 0x0000004700477308 */ /* 0x000e620000000800 */
[--C-:B------:R-:W-:Y:S02]  /*100c0*/  FFMA.FTZ R127, R21, c[0x0][0x23c], -R69.reuse ;  /* 0x00008f00157f7a23 */ /* 0x100fe40000010845 */
[--C-:B------:R-:W-:Y:S02]  /*100d0*/  FFMA.FTZ R94, R36, c[0x0][0x23c], -R69.reuse ;  /* 0x00008f00245e7a23 */ /* 0x100fe40000010845 */
[--C-:B------:R-:W-:Y:S02]  /*100e0*/  FFMA.FTZ R36, R40, c[0x0][0x23c], -R69.reuse ;  /* 0x00008f0028247a23 */ /* 0x100fe40000010845 */
[--C-:B------:R-:W-:Y:S02]  /*100f0*/  FFMA.FTZ R0, R4, c[0x0][0x23c], -R69.reuse ;  /* 0x00008f0004007a23 */ /* 0x100fe40000010845 */
[----:B------:R-:W-:Y:S01]  /*10100*/  FMUL.FTZ R4, R70, c[0x0][0x23c] ;  /* 0x00008f0046047a20 */ /* 0x000fe20000410000 */
[----:B------:R3:W-:Y:S01]  /*10110*/  MUFU.EX2 R76, R16 ;  /* 0x00000010004c7308 */ /* 0x0007e20000000800 */
[--C-:B------:R-:W-:Y:S02]  /*10120*/  FFMA.FTZ R164, R25, c[0x0][0x23c], -R69.reuse ;  /* 0x00008f0019a47a23 */ /* 0x100fe40000010845 */
[--C-:B------:R-:W-:Y:S01]  /*10130*/  FFMA.FTZ R25, R49, c[0x0][0x23c], -R69.reuse ;  /* 0x00008f0031197a23 */ /* 0x100fe20000010845 */
[----:B------:R-:W-:Y:S01]  /*10140*/  FSEL R4, R4, RZ, P0 ;  /* 0x000000ff04047208 */ /* 0x000fe20000000000 */
[--C-:B------:R-:W-:Y:S01]  /*10150*/  FFMA.FTZ R104, R32, c[0x0][0x23c], -R69.reuse ;  /* 0x00008f0020687a23 */ /* 0x100fe20000010845 */
[----:B------:R-:W-:Y:S01]  /*10160*/  ISETP.GT.AND P0, PT, R124, 0x1, PT ;  /* 0x000000017c00780c */ /* 0x000fe20003f04270 */
[--C-:B------:R-:W-:Y:S01]  /*10170*/  FFMA.FTZ R32, R44, c[0x0][0x23c], -R69.reuse ;  /* 0x00008f002c207a23 */ /* 0x100fe20000010845 */
[----:B------:R-:W-:Y:S01]  /*10180*/  MOV R124, R95 ;  /* 0x0000005f007c7202 */ /* 0x000fe20000000f00 */
[--C-:B------:R-:W-:Y:S01]  /*10190*/  FFMA.FTZ R56, R10, c[0x0][0x23c], -R4.reuse ;  /* 0x00008f000a387a23 */ /* 0x100fe20000010804 */
[----:B------:R-:W4:Y:S01]  /*101a0*/  MUFU.EX2 R0, R0 ;  /* 0x0000000000007308 */ /* 0x000f220000000800 */
[--C-:B------:R-:W-:Y:S02]  /*101b0*/  FFMA.FTZ R45, R11, c[0x0][0x23c], -R4.reuse ;  /* 0x00008f000b2d7a23 */ /* 0x100fe40000010804 */
[----:B------:R-:W5:Y:S01]  /*101c0*/  LDSM.16.MT88.4 R8, [R158+0x3000] ;  /* 0x003000009e08783b */ /* 0x000f620000004200 */
[--C-:B------:R-:W-:Y:S02]  /*101d0*/  FFMA.FTZ R48, R14, c[0x0][0x23c], -R4.reuse ;  /* 0x00008f000e307a23 */ /* 0x100fe40000010804 */
[--C-:B------:R-:W-:Y:S02]  /*101e0*/  FFMA.FTZ R41, R15, c[0x0][0x23c], -R4.reuse ;  /* 0x00008f000f297a23 */ /* 0x100fe40000010804 */
[--C-:B------:R-:W-:Y:S02]  /*101f0*/  FFMA.FTZ R52, R18, c[0x0][0x23c], -R4.reuse ;  /* 0x00008f0012347a23 */ /* 0x100fe40000010804 */
[----:B------:R-:W-:Y:S01]  /*10200*/  MUFU.EX2 R56, R56 ;  /* 0x0000003800387308 */ /* 0x000fe20000000800 */
[----:B--2---:R-:W2:Y:S01]  /*10210*/  LDSM.16.MT88.4 R12, [R157+0x3400] ;  /* 0x003400009d0c783b */ /* 0x004ea20000004200 */
[--C-:B------:R-:W-:Y:S02]  /*10220*/  FFMA.FTZ R53, R19, c[0x0][0x23c], -R4.reuse ;  /* 0x00008f0013357a23 */ /* 0x100fe40000010804 */
[C---:B-1----:R-:W-:Y:S02]  /*10230*/  FMUL.FTZ R134, R71.reuse, R134 ;  /* 0x0000008647867220 */ /* 0x042fe40000410000 */
[C---:B------:R-:W-:Y:S02]  /*10240*/  FMUL.FTZ R135, R71.reuse, R135 ;  /* 0x0000008747877220 */ /* 0x040fe40000410000 */
[C---:B------:R-:W-:Y:S01]  /*10250*/  FMUL.FTZ R130, R71.reuse, R130 ;  /* 0x0000008247827220 */ /* 0x040fe20000410000 */
[----:B---3--:R-:W1:Y:S01]  /*10260*/  LDSM.16.MT88.4 R16, [R158+0x3400] ;  /* 0x003400009e10783b */ /* 0x008e620000004200 */
[----:B------:R-:W3:Y:S01]  /*10270*/  MUFU.EX2 R45, R45 ;  /* 0x0000002d002d7308 */ /* 0x000ee20000000800 */
[C---:B------:R-:W-:Y:S02]  /*10280*/  FMUL.FTZ R131, R71.reuse, R131 ;  /* 0x0000008347837220 */ /* 0x040fe40000410000 */
[----:B------:R-:W-:Y:S01]  /*10290*/  FMUL.FTZ R142, R71, R142 ;  /* 0x0000008e478e7220 */ /* 0x000fe20000410000 */
[----:B----4-:R-:W-:Y:S01]  /*102a0*/  F2FP.BF16.PACK_AB R100, R79, R0 ;  /* 0x000000004f64723e */ /* 0x010fe200000010ff */
[C---:B------:R-:W-:Y:S02]  /*102b0*/  FMUL.FTZ R143, R71.reuse, R143 ;  /* 0x0000008f478f7220 */ /* 0x040fe40000410000 */
[C---:B------:R-:W-:Y:S02]  /*102c0*/  FMUL.FTZ R138, R71.reuse, R138 ;  /* 0x0000008a478a7220 */ /* 0x040fe40000410000 */
[----:B------:R-:W-:Y:S01]  /*102d0*/  FMUL.FTZ R139, R71, R139 ;  /* 0x0000008b478b7220 */ /* 0x000fe20000410000 */
        /* <DEDUP_REMOVED lines=11> */
[----:B------:R-:W-:Y:S02]  /*10390*/  FFMA.FTZ R38, R38, c[0x0][0x23c], -R4 ;  /* 0x00008f0026267a23 */ /* 0x000fe40000010804 */
[----:B------:R-:W-:Y:S01]  /*103a0*/  FFMA.FTZ R0, R121, R72, R0 ;  /* 0x0000004879007223 */ /* 0x000fe20000010000 */
[----:B------:R-:W3:Y:S01]  /*103b0*/  MUFU.EX2 R49, R49 ;  /* 0x0000003100317308 */ /* 0x000ee20000000800 */
[--C-:B------:R-:W-:Y:S02]  /*103c0*/  FFMA.FTZ R55, R55, c[0x0][0x23c], -R4.reuse ;  /* 0x00008f0037377a23 */ /* 0x100fe40000010804 */
[--C-:B------:R-:W-:Y:S01]  /*103d0*/  FFMA.FTZ R58, R58, c[0x0][0x23c], -R4.reuse ;  /* 0x00008f003a3a7a23 */ /* 0x100fe20000010804 */
[----:B----4-:R-:W-:Y:S01]  /*103e0*/  F2FP.BF16.PACK_AB R22, R165, R76 ;  /* 0x0000004ca516723e */ /* 0x010fe200000010ff */
[--C-:B------:R-:W-:Y:S02]  /*103f0*/  FFMA.FTZ R59, R59, c[0x0][0x23c], -R4.reuse ;  /* 0x00008f003b3b7a23 */ /* 0x100fe40000010804 */
[--C-:B------:R-:W-:Y:S02]  /*10400*/  FFMA.FTZ R44, R61, c[0x0][0x23c], -R69.reuse ;  /* 0x00008f003d2c7a23 */ /* 0x100fe40000010845 */
[--C-:B------:R-:W-:Y:S01]  /*10410*/  FFMA.FTZ R61, R26, c[0x0][0x23c], -R4.reuse ;  /* 0x00008f001a3d7a23 */ /* 0x100fe20000010804 */
[----:B------:R4:W-:Y:S01]  /*10420*/  MUFU.EX2 R74, R20 ;  /* 0x00000014004a7308 */ /* 0x0009e20000000800 */
[--C-:B------:R-:W-:Y:S02]  /*10430*/  FFMA.FTZ R26, R64, c[0x0][0x23c], -R69.reuse ;  /* 0x00008f00401a7a23 */ /* 0x100fe40000010845 */
[----:B------:R-:W-:Y:S02]  /*10440*/  FFMA.FTZ R69, R65, c[0x0][0x23c], -R69 ;  /* 0x00008f0041457a23 */ /* 0x000fe40000010845 */
[----:B------:R-:W-:Y:S05]  /*10450*/  FFMA.FTZ R66, R66, c[0x0][0x23c], -R4 ;  /* 0x00008f0042427a23 */ /* 0x000fea0000010804 */
[----:B------:R-:W-:Y:S01]  /*10460*/  MUFU.EX2 R48, R48 ;  /* 0x0000003000307308 */ /* 0x000fe20000000800 */
[----:B---3--:R-:W-:Y:S01]  /*10470*/  F2FP.BF16.PACK_AB R101, R49, R2 ;  /* 0x000000023165723e */ /* 0x008fe200000010ff */
[----:B------:R-:W-:Y:S04]  /*10480*/  FFMA.FTZ R2, R123, R71, R2 ;  /* 0x000000477b027223 */ /* 0x000fe80000010002 */
[----:B------:R-:W-:Y:S04]  /*10490*/  FADD.FTZ R49, R49, R2 ;  /* 0x0000000231317221 */ /* 0x000fe80000010000 */
[----:B------:R-:W3:Y:S01]  /*104a0*/  MUFU.EX2 R41, R41 ;  /* 0x0000002900297308 */ /* 0x000ee20000000800 */
[C---:B-----5:R-:W-:Y:S05]  /*104b0*/  HMMA.16816.F32.BF16 R132, R100.reuse, R8, R132 ;  /* 0x000000086484723c */ /* 0x060fea0000041884 */
[----:B----4-:R-:W-:Y:S01]  /*104c0*/  F2FP.BF16.PACK_AB R20, R75, R78 ;  /* 0x0000004e4b14723e */ /* 0x010fe200000010ff */
[----:B------:R-:W-:Y:S02]  /*104d0*/  FADD.FTZ R56, R56, R49 ;  /* 0x0000003138387221 */ /* 0x000fe40000010000 */
[C---:B------:R-:W-:Y:S01]  /*104e0*/  HMMA.16816.F32.BF16 R128, R100.reuse, R10, R128 ;  /* 0x0000000a6480723c */ /* 0x040fe20000041880 */
[----:B------:R-:W-:Y:S01]  /*104f0*/  MUFU.EX2 R52, R52 ;  /* 0x0000003400347308 */ /* 0x000fe20000000800 */
[----:B------:R-:W4:Y:S02]  /*10500*/  LDSM.16.MT88.4 R8, [R157+0x3800] ;  /* 0x003800009d08783b */ /* 0x000f240000004200 */
[----:B------:R-:W-:Y:S04]  /*10510*/  FADD.FTZ R45, R45, R56 ;  /* 0x000000382d2d7221 */ /* 0x000fe80000010000 */
[C---:B------:R-:W-:Y:S03]  /*10520*/  HMMA.16816.F32.BF16 R140, R100.reuse, R96, R140 ;  /* 0x00000060648c723c */ /* 0x040fe6000004188c */
[----:B------:R-:W5:Y:S01]  /*10530*/  MUFU.EX2 R53, R53 ;  /* 0x0000003500357308 */ /* 0x000f620000000800 */
[----:B---3--:R-:W-:Y:S04]  /*10540*/  F2FP.BF16.PACK_AB R21, R41, R48 ;  /* 0x000000302915723e */ /* 0x008fe800000010ff */
[----:B------:R-:W-:Y:S04]  /*10550*/  HMMA.16816.F32.BF16 R136, R100, R98, R136 ;  /* 0x000000626488723c */ /* 0x000fe80000041888 */
        /* <DEDUP_REMOVED lines=14> */
[C---:B--2---:R-:W-:Y:S05]  /*10640*/  HMMA.16816.F32.BF16 R140, R20.reuse, R12, R140 ;  /* 0x0000000c148c723c */ /* 0x044fea000004188c */
[----:B------:R-:W-:Y:S02]  /*10650*/  FADD.FTZ R48, R48, R45 ;  /* 0x0000002d30307221 */ /* 0x000fe40000010000 */
[----:B------:R-:W-:Y:S01]  /*10660*/  FFMA.FTZ R51, R54, c[0x0][0x23c], -R4 ;  /* 0x00008f0036337a23 */ /* 0x000fe20000010804 */
[C---:B------:R-:W-:Y:S01]  /*10670*/  HMMA.16816.F32.BF16 R136, R20.reuse, R14, R136 ;  /* 0x0000000e1488723c */ /* 0x040fe20000041888 */
[----:B------:R-:W-:Y:S01]  /*10680*/  MUFU.EX2 R57, R57 ;  /* 0x0000003900397308 */ /* 0x000fe20000000800 */
[----:B------:R-:W2:Y:S02]  /*10690*/  LDSM.16.MT88.4 R12, [R158+0x3800] ;  /* 0x003800009e0c783b */ /* 0x000ea40000004200 */
[----:B------:R-:W-:Y:S02]  /*106a0*/  FADD.FTZ R41, R41, R48 ;  /* 0x0000003029297221 */ /* 0x000fe40000010000 */
[--C-:B------:R-:W-:Y:S02]  /*106b0*/  FFMA.FTZ R45, R62, c[0x0][0x23c], -R4.reuse ;  /* 0x00008f003e2d7a23 */ /* 0x100fe40000010804 */
[C---:B-1----:R-:W-:Y:S03]  /*106c0*/  HMMA.16816.F32.BF16 R132, R20.reuse, R16, R132 ;  /* 0x000000101484723c */ /* 0x042fe60000041884 */
[----:B------:R-:W1:Y:S01]  /*106d0*/  MUFU.EX2 R60, R60 ;  /* 0x0000003c003c7308 */ /* 0x000e620000000800 */
[----:B------:R-:W-:Y:S02]  /*106e0*/  FADD.FTZ R52, R52, R41 ;  /* 0x0000002934347221 */ /* 0x000fe40000010000 */
[--C-:B------:R-:W-:Y:S02]  /*106f0*/  FFMA.FTZ R48, R63, c[0x0][0x23c], -R4.reuse ;  /* 0x00008f003f307a23 */ /* 0x100fe40000010804 */
[----:B------:R-:W-:Y:S01]  /*10700*/  HMMA.16816.F32.BF16 R128, R20, R18, R128 ;  /* 0x000000121480723c */ /* 0x000fe20000041880 */
[----:B------:R-:W2:Y:S03]  /*10710*/  LDSM.16.MT88.4 R16, [R157+0x3c00] ;  /* 0x003c00009d10783b */ /* 0x000ea60000004200 */
[----:B------:R-:W-:Y:S01]  /*10720*/  FFMA.FTZ R4, R67, c[0x0][0x23c], -R4 ;  /* 0x00008f0043047a23 */ /* 0x000fe20000010804 */
[----:B------:R-:W-:Y:S02]  /*10730*/  MUFU.EX2 R61, R61 ;  /* 0x0000003d003d7308 */ /* 0x000fe40000000800 */
[----:B---3--:R-:W-:Y:S02]  /*10740*/  F2FP.BF16.PACK_AB R20, R127, R74 ;  /* 0x0000004a7f14723e */ /* 0x008fe400000010ff */
[----:B-----5:R-:W-:Y:S06]  /*10750*/  F2FP.BF16.PACK_AB R22, R164, R125 ;  /* 0x0000007da416723e */ /* 0x020fec00000010ff */
[----:B------:R-:W3:Y:S01]  /*10760*/  MUFU.EX2 R96, R96 ;  /* 0x0000006000607308 */ /* 0x000ee20000000800 */
[----:B-1----:R-:W-:Y:S09]  /*10770*/  F2FP.BF16.PACK_AB R21, R60, R57 ;  /* 0x000000393c15723e */ /* 0x002ff200000010ff */
[----:B------:R-:W-:Y:S10]  /*10780*/  MUFU.EX2 R107, R107 ;  /* 0x0000006b006b7308 */ /* 0x000ff40000000800 */
[----:B------:R-:W1:Y:S01]  /*10790*/  MUFU.EX2 R106, R106 ;  /* 0x0000006a006a7308 */ /* 0x000e620000000800 */
[----:B---3--:R-:W-:Y:S09]  /*107a0*/  F2FP.BF16.PACK_AB R23, R96, R61 ;  /* 0x0000003d6017723e */ /* 0x008ff200000010ff */
[----:B------:R-:W-:Y:S01]  /*107b0*/  MUFU.EX2 R104, R104 ;  /* 0x0000006800687308 */ /* 0x000fe20000000800 */
[C---:B----4-:R-:W-:Y:S08]  /*107c0*/  HMMA.16816.F32.BF16 R140, R20.reuse, R8, R140 ;  /* 0x00000008148c723c */ /* 0x050ff0000004188c */
[C---:B------:R-:W-:Y:S01]  /*107d0*/  HMMA.16816.F32.BF16 R136, R20.reuse, R10, R136 ;  /* 0x0000000a1488723c */ /* 0x040fe20000041888 */
[----:B------:R-:W3:Y:S01]  /*107e0*/  MUFU.EX2 R105, R105 ;  /* 0x0000006900697308 */ /* 0x000ee20000000800 */
[----:B------:R-:W4:Y:S06]  /*107f0*/  LDSM.16.MT88.4 R8, [R158+0x3c00] ;  /* 0x003c00009e08783b */ /* 0x000f2c0000004200 */
[C---:B--2---:R-:W-:Y:S03]  /*10800*/  HMMA.16816.F32.BF16 R132, R20.reuse, R12, R132 ;  /* 0x0000000c1484723c */ /* 0x044fe60000041884 */
[----:B------:R-:W-:Y:S05]  /*10810*/  MUFU.EX2 R30, R30 ;  /* 0x0000001e001e7308 */ /* 0x000fea0000000800 */
[----:B------:R-:W-:Y:S01]  /*10820*/  HMMA.16816.F32.BF16 R128, R20, R14, R128 ;  /* 0x0000000e1480723c */ /* 0x000fe20000041880 */
[----:B------:R-:W2:Y:S04]  /*10830*/  LDSM.16.MT88.4 R12, [R157+0x4000] ;  /* 0x004000009d0c783b */ /* 0x000ea80000004200 */
[----:B------:R-:W5:Y:S02]  /*10840*/  MUFU.EX2 R27, R27 ;  /* 0x0000001b001b7308 */ /* 0x000f640000000800 */
[----:B-1----:R-:W-:Y:S02]  /*10850*/  F2FP.BF16.PACK_AB R20, R106, R107 ;  /* 0x0000006b6a14723e */ /* 0x002fe400000010ff */
[----:B---3--:R-:W-:Y:S06]  /*10860*/  F2FP.BF16.PACK_AB R22, R105, R104 ;  /* 0x000000686916723e */ /* 0x008fec00000010ff */
[----:B------:R-:W-:Y:S10]  /*10870*/  MUFU.EX2 R34, R34 ;  /* 0x0000002200227308 */ /* 0x000ff40000000800 */
[----:B------:R-:W1:Y:S01]  /*10880*/  MUFU.EX2 R31, R31 ;  /* 0x0000001f001f7308 */ /* 0x000e620000000800 */
[----:B-----5:R-:W-:Y:S09]  /*10890*/  F2FP.BF16.PACK_AB R21, R27, R30 ;  /* 0x0000001e1b15723e */ /* 0x020ff200000010ff */
[----:B------:R-:W-:Y:S10]  /*108a0*/  MUFU.EX2 R94, R94 ;  /* 0x0000005e005e7308 */ /* 0x000ff40000000800 */
[----:B------:R-:W3:Y:S01]  /*108b0*/  MUFU.EX2 R73, R73 ;  /* 0x0000004900497308 */ /* 0x000ee20000000800 */
[----:B-1----:R-:W-:Y:S09]  /*108c0*/  F2FP.BF16.PACK_AB R23, R31, R34 ;  /* 0x000000221f17723e */ /* 0x002ff200000010ff */
        /* <DEDUP_REMOVED lines=8> */
[----:B------:R-:W4:Y:S04]  /*10950*/  LDSM.16.MT88.4 R8, [R157+0x4400] ;  /* 0x004400009d08783b */ /* 0x000f280000004200 */
        /* <DEDUP_REMOVED lines=14> */
[C---:B-----5:R-:W-:Y:S03]  /*10a40*/  HMMA.16816.F32.BF16 R132, R20.reuse, R16, R132 ;  /* 0x000000101484723c */ /* 0x060fe60000041884 */
[----:B------:R-:W-:Y:S04]  /*10a50*/  MUFU.EX2 R43, R43 ;  /* 0x0000002b002b7308 */ /* 0x000fe80000000800 */
[----:B--2---:R-:W-:Y:S01]  /*10a60*/  F2FP.BF16.PACK_AB R16, R5, R32 ;  /* 0x000000200510723e */ /* 0x004fe200000010ff */
[----:B------:R-:W-:Y:S04]  /*10a70*/  HMMA.16816.F32.BF16 R128, R20, R18, R128 ;  /* 0x000000121480723c */ /* 0x000fe80000041880 */
[----:B------:R-:W-:Y:S01]  /*10a80*/  FADD.FTZ R17, R79, R0 ;  /* 0x000000004f117221 */ /* 0x000fe20000010000 */
[----:B------:R-:W2:Y:S03]  /*10a90*/  MUFU.EX2 R46, R46 ;  /* 0x0000002e002e7308 */ /* 0x000ea60000000800 */
[----:B------:R-:W-:Y:S01]  /*10aa0*/  FADD.FTZ R2, R80, R17 ;  /* 0x0000001150027221 */ /* 0x000fe20000010000 */
[----:B-1----:R-:W-:Y:S03]  /*10ab0*/  F2FP.BF16.PACK_AB R18, R25, R24 ;  /* 0x000000181912723e */ /* 0x002fe600000010ff */
[----:B------:R-:W-:Y:S03]  /*10ac0*/  FADD.FTZ R21, R77, R2 ;  /* 0x000000024d157221 */ /* 0x000fe60000010000 */
[----:B------:R-:W-:Y:S01]  /*10ad0*/  MUFU.EX2 R47, R47 ;  /* 0x0000002f002f7308 */ /* 0x000fe20000000800 */
[----:B------:R-:W-:Y:S02]  /*10ae0*/  FADD.FTZ R2, R78, R21 ;  /* 0x000000154e027221 */ /* 0x000fe40000010000 */
[----:B------:R-:W1:Y:S07]  /*10af0*/  LDSM.16.MT88.4 R20, [R157+0x4800] ;  /* 0x004800009d14783b */ /* 0x000e6e0000004200 */
[----:B------:R-:W5:Y:S01]  /*10b00*/  MUFU.EX2 R50, R50 ;  /* 0x0000003200327308 */ /* 0x000f620000000800 */
[----:B--2---:R-:W-:Y:S09]  /*10b10*/  F2FP.BF16.PACK_AB R17, R46, R43 ;  /* 0x0000002b2e11723e */ /* 0x004ff200000010ff */
[----:B------:R-:W-:Y:S10]  /*10b20*/  MUFU.EX2 R28, R28 ;  /* 0x0000001c001c7308 */ /* 0x000ff40000000800 */
[----:B------:R-:W2:Y:S01]  /*10b30*/  MUFU.EX2 R29, R29 ;  /* 0x0000001d001d7308 */ /* 0x000ea20000000800 */
[----:B-----5:R-:W-:Y:S09]  /*10b40*/  F2FP.BF16.PACK_AB R19, R50, R47 ;  /* 0x0000002f3213723e */ /* 0x020ff200000010ff */
[----:B------:R-:W-:Y:S01]  /*10b50*/  MUFU.EX2 R33, R33 ;  /* 0x0000002100217308 */ /* 0x000fe20000000800 */
[C---:B----4-:R-:W-:Y:S08]  /*10b60*/  HMMA.16816.F32.BF16 R136, R16.reuse, R10, R136 ;  /* 0x0000000a1088723c */ /* 0x050ff00000041888 */
[C---:B---3--:R-:W-:Y:S01]  /*10b70*/  HMMA.16816.F32.BF16 R132, R16.reuse, R12, R132 ;  /* 0x0000000c1084723c */ /* 0x048fe20000041884 */
[----:B------:R-:W3:Y:S07]  /*10b80*/  MUFU.EX2 R40, R40 ;  /* 0x0000002800287308 */ /* 0x000eee0000000800 */
[C---:B------:R-:W-:Y:S03]  /*10b90*/  HMMA.16816.F32.BF16 R128, R16.reuse, R14, R128 ;  /* 0x0000000e1080723c */ /* 0x040fe60000041880 */
[----:B------:R-:W-:Y:S05]  /*10ba0*/  MUFU.EX2 R51, R51 ;  /* 0x0000003300337308 */ /* 0x000fea0000000800 */
[----:B------:R-:W-:Y:S05]  /*10bb0*/  HMMA.16816.F32.BF16 R140, R16, R8, R140 ;  /* 0x00000008108c723c */ /* 0x000fea000004188c */
[----:B------:R-:W4:Y:S02]  /*10bc0*/  MUFU.EX2 R0, R55 ;  /* 0x0000003700007308 */ /* 0x000f240000000800 */
[----:B------:R-:W-:Y:S01]  /*10bd0*/  FADD.FTZ R9, R75, R2 ;  /* 0x000000024b097221 */ /* 0x000fe20000010000 */
[----:B--2---:R-:W-:Y:S04]  /*10be0*/  F2FP.BF16.PACK_AB R16, R29, R28 ;  /* 0x0000001c1d10723e */ /* 0x004fe800000010ff */
[----:B------:R-:W-:Y:S01]  /*10bf0*/  FADD.FTZ R8, R76, R9 ;  /* 0x000000094c087221 */ /* 0x000fe20000010000 */
[----:B---3--:R-:W-:Y:S02]  /*10c00*/  F2FP.BF16.PACK_AB R18, R40, R33 ;  /* 0x000000212812723e */ /* 0x008fe400000010ff */
[----:B------:R-:W-:Y:S01]  /*10c10*/  MUFU.EX2 R2, R58 ;  /* 0x0000003a00027308 */ /* 0x000fe20000000800 */
[----:B------:R-:W-:Y:S02]  /*10c20*/  FADD.FTZ R165, R165, R8 ;  /* 0x00000008a5a57221 */ /* 0x000fe40000010000 */
[----:B------:R-:W-:Y:S02]  /*10c30*/  FADD.FTZ R8, R53, R52 ;  /* 0x0000003435087221 */ /* 0x000fe40000010000 */
[----:B------:R-:W-:Y:S02]  /*10c40*/  FADD.FTZ R10, R74, R165 ;  /* 0x000000a54a0a7221 */ /* 0x000fe40000010000 */
[----:B------:R-:W-:Y:S02]  /*10c50*/  FADD.FTZ R57, R57, R8 ;  /* 0x0000000839397221 */ /* 0x000fe40000010000 */
[----:B------:R-:W-:Y:S01]  /*10c60*/  FADD.FTZ R12, R127, R10 ;  /* 0x0000000a7f0c7221 */ /* 0x000fe20000010000 */
[----:B------:R-:W2:Y:S01]  /*10c70*/  MUFU.EX2 R41, R59 ;  /* 0x0000003b00297308 */ /* 0x000ea20000000800 */
[----:B------:R-:W-:Y:S01]  /*10c80*/  FADD.FTZ R60, R60, R57 ;  /* 0x000000393c3c7221 */ /* 0x000fe20000010000 */
[----:B------:R-:W3:Y:S01]  /*10c90*/  LDSM.16.MT88.4 R8, [R158+0x4800] ;  /* 0x004800009e08783b */ /* 0x000ee20000004200 */
[----:B------:R-:W-:Y:S01]  /*10ca0*/  FADD.FTZ R125, R125, R12 ;  /* 0x0000000c7d7d7221 */ /* 0x000fe20000010000 */
[----:B----4-:R-:W-:Y:S01]  /*10cb0*/  F2FP.BF16.PACK_AB R17, R0, R51 ;  /* 0x000000330011723e */ /* 0x010fe200000010ff */
[----:B------:R-:W-:Y:S01]  /*10cc0*/  FADD.FTZ R61, R61, R60 ;  /* 0x0000003c3d3d7221 */ /* 0x000fe20000010000 */
[----:B------:R-:W-:Y:S01]  /*10cd0*/  MOV R127, R68 ;  /* 0x00000044007f7202 */ /* 0x000fe20000000f00 */
[----:B------:R-:W-:Y:S01]  /*10ce0*/  FADD.FTZ R164, R164, R125 ;  /* 0x0000007da4a47221 */ /* 0x000fe20000010000 */
[----:B------:R-:W-:Y:S01]  /*10cf0*/  MOV R125, R70 ;  /* 0x00000046007d7202 */ /* 0x000fe20000000f00 */
[----:B------:R-:W-:Y:S01]  /*10d00*/  FADD.FTZ R61, R96, R61 ;  /* 0x0000003d603d7221 */ /* 0x000fe20000010000 */
[----:B------:R-:W-:Y:S01]  /*10d10*/  MUFU.EX2 R7, R7 ;  /* 0x0000000700077308 */ /* 0x000fe20000000800 */
[----:B------:R-:W-:Y:S01]  /*10d20*/  FADD.FTZ R49, R107, R164 ;  /* 0x000000a46b317221 */ /* 0x000fe20000010000 */
[----:B------:R-:W4:Y:S01]  /*10d30*/  LDSM.16.MT88.4 R12, [R157+0x4c00] ;  /* 0x004c00009d0c783b */ /* 0x000f220000004200 */
[----:B------:R-:W-:Y:S02]  /*10d40*/  FADD.FTZ R52, R30, R61 ;  /* 0x0000003d1e347221 */ /* 0x000fe40000010000 */
[----:B------:R-:W-:Y:S02]  /*10d50*/  FADD.FTZ R49, R106, R49 ;  /* 0x000000316a317221 */ /* 0x000fe40000010000 */
[----:B------:R-:W-:Y:S02]  /*10d60*/  FADD.FTZ R27, R27, R52 ;  /* 0x000000341b1b7221 */ /* 0x000fe40000010000 */
[----:B------:R-:W-:Y:S01]  /*10d70*/  FADD.FTZ R104, R104, R49 ;  /* 0x0000003168687221 */ /* 0x000fe20000010000 */
[----:B------:R-:W5:Y:S01]  /*10d80*/  MUFU.EX2 R44, R44 ;  /* 0x0000002c002c7308 */ /* 0x000f620000000800 */
[----:B------:R-:W-:Y:S02]  /*10d90*/  FADD.FTZ R34, R34, R27 ;  /* 0x0000001b22227221 */ /* 0x000fe40000010000 */
[----:B------:R-:W-:Y:S01]  /*10da0*/  FADD.FTZ R105, R105, R104 ;  /* 0x0000006869697221 */ /* 0x000fe20000010000 */
[----:B--2---:R-:W-:Y:S01]  /*10db0*/  F2FP.BF16.PACK_AB R19, R41, R2 ;  /* 0x000000022913723e */ /* 0x004fe200000010ff */
[----:B------:R-:W-:Y:S02]  /*10dc0*/  FADD.FTZ R31, R31, R34 ;  /* 0x000000221f1f7221 */ /* 0x000fe40000010000 */
[----:B------:R-:W-:Y:S02]  /*10dd0*/  FADD.FTZ R94, R94, R105 ;  /* 0x000000695e5e7221 */ /* 0x000fe40000010000 */
[----:B------:R-:W-:Y:S01]  /*10de0*/  FADD.FTZ R38, R38, R31 ;  /* 0x0000001f26267221 */ /* 0x000fe20000010000 */
[----:B------:R-:W-:Y:S01]  /*10df0*/  MUFU.EX2 R26, R26 ;  /* 0x0000001a001a7308 */ /* 0x000fe20000000800 */
[C---:B-1----:R-:W-:Y:S01]  /*10e00*/  HMMA.16816.F32.BF16 R140, R16.reuse, R20, R140 ;  /* 0x00000014108c723c */ /* 0x042fe2000004188c */
[----:B------:R-:W-:Y:S02]  /*10e10*/  FADD.FTZ R73, R73, R94 ;  /* 0x0000005e49497221 */ /* 0x000fe40000010000 */
[----:B------:R-:W-:Y:S02]  /*10e20*/  FADD.FTZ R38, R35, R38 ;  /* 0x0000002623267221 */ /* 0x000fe40000010000 */
[----:B------:R-:W-:Y:S02]  /*10e30*/  FADD.FTZ R36, R36, R73 ;  /* 0x0000004924247221 */ /* 0x000fe40000010000 */
[----:B------:R-:W-:Y:S01]  /*10e40*/  FADD.FTZ R39, R39, R38 ;  /* 0x0000002627277221 */ /* 0x000fe20000010000 */
[C---:B------:R-:W-:Y:S01]  /*10e50*/  HMMA.16816.F32.BF16 R136, R16.reuse, R22, R136 ;  /* 0x000000161088723c */ /* 0x040fe20000041888 */
[----:B------:R-:W1:Y:S01]  /*10e60*/  MUFU.EX2 R69, R69 ;  /* 0x0000004500457308 */ /* 0x000e620000000800 */
[----:B------:R-:W2:Y:S02]  /*10e70*/  LDSM.16.MT88.4 R20, [R158+0x4c00] ;  /* 0x004c00009e14783b */ /* 0x000ea40000004200 */
[----:B------:R-:W-:Y:S02]  /*10e80*/  FADD.FTZ R37, R37, R36 ;  /* 0x0000002425257221 */ /* 0x000fe40000010000 */
[----:B------:R-:W-:Y:S02]  /*10e90*/  FADD.FTZ R42, R42, R39 ;  /* 0x000000272a2a7221 */ /* 0x000fe40000010000 */
[C---:B---3--:R-:W-:Y:S03]  /*10ea0*/  HMMA.16816.F32.BF16 R132, R16.reuse, R8, R132 ;  /* 0x000000081084723c */ /* 0x048fe60000041884 */
[----:B------:R-:W-:Y:S01]  /*10eb0*/  MUFU.EX2 R45, R45 ;  /* 0x0000002d002d7308 */ /* 0x000fe20000000800 */
[----:B------:R-:W-:Y:S02]  /*10ec0*/  FADD.FTZ R32, R32, R37 ;  /* 0x0000002520207221 */ /* 0x000fe40000010000 */
[----:B------:R-:W-:Y:S01]  /*10ed0*/  FADD.FTZ R43, R43, R42 ;  /* 0x0000002a2b2b7221 */ /* 0x000fe20000010000 */
[----:B-----5:R-:W-:Y:S01]  /*10ee0*/  F2FP.BF16.PACK_AB R8, R44, R7 ;  /* 0x000000072c08723e */ /* 0x020fe200000010ff */
[----:B------:R-:W-:Y:S01]  /*10ef0*/  FADD.FTZ R5, R5, R32 ;  /* 0x0000002005057221 */ /* 0x000fe20000010000 */
[----:B------:R-:W-:Y:S03]  /*10f00*/  HMMA.16816.F32.BF16 R128, R16, R10, R128 ;  /* 0x0000000a1080723c */ /* 0x000fe60000041880 */
[----:B------:R-:W-:Y:S01]  /*10f10*/  FADD.FTZ R46, R46, R43 ;  /* 0x0000002b2e2e7221 */ /* 0x000fe20000010000 */
[----:B------:R-:W3:Y:S01]  /*10f20*/  MUFU.EX2 R48, R48 ;  /* 0x0000003000307308 */ /* 0x000ee20000000800 */
[----:B------:R-:W-:Y:S02]  /*10f30*/  FADD.FTZ R24, R24, R5 ;  /* 0x0000000518187221 */ /* 0x000fe40000010000 */
[----:B------:R-:W-:Y:S01]  /*10f40*/  FADD.FTZ R47, R47, R46 ;  /* 0x0000002e2f2f7221 */ /* 0x000fe20000010000 */
[----:B-1----:R-:W-:Y:S01]  /*10f50*/  F2FP.BF16.PACK_AB R10, R69, R26 ;  /* 0x0000001a450a723e */ /* 0x002fe200000010ff */
[----:B------:R-:W-:Y:S03]  /*10f60*/  FADD.FTZ R25, R25, R24 ;  /* 0x0000001819197221 */ /* 0x000fe60000010000 */
[----:B------:R-:W-:Y:S02]  /*10f70*/  FADD.FTZ R50, R50, R47 ;  /* 0x0000002f32327221 */ /* 0x000fe40000010000 */
[----:B------:R-:W-:Y:S02]  /*10f80*/  MUFU.EX2 R30, R66 ;  /* 0x00000042001e7308 */ /* 0x000fe40000000800 */
[----:B------:R-:W-:Y:S04]  /*10f90*/  FADD.FTZ R5, R51, R50 ;  /* 0x0000003233057221 */ /* 0x000fe80000010000 */
[----:B------:R-:W-:Y:S04]  /*10fa0*/  FADD.FTZ R5, R0, R5 ;  /* 0x0000000500057221 */ /* 0x000fe80000010000 */
[----:B------:R-:W1:Y:S01]  /*10fb0*/  MUFU.EX2 R123, R4 ;  /* 0x00000004007b7308 */ /* 0x000e620000000800 */
[----:B------:R-:W-:Y:S01]  /*10fc0*/  FADD.FTZ R0, R2, R5 ;  /* 0x0000000502007221 */ /* 0x000fe20000010000 */
[C---:B---3--:R-:W-:Y:S03]  /*10fd0*/  F2FP.BF16.PACK_AB R9, R48.reuse, R45 ;  /* 0x0000002d3009723e */ /* 0x048fe600000010ff */
[----:B------:R-:W-:Y:S04]  /*10fe0*/  FADD.FTZ R0, R41, R0 ;  /* 0x0000000029007221 */ /* 0x000fe80000010000 */
[----:B------:R-:W-:Y:S04]  /*10ff0*/  FADD.FTZ R45, R45, R0 ;  /* 0x000000002d2d7221 */ /* 0x000fe80000010000 */
[----:B------:R-:W-:Y:S01]  /*11000*/  FADD.FTZ R45, R48, R45 ;  /* 0x0000002d302d7221 */ /* 0x000fe20000010000 */
[C---:B-1----:R-:W-:Y:S03]  /*11010*/  F2FP.BF16.PACK_AB R11, R123.reuse, R30 ;  /* 0x0000001e7b0b723e */ /* 0x042fe600000010ff */
[----:B------:R-:W-:Y:S04]  /*11020*/  FADD.FTZ R30, R30, R45 ;  /* 0x0000002d1e1e7221 */ /* 0x000fe80000010000 */
[----:B------:R-:W-:Y:S01]  /*11030*/  FADD.FTZ R123, R123, R30 ;  /* 0x0000001e7b7b7221 */ /* 0x000fe20000010000 */
[C---:B----4-:R-:W-:Y:S07]  /*11040*/  HMMA.16816.F32.BF16 R140, R8.reuse, R12, R140 ;  /* 0x0000000c088c723c */ /* 0x050fee000004188c */
[----:B------:R-:W-:Y:S01]  /*11050*/  FADD.FTZ R12, R28, R25 ;  /* 0x000000191c0c7221 */ /* 0x000fe20000010000 */
[C---:B------:R-:W-:Y:S04]  /*11060*/  HMMA.16816.F32.BF16 R136, R8.reuse, R14, R136 ;  /* 0x0000000e0888723c */ /* 0x040fe80000041888 */
[----:B------:R-:W-:Y:S04]  /*11070*/  FADD.FTZ R12, R29, R12 ;  /* 0x0000000c1d0c7221 */ /* 0x000fe80000010000 */
[C---:B--2---:R-:W-:Y:S04]  /*11080*/  HMMA.16816.F32.BF16 R132, R8.reuse, R20, R132 ;  /* 0x000000140884723c */ /* 0x044fe80000041884 */
[----:B------:R-:W-:Y:S04]  /*11090*/  FADD.FTZ R33, R33, R12 ;  /* 0x0000000c21217221 */ /* 0x000fe80000010000 */
[----:B------:R-:W-:Y:S01]  /*110a0*/  FADD.FTZ R40, R40, R33 ;  /* 0x0000002128287221 */ /* 0x000fe20000010000 */
[----:B------:R-:W-:Y:S03]  /*110b0*/  HMMA.16816.F32.BF16 R128, R8, R22, R128 ;  /* 0x000000160880723c */ /* 0x000fe60000041880 */
[----:B------:R-:W-:Y:S04]  /*110c0*/  FADD.FTZ R7, R7, R40 ;  /* 0x0000002807077221 */ /* 0x000fe80000010000 */
[----:B------:R-:W-:Y:S05]  /*110d0*/  FADD.FTZ R7, R44, R7 ;  /* 0x000000072c077221 */ /* 0x000fea0000010000 */
[----:B------:R-:W-:Y:S04]  /*110e0*/  FADD.FTZ R26, R26, R7 ;  /* 0x000000071a1a7221 */ /* 0x000fe80000010000 */
[----:B------:R-:W-:Y:S01]  /*110f0*/  FADD.FTZ R121, R69, R26 ;  /* 0x0000001a45797221 */ /* 0x000fe20000010000 */
[----:B------:R-:W-:-:S05]  /*11100*/  @P0 BRA `(.L_x_4576) ;  /* 0xffffcfa000000947 */ /* 0x000fca000383ffff */
.L_x_4572:
[----:B------:R-:W1:Y:S01]  /*11110*/  SHFL.BFLY PT, R4, R121, 0x2, 0x1f ;  /* 0x0c401f0079047f89 */ /* 0x000e6200000e0000 */
[----:B------:R-:W-:Y:S01]  /*11120*/  IMAD.MOV.U32 R5, RZ, RZ, 0x3f800000 ;  /* 0x3f800000ff057424 */ /* 0x000fe200078e00ff */
[----:B------:R-:W-:Y:S01]  /*11130*/  SHF.R.S32.HI R7, RZ, 0x1f, R150 ;  /* 0x0000001fff077819 */ /* 0x000fe20000011496 */
[----:B------:R-:W-:Y:S01]  /*11140*/  IMAD.MOV.U32 R6, RZ, RZ, 0x3f800000 ;  /* 0x3f800000ff067424 */ /* 0x000fe200078e00ff */
[----:B------:R-:W2:Y:S01]  /*11150*/  SHFL.BFLY PT, R0, R123, 0x2, 0x1f ;  /* 0x0c401f007b007f89 */ /* 0x000ea200000e0000 */
[----:B------:R-:W-:Y:S01]  /*11160*/  ULDC.U8 UR4, c[0x0][0x328] ;  /* 0x0000ca0000047ab9 */ /* 0x000fe20000000000 */
[----:B-1----:R-:W-:-:S02]  /*11170*/  FADD.FTZ R4, R4, R121 ;  /* 0x0000007904047221 */ /* 0x002fc40000010000 */
[----:B--2---:R-:W-:-:S03]  /*11180*/  FADD.FTZ R9, R0, R123 ;  /* 0x0000007b00097221 */ /* 0x004fc60000010000 */
[----:B------:R-:W1:Y:S04]  /*11190*/  SHFL.BFLY PT, R3, R4, 0x1, 0x1f ;  /* 0x0c201f0004037f89 */ /* 0x000e6800000e0000 */
[----:B------:R-:W2:Y:S04]  /*111a0*/  SHFL.BFLY PT, R2, R9, 0x1, 0x1f ;  /* 0x0c201f0009027f89 */ /* 0x000ea800000e0000 */
[----:B------:R-:W3:Y:S01]  /*111b0*/  S2R R0, SR_TID.X ;  /* 0x0000000000007919 */ /* 0x000ee20000002100 */
[----:B-1----:R-:W-:Y:S01]  /*111c0*/  FADD.FTZ R3, R4, R3 ;  /* 0x0000000304037221 */ /* 0x002fe20000010000 */
[----:B------:R-:W-:Y:S01]  /*111d0*/  LEA.HI R4, R7, R150, RZ, 0x3 ;  /* 0x0000009607047211 */ /* 0x000fe200078f18ff */
[----:B--2---:R-:W-:-:S03]  /*111e0*/  FADD.FTZ R2, R9, R2 ;  /* 0x0000000209027221 */ /* 0x004fc60000010000 */
[----:B------:R-:W-:Y:S02]  /*111f0*/  FSETP.NE.FTZ.AND P3, PT, R3, RZ, PT ;  /* 0x000000ff0300720b */ /* 0x000fe40003f75000 */
[----:B------:R-:W-:Y:S02]  /*11200*/  LOP3.LUT R7, R4, 0xfffffff8, RZ, 0xc0, !PT ;  /* 0xfffffff804077812 */ /* 0x000fe400078ec0ff */
[----:B------:R-:W-:Y:S02]  /*11210*/  FSETP.NE.FTZ.AND P2, PT, R2, RZ, PT ;  /* 0x000000ff0200720b */ /* 0x000fe40003f55000 */
[----:B------:R-:W-:-:S07]  /*11220*/  IADD3 R7, R150, -R7, RZ ;  /* 0x8000000796077210 */ /* 0x000fce0007ffe0ff */
        /* <DEDUP_REMOVED lines=8> */
[C---:B------:R-:W-:Y:S01]  /*112b0*/  FMUL.FTZ R132, R5.reuse, R132 ;  /* 0x0000008405847220 */ /* 0x040fe20000410000 */
[----:B------:R-:W4:Y:S01]  /*112c0*/  @P2 MUFU.LG2 R2, R2 ;  /* 0x0000000200022308 */ /* 0x000f220000000c00 */
        /* <DEDUP_REMOVED lines=8> */
[CC--:B------:R-:W-:Y:S01]  /*11350*/  LEA.HI R4, R5.reuse, R0.reuse, RZ, 0x2 ;  /* 0x0000000005047211 */ /* 0x0c0fe200078f10ff */
[C---:B------:R-:W-:Y:S01]  /*11360*/  FMUL.FTZ R139, R6.reuse, R139 ;  /* 0x0000008b068b7220 */ /* 0x040fe20000410000 */
[----:B------:R-:W-:Y:S01]  /*11370*/  LEA.HI R5, R5, R0, RZ, 0x5 ;  /* 0x0000000005057211 */ /* 0x000fe200078f28ff */
[----:B------:R-:W-:Y:S01]  /*11380*/  FMUL.FTZ R138, R6, R138 ;  /* 0x0000008a068a7220 */ /* 0x000fe20000410000 */
[----:B------:R-:W-:Y:S01]  /*11390*/  LOP3.LUT R9, R4, 0xfffffffc, RZ, 0xc0, !PT ;  /* 0xfffffffc04097812 */ /* 0x000fe200078ec0ff */
[C---:B------:R-:W-:Y:S01]  /*113a0*/  FMUL.FTZ R135, R6.reuse, R135 ;  /* 0x0000008706877220 */ /* 0x040fe20000410000 */
[C---:B------:R-:W-:Y:S01]  /*113b0*/  LEA.HI R4, R7.reuse, R7, RZ, 0x1 ;  /* 0x0000000707047211 */ /* 0x040fe200078f08ff */
[C---:B------:R-:W-:Y:S01]  /*113c0*/  FMUL.FTZ R134, R6.reuse, R134 ;  /* 0x0000008606867220 */ /* 0x040fe20000410000 */
[----:B------:R-:W-:Y:S01]  /*113d0*/  SHF.R.S32.HI R8, RZ, 0x5, R5 ;  /* 0x00000005ff087819 */ /* 0x000fe20000011405 */
[C---:B------:R-:W-:Y:S01]  /*113e0*/  FMUL.FTZ R131, R6.reuse, R131 ;  /* 0x0000008306837220 */ /* 0x040fe20000410000 */
[----:B------:R-:W-:Y:S01]  /*113f0*/  SHF.R.S32.HI R10, RZ, 0x1, R4 ;  /* 0x00000001ff0a7819 */ /* 0x000fe20000011404 */
[----:B------:R-:W-:Y:S01]  /*11400*/  FMUL.FTZ R130, R6, R130 ;  /* 0x0000008206827220 */ /* 0x000fe20000410000 */
[----:B------:R-:W-:Y:S01]  /*11410*/  LOP3.LUT R4, R4, 0x3fffffe, RZ, 0xc0, !PT ;  /* 0x03fffffe04047812 */ /* 0x000fe200078ec0ff */
[----:B------:R-:W-:Y:S01]  /*11420*/  IMAD.IADD R9, R0, 0x1, -R9 ;  /* 0x0000000100097824 */ /* 0x000fe200078e0a09 */
[C---:B------:R-:W-:Y:S01]  /*11430*/  LOP3.LUT P0, RZ, R10.reuse, 0x2, RZ, 0xc0, !PT ;  /* 0x000000020aff7812 */ /* 0x040fe2000780c0ff */
[----:B------:R-:W-:Y:S01]  /*11440*/  IMAD.SHL.U32 R6, R10, 0x40, RZ ;  /* 0x000000400a067824 */ /* 0x000fe200078e00ff */
[----:B------:R-:W-:Y:S01]  /*11450*/  IADD3 R4, R7, -R4, RZ ;  /* 0x8000000407047210 */ /* 0x000fe20007ffe0ff */
[----:B------:R-:W-:Y:S01]  /*11460*/  IMAD R9, R8, 0x100, R9 ;  /* 0x0000010008097824 */ /* 0x000fe200078e0209 */
[----:B------:R-:W-:Y:S01]  /*11470*/  LOP3.LUT R10, R10, 0x1, RZ, 0xc0, !PT ;  /* 0x000000010a0a7812 */ /* 0x000fe200078ec0ff */
[----:B-1----:R-:W-:Y:S01]  /*11480*/  @P3 FMUL.FTZ R3, R3, 0.69314718246459960938 ;  /* 0x3f31721803033820 */ /* 0x002fe20000410000 */
[----:B------:R-:W-:Y:S01]  /*11490*/  LOP3.LUT R6, R6, 0xc0, RZ, 0xc0, !PT ;  /* 0x000000c006067812 */ /* 0x000fe200078ec0ff */
[----:B------:R-:W-:Y:S01]  /*114a0*/  IMAD R4, R4, 0x10, R9 ;  /* 0x0000001004047824 */ /* 0x000fe200078e0209 */
[----:B------:R-:W-:-:S02]  /*114b0*/  ISETP.NE.U32.AND P1, PT, R10, 0x1, PT ;  /* 0x000000010a00780c */ /* 0x000fc40003f25070 */
[----:B------:R-:W-:Y:S01]  /*114c0*/  LEA.HI R7, R6, R6, RZ, 0x1d ;  /* 0x0000000606077211 */ /* 0x000fe200078fe8ff */
[----:B------:R-:W-:Y:S01]  /*114d0*/  IMAD.MOV.U32 R6, RZ, RZ, -0x10 ;  /* 0xfffffff0ff067424 */ /* 0x000fe200078e00ff */
[----:B------:R-:W-:Y:S02]  /*114e0*/  F2FP.BF16.PACK_AB R142, R143, R142 ;  /* 0x0000008e8f8e723e */ /* 0x000fe400000010ff */
[----:B------:R-:W-:Y:S02]  /*114f0*/  LEA R4, R4, R7, 0x1 ;  /* 0x0000000704047211 */ /* 0x000fe400078e08ff */
[----:B------:R-:W-:Y:S02]  /*11500*/  SEL R6, R6, 0x10, !P1 ;  /* 0x0000001006067807 */ /* 0x000fe40004800000 */
[----:B------:R-:W-:Y:S01]  /*11510*/  SHF.L.U32 R7, R4, 0x1, RZ ;  /* 0x0000000104077819 */ /* 0x000fe200000006ff */
[----:B------:R-:W-:Y:S01]  /*11520*/  IMAD.MOV.U32 R4, RZ, RZ, 0x7f800000 ;  /* 0x7f800000ff047424 */ /* 0x000fe200078e00ff */
[----:B------:R-:W-:Y:S01]  /*11530*/  F2FP.BF16.PACK_AB R138, R139, R138 ;  /* 0x0000008a8b8a723e */ /* 0x000fe200000010ff */
[----:B------:R-:W-:Y:S01]  /*11540*/  @P3 FFMA.FTZ R4, R68, c[0x0][0x238], R3 ;  /* 0x00008e0044043a23 */ /* 0x000fe20000010003 */
[C---:B------:R-:W-:Y:S01]  /*11550*/  IADD3 R9, R7.reuse, 0x20, RZ ;  /* 0x0000002007097810 */ /* 0x040fe20007ffe0ff */
[C---:B------:R-:W-:Y:S01]  /*11560*/  IMAD.IADD R11, R7.reuse, 0x1, R6 ;  /* 0x00000001070b7824 */ /* 0x040fe200078e0206 */
[----:B------:R-:W-:Y:S01]  /*11570*/  @P0 IADD3 R9, R7, -0x20, RZ ;  /* 0xffffffe007090810 */ /* 0x000fe20007ffe0ff */
[----:B------:R-:W-:Y:S01]  /*11580*/  STS [R7], R140 ;  /* 0x0000008c07007388 */ /* 0x000fe20000000800 */
[----:B------:R-:W-:-:S02]  /*11590*/  F2FP.BF16.PACK_AB R134, R135, R134 ;  /* 0x000000868786723e */ /* 0x000fc400000010ff */
[----:B------:R-:W-:Y:S01]  /*115a0*/  F2FP.BF16.PACK_AB R128, R129, R128 ;  /* 0x000000808180723e */ /* 0x000fe200000010ff */
[----:B------:R4:W-:Y:S01]  /*115b0*/  STS [R7+0x200], R142 ;  /* 0x0002008e07007388 */ /* 0x0009e20000000800 */
[----:B------:R-:W-:Y:S02]  /*115c0*/  F2FP.BF16.PACK_AB R130, R131, R130 ;  /* 0x000000828382723e */ /* 0x000fe400000010ff */
[----:B------:R-:W-:Y:S01]  /*115d0*/  IADD3 R13, R6, R9, RZ ;  /* 0x00000009060d7210 */ /* 0x000fe20007ffe0ff */
[----:B------:R1:W-:Y:S01]  /*115e0*/  STS [R11], R136 ;  /* 0x000000880b007388 */ /* 0x0003e20000000800 */
[----:B------:R-:W-:Y:S02]  /*115f0*/  ISETP.NE.AND P0, PT, RZ, UR4, PT ;  /* 0x00000004ff007c0c */ /* 0x000fe4000bf05270 */
[----:B------:R-:W-:Y:S01]  /*11600*/  MOV R6, 0x7f800000 ;  /* 0x7f80000000067802 */ /* 0x000fe20000000f00 */
[----:B------:R1:W-:Y:S04]  /*11610*/  STS [R11+0x200], R138 ;  /* 0x0002008a0b007388 */ /* 0x0003e80000000800 */
[----:B------:R1:W-:Y:S04]  /*11620*/  STS [R9], R132 ;  /* 0x0000008409007388 */ /* 0x0003e80000000800 */
[----:B------:R1:W-:Y:S04]  /*11630*/  STS [R9+0x200], R134 ;  /* 0x0002008609007388 */ /* 0x0003e80000000800 */
[----:B------:R1:W-:Y:S04]  /*11640*/  STS [R13], R128 ;  /* 0x000000800d007388 */ /* 0x0003e80000000800 */
[----:B------:R1:W-:Y:S01]  /*11650*/  STS [R13+0x200], R130 ;  /* 0x000200820d007388 */ /* 0x0003e20000000800 */
[----:B----4-:R-:W-:-:S04]  /*11660*/  @P2 FMUL.FTZ R7, R2, 0.69314718246459960938 ;  /* 0x3f31721802072820 */ /* 0x010fc80000410000 */
        /* <DEDUP_REMOVED lines=9> */
.L_x_4577:
[----:B------:R-:W2:Y:S04]  /*11700*/  S2R R3, SR_CTAID.Z ;  /* 0x0000000000037919 */ /* 0x000ea80000002700 */
[----:B------:R-:W2:Y:S02]  /*11710*/  S2R R2, SR_CTAID.Y ;  /* 0x0000000000027919 */ /* 0x000ea40000002600 */
[----:B--2---:R-:W-:-:S04]  /*11720*/  IMAD R7, R2, c[0x0][0x1c0], R3 ;  /* 0x0000700002077a24 */ /* 0x004fc800078e0203 */
[----:B------:R-:W-:Y:S02]  /*11730*/  IMAD R7, R7, c[0x0][0x214], RZ ;  /* 0x0000850007077a24 */ /* 0x000fe400078e02ff */
.L_x_4578:
[----:B------:R-:W-:Y:S01]  /*11740*/  BAR.SYNC.DEFER_BLOCKING 0x0 ;  /* 0x0000000000007b1d */ /* 0x000fe20000010000 */
[----:B------:R-:W-:Y:S01]  /*11750*/  LOP3.LUT R5, R5, 0xffffffe0, RZ, 0xc0, !PT ;  /* 0xffffffe005057812 */ /* 0x000fe200078ec0ff */
[----:B------:R-:W-:Y:S01]  /*11760*/  IMAD.WIDE.U32 R20, R148, c[0x0][0x1e8], RZ ;  /* 0x00007a0094147a25 */ /* 0x000fe200078e00ff */
[----:B-1----:R-:W-:Y:S02]  /*11770*/  SHF.R.S32.HI R11, RZ, 0x1f, R8 ;  /* 0x0000001fff0b7819 */ /* 0x002fe40000011408 */
        /* <DEDUP_REMOVED lines=31> */
.L_x_4580:
[----:B------:R-:W-:Y:S05]  /*11970*/  BSYNC B0 ;  /* 0x0000000000007941 */ /* 0x000fea0003800000 */
.L_x_4579:
[----:B------:R-:W5:Y:S01]  /*11980*/  S2R R7, SR_CTAID.X ;  /* 0x0000000000077919 */ /* 0x000f620000002500 */
[----:B------:R-:W-:Y:S01]  /*11990*/  SHF.R.S32.HI R109, RZ, 0x1f, R108 ;  /* 0x0000001fff6d7819 */ /* 0x000fe2000001146c */
[----:B------:R-:W-:Y:S01]  /*119a0*/  BSSY B0, `(.L_x_4581) ;  /* 0x000001e000007945 */ /* 0x000fe20003800000 */
[----:B----4-:R-:W-:Y:S01]  /*119b0*/  SHF.R.S32.HI R4, RZ, 0x1f, R3 ;  /* 0x0000001fff047819 */ /* 0x010fe20000011403 */
[----:B------:R-:W4:Y:S01]  /*119c0*/  S2R R2, SR_TID.X ;  /* 0x0000000000027919 */ /* 0x000f220000002100 */
[----:B-----5:R-:W-:-:S04]  /*119d0*/  IMAD.SHL.U32 R7, R7, 0x40, RZ ;  /* 0x0000004007077824 */ /* 0x020fc800078e00ff */
[----:B------:R-:W-:Y:S01]  /*119e0*/  IMAD.WIDE.U32 R10, R7, c[0x0][0x1e8], R108 ;  /* 0x00007a00070a7a25 */ /* 0x000fe200078e006c */
[----:B------:R-:W-:Y:S02]  /*119f0*/  SHF.R.S32.HI R6, RZ, 0x1f, R7 ;  /* 0x0000001fff067819 */ /* 0x000fe40000011407 */
[----:B----4-:R-:W-:Y:S02]  /*11a00*/  SHF.R.S32.HI R9, RZ, 0x1f, R2 ;  /* 0x0000001fff097819 */ /* 0x010fe40000011402 */
[----:B------:R-:W-:Y:S01]  /*11a10*/  IADD3 R10, P0, R0, R10, RZ ;  /* 0x0000000a000a7210 */ /* 0x000fe20007f1e0ff */
[----:B------:R-:W-:Y:S01]  /*11a20*/  IMAD R6, R6, c[0x0][0x1e8], RZ ;  /* 0x00007a0006067a24 */ /* 0x000fe200078e02ff */
[----:B------:R-:W-:Y:S01]  /*11a30*/  LEA.HI R9, R9, R2, RZ, 0x2 ;  /* 0x0000000209097211 */ /* 0x000fe200078f10ff */
[----:B------:R-:W-:Y:S02]  /*11a40*/  IMAD R0, R4, c[0x0][0x1f0], RZ ;  /* 0x00007c0004007a24 */ /* 0x000fe400078e02ff */
[----:B------:R-:W-:Y:S01]  /*11a50*/  IMAD R5, R7, c[0x0][0x1ec], R6 ;  /* 0x00007b0007057a24 */ /* 0x000fe200078e0206 */
[----:B------:R-:W-:Y:S01]  /*11a60*/  SHF.R.S32.HI R2, RZ, 0x2, R9 ;  /* 0x00000002ff027819 */ /* 0x000fe20000011409 */
[----:B------:R-:W-:-:S02]  /*11a70*/  IMAD.IADD R7, R146, 0x1, -R7 ;  /* 0x0000000192077824 */ /* 0x000fc400078e0a07 */
[C---:B------:R-:W-:Y:S01]  /*11a80*/  IMAD R0, R3.reuse, c[0x0][0x1f4], R0 ;  /* 0x00007d0003007a24 */ /* 0x040fe200078e0200 */
[----:B------:R-:W-:Y:S02]  /*11a90*/  IADD3.X R11, R148, R11, R5, P0, !PT ;  /* 0x0000000b940b7210 */ /* 0x000fe400007fe405 */
[----:B------:R-:W-:Y:S02]  /*11aa0*/  ISETP.GE.AND P0, PT, R108, c[0x0][0x220], PT ;  /* 0x000088006c007a0c */ /* 0x000fe40003f06270 */
[----:B------:R-:W-:Y:S01]  /*11ab0*/  SHF.R.S32.HI R2, RZ, 0x1f, R2 ;  /* 0x0000001fff027819 */ /* 0x000fe20000011402 */
[----:B------:R-:W-:Y:S01]  /*11ac0*/  IMAD.WIDE.U32 R10, R3, c[0x0][0x1f0], R10 ;  /* 0x00007c00030a7a25 */ /* 0x000fe200078e000a */
[----:B------:R-:W-:-:S03]  /*11ad0*/  ISETP.GE.OR P1, PT, R150, R7, P0 ;  /* 0x000000079600720c */ /* 0x000fc60000726670 */
[----:B------:R-:W-:-:S10]  /*11ae0*/  IMAD.IADD R5, R0, 0x1, R11 ;  /* 0x0000000100057824 */ /* 0x000fd400078e020b */
        /* <DEDUP_REMOVED lines=9> */
.L_x_4582:
[----:B------:R-:W-:Y:S05]  /*11b80*/  BSYNC B0 ;  /* 0x0000000000007941 */ /* 0x000fea0003800000 */
.L_x_4581:
        /* <DEDUP_REMOVED lines=14> */
.L_x_4583:
        /* <DEDUP_REMOVED lines=9> */
.L_x_5250:


//--------------------- .text._ZN5flash24flash_fwd_splitkv_kernelI23Flash_fwd_kernel_traitsILi32ELi64ELi128ELi4ELb0ELb0EN7cutlass10bfloat16_tE19Flash_kernel_traitsILi32ELi64ELi128ELi4ES3_EELb1ELb0ELb1ELb0ELb0ELb1ELb0ELb1EEEvNS_16Flash_fwd_paramsE --------------------------
	.section	.text._ZN5flash24flash_fwd_splitkv_kernelI23Flash_fwd_kernel_traitsILi32ELi64ELi128ELi4ELb0ELb0EN7cutlass10bfloat16_tE19Flash_kernel_traitsILi32ELi64ELi128ELi4ES3_EELb1ELb0ELb1ELb0ELb0ELb1ELb0ELb1EEEvNS_16Flash_fwd_paramsE,"ax",@progbits
	.sectioninfo	@"SHI_REGISTERS=204"
	.align	128
        .global         _ZN5flash24flash_fwd_splitkv_kernelI23Flash_fwd_kernel_traitsILi32ELi64ELi128ELi4ELb0ELb0EN7cutlass10bfloat16_tE19Flash_kernel_traitsILi32ELi64ELi128ELi4ES3_EELb1ELb0ELb1ELb0ELb0ELb1ELb0ELb1EEEvNS_16Flash_fwd_paramsE
        .type           _ZN5flash24flash_fwd_splitkv_kernelI23Flash_fwd_kernel_traitsILi32ELi64ELi128ELi4ELb0ELb0EN7cutlass10bfloat16_tE19Flash_kernel_traitsILi32ELi64ELi128ELi4ES3_EELb1ELb0ELb1ELb0ELb0ELb1ELb0ELb1EEEvNS_16Flash_fwd_paramsE,@function
        .size           _ZN5flash24flash_fwd_splitkv_kernelI23Flash_fwd_kernel_traitsILi32ELi64ELi128ELi4ELb0ELb0EN7cutlass10bfloat16_tE19Flash_kernel_traitsILi32ELi64ELi128ELi4ES3_EELb1ELb0ELb1ELb0ELb0ELb1ELb0ELb1EEEvNS_16Flash_fwd_paramsE,(.L_x_5251 - _ZN5flash24flash_fwd_splitkv_kernelI23Flash_fwd_kernel_traitsILi32ELi64ELi128ELi4ELb0ELb0EN7cutlass10bfloat16_tE19Flash_kernel_traitsILi32ELi64ELi128ELi4ES3_EELb1ELb0ELb1ELb0ELb0ELb1ELb0ELb1EEEvNS_16Flash_fwd_paramsE)
        .other          _ZN5flash24flash_fwd_splitkv_kernelI23Flash_fwd_kernel_traitsILi32ELi64ELi128ELi4ELb0ELb0EN7cutlass10bfloat16_tE19Flash_kernel_traitsILi32ELi64ELi128ELi4ES3_EELb1ELb0ELb1ELb0ELb0ELb1ELb0ELb1EEEvNS_16Flash_fwd_paramsE,@"STO_CUDA_ENTRY STV_DEFAULT"
_ZN5flash24flash_fwd_splitkv_kernelI23Flash_fwd_kernel_traitsILi32ELi64ELi128ELi4ELb0ELb0EN7cutlass10bfloat16_tE19Flash_kernel_traitsILi32ELi64ELi128ELi4ES3_EELb1ELb0ELb1ELb0ELb0ELb1ELb0ELb1EEEvNS_16Flash_fwd_paramsE:
.text._ZN5flash24flash_fwd_splitkv_kernelI23Flash_fwd_kernel_traitsILi32ELi64ELi128ELi4ELb0ELb0EN7cutlass10bfloat16_tE19Flash_kernel_traitsILi32ELi64ELi128ELi4ES3_EELb1ELb0ELb1ELb0ELb0ELb1ELb0ELb1EEEvNS_16Flash_fwd_paramsE:
        /* <DEDUP_REMOVED lines=11> */
[----:B------:R-:W-:Y:S01]  /*00b0*/  ISETP.EQ.U32.AND P0, PT, RZ, c[0x0][0x248], PT ;  /* 0x00009200ff007a0c */ /* 0x000fe20003f02070 */
[----:B-1----:R-:W-:Y:S01]  /*00c0*/  IMAD.WIDE R8, R11, R0, c[0x0][0x240] ;  /* 0x000090000b087625 */ /* 0x002fe200078e0200 */
[----:B--2---:R-:W-:-:S03]  /*00d0*/  ISETP.NE.AND P2, PT, R2, RZ, PT ;  /* 0x000000ff0200720c */ /* 0x004fc60003f45270 */
[----:B------:R-:W-:-:S04]  /*00e0*/  IMAD.WIDE R130, R11, R0, c[0x0][0x250] ;  /* 0x000094000b827625 */ /* 0x000fc800078e0200 */
[----:B------:R-:W2:Y:S01]  /*00f0*/  @P1 LDG.E R117, [R8.64] ;  /* 0x0000000608751981 */ /* 0x000ea2000c1e1900 */
[----:B------:R-:W-:-:S03]  /*0100*/  ISETP.EQ.OR.EX P0, PT, RZ, c[0x0][0x24c], !P2, P0 ;  /* 0x00009300ff007a0c */ /* 0x000fc60005702700 */
        /* <DEDUP_REMOVED lines=19> */
.L_x_4584:
[----:B-1-34-:R-:W-:Y:S02]  /*0240*/  MOV R2, c[0x0][0x218] ;  /* 0x0000860000027a02 */ /* 0x01afe40000000f00 */
.L_x_4585:
        /* <DEDUP_REMOVED lines=73> */
.L_x_4588:
[----:B------:R-:W-:Y:S05]  /*06e0*/  BSYNC B0 ;  /* 0x0000000000007941 */ /* 0x000fea0003800000 */
.L_x_4587:
        /* <DEDUP_REMOVED lines=15> */
.L_x_4590:
[----:B------:R-:W-:Y:S05]  /*07e0*/  BSYNC B0 ;  /* 0x0000000000007941 */ /* 0x000fea0003800000 */
.L_x_4589:
        /* <DEDUP_REMOVED lines=13> */
.L_x_4586:
        /* <DEDUP_REMOVED lines=45> */
[----:B------:R-:W-:Y:S01]  /*0b90*/  IMAD.MOV R7, RZ, RZ, -R7 ;  /* 0x000000ffff077224 */ /* 0x000fe200078e0a07 */
[----:B------:R-:W-:Y:S02]  /*0ba0*/  IABS R4, R128 ;  /* 0x0000008000047213 */ /* 0x000fe40000000000 */
[----:B------:R-:W1:Y:S01]  /*0bb0*/  I2F.RP R10, R5 ;  /* 0x00000005000a7306 */ /* 0x000e620000209400 */
[----:B------:R-:W-:-:S05]  /*0bc0*/  IMAD R23, R7, c[0x0][0x2d0], R0 ;  /* 0x0000b40007177a24 */ /* 0x000fca00078e0200 */
[----:B------:R-:W-:Y:S02]  /*0bd0*/  SHF.R.S32.HI R7, RZ, 0x1f, R23 ;  /* 0x0000001fff077819 */ /* 0x000fe40000011417 */
        /* <DEDUP_REMOVED lines=15> */
[----:B------:R-:W-:Y:S01]  /*0cd0*/  IMAD R4, R7, c[0x0][0x198], RZ ;  /* 0x0000660007047a24 */ /* 0x000fe200078e02ff */
[----:B------:R-:W-:-:S11]  /*0ce0*/  ISETP.GE.AND P0, PT, R3, RZ, PT ;  /* 0x000000ff0300720c */ /* 0x000fd60003f06270 */
[----:B------:R-:W-:Y:S02]  /*0cf0*/  @P2 IADD3 R6, R6, 0x1, RZ ;  /* 0x0000000106062810 */ /* 0x000fe40007ffe0ff */
[----:B------:R-:W-:Y:S02]  /*0d00*/  ISETP.NE.AND P2, PT, RZ, c[0x0][0x1c8], PT ;  /* 0x00007200ff007a0c */ /* 0x000fe40003f45270 */
[----:B------:R-:W-:-:S11]  /*0d10*/  @!P0 IADD3 R6, -R6, RZ, RZ ;  /* 0x000000ff06068210 */ /* 0x000fd60007ffe1ff */
[----:B------:R-:W-:-:S04]  /*0d20*/  @!P2 LOP3.LUT R6, RZ, c[0x0][0x1c8], RZ, 0x33, !PT ;  /* 0x00007200ff06aa12 */ /* 0x000fc800078e33ff */
[----:B------:R-:W-:Y:S02]  /*0d30*/  SHF.R.S32.HI R5, RZ, 0x1f, R6 ;  /* 0x0000001fff057819 */ /* 0x000fe40000011406 */
[----:B--2---:R-:W-:Y:S01]  /*0d40*/  SHF.R.S32.HI R9, RZ, 0x1f, R2 ;  /* 0x0000001fff097819 */ /* 0x004fe20000011402 */
[----:B-----5:R-:W-:-:S04]  /*0d50*/  IMAD.WIDE.U32 R10, R2, c[0x0][0x180], RZ ;  /* 0x00006000020a7a25 */ /* 0x020fc800078e00ff */
        /* <DEDUP_REMOVED lines=17> */
.L_x_4591:
        /* <DEDUP_REMOVED lines=16> */
.L_x_4593:
        /* <DEDUP_REMOVED lines=14> */
[----:B------:R-:W-:Y:S02]  /*1050*/  ISETP.GT.U32.AND P0, PT, R2, R5, PT ;  /* 0x000000050200720c */ /* 0x000fe40003f04070 */
[----:B------:R-:W-:Y:S02]  /*1060*/  ISETP.GE.AND P2, PT, R0, RZ, PT ;  /* 0x000000ff0000720c */ /* 0x000fe40003f46270 */
[----:B------:R-:W-:-:S04]  /*1070*/  LEA R0, R49, 0xffffff80, 0x7 ;  /* 0xffffff8031007811 */ /* 0x000fc800078e38ff */
[----:B------:R-:W-:Y:S01]  /*1080*/  SHF.R.S32.HI R7, RZ, 0x1f, R0 ;  /* 0x0000001fff077819 */ /* 0x000fe20000011400 */
[----:B------:R-:W-:Y:S01]  /*1090*/  IMAD.WIDE.U32 R12, R0, c[0x0][0x198], R8 ;  /* 0x00006600000c7a25 */ /* 0x000fe200078e0008 */
[----:B------:R-:W-:-:S03]  /*10a0*/  @P4 IADD3 R9, R3, R4, RZ ;  /* 0x0000000403094210 */ /* 0x000fc60007ffe0ff */
[-C--:B------:R-:W-:Y:S01]  /*10b0*/  @!P0 IADD3 R5, R5, -R2.reuse, RZ ;  /* 0x8000000205058210 */ /* 0x080fe20007ffe0ff */
[----:B------:R-:W-:Y:S01]  /*10c0*/  IMAD.MOV.U32 R23, RZ, RZ, R0 ;  /* 0x000000ffff177224 */ /* 0x000fe200078e0000 */
[----:B------:R-:W-:Y:S01]  /*10d0*/  @!P0 IADD3 R6, R6, 0x1, RZ ;  /* 0x0000000106068810 */ /* 0x000fe20007ffe0ff */
[----:B------:R-:W-:Y:S01]  /*10e0*/  @P4 IMAD.WIDE.U32 R16, R9, c[0x0][0x1a0], RZ ;  /* 0x0000680009104a25 */ /* 0x000fe200078e00ff */
[----:B------:R-:W-:Y:S02]  /*10f0*/  ISETP.GE.U32.AND P3, PT, R5, R2, PT ;  /* 0x000000020500720c */ /* 0x000fe40003f66070 */
[----:B------:R-:W-:Y:S01]  /*1100*/  ISETP.NE.AND P0, PT, RZ, c[0x0][0x1c8], PT ;  /* 0x00007200ff007a0c */ /* 0x000fe20003f05270 */
[----:B------:R-:W-:Y:S01]  /*1110*/  IMAD R5, R7, c[0x0][0x198], RZ ;  /* 0x0000660007057a24 */ /* 0x000fe200078e02ff */
[----:B------:R-:W-:Y:S01]  /*1120*/  @P4 MOV R4, R16 ;  /* 0x0000001000044202 */ /* 0x000fe20000000f00 */
[----:B------:R-:W-:Y:S02]  /*1130*/  @P4 IMAD R9, R9, c[0x0][0x1a4], R17 ;  /* 0x0000690009094a24 */ /* 0x000fe400078e0211 */
[----:B------:R-:W-:-:S04]  /*1140*/  IMAD R2, R0, c[0x0][0x19c], R5 ;  /* 0x0000670000027a24 */ /* 0x000fc800078e0205 */
[----:B------:R-:W-:Y:S02]  /*1150*/  IMAD.IADD R13, R13, 0x1, R2 ;  /* 0x000000010d0d7824 */ /* 0x000fe400078e0202 */
        /* <DEDUP_REMOVED lines=21> */
.L_x_4592:
        /* <DEDUP_REMOVED lines=10> */
[----:B------:R-:W-:Y:S01]  /*1350*/  IMAD.MOV.U32 R108, RZ, RZ, 0x5 ;  /* 0x00000005ff6c7424 */ /* 0x000fe200078e00ff */
[----:B------:R-:W-:Y:S01]  /*1360*/  LOP3.LUT R10, R19, 0xfffffffc, RZ, 0xc0, !PT ;  /* 0xfffffffc130a7812 */ /* 0x000fe200078ec0ff */
[----:B------:R-:W-:Y:S01]  /*1370*/  IMAD.HI.U32 R73, R8, R73, R12 ;  /* 0x0000004908497227 */ /* 0x000fe200078e000c */
[----:B------:R-:W-:-:S02]  /*1380*/  LOP3.LUT R60, R61, 0xfffffff0, RZ, 0xc0, !PT ;  /* 0xfffffff03d3c7812 */ /* 0x000fc400078ec0ff */
[----:B------:R-:W-:Y:S01]  /*1390*/  LEA.HI R63, R50, R51, RZ, 0x3 ;  /* 0x00000033323f7211 */ /* 0x000fe200078f18ff */
[----:B------:R-:W-:Y:S01]  /*13a0*/  @!P0 IMAD R8, R64, c[0x0][0x178], RZ ;  /* 0x00005e0040088a24 */ /* 0x000fe200078e02ff */
[----:B------:R-:W-:Y:S01]  /*13b0*/  SHF.R.S32.HI R122, RZ, 0x2, R19 ;  /* 0x00000002ff7a7819 */ /* 0x000fe20000011413 */
[C---:B------:R-:W-:Y:S01]  /*13c0*/  IMAD.IADD R13, R51.reuse, 0x1, -R10 ;  /* 0x00000001330d7824 */ /* 0x040fe200078e0a0a */
[----:B------:R-:W-:Y:S01]  /*13d0*/  SHF.R.S32.HI R62, RZ, 0x3, R63 ;  /* 0x00000003ff3e7819 */ /* 0x000fe2000001143f */
[----:B------:R-:W-:Y:S01]  /*13e0*/  IMAD.IADD R60, R51, 0x1, -R60 ;  /* 0x00000001333c7824 */ /* 0x000fe200078e0a3c */
[----:B------:R-:W-:Y:S01]  /*13f0*/  SHF.R.S32.HI R123, RZ, 0x1f, R122 ;  /* 0x0000001fff7b7819 */ /* 0x000fe2000001147a */
[----:B------:R-:W-:Y:S01]  /*1400*/  @P0 IMAD.WIDE.U32 R16, R117, c[0x0][0x190], RZ ;  /* 0x0000640075100a25 */ /* 0x000fe200078e00ff */
[----:B------:R-:W-:Y:S02]  /*1410*/  IADD3 R152, P2, R122, R23, RZ ;  /* 0x000000177a987210 */ /* 0x000fe40007f5e0ff */
[----:B------:R-:W-:Y:S01]  /*1420*/  LEA.HI R59, R60, R60, RZ, 0x1 ;  /* 0x0000003c3c3b7211 */ /* 0x000fe200078f08ff */
[----:B------:R-:W-:Y:S01]  /*1430*/  @!P0 IMAD.WIDE.U32 R24, R65, c[0x0][0x178], RZ ;  /* 0x00005e0041188a25 */ /* 0x000fe200078e00ff */
[----:B------:R-:W-:-:S02]  /*1440*/  LEA.HI R19, R19, R122, RZ, 0x1 ;  /* 0x0000007a13137211 */ /* 0x000fc400078f08ff */
[----:B------:R-:W-:Y:S01]  /*1450*/  SHF.R.S32.HI R57, RZ, 0x1, R59 ;  /* 0x00000001ff397819 */ /* 0x000fe2000001143b */
[----:B------:R-:W-:Y:S01]  /*1460*/  @!P0 IMAD R3, R65, c[0x0][0x17c], R8 ;  /* 0x00005f0041038a24 */ /* 0x000fe200078e0208 */
[----:B------:R-:W-:Y:S01]  /*1470*/  @!P0 MOV R16, R24 ;  /* 0x0000001800108202 */ /* 0x000fe20000000f00 */
[----:B------:R-:W-:Y:S01]  /*1480*/  IMAD.SHL.U32 R84, R13, 0x8, RZ ;  /* 0x000000080d547824 */ /* 0x000fe200078e00ff */
[----:B------:R-:W-:Y:S01]  /*1490*/  SHF.L.U32 R8, R62, 0x6, RZ ;  /* 0x000000063e087819 */ /* 0x000fe200000006ff */
[----:B------:R-:W-:Y:S01]  /*14a0*/  @P0 IMAD R17, R117, c[0x0][0x194], R17 ;  /* 0x0000650075110a24 */ /* 0x000fe200078e0211 */
[----:B------:R-:W-:Y:S01]  /*14b0*/  SHF.R.S32.HI R71, RZ, 0x1, R73 ;  /* 0x00000001ff477819 */ /* 0x000fe20000011449 */
[----:B------:R-:W-:Y:S01]  /*14c0*/  @!P0 IMAD.IADD R17, R25, 0x1, R3 ;  /* 0x0000000119118824 */ /* 0x000fe200078e0203 */
[----:B------:R-:W-:Y:S01]  /*14d0*/  IADD3 R22, P0, R84, R4, RZ ;  /* 0x0000000454167210 */ /* 0x000fe20007f1e0ff */
[----:B------:R-:W-:Y:S01]  /*14e0*/  IMAD.WIDE R20, R21, 0x40, R122 ;  /* 0x0000004015147825 */ /* 0x000fe200078e027a */
[----:B------:R-:W-:-:S02]  /*14f0*/  SHF.R.S32.HI R4, RZ, 0x1f, R59 ;  /* 0x0000001fff047819 */ /* 0x000fc4000001143b */
[----:B------:R-:W-:Y:S01]  /*1500*/  SHF.R.S32.HI R85, RZ, 0x1f, R84 ;  /* 0x0000001fff557819 */ /* 0x000fe20000011454 */
[----:B------:R-:W-:Y:S01]  /*1510*/  IMAD.X R7, R123, 0x1, R7, P2 ;  /* 0x000000017b077824 */ /* 0x000fe200010e0607 */
[----:B------:R-:W-:Y:S01]  /*1520*/  LEA.HI R4, R4, R57, RZ, 0x2 ;  /* 0x0000003904047211 */ /* 0x000fe200078f10ff */
[----:B------:R-:W-:Y:S01]  /*1530*/  IMAD.SHL.U32 R13, R13, 0x4, RZ ;  /* 0x000000040d0d7824 */ /* 0x000fe200078e00ff */
[----:B------:R-:W-:Y:S01]  /*1540*/  IADD3 R16, P3, R84, R16, RZ ;  /* 0x0000001054107210 */ /* 0x000fe20007f7e0ff */
[----:B------:R-:W-:Y:S01]  /*1550*/  IMAD.X R23, R85, 0x1, R9, P0 ;  /* 0x0000000155177824 */ /* 0x000fe200000e0609 */
[----:B------:R-:W-:Y:S01]  /*1560*/  LOP3.LUT R4, R4, 0xfffffffc, RZ, 0xc0, !PT ;  /* 0xfffffffc04047812 */ /* 0x000fe200078ec0ff */
[----:B------:R-:W-:Y:S01]  /*1570*/  IMAD R7, R7, c[0x0][0x1a0], RZ ;  /* 0x0000680007077a24 */ /* 0x000fe200078e02ff */
[----:B------:R-:W-:Y:S01]  /*1580*/  LOP3.LUT R3, R8, 0xc0, RZ, 0xc0, !PT ;  /* 0x000000c008037812 */ /* 0x000fe200078ec0ff */
[----:B------:R-:W-:Y:S01]  /*1590*/  IMAD.X R17, R85, 0x1, R17, P3 ;  /* 0x0000000155117824 */ /* 0x000fe200018e0611 */
[----:B------:R-:W-:Y:S01]  /*15a0*/  IADD3 R124, P0, R84, R2, RZ ;  /* 0x00000002547c7210 */ /* 0x000fe20007f1e0ff */
[----:B------:R-:W-:Y:S01]  /*15b0*/  IMAD.IADD R57, R57, 0x1, -R4 ;  /* 0x0000000139397824 */ /* 0x000fe200078e0a04 */
[----:B------:R-:W-:Y:S01]  /*15c0*/  SHF.R.S32.HI R4, RZ, 0x1f, R67 ;  /* 0x0000001fff047819 */ /* 0x000fe20000011443 */
[----:B------:R-:W-:Y:S01]  /*15d0*/  IMAD R8, R21, c[0x0][0x190], RZ ;  /* 0x0000640015087a24 */ /* 0x000fe200078e02ff */
[----:B------:R-:W-:Y:S01]  /*15e0*/  LOP3.LUT R25, R3, 0x18, R84, 0xf8, !PT ;  /* 0x0000001803197812 */ /* 0x000fe200078ef854 */
[----:B------:R-:W-:Y:S01]  /*15f0*/  IMAD.WIDE.U32 R118, R20, c[0x0][0x190], R16 ;  /* 0x0000640014767a25 */ /* 0x000fe200078e0010 */
[----:B------:R-:W-:-:S02]  /*1600*/  LEA.HI R81, R4, R67, RZ, 0x7 ;  /* 0x0000004304517211 */ /* 0x000fc400078f38ff */
[----:B------:R-:W-:Y:S01]  /*1610*/  SHF.R.U32.HI R114, RZ, 0x3, R3 ;  /* 0x00000003ff727819 */ /* 0x000fe20000011603 */
[----:B------:R-:W-:Y:S01]  /*1620*/  IMAD R3, R5, c[0x0][0x1b8], RZ ;  /* 0x00006e0005037a24 */ /* 0x000fe200078e02ff */
[----:B------:R-:W-:Y:S01]  /*1630*/  SHF.R.S32.HI R81, RZ, 0x7, R81 ;  /* 0x00000007ff517819 */ /* 0x000fe20000011451 */
[----:B------:R-:W-:Y:S01]  /*1640*/  IMAD R8, R20, c[0x0][0x194], R8 ;  /* 0x0000650014087a24 */ /* 0x000fe200078e0208 */
[----:B------:R-:W-:Y:S01]  /*1650*/  IADD3.X R125, R85, R15, RZ, P0, !PT ;  /* 0x0000000f557d7210 */ /* 0x000fe200007fe4ff */
[C---:B------:R-:W-:Y:S01]  /*1660*/  IMAD R3, R6.reuse, c[0x0][0x1bc], R3 ;  /* 0x00006f0006037a24 */ /* 0x040fe200078e0203 */
[----:B------:R-:W-:Y:S01]  /*1670*/  IMNMX R81, RZ, R81, !PT ;  /* 0x00000051ff517217 */ /* 0x000fe20007800200 */
[----:B------:R-:W-:Y:S01]  /*1680*/  IMAD.WIDE.U32 R22, R6, c[0x0][0x1b8], R22 ;  /* 0x00006e0006167a25 */ /* 0x000fe200078e0016 */
[----:B------:R-:W-:Y:S02]  /*1690*/  LEA.HI R50, R50, R51, RZ, 0x5 ;  /* 0x0000003332327211 */ /* 0x000fe400078f28ff */
[----:B------:R-:W-:Y:S01]  /*16a0*/  ISETP.GT.AND P0, PT, R49, R81, PT ;  /* 0x000000513100720c */ /* 0x000fe20003f04270 */
[----:B------:R-:W-:Y:S01]  /*16b0*/  IMAD.IADD R23, R23, 0x1, R3 ;  /* 0x0000000117177824 */ /* 0x000fe200078e0203 */
[----:B------:R-:W-:Y:S01]  /*16c0*/  LOP3.LUT R19, R19, 0x7fffffe, RZ, 0xc0, !PT ;  /* 0x07fffffe13137812 */ /* 0x000fe200078ec0ff */
[----:B------:R-:W-:Y:S01]  /*16d0*/  IMAD R155, R152, c[0x0][0x1a4], R7 ;  /* 0x00006900989b7a24 */ /* 0x000fe200078e0207 */
[----:B------:R-:W-:Y:S01]  /*16e0*/  SHF.R.S32.HI R50, RZ, 0x5, R50 ;  /* 0x00000005ff327819 */ /* 0x000fe20000011432 */
[C---:B------:R-:W-:Y:S01]  /*16f0*/  IMAD R72, R122.reuse, R71, R13 ;  /* 0x000000477a487224 */ /* 0x040fe200078e020d */
[----:B------:R-:W-:Y:S01]  /*1700*/  IADD3 R19, R122, -R19, RZ ;  /* 0x800000137a137210 */ /* 0x000fe20007ffe0ff */
[----:B------:R-:W-:Y:S01]  /*1710*/  IMAD R7, R129, c[0x0][0x1a8], RZ ;  /* 0x00006a0081077a24 */ /* 0x000fe200078e02ff */
        /* <DEDUP_REMOVED lines=54> */
[----:B------:R-:W-:Y:S01]  /*1a80*/  IMAD.WIDE.U32 R14, R7, c[0x0][0x290], R14 ;  /* 0x0000a400070e7a25 */ /* 0x000fe200078e000e */
[C---:B------:R-:W-:Y:S01]  /*1a90*/  IADD3 R112, R122.reuse, 0x40, RZ ;  /* 0x000000407a707810 */ /* 0x040fe20007ffe0ff */
[----:B------:R-:W-:Y:S01]  /*1aa0*/  ULDC UR12, c[0x0][0x28c] ;  /* 0x0000a300000c7ab9 */ /* 0x000fe20000000800 */
[----:B------:R-:W-:Y:S01]  /*1ab0*/  IADD3 R110, R122, 0x60, RZ ;  /* 0x000000607a6e7810 */ /* 0x000fe20007ffe0ff */
[----:B-----5:R-:W-:Y:S01]  /*1ac0*/  IMAD.IADD R0, R11, 0x1, R0 ;  /* 0x000000010b007824 */ /* 0x020fe200078e0200 */
        /* <DEDUP_REMOVED lines=38> */
[----:B------:R-:W-:Y:S01]  /*1d30*/  IMAD.X R107, R68, 0x1, R47, P0 ;  /* 0x00000001446b7824 */ /* 0x000fe200000e062f */
        /* <DEDUP_REMOVED lines=37> */
.L_x_4624:
        /* <DEDUP_REMOVED lines=46> */
[----:B------:R-:W4:Y:S01]  /*2270*/  @!P0 LDG.E.64 R24, [R46.64] ;  /* 0x000000062e188981 */ /* 0x000f22000c1e1b00 */
[C---:B--2---:R-:W-:Y:S01]  /*2280*/  @!P0 LOP3.LUT R21, R16.reuse, 0xffff0000, RZ, 0xc0, !PT ;  /* 0xffff000010158812 */ /* 0x044fe200078ec0ff */
[----:B------:R-:W-:Y:S01]  /*2290*/  @!P0 IMAD.U32 R15, R16, 0x10000, RZ ;  /* 0x00010000100f8824 */ /* 0x000fe200078e00ff */
[C---:B---3--:R-:W-:Y:S01]  /*22a0*/  @!P0 LOP3.LUT R8, R6.reuse, 0xffff0000, RZ, 0xc0, !PT ;  /* 0xffff000006088812 */ /* 0x048fe200078ec0ff */
[----:B------:R-:W-:Y:S02]  /*22b0*/  @!P0 IMAD.U32 R20, R6, 0x10000, RZ ;  /* 0x0001000006148824 */ /* 0x000fe400078e00ff */
[----:B------:R-:W-:Y:S02]  /*22c0*/  @!P0 IMAD.U32 R6, R19, 0x10000, RZ ;  /* 0x0001000013068824 */ /* 0x000fe400078e00ff */
[-C--:B------:R-:W-:Y:S01]  /*22d0*/  @!P0 FMUL.FTZ R29, R21, R20.reuse ;  /* 0x00000014151d8220 */ /* 0x080fe20000410000 */
[----:B----4-:R-:W-:Y:S01]  /*22e0*/  @!P0 SHF.L.U32 R22, R24, 0x10, RZ ;  /* 0x0000001018168819 */ /* 0x010fe200000006ff */
[----:B------:R-:W-:Y:S01]  /*22f0*/  @!P0 FMUL.FTZ R0, R15, R20 ;  /* 0x000000140f008220 */ /* 0x000fe20000410000 */
[----:B------:R-:W-:Y:S01]  /*2300*/  @!P0 SHF.L.U32 R20, R18, 0x10, RZ ;  /* 0x0000001012148819 */ /* 0x000fe200000006ff */
[----:B------:R-:W-:Y:S01]  /*2310*/  @!P0 IMAD.U32 R5, R7, 0x10000, RZ ;  /* 0x0001000007058824 */ /* 0x000fe200078e00ff */
[----:B------:R-:W-:Y:S01]  /*2320*/  @!P0 LOP3.LUT R24, R24, 0xffff0000, RZ, 0xc0, !PT ;  /* 0xffff000018188812 */ /* 0x000fe200078ec0ff */
[-C--:B------:R-:W-:Y:S01]  /*2330*/  @!P0 FFMA.FTZ R29, R15, R22.reuse, -R29 ;  /* 0x000000160f1d8223 */ /* 0x080fe2000001081d */
[----:B------:R-:W-:Y:S01]  /*2340*/  @!P0 SHF.L.U32 R15, R17, 0x10, RZ ;  /* 0x00000010110f8819 */ /* 0x000fe200000006ff */
[----:B------:R-:W-:Y:S01]  /*2350*/  @!P0 FFMA.FTZ R0, R21, R22, R0 ;  /* 0x0000001615008223 */ /* 0x000fe20000010000 */
[C---:B------:R-:W-:Y:S01]  /*2360*/  @!P0 SHF.L.U32 R23, R25.reuse, 0x10, RZ ;  /* 0x0000001019178819 */ /* 0x040fe200000006ff */
[----:B------:R-:W-:Y:S01]  /*2370*/  @!P0 FMUL.FTZ R3, R20, R5 ;  /* 0x0000000514038220 */ /* 0x000fe20000410000 */
[----:B------:R-:W-:Y:S01]  /*2380*/  @!P0 LOP3.LUT R27, R25, 0xffff0000, RZ, 0xc0, !PT ;  /* 0xffff0000191b8812 */ /* 0x000fe200078ec0ff */
[-C--:B------:R-:W-:Y:S01]  /*2390*/  @!P0 FMUL.FTZ R2, R15, R8.reuse ;  /* 0x000000080f028220 */ /* 0x080fe20000410000 */
[----:B------:R-:W-:Y:S02]  /*23a0*/  @!P0 LOP3.LUT R7, R7, 0xffff0000, RZ, 0xc0, !PT ;  /* 0xffff000007078812 */ /* 0x000fe400078ec0ff */
[----:B------:R-:W-:Y:S02]  /*23b0*/  @!P0 LOP3.LUT R21, R17, 0xffff0000, RZ, 0xc0, !PT ;  /* 0xffff000011158812 */ /* 0x000fe400078ec0ff */
[----:B------:R-:W-:Y:S01]  /*23c0*/  @!P0 LOP3.LUT R22, R18, 0xffff0000, RZ, 0xc0, !PT ;  /* 0xffff000012168812 */ /* 0x000fe200078ec0ff */
[----:B------:R-:W-:Y:S01]  /*23d0*/  @!P0 FMUL.FTZ R4, R6, R7 ;  /* 0x0000000706048220 */ /* 0x000fe20000410000 */
[----:B------:R-:W-:Y:S01]  /*23e0*/  @!P0 LOP3.LUT R25, R19, 0xffff0000, RZ, 0xc0, !PT ;  /* 0xffff000013198812 */ /* 0x000fe200078ec0ff */
[C---:B------:R-:W-:Y:S01]  /*23f0*/  @!P0 FMUL.FTZ R31, R21.reuse, R8 ;  /* 0x00000008151f8220 */ /* 0x040fe20000410000 */
[----:B------:R-:W-:Y:S01]  /*2400*/  @!P0 F2FP.BF16.PACK_AB R29, R0, R29 ;  /* 0x0000001d001d823e */ /* 0x000fe200000010ff */
[C---:B------:R-:W-:Y:S02]  /*2410*/  @!P0 FMUL.FTZ R26, R22.reuse, R5 ;  /* 0x00000005161a8220 */ /* 0x040fe40000410000 */
[-C--:B------:R-:W-:Y:S01]  /*2420*/  @!P0 FFMA.FTZ R2, R21, R24.reuse, R2 ;  /* 0x0000001815028223 */ /* 0x080fe20000010002 */
[----:B------:R-:W-:Y:S01]  /*2430*/  @!P0 MOV R16, R29 ;  /* 0x0000001d00108202 */ /* 0x000fe20000000f00 */
[----:B------:R-:W-:Y:S02]  /*2440*/  @!P0 FMUL.FTZ R28, R25, R7 ;  /* 0x00000007191c8220 */ /* 0x000fe40000410000 */
        /* <DEDUP_REMOVED lines=12> */
.L_x_4598:
[----:B------:R-:W-:Y:S05]  /*2510*/  BSYNC B0 ;  /* 0x0000000000007941 */ /* 0x000fea0003800000 */
.L_x_4597:
        /* <DEDUP_REMOVED lines=57> */
.L_x_4600:
[----:B------:R-:W-:Y:S05]  /*28b0*/  BSYNC B0 ;  /* 0x0000000000007941 */ /* 0x000fea0003800000 */
.L_x_4599:
        /* <DEDUP_REMOVED lines=57> */
.L_x_4602:
[----:B------:R-:W-:Y:S05]  /*2c50*/  BSYNC B0 ;  /* 0x0000000000007941 */ /* 0x000fea0003800000 */
.L_x_4601:
        /* <DEDUP_REMOVED lines=61> */
.L_x_4604:
[----:B------:R-:W-:Y:S05]  /*3030*/  BSYNC B0 ;  /* 0x0000000000007941 */ /* 0x000fea0003800000 */
.L_x_4603:
        /* <DEDUP_REMOVED lines=9> */
.L_x_4596:
        /* <DEDUP_REMOVED lines=86> */
.L_x_4609:
[----:B------:R-:W-:Y:S05]  /*3630*/  BSYNC B0 ;  /* 0x0000000000007941 */ /* 0x000fea0003800000 */
.L_x_4608:
[----:B------:R-:W-:Y:S05]  /*3640*/  MOV R97, R95 ;  /* 0x0000005f00617202 */ /* 0x000fea0000000f00 */
[----:B-----5:R3:W-:Y:S02]  /*3650*/  STG.E.128 [R96.64], R36 ;  /* 0x0000002460007986 */ /* 0x0207e4000c101d06 */
.L_x_4607:
[----:B------:R-:W-:Y:S05]  /*3660*/  BSYNC B1 ;  /* 0x0000000000017941 */ /* 0x000fea0003800000 */
.L_x_4606:
        /* <DEDUP_REMOVED lines=88> */
.L_x_4613:
[----:B------:R-:W-:Y:S05]  /*3bf0*/  BSYNC B0 ;  /* 0x0000000000007941 */ /* 0x000fea0003800000 */
.L_x_4612:
[C---:B--2---:R-:W-:Y:S04]  /*3c00*/  LEA R2, P0, R140.reuse, R96, 0x1 ;  /* 0x000000608c027211 */ /* 0x044fe800078008ff */
[----:B------:R-:W-:Y:S05]  /*3c10*/  LEA.HI.X R3, R140, R95, R111, 0x1, P0 ;  /* 0x0000005f8c037211 */ /* 0x000fea00000f0c6f */
[----:B-----5:R2:W-:Y:S04]  /*3c20*/  STG.E.128 [R2.64], R36 ;  /* 0x0000002402007986 */ /* 0x0205e8000c101d06 */
.L_x_4611:
[----:B------:R-:W-:Y:S05]  /*3c30*/  BSYNC B1 ;  /* 0x0000000000017941 */ /* 0x000fea0003800000 */
.L_x_4610:
        /* <DEDUP_REMOVED lines=88> */
.L_x_4617:
[----:B------:R-:W-:Y:S05]  /*41c0*/  BSYNC B0 ;  /* 0x0000000000007941 */ /* 0x000fea0003800000 */
.L_x_4616:
[C---:B------:R-:W-:Y:S04]  /*41d0*/  LEA R2, P0, R132.reuse, R96, 0x1 ;  /* 0x0000006084027211 */ /* 0x040fe800078008ff */
[----:B------:R-:W-:Y:S05]  /*41e0*/  LEA.HI.X R3, R132, R95, R87, 0x1, P0 ;  /* 0x0000005f84037211 */ /* 0x000fea00000f0c57 */
[----:B-----5:R3:W-:Y:S04]  /*41f0*/  STG.E.128 [R2.64], R36 ;  /* 0x0000002402007986 */ /* 0x0207e8000c101d06 */
.L_x_4615:
[----:B------:R-:W-:Y:S05]  /*4200*/  BSYNC B1 ;  /* 0x0000000000017941 */ /* 0x000fea0003800000 */
.L_x_4614:
        /* <DEDUP_REMOVED lines=88> */
.L_x_4621:
[----:B------:R-:W-:Y:S05]  /*4790*/  BSYNC B0 ;  /* 0x0000000000007941 */ /* 0x000fea0003800000 */
.L_x_4620:
[----:B------:R-:W-:Y:S02]  /*47a0*/  MOV R3, 0xc0 ;  /* 0x000000c000037802 */ /* 0x000fe40000000f00 */
[----:B------:R-:W-:Y:S03]  /*47b0*/  MOV R97, R95 ;  /* 0x0000005f00617202 */ /* 0x000fe60000000f00 */
[C---:B------:R-:W-:Y:S02]  /*47c0*/  IMAD R0, R3.reuse, c[0x0][0x19c], RZ ;  /* 0x0000670003007a24 */ /* 0x040fe400078e02ff */
[----:B------:R-:W-:Y:S05]  /*47d0*/  IMAD.WIDE.U32 R4, R3, c[0x0][0x198], R96 ;  /* 0x0000660003047a25 */ /* 0x000fea00078e0060 */
[----:B------:R-:W-:Y:S05]  /*47e0*/  IADD3 R5, R5, R0, RZ ;  /* 0x0000000005057210 */ /* 0x000fea0007ffe0ff */
[----:B-----5:R3:W-:Y:S02]  /*47f0*/  STG.E.128 [R4.64], R36 ;  /* 0x0000002404007986 */ /* 0x0207e4000c101d06 */
.L_x_4619:
[----:B------:R-:W-:Y:S05]  /*4800*/  BSYNC B1 ;  /* 0x0000000000017941 */ /* 0x000fea0003800000 */
.L_x_4618:
        /* <DEDUP_REMOVED lines=8> */
.L_x_4595:
        /* <DEDUP_REMOVED lines=28> */
.L_x_4605:
        /* <DEDUP_REMOVED lines=80> */
.L_x_4622:
        /* <DEDUP_REMOVED lines=9> */
.L_x_4623:
[----:B------:R-:W-:Y:S04]  /*4fe0*/  IADD3 R12, R12, -0x1, RZ ;  /* 0xffffffff0c0c7810 */ /* 0x000fe80007ffe0ff */
[----:B------:R-:W-:Y:S11]  /*4ff0*/  ISETP.GT.AND P0, PT, R12, R81, PT ;  /* 0x000000510c00720c */ /* 0x000ff60003f04270 */
[----:B------:R-:W-:Y:S02]  /*5000*/  @!UPT UIADD3 URZ, URZ, URZ, URZ ;  /* 0x0000003f3f3ff290 */ /* 0x000fe4000fffe03f */
[----:B------:R-:W-:-:S05]  /*5010*/  @P0 BRA `(.L_x_4624) ;  /* 0xffffcf7000000947 */ /* 0x000fca000383ffff */
.L_x_4594:
        /* <DEDUP_REMOVED lines=15> */
[C---:B------:R-:W-:Y:S02]  /*5110*/  LEA R14, P3, R118.reuse, c[0x0][0x160], 0x1 ;  /* 0x00005800760e7a11 */ /* 0x040fe400078608ff */
[----:B------:R-:W-:Y:S02]  /*5120*/  LEA R26, P2, R5, c[0x0][0x160], 0x1 ;  /* 0x00005800051a7a11 */ /* 0x000fe400078408ff */
[----:B------:R-:W-:Y:S02]  /*5130*/  LEA.HI.X R15, R118, c[0x0][0x164], R66, 0x1, P3 ;  /* 0x00005900760f7a11 */ /* 0x000fe400018f0c42 */
[----:B---3--:R-:W-:-:S05]  /*5140*/  IADD3 R0, R0, R67, R56 ;  /* 0x0000004300007210 */ /* 0x008fca0007ffe038 */
[----:B-----5:R-:W-:Y:S01]  /*5150*/  IMAD R11, R71, R0, RZ ;  /* 0x00000000470b7224 */ /* 0x020fe200078e02ff */
        /* <DEDUP_REMOVED lines=8> */
[----:B------:R-:W-:Y:S02]  /*51e0*/  IMAD.X R25, R68, 0x1, R11, P4 ;  /* 0x0000000144197824 */ /* 0x000fe400020e060b */
[----:B------:R-:W-:Y:S01]  /*51f0*/  IMAD.IADD R11, R115, 0x1, -R56 ;  /* 0x00000001730b7824 */ /* 0x000fe200078e0a38 */
        /* <DEDUP_REMOVED lines=38> */
[-C--:B------:R-:W-:Y:S01]  /*5460*/  FFMA.FTZ R18, R6, R25.reuse, R18 ;  /* 0x0000001906127223 */ /* 0x080fe20000010012 */
[----:B------:R-:W-:Y:S01]  /*5470*/  SHF.L.U32 R6, R5, 0x10, RZ ;  /* 0x0000001005067819 */ /* 0x000fe200000006ff */
[----:B------:R-:W-:-:S02]  /*5480*/  FFMA.FTZ R19, R8, R25, -R19 ;  /* 0x0000001908137223 */ /* 0x000fc40000010813 */
        /* <DEDUP_REMOVED lines=12> */
[-C--:B------:R-:W-:Y:S01]  /*5550*/  FFMA.FTZ R2, R15, R6.reuse, -R2 ;  /* 0x000000060f027223 */ /* 0x080fe20000010802 */
[----:B------:R-:W-:Y:S01]  /*5560*/  F2FP.BF16.PACK_AB R15, R12, R13 ;  /* 0x0000000d0c0f723e */ /* 0x000fe200000010ff */
[----:B------:R-:W-:Y:S01]  /*5570*/  FFMA.FTZ R3, R14, R6, R3 ;  /* 0x000000060e037223 */ /* 0x000fe20000010003 */
[----:B------:R-:W-:-:S02]  /*5580*/  F2FP.BF16.PACK_AB R12, R8, R5 ;  /* 0x00000005080c723e */ /* 0x000fc400000010ff */
[----:B------:R-:W-:Y:S02]  /*5590*/  MOV R13, R18 ;  /* 0x00000012000d7202 */ /* 0x000fe40000000f00 */
[----:B------:R-:W-:Y:S02]  /*55a0*/  F2FP.BF16.PACK_AB R14, R3, R2 ;  /* 0x00000002030e723e */ /* 0x000fe400000010ff */
.L_x_4631:
[----:B------:R-:W-:Y:S05]  /*55b0*/  BSYNC B0 ;  /* 0x0000000000007941 */ /* 0x000fea0003800000 */
.L_x_4630:
[----:B-----5:R2:W-:Y:S02]  /*55c0*/  STS.128 [R121], R12 ;  /* 0x0000000c79007388 */ /* 0x0205e40000000c00 */
.L_x_4629:
[----:B------:R-:W-:Y:S05]  /*55d0*/  BSYNC B1 ;  /* 0x0000000000017941 */ /* 0x000fea0003800000 */
.L_x_4628:
        /* <DEDUP_REMOVED lines=23> */
[C---:B------:R-:W-:Y:S02]  /*5750*/  LOP3.LUT R10, R15.reuse, 0xffff0000, RZ, 0xc0, !PT ;  /* 0xffff00000f0a7812 */ /* 0x040fe400078ec0ff */
[C---:B------:R-:W-:Y:S02]  /*5760*/  SHF.L.U32 R7, R12.reuse, 0x10, RZ ;  /* 0x000000100c077819 */ /* 0x040fe400000006ff */
[----:B------:R-:W-:Y:S01]  /*5770*/  LOP3.LUT R16, R12, 0xffff0000, RZ, 0xc0, !PT ;  /* 0xffff00000c107812 */ /* 0x000fe200078ec0ff */
[----:B------:R-:W-:Y:S01]  /*5780*/  IMAD.U32 R12, R15, 0x10000, RZ ;  /* 0x000100000f0c7824 */ /* 0x000fe200078e00ff */
[----:B------:R-:W-:-:S02]  /*5790*/  SHF.L.U32 R13, R14, 0x10, RZ ;  /* 0x000000100e0d7819 */ /* 0x000fc400000006ff */
        /* <DEDUP_REMOVED lines=21> */
[-C--:B------:R-:W-:Y:S02]  /*58f0*/  FFMA.FTZ R0, R7, R4.reuse, -R0 ;  /* 0x0000000407007223 */ /* 0x080fe40000010800 */
[----:B------:R-:W-:Y:S02]  /*5900*/  FFMA.FTZ R17, R16, R4, R17 ;  /* 0x0000000410117223 */ /* 0x000fe40000010011 */
[----:B------:R-:W-:Y:S01]  /*5910*/  FFMA.FTZ R2, R13, R5, -R2 ;  /* 0x000000050d027223 */ /* 0x000fe20000010802 */
[----:B------:R-:W-:Y:S01]  /*5920*/  F2FP.BF16.PACK_AB R13, R18, R15 ;  /* 0x0000000f120d723e */ /* 0x000fe200000010ff */
[----:B------:R-:W-:Y:S01]  /*5930*/  FFMA.FTZ R3, R14, R5, R3 ;  /* 0x000000050e037223 */ /* 0x000fe20000010003 */
[----:B------:R-:W-:-:S02]  /*5940*/  F2FP.BF16.PACK_AB R15, R10, R11 ;  /* 0x0000000b0a0f723e */ /* 0x000fc400000010ff */
[----:B------:R-:W-:Y:S02]  /*5950*/  F2FP.BF16.PACK_AB R12, R17, R0 ;  /* 0x00000000110c723e */ /* 0x000fe400000010ff */
[----:B------:R-:W-:Y:S02]  /*5960*/  F2FP.BF16.PACK_AB R14, R3, R2 ;  /* 0x00000002030e723e */ /* 0x000fe400000010ff */
.L_x_4634:
[----:B------:R-:W-:Y:S05]  /*5970*/  BSYNC B0 ;  /* 0x0000000000007941 */ /* 0x000fea0003800000 */
.L_x_4633:
[----:B-----5:R4:W-:Y:S01]  /*5980*/  STS.128 [R121+0x800], R12 ;  /* 0x0008000c79007388 */ /* 0x0209e20000000c00 */
[----:B------:R-:W-:Y:S05]  /*5990*/  BRA `(.L_x_4632) ;  /* 0x00000e3000007947 */ /* 0x000fea0003800000 */
.L_x_4627:
        /* <DEDUP_REMOVED lines=25> */
[----:B------:R-:W3:Y:S01]  /*5b30*/  LDG.E.128 R4, [R4.64] ;  /* 0x0000000604047981 */ /* 0x000ee2000c1e1d00 */
[----:B------:R-:W-:Y:S02]  /*5b40*/  LEA.HI.X R13, R13, c[0x0][0x2b4], R2, 0x1, P2 ;  /* 0x0000ad000d0d7a11 */ /* 0x000fe400010f0c02 */
[----:B------:R-:W-:-:S04]  /*5b50*/  @P0 SHF.R.S32.HI R2, RZ, 0x1, R73 ;  /* 0x00000001ff020819 */ /* 0x000fc80000011449 */
[----:B------:R-:W-:Y:S01]  /*5b60*/  @P0 IADD3 R8, -R2, RZ, RZ ;  /* 0x000000ff02080210 */ /* 0x000fe20007ffe1ff */
[----:B--2---:R-:W2:Y:S03]  /*5b70*/  LDG.E.128 R12, [R12.64] ;  /* 0x000000060c0c7981 */ /* 0x004ea6000c1e1d00 */
        /* <DEDUP_REMOVED lines=19> */
[----:B--2---:R-:W-:Y:S01]  /*5cb0*/  IMAD.U32 R32, R12, 0x10000, RZ ;  /* 0x000100000c207824 */ /* 0x004fe200078e00ff */
        /* <DEDUP_REMOVED lines=45> */
.L_x_4638:
[----:B------:R-:W-:Y:S05]  /*5f90*/  BSYNC B0 ;  /* 0x0000000000007941 */ /* 0x000fea0003800000 */
.L_x_4637:
[----:B-----5:R3:W-:Y:S02]  /*5fa0*/  STS.128 [R121], R20 ;  /* 0x0000001479007388 */ /* 0x0207e40000000c00 */
.L_x_4636:
[----:B------:R-:W-:Y:S05]  /*5fb0*/  BSYNC B1 ;  /* 0x0000000000017941 */ /* 0x000fea0003800000 */
.L_x_4635:
        /* <DEDUP_REMOVED lines=18> */
[----:B------:R-:W-:-:S04]  /*60e0*/  @P0 IADD3 R71, -R11, RZ, RZ ;  /* 0x000000ff0b470210 */ /* 0x000fc80007ffe1ff */
[C---:B------:R-:W-:Y:S01]  /*60f0*/  IADD3 R2, P2, R10.reuse, R3, RZ ;  /* 0x000000030a027210 */ /* 0x040fe20007f5e0ff */
[----:B------:R-:W-:Y:S01]  /*6100*/  IMAD.WIDE R12, R71, 0x2, R26 ;  /* 0x00000002470c7825 */ /* 0x000fe200078e021a */
[----:B------:R-:W-:Y:S02]  /*6110*/  @P0 SHF.R.S32.HI R73, RZ, 0x1, R73 ;  /* 0x00000001ff490819 */ /* 0x000fe40000011449 */
[----:B------:R-:W-:Y:S02]  /*6120*/  LEA.HI.X.SX32 R11, R10, R0, 0x1, P2 ;  /* 0x000000000a0b7211 */ /* 0x000fe400010f0eff */
[C---:B------:R-:W-:Y:S01]  /*6130*/  LEA R16, P2, R2.reuse, c[0x0][0x2b0], 0x1 ;  /* 0x0000ac0002107a11 */ /* 0x040fe200078408ff */
[----:B--2---:R-:W2:Y:S03]  /*6140*/  LDG.E.128 R12, [R12.64] ;  /* 0x000000060c0c7981 */ /* 0x004ea6000c1e1d00 */
        /* <DEDUP_REMOVED lines=18> */
[----:B-1----:R-:W-:Y:S01]  /*6270*/  LOP3.LUT R27, R13, 0xffff0000, RZ, 0xc0, !PT ;  /* 0xffff00000d1b7812 */ /* 0x002fe200078ec0ff */
[----:B------:R-:W-:Y:S01]  /*6280*/  IMAD.U32 R24, R12, 0x10000, RZ ;  /* 0x000100000c187824 */ /* 0x000fe200078e00ff */
[----:B------:R-:W-:-:S02]  /*6290*/  SHF.L.U32 R26, R14, 0x10, RZ ;  /* 0x000000100e1a7819 */ /* 0x000fc400000006ff */
[----:B------:R-:W-:Y:S02]  /*62a0*/  LOP3.LUT R13, R14, 0xffff0000, RZ, 0xc0, !PT ;  /* 0xffff00000e0d7812 */ /* 0x000fe400078ec0ff */
[----:B------:R-:W-:Y:S01]  /*62b0*/  LOP3.LUT R7, R12, 0xffff0000, RZ, 0xc0, !PT ;  /* 0xffff00000c077812 */ /* 0x000fe200078ec0ff */
[C---:B------:R-:W-:Y:S01]  /*62c0*/  IMAD.U32 R12, R15.reuse, 0x10000, RZ ;  /* 0x000100000f0c7824 */ /* 0x040fe200078e00ff */
[C---:B---3--:R-:W-:Y:S01]  /*62d0*/  LOP3.LUT R14, R16.reuse, 0xffff0000, RZ, 0xc0, !PT ;  /* 0xffff0000100e7812 */ /* 0x048fe200078ec0ff */
[----:B------:R-:W-:Y:S01]  /*62e0*/  IMAD.U32 R29, R16, 0x10000, RZ ;  /* 0x00010000101d7824 */ /* 0x000fe200078e00ff */
        /* <DEDUP_REMOVED lines=45> */
.L_x_4640:
[----:B------:R-:W-:Y:S05]  /*65c0*/  BSYNC B0 ;  /* 0x0000000000007941 */ /* 0x000fea0003800000 */
.L_x_4639:
[----:B-----5:R1:W-:Y:S01]  /*65d0*/  STS.128 [R121+0x800], R4 ;  /* 0x0008000479007388 */ /* 0x0203e20000000c00 */
[----:B------:R-:W-:Y:S05]  /*65e0*/  BRA `(.L_x_4632) ;  /* 0x000001e000007947 */ /* 0x000fea0003800000 */
.L_x_4626:
        /* <DEDUP_REMOVED lines=15> */
.L_x_4642:
[----:B------:R-:W-:Y:S05]  /*66e0*/  BSYNC B0 ;  /* 0x0000000000007941 */ /* 0x000fea0003800000 */
.L_x_4641:
        /* <DEDUP_REMOVED lines=14> */
.L_x_4632:
[----:B------:R-:W-:Y:S05]  /*67d0*/  BSYNC B2 ;  /* 0x0000000000027941 */ /* 0x000fea0003800000 */
.L_x_4625:
[----:B------:R-:W-:Y:S01]  /*67e0*/  IADD3 R105, R49, -0x1, RZ ;  /* 0xffffffff31697810 */ /* 0x000fe20007ffe0ff */
[----:B------:R-:W-:Y:S01]  /*67f0*/  BSSY B0, `(.L_x_4643) ;  /* 0x0000011000007945 */ /* 0x000fe20003800000 */
[----:B------:R-:W-:-:S03]  /*6800*/  LEA R146, P0, R124, c[0x0][0x168], 0x1 ;  /* 0x00005a007c927a11 */ /* 0x000fc600078008ff */
[----:B----4-:R-:W-:Y:S01]  /*6810*/  IMAD.SHL.U32 R3, R105, 0x80, RZ ;  /* 0x0000008069037824 */ /* 0x010fe200078e00ff */
        /* <DEDUP_REMOVED lines=14> */
.L_x_4644:
[----:B------:R-:W-:Y:S05]  /*6900*/  BSYNC B0 ;  /* 0x0000000000007941 */ /* 0x000fea0003800000 */
.L_x_4643:
[----:B------:R-:W-:Y:S01]  /*6910*/  ISETP.GE.AND P0, PT, R8, R5, PT ;  /* 0x000000050800720c */ /* 0x000fe20003f06270 */
[----:B------:R-:W-:-:S12]  /*6920*/  BSSY B0, `(.L_x_4645) ;  /* 0x000000b000007945 */ /* 0x000fd80003800000 */
        /* <DEDUP_REMOVED lines=10> */
.L_x_4646:
[----:B------:R-:W-:Y:S05]  /*69d0*/  BSYNC B0 ;  /* 0x0000000000007941 */ /* 0x000fea0003800000 */
.L_x_4645:
        /* <DEDUP_REMOVED lines=15> */
.L_x_4648:
[----:B------:R-:W-:Y:S05]  /*6ad0*/  BSYNC B0 ;  /* 0x0000000000007941 */ /* 0x000fea0003800000 */
.L_x_4647:
[----:B------:R-:W-:Y:S01]  /*6ae0*/  IADD3 R2, R122, 0x60, RZ ;  /* 0x000000607a027810 */ /* 0x000fe20007ffe0ff */
        /* <DEDUP_REMOVED lines=12> */
[----:B--2---:R-:W-:Y:S01]  /*6bb0*/  MOV R118, R146 ;  /* 0x0000009200767202 */ /* 0x004fe20000000f00 */
[----:B------:R-:W-:-:S04]  /*6bc0*/  UIMAD UR4, UR4, 0xc0, URZ ;  /* 0x000000c0040478a4 */ /* 0x000fc8000f8e023f */
[----:B-----5:R-:W-:-:S05]  /*6bd0*/  IMAD.WIDE.U32 R10, R0, 0xc0, R118 ;  /* 0x000000c0000a7825 */ /* 0x020fca00078e0076 */
[----:B------:R-:W-:-:S05]  /*6be0*/  IADD3 R11, R11, UR4, RZ ;  /* 0x000000040b0b7c10 */ /* 0x000fca000fffe0ff */
[----:B------:R-:W-:Y:S01]  /*6bf0*/  @!PT LDS RZ, [RZ] ;  /* 0x00000000fffff984 */ /* 0x000fe20000000800 */
[----:B------:R-:W-:Y:S01]  /*6c00*/  @!PT LDS RZ, [RZ] ;  /* 0x00000000fffff984 */ /* 0x000fe20000000800 */
[----:B------:R-:W-:Y:S01]  /*6c10*/  @!PT LDS RZ, [RZ] ;  /* 0x00000000fffff984 */ /* 0x000fe20000000800 */
[----:B------:R2:W-:Y:S02]  /*6c20*/  LDGSTS.E.BYPASS.LTC128B.128 [R121+0x2800], [R10.64] ;  /* 0x028000000a797fae */ /* 0x0005e4000b901d46 */
.L_x_4650:
[----:B------:R-:W-:Y:S05]  /*6c30*/  BSYNC B0 ;  /* 0x0000000000007941 */ /* 0x000fea0003800000 */
.L_x_4649:
[----:B------:R-:W-:Y:S01]  /*6c40*/  IMAD R64, R64, c[0x0][0x320], RZ ;  /* 0x0000c80040407a24 */ /* 0x000fe200078e02ff */
[----:B------:R-:W0:Y:S01]  /*6c50*/  LDGDEPBAR ;  /* 0x00000000000079af */ /* 0x000e220000000000 */
[----:B------:R-:W-:-:S04]  /*6c60*/  IMAD.WIDE.U32 R128, R65, c[0x0][0x320], R128 ;  /* 0x0000c80041807a25 */ /* 0x000fc800078e0080 */
[----:B------:R-:W-:Y:S01]  /*6c70*/  IMAD R64, R65, c[0x0][0x324], R64 ;  /* 0x0000c90041407a24 */ /* 0x000fe200078e0240 */
[----:B--2---:R-:W-:-:S03]  /*6c80*/  LEA R10, P0, R128, c[0x0][0x318], 0x2 ;  /* 0x0000c600800a7a11 */ /* 0x004fc600078010ff */
[----:B------:R-:W-:-:S05]  /*6c90*/  IMAD.IADD R64, R129, 0x1, R64 ;  /* 0x0000000181407824 */ /* 0x000fca00078e0240 */
[----:B-----5:R-:W-:-:S05]  /*6ca0*/  LEA.HI.X R11, R128, c[0x0][0x31c], R64, 0x2, P0 ;  /* 0x0000c700800b7a11 */ /* 0x020fca00000f1440 */
[----:B------:R-:W2:Y:S01]  /*6cb0*/  LDG.E R0, [R10.64] ;  /* 0x000000060a007981 */ /* 0x000ea2000c1e1900 */
[----:B------:R-:W-:Y:S01]  /*6cc0*/  ISETP.GE.AND P2, PT, R122, R5, PT ;  /* 0x000000057a00720c */ /* 0x000fe20003f46270 */
[----:B------:R-:W2:Y:S01]  /*6cd0*/  MUFU.RCP R97, c[0x0][0x238] ;  /* 0x00008e0000617b08 */ /* 0x000ea20000001000 */
[----:B------:R-:W-:Y:S01]  /*6ce0*/  SHF.R.S32.HI R123, RZ, 0x1f, R6 ;  /* 0x0000001fff7b7819 */ /* 0x000fe20000011406 */
[----:B------:R-:W-:Y:S01]  /*6cf0*/  IMAD.SHL.U32 R103, R51, 0x2, RZ ;  /* 0x0000000233677824 */ /* 0x000fe200078e00ff */
[----:B------:R-:W-:-:S04]  /*6d00*/  DEPBAR.LE SB0, 0x0 ;  /* 0x000080000000791a */ /* 0x000fc80000000000 */
[----:B------:R-:W-:Y:S01]  /*6d10*/  BAR.SYNC.DEFER_BLOCKING 0x0 ;  /* 0x0000000000007b1d */ /* 0x000fe20000010000 */
[C---:B------:R-:W-:Y:S02]  /*6d20*/  LEA R150, P0, R152.reuse, c[0x0][0x170], 0x1 ;  /* 0x00005c0098967a11 */ /* 0x040fe400078008ff */
        /* <DEDUP_REMOVED lines=8> */
[----:B--2---:R-:W-:Y:S01]  /*6db0*/  FMUL.FTZ R97, R0, R97 ;  /* 0x0000006100617220 */ /* 0x004fe20000410000 */
        /* <DEDUP_REMOVED lines=10> */
.L_x_4652:
[----:B-1----:R-:W-:Y:S05]  /*6e60*/  BSYNC B0 ;  /* 0x0000000000007941 */ /* 0x002fea0003800000 */
.L_x_4651:
        /* <DEDUP_REMOVED lines=13> */
.L_x_4654:
[----:B------:R-:W-:Y:S05]  /*6f40*/  BSYNC B0 ;  /* 0x0000000000007941 */ /* 0x000fea0003800000 */
.L_x_4653:
        /* <DEDUP_REMOVED lines=15> */
.L_x_4656:
[----:B------:R-:W-:Y:S05]  /*7040*/  BSYNC B0 ;  /* 0x0000000000007941 */ /* 0x000fea0003800000 */
.L_x_4655:
        /* <DEDUP_REMOVED lines=16> */
.L_x_4658:
[----:B------:R-:W-:Y:S05]  /*7150*/  BSYNC B0 ;  /* 0x0000000000007941 */ /* 0x000fea0003800000 */
.L_x_4657:
[----:B------:R-:W-:Y:S01]  /*7160*/  LOP3.LUT R0, R63, 0xfffffff8, RZ, 0xc0, !PT ;  /* 0xfffffff83f007812 */ /* 0x000fe200078ec0ff */
[----:B------:R-:W-:Y:S01]  /*7170*/  IMAD.SHL.U32 R13, R57, 0x40, RZ ;  /* 0x00000040390d7824 */ /* 0x000fe200078e00ff */
[----:B------:R-:W-:Y:S01]  /*7180*/  SHF.R.S32.HI R2, RZ, 0x4, R61 ;  /* 0x00000004ff027819 */ /* 0x000fe2000001143d */
[----:B------:R-:W-:Y:S01]  /*7190*/  IMAD.IADD R11, R3, 0x1, R103 ;  /* 0x00000001030b7824 */ /* 0x000fe200078e0267 */
[----:B------:R-:W-:Y:S01]  /*71a0*/  SHF.R.S32.HI R133, RZ, 0x1f, R60 ;  /* 0x0000001fff857819 */ /* 0x000fe2000001143c */
[----:B------:R-:W-:Y:S01]  /*71b0*/  IMAD.IADD R51, R51, 0x1, -R0 ;  /* 0x0000000133337824 */ /* 0x000fe200078e0a00 */
[----:B------:R-:W-:Y:S01]  /*71c0*/  LEA.HI R15, R61, R2, RZ, 0x1 ;  /* 0x000000023d0f7211 */ /* 0x000fe200078f08ff */
[----:B------:R-:W0:Y:S01]  /*71d0*/  LDGDEPBAR ;  /* 0x00000000000079af */ /* 0x000e220000000000 */
[----:B------:R-:W-:Y:S01]  /*71e0*/  LEA.HI R133, R133, R60, RZ, 0x3 ;  /* 0x0000003c85857211 */ /* 0x000fe200078f18ff */
[----:B------:R-:W-:Y:S01]  /*71f0*/  I2F R8, R11 ;  /* 0x0000000b00087306 */ /* 0x000fe20000201400 */
[----:B------:R-:W-:-:S02]  /*7200*/  LEA.HI R0, R51, R51, RZ, 0x1 ;  /* 0x0000003333007211 */ /* 0x000fc400078f08ff */
[----:B------:R-:W-:Y:S01]  /*7210*/  LOP3.LUT R15, R15, 0xfffffffe, RZ, 0xc0, !PT ;  /* 0xfffffffe0f0f7812 */ /* 0x000fe200078ec0ff */
[----:B------:R-:W-:Y:S01]  /*7220*/  IMAD.SHL.U32 R133, R133, 0x20, RZ ;  /* 0x0000002085857824 */ /* 0x000fe200078e00ff */
[----:B------:R-:W-:Y:S02]  /*7230*/  LOP3.LUT R94, R0, 0x3fffffe, RZ, 0xc0, !PT ;  /* 0x03fffffe005e7812 */ /* 0x000fe400078ec0ff */
[----:B------:R-:W-:Y:S01]  /*7240*/  SHF.R.S32.HI R0, RZ, 0x1, R0 ;  /* 0x00000001ff007819 */ /* 0x000fe20000011400 */
[----:B------:R-:W-:Y:S01]  /*7250*/  IMAD.IADD R15, R2, 0x1, -R15 ;  /* 0x00000001020f7824 */ /* 0x000fe200078e0a0f */
[----:B------:R-:W-:Y:S01]  /*7260*/  LOP3.LUT R13, R13, 0xc0, RZ, 0xc0, !PT ;  /* 0x000000c00d0d7812 */ /* 0x000fe200078ec0ff */
[----:B------:R-:W-:Y:S01]  /*7270*/  IMAD.SHL.U32 R2, R62, 0x8, RZ ;  /* 0x000000083e027824 */ /* 0x000fe200078e00ff */
[----:B------:R-:W-:Y:S01]  /*7280*/  LOP3.LUT R59, R59, 0x7fffffe, RZ, 0xc0, !PT ;  /* 0x07fffffe3b3b7812 */ /* 0x000fe200078ec0ff */
[C---:B-1----:R-:W-:Y:S01]  /*7290*/  IMAD.SHL.U32 R5, R0.reuse, 0x40, RZ ;  /* 0x0000004000057824 */ /* 0x042fe200078e00ff */
[----:B------:R-:W-:Y:S01]  /*72a0*/  LOP3.LUT R133, R133, 0xffffff00, RZ, 0xc0, !PT ;  /* 0xffffff0085857812 */ /* 0x000fe200078ec0ff */
[----:B------:R-:W-:Y:S01]  /*72b0*/  IMAD.SHL.U32 R10, R15, 0x8, RZ ;  /* 0x000000080f0a7824 */ /* 0x000fe200078e00ff */
[----:B------:R-:W-:Y:S01]  /*72c0*/  LOP3.LUT P0, RZ, R0, 0x2, RZ, 0xc0, !PT ;  /* 0x0000000200ff7812 */ /* 0x000fe2000780c0ff */
[----:B------:R-:W-:Y:S01]  /*72d0*/  IMAD.IADD R130, R60, 0x1, -R59 ;  /* 0x000000013c827824 */ /* 0x000fe200078e0a3b */
[----:B------:R-:W-:Y:S01]  /*72e0*/  LOP3.LUT R5, R5, 0xc0, RZ, 0xc0, !PT ;  /* 0x000000c005057812 */ /* 0x000fe200078ec0ff */
[----:B------:R-:W-:Y:S01]  /*72f0*/  IMAD.IADD R94, R51, 0x1, -R94 ;  /* 0x00000001335e7824 */ /* 0x000fe200078e0a5e */
[----:B------:R-:W-:Y:S01]  /*7300*/  LOP3.LUT R10, R13, 0x8, R10, 0xf8, !PT ;  /* 0x000000080d0a7812 */ /* 0x000fe200078ef80a */
[----:B------:R-:W-:Y:S01]  /*7310*/  IMAD R7, R50, 0x200, R133 ;  /* 0x0000020032077824 */ /* 0x000fe200078e0285 */
        /* <DEDUP_REMOVED lines=8> */
[----:B------:R-:W-:-:S02]  /*73a0*/  LOP3.LUT R5, R2, R5, RZ, 0x3c, !PT ;  /* 0x0000000502057212 */ /* 0x000fc400078e3cff */
[C---:B------:R-:W-:Y:S01]  /*73b0*/  IADD3 R129, R11.reuse, 0x11, RZ ;  /* 0x000000110b817810 */ /* 0x040fe20007ffe0ff */
[----:B------:R-:W-:Y:S01]  /*73c0*/  IMAD.IADD R96, R10, 0x1, R7 ;  /* 0x000000010a607824 */ /* 0x000fe200078e0207 */
[C---:B------:R-:W-:Y:S01]  /*73d0*/  IADD3 R109, R11.reuse, 0x18, RZ ;  /* 0x000000180b6d7810 */ /* 0x040fe20007ffe0ff */
[----:B------:R-:W-:Y:S01]  /*73e0*/  IMAD.U32 R94, R94, 0x20, R5 ;  /* 0x000000205e5e7824 */ /* 0x000fe200078e0005 */
[----:B------:R-:W-:Y:S01]  /*73f0*/  I2F R122, R129 ;  /* 0x00000081007a7306 */ /* 0x000fe20000201400 */
[----:B------:R-:W-:Y:S01]  /*7400*/  IMAD.SHL.U32 R96, R96, 0x2, RZ ;  /* 0x0000000260607824 */ /* 0x000fe200078e00ff */
[C---:B------:R-:W-:Y:S01]  /*7410*/  IADD3 R101, R11.reuse, 0x20, RZ ;  /* 0x000000200b657810 */ /* 0x040fe20007ffe0ff */
[----:B------:R-:W-:Y:S01]  /*7420*/  IMAD.SHL.U32 R94, R94, 0x2, RZ ;  /* 0x000000025e5e7824 */ /* 0x000fe200078e00ff */
[----:B------:R-:W-:Y:S01]  /*7430*/  IADD3 R107, R11, 0x19, RZ ;  /* 0x000000190b6b7810 */ /* 0x000fe20007ffe0ff */
        /* <DEDUP_REMOVED lines=9> */
[----:B------:R-:W-:Y:S01]  /*74d0*/  LDSM.16.M88.4 R4, [R95] ;  /* 0x000000005f04783b */ /* 0x000fe20000000200 */
[C---:B------:R-:W-:Y:S01]  /*74e0*/  IADD3 R81, R11.reuse, 0x29, RZ ;  /* 0x000000290b517810 */ /* 0x040fe20007ffe0ff */
[----:B------:R-:W-:Y:S01]  /*74f0*/  I2F R120, R109 ;  /* 0x0000006d00787306 */ /* 0x000fe20000201400 */
[C---:B------:R-:W-:Y:S01]  /*7500*/  IADD3 R83, R11.reuse, 0x30, RZ ;  /* 0x000000300b537810 */ /* 0x040fe20007ffe0ff */
[----:B------:R-:W-:Y:S01]  /*7510*/  LDSM.16.M88.4 R24, [R93] ;  /* 0x000000005d18783b */ /* 0x000fe20000000200 */
[----:B------:R-:W-:-:S02]  /*7520*/  IADD3 R77, R11, 0x31, RZ ;  /* 0x000000310b4d7810 */ /* 0x000fc40007ffe0ff */
[C---:B------:R-:W-:Y:S01]  /*7530*/  IADD3 R75, R11.reuse, 0x38, RZ ;  /* 0x000000380b4b7810 */ /* 0x040fe20007ffe0ff */
[----:B---3--:R-:W3:Y:S01]  /*7540*/  LDSM.16.M88.4 R20, [R94+0x1400] ;  /* 0x001400005e14783b */ /* 0x008ee20000000200 */
[C---:B------:R-:W-:Y:S01]  /*7550*/  IADD3 R73, R11.reuse, 0x1, RZ ;  /* 0x000000010b497810 */ /* 0x040fe20007ffe0ff */
[----:B------:R-:W-:Y:S01]  /*7560*/  I2F R112, R101 ;  /* 0x0000006500707306 */ /* 0x000fe20000201400 */
[C---:B------:R-:W-:Y:S01]  /*7570*/  IADD3 R71, R11.reuse, 0x8, RZ ;  /* 0x000000080b477810 */ /* 0x040fe20007ffe0ff */
[----:B------:R-:W5:Y:S01]  /*7580*/  LDSM.16.M88.4 R44, [R93+0x400] ;  /* 0x000400005d2c783b */ /* 0x000f620000000200 */
[C---:B------:R-:W-:Y:S02]  /*7590*/  IADD3 R67, R11.reuse, 0x9, RZ ;  /* 0x000000090b437810 */ /* 0x040fe40007ffe0ff */
[C---:B------:R-:W-:Y:S01]  /*75a0*/  IADD3 R69, R11.reuse, 0x10, RZ ;  /* 0x000000100b457810 */ /* 0x040fe20007ffe0ff */
[----:B------:R-:W-:Y:S01]  /*75b0*/  LDSM.16.M88.4 R36, [R93+0x800] ;  /* 0x000800005d24783b */ /* 0x000fe20000000200 */
[C---:B------:R-:W-:Y:S01]  /*75c0*/  IADD3 R65, R11.reuse, 0x39, RZ ;  /* 0x000000390b417810 */ /* 0x040fe20007ffe0ff */
[----:B------:R-:W-:Y:S01]  /*75d0*/  I2F R108, R101 ;  /* 0x00000065006c7306 */ /* 0x000fe20000201400 */
[C---:B------:R-:W-:Y:S01]  /*75e0*/  IADD3 R61, R11.reuse, 0x48, RZ ;  /* 0x000000480b3d7810 */ /* 0x040fe20007ffe0ff */
[----:B------:R-:W-:Y:S01]  /*75f0*/  LDSM.16.M88.4 R32, [R94+0x1c00] ;  /* 0x001c00005e20783b */ /* 0x000fe20000000200 */
[----:B------:R-:W-:-:S02]  /*7600*/  IADD3 R51, R11, 0x51, RZ ;  /* 0x000000510b337810 */ /* 0x000fc40007ffe0ff */
[C---:B------:R-:W-:Y:S02]  /*7610*/  IADD3 R59, R11.reuse, 0x40, RZ ;  /* 0x000000400b3b7810 */ /* 0x040fe40007ffe0ff */
[C---:B------:R-:W-:Y:S01]  /*7620*/  IADD3 R55, R11.reuse, 0x41, RZ ;  /* 0x000000410b377810 */ /* 0x040fe20007ffe0ff */
[----:B------:R-:W-:Y:S01]  /*7630*/  I2F R110, R107 ;  /* 0x0000006b006e7306 */ /* 0x000fe20000201400 */
[C---:B------:R-:W-:Y:S02]  /*7640*/  IADD3 R63, R11.reuse, 0x49, RZ ;  /* 0x000000490b3f7810 */ /* 0x040fe40007ffe0ff */
[C---:B------:R-:W-:Y:S02]  /*7650*/  IADD3 R57, R11.reuse, 0x50, RZ ;  /* 0x000000500b397810 */ /* 0x040fe40007ffe0ff */
[C---:B------:R-:W-:Y:S02]  /*7660*/  IADD3 R53, R11.reuse, 0x58, RZ ;  /* 0x000000580b357810 */ /* 0x040fe40007ffe0ff */
[C---:B------:R-:W-:Y:S01]  /*7670*/  IADD3 R171, R11.reuse, 0x59, RZ ;  /* 0x000000590bab7810 */ /* 0x040fe20007ffe0ff */
[----:B------:R-:W-:Y:S01]  /*7680*/  I2F R114, R109 ;  /* 0x0000006d00727306 */ /* 0x000fe20000201400 */
[C---:B------:R-:W-:Y:S01]  /*7690*/  IADD3 R185, R11.reuse, 0x71, RZ ;  /* 0x000000710bb97810 */ /* 0x040fe20007ffe0ff */
[----:B-1----:R-:W-:Y:S01]  /*76a0*/  HMMA.16816.F32.BF16 R16, R12, R40, RZ ;  /* 0x000000280c10723c */ /* 0x002fe200000418ff */
[----:B------:R-:W-:-:S02]  /*76b0*/  IADD3 R193, R11, 0x79, RZ ;  /* 0x000000790bc17810 */ /* 0x000fc40007ffe0ff */
[C---:B------:R-:W-:Y:S02]  /*76c0*/  IADD3 R173, R11.reuse, 0x68, RZ ;  /* 0x000000680bad7810 */ /* 0x040fe40007ffe0ff */
[C---:B------:R-:W-:Y:S01]  /*76d0*/  IADD3 R175, R11.reuse, 0x69, RZ ;  /* 0x000000690baf7810 */ /* 0x040fe20007ffe0ff */
[----:B------:R-:W-:Y:S01]  /*76e0*/  I2F R118, R107 ;  /* 0x0000006b00767306 */ /* 0x000fe20000201400 */
[C---:B------:R-:W-:Y:S01]  /*76f0*/  IADD3 R189, R11.reuse, 0x78, RZ ;  /* 0x000000780bbd7810 */ /* 0x040fe20007ffe0ff */
[----:B------:R-:W-:Y:S01]  /*7700*/  HMMA.16816.F32.BF16 R40, R12, R42, RZ ;  /* 0x0000002a0c28723c */ /* 0x000fe200000418ff */
[----:B------:R-:W-:-:S05]  /*7710*/  IADD3 R191, R11, 0x21, RZ ;  /* 0x000000210bbf7810 */ /* 0x000fca0007ffe0ff */
[----:B------:R-:W-:Y:S02]  /*7720*/  I2F R90, R99 ;  /* 0x00000063005a7306 */ /* 0x000fe40000201400 */
[----:B---3--:R-:W-:Y:S06]  /*7730*/  HMMA.16816.F32.BF16 R28, R12, R20, RZ ;  /* 0x000000140c1c723c */ /* 0x008fec00000418ff */
[----:B------:R-:W-:Y:S02]  /*7740*/  I2F R104, R99 ;  /* 0x0000006300687306 */ /* 0x000fe40000201400 */
[C---:B------:R-:W-:Y:S06]  /*7750*/  HMMA.16816.F32.BF16 R16, R4.reuse, R24, R16 ;  /* 0x000000180410723c */ /* 0x040fec0000041810 */
[----:B------:R-:W-:Y:S02]  /*7760*/  I2F R106, R81 ;  /* 0x00000051006a7306 */ /* 0x000fe40000201400 */
[----:B------:R-:W-:Y:S01]  /*7770*/  HMMA.16816.F32.BF16 R40, R4, R26, R40 ;  /* 0x0000001a0428723c */ /* 0x000fe20000041828 */
[----:B------:R-:W1:Y:S05]  /*7780*/  LDSM.16.M88.4 R24, [R94+0x1800] ;  /* 0x001800005e18783b */ /* 0x000e6a0000000200 */
[----:B------:R-:W-:Y:S02]  /*7790*/  I2F R98, R81 ;  /* 0x0000005100627306 */ /* 0x000fe40000201400 */
[----:B------:R-:W-:Y:S06]  /*77a0*/  HMMA.16816.F32.BF16 R20, R12, R22, RZ ;  /* 0x000000160c14723c */ /* 0x000fec00000418ff */
[----:B------:R-:W-:Y:S02]  /*77b0*/  I2F R102, R83 ;  /* 0x0000005300667306 */ /* 0x000fe40000201400 */
[----:B------:R-:W-:Y:S01]  /*77c0*/  FMUL.FTZ R16, R16, c[0x0][0x2ec] ;  /* 0x0000bb0010107a20 */ /* 0x000fe20000410000 */
[----:B-----5:R-:W-:Y:S01]  /*77d0*/  HMMA.16816.F32.BF16 R28, R4, R44, R28 ;  /* 0x0000002c041c723c */ /* 0x020fe2000004181c */
[----:B------:R-:W-:-:S02]  /*77e0*/  FMUL.FTZ R17, R17, c[0x0][0x2ec] ;  /* 0x0000bb0011117a20 */ /* 0x000fc40000410000 */
[----:B------:R-:W-:Y:S02]  /*77f0*/  FMUL.FTZ R18, R18, c[0x0][0x2ec] ;  /* 0x0000bb0012127a20 */ /* 0x000fe40000410000 */
[----:B------:R-:W-:Y:S01]  /*7800*/  MUFU.TANH R48, R16 ;  /* 0x0000001000307308 */ /* 0x000fe20000002400 */
[----:B------:R-:W-:Y:S02]  /*7810*/  FMUL.FTZ R91, R19, c[0x0][0x2ec] ;  /* 0x0000bb00135b7a20 */ /* 0x000fe40000410000 */
[----:B------:R-:W-:Y:S02]  /*7820*/  FMUL.FTZ R40, R40, c[0x0][0x2ec] ;  /* 0x0000bb0028287a20 */ /* 0x000fe40000410000 */
[----:B------:R-:W-:Y:S02]  /*7830*/  FMUL.FTZ R41, R41, c[0x0][0x2ec] ;  /* 0x0000bb0029297a20 */ /* 0x000fe40000410000 */
[----:B------:R-:W-:Y:S01]  /*7840*/  FMUL.FTZ R42, R42, c[0x0][0x2ec] ;  /* 0x0000bb002a2a7a20 */ /* 0x000fe20000410000 */
[----:B------:R-:W-:Y:S01]  /*7850*/  MUFU.TANH R79, R17 ;  /* 0x00000011004f7308 */ /* 0x000fe20000002400 */
[----:B------:R-:W-:Y:S01]  /*7860*/  FMUL.FTZ R43, R43, c[0x0][0x2ec] ;  /* 0x0000bb002b2b7a20 */ /* 0x000fe20000410000 */
[----:B------:R-:W-:Y:S01]  /*7870*/  HMMA.16816.F32.BF16 R20, R4, R46, R20 ;  /* 0x0000002e0414723c */ /* 0x000fe20000041814 */
[----:B------:R-:W3:Y:S05]  /*7880*/  LDSM.16.M88.4 R44, [R94+0x2000] ;  /* 0x002000005e2c783b */ /* 0x000eea0000000200 */
[----:B------:R1:W5:Y:S03]  /*7890*/  MUFU.TANH R52, R18 ;  /* 0x0000001200347308 */ /* 0x0003660000002400 */
[----:B------:R-:W-:-:S02]  /*78a0*/  FMUL.FTZ R132, R28, c[0x0][0x2ec] ;  /* 0x0000bb001c847a20 */ /* 0x000fc40000410000 */
[----:B------:R-:W-:Y:S02]  /*78b0*/  FMUL.FTZ R135, R29, c[0x0][0x2ec] ;  /* 0x0000bb001d877a20 */ /* 0x000fe40000410000 */
[----:B------:R-:W-:Y:S01]  /*78c0*/  FMUL.FTZ R134, R30, c[0x0][0x2ec] ;  /* 0x0000bb001e867a20 */ /* 0x000fe20000410000 */
[----:B------:R-:W-:Y:S01]  /*78d0*/  MUFU.TANH R128, R40 ;  /* 0x0000002800807308 */ /* 0x000fe20000002400 */
[----:B------:R-:W-:Y:S02]  /*78e0*/  FMUL.FTZ R137, R31, c[0x0][0x2ec] ;  /* 0x0000bb001f897a20 */ /* 0x000fe40000410000 */
[----:B------:R-:W2:Y:S01]  /*78f0*/  LDSM.16.M88.4 R28, [R93+0xc00] ;  /* 0x000c00005d1c783b */ /* 0x000ea20000000200 */
[----:B-1----:R-:W-:Y:S04]  /*7900*/  HMMA.16816.F32.BF16 R16, R12, R24, RZ ;  /* 0x000000180c10723c */ /* 0x002fe800000418ff */
[----:B------:R-:W-:Y:S02]  /*7910*/  MUFU.TANH R89, R41 ;  /* 0x0000002900597308 */ /* 0x000fe40000002400 */
[----:B------:R-:W-:-:S02]  /*7920*/  FMUL.FTZ R20, R20, c[0x0][0x2ec] ;  /* 0x0000bb0014147a20 */ /* 0x000fc40000410000 */
[----:B------:R-:W-:Y:S02]  /*7930*/  FMUL.FTZ R21, R21, c[0x0][0x2ec] ;  /* 0x0000bb0015157a20 */ /* 0x000fe40000410000 */
[----:B------:R-:W-:Y:S01]  /*7940*/  FMUL.FTZ R165, R22, c[0x0][0x2ec] ;  /* 0x0000bb0016a57a20 */ /* 0x000fe20000410000 */
[----:B------:R-:W-:Y:S01]  /*7950*/  HMMA.16816.F32.BF16 R24, R12, R26, RZ ;  /* 0x0000001a0c18723c */ /* 0x000fe200000418ff */
[----:B------:R-:W-:Y:S01]  /*7960*/  MUFU.TANH R131, R42 ;  /* 0x0000002a00837308 */ /* 0x000fe20000002400 */
[----:B------:R-:W-:Y:S02]  /*7970*/  FMUL.FTZ R149, R23, c[0x0][0x2ec] ;  /* 0x0000bb0017957a20 */ /* 0x000fe40000410000 */
[----:B-----5:R-:W-:-:S05]  /*7980*/  FFMA.FTZ R52, R97, R8, R52 ;  /* 0x0000000861347223 */ /* 0x020fca0000010034 */
[----:B------:R1:W-:Y:S04]  /*7990*/  MUFU.TANH R87, R43 ;  /* 0x0000002b00577308 */ /* 0x0003e80000002400 */
[C---:B------:R-:W-:Y:S04]  /*79a0*/  HMMA.16816.F32.BF16 R16, R4.reuse, R36, R16 ;  /* 0x000000240410723c */ /* 0x040fe80000041810 */
[----:B------:R-:W-:Y:S07]  /*79b0*/  MUFU.TANH R139, R20 ;  /* 0x00000014008b7308 */ /* 0x000fee0000002400 */
[----:B------:R-:W-:Y:S01]  /*79c0*/  HMMA.16816.F32.BF16 R24, R4, R38, R24 ;  /* 0x000000260418723c */ /* 0x000fe20000041818 */
[----:B------:R5:W4:Y:S07]  /*79d0*/  MUFU.TANH R156, R21 ;  /* 0x00000015009c7308 */ /* 0x000b2e0000002400 */
[C---:B-1----:R-:W-:Y:S01]  /*79e0*/  HMMA.16816.F32.BF16 R40, R12.reuse, R32, RZ ;  /* 0x000000200c28723c */ /* 0x042fe200000418ff */
[----:B------:R-:W-:Y:S07]  /*79f0*/  MUFU.TANH R135, R135 ;  /* 0x0000008700877308 */ /* 0x000fee0000002400 */
[----:B------:R-:W-:Y:S01]  /*7a00*/  HMMA.16816.F32.BF16 R32, R12, R34, RZ ;  /* 0x000000220c20723c */ /* 0x000fe200000418ff */
[----:B-----5:R-:W1:Y:S01]  /*7a10*/  LDSM.16.M88.4 R20, [R93+0x1000] ;  /* 0x001000005d14783b */ /* 0x020e620000000200 */
[----:B------:R-:W-:Y:S01]  /*7a20*/  FMUL.FTZ R18, R18, c[0x0][0x2ec] ;  /* 0x0000bb0012127a20 */ /* 0x000fe20000410000 */
[----:B------:R-:W5:Y:S01]  /*7a30*/  MUFU.TANH R137, R137 ;  /* 0x0000008900897308 */ /* 0x000f620000002400 */
[----:B------:R-:W-:-:S02]  /*7a40*/  FMUL.FTZ R16, R16, c[0x0][0x2ec] ;  /* 0x0000bb0010107a20 */ /* 0x000fc40000410000 */
[----:B----4-:R-:W-:Y:S02]  /*7a50*/  FFMA.FTZ R118, R97, R118, R156 ;  /* 0x0000007661767223 */ /* 0x010fe4000001009c */
[----:B------:R-:W-:Y:S01]  /*7a60*/  FMUL.FTZ R24, R24, c[0x0][0x2ec] ;  /* 0x0000bb0018187a20 */ /* 0x000fe20000410000 */
[C---:B---3--:R-:W-:Y:S01]  /*7a70*/  HMMA.16816.F32.BF16 R36, R12.reuse, R44, RZ ;  /* 0x0000002c0c24723c */ /* 0x048fe200000418ff */
[----:B------:R-:W-:Y:S01]  /*7a80*/  FMUL.FTZ R25, R25, c[0x0][0x2ec] ;  /* 0x0000bb0019197a20 */ /* 0x000fe20000410000 */
[----:B------:R-:W3:Y:S01]  /*7a90*/  MUFU.TANH R162, R18 ;  /* 0x0000001200a27308 */ /* 0x000ee20000002400 */
[----:B------:R-:W-:Y:S02]  /*7aa0*/  FMUL.FTZ R26, R26, c[0x0][0x2ec] ;  /* 0x0000bb001a1a7a20 */ /* 0x000fe40000410000 */
[----:B------:R-:W-:Y:S02]  /*7ab0*/  FMUL.FTZ R27, R27, c[0x0][0x2ec] ;  /* 0x0000bb001b1b7a20 */ /* 0x000fe40000410000 */
[----:B------:R-:W-:Y:S01]  /*7ac0*/  FMUL.FTZ R19, R19, c[0x0][0x2ec] ;  /* 0x0000bb0013137a20 */ /* 0x000fe20000410000 */
[----:B------:R-:W-:Y:S01]  /*7ad0*/  HMMA.16816.F32.BF16 R44, R12, R46, RZ ;  /* 0x0000002e0c2c723c */ /* 0x000fe200000418ff */
[----:B------:R-:W-:Y:S01]  /*7ae0*/  FMUL.FTZ R17, R17, c[0x0][0x2ec] ;  /* 0x0000bb0011117a20 */ /* 0x000fe20000410000 */
[----:B------:R-:W4:Y:S01]  /*7af0*/  MUFU.TANH R147, R24 ;  /* 0x0000001800937308 */ /* 0x000f220000002400 */
[----:B-----5:R-:W-:-:S05]  /*7b00*/  FFMA.FTZ R116, R97, R116, R137 ;  /* 0x0000007461747223 */ /* 0x020fca0000010089 */
[----:B--2---:R-:W-:Y:S02]  /*7b10*/  HMMA.16816.F32.BF16 R40, R4, R28, R40 ;  /* 0x0000001c0428723c */ /* 0x004fe40000041828 */
[----:B------:R-:W2:Y:S01]  /*7b20*/  MUFU.TANH R143, R25 ;  /* 0x00000019008f7308 */ /* 0x000ea20000002400 */
[----:B---3--:R-:W-:-:S05]  /*7b30*/  FFMA.FTZ R162, R97, R108, R162 ;  /* 0x0000006c61a27223 */ /* 0x008fca00000100a2 */
[----:B------:R-:W-:Y:S01]  /*7b40*/  HMMA.16816.F32.BF16 R32, R4, R30, R32 ;  /* 0x0000001e0420723c */ /* 0x000fe20000041820 */
[----:B------:R-:W-:Y:S01]  /*7b50*/  LDSM.16.M88.4 R28, [R93+0x1400] ;  /* 0x001400005d1c783b */ /* 0x000fe20000000200 */
[----:B------:R-:W-:Y:S01]  /*7b60*/  MUFU.TANH R157, R26 ;  /* 0x0000001a009d7308 */ /* 0x000fe20000002400 */
[----:B----4-:R-:W-:-:S05]  /*7b70*/  FFMA.FTZ R147, R97, R90, R147 ;  /* 0x0000005a61937223 */ /* 0x010fca0000010093 */
[----:B-1----:R-:W-:Y:S02]  /*7b80*/  HMMA.16816.F32.BF16 R36, R4, R20, R36 ;  /* 0x000000140424723c */ /* 0x002fe40000041824 */
[----:B------:R1:W-:Y:S01]  /*7b90*/  MUFU.TANH R141, R27 ;  /* 0x0000001b008d7308 */ /* 0x0003e20000002400 */
[----:B--2---:R-:W-:-:S05]  /*7ba0*/  FFMA.FTZ R106, R97, R106, R143 ;  /* 0x0000006a616a7223 */ /* 0x004fca000001008f */
[----:B------:R-:W-:Y:S01]  /*7bb0*/  HMMA.16816.F32.BF16 R44, R4, R22, R44 ;  /* 0x00000016042c723c */ /* 0x000fe2000004182c */
[----:B------:R-:W-:Y:S01]  /*7bc0*/  FMUL.FTZ R40, R40, c[0x0][0x2ec] ;  /* 0x0000bb0028287a20 */ /* 0x000fe20000410000 */
[----:B------:R-:W2:Y:S01]  /*7bd0*/  MUFU.TANH R159, R16 ;  /* 0x00000010009f7308 */ /* 0x000ea20000002400 */
[----:B------:R-:W-:Y:S02]  /*7be0*/  FMUL.FTZ R41, R41, c[0x0][0x2ec] ;  /* 0x0000bb0029297a20 */ /* 0x000fe40000410000 */
[----:B------:R-:W-:Y:S02]  /*7bf0*/  FMUL.FTZ R42, R42, c[0x0][0x2ec] ;  /* 0x0000bb002a2a7a20 */ /* 0x000fe40000410000 */
[----:B------:R-:W-:Y:S02]  /*7c00*/  FMUL.FTZ R43, R43, c[0x0][0x2ec] ;  /* 0x0000bb002b2b7a20 */ /* 0x000fe40000410000 */
[----:B------:R-:W-:Y:S01]  /*7c10*/  FMUL.FTZ R32, R32, c[0x0][0x2ec] ;  /* 0x0000bb0020207a20 */ /* 0x000fe20000410000 */
[----:B-1----:R-:W1:Y:S01]  /*7c20*/  LDSM.16.M88.4 R24, [R94+0x2400] ;  /* 0x002400005e18783b */ /* 0x002e620000000200 */
        /* <DEDUP_REMOVED lines=9> */
[----:B--2---:R-:W-:-:S02]  /*7cc0*/  FFMA.FTZ R112, R97, R112, R159 ;  /* 0x0000007061707223 */ /* 0x004fc4000001009f */
[C---:B------:R-:W-:Y:S01]  /*7cd0*/  FFMA.FTZ R104, R97.reuse, R104, R157 ;  /* 0x0000006861687223 */ /* 0x040fe2000001009d */
[----:B------:R-:W-:Y:S01]  /*7ce0*/  MUFU.TANH R166, R34 ;  /* 0x0000002200a67308 */ /* 0x000fe20000002400 */
[----:B------:R-:W-:Y:S02]  /*7cf0*/  FFMA.FTZ R141, R97, R98, R141 ;  /* 0x00000062618d7223 */ /* 0x000fe4000001008d */
[----:B------:R-:W-:Y:S02]  /*7d00*/  FMUL.FTZ R44, R44, c[0x0][0x2ec] ;  /* 0x0000bb002c2c7a20 */ /* 0x000fe40000410000 */
[----:B------:R-:W-:Y:S02]  /*7d10*/  FMUL.FTZ R46, R46, c[0x0][0x2ec] ;  /* 0x0000bb002e2e7a20 */ /* 0x000fe40000410000 */
[----:B------:R-:W-:Y:S01]  /*7d20*/  FMUL.FTZ R56, R45, c[0x0][0x2ec] ;  /* 0x0000bb002d387a20 */ /* 0x000fe20000410000 */
[----:B------:R2:W-:Y:S01]  /*7d30*/  MUFU.TANH R40, R35 ;  /* 0x0000002300287308 */ /* 0x0005e20000002400 */
[----:B------:R-:W-:-:S07]  /*7d40*/  IADD3 R45, R11, 0x61, RZ ;  /* 0x000000610b2d7810 */ /* 0x000fce0007ffe0ff */
[----:B------:R-:W3:Y:S01]  /*7d50*/  MUFU.TANH R149, R149 ;  /* 0x0000009500957308 */ /* 0x000ee20000002400 */
[C---:B-1----:R-:W-:Y:S07]  /*7d60*/  HMMA.16816.F32.BF16 R20, R12.reuse, R24, RZ ;  /* 0x000000180c14723c */ /* 0x042fee00000418ff */
[----:B------:R-:W-:Y:S01]  /*7d70*/  MUFU.TANH R136, R36 ;  /* 0x0000002400887308 */ /* 0x000fe20000002400 */
[----:B------:R-:W-:Y:S01]  /*7d80*/  IADD3 R25, R50, 0x1, R123 ;  /* 0x0000000132197810 */ /* 0x000fe20007ffe07b */
[----:B--2---:R-:W-:Y:S06]  /*7d90*/  HMMA.16816.F32.BF16 R32, R12, R26, RZ ;  /* 0x0000001a0c20723c */ /* 0x004fec00000418ff */
[----:B------:R-:W-:Y:S01]  /*7da0*/  MUFU.TANH R148, R37 ;  /* 0x0000002500947308 */ /* 0x000fe20000002400 */
[----:B------:R-:W-:-:S04]  /*7db0*/  IADD3 R25, R58, R25, -R115 ;  /* 0x000000193a197210 */ /* 0x000fc80007ffe873 */
[----:B------:R-:W-:-:S03]  /*7dc0*/  IADD3 R25, R25, c[0x0][0x2e8], RZ ;  /* 0x0000ba0019197a10 */ /* 0x000fc60007ffe0ff */
[----:B------:R-:W-:Y:S01]  /*7dd0*/  MUFU.TANH R158, R38 ;  /* 0x00000026009e7308 */ /* 0x000fe20000002400 */
[----:B------:R-:W-:-:S04]  /*7de0*/  IMNMX R0, R25, R58, PT ;  /* 0x0000003a19007217 */ /* 0x000fc80003800200 */
[-C--:B------:R-:W-:Y:S01]  /*7df0*/  ISETP.GE.AND P6, PT, R129, R0.reuse, PT ;  /* 0x000000008100720c */ /* 0x080fe20003fc6270 */
[----:B------:R-:W-:Y:S01]  /*7e00*/  HMMA.16816.F32.BF16 R20, R4, R28, R20 ;  /* 0x0000001c0414723c */ /* 0x000fe20000041814 */
[-C--:B------:R-:W-:Y:S01]  /*7e10*/  ISETP.GE.AND P5, PT, R109, R0.reuse, PT ;  /* 0x000000006d00720c */ /* 0x080fe20003fa6270 */
[----:B------:R1:W-:Y:S01]  /*7e20*/  MUFU.TANH R138, R39 ;  /* 0x00000027008a7308 */ /* 0x0003e20000002400 */
[----:B------:R-:W-:-:S04]  /*7e30*/  ISETP.GE.AND P2, PT, R107, R0, PT ;  /* 0x000000006b00720c */ /* 0x000fc80003f46270 */
[----:B------:R-:W-:Y:S01]  /*7e40*/  IADD3 R29, R25, 0x8, RZ ;  /* 0x00000008191d7810 */ /* 0x000fe20007ffe0ff */
[----:B------:R-:W-:Y:S01]  /*7e50*/  FMUL.FTZ R28, R47, c[0x0][0x2ec] ;  /* 0x0000bb002f1c7a20 */ /* 0x000fe20000410000 */
[----:B------:R-:W2:Y:S01]  /*7e60*/  LDSM.16.M88.4 R24, [R94+0x2800] ;  /* 0x002800005e18783b */ /* 0x000ea20000000200 */
[----:B------:R-:W4:Y:S01]  /*7e70*/  MUFU.TANH R165, R165 ;  /* 0x000000a500a57308 */ /* 0x000f220000002400 */
[----:B------:R-:W-:Y:S01]  /*7e80*/  IMNMX R2, R29, R58, PT ;  /* 0x0000003a1d027217 */ /* 0x000fe20003800200 */
[----:B------:R-:W-:-:S03]  /*7e90*/  FFMA.FTZ R47, R97, R120, R139 ;  /* 0x00000078612f7223 */ /* 0x000fc6000001008b */
[----:B------:R-:W-:Y:S01]  /*7ea0*/  ISETP.GE.AND P4, PT, R129, R2, PT ;  /* 0x000000028100720c */ /* 0x000fe20003f86270 */
[----:B---3--:R-:W-:Y:S01]  /*7eb0*/  FFMA.FTZ R129, R97, R110, R149 ;  /* 0x0000006e61817223 */ /* 0x008fe20000010095 */
[-C--:B------:R-:W-:Y:S01]  /*7ec0*/  ISETP.GE.AND P3, PT, R109, R2.reuse, PT ;  /* 0x000000026d00720c */ /* 0x080fe20003f66270 */
[----:B-1----:R-:W1:Y:S01]  /*7ed0*/  LDSM.16.M88.4 R36, [R93+0x1800] ;  /* 0x001800005d24783b */ /* 0x002e620000000200 */
[----:B------:R3:W-:Y:S01]  /*7ee0*/  MUFU.TANH R161, R41 ;  /* 0x0000002900a17308 */ /* 0x0007e20000002400 */
[----:B------:R-:W-:Y:S02]  /*7ef0*/  FSEL R139, R116, -INF , !P4 ;  /* 0xff800000748b7808 */ /* 0x000fe40006000000 */
[-C--:B------:R-:W-:Y:S02]  /*7f00*/  ISETP.GE.AND P4, PT, R101, R2.reuse, PT ;  /* 0x000000026500720c */ /* 0x080fe40003f86270 */
[----:B------:R-:W-:Y:S01]  /*7f10*/  FMUL.FTZ R20, R20, c[0x0][0x2ec] ;  /* 0x0000bb0014147a20 */ /* 0x000fe20000410000 */
[----:B------:R-:W-:Y:S01]  /*7f20*/  ISETP.GE.AND P0, PT, R107, R2, PT ;  /* 0x000000026b00720c */ /* 0x000fe20003f06270 */
[----:B------:R-:W-:Y:S01]  /*7f30*/  FMUL.FTZ R21, R21, c[0x0][0x2ec] ;  /* 0x0000bb0015157a20 */ /* 0x000fe20000410000 */
[----:B------:R5:W-:Y:S01]  /*7f40*/  I2F R92, R83 ;  /* 0x00000053005c7306 */ /* 0x000be20000201400 */
[----:B------:R-:W-:Y:S01]  /*7f50*/  FMUL.FTZ R22, R22, c[0x0][0x2ec] ;  /* 0x0000bb0016167a20 */ /* 0x000fe20000410000 */
[----:B------:R-:W-:Y:S01]  /*7f60*/  FSEL R169, R162, -INF , !P4 ;  /* 0xff800000a2a97808 */ /* 0x000fe20006000000 */
[----:B----4-:R-:W-:Y:S01]  /*7f70*/  FFMA.FTZ R114, R97, R114, R165 ;  /* 0x0000007261727223 */ /* 0x010fe200000100a5 */
[----:B------:R-:W-:-:S02]  /*7f80*/  ISETP.GE.AND P4, PT, R83, R2, PT ;  /* 0x000000025300720c */ /* 0x000fc40003f86270 */
[----:B------:R-:W-:Y:S01]  /*7f90*/  FSEL R47, R47, -INF , !P5 ;  /* 0xff8000002f2f7808 */ /* 0x000fe20006800000 */
[----:B---3--:R-:W-:Y:S01]  /*7fa0*/  FFMA.FTZ R41, R97, R122, R135 ;  /* 0x0000007a61297223 */ /* 0x008fe20000010087 */
[----:B------:R-:W3:Y:S01]  /*7fb0*/  I2F R100, R77 ;  /* 0x0000004d00647306 */ /* 0x000ee20000201400 */
[----:B------:R-:W-:Y:S02]  /*7fc0*/  FSEL R137, R114, -INF , !P3 ;  /* 0xff80000072897808 */ /* 0x000fe40005800000 */
[-C--:B------:R-:W-:Y:S02]  /*7fd0*/  ISETP.GE.AND P5, PT, R99, R0.reuse, PT ;  /* 0x000000006300720c */ /* 0x080fe40003fa6270 */
[----:B------:R-:W-:Y:S02]  /*7fe0*/  FSEL R41, R41, -INF , !P6 ;  /* 0xff80000029297808 */ /* 0x000fe40007000000 */
[----:B------:R-:W-:Y:S01]  /*7ff0*/  ISETP.GE.AND P6, PT, R101, R0, PT ;  /* 0x000000006500720c */ /* 0x000fe20003fc6270 */
[----:B------:R-:W4:Y:S01]  /*8000*/  MUFU.TANH R164, R42 ;  /* 0x0000002a00a47308 */ /* 0x000f220000002400 */
[----:B------:R-:W-:-:S02]  /*8010*/  ISETP.GE.AND P3, PT, R99, R2, PT ;  /* 0x000000026300720c */ /* 0x000fc40003f66270 */
[----:B------:R-:W-:Y:S02]  /*8020*/  FSEL R149, R112, -INF , !P6 ;  /* 0xff80000070957808 */ /* 0x000fe40007000000 */
[----:B------:R-:W-:Y:S01]  /*8030*/  ISETP.GE.AND P6, PT, R83, R0, PT ;  /* 0x000000005300720c */ /* 0x000fe20003fc6270 */
[----:B-----5:R-:W-:Y:S01]  /*8040*/  FMUL.FTZ R83, R23, c[0x0][0x2ec] ;  /* 0x0000bb0017537a20 */ /* 0x020fe20000410000 */
[----:B------:R-:W-:Y:S01]  /*8050*/  FSEL R135, R118, -INF , !P2 ;  /* 0xff80000076877808 */ /* 0x000fe20005000000 */
[----:B------:R5:W-:Y:S01]  /*8060*/  MUFU.TANH R101, R28 ;  /* 0x0000001c00657308 */ /* 0x000be20000002400 */
[----:B------:R-:W-:Y:S01]  /*8070*/  FSEL R129, R129, -INF , !P0 ;  /* 0xff80000081817808 */ /* 0x000fe20004000000 */
[----:B---3--:R-:W-:Y:S01]  /*8080*/  FFMA.FTZ R100, R97, R100, R161 ;  /* 0x0000006461647223 */ /* 0x008fe200000100a1 */
[----:B------:R-:W-:Y:S02]  /*8090*/  FSEL R177, R147, -INF , !P5 ;  /* 0xff80000093b17808 */ /* 0x000fe40006800000 */
[----:B------:R-:W-:-:S02]  /*80a0*/  FSEL R167, R104, -INF , !P3 ;  /* 0xff80000068a77808 */ /* 0x000fc40005800000 */
[C---:B------:R-:W-:Y:S01]  /*80b0*/  ISETP.GE.AND P2, PT, R81.reuse, R0, PT ;  /* 0x000000005100720c */ /* 0x040fe20003f46270 */
[----:B------:R3:W-:Y:S01]  /*80c0*/  I2F R86, R77 ;  /* 0x0000004d00567306 */ /* 0x0007e20000201400 */
[----:B------:R-:W-:Y:S01]  /*80d0*/  ISETP.GE.AND P0, PT, R81, R2, PT ;  /* 0x000000025100720c */ /* 0x000fe20003f06270 */
[----:B----4-:R-:W-:Y:S01]  /*80e0*/  FFMA.FTZ R81, R97, R92, R164 ;  /* 0x0000005c61517223 */ /* 0x010fe200000100a4 */
[C---:B------:R-:W-:Y:S02]  /*80f0*/  ISETP.GE.AND P5, PT, R77.reuse, R0, PT ;  /* 0x000000004d00720c */ /* 0x040fe40003fa6270 */
[----:B------:R-:W-:Y:S02]  /*8100*/  ISETP.GE.AND P3, PT, R77, R2, PT ;  /* 0x000000024d00720c */ /* 0x000fe40003f66270 */
[----:B------:R-:W-:Y:S01]  /*8110*/  FSEL R179, R106, -INF , !P2 ;  /* 0xff8000006ab37808 */ /* 0x000fe20005000000 */
[----:B-----5:R-:W-:Y:S01]  /*8120*/  HMMA.16816.F32.BF16 R28, R4, R30, R32 ;  /* 0x0000001e041c723c */ /* 0x020fe20000041820 */
[----:B------:R-:W4:Y:S01]  /*8130*/  MUFU.TANH R168, R43 ;  /* 0x0000002b00a87308 */ /* 0x000f220000002400 */
[----:B------:R-:W5:Y:S01]  /*8140*/  LDSM.16.M88.4 R32, [R94+0x2c00] ;  /* 0x002c00005e20783b */ /* 0x000f620000000200 */
[----:B------:R-:W-:-:S02]  /*8150*/  FSEL R165, R141, -INF , !P0 ;  /* 0xff8000008da57808 */ /* 0x000fc40004000000 */
[C---:B------:R-:W-:Y:S02]  /*8160*/  ISETP.GE.AND P2, PT, R75.reuse, R0, PT ;  /* 0x000000004b00720c */ /* 0x040fe40003f46270 */
[----:B------:R-:W-:Y:S01]  /*8170*/  ISETP.GE.AND P0, PT, R75, R2, PT ;  /* 0x000000024b00720c */ /* 0x000fe20003f06270 */
[----:B---3--:R-:W-:Y:S01]  /*8180*/  FFMA.FTZ R77, R97, R102, R163 ;  /* 0x00000066614d7223 */ /* 0x008fe200000100a3 */
[----:B------:R-:W-:Y:S01]  /*8190*/  MUFU.TANH R107, R20 ;  /* 0x00000014006b7308 */ /* 0x000fe20000002400 */
[----:B------:R-:W-:Y:S02]  /*81a0*/  FSEL R81, R81, -INF , !P4 ;  /* 0xff80000051517808 */ /* 0x000fe40006000000 */
[----:B------:R-:W-:Y:S02]  /*81b0*/  ISETP.GE.AND P4, PT, R73, R2, PT ;  /* 0x000000024900720c */ /* 0x000fe40003f86270 */
[----:B------:R-:W-:Y:S02]  /*81c0*/  FSEL R77, R77, -INF , !P6 ;  /* 0xff8000004d4d7808 */ /* 0x000fe40007000000 */
[----:B------:R-:W-:Y:S01]  /*81d0*/  ISETP.GE.AND P6, PT, R73, R0, PT ;  /* 0x000000004900720c */ /* 0x000fe20003fc6270 */
[----:B------:R-:W-:Y:S01]  /*81e0*/  MUFU.TANH R108, R21 ;  /* 0x00000015006c7308 */ /* 0x000fe20000002400 */
[----:B----4-:R-:W-:Y:S01]  /*81f0*/  FFMA.FTZ R161, R97, R86, R168 ;  /* 0x0000005661a17223 */ /* 0x010fe200000100a8 */
[----:B------:R-:W-:-:S02]  /*8200*/  FSEL R183, R100, -INF , !P5 ;  /* 0xff80000064b77808 */ /* 0x000fc40006800000 */
[----:B------:R-:W-:Y:S02]  /*8210*/  ISETP.GE.AND P5, PT, R71, R0, PT ;  /* 0x000000004700720c */ /* 0x000fe40003fa6270 */
[----:B------:R-:W-:Y:S01]  /*8220*/  FSEL R161, R161, -INF , !P3 ;  /* 0xff800000a1a17808 */ /* 0x000fe20005800000 */
[----:B------:R-:W-:Y:S01]  /*8230*/  FMUL.FTZ R28, R28, c[0x0][0x2ec] ;  /* 0x0000bb001c1c7a20 */ /* 0x000fe20000410000 */
[----:B------:R2:W-:Y:S01]  /*8240*/  MUFU.TANH R109, R22 ;  /* 0x00000016006d7308 */ /* 0x0005e20000002400 */
[----:B------:R-:W-:Y:S01]  /*8250*/  FMUL.FTZ R29, R29, c[0x0][0x2ec] ;  /* 0x0000bb001d1d7a20 */ /* 0x000fe20000410000 */
[----:B------:R-:W-:Y:S02]  /*8260*/  ISETP.GE.AND P3, PT, R71, R2, PT ;  /* 0x000000024700720c */ /* 0x000fe40003f66270 */
[C---:B------:R-:W-:Y:S02]  /*8270*/  IADD3 R43, R11.reuse, 0x60, RZ ;  /* 0x000000600b2b7810 */ /* 0x040fe40007ffe0ff */
[----:B------:R-:W-:-:S02]  /*8280*/  IADD3 R99, R11, 0x70, RZ ;  /* 0x000000700b637810 */ /* 0x000fc40007ffe0ff */
[----:B------:R-:W3:Y:S08]  /*8290*/  I2F R88, R75 ;  /* 0x0000004b00587306 */ /* 0x000ef00000201400 */
[----:B------:R-:W4:Y:S01]  /*82a0*/  I2F R82, R75 ;  /* 0x0000004b00527306 */ /* 0x000f220000201400 */
[C---:B--2---:R-:W-:Y:S07]  /*82b0*/  HMMA.16816.F32.BF16 R20, R12.reuse, R24, RZ ;  /* 0x000000180c14723c */ /* 0x044fee00000418ff */
[----:B------:R-:W2:Y:S01]  /*82c0*/  I2F R80, R73 ;  /* 0x0000004900507306 */ /* 0x000ea20000201400 */
[C---:B---3--:R-:W-:Y:S01]  /*82d0*/  FFMA.FTZ R88, R97.reuse, R88, R170 ;  /* 0x0000005861587223 */ /* 0x048fe200000100aa */
[----:B------:R-:W-:Y:S06]  /*82e0*/  HMMA.16816.F32.BF16 R24, R12, R26, RZ ;  /* 0x0000001a0c18723c */ /* 0x000fec00000418ff */
[----:B------:R-:W3:Y:S01]  /*82f0*/  MUFU.TANH R91, R91 ;  /* 0x0000005b005b7308 */ /* 0x000ee20000002400 */
[----:B----4-:R-:W-:-:S05]  /*8300*/  FFMA.FTZ R157, R97, R82, R166 ;  /* 0x00000052619d7223 */ /* 0x010fca00000100a6 */
[----:B------:R-:W-:Y:S01]  /*8310*/  FSEL R157, R157, -INF , !P0 ;  /* 0xff8000009d9d7808 */ /* 0x000fe20004000000 */
[----:B--2---:R-:W-:Y:S01]  /*8320*/  FFMA.FTZ R79, R97, R80, R79 ;  /* 0x00000050614f7223 */ /* 0x004fe2000001004f */
[----:B------:R2:W4:Y:S01]  /*8330*/  I2F R78, R71 ;  /* 0x00000047004e7306 */ /* 0x0005220000201400 */
[----:B------:R-:W-:Y:S01]  /*8340*/  ISETP.GE.AND P0, PT, R67, R2, PT ;  /* 0x000000024300720c */ /* 0x000fe20003f06270 */
[----:B-1----:R-:W-:Y:S01]  /*8350*/  HMMA.16816.F32.BF16 R20, R4, R36, R20 ;  /* 0x000000240414723c */ /* 0x002fe20000041814 */
[----:B---3--:R-:W-:-:S05]  /*8360*/  FFMA.FTZ R91, R97, R80, R91 ;  /* 0x00000050615b7223 */ /* 0x008fca000001005b */
[----:B------:R1:W3:Y:S01]  /*8370*/  I2F R74, R67 ;  /* 0x00000043004a7306 */ /* 0x0002e20000201400 */
[----:B------:R-:W-:Y:S01]  /*8380*/  FMUL.FTZ R36, R30, c[0x0][0x2ec] ;  /* 0x0000bb001e247a20 */ /* 0x000fe20000410000 */
[----:B------:R-:W-:Y:S01]  /*8390*/  HMMA.16816.F32.BF16 R24, R4, R38, R24 ;  /* 0x000000260418723c */ /* 0x000fe20000041818 */
[----:B------:R-:W-:Y:S02]  /*83a0*/  FSEL R181, R91, -INF , !P4 ;  /* 0xff8000005bb57808 */ /* 0x000fe40006000000 */
[----:B------:R-:W-:Y:S02]  /*83b0*/  ISETP.GE.AND P4, PT, R69, R2, PT ;  /* 0x000000024500720c */ /* 0x000fe40003f86270 */
[----:B--2---:R-:W-:Y:S01]  /*83c0*/  FSEL R71, R88, -INF , !P2 ;  /* 0xff80000058477808 */ /* 0x004fe20005000000 */
[----:B------:R2:W-:Y:S01]  /*83d0*/  I2F R76, R69 ;  /* 0x00000045004c7306 */ /* 0x0005e20000201400 */
[----:B------:R-:W-:Y:S01]  /*83e0*/  ISETP.GE.AND P2, PT, R67, R0, PT ;  /* 0x000000004300720c */ /* 0x000fe20003f46270 */
[-C--:B----4-:R-:W-:Y:S01]  /*83f0*/  FFMA.FTZ R73, R97, R78.reuse, R128 ;  /* 0x0000004e61497223 */ /* 0x090fe20000010080 */
[----:B------:R-:W-:Y:S01]  /*8400*/  IADD3 R91, R93, 0x800, RZ ;  /* 0x000008005d5b7810 */ /* 0x000fe20007ffe0ff */
[----:B------:R-:W-:Y:S01]  /*8410*/  FFMA.FTZ R131, R97, R78, R131 ;  /* 0x0000004e61837223 */ /* 0x000fe20000010083 */
[----:B------:R-:W-:-:S02]  /*8420*/  IADD3 R88, R93, 0x1400, RZ ;  /* 0x000014005d587810 */ /* 0x000fc40007ffe0ff */
[----:B-1----:R-:W-:Y:S01]  /*8430*/  FSEL R67, R79, -INF , !P6 ;  /* 0xff8000004f437808 */ /* 0x002fe20007000000 */
[----:B------:R-:W-:Y:S01]  /*8440*/  MUFU.TANH R75, R28 ;  /* 0x0000001c004b7308 */ /* 0x000fe20000002400 */
[----:B------:R-:W-:Y:S01]  /*8450*/  ISETP.GE.AND P6, PT, R69, R0, PT ;  /* 0x000000004500720c */ /* 0x000fe20003fc6270 */
[----:B------:R-:W-:Y:S01]  /*8460*/  FMUL.FTZ R20, R20, c[0x0][0x2ec] ;  /* 0x0000bb0014147a20 */ /* 0x000fe20000410000 */
[----:B------:R-:W-:Y:S01]  /*8470*/  FSEL R73, R73, -INF , !P5 ;  /* 0xff80000049497808 */ /* 0x000fe20006800000 */
[-C--:B---3--:R-:W-:Y:S01]  /*8480*/  FFMA.FTZ R89, R97, R74.reuse, R89 ;  /* 0x0000004a61597223 */ /* 0x088fe20000010059 */
[----:B------:R-:W-:Y:S01]  /*8490*/  FSEL R131, R131, -INF , !P3 ;  /* 0xff80000083837808 */ /* 0x000fe20005800000 */
[----:B------:R-:W-:Y:S01]  /*84a0*/  FFMA.FTZ R87, R97, R74, R87 ;  /* 0x0000004a61577223 */ /* 0x000fe20000010057 */
[----:B------:R-:W-:Y:S01]  /*84b0*/  ISETP.GE.AND P5, PT, R65, R0, PT ;  /* 0x000000004100720c */ /* 0x000fe20003fa6270 */
[----:B------:R1:W-:Y:S01]  /*84c0*/  MUFU.TANH R86, R29 ;  /* 0x0000001d00567308 */ /* 0x0003e20000002400 */
[----:B--2---:R-:W-:Y:S01]  /*84d0*/  FMUL.FTZ R69, R31, c[0x0][0x2ec] ;  /* 0x0000bb001f457a20 */ /* 0x004fe20000410000 */
[----:B------:R-:W-:Y:S01]  /*84e0*/  ISETP.GE.AND P3, PT, R65, R2, PT ;  /* 0x000000024100720c */ /* 0x000fe20003f66270 */
[----:B------:R-:W-:Y:S01]  /*84f0*/  FMUL.FTZ R74, R22, c[0x0][0x2ec] ;  /* 0x0000bb00164a7a20 */ /* 0x000fe20000410000 */
[----:B------:R-:W-:Y:S01]  /*8500*/  FSEL R195, R89, -INF , !P2 ;  /* 0xff80000059c37808 */ /* 0x000fe20005000000 */
[----:B------:R-:W-:Y:S01]  /*8510*/  FMUL.FTZ R22, R23, c[0x0][0x2ec] ;  /* 0x0000bb0017167a20 */ /* 0x000fe20000410000 */
[----:B------:R-:W-:Y:S01]  /*8520*/  FSEL R187, R87, -INF , !P0 ;  /* 0xff80000057bb7808 */ /* 0x000fe20004000000 */
[----:B------:R-:W-:Y:S01]  /*8530*/  FMUL.FTZ R24, R24, c[0x0][0x2ec] ;  /* 0x0000bb0018187a20 */ /* 0x000fe20000410000 */
[----:B------:R5:W-:Y:S01]  /*8540*/  MUFU.TANH R79, R36 ;  /* 0x00000024004f7308 */ /* 0x000be20000002400 */
[C---:B------:R-:W-:Y:S01]  /*8550*/  ISETP.GE.AND P2, PT, R59.reuse, R0, PT ;  /* 0x000000003b00720c */ /* 0x040fe20003f46270 */
[----:B------:R-:W-:Y:S01]  /*8560*/  FMUL.FTZ R26, R26, c[0x0][0x2ec] ;  /* 0x0000bb001a1a7a20 */ /* 0x000fe20000410000 */
[----:B------:R-:W-:Y:S01]  /*8570*/  ISETP.GE.AND P0, PT, R59, R2, PT ;  /* 0x000000023b00720c */ /* 0x000fe20003f06270 */
[----:B------:R-:W-:Y:S01]  /*8580*/  FMUL.FTZ R27, R27, c[0x0][0x2ec] ;  /* 0x0000bb001b1b7a20 */ /* 0x000fe20000410000 */
[----:B------:R-:W-:-:S02]  /*8590*/  IADD3 R89, R93, 0x1000, RZ ;  /* 0x000010005d597810 */ /* 0x000fc40007ffe0ff */
[----:B------:R-:W-:Y:S01]  /*85a0*/  IADD3 R87, R93, 0x1800, RZ ;  /* 0x000018005d577810 */ /* 0x000fe20007ffe0ff */
[----:B-1----:R-:W1:Y:S01]  /*85b0*/  LDSM.16.M88.4 R28, [R93+0x1c00] ;  /* 0x001c00005d1c783b */ /* 0x002e620000000200 */
[----:B------:R2:W3:Y:S01]  /*85c0*/  I2F R72, R65 ;  /* 0x0000004100487306 */ /* 0x0004e20000201400 */
[----:B------:R-:W-:-:S04]  /*85d0*/  DEPBAR.LE SB0, 0x0 ;  /* 0x000080000000791a */ /* 0x000fc80000000000 */
[C---:B-----5:R-:W-:Y:S03]  /*85e0*/  HMMA.16816.F32.BF16 R36, R12.reuse, R32, RZ ;  /* 0x000000200c24723c */ /* 0x060fe600000418ff */
[----:B------:R-:W4:Y:S05]  /*85f0*/  MUFU.TANH R18, R18 ;  /* 0x0000001200127308 */ /* 0x000f2a0000002400 */
[----:B------:R-:W-:Y:S03]  /*8600*/  HMMA.16816.F32.BF16 R12, R12, R34, RZ ;  /* 0x000000220c0c723c */ /* 0x000fe600000418ff */
[----:B------:R-:W-:Y:S01]  /*8610*/  I2F R66, R61 ;  /* 0x0000003d00427306 */ /* 0x000fe20000201400 */
[----:B--2---:R-:W-:-:S02]  /*8620*/  FMUL.FTZ R65, R21, c[0x0][0x2ec] ;  /* 0x0000bb0015417a20 */ /* 0x004fc40000410000 */
[----:B---3--:R-:W-:-:S05]  /*8630*/  FFMA.FTZ R40, R97, R72, R40 ;  /* 0x0000004861287223 */ /* 0x008fca0000010028 */
[----:B------:R-:W2:Y:S01]  /*8640*/  MUFU.TANH R160, R44 ;  /* 0x0000002c00a07308 */ /* 0x000ea20000002400 */
[----:B----4-:R-:W-:Y:S01]  /*8650*/  FFMA.FTZ R21, R97, R72, R18 ;  /* 0x0000004861157223 */ /* 0x010fe20000010012 */
[----:B------:R-:W-:Y:S02]  /*8660*/  FSEL R163, R40, -INF , !P3 ;  /* 0xff80000028a37808 */ /* 0x000fe40005800000 */
[----:B------:R-:W-:Y:S02]  /*8670*/  ISETP.GE.AND P3, PT, R61, R2, PT ;  /* 0x000000023d00720c */ /* 0x000fe40003f66270 */
[----:B------:R-:W-:Y:S02]  /*8680*/  FSEL R21, R21, -INF , !P5 ;  /* 0xff80000015157808 */ /* 0x000fe40006800000 */
[----:B------:R-:W3:Y:S01]  /*8690*/  I2F R54, R51 ;  /* 0x0000003300367306 */ /* 0x000ee20000201400 */
[----:B------:R-:W-:Y:S01]  /*86a0*/  ISETP.GE.AND P5, PT, R61, R0, PT ;  /* 0x000000003d00720c */ /* 0x000fe20003fa6270 */
[C---:B-1----:R-:W-:Y:S06]  /*86b0*/  HMMA.16816.F32.BF16 R36, R4.reuse, R28, R36 ;  /* 0x0000001c0424723c */ /* 0x042fec0000041824 */
[----:B------:R-:W1:Y:S01]  /*86c0*/  MUFU.TANH R132, R132 ;  /* 0x0000008400847308 */ /* 0x000e620000002400 */
[----:B------:R-:W-:Y:S01]  /*86d0*/  FMUL.FTZ R28, R25, c[0x0][0x2ec] ;  /* 0x0000bb00191c7a20 */ /* 0x000fe20000410000 */
[----:B------:R-:W-:Y:S06]  /*86e0*/  HMMA.16816.F32.BF16 R12, R4, R30, R12 ;  /* 0x0000001e040c723c */ /* 0x000fec000004180c */
[----:B------:R-:W4:Y:S01]  /*86f0*/  MUFU.TANH R134, R134 ;  /* 0x0000008600867308 */ /* 0x000f220000002400 */
[----:B--2---:R-:W-:-:S02]  /*8700*/  FFMA.FTZ R25, R97, R66, R160 ;  /* 0x0000004261197223 */ /* 0x004fc400000100a0 */
[----:B---3--:R-:W-:-:S03]  /*8710*/  FFMA.FTZ R108, R97, R54, R108 ;  /* 0x00000036616c7223 */ /* 0x008fc6000001006c */
[----:B------:R-:W-:Y:S02]  /*8720*/  FSEL R25, R25, -INF , !P5 ;  /* 0xff80000019197808 */ /* 0x000fe40006800000 */
[----:B------:R-:W-:Y:S01]  /*8730*/  I2F R42, R43 ;  /* 0x0000002b002a7306 */ /* 0x000fe20000201400 */
[----:B------:R-:W-:Y:S01]  /*8740*/  ISETP.GE.AND P5, PT, R51, R0, PT ;  /* 0x000000003300720c */ /* 0x000fe20003fa6270 */
[----:B-1----:R-:W-:-:S03]  /*8750*/  FFMA.FTZ R132, R97, R76, R132 ;  /* 0x0000004c61847223 */ /* 0x002fc60000010084 */
[----:B------:R-:W-:Y:S02]  /*8760*/  FSEL R5, R108, -INF , !P5 ;  /* 0xff8000006c057808 */ /* 0x000fe40006800000 */
[----:B------:R-:W-:Y:S01]  /*8770*/  ISETP.GE.AND P5, PT, R43, R0, PT ;  /* 0x000000002b00720c */ /* 0x000fe20003fa6270 */
[----:B------:R-:W1:Y:S01]  /*8780*/  MUFU.TANH R20, R20 ;  /* 0x0000001400147308 */ /* 0x000e620000002400 */
[----:B----4-:R-:W-:Y:S02]  /*8790*/  FFMA.FTZ R134, R97, R76, R134 ;  /* 0x0000004c61867223 */ /* 0x010fe40000010086 */
[----:B------:R-:W-:Y:S02]  /*87a0*/  FMUL.FTZ R36, R36, c[0x0][0x2ec] ;  /* 0x0000bb0024247a20 */ /* 0x000fe40000410000 */
[----:B------:R-:W-:Y:S01]  /*87b0*/  FMUL.FTZ R4, R37, c[0x0][0x2ec] ;  /* 0x0000bb0025047a20 */ /* 0x000fe20000410000 */
[----:B------:R-:W-:Y:S01]  /*87c0*/  FSEL R33, R134, -INF , !P4 ;  /* 0xff80000086217808 */ /* 0x000fe20006000000 */
[----:B------:R-:W-:Y:S01]  /*87d0*/  FMUL.FTZ R6, R38, c[0x0][0x2ec] ;  /* 0x0000bb0026067a20 */ /* 0x000fe20000410000 */
[----:B------:R-:W2:Y:S01]  /*87e0*/  I2F R70, R59 ;  /* 0x0000003b00467306 */ /* 0x000ea20000201400 */
[----:B------:R-:W-:Y:S01]  /*87f0*/  ISETP.GE.AND P4, PT, R55, R2, PT ;  /* 0x000000023700720c */ /* 0x000fe20003f86270 */
[----:B------:R-:W-:-:S02]  /*8800*/  FMUL.FTZ R14, R14, c[0x0][0x2ec] ;  /* 0x0000bb000e0e7a20 */ /* 0x000fc40000410000 */
[----:B------:R-:W-:-:S04]  /*8810*/  FMUL.FTZ R15, R15, c[0x0][0x2ec] ;  /* 0x0000bb000f0f7a20 */ /* 0x000fc80000410000 */
[----:B------:R-:W3:Y:S01]  /*8820*/  I2F R62, R55 ;  /* 0x00000037003e7306 */ /* 0x000ee20000201400 */
[----:B-1----:R-:W-:-:S05]  /*8830*/  FFMA.FTZ R20, R97, R42, R20 ;  /* 0x0000002a61147223 */ /* 0x002fca0000010014 */
[----:B------:R-:W-:Y:S01]  /*8840*/  FSEL R201, R20, -INF , !P5 ;  /* 0xff80000014c97808 */ /* 0x000fe20006800000 */
[----:B------:R-:W-:Y:S01]  /*8850*/  FMUL.FTZ R20, R12, c[0x0][0x2ec] ;  /* 0x0000bb000c147a20 */ /* 0x000fe20000410000 */
[----:B------:R-:W1:Y:S01]  /*8860*/  MUFU.TANH R46, R46 ;  /* 0x0000002e002e7308 */ /* 0x000e620000002400 */
[CC--:B--2---:R-:W-:Y:S01]  /*8870*/  FFMA.FTZ R23, R97.reuse, R70.reuse, R136 ;  /* 0x0000004661177223 */ /* 0x0c4fe20000010088 */
[----:B------:R-:W-:Y:S01]  /*8880*/  FSEL R59, R132, -INF , !P6 ;  /* 0xff800000843b7808 */ /* 0x000fe20007000000 */
[----:B------:R-:W-:Y:S01]  /*8890*/  FFMA.FTZ R158, R97, R70, R158 ;  /* 0x00000046619e7223 */ /* 0x000fe2000001009e */
[----:B------:R-:W-:Y:S01]  /*88a0*/  ISETP.GE.AND P6, PT, R55, R0, PT ;  /* 0x000000003700720c */ /* 0x000fe20003fc6270 */
[----:B------:R-:W-:Y:S01]  /*88b0*/  FMUL.FTZ R12, R13, c[0x0][0x2ec] ;  /* 0x0000bb000d0c7a20 */ /* 0x000fe20000410000 */
[----:B------:R-:W-:Y:S02]  /*88c0*/  FSEL R23, R23, -INF , !P2 ;  /* 0xff80000017177808 */ /* 0x000fe40005000000 */
[----:B------:R-:W2:Y:S01]  /*88d0*/  I2F R68, R63 ;  /* 0x0000003f00447306 */ /* 0x000ea20000201400 */
[----:B---3--:R-:W-:Y:S01]  /*88e0*/  FFMA.FTZ R55, R97, R62, R148 ;  /* 0x0000003e61377223 */ /* 0x008fe20000010094 */
[----:B------:R-:W-:Y:S01]  /*88f0*/  ISETP.GE.AND P2, PT, R63, R0, PT ;  /* 0x000000003f00720c */ /* 0x000fe20003f46270 */
[----:B------:R-:W-:Y:S01]  /*8900*/  FFMA.FTZ R138, R97, R62, R138 ;  /* 0x0000003e618a7223 */ /* 0x000fe2000001008a */
[----:B------:R-:W-:-:S02]  /*8910*/  FSEL R159, R158, -INF , !P0 ;  /* 0xff8000009e9f7808 */ /* 0x000fc40004000000 */
[----:B------:R-:W-:Y:S02]  /*8920*/  FSEL R55, R55, -INF , !P6 ;  /* 0xff80000037377808 */ /* 0x000fe40007000000 */
[----:B------:R-:W3:Y:S01]  /*8930*/  MUFU.TANH R56, R56 ;  /* 0x0000003800387308 */ /* 0x000ee20000002400 */
[----:B-1----:R-:W-:Y:S01]  /*8940*/  FFMA.FTZ R46, R97, R66, R46 ;  /* 0x00000042612e7223 */ /* 0x002fe2000001002e */
[----:B------:R-:W-:Y:S02]  /*8950*/  ISETP.GE.AND P0, PT, R63, R2, PT ;  /* 0x000000023f00720c */ /* 0x000fe40003f06270 */
[----:B------:R-:W-:Y:S02]  /*8960*/  ISETP.GE.AND P6, PT, R57, R0, PT ;  /* 0x000000003900720c */ /* 0x000fe40003fc6270 */
[----:B------:R-:W-:Y:S02]  /*8970*/  FSEL R147, R46, -INF , !P3 ;  /* 0xff8000002e937808 */ /* 0x000fe40005800000 */
[----:B------:R-:W1:Y:S01]  /*8980*/  I2F R64, R57 ;  /* 0x0000003900407306 */ /* 0x000e620000201400 */
[----:B------:R-:W-:Y:S01]  /*8990*/  ISETP.GE.AND P3, PT, R51, R2, PT ;  /* 0x000000023300720c */ /* 0x000fe20003f66270 */
[----:B--2---:R-:W-:Y:S01]  /*89a0*/  FFMA.FTZ R101, R97, R68, R101 ;  /* 0x0000004461657223 */ /* 0x004fe20000010065 */
[----:B------:R-:W-:-:S02]  /*89b0*/  FSEL R143, R138, -INF , !P4 ;  /* 0xff8000008a8f7808 */ /* 0x000fc40006000000 */
[----:B------:R-:W-:Y:S02]  /*89c0*/  ISETP.GE.AND P4, PT, R57, R2, PT ;  /* 0x000000023900720c */ /* 0x000fe40003f86270 */
[----:B------:R-:W-:Y:S01]  /*89d0*/  FSEL R141, R101, -INF , !P0 ;  /* 0xff800000658d7808 */ /* 0x000fe20004000000 */
[----:B------:R-:W2:Y:S01]  /*89e0*/  MUFU.TANH R83, R83 ;  /* 0x0000005300537308 */ /* 0x000ea20000002400 */
[----:B---3--:R-:W-:Y:S01]  /*89f0*/  FFMA.FTZ R56, R97, R68, R56 ;  /* 0x0000004461387223 */ /* 0x008fe20000010038 */
[----:B------:R-:W-:Y:S02]  /*8a00*/  ISETP.GE.AND P0, PT, R53, R2, PT ;  /* 0x000000023500720c */ /* 0x000fe40003f06270 */
[----:B------:R-:W-:Y:S02]  /*8a10*/  ISETP.GE.AND P5, PT, R175, R0, PT ;  /* 0x00000000af00720c */ /* 0x000fe40003fa6270 */
[----:B------:R-:W-:Y:S02]  /*8a20*/  FSEL R63, R56, -INF , !P2 ;  /* 0xff800000383f7808 */ /* 0x000fe40005000000 */
[----:B------:R-:W3:Y:S01]  /*8a30*/  I2F R60, R53 ;  /* 0x00000035003c7306 */ /* 0x000ee20000201400 */
[----:B-1----:R-:W-:Y:S01]  /*8a40*/  FFMA.FTZ R107, R97, R64, R107 ;  /* 0x00000040616b7223 */ /* 0x002fe2000001006b */
[----:B------:R-:W-:Y:S01]  /*8a50*/  ISETP.GE.AND P2, PT, R53, R0, PT ;  /* 0x000000003500720c */ /* 0x000fe20003f46270 */
[----:B------:R-:W-:-:S03]  /*8a60*/  FFMA.FTZ R109, R97, R64, R109 ;  /* 0x00000040616d7223 */ /* 0x000fc6000001006d */
[----:B------:R-:W-:Y:S02]  /*8a70*/  FSEL R197, R107, -INF , !P6 ;  /* 0xff8000006bc57808 */ /* 0x000fe40007000000 */
[----:B------:R-:W1:Y:S01]  /*8a80*/  I2F R16, R171 ;  /* 0x000000ab00107306 */ /* 0x000e620000201400 */
[----:B--2---:R-:W-:Y:S01]  /*8a90*/  FFMA.FTZ R83, R97, R54, R83 ;  /* 0x0000003661537223 */ /* 0x004fe20000010053 */
[----:B------:R-:W-:Y:S02]  /*8aa0*/  FSEL R109, R109, -INF , !P4 ;  /* 0xff8000006d6d7808 */ /* 0x000fe40006000000 */
[----:B------:R-:W-:Y:S02]  /*8ab0*/  ISETP.GE.AND P6, PT, R171, R0, PT ;  /* 0x00000000ab00720c */ /* 0x000fe40003fc6270 */
[----:B------:R-:W-:Y:S02]  /*8ac0*/  FSEL R107, R83, -INF , !P3 ;  /* 0xff800000536b7808 */ /* 0x000fe40005800000 */
[----:B------:R-:W2:Y:S01]  /*8ad0*/  MUFU.TANH R69, R69 ;  /* 0x0000004500457308 */ /* 0x000ea20000002400 */
[----:B---3--:R-:W-:Y:S01]  /*8ae0*/  FFMA.FTZ R7, R97, R60, R75 ;  /* 0x0000003c61077223 */ /* 0x008fe2000001004b */
[----:B------:R-:W-:Y:S01]  /*8af0*/  ISETP.GE.AND P3, PT, R43, R2, PT ;  /* 0x000000022b00720c */ /* 0x000fe20003f66270 */
[----:B------:R-:W-:Y:S01]  /*8b00*/  FFMA.FTZ R79, R97, R60, R79 ;  /* 0x0000003c614f7223 */ /* 0x000fe2000001004f */
[----:B------:R-:W-:-:S02]  /*8b10*/  ISETP.GE.AND P4, PT, R171, R2, PT ;  /* 0x00000002ab00720c */ /* 0x000fc40003f86270 */
[----:B------:R-:W-:Y:S02]  /*8b20*/  FSEL R7, R7, -INF , !P2 ;  /* 0xff80000007077808 */ /* 0x000fe40005000000 */
[----:B------:R-:W3:Y:S01]  /*8b30*/  MUFU.TANH R18, R74 ;  /* 0x0000004a00127308 */ /* 0x000ee20000002400 */
[----:B-1----:R-:W-:Y:S01]  /*8b40*/  FFMA.FTZ R86, R97, R16, R86 ;  /* 0x0000001061567223 */ /* 0x002fe20000010056 */
[----:B------:R-:W-:Y:S02]  /*8b50*/  ISETP.GE.AND P2, PT, R45, R0, PT ;  /* 0x000000002d00720c */ /* 0x000fe40003f46270 */
[----:B------:R-:W-:Y:S02]  /*8b60*/  FSEL R101, R79, -INF , !P0 ;  /* 0xff8000004f657808 */ /* 0x000fe40004000000 */
[----:B------:R-:W-:Y:S02]  /*8b70*/  FSEL R199, R86, -INF , !P6 ;  /* 0xff80000056c77808 */ /* 0x000fe40007000000 */
[----:B------:R-:W-:Y:S01]  /*8b80*/  I2F R44, R45 ;  /* 0x0000002d002c7306 */ /* 0x000fe20000201400 */
[----:B--2---:R-:W-:Y:S01]  /*8b90*/  FFMA.FTZ R69, R97, R16, R69 ;  /* 0x0000001061457223 */ /* 0x004fe20000010045 */
[----:B------:R-:W-:Y:S01]  /*8ba0*/  ISETP.GE.AND P6, PT, R173, R0, PT ;  /* 0x00000000ad00720c */ /* 0x000fe20003fc6270 */
[----:B------:R-:W-:Y:S01]  /*8bb0*/  FMUL.FTZ R16, R39, c[0x0][0x2ec] ;  /* 0x0000bb0027107a20 */ /* 0x000fe20000410000 */
[----:B------:R-:W-:-:S02]  /*8bc0*/  ISETP.GE.AND P0, PT, R45, R2, PT ;  /* 0x000000022d00720c */ /* 0x000fc40003f06270 */
[----:B------:R-:W-:Y:S02]  /*8bd0*/  FSEL R83, R69, -INF , !P4 ;  /* 0xff80000045537808 */ /* 0x000fe40006000000 */
[----:B------:R-:W1:Y:S01]  /*8be0*/  MUFU.TANH R32, R65 ;  /* 0x0000004100207308 */ /* 0x000e620000002400 */
[----:B---3--:R-:W-:Y:S01]  /*8bf0*/  FFMA.FTZ R18, R97, R42, R18 ;  /* 0x0000002a61127223 */ /* 0x008fe20000010012 */
[-C--:B------:R-:W-:Y:S02]  /*8c00*/  ISETP.GE.AND P4, PT, R173, R2.reuse, PT ;  /* 0x00000002ad00720c */ /* 0x080fe40003f86270 */
[----:B------:R-:W-:Y:S02]  /*8c10*/  IADD3 R86, R93, 0x1c00, RZ ;  /* 0x00001c005d567810 */ /* 0x000fe40007ffe0ff */
[----:B------:R-:W-:Y:S02]  /*8c20*/  FSEL R75, R18, -INF , !P3 ;  /* 0xff800000124b7808 */ /* 0x000fe40005800000 */
[----:B------:R-:W-:Y:S01]  /*8c30*/  I2F R110, R99 ;  /* 0x00000063006e7306 */ /* 0x000fe20000201400 */
[----:B------:R-:W-:-:S07]  /*8c40*/  ISETP.GE.AND P3, PT, R175, R2, PT ;  /* 0x00000002af00720c */ /* 0x000fce0003f66270 */
[----:B------:R-:W2:Y:S01]  /*8c50*/  MUFU.TANH R36, R36 ;  /* 0x0000002400247308 */ /* 0x000ea20000002400 */
[----:B-1----:R-:W-:-:S05]  /*8c60*/  FFMA.FTZ R32, R97, R44, R32 ;  /* 0x0000002c61207223 */ /* 0x002fca0000010020 */
[----:B------:R-:W-:Y:S02]  /*8c70*/  FSEL R57, R32, -INF , !P2 ;  /* 0xff80000020397808 */ /* 0x000fe40005000000 */
[----:B------:R-:W-:Y:S01]  /*8c80*/  I2F R90, R185 ;  /* 0x000000b9005a7306 */ /* 0x000fe20000201400 */
[----:B------:R-:W-:-:S07]  /*8c90*/  ISETP.GE.AND P2, PT, R99, R0, PT ;  /* 0x000000006300720c */ /* 0x000fce0003f46270 */
[----:B------:R-:W1:Y:S01]  /*8ca0*/  MUFU.TANH R4, R4 ;  /* 0x0000000400047308 */ /* 0x000e620000002400 */
[----:B--2---:R-:W-:-:S05]  /*8cb0*/  FFMA.FTZ R36, R97, R110, R36 ;  /* 0x0000006e61247223 */ /* 0x004fca0000010024 */
[----:B------:R-:W-:Y:S02]  /*8cc0*/  FSEL R171, R36, -INF , !P2 ;  /* 0xff80000024ab7808 */ /* 0x000fe40005000000 */
[----:B------:R-:W-:Y:S01]  /*8cd0*/  I2F R92, R193 ;  /* 0x000000c1005c7306 */ /* 0x000fe20000201400 */
[----:B------:R-:W-:-:S07]  /*8ce0*/  ISETP.GE.AND P2, PT, R193, R0, PT ;  /* 0x00000000c100720c */ /* 0x000fce0003f46270 */
[----:B------:R-:W2:Y:S01]  /*8cf0*/  MUFU.TANH R12, R12 ;  /* 0x0000000c000c7308 */ /* 0x000ea20000002400 */
[----:B-1----:R-:W-:-:S07]  /*8d00*/  FFMA.FTZ R79, R97, R90, R4 ;  /* 0x0000005a614f7223 */ /* 0x002fce0000010004 */
[----:B------:R-:W-:Y:S08]  /*8d10*/  I2F R50, R173 ;  /* 0x000000ad00327306 */ /* 0x000ff00000201400 */
[----:B------:R-:W1:Y:S01]  /*8d20*/  MUFU.TANH R24, R24 ;  /* 0x0000001800187308 */ /* 0x000e620000002400 */
[----:B--2---:R-:W-:-:S05]  /*8d30*/  FFMA.FTZ R12, R97, R92, R12 ;  /* 0x0000005c610c7223 */ /* 0x004fca000001000c */
[----:B------:R-:W-:Y:S02]  /*8d40*/  FSEL R40, R12, -INF , !P2 ;  /* 0xff8000000c287808 */ /* 0x000fe40005000000 */
[----:B------:R-:W2:Y:S01]  /*8d50*/  MUFU.TANH R26, R26 ;  /* 0x0000001a001a7308 */ /* 0x000ea20000002400 */
[----:B------:R-:W-:-:S07]  /*8d60*/  ISETP.GE.AND P2, PT, R49, 0x2, PT ;  /* 0x000000023100780c */ /* 0x000fce0003f46270 */
[----:B------:R-:W3:Y:S01]  /*8d70*/  MUFU.TANH R22, R22 ;  /* 0x0000001600167308 */ /* 0x000ee20000002400 */
[----:B-1----:R-:W-:-:S07]  /*8d80*/  FFMA.FTZ R24, R97, R50, R24 ;  /* 0x0000003261187223 */ /* 0x002fce0000010018 */
[----:B------:R1:W-:Y:S01]  /*8d90*/  I2F R58, R175 ;  /* 0x000000af003a7306 */ /* 0x0003e20000201400 */
[----:B--2---:R-:W-:-:S05]  /*8da0*/  FFMA.FTZ R26, R97, R50, R26 ;  /* 0x00000032611a7223 */ /* 0x004fca000001001a */
[----:B------:R-:W-:Y:S02]  /*8db0*/  FSEL R51, R26, -INF , !P4 ;  /* 0xff8000001a337808 */ /* 0x000fe40006000000 */
[----:B------:R-:W2:Y:S01]  /*8dc0*/  MUFU.TANH R28, R28 ;  /* 0x0000001c001c7308 */ /* 0x000ea20000002400 */
[----:B---3--:R-:W-:Y:S01]  /*8dd0*/  FFMA.FTZ R22, R97, R44, R22 ;  /* 0x0000002c61167223 */ /* 0x008fe20000010016 */
[----:B------:R-:W-:-:S04]  /*8de0*/  ISETP.GE.AND P4, PT, R185, R2, PT ;  /* 0x00000002b900720c */ /* 0x000fc80003f86270 */
[----:B------:R-:W-:Y:S02]  /*8df0*/  FSEL R69, R22, -INF , !P0 ;  /* 0xff80000016457808 */ /* 0x000fe40004000000 */
[----:B------:R-:W3:Y:S01]  /*8e00*/  MUFU.TANH R27, R27 ;  /* 0x0000001b001b7308 */ /* 0x000ee20000002400 */
[----:B-1----:R-:W-:Y:S02]  /*8e10*/  FSEL R175, R24, -INF , !P6 ;  /* 0xff80000018af7808 */ /* 0x002fe40007000000 */
[----:B------:R-:W-:Y:S02]  /*8e20*/  ISETP.GE.AND P6, PT, R185, R0, PT ;  /* 0x00000000b900720c */ /* 0x000fe40003fc6270 */
[----:B------:R-:W-:Y:S02]  /*8e30*/  ISETP.GE.AND P0, PT, R99, R2, PT ;  /* 0x000000026300720c */ /* 0x000fe40003f06270 */
[----:B------:R-:W-:Y:S01]  /*8e40*/  FSEL R79, R79, -INF , !P6 ;  /* 0xff8000004f4f7808 */ /* 0x000fe20007000000 */
[----:B------:R-:W1:Y:S01]  /*8e50*/  MUFU.TANH R16, R16 ;  /* 0x0000001000107308 */ /* 0x000e620000002400 */
[----:B--2---:R-:W-:Y:S01]  /*8e60*/  FFMA.FTZ R28, R97, R58, R28 ;  /* 0x0000003a611c7223 */ /* 0x004fe2000001001c */
[----:B------:R-:W-:-:S04]  /*8e70*/  ISETP.GE.AND P6, PT, R11, R0, PT ;  /* 0x000000000b00720c */ /* 0x000fc80003fc6270 */
[----:B------:R-:W-:Y:S02]  /*8e80*/  FSEL R173, R28, -INF , !P5 ;  /* 0xff8000001cad7808 */ /* 0x000fe40006800000 */
[----:B------:R-:W2:Y:S01]  /*8e90*/  MUFU.TANH R6, R6 ;  /* 0x0000000600067308 */ /* 0x000ea20000002400 */
[----:B---3--:R-:W-:Y:S01]  /*8ea0*/  FFMA.FTZ R27, R97, R58, R27 ;  /* 0x0000003a611b7223 */ /* 0x008fe2000001001b */
[----:B------:R-:W-:-:S04]  /*8eb0*/  ISETP.GE.AND P5, PT, R189, R0, PT ;  /* 0x00000000bd00720c */ /* 0x000fc80003fa6270 */
[----:B------:R-:W-:Y:S02]  /*8ec0*/  FSEL R45, R27, -INF , !P3 ;  /* 0xff8000001b2d7808 */ /* 0x000fe40005800000 */
[----:B------:R-:W-:Y:S01]  /*8ed0*/  I2F R98, R189 ;  /* 0x000000bd00627306 */ /* 0x000fe20000201400 */
[----:B-1----:R-:W-:Y:S01]  /*8ee0*/  FFMA.FTZ R16, R97, R90, R16 ;  /* 0x0000005a61107223 */ /* 0x002fe20000010010 */
[----:B------:R-:W-:Y:S02]  /*8ef0*/  ISETP.GE.AND P3, PT, R189, R2, PT ;  /* 0x00000002bd00720c */ /* 0x000fe40003f66270 */
[----:B------:R-:W-:Y:S02]  /*8f00*/  IADD3 R90, R93, 0xc00, RZ ;  /* 0x00000c005d5a7810 */ /* 0x000fe40007ffe0ff */
[----:B------:R-:W-:Y:S02]  /*8f10*/  FSEL R35, R16, -INF , !P4 ;  /* 0xff80000010237808 */ /* 0x000fe40006000000 */
[----:B------:R-:W1:Y:S01]  /*8f20*/  MUFU.TANH R18, R20 ;  /* 0x0000001400127308 */ /* 0x000e620000002400 */
[----:B--2---:R-:W-:Y:S01]  /*8f30*/  FFMA.FTZ R6, R97, R110, R6 ;  /* 0x0000006e61067223 */ /* 0x004fe20000010006 */
[----:B------:R-:W-:-:S04]  /*8f40*/  ISETP.GE.AND P4, PT, R11, R2, PT ;  /* 0x000000020b00720c */ /* 0x000fc80003f86270 */
[----:B------:R-:W-:Y:S01]  /*8f50*/  FSEL R39, R6, -INF , !P0 ;  /* 0xff80000006277808 */ /* 0x000fe20004000000 */
[----:B------:R-:W-:Y:S01]  /*8f60*/  FFMA.FTZ R6, R97, R8, R48 ;  /* 0x0000000861067223 */ /* 0x000fe20000010030 */
[----:B------:R-:W2:Y:S01]  /*8f70*/  MUFU.TANH R14, R14 ;  /* 0x0000000e000e7308 */ /* 0x000ea20000002400 */
[----:B------:R-:W-:-:S03]  /*8f80*/  ISETP.GE.AND P0, PT, R193, R2, PT ;  /* 0x00000002c100720c */ /* 0x000fc60003f06270 */
[----:B------:R-:W-:-:S04]  /*8f90*/  FSEL R6, R6, -INF , !P6 ;  /* 0xff80000006067808 */ /* 0x000fc80007000000 */
[----:B------:R-:W-:Y:S01]  /*8fa0*/  I2F R102, R191 ;  /* 0x000000bf00667306 */ /* 0x000fe20000201400 */
[----:B-1----:R-:W-:-:S05]  /*8fb0*/  FFMA.FTZ R18, R97, R98, R18 ;  /* 0x0000006261127223 */ /* 0x002fca0000010012 */
[----:B------:R-:W-:Y:S02]  /*8fc0*/  FSEL R43, R18, -INF , !P5 ;  /* 0xff800000122b7808 */ /* 0x000fe40006800000 */
[----:B------:R-:W-:Y:S01]  /*8fd0*/  I2F R82, R191 ;  /* 0x000000bf00527306 */ /* 0x000fe20000201400 */
[----:B--2---:R-:W-:Y:S01]  /*8fe0*/  FFMA.FTZ R14, R97, R98, R14 ;  /* 0x00000062610e7223 */ /* 0x004fe2000001000e */
[----:B------:R-:W-:Y:S01]  /*8ff0*/  BAR.SYNC.DEFER_BLOCKING 0x0 ;  /* 0x0000000000007b1d */ /* 0x000fe20000010000 */
[----:B------:R-:W-:-:S03]  /*9000*/  ISETP.GE.AND P5, PT, R191, R0, PT ;  /* 0x00000000bf00720c */ /* 0x000fc60003fa6270 */
[----:B------:R-:W-:Y:S02]  /*9010*/  FSEL R29, R14, -INF , !P3 ;  /* 0xff8000000e1d7808 */ /* 0x000fe40005800000 */
[----:B------:R-:W1:Y:S01]  /*9020*/  MUFU.TANH R15, R15 ;  /* 0x0000000f000f7308 */ /* 0x000e620000002400 */
[----:B------:R-:W-:-:S07]  /*9030*/  ISETP.GE.AND P3, PT, R191, R2, PT ;  /* 0x00000002bf00720c */ /* 0x000fce0003f66270 */
[----:B------:R-:W2:Y:S08]  /*9040*/  MUFU.TANH R4, R17 ;  /* 0x0000001100047308 */ /* 0x000eb00000002400 */
[----:B------:R-:W3:Y:S01]  /*9050*/  MUFU.TANH R19, R19 ;  /* 0x0000001300137308 */ /* 0x000ee20000002400 */
[----:B-1----:R-:W-:Y:S01]  /*9060*/  FFMA.FTZ R15, R97, R92, R15 ;  /* 0x0000005c610f7223 */ /* 0x002fe2000001000f */
[----:B------:R-:W-:-:S04]  /*9070*/  IADD3 R92, R93, 0x400, RZ ;  /* 0x000004005d5c7810 */ /* 0x000fc80007ffe0ff */
        /* <DEDUP_REMOVED lines=66> */
.L_x_4660:
[----:B------:R-:W-:-:S05]  /*94a0*/  IMAD.MOV.U32 R15, RZ, RZ, c[0x0][0x198] ;  /* 0x00006600ff0f7624 */ /* 0x000fca00078e00ff */
[----:B------:R-:W-:-:S04]  /*94b0*/  LEA R15, -R15, RZ, 0x7 ;  /* 0x000000ff0f0f7211 */ /* 0x000fc800078e39ff */
[----:B------:R-:W-:Y:S02]  /*94c0*/  SHF.R.S32.HI R8, RZ, 0x1f, R15 ;  /* 0x0000001fff087819 */ /* 0x000fe4000001140f */
.L_x_4661:
        /* <DEDUP_REMOVED lines=48> */
.L_x_4663:
[----:B------:R-:W-:Y:S05]  /*97d0*/  BSYNC B0 ;  /* 0x0000000000007941 */ /* 0x000fea0003800000 */
.L_x_4662:
[----:B------:R-:W0:Y:S01]  /*97e0*/  LDGDEPBAR ;  /* 0x00000000000079af */ /* 0x000e220000000000 */
[----:B------:R-:W-:-:S04]  /*97f0*/  LEA R146, P0, R15, R146, 0x1 ;  /* 0x000000920f927211 */ /* 0x000fc800078008ff */
[----:B------:R-:W-:Y:S02]  /*9800*/  LEA.HI.X R119, R15, R119, R8, 0x1, P0 ;  /* 0x000000770f777211 */ /* 0x000fe400000f0c08 */
.L_x_4659:
[----:B------:R-:W-:Y:S02]  /*9810*/  FMNMX.FTZ R8, R6, R67, !PT ;  /* 0x0000004306087209 */ /* 0x000fe40007810000 */
[----:B------:R-:W-:Y:S02]  /*9820*/  SHF.L.U32 R148, R133, 0x1, RZ ;  /* 0x0000000185947819 */ /* 0x000fe400000006ff */
[----:B------:R-:W-:-:S03]  /*9830*/  FMNMX.FTZ R8, R73, R8, !PT ;  /* 0x0000000849087209 */ /* 0x000fc60007810000 */
[----:B--2---:R-:W-:Y:S01]  /*9840*/  LDSM.16.MT88.4 R12, [R148+0x3400] ;  /* 0x00340000940c783b */ /* 0x004fe20000004200 */
        /* <DEDUP_REMOVED lines=32> */
[----:B------:R-:W1:Y:S01]  /*9a50*/  SHFL.BFLY PT, R10, R3, 0x2, 0x1f ;  /* 0x0c401f00030a7f89 */ /* 0x000e6200000e0000 */
[----:B------:R-:W-:-:S04]  /*9a60*/  FMNMX.FTZ R8, R187, R8, !PT ;  /* 0x00000008bb087209 */ /* 0x000fc80007810000 */
[----:B------:R-:W-:-:S04]  /*9a70*/  FMNMX.FTZ R8, R33, R8, !PT ;  /* 0x0000000821087209 */ /* 0x000fc80007810000 */
[----:B------:R-:W-:-:S04]  /*9a80*/  FMNMX.FTZ R8, R139, R8, !PT ;  /* 0x000000088b087209 */ /* 0x000fc80007810000 */
[----:B------:R-:W-:-:S04]  /*9a90*/  FMNMX.FTZ R8, R137, R8, !PT ;  /* 0x0000000889087209 */ /* 0x000fc80007810000 */
[----:B------:R-:W-:Y:S02]  /*9aa0*/  FMNMX.FTZ R8, R129, R8, !PT ;  /* 0x0000000881087209 */ /* 0x000fe40007810000 */
        /* <DEDUP_REMOVED lines=15> */
[--C-:B------:R-:W-:Y:S01]  /*9ba0*/  FFMA.FTZ R47, R149, c[0x0][0x23c], -R44.reuse ;  /* 0x00008f00952f7a23 */ /* 0x100fe2000001082c */
[----:B------:R-:W-:Y:S01]  /*9bb0*/  LEA R149, R9, R148, 0x1 ;  /* 0x0000009409957211 */ /* 0x000fe200078e08ff */
        /* <DEDUP_REMOVED lines=21> */
[----:B-1----:R-:W-:Y:S01]  /*9d10*/  F2FP.BF16.PACK_AB R124, R70, R99 ;  /* 0x00000063467c723e */ /* 0x002fe200000010ff */
        /* <DEDUP_REMOVED lines=14> */
[----:B------:R-:W-:Y:S02]  /*9e00*/  FFMA.FTZ R21, R199, c[0x0][0x23c], -R44 ;  /* 0x00008f00c7157a23 */ /* 0x000fe4000001082c */
[----:B------:R-:W-:Y:S01]  /*9e10*/  FADD.FTZ R70, R99, R70 ;  /* 0x0000004663467221 */ /* 0x000fe20000010000 */
[----:B------:R-:W-:Y:S01]  /*9e20*/  FMNMX.FTZ R6, R101, R6, !PT ;  /* 0x0000000665067209 */ /* 0x000fe20007810000 */
[----:B------:R-:W-:Y:S01]  /*9e30*/  MUFU.EX2 R52, R52 ;  /* 0x0000003400347308 */ /* 0x000fe20000000800 */
[----:B-1----:R-:W-:Y:S01]  /*9e40*/  F2FP.BF16.PACK_AB R126, R58, R73 ;  /* 0x000000493a7e723e */ /* 0x002fe200000010ff */
        /* <DEDUP_REMOVED lines=81> */
[----:B------:R-:W3:Y:S01]  /*a360*/  MUFU.EX2 R54, R54 ;  /* 0x0000003600367308 */ /* 0x000ee20000000800 */
[----:B------:R-:W-:-:S02]  /*a370*/  FFMA.FTZ R29, R29, c[0x0][0x23c], -R30 ;  /* 0x00008f001d1d7a23 */ /* 0x000fc4000001081e */
[----:B------:R-:W-:-:S03]  /*a380*/  FFMA.FTZ R28, R28, c[0x0][0x23c], -R30 ;  /* 0x00008f001c1c7a23 */ /* 0x000fc6000001081e */
[C---:B-1----:R-:W-:Y:S02]  /*a390*/  HMMA.16816.F32.BF16 R128, R124.reuse, R4, RZ ;  /* 0x000000047c80723c */ /* 0x042fe400000418ff */
[----:B------:R-:W-:Y:S05]  /*a3a0*/  MUFU.EX2 R55, R55 ;  /* 0x0000003700377308 */ /* 0x000fea0000000800 */
[----:B------:R-:W-:Y:S01]  /*a3b0*/  F2FP.BF16.PACK_AB R4, R52, R61 ;  /* 0x0000003d3404723e */ /* 0x000fe200000010ff */
[----:B------:R-:W-:Y:S01]  /*a3c0*/  HMMA.16816.F32.BF16 R124, R124, R6, RZ ;  /* 0x000000067c7c723c */ /* 0x000fe200000418ff */
[----:B--2---:R-:W-:Y:S01]  /*a3d0*/  F2FP.BF16.PACK_AB R5, R56, R63 ;  /* 0x0000003f3805723e */ /* 0x004fe200000010ff */
[----:B------:R-:W1:Y:S01]  /*a3e0*/  MUFU.EX2 R48, R48 ;  /* 0x0000003000307308 */ /* 0x000e620000000800 */
[----:B------:R-:W-:-:S04]  /*a3f0*/  FADD.FTZ R61, R61, R58 ;  /* 0x0000003a3d3d7221 */ /* 0x000fc80000010000 */
[----:B------:R-:W-:Y:S02]  /*a400*/  F2FP.BF16.PACK_AB R6, R46, R53 ;  /* 0x000000352e06723e */ /* 0x000fe400000010ff */
[----:B---3--:R-:W-:Y:S01]  /*a410*/  F2FP.BF16.PACK_AB R7, R54, R59 ;  /* 0x0000003b3607723e */ /* 0x008fe200000010ff */
[----:B------:R-:W-:Y:S06]  /*a420*/  MUFU.EX2 R57, R57 ;  /* 0x0000003900397308 */ /* 0x000fec0000000800 */
[C---:B------:R-:W-:Y:S02]  /*a430*/  HMMA.16816.F32.BF16 R136, R4.reuse, R12, R136 ;  /* 0x0000000c0488723c */ /* 0x040fe40000041888 */
        /* <DEDUP_REMOVED lines=28> */
[----:B-1----:R-:W-:Y:S01]  /*a600*/  F2FP.BF16.PACK_AB R7, R157, R68 ;  /* 0x000000449d07723e */ /* 0x002fe200000010ff */
[----:B------:R-:W1:Y:S06]  /*a610*/  MUFU.EX2 R23, R23 ;  /* 0x0000001700177308 */ /* 0x000e6c0000000800 */
[C---:B-----5:R-:W-:Y:S02]  /*a620*/  HMMA.16816.F32.BF16 R136, R4.reuse, R8, R136 ;  /* 0x000000080488723c */ /* 0x060fe40000041888 */
[----:B------:R-:W-:Y:S06]  /*a630*/  MUFU.EX2 R22, R22 ;  /* 0x0000001600167308 */ /* 0x000fec0000000800 */
[C---:B------:R-:W-:Y:S01]  /*a640*/  HMMA.16816.F32.BF16 R132, R4.reuse, R10, R132 ;  /* 0x0000000a0484723c */ /* 0x040fe20000041884 */
[----:B------:R-:W4:Y:S01]  /*a650*/  LDSM.16.MT88.4 R8, [R149+0x4000] ;  /* 0x004000009508783b */ /* 0x000f220000004200 */
[----:B------:R-:W-:Y:S06]  /*a660*/  MUFU.EX2 R21, R21 ;  /* 0x0000001500157308 */ /* 0x000fec0000000800 */
[C---:B--2---:R-:W-:Y:S02]  /*a670*/  HMMA.16816.F32.BF16 R128, R4.reuse, R16, R128 ;  /* 0x000000100480723c */ /* 0x044fe40000041880 */
[----:B------:R-:W-:Y:S06]  /*a680*/  MUFU.EX2 R109, R109 ;  /* 0x0000006d006d7308 */ /* 0x000fec0000000800 */
[----:B------:R-:W-:Y:S01]  /*a690*/  HMMA.16816.F32.BF16 R124, R4, R18, R124 ;  /* 0x00000012047c723c */ /* 0x000fe2000004187c */
[----:B------:R-:W2:Y:S01]  /*a6a0*/  LDSM.16.MT88.4 R16, [R148+0x4400] ;  /* 0x004400009410783b */ /* 0x000ea20000004200 */
[----:B------:R-:W5:Y:S05]  /*a6b0*/  MUFU.EX2 R78, R78 ;  /* 0x0000004e004e7308 */ /* 0x000f6a0000000800 */
        /* <DEDUP_REMOVED lines=9> */
[----:B------:R-:W2:Y:S05]  /*a750*/  LDSM.16.MT88.4 R12, [R149+0x4400] ;  /* 0x00440000950c783b */ /* 0x000eaa0000004200 */
[----:B------:R-:W1:Y:S02]  /*a760*/  MUFU.EX2 R3, R3 ;  /* 0x0000000300037308 */ /* 0x000e640000000800 */
[C---:B----4-:R-:W-:Y:S06]  /*a770*/  HMMA.16816.F32.BF16 R128, R4.reuse, R8, R128 ;  /* 0x000000080480723c */ /* 0x050fec0000041880 */
[----:B------:R-:W-:Y:S01]  /*a780*/  MUFU.EX2 R33, R33 ;  /* 0x0000002100217308 */ /* 0x000fe20000000800 */
[----:B------:R-:W-:Y:S01]  /*a790*/  FADD.FTZ R8, R71, R64 ;  /* 0x0000004047087221 */ /* 0x000fe20000010000 */
[----:B------:R-:W-:Y:S03]  /*a7a0*/  HMMA.16816.F32.BF16 R124, R4, R10, R124 ;  /* 0x0000000a047c723c */ /* 0x000fe6000004187c */
[----:B------:R-:W-:-:S02]  /*a7b0*/  FADD.FTZ R77, R77, R8 ;  /* 0x000000084d4d7221 */ /* 0x000fc40000010000 */
[----:B------:R-:W4:Y:S01]  /*a7c0*/  LDSM.16.MT88.4 R8, [R148+0x4800] ;  /* 0x004800009408783b */ /* 0x000f220000004200 */
[----:B------:R-:W-:Y:S01]  /*a7d0*/  MUFU.EX2 R50, R50 ;  /* 0x0000003200327308 */ /* 0x000fe20000000800 */
[----:B-1----:R-:W-:Y:S01]  /*a7e0*/  F2FP.BF16.PACK_AB R4, R23, R24 ;  /* 0x000000181704723e */ /* 0x002fe200000010ff */
[----:B------:R-:W-:Y:S01]  /*a7f0*/  FADD.FTZ R62, R62, R77 ;  /* 0x0000004d3e3e7221 */ /* 0x000fe20000010000 */
[----:B-----5:R-:W-:Y:S02]  /*a800*/  F2FP.BF16.PACK_AB R5, R78, R109 ;  /* 0x0000006d4e05723e */ /* 0x020fe400000010ff */
[----:B------:R-:W-:Y:S01]  /*a810*/  F2FP.BF16.PACK_AB R6, R21, R22 ;  /* 0x000000161506723e */ /* 0x000fe200000010ff */
[----:B------:R-:W-:Y:S01]  /*a820*/  FADD.FTZ R63, R63, R62 ;  /* 0x0000003e3f3f7221 */ /* 0x000fe20000010000 */
[----:B---3--:R-:W-:Y:S01]  /*a830*/  F2FP.BF16.PACK_AB R7, R83, R80 ;  /* 0x000000505307723e */ /* 0x008fe200000010ff */
[----:B------:R-:W-:Y:S02]  /*a840*/  MUFU.EX2 R75, R75 ;  /* 0x0000004b004b7308 */ /* 0x000fe40000000800 */
[----:B------:R-:W-:-:S04]  /*a850*/  FADD.FTZ R56, R56, R63 ;  /* 0x0000003f38387221 */ /* 0x000fc80000010000 */
[C---:B--2---:R-:W-:Y:S01]  /*a860*/  HMMA.16816.F32.BF16 R136, R4.reuse, R16, R136 ;  /* 0x000000100488723c */ /* 0x044fe20000041888 */
[----:B------:R-:W-:Y:S01]  /*a870*/  FADD.FTZ R59, R59, R56 ;  /* 0x000000383b3b7221 */ /* 0x000fe20000010000 */
[----:B------:R-:W1:Y:S03]  /*a880*/  MUFU.EX2 R64, R69 ;  /* 0x0000004500407308 */ /* 0x000e660000000800 */
[----:B------:R-:W-:Y:S02]  /*a890*/  FADD.FTZ R54, R54, R59 ;  /* 0x0000003b36367221 */ /* 0x000fe40000010000 */
[----:B------:R-:W-:Y:S01]  /*a8a0*/  FADD.FTZ R16, R52, R61 ;  /* 0x0000003d34107221 */ /* 0x000fe20000010000 */
[----:B------:R-:W-:Y:S01]  /*a8b0*/  HMMA.16816.F32.BF16 R132, R4, R18, R132 ;  /* 0x000000120484723c */ /* 0x000fe20000041884 */
[----:B------:R-:W-:Y:S01]  /*a8c0*/  FADD.FTZ R55, R55, R54 ;  /* 0x0000003637377221 */ /* 0x000fe20000010000 */
[----:B------:R-:W-:Y:S01]  /*a8d0*/  MUFU.EX2 R51, R51 ;  /* 0x0000003300337308 */ /* 0x000fe20000000800 */
[----:B------:R-:W-:-:S02]  /*a8e0*/  FADD.FTZ R53, R53, R16 ;  /* 0x0000001035357221 */ /* 0x000fc40000010000 */
[----:B------:R-:W-:Y:S01]  /*a8f0*/  FADD.FTZ R48, R48, R55 ;  /* 0x0000003730307221 */ /* 0x000fe20000010000 */
[----:B------:R-:W2:Y:S01]  /*a900*/  LDSM.16.MT88.4 R16, [R149+0x4800] ;  /* 0x004800009510783b */ /* 0x000ea20000004200 */
        /* <DEDUP_REMOVED lines=8> */
[----:B------:R-:W5:Y:S01]  /*a990*/  LDSM.16.MT88.4 R12, [R148+0x4c00] ;  /* 0x004c0000940c783b */ /* 0x000f620000004200 */
[----:B------:R-:W-:Y:S01]  /*a9a0*/  MUFU.EX2 R72, R72 ;  /* 0x0000004800487308 */ /* 0x000fe20000000800 */
[----:B------:R-:W-:-:S04]  /*a9b0*/  FADD.FTZ R41, R41, R42 ;  /* 0x0000002a29297221 */ /* 0x000fc80000010000 */
[----:B------:R-:W-:Y:S01]  /*a9c0*/  F2FP.BF16.PACK_AB R4, R3, R20 ;  /* 0x000000140304723e */ /* 0x000fe200000010ff */
[----:B------:R-:W-:Y:S01]  /*a9d0*/  FADD.FTZ R38, R38, R41 ;  /* 0x0000002926267221 */ /* 0x000fe20000010000 */
[----:B-1----:R-:W-:Y:S01]  /*a9e0*/  F2FP.BF16.PACK_AB R5, R64, R75 ;  /* 0x0000004b4005723e */ /* 0x002fe200000010ff */
[----:B------:R-:W1:Y:S01]  /*a9f0*/  MUFU.EX2 R79, R79 ;  /* 0x0000004f004f7308 */ /* 0x000e620000000800 */
[----:B------:R-:W-:Y:S01]  /*aa00*/  F2FP.BF16.PACK_AB R6, R50, R33 ;  /* 0x000000213206723e */ /* 0x000fe200000010ff */
[----:B------:R-:W-:Y:S01]  /*aa10*/  FADD.FTZ R37, R37, R38 ;  /* 0x0000002625257221 */ /* 0x000fe20000010000 */
[----:B---3--:R-:W-:-:S03]  /*aa20*/  F2FP.BF16.PACK_AB R7, R52, R51 ;  /* 0x000000333407723e */ /* 0x008fc600000010ff */
[----:B------:R-:W-:Y:S02]  /*aa30*/  FADD.FTZ R37, R36, R37 ;  /* 0x0000002524257221 */ /* 0x000fe40000010000 */
[----:B------:R-:W-:Y:S02]  /*aa40*/  MUFU.EX2 R39, R39 ;  /* 0x0000002700277308 */ /* 0x000fe40000000800 */
[----:B----4-:R-:W-:Y:S01]  /*aa50*/  HMMA.16816.F32.BF16 R136, R4, R8, R136 ;  /* 0x000000080488723c */ /* 0x010fe20000041888 */
[----:B------:R-:W-:-:S04]  /*aa60*/  FADD.FTZ R34, R34, R37 ;  /* 0x0000002522227221 */ /* 0x000fc80000010000 */
[----:B------:R-:W-:Y:S01]  /*aa70*/  FADD.FTZ R31, R31, R34 ;  /* 0x000000221f1f7221 */ /* 0x000fe20000010000 */
[----:B------:R-:W3:Y:S01]  /*aa80*/  MUFU.EX2 R38, R35 ;  /* 0x0000002300267308 */ /* 0x000ee20000000800 */
[----:B------:R-:W-:Y:S01]  /*aa90*/  FADD.FTZ R9, R81, R60 ;  /* 0x0000003c51097221 */ /* 0x000fe20000010000 */
[C---:B------:R-:W-:Y:S01]  /*aaa0*/  HMMA.16816.F32.BF16 R132, R4.reuse, R10, R132 ;  /* 0x0000000a0484723c */ /* 0x040fe20000041884 */
[----:B------:R-:W-:Y:S02]  /*aab0*/  FADD.FTZ R32, R32, R31 ;  /* 0x0000001f20207221 */ /* 0x000fe40000010000 */
[----:B------:R-:W-:Y:S02]  /*aac0*/  FADD.FTZ R9, R66, R9 ;  /* 0x0000000942097221 */ /* 0x000fe40000010000 */
[----:B------:R-:W-:Y:S01]  /*aad0*/  FADD.FTZ R27, R27, R32 ;  /* 0x000000201b1b7221 */ /* 0x000fe20000010000 */
[----:B------:R-:W-:Y:S01]  /*aae0*/  MUFU.EX2 R43, R43 ;  /* 0x0000002b002b7308 */ /* 0x000fe20000000800 */
[----:B------:R-:W-:Y:S01]  /*aaf0*/  FADD.FTZ R68, R68, R9 ;  /* 0x0000000944447221 */ /* 0x000fe20000010000 */
[----:B--2---:R-:W-:Y:S01]  /*ab00*/  HMMA.16816.F32.BF16 R128, R4, R16, R128 ;  /* 0x000000100480723c */ /* 0x004fe20000041880 */
[----:B------:R-:W-:Y:S01]  /*ab10*/  FADD.FTZ R26, R26, R27 ;  /* 0x0000001b1a1a7221 */ /* 0x000fe20000010000 */
[----:B------:R-:W2:Y:S01]  /*ab20*/  LDSM.16.MT88.4 R8, [R149+0x4c00] ;  /* 0x004c00009508783b */ /* 0x000ea20000004200 */
[----:B------:R-:W-:-:S02]  /*ab30*/  FADD.FTZ R157, R157, R68 ;  /* 0x000000449d9d7221 */ /* 0x000fc40000010000 */
        /* <DEDUP_REMOVED lines=29> */
[C---:B-----5:R-:W-:Y:S01]  /*ad10*/  HMMA.16816.F32.BF16 R136, R4.reuse, R12, R136 ;  /* 0x0000000c0488723c */ /* 0x060fe20000041888 */
[----:B------:R-:W-:Y:S02]  /*ad20*/  FADD.FTZ R51, R51, R64 ;  /* 0x0000004033337221 */ /* 0x000fe40000010000 */
[----:B------:R-:W-:Y:S02]  /*ad30*/  FADD.FTZ R43, R43, R72 ;  /* 0x000000482b2b7221 */ /* 0x000fe40000010000 */
[----:B------:R-:W-:Y:S02]  /*ad40*/  FADD.FTZ R52, R52, R51 ;  /* 0x0000003334347221 */ /* 0x000fe40000010000 */
[----:B------:R-:W-:Y:S01]  /*ad50*/  FADD.FTZ R99, R40, R43 ;  /* 0x0000002b28637221 */ /* 0x000fe20000010000 */
[----:B------:R-:W-:Y:S01]  /*ad60*/  HMMA.16816.F32.BF16 R132, R4, R14, R132 ;  /* 0x0000000e0484723c */ /* 0x000fe20000041884 */
[----:B------:R-:W-:-:S04]  /*ad70*/  FADD.FTZ R39, R39, R52 ;  /* 0x0000003427277221 */ /* 0x000fc80000010000 */
[----:B------:R-:W-:-:S03]  /*ad80*/  FADD.FTZ R38, R38, R39 ;  /* 0x0000002726267221 */ /* 0x000fc60000010000 */
[----:B--2---:R-:W-:Y:S01]  /*ad90*/  HMMA.16816.F32.BF16 R128, R4, R8, R128 ;  /* 0x000000080480723c */ /* 0x004fe20000041880 */
[----:B------:R-:W-:-:S04]  /*ada0*/  FADD.FTZ R29, R29, R38 ;  /* 0x000000261d1d7221 */ /* 0x000fc80000010000 */
[----:B------:R-:W-:-:S03]  /*adb0*/  FADD.FTZ R101, R28, R29 ;  /* 0x0000001d1c657221 */ /* 0x000fc60000010000 */
        /* <DEDUP_REMOVED lines=65> */
.L_x_4665:
[----:B------:R-:W-:-:S05]  /*b1d0*/  IMAD.MOV.U32 R9, RZ, RZ, c[0x0][0x1a0] ;  /* 0x00006800ff097624 */ /* 0x000fca00078e00ff */
[----:B------:R-:W-:-:S04]  /*b1e0*/  LEA R9, -R9, RZ, 0x7 ;  /* 0x000000ff09097211 */ /* 0x000fc800078e39ff */
[----:B------:R-:W-:Y:S02]  /*b1f0*/  SHF.R.S32.HI R4, RZ, 0x1f, R9 ;  /* 0x0000001fff047819 */ /* 0x000fe40000011409 */
.L_x_4666:
[----:B------:R-:W-:Y:S01]  /*b200*/  ISETP.GE.AND P0, PT, R84, c[0x0][0x220], PT ;  /* 0x0000880054007a0c */ /* 0x000fe20003f06270 */
[----:B------:R-:W-:Y:S01]  /*b210*/  IMAD.SHL.U32 R48, R105, 0x80, RZ ;  /* 0x0000008069307824 */ /* 0x000fe200078e00ff */
[----:B------:R-:W-:-:S04]  /*b220*/  LEA R150, P5, R9, R150, 0x1 ;  /* 0x0000009609967211 */ /* 0x000fc800078a08ff */
[C---:B------:R-:W-:Y:S02]  /*b230*/  LEA.HI.X R151, R9.reuse, R151, R4, 0x1, P5 ;  /* 0x0000009709977211 */ /* 0x040fe400028f0c04 */
[C-C-:B------:R-:W-:Y:S02]  /*b240*/  LOP3.LUT R51, R48.reuse, 0x20, R103.reuse, 0xfe, !PT ;  /* 0x0000002030337812 */ /* 0x140fe400078efe67 */
[----:B------:R-:W-:Y:S02]  /*b250*/  LOP3.LUT R107, R48, 0x28, R103, 0xfe, !PT ;  /* 0x00000028306b7812 */ /* 0x000fe400078efe67 */
[----:B------:R-:W-:Y:S01]  /*b260*/  I2F R64, R51 ;  /* 0x0000003300407306 */ /* 0x000fe20000201400 */
        /* <DEDUP_REMOVED lines=16> */
[----:B------:R-:W-:Y:S01]  /*b370*/  @!PT LDS RZ, [RZ] ;  /* 0x00000000fffff984 */ /* 0x000fe20000000800 */
[----:B------:R-:W-:Y:S01]  /*b380*/  @!PT LDS RZ, [RZ] ;  /* 0x00000000fffff984 */ /* 0x000fe20000000800 */
[----:B------:R-:W-:Y:S01]  /*b390*/  @!PT LDS RZ, [RZ] ;  /* 0x00000000fffff984 */ /* 0x000fe20000000800 */
[----:B------:R1:W-:Y:S01]  /*b3a0*/  @!P0 LDGSTS.E.BYPASS.LTC128B.128 [R121+0x3000], [R150.64] ;  /* 0x0300000096798fae */ /* 0x0003e2000b901d46 */
[----:B------:R-:W-:Y:S01]  /*b3b0*/  @!P0 LEA R10, P4, R6, c[0x0][0x170], 0x1 ;  /* 0x00005c00060a8a11 */ /* 0x000fe200078808ff */
[----:B------:R-:W-:Y:S01]  /*b3c0*/  @!P0 IMAD.X R5, R4, 0x1, R5, P3 ;  /* 0x0000000104058824 */ /* 0x000fe200018e0605 */
[----:B------:R-:W-:Y:S01]  /*b3d0*/  @!P0 LEA R14, P3, R8, c[0x0][0x170], 0x1 ;  /* 0x00005c00080e8a11 */ /* 0x000fe200078608ff */
[----:B------:R-:W-:Y:S01]  /*b3e0*/  @P0 STS.128 [R121+0x3800], RZ ;  /* 0x003800ff79000388 */ /* 0x000fe20000000c00 */
[----:B------:R-:W-:Y:S01]  /*b3f0*/  @!P0 IADD3.X R12, R4, R13, R3, P2, !PT ;  /* 0x0000000d040c8210 */ /* 0x000fe200017fe403 */
[----:B------:R-:W-:Y:S01]  /*b400*/  I2F R66, R107 ;  /* 0x0000006b00427306 */ /* 0x000fe20000201400 */
[----:B------:R-:W-:-:S02]  /*b410*/  @!P0 LEA.HI.X R11, R6, c[0x0][0x174], R155, 0x1, P4 ;  /* 0x00005d00060b8a11 */ /* 0x000fc400020f0c9b */
[C---:B------:R-:W-:Y:S02]  /*b420*/  @!P0 LEA R4, P2, R7.reuse, c[0x0][0x170], 0x1 ;  /* 0x00005c0007048a11 */ /* 0x040fe400078408ff */
[----:B------:R-:W-:Y:S01]  /*b430*/  @!P0 LEA.HI.X R15, R8, c[0x0][0x174], R5, 0x1, P3 ;  /* 0x00005d00080f8a11 */ /* 0x000fe200018f0c05 */
[----:B------:R-:W-:Y:S01]  /*b440*/  @!PT LDS RZ, [RZ] ;  /* 0x00000000fffff984 */ /* 0x000fe20000000800 */
[----:B------:R-:W-:Y:S01]  /*b450*/  @!PT LDS RZ, [RZ] ;  /* 0x00000000fffff984 */ /* 0x000fe20000000800 */
[----:B------:R-:W-:Y:S01]  /*b460*/  @!PT LDS RZ, [RZ] ;  /* 0x00000000fffff984 */ /* 0x000fe20000000800 */
[----:B------:R2:W-:Y:S01]  /*b470*/  @!P0 LDGSTS.E.BYPASS.LTC128B.128 [R121+0x3800], [R10.64] ;  /* 0x038000000a798fae */ /* 0x0005e2000b901d46 */
[----:B------:R-:W-:Y:S02]  /*b480*/  @!P0 LEA.HI.X R5, R7, c[0x0][0x174], R12, 0x1, P2 ;  /* 0x00005d0007058a11 */ /* 0x000fe400010f0c0c */
[C-C-:B------:R-:W-:Y:S01]  /*b490*/  LOP3.LUT R3, R48.reuse, 0x18, R103.reuse, 0xfe, !PT ;  /* 0x0000001830037812 */ /* 0x140fe200078efe67 */
[----:B------:R-:W-:Y:S01]  /*b4a0*/  @P0 STS.128 [R121+0x4000], RZ ;  /* 0x004000ff79000388 */ /* 0x000fe20000000c00 */
[----:B------:R-:W-:Y:S02]  /*b4b0*/  LOP3.LUT R109, R48, 0x50, R103, 0xfe, !PT ;  /* 0x00000050306d7812 */ /* 0x000fe400078efe67 */
[----:B------:R-:W-:Y:S01]  /*b4c0*/  I2F R50, R3 ;  /* 0x0000000300327306 */ /* 0x000fe20000201400 */
[----:B------:R-:W-:Y:S01]  /*b4d0*/  @!PT LDS RZ, [RZ] ;  /* 0x00000000fffff984 */ /* 0x000fe20000000800 */
[----:B------:R-:W-:Y:S01]  /*b4e0*/  @!PT LDS RZ, [RZ] ;  /* 0x00000000fffff984 */ /* 0x000fe20000000800 */
[----:B------:R-:W-:Y:S01]  /*b4f0*/  @!PT LDS RZ, [RZ] ;  /* 0x00000000fffff984 */ /* 0x000fe20000000800 */
[----:B------:R3:W-:Y:S01]  /*b500*/  @!P0 LDGSTS.E.BYPASS.LTC128B.128 [R121+0x4000], [R14.64] ;  /* 0x040000000e798fae */ /* 0x0007e2000b901d46 */
[----:B------:R-:W-:-:S02]  /*b510*/  ISETP.GE.AND P6, PT, R3, R0, PT ;  /* 0x000000000300720c */ /* 0x000fc40003fc6270 */
[----:B------:R-:W-:Y:S01]  /*b520*/  ISETP.GE.AND P5, PT, R3, R2, PT ;  /* 0x000000020300720c */ /* 0x000fe20003fa6270 */
[----:B------:R-:W-:Y:S01]  /*b530*/  @P0 STS.128 [R121+0x4800], RZ ;  /* 0x004800ff79000388 */ /* 0x000fe20000000c00 */
[----:B------:R-:W-:Y:S02]  /*b540*/  ISETP.GE.AND P2, PT, R49, 0x3, PT ;  /* 0x000000033100780c */ /* 0x000fe40003f46270 */
[----:B------:R-:W-:Y:S01]  /*b550*/  I2F R98, R109 ;  /* 0x0000006d00627306 */ /* 0x000fe20000201400 */
[----:B------:R-:W-:Y:S01]  /*b560*/  @!PT LDS RZ, [RZ] ;  /* 0x00000000fffff984 */ /* 0x000fe20000000800 */
[----:B------:R-:W-:Y:S01]  /*b570*/  @!PT LDS RZ, [RZ] ;  /* 0x00000000fffff984 */ /* 0x000fe20000000800 */
[----:B------:R-:W-:Y:S01]  /*b580*/  @!PT LDS RZ, [RZ] ;  /* 0x00000000fffff984 */ /* 0x000fe20000000800 */
[----:B------:R4:W-:Y:S01]  /*b590*/  @!P0 LDGSTS.E.BYPASS.LTC128B.128 [R121+0x4800], [R4.64] ;  /* 0x0480000004798fae */ /* 0x0009e2000b901d46 */
[C-C-:B------:R-:W-:Y:S02]  /*b5a0*/  LOP3.LUT R141, R48.reuse, 0x58, R103.reuse, 0xfe, !PT ;  /* 0x00000058308d7812 */ /* 0x140fe400078efe67 */
[C-C-:B------:R-:W-:Y:S01]  /*b5b0*/  LOP3.LUT R143, R48.reuse, 0x60, R103.reuse, 0xfe, !PT ;  /* 0x00000060308f7812 */ /* 0x140fe200078efe67 */
[----:B------:R-:W-:Y:S01]  /*b5c0*/  LDSM.16.M88.4 R160, [R96] ;  /* 0x0000000060a0783b */ /* 0x000fe20000000200 */
[----:B------:R-:W-:-:S02]  /*b5d0*/  LOP3.LUT R147, R48, 0x68, R103, 0xfe, !PT ;  /* 0x0000006830937812 */ /* 0x000fc400078efe67 */
[----:B------:R-:W-:Y:S01]  /*b5e0*/  I2F R100, R141 ;  /* 0x0000008d00647306 */ /* 0x000fe20000201400 */
[----:B------:R-:W5:Y:S04]  /*b5f0*/  LDSM.16.M88.4 R40, [R94+0x1800] ;  /* 0x001800005e28783b */ /* 0x000f680000000200 */
[----:B------:R-:W1:Y:S03]  /*b600*/  LDSM.16.M88.4 R52, [R94+0x1400] ;  /* 0x001400005e34783b */ /* 0x000e660000000200 */
[----:B------:R-:W-:Y:S01]  /*b610*/  I2F R104, R143 ;  /* 0x0000008f00687306 */ /* 0x000fe20000201400 */
[----:B------:R-:W1:Y:S04]  /*b620*/  LDSM.16.M88.4 R60, [R94+0x1000] ;  /* 0x001000005e3c783b */ /* 0x000e680000000200 */
[----:B------:R-:W1:Y:S03]  /*b630*/  LDSM.16.M88.4 R32, [R94+0x1c00] ;  /* 0x001c00005e20783b */ /* 0x000e660000000200 */
[----:B------:R-:W-:Y:S01]  /*b640*/  I2F R112, R147 ;  /* 0x0000009300707306 */ /* 0x000fe20000201400 */
[----:B------:R-:W-:Y:S04]  /*b650*/  LDSM.16.M88.4 R156, [R95] ;  /* 0x000000005f9c783b */ /* 0x000fe80000000200 */
[----:B------:R-:W3:Y:S04]  /*b660*/  LDSM.16.M88.4 R76, [R91] ;  /* 0x000000005b4c783b */ /* 0x000ee80000000200 */
[----:B------:R-:W3:Y:S04]  /*b670*/  LDSM.16.M88.4 R80, [R92] ;  /* 0x000000005c50783b */ /* 0x000ee80000000200 */
[----:B------:R-:W3:Y:S04]  /*b680*/  LDSM.16.M88.4 R152, [R93] ;  /* 0x000000005d98783b */ /* 0x000ee80000000200 */
[----:B------:R-:W3:Y:S04]  /*b690*/  LDSM.16.M88.4 R72, [R90] ;  /* 0x000000005a48783b */ /* 0x000ee80000000200 */
[----:B--2---:R-:W2:Y:S01]  /*b6a0*/  LDSM.16.M88.4 R8, [R94+0x2800] ;  /* 0x002800005e08783b */ /* 0x004ea20000000200 */
[C---:B-----5:R-:W-:Y:S03]  /*b6b0*/  HMMA.16816.F32.BF16 R44, R160.reuse, R40, RZ ;  /* 0x00000028a02c723c */ /* 0x060fe600000418ff */
[----:B------:R-:W5:Y:S04]  /*b6c0*/  LDSM.16.M88.4 R16, [R94+0x2400] ;  /* 0x002400005e10783b */ /* 0x000f680000000200 */
[----:B------:R-:W2:Y:S01]  /*b6d0*/  LDSM.16.M88.4 R24, [R94+0x2000] ;  /* 0x002000005e18783b */ /* 0x000ea20000000200 */
[C---:B------:R-:W-:Y:S03]  /*b6e0*/  HMMA.16816.F32.BF16 R40, R160.reuse, R42, RZ ;  /* 0x0000002aa028723c */ /* 0x040fe600000418ff */
[----:B------:R-:W4:Y:S04]  /*b6f0*/  LDSM.16.M88.4 R164, [R94+0x2c00] ;  /* 0x002c00005ea4783b */ /* 0x000f280000000200 */
[----:B------:R-:W0:Y:S01]  /*b700*/  LDGDEPBAR ;  /* 0x00000000000079af */ /* 0x000e220000000000 */
[C---:B-1----:R-:W-:Y:S08]  /*b710*/  HMMA.16816.F32.BF16 R56, R160.reuse, R52, RZ ;  /* 0x00000034a038723c */ /* 0x042ff000000418ff */
[C---:B------:R-:W-:Y:S08]  /*b720*/  HMMA.16816.F32.BF16 R52, R160.reuse, R54, RZ ;  /* 0x00000036a034723c */ /* 0x040ff000000418ff */
[C---:B------:R-:W-:Y:S08]  /*b730*/  HMMA.16816.F32.BF16 R68, R160.reuse, R60, RZ ;  /* 0x0000003ca044723c */ /* 0x040ff000000418ff */
[C---:B------:R-:W-:Y:S08]  /*b740*/  HMMA.16816.F32.BF16 R60, R160.reuse, R62, RZ ;  /* 0x0000003ea03c723c */ /* 0x040ff000000418ff */
[C---:B------:R-:W-:Y:S08]  /*b750*/  HMMA.16816.F32.BF16 R36, R160.reuse, R32, RZ ;  /* 0x00000020a024723c */ /* 0x040ff000000418ff */
[----:B------:R-:W-:Y:S08]  /*b760*/  HMMA.16816.F32.BF16 R32, R160, R34, RZ ;  /* 0x00000022a020723c */ /* 0x000ff000000418ff */
[C---:B---3--:R-:W-:Y:S08]  /*b770*/  HMMA.16816.F32.BF16 R44, R156.reuse, R76, R44 ;  /* 0x0000004c9c2c723c */ /* 0x048ff0000004182c */
[C---:B------:R-:W-:Y:S01]  /*b780*/  HMMA.16816.F32.BF16 R40, R156.reuse, R78, R40 ;  /* 0x0000004e9c28723c */ /* 0x040fe20000041828 */
[----:B------:R-:W1:Y:S07]  /*b790*/  LDSM.16.M88.4 R76, [R87] ;  /* 0x00000000574c783b */ /* 0x000e6e0000000200 */
[C---:B------:R-:W-:Y:S08]  /*b7a0*/  HMMA.16816.F32.BF16 R56, R156.reuse, R80, R56 ;  /* 0x000000509c38723c */ /* 0x040ff00000041838 */
[C---:B------:R-:W-:Y:S01]  /*b7b0*/  HMMA.16816.F32.BF16 R52, R156.reuse, R82, R52 ;  /* 0x000000529c34723c */ /* 0x040fe20000041834 */
[----:B------:R-:W3:Y:S07]  /*b7c0*/  LDSM.16.M88.4 R80, [R88] ;  /* 0x000000005850783b */ /* 0x000eee0000000200 */
[----:B------:R-:W-:Y:S01]  /*b7d0*/  HMMA.16816.F32.BF16 R68, R156, R152, R68 ;  /* 0x000000989c44723c */ /* 0x000fe20000041844 */
[----:B------:R-:W-:-:S07]  /*b7e0*/  FMUL.FTZ R40, R40, c[0x0][0x2ec] ;  /* 0x0000bb0028287a20 */ /* 0x000fce0000410000 */
[C---:B------:R-:W-:Y:S01]  /*b7f0*/  HMMA.16816.F32.BF16 R60, R156.reuse, R154, R60 ;  /* 0x0000009a9c3c723c */ /* 0x040fe2000004183c */
[----:B------:R-:W1:Y:S01]  /*b800*/  LDSM.16.M88.4 R152, [R89] ;  /* 0x000000005998783b */ /* 0x000e620000000200 */
[----:B------:R-:W-:Y:S02]  /*b810*/  FMUL.FTZ R59, R59, c[0x0][0x2ec] ;  /* 0x0000bb003b3b7a20 */ /* 0x000fe40000410000 */
[----:B------:R-:W-:Y:S02]  /*b820*/  FMUL.FTZ R58, R58, c[0x0][0x2ec] ;  /* 0x0000bb003a3a7a20 */ /* 0x000fe40000410000 */
[----:B------:R-:W-:Y:S02]  /*b830*/  MUFU.TANH R108, R59 ;  /* 0x0000003b006c7308 */ /* 0x000fe40000002400 */
[----:B------:R-:W-:Y:S01]  /*b840*/  HMMA.16816.F32.BF16 R36, R156, R72, R36 ;  /* 0x000000489c24723c */ /* 0x000fe20000041824 */
[----:B------:R-:W-:Y:S02]  /*b850*/  FMUL.FTZ R52, R52, c[0x0][0x2ec] ;  /* 0x0000bb0034347a20 */ /* 0x000fe40000410000 */
[----:B------:R-:W-:-:S02]  /*b860*/  FMUL.FTZ R54, R54, c[0x0][0x2ec] ;  /* 0x0000bb0036367a20 */ /* 0x000fc40000410000 */
[----:B------:R-:W-:Y:S01]  /*b870*/  FMUL.FTZ R55, R55, c[0x0][0x2ec] ;  /* 0x0000bb0037377a20 */ /* 0x000fe20000410000 */
[----:B------:R-:W-:Y:S02]  /*b880*/  MUFU.TANH R58, R58 ;  /* 0x0000003a003a7308 */ /* 0x000fe40000002400 */
[----:B------:R-:W-:Y:S01]  /*b890*/  HMMA.16816.F32.BF16 R32, R156, R74, R32 ;  /* 0x0000004a9c20723c */ /* 0x000fe20000041820 */
[----:B------:R-:W1:Y:S01]  /*b8a0*/  LDSM.16.M88.4 R72, [R86] ;  /* 0x000000005648783b */ /* 0x000e620000000200 */
[----:B------:R-:W-:Y:S01]  /*b8b0*/  FMUL.FTZ R102, R69, c[0x0][0x2ec] ;  /* 0x0000bb0045667a20 */ /* 0x000fe20000410000 */
[----:B------:R-:W-:-:S04]  /*b8c0*/  DEPBAR.LE SB0, 0x0 ;  /* 0x000080000000791a */ /* 0x000fc80000000000 */
[----:B------:R-:W3:Y:S01]  /*b8d0*/  MUFU.TANH R52, R52 ;  /* 0x0000003400347308 */ /* 0x000ee20000002400 */
[C---:B--2---:R-:W-:Y:S01]  /*b8e0*/  HMMA.16816.F32.BF16 R12, R160.reuse, R8, RZ ;  /* 0x00000008a00c723c */ /* 0x044fe200000418ff */
[----:B------:R-:W-:Y:S02]  /*b8f0*/  FMUL.FTZ R106, R61, c[0x0][0x2ec] ;  /* 0x0000bb003d6a7a20 */ /* 0x000fe40000410000 */
[----:B------:R-:W-:Y:S02]  /*b900*/  FMUL.FTZ R63, R63, c[0x0][0x2ec] ;  /* 0x0000bb003f3f7a20 */ /* 0x000fe40000410000 */
[----:B------:R-:W-:Y:S02]  /*b910*/  FMUL.FTZ R60, R60, c[0x0][0x2ec] ;  /* 0x0000bb003c3c7a20 */ /* 0x000fe40000410000 */
[----:B------:R-:W-:Y:S01]  /*b920*/  MUFU.TANH R102, R102 ;  /* 0x0000006600667308 */ /* 0x000fe20000002400 */
[----:B-----5:R-:W-:Y:S01]  /*b930*/  HMMA.16816.F32.BF16 R20, R160, R16, RZ ;  /* 0x00000010a014723c */ /* 0x020fe200000418ff */
[----:B------:R-:W-:-:S02]  /*b940*/  FMUL.FTZ R116, R37, c[0x0][0x2ec] ;  /* 0x0000bb0025747a20 */ /* 0x000fc40000410000 */
[----:B------:R-:W-:Y:S02]  /*b950*/  FMUL.FTZ R39, R39, c[0x0][0x2ec] ;  /* 0x0000bb0027277a20 */ /* 0x000fe40000410000 */
[----:B------:R-:W-:Y:S02]  /*b960*/  FMUL.FTZ R61, R56, c[0x0][0x2ec] ;  /* 0x0000bb00383d7a20 */ /* 0x000fe40000410000 */
[----:B------:R-:W-:Y:S01]  /*b970*/  MUFU.TANH R110, R63 ;  /* 0x0000003f006e7308 */ /* 0x000fe20000002400 */
[----:B------:R-:W-:Y:S01]  /*b980*/  HMMA.16816.F32.BF16 R16, R160, R18, RZ ;  /* 0x00000012a010723c */ /* 0x000fe200000418ff */
[----:B------:R-:W-:Y:S02]  /*b990*/  FMUL.FTZ R33, R33, c[0x0][0x2ec] ;  /* 0x0000bb0021217a20 */ /* 0x000fe40000410000 */
[----:B------:R-:W-:Y:S02]  /*b9a0*/  FMUL.FTZ R32, R32, c[0x0][0x2ec] ;  /* 0x0000bb0020207a20 */ /* 0x000fe40000410000 */
[----:B------:R-:W-:-:S02]  /*b9b0*/  FMUL.FTZ R56, R57, c[0x0][0x2ec] ;  /* 0x0000bb0039387a20 */ /* 0x000fc40000410000 */
[----:B------:R-:W-:Y:S01]  /*b9c0*/  MUFU.TANH R106, R106 ;  /* 0x0000006a006a7308 */ /* 0x000fe20000002400 */
[C---:B------:R-:W-:Y:S01]  /*b9d0*/  HMMA.16816.F32.BF16 R8, R160.reuse, R10, RZ ;  /* 0x0000000aa008723c */ /* 0x040fe200000418ff */
[----:B---3--:R-:W-:Y:S02]  /*b9e0*/  FFMA.FTZ R52, R97, R50, R52 ;  /* 0x0000003261347223 */ /* 0x008fe40000010034 */
[----:B------:R-:W-:Y:S02]  /*b9f0*/  FMUL.FTZ R36, R36, c[0x0][0x2ec] ;  /* 0x0000bb0024247a20 */ /* 0x000fe40000410000 */
[----:B------:R-:W-:Y:S02]  /*ba00*/  FMUL.FTZ R62, R62, c[0x0][0x2ec] ;  /* 0x0000bb003e3e7a20 */ /* 0x000fe40000410000 */
[----:B------:R-:W-:Y:S01]  /*ba10*/  MUFU.TANH R37, R32 ;  /* 0x0000002000257308 */ /* 0x000fe20000002400 */
[----:B------:R-:W-:Y:S01]  /*ba20*/  HMMA.16816.F32.BF16 R28, R160, R24, RZ ;  /* 0x00000018a01c723c */ /* 0x000fe200000418ff */
[----:B------:R-:W-:-:S02]  /*ba30*/  FMUL.FTZ R38, R38, c[0x0][0x2ec] ;  /* 0x0000bb0026267a20 */ /* 0x000fc40000410000 */
[----:B------:R-:W-:-:S04]  /*ba40*/  FMUL.FTZ R68, R68, c[0x0][0x2ec] ;  /* 0x0000bb0044447a20 */ /* 0x000fc80000410000 */
[----:B------:R2:W-:Y:S01]  /*ba50*/  MUFU.TANH R69, R60 ;  /* 0x0000003c00457308 */ /* 0x0005e20000002400 */
[C---:B------:R-:W-:Y:S07]  /*ba60*/  HMMA.16816.F32.BF16 R24, R160.reuse, R26, RZ ;  /* 0x0000001aa018723c */ /* 0x040fee00000418ff */
[----:B------:R-:W-:Y:S01]  /*ba70*/  MUFU.TANH R116, R116 ;  /* 0x0000007400747308 */ /* 0x000fe20000002400 */
[C---:B----4-:R-:W-:Y:S07]  /*ba80*/  HMMA.16816.F32.BF16 R4, R160.reuse, R164, RZ ;  /* 0x000000a4a004723c */ /* 0x050fee00000418ff */
[----:B------:R3:W-:Y:S01]  /*ba90*/  MUFU.TANH R164, R33 ;  /* 0x0000002100a47308 */ /* 0x0007e20000002400 */
[----:B------:R-:W-:Y:S01]  /*baa0*/  HMMA.16816.F32.BF16 R160, R160, R166, RZ ;  /* 0x000000a6a0a0723c */ /* 0x000fe200000418ff */
[----:B--2---:R-:W-:-:S02]  /*bab0*/  FMUL.FTZ R60, R53, c[0x0][0x2ec] ;  /* 0x0000bb00353c7a20 */ /* 0x004fc40000410000 */
[----:B------:R-:W-:Y:S02]  /*bac0*/  FMUL.FTZ R53, R44, c[0x0][0x2ec] ;  /* 0x0000bb002c357a20 */ /* 0x000fe40000410000 */
[----:B------:R-:W-:Y:S02]  /*bad0*/  FMUL.FTZ R44, R45, c[0x0][0x2ec] ;  /* 0x0000bb002d2c7a20 */ /* 0x000fe40000410000 */
[----:B------:R2:W-:Y:S01]  /*bae0*/  MUFU.TANH R118, R39 ;  /* 0x0000002700767308 */ /* 0x0005e20000002400 */
[----:B-1----:R-:W-:Y:S01]  /*baf0*/  HMMA.16816.F32.BF16 R12, R156, R76, R12 ;  /* 0x0000004c9c0c723c */ /* 0x002fe2000004180c */
[----:B------:R-:W-:-:S06]  /*bb00*/  FMUL.FTZ R45, R46, c[0x0][0x2ec] ;  /* 0x0000bb002e2d7a20 */ /* 0x000fcc0000410000 */
[----:B------:R-:W-:Y:S01]  /*bb10*/  MUFU.TANH R56, R56 ;  /* 0x0000003800387308 */ /* 0x000fe20000002400 */
[----:B------:R-:W-:Y:S01]  /*bb20*/  HMMA.16816.F32.BF16 R16, R156, R82, R16 ;  /* 0x000000529c10723c */ /* 0x000fe20000041810 */
[----:B------:R-:W-:-:S06]  /*bb30*/  LOP3.LUT R77, R48, 0x8, R103, 0xfe, !PT ;  /* 0x00000008304d7812 */ /* 0x000fcc00078efe67 */
[----:B------:R-:W-:Y:S01]  /*bb40*/  MUFU.TANH R54, R54 ;  /* 0x0000003600367308 */ /* 0x000fe20000002400 */
[----:B------:R-:W-:Y:S01]  /*bb50*/  HMMA.16816.F32.BF16 R8, R156, R78, R8 ;  /* 0x0000004e9c08723c */ /* 0x000fe20000041808 */
[----:B------:R-:W-:-:S06]  /*bb60*/  LOP3.LUT R83, R48, 0x78, R103, 0xfe, !PT ;  /* 0x0000007830537812 */ /* 0x000fcc00078efe67 */
[----:B------:R-:W-:Y:S01]  /*bb70*/  MUFU.TANH R53, R53 ;  /* 0x0000003500357308 */ /* 0x000fe20000002400 */
[C---:B------:R-:W-:Y:S01]  /*bb80*/  HMMA.16816.F32.BF16 R20, R156.reuse, R80, R20 ;  /* 0x000000509c14723c */ /* 0x040fe20000041814 */
[----:B------:R-:W-:Y:S01]  /*bb90*/  FMUL.FTZ R12, R12, c[0x0][0x2ec] ;  /* 0x0000bb000c0c7a20 */ /* 0x000fe20000410000 */
[--C-:B------:R-:W-:Y:S01]  /*bba0*/  LOP3.LUT R79, R48, 0x10, R103.reuse, 0xfe, !PT ;  /* 0x00000010304f7812 */ /* 0x100fe200078efe67 */
[----:B------:R-:W-:Y:S02]  /*bbb0*/  FMUL.FTZ R176, R13, c[0x0][0x2ec] ;  /* 0x0000bb000db07a20 */ /* 0x000fe40000410000 */
[----:B------:R-:W-:Y:S02]  /*bbc0*/  FMUL.FTZ R14, R14, c[0x0][0x2ec] ;  /* 0x0000bb000e0e7a20 */ /* 0x000fe40000410000 */
[----:B------:R-:W-:Y:S01]  /*bbd0*/  FMUL.FTZ R180, R15, c[0x0][0x2ec] ;  /* 0x0000bb000fb47a20 */ /* 0x000fe20000410000 */
[----:B------:R-:W-:Y:S01]  /*bbe0*/  HMMA.16816.F32.BF16 R28, R156, R152, R28 ;  /* 0x000000989c1c723c */ /* 0x000fe2000004181c */
[----:B------:R-:W-:Y:S01]  /*bbf0*/  FMUL.FTZ R168, R17, c[0x0][0x2ec] ;  /* 0x0000bb0011a87a20 */ /* 0x000fe20000410000 */
[----:B------:R-:W-:Y:S01]  /*bc00*/  MUFU.TANH R45, R45 ;  /* 0x0000002d002d7308 */ /* 0x000fe20000002400 */
[----:B------:R-:W-:Y:S01]  /*bc10*/  FMUL.FTZ R16, R16, c[0x0][0x2ec] ;  /* 0x0000bb0010107a20 */ /* 0x000fe20000410000 */
[----:B------:R-:W-:Y:S01]  /*bc20*/  LOP3.LUT R81, R48, 0x70, R103, 0xfe, !PT ;  /* 0x0000007030517812 */ /* 0x000fe200078efe67 */
[----:B------:R-:W-:-:S02]  /*bc30*/  FMUL.FTZ R178, R19, c[0x0][0x2ec] ;  /* 0x0000bb0013b27a20 */ /* 0x000fc40000410000 */
[----:B------:R-:W-:Y:S01]  /*bc40*/  FMUL.FTZ R152, R41, c[0x0][0x2ec] ;  /* 0x0000bb0029987a20 */ /* 0x000fe20000410000 */
[C---:B------:R-:W-:Y:S01]  /*bc50*/  HMMA.16816.F32.BF16 R160, R156.reuse, R74, R160 ;  /* 0x0000004a9ca0723c */ /* 0x040fe200000418a0 */
[----:B------:R-:W-:Y:S01]  /*bc60*/  FMUL.FTZ R13, R8, c[0x0][0x2ec] ;  /* 0x0000bb00080d7a20 */ /* 0x000fe20000410000 */
[----:B------:R-:W-:Y:S01]  /*bc70*/  MUFU.TANH R17, R12 ;  /* 0x0000000c00117308 */ /* 0x000fe20000002400 */
[----:B------:R-:W-:Y:S01]  /*bc80*/  FMUL.FTZ R10, R10, c[0x0][0x2ec] ;  /* 0x0000bb000a0a7a20 */ /* 0x000fe20000410000 */
[C-C-:B------:R-:W-:Y:S01]  /*bc90*/  LOP3.LUT R153, R48.reuse, 0x38, R103.reuse, 0xfe, !PT ;  /* 0x0000003830997812 */ /* 0x140fe200078efe67 */
[----:B------:R-:W-:Y:S02]  /*bca0*/  FMUL.FTZ R174, R9, c[0x0][0x2ec] ;  /* 0x0000bb0009ae7a20 */ /* 0x000fe40000410000 */
[----:B------:R-:W-:Y:S01]  /*bcb0*/  LOP3.LUT R75, R48, R103, RZ, 0xfc, !PT ;  /* 0x00000067304b7212 */ /* 0x000fe200078efcff */
[C---:B------:R-:W-:Y:S01]  /*bcc0*/  HMMA.16816.F32.BF16 R24, R156.reuse, R154, R24 ;  /* 0x0000009a9c18723c */ /* 0x040fe20000041818 */
[----:B------:R-:W-:Y:S01]  /*bcd0*/  FMUL.FTZ R22, R22, c[0x0][0x2ec] ;  /* 0x0000bb0016167a20 */ /* 0x000fe20000410000 */
[----:B------:R-:W-:Y:S01]  /*bce0*/  MUFU.TANH R15, R10 ;  /* 0x0000000a000f7308 */ /* 0x000fe20000002400 */
[C---:B---3--:R-:W-:Y:S01]  /*bcf0*/  IADD3 R33, R75.reuse, 0x9, RZ ;  /* 0x000000094b217810 */ /* 0x048fe20007ffe0ff */
[----:B------:R-:W-:Y:S01]  /*bd00*/  FMUL.FTZ R41, R42, c[0x0][0x2ec] ;  /* 0x0000bb002a297a20 */ /* 0x000fe20000410000 */
[----:B------:R-:W-:Y:S01]  /*bd10*/  IADD3 R9, R75, 0x31, RZ ;  /* 0x000000314b097810 */ /* 0x000fe20007ffe0ff */
[----:B------:R-:W-:Y:S01]  /*bd20*/  FMUL.FTZ R42, R43, c[0x0][0x2ec] ;  /* 0x0000bb002b2a7a20 */ /* 0x000fe20000410000 */
[----:B------:R-:W-:Y:S01]  /*bd30*/  IADD3 R155, R75, 0x1, RZ ;  /* 0x000000014b9b7810 */ /* 0x000fe20007ffe0ff */
[----:B------:R-:W-:Y:S01]  /*bd40*/  HMMA.16816.F32.BF16 R4, R156, R72, R4 ;  /* 0x000000489c04723c */ /* 0x000fe20000041804 */
[----:B------:R-:W-:Y:S01]  /*bd50*/  FMUL.FTZ R154, R47, c[0x0][0x2ec] ;  /* 0x0000bb002f9a7a20 */ /* 0x000fe20000410000 */
[----:B------:R-:W1:Y:S01]  /*bd60*/  I2F R12, R33 ;  /* 0x00000021000c7306 */ /* 0x000e620000201400 */
[----:B------:R-:W-:Y:S01]  /*bd70*/  FMUL.FTZ R32, R31, c[0x0][0x2ec] ;  /* 0x0000bb001f207a20 */ /* 0x000fe20000410000 */
[C---:B------:R-:W-:Y:S01]  /*bd80*/  ISETP.GE.AND P4, PT, R155.reuse, R0, PT ;  /* 0x000000009b00720c */ /* 0x040fe20003f86270 */
[----:B------:R-:W-:Y:S01]  /*bd90*/  FMUL.FTZ R46, R28, c[0x0][0x2ec] ;  /* 0x0000bb001c2e7a20 */ /* 0x000fe20000410000 */
[----:B------:R-:W-:Y:S01]  /*bda0*/  ISETP.GE.AND P3, PT, R155, R2, PT ;  /* 0x000000029b00720c */ /* 0x000fe20003f66270 */
[----:B------:R-:W-:Y:S01]  /*bdb0*/  FMUL.FTZ R156, R70, c[0x0][0x2ec] ;  /* 0x0000bb00469c7a20 */ /* 0x000fe20000410000 */
[----:B--2---:R-:W-:Y:S01]  /*bdc0*/  IADD3 R39, R75, 0x11, RZ ;  /* 0x000000114b277810 */ /* 0x004fe20007ffe0ff */
[----:B------:R-:W-:Y:S01]  /*bdd0*/  FMUL.FTZ R70, R71, c[0x0][0x2ec] ;  /* 0x0000bb0047467a20 */ /* 0x000fe20000410000 */
[----:B------:R-:W-:Y:S01]  /*bde0*/  I2F R82, R155 ;  /* 0x0000009b00527306 */ /* 0x000fe20000201400 */
[----:B------:R-:W-:Y:S01]  /*bdf0*/  FMUL.FTZ R158, R21, c[0x0][0x2ec] ;  /* 0x0000bb00159e7a20 */ /* 0x000fe20000410000 */
[----:B------:R-:W-:Y:S01]  /*be00*/  IADD3 R49, R75, 0x29, RZ ;  /* 0x000000294b317810 */ /* 0x000fe20007ffe0ff */
[----:B------:R-:W-:Y:S01]  /*be10*/  FMUL.FTZ R28, R29, c[0x0][0x2ec] ;  /* 0x0000bb001d1c7a20 */ /* 0x000fe20000410000 */
[----:B------:R-:W-:Y:S01]  /*be20*/  LOP3.LUT R73, R48, 0x30, R103, 0xfe, !PT ;  /* 0x0000003030497812 */ /* 0x000fe200078efe67 */
[----:B------:R-:W-:-:S02]  /*be30*/  FMUL.FTZ R20, R20, c[0x0][0x2ec] ;  /* 0x0000bb0014147a20 */ /* 0x000fc40000410000 */
[----:B------:R-:W-:Y:S01]  /*be40*/  FMUL.FTZ R18, R18, c[0x0][0x2ec] ;  /* 0x0000bb0012127a20 */ /* 0x000fe20000410000 */
[----:B------:R-:W-:Y:S01]  /*be50*/  I2F R76, R155 ;  /* 0x0000009b004c7306 */ /* 0x000fe20000201400 */
[----:B-1----:R-:W-:Y:S02]  /*be60*/  FFMA.FTZ R110, R97, R12, R110 ;  /* 0x0000000c616e7223 */ /* 0x002fe4000001006e */
[----:B------:R-:W-:Y:S02]  /*be70*/  FMUL.FTZ R170, R23, c[0x0][0x2ec] ;  /* 0x0000bb0017aa7a20 */ /* 0x000fe40000410000 */
[C---:B------:R-:W-:Y:S01]  /*be80*/  FFMA.FTZ R50, R97.reuse, R50, R54 ;  /* 0x0000003261327223 */ /* 0x040fe20000010036 */
[----:B------:R-:W-:Y:S01]  /*be90*/  FSEL R54, R52, -INF , !P6 ;  /* 0xff80000034367808 */ /* 0x000fe20007000000 */
[----:B------:R-:W-:Y:S01]  /*bea0*/  FFMA.FTZ R53, R97, R64, R53 ;  /* 0x0000004061357223 */ /* 0x000fe20000010035 */
[----:B------:R-:W1:Y:S01]  /*beb0*/  MUFU.TANH R70, R70 ;  /* 0x0000004600467308 */ /* 0x000e620000002400 */
[----:B------:R-:W-:-:S02]  /*bec0*/  FMUL.FTZ R4, R4, c[0x0][0x2ec] ;  /* 0x0000bb0004047a20 */ /* 0x000fc40000410000 */
[----:B------:R-:W-:Y:S02]  /*bed0*/  FMUL.FTZ R160, R160, c[0x0][0x2ec] ;  /* 0x0000bb00a0a07a20 */ /* 0x000fe40000410000 */
[----:B------:R-:W-:Y:S02]  /*bee0*/  FMUL.FTZ R24, R24, c[0x0][0x2ec] ;  /* 0x0000bb0018187a20 */ /* 0x000fe40000410000 */
[----:B------:R-:W-:Y:S01]  /*bef0*/  FMUL.FTZ R30, R30, c[0x0][0x2ec] ;  /* 0x0000bb001e1e7a20 */ /* 0x000fe20000410000 */
[----:B------:R2:W3:Y:S01]  /*bf00*/  MUFU.TANH R47, R40 ;  /* 0x00000028002f7308 */ /* 0x0004e20000002400 */
[----:B------:R-:W-:Y:S02]  /*bf10*/  FMUL.FTZ R25, R25, c[0x0][0x2ec] ;  /* 0x0000bb0019197a20 */ /* 0x000fe40000410000 */
[----:B------:R-:W-:-:S05]  /*bf20*/  FMUL.FTZ R163, R163, c[0x0][0x2ec] ;  /* 0x0000bb00a3a37a20 */ /* 0x000fca0000410000 */
[----:B------:R-:W4:Y:S01]  /*bf30*/  I2F R8, R33 ;  /* 0x0000002100087306 */ /* 0x000f220000201400 */
[----:B-1----:R-:W-:-:S05]  /*bf40*/  FFMA.FTZ R10, R97, R76, R70 ;  /* 0x0000004c610a7223 */ /* 0x002fca0000010046 */
[----:B------:R-:W-:Y:S01]  /*bf50*/  FSEL R10, R10, -INF , !P3 ;  /* 0xff8000000a0a7808 */ /* 0x000fe20005800000 */
[----:B--2---:R-:W-:Y:S01]  /*bf60*/  FMUL.FTZ R40, R34, c[0x0][0x2ec] ;  /* 0x0000bb0022287a20 */ /* 0x004fe20000410000 */
[----:B------:R1:W2:Y:S01]  /*bf70*/  MUFU.TANH R31, R22 ;  /* 0x00000016001f7308 */ /* 0x0002a20000002400 */
[----:B------:R-:W-:Y:S01]  /*bf80*/  FMUL.FTZ R34, R35, c[0x0][0x2ec] ;  /* 0x0000bb0023227a20 */ /* 0x000fe20000410000 */
[----:B------:R-:W-:Y:S01]  /*bf90*/  IADD3 R35, R75, 0x39, RZ ;  /* 0x000000394b237810 */ /* 0x000fe20007ffe0ff */
[----:B---3--:R-:W-:Y:S01]  /*bfa0*/  FFMA.FTZ R47, R97, R66, R47 ;  /* 0x00000042612f7223 */ /* 0x008fe2000001002f */
[----:B------:R-:W-:Y:S01]  /*bfb0*/  ISETP.GE.AND P3, PT, R33, R2, PT ;  /* 0x000000022100720c */ /* 0x000fe20003f66270 */
[----:B----4-:R-:W-:-:S03]  /*bfc0*/  FFMA.FTZ R8, R97, R8, R106 ;  /* 0x0000000861087223 */ /* 0x010fc6000001006a */
[----:B------:R-:W-:Y:S08]  /*bfd0*/  MUFU.TANH R34, R34 ;  /* 0x0000002200227308 */ /* 0x000ff00000002400 */
[----:B------:R-:W3:Y:S01]  /*bfe0*/  I2F R43, R35 ;  /* 0x00000023002b7306 */ /* 0x000ee20000201400 */
[C---:B-1----:R-:W-:Y:S02]  /*bff0*/  FFMA.FTZ R22, R97.reuse, R82, R102 ;  /* 0x0000005261167223 */ /* 0x042fe40000010066 */
[----:B--2---:R-:W-:-:S03]  /*c000*/  FFMA.FTZ R31, R97, R98, R31 ;  /* 0x00000062611f7223 */ /* 0x004fc6000001001f */
[----:B------:R-:W-:Y:S02]  /*c010*/  FSEL R22, R22, -INF , !P4 ;  /* 0xff80000016167808 */ /* 0x000fe40006000000 */
[----:B------:R-:W1:Y:S01]  /*c020*/  MUFU.TANH R19, R14 ;  /* 0x0000000e00137308 */ /* 0x000e620000002400 */
[----:B------:R-:W-:Y:S02]  /*c030*/  ISETP.GE.AND P4, PT, R33, R0, PT ;  /* 0x000000002100720c */ /* 0x000fe40003f86270 */
[----:B------:R-:W-:-:S05]  /*c040*/  IADD3 R33, R75, 0x41, RZ ;  /* 0x000000414b217810 */ /* 0x000fca0007ffe0ff */
[----:B------:R-:W2:Y:S01]  /*c050*/  I2F R3, R9 ;  /* 0x0000000900037306 */ /* 0x000ea20000201400 */
[----:B---3--:R-:W-:-:S07]  /*c060*/  FFMA.FTZ R43, R97, R43, R34 ;  /* 0x0000002b612b7223 */ /* 0x008fce0000010022 */
[----:B------:R-:W3:Y:S01]  /*c070*/  I2F R14, R9 ;  /* 0x00000009000e7306 */ /* 0x000ee20000201400 */
[----:B-1----:R-:W-:Y:S01]  /*c080*/  FFMA.FTZ R70, R97, R104, R19 ;  /* 0x0000006861467223 */ /* 0x002fe20000010013 */
[----:B------:R-:W-:-:S06]  /*c090*/  LOP3.LUT R19, R48, 0x38, R103, 0xfe, !PT ;  /* 0x0000003830137812 */ /* 0x000fcc00078efe67 */
[----:B------:R-:W-:Y:S01]  /*c0a0*/  MUFU.TANH R21, R16 ;  /* 0x0000001000157308 */ /* 0x000fe20000002400 */
[----:B--2---:R-:W-:-:S07]  /*c0b0*/  FFMA.FTZ R3, R97, R3, R116 ;  /* 0x0000000361037223 */ /* 0x004fce0000010074 */
[----:B------:R-:W1:Y:S01]  /*c0c0*/  I2F R16, R35 ;  /* 0x0000002300107306 */ /* 0x000e620000201400 */
[----:B---3--:R-:W-:-:S07]  /*c0d0*/  FFMA.FTZ R118, R97, R14, R118 ;  /* 0x0000000e61767223 */ /* 0x008fce0000010076 */
[----:B------:R-:W-:Y:S08]  /*c0e0*/  MUFU.TANH R29, R20 ;  /* 0x00000014001d7308 */ /* 0x000ff00000002400 */
[----:B------:R-:W-:Y:S01]  /*c0f0*/  MUFU.TANH R28, R28 ;  /* 0x0000001c001c7308 */ /* 0x000fe20000002400 */
[----:B-1----:R-:W-:-:S07]  /*c100*/  FFMA.FTZ R14, R97, R16, R164 ;  /* 0x00000010610e7223 */ /* 0x002fce00000100a4 */
[----:B------:R-:W-:Y:S08]  /*c110*/  MUFU.TANH R32, R32 ;  /* 0x0000002000207308 */ /* 0x000ff00000002400 */
[----:B------:R-:W1:Y:S08]  /*c120*/  I2F R12, R33 ;  /* 0x00000021000c7306 */ /* 0x000e700000201400 */
[----:B------:R-:W2:Y:S08]  /*c130*/  I2F R20, R33 ;  /* 0x0000002100147306 */ /* 0x000eb00000201400 */
[----:B------:R3:W4:Y:S01]  /*c140*/  MUFU.TANH R23, R18 ;  /* 0x0000001200177308 */ /* 0x0007220000002400 */
[----:B-1----:R-:W-:-:S07]  /*c150*/  FFMA.FTZ R12, R97, R12, R28 ;  /* 0x0000000c610c7223 */ /* 0x002fce000001001c */
[----:B------:R-:W1:Y:S01]  /*c160*/  I2F R34, R39 ;  /* 0x0000002700227306 */ /* 0x000e620000201400 */
[----:B--2---:R-:W-:Y:S02]  /*c170*/  FFMA.FTZ R20, R97, R20, R32 ;  /* 0x0000001461147223 */ /* 0x004fe40000010020 */
[----:B------:R-:W-:Y:S01]  /*c180*/  FMUL.FTZ R32, R11, c[0x0][0x2ec] ;  /* 0x0000bb000b207a20 */ /* 0x000fe20000410000 */
[----:B------:R-:W-:Y:S02]  /*c190*/  LOP3.LUT R11, R48, 0x48, R103, 0xfe, !PT ;  /* 0x00000048300b7812 */ /* 0x000fe400078efe67 */
[----:B---3--:R-:W-:Y:S02]  /*c1a0*/  FSEL R18, R8, -INF , !P4 ;  /* 0xff80000008127808 */ /* 0x008fe40006000000 */
[----:B------:R-:W-:Y:S01]  /*c1b0*/  MUFU.TANH R60, R60 ;  /* 0x0000003c003c7308 */ /* 0x000fe20000002400 */
[----:B------:R-:W-:Y:S01]  /*c1c0*/  FSEL R8, R110, -INF , !P3 ;  /* 0xff8000006e087808 */ /* 0x000fe20005800000 */
[----:B----4-:R-:W-:Y:S01]  /*c1d0*/  FFMA.FTZ R23, R97, R100, R23 ;  /* 0x0000006461177223 */ /* 0x010fe20000010017 */
[----:B------:R-:W-:-:S02]  /*c1e0*/  ISETP.GE.AND P4, PT, R9, R0, PT ;  /* 0x000000000900720c */ /* 0x000fc40003f86270 */
[----:B------:R-:W-:Y:S02]  /*c1f0*/  ISETP.GE.AND P3, PT, R9, R2, PT ;  /* 0x000000020900720c */ /* 0x000fe40003f66270 */
[----:B------:R-:W-:Y:S01]  /*c200*/  FSEL R16, R3, -INF , !P4 ;  /* 0xff80000003107808 */ /* 0x000fe20006000000 */
[CC--:B-1----:R-:W-:Y:S01]  /*c210*/  FFMA.FTZ R166, R97.reuse, R34.reuse, R56 ;  /* 0x0000002261a67223 */ /* 0x0c2fe20000010038 */
[----:B------:R-:W-:Y:S01]  /*c220*/  FSEL R118, R118, -INF , !P3 ;  /* 0xff80000076767808 */ /* 0x000fe20005800000 */
[----:B------:R-:W-:Y:S01]  /*c230*/  FFMA.FTZ R108, R97, R34, R108 ;  /* 0x00000022616c7223 */ /* 0x000fe2000001006c */
[C---:B------:R-:W-:Y:S01]  /*c240*/  ISETP.GE.AND P4, PT, R35.reuse, R0, PT ;  /* 0x000000002300720c */ /* 0x040fe20003f86270 */
[----:B------:R-:W-:Y:S01]  /*c250*/  MUFU.TANH R114, R55 ;  /* 0x0000003700727308 */ /* 0x000fe20000002400 */
[----:B------:R-:W-:Y:S02]  /*c260*/  ISETP.GE.AND P3, PT, R35, R2, PT ;  /* 0x000000022300720c */ /* 0x000fe40003f66270 */
[----:B------:R-:W-:-:S02]  /*c270*/  FSEL R14, R14, -INF , !P4 ;  /* 0xff8000000e0e7808 */ /* 0x000fc40006000000 */
[----:B------:R-:W-:Y:S02]  /*c280*/  FSEL R110, R43, -INF , !P3 ;  /* 0xff8000002b6e7808 */ /* 0x000fe40005800000 */
[C---:B------:R-:W-:Y:S01]  /*c290*/  ISETP.GE.AND P4, PT, R33.reuse, R0, PT ;  /* 0x000000002100720c */ /* 0x040fe20003f86270 */
[----:B------:R-:W-:Y:S01]  /*c2a0*/  MUFU.TANH R154, R154 ;  /* 0x0000009a009a7308 */ /* 0x000fe20000002400 */
[----:B------:R-:W-:Y:S02]  /*c2b0*/  ISETP.GE.AND P3, PT, R33, R2, PT ;  /* 0x000000022100720c */ /* 0x000fe40003f66270 */
[----:B------:R-:W-:Y:S02]  /*c2c0*/  IADD3 R33, R75, 0x19, RZ ;  /* 0x000000194b217810 */ /* 0x000fe40007ffe0ff */
[----:B------:R-:W-:Y:S02]  /*c2d0*/  FSEL R12, R12, -INF , !P4 ;  /* 0xff8000000c0c7808 */ /* 0x000fe40006000000 */
[----:B------:R-:W-:Y:S01]  /*c2e0*/  FSEL R116, R20, -INF , !P3 ;  /* 0xff80000014747808 */ /* 0x000fe20005800000 */
[----:B------:R-:W1:Y:S01]  /*c2f0*/  I2F R28, R33 ;  /* 0x00000021001c7306 */ /* 0x000e620000201400 */
[----:B------:R-:W-:-:S02]  /*c300*/  ISETP.GE.AND P4, PT, R39, R0, PT ;  /* 0x000000002700720c */ /* 0x000fc40003f86270 */
[----:B------:R-:W-:Y:S02]  /*c310*/  ISETP.GE.AND P3, PT, R39, R2, PT ;  /* 0x000000022700720c */ /* 0x000fe40003f66270 */
[----:B------:R-:W-:Y:S02]  /*c320*/  IADD3 R43, R75, 0x21, RZ ;  /* 0x000000214b2b7810 */ /* 0x000fe40007ffe0ff */
[----:B------:R-:W-:Y:S01]  /*c330*/  FSEL R166, R166, -INF , !P4 ;  /* 0xff800000a6a67808 */ /* 0x000fe20006000000 */
[----:B------:R-:W-:Y:S01]  /*c340*/  MUFU.TANH R44, R44 ;  /* 0x0000002c002c7308 */ /* 0x000fe20000002400 */
[----:B------:R-:W-:Y:S02]  /*c350*/  FSEL R20, R108, -INF , !P3 ;  /* 0xff8000006c147808 */ /* 0x000fe40005800000 */
[C---:B------:R-:W-:Y:S02]  /*c360*/  ISETP.GE.AND P4, PT, R51.reuse, R0, PT ;  /* 0x000000003300720c */ /* 0x040fe40003f86270 */
[----:B------:R-:W-:-:S02]  /*c370*/  ISETP.GE.AND P3, PT, R51, R2, PT ;  /* 0x000000023300720c */ /* 0x000fc40003f66270 */
[----:B------:R-:W-:Y:S01]  /*c380*/  ISETP.GE.AND P6, PT, R33, R0, PT ;  /* 0x000000002100720c */ /* 0x000fe20003fc6270 */
[----:B------:R-:W2:Y:S01]  /*c390*/  I2F R51, R43 ;  /* 0x0000002b00337306 */ /* 0x000ea20000201400 */
[-C--:B-1----:R-:W-:Y:S01]  /*c3a0*/  FFMA.FTZ R60, R97, R28.reuse, R60 ;  /* 0x0000001c613c7223 */ /* 0x082fe2000001003c */
[----:B------:R-:W-:Y:S01]  /*c3b0*/  FSEL R172, R53, -INF , !P4 ;  /* 0xff80000035ac7808 */ /* 0x000fe20006000000 */
[C---:B------:R-:W-:Y:S01]  /*c3c0*/  FFMA.FTZ R34, R97.reuse, R28, R114 ;  /* 0x0000001c61227223 */ /* 0x040fe20000010072 */
[----:B------:R-:W-:Y:S02]  /*c3d0*/  FSEL R28, R50, -INF , !P5 ;  /* 0xff800000321c7808 */ /* 0x000fe40006800000 */
[----:B------:R-:W-:Y:S01]  /*c3e0*/  FSEL R52, R60, -INF , !P6 ;  /* 0xff8000003c347808 */ /* 0x000fe20007000000 */
[----:B------:R-:W-:Y:S01]  /*c3f0*/  FFMA.FTZ R60, R97, R112, R15 ;  /* 0x00000070613c7223 */ /* 0x000fe2000001000f */
[----:B------:R-:W1:Y:S01]  /*c400*/  MUFU.TANH R41, R41 ;  /* 0x0000002900297308 */ /* 0x000e620000002400 */
[----:B------:R-:W-:-:S02]  /*c410*/  ISETP.GE.AND P6, PT, R107, R0, PT ;  /* 0x000000006b00720c */ /* 0x000fc40003fc6270 */
[----:B------:R-:W-:Y:S02]  /*c420*/  ISETP.GE.AND P5, PT, R33, R2, PT ;  /* 0x000000022100720c */ /* 0x000fe40003fa6270 */
[----:B------:R-:W-:Y:S02]  /*c430*/  FSEL R182, R47, -INF , !P6 ;  /* 0xff8000002fb67808 */ /* 0x000fe40007000000 */
[----:B------:R-:W-:Y:S01]  /*c440*/  FSEL R34, R34, -INF , !P5 ;  /* 0xff80000022227808 */ /* 0x000fe20006800000 */
[----:B------:R3:W-:Y:S01]  /*c450*/  MUFU.TANH R56, R32 ;  /* 0x0000002000387308 */ /* 0x0007e20000002400 */
[-C--:B--2---:R-:W-:Y:S01]  /*c460*/  FFMA.FTZ R106, R97, R51.reuse, R154 ;  /* 0x00000033616a7223 */ /* 0x084fe2000001009a */
[----:B------:R-:W-:Y:S01]  /*c470*/  ISETP.GE.AND P4, PT, R43, R0, PT ;  /* 0x000000002b00720c */ /* 0x000fe20003f86270 */
[----:B------:R-:W-:Y:S01]  /*c480*/  FFMA.FTZ R44, R97, R51, R44 ;  /* 0x00000033612c7223 */ /* 0x000fe2000001002c */
[----:B------:R-:W-:Y:S02]  /*c490*/  ISETP.GE.AND P5, PT, R107, R2, PT ;  /* 0x000000026b00720c */ /* 0x000fe40003fa6270 */
[----:B------:R-:W-:-:S02]  /*c4a0*/  ISETP.GE.AND P6, PT, R49, R0, PT ;  /* 0x000000003100720c */ /* 0x000fc40003fc6270 */
[----:B------:R-:W-:Y:S01]  /*c4b0*/  MUFU.TANH R42, R42 ;  /* 0x0000002a002a7308 */ /* 0x000fe20000002400 */
[----:B-1----:R-:W-:Y:S01]  /*c4c0*/  FFMA.FTZ R164, R97, R66, R41 ;  /* 0x0000004261a47223 */ /* 0x002fe20000010029 */
[----:B------:R-:W-:Y:S01]  /*c4d0*/  FSEL R184, R44, -INF , !P4 ;  /* 0xff8000002cb87808 */ /* 0x000fe20006000000 */
[----:B------:R-:W-:Y:S01]  /*c4e0*/  FMUL.FTZ R44, R6, c[0x0][0x2ec] ;  /* 0x0000bb00062c7a20 */ /* 0x000fe20000410000 */
[----:B------:R-:W-:Y:S01]  /*c4f0*/  ISETP.GE.AND P4, PT, R109, R0, PT ;  /* 0x000000006d00720c */ /* 0x000fe20003f86270 */
[C---:B------:R-:W-:Y:S01]  /*c500*/  FFMA.FTZ R6, R97.reuse, R98, R29 ;  /* 0x0000006261067223 */ /* 0x040fe2000001001d */
[----:B------:R-:W-:Y:S01]  /*c510*/  FSEL R164, R164, -INF , !P5 ;  /* 0xff800000a4a47808 */ /* 0x000fe20006800000 */
[----:B---3--:R-:W-:Y:S01]  /*c520*/  FFMA.FTZ R32, R97, R64, R45 ;  /* 0x0000004061207223 */ /* 0x008fe2000001002d */
[----:B------:R-:W1:Y:S01]  /*c530*/  I2F R50, R49 ;  /* 0x0000003100327306 */ /* 0x000e620000201400 */
[----:B------:R-:W-:Y:S01]  /*c540*/  FMUL.FTZ R64, R5, c[0x0][0x2ec] ;  /* 0x0000bb0005407a20 */ /* 0x000fe20000410000 */
[----:B------:R-:W-:-:S02]  /*c550*/  LOP3.LUT R5, R48, R103, RZ, 0xfc, !PT ;  /* 0x0000006730057212 */ /* 0x000fc400078efcff */
[----:B------:R-:W-:Y:S02]  /*c560*/  FSEL R32, R32, -INF , !P3 ;  /* 0xff80000020207808 */ /* 0x000fe40005800000 */
[-C--:B------:R-:W-:Y:S02]  /*c570*/  ISETP.GE.AND P3, PT, R43, R2.reuse, PT ;  /* 0x000000022b00720c */ /* 0x080fe40003f66270 */
[----:B------:R-:W2:Y:S01]  /*c580*/  MUFU.TANH R152, R152 ;  /* 0x0000009800987308 */ /* 0x000ea20000002400 */
[----:B------:R-:W-:Y:S02]  /*c590*/  IADD3 R45, R5, 0x51, RZ ;  /* 0x00000051052d7810 */ /* 0x000fe40007ffe0ff */
[----:B------:R-:W-:Y:S02]  /*c5a0*/  FSEL R106, R106, -INF , !P3 ;  /* 0xff8000006a6a7808 */ /* 0x000fe40005800000 */
[----:B------:R-:W-:Y:S02]  /*c5b0*/  ISETP.GE.AND P3, PT, R109, R2, PT ;  /* 0x000000026d00720c */ /* 0x000fe40003f66270 */
[----:B------:R-:W-:Y:S01]  /*c5c0*/  IADD3 R47, R5, 0x59, RZ ;  /* 0x00000059052f7810 */ /* 0x000fe20007ffe0ff */
[----:B------:R-:W-:Y:S01]  /*c5d0*/  MUFU.TANH R39, R4 ;  /* 0x0000000400277308 */ /* 0x000fe20000002400 */
[----:B------:R-:W-:Y:S01]  /*c5e0*/  FSEL R108, R31, -INF , !P3 ;  /* 0xff8000001f6c7808 */ /* 0x000fe20005800000 */
[----:B-1----:R-:W-:Y:S01]  /*c5f0*/  FFMA.FTZ R114, R97, R50, R42 ;  /* 0x0000003261727223 */ /* 0x002fe2000001002a */
[----:B------:R-:W-:-:S02]  /*c600*/  ISETP.GE.AND P5, PT, R49, R2, PT ;  /* 0x000000023100720c */ /* 0x000fc40003fa6270 */
[----:B------:R-:W-:Y:S02]  /*c610*/  FSEL R6, R6, -INF , !P4 ;  /* 0xff80000006067808 */ /* 0x000fe40006000000 */
[----:B------:R-:W-:Y:S01]  /*c620*/  FSEL R114, R114, -INF , !P5 ;  /* 0xff80000072727808 */ /* 0x000fe20006800000 */
[----:B------:R-:W-:Y:S01]  /*c630*/  MUFU.TANH R158, R158 ;  /* 0x0000009e009e7308 */ /* 0x000fe20000002400 */
[----:B--2---:R-:W-:Y:S01]  /*c640*/  FFMA.FTZ R152, R97, R50, R152 ;  /* 0x0000003261987223 */ /* 0x004fe20000010098 */
[----:B------:R-:W-:Y:S02]  /*c650*/  ISETP.GE.AND P5, PT, R141, R2, PT ;  /* 0x000000028d00720c */ /* 0x000fe40003fa6270 */
[C---:B------:R-:W-:Y:S02]  /*c660*/  ISETP.GE.AND P4, PT, R45.reuse, R0, PT ;  /* 0x000000002d00720c */ /* 0x040fe40003f86270 */
[----:B------:R-:W-:Y:S02]  /*c670*/  FSEL R190, R152, -INF , !P6 ;  /* 0xff80000098be7808 */ /* 0x000fe40007000000 */
[----:B------:R-:W-:Y:S01]  /*c680*/  MUFU.TANH R170, R170 ;  /* 0x000000aa00aa7308 */ /* 0x000fe20000002400 */
[----:B------:R-:W-:-:S02]  /*c690*/  ISETP.GE.AND P3, PT, R45, R2, PT ;  /* 0x000000022d00720c */ /* 0x000fc40003f66270 */
[----:B------:R-:W-:Y:S02]  /*c6a0*/  ISETP.GE.AND P6, PT, R141, R0, PT ;  /* 0x000000008d00720c */ /* 0x000fe40003fc6270 */
[----:B------:R-:W-:Y:S01]  /*c6b0*/  FSEL R82, R23, -INF , !P5 ;  /* 0xff80000017527808 */ /* 0x000fe20006800000 */
[----:B------:R-:W-:Y:S01]  /*c6c0*/  FFMA.FTZ R23, R97, R104, R17 ;  /* 0x0000006861177223 */ /* 0x000fe20000010011 */
[----:B------:R-:W-:Y:S01]  /*c6d0*/  ISETP.GE.AND P5, PT, R47, R2, PT ;  /* 0x000000022f00720c */ /* 0x000fe20003fa6270 */
[----:B------:R-:W1:Y:S01]  /*c6e0*/  I2F R4, R45 ;  /* 0x0000002d00047306 */ /* 0x000e620000201400 */
[C-C-:B------:R-:W-:Y:S02]  /*c6f0*/  LOP3.LUT R9, R48.reuse, 0x40, R103.reuse, 0xfe, !PT ;  /* 0x0000004030097812 */ /* 0x140fe400078efe67 */
[C-C-:B------:R-:W-:Y:S02]  /*c700*/  LOP3.LUT R29, R48.reuse, 0x48, R103.reuse, 0xfe, !PT ;  /* 0x00000048301d7812 */ /* 0x140fe400078efe67 */
[----:B------:R-:W-:-:S02]  /*c710*/  LOP3.LUT R35, R48, 0x10, R103, 0xfe, !PT ;  /* 0x0000001030237812 */ /* 0x000fc400078efe67 */
[----:B------:R-:W-:Y:S01]  /*c720*/  LOP3.LUT R43, R48, 0x8, R103, 0xfe, !PT ;  /* 0x00000008302b7812 */ /* 0x000fe200078efe67 */
[----:B------:R-:W-:Y:S08]  /*c730*/  MUFU.TANH R168, R168 ;  /* 0x000000a800a87308 */ /* 0x000ff00000002400 */
[----:B------:R-:W-:Y:S01]  /*c740*/  MUFU.TANH R178, R178 ;  /* 0x000000b200b27308 */ /* 0x000fe20000002400 */
[-C--:B-1----:R-:W-:Y:S01]  /*c750*/  FFMA.FTZ R158, R97, R4.reuse, R158 ;  /* 0x00000004619e7223 */ /* 0x082fe2000001009e */
[----:B------:R-:W-:Y:S01]  /*c760*/  IADD3 R45, R5, 0x61, RZ ;  /* 0x00000061052d7810 */ /* 0x000fe20007ffe0ff */
[----:B------:R-:W-:-:S02]  /*c770*/  FFMA.FTZ R102, R97, R4, R170 ;  /* 0x0000000461667223 */ /* 0x000fc400000100aa */
[----:B------:R-:W-:Y:S01]  /*c780*/  FFMA.FTZ R170, R97, R100, R21 ;  /* 0x0000006461aa7223 */ /* 0x000fe20000010015 */
[----:B------:R-:W-:Y:S02]  /*c790*/  FSEL R188, R158, -INF , !P4 ;  /* 0xff8000009ebc7808 */ /* 0x000fe40006000000 */
[----:B------:R-:W1:Y:S01]  /*c7a0*/  I2F R31, R47 ;  /* 0x0000002f001f7306 */ /* 0x000e620000201400 */
[----:B------:R-:W-:Y:S02]  /*c7b0*/  FSEL R102, R102, -INF , !P3 ;  /* 0xff80000066667808 */ /* 0x000fe40005800000 */
[C---:B------:R-:W-:Y:S02]  /*c7c0*/  ISETP.GE.AND P4, PT, R143.reuse, R0, PT ;  /* 0x000000008f00720c */ /* 0x040fe40003f86270 */
[----:B------:R-:W-:Y:S02]  /*c7d0*/  ISETP.GE.AND P3, PT, R143, R2, PT ;  /* 0x000000028f00720c */ /* 0x000fe40003f66270 */
[----:B------:R-:W-:Y:S01]  /*c7e0*/  FSEL R170, R170, -INF , !P6 ;  /* 0xff800000aaaa7808 */ /* 0x000fe20007000000 */
[----:B------:R-:W2:Y:S01]  /*c7f0*/  MUFU.TANH R13, R13 ;  /* 0x0000000d000d7308 */ /* 0x000ea20000002400 */
[----:B------:R-:W-:-:S02]  /*c800*/  ISETP.GE.AND P6, PT, R47, R0, PT ;  /* 0x000000002f00720c */ /* 0x000fc40003fc6270 */
[----:B------:R-:W-:Y:S02]  /*c810*/  FSEL R104, R23, -INF , !P4 ;  /* 0xff80000017687808 */ /* 0x000fe40006000000 */
[----:B------:R-:W-:Y:S02]  /*c820*/  FSEL R70, R70, -INF , !P3 ;  /* 0xff80000046467808 */ /* 0x000fe40005800000 */
[----:B------:R-:W-:Y:S01]  /*c830*/  ISETP.GE.AND P4, PT, R45, R0, PT ;  /* 0x000000002d00720c */ /* 0x000fe20003f86270 */
[CC--:B-1----:R-:W-:Y:S01]  /*c840*/  FFMA.FTZ R168, R97.reuse, R31.reuse, R168 ;  /* 0x0000001f61a87223 */ /* 0x0c2fe200000100a8 */
[----:B------:R-:W-:Y:S01]  /*c850*/  MUFU.TANH R180, R180 ;  /* 0x000000b400b47308 */ /* 0x000fe20000002400 */
[----:B------:R-:W-:Y:S01]  /*c860*/  FFMA.FTZ R98, R97, R31, R178 ;  /* 0x0000001f61627223 */ /* 0x000fe200000100b2 */
[----:B------:R-:W-:Y:S02]  /*c870*/  ISETP.GE.AND P3, PT, R45, R2, PT ;  /* 0x000000022d00720c */ /* 0x000fe40003f66270 */
[----:B------:R-:W-:-:S02]  /*c880*/  FSEL R168, R168, -INF , !P6 ;  /* 0xff800000a8a87808 */ /* 0x000fc40007000000 */
[----:B------:R-:W-:Y:S01]  /*c890*/  FSEL R98, R98, -INF , !P5 ;  /* 0xff80000062627808 */ /* 0x000fe20006800000 */
[----:B--2---:R-:W-:Y:S01]  /*c8a0*/  FFMA.FTZ R13, R97, R112, R13 ;  /* 0x00000070610d7223 */ /* 0x004fe2000001000d */
[----:B------:R1:W2:Y:S01]  /*c8b0*/  I2F R4, R45 ;  /* 0x0000002d00047306 */ /* 0x0002a20000201400 */
[C---:B------:R-:W-:Y:S02]  /*c8c0*/  ISETP.GE.AND P6, PT, R147.reuse, R0, PT ;  /* 0x000000009300720c */ /* 0x040fe40003fc6270 */
[----:B------:R-:W-:Y:S02]  /*c8d0*/  ISETP.GE.AND P5, PT, R147, R2, PT ;  /* 0x000000029300720c */ /* 0x000fe40003fa6270 */
[----:B------:R-:W-:Y:S02]  /*c8e0*/  IADD3 R47, R5, 0x71, RZ ;  /* 0x00000071052f7810 */ /* 0x000fe40007ffe0ff */
[----:B------:R-:W-:Y:S01]  /*c8f0*/  FSEL R158, R13, -INF , !P6 ;  /* 0xff8000000d9e7808 */ /* 0x000fe20007000000 */
[----:B------:R3:W-:Y:S01]  /*c900*/  MUFU.TANH R42, R44 ;  /* 0x0000002c002a7308 */ /* 0x0007e20000002400 */
[----:B------:R-:W-:-:S02]  /*c910*/  FSEL R60, R60, -INF , !P5 ;  /* 0xff8000003c3c7808 */ /* 0x000fc40006800000 */
[C-C-:B------:R-:W-:Y:S02]  /*c920*/  LOP3.LUT R21, R48.reuse, 0x30, R103.reuse, 0xfe, !PT ;  /* 0x0000003030157812 */ /* 0x140fe400078efe67 */
[----:B------:R-:W-:Y:S02]  /*c930*/  LOP3.LUT R23, R48, 0x40, R103, 0xfe, !PT ;  /* 0x0000004030177812 */ /* 0x000fe400078efe67 */
[----:B-1----:R-:W-:Y:S01]  /*c940*/  IADD3 R45, R5, 0x69, RZ ;  /* 0x00000069052d7810 */ /* 0x002fe20007ffe0ff */
[----:B------:R-:W1:Y:S01]  /*c950*/  I2F R120, R81 ;  /* 0x0000005100787306 */ /* 0x000e620000201400 */
[----:B--2---:R-:W-:Y:S02]  /*c960*/  FFMA.FTZ R66, R97, R4, R180 ;  /* 0x0000000461427223 */ /* 0x004fe400000100b4 */
[C---:B------:R-:W-:Y:S02]  /*c970*/  ISETP.GE.AND P6, PT, R45.reuse, R0, PT ;  /* 0x000000002d00720c */ /* 0x040fe40003fc6270 */
[----:B------:R-:W-:Y:S01]  /*c980*/  ISETP.GE.AND P5, PT, R45, R2, PT ;  /* 0x000000022d00720c */ /* 0x000fe20003fa6270 */
[----:B---3--:R-:W-:-:S02]  /*c990*/  FMUL.FTZ R44, R7, c[0x0][0x2ec] ;  /* 0x0000bb00072c7a20 */ /* 0x008fc40000410000 */
[----:B------:R-:W2:Y:S01]  /*c9a0*/  I2F R15, R45 ;  /* 0x0000002d000f7306 */ /* 0x000ea20000201400 */
[----:B------:R-:W-:Y:S02]  /*c9b0*/  FSEL R66, R66, -INF , !P3 ;  /* 0xff80000042427808 */ /* 0x000fe40005800000 */
[----:B------:R-:W-:-:S05]  /*c9c0*/  ISETP.GE.AND P3, PT, R81, R2, PT ;  /* 0x000000025100720c */ /* 0x000fca0003f66270 */
[----:B------:R-:W-:Y:S01]  /*c9d0*/  MUFU.TANH R44, R44 ;  /* 0x0000002c002c7308 */ /* 0x000fe20000002400 */
[CC--:B-1----:R-:W-:Y:S02]  /*c9e0*/  FFMA.FTZ R50, R97.reuse, R120.reuse, R42 ;  /* 0x0000007861327223 */ /* 0x0c2fe4000001002a */
[----:B------:R-:W-:Y:S02]  /*c9f0*/  FMUL.FTZ R42, R162, c[0x0][0x2ec] ;  /* 0x0000bb00a22a7a20 */ /* 0x000fe40000410000 */
[----:B------:R-:W-:Y:S01]  /*ca00*/  FFMA.FTZ R39, R97, R120, R39 ;  /* 0x0000007861277223 */ /* 0x000fe20000010027 */
[----:B------:R-:W-:Y:S02]  /*ca10*/  FSEL R50, R50, -INF , !P3 ;  /* 0xff80000032327808 */ /* 0x000fe40005800000 */
[----:B------:R-:W1:Y:S01]  /*ca20*/  I2F R45, R47 ;  /* 0x0000002f002d7306 */ /* 0x000e620000201400 */
[----:B------:R-:W-:Y:S01]  /*ca30*/  ISETP.GE.AND P3, PT, R47, R2, PT ;  /* 0x000000022f00720c */ /* 0x000fe20003f66270 */
[----:B--2---:R-:W-:-:S05]  /*ca40*/  FFMA.FTZ R56, R97, R15, R56 ;  /* 0x0000000f61387223 */ /* 0x004fca0000010038 */
[----:B------:R-:W-:Y:S01]  /*ca50*/  FSEL R56, R56, -INF , !P5 ;  /* 0xff80000038387808 */ /* 0x000fe20006800000 */
[----:B------:R-:W-:Y:S01]  /*ca60*/  I2F R78, R79 ;  /* 0x0000004f004e7306 */ /* 0x000fe20000201400 */
[----:B------:R-:W-:-:S07]  /*ca70*/  ISETP.GE.AND P5, PT, R83, R2, PT ;  /* 0x000000025300720c */ /* 0x000fce0003fa6270 */
[----:B------:R-:W2:Y:S01]  /*ca80*/  MUFU.TANH R61, R61 ;  /* 0x0000003d003d7308 */ /* 0x000ea20000002400 */
[----:B-1----:R-:W-:-:S05]  /*ca90*/  FFMA.FTZ R44, R97, R45, R44 ;  /* 0x0000002d612c7223 */ /* 0x002fca000001002c */
[----:B------:R-:W-:Y:S02]  /*caa0*/  FSEL R44, R44, -INF , !P3 ;  /* 0xff8000002c2c7808 */ /* 0x000fe40005800000 */
[----:B------:R-:W1:Y:S01]  /*cab0*/  MUFU.TANH R176, R176 ;  /* 0x000000b000b07308 */ /* 0x000e620000002400 */
[----:B------:R-:W-:-:S07]  /*cac0*/  ISETP.GE.AND P3, PT, R79, R0, PT ;  /* 0x000000004f00720c */ /* 0x000fce0003f66270 */
[----:B------:R-:W-:Y:S01]  /*cad0*/  MUFU.TANH R46, R46 ;  /* 0x0000002e002e7308 */ /* 0x000fe20000002400 */
[----:B--2---:R-:W-:-:S05]  /*cae0*/  FFMA.FTZ R61, R97, R78, R61 ;  /* 0x0000004e613d7223 */ /* 0x004fca000001003d */
[----:B------:R-:W-:Y:S02]  /*caf0*/  FSEL R162, R61, -INF , !P3 ;  /* 0xff8000003da27808 */ /* 0x000fe40005800000 */
[----:B------:R-:W2:Y:S01]  /*cb00*/  I2F R3, R9 ;  /* 0x0000000900037306 */ /* 0x000ea20000201400 */
[----:B-1----:R-:W-:Y:S01]  /*cb10*/  FFMA.FTZ R176, R97, R4, R176 ;  /* 0x0000000461b07223 */ /* 0x002fe200000100b0 */
[----:B------:R-:W-:-:S04]  /*cb20*/  ISETP.GE.AND P3, PT, R11, R0, PT ;  /* 0x000000000b00720c */ /* 0x000fc80003f66270 */
[----:B------:R-:W-:Y:S02]  /*cb30*/  FSEL R4, R176, -INF , !P4 ;  /* 0xff800000b0047808 */ /* 0x000fe40006000000 */
[----:B------:R-:W1:Y:S01]  /*cb40*/  MUFU.TANH R64, R64 ;  /* 0x0000004000407308 */ /* 0x000e620000002400 */
[----:B------:R-:W-:-:S04]  /*cb50*/  ISETP.GE.AND P4, PT, R81, R0, PT ;  /* 0x000000005100720c */ /* 0x000fc80003f86270 */
[----:B------:R-:W-:Y:S02]  /*cb60*/  FSEL R112, R39, -INF , !P4 ;  /* 0xff80000027707808 */ /* 0x000fe40006000000 */
[----:B------:R-:W-:Y:S01]  /*cb70*/  ISETP.GE.AND P4, PT, R47, R0, PT ;  /* 0x000000002f00720c */ /* 0x000fe20003f86270 */
[----:B------:R-:W3:Y:S01]  /*cb80*/  I2F R122, R77 ;  /* 0x0000004d007a7306 */ /* 0x000ee20000201400 */
[----:B--2---:R-:W-:Y:S01]  /*cb90*/  FFMA.FTZ R46, R97, R3, R46 ;  /* 0x00000003612e7223 */ /* 0x004fe2000001002e */
[----:B------:R-:W-:-:S06]  /*cba0*/  IADD3 R39, R75, 0x49, RZ ;  /* 0x000000494b277810 */ /* 0x000fcc0007ffe0ff */
[----:B------:R-:W2:Y:S01]  /*cbb0*/  MUFU.TANH R174, R174 ;  /* 0x000000ae00ae7308 */ /* 0x000ea20000002400 */
[----:B-1----:R-:W-:Y:S01]  /*cbc0*/  FFMA.FTZ R76, R97, R45, R64 ;  /* 0x0000002d614c7223 */ /* 0x002fe20000010040 */
[----:B------:R-:W-:-:S04]  /*cbd0*/  IADD3 R45, R5, 0x79, RZ ;  /* 0x00000079052d7810 */ /* 0x000fc80007ffe0ff */
[----:B------:R-:W-:Y:S02]  /*cbe0*/  FSEL R76, R76, -INF , !P4 ;  /* 0xff8000004c4c7808 */ /* 0x000fe40006000000 */
[----:B------:R1:W-:Y:S01]  /*cbf0*/  I2F R186, R11 ;  /* 0x0000000b00ba7306 */ /* 0x0003e20000201400 */
[----:B---3--:R-:W-:Y:S01]  /*cc00*/  FFMA.FTZ R69, R97, R122, R69 ;  /* 0x0000007a61457223 */ /* 0x008fe20000010045 */
[----:B------:R-:W-:-:S04]  /*cc10*/  ISETP.GE.AND P4, PT, R77, R0, PT ;  /* 0x000000004d00720c */ /* 0x000fc80003f86270 */
[----:B------:R-:W-:Y:S02]  /*cc20*/  FSEL R78, R69, -INF , !P4 ;  /* 0xff800000454e7808 */ /* 0x000fe40006000000 */
[----:B------:R-:W-:Y:S01]  /*cc30*/  I2F R80, R83 ;  /* 0x0000005300507306 */ /* 0x000fe20000201400 */
[----:B--2---:R-:W-:Y:S01]  /*cc40*/  FFMA.FTZ R154, R97, R15, R174 ;  /* 0x0000000f619a7223 */ /* 0x004fe200000100ae */
[----:B------:R-:W-:-:S04]  /*cc50*/  ISETP.GE.AND P4, PT, R9, R0, PT ;  /* 0x000000000900720c */ /* 0x000fc80003f86270 */
[----:B------:R-:W-:Y:S01]  /*cc60*/  FSEL R154, R154, -INF , !P6 ;  /* 0xff8000009a9a7808 */ /* 0x000fe20007000000 */
[----:B-1----:R-:W-:Y:S01]  /*cc70*/  FMUL.FTZ R11, R26, c[0x0][0x2ec] ;  /* 0x0000bb001a0b7a20 */ /* 0x002fe20000410000 */
[----:B------:R-:W-:Y:S01]  /*cc80*/  I2F R152, R29 ;  /* 0x0000001d00987306 */ /* 0x000fe20000201400 */
[----:B------:R-:W-:Y:S02]  /*cc90*/  ISETP.GE.AND P6, PT, R83, R0, PT ;  /* 0x000000005300720c */ /* 0x000fe40003fc6270 */
[----:B------:R-:W-:Y:S02]  /*cca0*/  FSEL R46, R46, -INF , !P4 ;  /* 0xff8000002e2e7808 */ /* 0x000fe40006000000 */
[----:B------:R-:W-:-:S03]  /*ccb0*/  ISETP.GE.AND P4, PT, R29, R2, PT ;  /* 0x000000021d00720c */ /* 0x000fc60003f86270 */
[----:B------:R-:W1:Y:S08]  /*ccc0*/  MUFU.TANH R31, R160 ;  /* 0x000000a0001f7308 */ /* 0x000e700000002400 */
[----:B------:R-:W2:Y:S08]  /*ccd0*/  MUFU.TANH R3, R11 ;  /* 0x0000000b00037308 */ /* 0x000eb00000002400 */
[----:B------:R-:W3:Y:S01]  /*cce0*/  MUFU.TANH R42, R42 ;  /* 0x0000002a002a7308 */ /* 0x000ee20000002400 */
[----:B-1----:R-:W-:-:S05]  /*ccf0*/  FFMA.FTZ R31, R97, R80, R31 ;  /* 0x00000050611f7223 */ /* 0x002fca000001001f */
[----:B------:R-:W-:Y:S02]  /*cd00*/  FSEL R55, R31, -INF , !P6 ;  /* 0xff8000001f377808 */ /* 0x000fe40007000000 */
[----:B------:R-:W-:Y:S01]  /*cd10*/  I2F R72, R73 ;  /* 0x0000004900487306 */ /* 0x000fe20000201400 */
[----:B--2---:R-:W-:Y:S01]  /*cd20*/  FFMA.FTZ R152, R97, R152, R3 ;  /* 0x0000009861987223 */ /* 0x004fe20000010003 */
[----:B------:R-:W-:Y:S01]  /*cd30*/  ISETP.GE.AND P6, PT, R73, R0, PT ;  /* 0x000000004900720c */ /* 0x000fe20003fc6270 */
[----:B------:R-:W-:Y:S02]  /*cd40*/  FMUL.FTZ R11, R27, c[0x0][0x2ec] ;  /* 0x0000bb001b0b7a20 */ /* 0x000fe40000410000 */
[----:B------:R-:W-:Y:S01]  /*cd50*/  FMUL.FTZ R3, R161, c[0x0][0x2ec] ;  /* 0x0000bb00a1037a20 */ /* 0x000fe20000410000 */
[----:B------:R-:W-:Y:S02]  /*cd60*/  FSEL R152, R152, -INF , !P4 ;  /* 0xff80000098987808 */ /* 0x000fe40006000000 */
[----:B------:R-:W1:Y:S01]  /*cd70*/  MUFU.TANH R36, R36 ;  /* 0x0000002400247308 */ /* 0x000e620000002400 */
[----:B---3--:R-:W-:Y:S01]  /*cd80*/  FFMA.FTZ R42, R97, R80, R42 ;  /* 0x00000050612a7223 */ /* 0x008fe2000001002a */
[----:B------:R-:W-:-:S04]  /*cd90*/  ISETP.GE.AND P4, PT, R75, R0, PT ;  /* 0x000000004b00720c */ /* 0x000fc80003f86270 */
[----:B------:R-:W-:Y:S02]  /*cda0*/  FSEL R42, R42, -INF , !P5 ;  /* 0xff8000002a2a7808 */ /* 0x000fe40006800000 */
[----:B------:R-:W2:Y:S01]  /*cdb0*/  I2F R74, R153 ;  /* 0x00000099004a7306 */ /* 0x000ea20000201400 */
[----:B------:R-:W-:-:S07]  /*cdc0*/  ISETP.GE.AND P5, PT, R153, R0, PT ;  /* 0x000000009900720c */ /* 0x000fce0003fa6270 */
[----:B------:R-:W3:Y:S01]  /*cdd0*/  MUFU.TANH R24, R24 ;  /* 0x0000001800187308 */ /* 0x000ee20000002400 */
[----:B-1----:R-:W-:-:S05]  /*cde0*/  FFMA.FTZ R36, R97, R72, R36 ;  /* 0x0000004861247223 */ /* 0x002fca0000010024 */
[----:B------:R-:W-:Y:S02]  /*cdf0*/  FSEL R26, R36, -INF , !P6 ;  /* 0xff800000241a7808 */ /* 0x000fe40007000000 */
[----:B------:R-:W-:Y:S01]  /*ce00*/  MUFU.TANH R62, R62 ;  /* 0x0000003e003e7308 */ /* 0x000fe20000002400 */
[----:B--2---:R-:W-:Y:S01]  /*ce10*/  FFMA.FTZ R37, R97, R74, R37 ;  /* 0x0000004a61257223 */ /* 0x004fe20000010025 */
[----:B------:R-:W-:-:S04]  /*ce20*/  ISETP.GE.AND P6, PT, R35, R2, PT ;  /* 0x000000022300720c */ /* 0x000fc80003fc6270 */
[----:B------:R-:W-:Y:S02]  /*ce30*/  FSEL R36, R37, -INF , !P5 ;  /* 0xff80000025247808 */ /* 0x000fe40006800000 */
[----:B------:R-:W-:Y:S01]  /*ce40*/  MUFU.TANH R38, R38 ;  /* 0x0000002600267308 */ /* 0x000fe20000002400 */
[----:B---3--:R-:W-:Y:S01]  /*ce50*/  FFMA.FTZ R24, R97, R186, R24 ;  /* 0x000000ba61187223 */ /* 0x008fe20000010018 */
[----:B------:R-:W-:-:S04]  /*ce60*/  ISETP.GE.AND P5, PT, R43, R2, PT ;  /* 0x000000022b00720c */ /* 0x000fc80003fa6270 */
[----:B------:R-:W-:Y:S02]  /*ce70*/  FSEL R72, R24, -INF , !P3 ;  /* 0xff80000018487808 */ /* 0x000fe40005800000 */
[----:B------:R-:W1:Y:S01]  /*ce80*/  I2F R33, R35 ;  /* 0x0000002300217306 */ /* 0x000e620000201400 */
[----:B------:R-:W-:-:S07]  /*ce90*/  ISETP.GE.AND P3, PT, R21, R2, PT ;  /* 0x000000021500720c */ /* 0x000fce0003f66270 */
[----:B------:R-:W-:Y:S08]  /*cea0*/  I2F R41, R43 ;  /* 0x0000002b00297306 */ /* 0x000ff00000201400 */
[----:B------:R-:W2:Y:S01]  /*ceb0*/  I2F R7, R21 ;  /* 0x0000001500077306 */ /* 0x000ea20000201400 */
[----:B-1----:R-:W-:-:S05]  /*cec0*/  FFMA.FTZ R33, R97, R33, R58 ;  /* 0x0000002161217223 */ /* 0x002fca000001003a */
[----:B------:R-:W-:Y:S02]  /*ced0*/  FSEL R24, R33, -INF , !P6 ;  /* 0xff80000021187808 */ /* 0x000fe40007000000 */
[----:B------:R-:W-:Y:S01]  /*cee0*/  MUFU.TANH R156, R156 ;  /* 0x0000009c009c7308 */ /* 0x000fe20000002400 */
[----:B------:R-:W-:-:S07]  /*cef0*/  ISETP.GE.AND P6, PT, R19, R2, PT ;  /* 0x000000021300720c */ /* 0x000fce0003fc6270 */
[----:B------:R-:W-:Y:S01]  /*cf00*/  MUFU.TANH R40, R40 ;  /* 0x0000002800287308 */ /* 0x000fe20000002400 */
[----:B--2---:R-:W-:-:S05]  /*cf10*/  FFMA.FTZ R7, R97, R7, R38 ;  /* 0x0000000761077223 */ /* 0x004fca0000010026 */
[----:B------:R-:W-:Y:S02]  /*cf20*/  FSEL R160, R7, -INF , !P3 ;  /* 0xff80000007a07808 */ /* 0x000fe40005800000 */
[----:B------:R-:W1:Y:S01]  /*cf30*/  I2F R17, R19 ;  /* 0x0000001300117306 */ /* 0x000e620000201400 */
[----:B------:R-:W-:-:S07]  /*cf40*/  ISETP.GE.AND P3, PT, R5, R2, PT ;  /* 0x000000020500720c */ /* 0x000fce0003f66270 */
[----:B------:R-:W-:Y:S08]  /*cf50*/  I2F R100, R23 ;  /* 0x0000001700647306 */ /* 0x000ff00000201400 */
[----:B------:R-:W2:Y:S01]  /*cf60*/  I2F R15, R5 ;  /* 0x00000005000f7306 */ /* 0x000ea20000201400 */
[----:B-1----:R-:W-:-:S05]  /*cf70*/  FFMA.FTZ R17, R97, R17, R40 ;  /* 0x0000001161117223 */ /* 0x002fca0000010028 */
[----:B------:R-:W-:Y:S02]  /*cf80*/  FSEL R122, R17, -INF , !P6 ;  /* 0xff800000117a7808 */ /* 0x000fe40007000000 */
[----:B------:R1:W3:Y:S01]  /*cf90*/  MUFU.TANH R9, R30 ;  /* 0x0000001e00097308 */ /* 0x0002e20000002400 */
[----:B------:R-:W-:-:S07]  /*cfa0*/  ISETP.GE.AND P6, PT, R39, R0, PT ;  /* 0x000000002700720c */ /* 0x000fce0003fc6270 */
[----:B------:R-:W-:Y:S01]  /*cfb0*/  MUFU.TANH R68, R68 ;  /* 0x0000004400447308 */ /* 0x000fe20000002400 */
[----:B--2---:R-:W-:-:S05]  /*cfc0*/  FFMA.FTZ R15, R97, R15, R156 ;  /* 0x0000000f610f7223 */ /* 0x004fca000001009c */
[----:B------:R-:W-:Y:S02]  /*cfd0*/  FSEL R74, R15, -INF , !P3 ;  /* 0xff8000000f4a7808 */ /* 0x000fe40005800000 */
[----:B------:R-:W2:Y:S01]  /*cfe0*/  I2F R13, R75 ;  /* 0x0000004b000d7306 */ /* 0x000ea20000201400 */
[----:B-1----:R-:W-:Y:S01]  /*cff0*/  FFMA.FTZ R30, R97, R41, R62 ;  /* 0x00000029611e7223 */ /* 0x002fe2000001003e */
[----:B------:R-:W-:Y:S01]  /*d000*/  ISETP.GE.AND P3, PT, R45, R2, PT ;  /* 0x000000022d00720c */ /* 0x000fe20003f66270 */
[----:B---3--:R-:W-:-:S03]  /*d010*/  FFMA.FTZ R9, R97, R100, R9 ;  /* 0x0000006461097223 */ /* 0x008fc60000010009 */
[----:B------:R-:W-:Y:S02]  /*d020*/  FSEL R30, R30, -INF , !P5 ;  /* 0xff8000001e1e7808 */ /* 0x000fe40006800000 */
[----:B------:R-:W-:Y:S01]  /*d030*/  I2F R64, R39 ;  /* 0x0000002700407306 */ /* 0x000fe20000201400 */
[----:B------:R-:W-:Y:S01]  /*d040*/  BAR.SYNC.DEFER_BLOCKING 0x0 ;  /* 0x0000000000007b1d */ /* 0x000fe20000010000 */
[----:B------:R-:W-:-:S04]  /*d050*/  ISETP.GE.AND P5, PT, R23, R2, PT ;  /* 0x000000021700720c */ /* 0x000fc80003fa6270 */
[----:B------:R-:W-:Y:S02]  /*d060*/  FSEL R156, R9, -INF , !P5 ;  /* 0xff800000099c7808 */ /* 0x000fe40006800000 */
[----:B------:R-:W-:Y:S01]  /*d070*/  I2F R120, R45 ;  /* 0x0000002d00787306 */ /* 0x000fe20000201400 */
[----:B--2---:R-:W-:Y:S01]  /*d080*/  FFMA.FTZ R13, R97, R13, R68 ;  /* 0x0000000d610d7223 */ /* 0x004fe20000010044 */
[----:B------:R-:W-:-:S04]  /*d090*/  ISETP.GE.AND P5, PT, R45, R0, PT ;  /* 0x000000002d00720c */ /* 0x000fc80003fa6270 */
[----:B------:R-:W-:Y:S02]  /*d0a0*/  FSEL R40, R13, -INF , !P4 ;  /* 0xff8000000d287808 */ /* 0x000fe40006000000 */
[----:B------:R-:W1:Y:S01]  /*d0b0*/  MUFU.TANH R25, R25 ;  /* 0x0000001900197308 */ /* 0x000e620000002400 */
[----:B------:R-:W-:-:S07]  /*d0c0*/  ISETP.GE.AND P4, PT, R39, R2, PT ;  /* 0x000000022700720c */ /* 0x000fce0003f86270 */
[----:B------:R-:W2:Y:S08]  /*d0d0*/  MUFU.TANH R11, R11 ;  /* 0x0000000b000b7308 */ /* 0x000eb00000002400 */
[----:B------:R-:W3:Y:S01]  /*d0e0*/  MUFU.TANH R3, R3 ;  /* 0x0000000300037308 */ /* 0x000ee20000002400 */
[----:B-1----:R-:W-:-:S05]  /*d0f0*/  FFMA.FTZ R0, R97, R64, R25 ;  /* 0x0000004061007223 */ /* 0x002fca0000010019 */
[----:B------:R-:W-:Y:S02]  /*d100*/  FSEL R0, R0, -INF , !P6 ;  /* 0xff80000000007808 */ /* 0x000fe40007000000 */
[----:B------:R-:W1:Y:S01]  /*d110*/  MUFU.TANH R163, R163 ;  /* 0x000000a300a37308 */ /* 0x000e620000002400 */
[C---:B--2---:R-:W-:Y:S02]  /*d120*/  FFMA.FTZ R11, R97.reuse, R64, R11 ;  /* 0x00000040610b7223 */ /* 0x044fe4000001000b */
[----:B---3--:R-:W-:-:S05]  /*d130*/  FFMA.FTZ R3, R97, R120, R3 ;  /* 0x0000007861037223 */ /* 0x008fca0000010003 */
[----:B------:R-:W-:Y:S01]  /*d140*/  FSEL R58, R3, -INF , !P5 ;  /* 0xff800000033a7808 */ /* 0x000fe20006800000 */
[----:B-1----:R-:W-:Y:S01]  /*d150*/  FFMA.FTZ R45, R97, R120, R163 ;  /* 0x00000078612d7223 */ /* 0x002fe200000100a3 */
[----:B------:R-:W-:-:S04]  /*d160*/  FSEL R120, R11, -INF , !P4 ;  /* 0xff8000000b787808 */ /* 0x000fc80006000000 */
[----:B------:R-:W-:Y:S01]  /*d170*/  FSEL R45, R45, -INF , !P3 ;  /* 0xff8000002d2d7808 */ /* 0x000fe20005800000 */
[----:B------:R-:W-:Y:S05]  /*d180*/  @!P2 BRA `(.L_x_4667) ;  /* 0x000007000000a947 */ /* 0x000fea0003800000 */
[----:B------:R-:W-:Y:S01]  /*d190*/  ULDC.64 UR6, c[0x0][0x118] ;  /* 0x0000460000067ab9 */ /* 0x000fe20000000a00 */
        /* <DEDUP_REMOVED lines=59> */
.L_x_4668:
[----:B------:R-:W-:-:S05]  /*d550*/  IMAD.MOV.U32 R5, RZ, RZ, c[0x0][0x198] ;  /* 0x00006600ff057624 */ /* 0x000fca00078e00ff */
[----:B------:R-:W-:-:S04]  /*d560*/  LEA R5, -R5, RZ, 0x7 ;  /* 0x000000ff05057211 */ /* 0x000fc800078e39ff */
[----:B------:R-:W-:Y:S02]  /*d570*/  SHF.R.S32.HI R38, RZ, 0x1f, R5 ;  /* 0x0000001fff267819 */ /* 0x000fe40000011405 */
.L_x_4669:
        /* <DEDUP_REMOVED lines=45> */
.L_x_4671:
[----:B------:R-:W-:Y:S05]  /*d850*/  BSYNC B0 ;  /* 0x0000000000007941 */ /* 0x000fea0003800000 */
.L_x_4670:
[----:B------:R-:W0:Y:S01]  /*d860*/  LDGDEPBAR ;  /* 0x00000000000079af */ /* 0x000e220000000000 */
[----:B------:R-:W-:-:S04]  /*d870*/  LEA R146, P0, R5, R146, 0x1 ;  /* 0x0000009205927211 */ /* 0x000fc800078008ff */
[----:B------:R-:W-:Y:S02]  /*d880*/  LEA.HI.X R119, R5, R119, R38, 0x1, P0 ;  /* 0x0000007705777211 */ /* 0x000fe400000f0c26 */
.L_x_4667:
        /* <DEDUP_REMOVED lines=59> */
[--C-:B-1----:R-:W-:Y:S01]  /*dc40*/  FFMA.FTZ R63, R52, c[0x0][0x23c], -R59.reuse ;  /* 0x00008f00343f7a23 */ /* 0x102fe2000001083b */
[----:B------:R-:W-:Y:S01]  /*dc50*/  FSEL R6, R38, RZ, P2 ;  /* 0x000000ff26067208 */ /* 0x000fe20001000000 */
[--C-:B------:R-:W-:Y:S01]  /*dc60*/  FFMA.FTZ R73, R18, c[0x0][0x23c], -R59.reuse ;  /* 0x00008f0012497a23 */ /* 0x100fe2000001083b */
[----:B------:R-:W-:Y:S01]  /*dc70*/  FMNMX.FTZ R3, R120, R3, !PT ;  /* 0x0000000378037209 */ /* 0x000fe20007810000 */
[--C-:B------:R-:W-:Y:S01]  /*dc80*/  FFMA.FTZ R52, R16, c[0x0][0x23c], -R59.reuse ;  /* 0x00008f0010347a23 */ /* 0x100fe2000001083b */
[----:B------:R-:W-:Y:S01]  /*dc90*/  MUFU.EX2 R41, R41 ;  /* 0x0000002900297308 */ /* 0x000fe20000000800 */
[----:B------:R-:W-:Y:S01]  /*dca0*/  FADD.FTZ R5, R65, -R6 ;  /* 0x8000000641057221 */ /* 0x000fe20000010000 */
[----:B------:R-:W-:Y:S01]  /*dcb0*/  FMNMX.FTZ R3, R108, R3, !PT ;  /* 0x000000036c037209 */ /* 0x000fe20007810000 */
[----:B------:R-:W-:Y:S01]  /*dcc0*/  LDSM.16.MT88.4 R16, [R148+0x3000] ;  /* 0x003000009410783b */ /* 0x000fe20000004200 */
[----:B------:R-:W-:-:S02]  /*dcd0*/  FFMA.FTZ R39, R4, c[0x0][0x23c], -R59 ;  /* 0x00008f0004277a23 */ /* 0x000fc4000001083b */
        /* <DEDUP_REMOVED lines=39> */
[----:B------:R-:W2:Y:S01]  /*df50*/  SHFL.BFLY PT, R2, R3, 0x2, 0x1f ;  /* 0x0c401f0003027f89 */ /* 0x000ea200000e0000 */
[----:B-1----:R-:W-:-:S04]  /*df60*/  FMUL.FTZ R12, R136, R83 ;  /* 0x00000053880c7220 */ /* 0x002fc80000410000 */
[----:B------:R-:W-:Y:S01]  /*df70*/  MUFU.EX2 R68, R68 ;  /* 0x0000004400447308 */ /* 0x000fe20000000800 */
[-C--:B------:R-:W-:Y:S02]  /*df80*/  FMUL.FTZ R13, R137, R83.reuse ;  /* 0x00000053890d7220 */ /* 0x080fe40000410000 */
[-C--:B------:R-:W-:Y:S02]  /*df90*/  FMUL.FTZ R132, R132, R83.reuse ;  /* 0x0000005384847220 */ /* 0x080fe40000410000 */
[-C--:B------:R-:W-:Y:S02]  /*dfa0*/  FMUL.FTZ R133, R133, R83.reuse ;  /* 0x0000005385857220 */ /* 0x080fe40000410000 */
[-C--:B------:R-:W-:Y:S01]  /*dfb0*/  FMUL.FTZ R29, R129, R83.reuse ;  /* 0x00000053811d7220 */ /* 0x080fe20000410000 */
[----:B------:R-:W-:Y:S01]  /*dfc0*/  MUFU.EX2 R64, R64 ;  /* 0x0000004000407308 */ /* 0x000fe20000000800 */
[-C--:B------:R-:W-:Y:S02]  /*dfd0*/  FMUL.FTZ R124, R124, R83.reuse ;  /* 0x000000537c7c7220 */ /* 0x080fe40000410000 */
[----:B------:R-:W-:-:S05]  /*dfe0*/  FMUL.FTZ R125, R125, R83 ;  /* 0x000000537d7d7220 */ /* 0x000fca0000410000 */
[----:B------:R-:W1:Y:S01]  /*dff0*/  MUFU.EX2 R63, R63 ;  /* 0x0000003f003f7308 */ /* 0x000e620000000800 */
[----:B--2---:R-:W-:Y:S01]  /*e000*/  FMNMX.FTZ R2, R3, R2, !PT ;  /* 0x0000000203027209 */ /* 0x004fe20007810000 */
[----:B------:R-:W-:-:S04]  /*e010*/  FFMA.FTZ R3, R170, c[0x0][0x23c], -R59 ;  /* 0x00008f00aa037a23 */ /* 0x000fc8000001083b */
[----:B------:R-:W2:Y:S02]  /*e020*/  SHFL.BFLY PT, R37, R2, 0x1, 0x1f ;  /* 0x0c201f0002257f89 */ /* 0x000ea400000e0000 */
[----:B------:R-:W-:Y:S08]  /*e030*/  MUFU.EX2 R62, R62 ;  /* 0x0000003e003e7308 */ /* 0x000ff00000000800 */
[----:B------:R-:W-:Y:S08]  /*e040*/  MUFU.EX2 R61, R61 ;  /* 0x0000003d003d7308 */ /* 0x000ff00000000800 */
[----:B------:R-:W-:Y:S01]  /*e050*/  MUFU.EX2 R57, R57 ;  /* 0x0000003900397308 */ /* 0x000fe20000000800 */
[----:B--2---:R-:W-:-:S07]  /*e060*/  FMNMX.FTZ R37, R2, R37, !PT ;  /* 0x0000002502257209 */ /* 0x004fce0007810000 */
[----:B------:R-:W-:Y:S01]  /*e070*/  MUFU.EX2 R54, R54 ;  /* 0x0000003600367308 */ /* 0x000fe20000000800 */
[----:B------:R-:W-:Y:S01]  /*e080*/  FFMA.FTZ R2, R168, c[0x0][0x23c], -R59 ;  /* 0x00008f00a8027a23 */ /* 0x000fe2000001083b */
        /* <DEDUP_REMOVED lines=10> */
[--C-:B------:R-:W-:Y:S01]  /*e130*/  FFMA.FTZ R75, R10, c[0x0][0x23c], -R47.reuse ;  /* 0x00008f000a4b7a23 */ /* 0x100fe2000001082f */
[----:B------:R-:W-:Y:S01]  /*e140*/  F2FP.BF16.PACK_AB R10, R73, R80 ;  /* 0x00000050490a723e */ /* 0x000fe200000010ff */
[--C-:B------:R-:W-:Y:S02]  /*e150*/  FFMA.FTZ R71, R30, c[0x0][0x23c], -R47.reuse ;  /* 0x00008f001e477a23 */ /* 0x100fe4000001082f */
[--C-:B------:R-:W-:Y:S01]  /*e160*/  FFMA.FTZ R74, R8, c[0x0][0x23c], -R47.reuse ;  /* 0x00008f00084a7a23 */ /* 0x100fe2000001082f */
[----:B------:R-:W-:Y:S01]  /*e170*/  F2FP.BF16.PACK_AB R8, R77, R100 ;  /* 0x000000644d08723e */ /* 0x000fe200000010ff */
[----:B------:R-:W-:Y:S01]  /*e180*/  MUFU.EX2 R78, R78 ;  /* 0x0000004e004e7308 */ /* 0x000fe20000000800 */
[----:B------:R-:W-:-:S02]  /*e190*/  FFMA.FTZ R72, R20, c[0x0][0x23c], -R47 ;  /* 0x00008f0014487a23 */ /* 0x000fc4000001082f */
[----:B------:R-:W3:Y:S01]  /*e1a0*/  LDSM.16.MT88.4 R20, [R148+0x3400] ;  /* 0x003400009414783b */ /* 0x000ee20000004200 */
[--C-:B------:R-:W-:Y:S02]  /*e1b0*/  FFMA.FTZ R65, R24, c[0x0][0x23c], -R47.reuse ;  /* 0x00008f0018417a23 */ /* 0x100fe4000001082f */
[--C-:B------:R-:W-:Y:S01]  /*e1c0*/  FFMA.FTZ R79, R28, c[0x0][0x23c], -R47.reuse ;  /* 0x00008f001c4f7a23 */ /* 0x100fe2000001082f */
[----:B------:R-:W4:Y:S01]  /*e1d0*/  LDSM.16.MT88.4 R24, [R149+0x3400] ;  /* 0x003400009518783b */ /* 0x000f220000004200 */
[----:B------:R-:W5:Y:S01]  /*e1e0*/  MUFU.EX2 R75, R75 ;  /* 0x0000004b004b7308 */ /* 0x000f620000000800 */
[--C-:B------:R-:W-:Y:S01]  /*e1f0*/  FFMA.FTZ R104, R34, c[0x0][0x23c], -R47.reuse ;  /* 0x00008f0022687a23 */ /* 0x100fe2000001082f */
[----:B-1----:R-:W-:Y:S01]  /*e200*/  F2FP.BF16.PACK_AB R34, R63, R64 ;  /* 0x000000403f22723e */ /* 0x002fe200000010ff */
[----:B------:R-:W-:Y:S02]  /*e210*/  FMUL.FTZ R28, R128, R83 ;  /* 0x00000053801c7220 */ /* 0x000fe40000410000 */
[--C-:B------:R-:W-:Y:S01]  /*e220*/  FFMA.FTZ R109, R32, c[0x0][0x23c], -R47.reuse ;  /* 0x00008f00206d7a23 */ /* 0x100fe2000001082f */
[----:B------:R-:W-:Y:S01]  /*e230*/  F2FP.BF16.PACK_AB R32, R68, R69 ;  /* 0x000000454420723e */ /* 0x000fe200000010ff */
[--C-:B------:R-:W-:Y:S01]  /*e240*/  FFMA.FTZ R106, R106, c[0x0][0x23c], -R47.reuse ;  /* 0x00008f006a6a7a23 */ /* 0x100fe2000001082f */
[----:B------:R-:W-:Y:S01]  /*e250*/  MUFU.EX2 R71, R71 ;  /* 0x0000004700477308 */ /* 0x000fe20000000800 */
[----:B------:R-:W-:-:S02]  /*e260*/  FFMA.FTZ R107, R164, c[0x0][0x23c], -R47 ;  /* 0x00008f00a46b7a23 */ /* 0x000fc4000001082f */
[--C-:B------:R-:W-:Y:S02]  /*e270*/  FFMA.FTZ R114, R114, c[0x0][0x23c], -R47.reuse ;  /* 0x00008f0072727a23 */ /* 0x100fe4000001082f */
[--C-:B------:R-:W-:Y:S02]  /*e280*/  FFMA.FTZ R118, R118, c[0x0][0x23c], -R47.reuse ;  /* 0x00008f0076767a23 */ /* 0x100fe4000001082f */
[--C-:B------:R-:W-:Y:S01]  /*e290*/  FFMA.FTZ R122, R122, c[0x0][0x23c], -R47.reuse ;  /* 0x00008f007a7a7a23 */ /* 0x100fe2000001082f */
[----:B------:R-:W1:Y:S01]  /*e2a0*/  MUFU.EX2 R74, R74 ;  /* 0x0000004a004a7308 */ /* 0x000e620000000800 */
[----:B-----5:R-:W-:Y:S01]  /*e2b0*/  F2FP.BF16.PACK_AB R9, R75, R78 ;  /* 0x0000004e4b09723e */ /* 0x020fe200000010ff */
[--C-:B------:R-:W-:Y:S02]  /*e2c0*/  FFMA.FTZ R129, R156, c[0x0][0x23c], -R47.reuse ;  /* 0x00008f009c817a23 */ /* 0x100fe4000001082f */
[--C-:B------:R-:W-:Y:S02]  /*e2d0*/  FFMA.FTZ R116, R116, c[0x0][0x23c], -R47.reuse ;  /* 0x00008f0074747a23 */ /* 0x100fe4000001082f */
[----:B------:R-:W-:-:S02]  /*e2e0*/  FFMA.FTZ R128, R152, c[0x0][0x23c], -R47 ;  /* 0x00008f0098807a23 */ /* 0x000fc4000001082f */
[----:B------:R-:W5:Y:S01]  /*e2f0*/  MUFU.EX2 R81, R81 ;  /* 0x0000005100517308 */ /* 0x000f620000000800 */
[--C-:B------:R-:W-:Y:S02]  /*e300*/  FFMA.FTZ R108, R108, c[0x0][0x23c], -R47.reuse ;  /* 0x00008f006c6c7a23 */ /* 0x100fe4000001082f */
[--C-:B------:R-:W-:Y:S02]  /*e310*/  FFMA.FTZ R137, R102, c[0x0][0x23c], -R47.reuse ;  /* 0x00008f0066897a23 */ /* 0x100fe4000001082f */
[--C-:B------:R-:W-:Y:S02]  /*e320*/  FFMA.FTZ R82, R82, c[0x0][0x23c], -R47.reuse ;  /* 0x00008f0052527a23 */ /* 0x100fe4000001082f */
[----:B------:R-:W-:Y:S01]  /*e330*/  FFMA.FTZ R141, R98, c[0x0][0x23c], -R47 ;  /* 0x00008f00628d7a23 */ /* 0x000fe2000001082f */
[----:B-1----:R-:W-:Y:S01]  /*e340*/  F2FP.BF16.PACK_AB R11, R74, R71 ;  /* 0x000000474a0b723e */ /* 0x002fe200000010ff */
[----:B------:R-:W-:Y:S01]  /*e350*/  MUFU.EX2 R65, R65 ;  /* 0x0000004100417308 */ /* 0x000fe20000000800 */
[----:B------:R-:W-:-:S02]  /*e360*/  FFMA.FTZ R100, R99, R83, R100 ;  /* 0x0000005363647223 */ /* 0x000fc40000010064 */
[----:B------:R-:W-:Y:S02]  /*e370*/  FFMA.FTZ R67, R158, c[0x0][0x23c], -R59 ;  /* 0x00008f009e437a23 */ /* 0x000fe4000001083b */
[----:B------:R-:W-:Y:S02]  /*e380*/  FADD.FTZ R77, R77, R100 ;  /* 0x000000644d4d7221 */ /* 0x000fe40000010000 */
[-C--:B-----5:R-:W-:Y:S01]  /*e390*/  FMUL.FTZ R14, R138, R81.reuse ;  /* 0x000000518a0e7220 */ /* 0x0a0fe20000410000 */
        /* <DEDUP_REMOVED lines=14> */
[----:B------:R-:W-:Y:S01]  /*e480*/  FFMA.FTZ R78, R101, R81, R78 ;  /* 0x00000051654e7223 */ /* 0x000fe2000001004e */
[----:B------:R-:W-:Y:S01]  /*e490*/  LDSM.16.MT88.4 R132, [R148+0x4c00] ;  /* 0x004c00009484783b */ /* 0x000fe20000004200 */
[----:B------:R-:W-:-:S02]  /*e4a0*/  FADD.FTZ R80, R80, R77 ;  /* 0x0000004d50507221 */ /* 0x000fc40000010000 */
[----:B------:R-:W-:Y:S01]  /*e4b0*/  FADD.FTZ R78, R75, R78 ;  /* 0x0000004e4b4e7221 */ /* 0x000fe20000010000 */
[C---:B--2---:R-:W-:Y:S01]  /*e4c0*/  HMMA.16816.F32.BF16 R28, R8.reuse, R4, R28 ;  /* 0x00000004081c723c */ /* 0x044fe2000004181c */
[----:B------:R-:W-:Y:S01]  /*e4d0*/  FADD.FTZ R80, R73, R80 ;  /* 0x0000005049507221 */ /* 0x000fe20000010000 */
[----:B------:R-:W-:Y:S01]  /*e4e0*/  MUFU.EX2 R109, R109 ;  /* 0x0000006d006d7308 */ /* 0x000fe20000000800 */
[--C-:B------:R-:W-:Y:S02]  /*e4f0*/  FFMA.FTZ R70, R70, c[0x0][0x23c], -R47.reuse ;  /* 0x00008f0046467a23 */ /* 0x100fe4000001082f */
[--C-:B------:R-:W-:Y:S02]  /*e500*/  FFMA.FTZ R60, R60, c[0x0][0x23c], -R47.reuse ;  /* 0x00008f003c3c7a23 */ /* 0x100fe4000001082f */
[----:B------:R-:W-:Y:S01]  /*e510*/  FFMA.FTZ R66, R66, c[0x0][0x23c], -R47 ;  /* 0x00008f0042427a23 */ /* 0x000fe2000001082f */
[----:B------:R-:W-:Y:S01]  /*e520*/  HMMA.16816.F32.BF16 R8, R8, R6, R124 ;  /* 0x000000060808723c */ /* 0x000fe2000004187c */
[----:B------:R-:W2:Y:S01]  /*e530*/  LDSM.16.MT88.4 R4, [R148+0x3800] ;  /* 0x003800009404783b */ /* 0x000ea20000004200 */
[----:B-1----:R-:W-:Y:S01]  /*e540*/  F2FP.BF16.PACK_AB R35, R104, R79 ;  /* 0x0000004f6823723e */ /* 0x002fe200000010ff */
[----:B------:R-:W1:Y:S01]  /*e550*/  MUFU.EX2 R106, R106 ;  /* 0x0000006a006a7308 */ /* 0x000e620000000800 */
[----:B------:R-:W-:-:S03]  /*e560*/  FFMA.FTZ R99, R58, c[0x0][0x23c], -R59 ;  /* 0x00008f003a637a23 */ /* 0x000fc6000001083b */
[--C-:B------:R-:W-:Y:S02]  /*e570*/  FFMA.FTZ R125, R160, c[0x0][0x23c], -R47.reuse ;  /* 0x00008f00a07d7a23 */ /* 0x100fe4000001082f */
[----:B---3--:R-:W-:Y:S01]  /*e580*/  HMMA.16816.F32.BF16 R12, R32, R20, R12 ;  /* 0x00000014200c723c */ /* 0x008fe2000004180c */
[----:B------:R-:W-:Y:S01]  /*e590*/  FFMA.FTZ R127, R110, c[0x0][0x23c], -R47 ;  /* 0x00008f006e7f7a23 */ /* 0x000fe2000001082f */
[----:B------:R-:W-:Y:S01]  /*e5a0*/  MUFU.EX2 R107, R107 ;  /* 0x0000006b006b7308 */ /* 0x000fe20000000800 */
[----:B------:R-:W-:-:S05]  /*e5b0*/  FFMA.FTZ R110, R154, c[0x0][0x23c], -R59 ;  /* 0x00008f009a6e7a23 */ /* 0x000fca000001083b */
        /* <DEDUP_REMOVED lines=9> */
[----:B-1----:R-:W-:Y:S01]  /*e650*/  F2FP.BF16.PACK_AB R33, R106, R109 ;  /* 0x0000006d6a21723e */ /* 0x002fe200000010ff */
[----:B------:R-:W-:Y:S01]  /*e660*/  MUFU.EX2 R125, R125 ;  /* 0x0000007d007d7308 */ /* 0x000fe20000000800 */
[----:B------:R-:W-:Y:S02]  /*e670*/  F2FP.BF16.PACK_AB R34, R54, R57 ;  /* 0x000000393622723e */ /* 0x000fe400000010ff */
[----:B-----5:R-:W-:-:S05]  /*e680*/  F2FP.BF16.PACK_AB R35, R114, R107 ;  /* 0x0000006b7223723e */ /* 0x020fca00000010ff */
[----:B------:R-:W1:Y:S02]  /*e690*/  MUFU.EX2 R118, R118 ;  /* 0x0000007600767308 */ /* 0x000e640000000800 */
[C---:B--2---:R-:W-:Y:S06]  /*e6a0*/  HMMA.16816.F32.BF16 R12, R32.reuse, R4, R12 ;  /* 0x00000004200c723c */ /* 0x044fec000004180c */
[----:B------:R-:W-:Y:S02]  /*e6b0*/  MUFU.EX2 R122, R122 ;  /* 0x0000007a007a7308 */ /* 0x000fe40000000800 */
[C---:B------:R-:W-:Y:S01]  /*e6c0*/  HMMA.16816.F32.BF16 R16, R32.reuse, R6, R16 ;  /* 0x000000062010723c */ /* 0x040fe20000041810 */
[----:B------:R-:W2:Y:S05]  /*e6d0*/  LDSM.16.MT88.4 R4, [R149+0x3c00] ;  /* 0x003c00009504783b */ /* 0x000eaa0000004200 */
[----:B------:R-:W5:Y:S02]  /*e6e0*/  MUFU.EX2 R127, R127 ;  /* 0x0000007f007f7308 */ /* 0x000f640000000800 */
[C---:B---3--:R-:W-:Y:S06]  /*e6f0*/  HMMA.16816.F32.BF16 R28, R32.reuse, R20, R28 ;  /* 0x00000014201c723c */ /* 0x048fec000004181c */
[----:B------:R-:W-:Y:S02]  /*e700*/  MUFU.EX2 R49, R49 ;  /* 0x0000003100317308 */ /* 0x000fe40000000800 */
[----:B------:R-:W-:Y:S01]  /*e710*/  HMMA.16816.F32.BF16 R24, R32, R22, R24 ;  /* 0x000000162018723c */ /* 0x000fe20000041818 */
[----:B------:R-:W3:Y:S05]  /*e720*/  LDSM.16.MT88.4 R20, [R148+0x4000] ;  /* 0x004000009414783b */ /* 0x000eea0000004200 */
[----:B------:R-:W2:Y:S01]  /*e730*/  MUFU.EX2 R46, R46 ;  /* 0x0000002e002e7308 */ /* 0x000ea20000000800 */
[----:B------:R-:W-:-:S02]  /*e740*/  F2FP.BF16.PACK_AB R32, R52, R53 ;  /* 0x000000353420723e */ /* 0x000fc400000010ff */
[----:B-1----:R-:W-:Y:S02]  /*e750*/  F2FP.BF16.PACK_AB R33, R118, R125 ;  /* 0x0000007d7621723e */ /* 0x002fe400000010ff */
[----:B------:R-:W-:Y:S02]  /*e760*/  F2FP.BF16.PACK_AB R34, R48, R51 ;  /* 0x000000333022723e */ /* 0x000fe400000010ff */
[----:B-----5:R-:W-:Y:S01]  /*e770*/  F2FP.BF16.PACK_AB R35, R127, R122 ;  /* 0x0000007a7f23723e */ /* 0x020fe200000010ff */
        /* <DEDUP_REMOVED lines=15> */
[----:B------:R-:W2:Y:S01]  /*e870*/  MUFU.EX2 R36, R36 ;  /* 0x0000002400247308 */ /* 0x000ea20000000800 */
[----:B-1----:R-:W-:-:S07]  /*e880*/  F2FP.BF16.PACK_AB R35, R131, R128 ;  /* 0x000000808323723e */ /* 0x002fce00000010ff */
[----:B------:R-:W-:Y:S01]  /*e890*/  MUFU.EX2 R3, R3 ;  /* 0x0000000300037308 */ /* 0x000fe20000000800 */
[C---:B---3--:R-:W-:Y:S07]  /*e8a0*/  HMMA.16816.F32.BF16 R12, R32.reuse, R20, R12 ;  /* 0x00000014200c723c */ /* 0x048fee000004180c */
[----:B------:R-:W1:Y:S01]  /*e8b0*/  MUFU.EX2 R2, R2 ;  /* 0x0000000200027308 */ /* 0x000e620000000800 */
[C---:B----4-:R-:W-:Y:S07]  /*e8c0*/  HMMA.16816.F32.BF16 R28, R32.reuse, R8, R28 ;  /* 0x00000008201c723c */ /* 0x050fee000004181c */
[----:B------:R-:W-:Y:S01]  /*e8d0*/  MUFU.EX2 R108, R108 ;  /* 0x0000006c006c7308 */ /* 0x000fe20000000800 */
[----:B--2---:R-:W-:Y:S01]  /*e8e0*/  F2FP.BF16.PACK_AB R8, R36, R41 ;  /* 0x000000292408723e */ /* 0x004fe200000010ff */
[C---:B------:R-:W-:Y:S06]  /*e8f0*/  HMMA.16816.F32.BF16 R24, R32.reuse, R10, R24 ;  /* 0x0000000a2018723c */ /* 0x040fec0000041818 */
[----:B------:R-:W2:Y:S01]  /*e900*/  MUFU.EX2 R137, R137 ;  /* 0x0000008900897308 */ /* 0x000ea20000000800 */
[----:B-1----:R-:W-:Y:S01]  /*e910*/  F2FP.BF16.PACK_AB R10, R2, R3 ;  /* 0x00000003020a723e */ /* 0x002fe200000010ff */
[----:B------:R-:W-:Y:S01]  /*e920*/  HMMA.16816.F32.BF16 R16, R32, R22, R16 ;  /* 0x000000162010723c */ /* 0x000fe20000041810 */
[----:B------:R-:W1:Y:S05]  /*e930*/  LDSM.16.MT88.4 R20, [R149+0x4400] ;  /* 0x004400009514783b */ /* 0x000e6a0000004200 */
[----:B------:R-:W-:Y:S01]  /*e940*/  MUFU.EX2 R82, R82 ;  /* 0x0000005200527308 */ /* 0x000fe20000000800 */
[----:B------:R-:W-:-:S07]  /*e950*/  FADD.FTZ R33, R71, R78 ;  /* 0x0000004e47217221 */ /* 0x000fce0000010000 */
[----:B------:R-:W3:Y:S01]  /*e960*/  MUFU.EX2 R141, R141 ;  /* 0x0000008d008d7308 */ /* 0x000ee20000000800 */
[----:B--2---:R-:W-:Y:S01]  /*e970*/  F2FP.BF16.PACK_AB R9, R137, R108 ;  /* 0x0000006c8909723e */ /* 0x004fe200000010ff */
[----:B------:R-:W-:Y:S02]  /*e980*/  FADD.FTZ R74, R74, R33 ;  /* 0x000000214a4a7221 */ /* 0x000fe40000010000 */
[----:B------:R-:W2:Y:S02]  /*e990*/  LDSM.16.MT88.4 R32, [R148+0x4800] ;  /* 0x004800009420783b */ /* 0x000ea40000004200 */
[----:B------:R-:W-:Y:S02]  /*e9a0*/  FADD.FTZ R65, R65, R74 ;  /* 0x0000004a41417221 */ /* 0x000fe40000010000 */
[----:B------:R-:W-:Y:S02]  /*e9b0*/  MUFU.EX2 R0, R0 ;  /* 0x0000000000007308 */ /* 0x000fe40000000800 */
[----:B------:R-:W-:-:S02]  /*e9c0*/  FADD.FTZ R72, R72, R65 ;  /* 0x0000004148487221 */ /* 0x000fc40000010000 */
[----:B------:R-:W-:Y:S02]  /*e9d0*/  FFMA.FTZ R65, R56, c[0x0][0x23c], -R47 ;  /* 0x00008f0038417a23 */ /* 0x000fe4000001082f */
[----:B------:R-:W-:Y:S01]  /*e9e0*/  FADD.FTZ R79, R79, R72 ;  /* 0x000000484f4f7221 */ /* 0x000fe20000010000 */
[----:B---3--:R-:W-:Y:S01]  /*e9f0*/  F2FP.BF16.PACK_AB R11, R141, R82 ;  /* 0x000000528d0b723e */ /* 0x008fe200000010ff */
[----:B------:R-:W3:Y:S02]  /*ea00*/  MUFU.EX2 R39, R39 ;  /* 0x0000002700277308 */ /* 0x000ee40000000800 */
[----:B------:R-:W-:-:S04]  /*ea10*/  FADD.FTZ R104, R104, R79 ;  /* 0x0000004f68687221 */ /* 0x000fc80000010000 */
[----:B------:R-:W-:Y:S01]  /*ea20*/  FADD.FTZ R109, R109, R104 ;  /* 0x000000686d6d7221 */ /* 0x000fe20000010000 */
[----:B-----5:R-:W-:Y:S01]  /*ea30*/  HMMA.16816.F32.BF16 R12, R8, R4, R12 ;  /* 0x00000004080c723c */ /* 0x020fe2000004180c */
[----:B------:R-:W-:Y:S02]  /*ea40*/  MUFU.EX2 R67, R67 ;  /* 0x0000004300437308 */ /* 0x000fe40000000800 */
[----:B------:R-:W-:-:S04]  /*ea50*/  FADD.FTZ R106, R106, R109 ;  /* 0x0000006d6a6a7221 */ /* 0x000fc80000010000 */
[----:B------:R-:W-:Y:S01]  /*ea60*/  FADD.FTZ R5, R69, R80 ;  /* 0x0000005045057221 */ /* 0x000fe20000010000 */
[C---:B------:R-:W-:Y:S01]  /*ea70*/  HMMA.16816.F32.BF16 R16, R8.reuse, R6, R16 ;  /* 0x000000060810723c */ /* 0x040fe20000041810 */
[----:B------:R-:W-:Y:S01]  /*ea80*/  FADD.FTZ R107, R107, R106 ;  /* 0x0000006a6b6b7221 */ /* 0x000fe20000010000 */
[----:B------:R-:W4:Y:S01]  /*ea90*/  MUFU.EX2 R110, R110 ;  /* 0x0000006e006e7308 */ /* 0x000f220000000800 */
[----:B------:R-:W-:Y:S02]  /*eaa0*/  FADD.FTZ R5, R68, R5 ;  /* 0x0000000544057221 */ /* 0x000fe40000010000 */
[----:B------:R-:W-:Y:S02]  /*eab0*/  FADD.FTZ R114, R114, R107 ;  /* 0x0000006b72727221 */ /* 0x000fe40000010000 */
[----:B------:R-:W-:Y:S01]  /*eac0*/  FADD.FTZ R64, R64, R5 ;  /* 0x0000000540407221 */ /* 0x000fe20000010000 */
[----:B-1----:R-:W-:Y:S01]  /*ead0*/  HMMA.16816.F32.BF16 R28, R8, R20, R28 ;  /* 0x00000014081c723c */ /* 0x002fe2000004181c */
[----:B------:R-:W1:Y:S01]  /*eae0*/  LDSM.16.MT88.4 R4, [R149+0x4800] ;  /* 0x004800009504783b */ /* 0x000e620000004200 */
[----:B------:R-:W-:Y:S01]  /*eaf0*/  FADD.FTZ R125, R125, R114 ;  /* 0x000000727d7d7221 */ /* 0x000fe20000010000 */
[----:B------:R-:W-:Y:S01]  /*eb00*/  MUFU.EX2 R70, R70 ;  /* 0x0000004600467308 */ /* 0x000fe20000000800 */
[----:B------:R-:W-:-:S02]  /*eb10*/  FADD.FTZ R63, R63, R64 ;  /* 0x000000403f3f7221 */ /* 0x000fc40000010000 */
[----:B------:R-:W-:Y:S02]  /*eb20*/  FADD.FTZ R125, R118, R125 ;  /* 0x0000007d767d7221 */ /* 0x000fe40000010000 */
[----:B------:R-:W-:Y:S01]  /*eb30*/  FADD.FTZ R56, R62, R63 ;  /* 0x0000003f3e387221 */ /* 0x000fe20000010000 */
[----:B------:R-:W-:Y:S01]  /*eb40*/  HMMA.16816.F32.BF16 R24, R8, R22, R24 ;  /* 0x000000160818723c */ /* 0x000fe20000041818 */
[----:B------:R-:W-:Y:S01]  /*eb50*/  FADD.FTZ R122, R122, R125 ;  /* 0x0000007d7a7a7221 */ /* 0x000fe20000010000 */
[----:B------:R-:W5:Y:S01]  /*eb60*/  MUFU.EX2 R71, R66 ;  /* 0x0000004200477308 */ /* 0x000f620000000800 */
[----:B------:R-:W-:Y:S02]  /*eb70*/  FADD.FTZ R56, R61, R56 ;  /* 0x000000383d387221 */ /* 0x000fe40000010000 */
[----:B------:R-:W-:Y:S02]  /*eb80*/  FADD.FTZ R122, R127, R122 ;  /* 0x0000007a7f7a7221 */ /* 0x000fe40000010000 */
[----:B------:R-:W-:Y:S01]  /*eb90*/  FADD.FTZ R57, R57, R56 ;  /* 0x0000003839397221 */ /* 0x000fe20000010000 */
[----:B------:R-:W1:Y:S01]  /*eba0*/  LDSM.16.MT88.4 R124, [R149+0x4c00] ;  /* 0x004c0000957c783b */ /* 0x000e620000004200 */
[----:B------:R-:W-:Y:S01]  /*ebb0*/  FADD.FTZ R129, R129, R122 ;  /* 0x0000007a81817221 */ /* 0x000fe20000010000 */
[----:B------:R-:W-:Y:S01]  /*ebc0*/  MUFU.EX2 R60, R60 ;  /* 0x0000003c003c7308 */ /* 0x000fe20000000800 */
[----:B------:R-:W-:Y:S01]  /*ebd0*/  FADD.FTZ R54, R54, R57 ;  /* 0x0000003936367221 */ /* 0x000fe20000010000 */
[----:B---3--:R-:W-:Y:S01]  /*ebe0*/  F2FP.BF16.PACK_AB R8, R39, R0 ;  /* 0x000000002708723e */ /* 0x008fe200000010ff */
[----:B------:R-:W-:Y:S01]  /*ebf0*/  FADD.FTZ R129, R116, R129 ;  /* 0x0000008174817221 */ /* 0x000fe20000010000 */
[----:B----4-:R-:W-:Y:S01]  /*ec00*/  F2FP.BF16.PACK_AB R10, R110, R67 ;  /* 0x000000436e0a723e */ /* 0x010fe200000010ff */
[----:B------:R-:W-:-:S02]  /*ec10*/  FADD.FTZ R53, R53, R54 ;  /* 0x0000003635357221 */ /* 0x000fc40000010000 */
[----:B------:R-:W-:Y:S01]  /*ec20*/  FADD.FTZ R128, R128, R129 ;  /* 0x0000008180807221 */ /* 0x000fe20000010000 */
[----:B------:R-:W3:Y:S01]  /*ec30*/  MUFU.EX2 R65, R65 ;  /* 0x0000004100417308 */ /* 0x000ee20000000800 */
[----:B------:R-:W-:Y:S01]  /*ec40*/  FADD.FTZ R52, R52, R53 ;  /* 0x0000003534347221 */ /* 0x000fe20000010000 */
[----:B-----5:R-:W-:Y:S01]  /*ec50*/  F2FP.BF16.PACK_AB R9, R71, R70 ;  /* 0x000000464709723e */ /* 0x020fe200000010ff */
[----:B------:R-:W-:Y:S02]  /*ec60*/  FFMA.FTZ R20, R55, c[0x0][0x23c], -R59 ;  /* 0x00008f0037147a23 */ /* 0x000fe4000001083b */
[----:B------:R-:W-:Y:S02]  /*ec70*/  FADD.FTZ R51, R51, R52 ;  /* 0x0000003433337221 */ /* 0x000fe40000010000 */
[----:B------:R-:W-:Y:S01]  /*ec80*/  FFMA.FTZ R21, R50, c[0x0][0x23c], -R47 ;  /* 0x00008f0032157a23 */ /* 0x000fe2000001082f */
[----:B------:R-:W-:Y:S01]  /*ec90*/  MUFU.EX2 R112, R112 ;  /* 0x0000007000707308 */ /* 0x000fe20000000800 */
[----:B------:R-:W-:-:S02]  /*eca0*/  FADD.FTZ R48, R48, R51 ;  /* 0x0000003330307221 */ /* 0x000fc40000010000 */
[--C-:B------:R-:W-:Y:S02]  /*ecb0*/  FFMA.FTZ R22, R44, c[0x0][0x23c], -R47.reuse ;  /* 0x00008f002c167a23 */ /* 0x100fe4000001082f */
[----:B------:R-:W-:Y:S02]  /*ecc0*/  FADD.FTZ R49, R49, R48 ;  /* 0x0000003031317221 */ /* 0x000fe40000010000 */
[----:B------:R-:W-:Y:S01]  /*ecd0*/  FFMA.FTZ R23, R42, c[0x0][0x23c], -R47 ;  /* 0x00008f002a177a23 */ /* 0x000fe2000001082f */
[----:B---3--:R-:W-:Y:S01]  /*ece0*/  F2FP.BF16.PACK_AB R11, R65, R60 ;  /* 0x0000003c410b723e */ /* 0x008fe200000010ff */
[----:B------:R-:W-:Y:S01]  /*ecf0*/  FADD.FTZ R46, R46, R49 ;  /* 0x000000312e2e7221 */ /* 0x000fe20000010000 */
[----:B------:R-:W3:Y:S01]  /*ed00*/  MUFU.EX2 R83, R76 ;  /* 0x0000004c00537308 */ /* 0x000ee20000000800 */
[----:B------:R-:W-:Y:S02]  /*ed10*/  FADD.FTZ R131, R131, R128 ;  /* 0x0000008083837221 */ /* 0x000fe40000010000 */
[----:B------:R-:W-:-:S02]  /*ed20*/  FADD.FTZ R43, R43, R46 ;  /* 0x0000002e2b2b7221 */ /* 0x000fc40000010000 */
[C---:B--2---:R-:W-:Y:S01]  /*ed30*/  HMMA.16816.F32.BF16 R12, R8.reuse, R32, R12 ;  /* 0x00000020080c723c */ /* 0x044fe2000004180c */
[----:B------:R-:W-:Y:S02]  /*ed40*/  FADD.FTZ R108, R108, R131 ;  /* 0x000000836c6c7221 */ /* 0x000fe40000010000 */
[----:B------:R-:W-:Y:S01]  /*ed50*/  FADD.FTZ R40, R40, R43 ;  /* 0x0000002b28287221 */ /* 0x000fe20000010000 */
[----:B------:R-:W-:Y:S03]  /*ed60*/  MUFU.EX2 R20, R20 ;  /* 0x0000001400147308 */ /* 0x000fe60000000800 */
[----:B------:R-:W-:Y:S01]  /*ed70*/  FFMA.FTZ R32, R45, c[0x0][0x23c], -R47 ;  /* 0x00008f002d207a23 */ /* 0x000fe2000001082f */
[----:B-1----:R-:W-:Y:S01]  /*ed80*/  HMMA.16816.F32.BF16 R28, R8, R4, R28 ;  /* 0x00000004081c723c */ /* 0x002fe2000004181c */
[----:B------:R-:W-:-:S03]  /*ed90*/  FADD.FTZ R41, R41, R40 ;  /* 0x0000002829297221 */ /* 0x000fc60000010000 */
[----:B------:R-:W1:Y:S01]  /*eda0*/  MUFU.EX2 R99, R99 ;  /* 0x0000006300637308 */ /* 0x000e620000000800 */
[----:B------:R-:W-:Y:S02]  /*edb0*/  FADD.FTZ R36, R36, R41 ;  /* 0x0000002924247221 */ /* 0x000fe40000010000 */
[----:B---3--:R-:W-:Y:S01]  /*edc0*/  F2FP.BF16.PACK_AB R4, R83, R112 ;  /* 0x000000705304723e */ /* 0x008fe200000010ff */
[----:B------:R-:W-:Y:S01]  /*edd0*/  HMMA.16816.F32.BF16 R16, R8, R34, R16 ;  /* 0x000000220810723c */ /* 0x000fe20000041810 */
[----:B------:R-:W-:-:S03]  /*ede0*/  FADD.FTZ R3, R3, R36 ;  /* 0x0000002403037221 */ /* 0x000fc60000010000 */
[----:B------:R-:W-:Y:S01]  /*edf0*/  MUFU.EX2 R21, R21 ;  /* 0x0000001500157308 */ /* 0x000fe20000000800 */
[----:B------:R-:W-:-:S03]  /*ee00*/  FADD.FTZ R3, R2, R3 ;  /* 0x0000000302037221 */ /* 0x000fc60000010000 */
[----:B------:R-:W-:Y:S01]  /*ee10*/  HMMA.16816.F32.BF16 R24, R8, R6, R24 ;  /* 0x000000060818723c */ /* 0x000fe20000041818 */
[----:B------:R-:W-:-:S03]  /*ee20*/  FADD.FTZ R0, R0, R3 ;  /* 0x0000000300007221 */ /* 0x000fc60000010000 */
[----:B------:R-:W2:Y:S01]  /*ee30*/  MUFU.EX2 R22, R22 ;  /* 0x0000001600167308 */ /* 0x000ea20000000800 */
[----:B------:R-:W-:Y:S02]  /*ee40*/  FADD.FTZ R0, R39, R0 ;  /* 0x0000000027007221 */ /* 0x000fe40000010000 */
[----:B------:R-:W-:Y:S01]  /*ee50*/  FADD.FTZ R9, R137, R108 ;  /* 0x0000006c89097221 */ /* 0x000fe20000010000 */
[----:B-1----:R-:W-:Y:S01]  /*ee60*/  F2FP.BF16.PACK_AB R6, R99, R20 ;  /* 0x000000146306723e */ /* 0x002fe200000010ff */
[----:B------:R-:W-:Y:S01]  /*ee70*/  FADD.FTZ R3, R67, R0 ;  /* 0x0000000043037221 */ /* 0x000fe20000010000 */
[----:B------:R-:W-:Y:S01]  /*ee80*/  MOV R67, R37 ;  /* 0x0000002500437202 */ /* 0x000fe20000000f00 */
[----:B------:R-:W-:Y:S01]  /*ee90*/  FADD.FTZ R82, R82, R9 ;  /* 0x0000000952527221 */ /* 0x000fe20000010000 */
[----:B------:R-:W-:Y:S01]  /*eea0*/  MUFU.EX2 R23, R23 ;  /* 0x0000001700177308 */ /* 0x000fe20000000800 */
[----:B------:R-:W-:Y:S02]  /*eeb0*/  FADD.FTZ R3, R110, R3 ;  /* 0x000000036e037221 */ /* 0x000fe40000010000 */
[----:B------:R-:W-:-:S02]  /*eec0*/  FADD.FTZ R141, R141, R82 ;  /* 0x000000528d8d7221 */ /* 0x000fc40000010000 */
[----:B------:R-:W-:Y:S02]  /*eed0*/  FADD.FTZ R112, R112, R3 ;  /* 0x0000000370707221 */ /* 0x000fe40000010000 */
[----:B------:R-:W-:Y:S01]  /*eee0*/  FADD.FTZ R70, R70, R141 ;  /* 0x0000008d46467221 */ /* 0x000fe20000010000 */
[----:B------:R-:W1:Y:S01]  /*eef0*/  MUFU.EX2 R32, R32 ;  /* 0x0000002000207308 */ /* 0x000e620000000800 */
[----:B--2---:R-:W-:Y:S01]  /*ef00*/  F2FP.BF16.PACK_AB R5, R22, R21 ;  /* 0x000000151605723e */ /* 0x004fe200000010ff */
[----:B------:R-:W-:Y:S02]  /*ef10*/  FADD.FTZ R83, R83, R112 ;  /* 0x0000007053537221 */ /* 0x000fe40000010000 */
[----:B------:R-:W-:Y:S02]  /*ef20*/  FADD.FTZ R71, R71, R70 ;  /* 0x0000004647477221 */ /* 0x000fe40000010000 */
[----:B------:R-:W-:Y:S02]  /*ef30*/  FADD.FTZ R20, R20, R83 ;  /* 0x0000005314147221 */ /* 0x000fe40000010000 */
[----:B------:R-:W-:-:S02]  /*ef40*/  FADD.FTZ R0, R60, R71 ;  /* 0x000000473c007221 */ /* 0x000fc40000010000 */
[----:B------:R-:W-:Y:S02]  /*ef50*/  FADD.FTZ R99, R99, R20 ;  /* 0x0000001463637221 */ /* 0x000fe40000010000 */
[----:B------:R-:W-:Y:S01]  /*ef60*/  FADD.FTZ R0, R65, R0 ;  /* 0x0000000041007221 */ /* 0x000fe20000010000 */
[----:B------:R-:W-:Y:S02]  /*ef70*/  MOV R65, R38 ;  /* 0x0000002600417202 */ /* 0x000fe40000000f00 */
[----:B-1----:R-:W-:Y:S01]  /*ef80*/  F2FP.BF16.PACK_AB R7, R32, R23 ;  /* 0x000000172007723e */ /* 0x002fe200000010ff */
[----:B------:R-:W-:-:S04]  /*ef90*/  FADD.FTZ R21, R21, R0 ;  /* 0x0000000015157221 */ /* 0x000fc80000010000 */
[----:B------:R-:W-:Y:S02]  /*efa0*/  FADD.FTZ R22, R22, R21 ;  /* 0x0000001516167221 */ /* 0x000fe40000010000 */
[----:B------:R-:W-:Y:S02]  /*efb0*/  HMMA.16816.F32.BF16 R136, R4, R132, R12 ;  /* 0x000000840488723c */ /* 0x000fe4000004180c */
[----:B------:R-:W-:-:S04]  /*efc0*/  FADD.FTZ R23, R23, R22 ;  /* 0x0000001617177221 */ /* 0x000fc80000010000 */
[----:B------:R-:W-:Y:S02]  /*efd0*/  FADD.FTZ R101, R32, R23 ;  /* 0x0000001720657221 */ /* 0x000fe40000010000 */
[C---:B------:R-:W-:Y:S08]  /*efe0*/  HMMA.16816.F32.BF16 R128, R4.reuse, R124, R28 ;  /* 0x0000007c0480723c */ /* 0x040ff0000004181c */
[C---:B------:R-:W-:Y:S08]  /*eff0*/  HMMA.16816.F32.BF16 R132, R4.reuse, R134, R16 ;  /* 0x000000860484723c */ /* 0x040ff00000041810 */
[----:B------:R-:W-:Y:S08]  /*f000*/  HMMA.16816.F32.BF16 R124, R4, R126, R24 ;  /* 0x0000007e047c723c */ /* 0x000ff00000041818 */
.L_x_4664:
        /* <DEDUP_REMOVED lines=8> */
.L_x_4676:
        /* <DEDUP_REMOVED lines=64> */
.L_x_4673:
        /* <DEDUP_REMOVED lines=19> */
[----:B------:R-:W-:Y:S02]  /*f5c0*/  @!P2 MOV R98, c[0x0][0x1a4] ;  /* 0x000069000062aa02 */ /* 0x000fe40000000f00 */
[-C--:B------:R-:W-:Y:S02]  /*f5d0*/  @!P2 LEA.HI.X R161, R155, R151.reuse, R100, 0x1, P3 ;  /* 0x000000979ba1a211 */ /* 0x080fe400018f0c64 */
        /* <DEDUP_REMOVED lines=29> */
[----:B------:R-:W-:Y:S08]  /*f7b0*/  LDSM.16.M88.4 R20, [R92] ;  /* 0x000000005c14783b */ /* 0x000ff00000000200 */
[----:B------:R-:W-:Y:S08]  /*f7c0*/  LDSM.16.M88.4 R24, [R94+0x1800] ;  /* 0x001800005e18783b */ /* 0x000ff00000000200 */
[----:B------:R-:W2:Y:S08]  /*f7d0*/  LDSM.16.M88.4 R40, [R94+0x1c00] ;  /* 0x001c00005e28783b */ /* 0x000eb00000000200 */
[----:B------:R-:W-:Y:S08]  /*f7e0*/  LDSM.16.M88.4 R32, [R91] ;  /* 0x000000005b20783b */ /* 0x000ff00000000200 */
[----:B------:R-:W3:Y:S08]  /*f7f0*/  LDSM.16.M88.4 R36, [R90] ;  /* 0x000000005a24783b */ /* 0x000ef00000000200 */
[----:B------:R-:W4:Y:S08]  /*f800*/  LDSM.16.M88.4 R52, [R94+0x2000] ;  /* 0x002000005e34783b */ /* 0x000f300000000200 */
[----:B------:R-:W5:Y:S08]  /*f810*/  LDSM.16.M88.4 R48, [R94+0x2400] ;  /* 0x002400005e30783b */ /* 0x000f700000000200 */
[----:B------:R-:W-:Y:S08]  /*f820*/  LDSM.16.M88.4 R56, [R94+0x2800] ;  /* 0x002800005e38783b */ /* 0x000ff00000000200 */
[----:B------:R-:W1:Y:S08]  /*f830*/  LDSM.16.M88.4 R76, [R94+0x2c00] ;  /* 0x002c00005e4c783b */ /* 0x000e700000000200 */
[----:B------:R-:W-:Y:S08]  /*f840*/  LDSM.16.M88.4 R80, [R87] ;  /* 0x000000005750783b */ /* 0x000ff00000000200 */
[----:B------:R-:W1:Y:S01]  /*f850*/  LDSM.16.M88.4 R72, [R86] ;  /* 0x000000005648783b */ /* 0x000e620000000200 */
        /* <DEDUP_REMOVED lines=45> */
[----:B------:R-:W5:Y:S03]  /*fb30*/  LDSM.16.M88.4 R32, [R89] ;  /* 0x000000005920783b */ /* 0x000f660000000200 */
        /* <DEDUP_REMOVED lines=26> */
[----:B------:R-:W5:Y:S01]  /*fce0*/  LDSM.16.M88.4 R40, [R88] ;  /* 0x000000005828783b */ /* 0x000f620000000200 */
        /* <DEDUP_REMOVED lines=157> */
.L_x_4675:
[----:B------:R2:W-:Y:S01]  /*106c0*/  @P2 STS [R121+0x1000], RZ ;  /* 0x001000ff79002388 */ /* 0x0005e20000000800 */
[CC--:B------:R-:W-:Y:S01]  /*106d0*/  LEA R74, P5, R71.reuse, R146.reuse, 0x1 ;  /* 0x00000092474a7211 */ /* 0x0c0fe200078a08ff */
[----:B------:R-:W-:Y:S01]  /*106e0*/  @!P2 IMAD.MOV.U32 R69, RZ, RZ, c[0x0][0x19c] ;  /* 0x00006700ff45a624 */ /* 0x000fe200078e00ff */
[-C--:B------:R-:W-:Y:S01]  /*106f0*/  @!P2 IADD3 R66, P0, R140, R71.reuse, RZ ;  /* 0x000000478c42a210 */ /* 0x080fe20007f1e0ff */
[----:B------:R2:W-:Y:S01]  /*10700*/  @P2 STS [R121+0x1004], RZ ;  /* 0x001004ff79002388 */ /* 0x0005e20000000800 */
[----:B------:R-:W-:Y:S01]  /*10710*/  @!P2 LEA R67, P3, R68, R71, 0x6 ;  /* 0x000000474443a211 */ /* 0x000fe200078630ff */
        /* <DEDUP_REMOVED lines=38> */
.L_x_4674:
        /* <DEDUP_REMOVED lines=17> */
[C---:B------:R-:W-:Y:S05]  /*10a90*/  IADD3 R77, R71.reuse, 0x29, RZ ;  /* 0x00000029474d7810 */ /* 0x040fea0007ffe0ff */
[----:B------:R-:W5:Y:S10]  /*10aa0*/  I2F R74, R74 ;  /* 0x0000004a004a7306 */ /* 0x000f740000201400 */
[----:B------:R-:W1:Y:S10]  /*10ab0*/  I2F R76, R76 ;  /* 0x0000004c004c7306 */ /* 0x000e740000201400 */
[----:B------:R1:W-:Y:S10]  /*10ac0*/  I2F R80, R75 ;  /* 0x0000004b00507306 */ /* 0x0003f40000201400 */
[----:B------:R-:W2:Y:S10]  /*10ad0*/  I2F R78, R78 ;  /* 0x0000004e004e7306 */ /* 0x000eb40000201400 */
[----:B------:R2:W2:Y:S01]  /*10ae0*/  I2F R82, R73 ;  /* 0x0000004900527306 */ /* 0x0004a20000201400 */
[C---:B-1----:R-:W-:Y:S09]  /*10af0*/  IADD3 R75, R71.reuse, 0x30, RZ ;  /* 0x00000030474b7810 */ /* 0x042ff20007ffe0ff */
[----:B------:R1:W1:Y:S10]  /*10b00*/  I2F R98, R83 ;  /* 0x0000005300627306 */ /* 0x0002740000201400 */
[----:B------:R3:W3:Y:S01]  /*10b10*/  I2F R100, R81 ;  /* 0x0000005100647306 */ /* 0x0006e20000201400 */
[C---:B--2---:R-:W-:Y:S09]  /*10b20*/  IADD3 R73, R71.reuse, 0x31, RZ ;  /* 0x0000003147497810 */ /* 0x044ff20007ffe0ff */
[----:B------:R2:W2:Y:S01]  /*10b30*/  I2F R102, R79 ;  /* 0x0000004f00667306 */ /* 0x0004a20000201400 */
[C---:B-1----:R-:W-:Y:S09]  /*10b40*/  IADD3 R83, R71.reuse, 0x38, RZ ;  /* 0x0000003847537810 */ /* 0x042ff20007ffe0ff */
[----:B------:R1:W1:Y:S01]  /*10b50*/  I2F R104, R77 ;  /* 0x0000004d00687306 */ /* 0x0002620000201400 */
[C---:B---3--:R-:W-:Y:S09]  /*10b60*/  IADD3 R81, R71.reuse, 0x39, RZ ;  /* 0x0000003947517810 */ /* 0x048ff20007ffe0ff */
[----:B------:R3:W3:Y:S01]  /*10b70*/  I2F R106, R75 ;  /* 0x0000004b006a7306 */ /* 0x0006e20000201400 */
[C---:B--2---:R-:W-:Y:S09]  /*10b80*/  IADD3 R79, R71.reuse, 0x40, RZ ;  /* 0x00000040474f7810 */ /* 0x044ff20007ffe0ff */
[----:B------:R2:W2:Y:S01]  /*10b90*/  I2F R108, R73 ;  /* 0x00000049006c7306 */ /* 0x0004a20000201400 */
[C---:B-1----:R-:W-:Y:S09]  /*10ba0*/  IADD3 R77, R71.reuse, 0x41, RZ ;  /* 0x00000041474d7810 */ /* 0x042ff20007ffe0ff */
[----:B------:R-:W1:Y:S01]  /*10bb0*/  I2F R110, R83 ;  /* 0x00000053006e7306 */ /* 0x000e620000201400 */
[C---:B---3--:R-:W-:Y:S09]  /*10bc0*/  IADD3 R75, R71.reuse, 0x48, RZ ;  /* 0x00000048474b7810 */ /* 0x048ff20007ffe0ff */
[----:B------:R-:W3:Y:S01]  /*10bd0*/  I2F R112, R81 ;  /* 0x0000005100707306 */ /* 0x000ee20000201400 */
[----:B--2---:R-:W-:Y:S09]  /*10be0*/  IADD3 R73, R71, 0x49, RZ ;  /* 0x0000004947497810 */ /* 0x004ff20007ffe0ff */
[----:B------:R-:W2:Y:S10]  /*10bf0*/  I2F R114, R79 ;  /* 0x0000004f00727306 */ /* 0x000eb40000201400 */
[----:B------:R-:W1:Y:S10]  /*10c00*/  I2F R116, R77 ;  /* 0x0000004d00747306 */ /* 0x000e740000201400 */
[----:B------:R-:W1:Y:S10]  /*10c10*/  I2F R118, R75 ;  /* 0x0000004b00767306 */ /* 0x000e740000201400 */
[----:B------:R-:W1:Y:S10]  /*10c20*/  I2F R120, R73 ;  /* 0x0000004900787306 */ /* 0x000e740000201400 */
[----:B------:R-:W1:Y:S01]  /*10c30*/  I2F R66, R66 ;  /* 0x0000004200427306 */ /* 0x000e620000201400 */
[CC--:B------:R-:W-:Y:S02]  /*10c40*/  FFMA.FTZ R0, R97.reuse, R69.reuse, R0 ;  /* 0x0000004561007223 */ /* 0x0c0fe40000010000 */
[C---:B------:R-:W-:Y:S02]  /*10c50*/  FFMA.FTZ R2, R97.reuse, R69, R2 ;  /* 0x0000004561027223 */ /* 0x040fe40000010002 */
[CC--:B------:R-:W-:Y:S01]  /*10c60*/  FFMA.FTZ R3, R97.reuse, R70.reuse, R3 ;  /* 0x0000004661037223 */ /* 0x0c0fe20000010003 */
[----:B------:R-:W-:Y:S01]  /*10c70*/  FMNMX.FTZ R68, R0, R109, !PT ;  /* 0x0000006d00447209 */ /* 0x000fe20007810000 */
[C---:B------:R-:W-:Y:S01]  /*10c80*/  FFMA.FTZ R4, R97.reuse, R70, R4 ;  /* 0x0000004661047223 */ /* 0x040fe20000010004 */
[----:B------:R-:W-:Y:S01]  /*10c90*/  FMNMX.FTZ R67, R2, R107, !PT ;  /* 0x0000006b02437209 */ /* 0x000fe20007810000 */
[----:B----4-:R-:W-:Y:S01]  /*10ca0*/  FFMA.FTZ R5, R97, R72, R5 ;  /* 0x0000004861057223 */ /* 0x010fe20000010005 */
[----:B------:R-:W-:Y:S01]  /*10cb0*/  FMNMX.FTZ R68, R3, R68, !PT ;  /* 0x0000004403447209 */ /* 0x000fe20007810000 */
[C---:B------:R-:W-:Y:S01]  /*10cc0*/  FFMA.FTZ R6, R97.reuse, R72, R6 ;  /* 0x0000004861067223 */ /* 0x040fe20000010006 */
[----:B------:R-:W-:Y:S01]  /*10cd0*/  FMNMX.FTZ R67, R4, R67, !PT ;  /* 0x0000004304437209 */ /* 0x000fe20007810000 */
[----:B-----5:R-:W-:Y:S01]  /*10ce0*/  FFMA.FTZ R7, R97, R74, R7 ;  /* 0x0000004a61077223 */ /* 0x020fe20000010007 */
[----:B------:R-:W-:Y:S01]  /*10cf0*/  FMNMX.FTZ R152, R5, R68, !PT ;  /* 0x0000004405987209 */ /* 0x000fe20007810000 */
[C---:B------:R-:W-:Y:S01]  /*10d00*/  FFMA.FTZ R8, R97.reuse, R74, R8 ;  /* 0x0000004a61087223 */ /* 0x040fe20000010008 */
[----:B------:R4:W5:Y:S01]  /*10d10*/  I2F R68, R65 ;  /* 0x0000004100447306 */ /* 0x0009620000201400 */
        /* <DEDUP_REMOVED lines=27> */
[----:B------:R-:W-:Y:S01]  /*10ed0*/  FFMA.FTZ R22, R97, R102, R22 ;  /* 0x0000006661167223 */ /* 0x000fe20000010016 */
[----:B------:R-:W-:Y:S01]  /*10ee0*/  IADD3 R67, R71, 0x58, RZ ;  /* 0x0000005847437810 */ /* 0x000fe20007ffe0ff */
[----:B------:R-:W-:Y:S01]  /*10ef0*/  FFMA.FTZ R23, R97, R104, R23 ;  /* 0x0000006861177223 */ /* 0x000fe20000010017 */
[----:B------:R-:W-:Y:S01]  /*10f00*/  FMNMX.FTZ R152, R21, R152, !PT ;  /* 0x0000009815987209 */ /* 0x000fe20007810000 */
[C---:B------:R-:W-:Y:S01]  /*10f10*/  FFMA.FTZ R24, R97.reuse, R104, R24 ;  /* 0x0000006861187223 */ /* 0x040fe20000010018 */
[----:B------:R5:W5:Y:S01]  /*10f20*/  I2F R70, R67 ;  /* 0x0000004300467306 */ /* 0x000b620000201400 */
[----:B------:R-:W-:Y:S01]  /*10f30*/  FFMA.FTZ R25, R97, R106, R25 ;  /* 0x0000006a61197223 */ /* 0x000fe20000010019 */
[----:B------:R-:W-:Y:S01]  /*10f40*/  FMNMX.FTZ R152, R23, R152, !PT ;  /* 0x0000009817987209 */ /* 0x000fe20007810000 */
[----:B------:R-:W-:Y:S01]  /*10f50*/  FFMA.FTZ R26, R97, R106, R26 ;  /* 0x0000006a611a7223 */ /* 0x000fe2000001001a */
[----:B----4-:R-:W-:Y:S01]  /*10f60*/  IADD3 R65, R71, 0x59, RZ ;  /* 0x0000005947417810 */ /* 0x010fe20007ffe0ff */
[----:B------:R-:W-:Y:S01]  /*10f70*/  FFMA.FTZ R27, R97, R108, R27 ;  /* 0x0000006c611b7223 */ /* 0x000fe2000001001b */
[----:B------:R-:W-:Y:S01]  /*10f80*/  FMNMX.FTZ R152, R25, R152, !PT ;  /* 0x0000009819987209 */ /* 0x000fe20007810000 */
[C---:B------:R-:W-:Y:S01]  /*10f90*/  FFMA.FTZ R28, R97.reuse, R108, R28 ;  /* 0x0000006c611c7223 */ /* 0x040fe2000001001c */
[----:B------:R-:W-:Y:S01]  /*10fa0*/  FMNMX.FTZ R153, R20, R153, !PT ;  /* 0x0000009914997209 */ /* 0x000fe20007810000 */
[CC--:B-1----:R-:W-:Y:S01]  /*10fb0*/  FFMA.FTZ R29, R97.reuse, R110.reuse, R29 ;  /* 0x0000006e611d7223 */ /* 0x0c2fe2000001001d */
[----:B------:R-:W1:Y:S01]  /*10fc0*/  I2F R72, R65 ;  /* 0x0000004100487306 */ /* 0x000e620000201400 */
[C---:B------:R-:W-:Y:S01]  /*10fd0*/  FFMA.FTZ R30, R97.reuse, R110, R30 ;  /* 0x0000006e611e7223 */ /* 0x040fe2000001001e */
[----:B------:R-:W-:Y:S01]  /*10fe0*/  FMNMX.FTZ R153, R22, R153, !PT ;  /* 0x0000009916997209 */ /* 0x000fe20007810000 */
[----:B---3--:R-:W-:Y:S01]  /*10ff0*/  FFMA.FTZ R31, R97, R112, R31 ;  /* 0x00000070611f7223 */ /* 0x008fe2000001001f */
[----:B------:R-:W-:Y:S01]  /*11000*/  FMNMX.FTZ R152, R27, R152, !PT ;  /* 0x000000981b987209 */ /* 0x000fe20007810000 */
[C---:B------:R-:W-:Y:S01]  /*11010*/  FFMA.FTZ R32, R97.reuse, R112, R32 ;  /* 0x0000007061207223 */ /* 0x040fe20000010020 */
[----:B------:R-:W-:Y:S01]  /*11020*/  FMNMX.FTZ R153, R24, R153, !PT ;  /* 0x0000009918997209 */ /* 0x000fe20007810000 */
[----:B--2---:R-:W-:Y:S01]  /*11030*/  FFMA.FTZ R33, R97, R114, R33 ;  /* 0x0000007261217223 */ /* 0x004fe20000010021 */
        /* <DEDUP_REMOVED lines=19> */
[----:B-----5:R-:W-:Y:S01]  /*11170*/  FFMA.FTZ R43, R97, R68, R43 ;  /* 0x00000044612b7223 */ /* 0x020fe2000001002b */
[----:B------:R-:W-:Y:S01]  /*11180*/  FMNMX.FTZ R152, R39, R152, !PT ;  /* 0x0000009827987209 */ /* 0x000fe20007810000 */
[----:B------:R-:W-:Y:S01]  /*11190*/  FFMA.FTZ R44, R97, R68, R44 ;  /* 0x00000044612c7223 */ /* 0x000fe2000001002c */
[----:B------:R-:W-:Y:S01]  /*111a0*/  IADD3 R67, R71, 0x60, RZ ;  /* 0x0000006047437810 */ /* 0x000fe20007ffe0ff */
[----:B------:R-:W-:Y:S01]  /*111b0*/  FFMA.FTZ R45, R97, R70, R45 ;  /* 0x00000046612d7223 */ /* 0x000fe2000001002d */
[----:B------:R-:W-:Y:S01]  /*111c0*/  FMNMX.FTZ R152, R41, R152, !PT ;  /* 0x0000009829987209 */ /* 0x000fe20007810000 */
[C---:B------:R-:W-:Y:S01]  /*111d0*/  FFMA.FTZ R46, R97.reuse, R70, R46 ;  /* 0x00000046612e7223 */ /* 0x040fe2000001002e */
[----:B------:R2:W3:Y:S01]  /*111e0*/  I2F R74, R67 ;  /* 0x00000043004a7306 */ /* 0x0004e20000201400 */
[----:B-1----:R-:W-:Y:S01]  /*111f0*/  FFMA.FTZ R47, R97, R72, R47 ;  /* 0x00000048612f7223 */ /* 0x002fe2000001002f */
[----:B------:R-:W-:Y:S01]  /*11200*/  FMNMX.FTZ R152, R43, R152, !PT ;  /* 0x000000982b987209 */ /* 0x000fe20007810000 */
[----:B------:R-:W-:Y:S01]  /*11210*/  FFMA.FTZ R48, R97, R72, R48 ;  /* 0x0000004861307223 */ /* 0x000fe20000010030 */
[----:B------:R-:W-:Y:S02]  /*11220*/  FMNMX.FTZ R153, R36, R153, !PT ;  /* 0x0000009924997209 */ /* 0x000fe40007810000 */
[----:B------:R-:W-:Y:S02]  /*11230*/  FMNMX.FTZ R152, R45, R152, !PT ;  /* 0x000000982d987209 */ /* 0x000fe40007810000 */
[----:B------:R-:W-:Y:S02]  /*11240*/  FMNMX.FTZ R153, R38, R153, !PT ;  /* 0x0000009926997209 */ /* 0x000fe40007810000 */
[----:B------:R-:W-:Y:S02]  /*11250*/  FMNMX.FTZ R152, R47, R152, !PT ;  /* 0x000000982f987209 */ /* 0x000fe40007810000 */
[C---:B------:R-:W-:Y:S02]  /*11260*/  IADD3 R65, R71.reuse, 0x61, RZ ;  /* 0x0000006147417810 */ /* 0x040fe40007ffe0ff */
[----:B------:R-:W-:Y:S02]  /*11270*/  FMNMX.FTZ R153, R40, R153, !PT ;  /* 0x0000009928997209 */ /* 0x000fe40007810000 */
[----:B------:R-:W1:Y:S02]  /*11280*/  I2F R76, R65 ;  /* 0x00000041004c7306 */ /* 0x000e640000201400 */
[----:B------:R-:W-:Y:S04]  /*11290*/  FMNMX.FTZ R153, R42, R153, !PT ;  /* 0x000000992a997209 */ /* 0x000fe80007810000 */
[----:B------:R-:W-:Y:S02]  /*112a0*/  FMNMX.FTZ R153, R44, R153, !PT ;  /* 0x000000992c997209 */ /* 0x000fe40007810000 */
[----:B--2---:R-:W-:Y:S01]  /*112b0*/  IADD3 R67, R71, 0x68, RZ ;  /* 0x0000006847437810 */ /* 0x004fe20007ffe0ff */
[CC--:B---3--:R-:W-:Y:S01]  /*112c0*/  FFMA.FTZ R49, R97.reuse, R74.reuse, R49 ;  /* 0x0000004a61317223 */ /* 0x0c8fe20000010031 */
[----:B------:R-:W-:Y:S01]  /*112d0*/  FMNMX.FTZ R153, R46, R153, !PT ;  /* 0x000000992e997209 */ /* 0x000fe20007810000 */
[----:B------:R-:W-:Y:S01]  /*112e0*/  FFMA.FTZ R50, R97, R74, R50 ;  /* 0x0000004a61327223 */ /* 0x000fe20000010032 */
[----:B------:R2:W3:Y:S02]  /*112f0*/  I2F R78, R67 ;  /* 0x00000043004e7306 */ /* 0x0004e40000201400 */
[----:B------:R-:W-:Y:S02]  /*11300*/  FMNMX.FTZ R152, R49, R152, !PT ;  /* 0x0000009831987209 */ /* 0x000fe40007810000 */
[----:B------:R-:W-:Y:S04]  /*11310*/  FMNMX.FTZ R153, R48, R153, !PT ;  /* 0x0000009930997209 */ /* 0x000fe80007810000 */
[----:B------:R-:W-:Y:S01]  /*11320*/  FMNMX.FTZ R153, R50, R153, !PT ;  /* 0x0000009932997209 */ /* 0x000fe20007810000 */
[-C--:B-1----:R-:W-:Y:S01]  /*11330*/  FFMA.FTZ R51, R97, R76.reuse, R51 ;  /* 0x0000004c61337223 */ /* 0x082fe20000010033 */
[----:B------:R-:W-:Y:S01]  /*11340*/  IADD3 R65, R71, 0x69, RZ ;  /* 0x0000006947417810 */ /* 0x000fe20007ffe0ff */
[----:B------:R-:W-:Y:S03]  /*11350*/  FFMA.FTZ R52, R97, R76, R52 ;  /* 0x0000004c61347223 */ /* 0x000fe60000010034 */
[----:B------:R1:W4:Y:S01]  /*11360*/  I2F R80, R65 ;  /* 0x0000004100507306 */ /* 0x0003220000201400 */
[----:B------:R-:W-:Y:S02]  /*11370*/  FMNMX.FTZ R152, R51, R152, !PT ;  /* 0x0000009833987209 */ /* 0x000fe40007810000 */
[----:B------:R-:W-:Y:S02]  /*11380*/  FMNMX.FTZ R153, R52, R153, !PT ;  /* 0x0000009934997209 */ /* 0x000fe40007810000 */
[----:B--2---:R-:W-:Y:S01]  /*11390*/  IADD3 R67, R71, 0x70, RZ ;  /* 0x0000007047437810 */ /* 0x004fe20007ffe0ff */
[CC--:B---3--:R-:W-:Y:S02]  /*113a0*/  FFMA.FTZ R53, R97.reuse, R78.reuse, R53 ;  /* 0x0000004e61357223 */ /* 0x0c8fe40000010035 */
[----:B------:R-:W-:Y:S02]  /*113b0*/  FFMA.FTZ R54, R97, R78, R54 ;  /* 0x0000004e61367223 */ /* 0x000fe40000010036 */
[----:B------:R2:W3:Y:S01]  /*113c0*/  I2F R82, R67 ;  /* 0x0000004300527306 */ /* 0x0004e20000201400 */
[----:B------:R-:W-:Y:S02]  /*113d0*/  FMNMX.FTZ R152, R53, R152, !PT ;  /* 0x0000009835987209 */ /* 0x000fe40007810000 */
[----:B------:R-:W-:Y:S02]  /*113e0*/  FMNMX.FTZ R153, R54, R153, !PT ;  /* 0x0000009936997209 */ /* 0x000fe40007810000 */
[----:B-1----:R-:W-:Y:S01]  /*113f0*/  IADD3 R65, R71, 0x71, RZ ;  /* 0x0000007147417810 */ /* 0x002fe20007ffe0ff */
[CC--:B----4-:R-:W-:Y:S02]  /*11400*/  FFMA.FTZ R55, R97.reuse, R80.reuse, R55 ;  /* 0x0000005061377223 */ /* 0x0d0fe40000010037 */
[----:B------:R-:W-:Y:S02]  /*11410*/  FFMA.FTZ R56, R97, R80, R56 ;  /* 0x0000005061387223 */ /* 0x000fe40000010038 */
[----:B------:R1:W4:Y:S01]  /*11420*/  I2F R66, R65 ;  /* 0x0000004100427306 */ /* 0x0003220000201400 */
[----:B------:R-:W-:Y:S02]  /*11430*/  FMNMX.FTZ R152, R55, R152, !PT ;  /* 0x0000009837987209 */ /* 0x000fe40007810000 */
[----:B--2---:R-:W-:Y:S01]  /*11440*/  IADD3 R67, R71, 0x78, RZ ;  /* 0x0000007847437810 */ /* 0x004fe20007ffe0ff */
[CC--:B---3--:R-:W-:Y:S02]  /*11450*/  FFMA.FTZ R57, R97.reuse, R82.reuse, R57 ;  /* 0x0000005261397223 */ /* 0x0c8fe40000010039 */
[----:B------:R-:W-:Y:S04]  /*11460*/  FFMA.FTZ R58, R97, R82, R58 ;  /* 0x00000052613a7223 */ /* 0x000fe8000001003a */
[----:B------:R-:W2:Y:S01]  /*11470*/  I2F R68, R67 ;  /* 0x0000004300447306 */ /* 0x000ea20000201400 */
[----:B------:R-:W-:Y:S02]  /*11480*/  FMNMX.FTZ R152, R57, R152, !PT ;  /* 0x0000009839987209 */ /* 0x000fe40007810000 */
[----:B-1----:R-:W-:Y:S01]  /*11490*/  IADD3 R65, R71, 0x79, RZ ;  /* 0x0000007947417810 */ /* 0x002fe20007ffe0ff */
[CC--:B----4-:R-:W-:Y:S02]  /*114a0*/  FFMA.FTZ R59, R97.reuse, R66.reuse, R59 ;  /* 0x00000042613b7223 */ /* 0x0d0fe4000001003b */
[----:B------:R-:W-:Y:S04]  /*114b0*/  FFMA.FTZ R60, R97, R66, R60 ;  /* 0x00000042613c7223 */ /* 0x000fe8000001003c */
[----:B------:R1:W3:Y:S01]  /*114c0*/  I2F R70, R65 ;  /* 0x0000004100467306 */ /* 0x0002e20000201400 */
[----:B------:R-:W-:Y:S01]  /*114d0*/  FMNMX.FTZ R66, R59, R152, !PT ;  /* 0x000000983b427209 */ /* 0x000fe20007810000 */
[CC--:B--2---:R-:W-:Y:S02]  /*114e0*/  FFMA.FTZ R61, R97.reuse, R68.reuse, R61 ;  /* 0x00000044613d7223 */ /* 0x0c4fe4000001003d */
[----:B------:R-:W-:Y:S03]  /*114f0*/  FFMA.FTZ R62, R97, R68, R62 ;  /* 0x00000044613e7223 */ /* 0x000fe6000001003e */
[----:B------:R-:W-:Y:S02]  /*11500*/  FMNMX.FTZ R68, R61, R66, !PT ;  /* 0x000000423d447209 */ /* 0x000fe40007810000 */
[----:B-1----:R-:W-:Y:S01]  /*11510*/  FMNMX.FTZ R65, R56, R153, !PT ;  /* 0x0000009938417209 */ /* 0x002fe20007810000 */
[CC--:B---3--:R-:W-:Y:S02]  /*11520*/  FFMA.FTZ R63, R97.reuse, R70.reuse, R63 ;  /* 0x00000046613f7223 */ /* 0x0c8fe4000001003f */
[----:B------:R-:W-:Y:S01]  /*11530*/  FFMA.FTZ R64, R97, R70, R64 ;  /* 0x0000004661407223 */ /* 0x000fe20000010040 */
[----:B------:R-:W-:Y:S02]  /*11540*/  FMNMX.FTZ R65, R58, R65, !PT ;  /* 0x000000413a417209 */ /* 0x000fe40007810000 */
[----:B------:R-:W-:Y:S02]  /*11550*/  FMNMX.FTZ R152, R63, R68, !PT ;  /* 0x000000443f987209 */ /* 0x000fe40007810000 */
[----:B------:R-:W-:Y:S03]  /*11560*/  FMNMX.FTZ R65, R60, R65, !PT ;  /* 0x000000413c417209 */ /* 0x000fe60007810000 */
[----:B------:R-:W1:Y:S01]  /*11570*/  SHFL.BFLY PT, R67, R152, 0x2, 0x1f ;  /* 0x0c401f0098437f89 */ /* 0x000e6200000e0000 */
        /* <DEDUP_REMOVED lines=13> */
[----:B------:R-:W-:Y:S01]  /*11650*/  FMUL.FTZ R72, R69, c[0x0][0x23c] ;  /* 0x00008f0045487a20 */ /* 0x000fe20000410000 */
[----:B--2---:R-:W-:Y:S03]  /*11660*/  FMNMX.FTZ R67, R68, R67, !PT ;  /* 0x0000004344437209 */ /* 0x004fe60007810000 */
[----:B------:R-:W1:Y:S01]  /*11670*/  MUFU.EX2 R69, R72 ;  /* 0x0000004800457308 */ /* 0x000e620000000800 */
[--C-:B------:R-:W-:Y:S01]  /*11680*/  FFMA.FTZ R180, R5, c[0x0][0x23c], -R66.reuse ;  /* 0x00008f0005b47a23 */ /* 0x100fe20000010842 */
[----:B------:R-:W-:Y:S01]  /*11690*/  FSETP.NEU.FTZ.AND P0, PT, R67, -INF , PT ;  /* 0xff8000004300780b */ /* 0x000fe20003f1d000 */
        /* <DEDUP_REMOVED lines=10> */
[----:B------:R-:W2:Y:S01]  /*11740*/  MUFU.EX2 R165, R165 ;  /* 0x000000a500a57308 */ /* 0x000ea20000000800 */
[--C-:B------:R-:W-:Y:S01]  /*11750*/  FFMA.FTZ R157, R21, c[0x0][0x23c], -R66.reuse ;  /* 0x00008f00159d7a23 */ /* 0x100fe20000010842 */
[----:B------:R-:W-:Y:S01]  /*11760*/  FSEL R3, R3, RZ, P0 ;  /* 0x000000ff03037208 */ /* 0x000fe20000000000 */
[--C-:B------:R-:W-:Y:S01]  /*11770*/  FFMA.FTZ R21, R41, c[0x0][0x23c], -R66.reuse ;  /* 0x00008f0029157a23 */ /* 0x100fe20000010842 */
[----:B------:R-:W-:Y:S01]  /*11780*/  ISETP.GT.AND P0, PT, R105, 0x1, PT ;  /* 0x000000016900780c */ /* 0x000fe20003f04270 */
[C---:B-1----:R-:W-:Y:S01]  /*11790*/  FMUL.FTZ R136, R69.reuse, R136 ;  /* 0x0000008845887220 */ /* 0x042fe20000410000 */
[----:B------:R-:W-:Y:S01]  /*117a0*/  MOV R105, R122 ;  /* 0x0000007a00697202 */ /* 0x000fe20000000f00 */
[--C-:B------:R-:W-:Y:S02]  /*117b0*/  FFMA.FTZ R39, R4, c[0x0][0x23c], -R3.reuse ;  /* 0x00008f0004277a23 */ /* 0x100fe40000010803 */
[--C-:B------:R-:W-:Y:S01]  /*117c0*/  FFMA.FTZ R184, R6, c[0x0][0x23c], -R3.reuse ;  /* 0x00008f0006b87a23 */ /* 0x100fe20000010803 */
[----:B------:R-:W-:Y:S01]  /*117d0*/  MUFU.EX2 R0, R0 ;  /* 0x0000000000007308 */ /* 0x000fe20000000800 */
[----:B------:R-:W1:Y:S01]  /*117e0*/  LDSM.16.MT88.4 R4, [R148+0x3000] ;  /* 0x003000009404783b */ /* 0x000e620000004200 */
[--C-:B------:R-:W-:Y:S02]  /*117f0*/  FFMA.FTZ R41, R14, c[0x0][0x23c], -R3.reuse ;  /* 0x00008f000e297a23 */ /* 0x100fe40000010803 */
[--C-:B------:R-:W-:Y:S02]  /*11800*/  FFMA.FTZ R182, R10, c[0x0][0x23c], -R3.reuse ;  /* 0x00008f000ab67a23 */ /* 0x100fe40000010803 */
[C---:B------:R-:W-:Y:S02]  /*11810*/  FMUL.FTZ R137, R69.reuse, R137 ;  /* 0x0000008945897220 */ /* 0x040fe40000410000 */
[C---:B------:R-:W-:Y:S02]  /*11820*/  FMUL.FTZ R132, R69.reuse, R132 ;  /* 0x0000008445847220 */ /* 0x040fe40000410000 */
[----:B------:R-:W-:Y:S01]  /*11830*/  MUFU.EX2 R167, R167 ;  /* 0x000000a700a77308 */ /* 0x000fe20000000800 */
[C---:B------:R-:W-:Y:S02]  /*11840*/  FMUL.FTZ R133, R69.reuse, R133 ;  /* 0x0000008545857220 */ /* 0x040fe40000410000 */
[----:B------:R-:W-:Y:S01]  /*11850*/  FMUL.FTZ R128, R69, R128 ;  /* 0x0000008045807220 */ /* 0x000fe20000410000 */
[----:B--2---:R-:W-:Y:S01]  /*11860*/  F2FP.BF16.PACK_AB R10, R165, R180 ;  /* 0x000000b4a50a723e */ /* 0x004fe200000010ff */
        /* <DEDUP_REMOVED lines=8> */
[----:B------:R-:W2:Y:S01]  /*118f0*/  LDSM.16.MT88.4 R12, [R148+0x3400] ;  /* 0x00340000940c783b */ /* 0x000ea20000004200 */
        /* <DEDUP_REMOVED lines=39> */
[----:B------:R-:W-:Y:S02]  /*11b70*/  FFMA.FTZ R36, R50, c[0x0][0x23c], -R3 ;  /* 0x00008f0032247a23 */ /* 0x000fe40000010803 */
[----:B------:R-:W-:Y:S02]  /*11b80*/  FADD.FTZ R71, -R67, R107 ;  /* 0x0000006b43477221 */ /* 0x000fe40000010100 */
[--C-:B------:R-:W-:Y:S02]  /*11b90*/  FFMA.FTZ R107, R29, c[0x0][0x23c], -R66.reuse ;  /* 0x00008f001d6b7a23 */ /* 0x100fe40000010842 */
[----:B------:R-:W-:Y:S02]  /*11ba0*/  FFMA.FTZ R29, R37, c[0x0][0x23c], -R66 ;  /* 0x00008f00251d7a23 */ /* 0x000fe40000010842 */
[--C-:B------:R-:W-:Y:S01]  /*11bb0*/  FFMA.FTZ R37, R8, c[0x0][0x23c], -R3.reuse ;  /* 0x00008f0008257a23 */ /* 0x100fe20000010803 */
[----:B------:R-:W3:Y:S01]  /*11bc0*/  MUFU.EX2 R35, R35 ;  /* 0x0000002300237308 */ /* 0x000ee20000000800 */
[----:B------:R-:W-:Y:S01]  /*11bd0*/  F2FP.BF16.PACK_AB R8, R167, R0 ;  /* 0x00000000a708723e */ /* 0x000fe200000010ff */
[----:B------:R-:W-:Y:S01]  /*11be0*/  FMUL.FTZ R70, R71, c[0x0][0x23c] ;  /* 0x00008f0047467a20 */ /* 0x000fe20000410000 */
[----:B----4-:R-:W-:Y:S01]  /*11bf0*/  F2FP.BF16.PACK_AB R18, R161, R176 ;  /* 0x000000b0a112723e */ /* 0x010fe200000010ff */
[----:B------:R-:W-:Y:S02]  /*11c00*/  FFMA.FTZ R0, R99, R69, R0 ;  /* 0x0000004563007223 */ /* 0x000fe40000010000 */
[----:B------:R-:W-:Y:S02]  /*11c10*/  FFMA.FTZ R33, R57, c[0x0][0x23c], -R66 ;  /* 0x00008f0039217a23 */ /* 0x000fe40000010842 */
[----:B------:R-:W-:Y:S02]  /*11c20*/  FADD.FTZ R167, R167, R0 ;  /* 0x00000000a7a77221 */ /* 0x000fe40000010000 */
[----:B------:R-:W4:Y:S01]  /*11c30*/  MUFU.EX2 R70, R70 ;  /* 0x0000004600467308 */ /* 0x000f220000000800 */
[----:B------:R-:W-:Y:S02]  /*11c40*/  FFMA.FTZ R0, R54, c[0x0][0x23c], -R3 ;  /* 0x00008f0036007a23 */ /* 0x000fe40000010803 */
[----:B------:R-:W-:Y:S02]  /*11c50*/  FADD.FTZ R180, R180, R167 ;  /* 0x000000a7b4b47221 */ /* 0x000fe40000010000 */
[----:B------:R-:W-:Y:S02]  /*11c60*/  FFMA.FTZ R62, R62, c[0x0][0x23c], -R3 ;  /* 0x00008f003e3e7a23 */ /* 0x000fe40000010803 */
[----:B------:R-:W-:Y:S03]  /*11c70*/  FADD.FTZ R165, R165, R180 ;  /* 0x000000b4a5a57221 */ /* 0x000fe60000010000 */
[----:B------:R-:W5:Y:S01]  /*11c80*/  MUFU.EX2 R37, R37 ;  /* 0x0000002500257308 */ /* 0x000f620000000800 */
[----:B------:R-:W-:Y:S01]  /*11c90*/  FADD.FTZ R178, R178, R165 ;  /* 0x000000a5b2b27221 */ /* 0x000fe20000010000 */
[----:B---3--:R-:W-:Y:S03]  /*11ca0*/  F2FP.BF16.PACK_AB R17, R35, R182 ;  /* 0x000000b62311723e */ /* 0x008fe600000010ff */
[----:B------:R-:W-:Y:S04]  /*11cb0*/  FADD.FTZ R163, R163, R178 ;  /* 0x000000b2a3a37221 */ /* 0x000fe80000010000 */
[----:B------:R-:W-:Y:S01]  /*11cc0*/  FADD.FTZ R176, R176, R163 ;  /* 0x000000a3b0b07221 */ /* 0x000fe20000010000 */
[----:B------:R-:W-:Y:S03]  /*11cd0*/  MUFU.EX2 R41, R41 ;  /* 0x0000002900297308 */ /* 0x000fe60000000800 */
[----:B------:R-:W-:Y:S02]  /*11ce0*/  FADD.FTZ R161, R161, R176 ;  /* 0x000000b0a1a17221 */ /* 0x000fe40000010000 */
[C---:B----4-:R-:W-:Y:S02]  /*11cf0*/  FMUL.FTZ R138, R70.reuse, R138 ;  /* 0x0000008a468a7220 */ /* 0x050fe40000410000 */
[C---:B------:R-:W-:Y:S02]  /*11d00*/  FMUL.FTZ R139, R70.reuse, R139 ;  /* 0x0000008b468b7220 */ /* 0x040fe40000410000 */
[C---:B------:R-:W-:Y:S01]  /*11d10*/  FMUL.FTZ R134, R70.reuse, R134 ;  /* 0x0000008646867220 */ /* 0x040fe20000410000 */
[----:B------:R-:W3:Y:S01]  /*11d20*/  MUFU.EX2 R186, R186 ;  /* 0x000000ba00ba7308 */ /* 0x000ee20000000800 */
[C---:B------:R-:W-:Y:S02]  /*11d30*/  FMUL.FTZ R135, R70.reuse, R135 ;  /* 0x0000008746877220 */ /* 0x040fe40000410000 */
[C---:B------:R-:W-:Y:S01]  /*11d40*/  FMUL.FTZ R130, R70.reuse, R130 ;  /* 0x0000008246827220 */ /* 0x040fe20000410000 */
[----:B-----5:R-:W-:Y:S01]  /*11d50*/  F2FP.BF16.PACK_AB R11, R37, R184 ;  /* 0x000000b8250b723e */ /* 0x020fe200000010ff */
[C---:B------:R-:W-:Y:S02]  /*11d60*/  FMUL.FTZ R131, R70.reuse, R131 ;  /* 0x0000008346837220 */ /* 0x040fe40000410000 */
[C---:B------:R-:W-:Y:S02]  /*11d70*/  FMUL.FTZ R126, R70.reuse, R126 ;  /* 0x0000007e467e7220 */ /* 0x040fe40000410000 */
[----:B------:R-:W-:Y:S01]  /*11d80*/  FMUL.FTZ R127, R70, R127 ;  /* 0x0000007f467f7220 */ /* 0x000fe20000410000 */
[----:B------:R-:W-:Y:S01]  /*11d90*/  MUFU.EX2 R174, R174 ;  /* 0x000000ae00ae7308 */ /* 0x000fe20000000800 */
[C---:B-1----:R-:W-:Y:S05]  /*11da0*/  HMMA.16816.F32.BF16 R136, R8.reuse, R4, R136 ;  /* 0x000000040888723c */ /* 0x042fea0000041888 */
[----:B------:R-:W-:Y:S03]  /*11db0*/  FFMA.FTZ R2, R101, R70, R2 ;  /* 0x0000004665027223 */ /* 0x000fe60000010002 */
[C---:B------:R-:W-:Y:S01]  /*11dc0*/  HMMA.16816.F32.BF16 R132, R8.reuse, R6, R132 ;  /* 0x000000060884723c */ /* 0x040fe20000041884 */
[----:B------:R-:W1:Y:S01]  /*11dd0*/  MUFU.EX2 R159, R159 ;  /* 0x0000009f009f7308 */ /* 0x000e620000000800 */
[----:B------:R-:W4:Y:S02]  /*11de0*/  LDSM.16.MT88.4 R4, [R149+0x3400] ;  /* 0x003400009504783b */ /* 0x000f240000004200 */
[----:B---3--:R-:W-:Y:S04]  /*11df0*/  F2FP.BF16.PACK_AB R19, R186, R41 ;  /* 0x00000029ba13723e */ /* 0x008fe800000010ff */
[C---:B------:R-:W-:Y:S03]  /*11e00*/  HMMA.16816.F32.BF16 R128, R8.reuse, R152, R128 ;  /* 0x000000980880723c */ /* 0x040fe60000041880 */
[----:B------:R-:W-:Y:S04]  /*11e10*/  MUFU.EX2 R157, R157 ;  /* 0x0000009d009d7308 */ /* 0x000fe80000000800 */
[----:B------:R-:W-:Y:S01]  /*11e20*/  FFMA.FTZ R152, R20, c[0x0][0x23c], -R3 ;  /* 0x00008f0014987a23 */ /* 0x000fe20000010803 */
[----:B------:R-:W-:Y:S01]  /*11e30*/  HMMA.16816.F32.BF16 R124, R8, R154, R124 ;  /* 0x0000009a087c723c */ /* 0x000fe2000004187c */
[----:B------:R-:W3:Y:S03]  /*11e40*/  LDSM.16.MT88.4 R8, [R148+0x3800] ;  /* 0x003800009408783b */ /* 0x000ee60000004200 */
[--C-:B------:R-:W-:Y:S01]  /*11e50*/  FFMA.FTZ R20, R61, c[0x0][0x23c], -R66.reuse ;  /* 0x00008f003d147a23 */ /* 0x100fe20000010842 */
[----:B------:R-:W5:Y:S01]  /*11e60*/  MUFU.EX2 R172, R172 ;  /* 0x000000ac00ac7308 */ /* 0x000f620000000800 */
[----:B------:R-:W-:Y:S02]  /*11e70*/  FFMA.FTZ R66, R63, c[0x0][0x23c], -R66 ;  /* 0x00008f003f427a23 */ /* 0x000fe40000010842 */
[C---:B--2---:R-:W-:Y:S07]  /*11e80*/  HMMA.16816.F32.BF16 R136, R16.reuse, R12, R136 ;  /* 0x0000000c1088723c */ /* 0x044fee0000041888 */
[----:B------:R-:W-:Y:S01]  /*11e90*/  MUFU.EX2 R43, R43 ;  /* 0x0000002b002b7308 */ /* 0x000fe20000000800 */
[C---:B------:R-:W-:Y:S01]  /*11ea0*/  HMMA.16816.F32.BF16 R132, R16.reuse, R14, R132 ;  /* 0x0000000e1084723c */ /* 0x040fe20000041884 */
[----:B------:R-:W2:Y:S08]  /*11eb0*/  LDSM.16.MT88.4 R12, [R149+0x3800] ;  /* 0x00380000950c783b */ /* 0x000eb00000004200 */
[----:B------:R-:W3:Y:S01]  /*11ec0*/  MUFU.EX2 R152, R152 ;  /* 0x0000009800987308 */ /* 0x000ee20000000800 */
[C---:B----4-:R-:W-:Y:S08]  /*11ed0*/  HMMA.16816.F32.BF16 R128, R16.reuse, R4, R128 ;  /* 0x000000041080723c */ /* 0x050ff00000041880 */
[----:B------:R-:W-:Y:S01]  /*11ee0*/  HMMA.16816.F32.BF16 R124, R16, R6, R124 ;  /* 0x00000006107c723c */ /* 0x000fe2000004187c */
[----:B------:R-:W-:Y:S01]  /*11ef0*/  MUFU.EX2 R22, R22 ;  /* 0x0000001600167308 */ /* 0x000fe20000000800 */
[----:B------:R-:W4:Y:S05]  /*11f00*/  LDSM.16.MT88.4 R4, [R148+0x3c00] ;  /* 0x003c00009404783b */ /* 0x000f2a0000004200 */
[C---:B-1----:R-:W-:Y:S01]  /*11f10*/  F2FP.BF16.PACK_AB R16, R159.reuse, R174 ;  /* 0x000000ae9f10723e */ /* 0x042fe200000010ff */
[----:B------:R-:W-:Y:S01]  /*11f20*/  FADD.FTZ R174, R174, R161 ;  /* 0x000000a1aeae7221 */ /* 0x000fe20000010000 */
[----:B-----5:R-:W-:Y:S02]  /*11f30*/  F2FP.BF16.PACK_AB R18, R172, R157 ;  /* 0x0000009dac12723e */ /* 0x020fe400000010ff */
[----:B------:R-:W1:Y:S01]  /*11f40*/  MUFU.EX2 R45, R45 ;  /* 0x0000002d002d7308 */ /* 0x000e620000000800 */
[----:B------:R-:W-:Y:S01]  /*11f50*/  FADD.FTZ R174, R159, R174 ;  /* 0x000000ae9fae7221 */ /* 0x000fe20000010000 */
[----:B---3--:R-:W-:Y:S08]  /*11f60*/  F2FP.BF16.PACK_AB R17, R152, R43 ;  /* 0x0000002b9811723e */ /* 0x008ff000000010ff */
        /* <DEDUP_REMOVED lines=45> */
[----:B------:R-:W-:Y:S04]  /*12240*/  MUFU.EX2 R32, R32 ;  /* 0x0000002000207308 */ /* 0x000fe80000000800 */
[----:B--2---:R-:W-:Y:S01]  /*12250*/  F2FP.BF16.PACK_AB R4, R68, R21 ;  /* 0x000000154404723e */ /* 0x004fe200000010ff */
[----:B------:R-:W-:Y:S01]  /*12260*/  HMMA.16816.F32.BF16 R124, R16, R6, R124 ;  /* 0x00000006107c723c */ /* 0x000fe2000004187c */
[----:B------:R-:W2:Y:S03]  /*12270*/  LDSM.16.MT88.4 R16, [R148+0x4800] ;  /* 0x004800009410783b */ /* 0x000ea60000004200 */
[----:B------:R-:W-:Y:S01]  /*12280*/  FADD.FTZ R5, R39, R2 ;  /* 0x0000000227057221 */ /* 0x000fe20000010000 */
[----:B------:R-:W4:Y:S01]  /*12290*/  MUFU.EX2 R55, R55 ;  /* 0x0000003700377308 */ /* 0x000f220000000800 */
[----:B------:R-:W-:Y:S02]  /*122a0*/  FFMA.FTZ R39, R52, c[0x0][0x23c], -R3 ;  /* 0x00008f0034277a23 */ /* 0x000fe40000010803 */
[----:B------:R-:W-:Y:S01]  /*122b0*/  FADD.FTZ R184, R184, R5 ;  /* 0x00000005b8b87221 */ /* 0x000fe20000010000 */
[----:B-1----:R-:W-:Y:S03]  /*122c0*/  F2FP.BF16.PACK_AB R6, R156, R23 ;  /* 0x000000179c06723e */ /* 0x002fe600000010ff */
[----:B------:R-:W-:Y:S03]  /*122d0*/  FADD.FTZ R37, R37, R184 ;  /* 0x000000b825257221 */ /* 0x000fe60000010000 */
[----:B------:R-:W-:Y:S01]  /*122e0*/  MUFU.EX2 R34, R34 ;  /* 0x0000002200227308 */ /* 0x000fe20000000800 */
[----:B------:R-:W-:Y:S02]  /*122f0*/  FADD.FTZ R2, R182, R37 ;  /* 0x00000025b6027221 */ /* 0x000fe40000010000 */
[--C-:B------:R-:W-:Y:S02]  /*12300*/  FFMA.FTZ R37, R60, c[0x0][0x23c], -R3.reuse ;  /* 0x00008f003c257a23 */ /* 0x100fe40000010803 */
        /* <DEDUP_REMOVED lines=8> */
[----:B------:R-:W-:Y:S03]  /*12390*/  FADD.FTZ R43, R43, R186 ;  /* 0x000000ba2b2b7221 */ /* 0x000fe60000010000 */
[----:B------:R-:W-:Y:S01]  /*123a0*/  MUFU.EX2 R25, R25 ;  /* 0x0000001900197308 */ /* 0x000fe20000000800 */
[----:B------:R-:W-:Y:S04]  /*123b0*/  FADD.FTZ R43, R152, R43 ;  /* 0x0000002b982b7221 */ /* 0x000fe80000010000 */
[----:B------:R-:W-:Y:S04]  /*123c0*/  FADD.FTZ R22, R22, R43 ;  /* 0x0000002b16167221 */ /* 0x000fe80000010000 */
[----:B------:R-:W-:Y:S01]  /*123d0*/  FADD.FTZ R22, R45, R22 ;  /* 0x000000162d167221 */ /* 0x000fe20000010000 */
[----:B------:R-:W4:Y:S03]  /*123e0*/  MUFU.EX2 R158, R158 ;  /* 0x0000009e009e7308 */ /* 0x000f260000000800 */
[----:B------:R-:W-:Y:S01]  /*123f0*/  FADD.FTZ R47, R47, R22 ;  /* 0x000000162f2f7221 */ /* 0x000fe20000010000 */
[----:B-1----:R-:W-:Y:S03]  /*12400*/  F2FP.BF16.PACK_AB R7, R59, R34 ;  /* 0x000000223b07723e */ /* 0x002fe600000010ff */
[----:B------:R-:W-:Y:S03]  /*12410*/  FADD.FTZ R24, R24, R47 ;  /* 0x0000002f18187221 */ /* 0x000fe60000010000 */
[----:B------:R-:W-:Y:S01]  /*12420*/  MUFU.EX2 R27, R27 ;  /* 0x0000001b001b7308 */ /* 0x000fe20000000800 */
[C---:B-----5:R-:W-:Y:S05]  /*12430*/  HMMA.16816.F32.BF16 R136, R4.reuse, R8, R136 ;  /* 0x000000080488723c */ /* 0x060fea0000041888 */
[----:B------:R-:W-:Y:S03]  /*12440*/  FADD.FTZ R49, R49, R24 ;  /* 0x0000001831317221 */ /* 0x000fe60000010000 */
[C---:B---3--:R-:W-:Y:S01]  /*12450*/  HMMA.16816.F32.BF16 R128, R4.reuse, R12, R128 ;  /* 0x0000000c0480723c */ /* 0x048fe20000041880 */
[----:B------:R-:W1:Y:S03]  /*12460*/  MUFU.EX2 R160, R160 ;  /* 0x000000a000a07308 */ /* 0x000e660000000800 */
[----:B------:R-:W-:Y:S03]  /*12470*/  FADD.FTZ R26, R26, R49 ;  /* 0x000000311a1a7221 */ /* 0x000fe60000010000 */
[----:B----4-:R-:W-:Y:S01]  /*12480*/  F2FP.BF16.PACK_AB R12, R158, R25 ;  /* 0x000000199e0c723e */ /* 0x010fe200000010ff */
[C---:B------:R-:W-:Y:S03]  /*12490*/  HMMA.16816.F32.BF16 R124, R4.reuse, R14, R124 ;  /* 0x0000000e047c723c */ /* 0x040fe6000004187c */
[----:B------:R-:W-:Y:S01]  /*124a0*/  MUFU.EX2 R36, R36 ;  /* 0x0000002400247308 */ /* 0x000fe20000000800 */
[----:B------:R-:W-:Y:S02]  /*124b0*/  FADD.FTZ R13, R157, R174 ;  /* 0x000000ae9d0d7221 */ /* 0x000fe40000010000 */
[----:B------:R-:W-:Y:S02]  /*124c0*/  FADD.FTZ R51, R51, R26 ;  /* 0x0000001a33337221 */ /* 0x000fe40000010000 */
[----:B------:R-:W-:Y:S01]  /*124d0*/  HMMA.16816.F32.BF16 R132, R4, R10, R132 ;  /* 0x0000000a0484723c */ /* 0x000fe20000041884 */
[----:B------:R-:W3:Y:S03]  /*124e0*/  LDSM.16.MT88.4 R8, [R149+0x4800] ;  /* 0x004800009508783b */ /* 0x000ee60000004200 */
[----:B------:R-:W-:Y:S01]  /*124f0*/  FADD.FTZ R13, R172, R13 ;  /* 0x0000000dac0d7221 */ /* 0x000fe20000010000 */
[----:B------:R-:W4:Y:S01]  /*12500*/  MUFU.EX2 R39, R39 ;  /* 0x0000002700277308 */ /* 0x000f220000000800 */
[----:B------:R-:W-:Y:S02]  /*12510*/  FADD.FTZ R51, R28, R51 ;  /* 0x000000331c337221 */ /* 0x000fe40000010000 */
[----:B------:R-:W-:Y:S01]  /*12520*/  FADD.FTZ R38, R170, R13 ;  /* 0x0000000daa267221 */ /* 0x000fe20000010000 */
[----:B------:R-:W5:Y:S03]  /*12530*/  LDSM.16.MT88.4 R4, [R148+0x4c00] ;  /* 0x004c00009404783b */ /* 0x000f660000004200 */
[----:B-1----:R-:W-:Y:S01]  /*12540*/  F2FP.BF16.PACK_AB R14, R160, R27 ;  /* 0x0000001ba00e723e */ /* 0x002fe200000010ff */
[----:B------:R-:W-:Y:S01]  /*12550*/  FADD.FTZ R38, R109, R38 ;  /* 0x000000266d267221 */ /* 0x000fe20000010000 */
[----:B------:R-:W-:Y:S01]  /*12560*/  MOV R109, R65 ;  /* 0x00000041006d7202 */ /* 0x000fe20000000f00 */
        /* <DEDUP_REMOVED lines=12> */
[----:B------:R-:W4:Y:S01]  /*12630*/  MUFU.EX2 R166, R166 ;  /* 0x000000a600a67308 */ /* 0x000f220000000800 */
[C---:B-1----:R-:W-:Y:S02]  /*12640*/  F2FP.BF16.PACK_AB R15, R35.reuse, R0 ;  /* 0x00000000230f723e */ /* 0x042fe400000010ff */
[----:B------:R-:W-:Y:S04]  /*12650*/  FADD.FTZ R0, R0, R39 ;  /* 0x0000002700007221 */ /* 0x000fe80000010000 */
[----:B------:R-:W-:Y:S03]  /*12660*/  FADD.FTZ R35, R35, R0 ;  /* 0x0000000023237221 */ /* 0x000fe60000010000 */
[----:B------:R-:W-:Y:S01]  /*12670*/  MUFU.EX2 R20, R20 ;  /* 0x0000001400147308 */ /* 0x000fe20000000800 */
[C---:B--2---:R-:W-:Y:S07]  /*12680*/  HMMA.16816.F32.BF16 R136, R12.reuse, R16, R136 ;  /* 0x000000100c88723c */ /* 0x044fee0000041888 */
[----:B------:R-:W-:Y:S01]  /*12690*/  FADD.FTZ R17, R107, R38 ;  /* 0x000000266b117221 */ /* 0x000fe20000010000 */
[C---:B------:R-:W-:Y:S01]  /*126a0*/  HMMA.16816.F32.BF16 R132, R12.reuse, R18, R132 ;  /* 0x000000120c84723c */ /* 0x040fe20000041884 */
[----:B------:R-:W1:Y:S03]  /*126b0*/  MUFU.EX2 R57, R66 ;  /* 0x0000004200397308 */ /* 0x000e660000000800 */
[----:B------:R-:W-:Y:S01]  /*126c0*/  FADD.FTZ R17, R168, R17 ;  /* 0x00000011a8117221 */ /* 0x000fe20000010000 */
[----:B------:R-:W-:Y:S03]  /*126d0*/  MOV R107, R67 ;  /* 0x00000043006b7202 */ /* 0x000fe60000000f00 */
[C---:B---3--:R-:W-:Y:S03]  /*126e0*/  HMMA.16816.F32.BF16 R128, R12.reuse, R8, R128 ;  /* 0x000000080c80723c */ /* 0x048fe60000041880 */
[----:B------:R-:W-:Y:S01]  /*126f0*/  MUFU.EX2 R2, R2 ;  /* 0x0000000200027308 */ /* 0x000fe20000000800 */
[----:B------:R-:W-:Y:S02]  /*12700*/  FADD.FTZ R24, R164, R17 ;  /* 0x00000011a4187221 */ /* 0x000fe40000010000 */
[----:B------:R-:W2:Y:S01]  /*12710*/  LDSM.16.MT88.4 R16, [R149+0x4c00] ;  /* 0x004c00009510783b */ /* 0x000ea20000004200 */
[----:B----4-:R-:W-:Y:S01]  /*12720*/  F2FP.BF16.PACK_AB R8, R166, R33 ;  /* 0x00000021a608723e */ /* 0x010fe200000010ff */
[----:B------:R-:W-:Y:S04]  /*12730*/  HMMA.16816.F32.BF16 R124, R12, R10, R124 ;  /* 0x0000000a0c7c723c */ /* 0x000fe8000004187c */
[----:B------:R-:W-:Y:S01]  /*12740*/  FADD.FTZ R24, R31, R24 ;  /* 0x000000181f187221 */ /* 0x000fe20000010000 */
[----:B------:R-:W3:Y:S03]  /*12750*/  MUFU.EX2 R37, R37 ;  /* 0x0000002500257308 */ /* 0x000ee60000000800 */
        /* <DEDUP_REMOVED lines=9> */
[----:B---3--:R-:W-:Y:S01]  /*127f0*/  F2FP.BF16.PACK_AB R9, R37, R2 ;  /* 0x000000022509723e */ /* 0x008fe200000010ff */
        /* <DEDUP_REMOVED lines=11> */
[C---:B-----5:R-:W-:Y:S05]  /*128b0*/  HMMA.16816.F32.BF16 R136, R8.reuse, R4, R136 ;  /* 0x000000040888723c */ /* 0x060fea0000041888 */
[----:B------:R-:W-:Y:S03]  /*128c0*/  FADD.FTZ R20, R20, R33 ;  /* 0x0000002114147221 */ /* 0x000fe60000010000 */
[C---:B------:R-:W-:Y:S04]  /*128d0*/  HMMA.16816.F32.BF16 R132, R8.reuse, R6, R132 ;  /* 0x000000060884723c */ /* 0x040fe80000041884 */
[----:B------:R-:W-:Y:S04]  /*128e0*/  FADD.FTZ R99, R57, R20 ;  /* 0x0000001439637221 */ /* 0x000fe80000010000 */
[C---:B--2---:R-:W-:Y:S08]  /*128f0*/  HMMA.16816.F32.BF16 R128, R8.reuse, R16, R128 ;  /* 0x000000100880723c */ /* 0x044ff00000041880 */
[----:B------:R-:W-:Y:S01]  /*12900*/  HMMA.16816.F32.BF16 R124, R8, R18, R124 ;  /* 0x00000012087c723c */ /* 0x000fe2000004187c */
[----:B------:R-:W-:-:S07]  /*12910*/  @P0 BRA `(.L_x_4676) ;  /* 0xffffc77000000947 */ /* 0x000fce000383ffff */
.L_x_4672:
[----:B------:R-:W1:Y:S01]  /*12920*/  SHFL.BFLY PT, R0, R99, 0x2, 0x1f ;  /* 0x0c401f0063007f89 */ /* 0x000e6200000e0000 */
[----:B------:R-:W-:Y:S01]  /*12930*/  IMAD.MOV.U32 R6, RZ, RZ, 0x3f800000 ;  /* 0x3f800000ff067424 */ /* 0x000fe200078e00ff */
[----:B------:R-:W-:-:S02]  /*12940*/  ULDC.U8 UR4, c[0x0][0x328] ;  /* 0x0000ca0000047ab9 */ /* 0x000fc40000000000 */
        /* <DEDUP_REMOVED lines=18> */
[----:B------:R-:W-:Y:S01]  /*12a70*/  IMAD.IADD R5, R0, 0x1, -R5 ;  /* 0x0000000100057824 */ /* 0x000fe200078e0a05 */
[----:B------:R-:W-:Y:S02]  /*12a80*/  LEA.HI R8, R9, R2, RZ, 0x5 ;  /* 0x0000000209087211 */ /* 0x000fe400078f28ff */
[----:B------:R-:W-:-:S09]  /*12a90*/  FSETP.NE.FTZ.AND P2, PT, R3, RZ, PT ;  /* 0x000000ff0300720b */ /* 0x000fd20003f55000 */
[----:B------:R-:W1:Y:S08]  /*12aa0*/  @P3 MUFU.RCP R6, R4 ;  /* 0x0000000400063308 */ /* 0x000e700000001000 */
        /* <DEDUP_REMOVED lines=15> */
[----:B------:R-:W-:Y:S01]  /*12ba0*/  LEA.HI R9, R5, R5, RZ, 0x1 ;  /* 0x0000000505097211 */ /* 0x000fe200078f08ff */
[----:B------:R-:W-:Y:S01]  /*12bb0*/  FMUL.FTZ R138, R7, R138 ;  /* 0x0000008a078a7220 */ /* 0x000fe20000410000 */
[----:B------:R-:W-:Y:S01]  /*12bc0*/  F2FP.BF16.PACK_AB R128, R129, R128 ;  /* 0x000000808180723e */ /* 0x000fe200000010ff */
[C---:B------:R-:W-:Y:S01]  /*12bd0*/  FMUL.FTZ R135, R7.reuse, R135 ;  /* 0x0000008707877220 */ /* 0x040fe20000410000 */
[----:B------:R-:W-:Y:S01]  /*12be0*/  SHF.R.S32.HI R10, RZ, 0x1, R9 ;  /* 0x00000001ff0a7819 */ /* 0x000fe20000011409 */
[----:B------:R-:W-:Y:S01]  /*12bf0*/  FMUL.FTZ R134, R7, R134 ;  /* 0x0000008607867220 */ /* 0x000fe20000410000 */
[----:B------:R-:W-:Y:S01]  /*12c00*/  LOP3.LUT R12, R9, 0x3fffffe, RZ, 0xc0, !PT ;  /* 0x03fffffe090c7812 */ /* 0x000fe200078ec0ff */
[C---:B------:R-:W-:Y:S01]  /*12c10*/  FMUL.FTZ R131, R7.reuse, R131 ;  /* 0x0000008307837220 */ /* 0x040fe20000410000 */
[----:B------:R-:W-:Y:S01]  /*12c20*/  LOP3.LUT P0, RZ, R10, 0x2, RZ, 0xc0, !PT ;  /* 0x000000020aff7812 */ /* 0x000fe2000780c0ff */
[----:B------:R-:W-:Y:S01]  /*12c30*/  FMUL.FTZ R130, R7, R130 ;  /* 0x0000008207827220 */ /* 0x000fe20000410000 */
[----:B------:R-:W-:Y:S01]  /*12c40*/  F2FP.BF16.PACK_AB R138, R139, R138 ;  /* 0x0000008a8b8a723e */ /* 0x000fe200000010ff */
[----:B------:R-:W-:Y:S01]  /*12c50*/  FMUL.FTZ R127, R7, R127 ;  /* 0x0000007f077f7220 */ /* 0x000fe20000410000 */
[----:B------:R-:W-:Y:S01]  /*12c60*/  F2FP.BF16.PACK_AB R134, R135, R134 ;  /* 0x000000868786723e */ /* 0x000fe200000010ff */
[----:B------:R-:W-:Y:S01]  /*12c70*/  FMUL.FTZ R126, R7, R126 ;  /* 0x0000007e077e7220 */ /* 0x000fe20000410000 */
[----:B------:R-:W-:Y:S01]  /*12c80*/  LOP3.LUT R7, R6, 0xfffffffc, RZ, 0xc0, !PT ;  /* 0xfffffffc06077812 */ /* 0x000fe200078ec0ff */
[----:B------:R-:W-:Y:S01]  /*12c90*/  IMAD.SHL.U32 R9, R10, 0x40, RZ ;  /* 0x000000400a097824 */ /* 0x000fe200078e00ff */
[----:B------:R-:W-:Y:S01]  /*12ca0*/  SHF.R.S32.HI R6, RZ, 0x5, R8 ;  /* 0x00000005ff067819 */ /* 0x000fe20000011408 */
[----:B------:R-:W-:Y:S01]  /*12cb0*/  IMAD.IADD R12, R5, 0x1, -R12 ;  /* 0x00000001050c7824 */ /* 0x000fe200078e0a0c */
[----:B------:R-:W-:Y:S01]  /*12cc0*/  IADD3 R7, -R7, R2, RZ ;  /* 0x0000000207077210 */ /* 0x000fe20007ffe1ff */
[----:B-1----:R-:W-:Y:S01]  /*12cd0*/  @P3 FMUL.FTZ R4, R4, 0.69314718246459960938 ;  /* 0x3f31721804043820 */ /* 0x002fe20000410000 */
[----:B------:R-:W-:-:S02]  /*12ce0*/  LOP3.LUT R9, R9, 0xc0, RZ, 0xc0, !PT ;  /* 0x000000c009097812 */ /* 0x000fc400078ec0ff */
[----:B------:R-:W-:Y:S01]  /*12cf0*/  LOP3.LUT R5, R10, 0x1, RZ, 0xc0, !PT ;  /* 0x000000010a057812 */ /* 0x000fe200078ec0ff */
[----:B------:R-:W-:Y:S01]  /*12d00*/  IMAD R7, R6, 0x100, R7 ;  /* 0x0000010006077824 */ /* 0x000fe200078e0207 */
[----:B------:R-:W-:Y:S02]  /*12d10*/  F2FP.BF16.PACK_AB R130, R131, R130 ;  /* 0x000000828382723e */ /* 0x000fe400000010ff */
[----:B------:R-:W-:Y:S01]  /*12d20*/  ISETP.NE.U32.AND P1, PT, R5, 0x1, PT ;  /* 0x000000010500780c */ /* 0x000fe20003f25070 */
[----:B------:R-:W-:Y:S01]  /*12d30*/  IMAD.MOV.U32 R5, RZ, RZ, -0x10 ;  /* 0xfffffff0ff057424 */ /* 0x000fe200078e00ff */
[----:B------:R-:W-:Y:S02]  /*12d40*/  LEA R7, R12, R7, 0x4 ;  /* 0x000000070c077211 */ /* 0x000fe400078e20ff */
[----:B------:R-:W-:Y:S02]  /*12d50*/  LEA.HI R12, R9, R9, RZ, 0x1d ;  /* 0x00000009090c7211 */ /* 0x000fe400078fe8ff */
[----:B------:R-:W-:-:S02]  /*12d60*/  SEL R10, R5, 0x10, !P1 ;  /* 0x00000010050a7807 */ /* 0x000fc40004800000 */
[----:B------:R-:W-:Y:S01]  /*12d70*/  F2FP.BF16.PACK_AB R124, R125, R124 ;  /* 0x0000007c7d7c723e */ /* 0x000fe200000010ff */
[----:B------:R-:W-:Y:S01]  /*12d80*/  IMAD.U32 R7, R7, 0x2, R12 ;  /* 0x0000000207077824 */ /* 0x000fe200078e000c */
[----:B------:R-:W-:Y:S01]  /*12d90*/  F2FP.BF16.PACK_AB R126, R127, R126 ;  /* 0x0000007e7f7e723e */ /* 0x000fe200000010ff */
[----:B---3--:R-:W-:-:S03]  /*12da0*/  @P2 FMUL.FTZ R12, R3, 0.69314718246459960938 ;  /* 0x3f317218030c2820 */ /* 0x008fc60000410000 */
[----:B------:R-:W-:-:S04]  /*12db0*/  SHF.L.U32 R7, R7, 0x1, RZ ;  /* 0x0000000107077819 */ /* 0x000fc800000006ff */
[C---:B------:R-:W-:Y:S01]  /*12dc0*/  IADD3 R5, R7.reuse, 0x20, RZ ;  /* 0x0000002007057810 */ /* 0x040fe20007ffe0ff */
[C---:B------:R-:W-:Y:S01]  /*12dd0*/  IMAD.IADD R9, R7.reuse, 0x1, R10 ;  /* 0x0000000107097824 */ /* 0x040fe200078e020a */
[----:B------:R-:W-:Y:S01]  /*12de0*/  @P0 IADD3 R5, R7, -0x20, RZ ;  /* 0xffffffe007050810 */ /* 0x000fe20007ffe0ff */
[----:B------:R-:W-:Y:S01]  /*12df0*/  STS [R7], R136 ;  /* 0x0000008807007388 */ /* 0x000fe20000000800 */
        /* <DEDUP_REMOVED lines=11> */
[----:B-1----:R-:W-:-:S02]  /*12eb0*/  IMAD.MOV.U32 R7, RZ, RZ, 0x7f800000 ;  /* 0x7f800000ff077424 */ /* 0x002fc400078e00ff */
[----:B------:R-:W-:Y:S01]  /*12ec0*/  @P2 FFMA.FTZ R7, R67, c[0x0][0x238], R12 ;  /* 0x00008e0043072a23 */ /* 0x000fe2000001000c */
[----:B------:R-:W-:Y:S05]  /*12ed0*/  @!P0 BRA `(.L_x_4677) ;  /* 0x0000007000008947 */ /* 0x000fea0003800000 */
[----:B------:R-:W1:Y:S01]  /*12ee0*/  S2R R3, SR_CTAID.Y ;  /* 0x0000000000037919 */ /* 0x000e620000002600 */
[----:B------:R-:W-:-:S03]  /*12ef0*/  ISETP.NE.AND P0, PT, R117, -0x1, PT ;  /* 0xffffffff7500780c */ /* 0x000fc60003f05270 */
[----:B------:R-:W3:Y:S01]  /*12f00*/  S2R R4, SR_CTAID.Z ;  /* 0x0000000000047919 */ /* 0x000ee20000002700 */
[----:B-1----:R-:W-:-:S05]  /*12f10*/  IMAD R12, R3, c[0x0][0x214], RZ ;  /* 0x00008500030c7a24 */ /* 0x002fca00078e02ff */
[----:B--2---:R-:W-:-:S05]  /*12f20*/  SEL R5, R12, R117, !P0 ;  /* 0x000000750c057207 */ /* 0x004fca0004000000 */
[----:B---3--:R-:W-:Y:S01]  /*12f30*/  IMAD R5, R4, c[0x0][0x234], R5 ;  /* 0x00008d0004057a24 */ /* 0x008fe200078e0205 */
[----:B------:R-:W-:Y:S05]  /*12f40*/  BRA `(.L_x_4678) ;  /* 0x0000004000007947 */ /* 0x000fea0003800000 */
.L_x_4677:
[----:B------:R-:W1:Y:S04]  /*12f50*/  S2R R4, SR_CTAID.Z ;  /* 0x0000000000047919 */ /* 0x000e680000002700 */
[----:B------:R-:W1:Y:S02]  /*12f60*/  S2R R3, SR_CTAID.Y ;  /* 0x0000000000037919 */ /* 0x000e640000002600 */
[----:B-12---:R-:W-:-:S04]  /*12f70*/  IMAD R5, R3, c[0x0][0x1c0], R4 ;  /* 0x0000700003057a24 */ /* 0x006fc800078e0204 */
[----:B------:R-:W-:Y:S02]  /*12f80*/  IMAD R5, R5, c[0x0][0x214], RZ ;  /* 0x0000850005057a24 */ /* 0x000fe400078e02ff */
.L_x_4678:
[----:B------:R-:W-:Y:S01]  /*12f90*/  BAR.SYNC.DEFER_BLOCKING 0x0 ;  /* 0x0000000000007b1d */ /* 0x000fe20000010000 */
[----:B------:R-:W-:Y:S01]  /*12fa0*/  LOP3.LUT R9, R8, 0xffffffe0, RZ, 0xc0, !PT ;  /* 0xffffffe008097812 */ /* 0x000fe200078ec0ff */
[C---:B------:R-:W-:Y:S01]  /*12fb0*/  IMAD.WIDE.U32 R20, R117.reuse, c[0x0][0x1e8], RZ ;  /* 0x00007a0075147a25 */ /* 0x040fe200078e00ff */
[----:B------:R-:W-:Y:S02]  /*12fc0*/  SHF.R.S32.HI R11, RZ, 0x1f, R6 ;  /* 0x0000001fff0b7819 */ /* 0x000fe40000011406 */
[----:B------:R-:W-:Y:S01]  /*12fd0*/  SHF.R.S32.HI R8, RZ, 0x1f, R3 ;  /* 0x0000001fff087819 */ /* 0x000fe20000011403 */
[----:B------:R-:W-:Y:S01]  /*12fe0*/  IMAD.IADD R9, R2, 0x1, -R9 ;  /* 0x0000000102097824 */ /* 0x000fe200078e0a09 */
[----:B------:R-:W-:Y:S01]  /*12ff0*/  ISETP.NE.AND P0, PT, R117, -0x1, PT ;  /* 0xffffffff7500780c */ /* 0x000fe20003f05270 */
[----:B------:R-:W-:Y:S01]  /*13000*/  BSSY B0, `(.L_x_4679) ;  /* 0x000001c000007945 */ /* 0x000fe20003800000 */
[----:B------:R-:W-:Y:S01]  /*13010*/  LEA.HI R11, R11, R6, RZ, 0x2 ;  /* 0x000000060b0b7211 */ /* 0x000fe200078f10ff */
[----:B------:R-:W-:Y:S01]  /*13020*/  IMAD R8, R8, c[0x0][0x1e0], RZ ;  /* 0x0000780008087a24 */ /* 0x000fe200078e02ff */
[----:B------:R-:W-:Y:S01]  /*13030*/  LOP3.LUT P1, RZ, R9, 0x3, RZ, 0xc0, !PT ;  /* 0x0000000309ff7812 */ /* 0x000fe2000782c0ff */
[----:B------:R-:W-:Y:S01]  /*13040*/  IMAD R117, R117, c[0x0][0x1ec], R21 ;  /* 0x00007b0075757a24 */ /* 0x000fe200078e0215 */
[----:B------:R-:W-:Y:S01]  /*13050*/  LOP3.LUT R11, R11, 0xffffffc, RZ, 0xc0, !PT ;  /* 0x0ffffffc0b0b7812 */ /* 0x000fe200078ec0ff */
[----:B------:R-:W-:-:S02]  /*13060*/  IMAD R8, R3, c[0x0][0x1e4], R8 ;  /* 0x0000790003087a24 */ /* 0x000fc400078e0208 */
[----:B------:R-:W-:-:S04]  /*13070*/  IMAD.WIDE.U32 R2, R3, c[0x0][0x1e0], RZ ;  /* 0x0000780003027a25 */ /* 0x000fc800078e00ff */
[----:B------:R-:W-:Y:S01]  /*13080*/  IMAD.IADD R6, R6, 0x1, -R11 ;  /* 0x0000000106067824 */ /* 0x000fe200078e0a0b */
[----:B------:R-:W-:Y:S02]  /*13090*/  SEL R20, R2, R20, !P0 ;  /* 0x0000001402147207 */ /* 0x000fe40004000000 */
[----:B------:R-:W-:Y:S01]  /*130a0*/  @!P0 IADD3 R117, R3, R8, RZ ;  /* 0x0000000803758210 */ /* 0x000fe20007ffe0ff */
[----:B------:R1:W2:Y:S01]  /*130b0*/  LDS.128 R12, [R121] ;  /* 0x00000000790c7984 */ /* 0x0002a20000000c00 */
[----:B------:R-:W-:-:S03]  /*130c0*/  IMAD R6, R6, 0x10, R123 ;  /* 0x0000001006067824 */ /* 0x000fc600078e027b */
        /* <DEDUP_REMOVED lines=15> */
.L_x_4680:
[----:B------:R-:W-:Y:S05]  /*131c0*/  BSYNC B0 ;  /* 0x0000000000007941 */ /* 0x000fea0003800000 */
.L_x_4679:
[----:B------:R-:W5:Y:S01]  /*131d0*/  S2R R6, SR_CTAID.X ;  /* 0x0000000000067919 */ /* 0x000f620000002500 */
[----:B------:R-:W-:Y:S01]  /*131e0*/  SHF.R.S32.HI R85, RZ, 0x1f, R84 ;  /* 0x0000001fff557819 */ /* 0x000fe20000011454 */
[----:B------:R-:W-:Y:S01]  /*131f0*/  BSSY B0, `(.L_x_4681) ;  /* 0x000001a000007945 */ /* 0x000fe20003800000 */
[----:B------:R-:W-:Y:S02]  /*13200*/  ISETP.GE.AND P0, PT, R84, c[0x0][0x220], PT ;  /* 0x0000880054007a0c */ /* 0x000fe40003f06270 */
[----:B------:R-:W-:-:S05]  /*13210*/  SHF.R.S32.HI R3, RZ, 0x1f, R4 ;  /* 0x0000001fff037819 */ /* 0x000fca0000011404 */
[----:B------:R-:W-:-:S04]  /*13220*/  IMAD R3, R3, c[0x0][0x1f0], RZ ;  /* 0x00007c0003037a24 */ /* 0x000fc800078e02ff */
[----:B------:R-:W-:Y:S02]  /*13230*/  IMAD R3, R4, c[0x0][0x1f4], R3 ;  /* 0x00007d0004037a24 */ /* 0x000fe400078e0203 */
[----:B-----5:R-:W-:-:S04]  /*13240*/  IMAD.SHL.U32 R6, R6, 0x40, RZ ;  /* 0x0000004006067824 */ /* 0x020fc800078e00ff */
[C---:B----4-:R-:W-:Y:S01]  /*13250*/  IMAD.WIDE.U32 R8, R6.reuse, c[0x0][0x1e8], R84 ;  /* 0x00007a0006087a25 */ /* 0x050fe200078e0054 */
[----:B------:R-:W-:Y:S02]  /*13260*/  SHF.R.S32.HI R5, RZ, 0x1f, R6 ;  /* 0x0000001fff057819 */ /* 0x000fe40000011406 */
[----:B------:R-:W-:Y:S02]  /*13270*/  IADD3 R115, -R6, R115, RZ ;  /* 0x0000007306737210 */ /* 0x000fe40007ffe1ff */
[----:B------:R-:W-:Y:S01]  /*13280*/  IADD3 R20, P1, R20, R8, RZ ;  /* 0x0000000814147210 */ /* 0x000fe20007f3e0ff */
[----:B------:R-:W-:-:S04]  /*13290*/  IMAD R5, R5, c[0x0][0x1e8], RZ ;  /* 0x00007a0005057a24 */ /* 0x000fc800078e02ff */
[----:B------:R-:W-:-:S05]  /*132a0*/  IMAD R2, R6, c[0x0][0x1ec], R5 ;  /* 0x00007b0006027a24 */ /* 0x000fca00078e0205 */
[----:B------:R-:W-:Y:S02]  /*132b0*/  IADD3.X R21, R117, R9, R2, P1, !PT ;  /* 0x0000000975157210 */ /* 0x000fe40000ffe402 */
        /* <DEDUP_REMOVED lines=13> */
.L_x_4682:
[----:B------:R-:W-:Y:S05]  /*13390*/  BSYNC B0 ;  /* 0x0000000000007941 */ /* 0x000fea0003800000 */
.L_x_4681:
        /* <DEDUP_REMOVED lines=14> */
.L_x_4683:
        /* <DEDUP_REMOVED lines=16> */
.L_x_5251:


//--------------------- .text._ZN5flash24flash_fwd_splitkv_kernelI23Flash_fwd_kernel_traitsILi32ELi64ELi128ELi4ELb0ELb0EN7cutlass10bfloat16_tE19Flash_kernel_traitsILi32ELi64ELi128ELi4ES3_EELb1ELb0ELb0ELb0ELb1ELb0ELb1ELb0EEEvNS_16Flash_fwd_paramsE --------------------------
	.section	.text._ZN5flash24flash_fwd_splitkv_kernelI23Flash_fwd_kernel_traitsILi32ELi64ELi128ELi4ELb0ELb0EN7cutlass10bfloat16_tE19Flash_kernel_traitsILi32ELi64ELi128ELi4ES3_EELb1ELb0ELb0ELb0ELb1ELb0ELb1ELb0EEEvNS_16Flash_fwd_paramsE,"ax",@progbits
	.sectioninfo	@"SHI_REGISTERS=162"
	.align	128
        .global         _ZN5flash24flash_fwd_splitkv_kernelI23Flash_fwd_kernel_traitsILi32ELi64ELi128ELi4ELb0ELb0EN7cutlass10bfloat16_tE19Flash_kernel_traitsILi32ELi64ELi128ELi4ES3_EELb1ELb0ELb0ELb0ELb1ELb0ELb1ELb0EEEvNS_16Flash_fwd_paramsE
        .type           _ZN5flash24flash_fwd_splitkv_kernelI23Flash_fwd_kernel_traitsILi32ELi64ELi128ELi4ELb0ELb0EN7cutlass10bfloat16_tE19Flash_kernel_traitsILi32ELi64ELi128ELi4ES3_EELb1ELb0ELb0ELb0ELb1ELb0ELb1ELb0EEEvNS_16Flash_fwd_paramsE,@function
        .size           _ZN5flash24flash_fwd_splitkv_kernelI23Flash_fwd_kernel_traitsILi32ELi64ELi128ELi4ELb0ELb0EN7cutlass10bfloat16_tE19Flash_kernel_traitsILi32ELi64ELi128ELi4ES3_EELb1ELb0ELb0ELb0ELb1ELb0ELb1ELb0EEEvNS_16Flash_fwd_paramsE,(.L_x_5252 - _ZN5flash24flash_fwd_splitkv_kernelI23Flash_fwd_kernel_traitsILi32ELi64ELi128ELi4ELb0ELb0EN7cutlass10bfloat16_tE19Flash_kernel_traitsILi32ELi64ELi128ELi4ES3_EELb1ELb0ELb0ELb0ELb1ELb0ELb1ELb0EEEvNS_16Flash_fwd_paramsE)
        .other          _ZN5flash24flash_fwd_splitkv_kernelI23Flash_fwd_kernel_traitsILi32ELi64ELi128ELi4ELb0ELb0EN7cutlass10bfloat16_tE19Flash_kernel_traitsILi32ELi64ELi128ELi4ES3_EELb1ELb0ELb0ELb0ELb1ELb0ELb1ELb0EEEvNS_16Flash_fwd_paramsE,@"STO_CUDA_ENTRY STV_DEFAULT"
_ZN5flash24flash_fwd_splitkv_kernelI23Flash_fwd_kernel_traitsILi32ELi64ELi128ELi4ELb0ELb0EN7cutlass10bfloat16_tE19Flash_kernel_traitsILi32ELi64ELi128ELi4ES3_EELb1ELb0ELb0ELb0ELb1ELb0ELb1ELb0EEEvNS_16Flash_fwd_paramsE:
.text._ZN5flash24flash_fwd_splitkv_kernelI23Flash_fwd_kernel_traitsILi32ELi64ELi128ELi4ELb0ELb0EN7cutlass10bfloat16_tE19Flash_kernel_traitsILi32ELi64ELi128ELi4ES3_EELb1ELb0ELb0ELb0ELb1ELb0ELb1ELb0EEEvNS_16Flash_fwd_paramsE:
[----:B------:R-:W-:Y:S02]  /*0000*/  MOV R1, c[0x0][0x28] ;  /* 0x00000a0000017a02 */ /* 0x000fe40000000f00 */
[----:B------:R-:W1:Y:S01]  /*0010*/  I2F.U32.RP R2, c[0x0][0x1c0] ;  /* 0x0000700000027b06 */ /* 0x000e620000209000 */
[----:B------:R-:W2:Y:S01]  /*0020*/  S2R R4, SR_CTAID.Z ;  /* 0x0000000000047919 */ /* 0x000ea20000002700 */
[----:B------:R-:W-:Y:S01]  /*0030*/  ISETP.NE.U32.AND P1, PT, RZ, c[0x0][0x1c0], PT ;  /* 0x00007000ff007a0c */ /* 0x000fe20003f25070 */
[----:B------:R-:W-:-:S05]  /*0040*/  ULDC.64 UR12, c[0x0][0x118] ;  /* 0x00004600000c7ab9 */ /* 0x000fca0000000a00 */
        /* <DEDUP_REMOVED lines=12> */
[----:B-1----:R-:W-:Y:S01]  /*0110*/  ISETP.NE.AND P3, PT, R2, RZ, PT ;  /* 0x000000ff0200720c */ /* 0x002fe20003f65270 */
[----:B------:R-:W-:-:S10]  /*0120*/  IMAD.MOV.U32 R2, RZ, RZ, -0x1 ;  /* 0xffffffffff027424 */ /* 0x000fd400078e00ff */
        /* <DEDUP_REMOVED lines=19> */
[----:B------:R-:W4:Y:S01]  /*0260*/  S2R R3, SR_CTAID.Y ;  /* 0x0000000000037919 */ /* 0x000f220000002600 */
[----:B-1----:R-:W-:-:S06]  /*0270*/  MOV R6, RZ ;  /* 0x000000ff00067202 */ /* 0x002fcc0000000f00 */
[----:B------:R1:W5:Y:S01]  /*0280*/  @P0 LDG.E R6, [R10.64] ;  /* 0x0000000c0a060981 */ /* 0x000362000c1e1900 */
[----:B------:R-:W-:-:S04]  /*0290*/  ISETP.NE.U32.AND P0, PT, RZ, c[0x0][0x248], PT ;  /* 0x00009200ff007a0c */ /* 0x000fc80003f05070 */
[----:B------:R-:W-:Y:S01]  /*02a0*/  ISETP.NE.AND.EX P0, PT, RZ, c[0x0][0x24c], PT, P0 ;  /* 0x00009300ff007a0c */ /* 0x000fe20003f05300 */
[----:B------:R-:W-:Y:S01]  /*02b0*/  IMAD.MOV R12, RZ, RZ, -R149 ;  /* 0x000000ffff0c7224 */ /* 0x000fe200078e0a95 */
[----:B-1----:R-:W1:Y:S03]  /*02c0*/  S2R R10, SR_CTAID.X ;  /* 0x00000000000a7919 */ /* 0x002e660000002500 */
        /* <DEDUP_REMOVED lines=8> */
.L_x_4684:
[----:B-1-34-:R-:W-:Y:S02]  /*0350*/  MOV R5, c[0x0][0x218] ;  /* 0x0000860000057a02 */ /* 0x01afe40000000f00 */
.L_x_4685:
        /* <DEDUP_REMOVED lines=66> */
[----:B------:R-:W-:Y:S01]  /*0780*/  SHF.R.S32.HI R2, RZ, 0x3, R2 ;  /* 0x00000003ff027819 */ /* 0x000fe20000011402 */
[----:B------:R-:W-:Y:S02]  /*0790*/  IMAD.IADD R32, R87, 0x1, -R32 ;  /* 0x0000000157207824 */ /* 0x000fe400078e0a20 */
[----:B------:R-:W-:Y:S01]  /*07a0*/  IMAD.IADD R0, R72, 0x1, -R0 ;  /* 0x0000000148007824 */ /* 0x000fe200078e0a00 */
[----:B------:R-:W-:Y:S01]  /*07b0*/  IADD3 R5, R2, 0x10, RZ ;  /* 0x0000001002057810 */ /* 0x000fe20007ffe0ff */
[----:B------:R-:W-:Y:S01]  /*07c0*/  IMAD R3, R4, c[0x0][0x22c], RZ ;  /* 0x00008b0004037a24 */ /* 0x000fe200078e02ff */
[-C--:B------:R-:W-:Y:S01]  /*07d0*/  ISETP.GE.OR P5, PT, R2, R32.reuse, P6 ;  /* 0x000000200200720c */ /* 0x080fe200037a6670 */
[----:B------:R-:W-:Y:S01]  /*07e0*/  IMAD.SHL.U32 R6, R0, 0x4, RZ ;  /* 0x0000000400067824 */ /* 0x000fe200078e00ff */
[----:B------:R-:W-:-:S02]  /*07f0*/  ISETP.GE.AND P1, PT, R5, R32, PT ;  /* 0x000000200500720c */ /* 0x000fc40003f26270 */
[----:B------:R-:W-:Y:S02]  /*0800*/  ISETP.GE.OR P4, PT, R5, R32, P6 ;  /* 0x000000200500720c */ /* 0x000fe40003786670 */
[----:B------:R-:W-:-:S05]  /*0810*/  SHF.R.S32.HI R7, RZ, 0x1f, R6 ;  /* 0x0000001fff077819 */ /* 0x000fca0000011406 */
[----:B------:R-:W-:-:S05]  /*0820*/  IMAD.WIDE R6, R2, 0x20, R6 ;  /* 0x0000002002067825 */ /* 0x000fca00078e0206 */
        /* <DEDUP_REMOVED lines=21> */
[----:B------:R-:W-:Y:S01]  /*0980*/  @!P3 IMAD.MOV.U32 R2, RZ, RZ, -0x800000 ;  /* 0xff800000ff02b424 */ /* 0x000fe200078e00ff */
[----:B------:R1:W-:Y:S04]  /*0990*/  @!P1 STG.E.128 [R8.64+0x1800], RZ ;  /* 0x001800ff08009986 */ /* 0x0003e8000c101d0c */
[----:B------:R1:W-:Y:S04]  /*09a0*/  @!P4 STG.E [R6.64+0x40], R3 ;  /* 0x000040030600c986 */ /* 0x0003e8000c10190c */
[----:B------:R1:W-:Y:S04]  /*09b0*/  @!P3 STG.E [R6.64+0x80], R2 ;  /* 0x000080020600b986 */ /* 0x0003e8000c10190c */
[----:B------:R1:W-:Y:S01]  /*09c0*/  @!P5 STG.E [R6.64], R4 ;  /* 0x000000040600d986 */ /* 0x0003e2000c10190c */
[----:B------:R-:W-:Y:S05]  /*09d0*/  @P6 EXIT ;  /* 0x000000000000694d */ /* 0x000fea0003800000 */
[----:B------:R-:W-:-:S05]  /*09e0*/  MOV R0, 0xff800000 ;  /* 0xff80000000007802 */ /* 0x000fca0000000f00 */
[----:B------:R-:W-:Y:S01]  /*09f0*/  STG.E [R6.64+0xc0], R0 ;  /* 0x0000c00006007986 */ /* 0x000fe2000c10190c */
[----:B------:R-:W-:Y:S05]  /*0a00*/  EXIT ;  /* 0x000000000000794d */ /* 0x000fea0003800000 */
.L_x_4686:
        /* <DEDUP_REMOVED lines=64> */
[----:B------:R-:W-:-:S04]  /*0e10*/  SHF.R.S32.HI R5, RZ, 0x1f, R8 ;  /* 0x0000001fff057819 */ /* 0x000fc80000011408 */
[----:B------:R-:W-:Y:S01]  /*0e20*/  ISETP.GT.U32.AND P0, PT, R0, R4, PT ;  /* 0x000000040000720c */ /* 0x000fe20003f04070 */
[----:B------:R-:W-:-:S04]  /*0e30*/  IMAD R3, R5, c[0x0][0x198], RZ ;  /* 0x0000660005037a24 */ /* 0x000fc800078e02ff */
[----:B------:R-:W-:-:S08]  /*0e40*/  IMAD R3, R8, c[0x0][0x19c], R3 ;  /* 0x0000670008037a24 */ /* 0x000fd000078e0203 */
        /* <DEDUP_REMOVED lines=27> */
.L_x_4687:
        /* <DEDUP_REMOVED lines=18> */
.L_x_4689:
        /* <DEDUP_REMOVED lines=13> */
[----:B------:R-:W-:Y:S02]  /*11f0*/  MOV R5, R4 ;  /* 0x0000000400057202 */ /* 0x000fe40000000f00 */
[----:B------:R-:W-:Y:S01]  /*1200*/  MOV R14, R7 ;  /* 0x00000007000e7202 */ /* 0x000fe20000000f00 */
[----:B------:R-:W-:Y:S02]  /*1210*/  IMAD.MOV.U32 R15, RZ, RZ, R0 ;  /* 0x000000ffff0f7224 */ /* 0x000fe400078e0000 */
        /* <DEDUP_REMOVED lines=37> */
.L_x_4688:
[----:B------:R-:W-:Y:S01]  /*1470*/  ISETP.NE.AND P0, PT, R2, -0x1, PT ;  /* 0xffffffff0200780c */ /* 0x000fe20003f05270 */
[----:B------:R-:W-:Y:S01]  /*1480*/  IMAD.IADD R139, R87, 0x1, -R32 ;  /* 0x00000001578b7824 */ /* 0x000fe200078e0a20 */
[----:B------:R-:W-:Y:S01]  /*1490*/  IADD3 R144, R93, -0x1, RZ ;  /* 0xffffffff5d907810 */ /* 0x000fe20007ffe0ff */
[----:B------:R-:W-:Y:S02]  /*14a0*/  IMAD R0, R0, c[0x0][0x1b8], RZ ;  /* 0x00006e0000007a24 */ /* 0x000fe400078e02ff */
[----:B------:R-:W-:Y:S02]  /*14b0*/  IMAD.MOV.U32 R84, RZ, RZ, c[0x0][0x198] ;  /* 0x00006600ff547624 */ /* 0x000fe400078e00ff */
[----:B------:R-:W-:Y:S02]  /*14c0*/  IMAD R0, R9, c[0x0][0x1bc], R0 ;  /* 0x00006f0009007a24 */ /* 0x000fe400078e0200 */
[----:B------:R-:W-:-:S02]  /*14d0*/  IMAD.MOV.U32 R94, RZ, RZ, c[0x0][0x1a0] ;  /* 0x00006800ff5e7624 */ /* 0x000fc400078e00ff */
[----:B------:R-:W-:Y:S02]  /*14e0*/  IMAD.SHL.U32 R90, R72, 0x2, RZ ;  /* 0x00000002485a7824 */ /* 0x000fe400078e00ff */
[----:B-----5:R-:W-:Y:S01]  /*14f0*/  @!P0 SHF.R.S32.HI R3, RZ, 0x1f, R149 ;  /* 0x0000001fff038819 */ /* 0x020fe20000011495 */
[----:B------:R-:W-:Y:S02]  /*1500*/  @P0 IMAD.WIDE.U32 R14, R2, c[0x0][0x190], RZ ;  /* 0x00006400020e0a25 */ /* 0x000fe400078e00ff */
[----:B------:R-:W-:Y:S02]  /*1510*/  LOP3.LUT R90, R90, 0x6, RZ, 0xc0, !PT ;  /* 0x000000065a5a7812 */ /* 0x000fe400078ec0ff */
[----:B------:R-:W-:Y:S02]  /*1520*/  @!P0 IMAD R3, R3, c[0x0][0x178], RZ ;  /* 0x00005e0003038a24 */ /* 0x000fe400078e02ff */
[----:B------:R-:W-:Y:S01]  /*1530*/  @P0 IMAD R15, R2, c[0x0][0x194], R15 ;  /* 0x00006500020f0a24 */ /* 0x000fe200078e020f */
[----:B------:R-:W-:Y:S01]  /*1540*/  SHF.R.S32.HI R2, RZ, 0x1f, R72 ;  /* 0x0000001fff027819 */ /* 0x000fe20000011448 */
[----:B------:R-:W-:-:S03]  /*1550*/  @!P0 IMAD.WIDE.U32 R6, R149, c[0x0][0x178], RZ ;  /* 0x00005e0095068a25 */ /* 0x000fc600078e00ff */
[CC--:B------:R-:W-:Y:S01]  /*1560*/  LEA.HI R19, R2.reuse, R72.reuse, RZ, 0x2 ;  /* 0x0000004802137211 */ /* 0x0c0fe200078f10ff */
[----:B------:R-:W-:Y:S01]  /*1570*/  @!P0 IMAD R3, R149, c[0x0][0x17c], R3 ;  /* 0x00005f0095038a24 */ /* 0x000fe200078e0203 */
[CC--:B------:R-:W-:Y:S01]  /*1580*/  LEA.HI R33, R2.reuse, R72.reuse, RZ, 0x5 ;  /* 0x0000004802217211 */ /* 0x0c0fe200078f28ff */
[----:B------:R-:W-:Y:S01]  /*1590*/  @!P0 IMAD.MOV.U32 R14, RZ, RZ, R6 ;  /* 0x000000ffff0e8224 */ /* 0x000fe200078e0006 */
[----:B------:R-:W-:Y:S01]  /*15a0*/  LOP3.LUT R20, R19, 0xfffffffc, RZ, 0xc0, !PT ;  /* 0xfffffffc13147812 */ /* 0x000fe200078ec0ff */
[----:B------:R-:W-:Y:S01]  /*15b0*/  @!P0 IMAD.IADD R15, R7, 0x1, R3 ;  /* 0x00000001070f8824 */ /* 0x000fe200078e0203 */
[----:B------:R-:W-:Y:S02]  /*15c0*/  LEA.HI R3, R2, R72, RZ, 0x3 ;  /* 0x0000004802037211 */ /* 0x000fe400078f18ff */
[----:B------:R-:W-:Y:S01]  /*15d0*/  SHF.R.S32.HI R6, RZ, 0x2, R19 ;  /* 0x00000002ff067819 */ /* 0x000fe20000011413 */
[----:B------:R-:W-:Y:S01]  /*15e0*/  IMAD.IADD R20, R72, 0x1, -R20 ;  /* 0x0000000148147824 */ /* 0x000fe200078e0a14 */
[----:B------:R-:W-:-:S02]  /*15f0*/  SHF.R.S32.HI R140, RZ, 0x3, R3 ;  /* 0x00000003ff8c7819 */ /* 0x000fc40000011403 */
[----:B------:R-:W-:Y:S01]  /*1600*/  LEA.HI R19, R19, R6, RZ, 0x1 ;  /* 0x0000000613137211 */ /* 0x000fe200078f08ff */
[----:B------:R-:W-:Y:S01]  /*1610*/  IMAD.SHL.U32 R20, R20, 0x8, RZ ;  /* 0x0000000814147824 */ /* 0x000fe200078e00ff */
[----:B------:R-:W-:Y:S01]  /*1620*/  SHF.R.S32.HI R154, RZ, 0x5, R33 ;  /* 0x00000005ff9a7819 */ /* 0x000fe20000011421 */
[----:B------:R-:W-:Y:S01]  /*1630*/  IMAD.SHL.U32 R17, R140, 0x40, RZ ;  /* 0x000000408c117824 */ /* 0x000fe200078e00ff */
[----:B------:R-:W-:Y:S02]  /*1640*/  LOP3.LUT R19, R19, 0x7fffffe, RZ, 0xc0, !PT ;  /* 0x07fffffe13137812 */ /* 0x000fe400078ec0ff */
[----:B------:R-:W-:Y:S01]  /*1650*/  IADD3 R16, P1, R20, R16, RZ ;  /* 0x0000001014107210 */ /* 0x000fe20007f3e0ff */
[----:B------:R-:W-:Y:S01]  /*1660*/  IMAD R92, R154, 0x10, R32 ;  /* 0x000000109a5c7824 */ /* 0x000fe200078e0220 */
[----:B------:R-:W-:Y:S01]  /*1670*/  LOP3.LUT R17, R17, 0xc0, RZ, 0xc0, !PT ;  /* 0x000000c011117812 */ /* 0x000fe200078ec0ff */
[----:B------:R-:W-:Y:S01]  /*1680*/  IMAD.IADD R19, R6, 0x1, -R19 ;  /* 0x0000000106137824 */ /* 0x000fe200078e0a13 */
[----:B------:R-:W-:-:S02]  /*1690*/  IADD3 R18, P2, R20, R18, RZ ;  /* 0x0000001214127210 */ /* 0x000fc40007f5e0ff */
[--C-:B------:R-:W-:Y:S01]  /*16a0*/  LOP3.LUT R21, R17, 0x18, R20.reuse, 0xf8, !PT ;  /* 0x0000001811157812 */ /* 0x100fe200078ef814 */
[----:B------:R-:W-:Y:S01]  /*16b0*/  IMAD R145, R154, 0x8, R19 ;  /* 0x000000089a917824 */ /* 0x000fe200078e0213 */
[----:B------:R-:W-:Y:S02]  /*16c0*/  IADD3 R14, P0, R20, R14, RZ ;  /* 0x0000000e140e7210 */ /* 0x000fe40007f1e0ff */
[----:B------:R-:W-:Y:S02]  /*16d0*/  SHF.R.S32.HI R20, RZ, 0x1f, R20 ;  /* 0x0000001fff147819 */ /* 0x000fe40000011414 */
[----:B------:R-:W-:Y:S02]  /*16e0*/  SHF.R.U32.HI R17, RZ, 0x3, R17 ;  /* 0x00000003ff117819 */ /* 0x000fe40000011611 */
[----:B------:R-:W-:Y:S01]  /*16f0*/  SHF.R.S32.HI R7, RZ, 0x1f, R6 ;  /* 0x0000001fff077819 */ /* 0x000fe20000011406 */
[----:B------:R-:W-:Y:S01]  /*1700*/  IMAD.X R19, R20, 0x1, R4, P2 ;  /* 0x0000000114137824 */ /* 0x000fe200010e0604 */
[----:B------:R-:W-:Y:S01]  /*1710*/  IADD3 R4, R6, 0x20, RZ ;  /* 0x0000002006047810 */ /* 0x000fe20007ffe0ff */
[C---:B------:R-:W-:Y:S01]  /*1720*/  IMAD.X R15, R20.reuse, 0x1, R15, P0 ;  /* 0x00000001140f7824 */ /* 0x040fe200000e060f */
[----:B------:R-:W-:Y:S01]  /*1730*/  LOP3.LUT R21, R21, R17, RZ, 0x3c, !PT ;  /* 0x0000001115157212 */ /* 0x000fe200078e3cff */
[----:B------:R-:W-:Y:S01]  /*1740*/  IMAD.X R17, R20, 0x1, R13, P1 ;  /* 0x0000000114117824 */ /* 0x000fe200008e060d */
[----:B------:R-:W-:Y:S01]  /*1750*/  IADD3 R8, P0, R6, R8, RZ ;  /* 0x0000000806087210 */ /* 0x000fe20007f1e0ff */
[----:B------:R-:W-:Y:S01]  /*1760*/  IMAD.WIDE R10, R10, 0x40, R6 ;  /* 0x000000400a0a7825 */ /* 0x000fe200078e0206 */
[----:B------:R-:W-:-:S02]  /*1770*/  SHF.R.S32.HI R13, RZ, 0x1f, R12 ;  /* 0x0000001fff0d7819 */ /* 0x000fc4000001140c */
[-C--:B------:R-:W-:Y:S01]  /*1780*/  ISETP.GE.AND P2, PT, R6, R139.reuse, PT ;  /* 0x0000008b0600720c */ /* 0x080fe20003f46270 */
[C---:B------:R-:W-:Y:S01]  /*1790*/  IMAD.X R5, R7.reuse, 0x1, R5, P0 ;  /* 0x0000000107057824 */ /* 0x040fe200000e0605 */
[----:B------:R-:W-:Y:S01]  /*17a0*/  ISETP.GE.AND P4, PT, R4, R139, PT ;  /* 0x0000008b0400720c */ /* 0x000fe20003f86270 */
[----:B------:R-:W-:Y:S01]  /*17b0*/  IMAD R7, R7, c[0x0][0x198], RZ ;  /* 0x0000660007077a24 */ /* 0x000fe200078e02ff */
[----:B------:R-:W-:Y:S01]  /*17c0*/  LEA.HI R2, R2, R72, RZ, 0x4 ;  /* 0x0000004802027211 */ /* 0x000fe200078f20ff */
[----:B------:R-:W-:Y:S01]  /*17d0*/  IMAD R13, R13, c[0x0][0x1a8], RZ ;  /* 0x00006a000d0d7a24 */ /* 0x000fe200078e02ff */
[----:B------:R-:W-:Y:S01]  /*17e0*/  LEA.HI R147, R3, R140, RZ, 0x1 ;  /* 0x0000008c03937211 */ /* 0x000fe200078f08ff */
[----:B------:R-:W-:Y:S01]  /*17f0*/  IMAD R7, R6, c[0x0][0x19c], R7 ;  /* 0x0000670006077a24 */ /* 0x000fe200078e0207 */
[----:B------:R-:W-:Y:S01]  /*1800*/  LOP3.LUT R95, R2, 0xfffffff0, RZ, 0xc0, !PT ;  /* 0xfffffff0025f7812 */ /* 0x000fe200078ec0ff */
[----:B------:R-:W-:Y:S01]  /*1810*/  IMAD.WIDE.U32 R18, R6, c[0x0][0x198], R18 ;  /* 0x0000660006127a25 */ /* 0x000fe200078e0012 */
[----:B------:R-:W-:-:S02]  /*1820*/  SHF.R.S32.HI R2, RZ, 0x4, R2 ;  /* 0x00000004ff027819 */ /* 0x000fc40000011402 */
[----:B------:R-:W-:Y:S01]  /*1830*/  LOP3.LUT R147, R147, 0xfffffffe, RZ, 0xc0, !PT ;  /* 0xfffffffe93937812 */ /* 0x000fe200078ec0ff */
[C---:B------:R-:W-:Y:S02]  /*1840*/  IMAD R13, R12.reuse, c[0x0][0x1ac], R13 ;  /* 0x00006b000c0d7a24 */ /* 0x040fe400078e020d */
[----:B------:R-:W-:-:S04]  /*1850*/  IMAD.WIDE.U32 R14, R12, c[0x0][0x1a8], R14 ;  /* 0x00006a000c0e7a25 */ /* 0x000fc800078e000e */
[----:B------:R-:W-:Y:S02]  /*1860*/  IMAD.IADD R88, R19, 0x1, R7 ;  /* 0x0000000113587824 */ /* 0x000fe400078e0207 */
[----:B------:R-:W-:Y:S01]  /*1870*/  IMAD.WIDE.U32 R16, R9, c[0x0][0x1b8], R16 ;  /* 0x00006e0009107a25 */ /* 0x000fe200078e0010 */
[----:B------:R-:W-:-:S03]  /*1880*/  @!P4 IADD3 R9, P0, R10, 0x20, RZ ;  /* 0x000000200a09c810 */ /* 0x000fc60007f1e0ff */
[----:B------:R-:W-:Y:S02]  /*1890*/  @!P2 IMAD R7, R11, c[0x0][0x190], RZ ;  /* 0x000064000b07aa24 */ /* 0x000fe400078e02ff */
[----:B------:R-:W-:Y:S02]  /*18a0*/  IMAD.IADD R15, R15, 0x1, R13 ;  /* 0x000000010f0f7824 */ /* 0x000fe400078e020d */
[----:B------:R-:W-:Y:S02]  /*18b0*/  IMAD.MOV.U32 R89, RZ, RZ, R18 ;  /* 0x000000ffff597224 */ /* 0x000fe400078e0012 */
[----:B------:R-:W-:Y:S02]  /*18c0*/  IMAD.IADD R17, R17, 0x1, R0 ;  /* 0x0000000111117824 */ /* 0x000fe400078e0200 */
[C---:B------:R-:W-:Y:S02]  /*18d0*/  @!P2 IMAD R7, R10.reuse, c[0x0][0x194], R7 ;  /* 0x000065000a07aa24 */ /* 0x040fe400078e0207 */
[----:B------:R-:W-:-:S04]  /*18e0*/  @!P2 IMAD.WIDE.U32 R18, R10, c[0x0][0x190], R14 ;  /* 0x000064000a12aa25 */ /* 0x000fc800078e000e */
[----:B------:R-:W-:Y:S02]  /*18f0*/  IMAD.SHL.U32 R0, R144, 0x80, RZ ;  /* 0x0000008090007824 */ /* 0x000fe400078e00ff */
[----:B------:R-:W-:Y:S02]  /*1900*/  IMAD R142, R5, c[0x0][0x1a0], RZ ;  /* 0x00006800058e7a24 */ /* 0x000fe400078e02ff */
[----:B------:R-:W-:Y:S01]  /*1910*/  @!P4 IMAD.X R11, RZ, RZ, R11, P0 ;  /* 0x000000ffff0bc224 */ /* 0x000fe200000e060b */
[----:B------:R-:W-:Y:S01]  /*1920*/  @!P2 LEA R12, P0, R18, c[0x0][0x160], 0x1 ;  /* 0x00005800120caa11 */ /* 0x000fe200078008ff */
[----:B------:R-:W-:Y:S02]  /*1930*/  @!P2 IMAD.IADD R5, R19, 0x1, R7 ;  /* 0x000000011305a824 */ /* 0x000fe400078e0207 */
[----:B------:R-:W-:Y:S02]  /*1940*/  IMAD.IADD R7, R91, 0x1, -R0 ;  /* 0x000000015b077824 */ /* 0x000fe400078e0a00 */
[----:B------:R-:W-:Y:S01]  /*1950*/  IMAD R142, R8, c[0x0][0x1a4], R142 ;  /* 0x00006900088e7a24 */ /* 0x000fe200078e028e */
[----:B------:R-:W-:Y:S01]  /*1960*/  @!P2 LEA.HI.X R13, R18, c[0x0][0x164], R5, 0x1, P0 ;  /* 0x00005900120daa11 */ /* 0x000fe200000f0c05 */
[----:B------:R-:W-:Y:S01]  /*1970*/  IMAD.WIDE.U32 R16, R8, c[0x0][0x1a0], R16 ;  /* 0x0000680008107a25 */ /* 0x000fe200078e0010 */
[----:B------:R-:W-:-:S02]  /*1980*/  ISETP.GE.AND P1, PT, R4, R7, PT ;  /* 0x000000070400720c */ /* 0x000fc40003f26270 */
[-C--:B------:R-:W-:Y:S01]  /*1990*/  ISETP.GE.AND P5, PT, R6, R7.reuse, PT ;  /* 0x000000070600720c */ /* 0x080fe20003fa6270 */
[----:B------:R-:W-:Y:S01]  /*19a0*/  @!P4 IMAD R8, R11, c[0x0][0x190], RZ ;  /* 0x000064000b08ca24 */ /* 0x000fe200078e02ff */
[----:B------:R-:W-:Y:S01]  /*19b0*/  LEA R143, P0, R16, c[0x0][0x170], 0x1 ;  /* 0x00005c00108f7a11 */ /* 0x000fe200078008ff */
[----:B------:R-:W-:Y:S02]  /*19c0*/  IMAD.IADD R142, R17, 0x1, R142 ;  /* 0x00000001118e7824 */ /* 0x000fe400078e028e */
[C---:B------:R-:W-:Y:S02]  /*19d0*/  @!P4 IMAD R8, R9.reuse, c[0x0][0x194], R8 ;  /* 0x000065000908ca24 */ /* 0x040fe400078e0208 */
[----:B------:R-:W-:Y:S01]  /*19e0*/  @!P4 IMAD.WIDE.U32 R10, R9, c[0x0][0x190], R14 ;  /* 0x00006400090aca25 */ /* 0x000fe200078e000e */
[----:B------:R-:W-:Y:S02]  /*19f0*/  IADD3 R9, R6, 0x40, RZ ;  /* 0x0000004006097810 */ /* 0x000fe40007ffe0ff */
[----:B------:R-:W-:Y:S01]  /*1a00*/  LEA.HI.X R142, R16, c[0x0][0x174], R142, 0x1, P0 ;  /* 0x00005d00108e7a11 */ /* 0x000fe200000f0c8e */
[----:B------:R-:W-:Y:S01]  /*1a10*/  IMAD.U32 R145, R145, 0x20, R21 ;  /* 0x0000002091917824 */ /* 0x000fe200078e0015 */
[----:B------:R-:W-:Y:S01]  /*1a20*/  ISETP.GE.AND P0, PT, R9, R7, PT ;  /* 0x000000070900720c */ /* 0x000fe20003f06270 */
[----:B------:R-:W-:Y:S01]  /*1a30*/  @!P4 IMAD.IADD R8, R11, 0x1, R8 ;  /* 0x000000010b08c824 */ /* 0x000fe200078e0208 */
[----:B------:R-:W-:Y:S01]  /*1a40*/  @!P4 LEA R16, P3, R10, c[0x0][0x160], 0x1 ;  /* 0x000058000a10ca11 */ /* 0x000fe200078608ff */
[----:B------:R-:W-:-:S02]  /*1a50*/  IMAD.SHL.U32 R145, R145, 0x2, RZ ;  /* 0x0000000291917824 */ /* 0x000fc400078e00ff */
[----:B------:R-:W-:Y:S01]  /*1a60*/  IMAD.MOV.U32 R5, RZ, RZ, c[0x0][0x19c] ;  /* 0x00006700ff057624 */ /* 0x000fe200078e00ff */
[----:B------:R-:W-:Y:S01]  /*1a70*/  @!P4 LEA.HI.X R17, R10, c[0x0][0x164], R8, 0x1, P3 ;  /* 0x000059000a11ca11 */ /* 0x000fe200018f0c08 */
[----:B------:R-:W-:Y:S01]  /*1a80*/  IMAD.WIDE.U32 R18, R84, 0x40, RZ ;  /* 0x0000004054127825 */ /* 0x000fe200078e00ff */
[----:B------:R-:W-:Y:S01]  /*1a90*/  @!PT LDS RZ, [RZ] ;  /* 0x00000000fffff984 */ /* 0x000fe20000000800 */
[----:B------:R-:W-:Y:S01]  /*1aa0*/  @!PT LDS RZ, [RZ] ;  /* 0x00000000fffff984 */ /* 0x000fe20000000800 */
[----:B------:R-:W-:Y:S01]  /*1ab0*/  @!PT LDS RZ, [RZ] ;  /* 0x00000000fffff984 */ /* 0x000fe20000000800 */
[----:B------:R1:W-:Y:S03]  /*1ac0*/  @!P2 LDGSTS.E.BYPASS.LTC128B.128 [R145], [R12.64] ;  /* 0x000000000c91afae */ /* 0x0003e6000b901d4c */
[----:B------:R-:W-:Y:S01]  /*1ad0*/  IMAD.SHL.U32 R10, R5, 0x40, RZ ;  /* 0x00000040050a7824 */ /* 0x000fe200078e00ff */
[----:B------:R2:W-:Y:S01]  /*1ae0*/  @!P4 LDGSTS.E.BYPASS.LTC128B.128 [R145+0x800], [R16.64] ;  /* 0x008000001091cfae */ /* 0x0005e2000b901d4c */
[----:B------:R-:W-:Y:S02]  /*1af0*/  IMAD.IADD R95, R72, 0x1, -R95 ;  /* 0x00000001485f7824 */ /* 0x000fe400078e0a5f */
[----:B------:R-:W-:Y:S01]  /*1b00*/  IMAD.IADD R147, R140, 0x1, -R147 ;  /* 0x000000018c937824 */ /* 0x000fe200078e0a93 */
[----:B-1----:R-:W-:-:S04]  /*1b10*/  @!P1 LEA R12, P2, R84, R89, 0x5 ;  /* 0x00000059540c9211 */ /* 0x002fc800078428ff */
[----:B------:R-:W-:Y:S02]  /*1b20*/  @!P1 LEA.HI.X R11, R84, R88, R5, 0x5, P2 ;  /* 0x00000058540b9211 */ /* 0x000fe400010f2c05 */
[C---:B------:R-:W-:Y:S02]  /*1b30*/  @!P1 LEA R14, P3, R12.reuse, c[0x0][0x168], 0x1 ;  /* 0x00005a000c0e9a11 */ /* 0x040fe400078608ff */
[C---:B------:R-:W-:Y:S02]  /*1b40*/  @!P0 IADD3 R8, P2, R89.reuse, R18, RZ ;  /* 0x0000001259088210 */ /* 0x040fe40007f5e0ff */
[----:B------:R-:W-:Y:S02]  /*1b50*/  @!P1 LEA.HI.X R15, R12, c[0x0][0x16c], R11, 0x1, P3 ;  /* 0x00005b000c0f9a11 */ /* 0x000fe400018f0c0b */
[----:B------:R-:W-:Y:S02]  /*1b60*/  @!P0 IADD3.X R11, R88, R19, R10, P2, !PT ;  /* 0x00000013580b8210 */ /* 0x000fe400017fe40a */
[----:B------:R-:W-:-:S02]  /*1b70*/  @!P5 LEA R12, P3, R89, c[0x0][0x168], 0x1 ;  /* 0x00005a00590cda11 */ /* 0x000fc400078608ff */
[C---:B------:R-:W-:Y:S02]  /*1b80*/  @!P0 LEA R10, P4, R8.reuse, c[0x0][0x168], 0x1 ;  /* 0x00005a00080a8a11 */ /* 0x040fe400078808ff */
[----:B------:R-:W-:Y:S02]  /*1b90*/  @!P5 LEA.HI.X R13, R89, c[0x0][0x16c], R88, 0x1, P3 ;  /* 0x00005b00590dda11 */ /* 0x000fe400018f0c58 */
[----:B------:R-:W-:Y:S02]  /*1ba0*/  @!P0 LEA.HI.X R11, R8, c[0x0][0x16c], R11, 0x1, P4 ;  /* 0x00005b00080b8a11 */ /* 0x000fe400020f0c0b */
[CC--:B------:R-:W-:Y:S01]  /*1bb0*/  ISETP.GE.AND P4, PT, R6.reuse, R7.reuse, PT ;  /* 0x000000070600720c */ /* 0x0c0fe20003f86270 */
[----:B------:R1:W-:Y:S01]  /*1bc0*/  @!P5 LDGSTS.E.BYPASS.LTC128B.128 [R145+0x1000], [R12.64] ;  /* 0x010000000c91dfae */ /* 0x0003e2000b901d4c */
[----:B------:R-:W-:Y:S02]  /*1bd0*/  IADD3 R6, R6, 0x60, RZ ;  /* 0x0000006006067810 */ /* 0x000fe40007ffe0ff */
[----:B------:R-:W-:Y:S01]  /*1be0*/  LEA.HI R8, R2, R2, RZ, 0x1 ;  /* 0x0000000202087211 */ /* 0x000fe200078f08ff */
[----:B------:R3:W-:Y:S01]  /*1bf0*/  @!P1 LDGSTS.E.BYPASS.LTC128B.128 [R145+0x1800], [R14.64] ;  /* 0x018000000e919fae */ /* 0x0007e2000b901d4c */
[----:B------:R-:W-:-:S02]  /*1c00*/  ISETP.GE.AND P5, PT, R6, R7, PT ;  /* 0x000000070600720c */ /* 0x000fc40003fa6270 */
[-C--:B------:R-:W-:Y:S01]  /*1c10*/  ISETP.GE.AND P3, PT, R4, R7.reuse, PT ;  /* 0x000000070400720c */ /* 0x080fe20003f66270 */
[----:B------:R4:W-:Y:S01]  /*1c20*/  @!P0 LDGSTS.E.BYPASS.LTC128B.128 [R145+0x2000], [R10.64] ;  /* 0x020000000a918fae */ /* 0x0009e2000b901d4c */
[----:B------:R-:W-:Y:S02]  /*1c30*/  ISETP.GE.AND P2, PT, R9, R7, PT ;  /* 0x000000070900720c */ /* 0x000fe40003f46270 */
[----:B------:R-:W-:Y:S02]  /*1c40*/  LEA.HI R4, R95, R95, RZ, 0x1 ;  /* 0x0000005f5f047211 */ /* 0x000fe400078f08ff */
[----:B------:R-:W-:Y:S02]  /*1c50*/  LOP3.LUT R9, R3, 0xfffffff8, RZ, 0xc0, !PT ;  /* 0xfffffff803097812 */ /* 0x000fe400078ec0ff */
[----:B------:R-:W-:Y:S02]  /*1c60*/  LOP3.LUT R8, R8, 0xfffffffe, RZ, 0xc0, !PT ;  /* 0xfffffffe08087812 */ /* 0x000fe400078ec0ff */
[----:B------:R-:W-:Y:S01]  /*1c70*/  ISETP.GE.AND P1, PT, R6, R7, PT ;  /* 0x000000070600720c */ /* 0x000fe20003f26270 */
[----:B------:R-:W-:Y:S01]  /*1c80*/  IMAD.IADD R9, R72, 0x1, -R9 ;  /* 0x0000000148097824 */ /* 0x000fe200078e0a09 */
[----:B------:R-:W-:Y:S01]  /*1c90*/  SHF.R.S32.HI R7, RZ, 0x1f, R95 ;  /* 0x0000001fff077819 */ /* 0x000fe2000001145f */
[----:B------:R-:W-:Y:S01]  /*1ca0*/  IMAD.IADD R136, R2, 0x1, -R8 ;  /* 0x0000000102887824 */ /* 0x000fe200078e0a08 */
[----:B------:R-:W-:Y:S01]  /*1cb0*/  LOP3.LUT R6, R4, 0x7fffffe, RZ, 0xc0, !PT ;  /* 0x07fffffe04067812 */ /* 0x000fe200078ec0ff */
[----:B------:R-:W-:Y:S01]  /*1cc0*/  @!P5 IMAD R3, R5, 0x60, RZ ;  /* 0x000000600503d824 */ /* 0x000fe200078e02ff */
[----:B------:R-:W-:Y:S01]  /*1cd0*/  LEA.HI R2, R7, R95, RZ, 0x3 ;  /* 0x0000005f07027211 */ /* 0x000fe200078f18ff */
[----:B------:R-:W-:Y:S01]  /*1ce0*/  @!P5 IMAD.MOV.U32 R7, RZ, RZ, R88 ;  /* 0x000000ffff07d224 */ /* 0x000fe200078e0058 */
[----:B------:R-:W-:Y:S01]  /*1cf0*/  LEA.HI R146, R9, R9, RZ, 0x1 ;  /* 0x0000000909927211 */ /* 0x000fe200078f08ff */
[----:B------:R-:W-:Y:S01]  /*1d00*/  IMAD.IADD R95, R95, 0x1, -R6 ;  /* 0x000000015f5f7824 */ /* 0x000fe200078e0a06 */
[--C-:B------:R-:W-:Y:S01]  /*1d10*/  SHF.R.S32.HI R8, RZ, 0x1, R4.reuse ;  /* 0x00000001ff087819 */ /* 0x100fe20000011404 */
[----:B------:R-:W-:Y:S01]  /*1d20*/  @!P5 IMAD.MOV.U32 R6, RZ, RZ, R89 ;  /* 0x000000ffff06d224 */ /* 0x000fe200078e0059 */
[----:B------:R-:W-:Y:S01]  /*1d30*/  SHF.R.S32.HI R5, RZ, 0x1f, R4 ;  /* 0x0000001fff057819 */ /* 0x000fe20000011404 */
[----:B------:R-:W-:Y:S01]  /*1d40*/  IMAD.SHL.U32 R86, R2, 0x20, RZ ;  /* 0x0000002002567824 */ /* 0x000fe200078e00ff */
[----:B------:R-:W-:Y:S01]  /*1d50*/  SHF.R.S32.HI R148, RZ, 0x1, R146 ;  /* 0x00000001ff947819 */ /* 0x000fe20000011492 */
[----:B-1----:R-:W-:Y:S01]  /*1d60*/  @!P4 IMAD.MOV.U32 R12, RZ, RZ, R143 ;  /* 0x000000ffff0cc224 */ /* 0x002fe200078e008f */
[----:B------:R-:W-:Y:S01]  /*1d70*/  LOP3.LUT R146, R146, 0xfffffffe, RZ, 0xc0, !PT ;  /* 0xfffffffe92927812 */ /* 0x000fe200078ec0ff */
[----:B------:R-:W-:Y:S01]  /*1d80*/  @!P4 IMAD.MOV.U32 R13, RZ, RZ, R142 ;  /* 0x000000ffff0dc224 */ /* 0x000fe200078e008e */
[----:B------:R-:W-:Y:S01]  /*1d90*/  LEA.HI R5, R5, R8, RZ, 0x2 ;  /* 0x0000000805057211 */ /* 0x000fe200078f10ff */
[----:B----4-:R-:W-:Y:S01]  /*1da0*/  @!P5 IMAD.WIDE.U32 R10, R84, 0x60, R6 ;  /* 0x00000060540ad825 */ /* 0x010fe200078e0006 */
[----:B------:R-:W-:-:S03]  /*1db0*/  LOP3.LUT R86, R86, 0xffffff00, RZ, 0xc0, !PT ;  /* 0xffffff0056567812 */ /* 0x000fc600078ec0ff */
[----:B------:R-:W-:Y:S01]  /*1dc0*/  @!P5 IMAD.IADD R3, R11, 0x1, R3 ;  /* 0x000000010b03d824 */ /* 0x000fe200078e0203 */
[----:B------:R-:W-:Y:S01]  /*1dd0*/  @!P5 LEA R4, P0, R10, c[0x0][0x168], 0x1 ;  /* 0x00005a000a04da11 */ /* 0x000fe200078008ff */
[----:B------:R-:W-:Y:S01]  /*1de0*/  IMAD.IADD R146, R9, 0x1, -R146 ;  /* 0x0000000109927824 */ /* 0x000fe200078e0a92 */
[----:B------:R-:W-:Y:S01]  /*1df0*/  LOP3.LUT R9, R5, 0xfffffffc, RZ, 0xc0, !PT ;  /* 0xfffffffc05097812 */ /* 0x000fe200078ec0ff */
[----:B------:R-:W-:Y:S01]  /*1e00*/  IMAD.SHL.U32 R7, R148, 0x40, RZ ;  /* 0x0000004094077824 */ /* 0x000fe200078e00ff */
[----:B------:R-:W-:Y:S01]  /*1e10*/  @!P5 LEA.HI.X R5, R10, c[0x0][0x16c], R3, 0x1, P0 ;  /* 0x00005b000a05da11 */ /* 0x000fe200000f0c03 */
[----:B------:R-:W-:Y:S02]  /*1e20*/  IMAD.SHL.U32 R6, R147, 0x8, RZ ;  /* 0x0000000893067824 */ /* 0x000fe400078e00ff */
[----:B------:R-:W-:Y:S01]  /*1e30*/  IMAD.IADD R3, R8, 0x1, -R9 ;  /* 0x0000000108037824 */ /* 0x000fe200078e0a09 */
[----:B------:R-:W-:Y:S01]  /*1e40*/  LOP3.LUT R7, R7, 0xc0, RZ, 0xc0, !PT ;  /* 0x000000c007077812 */ /* 0x000fe200078ec0ff */
[----:B------:R1:W-:Y:S01]  /*1e50*/  @!P5 LDGSTS.E.BYPASS.LTC128B.128 [R145+0x2800], [R4.64] ;  /* 0x028000000491dfae */ /* 0x0003e2000b901d4c */
[----:B------:R-:W-:-:S02]  /*1e60*/  IMAD.MOV.U32 R8, RZ, RZ, 0x5 ;  /* 0x00000005ff087424 */ /* 0x000fc400078e00ff */
[----:B------:R-:W-:Y:S01]  /*1e70*/  LOP3.LUT R6, R7, 0x8, R6, 0xf8, !PT ;  /* 0x0000000807067812 */ /* 0x000fe200078ef806 */
[----:B------:R-:W0:Y:S01]  /*1e80*/  LDGDEPBAR ;  /* 0x00000000000079af */ /* 0x000e220000000000 */
[----:B------:R-:W-:Y:S01]  /*1e90*/  SHF.R.U32.HI R7, RZ, 0x3, R7 ;  /* 0x00000003ff077819 */ /* 0x000fe20000011607 */
[----:B------:R-:W-:Y:S02]  /*1ea0*/  IMAD.SHL.U32 R2, R3, 0x40, RZ ;  /* 0x0000004003027824 */ /* 0x000fe400078e00ff */
[----:B------:R-:W-:Y:S01]  /*1eb0*/  @!P1 IMAD.MOV.U32 R10, RZ, RZ, R143 ;  /* 0x000000ffff0a9224 */ /* 0x000fe200078e008f */
[----:B------:R-:W-:Y:S01]  /*1ec0*/  LOP3.LUT R9, R6, R7, RZ, 0x3c, !PT ;  /* 0x0000000706097212 */ /* 0x000fe200078e3cff */
[----:B------:R-:W-:Y:S01]  /*1ed0*/  IMAD.SHL.U32 R7, R136, 0x8, RZ ;  /* 0x0000000888077824 */ /* 0x000fe200078e00ff */
[----:B------:R-:W-:Y:S01]  /*1ee0*/  LOP3.LUT R2, R2, 0xc0, RZ, 0xc0, !PT ;  /* 0x000000c002027812 */ /* 0x000fe200078ec0ff */
[----:B------:R-:W-:Y:S02]  /*1ef0*/  IMAD.SHL.U32 R6, R94, 0x20, RZ ;  /* 0x000000205e067824 */ /* 0x000fe400078e00ff */
[----:B------:R-:W-:Y:S01]  /*1f00*/  @!P1 IMAD.MOV.U32 R11, RZ, RZ, R142 ;  /* 0x000000ffff0b9224 */ /* 0x000fe200078e008e */
[----:B------:R-:W-:Y:S01]  /*1f10*/  LOP3.LUT R7, R2, 0x8, R7, 0xf8, !PT ;  /* 0x0000000802077812 */ /* 0x000fe200078ef807 */
[----:B------:R-:W-:Y:S01]  /*1f20*/  IMAD R136, R136, 0x8, R146 ;  /* 0x0000000888887824 */ /* 0x000fe200078e0292 */
[----:B------:R-:W-:Y:S01]  /*1f30*/  SHF.R.U32.HI R2, RZ, 0x3, R2 ;  /* 0x00000003ff027819 */ /* 0x000fe20000011602 */
[----:B------:R-:W-:-:S03]  /*1f40*/  @!P1 IMAD.WIDE.U32 R10, R94, 0xc0, R10 ;  /* 0x000000c05e0a9825 */ /* 0x000fc600078e000a */
[----:B------:R-:W-:Y:S01]  /*1f50*/  LOP3.LUT R2, R7, R2, RZ, 0x3c, !PT ;  /* 0x0000000207027212 */ /* 0x000fe200078e3cff */
[----:B------:R-:W-:Y:S02]  /*1f60*/  IMAD R7, R154, 0x200, R86 ;  /* 0x000002009a077824 */ /* 0x000fe400078e0256 */
[----:B------:R-:W-:Y:S02]  /*1f70*/  IMAD.U32 R136, R136, 0x20, R9 ;  /* 0x0000002088887824 */ /* 0x000fe400078e0009 */
[----:B------:R-:W-:Y:S01]  /*1f80*/  IMAD R7, R95, 0x20, R7 ;  /* 0x000000205f077824 */ /* 0x000fe200078e0207 */
[----:B-1----:R-:W-:Y:S01]  /*1f90*/  SHF.L.U64.HI R4, R94, R8, c[0x0][0x1a4] ;  /* 0x000069005e047619 */ /* 0x002fe20000010208 */
[----:B------:R-:W-:-:S04]  /*1fa0*/  DEPBAR.LE SB0, 0x0 ;  /* 0x000080000000791a */ /* 0x000fc80000000000 */
[----:B------:R-:W-:Y:S01]  /*1fb0*/  BAR.SYNC.DEFER_BLOCKING 0x0 ;  /* 0x0000000000007b1d */ /* 0x000fe20000010000 */
[-C--:B------:R-:W-:Y:S01]  /*1fc0*/  @!P3 LEA R8, P0, R6, R143.reuse, 0x1 ;  /* 0x0000008f0608b211 */ /* 0x080fe200078008ff */
[----:B------:R-:W-:Y:S02]  /*1fd0*/  @!P1 IMAD.MOV.U32 R5, RZ, RZ, c[0x0][0x1a4] ;  /* 0x00006900ff059624 */ /* 0x000fe400078e00ff */
[----:B------:R-:W-:Y:S01]  /*1fe0*/  IMAD.IADD R138, R2, 0x1, R7 ;  /* 0x00000001028a7824 */ /* 0x000fe200078e0207 */
[----:B------:R-:W-:Y:S01]  /*1ff0*/  @!P3 LEA.HI.X R9, R6, R142, R4, 0x1, P0 ;  /* 0x0000008e0609b211 */ /* 0x000fe200000f0c04 */
[----:B------:R-:W-:Y:S02]  /*2000*/  @!P1 IMAD R5, R5, 0xc0, RZ ;  /* 0x000000c005059824 */ /* 0x000fe400078e02ff */
[----:B------:R-:W-:Y:S01]  /*2010*/  @!P1 IMAD.MOV.U32 R4, RZ, RZ, R10 ;  /* 0x000000ffff049224 */ /* 0x000fe200078e000a */
[----:B------:R-:W-:Y:S01]  /*2020*/  @!P2 LEA R10, P0, R94, R143, 0x7 ;  /* 0x0000008f5e0aa211 */ /* 0x000fe200078038ff */
[----:B------:R-:W-:-:S02]  /*2030*/  @!P2 IMAD.MOV.U32 R6, RZ, RZ, c[0x0][0x1a4] ;  /* 0x00006900ff06a624 */ /* 0x000fc400078e00ff */
[----:B------:R-:W-:Y:S02]  /*2040*/  @!P1 IMAD.IADD R5, R11, 0x1, R5 ;  /* 0x000000010b059824 */ /* 0x000fe400078e0205 */
[----:B------:R-:W-:Y:S01]  /*2050*/  IMAD.SHL.U32 R136, R136, 0x2, RZ ;  /* 0x0000000288887824 */ /* 0x000fe200078e00ff */
[----:B------:R-:W-:Y:S01]  /*2060*/  @!P2 LEA.HI.X R11, R94, R142, R6, 0x7, P0 ;  /* 0x0000008e5e0ba211 */ /* 0x000fe200000f3c06 */
[----:B------:R-:W-:Y:S01]  /*2070*/  IMAD.SHL.U32 R138, R138, 0x2, RZ ;  /* 0x000000028a8a7824 */ /* 0x000fe200078e00ff */
[----:B------:R-:W-:Y:S01]  /*2080*/  LOP3.LUT P0, RZ, R148, 0x2, RZ, 0xc0, !PT ;  /* 0x0000000294ff7812 */ /* 0x000fe2000780c0ff */
[----:B------:R-:W-:Y:S01]  /*2090*/  IMAD R86, R95, 0x20, R86 ;  /* 0x000000205f567824 */ /* 0x000fe200078e0256 */
[----:B------:R-:W-:Y:S01]  /*20a0*/  IADD3 R135, R136, 0x1020, RZ ;  /* 0x0000102088877810 */ /* 0x000fe20007ffe0ff */
        /* <DEDUP_REMOVED lines=25> */
[----:B------:R-:W-:Y:S01]  /*2240*/  SEL R3, R3, 0xfffffff0, !P1 ;  /* 0xfffffff003037807 */ /* 0x000fe20004800000 */
[----:B--2---:R-:W2:Y:S04]  /*2250*/  LDSM.16.M88.4 R16, [R136+0x1000] ;  /* 0x001000008810783b */ /* 0x004ea80000000200 */
[----:B------:R-:W-:Y:S01]  /*2260*/  IMAD R137, R3, 0x2, R138 ;  /* 0x0000000203897824 */ /* 0x000fe200078e028a */
[----:B------:R-:W-:Y:S04]  /*2270*/  LDSM.16.M88.4 R60, [R136+0x1800] ;  /* 0x00180000883c783b */ /* 0x000fe80000000200 */
[----:B------:R-:W-:Y:S04]  /*2280*/  LDSM.16.M88.4 R76, [R137] ;  /* 0x00000000894c783b */ /* 0x000fe80000000200 */
[----:B-1----:R-:W3:Y:S04]  /*2290*/  LDSM.16.M88.4 R8, [R136+0x1400] ;  /* 0x001400008808783b */ /* 0x002ee80000000200 */
[----:B------:R-:W-:Y:S01]  /*22a0*/  LDSM.16.M88.4 R52, [R136+0x1c00] ;  /* 0x001c00008834783b */ /* 0x000fe20000000200 */
[----:B----4-:R-:W-:-:S03]  /*22b0*/  IADD3 R4, R136, 0x1000, RZ ;  /* 0x0000100088047810 */ /* 0x010fc60007ffe0ff */
[----:B------:R-:W-:Y:S01]  /*22c0*/  LDSM.16.M88.4 R44, [R136+0x2000] ;  /* 0x00200000882c783b */ /* 0x000fe20000000200 */
[----:B------:R-:W-:-:S03]  /*22d0*/  @P0 IADD3 R135, R4, -0x20, RZ ;  /* 0xffffffe004870810 */ /* 0x000fc60007ffe0ff */
[----:B------:R-:W-:Y:S01]  /*22e0*/  LDSM.16.M88.4 R36, [R136+0x2400] ;  /* 0x002400008824783b */ /* 0x000fe20000000200 */
[----:B------:R-:W-:-:S03]  /*22f0*/  IADD3 R132, R135, 0x400, RZ ;  /* 0x0000040087847810 */ /* 0x000fc60007ffe0ff */
[----:B------:R-:W1:Y:S01]  /*2300*/  LDSM.16.M88.4 R24, [R135] ;  /* 0x000000008718783b */ /* 0x000e620000000200 */
[C---:B------:R-:W-:Y:S02]  /*2310*/  IADD3 R131, R135.reuse, 0x800, RZ ;  /* 0x0000080087837810 */ /* 0x040fe40007ffe0ff */
[C---:B------:R-:W-:Y:S01]  /*2320*/  IADD3 R130, R135.reuse, 0xc00, RZ ;  /* 0x00000c0087827810 */ /* 0x040fe20007ffe0ff */
[----:B------:R-:W4:Y:S01]  /*2330*/  LDSM.16.M88.4 R28, [R136+0x2800] ;  /* 0x00280000881c783b */ /* 0x000f220000000200 */
[C---:B------:R-:W-:Y:S02]  /*2340*/  IADD3 R129, R135.reuse, 0x1000, RZ ;  /* 0x0000100087817810 */ /* 0x040fe40007ffe0ff */
[----:B------:R-:W-:Y:S01]  /*2350*/  IADD3 R128, R135, 0x1400, RZ ;  /* 0x0000140087807810 */ /* 0x000fe20007ffe0ff */
[----:B------:R-:W4:Y:S01]  /*2360*/  LDSM.16.M88.4 R80, [R135+0x400] ;  /* 0x000400008750783b */ /* 0x000f220000000200 */
[C---:B--2---:R-:W-:Y:S03]  /*2370*/  HMMA.16816.F32.BF16 R4, R20.reuse, R16, RZ ;  /* 0x000000101404723c */ /* 0x044fe600000418ff */
[----:B------:R-:W2:Y:S04]  /*2380*/  LDSM.16.M88.4 R68, [R136+0x2c00] ;  /* 0x002c00008844783b */ /* 0x000ea80000000200 */
[----:B------:R-:W0:Y:S01]  /*2390*/  LDGDEPBAR ;  /* 0x00000000000079af */ /* 0x000e220000000000 */
[C---:B------:R-:W-:Y:S08]  /*23a0*/  HMMA.16816.F32.BF16 R16, R20.reuse, R18, RZ ;  /* 0x000000121410723c */ /* 0x040ff000000418ff */
[C---:B---3--:R-:W-:Y:S08]  /*23b0*/  HMMA.16816.F32.BF16 R12, R20.reuse, R8, RZ ;  /* 0x00000008140c723c */ /* 0x048ff000000418ff */
[----:B------:R-:W-:Y:S08]  /*23c0*/  HMMA.16816.F32.BF16 R8, R20, R10, RZ ;  /* 0x0000000a1408723c */ /* 0x000ff000000418ff */
[C---:B-1----:R-:W-:Y:S07]  /*23d0*/  HMMA.16816.F32.BF16 R4, R76.reuse, R24, R4 ;  /* 0x000000184c04723c */ /* 0x042fee0000041804 */
[----:B------:R-:W-:Y:S01]  /*23e0*/  LOP3.LUT R25, R33, 0xffffffe0, RZ, 0xc0, !PT ;  /* 0xffffffe021197812 */ /* 0x000fe200078ec0ff */
[----:B------:R-:W-:Y:S04]  /*23f0*/  HMMA.16816.F32.BF16 R16, R76, R26, R16 ;  /* 0x0000001a4c10723c */ /* 0x000fe80000041810 */
[----:B------:R-:W-:-:S02]  /*2400*/  IMAD.IADD R25, R72, 0x1, -R25 ;  /* 0x0000000148197824 */ /* 0x000fc400078e0a19 */
[----:B------:R-:W1:Y:S02]  /*2410*/  LDSM.16.M88.4 R72, [R135+0x800] ;  /* 0x000800008748783b */ /* 0x000e640000000200 */
[----:B------:R-:W-:Y:S01]  /*2420*/  HMMA.16816.F32.BF16 R64, R20, R60, RZ ;  /* 0x0000003c1440723c */ /* 0x000fe200000418ff */
[----:B------:R-:W-:-:S04]  /*2430*/  SHF.R.S32.HI R24, RZ, 0x1f, R25 ;  /* 0x0000001fff187819 */ /* 0x000fc80000011419 */
[----:B------:R-:W-:-:S03]  /*2440*/  LEA.HI R24, R24, R25, RZ, 0x2 ;  /* 0x0000001918187211 */ /* 0x000fc600078f10ff */
[----:B------:R-:W-:Y:S01]  /*2450*/  HMMA.16816.F32.BF16 R56, R20, R52, RZ ;  /* 0x000000341438723c */ /* 0x000fe200000418ff */
[----:B------:R-:W-:-:S04]  /*2460*/  SHF.R.S32.HI R155, RZ, 0x2, R24 ;  /* 0x00000002ff9b7819 */ /* 0x000fc80000011418 */
[----:B------:R-:W-:-:S03]  /*2470*/  IADD3 R92, R92, 0x1, R155 ;  /* 0x000000015c5c7810 */ /* 0x000fc60007ffe09b */
[----:B------:R-:W-:Y:S01]  /*2480*/  HMMA.16816.F32.BF16 R48, R20, R44, RZ ;  /* 0x0000002c1430723c */ /* 0x000fe200000418ff */
[----:B------:R-:W-:Y:S01]  /*2490*/  IADD3 R92, R91, R92, -R87 ;  /* 0x0000005c5b5c7210 */ /* 0x000fe20007ffe857 */
[----:B------:R-:W-:-:S03]  /*24a0*/  IMAD.IADD R87, R0, 0x1, R90 ;  /* 0x0000000100577824 */ /* 0x000fc600078e025a */
[----:B------:R-:W-:Y:S02]  /*24b0*/  IADD3 R92, R92, c[0x0][0x2e8], RZ ;  /* 0x0000ba005c5c7a10 */ /* 0x000fe40007ffe0ff */
[----:B------:R-:W-:Y:S01]  /*24c0*/  IADD3 R95, R87, 0x11, RZ ;  /* 0x00000011575f7810 */ /* 0x000fe20007ffe0ff */
[----:B------:R-:W-:Y:S01]  /*24d0*/  HMMA.16816.F32.BF16 R40, R20, R36, RZ ;  /* 0x000000241428723c */ /* 0x000fe200000418ff */
[C---:B------:R-:W-:Y:S02]  /*24e0*/  IADD3 R96, R92.reuse, 0x8, RZ ;  /* 0x000000085c607810 */ /* 0x040fe40007ffe0ff */
[-C--:B------:R-:W-:Y:S02]  /*24f0*/  IMNMX R92, R92, R91.reuse, PT ;  /* 0x0000005b5c5c7217 */ /* 0x080fe40003800200 */
[----:B------:R-:W-:-:S03]  /*2500*/  IMNMX R91, R96, R91, PT ;  /* 0x0000005b605b7217 */ /* 0x000fc60003800200 */
[----:B----4-:R-:W-:Y:S08]  /*2510*/  HMMA.16816.F32.BF16 R32, R20, R28, RZ ;  /* 0x0000001c1420723c */ /* 0x010ff000000418ff */
[----:B------:R-:W-:Y:S07]  /*2520*/  HMMA.16816.F32.BF16 R12, R76, R80, R12 ;  /* 0x000000504c0c723c */ /* 0x000fee000004180c */
[----:B------:R-:W-:Y:S01]  /*2530*/  SHF.R.S32.HI R81, RZ, 0x1f, R154 ;  /* 0x0000001fff517819 */ /* 0x000fe2000001149a */
[----:B------:R-:W-:Y:S01]  /*2540*/  HMMA.16816.F32.BF16 R60, R20, R62, RZ ;  /* 0x0000003e143c723c */ /* 0x000fe200000418ff */
[----:B------:R-:W-:-:S02]  /*2550*/  IADD3 R80, R87, 0x1, RZ ;  /* 0x0000000157507810 */ /* 0x000fc40007ffe0ff */
[----:B------:R-:W-:Y:S02]  /*2560*/  LEA.HI R81, R81, R154, RZ, 0x2 ;  /* 0x0000009a51517211 */ /* 0x000fe400078f10ff */
[C---:B------:R-:W-:Y:S02]  /*2570*/  ISETP.GE.AND P0, PT, R80.reuse, R92, PT ;  /* 0x0000005c5000720c */ /* 0x040fe40003f06270 */
[----:B------:R-:W-:Y:S01]  /*2580*/  LOP3.LUT R81, R81, 0xfffffffc, RZ, 0xc0, !PT ;  /* 0xfffffffc51517812 */ /* 0x000fe200078ec0ff */
[----:B------:R-:W-:Y:S01]  /*2590*/  HMMA.16816.F32.BF16 R52, R20, R54, RZ ;  /* 0x000000361434723c */ /* 0x000fe200000418ff */
[----:B------:R-:W-:Y:S02]  /*25a0*/  ISETP.GE.AND P5, PT, R80, R91, PT ;  /* 0x0000005b5000720c */ /* 0x000fe40003fa6270 */
[C---:B------:R-:W-:Y:S01]  /*25b0*/  IADD3 R80, R87.reuse, 0x8, RZ ;  /* 0x0000000857507810 */ /* 0x040fe20007ffe0ff */
[----:B------:R-:W-:Y:S01]  /*25c0*/  IMAD.IADD R154, R154, 0x1, -R81 ;  /* 0x000000019a9a7824 */ /* 0x000fe200078e0a51 */
[----:B------:R-:W-:-:S02]  /*25d0*/  IADD3 R81, R87, 0x9, RZ ;  /* 0x0000000957517810 */ /* 0x000fc40007ffe0ff */
[CC--:B------:R-:W-:Y:S01]  /*25e0*/  ISETP.GE.AND P4, PT, R80.reuse, R92.reuse, PT ;  /* 0x0000005c5000720c */ /* 0x0c0fe20003f86270 */
[C---:B------:R-:W-:Y:S01]  /*25f0*/  HMMA.16816.F32.BF16 R44, R20.reuse, R46, RZ ;  /* 0x0000002e142c723c */ /* 0x040fe200000418ff */
[-C--:B------:R-:W-:Y:S02]  /*2600*/  ISETP.GE.AND P2, PT, R80, R91.reuse, PT ;  /* 0x0000005b5000720c */ /* 0x080fe40003f46270 */
[----:B------:R-:W-:Y:S02]  /*2610*/  IADD3 R80, R87, 0x10, RZ ;  /* 0x0000001057507810 */ /* 0x000fe40007ffe0ff */
[C---:B------:R-:W-:Y:S02]  /*2620*/  ISETP.GE.AND P1, PT, R81.reuse, R92, PT ;  /* 0x0000005c5100720c */ /* 0x040fe40003f26270 */
[----:B------:R-:W-:Y:S01]  /*2630*/  ISETP.GE.AND P3, PT, R81, R91, PT ;  /* 0x0000005b5100720c */ /* 0x000fe20003f66270 */
[----:B------:R-:W-:Y:S01]  /*2640*/  HMMA.16816.F32.BF16 R36, R20, R38, RZ ;  /* 0x000000261424723c */ /* 0x000fe200000418ff */
[----:B------:R-:W-:-:S02]  /*2650*/  FSEL R81, R16, -INF , !P4 ;  /* 0xff80000010517808 */ /* 0x000fc40006000000 */
[----:B------:R-:W-:Y:S02]  /*2660*/  IADD3 R16, R87, 0x18, RZ ;  /* 0x0000001857107810 */ /* 0x000fe40007ffe0ff */
[C---:B------:R-:W-:Y:S02]  /*2670*/  ISETP.GE.AND P4, PT, R80.reuse, R91, PT ;  /* 0x0000005b5000720c */ /* 0x040fe40003f86270 */
[----:B------:R-:W-:Y:S01]  /*2680*/  FSEL R7, R7, -INF , !P5 ;  /* 0xff80000007077808 */ /* 0x000fe20006800000 */
[C---:B------:R-:W-:Y:S08]  /*2690*/  HMMA.16816.F32.BF16 R28, R20.reuse, R30, RZ ;  /* 0x0000001e141c723c */ /* 0x040ff000000418ff */
[C---:B--2---:R-:W-:Y:S08]  /*26a0*/  HMMA.16816.F32.BF16 R24, R20.reuse, R68, RZ ;  /* 0x000000441418723c */ /* 0x044ff000000418ff */
[----:B------:R-:W-:Y:S01]  /*26b0*/  HMMA.16816.F32.BF16 R20, R20, R70, RZ ;  /* 0x000000461414723c */ /* 0x000fe200000418ff */
[----:B------:R-:W2:Y:S07]  /*26c0*/  LDSM.16.M88.4 R68, [R135+0xc00] ;  /* 0x000c00008744783b */ /* 0x000eae0000000200 */
[C---:B------:R-:W-:Y:S07]  /*26d0*/  HMMA.16816.F32.BF16 R8, R76.reuse, R82, R8 ;  /* 0x000000524c08723c */ /* 0x040fee0000041808 */
[----:B------:R-:W-:Y:S01]  /*26e0*/  FSEL R82, R5, -INF , !P0 ;  /* 0xff80000005527808 */ /* 0x000fe20004000000 */
[----:B-1----:R-:W-:Y:S01]  /*26f0*/  HMMA.16816.F32.BF16 R64, R76, R72, R64 ;  /* 0x000000484c40723c */ /* 0x002fe20000041840 */
[----:B------:R-:W-:-:S02]  /*2700*/  ISETP.GE.AND P0, PT, R80, R92, PT ;  /* 0x0000005c5000720c */ /* 0x000fc40003f06270 */
[----:B------:R-:W-:Y:S02]  /*2710*/  FSEL R5, R18, -INF , !P2 ;  /* 0xff80000012057808 */ /* 0x000fe40005000000 */
[----:B------:R-:W-:Y:S02]  /*2720*/  FSEL R83, R17, -INF , !P1 ;  /* 0xff80000011537808 */ /* 0x000fe40004800000 */
[C---:B------:R-:W-:Y:S01]  /*2730*/  ISETP.GE.AND P2, PT, R95.reuse, R92, PT ;  /* 0x0000005c5f00720c */ /* 0x040fe20003f46270 */
[----:B------:R-:W-:Y:S01]  /*2740*/  HMMA.16816.F32.BF16 R60, R76, R74, R60 ;  /* 0x0000004a4c3c723c */ /* 0x000fe2000004183c */
[----:B------:R-:W-:Y:S02]  /*2750*/  ISETP.GE.AND P1, PT, R95, R91, PT ;  /* 0x0000005b5f00720c */ /* 0x000fe40003f26270 */
[----:B------:R-:W-:Y:S02]  /*2760*/  FSEL R73, R19, -INF , !P3 ;  /* 0xff80000013497808 */ /* 0x000fe40005800000 */
[----:B------:R-:W-:-:S02]  /*2770*/  FSEL R95, R12, -INF , !P0 ;  /* 0xff8000000c5f7808 */ /* 0x000fc40004000000 */
[C---:B------:R-:W-:Y:S02]  /*2780*/  ISETP.GE.AND P3, PT, R16.reuse, R92, PT ;  /* 0x0000005c1000720c */ /* 0x040fe40003f66270 */
[----:B------:R-:W-:Y:S02]  /*2790*/  ISETP.GE.AND P0, PT, R16, R91, PT ;  /* 0x0000005b1000720c */ /* 0x000fe40003f06270 */
[----:B------:R-:W1:Y:S01]  /*27a0*/  LDSM.16.M88.4 R16, [R135+0x1000] ;  /* 0x001000008710783b */ /* 0x000e620000000200 */
[----:B------:R-:W-:Y:S02]  /*27b0*/  IADD3 R72, R87, 0x19, RZ ;  /* 0x0000001957487810 */ /* 0x000fe40007ffe0ff */
[----:B------:R-:W-:Y:S02]  /*27c0*/  FSEL R105, R13, -INF , !P2 ;  /* 0xff8000000d697808 */ /* 0x000fe40005000000 */
[C---:B------:R-:W-:Y:S01]  /*27d0*/  IADD3 R12, R87.reuse, 0x20, RZ ;  /* 0x00000020570c7810 */ /* 0x040fe20007ffe0ff */
[----:B--2---:R-:W-:Y:S01]  /*27e0*/  HMMA.16816.F32.BF16 R56, R76, R68, R56 ;  /* 0x000000444c38723c */ /* 0x004fe20000041838 */
[----:B------:R-:W-:-:S02]  /*27f0*/  IADD3 R13, R87, 0x21, RZ ;  /* 0x00000021570d7810 */ /* 0x000fc40007ffe0ff */
[----:B------:R-:W-:Y:S02]  /*2800*/  FSEL R80, R14, -INF , !P4 ;  /* 0xff8000000e507808 */ /* 0x000fe40006000000 */
[----:B------:R-:W-:Y:S02]  /*2810*/  ISETP.GE.AND P4, PT, R72, R92, PT ;  /* 0x0000005c4800720c */ /* 0x000fe40003f86270 */
[----:B------:R-:W-:Y:S01]  /*2820*/  FSEL R75, R15, -INF , !P1 ;  /* 0xff8000000f4b7808 */ /* 0x000fe20004800000 */
[----:B------:R-:W-:Y:S01]  /*2830*/  HMMA.16816.F32.BF16 R52, R76, R70, R52 ;  /* 0x000000464c34723c */ /* 0x000fe20000041834 */
        /* <DEDUP_REMOVED lines=9> */
[----:B------:R-:W-:Y:S02]  /*28d0*/  ISETP.GE.AND P4, PT, R13, R91, PT ;  /* 0x0000005b0d00720c */ /* 0x000fe40003f86270 */
[----:B------:R-:W-:Y:S02]  /*28e0*/  FSEL R72, R11, -INF , !P2 ;  /* 0xff8000000b487808 */ /* 0x000fe40005000000 */
[----:B------:R-:W-:Y:S02]  /*28f0*/  FSEL R68, R64, -INF , !P1 ;  /* 0xff80000040447808 */ /* 0x000fe40004800000 */
[----:B------:R-:W-:Y:S01]  /*2900*/  FSEL R113, R66, -INF , !P3 ;  /* 0xff80000042717808 */ /* 0x000fe20005800000 */
[----:B-1----:R-:W-:Y:S01]  /*2910*/  HMMA.16816.F32.BF16 R48, R76, R16, R48 ;  /* 0x000000104c30723c */ /* 0x002fe20000041830 */
[----:B------:R-:W-:Y:S02]  /*2920*/  FSEL R69, R65, -INF , !P0 ;  /* 0xff80000041457808 */ /* 0x000fe40004000000 */
[----:B------:R-:W-:-:S02]  /*2930*/  ISETP.GE.AND P2, PT, R8, R92, PT ;  /* 0x0000005c0800720c */ /* 0x000fc40003f46270 */
[-C--:B------:R-:W-:Y:S02]  /*2940*/  ISETP.GE.AND P1, PT, R8, R91.reuse, PT ;  /* 0x0000005b0800720c */ /* 0x080fe40003f26270 */
[C---:B------:R-:W-:Y:S01]  /*2950*/  ISETP.GE.AND P3, PT, R12.reuse, R92, PT ;  /* 0x0000005c0c00720c */ /* 0x040fe20003f66270 */
[----:B------:R-:W1:Y:S01]  /*2960*/  LDSM.16.M88.4 R8, [R135+0x1400] ;  /* 0x001400008708783b */ /* 0x000e620000000200 */
        /* <DEDUP_REMOVED lines=17> */
[----:B------:R-:W-:Y:S01]  /*2a80*/  IADD3 R16, R87, 0x39, RZ ;  /* 0x0000003957107810 */ /* 0x000fe20007ffe0ff */
[----:B------:R-:W2:Y:S01]  /*2a90*/  LDSM.16.M88.4 R12, [R135+0x1800] ;  /* 0x00180000870c783b */ /* 0x000ea20000000200 */
[----:B------:R-:W-:Y:S02]  /*2aa0*/  FSEL R108, R58, -INF , !P2 ;  /* 0xff8000003a6c7808 */ /* 0x000fe40005000000 */
[----:B------:R-:W-:Y:S02]  /*2ab0*/  FSEL R57, R57, -INF , !P1 ;  /* 0xff80000039397808 */ /* 0x000fe40004800000 */
[C---:B------:R-:W-:Y:S01]  /*2ac0*/  ISETP.GE.AND P2, PT, R16.reuse, R92, PT ;  /* 0x0000005c1000720c */ /* 0x040fe20003f46270 */
[----:B-1----:R-:W-:Y:S01]  /*2ad0*/  HMMA.16816.F32.BF16 R40, R76, R8, R40 ;  /* 0x000000084c28723c */ /* 0x002fe20000041828 */
[----:B------:R-:W-:Y:S02]  /*2ae0*/  ISETP.GE.AND P1, PT, R16, R91, PT ;  /* 0x0000005b1000720c */ /* 0x000fe40003f26270 */
[----:B------:R-:W-:-:S02]  /*2af0*/  IADD3 R16, R87, 0x40, RZ ;  /* 0x0000004057107810 */ /* 0x000fc40007ffe0ff */
[----:B------:R-:W-:Y:S02]  /*2b00*/  IADD3 R17, R87, 0x41, RZ ;  /* 0x0000004157117810 */ /* 0x000fe40007ffe0ff */
[----:B------:R-:W-:Y:S01]  /*2b10*/  FSEL R104, R59, -INF , !P3 ;  /* 0xff8000003b687808 */ /* 0x000fe20005800000 */
[----:B------:R-:W-:Y:S01]  /*2b20*/  HMMA.16816.F32.BF16 R36, R76, R10, R36 ;  /* 0x0000000a4c24723c */ /* 0x000fe20000041824 */
        /* <DEDUP_REMOVED lines=8> */
[----:B------:R-:W-:Y:S01]  /*2bb0*/  IADD3 R52, R87, 0x48, RZ ;  /* 0x0000004857347810 */ /* 0x000fe20007ffe0ff */
[----:B------:R-:W-:-:S04]  /*2bc0*/  DEPBAR.LE SB0, 0x0 ;  /* 0x000080000000791a */ /* 0x000fc80000000000 */
[----:B------:R-:W-:Y:S02]  /*2bd0*/  FSEL R100, R55, -INF , !P1 ;  /* 0xff80000037647808 */ /* 0x000fe40004800000 */
[----:B------:R-:W-:Y:S02]  /*2be0*/  IADD3 R9, R87, 0x49, RZ ;  /* 0x0000004957097810 */ /* 0x000fe40007ffe0ff */
[----:B------:R-:W-:Y:S01]  /*2bf0*/  ISETP.GE.AND P1, PT, R52, R92, PT ;  /* 0x0000005c3400720c */ /* 0x000fe20003f26270 */
[----:B--2---:R-:W-:Y:S01]  /*2c00*/  HMMA.16816.F32.BF16 R32, R76, R12, R32 ;  /* 0x0000000c4c20723c */ /* 0x004fe20000041820 */
[----:B------:R-:W-:Y:S02]  /*2c10*/  FSEL R8, R48, -INF , !P3 ;  /* 0xff80000030087808 */ /* 0x000fe40005800000 */
[----:B------:R-:W-:Y:S02]  /*2c20*/  ISETP.GE.AND P3, PT, R52, R91, PT ;  /* 0x0000005b3400720c */ /* 0x000fe40003f66270 */
[----:B------:R-:W-:-:S02]  /*2c30*/  FSEL R99, R50, -INF , !P0 ;  /* 0xff80000032637808 */ /* 0x000fc40004000000 */
[----:B------:R-:W-:Y:S01]  /*2c40*/  FSEL R49, R49, -INF , !P4 ;  /* 0xff80000031317808 */ /* 0x000fe20006000000 */
[----:B------:R-:W-:Y:S01]  /*2c50*/  HMMA.16816.F32.BF16 R28, R76, R14, R28 ;  /* 0x0000000e4c1c723c */ /* 0x000fe2000004181c */
[C---:B------:R-:W-:Y:S02]  /*2c60*/  IADD3 R48, R87.reuse, 0x50, RZ ;  /* 0x0000005057307810 */ /* 0x040fe40007ffe0ff */
[----:B------:R-:W-:Y:S02]  /*2c70*/  IADD3 R11, R87, 0x51, RZ ;  /* 0x00000051570b7810 */ /* 0x000fe40007ffe0ff */
[C---:B------:R-:W-:Y:S02]  /*2c80*/  ISETP.GE.AND P0, PT, R9.reuse, R92, PT ;  /* 0x0000005c0900720c */ /* 0x040fe40003f06270 */
[----:B------:R-:W-:Y:S02]  /*2c90*/  ISETP.GE.AND P4, PT, R9, R91, PT ;  /* 0x0000005b0900720c */ /* 0x000fe40003f86270 */
[----:B------:R-:W-:-:S02]  /*2ca0*/  FSEL R9, R44, -INF , !P1 ;  /* 0xff8000002c097808 */ /* 0x000fc40004800000 */
[----:B------:R-:W-:Y:S02]  /*2cb0*/  FSEL R96, R46, -INF , !P3 ;  /* 0xff8000002e607808 */ /* 0x000fe40005800000 */
[----:B------:R-:W-:Y:S02]  /*2cc0*/  IADD3 R44, R87, 0x58, RZ ;  /* 0x00000058572c7810 */ /* 0x000fe40007ffe0ff */
[----:B------:R-:W-:Y:S02]  /*2cd0*/  FSEL R97, R51, -INF , !P2 ;  /* 0xff80000033617808 */ /* 0x000fe40005000000 */
[C---:B------:R-:W-:Y:S02]  /*2ce0*/  ISETP.GE.AND P1, PT, R48.reuse, R91, PT ;  /* 0x0000005b3000720c */ /* 0x040fe40003f26270 */
[-C--:B------:R-:W-:Y:S02]  /*2cf0*/  ISETP.GE.AND P3, PT, R11, R92.reuse, PT ;  /* 0x0000005c0b00720c */ /* 0x080fe40003f66270 */
[----:B------:R-:W-:Y:S01]  /*2d00*/  ISETP.GE.AND P2, PT, R48, R92, PT ;  /* 0x0000005c3000720c */ /* 0x000fe20003f46270 */
[----:B-1----:R-:W-:Y:S01]  /*2d10*/  HMMA.16816.F32.BF16 R24, R76, R16, R24 ;  /* 0x000000104c18723c */ /* 0x002fe20000041818 */
[----:B------:R-:W-:-:S02]  /*2d20*/  IADD3 R13, R87, 0x59, RZ ;  /* 0x00000059570d7810 */ /* 0x000fc40007ffe0ff */
[----:B------:R-:W-:Y:S02]  /*2d30*/  FSEL R98, R47, -INF , !P4 ;  /* 0xff8000002f627808 */ /* 0x000fe40006000000 */
[----:B------:R-:W-:Y:S01]  /*2d40*/  FSEL R10, R45, -INF , !P0 ;  /* 0xff8000002d0a7808 */ /* 0x000fe20004000000 */
[----:B------:R-:W-:Y:S01]  /*2d50*/  BAR.SYNC.DEFER_BLOCKING 0x0 ;  /* 0x0000000000007b1d */ /* 0x000fe20000010000 */
[----:B------:R-:W-:Y:S01]  /*2d60*/  ISETP.GE.AND P4, PT, R44, R92, PT ;  /* 0x0000005c2c00720c */ /* 0x000fe20003f86270 */
[----:B------:R-:W-:Y:S01]  /*2d70*/  HMMA.16816.F32.BF16 R20, R76, R18, R20 ;  /* 0x000000124c14723c */ /* 0x000fe20000041814 */
[----:B------:R-:W-:Y:S02]  /*2d80*/  ISETP.GE.AND P0, PT, R11, R91, PT ;  /* 0x0000005b0b00720c */ /* 0x000fe40003f06270 */
[----:B------:R-:W-:Y:S02]  /*2d90*/  FSEL R65, R42, -INF , !P1 ;  /* 0xff8000002a417808 */ /* 0x000fe40004800000 */
        /* <DEDUP_REMOVED lines=8> */
[----:B------:R-:W-:Y:S02]  /*2e20*/  IADD3 R36, R87, 0x68, RZ ;  /* 0x0000006857247810 */ /* 0x000fe40007ffe0ff */
[----:B------:R-:W-:Y:S02]  /*2e30*/  FSEL R59, R43, -INF , !P0 ;  /* 0xff8000002b3b7808 */ /* 0x000fe40004000000 */
[C---:B------:R-:W-:Y:S02]  /*2e40*/  ISETP.GE.AND P0, PT, R13.reuse, R92, PT ;  /* 0x0000005c0d00720c */ /* 0x040fe40003f06270 */
[----:B------:R-:W-:Y:S02]  /*2e50*/  ISETP.GE.AND P4, PT, R13, R91, PT ;  /* 0x0000005b0d00720c */ /* 0x000fe40003f86270 */
        /* <DEDUP_REMOVED lines=17> */
[----:B------:R-:W-:Y:S02]  /*2f70*/  IADD3 R37, R87, 0x69, RZ ;  /* 0x0000006957257810 */ /* 0x000fe40007ffe0ff */
[----:B------:R-:W-:-:S02]  /*2f80*/  FSEL R102, R25, -INF , !P0 ;  /* 0xff80000019667808 */ /* 0x000fc40004000000 */
[----:B------:R-:W-:Y:S02]  /*2f90*/  ISETP.GT.AND P0, PT, R144, R141, PT ;  /* 0x0000008d9000720c */ /* 0x000fe40003f04270 */
[----:B------:R-:W-:Y:S02]  /*2fa0*/  FSEL R54, R34, -INF , !P4 ;  /* 0xff80000022367808 */ /* 0x000fe40006000000 */
[----:B------:R-:W-:Y:S02]  /*2fb0*/  ISETP.GE.AND P4, PT, R37, R92, PT ;  /* 0x0000005c2500720c */ /* 0x000fe40003f86270 */
[----:B------:R-:W-:Y:S02]  /*2fc0*/  FSEL R114, R24, -INF , !P1 ;  /* 0xff80000018727808 */ /* 0x000fe40004800000 */
[----:B------:R-:W-:Y:S02]  /*2fd0*/  FSEL R51, R29, -INF , !P4 ;  /* 0xff8000001d337808 */ /* 0x000fe40006000000 */
[----:B------:R-:W-:-:S02]  /*2fe0*/  FSEL R40, R26, -INF , !P3 ;  /* 0xff8000001a287808 */ /* 0x000fc40005800000 */
[-C--:B------:R-:W-:Y:S02]  /*2ff0*/  ISETP.GE.AND P2, PT, R37, R91.reuse, PT ;  /* 0x0000005b2500720c */ /* 0x080fe40003f46270 */
[----:B------:R-:W-:Y:S02]  /*3000*/  IADD3 R18, R87, 0x78, RZ ;  /* 0x0000007857127810 */ /* 0x000fe40007ffe0ff */
[-C--:B------:R-:W-:Y:S02]  /*3010*/  ISETP.GE.AND P4, PT, R17, R91.reuse, PT ;  /* 0x0000005b1100720c */ /* 0x080fe40003f86270 */
[C---:B------:R-:W-:Y:S02]  /*3020*/  ISETP.GE.AND P1, PT, R87.reuse, R92, PT ;  /* 0x0000005c5700720c */ /* 0x040fe40003f26270 */
[C---:B------:R-:W-:Y:S02]  /*3030*/  ISETP.GE.AND P3, PT, R87.reuse, R91, PT ;  /* 0x0000005b5700720c */ /* 0x040fe40003f66270 */
[----:B------:R-:W-:-:S02]  /*3040*/  IADD3 R87, R87, 0x79, RZ ;  /* 0x0000007957577810 */ /* 0x000fc40007ffe0ff */
[----:B------:R-:W-:Y:S02]  /*3050*/  FSEL R48, R31, -INF , !P2 ;  /* 0xff8000001f307808 */ /* 0x000fe40005000000 */
[----:B------:R-:W-:Y:S02]  /*3060*/  FSEL R36, R27, -INF , !P4 ;  /* 0xff8000001b247808 */ /* 0x000fe40006000000 */
[----:B------:R-:W-:Y:S01]  /*3070*/  FSEL R17, R4, -INF , !P1 ;  /* 0xff80000004117808 */ /* 0x000fe20004800000 */
[----:B------:R-:W-:Y:S01]  /*3080*/  IMAD.IADD R4, R2, 0x1, R86 ;  /* 0x0000000102047824 */ /* 0x000fe200078e0256 */
[----:B------:R-:W-:Y:S02]  /*3090*/  FSEL R6, R6, -INF , !P3 ;  /* 0xff80000006067808 */ /* 0x000fe40005800000 */
[C---:B------:R-:W-:Y:S02]  /*30a0*/  ISETP.GE.AND P5, PT, R18.reuse, R92, PT ;  /* 0x0000005c1200720c */ /* 0x040fe40003fa6270 */
[----:B------:R-:W-:-:S02]  /*30b0*/  ISETP.GE.AND P2, PT, R18, R91, PT ;  /* 0x0000005b1200720c */ /* 0x000fc40003f46270 */
[C---:B------:R-:W-:Y:S02]  /*30c0*/  ISETP.GE.AND P4, PT, R87.reuse, R92, PT ;  /* 0x0000005c5700720c */ /* 0x040fe40003f86270 */
[----:B------:R-:W-:Y:S02]  /*30d0*/  ISETP.GE.AND P1, PT, R87, R91, PT ;  /* 0x0000005b5700720c */ /* 0x000fe40003f26270 */
[----:B------:R-:W-:Y:S02]  /*30e0*/  @!P0 LEA R153, P3, R89, c[0x0][0x168], 0x1 ;  /* 0x00005a0059998a11 */ /* 0x000fe400078608ff */
[----:B------:R-:W-:Y:S02]  /*30f0*/  FSEL R45, R20, -INF , !P5 ;  /* 0xff800000142d7808 */ /* 0x000fe40006800000 */
[----:B------:R-:W-:Y:S02]  /*3100*/  FSEL R32, R22, -INF , !P2 ;  /* 0xff80000016207808 */ /* 0x000fe40005000000 */
[----:B------:R-:W-:-:S02]  /*3110*/  FSEL R42, R21, -INF , !P4 ;  /* 0xff800000152a7808 */ /* 0x000fc40006000000 */
[----:B------:R-:W-:Y:S02]  /*3120*/  FSEL R28, R23, -INF , !P1 ;  /* 0xff800000171c7808 */ /* 0x000fe40004800000 */
[----:B------:R-:W-:Y:S02]  /*3130*/  @!P0 LEA.HI.X R152, R89, c[0x0][0x16c], R88, 0x1, P3 ;  /* 0x00005b0059988a11 */ /* 0x000fe400018f0c58 */
[C---:B------:R-:W-:Y:S02]  /*3140*/  IADD3 R87, R135.reuse, 0x1800, RZ ;  /* 0x0000180087577810 */ /* 0x040fe40007ffe0ff */
[----:B------:R-:W-:Y:S01]  /*3150*/  IADD3 R86, R135, 0x1c00, RZ ;  /* 0x00001c0087567810 */ /* 0x000fe20007ffe0ff */
[----:B------:R-:W-:Y:S05]  /*3160*/  @!P0 BRA `(.L_x_4690) ;  /* 0x0000053000008947 */ /* 0x000fea0003800000 */
[----:B------:R-:W-:Y:S05]  /*3170*/  @!P6 BRA `(.L_x_4691) ;  /* 0x000003900000e947 */ /* 0x000fea0003800000 */
[----:B------:R-:W1:Y:S01]  /*3180*/  I2F.RP R24, R85 ;  /* 0x0000005500187306 */ /* 0x000e620000209400 */
[----:B------:R-:W-:Y:S02]  /*3190*/  IABS R20, R0 ;  /* 0x0000000000147213 */ /* 0x000fe40000000000 */
[----:B------:R-:W-:-:S02]  /*31a0*/  IADD3 R22, R0, -0x80, RZ ;  /* 0xffffff8000167810 */ /* 0x000fc40007ffe0ff */
[----:B------:R-:W-:Y:S02]  /*31b0*/  LOP3.LUT R0, R0, c[0x0][0x2d0], RZ, 0x3c, !PT ;  /* 0x0000b40000007a12 */ /* 0x000fe400078e3cff */
[----:B------:R-:W-:Y:S02]  /*31c0*/  IABS R18, R22 ;  /* 0x0000001600127213 */ /* 0x000fe40000000000 */
        /* <DEDUP_REMOVED lines=52> */
.L_x_4691:
[----:B------:R-:W-:-:S04]  /*3510*/  LEA R20, -R84, RZ, 0x7 ;  /* 0x000000ff54147211 */ /* 0x000fc800078e39ff */
[----:B------:R-:W-:Y:S02]  /*3520*/  SHF.R.S32.HI R18, RZ, 0x1f, R20 ;  /* 0x0000001fff127819 */ /* 0x000fe40000011414 */
.L_x_4692:
        /* <DEDUP_REMOVED lines=23> */
.L_x_4690:
[----:B------:R-:W-:Y:S02]  /*36a0*/  FMNMX.FTZ R0, R17, R82, !PT ;  /* 0x0000005211007209 */ /* 0x000fe40007810000 */
[----:B------:R-:W-:-:S02]  /*36b0*/  SHF.L.U32 R134, R4, 0x1, RZ ;  /* 0x0000000104867819 */ /* 0x000fc400000006ff */
[----:B------:R-:W-:Y:S02]  /*36c0*/  FMNMX.FTZ R0, R81, R0, !PT ;  /* 0x0000000051007209 */ /* 0x000fe40007810000 */
[----:B------:R-:W-:Y:S01]  /*36d0*/  LEA R133, R3, R134, 0x1 ;  /* 0x0000008603857211 */ /* 0x000fe200078e08ff */
[----:B------:R-:W-:Y:S01]  /*36e0*/  LDSM.16.MT88.4 R76, [R134+0x3000] ;  /* 0x00300000864c783b */ /* 0x000fe20000004200 */
[----:B------:R-:W-:Y:S02]  /*36f0*/  FMNMX.FTZ R0, R83, R0, !PT ;  /* 0x0000000053007209 */ /* 0x000fe40007810000 */
[----:B------:R-:W-:Y:S02]  /*3700*/  ISETP.GT.AND P3, PT, R144, R141, PT ;  /* 0x0000008d9000720c */ /* 0x000fe40003f64270 */
        /* <DEDUP_REMOVED lines=28> */
[----:B-1----:R-:W1:Y:S02]  /*38d0*/  SHFL.BFLY PT, R18, R0, 0x2, 0x1f ;  /* 0x0c401f0000127f89 */ /* 0x002e6400000e0000 */
        /* <DEDUP_REMOVED lines=63> */
[----:B------:R-:W-:Y:S01]  /*3cd0*/  FFMA.FTZ R27, R49, c[0x0][0x23c], -R43 ;  /* 0x00008f00311b7a23 */ /* 0x000fe2000001082b */
[----:B------:R-:W-:Y:S01]  /*3ce0*/  FMNMX.FTZ R0, R44, R0, !PT ;  /* 0x000000002c007209 */ /* 0x000fe20007810000 */
[----:B------:R-:W-:Y:S01]  /*3cf0*/  FADD.FTZ R109, R110, R109 ;  /* 0x0000006d6e6d7221 */ /* 0x000fe20000010000 */
[----:B--2---:R-:W-:Y:S01]  /*3d00*/  F2FP.BF16.PACK_AB R70, R64, R103 ;  /* 0x000000674046723e */ /* 0x004fe200000010ff */
[----:B------:R-:W-:Y:S01]  /*3d10*/  MUFU.EX2 R52, R52 ;  /* 0x0000003400347308 */ /* 0x000fe20000000800 */
[----:B------:R-:W-:Y:S01]  /*3d20*/  FMNMX.FTZ R0, R50, R0, !PT ;  /* 0x0000000032007209 */ /* 0x000fe20007810000 */
[----:B------:R-:W-:-:S02]  /*3d30*/  FADD.FTZ R109, R103, R109 ;  /* 0x0000006d676d7221 */ /* 0x000fc40000010000 */
[----:B------:R-:W-:Y:S01]  /*3d40*/  FFMA.FTZ R33, R33, c[0x0][0x23c], -R43 ;  /* 0x00008f0021217a23 */ /* 0x000fe2000001082b */
[----:B------:R-:W-:Y:S01]  /*3d50*/  FMNMX.FTZ R0, R48, R0, !PT ;  /* 0x0000000030007209 */ /* 0x000fe20007810000 */
[----:B------:R-:W-:Y:S02]  /*3d60*/  FADD.FTZ R109, R64, R109 ;  /* 0x0000006d406d7221 */ /* 0x000fe40000010000 */
        /* <DEDUP_REMOVED lines=14> */
[----:B-1----:R-:W-:-:S02]  /*3e50*/  FMNMX.FTZ R0, R0, R17, !PT ;  /* 0x0000001100007209 */ /* 0x002fc40007810000 */
[----:B------:R-:W-:Y:S04]  /*3e60*/  LDSM.16.MT88.4 R16, [R134+0x3800] ;  /* 0x003800008610783b */ /* 0x000fe80000004200 */
[----:B------:R-:W1:Y:S01]  /*3e70*/  SHFL.BFLY PT, R8, R0, 0x1, 0x1f ;  /* 0x0c201f0000087f89 */ /* 0x000e6200000e0000 */
[----:B------:R-:W-:Y:S08]  /*3e80*/  MUFU.EX2 R35, R35 ;  /* 0x0000002300237308 */ /* 0x000ff00000000800 */
[----:B------:R-:W-:Y:S08]  /*3e90*/  MUFU.EX2 R34, R34 ;  /* 0x0000002200227308 */ /* 0x000ff00000000800 */
[----:B------:R-:W-:Y:S01]  /*3ea0*/  MUFU.EX2 R31, R31 ;  /* 0x0000001f001f7308 */ /* 0x000fe20000000800 */
[----:B-1----:R-:W-:-:S07]  /*3eb0*/  FMNMX.FTZ R0, R0, R8, !PT ;  /* 0x0000000800007209 */ /* 0x002fce0007810000 */
[----:B------:R-:W-:Y:S01]  /*3ec0*/  MUFU.EX2 R30, R30 ;  /* 0x0000001e001e7308 */ /* 0x000fe20000000800 */
[----:B------:R-:W-:Y:S01]  /*3ed0*/  LDSM.16.MT88.4 R8, [R133+0x3400] ;  /* 0x003400008508783b */ /* 0x000fe20000004200 */
        /* <DEDUP_REMOVED lines=42> */
[--C-:B------:R-:W-:Y:S01]  /*4180*/  FFMA.FTZ R54, R54, c[0x0][0x23c], -R29.reuse ;  /* 0x00008f0036367a23 */ /* 0x100fe2000001081d */
[----:B------:R-:W-:Y:S01]  /*4190*/  MUFU.EX2 R62, R62 ;  /* 0x0000003e003e7308 */ /* 0x000fe20000000800 */
[--C-:B------:R-:W-:Y:S02]  /*41a0*/  FFMA.FTZ R44, R44, c[0x0][0x23c], -R29.reuse ;  /* 0x00008f002c2c7a23 */ /* 0x100fe4000001081d */
[--C-:B------:R-:W-:Y:S02]  /*41b0*/  FFMA.FTZ R50, R50, c[0x0][0x23c], -R29.reuse ;  /* 0x00008f0032327a23 */ /* 0x100fe4000001081d */
[----:B------:R-:W-:Y:S01]  /*41c0*/  FFMA.FTZ R48, R48, c[0x0][0x23c], -R29 ;  /* 0x00008f0030307a23 */ /* 0x000fe2000001081d */
[----:B------:R-:W-:Y:S01]  /*41d0*/  HMMA.16816.F32.BF16 R76, R68, R78, RZ ;  /* 0x0000004e444c723c */ /* 0x000fe200000418ff */
[--C-:B------:R-:W-:Y:S01]  /*41e0*/  FFMA.FTZ R96, R114, c[0x0][0x23c], -R43.reuse ;  /* 0x00008f0072607a23 */ /* 0x100fe2000001082b */
[----:B------:R-:W3:Y:S01]  /*41f0*/  MUFU.EX2 R56, R56 ;  /* 0x0000003800387308 */ /* 0x000ee20000000800 */
[----:B------:R-:W-:-:S02]  /*4200*/  FFMA.FTZ R60, R102, c[0x0][0x23c], -R43 ;  /* 0x00008f00663c7a23 */ /* 0x000fc4000001082b */
[--C-:B------:R-:W-:Y:S02]  /*4210*/  FFMA.FTZ R40, R40, c[0x0][0x23c], -R29.reuse ;  /* 0x00008f0028287a23 */ /* 0x100fe4000001081d */
[--C-:B------:R-:W-:Y:S01]  /*4220*/  FFMA.FTZ R36, R36, c[0x0][0x23c], -R29.reuse ;  /* 0x00008f0024247a23 */ /* 0x100fe2000001081d */
[----:B-1----:R-:W-:Y:S01]  /*4230*/  HMMA.16816.F32.BF16 R72, R68, R4, RZ ;  /* 0x000000044448723c */ /* 0x002fe200000418ff */
[--C-:B------:R-:W-:Y:S01]  /*4240*/  FFMA.FTZ R32, R32, c[0x0][0x23c], -R29.reuse ;  /* 0x00008f0020207a23 */ /* 0x100fe2000001081d */
[----:B------:R-:W1:Y:S01]  /*4250*/  MUFU.EX2 R55, R55 ;  /* 0x0000003700377308 */ /* 0x000e620000000800 */
[----:B------:R-:W-:-:S04]  /*4260*/  FFMA.FTZ R158, R28, c[0x0][0x23c], -R29 ;  /* 0x00008f001c9e7a23 */ /* 0x000fc8000001081d */
[----:B------:R-:W-:Y:S01]  /*4270*/  F2FP.BF16.PACK_AB R4, R53, R63 ;  /* 0x0000003f3504723e */ /* 0x000fe200000010ff */
[----:B------:R-:W-:Y:S01]  /*4280*/  HMMA.16816.F32.BF16 R68, R68, R6, RZ ;  /* 0x000000064444723c */ /* 0x000fe200000418ff */
[----:B--2---:R-:W-:Y:S01]  /*4290*/  F2FP.BF16.PACK_AB R5, R57, R67 ;  /* 0x000000433905723e */ /* 0x004fe200000010ff */
[----:B------:R-:W2:Y:S01]  /*42a0*/  MUFU.EX2 R49, R49 ;  /* 0x0000003100317308 */ /* 0x000ea20000000800 */
[----:B------:R-:W-:Y:S02]  /*42b0*/  FADD.FTZ R63, R63, R109 ;  /* 0x0000006d3f3f7221 */ /* 0x000fe40000010000 */
[----:B------:R-:W-:Y:S02]  /*42c0*/  FADD.FTZ R67, R67, R107 ;  /* 0x0000006b43437221 */ /* 0x000fe40000010000 */
[----:B------:R-:W-:Y:S01]  /*42d0*/  F2FP.BF16.PACK_AB R6, R47, R52 ;  /* 0x000000342f06723e */ /* 0x000fe200000010ff */
[----:B------:R-:W-:Y:S01]  /*42e0*/  FADD.FTZ R63, R53, R63 ;  /* 0x0000003f353f7221 */ /* 0x000fe20000010000 */
[----:B---3--:R-:W-:Y:S01]  /*42f0*/  F2FP.BF16.PACK_AB R7, R56, R62 ;  /* 0x0000003e3807723e */ /* 0x008fe200000010ff */
[----:B------:R-:W-:Y:S01]  /*4300*/  MUFU.EX2 R61, R61 ;  /* 0x0000003d003d7308 */ /* 0x000fe20000000800 */
[----:B------:R-:W-:-:S02]  /*4310*/  FADD.FTZ R67, R57, R67 ;  /* 0x0000004339437221 */ /* 0x000fc40000010000 */
        /* <DEDUP_REMOVED lines=46> */
[C---:B------:R-:W-:Y:S01]  /*4600*/  F2FP.BF16.PACK_AB R7, R100.reuse, R101 ;  /* 0x000000656407723e */ /* 0x040fe200000010ff */
        /* <DEDUP_REMOVED lines=166> */
.L_x_4694:
[----:B------:R-:W-:-:S04]  /*5070*/  LEA R6, -R94, RZ, 0x7 ;  /* 0x000000ff5e067211 */ /* 0x000fc800078e39ff */
[----:B------:R-:W-:Y:S02]  /*5080*/  SHF.R.S32.HI R5, RZ, 0x1f, R6 ;  /* 0x0000001fff057819 */ /* 0x000fe40000011406 */
.L_x_4695:
[----:B------:R-:W-:Y:S01]  /*5090*/  LEA R143, P0, R6, R143, 0x1 ;  /* 0x0000008f068f7211 */ /* 0x000fe200078008ff */
[----:B------:R-:W-:Y:S02]  /*50a0*/  IMAD.SHL.U32 R4, R94, 0x40, RZ ;  /* 0x000000405e047824 */ /* 0x000fe400078e00ff */
[----:B------:R-:W-:Y:S01]  /*50b0*/  IMAD.MOV.U32 R3, RZ, RZ, 0x6 ;  /* 0x00000006ff037424 */ /* 0x000fe200078e00ff */
[----:B------:R-:W-:Y:S01]  /*50c0*/  LEA.HI.X R142, R6, R142, R5, 0x1, P0 ;  /* 0x0000008e068e7211 */ /* 0x000fe200000f0c05 */
[----:B------:R-:W-:Y:S01]  /*50d0*/  IMAD.MOV.U32 R10, RZ, RZ, R143 ;  /* 0x000000ffff0a7224 */ /* 0x000fe200078e008f */
[----:B------:R-:W-:Y:S01]  /*50e0*/  IADD3 R6, P0, R4, R143, RZ ;  /* 0x0000008f04067210 */ /* 0x000fe20007f1e0ff */
[----:B------:R-:W-:Y:S01]  /*50f0*/  IMAD.SHL.U32 R101, R144, 0x80, RZ ;  /* 0x0000008090657824 */ /* 0x000fe200078e00ff */
        /* <DEDUP_REMOVED lines=9> */
[----:B------:R1:W-:Y:S01]  /*5190*/  LDGSTS.E.BYPASS.LTC128B.128 [R145+0x3000], [R10.64] ;  /* 0x030000000a917fae */ /* 0x0003e2000b901d4c */
[----:B------:R-:W-:Y:S01]  /*51a0*/  ISETP.GE.AND P3, PT, R107, R91, PT ;  /* 0x0000005b6b00720c */ /* 0x000fe20003f66270 */
[--C-:B------:R-:W-:Y:S02]  /*51b0*/  IMAD.X R9, R7, 0x1, R94.reuse, P1 ;  /* 0x0000000107097824 */ /* 0x100fe400008e065e */
[----:B------:R2:W-:Y:S02]  /*51c0*/  LDGSTS.E.BYPASS.LTC128B.128 [R145+0x3800], [R6.64] ;  /* 0x0380000006917fae */ /* 0x0005e4000b901d4c */
[----:B------:R-:W-:Y:S01]  /*51d0*/  IMAD.X R5, R9, 0x1, R94, P0 ;  /* 0x0000000109057824 */ /* 0x000fe200000e065e */
[----:B------:R-:W-:Y:S01]  /*51e0*/  ISETP.GE.AND P0, PT, R107, R92, PT ;  /* 0x0000005c6b00720c */ /* 0x000fe20003f06270 */
[----:B------:R1:W-:Y:S04]  /*51f0*/  LDGSTS.E.BYPASS.LTC128B.128 [R145+0x4000], [R8.64] ;  /* 0x0400000008917fae */ /* 0x0003e8000b901d4c */
[----:B------:R2:W-:Y:S04]  /*5200*/  LDGSTS.E.BYPASS.LTC128B.128 [R145+0x4800], [R4.64] ;  /* 0x0480000004917fae */ /* 0x0005e8000b901d4c */
[----:B------:R-:W-:Y:S04]  /*5210*/  LDSM.16.M88.4 R56, [R138] ;  /* 0x000000008a38783b */ /* 0x000fe80000000200 */
[----:B------:R-:W3:Y:S04]  /*5220*/  LDSM.16.M88.4 R20, [R136+0x1000] ;  /* 0x001000008814783b */ /* 0x000ee80000000200 */
[----:B------:R-:W4:Y:S04]  /*5230*/  LDSM.16.M88.4 R12, [R136+0x1400] ;  /* 0x00140000880c783b */ /* 0x000f280000000200 */
[----:B------:R-:W-:Y:S04]  /*5240*/  LDSM.16.M88.4 R48, [R137] ;  /* 0x000000008930783b */ /* 0x000fe80000000200 */
[----:B------:R-:W-:Y:S04]  /*5250*/  LDSM.16.M88.4 R32, [R136+0x1c00] ;  /* 0x001c00008820783b */ /* 0x000fe80000000200 */
[----:B-1----:R-:W1:Y:S04]  /*5260*/  LDSM.16.M88.4 R8, [R135] ;  /* 0x000000008708783b */ /* 0x002e680000000200 */
[----:B--2---:R-:W2:Y:S04]  /*5270*/  LDSM.16.M88.4 R4, [R136+0x1800] ;  /* 0x001800008804783b */ /* 0x004ea80000000200 */
[----:B------:R-:W5:Y:S04]  /*5280*/  LDSM.16.M88.4 R52, [R132] ;  /* 0x000000008434783b */ /* 0x000f680000000200 */
[----:B------:R-:W1:Y:S04]  /*5290*/  LDSM.16.M88.4 R28, [R131] ;  /* 0x00000000831c783b */ /* 0x000e680000000200 */
[----:B------:R-:W1:Y:S04]  /*52a0*/  LDSM.16.M88.4 R60, [R136+0x2000] ;  /* 0x00200000883c783b */ /* 0x000e680000000200 */
[----:B------:R-:W2:Y:S01]  /*52b0*/  LDSM.16.M88.4 R44, [R130] ;  /* 0x00000000822c783b */ /* 0x000ea20000000200 */
[C---:B---3--:R-:W-:Y:S03]  /*52c0*/  HMMA.16816.F32.BF16 R24, R56.reuse, R20, RZ ;  /* 0x000000143818723c */ /* 0x048fe600000418ff */
[----:B------:R-:W3:Y:S04]  /*52d0*/  LDSM.16.M88.4 R40, [R129] ;  /* 0x000000008128783b */ /* 0x000ee80000000200 */
[----:B------:R-:W-:Y:S01]  /*52e0*/  LDSM.16.M88.4 R64, [R136+0x2800] ;  /* 0x002800008840783b */ /* 0x000fe20000000200 */
[C---:B------:R-:W-:Y:S03]  /*52f0*/  HMMA.16816.F32.BF16 R20, R56.reuse, R22, RZ ;  /* 0x000000163814723c */ /* 0x040fe600000418ff */
[----:B------:R-:W0:Y:S05]  /*5300*/  LDGDEPBAR ;  /* 0x00000000000079af */ /* 0x000e2a0000000000 */
[C---:B----4-:R-:W-:Y:S08]  /*5310*/  HMMA.16816.F32.BF16 R16, R56.reuse, R12, RZ ;  /* 0x0000000c3810723c */ /* 0x050ff000000418ff */
[----:B------:R-:W-:Y:S08]  /*5320*/  HMMA.16816.F32.BF16 R12, R56, R14, RZ ;  /* 0x0000000e380c723c */ /* 0x000ff000000418ff */
[C---:B-1----:R-:W-:Y:S08]  /*5330*/  HMMA.16816.F32.BF16 R24, R48.reuse, R8, R24 ;  /* 0x000000083018723c */ /* 0x042ff00000041818 */
[----:B------:R-:W-:Y:S08]  /*5340*/  HMMA.16816.F32.BF16 R20, R48, R10, R20 ;  /* 0x0000000a3014723c */ /* 0x000ff00000041814 */
[C---:B--2---:R-:W-:Y:S08]  /*5350*/  HMMA.16816.F32.BF16 R8, R56.reuse, R4, RZ ;  /* 0x000000043808723c */ /* 0x044ff000000418ff */
[----:B------:R-:W-:Y:S01]  /*5360*/  HMMA.16816.F32.BF16 R4, R56, R6, RZ ;  /* 0x000000063804723c */ /* 0x000fe200000418ff */
[----:B------:R-:W-:-:S02]  /*5370*/  FSEL R106, R24, -INF , !P0 ;  /* 0xff800000186a7808 */ /* 0x000fc40004000000 */
[----:B------:R-:W-:Y:S02]  /*5380*/  IADD3 R24, R107, 0x11, RZ ;  /* 0x000000116b187810 */ /* 0x000fe40007ffe0ff */
[----:B------:R-:W-:-:S03]  /*5390*/  FSEL R100, R26, -INF , !P3 ;  /* 0xff8000001a647808 */ /* 0x000fc60005800000 */
[----:B------:R-:W-:Y:S08]  /*53a0*/  HMMA.16816.F32.BF16 R36, R56, R32, RZ ;  /* 0x000000203824723c */ /* 0x000ff000000418ff */
[C---:B-----5:R-:W-:Y:S08]  /*53b0*/  HMMA.16816.F32.BF16 R16, R48.reuse, R52, R16 ;  /* 0x000000343010723c */ /* 0x060ff00000041810 */
[C---:B------:R-:W-:Y:S01]  /*53c0*/  HMMA.16816.F32.BF16 R12, R48.reuse, R54, R12 ;  /* 0x00000036300c723c */ /* 0x040fe2000004180c */
[----:B------:R-:W1:Y:S07]  /*53d0*/  LDSM.16.M88.4 R52, [R136+0x2400] ;  /* 0x002400008834783b */ /* 0x000e6e0000000200 */
[C---:B------:R-:W-:Y:S08]  /*53e0*/  HMMA.16816.F32.BF16 R8, R48.reuse, R28, R8 ;  /* 0x0000001c3008723c */ /* 0x040ff00000041808 */
[----:B------:R-:W-:Y:S08]  /*53f0*/  HMMA.16816.F32.BF16 R4, R48, R30, R4 ;  /* 0x0000001e3004723c */ /* 0x000ff00000041804 */
[C---:B------:R-:W-:Y:S08]  /*5400*/  HMMA.16816.F32.BF16 R28, R56.reuse, R60, RZ ;  /* 0x0000003c381c723c */ /* 0x040ff000000418ff */
[----:B------:R-:W-:Y:S08]  /*5410*/  HMMA.16816.F32.BF16 R32, R56, R34, RZ ;  /* 0x000000223820723c */ /* 0x000ff000000418ff */
[C---:B------:R-:W-:Y:S07]  /*5420*/  HMMA.16816.F32.BF16 R36, R48.reuse, R44, R36 ;  /* 0x0000002c3024723c */ /* 0x040fee0000041824 */
[----:B------:R-:W-:Y:S01]  /*5430*/  IADD3 R45, R107, 0x1, RZ ;  /* 0x000000016b2d7810 */ /* 0x000fe20007ffe0ff */
[----:B---3--:R-:W-:Y:S01]  /*5440*/  HMMA.16816.F32.BF16 R28, R48, R40, R28 ;  /* 0x00000028301c723c */ /* 0x008fe2000004181c */
[----:B------:R-:W-:-:S02]  /*5450*/  LOP3.LUT R44, R101, 0x8, R90, 0xfe, !PT ;  /* 0x00000008652c7812 */ /* 0x000fc400078efe5a */
[CC--:B------:R-:W-:Y:S02]  /*5460*/  ISETP.GE.AND P5, PT, R45.reuse, R92.reuse, PT ;  /* 0x0000005c2d00720c */ /* 0x0c0fe40003fa6270 */
[-C--:B------:R-:W-:Y:S02]  /*5470*/  ISETP.GE.AND P1, PT, R45, R91.reuse, PT ;  /* 0x0000005b2d00720c */ /* 0x080fe40003f26270 */
[C---:B------:R-:W-:Y:S01]  /*5480*/  ISETP.GE.AND P4, PT, R44.reuse, R92, PT ;  /* 0x0000005c2c00720c */ /* 0x040fe20003f86270 */
[----:B------:R-:W-:Y:S01]  /*5490*/  HMMA.16816.F32.BF16 R60, R56, R62, RZ ;  /* 0x0000003e383c723c */ /* 0x000fe200000418ff */
[----:B------:R-:W-:Y:S02]  /*54a0*/  ISETP.GE.AND P2, PT, R44, R91, PT ;  /* 0x0000005b2c00720c */ /* 0x000fe40003f46270 */
[----:B------:R-:W-:Y:S02]  /*54b0*/  FSEL R108, R25, -INF , !P5 ;  /* 0xff800000196c7808 */ /* 0x000fe40006800000 */
[----:B------:R-:W-:-:S02]  /*54c0*/  FSEL R105, R27, -INF , !P1 ;  /* 0xff8000001b697808 */ /* 0x000fc40004800000 */
[----:B------:R-:W-:Y:S01]  /*54d0*/  IADD3 R44, R107, 0x9, RZ ;  /* 0x000000096b2c7810 */ /* 0x000fe20007ffe0ff */
[----:B------:R-:W-:Y:S01]  /*54e0*/  HMMA.16816.F32.BF16 R32, R48, R46, R32 ;  /* 0x0000002e3020723c */ /* 0x000fe20000041820 */
[CC--:B------:R-:W-:Y:S02]  /*54f0*/  ISETP.GE.AND P5, PT, R24.reuse, R92.reuse, PT ;  /* 0x0000005c1800720c */ /* 0x0c0fe40003fa6270 */
[----:B------:R-:W-:Y:S02]  /*5500*/  ISETP.GE.AND P1, PT, R24, R91, PT ;  /* 0x0000005b1800720c */ /* 0x000fe40003f26270 */
[----:B------:R-:W2:Y:S01]  /*5510*/  LDSM.16.M88.4 R24, [R128] ;  /* 0x000000008018783b */ /* 0x000ea20000000200 */
[----:B------:R-:W-:Y:S02]  /*5520*/  ISETP.GE.AND P0, PT, R44, R92, PT ;  /* 0x0000005c2c00720c */ /* 0x000fe40003f06270 */
[----:B------:R-:W-:Y:S02]  /*5530*/  FSEL R110, R17, -INF , !P5 ;  /* 0xff800000116e7808 */ /* 0x000fe40006800000 */
[----:B------:R-:W-:-:S02]  /*5540*/  FSEL R41, R21, -INF , !P0 ;  /* 0xff80000015297808 */ /* 0x000fc40004000000 */
[----:B------:R-:W-:Y:S02]  /*5550*/  IADD3 R21, R107, 0x19, RZ ;  /* 0x000000196b157810 */ /* 0x000fe40007ffe0ff */
[----:B------:R-:W-:Y:S02]  /*5560*/  FSEL R117, R19, -INF , !P1 ;  /* 0xff80000013757808 */ /* 0x000fe40004800000 */
[C---:B------:R-:W-:Y:S01]  /*5570*/  ISETP.GE.AND P5, PT, R21.reuse, R92, PT ;  /* 0x0000005c1500720c */ /* 0x040fe20003fa6270 */
[----:B------:R-:W-:Y:S01]  /*5580*/  HMMA.16816.F32.BF16 R60, R48, R42, R60 ;  /* 0x0000002a303c723c */ /* 0x000fe2000004183c */
[-C--:B------:R-:W-:Y:S02]  /*5590*/  ISETP.GE.AND P1, PT, R21, R91.reuse, PT ;  /* 0x0000005b1500720c */ /* 0x080fe40003f26270 */
[----:B------:R-:W-:Y:S02]  /*55a0*/  IADD3 R19, R107, 0x21, RZ ;  /* 0x000000216b137810 */ /* 0x000fe40007ffe0ff */
[----:B------:R-:W-:-:S02]  /*55b0*/  ISETP.GE.AND P3, PT, R44, R91, PT ;  /* 0x0000005b2c00720c */ /* 0x000fc40003f66270 */
[----:B------:R-:W-:Y:S01]  /*55c0*/  FSEL R120, R13, -INF , !P5 ;  /* 0xff8000000d787808 */ /* 0x000fe20006800000 */
[C---:B-1----:R-:W-:Y:S01]  /*55d0*/  HMMA.16816.F32.BF16 R44, R56.reuse, R52, RZ ;  /* 0x00000034382c723c */ /* 0x042fe200000418ff */
[----:B------:R-:W-:Y:S02]  /*55e0*/  FSEL R104, R15, -INF , !P1 ;  /* 0xff8000000f687808 */ /* 0x000fe40004800000 */
[C---:B------:R-:W-:Y:S02]  /*55f0*/  ISETP.GE.AND P5, PT, R19.reuse, R92, PT ;  /* 0x0000005c1300720c */ /* 0x040fe40003fa6270 */
[----:B------:R-:W-:Y:S02]  /*5600*/  ISETP.GE.AND P1, PT, R19, R91, PT ;  /* 0x0000005b1300720c */ /* 0x000fe40003f26270 */
[----:B------:R-:W-:Y:S01]  /*5610*/  IADD3 R17, R107, 0x29, RZ ;  /* 0x000000296b117810 */ /* 0x000fe20007ffe0ff */
[----:B------:R-:W-:Y:S01]  /*5620*/  HMMA.16816.F32.BF16 R52, R56, R54, RZ ;  /* 0x000000363834723c */ /* 0x000fe200000418ff */
[----:B------:R-:W-:-:S02]  /*5630*/  FSEL R112, R9, -INF , !P5 ;  /* 0xff80000009707808 */ /* 0x000fc40006800000 */
[----:B------:R-:W-:Y:S02]  /*5640*/  FSEL R98, R11, -INF , !P1 ;  /* 0xff8000000b627808 */ /* 0x000fe40004800000 */
[C---:B------:R-:W-:Y:S02]  /*5650*/  ISETP.GE.AND P5, PT, R17.reuse, R92, PT ;  /* 0x0000005c1100720c */ /* 0x040fe40003fa6270 */
[----:B------:R-:W-:Y:S02]  /*5660*/  ISETP.GE.AND P1, PT, R17, R91, PT ;  /* 0x0000005b1100720c */ /* 0x000fe40003f26270 */
[----:B------:R-:W-:Y:S02]  /*5670*/  IADD3 R13, R107, 0x31, RZ ;  /* 0x000000316b0d7810 */ /* 0x000fe40007ffe0ff */
[----:B------:R-:W-:Y:S02]  /*5680*/  FSEL R121, R5, -INF , !P5 ;  /* 0xff80000005797808 */ /* 0x000fe40006800000 */
[----:B------:R-:W-:-:S02]  /*5690*/  FSEL R96, R7, -INF , !P1 ;  /* 0xff80000007607808 */ /* 0x000fc40004800000 */
[----:B------:R-:W-:Y:S01]  /*56a0*/  LOP3.LUT R40, R101, 0x10, R90, 0xfe, !PT ;  /* 0x0000001065287812 */ /* 0x000fe200078efe5a */
[C---:B--2---:R-:W-:Y:S01]  /*56b0*/  HMMA.16816.F32.BF16 R44, R48.reuse, R24, R44 ;  /* 0x00000018302c723c */ /* 0x044fe2000004182c */
[CC--:B------:R-:W-:Y:S02]  /*56c0*/  ISETP.GE.AND P5, PT, R13.reuse, R92.reuse, PT ;  /* 0x0000005c0d00720c */ /* 0x0c0fe40003fa6270 */
[----:B------:R-:W-:Y:S02]  /*56d0*/  ISETP.GE.AND P1, PT, R13, R91, PT ;  /* 0x0000005b0d00720c */ /* 0x000fe40003f26270 */
[----:B------:R-:W-:Y:S02]  /*56e0*/  IADD3 R9, R107, 0x39, RZ ;  /* 0x000000396b097810 */ /* 0x000fe40007ffe0ff */
[----:B------:R-:W-:Y:S01]  /*56f0*/  ISETP.GE.AND P0, PT, R40, R92, PT ;  /* 0x0000005c2800720c */ /* 0x000fe20003f06270 */
[----:B------:R-:W-:Y:S01]  /*5700*/  HMMA.16816.F32.BF16 R52, R48, R26, R52 ;  /* 0x0000001a3034723c */ /* 0x000fe20000041834 */
[----:B------:R-:W-:-:S02]  /*5710*/  FSEL R42, R37, -INF , !P5 ;  /* 0xff800000252a7808 */ /* 0x000fc40006800000 */
[----:B------:R-:W-:Y:S02]  /*5720*/  FSEL R95, R39, -INF , !P1 ;  /* 0xff800000275f7808 */ /* 0x000fe40004800000 */
[C---:B------:R-:W-:Y:S02]  /*5730*/  ISETP.GE.AND P5, PT, R9.reuse, R92, PT ;  /* 0x0000005c0900720c */ /* 0x040fe40003fa6270 */
[----:B------:R-:W-:Y:S02]  /*5740*/  ISETP.GE.AND P1, PT, R9, R91, PT ;  /* 0x0000005b0900720c */ /* 0x000fe40003f26270 */
[----:B------:R-:W-:Y:S02]  /*5750*/  IADD3 R5, R107, 0x41, RZ ;  /* 0x000000416b057810 */ /* 0x000fe40007ffe0ff */
[----:B------:R-:W-:Y:S02]  /*5760*/  LOP3.LUT R7, R101, 0x18, R90, 0xfe, !PT ;  /* 0x0000001865077812 */ /* 0x000fe400078efe5a */
[----:B------:R-:W-:-:S02]  /*5770*/  FSEL R43, R16, -INF , !P0 ;  /* 0xff800000102b7808 */ /* 0x000fc40004000000 */
[----:B------:R-:W-:Y:S02]  /*5780*/  FSEL R37, R33, -INF , !P5 ;  /* 0xff80000021257808 */ /* 0x000fe40006800000 */
[----:B------:R-:W-:Y:S02]  /*5790*/  FSEL R93, R35, -INF , !P1 ;  /* 0xff800000235d7808 */ /* 0x000fe40004800000 */
[-C--:B------:R-:W-:Y:S02]  /*57a0*/  ISETP.GE.AND P0, PT, R5, R91.reuse, PT ;  /* 0x0000005b0500720c */ /* 0x080fe40003f06270 */
[C---:B------:R-:W-:Y:S02]  /*57b0*/  ISETP.GE.AND P5, PT, R7.reuse, R92, PT ;  /* 0x0000005c0700720c */ /* 0x040fe40003fa6270 */
[----:B------:R-:W-:Y:S02]  /*57c0*/  ISETP.GE.AND P1, PT, R7, R91, PT ;  /* 0x0000005b0700720c */ /* 0x000fe40003f26270 */
[----:B------:R-:W-:-:S02]  /*57d0*/  FSEL R102, R23, -INF , !P3 ;  /* 0xff80000017667808 */ /* 0x000fc40005800000 */
[----:B------:R-:W-:Y:S02]  /*57e0*/  FSEL R39, R20, -INF , !P4 ;  /* 0xff80000014277808 */ /* 0x000fe40006000000 */
[----:B------:R-:W-:Y:S02]  /*57f0*/  FSEL R35, R22, -INF , !P2 ;  /* 0xff80000016237808 */ /* 0x000fe40005000000 */
[----:B------:R-:W1:Y:S01]  /*5800*/  LDSM.16.M88.4 R20, [R87] ;  /* 0x000000005714783b */ /* 0x000e620000000200 */
[----:B------:R-:W-:Y:S02]  /*5810*/  FSEL R94, R31, -INF , !P0 ;  /* 0xff8000001f5e7808 */ /* 0x000fe40004000000 */
[----:B------:R-:W-:Y:S02]  /*5820*/  FSEL R31, R12, -INF , !P5 ;  /* 0xff8000000c1f7808 */ /* 0x000fe40006800000 */
[----:B------:R-:W-:Y:S02]  /*5830*/  FSEL R24, R14, -INF , !P1 ;  /* 0xff8000000e187808 */ /* 0x000fe40004800000 */
[----:B------:R-:W2:Y:S01]  /*5840*/  LDSM.16.M88.4 R12, [R136+0x2c00] ;  /* 0x002c0000880c783b */ /* 0x000ea20000000200 */
[----:B------:R-:W-:-:S02]  /*5850*/  ISETP.GE.AND P4, PT, R5, R92, PT ;  /* 0x0000005c0500720c */ /* 0x000fc40003f86270 */
[--C-:B------:R-:W-:Y:S02]  /*5860*/  LOP3.LUT R7, R101, 0x20, R90.reuse, 0xfe, !PT ;  /* 0x0000002065077812 */ /* 0x100fe400078efe5a */
[----:B------:R-:W-:Y:S02]  /*5870*/  FSEL R29, R29, -INF , !P4 ;  /* 0xff8000001d1d7808 */ /* 0x000fe40006000000 */
[-C--:B------:R-:W-:Y:S02]  /*5880*/  ISETP.GE.AND P3, PT, R40, R91.reuse, PT ;  /* 0x0000005b2800720c */ /* 0x080fe40003f66270 */
[C---:B------:R-:W-:Y:S02]  /*5890*/  ISETP.GE.AND P2, PT, R7.reuse, R92, PT ;  /* 0x0000005c0700720c */ /* 0x040fe40003f46270 */
[----:B------:R-:W-:Y:S02]  /*58a0*/  ISETP.GE.AND P4, PT, R7, R91, PT ;  /* 0x0000005b0700720c */ /* 0x000fe40003f86270 */
[----:B------:R-:W-:-:S02]  /*58b0*/  LOP3.LUT R7, R101, 0x28, R90, 0xfe, !PT ;  /* 0x0000002865077812 */ /* 0x000fc400078efe5a */
[----:B------:R-:W-:Y:S02]  /*58c0*/  IADD3 R5, R107, 0x49, RZ ;  /* 0x000000496b057810 */ /* 0x000fe40007ffe0ff */
[----:B------:R-:W-:Y:S02]  /*58d0*/  FSEL R25, R18, -INF , !P3 ;  /* 0xff80000012197808 */ /* 0x000fe40005800000 */
[CC--:B------:R-:W-:Y:S01]  /*58e0*/  ISETP.GE.AND P0, PT, R7.reuse, R92.reuse, PT ;  /* 0x0000005c0700720c */ /* 0x0c0fe20003f06270 */
[----:B------:R-:W-:Y:S01]  /*58f0*/  HMMA.16816.F32.BF16 R16, R56, R64, RZ ;  /* 0x000000403810723c */ /* 0x000fe200000418ff */
[----:B------:R-:W-:Y:S02]  /*5900*/  ISETP.GE.AND P3, PT, R7, R91, PT ;  /* 0x0000005b0700720c */ /* 0x000fe40003f66270 */
[----:B------:R-:W-:Y:S02]  /*5910*/  ISETP.GE.AND P5, PT, R5, R92, PT ;  /* 0x0000005c0500720c */ /* 0x000fe40003fa6270 */
[----:B------:R-:W-:-:S02]  /*5920*/  FSEL R122, R8, -INF , !P2 ;  /* 0xff800000087a7808 */ /* 0x000fc40005000000 */
[----:B------:R-:W-:Y:S01]  /*5930*/  LOP3.LUT R7, R101, 0x30, R90, 0xfe, !PT ;  /* 0x0000003065077812 */ /* 0x000fe200078efe5a */
[----:B------:R-:W-:Y:S01]  /*5940*/  HMMA.16816.F32.BF16 R64, R56, R66, RZ ;  /* 0x000000423840723c */ /* 0x000fe200000418ff */
[-C--:B------:R-:W-:Y:S02]  /*5950*/  ISETP.GE.AND P2, PT, R5, R91.reuse, PT ;  /* 0x0000005b0500720c */ /* 0x080fe40003f46270 */
[----:B------:R-:W-:Y:S02]  /*5960*/  IADD3 R5, R107, 0x51, RZ ;  /* 0x000000516b057810 */ /* 0x000fe40007ffe0ff */
[----:B------:R-:W-:Y:S02]  /*5970*/  FSEL R26, R61, -INF , !P5 ;  /* 0xff8000003d1a7808 */ /* 0x000fe40006800000 */
[C---:B------:R-:W-:Y:S02]  /*5980*/  ISETP.GE.AND P1, PT, R7.reuse, R92, PT ;  /* 0x0000005c0700720c */ /* 0x040fe40003f26270 */
[----:B------:R-:W-:-:S02]  /*5990*/  ISETP.GE.AND P5, PT, R7, R91, PT ;  /* 0x0000005b0700720c */ /* 0x000fc40003fa6270 */
[----:B------:R-:W-:Y:S02]  /*59a0*/  FSEL R33, R10, -INF , !P4 ;  /* 0xff8000000a217808 */ /* 0x000fe40006000000 */
[----:B------:R-:W-:Y:S02]  /*59b0*/  LOP3.LUT R7, R101, 0x40, R90, 0xfe, !PT ;  /* 0x0000004065077812 */ /* 0x000fe400078efe5a */
[----:B------:R-:W-:Y:S01]  /*59c0*/  ISETP.GE.AND P4, PT, R5, R92, PT ;  /* 0x0000005c0500720c */ /* 0x000fe20003f86270 */
[----:B-1----:R-:W-:Y:S01]  /*59d0*/  HMMA.16816.F32.BF16 R16, R48, R20, R16 ;  /* 0x000000143010723c */ /* 0x002fe20000041810 */
[----:B------:R-:W-:Y:S02]  /*59e0*/  FSEL R116, R6, -INF , !P3 ;  /* 0xff80000006747808 */ /* 0x000fe40005800000 */
[----:B------:R-:W-:Y:S02]  /*59f0*/  FSEL R27, R45, -INF , !P4 ;  /* 0xff8000002d1b7808 */ /* 0x000fe40006000000 */
[----:B------:R-:W-:-:S02]  /*5a00*/  FSEL R36, R36, -INF , !P1 ;  /* 0xff80000024247808 */ /* 0x000fc40004800000 */
[----:B------:R-:W-:Y:S01]  /*5a10*/  FSEL R123, R4, -INF , !P0 ;  /* 0xff800000047b7808 */ /* 0x000fe20004000000 */
[----:B------:R-:W-:Y:S01]  /*5a20*/  HMMA.16816.F32.BF16 R64, R48, R22, R64 ;  /* 0x000000163040723c */ /* 0x000fe20000041840 */
[C---:B------:R-:W-:Y:S02]  /*5a30*/  ISETP.GE.AND P3, PT, R7.reuse, R92, PT ;  /* 0x0000005c0700720c */ /* 0x040fe40003f66270 */
[-C--:B------:R-:W-:Y:S02]  /*5a40*/  ISETP.GE.AND P4, PT, R7, R91.reuse, PT ;  /* 0x0000005b0700720c */ /* 0x080fe40003f86270 */
[----:B------:R-:W-:Y:S02]  /*5a50*/  ISETP.GE.AND P1, PT, R5, R91, PT ;  /* 0x0000005b0500720c */ /* 0x000fe40003f26270 */
[----:B------:R-:W1:Y:S01]  /*5a60*/  LDSM.16.M88.4 R4, [R86] ;  /* 0x000000005604783b */ /* 0x000e620000000200 */
[----:B------:R-:W-:Y:S01]  /*5a70*/  LOP3.LUT R8, R101, 0x38, R90, 0xfe, !PT ;  /* 0x0000003865087812 */ /* 0x000fe200078efe5a */
[----:B------:R-:W-:-:S04]  /*5a80*/  DEPBAR.LE SB0, 0x0 ;  /* 0x000080000000791a */ /* 0x000fc80000000000 */
        /* <DEDUP_REMOVED lines=8> */
[CC--:B------:R-:W-:Y:S02]  /*5b10*/  ISETP.GE.AND P5, PT, R9.reuse, R92.reuse, PT ;  /* 0x0000005c0900720c */ /* 0x0c0fe40003fa6270 */
[----:B------:R-:W-:Y:S02]  /*5b20*/  ISETP.GE.AND P1, PT, R9, R91, PT ;  /* 0x0000005b0900720c */ /* 0x000fe40003f26270 */
[----:B------:R-:W-:Y:S02]  /*5b30*/  ISETP.GE.AND P2, PT, R8, R92, PT ;  /* 0x0000005c0800720c */ /* 0x000fe40003f46270 */
[----:B------:R-:W-:-:S02]  /*5b40*/  LOP3.LUT R9, R101, 0x50, R90, 0xfe, !PT ;  /* 0x0000005065097812 */ /* 0x000fc400078efe5a */
[----:B------:R-:W-:Y:S02]  /*5b50*/  FSEL R113, R34, -INF , !P0 ;  /* 0xff80000022717808 */ /* 0x000fe40004000000 */
[----:B------:R-:W-:Y:S02]  /*5b60*/  FSEL R20, R53, -INF , !P2 ;  /* 0xff80000035147808 */ /* 0x000fe40005000000 */
[----:B------:R-:W-:Y:S02]  /*5b70*/  FSEL R28, R28, -INF , !P3 ;  /* 0xff8000001c1c7808 */ /* 0x000fe40005800000 */
[C---:B------:R-:W-:Y:S01]  /*5b80*/  ISETP.GE.AND P0, PT, R9.reuse, R92, PT ;  /* 0x0000005c0900720c */ /* 0x040fe20003f06270 */
[----:B------:R-:W-:Y:S01]  /*5b90*/  BAR.SYNC.DEFER_BLOCKING 0x0 ;  /* 0x0000000000007b1d */ /* 0x000fe20000010000 */
[-C--:B------:R-:W-:Y:S02]  /*5ba0*/  ISETP.GE.AND P2, PT, R9, R91.reuse, PT ;  /* 0x0000005b0900720c */ /* 0x080fe40003f46270 */
[----:B------:R-:W-:-:S02]  /*5bb0*/  ISETP.GE.AND P3, PT, R8, R91, PT ;  /* 0x0000005b0800720c */ /* 0x000fc40003f66270 */
[C---:B--2---:R-:W-:Y:S01]  /*5bc0*/  HMMA.16816.F32.BF16 R8, R56.reuse, R12, RZ ;  /* 0x0000000c3808723c */ /* 0x044fe200000418ff */
[----:B------:R-:W-:Y:S02]  /*5bd0*/  FSEL R109, R30, -INF , !P4 ;  /* 0xff8000001e6d7808 */ /* 0x000fe40006000000 */
[----:B------:R-:W-:Y:S02]  /*5be0*/  IADD3 R30, R107, 0x61, RZ ;  /* 0x000000616b1e7810 */ /* 0x000fe40007ffe0ff */
[C-C-:B------:R-:W-:Y:S02]  /*5bf0*/  LOP3.LUT R21, R101.reuse, 0x58, R90.reuse, 0xfe, !PT ;  /* 0x0000005865157812 */ /* 0x140fe400078efe5a */
[----:B------:R-:W-:Y:S01]  /*5c00*/  FSEL R22, R60, -INF , !P5 ;  /* 0xff8000003c167808 */ /* 0x000fe20006800000 */
[----:B------:R-:W-:Y:S01]  /*5c10*/  HMMA.16816.F32.BF16 R12, R56, R14, RZ ;  /* 0x0000000e380c723c */ /* 0x000fe200000418ff */
[----:B------:R-:W-:Y:S02]  /*5c20*/  ISETP.GE.AND P5, PT, R30, R92, PT ;  /* 0x0000005c1e00720c */ /* 0x000fe40003fa6270 */
[----:B------:R-:W-:-:S02]  /*5c30*/  LOP3.LUT R23, R101, 0x60, R90, 0xfe, !PT ;  /* 0x0000006065177812 */ /* 0x000fc400078efe5a */
[----:B------:R-:W-:Y:S02]  /*5c40*/  FSEL R61, R55, -INF , !P3 ;  /* 0xff800000373d7808 */ /* 0x000fe40005800000 */
[CC--:B------:R-:W-:Y:S02]  /*5c50*/  ISETP.GE.AND P4, PT, R21.reuse, R92.reuse, PT ;  /* 0x0000005c1500720c */ /* 0x0c0fe40003f86270 */
[-C--:B------:R-:W-:Y:S02]  /*5c60*/  ISETP.GE.AND P3, PT, R21, R91.reuse, PT ;  /* 0x0000005b1500720c */ /* 0x080fe40003f66270 */
[----:B------:R-:W-:Y:S02]  /*5c70*/  FSEL R103, R62, -INF , !P1 ;  /* 0xff8000003e677808 */ /* 0x000fe40004800000 */
[----:B------:R-:W-:Y:S02]  /*5c80*/  FSEL R21, R17, -INF , !P5 ;  /* 0xff80000011157808 */ /* 0x000fe40006800000 */
[C---:B------:R-:W-:Y:S01]  /*5c90*/  ISETP.GE.AND P1, PT, R23.reuse, R92, PT ;  /* 0x0000005c1700720c */ /* 0x040fe20003f26270 */
[----:B-1----:R-:W-:Y:S01]  /*5ca0*/  HMMA.16816.F32.BF16 R8, R48, R4, R8 ;  /* 0x000000043008723c */ /* 0x002fe20000041808 */
[----:B------:R-:W-:-:S02]  /*5cb0*/  ISETP.GE.AND P5, PT, R23, R91, PT ;  /* 0x0000005b1700720c */ /* 0x000fc40003fa6270 */
[----:B------:R-:W-:Y:S02]  /*5cc0*/  FSEL R23, R44, -INF , !P0 ;  /* 0xff8000002c177808 */ /* 0x000fe40004000000 */
[----:B------:R-:W-:Y:S02]  /*5cd0*/  ISETP.GE.AND P0, PT, R30, R91, PT ;  /* 0x0000005b1e00720c */ /* 0x000fe40003f06270 */
[----:B------:R-:W-:Y:S01]  /*5ce0*/  IADD3 R30, R107, 0x69, RZ ;  /* 0x000000696b1e7810 */ /* 0x000fe20007ffe0ff */
[----:B------:R-:W-:Y:S01]  /*5cf0*/  HMMA.16816.F32.BF16 R12, R48, R6, R12 ;  /* 0x00000006300c723c */ /* 0x000fe2000004180c */
[----:B------:R-:W-:Y:S02]  /*5d00*/  FSEL R53, R19, -INF , !P0 ;  /* 0xff80000013357808 */ /* 0x000fe40004000000 */
[C-C-:B------:R-:W-:Y:S02]  /*5d10*/  LOP3.LUT R19, R101.reuse, 0x70, R90.reuse, 0xfe, !PT ;  /* 0x0000007065137812 */ /* 0x140fe400078efe5a */
[----:B------:R-:W-:-:S02]  /*5d20*/  LOP3.LUT R17, R101, 0x68, R90, 0xfe, !PT ;  /* 0x0000006865117812 */ /* 0x000fc400078efe5a */
[----:B------:R-:W-:Y:S02]  /*5d30*/  FSEL R97, R54, -INF , !P3 ;  /* 0xff80000036617808 */ /* 0x000fe40005800000 */
[-C--:B------:R-:W-:Y:S02]  /*5d40*/  ISETP.GE.AND P3, PT, R19, R91.reuse, PT ;  /* 0x0000005b1300720c */ /* 0x080fe40003f66270 */
[----:B------:R-:W-:Y:S02]  /*5d50*/  FSEL R16, R16, -INF , !P1 ;  /* 0xff80000010107808 */ /* 0x000fe40004800000 */
[----:B------:R-:W-:Y:S02]  /*5d60*/  FSEL R99, R46, -INF , !P2 ;  /* 0xff8000002e637808 */ /* 0x000fe40005000000 */
[----:B------:R-:W-:Y:S02]  /*5d70*/  ISETP.GE.AND P1, PT, R30, R91, PT ;  /* 0x0000005b1e00720c */ /* 0x000fe40003f26270 */
[----:B------:R-:W-:-:S02]  /*5d80*/  ISETP.GE.AND P2, PT, R17, R92, PT ;  /* 0x0000005c1100720c */ /* 0x000fc40003f46270 */
[----:B------:R-:W-:Y:S02]  /*5d90*/  ISETP.GE.AND P0, PT, R17, R91, PT ;  /* 0x0000005b1100720c */ /* 0x000fe40003f06270 */
[----:B------:R-:W-:Y:S02]  /*5da0*/  LOP3.LUT R4, R101, 0x78, R90, 0xfe, !PT ;  /* 0x0000007865047812 */ /* 0x000fe400078efe5a */
[----:B------:R-:W-:Y:S02]  /*5db0*/  FSEL R17, R52, -INF , !P4 ;  /* 0xff80000034117808 */ /* 0x000fe40006000000 */
[----:B------:R-:W-:Y:S02]  /*5dc0*/  ISETP.GE.AND P4, PT, R30, R92, PT ;  /* 0x0000005c1e00720c */ /* 0x000fe40003f86270 */
[----:B------:R-:W-:Y:S02]  /*5dd0*/  FSEL R54, R10, -INF , !P3 ;  /* 0xff8000000a367808 */ /* 0x000fe40005800000 */
[----:B------:R-:W-:-:S02]  /*5de0*/  FSEL R90, R18, -INF , !P5 ;  /* 0xff800000125a7808 */ /* 0x000fc40006800000 */
[----:B------:R-:W-:Y:S02]  /*5df0*/  FSEL R67, R67, -INF , !P1 ;  /* 0xff80000043437808 */ /* 0x000fe40004800000 */
[----:B------:R-:W-:Y:S02]  /*5e00*/  ISETP.GT.AND P3, PT, R144, R141, PT ;  /* 0x0000008d9000720c */ /* 0x000fe40003f64270 */
[C---:B------:R-:W-:Y:S02]  /*5e10*/  ISETP.GE.AND P5, PT, R4.reuse, R92, PT ;  /* 0x0000005c0400720c */ /* 0x040fe40003fa6270 */
        /* <DEDUP_REMOVED lines=10> */
[----:B------:R-:W-:Y:S02]  /*5ec0*/  FSEL R92, R9, -INF , !P0 ;  /* 0xff800000095c7808 */ /* 0x000fe40004000000 */
[-C--:B------:R-:W-:Y:S02]  /*5ed0*/  ISETP.GE.AND P2, PT, R4, R91.reuse, PT ;  /* 0x0000005b0400720c */ /* 0x080fe40003f46270 */
[----:B------:R-:W-:Y:S02]  /*5ee0*/  ISETP.GE.AND P0, PT, R107, R91, PT ;  /* 0x0000005b6b00720c */ /* 0x000fe40003f06270 */
[----:B------:R-:W-:Y:S02]  /*5ef0*/  FSEL R46, R11, -INF , !P2 ;  /* 0xff8000000b2e7808 */ /* 0x000fe40005000000 */
[----:B------:R-:W-:-:S02]  /*5f00*/  FSEL R60, R12, -INF , !P5 ;  /* 0xff8000000c3c7808 */ /* 0x000fc40006800000 */
[----:B------:R-:W-:Y:S02]  /*5f10*/  FSEL R58, R13, -INF , !P4 ;  /* 0xff8000000d3a7808 */ /* 0x000fe40006000000 */
[----:B------:R-:W-:Y:S02]  /*5f20*/  FSEL R45, R14, -INF , !P1 ;  /* 0xff8000000e2d7808 */ /* 0x000fe40004800000 */
[----:B------:R-:W-:Y:S01]  /*5f30*/  FSEL R44, R15, -INF , !P0 ;  /* 0xff8000000f2c7808 */ /* 0x000fe20004000000 */
[----:B------:R-:W-:Y:S05]  /*5f40*/  @!P3 BRA `(.L_x_4696) ;  /* 0x000005200000b947 */ /* 0x000fea0003800000 */
[----:B------:R-:W-:Y:S05]  /*5f50*/  @!P6 BRA `(.L_x_4697) ;  /* 0x000003900000e947 */ /* 0x000fea0003800000 */
[----:B------:R-:W1:Y:S01]  /*5f60*/  I2F.RP R10, R85 ;  /* 0x00000055000a7306 */ /* 0x000e620000209400 */
[----:B------:R-:W-:Y:S02]  /*5f70*/  IABS R7, R101 ;  /* 0x0000006500077213 */ /* 0x000fe40000000000 */
[C---:B------:R-:W-:Y:S02]  /*5f80*/  IADD3 R9, R101.reuse, -0x80, RZ ;  /* 0xffffff8065097810 */ /* 0x040fe40007ffe0ff */
[----:B------:R-:W-:-:S02]  /*5f90*/  LOP3.LUT R101, R101, c[0x0][0x2d0], RZ, 0x3c, !PT ;  /* 0x0000b40065657a12 */ /* 0x000fc400078e3cff */
        /* <DEDUP_REMOVED lines=53> */
.L_x_4697:
[----:B------:R-:W-:-:S04]  /*62f0*/  LEA R8, -R84, RZ, 0x7 ;  /* 0x000000ff54087211 */ /* 0x000fc800078e39ff */
[----:B------:R-:W-:Y:S02]  /*6300*/  SHF.R.S32.HI R5, RZ, 0x1f, R8 ;  /* 0x0000001fff057819 */ /* 0x000fe40000011408 */
.L_x_4698:
        /* <DEDUP_REMOVED lines=9> */
[--C-:B------:R-:W-:Y:S01]  /*63a0*/  IMAD.X R7, R152, 0x1, R3.reuse, P0 ;  /* 0x0000000198077824 */ /* 0x100fe200000e0603 */
[----:B------:R-:W-:Y:S01]  /*63b0*/  IADD3 R4, P0, R8, R4, RZ ;  /* 0x0000000408047210 */ /* 0x000fe20007f1e0ff */
[----:B------:R-:W-:Y:S02]  /*63c0*/  IMAD.MOV.U32 R11, RZ, RZ, R152 ;  /* 0x000000ffff0b7224 */ /* 0x000fe400078e0098 */
[----:B------:R-:W-:-:S03]  /*63d0*/  IMAD.X R9, R7, 0x1, R3, P1 ;  /* 0x0000000107097824 */ /* 0x000fc600008e0603 */
[----:B------:R-:W-:Y:S01]  /*63e0*/  @!PT LDS RZ, [RZ] ;  /* 0x00000000fffff984 */ /* 0x000fe20000000800 */
[----:B------:R-:W-:Y:S01]  /*63f0*/  @!PT LDS RZ, [RZ] ;  /* 0x00000000fffff984 */ /* 0x000fe20000000800 */
[----:B------:R-:W-:Y:S01]  /*6400*/  @!PT LDS RZ, [RZ] ;  /* 0x00000000fffff984 */ /* 0x000fe20000000800 */
[----:B------:R1:W-:Y:S01]  /*6410*/  LDGSTS.E.BYPASS.LTC128B.128 [R145+0x1000], [R10.64] ;  /* 0x010000000a917fae */ /* 0x0003e2000b901d4c */
[----:B------:R-:W-:-:S03]  /*6420*/  IMAD.X R5, R9, 0x1, R3, P0 ;  /* 0x0000000109057824 */ /* 0x000fc600000e0603 */
[----:B------:R1:W-:Y:S04]  /*6430*/  LDGSTS.E.BYPASS.LTC128B.128 [R145+0x1800], [R6.64] ;  /* 0x0180000006917fae */ /* 0x0003e8000b901d4c */
[----:B------:R1:W-:Y:S04]  /*6440*/  LDGSTS.E.BYPASS.LTC128B.128 [R145+0x2000], [R8.64] ;  /* 0x0200000008917fae */ /* 0x0003e8000b901d4c */
[----:B------:R1:W-:Y:S04]  /*6450*/  LDGSTS.E.BYPASS.LTC128B.128 [R145+0x2800], [R4.64] ;  /* 0x0280000004917fae */ /* 0x0003e8000b901d4c */
[----:B------:R-:W0:Y:S02]  /*6460*/  LDGDEPBAR ;  /* 0x00000000000079af */ /* 0x000e240000000000 */
.L_x_4696:
        /* <DEDUP_REMOVED lines=94> */
[----:B--2---:R-:W-:Y:S01]  /*6a50*/  F2FP.BF16.PACK_AB R10, R101, R107 ;  /* 0x0000006b650a723e */ /* 0x004fe200000010ff */
[--C-:B------:R-:W-:Y:S01]  /*6a60*/  FFMA.FTZ R59, R123, c[0x0][0x23c], -R62.reuse ;  /* 0x00008f007b3b7a23 */ /* 0x100fe2000001083e */
[----:B------:R-:W-:Y:S01]  /*6a70*/  FMNMX.FTZ R39, R61, R39, !PT ;  /* 0x000000273d277209 */ /* 0x000fe20007810000 */
[--C-:B------:R-:W-:Y:S02]  /*6a80*/  FFMA.FTZ R57, R121, c[0x0][0x23c], -R62.reuse ;  /* 0x00008f0079397a23 */ /* 0x100fe4000001083e */
[----:B------:R-:W-:Y:S01]  /*6a90*/  FFMA.FTZ R91, R119, c[0x0][0x23c], -R62 ;  /* 0x00008f00775b7a23 */ /* 0x000fe2000001083e */
[----:B------:R-:W-:Y:S01]  /*6aa0*/  FMNMX.FTZ R39, R90, R39, !PT ;  /* 0x000000275a277209 */ /* 0x000fe20007810000 */
[-C--:B---3--:R-:W-:Y:S01]  /*6ab0*/  FMUL.FTZ R12, R80, R112.reuse ;  /* 0x00000070500c7220 */ /* 0x088fe20000410000 */
[----:B------:R-:W1:Y:S01]  /*6ac0*/  MUFU.EX2 R88, R88 ;  /* 0x0000005800587308 */ /* 0x000e620000000800 */
[-C--:B------:R-:W-:Y:S01]  /*6ad0*/  FMUL.FTZ R13, R81, R112.reuse ;  /* 0x00000070510d7220 */ /* 0x080fe20000410000 */
        /* <DEDUP_REMOVED lines=11> */
[----:B------:R-:W-:Y:S01]  /*6b90*/  FFMA.FTZ R111, R159, R112, R111 ;  /* 0x000000709f6f7223 */ /* 0x000fe2000001006f */
[----:B------:R-:W2:Y:S01]  /*6ba0*/  MUFU.EX2 R84, R84 ;  /* 0x0000005400547308 */ /* 0x000ea20000000800 */
[----:B-1----:R-:W-:Y:S01]  /*6bb0*/  F2FP.BF16.PACK_AB R32, R88, R89 ;  /* 0x000000595820723e */ /* 0x002fe200000010ff */
[----:B------:R-:W-:Y:S01]  /*6bc0*/  FFMA.FTZ R159, R58, c[0x0][0x23c], -R62 ;  /* 0x00008f003a9f7a23 */ /* 0x000fe2000001083e */
[----:B------:R-:W-:Y:S01]  /*6bd0*/  FMNMX.FTZ R39, R46, R39, !PT ;  /* 0x000000272e277209 */ /* 0x000fe20007810000 */
[----:B------:R-:W-:-:S03]  /*6be0*/  FADD.FTZ R111, R108, R111 ;  /* 0x0000006f6c6f7221 */ /* 0x000fc60000010000 */
[----:B------:R-:W-:Y:S01]  /*6bf0*/  FMNMX.FTZ R39, R45, R39, !PT ;  /* 0x000000272d277209 */ /* 0x000fe20007810000 */
[----:B------:R-:W1:Y:S01]  /*6c00*/  MUFU.EX2 R65, R65 ;  /* 0x0000004100417308 */ /* 0x000e620000000800 */
[----:B------:R-:W-:Y:S02]  /*6c10*/  FADD.FTZ R107, R107, R111 ;  /* 0x0000006f6b6b7221 */ /* 0x000fe40000010000 */
[----:B------:R-:W-:Y:S02]  /*6c20*/  FMNMX.FTZ R39, R44, R39, !PT ;  /* 0x000000272c277209 */ /* 0x000fe40007810000 */
[----:B------:R-:W-:-:S03]  /*6c30*/  FADD.FTZ R107, R101, R107 ;  /* 0x0000006b656b7221 */ /* 0x000fc60000010000 */
[----:B------:R-:W3:Y:S01]  /*6c40*/  SHFL.BFLY PT, R3, R39, 0x2, 0x1f ;  /* 0x0c401f0027037f89 */ /* 0x000ee200000e0000 */
[----:B--2---:R-:W-:Y:S01]  /*6c50*/  F2FP.BF16.PACK_AB R34, R84, R85 ;  /* 0x000000555422723e */ /* 0x004fe200000010ff */
[----:B------:R-:W-:Y:S01]  /*6c60*/  MUFU.EX2 R64, R64 ;  /* 0x0000004000407308 */ /* 0x000fe20000000800 */
[----:B------:R-:W-:-:S04]  /*6c70*/  FADD.FTZ R107, R89, R107 ;  /* 0x0000006b596b7221 */ /* 0x000fc80000010000 */
[----:B------:R-:W-:-:S03]  /*6c80*/  FADD.FTZ R88, R88, R107 ;  /* 0x0000006b58587221 */ /* 0x000fc60000010000 */
[----:B------:R-:W-:Y:S01]  /*6c90*/  MUFU.EX2 R59, R59 ;  /* 0x0000003b003b7308 */ /* 0x000fe20000000800 */
[----:B------:R-:W-:-:S04]  /*6ca0*/  FADD.FTZ R88, R85, R88 ;  /* 0x0000005855587221 */ /* 0x000fc80000010000 */
[----:B------:R-:W-:-:S03]  /*6cb0*/  FADD.FTZ R84, R84, R88 ;  /* 0x0000005854547221 */ /* 0x000fc60000010000 */
[----:B------:R-:W-:Y:S01]  /*6cc0*/  MUFU.EX2 R57, R57 ;  /* 0x0000003900397308 */ /* 0x000fe20000000800 */
[----:B-1----:R-:W-:Y:S01]  /*6cd0*/  FADD.FTZ R84, R65, R84 ;  /* 0x0000005441547221 */ /* 0x002fe20000010000 */
[----:B---3--:R-:W-:-:S06]  /*6ce0*/  FMNMX.FTZ R39, R39, R3, !PT ;  /* 0x0000000327277209 */ /* 0x008fcc0007810000 */
[----:B------:R-:W-:Y:S01]  /*6cf0*/  MUFU.EX2 R56, R56 ;  /* 0x0000003800387308 */ /* 0x000fe20000000800 */
[----:B------:R-:W1:Y:S07]  /*6d00*/  SHFL.BFLY PT, R3, R39, 0x1, 0x1f ;  /* 0x0c201f0027037f89 */ /* 0x000e6e00000e0000 */
[----:B------:R-:W-:Y:S08]  /*6d10*/  MUFU.EX2 R55, R55 ;  /* 0x0000003700377308 */ /* 0x000ff00000000800 */
[----:B------:R-:W-:Y:S08]  /*6d20*/  MUFU.EX2 R52, R52 ;  /* 0x0000003400347308 */ /* 0x000ff00000000800 */
[----:B------:R-:W-:Y:S01]  /*6d30*/  MUFU.EX2 R51, R51 ;  /* 0x0000003300337308 */ /* 0x000fe20000000800 */
[----:B-1----:R-:W-:Y:S01]  /*6d40*/  FMNMX.FTZ R39, R39, R3, !PT ;  /* 0x0000000327277209 */ /* 0x002fe20007810000 */
[----:B------:R-:W-:-:S02]  /*6d50*/  FFMA.FTZ R3, R16, c[0x0][0x23c], -R62 ;  /* 0x00008f0010037a23 */ /* 0x000fc4000001083e */
[----:B------:R-:W1:Y:S01]  /*6d60*/  LDSM.16.MT88.4 R16, [R134+0x3000] ;  /* 0x003000008610783b */ /* 0x000e620000004200 */
        /* <DEDUP_REMOVED lines=11> */
[----:B------:R2:W3:Y:S01]  /*6e20*/  MUFU.EX2 R110, R4 ;  /* 0x00000004006e7308 */ /* 0x0004e20000000800 */
[----:B------:R-:W-:-:S02]  /*6e30*/  FFMA.FTZ R102, R102, c[0x0][0x23c], -R48 ;  /* 0x00008f0066667a23 */ /* 0x000fc40000010830 */
[----:B------:R-:W-:Y:S02]  /*6e40*/  FFMA.FTZ R0, R21, c[0x0][0x23c], -R62 ;  /* 0x00008f0015007a23 */ /* 0x000fe4000001083e */
[----:B------:R-:W-:Y:S01]  /*6e50*/  LDSM.16.MT88.4 R20, [R134+0x3400] ;  /* 0x003400008614783b */ /* 0x000fe20000004200 */
[--C-:B------:R-:W-:Y:S02]  /*6e60*/  FFMA.FTZ R24, R24, c[0x0][0x23c], -R48.reuse ;  /* 0x00008f0018187a23 */ /* 0x100fe40000010830 */
[----:B------:R-:W-:Y:S01]  /*6e70*/  MUFU.EX2 R106, R106 ;  /* 0x0000006a006a7308 */ /* 0x000fe20000000800 */
[--C-:B------:R-:W-:Y:S02]  /*6e80*/  FFMA.FTZ R2, R25, c[0x0][0x23c], -R48.reuse ;  /* 0x00008f0019027a23 */ /* 0x100fe40000010830 */
[--C-:B------:R-:W-:Y:S02]  /*6e90*/  FFMA.FTZ R80, R117, c[0x0][0x23c], -R48.reuse ;  /* 0x00008f0075507a23 */ /* 0x100fe40000010830 */
[----:B------:R-:W-:-:S02]  /*6ea0*/  FFMA.FTZ R72, R104, c[0x0][0x23c], -R48 ;  /* 0x00008f0068487a23 */ /* 0x000fc40000010830 */
[----:B------:R-:W-:Y:S01]  /*6eb0*/  FFMA.FTZ R33, R33, c[0x0][0x23c], -R48 ;  /* 0x00008f0021217a23 */ /* 0x000fe20000010830 */
[----:B--2---:R-:W2:Y:S01]  /*6ec0*/  LDSM.16.MT88.4 R4, [R133+0x3000] ;  /* 0x003000008504783b */ /* 0x004ea20000004200 */
[----:B------:R-:W4:Y:S01]  /*6ed0*/  MUFU.EX2 R105, R105 ;  /* 0x0000006900697308 */ /* 0x000f220000000800 */
[-C--:B---3--:R-:W-:Y:S02]  /*6ee0*/  FMUL.FTZ R14, R82, R110.reuse ;  /* 0x0000006e520e7220 */ /* 0x088fe40000410000 */
        /* <DEDUP_REMOVED lines=8> */
[----:B------:R-:W3:Y:S01]  /*6f70*/  MUFU.EX2 R102, R102 ;  /* 0x0000006600667308 */ /* 0x000ee20000000800 */
[----:B----4-:R-:W-:Y:S01]  /*6f80*/  F2FP.BF16.PACK_AB R9, R105, R106 ;  /* 0x0000006a6909723e */ /* 0x010fe200000010ff */
[--C-:B------:R-:W-:Y:S02]  /*6f90*/  FFMA.FTZ R74, R115, c[0x0][0x23c], -R48.reuse ;  /* 0x00008f00734a7a23 */ /* 0x100fe40000010830 */
[--C-:B------:R-:W-:Y:S02]  /*6fa0*/  FFMA.FTZ R73, R95, c[0x0][0x23c], -R48.reuse ;  /* 0x00008f005f497a23 */ /* 0x100fe40000010830 */
[----:B------:R-:W-:-:S02]  /*6fb0*/  FFMA.FTZ R75, R113, c[0x0][0x23c], -R48 ;  /* 0x00008f00714b7a23 */ /* 0x000fc40000010830 */
[----:B------:R-:W4:Y:S01]  /*6fc0*/  MUFU.EX2 R2, R2 ;  /* 0x0000000200027308 */ /* 0x000f220000000800 */
[--C-:B------:R-:W-:Y:S02]  /*6fd0*/  FFMA.FTZ R81, R93, c[0x0][0x23c], -R48.reuse ;  /* 0x00008f005d517a23 */ /* 0x100fe40000010830 */
[--C-:B------:R-:W-:Y:S02]  /*6fe0*/  FFMA.FTZ R82, R94, c[0x0][0x23c], -R48.reuse ;  /* 0x00008f005e527a23 */ /* 0x100fe40000010830 */
[--C-:B------:R-:W-:Y:S02]  /*6ff0*/  FFMA.FTZ R95, R109, c[0x0][0x23c], -R48.reuse ;  /* 0x00008f006d5f7a23 */ /* 0x100fe40000010830 */
[--C-:B------:R-:W-:Y:S01]  /*7000*/  FFMA.FTZ R83, R103, c[0x0][0x23c], -R48.reuse ;  /* 0x00008f0067537a23 */ /* 0x100fe20000010830 */
[----:B---3--:R-:W-:Y:S01]  /*7010*/  F2FP.BF16.PACK_AB R11, R102, R100 ;  /* 0x00000064660b723e */ /* 0x008fe200000010ff */
[----:B------:R-:W3:Y:S01]  /*7020*/  MUFU.EX2 R80, R80 ;  /* 0x0000005000507308 */ /* 0x000ee20000000800 */
[----:B------:R-:W-:-:S02]  /*7030*/  FFMA.FTZ R94, R63, c[0x0][0x23c], -R48 ;  /* 0x00008f003f5e7a23 */ /* 0x000fc40000010830 */
[----:B------:R-:W-:Y:S02]  /*7040*/  FFMA.FTZ R106, R158, R110, R106 ;  /* 0x0000006e9e6a7223 */ /* 0x000fe4000001006a */
[----:B------:R-:W-:Y:S01]  /*7050*/  FFMA.FTZ R47, R47, c[0x0][0x23c], -R48 ;  /* 0x00008f002f2f7a23 */ /* 0x000fe20000010830 */
[C---:B-1----:R-:W-:Y:S01]  /*7060*/  HMMA.16816.F32.BF16 R12, R8.reuse, R16, R12 ;  /* 0x00000010080c723c */ /* 0x042fe2000004180c */
[----:B------:R-:W-:Y:S01]  /*7070*/  FADD.FTZ R105, R105, R106 ;  /* 0x0000006a69697221 */ /* 0x000fe20000010000 */
[----:B------:R-:W-:Y:S01]  /*7080*/  MUFU.EX2 R72, R72 ;  /* 0x0000004800487308 */ /* 0x000fe20000000800 */
[--C-:B------:R-:W-:Y:S02]  /*7090*/  FFMA.FTZ R97, R97, c[0x0][0x23c], -R48.reuse ;  /* 0x00008f0061617a23 */ /* 0x100fe40000010830 */
[----:B------:R-:W-:Y:S02]  /*70a0*/  FADD.FTZ R105, R100, R105 ;  /* 0x0000006964697221 */ /* 0x000fe40000010000 */
[----:B------:R-:W-:Y:S01]  /*70b0*/  FFMA.FTZ R66, R66, c[0x0][0x23c], -R48 ;  /* 0x00008f0042427a23 */ /* 0x000fe20000010830 */
[----:B------:R-:W-:Y:S01]  /*70c0*/  HMMA.16816.F32.BF16 R16, R8, R18, R76 ;  /* 0x000000120810723c */ /* 0x000fe2000004184c */
[----:B------:R-:W-:Y:S01]  /*70d0*/  FADD.FTZ R102, R102, R105 ;  /* 0x0000006966667221 */ /* 0x000fe20000010000 */
[----:B------:R-:W1:Y:S01]  /*70e0*/  MUFU.EX2 R76, R24 ;  /* 0x00000018004c7308 */ /* 0x000e620000000800 */
[----:B------:R-:W-:-:S02]  /*70f0*/  FFMA.FTZ R93, R118, c[0x0][0x23c], -R62 ;  /* 0x00008f00765d7a23 */ /* 0x000fc4000001083e */
[----:B----4-:R-:W-:Y:S02]  /*7100*/  FADD.FTZ R102, R2, R102 ;  /* 0x0000006602667221 */ /* 0x010fe40000010000 */
[----:B------:R-:W-:Y:S01]  /*7110*/  FFMA.FTZ R90, R90, c[0x0][0x23c], -R48 ;  /* 0x00008f005a5a7a23 */ /* 0x000fe20000010830 */
[C---:B--2---:R-:W-:Y:S01]  /*7120*/  HMMA.16816.F32.BF16 R28, R8.reuse, R4, R28 ;  /* 0x00000004081c723c */ /* 0x044fe2000004181c */
[----:B---3--:R-:W-:Y:S01]  /*7130*/  FADD.FTZ R102, R80, R102 ;  /* 0x0000006650667221 */ /* 0x008fe20000010000 */
[----:B------:R-:W-:Y:S01]  /*7140*/  MUFU.EX2 R74, R74 ;  /* 0x0000004a004a7308 */ /* 0x000fe20000000800 */
[----:B------:R-:W-:Y:S02]  /*7150*/  FFMA.FTZ R53, R53, c[0x0][0x23c], -R48 ;  /* 0x00008f0035357a23 */ /* 0x000fe40000010830 */
[----:B------:R-:W-:Y:S02]  /*7160*/  FFMA.FTZ R63, R114, c[0x0][0x23c], -R62 ;  /* 0x00008f00723f7a23 */ /* 0x000fe4000001083e */
[----:B------:R-:W-:Y:S01]  /*7170*/  FFMA.FTZ R158, R44, c[0x0][0x23c], -R48 ;  /* 0x00008f002c9e7a23 */ /* 0x000fe20000010830 */
[----:B------:R-:W-:Y:S01]  /*7180*/  HMMA.16816.F32.BF16 R8, R8, R6, R68 ;  /* 0x000000060808723c */ /* 0x000fe20000041844 */
[----:B------:R-:W-:Y:S01]  /*7190*/  LDSM.16.MT88.4 R4, [R134+0x3800] ;  /* 0x003800008604783b */ /* 0x000fe20000004200 */
[----:B------:R2:W-:Y:S01]  /*71a0*/  MUFU.EX2 R70, R33 ;  /* 0x0000002100467308 */ /* 0x0005e20000000800 */
[----:B-1----:R-:W-:Y:S01]  /*71b0*/  F2FP.BF16.PACK_AB R35, R72, R76 ;  /* 0x0000004c4823723e */ /* 0x002fe200000010ff */
[----:B------:R-:W-:Y:S01]  /*71c0*/  FADD.FTZ R76, R76, R102 ;  /* 0x000000664c4c7221 */ /* 0x000fe20000010000 */
[----:B------:R-:W1:Y:S02]  /*71d0*/  LDSM.16.MT88.4 R24, [R133+0x3400] ;  /* 0x003400008518783b */ /* 0x000e640000004200 */
[----:B------:R-:W-:-:S02]  /*71e0*/  FFMA.FTZ R68, R98, c[0x0][0x23c], -R48 ;  /* 0x00008f0062447a23 */ /* 0x000fc40000010830 */
[--C-:B------:R-:W-:Y:S01]  /*71f0*/  FFMA.FTZ R69, R116, c[0x0][0x23c], -R48.reuse ;  /* 0x00008f0074457a23 */ /* 0x100fe20000010830 */
[----:B------:R-:W-:Y:S01]  /*7200*/  MUFU.EX2 R73, R73 ;  /* 0x0000004900497308 */ /* 0x000fe20000000800 */
[--C-:B------:R-:W-:Y:S02]  /*7210*/  FFMA.FTZ R71, R96, c[0x0][0x23c], -R48.reuse ;  /* 0x00008f0060477a23 */ /* 0x100fe40000010830 */
[--C-:B------:R-:W-:Y:S02]  /*7220*/  FFMA.FTZ R96, R99, c[0x0][0x23c], -R48.reuse ;  /* 0x00008f0063607a23 */ /* 0x100fe40000010830 */
[----:B------:R-:W-:Y:S02]  /*7230*/  FFMA.FTZ R98, R61, c[0x0][0x23c], -R48 ;  /* 0x00008f003d627a23 */ /* 0x000fe40000010830 */
[----:B------:R-:W-:Y:S01]  /*7240*/  FADD.FTZ R76, R72, R76 ;  /* 0x0000004c484c7221 */ /* 0x000fe20000010000 */
[----:B--2---:R-:W-:Y:S01]  /*7250*/  F2FP.BF16.PACK_AB R33, R80, R2 ;  /* 0x000000025021723e */ /* 0x004fe200000010ff */
[----:B------:R-:W2:Y:S01]  /*7260*/  MUFU.EX2 R68, R68 ;  /* 0x0000004400447308 */ /* 0x000ea20000000800 */
[----:B------:R-:W-:-:S05]  /*7270*/  FFMA.FTZ R61, R92, c[0x0][0x23c], -R62 ;  /* 0x00008f005c3d7a23 */ /* 0x000fca000001083e */
[C---:B------:R-:W-:Y:S02]  /*7280*/  HMMA.16816.F32.BF16 R12, R32.reuse, R20, R12 ;  /* 0x00000014200c723c */ /* 0x040fe4000004180c */
[----:B------:R-:W-:Y:S06]  /*7290*/  MUFU.EX2 R69, R69 ;  /* 0x0000004500457308 */ /* 0x000fec0000000800 */
[C---:B------:R-:W-:Y:S01]  /*72a0*/  HMMA.16816.F32.BF16 R16, R32.reuse, R22, R16 ;  /* 0x000000162010723c */ /* 0x040fe20000041810 */
[----:B------:R-:W3:Y:S01]  /*72b0*/  LDSM.16.MT88.4 R20, [R133+0x3800] ;  /* 0x003800008514783b */ /* 0x000ee20000004200 */
[----:B------:R-:W4:Y:S08]  /*72c0*/  MUFU.EX2 R71, R71 ;  /* 0x0000004700477308 */ /* 0x000f300000000800 */
[----:B------:R-:W-:Y:S01]  /*72d0*/  MUFU.EX2 R75, R75 ;  /* 0x0000004b004b7308 */ /* 0x000fe20000000800 */
[C---:B-1----:R-:W-:Y:S07]  /*72e0*/  HMMA.16816.F32.BF16 R28, R32.reuse, R24, R28 ;  /* 0x00000018201c723c */ /* 0x042fee000004181c */
[----:B------:R-:W1:Y:S01]  /*72f0*/  MUFU.EX2 R81, R81 ;  /* 0x0000005100517308 */ /* 0x000e620000000800 */
[----:B------:R-:W-:Y:S01]  /*7300*/  HMMA.16816.F32.BF16 R24, R32, R26, R8 ;  /* 0x0000001a2018723c */ /* 0x000fe20000041808 */
[----:B------:R-:W5:Y:S06]  /*7310*/  LDSM.16.MT88.4 R8, [R134+0x3c00] ;  /* 0x003c00008608783b */ /* 0x000f6c0000004200 */
[----:B------:R-:W-:Y:S01]  /*7320*/  MUFU.EX2 R43, R43 ;  /* 0x0000002b002b7308 */ /* 0x000fe20000000800 */
[C---:B------:R-:W-:Y:S01]  /*7330*/  F2FP.BF16.PACK_AB R32, R64.reuse, R65 ;  /* 0x000000414020723e */ /* 0x040fe200000010ff */
[----:B------:R-:W-:Y:S01]  /*7340*/  FADD.FTZ R64, R64, R84 ;  /* 0x0000005440407221 */ /* 0x000fe20000010000 */
[----:B--2---:R-:W-:Y:S01]  /*7350*/  F2FP.BF16.PACK_AB R33, R68, R70 ;  /* 0x000000464421723e */ /* 0x004fe200000010ff */
[----:B------:R-:W-:Y:S01]  /*7360*/  FADD.FTZ R70, R70, R76 ;  /* 0x0000004c46467221 */ /* 0x000fe20000010000 */
[----:B------:R-:W-:Y:S01]  /*7370*/  F2FP.BF16.PACK_AB R34, R57, R59 ;  /* 0x0000003b3922723e */ /* 0x000fe200000010ff */
[----:B------:R-:W-:Y:S01]  /*7380*/  FADD.FTZ R64, R59, R64 ;  /* 0x000000403b407221 */ /* 0x000fe20000010000 */
[----:B----4-:R-:W-:Y:S01]  /*7390*/  F2FP.BF16.PACK_AB R35, R71, R69 ;  /* 0x000000454723723e */ /* 0x010fe200000010ff */
[----:B------:R-:W-:Y:S01]  /*73a0*/  MUFU.EX2 R42, R42 ;  /* 0x0000002a002a7308 */ /* 0x000fe20000000800 */
[----:B------:R-:W-:Y:S01]  /*73b0*/  FADD.FTZ R70, R68, R70 ;  /* 0x0000004644467221 */ /* 0x000fe20000010000 */
[----:B------:R-:W-:Y:S01]  /*73c0*/  LDSM.16.MT88.4 R76, [R134+0x4c00] ;  /* 0x004c0000864c783b */ /* 0x000fe20000004200 */
[----:B------:R-:W-:-:S02]  /*73d0*/  FADD.FTZ R64, R57, R64 ;  /* 0x0000004039407221 */ /* 0x000fc40000010000 */
[----:B------:R-:W-:Y:S01]  /*73e0*/  FADD.FTZ R70, R69, R70 ;  /* 0x0000004645467221 */ /* 0x000fe20000010000 */
[----:B------:R-:W-:Y:S02]  /*73f0*/  HMMA.16816.F32.BF16 R12, R32, R4, R12 ;  /* 0x00000004200c723c */ /* 0x000fe4000004180c */
[----:B------:R-:W-:Y:S01]  /*7400*/  MUFU.EX2 R95, R95 ;  /* 0x0000005f005f7308 */ /* 0x000fe20000000800 */
[----:B------:R-:W-:-:S04]  /*7410*/  FADD.FTZ R71, R71, R70 ;  /* 0x0000004647477221 */ /* 0x000fc80000010000 */
[----:B------:R-:W-:Y:S01]  /*7420*/  FADD.FTZ R71, R74, R71 ;  /* 0x000000474a477221 */ /* 0x000fe20000010000 */
[----:B------:R-:W-:Y:S01]  /*7430*/  HMMA.16816.F32.BF16 R16, R32, R6, R16 ;  /* 0x000000062010723c */ /* 0x000fe20000041810 */
[----:B------:R-:W2:Y:S01]  /*7440*/  LDSM.16.MT88.4 R4, [R133+0x3c00] ;  /* 0x003c00008504783b */ /* 0x000ea20000004200 */
[----:B------:R-:W4:Y:S01]  /*7450*/  MUFU.EX2 R82, R82 ;  /* 0x0000005200527308 */ /* 0x000f220000000800 */
[----:B------:R-:W-:-:S05]  /*7460*/  FADD.FTZ R71, R73, R71 ;  /* 0x0000004749477221 */ /* 0x000fca0000010000 */
        /* <DEDUP_REMOVED lines=8> */
[----:B------:R-:W2:Y:S01]  /*74f0*/  MUFU.EX2 R41, R41 ;  /* 0x0000002900297308 */ /* 0x000ea20000000800 */
[----:B------:R-:W-:Y:S01]  /*7500*/  F2FP.BF16.PACK_AB R34, R51, R52 ;  /* 0x000000343322723e */ /* 0x000fe200000010ff */
[----:B------:R-:W-:Y:S01]  /*7510*/  FADD.FTZ R56, R55, R56 ;  /* 0x0000003837387221 */ /* 0x000fe20000010000 */
[----:B-1----:R-:W-:Y:S01]  /*7520*/  F2FP.BF16.PACK_AB R35, R81, R75 ;  /* 0x0000004b5123723e */ /* 0x002fe200000010ff */
[----:B------:R-:W-:-:S02]  /*7530*/  FADD.FTZ R75, R75, R71 ;  /* 0x000000474b4b7221 */ /* 0x000fc40000010000 */
[----:B------:R-:W-:Y:S01]  /*7540*/  FADD.FTZ R56, R52, R56 ;  /* 0x0000003834387221 */ /* 0x000fe20000010000 */
[----:B------:R-:W-:Y:S01]  /*7550*/  LDSM.16.MT88.4 R68, [R133+0x4c00] ;  /* 0x004c00008544783b */ /* 0x000fe20000004200 */
[----:B------:R-:W-:Y:S01]  /*7560*/  MUFU.EX2 R38, R38 ;  /* 0x0000002600267308 */ /* 0x000fe20000000800 */
[----:B------:R-:W-:Y:S01]  /*7570*/  FADD.FTZ R75, R81, R75 ;  /* 0x0000004b514b7221 */ /* 0x000fe20000010000 */
[----:B-----5:R-:W-:Y:S01]  /*7580*/  HMMA.16816.F32.BF16 R12, R32, R8, R12 ;  /* 0x00000008200c723c */ /* 0x020fe2000004180c */
[----:B------:R-:W-:-:S04]  /*7590*/  FADD.FTZ R51, R51, R56 ;  /* 0x0000003833337221 */ /* 0x000fc80000010000 */
[----:B------:R-:W-:Y:S01]  /*75a0*/  FADD.FTZ R51, R50, R51 ;  /* 0x0000003332337221 */ /* 0x000fe20000010000 */
        /* <DEDUP_REMOVED lines=8> */
[----:B------:R-:W1:Y:S01]  /*7630*/  MUFU.EX2 R47, R47 ;  /* 0x0000002f002f7308 */ /* 0x000e620000000800 */
[C---:B------:R-:W-:Y:S01]  /*7640*/  F2FP.BF16.PACK_AB R32, R49.reuse, R50 ;  /* 0x000000323120723e */ /* 0x040fe200000010ff */
[----:B------:R-:W-:Y:S01]  /*7650*/  FADD.FTZ R49, R49, R51 ;  /* 0x0000003331317221 */ /* 0x000fe20000010000 */
[----:B----4-:R-:W-:Y:S01]  /*7660*/  F2FP.BF16.PACK_AB R33, R82, R95 ;  /* 0x0000005f5221723e */ /* 0x010fe200000010ff */
        /* <DEDUP_REMOVED lines=8> */
[----:B---3--:R-:W-:Y:S01]  /*76f0*/  HMMA.16816.F32.BF16 R12, R32, R20, R12 ;  /* 0x00000014200c723c */ /* 0x008fe2000004180c */
[----:B------:R-:W-:Y:S01]  /*7700*/  FADD.FTZ R42, R41, R42 ;  /* 0x0000002a292a7221 */ /* 0x000fe20000010000 */
[----:B------:R-:W3:Y:S01]  /*7710*/  MUFU.EX2 R98, R98 ;  /* 0x0000006200627308 */ /* 0x000ee20000000800 */
[----:B------:R-:W-:-:S04]  /*7720*/  FADD.FTZ R83, R94, R83 ;  /* 0x000000535e537221 */ /* 0x000fc80000010000 */
[----:B--2---:R-:W-:Y:S01]  /*7730*/  FADD.FTZ R83, R96, R83 ;  /* 0x0000005360537221 */ /* 0x004fe20000010000 */
[C---:B------:R-:W-:Y:S01]  /*7740*/  HMMA.16816.F32.BF16 R16, R32.reuse, R22, R16 ;  /* 0x000000162010723c */ /* 0x040fe20000041810 */
[----:B------:R-:W2:Y:S01]  /*7750*/  LDSM.16.MT88.4 R20, [R133+0x4400] ;  /* 0x004400008514783b */ /* 0x000ea20000004200 */
[----:B------:R4:W-:Y:S06]  /*7760*/  MUFU.EX2 R2, R66 ;  /* 0x0000004200027308 */ /* 0x0009ec0000000800 */
[C---:B-1----:R-:W-:Y:S02]  /*7770*/  HMMA.16816.F32.BF16 R28, R32.reuse, R8, R28 ;  /* 0x00000008201c723c */ /* 0x042fe4000004181c */
[----:B------:R-:W1:Y:S05]  /*7780*/  MUFU.EX2 R3, R3 ;  /* 0x0000000300037308 */ /* 0x000e6a0000000800 */
[C---:B------:R-:W-:Y:S01]  /*7790*/  F2FP.BF16.PACK_AB R8, R38.reuse, R41 ;  /* 0x000000292608723e */ /* 0x040fe200000010ff */
[----:B------:R-:W-:Y:S01]  /*77a0*/  HMMA.16816.F32.BF16 R24, R32, R10, R24 ;  /* 0x0000000a2018723c */ /* 0x000fe20000041818 */
[----:B------:R-:W-:Y:S01]  /*77b0*/  F2FP.BF16.PACK_AB R9, R47, R96 ;  /* 0x000000602f09723e */ /* 0x000fe200000010ff */
[----:B------:R-:W2:Y:S01]  /*77c0*/  LDSM.16.MT88.4 R32, [R134+0x4800] ;  /* 0x004800008620783b */ /* 0x000ea20000004200 */
[----:B----4-:R-:W-:Y:S01]  /*77d0*/  FFMA.FTZ R66, R67, c[0x0][0x23c], -R48 ;  /* 0x00008f0043427a23 */ /* 0x010fe20000010830 */
[----:B------:R-:W-:Y:S01]  /*77e0*/  MUFU.EX2 R0, R0 ;  /* 0x0000000000007308 */ /* 0x000fe20000000800 */
[----:B------:R-:W-:-:S02]  /*77f0*/  FADD.FTZ R38, R38, R42 ;  /* 0x0000002a26267221 */ /* 0x000fc40000010000 */
[----:B------:R-:W-:Y:S01]  /*7800*/  F2FP.BF16.PACK_AB R10, R36, R37 ;  /* 0x00000025240a723e */ /* 0x000fe200000010ff */
[----:B------:R-:W-:Y:S01]  /*7810*/  FADD.FTZ R47, R47, R83 ;  /* 0x000000532f2f7221 */ /* 0x000fe20000010000 */
[----:B---3--:R-:W-:Y:S01]  /*7820*/  F2FP.BF16.PACK_AB R11, R98, R97 ;  /* 0x00000061620b723e */ /* 0x008fe200000010ff */
[----:B------:R-:W-:Y:S02]  /*7830*/  FADD.FTZ R38, R37, R38 ;  /* 0x0000002625267221 */ /* 0x000fe40000010000 */
[----:B------:R-:W-:Y:S01]  /*7840*/  MUFU.EX2 R91, R91 ;  /* 0x0000005b005b7308 */ /* 0x000fe20000000800 */
[----:B------:R-:W-:Y:S02]  /*7850*/  FADD.FTZ R47, R97, R47 ;  /* 0x0000002f612f7221 */ /* 0x000fe40000010000 */
[----:B------:R-:W-:Y:S01]  /*7860*/  FADD.FTZ R36, R36, R38 ;  /* 0x0000002624247221 */ /* 0x000fe20000010000 */
[----:B-----5:R-:W-:Y:S01]  /*7870*/  HMMA.16816.F32.BF16 R12, R8, R4, R12 ;  /* 0x00000004080c723c */ /* 0x020fe2000004180c */
[----:B------:R-:W-:-:S02]  /*7880*/  FADD.FTZ R98, R98, R47 ;  /* 0x0000002f62627221 */ /* 0x000fc40000010000 */
[----:B-1----:R-:W-:Y:S01]  /*7890*/  FADD.FTZ R36, R3, R36 ;  /* 0x0000002403247221 */ /* 0x002fe20000010000 */
[----:B------:R-:W-:Y:S04]  /*78a0*/  MUFU.EX2 R93, R93 ;  /* 0x0000005d005d7308 */ /* 0x000fe80000000800 */
[C---:B------:R-:W-:Y:S01]  /*78b0*/  HMMA.16816.F32.BF16 R16, R8.reuse, R6, R16 ;  /* 0x000000060810723c */ /* 0x040fe20000041810 */
[----:B------:R-:W1:Y:S03]  /*78c0*/  LDSM.16.MT88.4 R4, [R133+0x4800] ;  /* 0x004800008504783b */ /* 0x000e660000004200 */
[----:B------:R-:W3:Y:S04]  /*78d0*/  MUFU.EX2 R90, R90 ;  /* 0x0000005a005a7308 */ /* 0x000ee80000000800 */
[C---:B--2---:R-:W-:Y:S04]  /*78e0*/  HMMA.16816.F32.BF16 R28, R8.reuse, R20, R28 ;  /* 0x00000014081c723c */ /* 0x044fe8000004181c */
[----:B------:R-:W2:Y:S03]  /*78f0*/  MUFU.EX2 R53, R53 ;  /* 0x0000003500357308 */ /* 0x000ea60000000800 */
[----:B------:R-:W-:Y:S01]  /*7900*/  FFMA.FTZ R20, R60, c[0x0][0x23c], -R62 ;  /* 0x00008f003c147a23 */ /* 0x000fe2000001083e */
[----:B------:R-:W-:Y:S01]  /*7910*/  HMMA.16816.F32.BF16 R24, R8, R22, R24 ;  /* 0x000000160818723c */ /* 0x000fe20000041818 */
[----:B------:R-:W-:-:S03]  /*7920*/  FFMA.FTZ R21, R54, c[0x0][0x23c], -R48 ;  /* 0x00008f0036157a23 */ /* 0x000fc60000010830 */
[----:B------:R-:W4:Y:S01]  /*7930*/  MUFU.EX2 R66, R66 ;  /* 0x0000004200427308 */ /* 0x000f220000000800 */
[----:B---3--:R-:W-:Y:S02]  /*7940*/  FADD.FTZ R98, R90, R98 ;  /* 0x000000625a627221 */ /* 0x008fe40000010000 */
[----:B------:R-:W-:Y:S01]  /*7950*/  F2FP.BF16.PACK_AB R8, R0, R3 ;  /* 0x000000030008723e */ /* 0x000fe200000010ff */
[--C-:B------:R-:W-:Y:S01]  /*7960*/  FFMA.FTZ R22, R46, c[0x0][0x23c], -R48.reuse ;  /* 0x00008f002e167a23 */ /* 0x100fe20000010830 */
[----:B------:R-:W-:Y:S01]  /*7970*/  F2FP.BF16.PACK_AB R10, R93, R91 ;  /* 0x0000005b5d0a723e */ /* 0x000fe200000010ff */
[----:B------:R-:W-:Y:S01]  /*7980*/  FFMA.FTZ R23, R45, c[0x0][0x23c], -R48 ;  /* 0x00008f002d177a23 */ /* 0x000fe20000010830 */
[C---:B--2---:R-:W-:Y:S01]  /*7990*/  F2FP.BF16.PACK_AB R9, R53.reuse, R90 ;  /* 0x0000005a3509723e */ /* 0x044fe200000010ff */
[----:B------:R-:W2:Y:S01]  /*79a0*/  MUFU.EX2 R63, R63 ;  /* 0x0000003f003f7308 */ /* 0x000ea20000000800 */
[----:B------:R-:W-:Y:S02]  /*79b0*/  FADD.FTZ R0, R0, R36 ;  /* 0x0000002400007221 */ /* 0x000fe40000010000 */
[----:B------:R-:W-:-:S02]  /*79c0*/  FADD.FTZ R53, R53, R98 ;  /* 0x0000006235357221 */ /* 0x000fc40000010000 */
[----:B------:R-:W-:Y:S01]  /*79d0*/  FADD.FTZ R0, R91, R0 ;  /* 0x000000005b007221 */ /* 0x000fe20000010000 */
[----:B----4-:R-:W-:Y:S02]  /*79e0*/  F2FP.BF16.PACK_AB R11, R66, R2 ;  /* 0x00000002420b723e */ /* 0x010fe400000010ff */
[----:B------:R-:W3:Y:S01]  /*79f0*/  MUFU.EX2 R61, R61 ;  /* 0x0000003d003d7308 */ /* 0x000ee20000000800 */
[----:B------:R-:W-:Y:S01]  /*7a00*/  FADD.FTZ R53, R2, R53 ;  /* 0x0000003502357221 */ /* 0x000fe20000010000 */
[----:B------:R-:W-:Y:S01]  /*7a10*/  MOV R2, R40 ;  /* 0x0000002800027202 */ /* 0x000fe20000000f00 */
[----:B------:R-:W-:Y:S01]  /*7a20*/  FADD.FTZ R93, R93, R0 ;  /* 0x000000005d5d7221 */ /* 0x000fe20000010000 */
[----:B------:R-:W-:Y:S01]  /*7a30*/  MOV R0, R39 ;  /* 0x0000002700007202 */ /* 0x000fe20000000f00 */
[----:B------:R-:W-:Y:S01]  /*7a40*/  FADD.FTZ R66, R66, R53 ;  /* 0x0000003542427221 */ /* 0x000fe20000010000 */
[----:B------:R-:W-:Y:S02]  /*7a50*/  HMMA.16816.F32.BF16 R12, R8, R32, R12 ;  /* 0x00000020080c723c */ /* 0x000fe4000004180c */
[----:B------:R-:W4:Y:S01]  /*7a60*/  MUFU.EX2 R20, R20 ;  /* 0x0000001400147308 */ /* 0x000f220000000800 */
[----:B--2---:R-:W-:-:S05]  /*7a70*/  FADD.FTZ R93, R63, R93 ;  /* 0x0000005d3f5d7221 */ /* 0x004fca0000010000 */
[----:B-1----:R-:W-:Y:S02]  /*7a80*/  HMMA.16816.F32.BF16 R28, R8, R4, R28 ;  /* 0x00000004081c723c */ /* 0x002fe4000004181c */
[----:B------:R-:W1:Y:S01]  /*7a90*/  MUFU.EX2 R159, R159 ;  /* 0x0000009f009f7308 */ /* 0x000e620000000800 */
[----:B---3--:R-:W-:-:S04]  /*7aa0*/  FADD.FTZ R93, R61, R93 ;  /* 0x0000005d3d5d7221 */ /* 0x008fc80000010000 */
[----:B------:R-:W-:Y:S01]  /*7ab0*/  F2FP.BF16.PACK_AB R4, R61, R63 ;  /* 0x0000003f3d04723e */ /* 0x000fe200000010ff */
[----:B------:R-:W-:Y:S02]  /*7ac0*/  HMMA.16816.F32.BF16 R16, R8, R34, R16 ;  /* 0x000000220810723c */ /* 0x000fe40000041810 */
[----:B------:R-:W2:Y:S01]  /*7ad0*/  MUFU.EX2 R21, R21 ;  /* 0x0000001500157308 */ /* 0x000ea20000000800 */
[----:B----4-:R-:W-:-:S05]  /*7ae0*/  FADD.FTZ R93, R20, R93 ;  /* 0x0000005d145d7221 */ /* 0x010fca0000010000 */
[----:B------:R-:W-:Y:S02]  /*7af0*/  HMMA.16816.F32.BF16 R24, R8, R6, R24 ;  /* 0x000000060818723c */ /* 0x000fe40000041818 */
[----:B------:R-:W3:Y:S05]  /*7b00*/  MUFU.EX2 R22, R22 ;  /* 0x0000001600167308 */ /* 0x000eea0000000800 */
[C---:B-1----:R-:W-:Y:S01]  /*7b10*/  F2FP.BF16.PACK_AB R6, R159.reuse, R20 ;  /* 0x000000149f06723e */ /* 0x042fe200000010ff */
[----:B------:R-:W-:Y:S02]  /*7b20*/  FADD.FTZ R159, R159, R93 ;  /* 0x0000005d9f9f7221 */ /* 0x000fe40000010000 */
[----:B------:R-:W1:Y:S01]  /*7b30*/  MUFU.EX2 R23, R23 ;  /* 0x0000001700177308 */ /* 0x000e620000000800 */
[----:B--2---:R-:W-:-:S07]  /*7b40*/  FADD.FTZ R66, R21, R66 ;  /* 0x0000004215427221 */ /* 0x004fce0000010000 */
[----:B------:R-:W2:Y:S01]  /*7b50*/  MUFU.EX2 R158, R158 ;  /* 0x0000009e009e7308 */ /* 0x000ea20000000800 */
[C---:B---3--:R-:W-:Y:S01]  /*7b60*/  F2FP.BF16.PACK_AB R5, R22.reuse, R21 ;  /* 0x000000151605723e */ /* 0x048fe200000010ff */
[----:B------:R-:W-:-:S04]  /*7b70*/  FADD.FTZ R66, R22, R66 ;  /* 0x0000004216427221 */ /* 0x000fc80000010000 */
[----:B-1----:R-:W-:Y:S01]  /*7b80*/  FADD.FTZ R66, R23, R66 ;  /* 0x0000004217427221 */ /* 0x002fe20000010000 */
[----:B--2---:R-:W-:-:S03]  /*7b90*/  F2FP.BF16.PACK_AB R7, R158, R23 ;  /* 0x000000179e07723e */ /* 0x004fc600000010ff */
[----:B------:R-:W-:-:S04]  /*7ba0*/  FADD.FTZ R158, R158, R66 ;  /* 0x000000429e9e7221 */ /* 0x000fc80000010000 */
[C---:B------:R-:W-:Y:S08]  /*7bb0*/  HMMA.16816.F32.BF16 R80, R4.reuse, R76, R12 ;  /* 0x0000004c0450723c */ /* 0x040ff0000004180c */
[C---:B------:R-:W-:Y:S08]  /*7bc0*/  HMMA.16816.F32.BF16 R72, R4.reuse, R68, R28 ;  /* 0x000000440448723c */ /* 0x040ff0000004181c */
[C---:B------:R-:W-:Y:S08]  /*7bd0*/  HMMA.16816.F32.BF16 R76, R4.reuse, R78, R16 ;  /* 0x0000004e044c723c */ /* 0x040ff00000041810 */
[----:B------:R-:W-:Y:S11]  /*7be0*/  HMMA.16816.F32.BF16 R68, R4, R70, R24 ;  /* 0x000000460444723c */ /* 0x000ff60000041818 */
[----:B------:R-:W-:Y:S08]  /*7bf0*/  @!UPT UIADD3 URZ, URZ, URZ, URZ ;  /* 0x0000003f3f3ff290 */ /* 0x000ff0000fffe03f */
.L_x_4693:
[----:B------:R-:W-:Y:S05]  /*7c00*/  @!P3 BRA `(.L_x_4699) ;  /* 0x000026200000b947 */ /* 0x000fea0003800000 */
[----:B------:R-:W-:Y:S01]  /*7c10*/  ULDC UR8, c[0x0][0x1a0] ;  /* 0x0000680000087ab9 */ /* 0x000fe20000000800 */
[----:B------:R-:W-:Y:S01]  /*7c20*/  IMAD.MOV.U32 R3, RZ, RZ, R0 ;  /* 0x000000ffff037224 */ /* 0x000fe200078e0000 */
[----:B------:R-:W-:Y:S01]  /*7c30*/  ULEA UR5, -UR8, URZ, 0x7 ;  /* 0x0000003f08057291 */ /* 0x000fe2000f8e393f */
[----:B------:R-:W-:Y:S01]  /*7c40*/  IMAD.MOV.U32 R84, RZ, RZ, R2 ;  /* 0x000000ffff547224 */ /* 0x000fe200078e0002 */
[----:B------:R-:W-:-:S02]  /*7c50*/  UMOV UR10, 0x6 ;  /* 0x00000006000a7882 */ /* 0x000fc40000000000 */
[----:B------:R-:W-:Y:S02]  /*7c60*/  USHF.R.S32.HI UR4, URZ, 0x1f, UR5 ;  /* 0x0000001f3f047899 */ /* 0x000fe40008011405 */
[----:B------:R-:W-:Y:S01]  /*7c70*/  ULDC UR9, c[0x0][0x1a4] ;  /* 0x0000690000097ab9 */ /* 0x000fe20000000800 */
[----:B------:R-:W-:Y:S01]  /*7c80*/  MOV R157, UR5 ;  /* 0x00000005009d7c02 */ /* 0x000fe20008000f00 */
[----:B------:R-:W-:Y:S02]  /*7c90*/  USHF.L.U64.HI UR9, UR8, UR10, UR9 ;  /* 0x0000000a08097299 */ /* 0x000fe40008010209 */
[----:B------:R-:W-:Y:S01]  /*7ca0*/  MOV R156, UR4 ;  /* 0x00000004009c7c02 */ /* 0x000fe20008000f00 */
[----:B------:R-:W-:Y:S02]  /*7cb0*/  USHF.L.U32 UR8, UR8, 0x6, URZ ;  /* 0x0000000608087899 */ /* 0x000fe4000800063f */
[----:B------:R-:W-:Y:S02]  /*7cc0*/  ULDC UR4, c[0x0][0x19c] ;  /* 0x0000670000047ab9 */ /* 0x000fe40000000800 */
.L_x_4703:
        /* <DEDUP_REMOVED lines=65> */
.L_x_4700:
        /* <DEDUP_REMOVED lines=16> */
[----:B------:R-:W-:Y:S04]  /*81e0*/  ISETP.GT.AND P0, PT, R144, R141, PT ;  /* 0x0000008d9000720c */ /* 0x000fe80003f04270 */
[----:B------:R2:W-:Y:S05]  /*81f0*/  LDGSTS.E.BYPASS.LTC128B.128 [R145+0x4800], [R4.64] ;  /* 0x0480000004917fae */ /* 0x0005ea000b901d4c */
[----:B------:R-:W-:Y:S05]  /*8200*/  LDSM.16.M88.4 R64, [R138] ;  /* 0x000000008a40783b */ /* 0x000fea0000000200 */
[----:B------:R-:W-:Y:S05]  /*8210*/  LDSM.16.M88.4 R16, [R136+0x1400] ;  /* 0x001400008810783b */ /* 0x000fea0000000200 */
[----:B------:R-:W-:Y:S05]  /*8220*/  LDSM.16.M88.4 R24, [R136+0x1800] ;  /* 0x001800008818783b */ /* 0x000fea0000000200 */
[----:B-1----:R-:W2:Y:S05]  /*8230*/  LDSM.16.M88.4 R8, [R136+0x1000] ;  /* 0x001000008808783b */ /* 0x002eaa0000000200 */
[----:B------:R-:W0:Y:S05]  /*8240*/  LDGDEPBAR ;  /* 0x00000000000079af */ /* 0x000e2a0000000000 */
[----:B------:R-:W1:Y:S05]  /*8250*/  LDSM.16.M88.4 R32, [R136+0x1c00] ;  /* 0x001c00008820783b */ /* 0x000e6a0000000200 */
[----:B------:R-:W3:Y:S05]  /*8260*/  LDSM.16.M88.4 R40, [R136+0x2000] ;  /* 0x002000008828783b */ /* 0x000eea0000000200 */
[----:B------:R-:W4:Y:S05]  /*8270*/  LDSM.16.M88.4 R48, [R136+0x2400] ;  /* 0x002400008830783b */ /* 0x000f2a0000000200 */
[----:B------:R-:W5:Y:S05]  /*8280*/  LDSM.16.M88.4 R56, [R136+0x2800] ;  /* 0x002800008838783b */ /* 0x000f6a0000000200 */
[----:B------:R-:W1:Y:S05]  /*8290*/  LDSM.16.M88.4 R88, [R136+0x2c00] ;  /* 0x002c00008858783b */ /* 0x000e6a0000000200 */
[----:B------:R-:W-:Y:S01]  /*82a0*/  LDSM.16.M88.4 R92, [R137] ;  /* 0x00000000895c783b */ /* 0x000fe20000000200 */
[C---:B--2---:R-:W-:Y:S04]  /*82b0*/  HMMA.16816.F32.BF16 R4, R64.reuse, R8, RZ ;  /* 0x000000084004723c */ /* 0x044fe800000418ff */
[----:B------:R-:W2:Y:S05]  /*82c0*/  LDSM.16.M88.4 R96, [R135] ;  /* 0x000000008760783b */ /* 0x000eaa0000000200 */
[----:B------:R-:W1:Y:S01]  /*82d0*/  LDSM.16.M88.4 R100, [R132] ;  /* 0x000000008464783b */ /* 0x000e620000000200 */
[C---:B------:R-:W-:Y:S04]  /*82e0*/  HMMA.16816.F32.BF16 R8, R64.reuse, R10, RZ ;  /* 0x0000000a4008723c */ /* 0x040fe800000418ff */
[----:B------:R-:W2:Y:S04]  /*82f0*/  LDSM.16.M88.4 R104, [R131] ;  /* 0x000000008368783b */ /* 0x000ea80000000200 */
[C---:B------:R-:W-:Y:S01]  /*8300*/  HMMA.16816.F32.BF16 R12, R64.reuse, R16, RZ ;  /* 0x00000010400c723c */ /* 0x040fe200000418ff */
[----:B------:R-:W2:Y:S05]  /*8310*/  LDSM.16.M88.4 R108, [R130] ;  /* 0x00000000826c783b */ /* 0x000eaa0000000200 */
[----:B------:R-:W2:Y:S02]  /*8320*/  LDSM.16.M88.4 R112, [R129] ;  /* 0x000000008170783b */ /* 0x000ea40000000200 */
[C---:B------:R-:W-:Y:S03]  /*8330*/  HMMA.16816.F32.BF16 R16, R64.reuse, R18, RZ ;  /* 0x000000124010723c */ /* 0x040fe600000418ff */
[----:B------:R-:W2:Y:S05]  /*8340*/  LDSM.16.M88.4 R116, [R128] ;  /* 0x000000008074783b */ /* 0x000eaa0000000200 */
[C---:B------:R-:W-:Y:S01]  /*8350*/  HMMA.16816.F32.BF16 R20, R64.reuse, R24, RZ ;  /* 0x000000184014723c */ /* 0x040fe200000418ff */
[----:B------:R-:W2:Y:S05]  /*8360*/  LDSM.16.M88.4 R120, [R87] ;  /* 0x000000005778783b */ /* 0x000eaa0000000200 */
[----:B------:R-:W2:Y:S02]  /*8370*/  LDSM.16.M88.4 R124, [R86] ;  /* 0x00000000567c783b */ /* 0x000ea40000000200 */
[C---:B------:R-:W-:Y:S01]  /*8380*/  HMMA.16816.F32.BF16 R24, R64.reuse, R26, RZ ;  /* 0x0000001a4018723c */ /* 0x040fe200000418ff */
[----:B------:R-:W-:Y:S04]  /*8390*/  DEPBAR.LE SB0, 0x0 ;  /* 0x000080000000791a */ /* 0x000fe80000000000 */
[----:B------:R-:W-:Y:S03]  /*83a0*/  BAR.SYNC.DEFER_BLOCKING 0x0 ;  /* 0x0000000000007b1d */ /* 0x000fe60000010000 */
[C---:B-1----:R-:W-:Y:S08]  /*83b0*/  HMMA.16816.F32.BF16 R28, R64.reuse, R32, RZ ;  /* 0x00000020401c723c */ /* 0x042ff000000418ff */
[C---:B------:R-:W-:Y:S08]  /*83c0*/  HMMA.16816.F32.BF16 R32, R64.reuse, R34, RZ ;  /* 0x000000224020723c */ /* 0x040ff000000418ff */
[C---:B---3--:R-:W-:Y:S08]  /*83d0*/  HMMA.16816.F32.BF16 R36, R64.reuse, R40, RZ ;  /* 0x000000284024723c */ /* 0x048ff000000418ff */
[C---:B------:R-:W-:Y:S08]  /*83e0*/  HMMA.16816.F32.BF16 R40, R64.reuse, R42, RZ ;  /* 0x0000002a4028723c */ /* 0x040ff000000418ff */
[C---:B----4-:R-:W-:Y:S08]  /*83f0*/  HMMA.16816.F32.BF16 R44, R64.reuse, R48, RZ ;  /* 0x00000030402c723c */ /* 0x050ff000000418ff */
[C---:B------:R-:W-:Y:S08]  /*8400*/  HMMA.16816.F32.BF16 R48, R64.reuse, R50, RZ ;  /* 0x000000324030723c */ /* 0x040ff000000418ff */
[C---:B-----5:R-:W-:Y:S08]  /*8410*/  HMMA.16816.F32.BF16 R52, R64.reuse, R56, RZ ;  /* 0x000000384034723c */ /* 0x060ff000000418ff */
[C---:B------:R-:W-:Y:S08]  /*8420*/  HMMA.16816.F32.BF16 R56, R64.reuse, R58, RZ ;  /* 0x0000003a4038723c */ /* 0x040ff000000418ff */
[C---:B------:R-:W-:Y:S08]  /*8430*/  HMMA.16816.F32.BF16 R60, R64.reuse, R88, RZ ;  /* 0x00000058403c723c */ /* 0x040ff000000418ff */
[----:B------:R-:W-:Y:S08]  /*8440*/  HMMA.16816.F32.BF16 R64, R64, R90, RZ ;  /* 0x0000005a4040723c */ /* 0x000ff000000418ff */
        /* <DEDUP_REMOVED lines=33> */
[----:B------:R-:W-:Y:S01]  /*8660*/  IMAD.MOV.U32 R2, RZ, RZ, c[0x0][0x2d0] ;  /* 0x0000b400ff027624 */ /* 0x000fe200078e00ff */
        /* <DEDUP_REMOVED lines=48> */
.L_x_4702:
        /* <DEDUP_REMOVED lines=20> */
.L_x_4701:
        /* <DEDUP_REMOVED lines=86> */
[----:B------:R-:W1:Y:S01]  /*9010*/  MUFU.EX2 R84, R84 ;  /* 0x0000005400547308 */ /* 0x000e620000000800 */
[----:B------:R-:W-:Y:S02]  /*9020*/  FFMA.FTZ R103, R24, c[0x0][0x23c], -R89 ;  /* 0x00008f0018677a23 */ /* 0x000fe40000010859 */
[--C-:B------:R-:W-:Y:S02]  /*9030*/  FFMA.FTZ R118, R14, c[0x0][0x23c], -R85.reuse ;  /* 0x00008f000e767a23 */ /* 0x100fe40000010855 */
[----:B------:R-:W-:Y:S02]  /*9040*/  FFMA.FTZ R112, R15, c[0x0][0x23c], -R85 ;  /* 0x00008f000f707a23 */ /* 0x000fe40000010855 */
[----:B------:R-:W2:Y:S01]  /*9050*/  LDSM.16.MT88.4 R12, [R134+0x3000] ;  /* 0x00300000860c783b */ /* 0x000ea20000004200 */
[----:B------:R-:W-:Y:S02]  /*9060*/  FFMA.FTZ R99, R25, c[0x0][0x23c], -R89 ;  /* 0x00008f0019637a23 */ /* 0x000fe40000010859 */
[----:B------:R-:W-:Y:S01]  /*9070*/  MUFU.EX2 R114, R114 ;  /* 0x0000007200727308 */ /* 0x000fe20000000800 */
[--C-:B------:R-:W-:Y:S02]  /*9080*/  FFMA.FTZ R105, R26, c[0x0][0x23c], -R85.reuse ;  /* 0x00008f001a697a23 */ /* 0x100fe40000010855 */
[----:B------:R-:W-:Y:S02]  /*9090*/  FFMA.FTZ R102, R27, c[0x0][0x23c], -R85 ;  /* 0x00008f001b667a23 */ /* 0x000fe40000010855 */
[----:B------:R-:W3:Y:S01]  /*90a0*/  LDSM.16.MT88.4 R24, [R133+0x3000] ;  /* 0x003000008518783b */ /* 0x000ee20000004200 */
        /* <DEDUP_REMOVED lines=19> */
[C---:B-1----:R-:W-:Y:S02]  /*91e0*/  FMUL.FTZ R8, R84.reuse, R76 ;  /* 0x0000004c54087220 */ /* 0x042fe40000410000 */
        /* <DEDUP_REMOVED lines=12> */
[----:B------:R-:W1:Y:S01]  /*92b0*/  MUFU.EX2 R115, R115 ;  /* 0x0000007300737308 */ /* 0x000e620000000800 */
        /* <DEDUP_REMOVED lines=11> */
[----:B------:R-:W2:Y:S01]  /*9370*/  MUFU.EX2 R119, R119 ;  /* 0x0000007700777308 */ /* 0x000ea20000000800 */
[C---:B------:R-:W-:Y:S02]  /*9380*/  FMUL.FTZ R4, R84.reuse, R80 ;  /* 0x0000005054047220 */ /* 0x040fe40000410000 */
[----:B------:R-:W-:Y:S01]  /*9390*/  FFMA.FTZ R116, R5, c[0x0][0x23c], -R89 ;  /* 0x00008f0005747a23 */ /* 0x000fe20000010859 */
[----:B-1----:R-:W-:Y:S01]  /*93a0*/  F2FP.BF16.PACK_AB R22, R115, R121 ;  /* 0x000000797316723e */ /* 0x002fe200000010ff */
        /* <DEDUP_REMOVED lines=22> */
[----:B------:R-:W2:Y:S01]  /*9510*/  MUFU.EX2 R120, R120 ;  /* 0x0000007800787308 */ /* 0x000ea20000000800 */
[----:B-1----:R-:W-:Y:S01]  /*9520*/  F2FP.BF16.PACK_AB R20, R116, R122 ;  /* 0x0000007a7414723e */ /* 0x002fe200000010ff */
[----:B------:R-:W-:Y:S04]  /*9530*/  FFMA.FTZ R122, R84, R159, R122 ;  /* 0x0000009f547a7223 */ /* 0x000fe8000001007a */
[----:B------:R-:W-:Y:S04]  /*9540*/  FADD.FTZ R122, R116, R122 ;  /* 0x0000007a747a7221 */ /* 0x000fe80000010000 */
[----:B------:R-:W-:Y:S01]  /*9550*/  MUFU.EX2 R113, R113 ;  /* 0x0000007100717308 */ /* 0x000fe20000000800 */
[----:B------:R-:W-:Y:S04]  /*9560*/  FADD.FTZ R121, R121, R122 ;  /* 0x0000007a79797221 */ /* 0x000fe80000010000 */
[----:B------:R-:W-:Y:S05]  /*9570*/  FADD.FTZ R121, R115, R121 ;  /* 0x0000007973797221 */ /* 0x000fea0000010000 */
[----:B------:R-:W1:Y:S01]  /*9580*/  MUFU.EX2 R110, R110 ;  /* 0x0000006e006e7308 */ /* 0x000e620000000800 */
[C---:B--2---:R-:W-:Y:S01]  /*9590*/  F2FP.BF16.PACK_AB R21, R120.reuse, R124 ;  /* 0x0000007c7815723e */ /* 0x044fe200000010ff */
[----:B------:R-:W-:Y:S04]  /*95a0*/  FFMA.FTZ R124, R3, R158, R124 ;  /* 0x0000009e037c7223 */ /* 0x000fe8000001007c */
[----:B------:R-:W-:Y:S04]  /*95b0*/  FADD.FTZ R124, R120, R124 ;  /* 0x0000007c787c7221 */ /* 0x000fe80000010000 */
[----:B------:R-:W-:Y:S01]  /*95c0*/  MUFU.EX2 R117, R117 ;  /* 0x0000007500757308 */ /* 0x000fe20000000800 */
[C---:B------:R-:W-:Y:S05]  /*95d0*/  HMMA.16816.F32.BF16 R4, R20.reuse, R12, R4 ;  /* 0x0000000c1404723c */ /* 0x040fea0000041804 */
[----:B------:R-:W-:Y:S02]  /*95e0*/  FADD.FTZ R123, R123, R124 ;  /* 0x0000007c7b7b7221 */ /* 0x000fe40000010000 */
[C---:B------:R-:W-:Y:S01]  /*95f0*/  FMUL.FTZ R12, R84.reuse, R72 ;  /* 0x00000048540c7220 */ /* 0x040fe20000410000 */
[C---:B------:R-:W-:Y:S01]  /*9600*/  HMMA.16816.F32.BF16 R8, R20.reuse, R14, R8 ;  /* 0x0000000e1408723c */ /* 0x040fe20000041808 */
[----:B------:R-:W2:Y:S03]  /*9610*/  MUFU.EX2 R108, R108 ;  /* 0x0000006c006c7308 */ /* 0x000ea60000000800 */
[----:B------:R-:W-:Y:S01]  /*9620*/  FMUL.FTZ R13, R84, R73 ;  /* 0x00000049540d7220 */ /* 0x000fe20000410000 */
[----:B------:R-:W-:Y:S01]  /*9630*/  MOV R84, R2 ;  /* 0x0000000200547202 */ /* 0x000fe20000000f00 */
[----:B------:R-:W-:Y:S02]  /*9640*/  FADD.FTZ R123, R119, R123 ;  /* 0x0000007b777b7221 */ /* 0x000fe40000010000 */
[C---:B------:R-:W-:Y:S03]  /*9650*/  FMUL.FTZ R14, R3.reuse, R74 ;  /* 0x0000004a030e7220 */ /* 0x040fe60000410000 */
[----:B------:R-:W-:Y:S01]  /*9660*/  MUFU.EX2 R109, R109 ;  /* 0x0000006d006d7308 */ /* 0x000fe20000000800 */
[----:B------:R-:W-:Y:S02]  /*9670*/  FMUL.FTZ R15, R3, R75 ;  /* 0x0000004b030f7220 */ /* 0x000fe40000410000 */
[----:B------:R-:W-:Y:S05]  /*9680*/  FFMA.FTZ R3, R60, c[0x0][0x23c], -R89 ;  /* 0x00008f003c037a23 */ /* 0x000fea0000010859 */
[C---:B---3--:R-:W-:Y:S02]  /*9690*/  HMMA.16816.F32.BF16 R12, R20.reuse, R24, R12 ;  /* 0x00000018140c723c */ /* 0x048fe4000004180c */
[----:B------:R-:W-:Y:S06]  /*96a0*/  MUFU.EX2 R104, R104 ;  /* 0x0000006800687308 */ /* 0x000fec0000000800 */
[----:B------:R-:W-:Y:S01]  /*96b0*/  HMMA.16816.F32.BF16 R16, R20, R26, R16 ;  /* 0x0000001a1410723c */ /* 0x000fe20000041810 */
[----:B------:R-:W3:Y:S03]  /*96c0*/  LDSM.16.MT88.4 R24, [R134+0x3800] ;  /* 0x003800008618783b */ /* 0x000ee60000004200 */
[----:B------:R-:W5:Y:S03]  /*96d0*/  MUFU.EX2 R106, R106 ;  /* 0x0000006a006a7308 */ /* 0x000f660000000800 */
[C---:B------:R-:W-:Y:S01]  /*96e0*/  F2FP.BF16.PACK_AB R20, R111.reuse, R114 ;  /* 0x000000726f14723e */ /* 0x040fe200000010ff */
[----:B------:R-:W-:Y:S01]  /*96f0*/  FADD.FTZ R114, R114, R121 ;  /* 0x0000007972727221 */ /* 0x000fe20000010000 */
[----:B------:R-:W-:Y:S03]  /*9700*/  F2FP.BF16.PACK_AB R21, R112, R118 ;  /* 0x000000767015723e */ /* 0x000fe600000010ff */
[----:B-1----:R-:W-:Y:S01]  /*9710*/  F2FP.BF16.PACK_AB R22, R110, R113 ;  /* 0x000000716e16723e */ /* 0x002fe200000010ff */
[----:B------:R-:W-:Y:S01]  /*9720*/  FADD.FTZ R118, R118, R123 ;  /* 0x0000007b76767221 */ /* 0x000fe20000010000 */
[----:B------:R-:W1:Y:S01]  /*9730*/  MUFU.EX2 R107, R107 ;  /* 0x0000006b006b7308 */ /* 0x000e620000000800 */
[----:B--2---:R-:W-:Y:S01]  /*9740*/  F2FP.BF16.PACK_AB R23, R108, R117 ;  /* 0x000000756c17723e */ /* 0x004fe200000010ff */
[----:B------:R-:W-:Y:S02]  /*9750*/  FADD.FTZ R114, R111, R114 ;  /* 0x000000726f727221 */ /* 0x000fe40000010000 */
[----:B------:R-:W-:Y:S02]  /*9760*/  FADD.FTZ R118, R112, R118 ;  /* 0x0000007670767221 */ /* 0x000fe40000010000 */
[----:B------:R-:W-:Y:S02]  /*9770*/  FADD.FTZ R113, R113, R114 ;  /* 0x0000007271717221 */ /* 0x000fe40000010000 */
[C---:B----4-:R-:W-:Y:S02]  /*9780*/  HMMA.16816.F32.BF16 R4, R20.reuse, R28, R4 ;  /* 0x0000001c1404723c */ /* 0x050fe40000041804 */
[----:B------:R-:W2:Y:S01]  /*9790*/  MUFU.EX2 R99, R99 ;  /* 0x0000006300637308 */ /* 0x000ea20000000800 */
[----:B------:R-:W-:Y:S02]  /*97a0*/  FADD.FTZ R117, R117, R118 ;  /* 0x0000007675757221 */ /* 0x000fe40000010000 */
[----:B------:R-:W-:Y:S02]  /*97b0*/  FADD.FTZ R113, R110, R113 ;  /* 0x000000716e717221 */ /* 0x000fe40000010000 */
[----:B------:R-:W-:Y:S01]  /*97c0*/  FADD.FTZ R117, R108, R117 ;  /* 0x000000756c757221 */ /* 0x000fe20000010000 */
[C---:B------:R-:W-:Y:S01]  /*97d0*/  HMMA.16816.F32.BF16 R8, R20.reuse, R30, R8 ;  /* 0x0000001e1408723c */ /* 0x040fe20000041808 */
[----:B------:R-:W4:Y:S03]  /*97e0*/  LDSM.16.MT88.4 R28, [R134+0x3c00] ;  /* 0x003c0000861c783b */ /* 0x000f260000004200 */
[----:B------:R-:W2:Y:S01]  /*97f0*/  MUFU.EX2 R105, R105 ;  /* 0x0000006900697308 */ /* 0x000ea20000000800 */
[----:B-----5:R-:W-:Y:S03]  /*9800*/  FADD.FTZ R117, R106, R117 ;  /* 0x000000756a757221 */ /* 0x020fe60000010000 */
[C---:B------:R-:W-:Y:S06]  /*9810*/  HMMA.16816.F32.BF16 R12, R20.reuse, R32, R12 ;  /* 0x00000020140c723c */ /* 0x040fec000004180c */
[----:B------:R-:W5:Y:S02]  /*9820*/  MUFU.EX2 R102, R102 ;  /* 0x0000006600667308 */ /* 0x000f640000000800 */
[----:B------:R-:W-:Y:S01]  /*9830*/  HMMA.16816.F32.BF16 R16, R20, R34, R16 ;  /* 0x000000221410723c */ /* 0x000fe20000041810 */
[----:B------:R-:W-:Y:S06]  /*9840*/  LDSM.16.MT88.4 R32, [R134+0x4000] ;  /* 0x004000008620783b */ /* 0x000fec0000004200 */
[C---:B------:R-:W-:Y:S01]  /*9850*/  F2FP.BF16.PACK_AB R20, R104.reuse, R109 ;  /* 0x0000006d6814723e */ /* 0x040fe200000010ff */
[----:B------:R-:W4:Y:S01]  /*9860*/  MUFU.EX2 R97, R97 ;  /* 0x0000006100617308 */ /* 0x000f220000000800 */
[----:B-1----:R-:W-:Y:S03]  /*9870*/  F2FP.BF16.PACK_AB R21, R107, R106 ;  /* 0x0000006a6b15723e */ /* 0x002fe600000010ff */
[----:B--2---:R-:W-:Y:S01]  /*9880*/  F2FP.BF16.PACK_AB R22, R99, R103 ;  /* 0x000000676316723e */ /* 0x004fe200000010ff */
        /* <DEDUP_REMOVED lines=154> */
.L_x_4699:
[----:B------:R-:W1:Y:S01]  /*a230*/  SHFL.BFLY PT, R4, R159, 0x2, 0x1f ;  /* 0x0c401f009f047f89 */ /* 0x000e6200000e0000 */
[----:B------:R-:W-:Y:S01]  /*a240*/  IMAD.MOV.U32 R9, RZ, RZ, 0x3f800000 ;  /* 0x3f800000ff097424 */ /* 0x000fe200078e00ff */
[----:B------:R-:W-:Y:S01]  /*a250*/  SHF.L.U32 R148, R148, 0x3, RZ ;  /* 0x0000000394947819 */ /* 0x000fe200000006ff */
[----:B------:R-:W-:Y:S01]  /*a260*/  IMAD.MOV.U32 R8, RZ, RZ, 0x3f800000 ;  /* 0x3f800000ff087424 */ /* 0x000fe200078e00ff */
[----:B------:R-:W2:Y:S01]  /*a270*/  S2R R5, SR_TID.X ;  /* 0x0000000000057919 */ /* 0x000ea20000002100 */
[----:B------:R-:W-:Y:S01]  /*a280*/  BSSY B0, `(.L_x_4704) ;  /* 0x0000076000007945 */ /* 0x000fe20003800000 */
[----:B------:R-:W-:-:S02]  /*a290*/  LEA R154, R154, R155, 0x4 ;  /* 0x0000009b9a9a7211 */ /* 0x000fc400078e20ff */
[----:B------:R-:W3:Y:S04]  /*a2a0*/  SHFL.BFLY PT, R3, R158, 0x2, 0x1f ;  /* 0x0c401f009e037f89 */ /* 0x000ee800000e0000 */
[----:B------:R-:W-:Y:S06]  /*a2b0*/  BAR.SYNC.DEFER_BLOCKING 0x0 ;  /* 0x0000000000007b1d */ /* 0x000fec0000010000 */
[----:B------:R-:W4:Y:S04]  /*a2c0*/  S2R R25, SR_CTAID.Z ;  /* 0x0000000000197919 */ /* 0x000f280000002700 */
[----:B------:R-:W5:Y:S01]  /*a2d0*/  S2R R24, SR_CTAID.Y ;  /* 0x0000000000187919 */ /* 0x000f620000002600 */
[----:B-1----:R-:W-:-:S03]  /*a2e0*/  FADD.FTZ R159, R4, R159 ;  /* 0x0000009f049f7221 */ /* 0x002fc60000010000 */
[----:B------:R-:W1:Y:S01]  /*a2f0*/  S2R R26, SR_CTAID.X ;  /* 0x00000000001a7919 */ /* 0x000e620000002500 */
[----:B--2---:R-:W-:-:S03]  /*a300*/  SHF.R.S32.HI R4, RZ, 0x1f, R5 ;  /* 0x0000001fff047819 */ /* 0x004fc60000011405 */
[----:B------:R-:W2:Y:S01]  /*a310*/  SHFL.BFLY PT, R7, R159, 0x1, 0x1f ;  /* 0x0c201f009f077f89 */ /* 0x000ea200000e0000 */
[----:B---3--:R-:W-:Y:S01]  /*a320*/  FADD.FTZ R158, R3, R158 ;  /* 0x0000009e039e7221 */ /* 0x008fe20000010000 */
[CC--:B------:R-:W-:Y:S02]  /*a330*/  LEA.HI R13, R4.reuse, R5.reuse, RZ, 0x2 ;  /* 0x00000005040d7211 */ /* 0x0c0fe400078f10ff */
[CC--:B------:R-:W-:Y:S02]  /*a340*/  LEA.HI R14, R4.reuse, R5.reuse, RZ, 0x6 ;  /* 0x00000005040e7211 */ /* 0x0c0fe400078f30ff */
[----:B------:R-:W3:Y:S01]  /*a350*/  SHFL.BFLY PT, R6, R158, 0x1, 0x1f ;  /* 0x0c201f009e067f89 */ /* 0x000ee200000e0000 */
[----:B------:R-:W-:Y:S02]  /*a360*/  SHF.R.S32.HI R11, RZ, 0x2, R13 ;  /* 0x00000002ff0b7819 */ /* 0x000fe4000001140d */
[----:B------:R-:W-:Y:S02]  /*a370*/  LEA.HI R3, R4, R5, RZ, 0x5 ;  /* 0x0000000504037211 */ /* 0x000fe400078f28ff */
[----:B------:R-:W-:-:S02]  /*a380*/  SHF.R.S32.HI R12, RZ, 0x1f, R11 ;  /* 0x0000001fff0c7819 */ /* 0x000fc4000001140b */
[----:B------:R-:W-:Y:S02]  /*a390*/  LOP3.LUT R13, R13, 0xfffffffc, RZ, 0xc0, !PT ;  /* 0xfffffffc0d0d7812 */ /* 0x000fe400078ec0ff */
[----:B------:R-:W-:Y:S01]  /*a3a0*/  LEA.HI R12, R12, R11, RZ, 0x3 ;  /* 0x0000000b0c0c7211 */ /* 0x000fe200078f18ff */
[----:B-----5:R-:W-:Y:S01]  /*a3b0*/  IMAD R24, R24, c[0x0][0x210], R149 ;  /* 0x0000840018187a24 */ /* 0x020fe200078e0295 */
[----:B------:R-:W-:Y:S01]  /*a3c0*/  SHF.L.U32 R14, R14, 0x2, RZ ;  /* 0x000000020e0e7819 */ /* 0x000fe200000006ff */
[----:B------:R-:W-:Y:S01]  /*a3d0*/  IMAD.IADD R13, R5, 0x1, -R13 ;  /* 0x00000001050d7824 */ /* 0x000fe200078e0a0d */
[----:B------:R-:W-:Y:S02]  /*a3e0*/  LOP3.LUT R12, R12, 0xfffffff8, RZ, 0xc0, !PT ;  /* 0xfffffff80c0c7812 */ /* 0x000fe400078ec0ff */
[----:B------:R-:W-:Y:S01]  /*a3f0*/  SHF.R.S32.HI R10, RZ, 0x5, R3 ;  /* 0x00000005ff0a7819 */ /* 0x000fe20000011403 */
[----:B--2---:R-:W-:Y:S01]  /*a400*/  FADD.FTZ R7, R159, R7 ;  /* 0x000000079f077221 */ /* 0x004fe20000010000 */
[----:B------:R-:W-:Y:S01]  /*a410*/  LOP3.LUT R14, R14, 0x3fffff00, RZ, 0xc0, !PT ;  /* 0x3fffff000e0e7812 */ /* 0x000fe200078ec0ff */
[----:B------:R-:W-:Y:S01]  /*a420*/  IMAD.IADD R11, R11, 0x1, -R12 ;  /* 0x000000010b0b7824 */ /* 0x000fe200078e0a0c */
[----:B------:R-:W-:Y:S01]  /*a430*/  LEA.HI R12, R4, R5, RZ, 0x4 ;  /* 0x00000005040c7211 */ /* 0x000fe200078f20ff */
[----:B------:R-:W-:Y:S01]  /*a440*/  IMAD R10, R10, 0x100, R13 ;  /* 0x000001000a0a7824 */ /* 0x000fe200078e020d */
[----:B------:R-:W-:-:S02]  /*a450*/  FSETP.NE.FTZ.AND P3, PT, R7, RZ, PT ;  /* 0x000000ff0700720b */ /* 0x000fc40003f75000 */
[----:B------:R-:W-:Y:S01]  /*a460*/  SHF.R.S32.HI R12, RZ, 0x4, R12 ;  /* 0x00000004ff0c7819 */ /* 0x000fe2000001140c */
[----:B---3--:R-:W-:Y:S01]  /*a470*/  FADD.FTZ R6, R158, R6 ;  /* 0x000000069e067221 */ /* 0x008fe20000010000 */
[----:B------:R-:W-:Y:S02]  /*a480*/  LEA.HI R13, R11, R11, RZ, 0x1 ;  /* 0x0000000b0b0d7211 */ /* 0x000fe400078f08ff */
[----:B------:R-:W-:Y:S02]  /*a490*/  LEA R147, R147, R14, 0x5 ;  /* 0x0000000e93937211 */ /* 0x000fe400078e28ff */
[----:B------:R-:W-:Y:S02]  /*a4a0*/  SHF.L.U32 R14, R12, 0x6, RZ ;  /* 0x000000060c0e7819 */ /* 0x000fe400000006ff */
[----:B------:R-:W-:Y:S02]  /*a4b0*/  SHF.R.S32.HI R12, RZ, 0x1, R13 ;  /* 0x00000001ff0c7819 */ /* 0x000fe4000001140d */
[----:B------:R-:W-:Y:S01]  /*a4c0*/  FSETP.NE.FTZ.AND P2, PT, R6, RZ, PT ;  /* 0x000000ff0600720b */ /* 0x000fe20003f55000 */
[----:B------:R-:W2:Y:S01]  /*a4d0*/  @P3 MUFU.RCP R9, R7 ;  /* 0x0000000700093308 */ /* 0x000ea20000001000 */
[----:B------:R-:W-:-:S02]  /*a4e0*/  LOP3.LUT R15, R13, 0x1fffffe, RZ, 0xc0, !PT ;  /* 0x01fffffe0d0f7812 */ /* 0x000fc400078ec0ff */
[----:B------:R-:W-:Y:S01]  /*a4f0*/  LOP3.LUT R13, R14, 0xc0, RZ, 0xc0, !PT ;  /* 0x000000c00e0d7812 */ /* 0x000fe200078ec0ff */
[C---:B------:R-:W-:Y:S01]  /*a500*/  IMAD.SHL.U32 R14, R12.reuse, 0x40, RZ ;  /* 0x000000400c0e7824 */ /* 0x040fe200078e00ff */
[----:B------:R-:W-:Y:S01]  /*a510*/  LOP3.LUT P0, RZ, R12, 0x2, RZ, 0xc0, !PT ;  /* 0x000000020cff7812 */ /* 0x000fe2000780c0ff */
[----:B------:R-:W-:Y:S01]  /*a520*/  IMAD.IADD R11, R11, 0x1, -R15 ;  /* 0x000000010b0b7824 */ /* 0x000fe200078e0a0f */
[----:B------:R-:W-:Y:S01]  /*a530*/  LOP3.LUT R148, R13, 0x18, R148, 0xf8, !PT ;  /* 0x000000180d947812 */ /* 0x000fe200078ef894 */
[----:B------:R-:W-:Y:S01]  /*a540*/  @P3 MUFU.LG2 R27, R7 ;  /* 0x00000007001b3308 */ /* 0x000fe20000000c00 */
[----:B------:R-:W-:Y:S02]  /*a550*/  LOP3.LUT R14, R14, 0xc0, RZ, 0xc0, !PT ;  /* 0x000000c00e0e7812 */ /* 0x000fe400078ec0ff */
[----:B------:R-:W-:Y:S02]  /*a560*/  LEA R11, R11, R10, 0x4 ;  /* 0x0000000a0b0b7211 */ /* 0x000fe400078e20ff */
[----:B------:R-:W-:-:S02]  /*a570*/  LEA.HI R14, R14, R14, RZ, 0x1d ;  /* 0x0000000e0e0e7211 */ /* 0x000fc400078fe8ff */
[----:B------:R-:W-:Y:S01]  /*a580*/  SHF.R.U32.HI R13, RZ, 0x3, R13 ;  /* 0x00000003ff0d7819 */ /* 0x000fe2000001160d */
[----:B------:R-:W3:Y:S01]  /*a590*/  @P2 MUFU.RCP R8, R6 ;  /* 0x0000000600082308 */ /* 0x000ee20000001000 */
[----:B------:R-:W-:Y:S01]  /*a5a0*/  LOP3.LUT R10, R12, 0x1, RZ, 0xc0, !PT ;  /* 0x000000010c0a7812 */ /* 0x000fe200078ec0ff */
[----:B------:R-:W-:Y:S01]  /*a5b0*/  IMAD.U32 R11, R11, 0x2, R14 ;  /* 0x000000020b0b7824 */ /* 0x000fe200078e000e */
[----:B------:R-:W-:Y:S01]  /*a5c0*/  LOP3.LUT R12, R148, R13, RZ, 0x3c, !PT ;  /* 0x0000000d940c7212 */ /* 0x000fe200078e3cff */
[----:B--2---:R-:W-:Y:S01]  /*a5d0*/  FMUL.FTZ R80, R9, R80 ;  /* 0x0000005009507220 */ /* 0x004fe20000410000 */
[----:B------:R-:W-:Y:S01]  /*a5e0*/  ISETP.NE.U32.AND P1, PT, R10, 0x1, PT ;  /* 0x000000010a00780c */ /* 0x000fe20003f25070 */
[----:B------:R-:W-:Y:S01]  /*a5f0*/  IMAD.SHL.U32 R10, R11, 0x4, RZ ;  /* 0x000000040b0a7824 */ /* 0x000fe200078e00ff */
[----:B------:R-:W-:Y:S01]  /*a600*/  MOV R13, 0xffffffe0 ;  /* 0xffffffe0000d7802 */ /* 0x000fe20000000f00 */
[C---:B------:R-:W-:Y:S01]  /*a610*/  FMUL.FTZ R81, R9.reuse, R81 ;  /* 0x0000005109517220 */ /* 0x040fe20000410000 */
[----:B------:R-:W-:Y:S01]  /*a620*/  LEA R146, R146, R147, 0x2 ;  /* 0x0000009392927211 */ /* 0x000fe200078e10ff */
[----:B------:R-:W-:Y:S01]  /*a630*/  FMUL.FTZ R76, R9, R76 ;  /* 0x0000004c094c7220 */ /* 0x000fe20000410000 */
[----:B------:R-:W-:Y:S01]  /*a640*/  SEL R13, R13, 0x20, !P1 ;  /* 0x000000200d0d7807 */ /* 0x000fe20004800000 */
[C---:B------:R-:W-:Y:S01]  /*a650*/  FMUL.FTZ R77, R9.reuse, R77 ;  /* 0x0000004d094d7220 */ /* 0x040fe20000410000 */
[----:B------:R2:W-:Y:S01]  /*a660*/  STS.64 [R11.X4], R80 ;  /* 0x000000500b007388 */ /* 0x0005e20000004a00 */
[----:B------:R-:W-:Y:S01]  /*a670*/  FMUL.FTZ R72, R9, R72 ;  /* 0x0000004809487220 */ /* 0x000fe20000410000 */
[----:B------:R-:W-:Y:S01]  /*a680*/  LOP3.LUT R3, R3, 0xffffffe0, RZ, 0xc0, !PT ;  /* 0xffffffe003037812 */ /* 0x000fe200078ec0ff */
[C---:B------:R-:W-:Y:S01]  /*a690*/  FMUL.FTZ R73, R9.reuse, R73 ;  /* 0x0000004909497220 */ /* 0x040fe20000410000 */
[----:B------:R-:W5:Y:S01]  /*a6a0*/  @P2 MUFU.LG2 R6, R6 ;  /* 0x0000000600062308 */ /* 0x000f620000000c00 */
[----:B------:R-:W-:Y:S01]  /*a6b0*/  FMUL.FTZ R68, R9, R68 ;  /* 0x0000004409447220 */ /* 0x000fe20000410000 */
[----:B------:R-:W-:Y:S01]  /*a6c0*/  IADD3 R3, -R3, R5, RZ ;  /* 0x0000000503037210 */ /* 0x000fe20007ffe1ff */
[----:B------:R-:W-:Y:S01]  /*a6d0*/  FMUL.FTZ R69, R9, R69 ;  /* 0x0000004509457220 */ /* 0x000fe20000410000 */
[----:B------:R-:W-:Y:S01]  /*a6e0*/  IADD3 R9, R10, 0x40, RZ ;  /* 0x000000400a097810 */ /* 0x000fe20007ffe0ff */
[----:B---3--:R-:W-:Y:S01]  /*a6f0*/  FMUL.FTZ R83, R8, R83 ;  /* 0x0000005308537220 */ /* 0x008fe20000410000 */
[----:B------:R-:W-:Y:S01]  /*a700*/  @P0 IADD3 R9, R10, -0x40, RZ ;  /* 0xffffffc00a090810 */ /* 0x000fe20007ffe0ff */
[C---:B------:R-:W-:Y:S01]  /*a710*/  FMUL.FTZ R82, R8.reuse, R82 ;  /* 0x0000005208527220 */ /* 0x040fe20000410000 */
[----:B------:R-:W-:Y:S01]  /*a720*/  LOP3.LUT P0, RZ, R3, 0x3, RZ, 0xc0, !PT ;  /* 0x0000000303ff7812 */ /* 0x000fe2000780c0ff */
[----:B------:R-:W-:Y:S01]  /*a730*/  FMUL.FTZ R79, R8, R79 ;  /* 0x0000004f084f7220 */ /* 0x000fe20000410000 */
[----:B-1----:R-:W-:Y:S01]  /*a740*/  SHF.L.U32 R26, R26, 0x6, RZ ;  /* 0x000000061a1a7819 */ /* 0x002fe200000006ff */
[----:B------:R-:W-:Y:S01]  /*a750*/  FMUL.FTZ R78, R8, R78 ;  /* 0x0000004e084e7220 */ /* 0x000fe20000410000 */
[----:B------:R2:W-:Y:S01]  /*a760*/  STS.64 [R11.X4+0x400], R82 ;  /* 0x000400520b007388 */ /* 0x0005e20000004a00 */
[----:B------:R-:W-:Y:S01]  /*a770*/  IMAD.IADD R10, R10, 0x1, R13 ;  /* 0x000000010a0a7824 */ /* 0x000fe200078e020d */
[----:B------:R-:W-:Y:S01]  /*a780*/  IADD3 R13, R13, R9, RZ ;  /* 0x000000090d0d7210 */ /* 0x000fe20007ffe0ff */
[----:B------:R-:W-:-:S02]  /*a790*/  FMUL.FTZ R75, R8, R75 ;  /* 0x0000004b084b7220 */ /* 0x000fc40000410000 */
[C---:B------:R-:W-:Y:S01]  /*a7a0*/  FMUL.FTZ R74, R8.reuse, R74 ;  /* 0x0000004a084a7220 */ /* 0x040fe20000410000 */
[----:B------:R2:W-:Y:S01]  /*a7b0*/  STS.64 [R10], R76 ;  /* 0x0000004c0a007388 */ /* 0x0005e20000000a00 */
[C---:B------:R-:W-:Y:S02]  /*a7c0*/  FMUL.FTZ R71, R8.reuse, R71 ;  /* 0x0000004708477220 */ /* 0x040fe40000410000 */
[----:B------:R-:W-:Y:S01]  /*a7d0*/  FMUL.FTZ R70, R8, R70 ;  /* 0x0000004608467220 */ /* 0x000fe20000410000 */
[----:B------:R2:W-:Y:S01]  /*a7e0*/  STS.64 [R10+0x400], R78 ;  /* 0x0004004e0a007388 */ /* 0x0005e20000000a00 */
[----:B------:R-:W-:Y:S01]  /*a7f0*/  IADD3 R8, R146, R12, RZ ;  /* 0x0000000c92087210 */ /* 0x000fe20007ffe0ff */
[----:B------:R-:W-:Y:S02]  /*a800*/  IMAD.MOV R7, RZ, RZ, -R149 ;  /* 0x000000ffff077224 */ /* 0x000fe400078e0a95 */
[----:B------:R2:W-:Y:S01]  /*a810*/  STS.64 [R9], R72 ;  /* 0x0000004809007388 */ /* 0x0005e20000000a00 */
[----:B------:R-:W-:-:S02]  /*a820*/  @P3 FMUL.FTZ R27, R27, 0.69314718246459960938 ;  /* 0x3f3172181b1b3820 */ /* 0x000fc40000410000 */
[----:B----4-:R-:W-:Y:S01]  /*a830*/  IMAD R7, R7, c[0x0][0x1c0], R25 ;  /* 0x0000700007077a24 */ /* 0x010fe200078e0219 */
[----:B------:R2:W-:Y:S01]  /*a840*/  STS.64 [R9+0x400], R74 ;  /* 0x0004004a09007388 */ /* 0x0005e20000000a00 */
[----:B-----5:R-:W-:Y:S02]  /*a850*/  @P2 FMUL.FTZ R6, R6, 0.69314718246459960938 ;  /* 0x3f31721806062820 */ /* 0x020fe40000410000 */
[----:B------:R-:W-:Y:S01]  /*a860*/  IMAD R7, R24, c[0x0][0x1c0], R7 ;  /* 0x0000700018077a24 */ /* 0x000fe200078e0207 */
[----:B------:R2:W-:Y:S01]  /*a870*/  STS.64 [R13], R68 ;  /* 0x000000440d007388 */ /* 0x0005e20000000a00 */
[----:B------:R-:W-:Y:S02]  /*a880*/  IMAD.MOV.U32 R3, RZ, RZ, -0x800000 ;  /* 0xff800000ff037424 */ /* 0x000fe400078e00ff */
[----:B------:R-:W-:Y:S01]  /*a890*/  IMAD.MOV.U32 R24, RZ, RZ, -0x800000 ;  /* 0xff800000ff187424 */ /* 0x000fe200078e00ff */
[----:B------:R2:W-:Y:S01]  /*a8a0*/  STS.64 [R13+0x400], R70 ;  /* 0x000400460d007388 */ /* 0x0005e20000000a00 */
[----:B------:R-:W-:-:S02]  /*a8b0*/  IMAD R7, R7, c[0x0][0x214], R26 ;  /* 0x0000850007077a24 */ /* 0x000fc400078e021a */
[----:B------:R-:W-:Y:S01]  /*a8c0*/  @P3 FFMA.FTZ R3, R2, c[0x0][0x238], R27 ;  /* 0x00008e0002033a23 */ /* 0x000fe2000001001b */
[----:B------:R-:W-:Y:S01]  /*a8d0*/  BAR.SYNC.DEFER_BLOCKING 0x0 ;  /* 0x0000000000007b1d */ /* 0x000fe20000010000 */
[----:B------:R-:W-:-:S05]  /*a8e0*/  @P2 FFMA.FTZ R24, R0, c[0x0][0x238], R6 ;  /* 0x00008e0000182a23 */ /* 0x000fca0000010006 */
[----:B------:R2:W1:Y:S04]  /*a8f0*/  LDS.128 R20, [R8.X4] ;  /* 0x0000000008147984 */ /* 0x0004680000004c00 */
        /* <DEDUP_REMOVED lines=14> */
.L_x_4705:
[----:B------:R-:W-:Y:S05]  /*a9e0*/  BSYNC B0 ;  /* 0x0000000000007941 */ /* 0x000fea0003800000 */
.L_x_4704:
[----:B------:R-:W-:Y:S01]  /*a9f0*/  LEA.HI R0, R4, R5, RZ, 0x3 ;  /* 0x0000000504007211 */ /* 0x000fe200078f18ff */
[----:B------:R-:W-:Y:S01]  /*aa00*/  IMAD R7, R7, c[0x0][0x22c], RZ ;  /* 0x00008b0007077a24 */ /* 0x000fe200078e02ff */
[----:B------:R-:W-:Y:S02]  /*aa10*/  IADD3 R2, R140, 0x10, RZ ;  /* 0x000000108c027810 */ /* 0x000fe40007ffe0ff */
[----:B------:R-:W-:Y:S02]  /*aa20*/  LOP3.LUT R0, R0, 0xfffffff8, RZ, 0xc0, !PT ;  /* 0xfffffff800007812 */ /* 0x000fe400078ec0ff */
[----:B------:R-:W-:-:S02]  /*aa30*/  ISETP.GE.AND P2, PT, R2, R139, PT ;  /* 0x0000008b0200720c */ /* 0x000fc40003f46270 */
[----:B------:R-:W-:Y:S01]  /*aa40*/  ISETP.GE.AND P3, PT, R140, R139, PT ;  /* 0x0000008b8c00720c */ /* 0x000fe20003f66270 */
[----:B------:R-:W-:-:S04]  /*aa50*/  IMAD.IADD R0, R5, 0x1, -R0 ;  /* 0x0000000105007824 */ /* 0x000fc800078e0a00 */
[----:B------:R-:W-:Y:S01]  /*aa60*/  IMAD.SHL.U32 R4, R0, 0x4, RZ ;  /* 0x0000000400047824 */ /* 0x000fe200078e00ff */
[----:B------:R-:W-:-:S04]  /*aa70*/  IADD3 R0, R140, 0x20, RZ ;  /* 0x000000208c007810 */ /* 0x000fc80007ffe0ff */
[----:B------:R-:W-:Y:S02]  /*aa80*/  SHF.R.S32.HI R5, RZ, 0x1f, R4 ;  /* 0x0000001fff057819 */ /* 0x000fe40000011404 */
[----:B------:R-:W-:-:S03]  /*aa90*/  ISETP.GE.AND P1, PT, R0, R139, PT ;  /* 0x0000008b0000720c */ /* 0x000fc60003f26270 */
[C---:B------:R-:W-:Y:S01]  /*aaa0*/  IMAD.WIDE R4, R140.reuse, 0x20, R4 ;  /* 0x000000208c047825 */ /* 0x040fe200078e0204 */
[----:B------:R-:W-:-:S04]  /*aab0*/  IADD3 R140, R140, 0x30, RZ ;  /* 0x000000308c8c7810 */ /* 0x000fc80007ffe0ff */
[----:B--2---:R-:W-:-:S04]  /*aac0*/  IADD3 R3, P0, R7, R4, RZ ;  /* 0x0000000407037210 */ /* 0x004fc80007f1e0ff */
[----:B------:R-:W-:Y:S02]  /*aad0*/  LEA.HI.X.SX32 R7, R7, R5, 0x1, P0 ;  /* 0x0000000507077211 */ /* 0x000fe400000f0eff */
[----:B------:R-:W-:-:S04]  /*aae0*/  LEA R2, P0, R3, c[0x0][0x1d8], 0x2 ;  /* 0x0000760003027a11 */ /* 0x000fc800078010ff */
[----:B------:R-:W-:Y:S02]  /*aaf0*/  LEA.HI.X R3, R3, c[0x0][0x1dc], R7, 0x2, P0 ;  /* 0x0000770003037a11 */ /* 0x000fe400000f1407 */
[----:B------:R-:W-:-:S03]  /*ab00*/  ISETP.GE.AND P0, PT, R140, R139, PT ;  /* 0x0000008b8c00720c */ /* 0x000fc60003f06270 */
[----:B---3--:R2:W-:Y:S04]  /*ab10*/  @!P2 STG.E.128 [R2.64+0x800], R16 ;  /* 0x000800100200a986 */ /* 0x0085e8000c101d0c */
[----:B----4-:R2:W-:Y:S04]  /*ab20*/  @!P1 STG.E.128 [R2.64+0x1000], R12 ;  /* 0x0010000c02009986 */ /* 0x0105e8000c101d0c */
[----:B-1----:R2:W-:Y:S04]  /*ab30*/  @!P3 STG.E.64 [R2.64], R20 ;  /* 0x000000140200b986 */ /* 0x0025e8000c101b0c */
[----:B------:R2:W-:Y:S01]  /*ab40*/  @!P3 STG.E.64 [R2.64+0x8], R22 ;  /* 0x000008160200b986 */ /* 0x0005e2000c101b0c */
[----:B------:R-:W-:Y:S05]  /*ab50*/  @P0 EXIT ;  /* 0x000000000000094d */ /* 0x000fea0003800000 */
[----:B------:R-:W-:Y:S01]  /*ab60*/  STG.E.128 [R2.64+0x1800], R8 ;  /* 0x0018000802007986 */ /* 0x000fe2000c101d0c */
[----:B------:R-:W-:Y:S05]  /*ab70*/  EXIT ;  /* 0x000000000000794d */ /* 0x000fea0003800000 */
.L_x_4706:
        /* <DEDUP_REMOVED lines=16> */
.L_x_5252:


//--------------------- .text._ZN5flash24flash_fwd_splitkv_kernelI23Flash_fwd_kernel_traitsILi32ELi64ELi128ELi4ELb0ELb0EN7cutlass10bfloat16_tE19Flash_kernel_traitsILi32ELi64ELi128ELi4ES3_EELb1ELb0ELb0ELb0ELb1ELb1ELb1ELb0EEEvNS_16Flash_fwd_paramsE --------------------------
	.section	.text._ZN5flash24flash_fwd_splitkv_kernelI23Flash_fwd_kernel_traitsILi32ELi64ELi128ELi4ELb0ELb0EN7cutlass10bfloat16_tE19Flash_kernel_traitsILi32ELi64ELi128ELi4ES3_EELb1ELb0ELb0ELb0ELb1ELb1ELb1ELb0EEEvNS_16Flash_fwd_paramsE,"ax",@progbits
	.sectioninfo	@"SHI_REGISTERS=192"
	.align	128
        .global         _ZN5flash24flash_fwd_splitkv_kernelI23Flash_fwd_kernel_traitsILi32ELi64ELi128ELi4ELb0ELb0EN7cutlass10bfloat16_tE19Flash_kernel_traitsILi32ELi64ELi128ELi4ES3_EELb1ELb0ELb0ELb0ELb1ELb1ELb1ELb0EEEvNS_16Flash_fwd_paramsE
        .type           _ZN5flash24flash_fwd_splitkv_kernelI23Flash_fwd_kernel_traitsILi32ELi64ELi128ELi4ELb0ELb0EN7cutlass10bfloat16_tE19Flash_kernel_traitsILi32ELi64ELi128ELi4ES3_EELb1ELb0ELb0ELb0ELb1ELb1ELb1ELb0EEEvNS_16Flash_fwd_paramsE,@function
        .size           _ZN5flash24flash_fwd_splitkv_kernelI23Flash_fwd_kernel_traitsILi32ELi64ELi128ELi4ELb0ELb0EN7cutlass10bfloat16_tE19Flash_kernel_traitsILi32ELi64ELi128ELi4ES3_EELb1ELb0ELb0ELb0ELb1ELb1ELb1ELb0EEEvNS_16Flash_fwd_paramsE,(.L_x_5253 - _ZN5flash24flash_fwd_splitkv_kernelI23Flash_fwd_kernel_traitsILi32ELi64ELi128ELi4ELb0ELb0EN7cutlass10bfloat16_tE19Flash_kernel_traitsILi32ELi64ELi128ELi4ES3_EELb1ELb0ELb0ELb0ELb1ELb1ELb1ELb0EEEvNS_16Flash_fwd_paramsE)
        .other          _ZN5flash24flash_fwd_splitkv_kernelI23Flash_fwd_kernel_traitsILi32ELi64ELi128ELi4ELb0ELb0EN7cutlass10bfloat16_tE19Flash_kernel_traitsILi32ELi64ELi128ELi4ES3_EELb1ELb0ELb0ELb0ELb1ELb1ELb1ELb0EEEvNS_16Flash_fwd_paramsE,@"STO_CUDA_ENTRY STV_DEFAULT"
_ZN5flash24flash_fwd_splitkv_kernelI23Flash_fwd_kernel_traitsILi32ELi64ELi128ELi4ELb0ELb0EN7cutlass10bfloat16_tE19Flash_kernel_traitsILi32ELi64ELi128ELi4ES3_EELb1ELb0ELb0ELb0ELb1ELb1ELb1ELb0EEEvNS_16Flash_fwd_paramsE:
.text._ZN5flash24flash_fwd_splitkv_kernelI23Flash_fwd_kernel_traitsILi32ELi64ELi128ELi4ELb0ELb0EN7cutlass10bfloat16_tE19Flash_kernel_traitsILi32ELi64ELi128ELi4ES3_EELb1ELb0ELb0ELb0ELb1ELb1ELb1ELb0EEEvNS_16Flash_fwd_paramsE:
[----:B------:R-:W-:Y:S02]  /*0000*/  MOV R1, c[0x0][0x28] ;  /* 0x00000a0000017a02 */ /* 0x000fe40000000f00 */
[----:B------:R-:W1:Y:S01]  /*0010*/  I2F.U32.RP R2, c[0x0][0x1c0] ;  /* 0x0000700000027b06 */ /* 0x000e620000209000 */
[----:B------:R-:W2:Y:S01]  /*0020*/  S2R R3, SR_CTAID.Z ;  /* 0x0000000000037919 */ /* 0x000ea20000002700 */
[----:B------:R-:W-:Y:S01]  /*0030*/  IMAD.MOV.U32 R4, RZ, RZ, RZ ;  /* 0x000000ffff047224 */ /* 0x000fe200078e00ff */
[----:B------:R-:W-:Y:S01]  /*0040*/  ISETP.NE.U32.AND P1, PT, RZ, c[0x0][0x1c0], PT ;  /* 0x00007000ff007a0c */ /* 0x000fe20003f25070 */
[----:B------:R-:W-:-:S04]  /*0050*/  ULDC.64 UR12, c[0x0][0x118] ;  /* 0x00004600000c7ab9 */ /* 0x000fc80000000a00 */
[----:B-1----:R-:W1:Y:S02]  /*0060*/  MUFU.RCP R5, R2 ;  /* 0x0000000200057308 */ /* 0x002e640000001000 */
[----:B-1----:R-:W-:Y:S01]  /*0070*/  IADD3 R5, R5, 0xffffffe, RZ ;  /* 0x0ffffffe05057810 */ /* 0x002fe20007ffe0ff */
[----:B------:R-:W1:Y:S05]  /*0080*/  LDC.U8 R2, c[0x0][0x312] ;  /* 0x0000c480ff027b82 */ /* 0x000e6a0000000000 */
[----:B------:R-:W3:Y:S02]  /*0090*/  F2I.FTZ.U32.TRUNC.NTZ R5, R5 ;  /* 0x0000000500057305 */ /* 0x000ee4000021f000 */
[----:B---3--:R-:W-:Y:S01]  /*00a0*/  IMAD.MOV R0, RZ, RZ, -R5 ;  /* 0x000000ffff007224 */ /* 0x008fe200078e0a05 */
[----:B-1----:R-:W-:-:S03]  /*00b0*/  ISETP.NE.AND P3, PT, R2, RZ, PT ;  /* 0x000000ff0200720c */ /* 0x002fc60003f65270 */
[----:B------:R-:W-:-:S04]  /*00c0*/  IMAD R7, R0, c[0x0][0x1c0], RZ ;  /* 0x0000700000077a24 */ /* 0x000fc800078e02ff */
[----:B------:R-:W-:-:S04]  /*00d0*/  IMAD.HI.U32 R4, R5, R7, R4 ;  /* 0x0000000705047227 */ /* 0x000fc800078e0004 */
[----:B------:R-:W-:Y:S02]  /*00e0*/  IMAD.MOV.U32 R5, RZ, RZ, -0x1 ;  /* 0xffffffffff057424 */ /* 0x000fe400078e00ff */
        /* <DEDUP_REMOVED lines=38> */
.L_x_4707:
[----:B-1-34-:R-:W-:Y:S02]  /*0350*/  MOV R4, c[0x0][0x218] ;  /* 0x0000860000047a02 */ /* 0x01afe40000000f00 */
.L_x_4708:
        /* <DEDUP_REMOVED lines=22> */
[----:B--2---:R-:W-:-:S04]  /*04c0*/  IADD3 R14, R14, 0xffffffe, RZ ;  /* 0x0ffffffe0e0e7810 */ /* 0x004fc80007ffe0ff */
[----:B------:R-:W2:Y:S02]  /*04d0*/  F2I.FTZ.U32.TRUNC.NTZ R15, R14 ;  /* 0x0000000e000f7305 */ /* 0x000ea4000021f000 */
[--C-:B--2---:R-:W-:Y:S02]  /*04e0*/  IMAD.MOV R3, RZ, RZ, -R15.reuse ;  /* 0x000000ffff037224 */ /* 0x104fe400078e0a0f */
[----:B------:R-:W-:Y:S02]  /*04f0*/  IMAD.MOV.U32 R14, RZ, RZ, RZ ;  /* 0x000000ffff0e7224 */ /* 0x000fe400078e00ff */
[----:B------:R-:W-:Y:S01]  /*0500*/  IMAD R4, R3, R6, RZ ;  /* 0x0000000603047224 */ /* 0x000fe200078e02ff */
[----:B------:R-:W-:Y:S02]  /*0510*/  IABS R3, R7 ;  /* 0x0000000700037213 */ /* 0x000fe40000000000 */
[----:B------:R-:W-:Y:S01]  /*0520*/  LOP3.LUT R7, R7, c[0x0][0x10], RZ, 0x3c, !PT ;  /* 0x0000040007077a12 */ /* 0x000fe200078e3cff */
[----:B------:R-:W-:-:S03]  /*0530*/  IMAD.HI.U32 R9, R15, R4, R14 ;  /* 0x000000040f097227 */ /* 0x000fc600078e000e */
[----:B------:R-:W-:Y:S01]  /*0540*/  ISETP.GE.AND P0, PT, R7, RZ, PT ;  /* 0x000000ff0700720c */ /* 0x000fe20003f06270 */
[----:B------:R-:W-:Y:S01]  /*0550*/  IMAD.MOV.U32 R4, RZ, RZ, R3 ;  /* 0x000000ffff047224 */ /* 0x000fe200078e0003 */
[----:B------:R-:W-:-:S03]  /*0560*/  IADD3 R7, R43, 0x7f, RZ ;  /* 0x0000007f2b077810 */ /* 0x000fc60007ffe0ff */
        /* <DEDUP_REMOVED lines=36> */
[C---:B------:R-:W-:Y:S02]  /*07b0*/  IADD3 R4, R2.reuse, 0x10, RZ ;  /* 0x0000001002047810 */ /* 0x040fe40007ffe0ff */
[-C--:B------:R-:W-:Y:S01]  /*07c0*/  ISETP.GE.OR P5, PT, R2, R49.reuse, P6 ;  /* 0x000000310200720c */ /* 0x080fe200037a6670 */
[----:B------:R-:W-:Y:S01]  /*07d0*/  IMAD.SHL.U32 R6, R3, 0x4, RZ ;  /* 0x0000000403067824 */ /* 0x000fe200078e00ff */
[CC--:B------:R-:W-:Y:S01]  /*07e0*/  ISETP.GE.AND P1, PT, R4.reuse, R49.reuse, PT ;  /* 0x000000310400720c */ /* 0x0c0fe20003f26270 */
[----:B------:R-:W-:Y:S01]  /*07f0*/  IMAD R3, R5, c[0x0][0x22c], RZ ;  /* 0x00008b0005037a24 */ /* 0x000fe200078e02ff */
[----:B------:R-:W-:-:S02]  /*0800*/  ISETP.GE.OR P4, PT, R4, R49, P6 ;  /* 0x000000310400720c */ /* 0x000fc40003786670 */
        /* <DEDUP_REMOVED lines=32> */
.L_x_4709:
        /* <DEDUP_REMOVED lines=27> */
[----:B-1----:R-:W-:Y:S02]  /*0bc0*/  IMAD.MOV R3, RZ, RZ, -R9 ;  /* 0x000000ffff037224 */ /* 0x002fe400078e0a09 */
[----:B------:R-:W-:Y:S02]  /*0bd0*/  IMAD.MOV.U32 R8, RZ, RZ, RZ ;  /* 0x000000ffff087224 */ /* 0x000fe400078e00ff */
[----:B-----5:R-:W-:-:S04]  /*0be0*/  IMAD R2, R3, R40, RZ ;  /* 0x0000002803027224 */ /* 0x020fc800078e02ff */
        /* <DEDUP_REMOVED lines=47> */
[----:B------:R-:W-:Y:S02]  /*0ee0*/  IMAD.MOV.U32 R18, RZ, RZ, R8 ;  /* 0x000000ffff127224 */ /* 0x000fe400078e0008 */
[----:B------:R-:W-:Y:S02]  /*0ef0*/  IMAD R2, R16, c[0x0][0x184], R15 ;  /* 0x0000610010027a24 */ /* 0x000fe400078e020f */
[----:B------:R-:W-:-:S03]  /*0f00*/  IMAD R13, R13, c[0x0][0x188], RZ ;  /* 0x000062000d0d7a24 */ /* 0x000fc600078e02ff */
[----:B------:R-:W-:Y:S01]  /*0f10*/  IADD3 R19, R9, R2, RZ ;  /* 0x0000000209137210 */ /* 0x000fe20007ffe0ff */
[C---:B------:R-:W-:Y:S01]  /*0f20*/  IMAD R9, R7.reuse, c[0x0][0x19c], R0 ;  /* 0x0000670007097a24 */ /* 0x040fe200078e0200 */
[----:B------:R-:W-:Y:S01]  /*0f30*/  SHF.R.S32.HI R0, RZ, 0x1f, R6 ;  /* 0x0000001fff007819 */ /* 0x000fe20000011406 */
[----:B------:R-:W-:Y:S02]  /*0f40*/  IMAD R13, R16, c[0x0][0x18c], R13 ;  /* 0x00006300100d7a24 */ /* 0x000fe400078e020d */
[----:B------:R-:W-:-:S04]  /*0f50*/  IMAD.WIDE.U32 R18, R7, c[0x0][0x198], R18 ;  /* 0x0000660007127a25 */ /* 0x000fc800078e0012 */
[----:B------:R-:W-:Y:S01]  /*0f60*/  IMAD.WIDE.U32 R16, R16, c[0x0][0x188], RZ ;  /* 0x0000620010107a25 */ /* 0x000fe200078e00ff */
[----:B------:R-:W-:-:S03]  /*0f70*/  IADD3 R19, R19, R9, RZ ;  /* 0x0000000913137210 */ /* 0x000fc60007ffe0ff */
[----:B------:R-:W-:Y:S02]  /*0f80*/  IMAD R9, R0, c[0x0][0x1b0], RZ ;  /* 0x00006c0000097a24 */ /* 0x000fe400078e02ff */
[----:B------:R-:W-:-:S04]  /*0f90*/  IMAD.WIDE.U32 R18, R6, c[0x0][0x1b0], R18 ;  /* 0x00006c0006127a25 */ /* 0x000fc800078e0012 */
[----:B------:R-:W-:Y:S02]  /*0fa0*/  IMAD R4, R6, c[0x0][0x1b4], R9 ;  /* 0x00006d0006047a24 */ /* 0x000fe400078e0209 */
[----:B------:R-:W-:-:S03]  /*0fb0*/  IMAD.IADD R13, R17, 0x1, R13 ;  /* 0x00000001110d7824 */ /* 0x000fc600078e020d */
[----:B------:R-:W-:Y:S01]  /*0fc0*/  IADD3 R4, R19, R4, RZ ;  /* 0x0000000413047210 */ /* 0x000fe20007ffe0ff */
[----:B------:R-:W-:Y:S05]  /*0fd0*/  BRA `(.L_x_4711) ;  /* 0x0000045000007947 */ /* 0x000fea0003800000 */
.L_x_4710:
        /* <DEDUP_REMOVED lines=17> */
.L_x_4712:
[----:B------:R-:W-:Y:S01]  /*10f0*/  IABS R6, c[0x0][0x1c8] ;  /* 0x0000720000067a13 */ /* 0x000fe20000000000 */
[----:B------:R-:W-:Y:S02]  /*1100*/  IMAD.MOV.U32 R14, RZ, RZ, RZ ;  /* 0x000000ffff0e7224 */ /* 0x000fe400078e00ff */
[----:B------:R-:W-:Y:S01]  /*1110*/  @P3 IMAD.IADD R13, R8, 0x1, R13 ;  /* 0x00000001080d3824 */ /* 0x000fe200078e020d */
        /* <DEDUP_REMOVED lines=11> */
[----:B------:R-:W-:-:S03]  /*11d0*/  MOV R15, R9 ;  /* 0x00000009000f7202 */ /* 0x000fc60000000f00 */
[----:B------:R-:W-:-:S04]  /*11e0*/  IMAD.HI.U32 R0, R14, R7, RZ ;  /* 0x000000070e007227 */ /* 0x000fc800078e00ff */
[----:B------:R-:W-:Y:S02]  /*11f0*/  IMAD.MOV R3, RZ, RZ, -R0 ;  /* 0x000000ffff037224 */ /* 0x000fe400078e0a00 */
[----:B------:R-:W-:Y:S02]  /*1200*/  IMAD.MOV.U32 R14, RZ, RZ, R4 ;  /* 0x000000ffff0e7224 */ /* 0x000fe400078e0004 */
[----:B------:R-:W-:Y:S01]  /*1210*/  IMAD R3, R6, R3, R7 ;  /* 0x0000000306037224 */ /* 0x000fe200078e0207 */
[----:B------:R-:W-:-:S04]  /*1220*/  LEA R7, R23, 0xffffff80, 0x7 ;  /* 0xffffff8017077811 */ /* 0x000fc800078e38ff */
        /* <DEDUP_REMOVED lines=14> */
[----:B------:R-:W-:-:S04]  /*1310*/  @!P0 LOP3.LUT R6, RZ, c[0x0][0x1c8], RZ, 0x33, !PT ;  /* 0x00007200ff068a12 */ /* 0x000fc800078e33ff */
        /* <DEDUP_REMOVED lines=17> */
.L_x_4711:
[----:B------:R-:W-:Y:S01]  /*1430*/  ISETP.NE.AND P0, PT, R5, -0x1, PT ;  /* 0xffffffff0500780c */ /* 0x000fe20003f05270 */
[----:B------:R-:W-:Y:S01]  /*1440*/  IMAD.IADD R144, R48, 0x1, -R49 ;  /* 0x0000000130907824 */ /* 0x000fe200078e0a31 */
[----:B------:R-:W-:Y:S01]  /*1450*/  IADD3 R151, R23, -0x1, RZ ;  /* 0xffffffff17977810 */ /* 0x000fe20007ffe0ff */
[----:B------:R-:W-:-:S04]  /*1460*/  IMAD R21, R0, c[0x0][0x1b8], RZ ;  /* 0x00006e0000157a24 */ /* 0x000fc800078e02ff */
[----:B------:R-:W-:-:S06]  /*1470*/  IMAD R0, R6, c[0x0][0x1bc], R21 ;  /* 0x00006f0006007a24 */ /* 0x000fcc00078e0215 */
[----:B-----5:R-:W-:Y:S01]  /*1480*/  @!P0 SHF.R.S32.HI R2, RZ, 0x1f, R155 ;  /* 0x0000001fff028819 */ /* 0x020fe2000001149b */
[----:B------:R-:W-:-:S04]  /*1490*/  @P0 IMAD.WIDE.U32 R14, R5, c[0x0][0x190], RZ ;  /* 0x00006400050e0a25 */ /* 0x000fc800078e00ff */
[----:B------:R-:W-:Y:S02]  /*14a0*/  @!P0 IMAD R2, R2, c[0x0][0x178], RZ ;  /* 0x00005e0002028a24 */ /* 0x000fe400078e02ff */
[----:B------:R-:W-:Y:S01]  /*14b0*/  @P0 IMAD R15, R5, c[0x0][0x194], R15 ;  /* 0x00006500050f0a24 */ /* 0x000fe200078e020f */
[----:B------:R-:W-:Y:S01]  /*14c0*/  SHF.R.S32.HI R5, RZ, 0x1f, R22 ;  /* 0x0000001fff057819 */ /* 0x000fe20000011416 */
[----:B------:R-:W-:-:S03]  /*14d0*/  @!P0 IMAD.WIDE.U32 R8, R155, c[0x0][0x178], RZ ;  /* 0x00005e009b088a25 */ /* 0x000fc600078e00ff */
[-C--:B------:R-:W-:Y:S01]  /*14e0*/  LEA.HI R19, R5, R22.reuse, RZ, 0x2 ;  /* 0x0000001605137211 */ /* 0x080fe200078f10ff */
[----:B------:R-:W-:Y:S01]  /*14f0*/  @!P0 IMAD R2, R155, c[0x0][0x17c], R2 ;  /* 0x00005f009b028a24 */ /* 0x000fe200078e0202 */
[-C--:B------:R-:W-:Y:S01]  /*1500*/  LEA.HI R51, R5, R22.reuse, RZ, 0x5 ;  /* 0x0000001605337211 */ /* 0x080fe200078f28ff */
[----:B------:R-:W-:Y:S01]  /*1510*/  @!P0 IMAD.MOV.U32 R14, RZ, RZ, R8 ;  /* 0x000000ffff0e8224 */ /* 0x000fe200078e0008 */
[----:B------:R-:W-:Y:S01]  /*1520*/  SHF.R.S32.HI R8, RZ, 0x2, R19 ;  /* 0x00000002ff087819 */ /* 0x000fe20000011413 */
[----:B------:R-:W-:Y:S01]  /*1530*/  @!P0 IMAD.IADD R15, R9, 0x1, R2 ;  /* 0x00000001090f8824 */ /* 0x000fe200078e0202 */
[----:B------:R-:W-:Y:S02]  /*1540*/  LEA.HI R2, R5, R22, RZ, 0x3 ;  /* 0x0000001605027211 */ /* 0x000fe400078f18ff */
[----:B------:R-:W-:Y:S02]  /*1550*/  LOP3.LUT R9, R19, 0xfffffffc, RZ, 0xc0, !PT ;  /* 0xfffffffc13097812 */ /* 0x000fe400078ec0ff */
[----:B------:R-:W-:-:S02]  /*1560*/  SHF.R.S32.HI R145, RZ, 0x3, R2 ;  /* 0x00000003ff917819 */ /* 0x000fc40000011402 */
[----:B------:R-:W-:Y:S01]  /*1570*/  LEA.HI R19, R19, R8, RZ, 0x1 ;  /* 0x0000000813137211 */ /* 0x000fe200078f08ff */
[----:B------:R-:W-:Y:S01]  /*1580*/  IMAD.IADD R20, R22, 0x1, -R9 ;  /* 0x0000000116147824 */ /* 0x000fe200078e0a09 */
[----:B------:R-:W-:Y:S01]  /*1590*/  SHF.R.S32.HI R160, RZ, 0x5, R51 ;  /* 0x00000005ffa07819 */ /* 0x000fe20000011433 */
[----:B------:R-:W-:Y:S01]  /*15a0*/  IMAD.SHL.U32 R17, R145, 0x40, RZ ;  /* 0x0000004091117824 */ /* 0x000fe200078e00ff */
[----:B------:R-:W-:Y:S01]  /*15b0*/  LOP3.LUT R19, R19, 0x7fffffe, RZ, 0xc0, !PT ;  /* 0x07fffffe13137812 */ /* 0x000fe200078ec0ff */
[----:B------:R-:W-:Y:S01]  /*15c0*/  IMAD.SHL.U32 R20, R20, 0x8, RZ ;  /* 0x0000000814147824 */ /* 0x000fe200078e00ff */
[--C-:B------:R-:W-:Y:S02]  /*15d0*/  SHF.R.S32.HI R9, RZ, 0x1f, R8.reuse ;  /* 0x0000001fff097819 */ /* 0x100fe40000011408 */
[----:B------:R-:W-:Y:S01]  /*15e0*/  LOP3.LUT R17, R17, 0xc0, RZ, 0xc0, !PT ;  /* 0x000000c011117812 */ /* 0x000fe200078ec0ff */
[----:B------:R-:W-:Y:S01]  /*15f0*/  IMAD.IADD R19, R8, 0x1, -R19 ;  /* 0x0000000108137824 */ /* 0x000fe200078e0a13 */
[C---:B------:R-:W-:Y:S01]  /*1600*/  IADD3 R16, P1, R20.reuse, R16, RZ ;  /* 0x0000001014107210 */ /* 0x040fe20007f3e0ff */
[----:B------:R-:W-:Y:S01]  /*1610*/  IMAD.WIDE R10, R11, 0x40, R8 ;  /* 0x000000400b0a7825 */ /* 0x000fe200078e0208 */
[----:B------:R-:W-:-:S02]  /*1620*/  IADD3 R18, P2, R20, R18, RZ ;  /* 0x0000001214127210 */ /* 0x000fc40007f5e0ff */
[--C-:B------:R-:W-:Y:S01]  /*1630*/  LOP3.LUT R24, R17, 0x18, R20.reuse, 0xf8, !PT ;  /* 0x0000001811187812 */ /* 0x100fe200078ef814 */
[----:B------:R-:W-:Y:S01]  /*1640*/  IMAD R153, R160, 0x8, R19 ;  /* 0x00000008a0997824 */ /* 0x000fe200078e0213 */
[----:B------:R-:W-:Y:S02]  /*1650*/  IADD3 R14, P0, R20, R14, RZ ;  /* 0x0000000e140e7210 */ /* 0x000fe40007f1e0ff */
[----:B------:R-:W-:Y:S02]  /*1660*/  SHF.R.S32.HI R20, RZ, 0x1f, R20 ;  /* 0x0000001fff147819 */ /* 0x000fe40000011414 */
[----:B------:R-:W-:Y:S02]  /*1670*/  SHF.R.U32.HI R17, RZ, 0x3, R17 ;  /* 0x00000003ff117819 */ /* 0x000fe40000011611 */
[----:B------:R-:W-:Y:S01]  /*1680*/  LEA.HI R5, R5, R22, RZ, 0x4 ;  /* 0x0000001605057211 */ /* 0x000fe200078f20ff */
[----:B------:R-:W-:Y:S01]  /*1690*/  IMAD.X R19, R20, 0x1, R4, P2 ;  /* 0x0000000114137824 */ /* 0x000fe200010e0604 */
[----:B------:R-:W-:Y:S01]  /*16a0*/  LOP3.LUT R24, R24, R17, RZ, 0x3c, !PT ;  /* 0x0000001118187212 */ /* 0x000fe200078e3cff */
[----:B------:R-:W-:Y:S01]  /*16b0*/  IMAD.X R15, R20, 0x1, R15, P0 ;  /* 0x00000001140f7824 */ /* 0x000fe200000e060f */
[----:B------:R-:W-:Y:S01]  /*16c0*/  IADD3 R4, P0, R8, R7, RZ ;  /* 0x0000000708047210 */ /* 0x000fe20007f1e0ff */
[----:B------:R-:W-:Y:S01]  /*16d0*/  IMAD.X R17, R20, 0x1, R13, P1 ;  /* 0x0000000114117824 */ /* 0x000fe200008e060d */
[----:B------:R-:W-:Y:S01]  /*16e0*/  SHF.R.S32.HI R13, RZ, 0x1f, R12 ;  /* 0x0000001fff0d7819 */ /* 0x000fe2000001140c */
[C---:B------:R-:W-:Y:S01]  /*16f0*/  IMAD.WIDE.U32 R18, R8.reuse, c[0x0][0x198], R18 ;  /* 0x0000660008127a25 */ /* 0x040fe200078e0012 */
[----:B------:R-:W-:-:S02]  /*1700*/  IADD3 R7, R8, 0x20, RZ ;  /* 0x0000002008077810 */ /* 0x000fc40007ffe0ff */
[-C--:B------:R-:W-:Y:S01]  /*1710*/  ISETP.GE.AND P2, PT, R8, R144.reuse, PT ;  /* 0x000000900800720c */ /* 0x080fe20003f46270 */
[----:B------:R-:W-:Y:S01]  /*1720*/  IMAD.X R3, R9, 0x1, R3, P0 ;  /* 0x0000000109037824 */ /* 0x000fe200000e0603 */
[----:B------:R-:W-:Y:S01]  /*1730*/  ISETP.GE.AND P4, PT, R7, R144, PT ;  /* 0x000000900700720c */ /* 0x000fe20003f86270 */
[----:B------:R-:W-:Y:S01]  /*1740*/  IMAD R9, R9, c[0x0][0x198], RZ ;  /* 0x0000660009097a24 */ /* 0x000fe200078e02ff */
[----:B------:R-:W-:Y:S01]  /*1750*/  LEA.HI R152, R2, R145, RZ, 0x1 ;  /* 0x0000009102987211 */ /* 0x000fe200078f08ff */
[----:B------:R-:W-:Y:S02]  /*1760*/  IMAD R13, R13, c[0x0][0x1a8], RZ ;  /* 0x00006a000d0d7a24 */ /* 0x000fe400078e02ff */
[----:B------:R-:W-:Y:S01]  /*1770*/  IMAD R9, R8, c[0x0][0x19c], R9 ;  /* 0x0000670008097a24 */ /* 0x000fe200078e0209 */
[----:B------:R-:W-:Y:S01]  /*1780*/  LOP3.LUT R152, R152, 0xfffffffe, RZ, 0xc0, !PT ;  /* 0xfffffffe98987812 */ /* 0x000fe200078ec0ff */
[C---:B------:R-:W-:Y:S02]  /*1790*/  IMAD R13, R12.reuse, c[0x0][0x1ac], R13 ;  /* 0x00006b000c0d7a24 */ /* 0x040fe400078e020d */
[----:B------:R-:W-:-:S04]  /*17a0*/  IMAD.WIDE.U32 R20, R12, c[0x0][0x1a8], R14 ;  /* 0x00006a000c147a25 */ /* 0x000fc800078e000e */
[----:B------:R-:W-:Y:S01]  /*17b0*/  IMAD.IADD R41, R19, 0x1, R9 ;  /* 0x0000000113297824 */ /* 0x000fe200078e0209 */
[----:B------:R-:W-:Y:S01]  /*17c0*/  @!P4 IADD3 R12, P0, R10, 0x20, RZ ;  /* 0x000000200a0cc810 */ /* 0x000fe20007f1e0ff */
[----:B------:R-:W-:-:S04]  /*17d0*/  IMAD.WIDE.U32 R16, R6, c[0x0][0x1b8], R16 ;  /* 0x00006e0006107a25 */ /* 0x000fc800078e0010 */
        /* <DEDUP_REMOVED lines=8> */
[----:B------:R-:W-:Y:S02]  /*1860*/  @!P2 IMAD.IADD R3, R19, 0x1, R6 ;  /* 0x000000011303a824 */ /* 0x000fe400078e0206 */
[----:B------:R-:W-:Y:S02]  /*1870*/  @!P4 IMAD.X R9, RZ, RZ, R11, P0 ;  /* 0x000000ffff09c224 */ /* 0x000fe400000e060b */
[----:B------:R-:W-:Y:S01]  /*1880*/  IMAD.MOV.U32 R14, RZ, RZ, R16 ;  /* 0x000000ffff0e7224 */ /* 0x000fe200078e0010 */
[----:B------:R-:W-:Y:S01]  /*1890*/  @!P2 LEA R16, P0, R18, c[0x0][0x160], 0x1 ;  /* 0x000058001210aa11 */ /* 0x000fe200078008ff */
[----:B------:R-:W-:-:S02]  /*18a0*/  IMAD.IADD R6, R43, 0x1, -R0 ;  /* 0x000000012b067824 */ /* 0x000fc400078e0a00 */
[----:B------:R-:W-:Y:S01]  /*18b0*/  IMAD R147, R4, c[0x0][0x1a4], R147 ;  /* 0x0000690004937a24 */ /* 0x000fe200078e0293 */
[----:B------:R-:W-:Y:S01]  /*18c0*/  @!P2 LEA.HI.X R17, R18, c[0x0][0x164], R3, 0x1, P0 ;  /* 0x000059001211aa11 */ /* 0x000fe200000f0c03 */
[----:B------:R-:W-:Y:S01]  /*18d0*/  IMAD.WIDE.U32 R14, R4, c[0x0][0x1a0], R14 ;  /* 0x00006800040e7a25 */ /* 0x000fe200078e000e */
[-C--:B------:R-:W-:Y:S02]  /*18e0*/  ISETP.GE.AND P1, PT, R7, R6.reuse, PT ;  /* 0x000000060700720c */ /* 0x080fe40003f26270 */
[----:B------:R-:W-:Y:S01]  /*18f0*/  ISETP.GE.AND P5, PT, R8, R6, PT ;  /* 0x000000060800720c */ /* 0x000fe20003fa6270 */
[----:B------:R-:W-:Y:S01]  /*1900*/  @!P4 IMAD R9, R9, c[0x0][0x190], RZ ;  /* 0x000064000909ca24 */ /* 0x000fe200078e02ff */
[----:B------:R-:W-:Y:S01]  /*1910*/  LEA R148, P0, R14, c[0x0][0x170], 0x1 ;  /* 0x00005c000e947a11 */ /* 0x000fe200078008ff */
[----:B------:R-:W-:Y:S02]  /*1920*/  @!P4 IMAD.MOV.U32 R10, RZ, RZ, R20 ;  /* 0x000000ffff0ac224 */ /* 0x000fe400078e0014 */
[----:B------:R-:W-:-:S02]  /*1930*/  @!P4 IMAD.MOV.U32 R11, RZ, RZ, R21 ;  /* 0x000000ffff0bc224 */ /* 0x000fc400078e0015 */
[----:B------:R-:W-:Y:S02]  /*1940*/  IMAD.U32 R153, R153, 0x20, R24 ;  /* 0x0000002099997824 */ /* 0x000fe400078e0018 */
[----:B------:R-:W-:Y:S02]  /*1950*/  IMAD.IADD R147, R15, 0x1, R147 ;  /* 0x000000010f937824 */ /* 0x000fe400078e0293 */
[C---:B------:R-:W-:Y:S02]  /*1960*/  @!P4 IMAD R9, R12.reuse, c[0x0][0x194], R9 ;  /* 0x000065000c09ca24 */ /* 0x040fe400078e0209 */
[----:B------:R-:W-:Y:S01]  /*1970*/  @!P4 IMAD.WIDE.U32 R12, R12, c[0x0][0x190], R10 ;  /* 0x000064000c0cca25 */ /* 0x000fe200078e000a */
[----:B------:R-:W-:Y:S02]  /*1980*/  IADD3 R11, R8, 0x40, RZ ;  /* 0x00000040080b7810 */ /* 0x000fe40007ffe0ff */
[----:B------:R-:W-:Y:S01]  /*1990*/  LEA.HI.X R147, R14, c[0x0][0x174], R147, 0x1, P0 ;  /* 0x00005d000e937a11 */ /* 0x000fe200000f0c93 */
[----:B------:R-:W-:Y:S01]  /*19a0*/  IMAD.SHL.U32 R153, R153, 0x2, RZ ;  /* 0x0000000299997824 */ /* 0x000fe200078e00ff */
[----:B------:R-:W-:Y:S01]  /*19b0*/  ISETP.GE.AND P0, PT, R11, R6, PT ;  /* 0x000000060b00720c */ /* 0x000fe20003f06270 */
[----:B------:R-:W-:Y:S01]  /*19c0*/  IMAD.MOV.U32 R3, RZ, RZ, c[0x0][0x198] ;  /* 0x00006600ff037624 */ /* 0x000fe200078e00ff */
[C---:B------:R-:W-:Y:S01]  /*19d0*/  @!P4 LEA R18, P3, R12.reuse, c[0x0][0x160], 0x1 ;  /* 0x000058000c12ca11 */ /* 0x040fe200078608ff */
[----:B------:R-:W-:Y:S01]  /*19e0*/  @!P4 IMAD.IADD R9, R13, 0x1, R9 ;  /* 0x000000010d09c824 */ /* 0x000fe200078e0209 */
[----:B------:R-:W-:Y:S01]  /*19f0*/  @!PT LDS RZ, [RZ] ;  /* 0x00000000fffff984 */ /* 0x000fe20000000800 */
[----:B------:R-:W-:Y:S01]  /*1a00*/  @!PT LDS RZ, [RZ] ;  /* 0x00000000fffff984 */ /* 0x000fe20000000800 */
[----:B------:R-:W-:Y:S01]  /*1a10*/  @!PT LDS RZ, [RZ] ;  /* 0x00000000fffff984 */ /* 0x000fe20000000800 */
[----:B------:R1:W-:Y:S01]  /*1a20*/  @!P2 LDGSTS.E.BYPASS.LTC128B.128 [R153], [R16.64] ;  /* 0x000000001099afae */ /* 0x0003e2000b901d4c */
[----:B------:R-:W-:Y:S01]  /*1a30*/  IMAD.MOV.U32 R4, RZ, RZ, c[0x0][0x19c] ;  /* 0x00006700ff047624 */ /* 0x000fe200078e00ff */
[C---:B------:R-:W-:Y:S01]  /*1a40*/  @!P1 LEA R13, P2, R3.reuse, R42, 0x5 ;  /* 0x0000002a030d9211 */ /* 0x040fe200078428ff */
[----:B------:R-:W-:Y:S01]  /*1a50*/  IMAD.WIDE.U32 R14, R3, 0x40, RZ ;  /* 0x00000040030e7825 */ /* 0x000fe200078e00ff */
[----:B------:R-:W-:-:S02]  /*1a60*/  @!P4 LEA.HI.X R19, R12, c[0x0][0x164], R9, 0x1, P3 ;  /* 0x000059000c13ca11 */ /* 0x000fc400018f0c09 */
[----:B------:R-:W-:Y:S01]  /*1a70*/  @!P1 LEA.HI.X R12, R3, R41, R4, 0x5, P2 ;  /* 0x00000029030c9211 */ /* 0x000fe200010f2c04 */
[----:B------:R-:W-:Y:S02]  /*1a80*/  IMAD.SHL.U32 R10, R4, 0x40, RZ ;  /* 0x00000040040a7824 */ /* 0x000fe400078e00ff */
[----:B------:R-:W-:Y:S01]  /*1a90*/  @!P0 IADD3 R9, P2, R42, R14, RZ ;  /* 0x0000000e2a098210 */ /* 0x000fe20007f5e0ff */
[----:B------:R2:W-:Y:S01]  /*1aa0*/  @!P4 LDGSTS.E.BYPASS.LTC128B.128 [R153+0x800], [R18.64] ;  /* 0x008000001299cfae */ /* 0x0005e2000b901d4c */
[----:B------:R-:W-:Y:S02]  /*1ab0*/  IMAD.IADD R152, R145, 0x1, -R152 ;  /* 0x0000000191987824 */ /* 0x000fe400078e0a98 */
[----:B------:R-:W-:Y:S01]  /*1ac0*/  @!P0 IADD3.X R10, R41, R15, R10, P2, !PT ;  /* 0x0000000f290a8210 */ /* 0x000fe200017fe40a */
[----:B------:R-:W-:Y:S01]  /*1ad0*/  IMAD.MOV.U32 R21, RZ, RZ, c[0x0][0x1a0] ;  /* 0x00006800ff157624 */ /* 0x000fe200078e00ff */
[----:B------:R-:W-:Y:S02]  /*1ae0*/  @!P0 LEA R14, P4, R9, c[0x0][0x168], 0x1 ;  /* 0x00005a00090e8a11 */ /* 0x000fe400078808ff */
[----:B------:R-:W-:-:S02]  /*1af0*/  ISETP.GE.AND P2, PT, R11, R6, PT ;  /* 0x000000060b00720c */ /* 0x000fc40003f46270 */
[----:B------:R-:W-:Y:S02]  /*1b00*/  @!P0 LEA.HI.X R15, R9, c[0x0][0x16c], R10, 0x1, P4 ;  /* 0x00005b00090f8a11 */ /* 0x000fe400020f0c0a */
[C---:B------:R-:W-:Y:S02]  /*1b10*/  IADD3 R9, R8.reuse, 0x60, RZ ;  /* 0x0000006008097810 */ /* 0x040fe40007ffe0ff */
[----:B------:R-:W-:Y:S02]  /*1b20*/  ISETP.GE.AND P4, PT, R8, R6, PT ;  /* 0x000000060800720c */ /* 0x000fe40003f86270 */
[----:B-1----:R-:W-:-:S04]  /*1b30*/  @!P1 LEA R16, P3, R13, c[0x0][0x168], 0x1 ;  /* 0x00005a000d109a11 */ /* 0x002fc800078608ff */
[----:B------:R-:W-:Y:S02]  /*1b40*/  @!P1 LEA.HI.X R17, R13, c[0x0][0x16c], R12, 0x1, P3 ;  /* 0x00005b000d119a11 */ /* 0x000fe400018f0c0c */
[----:B------:R-:W-:-:S04]  /*1b50*/  @!P5 LEA R12, P3, R42, c[0x0][0x168], 0x1 ;  /* 0x00005a002a0cda11 */ /* 0x000fc800078608ff */
[----:B------:R-:W-:Y:S02]  /*1b60*/  @!P5 LEA.HI.X R13, R42, c[0x0][0x16c], R41, 0x1, P3 ;  /* 0x00005b002a0dda11 */ /* 0x000fe400018f0c29 */
[-C--:B------:R-:W-:Y:S02]  /*1b70*/  ISETP.GE.AND P3, PT, R7, R6.reuse, PT ;  /* 0x000000060700720c */ /* 0x080fe40003f66270 */
[----:B------:R-:W-:Y:S01]  /*1b80*/  LOP3.LUT R7, R5, 0xfffffff0, RZ, 0xc0, !PT ;  /* 0xfffffff005077812 */ /* 0x000fe200078ec0ff */
[----:B------:R1:W-:Y:S01]  /*1b90*/  @!P5 LDGSTS.E.BYPASS.LTC128B.128 [R153+0x1000], [R12.64] ;  /* 0x010000000c99dfae */ /* 0x0003e2000b901d4c */
[----:B------:R-:W-:Y:S02]  /*1ba0*/  SHF.R.S32.HI R5, RZ, 0x4, R5 ;  /* 0x00000004ff057819 */ /* 0x000fe40000011405 */
[-C--:B------:R-:W-:Y:S01]  /*1bb0*/  ISETP.GE.AND P5, PT, R9, R6.reuse, PT ;  /* 0x000000060900720c */ /* 0x080fe20003fa6270 */
[----:B------:R-:W-:Y:S01]  /*1bc0*/  IMAD.IADD R20, R22, 0x1, -R7 ;  /* 0x0000000116147824 */ /* 0x000fe200078e0a07 */
[----:B------:R-:W-:Y:S01]  /*1bd0*/  LEA.HI R8, R5, R5, RZ, 0x1 ;  /* 0x0000000505087211 */ /* 0x000fe200078f08ff */
[----:B------:R2:W-:Y:S01]  /*1be0*/  @!P1 LDGSTS.E.BYPASS.LTC128B.128 [R153+0x1800], [R16.64] ;  /* 0x0180000010999fae */ /* 0x0005e2000b901d4c */
[----:B------:R-:W-:-:S02]  /*1bf0*/  ISETP.GE.AND P1, PT, R9, R6, PT ;  /* 0x000000060900720c */ /* 0x000fc40003f26270 */
[----:B------:R-:W-:Y:S01]  /*1c00*/  LOP3.LUT R8, R8, 0xfffffffe, RZ, 0xc0, !PT ;  /* 0xfffffffe08087812 */ /* 0x000fe200078ec0ff */
[----:B------:R3:W-:Y:S01]  /*1c10*/  @!P0 LDGSTS.E.BYPASS.LTC128B.128 [R153+0x2000], [R14.64] ;  /* 0x020000000e998fae */ /* 0x0007e2000b901d4c */
[-C--:B------:R-:W-:Y:S02]  /*1c20*/  LEA.HI R7, R20, R20.reuse, RZ, 0x1 ;  /* 0x0000001414077211 */ /* 0x080fe400078f08ff */
[----:B------:R-:W-:Y:S01]  /*1c30*/  SHF.R.S32.HI R11, RZ, 0x1f, R20 ;  /* 0x0000001fff0b7819 */ /* 0x000fe20000011414 */
[----:B------:R-:W-:Y:S01]  /*1c40*/  IMAD.IADD R141, R5, 0x1, -R8 ;  /* 0x00000001058d7824 */ /* 0x000fe200078e0a08 */
[----:B------:R-:W-:Y:S02]  /*1c50*/  LOP3.LUT R9, R7, 0x7fffffe, RZ, 0xc0, !PT ;  /* 0x07fffffe07097812 */ /* 0x000fe400078ec0ff */
[----:B------:R-:W-:Y:S02]  /*1c60*/  LOP3.LUT R5, R2, 0xfffffff8, RZ, 0xc0, !PT ;  /* 0xfffffff802057812 */ /* 0x000fe400078ec0ff */
[----:B------:R-:W-:Y:S01]  /*1c70*/  LEA.HI R6, R11, R20, RZ, 0x3 ;  /* 0x000000140b067211 */ /* 0x000fe200078f18ff */
[----:B------:R-:W-:Y:S01]  /*1c80*/  IMAD.IADD R20, R20, 0x1, -R9 ;  /* 0x0000000114147824 */ /* 0x000fe200078e0a09 */
[----:B------:R-:W-:Y:S01]  /*1c90*/  SHF.R.S32.HI R8, RZ, 0x1, R7 ;  /* 0x00000001ff087819 */ /* 0x000fe20000011407 */
[----:B------:R-:W-:Y:S01]  /*1ca0*/  IMAD.IADD R9, R22, 0x1, -R5 ;  /* 0x0000000116097824 */ /* 0x000fe200078e0a05 */
[----:B------:R-:W-:Y:S01]  /*1cb0*/  SHF.R.S32.HI R7, RZ, 0x1f, R7 ;  /* 0x0000001fff077819 */ /* 0x000fe20000011407 */
[----:B------:R-:W-:-:S02]  /*1cc0*/  @!P5 IMAD.MOV.U32 R5, RZ, RZ, R41 ;  /* 0x000000ffff05d224 */ /* 0x000fc400078e0029 */
[----:B------:R-:W-:Y:S01]  /*1cd0*/  @!P1 IMAD.MOV.U32 R149, RZ, RZ, R147 ;  /* 0x000000ffff959224 */ /* 0x000fe200078e0093 */
[----:B------:R-:W-:Y:S01]  /*1ce0*/  LEA.HI R150, R9, R9, RZ, 0x1 ;  /* 0x0000000909967211 */ /* 0x000fe200078f08ff */
[----:B-1----:R-:W-:Y:S01]  /*1cf0*/  @!P5 IMAD R13, R4, 0x60, RZ ;  /* 0x00000060040dd824 */ /* 0x002fe200078e02ff */
[----:B------:R-:W-:Y:S01]  /*1d00*/  LEA.HI R7, R7, R8, RZ, 0x2 ;  /* 0x0000000807077211 */ /* 0x000fe200078f10ff */
[----:B------:R-:W-:Y:S01]  /*1d10*/  @!P5 IMAD.MOV.U32 R4, RZ, RZ, R42 ;  /* 0x000000ffff04d224 */ /* 0x000fe200078e002a */
[----:B------:R-:W-:Y:S02]  /*1d20*/  SHF.R.S32.HI R154, RZ, 0x1, R150 ;  /* 0x00000001ff9a7819 */ /* 0x000fe40000011496 */
[----:B------:R-:W-:Y:S01]  /*1d30*/  LOP3.LUT R7, R7, 0xfffffffc, RZ, 0xc0, !PT ;  /* 0xfffffffc07077812 */ /* 0x000fe200078ec0ff */
[----:B------:R-:W-:Y:S01]  /*1d40*/  @!P5 IMAD.WIDE.U32 R10, R3, 0x60, R4 ;  /* 0x00000060030ad825 */ /* 0x000fe200078e0004 */
[----:B------:R-:W-:-:S03]  /*1d50*/  LOP3.LUT R150, R150, 0xfffffffe, RZ, 0xc0, !PT ;  /* 0xfffffffe96967812 */ /* 0x000fc600078ec0ff */
[----:B------:R-:W-:Y:S01]  /*1d60*/  @!P5 IMAD.IADD R2, R11, 0x1, R13 ;  /* 0x000000010b02d824 */ /* 0x000fe200078e020d */
[----:B------:R-:W-:Y:S01]  /*1d70*/  @!P5 LEA R12, P0, R10, c[0x0][0x168], 0x1 ;  /* 0x00005a000a0cda11 */ /* 0x000fe200078008ff */
[----:B------:R-:W-:Y:S02]  /*1d80*/  IMAD.SHL.U32 R5, R154, 0x40, RZ ;  /* 0x000000409a057824 */ /* 0x000fe400078e00ff */
[----:B------:R-:W-:Y:S01]  /*1d90*/  IMAD.SHL.U32 R4, R152, 0x8, RZ ;  /* 0x0000000898047824 */ /* 0x000fe200078e00ff */
[----:B------:R-:W-:Y:S01]  /*1da0*/  @!P5 LEA.HI.X R13, R10, c[0x0][0x16c], R2, 0x1, P0 ;  /* 0x00005b000a0dda11 */ /* 0x000fe200000f0c02 */
[----:B------:R-:W-:Y:S01]  /*1db0*/  IMAD.IADD R2, R8, 0x1, -R7 ;  /* 0x0000000108027824 */ /* 0x000fe200078e0a07 */
[----:B------:R-:W-:Y:S01]  /*1dc0*/  LOP3.LUT R5, R5, 0xc0, RZ, 0xc0, !PT ;  /* 0x000000c005057812 */ /* 0x000fe200078ec0ff */
[----:B------:R-:W-:Y:S02]  /*1dd0*/  IMAD.SHL.U32 R7, R6, 0x20, RZ ;  /* 0x0000002006077824 */ /* 0x000fe400078e00ff */
[----:B------:R1:W-:Y:S01]  /*1de0*/  @!P5 LDGSTS.E.BYPASS.LTC128B.128 [R153+0x2800], [R12.64] ;  /* 0x028000000c99dfae */ /* 0x0003e2000b901d4c */
[----:B------:R-:W-:Y:S01]  /*1df0*/  LOP3.LUT R4, R5, 0x8, R4, 0xf8, !PT ;  /* 0x0000000805047812 */ /* 0x000fe200078ef804 */
[----:B------:R-:W-:Y:S01]  /*1e00*/  IMAD.SHL.U32 R6, R2, 0x40, RZ ;  /* 0x0000004002067824 */ /* 0x000fe200078e00ff */
[----:B------:R-:W-:Y:S01]  /*1e10*/  SHF.R.U32.HI R5, RZ, 0x3, R5 ;  /* 0x00000003ff057819 */ /* 0x000fe20000011605 */
[----:B------:R-:W0:Y:S01]  /*1e20*/  LDGDEPBAR ;  /* 0x00000000000079af */ /* 0x000e220000000000 */
[----:B------:R-:W-:Y:S01]  /*1e30*/  IMAD.IADD R150, R9, 0x1, -R150 ;  /* 0x0000000109967824 */ /* 0x000fe200078e0a96 */
[----:B------:R-:W-:Y:S01]  /*1e40*/  LOP3.LUT R7, R7, 0xffffff00, RZ, 0xc0, !PT ;  /* 0xffffff0007077812 */ /* 0x000fe200078ec0ff */
[----:B------:R-:W-:Y:S01]  /*1e50*/  @!P1 IMAD.MOV.U32 R9, RZ, RZ, c[0x0][0x1a4] ;  /* 0x00006900ff099624 */ /* 0x000fe200078e00ff */
[----:B------:R-:W-:Y:S01]  /*1e60*/  LOP3.LUT R8, R4, R5, RZ, 0x3c, !PT ;  /* 0x0000000504087212 */ /* 0x000fe200078e3cff */
[----:B------:R-:W-:Y:S01]  /*1e70*/  IMAD.SHL.U32 R11, R141, 0x8, RZ ;  /* 0x000000088d0b7824 */ /* 0x000fe200078e00ff */
[----:B------:R-:W-:Y:S01]  /*1e80*/  LOP3.LUT R6, R6, 0xc0, RZ, 0xc0, !PT ;  /* 0x000000c006067812 */ /* 0x000fe200078ec0ff */
[----:B------:R-:W-:-:S02]  /*1e90*/  IMAD.MOV.U32 R10, RZ, RZ, 0x5 ;  /* 0x00000005ff0a7424 */ /* 0x000fc400078e00ff */
[----:B------:R-:W-:Y:S01]  /*1ea0*/  IMAD.SHL.U32 R5, R21, 0x20, RZ ;  /* 0x0000002015057824 */ /* 0x000fe200078e00ff */
[----:B------:R-:W-:Y:S01]  /*1eb0*/  LOP3.LUT R11, R6, 0x8, R11, 0xf8, !PT ;  /* 0x00000008060b7812 */ /* 0x000fe200078ef80b */
[----:B------:R-:W-:Y:S01]  /*1ec0*/  @!P1 IMAD R9, R9, 0xc0, RZ ;  /* 0x000000c009099824 */ /* 0x000fe200078e02ff */
[----:B------:R-:W-:Y:S01]  /*1ed0*/  SHF.L.U64.HI R4, R21, R10, c[0x0][0x1a4] ;  /* 0x0000690015047619 */ /* 0x000fe2000001020a */
[----:B------:R-:W-:Y:S01]  /*1ee0*/  IMAD R141, R141, 0x8, R150 ;  /* 0x000000088d8d7824 */ /* 0x000fe200078e0296 */
[----:B------:R-:W-:Y:S01]  /*1ef0*/  SHF.R.U32.HI R6, RZ, 0x3, R6 ;  /* 0x00000003ff067819 */ /* 0x000fe20000011606 */
[----:B------:R-:W-:Y:S01]  /*1f00*/  IMAD R139, R20, 0x20, R7 ;  /* 0x00000020148b7824 */ /* 0x000fe200078e0207 */
[----:B------:R-:W-:Y:S01]  /*1f10*/  @!P3 LEA R10, P0, R5, R148, 0x1 ;  /* 0x00000094050ab211 */ /* 0x000fe200078008ff */
[----:B------:R-:W-:Y:S01]  /*1f20*/  IMAD.U32 R141, R141, 0x20, R8 ;  /* 0x000000208d8d7824 */ /* 0x000fe200078e0008 */
[----:B------:R-:W-:Y:S02]  /*1f30*/  LOP3.LUT R6, R11, R6, RZ, 0x3c, !PT ;  /* 0x000000060b067212 */ /* 0x000fe400078e3cff */
[----:B------:R-:W-:Y:S01]  /*1f40*/  @!P3 LEA.HI.X R11, R5, R147, R4, 0x1, P0 ;  /* 0x00000093050bb211 */ /* 0x000fe200000f0c04 */
[----:B------:R-:W-:-:S02]  /*1f50*/  @!P2 IMAD.MOV.U32 R4, RZ, RZ, c[0x0][0x1a4] ;  /* 0x00006900ff04a624 */ /* 0x000fc400078e00ff */
[----:B-1----:R-:W-:Y:S01]  /*1f60*/  @!P1 IMAD.WIDE.U32 R12, R21, 0xc0, R148 ;  /* 0x000000c0150c9825 */ /* 0x002fe200078e0094 */
[----:B------:R-:W-:-:S04]  /*1f70*/  DEPBAR.LE SB0, 0x0 ;  /* 0x000080000000791a */ /* 0x000fc80000000000 */
[----:B------:R-:W-:Y:S01]  /*1f80*/  BAR.SYNC.DEFER_BLOCKING 0x0 ;  /* 0x0000000000007b1d */ /* 0x000fe20000010000 */
[----:B------:R-:W-:Y:S02]  /*1f90*/  @!P1 IMAD.IADD R9, R13, 0x1, R9 ;  /* 0x000000010d099824 */ /* 0x000fe400078e0209 */
[----:B------:R-:W-:Y:S02]  /*1fa0*/  IMAD R13, R160, 0x200, R7 ;  /* 0x00000200a00d7824 */ /* 0x000fe400078e0207 */
[----:B------:R-:W-:Y:S01]  /*1fb0*/  @!P1 IMAD.MOV.U32 R8, RZ, RZ, R12 ;  /* 0x000000ffff089224 */ /* 0x000fe200078e000c */
[C---:B------:R-:W-:Y:S01]  /*1fc0*/  @!P2 LEA R12, P0, R21.reuse, R148, 0x7 ;  /* 0x00000094150ca211 */ /* 0x040fe200078038ff */
[----:B------:R-:W-:Y:S02]  /*1fd0*/  IMAD R13, R20, 0x20, R13 ;  /* 0x00000020140d7824 */ /* 0x000fe400078e020d */
[----:B------:R-:W-:Y:S02]  /*1fe0*/  @!P4 IMAD.MOV.U32 R149, RZ, RZ, R147 ;  /* 0x000000ffff95c224 */ /* 0x000fe400078e0093 */
[----:B------:R-:W-:Y:S01]  /*1ff0*/  IMAD.IADD R143, R6, 0x1, R13 ;  /* 0x00000001068f7824 */ /* 0x000fe200078e020d */
[----:B------:R-:W-:Y:S01]  /*2000*/  @!P2 LEA.HI.X R13, R21, R147, R4, 0x7, P0 ;  /* 0x00000093150da211 */ /* 0x000fe200000f3c04 */
[----:B------:R-:W-:Y:S01]  /*2010*/  IMAD.SHL.U32 R141, R141, 0x2, RZ ;  /* 0x000000028d8d7824 */ /* 0x000fe200078e00ff */
[----:B------:R-:W-:Y:S01]  /*2020*/  LOP3.LUT P0, RZ, R154, 0x2, RZ, 0xc0, !PT ;  /* 0x000000029aff7812 */ /* 0x000fe2000780c0ff */
[----:B------:R-:W-:-:S02]  /*2030*/  IMAD.SHL.U32 R143, R143, 0x2, RZ ;  /* 0x000000028f8f7824 */ /* 0x000fc400078e00ff */
[----:B------:R-:W-:Y:S01]  /*2040*/  IMAD.MOV.U32 R4, RZ, RZ, 0x10 ;  /* 0x00000010ff047424 */ /* 0x000fe200078e00ff */
[----:B------:R-:W-:Y:S01]  /*2050*/  IADD3 R140, R141, 0x1020, RZ ;  /* 0x000010208d8c7810 */ /* 0x000fe20007ffe0ff */
[----:B------:R-:W-:Y:S01]  /*2060*/  IMAD.IADD R139, R6, 0x1, R139 ;  /* 0x00000001068b7824 */ /* 0x000fe200078e028b */
        /* <DEDUP_REMOVED lines=22> */
[----:B------:R-:W-:-:S02]  /*21d0*/  LOP3.LUT P1, RZ, R2, 0x2, RZ, 0xc0, !PT ;  /* 0x0000000202ff7812 */ /* 0x000fc4000782c0ff */
[----:B------:R-:W-:Y:S01]  /*21e0*/  IADD3 R2, R141, 0x1000, RZ ;  /* 0x000010008d027810 */ /* 0x000fe20007ffe0ff */
[----:B--2---:R-:W-:Y:S01]  /*21f0*/  LDSM.16.M88.4 R16, [R143] ;  /* 0x000000008f10783b */ /* 0x004fe20000000200 */
[----:B------:R-:W-:Y:S02]  /*2200*/  SEL R4, R4, 0xfffffff0, !P1 ;  /* 0xfffffff004047807 */ /* 0x000fe40004800000 */
[----:B------:R-:W-:Y:S01]  /*2210*/  @P0 IADD3 R140, R2, -0x20, RZ ;  /* 0xffffffe0028c0810 */ /* 0x000fe20007ffe0ff */
[----:B------:R-:W2:Y:S02]  /*2220*/  LDSM.16.M88.4 R24, [R141+0x1000] ;  /* 0x001000008d18783b */ /* 0x000ea40000000200 */
[----:B------:R-:W-:Y:S01]  /*2230*/  IMAD R142, R4, 0x2, R143 ;  /* 0x00000002048e7824 */ /* 0x000fe200078e028f */
[C---:B------:R-:W-:Y:S01]  /*2240*/  IADD3 R137, R140.reuse, 0x400, RZ ;  /* 0x000004008c897810 */ /* 0x040fe20007ffe0ff */
[----:B------:R-:W1:Y:S01]  /*2250*/  LDSM.16.M88.4 R32, [R141+0x1400] ;  /* 0x001400008d20783b */ /* 0x000e620000000200 */
[----:B------:R-:W-:-:S02]  /*2260*/  IADD3 R136, R140, 0x800, RZ ;  /* 0x000008008c887810 */ /* 0x000fc40007ffe0ff */
[C---:B------:R-:W-:Y:S01]  /*2270*/  IADD3 R135, R140.reuse, 0xc00, RZ ;  /* 0x00000c008c877810 */ /* 0x040fe20007ffe0ff */
[----:B------:R-:W-:Y:S01]  /*2280*/  LDSM.16.M88.4 R44, [R140+0x400] ;  /* 0x000400008c2c783b */ /* 0x000fe20000000200 */
[C---:B------:R-:W-:Y:S02]  /*2290*/  IADD3 R134, R140.reuse, 0x1000, RZ ;  /* 0x000010008c867810 */ /* 0x040fe40007ffe0ff */
[C---:B------:R-:W-:Y:S01]  /*22a0*/  IADD3 R133, R140.reuse, 0x1400, RZ ;  /* 0x000014008c857810 */ /* 0x040fe20007ffe0ff */
[----:B---3--:R-:W-:Y:S01]  /*22b0*/  LDSM.16.M88.4 R12, [R142] ;  /* 0x000000008e0c783b */ /* 0x008fe20000000200 */
[C---:B------:R-:W-:Y:S02]  /*22c0*/  IADD3 R132, R140.reuse, 0x1800, RZ ;  /* 0x000018008c847810 */ /* 0x040fe40007ffe0ff */
[----:B------:R-:W-:Y:S01]  /*22d0*/  IADD3 R86, R140, 0x1c00, RZ ;  /* 0x00001c008c567810 */ /* 0x000fe20007ffe0ff */
[----:B------:R-:W0:Y:S04]  /*22e0*/  LDGDEPBAR ;  /* 0x00000000000079af */ /* 0x000e280000000000 */
[----:B----4-:R-:W3:Y:S01]  /*22f0*/  LDSM.16.M88.4 R8, [R140] ;  /* 0x000000008c08783b */ /* 0x010ee20000000200 */
[C---:B--2---:R-:W-:Y:S08]  /*2300*/  HMMA.16816.F32.BF16 R36, R16.reuse, R24, RZ ;  /* 0x000000181024723c */ /* 0x044ff000000418ff */
[C---:B------:R-:W-:Y:S08]  /*2310*/  HMMA.16816.F32.BF16 R24, R16.reuse, R26, RZ ;  /* 0x0000001a1018723c */ /* 0x040ff000000418ff */
[----:B-1----:R-:W-:Y:S08]  /*2320*/  HMMA.16816.F32.BF16 R28, R16, R32, RZ ;  /* 0x00000020101c723c */ /* 0x002ff000000418ff */
[C---:B---3--:R-:W-:Y:S08]  /*2330*/  HMMA.16816.F32.BF16 R36, R12.reuse, R8, R36 ;  /* 0x000000080c24723c */ /* 0x048ff00000041824 */
[----:B------:R-:W-:Y:S01]  /*2340*/  HMMA.16816.F32.BF16 R24, R12, R10, R24 ;  /* 0x0000000a0c18723c */ /* 0x000fe20000041818 */
[----:B------:R-:W1:Y:S07]  /*2350*/  LDSM.16.M88.4 R8, [R141+0x1800] ;  /* 0x001800008d08783b */ /* 0x000e6e0000000200 */
[----:B------:R-:W-:Y:S08]  /*2360*/  HMMA.16816.F32.BF16 R32, R16, R34, RZ ;  /* 0x000000221020723c */ /* 0x000ff000000418ff */
[----:B------:R-:W-:Y:S01]  /*2370*/  FMUL.FTZ R5, R36, c[0x0][0x2ec] ;  /* 0x0000bb0024057a20 */ /* 0x000fe20000410000 */
[----:B------:R-:W-:Y:S01]  /*2380*/  HMMA.16816.F32.BF16 R28, R12, R44, R28 ;  /* 0x0000002c0c1c723c */ /* 0x000fe2000004181c */
[----:B------:R-:W-:-:S02]  /*2390*/  FMUL.FTZ R50, R37, c[0x0][0x2ec] ;  /* 0x0000bb0025327a20 */ /* 0x000fc40000410000 */
[----:B------:R-:W-:Y:S02]  /*23a0*/  FMUL.FTZ R2, R38, c[0x0][0x2ec] ;  /* 0x0000bb0026027a20 */ /* 0x000fe40000410000 */
[----:B------:R-:W-:Y:S01]  /*23b0*/  FMUL.FTZ R74, R39, c[0x0][0x2ec] ;  /* 0x0000bb00274a7a20 */ /* 0x000fe20000410000 */
[----:B------:R-:W-:Y:S01]  /*23c0*/  MUFU.TANH R5, R5 ;  /* 0x0000000500057308 */ /* 0x000fe20000002400 */
[----:B------:R-:W2:Y:S01]  /*23d0*/  LDSM.16.M88.4 R36, [R140+0x800] ;  /* 0x000800008c24783b */ /* 0x000ea20000000200 */
[----:B------:R-:W-:Y:S02]  /*23e0*/  FMUL.FTZ R24, R24, c[0x0][0x2ec] ;  /* 0x0000bb0018187a20 */ /* 0x000fe40000410000 */
[----:B------:R-:W-:Y:S02]  /*23f0*/  FMUL.FTZ R52, R25, c[0x0][0x2ec] ;  /* 0x0000bb0019347a20 */ /* 0x000fe40000410000 */
[----:B------:R-:W-:Y:S02]  /*2400*/  FMUL.FTZ R70, R26, c[0x0][0x2ec] ;  /* 0x0000bb001a467a20 */ /* 0x000fe40000410000 */
[----:B------:R3:W-:Y:S01]  /*2410*/  MUFU.TANH R54, R24 ;  /* 0x0000001800367308 */ /* 0x0007e20000002400 */
[----:B------:R-:W-:Y:S01]  /*2420*/  HMMA.16816.F32.BF16 R32, R12, R46, R32 ;  /* 0x0000002e0c20723c */ /* 0x000fe20000041820 */
[----:B------:R-:W-:-:S06]  /*2430*/  FMUL.FTZ R68, R27, c[0x0][0x2ec] ;  /* 0x0000bb001b447a20 */ /* 0x000fcc0000410000 */
[----:B------:R-:W4:Y:S01]  /*2440*/  MUFU.TANH R50, R50 ;  /* 0x0000003200327308 */ /* 0x000f220000002400 */
[C---:B-1----:R-:W-:Y:S01]  /*2450*/  HMMA.16816.F32.BF16 R44, R16.reuse, R8, RZ ;  /* 0x00000008102c723c */ /* 0x042fe200000418ff */
[----:B------:R-:W-:Y:S02]  /*2460*/  FMUL.FTZ R28, R28, c[0x0][0x2ec] ;  /* 0x0000bb001c1c7a20 */ /* 0x000fe40000410000 */
[----:B------:R-:W-:Y:S02]  /*2470*/  FMUL.FTZ R53, R29, c[0x0][0x2ec] ;  /* 0x0000bb001d357a20 */ /* 0x000fe40000410000 */
[----:B------:R-:W-:Y:S01]  /*2480*/  FMUL.FTZ R72, R30, c[0x0][0x2ec] ;  /* 0x0000bb001e487a20 */ /* 0x000fe20000410000 */
[----:B---3--:R-:W1:Y:S01]  /*2490*/  LDSM.16.M88.4 R24, [R141+0x1c00] ;  /* 0x001c00008d18783b */ /* 0x008e620000000200 */
[----:B------:R3:W-:Y:S01]  /*24a0*/  MUFU.TANH R55, R28 ;  /* 0x0000001c00377308 */ /* 0x0007e20000002400 */
[----:B------:R-:W-:Y:S01]  /*24b0*/  HMMA.16816.F32.BF16 R8, R16, R10, RZ ;  /* 0x0000000a1008723c */ /* 0x000fe200000418ff */
[----:B------:R-:W-:-:S07]  /*24c0*/  FMUL.FTZ R80, R31, c[0x0][0x2ec] ;  /* 0x0000bb001f507a20 */ /* 0x000fce0000410000 */
[----:B------:R-:W-:Y:S01]  /*24d0*/  FMUL.FTZ R32, R32, c[0x0][0x2ec] ;  /* 0x0000bb0020207a20 */ /* 0x000fe20000410000 */
[----:B------:R-:W1:Y:S01]  /*24e0*/  MUFU.TANH R74, R74 ;  /* 0x0000004a004a7308 */ /* 0x000e620000002400 */
[----:B------:R-:W-:Y:S02]  /*24f0*/  FMUL.FTZ R56, R33, c[0x0][0x2ec] ;  /* 0x0000bb0021387a20 */ /* 0x000fe40000410000 */
[----:B------:R-:W-:Y:S02]  /*2500*/  FMUL.FTZ R62, R34, c[0x0][0x2ec] ;  /* 0x0000bb00223e7a20 */ /* 0x000fe40000410000 */
[----:B------:R-:W-:Y:S01]  /*2510*/  FMUL.FTZ R64, R35, c[0x0][0x2ec] ;  /* 0x0000bb0023407a20 */ /* 0x000fe20000410000 */
[----:B---3--:R-:W3:Y:S01]  /*2520*/  LDSM.16.M88.4 R28, [R140+0xc00] ;  /* 0x000c00008c1c783b */ /* 0x008ee20000000200 */
[C---:B--2---:R-:W-:Y:S01]  /*2530*/  HMMA.16816.F32.BF16 R44, R12.reuse, R36, R44 ;  /* 0x000000240c2c723c */ /* 0x044fe2000004182c */
[----:B------:R2:W-:Y:S07]  /*2540*/  MUFU.TANH R57, R32 ;  /* 0x0000002000397308 */ /* 0x0005ee0000002400 */
[----:B------:R-:W-:Y:S01]  /*2550*/  HMMA.16816.F32.BF16 R8, R12, R38, R8 ;  /* 0x000000260c08723c */ /* 0x000fe20000041808 */
[----:B------:R-:W3:Y:S01]  /*2560*/  MUFU.TANH R70, R70 ;  /* 0x0000004600467308 */ /* 0x000ee20000002400 */
[----:B--2---:R-:W2:Y:S07]  /*2570*/  LDSM.16.M88.4 R32, [R141+0x2000] ;  /* 0x002000008d20783b */ /* 0x004eae0000000200 */
[----:B------:R-:W2:Y:S01]  /*2580*/  MUFU.TANH R52, R52 ;  /* 0x0000003400347308 */ /* 0x000ea20000002400 */
[----:B-1----:R-:W-:Y:S06]  /*2590*/  HMMA.16816.F32.BF16 R36, R16, R24, RZ ;  /* 0x000000181024723c */ /* 0x002fec00000418ff */
[----:B------:R-:W-:-:S02]  /*25a0*/  FMUL.FTZ R44, R44, c[0x0][0x2ec] ;  /* 0x0000bb002c2c7a20 */ /* 0x000fc40000410000 */
[----:B------:R-:W-:Y:S01]  /*25b0*/  FMUL.FTZ R59, R45, c[0x0][0x2ec] ;  /* 0x0000bb002d3b7a20 */ /* 0x000fe20000410000 */
[----:B------:R-:W1:Y:S01]  /*25c0*/  MUFU.TANH R68, R68 ;  /* 0x0000004400447308 */ /* 0x000e620000002400 */
[----:B------:R-:W-:Y:S01]  /*25d0*/  FMUL.FTZ R128, R46, c[0x0][0x2ec] ;  /* 0x0000bb002e807a20 */ /* 0x000fe20000410000 */
[----:B------:R-:W-:Y:S01]  /*25e0*/  HMMA.16816.F32.BF16 R24, R16, R26, RZ ;  /* 0x0000001a1018723c */ /* 0x000fe200000418ff */
[----:B------:R-:W-:Y:S02]  /*25f0*/  FMUL.FTZ R58, R47, c[0x0][0x2ec] ;  /* 0x0000bb002f3a7a20 */ /* 0x000fe40000410000 */
[----:B------:R-:W-:-:S03]  /*2600*/  FMUL.FTZ R8, R8, c[0x0][0x2ec] ;  /* 0x0000bb0008087a20 */ /* 0x000fc60000410000 */
[----:B------:R1:W-:Y:S01]  /*2610*/  MUFU.TANH R66, R44 ;  /* 0x0000002c00427308 */ /* 0x0003e20000002400 */
[----:B------:R-:W-:Y:S02]  /*2620*/  FMUL.FTZ R9, R9, c[0x0][0x2ec] ;  /* 0x0000bb0009097a20 */ /* 0x000fe40000410000 */
[----:B------:R-:W-:Y:S02]  /*2630*/  FMUL.FTZ R10, R10, c[0x0][0x2ec] ;  /* 0x0000bb000a0a7a20 */ /* 0x000fe40000410000 */
[----:B------:R-:W-:-:S03]  /*2640*/  FMUL.FTZ R88, R11, c[0x0][0x2ec] ;  /* 0x0000bb000b587a20 */ /* 0x000fc60000410000 */
[----:B------:R-:W-:Y:S01]  /*2650*/  MUFU.TANH R63, R8 ;  /* 0x00000008003f7308 */ /* 0x000fe20000002400 */
[C---:B---3--:R-:W-:Y:S01]  /*2660*/  HMMA.16816.F32.BF16 R36, R12.reuse, R28, R36 ;  /* 0x0000001c0c24723c */ /* 0x048fe20000041824 */
[----:B-1----:R-:W1:Y:S06]  /*2670*/  LDSM.16.M88.4 R44, [R140+0x1000] ;  /* 0x001000008c2c783b */ /* 0x002e6c0000000200 */
[----:B------:R-:W-:Y:S02]  /*2680*/  MUFU.TANH R60, R9 ;  /* 0x00000009003c7308 */ /* 0x000fe40000002400 */
[----:B------:R-:W-:Y:S06]  /*2690*/  HMMA.16816.F32.BF16 R24, R12, R30, R24 ;  /* 0x0000001e0c18723c */ /* 0x000fec0000041818 */
[----:B------:R3:W-:Y:S02]  /*26a0*/  MUFU.TANH R126, R10 ;  /* 0x0000000a007e7308 */ /* 0x0007e40000002400 */
[C---:B--2---:R-:W-:Y:S06]  /*26b0*/  HMMA.16816.F32.BF16 R28, R16.reuse, R32, RZ ;  /* 0x00000020101c723c */ /* 0x044fec00000418ff */
[----:B------:R-:W2:Y:S02]  /*26c0*/  MUFU.TANH R53, R53 ;  /* 0x0000003500357308 */ /* 0x000ea40000002400 */
[----:B------:R-:W-:Y:S01]  /*26d0*/  HMMA.16816.F32.BF16 R32, R16, R34, RZ ;  /* 0x000000221020723c */ /* 0x000fe200000418ff */
[----:B------:R-:W-:-:S02]  /*26e0*/  FMUL.FTZ R36, R36, c[0x0][0x2ec] ;  /* 0x0000bb0024247a20 */ /* 0x000fc40000410000 */
[----:B------:R-:W-:Y:S02]  /*26f0*/  FMUL.FTZ R37, R37, c[0x0][0x2ec] ;  /* 0x0000bb0025257a20 */ /* 0x000fe40000410000 */
[----:B------:R-:W-:Y:S01]  /*2700*/  FMUL.FTZ R38, R38, c[0x0][0x2ec] ;  /* 0x0000bb0026267a20 */ /* 0x000fe20000410000 */
[----:B---3--:R-:W3:Y:S01]  /*2710*/  LDSM.16.M88.4 R8, [R141+0x2400] ;  /* 0x002400008d08783b */ /* 0x008ee20000000200 */
[----:B------:R-:W-:Y:S01]  /*2720*/  MUFU.TANH R71, R36 ;  /* 0x0000002400477308 */ /* 0x000fe20000002400 */
[----:B------:R-:W-:Y:S01]  /*2730*/  FMUL.FTZ R67, R25, c[0x0][0x2ec] ;  /* 0x0000bb0019437a20 */ /* 0x000fe20000410000 */
[----:B------:R-:W-:Y:S01]  /*2740*/  LOP3.LUT R25, R51, 0xffffffe0, RZ, 0xc0, !PT ;  /* 0xffffffe033197812 */ /* 0x000fe200078ec0ff */
[----:B------:R-:W-:Y:S02]  /*2750*/  FMUL.FTZ R75, R24, c[0x0][0x2ec] ;  /* 0x0000bb00184b7a20 */ /* 0x000fe40000410000 */
[----:B------:R-:W-:Y:S02]  /*2760*/  FMUL.FTZ R124, R39, c[0x0][0x2ec] ;  /* 0x0000bb00277c7a20 */ /* 0x000fe40000410000 */
[----:B------:R-:W-:Y:S01]  /*2770*/  IMAD.IADD R25, R22, 0x1, -R25 ;  /* 0x0000000116197824 */ /* 0x000fe200078e0a19 */
[----:B------:R-:W-:Y:S01]  /*2780*/  MUFU.TANH R65, R37 ;  /* 0x0000002500417308 */ /* 0x000fe20000002400 */
[----:B------:R-:W-:-:S02]  /*2790*/  FMUL.FTZ R26, R26, c[0x0][0x2ec] ;  /* 0x0000bb001a1a7a20 */ /* 0x000fc40000410000 */
[----:B------:R-:W-:Y:S01]  /*27a0*/  FMUL.FTZ R104, R27, c[0x0][0x2ec] ;  /* 0x0000bb001b687a20 */ /* 0x000fe20000410000 */
[----:B------:R-:W-:Y:S01]  /*27b0*/  SHF.R.S32.HI R24, RZ, 0x1f, R25 ;  /* 0x0000001fff187819 */ /* 0x000fe20000011419 */
[C---:B-1----:R-:W-:Y:S03]  /*27c0*/  HMMA.16816.F32.BF16 R28, R12.reuse, R44, R28 ;  /* 0x0000002c0c1c723c */ /* 0x042fe6000004181c */
[----:B------:R-:W-:Y:S01]  /*27d0*/  LEA.HI R24, R24, R25, RZ, 0x2 ;  /* 0x0000001918187211 */ /* 0x000fe200078f10ff */
[----:B------:R1:W-:Y:S03]  /*27e0*/  MUFU.TANH R98, R38 ;  /* 0x0000002600627308 */ /* 0x0003e60000002400 */
[----:B------:R-:W-:Y:S01]  /*27f0*/  SHF.R.S32.HI R161, RZ, 0x2, R24 ;  /* 0x00000002ffa17819 */ /* 0x000fe20000011418 */
[----:B------:R-:W-:Y:S01]  /*2800*/  IMAD.SHL.U32 R45, R22, 0x2, RZ ;  /* 0x00000002162d7824 */ /* 0x000fe200078e00ff */
[----:B------:R-:W-:Y:S03]  /*2810*/  HMMA.16816.F32.BF16 R32, R12, R46, R32 ;  /* 0x0000002e0c20723c */ /* 0x000fe60000041820 */
[----:B------:R3:W-:Y:S01]  /*2820*/  MUFU.TANH R122, R26 ;  /* 0x0000001a007a7308 */ /* 0x0007e20000002400 */
[----:B------:R-:W-:-:S05]  /*2830*/  LOP3.LUT R45, R45, 0x6, RZ, 0xc0, !PT ;  /* 0x000000062d2d7812 */ /* 0x000fca00078ec0ff */
[----:B------:R-:W-:Y:S01]  /*2840*/  IMAD.IADD R22, R0, 0x1, R45 ;  /* 0x0000000100167824 */ /* 0x000fe200078e022d */
[----:B-1----:R-:W1:Y:S01]  /*2850*/  LDSM.16.M88.4 R36, [R140+0x1400] ;  /* 0x001400008c24783b */ /* 0x002e620000000200 */
[----:B------:R-:W1:Y:S03]  /*2860*/  MUFU.TANH R80, R80 ;  /* 0x0000005000507308 */ /* 0x000e660000002400 */
[----:B------:R-:W-:Y:S01]  /*2870*/  IADD3 R7, R22, 0x9, RZ ;  /* 0x0000000916077810 */ /* 0x000fe20007ffe0ff */
[----:B------:R-:W-:Y:S01]  /*2880*/  FMUL.FTZ R46, R28, c[0x0][0x2ec] ;  /* 0x0000bb001c2e7a20 */ /* 0x000fe20000410000 */
[----:B------:R-:W-:Y:S01]  /*2890*/  IADD3 R20, R22, 0x10, RZ ;  /* 0x0000001016147810 */ /* 0x000fe20007ffe0ff */
[----:B------:R-:W-:Y:S01]  /*28a0*/  IMAD R28, R160, 0x10, R49 ;  /* 0x00000010a01c7824 */ /* 0x000fe200078e0231 */
[----:B---3--:R-:W-:Y:S01]  /*28b0*/  HMMA.16816.F32.BF16 R24, R16, R8, RZ ;  /* 0x000000081018723c */ /* 0x008fe200000418ff */
[----:B------:R-:W-:Y:S01]  /*28c0*/  FMUL.FTZ R29, R29, c[0x0][0x2ec] ;  /* 0x0000bb001d1d7a20 */ /* 0x000fe20000410000 */
[----:B------:R-:W3:Y:S01]  /*28d0*/  MUFU.TANH R72, R72 ;  /* 0x0000004800487308 */ /* 0x000ee20000002400 */
[----:B------:R-:W-:Y:S01]  /*28e0*/  FMUL.FTZ R30, R30, c[0x0][0x2ec] ;  /* 0x0000bb001e1e7a20 */ /* 0x000fe20000410000 */
[----:B------:R-:W-:Y:S01]  /*28f0*/  IADD3 R28, R28, 0x1, R161 ;  /* 0x000000011c1c7810 */ /* 0x000fe20007ffe0a1 */
[----:B------:R-:W-:-:S02]  /*2900*/  FMUL.FTZ R120, R31, c[0x0][0x2ec] ;  /* 0x0000bb001f787a20 */ /* 0x000fc40000410000 */
[----:B------:R-:W-:Y:S01]  /*2910*/  SHF.R.S32.HI R9, RZ, 0x1f, R160 ;  /* 0x0000001fff097819 */ /* 0x000fe200000114a0 */
[----:B------:R-:W-:Y:S01]  /*2920*/  FMUL.FTZ R32, R32, c[0x0][0x2ec] ;  /* 0x0000bb0020207a20 */ /* 0x000fe20000410000 */
[----:B------:R-:W-:Y:S01]  /*2930*/  IADD3 R28, R43, R28, -R48 ;  /* 0x0000001c2b1c7210 */ /* 0x000fe20007ffe830 */
[----:B------:R-:W-:Y:S01]  /*2940*/  MUFU.TANH R76, R29 ;  /* 0x0000001d004c7308 */ /* 0x000fe20000002400 */
[----:B------:R-:W-:Y:S01]  /*2950*/  LEA.HI R9, R9, R160, RZ, 0x2 ;  /* 0x000000a009097211 */ /* 0x000fe200078f10ff */
[----:B------:R-:W-:Y:S01]  /*2960*/  FMUL.FTZ R33, R33, c[0x0][0x2ec] ;  /* 0x0000bb0021217a20 */ /* 0x000fe20000410000 */
[----:B------:R-:W-:Y:S01]  /*2970*/  IADD3 R44, R28, c[0x0][0x2e8], RZ ;  /* 0x0000ba001c2c7a10 */ /* 0x000fe20007ffe0ff */
[----:B------:R-:W-:Y:S01]  /*2980*/  FMUL.FTZ R34, R34, c[0x0][0x2ec] ;  /* 0x0000bb0022227a20 */ /* 0x000fe20000410000 */
[----:B------:R-:W-:Y:S01]  /*2990*/  IADD3 R8, R22, 0x1, RZ ;  /* 0x0000000116087810 */ /* 0x000fe20007ffe0ff */
[----:B------:R-:W-:Y:S01]  /*29a0*/  FMUL.FTZ R35, R35, c[0x0][0x2ec] ;  /* 0x0000bb0023237a20 */ /* 0x000fe20000410000 */
[C---:B------:R-:W-:Y:S01]  /*29b0*/  IADD3 R28, R44.reuse, 0x8, RZ ;  /* 0x000000082c1c7810 */ /* 0x040fe20007ffe0ff */
[----:B------:R2:W-:Y:S01]  /*29c0*/  MUFU.TANH R110, R30 ;  /* 0x0000001e006e7308 */ /* 0x0005e20000002400 */
[----:B------:R-:W-:-:S02]  /*29d0*/  IMNMX R44, R44, R43, PT ;  /* 0x0000002b2c2c7217 */ /* 0x000fc40003800200 */
[----:B------:R-:W-:Y:S02]  /*29e0*/  IMNMX R43, R28, R43, PT ;  /* 0x0000002b1c2b7217 */ /* 0x000fe40003800200 */
[----:B------:R-:W-:Y:S02]  /*29f0*/  LOP3.LUT R9, R9, 0xfffffffc, RZ, 0xc0, !PT ;  /* 0xfffffffc09097812 */ /* 0x000fe400078ec0ff */
[CC--:B------:R-:W-:Y:S01]  /*2a00*/  ISETP.GE.AND P2, PT, R8.reuse, R44.reuse, PT ;  /* 0x0000002c0800720c */ /* 0x0c0fe20003f46270 */
[----:B------:R-:W-:Y:S01]  /*2a10*/  MUFU.TANH R82, R32 ;  /* 0x0000002000527308 */ /* 0x000fe20000002400 */
[-C--:B------:R-:W-:Y:S01]  /*2a20*/  ISETP.GE.AND P5, PT, R8, R43.reuse, PT ;  /* 0x0000002b0800720c */ /* 0x080fe20003fa6270 */
[----:B------:R-:W-:Y:S01]  /*2a30*/  IMAD.IADD R160, R160, 0x1, -R9 ;  /* 0x00000001a0a07824 */ /* 0x000fe200078e0a09 */
[----:B------:R-:W-:Y:S02]  /*2a40*/  IADD3 R8, R22, 0x8, RZ ;  /* 0x0000000816087810 */ /* 0x000fe40007ffe0ff */
[CC--:B------:R-:W-:Y:S01]  /*2a50*/  ISETP.GE.AND P1, PT, R7.reuse, R44.reuse, PT ;  /* 0x0000002c0700720c */ /* 0x0c0fe20003f26270 */
[----:B-1----:R-:W-:Y:S01]  /*2a60*/  HMMA.16816.F32.BF16 R24, R12, R36, R24 ;  /* 0x000000240c18723c */ /* 0x002fe20000041818 */
[C---:B------:R-:W-:Y:S01]  /*2a70*/  ISETP.GE.AND P3, PT, R8.reuse, R44, PT ;  /* 0x0000002c0800720c */ /* 0x040fe20003f66270 */
[----:B--2---:R-:W1:Y:S01]  /*2a80*/  LDSM.16.M88.4 R28, [R141+0x2800] ;  /* 0x002800008d1c783b */ /* 0x004e620000000200 */
[-C--:B------:R-:W-:Y:S01]  /*2a90*/  ISETP.GE.AND P0, PT, R8, R43.reuse, PT ;  /* 0x0000002b0800720c */ /* 0x080fe20003f06270 */
[----:B------:R-:W-:Y:S01]  /*2aa0*/  MUFU.TANH R78, R33 ;  /* 0x00000021004e7308 */ /* 0x000fe20000002400 */
[----:B------:R-:W-:-:S02]  /*2ab0*/  ISETP.GE.AND P4, PT, R7, R43, PT ;  /* 0x0000002b0700720c */ /* 0x000fc40003f86270 */
[----:B----4-:R-:W-:Y:S01]  /*2ac0*/  FSEL R7, R50, -INF , !P2 ;  /* 0xff80000032077808 */ /* 0x010fe20005000000 */
[----:B------:R-:W-:Y:S01]  /*2ad0*/  HMMA.16816.F32.BF16 R8, R16, R10, RZ ;  /* 0x0000000a1008723c */ /* 0x000fe200000418ff */
[----:B------:R-:W2:Y:S01]  /*2ae0*/  LDSM.16.M88.4 R48, [R140+0x1800] ;  /* 0x001800008c30783b */ /* 0x000ea20000000200 */
[----:B------:R-:W-:Y:S02]  /*2af0*/  FSEL R74, R74, -INF , !P5 ;  /* 0xff8000004a4a7808 */ /* 0x000fe40006800000 */
[C---:B------:R-:W-:Y:S01]  /*2b00*/  ISETP.GE.AND P2, PT, R20.reuse, R44, PT ;  /* 0x0000002c1400720c */ /* 0x040fe20003f46270 */
[----:B------:R-:W-:Y:S01]  /*2b10*/  MUFU.TANH R118, R34 ;  /* 0x0000002200767308 */ /* 0x000fe20000002400 */
[----:B------:R-:W-:Y:S02]  /*2b20*/  ISETP.GE.AND P5, PT, R20, R43, PT ;  /* 0x0000002b1400720c */ /* 0x000fe40003fa6270 */
[----:B------:R-:W-:Y:S02]  /*2b30*/  IADD3 R20, R22, 0x11, RZ ;  /* 0x0000001116147810 */ /* 0x000fe40007ffe0ff */
[----:B------:R-:W-:-:S02]  /*2b40*/  FSEL R47, R54, -INF , !P3 ;  /* 0xff800000362f7808 */ /* 0x000fc40005800000 */
[----:B------:R-:W-:Y:S01]  /*2b50*/  FSEL R70, R70, -INF , !P0 ;  /* 0xff80000046467808 */ /* 0x000fe20004000000 */
[----:B------:R4:W-:Y:S01]  /*2b60*/  MUFU.TANH R114, R35 ;  /* 0x0000002300727308 */ /* 0x0009e20000002400 */
[CC--:B------:R-:W-:Y:S02]  /*2b70*/  ISETP.GE.AND P3, PT, R20.reuse, R44.reuse, PT ;  /* 0x0000002c1400720c */ /* 0x0c0fe40003f66270 */
[-C--:B------:R-:W-:Y:S01]  /*2b80*/  ISETP.GE.AND P0, PT, R20, R43.reuse, PT ;  /* 0x0000002b1400720c */ /* 0x080fe20003f06270 */
[----:B------:R-:W-:Y:S01]  /*2b90*/  FMUL.FTZ R25, R25, c[0x0][0x2ec] ;  /* 0x0000bb0019197a20 */ /* 0x000fe20000410000 */
[----:B------:R-:W-:Y:S01]  /*2ba0*/  IADD3 R20, R22, 0x18, RZ ;  /* 0x0000001816147810 */ /* 0x000fe20007ffe0ff */
[----:B------:R-:W-:Y:S01]  /*2bb0*/  FMUL.FTZ R26, R26, c[0x0][0x2ec] ;  /* 0x0000bb001a1a7a20 */ /* 0x000fe20000410000 */
[----:B------:R-:W-:Y:S01]  /*2bc0*/  FSEL R61, R52, -INF , !P1 ;  /* 0xff800000343d7808 */ /* 0x000fe20004800000 */
[----:B------:R-:W2:Y:S01]  /*2bd0*/  MUFU.TANH R128, R128 ;  /* 0x0000008000807308 */ /* 0x000ea20000002400 */
[----:B------:R-:W-:Y:S01]  /*2be0*/  FMUL.FTZ R52, R24, c[0x0][0x2ec] ;  /* 0x0000bb0018347a20 */ /* 0x000fe20000410000 */
[----:B------:R-:W-:Y:S01]  /*2bf0*/  FSEL R68, R68, -INF , !P4 ;  /* 0xff80000044447808 */ /* 0x000fe20006000000 */
[----:B------:R-:W-:Y:S01]  /*2c00*/  HMMA.16816.F32.BF16 R8, R12, R38, R8 ;  /* 0x000000260c08723c */ /* 0x000fe20000041808 */
[C---:B------:R-:W-:Y:S01]  /*2c10*/  ISETP.GE.AND P1, PT, R20.reuse, R44, PT ;  /* 0x0000002c1400720c */ /* 0x040fe20003f26270 */
[----:B------:R-:W-:Y:S01]  /*2c20*/  FMUL.FTZ R27, R27, c[0x0][0x2ec] ;  /* 0x0000bb001b1b7a20 */ /* 0x000fe20000410000 */
[----:B------:R-:W-:Y:S01]  /*2c30*/  ISETP.GE.AND P4, PT, R20, R43, PT ;  /* 0x0000002b1400720c */ /* 0x000fe20003f86270 */
[----:B----4-:R-:W4:Y:S01]  /*2c40*/  LDSM.16.M88.4 R32, [R141+0x2c00] ;  /* 0x002c00008d20783b */ /* 0x010f220000000200 */
[----:B------:R-:W2:Y:S01]  /*2c50*/  MUFU.TANH R62, R62 ;  /* 0x0000003e003e7308 */ /* 0x000ea20000002400 */
[----:B------:R-:W-:-:S02]  /*2c60*/  IADD3 R24, R22, 0x20, RZ ;  /* 0x0000002016187810 */ /* 0x000fc40007ffe0ff */
[----:B------:R-:W-:Y:S01]  /*2c70*/  IADD3 R20, R22, 0x19, RZ ;  /* 0x0000001916147810 */ /* 0x000fe20007ffe0ff */
[C---:B-1----:R-:W-:Y:S01]  /*2c80*/  HMMA.16816.F32.BF16 R36, R16.reuse, R28, RZ ;  /* 0x0000001c1024723c */ /* 0x042fe200000418ff */
[----:B------:R-:W-:Y:S02]  /*2c90*/  FSEL R69, R53, -INF , !P3 ;  /* 0xff80000035457808 */ /* 0x000fe40005800000 */
[----:B------:R-:W-:Y:S01]  /*2ca0*/  FSEL R80, R80, -INF , !P0 ;  /* 0xff80000050507808 */ /* 0x000fe20004000000 */
[----:B------:R-:W1:Y:S01]  /*2cb0*/  MUFU.TANH R56, R56 ;  /* 0x0000003800387308 */ /* 0x000e620000002400 */
[----:B------:R-:W-:Y:S02]  /*2cc0*/  FSEL R55, R55, -INF , !P2 ;  /* 0xff80000037377808 */ /* 0x000fe40005000000 */
[----:B---3--:R-:W-:Y:S01]  /*2cd0*/  FSEL R72, R72, -INF , !P5 ;  /* 0xff80000048487808 */ /* 0x008fe20006800000 */
[----:B------:R-:W-:Y:S01]  /*2ce0*/  HMMA.16816.F32.BF16 R28, R16, R30, RZ ;  /* 0x0000001e101c723c */ /* 0x000fe200000418ff */
[----:B------:R-:W-:-:S02]  /*2cf0*/  ISETP.GE.AND P3, PT, R24, R44, PT ;  /* 0x0000002c1800720c */ /* 0x000fc40003f66270 */
[-C--:B------:R-:W-:Y:S01]  /*2d00*/  ISETP.GE.AND P0, PT, R24, R43.reuse, PT ;  /* 0x0000002b1800720c */ /* 0x080fe20003f06270 */
[----:B------:R-:W3:Y:S01]  /*2d10*/  MUFU.TANH R64, R64 ;  /* 0x0000004000407308 */ /* 0x000ee20000002400 */
[----:B------:R-:W-:Y:S02]  /*2d20*/  ISETP.GE.AND P2, PT, R20, R44, PT ;  /* 0x0000002c1400720c */ /* 0x000fe40003f46270 */
[----:B------:R-:W-:Y:S01]  /*2d30*/  FMUL.FTZ R53, R8, c[0x0][0x2ec] ;  /* 0x0000bb0008357a20 */ /* 0x000fe20000410000 */
[----:B------:R-:W-:Y:S01]  /*2d40*/  ISETP.GE.AND P5, PT, R20, R43, PT ;  /* 0x0000002b1400720c */ /* 0x000fe20003fa6270 */
[----:B------:R-:W-:Y:S01]  /*2d50*/  FMUL.FTZ R108, R10, c[0x0][0x2ec] ;  /* 0x0000bb000a6c7a20 */ /* 0x000fe20000410000 */
[C---:B------:R-:W-:Y:S01]  /*2d60*/  IADD3 R24, R22.reuse, 0x29, RZ ;  /* 0x0000002916187810 */ /* 0x040fe20007ffe0ff */
[----:B------:R-:W-:Y:S01]  /*2d70*/  FMUL.FTZ R9, R9, c[0x0][0x2ec] ;  /* 0x0000bb0009097a20 */ /* 0x000fe20000410000 */
[----:B------:R-:W-:Y:S01]  /*2d80*/  IADD3 R20, R22, 0x21, RZ ;  /* 0x0000002116147810 */ /* 0x000fe20007ffe0ff */
[----:B------:R-:W1:Y:S01]  /*2d90*/  MUFU.TANH R59, R59 ;  /* 0x0000003b003b7308 */ /* 0x000e620000002400 */
[----:B------:R-:W-:Y:S01]  /*2da0*/  FSEL R79, R66, -INF , !P3 ;  /* 0xff800000424f7808 */ /* 0x000fe20005800000 */
[----:B------:R-:W-:Y:S01]  /*2db0*/  FMUL.FTZ R11, R11, c[0x0][0x2ec] ;  /* 0x0000bb000b0b7a20 */ /* 0x000fe20000410000 */
[----:B--2---:R-:W-:Y:S01]  /*2dc0*/  FSEL R128, R128, -INF , !P0 ;  /* 0xff80000080807808 */ /* 0x004fe20004000000 */
[----:B------:R-:W-:Y:S01]  /*2dd0*/  HMMA.16816.F32.BF16 R36, R12, R48, R36 ;  /* 0x000000300c24723c */ /* 0x000fe20000041824 */
[----:B------:R-:W-:-:S02]  /*2de0*/  FSEL R73, R57, -INF , !P1 ;  /* 0xff80000039497808 */ /* 0x000fc40004800000 */
[----:B------:R-:W-:Y:S01]  /*2df0*/  FSEL R62, R62, -INF , !P4 ;  /* 0xff8000003e3e7808 */ /* 0x000fe20006000000 */
[----:B------:R-:W2:Y:S01]  /*2e00*/  MUFU.TANH R58, R58 ;  /* 0x0000003a003a7308 */ /* 0x000ea20000002400 */
[CC--:B------:R-:W-:Y:S02]  /*2e10*/  ISETP.GE.AND P3, PT, R24.reuse, R44.reuse, PT ;  /* 0x0000002c1800720c */ /* 0x0c0fe40003f66270 */
[-C--:B------:R-:W-:Y:S01]  /*2e20*/  ISETP.GE.AND P0, PT, R24, R43.reuse, PT ;  /* 0x0000002b1800720c */ /* 0x080fe20003f06270 */
[----:B------:R-:W-:Y:S01]  /*2e30*/  HMMA.16816.F32.BF16 R28, R12, R50, R28 ;  /* 0x000000320c1c723c */ /* 0x000fe2000004181c */
[C---:B------:R-:W-:Y:S02]  /*2e40*/  ISETP.GE.AND P1, PT, R20.reuse, R44, PT ;  /* 0x0000002c1400720c */ /* 0x040fe40003f26270 */
[----:B------:R-:W-:Y:S01]  /*2e50*/  ISETP.GE.AND P4, PT, R20, R43, PT ;  /* 0x0000002b1400720c */ /* 0x000fe20003f86270 */
[----:B------:R4:W-:Y:S01]  /*2e60*/  MUFU.TANH R54, R25 ;  /* 0x0000001900367308 */ /* 0x0009e20000002400 */
[----:B------:R-:W-:-:S02]  /*2e70*/  IADD3 R24, R22, 0x30, RZ ;  /* 0x0000003016187810 */ /* 0x000fc40007ffe0ff */
[----:B-1----:R-:W-:Y:S02]  /*2e80*/  FSEL R77, R56, -INF , !P2 ;  /* 0xff800000384d7808 */ /* 0x002fe40005000000 */
[----:B---3--:R-:W-:Y:S02]  /*2e90*/  FSEL R20, R64, -INF , !P5 ;  /* 0xff80000040147808 */ /* 0x008fe40006800000 */
[----:B------:R-:W-:Y:S01]  /*2ea0*/  FSEL R49, R59, -INF , !P1 ;  /* 0xff8000003b317808 */ /* 0x000fe20004800000 */
[----:B------:R-:W1:Y:S01]  /*2eb0*/  MUFU.TANH R88, R88 ;  /* 0x0000005800587308 */ /* 0x000e620000002400 */
[----:B--2---:R-:W-:Y:S02]  /*2ec0*/  FSEL R56, R58, -INF , !P4 ;  /* 0xff8000003a387808 */ /* 0x004fe40006000000 */
[-C--:B------:R-:W-:Y:S01]  /*2ed0*/  ISETP.GE.AND P1, PT, R24, R44.reuse, PT ;  /* 0x0000002c1800720c */ /* 0x080fe20003f26270 */
[----:B------:R-:W-:Y:S01]  /*2ee0*/  FMUL.FTZ R36, R36, c[0x0][0x2ec] ;  /* 0x0000bb0024247a20 */ /* 0x000fe20000410000 */
[-C--:B------:R-:W-:Y:S01]  /*2ef0*/  ISETP.GE.AND P4, PT, R24, R43.reuse, PT ;  /* 0x0000002b1800720c */ /* 0x080fe20003f86270 */
[----:B------:R-:W-:Y:S01]  /*2f00*/  FMUL.FTZ R38, R38, c[0x0][0x2ec] ;  /* 0x0000bb0026267a20 */ /* 0x000fe20000410000 */
[C---:B------:R-:W-:Y:S01]  /*2f10*/  IADD3 R8, R22.reuse, 0x31, RZ ;  /* 0x0000003116087810 */ /* 0x040fe20007ffe0ff */
[----:B------:R-:W2:Y:S01]  /*2f20*/  MUFU.TANH R124, R124 ;  /* 0x0000007c007c7308 */ /* 0x000ea20000002400 */
[----:B----4-:R-:W-:Y:S01]  /*2f30*/  IADD3 R25, R22, 0x28, RZ ;  /* 0x0000002816197810 */ /* 0x010fe20007ffe0ff */
[----:B------:R-:W-:Y:S01]  /*2f40*/  FMUL.FTZ R39, R39, c[0x0][0x2ec] ;  /* 0x0000bb0027277a20 */ /* 0x000fe20000410000 */
[----:B------:R-:W-:Y:S01]  /*2f50*/  FSEL R71, R71, -INF , !P1 ;  /* 0xff80000047477808 */ /* 0x000fe20004800000 */
[----:B------:R-:W-:Y:S01]  /*2f60*/  FMUL.FTZ R57, R29, c[0x0][0x2ec] ;  /* 0x0000bb001d397a20 */ /* 0x000fe20000410000 */
[CC--:B------:R-:W-:Y:S01]  /*2f70*/  ISETP.GE.AND P2, PT, R25.reuse, R44.reuse, PT ;  /* 0x0000002c1900720c */ /* 0x0c0fe20003f46270 */
[----:B------:R-:W-:Y:S01]  /*2f80*/  FMUL.FTZ R91, R28, c[0x0][0x2ec] ;  /* 0x0000bb001c5b7a20 */ /* 0x000fe20000410000 */
[----:B------:R-:W-:Y:S01]  /*2f90*/  ISETP.GE.AND P5, PT, R25, R43, PT ;  /* 0x0000002b1900720c */ /* 0x000fe20003fa6270 */
[----:B------:R-:W-:Y:S01]  /*2fa0*/  MUFU.TANH R116, R26 ;  /* 0x0000001a00747308 */ /* 0x000fe20000002400 */
[----:B------:R-:W-:Y:S01]  /*2fb0*/  FSEL R63, R63, -INF , !P2 ;  /* 0xff8000003f3f7808 */ /* 0x000fe20005000000 */
[----:B------:R-:W-:Y:S01]  /*2fc0*/  FMUL.FTZ R30, R30, c[0x0][0x2ec] ;  /* 0x0000bb001e1e7a20 */ /* 0x000fe20000410000 */
[----:B------:R-:W-:Y:S01]  /*2fd0*/  FSEL R126, R126, -INF , !P5 ;  /* 0xff8000007e7e7808 */ /* 0x000fe20006800000 */
[----:B------:R-:W-:Y:S01]  /*2fe0*/  FMUL.FTZ R31, R31, c[0x0][0x2ec] ;  /* 0x0000bb001f1f7a20 */ /* 0x000fe20000410000 */
[----:B------:R-:W-:-:S02]  /*2ff0*/  ISETP.GE.AND P2, PT, R8, R44, PT ;  /* 0x0000002c0800720c */ /* 0x000fc40003f46270 */
[-C--:B------:R-:W-:Y:S01]  /*3000*/  ISETP.GE.AND P5, PT, R8, R43.reuse, PT ;  /* 0x0000002b0800720c */ /* 0x080fe20003fa6270 */
[----:B------:R3:W-:Y:S01]  /*3010*/  MUFU.TANH R112, R27 ;  /* 0x0000001b00707308 */ /* 0x0007e20000002400 */
[----:B------:R-:W-:Y:S02]  /*3020*/  IADD3 R8, R22, 0x39, RZ ;  /* 0x0000003916087810 */ /* 0x000fe40007ffe0ff */
[----:B------:R-:W-:Y:S02]  /*3030*/  FSEL R98, R98, -INF , !P4 ;  /* 0xff80000062627808 */ /* 0x000fe40006000000 */
[C---:B------:R-:W-:Y:S02]  /*3040*/  ISETP.GE.AND P1, PT, R8.reuse, R44, PT ;  /* 0x0000002c0800720c */ /* 0x040fe40003f26270 */
[----:B------:R-:W-:Y:S01]  /*3050*/  ISETP.GE.AND P4, PT, R8, R43, PT ;  /* 0x0000002b0800720c */ /* 0x000fe20003f86270 */
[----:B------:R-:W-:Y:S01]  /*3060*/  MUFU.TANH R48, R9 ;  /* 0x0000000900307308 */ /* 0x000fe20000002400 */
[----:B------:R-:W-:-:S02]  /*3070*/  IADD3 R10, R22, 0x38, RZ ;  /* 0x00000038160a7810 */ /* 0x000fc40007ffe0ff */
[----:B------:R-:W-:Y:S02]  /*3080*/  IADD3 R8, R22, 0x40, RZ ;  /* 0x0000004016087810 */ /* 0x000fe40007ffe0ff */
[----:B------:R-:W-:Y:S02]  /*3090*/  FSEL R81, R60, -INF , !P3 ;  /* 0xff8000003c517808 */ /* 0x000fe40005800000 */
[----:B-1----:R-:W-:Y:S01]  /*30a0*/  FSEL R88, R88, -INF , !P0 ;  /* 0xff80000058587808 */ /* 0x002fe20004000000 */
[----:B---3--:R-:W1:Y:S01]  /*30b0*/  LDSM.16.M88.4 R24, [R140+0x1c00] ;  /* 0x001c00008c18783b */ /* 0x008e620000000200 */
[----:B------:R-:W-:Y:S01]  /*30c0*/  FSEL R83, R65, -INF , !P2 ;  /* 0xff80000041537808 */ /* 0x000fe20005000000 */
[----:B------:R3:W-:Y:S01]  /*30d0*/  MUFU.TANH R106, R11 ;  /* 0x0000000b006a7308 */ /* 0x0007e20000002400 */
[----:B--2---:R-:W-:Y:S01]  /*30e0*/  FSEL R124, R124, -INF , !P5 ;  /* 0xff8000007c7c7808 */ /* 0x004fe20006800000 */
[----:B------:R-:W-:Y:S01]  /*30f0*/  FMUL.FTZ R65, R37, c[0x0][0x2ec] ;  /* 0x0000bb0025417a20 */ /* 0x000fe20000410000 */
[----:B------:R-:W-:Y:S01]  /*3100*/  ISETP.GE.AND P3, PT, R10, R44, PT ;  /* 0x0000002c0a00720c */ /* 0x000fe20003f66270 */
[----:B------:R-:W-:-:S04]  /*3110*/  DEPBAR.LE SB0, 0x0 ;  /* 0x000080000000791a */ /* 0x000fc80000000000 */
[-C--:B------:R-:W-:Y:S01]  /*3120*/  ISETP.GE.AND P0, PT, R10, R43.reuse, PT ;  /* 0x0000002b0a00720c */ /* 0x080fe20003f06270 */
[----:B------:R-:W2:Y:S01]  /*3130*/  MUFU.TANH R67, R67 ;  /* 0x0000004300437308 */ /* 0x000ea20000002400 */
[C---:B------:R-:W-:Y:S02]  /*3140*/  ISETP.GE.AND P2, PT, R8.reuse, R44, PT ;  /* 0x0000002c0800720c */ /* 0x040fe40003f46270 */
[----:B------:R-:W-:Y:S02]  /*3150*/  ISETP.GE.AND P5, PT, R8, R43, PT ;  /* 0x0000002b0800720c */ /* 0x000fe40003fa6270 */
[C---:B------:R-:W-:Y:S01]  /*3160*/  IADD3 R37, R22.reuse, 0x48, RZ ;  /* 0x0000004816257810 */ /* 0x040fe20007ffe0ff */
[----:B---3--:R-:W-:Y:S02]  /*3170*/  HMMA.16816.F32.BF16 R8, R16, R32, RZ ;  /* 0x000000201008723c */ /* 0x008fe400000418ff */
[----:B------:R-:W3:Y:S01]  /*3180*/  MUFU.TANH R104, R104 ;  /* 0x0000006800687308 */ /* 0x000ee20000002400 */
[----:B------:R-:W-:-:S02]  /*3190*/  IADD3 R50, R22, 0x41, RZ ;  /* 0x0000004116327810 */ /* 0x000fc40007ffe0ff */
[----:B------:R-:W-:Y:S02]  /*31a0*/  FSEL R122, R122, -INF , !P0 ;  /* 0xff8000007a7a7808 */ /* 0x000fe40004000000 */
[----:B------:R-:W-:Y:S01]  /*31b0*/  FSEL R110, R110, -INF , !P5 ;  /* 0xff8000006e6e7808 */ /* 0x000fe20006800000 */
[----:B------:R-:W-:Y:S02]  /*31c0*/  HMMA.16816.F32.BF16 R16, R16, R34, RZ ;  /* 0x000000221010723c */ /* 0x000fe400000418ff */
[----:B------:R-:W4:Y:S01]  /*31d0*/  MUFU.TANH R75, R75 ;  /* 0x0000004b004b7308 */ /* 0x000f220000002400 */
[----:B--2---:R-:W-:Y:S02]  /*31e0*/  FSEL R67, R67, -INF , !P1 ;  /* 0xff80000043437808 */ /* 0x004fe40004800000 */
[----:B------:R-:W-:Y:S02]  /*31f0*/  ISETP.GE.AND P1, PT, R37, R44, PT ;  /* 0x0000002c2500720c */ /* 0x000fe40003f26270 */
[----:B------:R-:W-:-:S02]  /*3200*/  ISETP.GE.AND P0, PT, R50, R43, PT ;  /* 0x0000002b3200720c */ /* 0x000fc40003f06270 */
[----:B------:R-:W-:Y:S01]  /*3210*/  IADD3 R32, R22, 0x50, RZ ;  /* 0x0000005016207810 */ /* 0x000fe20007ffe0ff */
[----:B------:R-:W2:Y:S01]  /*3220*/  MUFU.TANH R46, R46 ;  /* 0x0000002e002e7308 */ /* 0x000ea20000002400 */
[----:B---3--:R-:W-:Y:S02]  /*3230*/  FSEL R104, R104, -INF , !P4 ;  /* 0xff80000068687808 */ /* 0x008fe40006000000 */
[----:B------:R-:W-:Y:S02]  /*3240*/  ISETP.GE.AND P4, PT, R37, R43, PT ;  /* 0x0000002b2500720c */ /* 0x000fe40003f86270 */
[----:B------:R-:W-:Y:S01]  /*3250*/  IADD3 R37, R22, 0x49, RZ ;  /* 0x0000004916257810 */ /* 0x000fe20007ffe0ff */
[----:B-1----:R-:W-:Y:S02]  /*3260*/  HMMA.16816.F32.BF16 R8, R12, R24, R8 ;  /* 0x000000180c08723c */ /* 0x002fe40000041808 */
[----:B------:R-:W1:Y:S01]  /*3270*/  MUFU.TANH R120, R120 ;  /* 0x0000007800787308 */ /* 0x000e620000002400 */
[----:B----4-:R-:W-:-:S02]  /*3280*/  FSEL R75, R75, -INF , !P3 ;  /* 0xff8000004b4b7808 */ /* 0x010fc40005800000 */
[-C--:B------:R-:W-:Y:S02]  /*3290*/  ISETP.GE.AND P3, PT, R50, R44.reuse, PT ;  /* 0x0000002c3200720c */ /* 0x080fe40003f66270 */
[C---:B------:R-:W-:Y:S01]  /*32a0*/  ISETP.GE.AND P5, PT, R37.reuse, R43, PT ;  /* 0x0000002b2500720c */ /* 0x040fe20003fa6270 */
[----:B------:R-:W-:Y:S02]  /*32b0*/  HMMA.16816.F32.BF16 R16, R12, R26, R16 ;  /* 0x0000001a0c10723c */ /* 0x000fe40000041810 */
[----:B------:R-:W3:Y:S01]  /*32c0*/  MUFU.TANH R52, R52 ;  /* 0x0000003400347308 */ /* 0x000ee20000002400 */
[----:B--2---:R-:W-:Y:S02]  /*32d0*/  FSEL R33, R46, -INF , !P2 ;  /* 0xff8000002e217808 */ /* 0x004fe40005000000 */
[----:B------:R-:W-:Y:S02]  /*32e0*/  ISETP.GE.AND P2, PT, R37, R44, PT ;  /* 0x0000002c2500720c */ /* 0x000fe40003f46270 */
[----:B------:R-:W-:-:S02]  /*32f0*/  IADD3 R24, R22, 0x58, RZ ;  /* 0x0000005816187810 */ /* 0x000fc40007ffe0ff */
[----:B------:R-:W-:Y:S01]  /*3300*/  IADD3 R28, R22, 0x51, RZ ;  /* 0x00000051161c7810 */ /* 0x000fe20007ffe0ff */
[----:B------:R-:W2:Y:S01]  /*3310*/  MUFU.TANH R36, R36 ;  /* 0x0000002400247308 */ /* 0x000ea20000002400 */
[----:B------:R-:W-:Y:S02]  /*3320*/  FSEL R85, R76, -INF , !P3 ;  /* 0xff8000004c557808 */ /* 0x000fe40005800000 */
[----:B-1----:R-:W-:Y:S02]  /*3330*/  FSEL R120, R120, -INF , !P0 ;  /* 0xff80000078787808 */ /* 0x002fe40004000000 */
[----:B------:R-:W-:Y:S02]  /*3340*/  FSEL R29, R78, -INF , !P2 ;  /* 0xff8000004e1d7808 */ /* 0x000fe40005000000 */
[----:B------:R-:W-:Y:S01]  /*3350*/  FSEL R114, R114, -INF , !P5 ;  /* 0xff80000072727808 */ /* 0x000fe20006800000 */
[----:B------:R-:W1:Y:S01]  /*3360*/  MUFU.TANH R53, R53 ;  /* 0x0000003500357308 */ /* 0x000e620000002400 */
[CC--:B------:R-:W-:Y:S01]  /*3370*/  ISETP.GE.AND P3, PT, R32.reuse, R44.reuse, PT ;  /* 0x0000002c2000720c */ /* 0x0c0fe20003f66270 */
[----:B------:R-:W-:Y:S01]  /*3380*/  FMUL.FTZ R93, R9, c[0x0][0x2ec] ;  /* 0x0000bb00095d7a20 */ /* 0x000fe20000410000 */
[-C--:B------:R-:W-:Y:S01]  /*3390*/  ISETP.GE.AND P0, PT, R32, R43.reuse, PT ;  /* 0x0000002b2000720c */ /* 0x080fe20003f06270 */
[----:B------:R-:W-:Y:S01]  /*33a0*/  FMUL.FTZ R50, R10, c[0x0][0x2ec] ;  /* 0x0000bb000a327a20 */ /* 0x000fe20000410000 */
[-C--:B------:R-:W-:Y:S01]  /*33b0*/  ISETP.GE.AND P2, PT, R24, R44.reuse, PT ;  /* 0x0000002c1800720c */ /* 0x080fe20003f46270 */
[----:B------:R-:W-:Y:S01]  /*33c0*/  FMUL.FTZ R8, R8, c[0x0][0x2ec] ;  /* 0x0000bb0008087a20 */ /* 0x000fe20000410000 */
[-C--:B------:R-:W-:Y:S01]  /*33d0*/  ISETP.GE.AND P5, PT, R24, R43.reuse, PT ;  /* 0x0000002b1800720c */ /* 0x080fe20003fa6270 */
[----:B------:R-:W4:Y:S01]  /*33e0*/  MUFU.TANH R108, R108 ;  /* 0x0000006c006c7308 */ /* 0x000f220000002400 */
[----:B------:R-:W-:Y:S01]  /*33f0*/  FSEL R25, R82, -INF , !P1 ;  /* 0xff80000052197808 */ /* 0x000fe20004800000 */
[----:B------:R-:W-:Y:S01]  /*3400*/  FMUL.FTZ R11, R11, c[0x0][0x2ec] ;  /* 0x0000bb000b0b7a20 */ /* 0x000fe20000410000 */
[----:B------:R-:W-:Y:S01]  /*3410*/  FSEL R118, R118, -INF , !P4 ;  /* 0xff80000076767808 */ /* 0x000fe20006000000 */
[----:B------:R-:W-:Y:S01]  /*3420*/  FMUL.FTZ R16, R16, c[0x0][0x2ec] ;  /* 0x0000bb0010107a20 */ /* 0x000fe20000410000 */
[----:B------:R-:W-:Y:S01]  /*3430*/  IADD3 R24, R22, 0x59, RZ ;  /* 0x0000005916187810 */ /* 0x000fe20007ffe0ff */
[----:B------:R-:W-:Y:S01]  /*3440*/  FMUL.FTZ R18, R18, c[0x0][0x2ec] ;  /* 0x0000bb0012127a20 */ /* 0x000fe20000410000 */
[C---:B------:R-:W-:Y:S01]  /*3450*/  ISETP.GE.AND P1, PT, R28.reuse, R44, PT ;  /* 0x0000002c1c00720c */ /* 0x040fe20003f26270 */
[----:B------:R-:W1:Y:S01]  /*3460*/  MUFU.TANH R57, R57 ;  /* 0x0000003900397308 */ /* 0x000e620000002400 */
[----:B------:R-:W-:Y:S01]  /*3470*/  ISETP.GE.AND P4, PT, R28, R43, PT ;  /* 0x0000002b1c00720c */ /* 0x000fe20003f86270 */
[----:B------:R-:W-:Y:S01]  /*3480*/  FMUL.FTZ R17, R17, c[0x0][0x2ec] ;  /* 0x0000bb0011117a20 */ /* 0x000fe20000410000 */
[----:B------:R-:W-:Y:S01]  /*3490*/  IADD3 R28, R22, 0x60, RZ ;  /* 0x00000060161c7810 */ /* 0x000fe20007ffe0ff */
[----:B------:R-:W-:Y:S01]  /*34a0*/  FMUL.FTZ R19, R19, c[0x0][0x2ec] ;  /* 0x0000bb0013137a20 */ /* 0x000fe20000410000 */
[----:B---3--:R-:W-:-:S02]  /*34b0*/  FSEL R89, R52, -INF , !P3 ;  /* 0xff80000034597808 */ /* 0x008fc40005800000 */
[----:B------:R-:W-:Y:S01]  /*34c0*/  FSEL R116, R116, -INF , !P0 ;  /* 0xff80000074747808 */ /* 0x000fe20004000000 */
[----:B------:R-:W-:Y:S01]  /*34d0*/  MUFU.TANH R65, R65 ;  /* 0x0000004100417308 */ /* 0x000fe20000002400 */
[CC--:B------:R-:W-:Y:S02]  /*34e0*/  ISETP.GE.AND P3, PT, R24.reuse, R44.reuse, PT ;  /* 0x0000002c1800720c */ /* 0x0c0fe40003f66270 */
[----:B------:R-:W-:Y:S02]  /*34f0*/  ISETP.GE.AND P0, PT, R24, R43, PT ;  /* 0x0000002b1800720c */ /* 0x000fe40003f06270 */
[----:B------:R-:W-:Y:S02]  /*3500*/  FSEL R95, R54, -INF , !P1 ;  /* 0xff800000365f7808 */ /* 0x000fe40004800000 */
[----:B------:R-:W-:Y:S01]  /*3510*/  IADD3 R13, R22, 0x68, RZ ;  /* 0x00000068160d7810 */ /* 0x000fe20007ffe0ff */
[----:B------:R-:W3:Y:S01]  /*3520*/  MUFU.TANH R100, R38 ;  /* 0x0000002600647308 */ /* 0x000ee20000002400 */
[----:B------:R-:W-:-:S02]  /*3530*/  ISETP.GE.AND P1, PT, R28, R44, PT ;  /* 0x0000002c1c00720c */ /* 0x000fc40003f26270 */
[----:B------:R-:W-:Y:S02]  /*3540*/  IADD3 R12, R22, 0x69, RZ ;  /* 0x00000069160c7810 */ /* 0x000fe40007ffe0ff */
[----:B------:R-:W-:Y:S02]  /*3550*/  FSEL R9, R48, -INF , !P3 ;  /* 0xff80000030097808 */ /* 0x000fe40005800000 */
[----:B------:R-:W-:Y:S01]  /*3560*/  FSEL R106, R106, -INF , !P0 ;  /* 0xff8000006a6a7808 */ /* 0x000fe20004000000 */
[----:B------:R-:W3:Y:S01]  /*3570*/  MUFU.TANH R92, R39 ;  /* 0x00000027005c7308 */ /* 0x000ee20000002400 */
[C---:B------:R-:W-:Y:S02]  /*3580*/  ISETP.GE.AND P3, PT, R13.reuse, R44, PT ;  /* 0x0000002c0d00720c */ /* 0x040fe40003f66270 */
[----:B------:R-:W-:Y:S02]  /*3590*/  ISETP.GE.AND P0, PT, R13, R43, PT ;  /* 0x0000002b0d00720c */ /* 0x000fe40003f06270 */
[----:B------:R-:W-:-:S02]  /*35a0*/  IADD3 R24, R22, 0x61, RZ ;  /* 0x0000006116187810 */ /* 0x000fc40007ffe0ff */
[----:B--2---:R-:W-:Y:S01]  /*35b0*/  FSEL R13, R36, -INF , !P1 ;  /* 0xff800000240d7808 */ /* 0x004fe20004800000 */
[----:B------:R-:W2:Y:S01]  /*35c0*/  MUFU.TANH R91, R91 ;  /* 0x0000005b005b7308 */ /* 0x000ea20000002400 */
[----:B-1----:R-:W-:Y:S02]  /*35d0*/  FSEL R101, R53, -INF , !P2 ;  /* 0xff80000035657808 */ /* 0x002fe40005000000 */
[----:B------:R-:W-:Y:S02]  /*35e0*/  ISETP.GE.AND P1, PT, R12, R44, PT ;  /* 0x0000002c0c00720c */ /* 0x000fe40003f26270 */
[----:B------:R-:W-:Y:S02]  /*35f0*/  FSEL R112, R112, -INF , !P4 ;  /* 0xff80000070707808 */ /* 0x000fe40006000000 */
[----:B----4-:R-:W-:Y:S01]  /*3600*/  FSEL R108, R108, -INF , !P5 ;  /* 0xff8000006c6c7808 */ /* 0x010fe20006800000 */
[----:B------:R-:W1:Y:S01]  /*3610*/  MUFU.TANH R64, R30 ;  /* 0x0000001e00407308 */ /* 0x000e620000002400 */
[----:B------:R-:W-:-:S02]  /*3620*/  ISETP.GE.AND P4, PT, R28, R43, PT ;  /* 0x0000002b1c00720c */ /* 0x000fc40003f86270 */
[C---:B------:R-:W-:Y:S02]  /*3630*/  ISETP.GE.AND P2, PT, R24.reuse, R44, PT ;  /* 0x0000002c1800720c */ /* 0x040fe40003f46270 */
[----:B------:R-:W-:Y:S02]  /*3640*/  ISETP.GE.AND P5, PT, R24, R43, PT ;  /* 0x0000002b1800720c */ /* 0x000fe40003fa6270 */
[----:B------:R-:W-:Y:S01]  /*3650*/  IADD3 R10, R22, 0x70, RZ ;  /* 0x00000070160a7810 */ /* 0x000fe20007ffe0ff */
[----:B------:R-:W4:Y:S01]  /*3660*/  MUFU.TANH R58, R31 ;  /* 0x0000001f003a7308 */ /* 0x000f220000002400 */
[----:B------:R-:W-:Y:S02]  /*3670*/  FSEL R57, R57, -INF , !P1 ;  /* 0xff80000039397808 */ /* 0x000fe40004800000 */
[----:B------:R-:W-:Y:S02]  /*3680*/  ISETP.GT.AND P1, PT, R151, R146, PT ;  /* 0x000000929700720c */ /* 0x000fe40003f24270 */
[----:B---3--:R-:W-:-:S02]  /*3690*/  FSEL R100, R100, -INF , !P4 ;  /* 0xff80000064647808 */ /* 0x008fc40006000000 */
[----:B------:R-:W-:Y:S01]  /*36a0*/  FSEL R65, R65, -INF , !P2 ;  /* 0xff80000041417808 */ /* 0x000fe20005000000 */
[----:B------:R3:W3:Y:S01]  /*36b0*/  MUFU.TANH R99, R8 ;  /* 0x0000000800637308 */ /* 0x0006e20000002400 */
[----:B------:R-:W-:Y:S02]  /*36c0*/  FSEL R92, R92, -INF , !P5 ;  /* 0xff8000005c5c7808 */ /* 0x000fe40006800000 */
[----:B--2---:R-:W-:Y:S02]  /*36d0*/  FSEL R91, R91, -INF , !P3 ;  /* 0xff8000005b5b7808 */ /* 0x004fe40005800000 */
[----:B-1----:R-:W-:Y:S02]  /*36e0*/  FSEL R64, R64, -INF , !P0 ;  /* 0xff80000040407808 */ /* 0x002fe40004000000 */
[----:B------:R-:W-:Y:S01]  /*36f0*/  ISETP.GE.AND P4, PT, R12, R43, PT ;  /* 0x0000002b0c00720c */ /* 0x000fe20003f86270 */
[----:B------:R-:W1:Y:S01]  /*3700*/  MUFU.TANH R93, R93 ;  /* 0x0000005d005d7308 */ /* 0x000e620000002400 */
[----:B------:R-:W-:-:S02]  /*3710*/  ISETP.GE.AND P2, PT, R10, R44, PT ;  /* 0x0000002c0a00720c */ /* 0x000fc40003f46270 */
[----:B------:R-:W-:Y:S02]  /*3720*/  ISETP.GE.AND P5, PT, R10, R43, PT ;  /* 0x0000002b0a00720c */ /* 0x000fe40003fa6270 */
[----:B----4-:R-:W-:-:S03]  /*3730*/  FSEL R58, R58, -INF , !P4 ;  /* 0xff8000003a3a7808 */ /* 0x010fc60006000000 */
[----:B------:R-:W2:Y:S01]  /*3740*/  MUFU.TANH R50, R50 ;  /* 0x0000003200327308 */ /* 0x000ea20000002400 */
[----:B---3--:R-:W-:Y:S02]  /*3750*/  IADD3 R8, R22, 0x71, RZ ;  /* 0x0000007116087810 */ /* 0x008fe40007ffe0ff */
[----:B------:R-:W-:Y:S02]  /*3760*/  FSEL R99, R99, -INF , !P2 ;  /* 0xff80000063637808 */ /* 0x000fe40005000000 */
[C---:B------:R-:W-:Y:S02]  /*3770*/  ISETP.GE.AND P3, PT, R8.reuse, R44, PT ;  /* 0x0000002c0800720c */ /* 0x040fe40003f66270 */
[----:B------:R-:W-:Y:S01]  /*3780*/  ISETP.GE.AND P0, PT, R8, R43, PT ;  /* 0x0000002b0800720c */ /* 0x000fe20003f06270 */
[----:B------:R-:W3:Y:S01]  /*3790*/  MUFU.TANH R46, R11 ;  /* 0x0000000b002e7308 */ /* 0x000ee20000002400 */
[----:B------:R-:W-:Y:S02]  /*37a0*/  IADD3 R8, R22, 0x78, RZ ;  /* 0x0000007816087810 */ /* 0x000fe40007ffe0ff */
[----:B-1----:R-:W-:-:S02]  /*37b0*/  FSEL R93, R93, -INF , !P3 ;  /* 0xff8000005d5d7808 */ /* 0x002fc40005800000 */
[CC--:B------:R-:W-:Y:S02]  /*37c0*/  ISETP.GE.AND P4, PT, R8.reuse, R44.reuse, PT ;  /* 0x0000002c0800720c */ /* 0x0c0fe40003f86270 */
[-C--:B------:R-:W-:Y:S01]  /*37d0*/  ISETP.GE.AND P2, PT, R8, R43.reuse, PT ;  /* 0x0000002b0800720c */ /* 0x080fe20003f46270 */
[----:B------:R-:W1:Y:S01]  /*37e0*/  MUFU.TANH R53, R16 ;  /* 0x0000001000357308 */ /* 0x000e620000002400 */
[----:B--2---:R-:W-:Y:S02]  /*37f0*/  FSEL R50, R50, -INF , !P5 ;  /* 0xff80000032327808 */ /* 0x004fe40006800000 */
[C---:B------:R-:W-:Y:S02]  /*3800*/  ISETP.GE.AND P5, PT, R22.reuse, R44, PT ;  /* 0x0000002c1600720c */ /* 0x040fe40003fa6270 */
[C---:B------:R-:W-:Y:S02]  /*3810*/  ISETP.GE.AND P3, PT, R22.reuse, R43, PT ;  /* 0x0000002b1600720c */ /* 0x040fe40003f66270 */
[----:B------:R-:W-:Y:S01]  /*3820*/  IADD3 R22, R22, 0x79, RZ ;  /* 0x0000007916167810 */ /* 0x000fe20007ffe0ff */
[----:B------:R-:W2:Y:S01]  /*3830*/  MUFU.TANH R34, R18 ;  /* 0x0000001200227308 */ /* 0x000ea20000002400 */
[----:B---3--:R-:W-:Y:S01]  /*3840*/  FSEL R46, R46, -INF , !P0 ;  /* 0xff8000002e2e7808 */ /* 0x008fe20004000000 */
[----:B------:R-:W-:Y:S01]  /*3850*/  BAR.SYNC.DEFER_BLOCKING 0x0 ;  /* 0x0000000000007b1d */ /* 0x000fe20000010000 */
[----:B------:R-:W-:-:S02]  /*3860*/  @!P1 LEA R158, P0, R42, c[0x0][0x168], 0x1 ;  /* 0x00005a002a9e9a11 */ /* 0x000fc400078008ff */
[----:B------:R-:W-:Y:S02]  /*3870*/  FSEL R6, R5, -INF , !P5 ;  /* 0xff80000005067808 */ /* 0x000fe40006800000 */
[----:B------:R-:W-:Y:S01]  /*3880*/  @!P1 LEA.HI.X R159, R42, c[0x0][0x16c], R41, 0x1, P0 ;  /* 0x00005b002a9f9a11 */ /* 0x000fe200000f0c29 */
[----:B------:R-:W3:Y:S01]  /*3890*/  MUFU.TANH R2, R2 ;  /* 0x0000000200027308 */ /* 0x000ee20000002400 */
[----:B-1----:R-:W-:Y:S02]  /*38a0*/  FSEL R53, R53, -INF , !P4 ;  /* 0xff80000035357808 */ /* 0x002fe40006000000 */
[----:B------:R-:W-:-:S05]  /*38b0*/  ISETP.GE.AND P4, PT, R22, R44, PT ;  /* 0x0000002c1600720c */ /* 0x000fca0003f86270 */
[----:B------:R-:W1:Y:S01]  /*38c0*/  MUFU.TANH R51, R17 ;  /* 0x0000001100337308 */ /* 0x000e620000002400 */
[----:B--2---:R-:W-:Y:S02]  /*38d0*/  FSEL R34, R34, -INF , !P2 ;  /* 0xff80000022227808 */ /* 0x004fe40005000000 */
[----:B------:R-:W-:-:S05]  /*38e0*/  ISETP.GE.AND P2, PT, R22, R43, PT ;  /* 0x0000002b1600720c */ /* 0x000fca0003f46270 */
[----:B------:R-:W2:Y:S01]  /*38f0*/  MUFU.TANH R30, R19 ;  /* 0x00000013001e7308 */ /* 0x000ea20000002400 */
[----:B---3--:R-:W-:Y:S02]  /*3900*/  FSEL R5, R2, -INF , !P3 ;  /* 0xff80000002057808 */ /* 0x008fe40005800000 */
        /* <DEDUP_REMOVED lines=8> */
[----:B------:R-:W-:Y:S02]  /*3990*/  LOP3.LUT R0, R0, c[0x0][0x2d0], RZ, 0x3c, !PT ;  /* 0x0000b40000007a12 */ /* 0x000fe400078e3cff */
[----:B------:R-:W-:Y:S02]  /*39a0*/  LOP3.LUT R12, R12, c[0x0][0x2d0], RZ, 0x3c, !PT ;  /* 0x0000b4000c0c7a12 */ /* 0x000fe400078e3cff */
        /* <DEDUP_REMOVED lines=50> */
.L_x_4714:
[----:B------:R-:W-:-:S04]  /*3cd0*/  LEA R14, -R3, RZ, 0x7 ;  /* 0x000000ff030e7211 */ /* 0x000fc800078e39ff */
[----:B------:R-:W-:Y:S02]  /*3ce0*/  SHF.R.S32.HI R2, RZ, 0x1f, R14 ;  /* 0x0000001fff027819 */ /* 0x000fe4000001140e */
.L_x_4715:
        /* <DEDUP_REMOVED lines=21> */
.L_x_4713:
        /* <DEDUP_REMOVED lines=61> */
[----:B------:R-:W-:Y:S01]  /*4210*/  LDSM.16.MT88.4 R76, [R139+0x3000] ;  /* 0x003000008b4c783b */ /* 0x000fe20000004200 */
        /* <DEDUP_REMOVED lines=55> */
[----:B------:R-:W2:Y:S05]  /*4590*/  SHFL.BFLY PT, R7, R0, 0x2, 0x1f ;  /* 0x0c401f0000077f89 */ /* 0x000eaa00000e0000 */
        /* <DEDUP_REMOVED lines=10> */
[C---:B------:R-:W-:Y:S01]  /*4640*/  FSETP.NEU.FTZ.AND P0, PT, R0.reuse, -INF , PT ;  /* 0xff8000000000780b */ /* 0x040fe20003f1d000 */
[----:B------:R-:W-:-:S06]  /*4650*/  FMUL.FTZ R33, R0, c[0x0][0x23c] ;  /* 0x00008f0000217a20 */ /* 0x000fcc0000410000 */
[----:B------:R-:W-:Y:S01]  /*4660*/  MUFU.EX2 R31, R31 ;  /* 0x0000001f001f7308 */ /* 0x000fe20000000800 */
[----:B------:R-:W-:-:S05]  /*4670*/  FSEL R33, R33, RZ, P0 ;  /* 0x000000ff21217208 */ /* 0x000fca0000000000 */
[--C-:B------:R-:W-:Y:S02]  /*4680*/  FFMA.FTZ R94, R5, c[0x0][0x23c], -R33.reuse ;  /* 0x00008f00055e7a23 */ /* 0x100fe40000010821 */
[----:B------:R-:W2:Y:S01]  /*4690*/  LDSM.16.MT88.4 R4, [R138+0x3000] ;  /* 0x003000008a04783b */ /* 0x000ea20000004200 */
[--C-:B------:R-:W-:Y:S01]  /*46a0*/  FFMA.FTZ R89, R74, c[0x0][0x23c], -R33.reuse ;  /* 0x00008f004a597a23 */ /* 0x100fe20000010821 */
[----:B------:R-:W-:Y:S01]  /*46b0*/  MUFU.EX2 R26, R26 ;  /* 0x0000001a001a7308 */ /* 0x000fe20000000800 */
[--C-:B------:R-:W-:Y:S01]  /*46c0*/  FFMA.FTZ R96, R70, c[0x0][0x23c], -R33.reuse ;  /* 0x00008f0046607a23 */ /* 0x100fe20000010821 */
[----:B-1----:R-:W-:Y:S01]  /*46d0*/  F2FP.BF16.PACK_AB R70, R84, R87 ;  /* 0x000000575446723e */ /* 0x002fe200000010ff */
[--C-:B------:R-:W-:Y:S01]  /*46e0*/  FFMA.FTZ R85, R68, c[0x0][0x23c], -R33.reuse ;  /* 0x00008f0044557a23 */ /* 0x100fe20000010821 */
[----:B------:R-:W-:Y:S01]  /*46f0*/  F2FP.BF16.PACK_AB R68, R97, R102 ;  /* 0x000000666144723e */ /* 0x000fe200000010ff */
[--C-:B------:R-:W-:Y:S02]  /*4700*/  FFMA.FTZ R67, R62, c[0x0][0x23c], -R33.reuse ;  /* 0x00008f003e437a23 */ /* 0x100fe40000010821 */
[--C-:B------:R-:W-:Y:S01]  /*4710*/  FFMA.FTZ R90, R72, c[0x0][0x23c], -R33.reuse ;  /* 0x00008f00485a7a23 */ /* 0x100fe20000010821 */
[----:B------:R-:W-:Y:S01]  /*4720*/  MUFU.EX2 R94, R94 ;  /* 0x0000005e005e7308 */ /* 0x000fe20000000800 */
[----:B------:R-:W-:-:S02]  /*4730*/  FFMA.FTZ R63, R80, c[0x0][0x23c], -R33 ;  /* 0x00008f00503f7a23 */ /* 0x000fc40000010821 */
[--C-:B------:R-:W-:Y:S02]  /*4740*/  FFMA.FTZ R62, R20, c[0x0][0x23c], -R33.reuse ;  /* 0x00008f00143e7a23 */ /* 0x100fe40000010821 */
[----:B------:R-:W-:Y:S02]  /*4750*/  FFMA.FTZ R20, R65, c[0x0][0x23c], -R52 ;  /* 0x00008f0041147a23 */ /* 0x000fe40000010834 */
        /* <DEDUP_REMOVED lines=21> */
[----:B---3--:R-:W-:Y:S01]  /*48b0*/  F2FP.BF16.PACK_AB R71, R85, R96 ;  /* 0x000000605547723e */ /* 0x008fe200000010ff */
[----:B------:R-:W1:Y:S01]  /*48c0*/  MUFU.EX2 R63, R63 ;  /* 0x0000003f003f7308 */ /* 0x000e620000000800 */
[----:B------:R-:W-:-:S02]  /*48d0*/  FADD.FTZ R102, R102, R97 ;  /* 0x0000006166667221 */ /* 0x000fc40000010000 */
        /* <DEDUP_REMOVED lines=13> */
[C---:B--2---:R-:W-:Y:S02]  /*49b0*/  HMMA.16816.F32.BF16 R72, R68.reuse, R4, RZ ;  /* 0x000000044448723c */ /* 0x044fe400000418ff */
[----:B------:R-:W-:Y:S05]  /*49c0*/  MUFU.EX2 R61, R61 ;  /* 0x0000003d003d7308 */ /* 0x000fea0000000800 */
[----:B------:R-:W-:Y:S01]  /*49d0*/  F2FP.BF16.PACK_AB R4, R59, R66 ;  /* 0x000000423b04723e */ /* 0x000fe200000010ff */
[----:B------:R-:W-:Y:S01]  /*49e0*/  HMMA.16816.F32.BF16 R68, R68, R6, RZ ;  /* 0x000000064444723c */ /* 0x000fe200000418ff */
[----:B-1----:R-:W-:Y:S01]  /*49f0*/  F2FP.BF16.PACK_AB R5, R63, R90 ;  /* 0x0000005a3f05723e */ /* 0x002fe200000010ff */
[----:B------:R-:W1:Y:S05]  /*4a00*/  MUFU.EX2 R56, R56 ;  /* 0x0000003800387308 */ /* 0x000e6a0000000800 */
[----:B------:R-:W-:-:S02]  /*4a10*/  F2FP.BF16.PACK_AB R6, R55, R60 ;  /* 0x0000003c3706723e */ /* 0x000fc400000010ff */
        /* <DEDUP_REMOVED lines=57> */
[----:B------:R-:W-:Y:S01]  /*4db0*/  HMMA.16816.F32.BF16 R68, R4, R10, R68 ;  /* 0x0000000a0444723c */ /* 0x000fe20000041844 */
[----:B------:R-:W-:-:S02]  /*4dc0*/  FADD.FTZ R89, R87, R102 ;  /* 0x0000006657597221 */ /* 0x000fc40000010000 */
[----:B------:R-:W-:Y:S02]  /*4dd0*/  FADD.FTZ R96, R96, R9 ;  /* 0x0000000960607221 */ /* 0x000fe40000010000 */
[----:B------:R-:W4:Y:S01]  /*4de0*/  LDSM.16.MT88.4 R8, [R139+0x4800] ;  /* 0x004800008b08783b */ /* 0x000f220000004200 */
[----:B------:R-:W-:Y:S01]  /*4df0*/  FADD.FTZ R89, R84, R89 ;  /* 0x0000005954597221 */ /* 0x000fe20000010000 */
[----:B-1----:R-:W-:Y:S01]  /*4e00*/  F2FP.BF16.PACK_AB R4, R24, R29 ;  /* 0x0000001d1804723e */ /* 0x002fe200000010ff */
[----:B------:R-:W-:Y:S01]  /*4e10*/  FADD.FTZ R85, R85, R96 ;  /* 0x0000006055557221 */ /* 0x000fe20000010000 */
[----:B-----5:R-:W-:Y:S01]  /*4e20*/  F2FP.BF16.PACK_AB R5, R105, R116 ;  /* 0x000000746905723e */ /* 0x020fe200000010ff */
[----:B------:R-:W-:Y:S01]  /*4e30*/  FADD.FTZ R66, R66, R89 ;  /* 0x0000005942427221 */ /* 0x000fe20000010000 */
[----:B------:R-:W-:Y:S01]  /*4e40*/  F2FP.BF16.PACK_AB R6, R22, R27 ;  /* 0x0000001b1606723e */ /* 0x000fe200000010ff */
[----:B------:R-:W-:Y:S01]  /*4e50*/  FADD.FTZ R90, R90, R85 ;  /* 0x000000555a5a7221 */ /* 0x000fe20000010000 */
[----:B---3--:R-:W-:Y:S01]  /*4e60*/  F2FP.BF16.PACK_AB R7, R108, R107 ;  /* 0x0000006b6c07723e */ /* 0x008fe200000010ff */
[----:B------:R-:W-:Y:S02]  /*4e70*/  MUFU.EX2 R57, R57 ;  /* 0x0000003900397308 */ /* 0x000fe40000000800 */
        /* <DEDUP_REMOVED lines=10> */
[----:B------:R-:W2:Y:S01]  /*4f20*/  LDSM.16.MT88.4 R16, [R138+0x4800] ;  /* 0x004800008a10783b */ /* 0x000ea20000004200 */
[----:B------:R-:W-:Y:S02]  /*4f30*/  FADD.FTZ R56, R56, R61 ;  /* 0x0000003d38387221 */ /* 0x000fe40000010000 */
[----:B------:R-:W-:Y:S01]  /*4f40*/  FADD.FTZ R55, R55, R60 ;  /* 0x0000003c37377221 */ /* 0x000fe20000010000 */
[----:B------:R-:W-:Y:S01]  /*4f50*/  HMMA.16816.F32.BF16 R72, R4, R12, R72 ;  /* 0x0000000c0448723c */ /* 0x000fe20000041848 */
[----:B------:R-:W-:Y:S01]  /*4f60*/  MUFU.EX2 R64, R64 ;  /* 0x0000004000407308 */ /* 0x000fe20000000800 */
[----:B------:R-:W-:Y:S02]  /*4f70*/  FADD.FTZ R65, R65, R56 ;  /* 0x0000003841417221 */ /* 0x000fe40000010000 */
[----:B------:R-:W-:Y:S02]  /*4f80*/  FADD.FTZ R54, R54, R55 ;  /* 0x0000003736367221 */ /* 0x000fe40000010000 */
[----:B------:R-:W-:-:S02]  /*4f90*/  FADD.FTZ R65, R88, R65 ;  /* 0x0000004158417221 */ /* 0x000fc40000010000 */
[----:B------:R-:W-:Y:S01]  /*4fa0*/  FADD.FTZ R49, R49, R54 ;  /* 0x0000003631317221 */ /* 0x000fe20000010000 */
[----:B------:R-:W3:Y:S01]  /*4fb0*/  MUFU.EX2 R59, R58 ;  /* 0x0000003a003b7308 */ /* 0x000ee20000000800 */
[----:B------:R-:W-:Y:S02]  /*4fc0*/  HMMA.16816.F32.BF16 R68, R4, R14, R68 ;  /* 0x0000000e0444723c */ /* 0x000fe40000041844 */
[----:B------:R-:W-:-:S04]  /*4fd0*/  FADD.FTZ R12, R48, R49 ;  /* 0x00000031300c7221 */ /* 0x000fc80000010000 */
[----:B------:R-:W-:Y:S01]  /*4fe0*/  FADD.FTZ R12, R47, R12 ;  /* 0x0000000c2f0c7221 */ /* 0x000fe20000010000 */
[----:B------:R-:W-:Y:S01]  /*4ff0*/  F2FP.BF16.PACK_AB R4, R20, R25 ;  /* 0x000000191404723e */ /* 0x000fe200000010ff */
[----:B------:R-:W-:Y:S01]  /*5000*/  MUFU.EX2 R99, R99 ;  /* 0x0000006300637308 */ /* 0x000fe20000000800 */
[----:B-1----:R-:W-:Y:S02]  /*5010*/  F2FP.BF16.PACK_AB R5, R87, R100 ;  /* 0x000000645705723e */ /* 0x002fe400000010ff */
[----:B------:R-:W-:Y:S02]  /*5020*/  F2FP.BF16.PACK_AB R6, R57, R36 ;  /* 0x000000243906723e */ /* 0x000fe400000010ff */
[----:B---3--:R-:W-:-:S03]  /*5030*/  F2FP.BF16.PACK_AB R7, R59, R64 ;  /* 0x000000403b07723e */ /* 0x008fc600000010ff */
[----:B------:R-:W1:Y:S04]  /*5040*/  MUFU.EX2 R106, R106 ;  /* 0x0000006a006a7308 */ /* 0x000e680000000800 */
[C---:B----4-:R-:W-:Y:S04]  /*5050*/  HMMA.16816.F32.BF16 R80, R4.reuse, R8, R80 ;  /* 0x000000080450723c */ /* 0x050fe80000041850 */
[----:B------:R-:W-:Y:S03]  /*5060*/  MUFU.EX2 R48, R50 ;  /* 0x0000003200307308 */ /* 0x000fe60000000800 */
[----:B------:R-:W-:Y:S01]  /*5070*/  FADD.FTZ R9, R39, R12 ;  /* 0x0000000c27097221 */ /* 0x000fe20000010000 */
[----:B--2---:R-:W-:Y:S01]  /*5080*/  HMMA.16816.F32.BF16 R72, R4, R16, R72 ;  /* 0x000000100448723c */ /* 0x004fe20000041848 */
[----:B------:R-:W-:Y:S01]  /*5090*/  FADD.FTZ R8, R98, R65 ;  /* 0x0000004162087221 */ /* 0x000fe20000010000 */
[----:B------:R-:W2:Y:S01]  /*50a0*/  LDSM.16.MT88.4 R12, [R139+0x4c00] ;  /* 0x004c00008b0c783b */ /* 0x000ea20000004200 */
[----:B------:R-:W-:Y:S01]  /*50b0*/  FADD.FTZ R38, R38, R9 ;  /* 0x0000000926267221 */ /* 0x000fe20000010000 */
[----:B------:R-:W3:Y:S01]  /*50c0*/  MUFU.EX2 R39, R46 ;  /* 0x0000002e00277308 */ /* 0x000ee20000000800 */
[----:B------:R-:W-:-:S02]  /*50d0*/  FADD.FTZ R8, R91, R8 ;  /* 0x000000085b087221 */ /* 0x000fc40000010000 */
[----:B------:R-:W-:Y:S01]  /*50e0*/  FADD.FTZ R37, R37, R38 ;  /* 0x0000002625257221 */ /* 0x000fe20000010000 */
[C---:B------:R-:W-:Y:S01]  /*50f0*/  HMMA.16816.F32.BF16 R76, R4.reuse, R10, R76 ;  /* 0x0000000a044c723c */ /* 0x040fe2000004184c */
[----:B------:R-:W-:Y:S02]  /*5100*/  FADD.FTZ R95, R95, R8 ;  /* 0x000000085f5f7221 */ /* 0x000fe40000010000 */
[----:B------:R-:W-:Y:S01]  /*5110*/  FADD.FTZ R32, R32, R37 ;  /* 0x0000002520207221 */ /* 0x000fe20000010000 */
[----:B------:R-:W4:Y:S01]  /*5120*/  LDSM.16.MT88.4 R8, [R138+0x4c00] ;  /* 0x004c00008a08783b */ /* 0x000f220000004200 */
[----:B------:R-:W-:Y:S01]  /*5130*/  FADD.FTZ R33, R104, R95 ;  /* 0x0000005f68217221 */ /* 0x000fe20000010000 */
[----:B------:R-:W-:Y:S01]  /*5140*/  MUFU.EX2 R53, R53 ;  /* 0x0000003500357308 */ /* 0x000fe20000000800 */
[----:B------:R-:W-:Y:S01]  /*5150*/  FADD.FTZ R35, R35, R32 ;  /* 0x0000002023237221 */ /* 0x000fe20000010000 */
[----:B------:R-:W-:Y:S01]  /*5160*/  HMMA.16816.F32.BF16 R68, R4, R18, R68 ;  /* 0x000000120444723c */ /* 0x000fe20000041844 */
[----:B------:R-:W-:-:S02]  /*5170*/  FADD.FTZ R16, R110, R33 ;  /* 0x000000216e107221 */ /* 0x000fc40000010000 */
[----:B------:R-:W-:Y:S02]  /*5180*/  FADD.FTZ R28, R28, R35 ;  /* 0x000000231c1c7221 */ /* 0x000fe40000010000 */
[----:B------:R-:W-:Y:S01]  /*5190*/  FADD.FTZ R16, R101, R16 ;  /* 0x0000001065107221 */ /* 0x000fe20000010000 */
[----:B------:R-:W5:Y:S01]  /*51a0*/  MUFU.EX2 R164, R164 ;  /* 0x000000a400a47308 */ /* 0x000f620000000800 */
[----:B------:R-:W-:Y:S01]  /*51b0*/  FADD.FTZ R31, R31, R28 ;  /* 0x0000001c1f1f7221 */ /* 0x000fe20000010000 */
[----:B-1----:R-:W-:Y:S01]  /*51c0*/  F2FP.BF16.PACK_AB R4, R106, R99 ;  /* 0x000000636a04723e */ /* 0x002fe200000010ff */
[----:B------:R-:W-:Y:S01]  /*51d0*/  FADD.FTZ R103, R103, R16 ;  /* 0x0000001067677221 */ /* 0x000fe20000010000 */
[----:B---3--:R-:W-:Y:S01]  /*51e0*/  F2FP.BF16.PACK_AB R5, R39, R48 ;  /* 0x000000302705723e */ /* 0x008fe200000010ff */
[----:B------:R-:W-:Y:S02]  /*51f0*/  FADD.FTZ R26, R26, R31 ;  /* 0x0000001f1a1a7221 */ /* 0x000fe40000010000 */
        /* <DEDUP_REMOVED lines=8> */
[----:B-----5:R-:W-:Y:S01]  /*5280*/  F2FP.BF16.PACK_AB R6, R164, R53 ;  /* 0x00000035a406723e */ /* 0x020fe200000010ff */
[----:B------:R-:W-:Y:S02]  /*5290*/  FADD.FTZ R107, R107, R116 ;  /* 0x000000746b6b7221 */ /* 0x000fe40000010000 */
[----:B------:R-:W-:-:S02]  /*52a0*/  FADD.FTZ R22, R22, R27 ;  /* 0x0000001b16167221 */ /* 0x000fc40000010000 */
[----:B------:R-:W-:Y:S02]  /*52b0*/  FADD.FTZ R107, R108, R107 ;  /* 0x0000006b6c6b7221 */ /* 0x000fe40000010000 */
[----:B------:R-:W-:Y:S02]  /*52c0*/  FADD.FTZ R25, R25, R22 ;  /* 0x0000001619197221 */ /* 0x000fe40000010000 */
[----:B------:R-:W-:Y:S02]  /*52d0*/  FADD.FTZ R100, R100, R107 ;  /* 0x0000006b64647221 */ /* 0x000fe40000010000 */
[----:B------:R-:W-:Y:S02]  /*52e0*/  FADD.FTZ R25, R20, R25 ;  /* 0x0000001914197221 */ /* 0x000fe40000010000 */
[----:B------:R-:W-:Y:S01]  /*52f0*/  FADD.FTZ R87, R87, R100 ;  /* 0x0000006457577221 */ /* 0x000fe20000010000 */
[----:B-1----:R-:W-:Y:S01]  /*5300*/  F2FP.BF16.PACK_AB R7, R165, R34 ;  /* 0x00000022a507723e */ /* 0x002fe200000010ff */
[----:B------:R-:W-:-:S02]  /*5310*/  FADD.FTZ R36, R36, R25 ;  /* 0x0000001924247221 */ /* 0x000fc40000010000 */
[----:B------:R-:W-:Y:S02]  /*5320*/  FADD.FTZ R64, R64, R87 ;  /* 0x0000005740407221 */ /* 0x000fe40000010000 */
[----:B------:R-:W-:Y:S02]  /*5330*/  FADD.FTZ R36, R57, R36 ;  /* 0x0000002439247221 */ /* 0x000fe40000010000 */
[----:B------:R-:W-:Y:S01]  /*5340*/  FADD.FTZ R59, R59, R64 ;  /* 0x000000403b3b7221 */ /* 0x000fe20000010000 */
[----:B--2---:R-:W-:Y:S01]  /*5350*/  HMMA.16816.F32.BF16 R80, R4, R12, R80 ;  /* 0x0000000c0450723c */ /* 0x004fe20000041850 */
[----:B------:R-:W-:Y:S02]  /*5360*/  FADD.FTZ R99, R99, R36 ;  /* 0x0000002463637221 */ /* 0x000fe40000010000 */
[----:B------:R-:W-:Y:S02]  /*5370*/  FADD.FTZ R48, R48, R59 ;  /* 0x0000003b30307221 */ /* 0x000fe40000010000 */
[----:B------:R-:W-:-:S02]  /*5380*/  FADD.FTZ R106, R106, R99 ;  /* 0x000000636a6a7221 */ /* 0x000fc40000010000 */
[----:B------:R-:W-:Y:S01]  /*5390*/  FADD.FTZ R39, R39, R48 ;  /* 0x0000003027277221 */ /* 0x000fe20000010000 */
[C---:B------:R-:W-:Y:S01]  /*53a0*/  HMMA.16816.F32.BF16 R76, R4.reuse, R14, R76 ;  /* 0x0000000e044c723c */ /* 0x040fe2000004184c */
[----:B------:R-:W-:Y:S02]  /*53b0*/  FADD.FTZ R53, R53, R106 ;  /* 0x0000006a35357221 */ /* 0x000fe40000010000 */
[----:B------:R-:W-:Y:S02]  /*53c0*/  FADD.FTZ R34, R34, R39 ;  /* 0x0000002722227221 */ /* 0x000fe40000010000 */
[----:B------:R-:W-:Y:S02]  /*53d0*/  FADD.FTZ R164, R164, R53 ;  /* 0x00000035a4a47221 */ /* 0x000fe40000010000 */
[----:B------:R-:W-:Y:S01]  /*53e0*/  FADD.FTZ R165, R165, R34 ;  /* 0x00000022a5a57221 */ /* 0x000fe20000010000 */
[C---:B----4-:R-:W-:Y:S08]  /*53f0*/  HMMA.16816.F32.BF16 R72, R4.reuse, R8, R72 ;  /* 0x000000080448723c */ /* 0x050ff00000041848 */
        /* <DEDUP_REMOVED lines=64> */
.L_x_4717:
[----:B------:R-:W-:-:S04]  /*5800*/  LEA R6, -R21, RZ, 0x7 ;  /* 0x000000ff15067211 */ /* 0x000fc800078e39ff */
[----:B------:R-:W-:Y:S02]  /*5810*/  SHF.R.S32.HI R4, RZ, 0x1f, R6 ;  /* 0x0000001fff047819 */ /* 0x000fe40000011406 */
.L_x_4718:
[C---:B------:R-:W-:Y:S01]  /*5820*/  LEA R148, P0, R6.reuse, R148, 0x1 ;  /* 0x0000009406947211 */ /* 0x040fe200078008ff */
        /* <DEDUP_REMOVED lines=15> */
[C---:B------:R-:W-:Y:S01]  /*5920*/  ISETP.GE.AND P3, PT, R88.reuse, R44, PT ;  /* 0x0000002c5800720c */ /* 0x040fe20003f66270 */
[--C-:B------:R-:W-:Y:S01]  /*5930*/  IMAD.X R33, R25, 0x1, R4.reuse, P1 ;  /* 0x0000000119217824 */ /* 0x100fe200008e0604 */
[----:B------:R-:W-:Y:S01]  /*5940*/  ISETP.GE.AND P1, PT, R88, R43, PT ;  /* 0x0000002b5800720c */ /* 0x000fe20003f26270 */
[----:B------:R2:W-:Y:S02]  /*5950*/  LDGSTS.E.BYPASS.LTC128B.128 [R153+0x3800], [R24.64] ;  /* 0x0380000018997fae */ /* 0x0005e4000b901d4c */
[----:B------:R-:W-:Y:S02]  /*5960*/  IMAD.X R37, R33, 0x1, R4, P0 ;  /* 0x0000000121257824 */ /* 0x000fe400000e0604 */
[----:B------:R3:W-:Y:S04]  /*5970*/  LDGSTS.E.BYPASS.LTC128B.128 [R153+0x4000], [R32.64] ;  /* 0x0400000020997fae */ /* 0x0007e8000b901d4c */
[----:B------:R4:W-:Y:S04]  /*5980*/  LDGSTS.E.BYPASS.LTC128B.128 [R153+0x4800], [R36.64] ;  /* 0x0480000024997fae */ /* 0x0009e8000b901d4c */
[----:B------:R-:W-:Y:S04]  /*5990*/  LDSM.16.M88.4 R28, [R143] ;  /* 0x000000008f1c783b */ /* 0x000fe80000000200 */
[----:B------:R-:W5:Y:S04]  /*59a0*/  LDSM.16.M88.4 R12, [R141+0x1000] ;  /* 0x001000008d0c783b */ /* 0x000f680000000200 */
[----:B------:R-:W-:Y:S04]  /*59b0*/  LDSM.16.M88.4 R20, [R142] ;  /* 0x000000008e14783b */ /* 0x000fe80000000200 */
[----:B------:R-:W-:Y:S04]  /*59c0*/  LDSM.16.M88.4 R8, [R140] ;  /* 0x000000008c08783b */ /* 0x000fe80000000200 */
[----:B------:R-:W3:Y:S04]  /*59d0*/  LDSM.16.M88.4 R4, [R141+0x1400] ;  /* 0x001400008d04783b */ /* 0x000ee80000000200 */
[----:B--2---:R-:W2:Y:S04]  /*59e0*/  LDSM.16.M88.4 R24, [R137] ;  /* 0x000000008918783b */ /* 0x004ea80000000200 */
[----:B----4-:R-:W-:Y:S04]  /*59f0*/  LDSM.16.M88.4 R36, [R135] ;  /* 0x000000008724783b */ /* 0x010fe80000000200 */
[----:B------:R-:W0:Y:S01]  /*5a00*/  LDGDEPBAR ;  /* 0x00000000000079af */ /* 0x000e220000000000 */
[C---:B-----5:R-:W-:Y:S08]  /*5a10*/  HMMA.16816.F32.BF16 R16, R28.reuse, R12, RZ ;  /* 0x0000000c1c10723c */ /* 0x060ff000000418ff */
        /* <DEDUP_REMOVED lines=9> */
[----:B------:R2:W4:Y:S01]  /*5ab0*/  MUFU.TANH R54, R16 ;  /* 0x0000001000367308 */ /* 0x0005220000002400 */
[----:B------:R-:W-:Y:S02]  /*5ac0*/  FMUL.FTZ R57, R18, c[0x0][0x2ec] ;  /* 0x0000bb0012397a20 */ /* 0x000fe40000410000 */
[----:B------:R-:W-:Y:S02]  /*5ad0*/  FMUL.FTZ R55, R19, c[0x0][0x2ec] ;  /* 0x0000bb0013377a20 */ /* 0x000fe40000410000 */
[----:B------:R-:W-:Y:S02]  /*5ae0*/  FMUL.FTZ R12, R12, c[0x0][0x2ec] ;  /* 0x0000bb000c0c7a20 */ /* 0x000fe40000410000 */
[----:B------:R-:W-:Y:S01]  /*5af0*/  FMUL.FTZ R59, R13, c[0x0][0x2ec] ;  /* 0x0000bb000d3b7a20 */ /* 0x000fe20000410000 */
[----:B------:R-:W5:Y:S01]  /*5b00*/  MUFU.TANH R57, R57 ;  /* 0x0000003900397308 */ /* 0x000f620000002400 */
[----:B------:R-:W-:Y:S02]  /*5b10*/  FMUL.FTZ R49, R14, c[0x0][0x2ec] ;  /* 0x0000bb000e317a20 */ /* 0x000fe40000410000 */
[----:B------:R-:W-:Y:S01]  /*5b20*/  FMUL.FTZ R62, R15, c[0x0][0x2ec] ;  /* 0x0000bb000f3e7a20 */ /* 0x000fe20000410000 */
[----:B------:R-:W-:Y:S04]  /*5b30*/  HMMA.16816.F32.BF16 R4, R20, R26, R4 ;  /* 0x0000001a1404723c */ /* 0x000fe80000041804 */
[----:B------:R1:W-:Y:S01]  /*5b40*/  MUFU.TANH R47, R12 ;  /* 0x0000000c002f7308 */ /* 0x0003e20000002400 */
[----:B--2---:R-:W2:Y:S01]  /*5b50*/  LDSM.16.M88.4 R16, [R136] ;  /* 0x000000008810783b */ /* 0x004ea20000000200 */
[----:B----4-:R-:W-:-:S02]  /*5b60*/  FSEL R87, R54, -INF , !P3 ;  /* 0xff80000036577808 */ /* 0x010fc40005800000 */
[C---:B---3--:R-:W-:Y:S01]  /*5b70*/  HMMA.16816.F32.BF16 R24, R28.reuse, R8, RZ ;  /* 0x000000081c18723c */ /* 0x048fe200000418ff */
[----:B------:R-:W-:Y:S02]  /*5b80*/  FMUL.FTZ R33, R33, c[0x0][0x2ec] ;  /* 0x0000bb0021217a20 */ /* 0x000fe40000410000 */
[----:B------:R-:W-:Y:S01]  /*5b90*/  FMUL.FTZ R35, R35, c[0x0][0x2ec] ;  /* 0x0000bb0023237a20 */ /* 0x000fe20000410000 */
[----:B------:R-:W3:Y:S01]  /*5ba0*/  MUFU.TANH R46, R46 ;  /* 0x0000002e002e7308 */ /* 0x000ee20000002400 */
[----:B------:R-:W-:Y:S01]  /*5bb0*/  FMUL.FTZ R32, R32, c[0x0][0x2ec] ;  /* 0x0000bb0020207a20 */ /* 0x000fe20000410000 */
[----:B-----5:R-:W-:Y:S01]  /*5bc0*/  FSEL R85, R57, -INF , !P1 ;  /* 0xff80000039557808 */ /* 0x020fe20004800000 */
[----:B------:R-:W-:Y:S01]  /*5bd0*/  FMUL.FTZ R34, R34, c[0x0][0x2ec] ;  /* 0x0000bb0022227a20 */ /* 0x000fe20000410000 */
[----:B------:R-:W-:Y:S01]  /*5be0*/  HMMA.16816.F32.BF16 R8, R28, R10, RZ ;  /* 0x0000000a1c08723c */ /* 0x000fe200000418ff */
[----:B-1----:R-:W1:Y:S03]  /*5bf0*/  LDSM.16.M88.4 R12, [R141+0x1c00] ;  /* 0x001c00008d0c783b */ /* 0x002e660000000200 */
[----:B------:R-:W-:Y:S04]  /*5c00*/  MUFU.TANH R60, R33 ;  /* 0x00000021003c7308 */ /* 0x000fe80000002400 */
[----:B------:R-:W-:-:S02]  /*5c10*/  FMUL.FTZ R63, R5, c[0x0][0x2ec] ;  /* 0x0000bb00053f7a20 */ /* 0x000fc40000410000 */
[----:B------:R-:W-:Y:S02]  /*5c20*/  FMUL.FTZ R124, R7, c[0x0][0x2ec] ;  /* 0x0000bb00077c7a20 */ /* 0x000fe40000410000 */
[----:B------:R-:W-:Y:S01]  /*5c30*/  FMUL.FTZ R52, R4, c[0x0][0x2ec] ;  /* 0x0000bb0004347a20 */ /* 0x000fe20000410000 */
[----:B------:R-:W-:Y:S01]  /*5c40*/  MUFU.TANH R61, R35 ;  /* 0x00000023003d7308 */ /* 0x000fe20000002400 */
[----:B------:R-:W-:Y:S02]  /*5c50*/  FMUL.FTZ R53, R6, c[0x0][0x2ec] ;  /* 0x0000bb0006357a20 */ /* 0x000fe40000410000 */
[----:B------:R-:W4:Y:S05]  /*5c60*/  LDSM.16.M88.4 R4, [R141+0x2000] ;  /* 0x002000008d04783b */ /* 0x000f2a0000000200 */
[----:B------:R-:W-:Y:S01]  /*5c70*/  MUFU.TANH R50, R32 ;  /* 0x0000002000327308 */ /* 0x000fe20000002400 */
[C---:B--2---:R-:W-:Y:S07]  /*5c80*/  HMMA.16816.F32.BF16 R24, R20.reuse, R16, R24 ;  /* 0x000000101418723c */ /* 0x044fee0000041818 */
[----:B------:R4:W-:Y:S01]  /*5c90*/  MUFU.TANH R51, R34 ;  /* 0x0000002200337308 */ /* 0x0009e20000002400 */
[----:B------:R-:W-:Y:S07]  /*5ca0*/  HMMA.16816.F32.BF16 R8, R20, R18, R8 ;  /* 0x000000121408723c */ /* 0x000fee0000041808 */
[----:B------:R-:W2:Y:S01]  /*5cb0*/  MUFU.TANH R55, R55 ;  /* 0x0000003700377308 */ /* 0x000ea20000002400 */
[C---:B-1----:R-:W-:Y:S07]  /*5cc0*/  HMMA.16816.F32.BF16 R16, R28.reuse, R12, RZ ;  /* 0x0000000c1c10723c */ /* 0x042fee00000418ff */
[----:B------:R-:W1:Y:S01]  /*5cd0*/  MUFU.TANH R59, R59 ;  /* 0x0000003b003b7308 */ /* 0x000e620000002400 */
[----:B------:R-:W-:Y:S01]  /*5ce0*/  HMMA.16816.F32.BF16 R12, R28, R14, RZ ;  /* 0x0000000e1c0c723c */ /* 0x000fe200000418ff */
[----:B------:R-:W-:-:S06]  /*5cf0*/  FMUL.FTZ R25, R25, c[0x0][0x2ec] ;  /* 0x0000bb0019197a20 */ /* 0x000fcc0000410000 */
[----:B------:R-:W5:Y:S01]  /*5d00*/  MUFU.TANH R62, R62 ;  /* 0x0000003e003e7308 */ /* 0x000f620000002400 */
[----:B------:R-:W-:Y:S02]  /*5d10*/  FMUL.FTZ R120, R27, c[0x0][0x2ec] ;  /* 0x0000bb001b787a20 */ /* 0x000fe40000410000 */
[----:B------:R-:W-:Y:S02]  /*5d20*/  FMUL.FTZ R56, R24, c[0x0][0x2ec] ;  /* 0x0000bb0018387a20 */ /* 0x000fe40000410000 */
[----:B------:R-:W-:Y:S01]  /*5d30*/  FMUL.FTZ R58, R26, c[0x0][0x2ec] ;  /* 0x0000bb001a3a7a20 */ /* 0x000fe20000410000 */
[----:B----4-:R-:W-:Y:S01]  /*5d40*/  HMMA.16816.F32.BF16 R32, R28, R4, RZ ;  /* 0x000000041c20723c */ /* 0x010fe200000418ff */
[----:B------:R-:W-:Y:S01]  /*5d50*/  FMUL.FTZ R9, R9, c[0x0][0x2ec] ;  /* 0x0000bb0009097a20 */ /* 0x000fe20000410000 */
[----:B------:R4:W-:Y:S01]  /*5d60*/  MUFU.TANH R64, R25 ;  /* 0x0000001900407308 */ /* 0x0009e20000002400 */
[----:B------:R-:W-:-:S05]  /*5d70*/  FMUL.FTZ R11, R11, c[0x0][0x2ec] ;  /* 0x0000bb000b0b7a20 */ /* 0x000fca0000410000 */
[C---:B------:R-:W-:Y:S02]  /*5d80*/  HMMA.16816.F32.BF16 R16, R20.reuse, R36, R16 ;  /* 0x000000241410723c */ /* 0x040fe40000041810 */
[----:B------:R-:W-:Y:S05]  /*5d90*/  MUFU.TANH R65, R9 ;  /* 0x0000000900417308 */ /* 0x000fea0000002400 */
[----:B------:R-:W-:Y:S01]  /*5da0*/  FMUL.FTZ R36, R8, c[0x0][0x2ec] ;  /* 0x0000bb0008247a20 */ /* 0x000fe20000410000 */
[----:B------:R-:W-:Y:S01]  /*5db0*/  HMMA.16816.F32.BF16 R12, R20, R38, R12 ;  /* 0x00000026140c723c */ /* 0x000fe2000004180c */
[----:B------:R-:W-:Y:S01]  /*5dc0*/  FMUL.FTZ R37, R10, c[0x0][0x2ec] ;  /* 0x0000bb000a257a20 */ /* 0x000fe20000410000 */
[----:B------:R1:W-:Y:S01]  /*5dd0*/  MUFU.TANH R118, R11 ;  /* 0x0000000b00767308 */ /* 0x0003e20000002400 */
[----:B----4-:R-:W4:Y:S05]  /*5de0*/  LDSM.16.M88.4 R24, [R134] ;  /* 0x000000008618783b */ /* 0x010f2a0000000200 */
[----:B------:R-:W-:Y:S02]  /*5df0*/  HMMA.16816.F32.BF16 R4, R28, R6, RZ ;  /* 0x000000061c04723c */ /* 0x000fe400000418ff */
[----:B------:R-:W2:Y:S06]  /*5e00*/  MUFU.TANH R63, R63 ;  /* 0x0000003f003f7308 */ /* 0x000eac0000002400 */
[----:B------:R-:W-:Y:S01]  /*5e10*/  FMUL.FTZ R17, R17, c[0x0][0x2ec] ;  /* 0x0000bb0011117a20 */ /* 0x000fe20000410000 */
[----:B-1----:R-:W1:Y:S01]  /*5e20*/  LDSM.16.M88.4 R8, [R141+0x2400] ;  /* 0x002400008d08783b */ /* 0x002e620000000200 */
[----:B------:R-:W-:-:S02]  /*5e30*/  FMUL.FTZ R19, R19, c[0x0][0x2ec] ;  /* 0x0000bb0013137a20 */ /* 0x000fc40000410000 */
[----:B------:R-:W-:Y:S01]  /*5e40*/  MUFU.TANH R66, R17 ;  /* 0x0000001100427308 */ /* 0x000fe20000002400 */
[----:B------:R-:W-:Y:S02]  /*5e50*/  FMUL.FTZ R38, R16, c[0x0][0x2ec] ;  /* 0x0000bb0010267a20 */ /* 0x000fe40000410000 */
[----:B------:R-:W-:Y:S02]  /*5e60*/  FMUL.FTZ R126, R18, c[0x0][0x2ec] ;  /* 0x0000bb00127e7a20 */ /* 0x000fe40000410000 */
[----:B------:R-:W-:Y:S02]  /*5e70*/  FMUL.FTZ R13, R13, c[0x0][0x2ec] ;  /* 0x0000bb000d0d7a20 */ /* 0x000fe40000410000 */
[----:B------:R-:W-:Y:S01]  /*5e80*/  FMUL.FTZ R108, R15, c[0x0][0x2ec] ;  /* 0x0000bb000f6c7a20 */ /* 0x000fe20000410000 */
[----:B------:R2:W-:Y:S01]  /*5e90*/  MUFU.TANH R112, R19 ;  /* 0x0000001300707308 */ /* 0x0005e20000002400 */
[----:B------:R-:W-:Y:S02]  /*5ea0*/  FMUL.FTZ R39, R12, c[0x0][0x2ec] ;  /* 0x0000bb000c277a20 */ /* 0x000fe40000410000 */
[----:B------:R-:W-:-:S05]  /*5eb0*/  FMUL.FTZ R122, R14, c[0x0][0x2ec] ;  /* 0x0000bb000e7a7a20 */ /* 0x000fca0000410000 */
[----:B------:R1:W-:Y:S01]  /*5ec0*/  MUFU.TANH R90, R13 ;  /* 0x0000000d005a7308 */ /* 0x0003e20000002400 */
[C---:B----4-:R-:W-:Y:S01]  /*5ed0*/  HMMA.16816.F32.BF16 R32, R20.reuse, R24, R32 ;  /* 0x000000181420723c */ /* 0x050fe20000041820 */
[----:B--2---:R-:W2:Y:S06]  /*5ee0*/  LDSM.16.M88.4 R16, [R133] ;  /* 0x000000008510783b */ /* 0x004eac0000000200 */
[----:B------:R-:W4:Y:S01]  /*5ef0*/  MUFU.TANH R124, R124 ;  /* 0x0000007c007c7308 */ /* 0x000f220000002400 */
[----:B------:R-:W-:Y:S01]  /*5f00*/  HMMA.16816.F32.BF16 R4, R20, R26, R4 ;  /* 0x0000001a1404723c */ /* 0x000fe20000041804 */
[----:B------:R-:W3:Y:S06]  /*5f10*/  LDSM.16.M88.4 R24, [R141+0x2800] ;  /* 0x002800008d18783b */ /* 0x000eec0000000200 */
[----:B------:R-:W2:Y:S01]  /*5f20*/  MUFU.TANH R120, R120 ;  /* 0x0000007800787308 */ /* 0x000ea20000002400 */
[C---:B-1----:R-:W-:Y:S07]  /*5f30*/  HMMA.16816.F32.BF16 R12, R28.reuse, R8, RZ ;  /* 0x000000081c0c723c */ /* 0x042fee00000418ff */
[----:B------:R-:W1:Y:S01]  /*5f40*/  MUFU.TANH R108, R108 ;  /* 0x0000006c006c7308 */ /* 0x000e620000002400 */
[----:B------:R-:W-:Y:S01]  /*5f50*/  HMMA.16816.F32.BF16 R8, R28, R10, RZ ;  /* 0x0000000a1c08723c */ /* 0x000fe200000418ff */
[----:B------:R-:W-:-:S06]  /*5f60*/  FMUL.FTZ R33, R33, c[0x0][0x2ec] ;  /* 0x0000bb0021217a20 */ /* 0x000fcc0000410000 */
[----:B------:R-:W-:Y:S01]  /*5f70*/  MUFU.TANH R49, R49 ;  /* 0x0000003100317308 */ /* 0x000fe20000002400 */
[----:B------:R-:W-:Y:S02]  /*5f80*/  FMUL.FTZ R35, R35, c[0x0][0x2ec] ;  /* 0x0000bb0023237a20 */ /* 0x000fe40000410000 */
[----:B------:R-:W-:Y:S02]  /*5f90*/  FMUL.FTZ R67, R32, c[0x0][0x2ec] ;  /* 0x0000bb0020437a20 */ /* 0x000fe40000410000 */
[----:B------:R-:W-:Y:S02]  /*5fa0*/  FMUL.FTZ R116, R34, c[0x0][0x2ec] ;  /* 0x0000bb0022747a20 */ /* 0x000fe40000410000 */
[----:B------:R-:W-:Y:S01]  /*5fb0*/  FMUL.FTZ R92, R5, c[0x0][0x2ec] ;  /* 0x0000bb00055c7a20 */ /* 0x000fe20000410000 */
[----:B------:R-:W1:Y:S01]  /*5fc0*/  MUFU.TANH R109, R33 ;  /* 0x00000021006d7308 */ /* 0x000e620000002400 */
[----:B------:R-:W-:Y:S01]  /*5fd0*/  FMUL.FTZ R89, R4, c[0x0][0x2ec] ;  /* 0x0000bb0004597a20 */ /* 0x000fe20000410000 */
[C-C-:B------:R-:W-:Y:S01]  /*5fe0*/  LOP3.LUT R5, R84.reuse, 0x8, R45.reuse, 0xfe, !PT ;  /* 0x0000000854057812 */ /* 0x140fe200078efe2d */
[----:B------:R-:W-:Y:S01]  /*5ff0*/  FMUL.FTZ R7, R7, c[0x0][0x2ec] ;  /* 0x0000bb0007077a20 */ /* 0x000fe20000410000 */
[----:B------:R-:W-:Y:S01]  /*6000*/  LOP3.LUT R4, R84, 0x10, R45, 0xfe, !PT ;  /* 0x0000001054047812 */ /* 0x000fe200078efe2d */
[----:B------:R-:W-:Y:S01]  /*6010*/  FMUL.FTZ R114, R6, c[0x0][0x2ec] ;  /* 0x0000bb0006727a20 */ /* 0x000fe20000410000 */
[C---:B------:R-:W-:Y:S01]  /*6020*/  ISETP.GE.AND P0, PT, R5.reuse, R44, PT ;  /* 0x0000002c0500720c */ /* 0x040fe20003f06270 */
[----:B--2---:R-:W-:Y:S01]  /*6030*/  HMMA.16816.F32.BF16 R12, R20, R16, R12 ;  /* 0x00000010140c723c */ /* 0x004fe2000004180c */
[----:B------:R2:W1:Y:S01]  /*6040*/  MUFU.TANH R100, R35 ;  /* 0x0000002300647308 */ /* 0x0004620000002400 */
[----:B------:R-:W-:-:S02]  /*6050*/  ISETP.GE.AND P2, PT, R5, R43, PT ;  /* 0x0000002b0500720c */ /* 0x000fc40003f46270 */
[CC--:B------:R-:W-:Y:S02]  /*6060*/  ISETP.GE.AND P5, PT, R4.reuse, R44.reuse, PT ;  /* 0x0000002c0400720c */ /* 0x0c0fe40003fa6270 */
[-C--:B------:R-:W-:Y:S02]  /*6070*/  ISETP.GE.AND P4, PT, R4, R43.reuse, PT ;  /* 0x0000002b0400720c */ /* 0x080fe40003f86270 */
[C---:B------:R-:W-:Y:S01]  /*6080*/  IADD3 R16, R88.reuse, 0x1, RZ ;  /* 0x0000000158107810 */ /* 0x040fe20007ffe0ff */
[----:B------:R-:W-:Y:S01]  /*6090*/  HMMA.16816.F32.BF16 R8, R20, R18, R8 ;  /* 0x000000121408723c */ /* 0x000fe20000041808 */
[----:B------:R1:W-:Y:S01]  /*60a0*/  MUFU.TANH R94, R7 ;  /* 0x00000007005e7308 */ /* 0x0003e20000002400 */
[----:B------:R-:W-:Y:S02]  /*60b0*/  IADD3 R17, R88, 0x29, RZ ;  /* 0x0000002958117810 */ /* 0x000fe40007ffe0ff */
[C---:B------:R-:W-:Y:S02]  /*60c0*/  ISETP.GE.AND P3, PT, R16.reuse, R44, PT ;  /* 0x0000002c1000720c */ /* 0x040fe40003f66270 */
[----:B------:R-:W-:-:S02]  /*60d0*/  ISETP.GE.AND P1, PT, R16, R43, PT ;  /* 0x0000002b1000720c */ /* 0x000fc40003f26270 */
[----:B------:R-:W-:Y:S01]  /*60e0*/  IADD3 R16, R88, 0x9, RZ ;  /* 0x0000000958107810 */ /* 0x000fe20007ffe0ff */
[----:B--2---:R-:W2:Y:S01]  /*60f0*/  LDSM.16.M88.4 R32, [R132] ;  /* 0x000000008420783b */ /* 0x004ea20000000200 */
[----:B---3--:R-:W-:Y:S01]  /*6100*/  FSEL R91, R46, -INF , !P3 ;  /* 0xff8000002e5b7808 */ /* 0x008fe20005800000 */
[----:B------:R-:W3:Y:S01]  /*6110*/  MUFU.TANH R92, R92 ;  /* 0x0000005c005c7308 */ /* 0x000ee20000002400 */
[----:B------:R-:W-:Y:S02]  /*6120*/  FSEL R162, R55, -INF , !P1 ;  /* 0xff80000037a27808 */ /* 0x000fe40004800000 */
[CC--:B------:R-:W-:Y:S01]  /*6130*/  ISETP.GE.AND P3, PT, R16.reuse, R44.reuse, PT ;  /* 0x0000002c1000720c */ /* 0x0c0fe20003f66270 */
[----:B------:R-:W-:Y:S01]  /*6140*/  FMUL.FTZ R54, R13, c[0x0][0x2ec] ;  /* 0x0000bb000d367a20 */ /* 0x000fe20000410000 */
[-C--:B------:R-:W-:Y:S01]  /*6150*/  ISETP.GE.AND P1, PT, R16, R43.reuse, PT ;  /* 0x0000002b1000720c */ /* 0x080fe20003f26270 */
[----:B------:R-:W-:Y:S01]  /*6160*/  FMUL.FTZ R15, R15, c[0x0][0x2ec] ;  /* 0x0000bb000f0f7a20 */ /* 0x000fe20000410000 */
[----:B------:R-:W-:Y:S01]  /*6170*/  IADD3 R13, R88, 0x11, RZ ;  /* 0x00000011580d7810 */ /* 0x000fe20007ffe0ff */
[----:B------:R-:W-:Y:S01]  /*6180*/  FMUL.FTZ R12, R12, c[0x0][0x2ec] ;  /* 0x0000bb000c0c7a20 */ /* 0x000fe20000410000 */
[----:B------:R-:W-:Y:S01]  /*6190*/  FSEL R55, R59, -INF , !P3 ;  /* 0xff8000003b377808 */ /* 0x000fe20005800000 */
[----:B------:R-:W-:Y:S01]  /*61a0*/  MUFU.TANH R46, R15 ;  /* 0x0000000f002e7308 */ /* 0x000fe20000002400 */
[----:B-----5:R-:W-:Y:S01]  /*61b0*/  FSEL R98, R62, -INF , !P1 ;  /* 0xff8000003e627808 */ /* 0x020fe20004800000 */
[----:B------:R-:W-:Y:S01]  /*61c0*/  FMUL.FTZ R110, R14, c[0x0][0x2ec] ;  /* 0x0000bb000e6e7a20 */ /* 0x000fe20000410000 */
[CC--:B------:R-:W-:Y:S01]  /*61d0*/  ISETP.GE.AND P3, PT, R13.reuse, R44.reuse, PT ;  /* 0x0000002c0d00720c */ /* 0x0c0fe20003f66270 */
[C---:B-1----:R-:W-:Y:S01]  /*61e0*/  HMMA.16816.F32.BF16 R4, R28.reuse, R24, RZ ;  /* 0x000000181c04723c */ /* 0x042fe200000418ff */
[-C--:B------:R-:W-:Y:S01]  /*61f0*/  ISETP.GE.AND P1, PT, R13, R43.reuse, PT ;  /* 0x0000002b0d00720c */ /* 0x080fe20003f26270 */
[----:B------:R-:W-:Y:S01]  /*6200*/  FMUL.FTZ R59, R9, c[0x0][0x2ec] ;  /* 0x0000bb00093b7a20 */ /* 0x000fe20000410000 */
[----:B------:R-:W-:Y:S01]  /*6210*/  IADD3 R16, R88, 0x19, RZ ;  /* 0x0000001958107810 */ /* 0x000fe20007ffe0ff */
[----:B------:R1:W-:Y:S01]  /*6220*/  MUFU.TANH R57, R12 ;  /* 0x0000000c00397308 */ /* 0x0003e20000002400 */
[----:B------:R-:W-:Y:S01]  /*6230*/  FSEL R95, R60, -INF , !P3 ;  /* 0xff8000003c5f7808 */ /* 0x000fe20005800000 */
[----:B------:R-:W-:Y:S01]  /*6240*/  FMUL.FTZ R62, R11, c[0x0][0x2ec] ;  /* 0x0000bb000b3e7a20 */ /* 0x000fe20000410000 */
[----:B------:R-:W-:Y:S01]  /*6250*/  FSEL R130, R61, -INF , !P1 ;  /* 0xff8000003d827808 */ /* 0x000fe20004800000 */
[----:B------:R-:W-:Y:S01]  /*6260*/  HMMA.16816.F32.BF16 R24, R28, R26, RZ ;  /* 0x0000001a1c18723c */ /* 0x000fe200000418ff */
[----:B------:R-:W-:Y:S01]  /*6270*/  ISETP.GE.AND P3, PT, R16, R44, PT ;  /* 0x0000002c1000720c */ /* 0x000fe20003f66270 */
[----:B------:R-:W-:Y:S01]  /*6280*/  FMUL.FTZ R106, R10, c[0x0][0x2ec] ;  /* 0x0000bb000a6a7a20 */ /* 0x000fe20000410000 */
[----:B------:R-:W-:Y:S01]  /*6290*/  IADD3 R13, R88, 0x21, RZ ;  /* 0x00000021580d7810 */ /* 0x000fe20007ffe0ff */
[----:B------:R-:W5:Y:S01]  /*62a0*/  MUFU.TANH R54, R54 ;  /* 0x0000003600367308 */ /* 0x000f620000002400 */
[----:B------:R-:W-:Y:S01]  /*62b0*/  ISETP.GE.AND P1, PT, R16, R43, PT ;  /* 0x0000002b1000720c */ /* 0x000fe20003f26270 */
[----:B------:R-:W-:Y:S01]  /*62c0*/  FMUL.FTZ R8, R8, c[0x0][0x2ec] ;  /* 0x0000bb0008087a20 */ /* 0x000fe20000410000 */
[----:B------:R-:W-:-:S02]  /*62d0*/  FSEL R63, R63, -INF , !P3 ;  /* 0xff8000003f3f7808 */ /* 0x000fc40005800000 */
[----:B----4-:R-:W-:Y:S02]  /*62e0*/  FSEL R124, R124, -INF , !P1 ;  /* 0xff8000007c7c7808 */ /* 0x010fe40004800000 */
[CC--:B------:R-:W-:Y:S01]  /*62f0*/  ISETP.GE.AND P3, PT, R13.reuse, R44.reuse, PT ;  /* 0x0000002c0d00720c */ /* 0x0c0fe20003f66270 */
[----:B------:R-:W4:Y:S01]  /*6300*/  MUFU.TANH R59, R59 ;  /* 0x0000003b003b7308 */ /* 0x000f220000002400 */
[-C--:B------:R-:W-:Y:S02]  /*6310*/  ISETP.GE.AND P1, PT, R13, R43.reuse, PT ;  /* 0x0000002b0d00720c */ /* 0x080fe40003f26270 */
[----:B-1----:R-:W1:Y:S01]  /*6320*/  LDSM.16.M88.4 R12, [R141+0x2c00] ;  /* 0x002c00008d0c783b */ /* 0x002e620000000200 */
[----:B------:R-:W-:Y:S01]  /*6330*/  FSEL R9, R64, -INF , !P3 ;  /* 0xff80000040097808 */ /* 0x000fe20005800000 */
[----:B--2---:R-:W-:Y:S01]  /*6340*/  HMMA.16816.F32.BF16 R4, R20, R32, R4 ;  /* 0x000000201404723c */ /* 0x004fe20000041804 */
[----:B------:R-:W-:Y:S02]  /*6350*/  FSEL R120, R120, -INF , !P1 ;  /* 0xff80000078787808 */ /* 0x000fe40004800000 */
[C---:B------:R-:W-:Y:S01]  /*6360*/  ISETP.GE.AND P3, PT, R17.reuse, R44, PT ;  /* 0x0000002c1100720c */ /* 0x040fe20003f66270 */
[----:B------:R-:W2:Y:S01]  /*6370*/  MUFU.TANH R62, R62 ;  /* 0x0000003e003e7308 */ /* 0x000ea20000002400 */
[----:B------:R-:W-:-:S02]  /*6380*/  ISETP.GE.AND P1, PT, R17, R43, PT ;  /* 0x0000002b1100720c */ /* 0x000fc40003f26270 */
[----:B------:R-:W-:Y:S01]  /*6390*/  IADD3 R16, R88, 0x31, RZ ;  /* 0x0000003158107810 */ /* 0x000fe20007ffe0ff */
[----:B------:R-:W-:Y:S01]  /*63a0*/  HMMA.16816.F32.BF16 R24, R20, R34, R24 ;  /* 0x000000221418723c */ /* 0x000fe20000041818 */
[----:B------:R-:W-:Y:S02]  /*63b0*/  FSEL R99, R65, -INF , !P3 ;  /* 0xff80000041637808 */ /* 0x000fe40005800000 */
[----:B------:R-:W-:Y:S01]  /*63c0*/  FSEL R118, R118, -INF , !P1 ;  /* 0xff80000076767808 */ /* 0x000fe20004800000 */
[----:B------:R-:W-:Y:S01]  /*63d0*/  MUFU.TANH R52, R52 ;  /* 0x0000003400347308 */ /* 0x000fe20000002400 */
[C---:B------:R-:W-:Y:S02]  /*63e0*/  ISETP.GE.AND P3, PT, R16.reuse, R44, PT ;  /* 0x0000002c1000720c */ /* 0x040fe40003f66270 */
[----:B------:R-:W-:Y:S02]  /*63f0*/  ISETP.GE.AND P1, PT, R16, R43, PT ;  /* 0x0000002b1000720c */ /* 0x000fe40003f26270 */
[----:B------:R-:W-:-:S02]  /*6400*/  IADD3 R16, R88, 0x39, RZ ;  /* 0x0000003958107810 */ /* 0x000fc40007ffe0ff */
[----:B------:R-:W-:Y:S01]  /*6410*/  FSEL R107, R66, -INF , !P3 ;  /* 0xff800000426b7808 */ /* 0x000fe20005800000 */
[----:B------:R-:W-:Y:S01]  /*6420*/  MUFU.TANH R53, R53 ;  /* 0x0000003500357308 */ /* 0x000fe20000002400 */
[----:B------:R-:W-:Y:S02]  /*6430*/  FSEL R112, R112, -INF , !P1 ;  /* 0xff80000070707808 */ /* 0x000fe40004800000 */
[CC--:B------:R-:W-:Y:S01]  /*6440*/  ISETP.GE.AND P3, PT, R16.reuse, R44.reuse, PT ;  /* 0x0000002c1000720c */ /* 0x0c0fe20003f66270 */
[----:B------:R-:W-:Y:S01]  /*6450*/  FMUL.FTZ R5, R5, c[0x0][0x2ec] ;  /* 0x0000bb0005057a20 */ /* 0x000fe20000410000 */
[-C--:B------:R-:W-:Y:S01]  /*6460*/  ISETP.GE.AND P1, PT, R16, R43.reuse, PT ;  /* 0x0000002b1000720c */ /* 0x080fe20003f26270 */
[----:B------:R-:W-:Y:S01]  /*6470*/  FMUL.FTZ R60, R7, c[0x0][0x2ec] ;  /* 0x0000bb00073c7a20 */ /* 0x000fe20000410000 */
[----:B------:R-:W2:Y:S01]  /*6480*/  LDSM.16.M88.4 R16, [R86] ;  /* 0x000000005610783b */ /* 0x000ea20000000200 */
[----:B------:R-:W-:Y:S01]  /*6490*/  IADD3 R11, R88, 0x41, RZ ;  /* 0x00000041580b7810 */ /* 0x000fe20007ffe0ff */
[----:B------:R-:W-:Y:S01]  /*64a0*/  MUFU.TANH R56, R56 ;  /* 0x0000003800387308 */ /* 0x000fe20000002400 */
[----:B------:R-:W-:Y:S01]  /*64b0*/  FSEL R105, R90, -INF , !P3 ;  /* 0xff8000005a697808 */ /* 0x000fe20005800000 */
[----:B------:R-:W-:Y:S01]  /*64c0*/  FMUL.FTZ R4, R4, c[0x0][0x2ec] ;  /* 0x0000bb0004047a20 */ /* 0x000fe20000410000 */
[----:B------:R-:W-:Y:S01]  /*64d0*/  FSEL R108, R108, -INF , !P1 ;  /* 0xff8000006c6c7808 */ /* 0x000fe20004800000 */
[----:B------:R-:W-:Y:S01]  /*64e0*/  FMUL.FTZ R103, R25, c[0x0][0x2ec] ;  /* 0x0000bb0019677a20 */ /* 0x000fe20000410000 */
[----:B------:R-:W-:Y:S01]  /*64f0*/  ISETP.GE.AND P3, PT, R11, R44, PT ;  /* 0x0000002c0b00720c */ /* 0x000fe20003f66270 */
[----:B------:R-:W-:Y:S01]  /*6500*/  FMUL.FTZ R27, R27, c[0x0][0x2ec] ;  /* 0x0000bb001b1b7a20 */ /* 0x000fe20000410000 */
[----:B------:R-:W-:Y:S01]  /*6510*/  ISETP.GE.AND P1, PT, R11, R43, PT ;  /* 0x0000002b0b00720c */ /* 0x000fe20003f26270 */
[----:B------:R-:W2:Y:S01]  /*6520*/  MUFU.TANH R5, R5 ;  /* 0x0000000500057308 */ /* 0x000ea20000002400 */
[----:B-1----:R-:W-:Y:S01]  /*6530*/  HMMA.16816.F32.BF16 R32, R28, R12, RZ ;  /* 0x0000000c1c20723c */ /* 0x002fe200000418ff */
[----:B------:R-:W-:Y:S01]  /*6540*/  IADD3 R11, R88, 0x49, RZ ;  /* 0x00000049580b7810 */ /* 0x000fe20007ffe0ff */
[----:B------:R-:W-:Y:S01]  /*6550*/  FMUL.FTZ R96, R6, c[0x0][0x2ec] ;  /* 0x0000bb0006607a20 */ /* 0x000fe20000410000 */
[----:B------:R-:W-:Y:S01]  /*6560*/  FSEL R109, R109, -INF , !P3 ;  /* 0xff8000006d6d7808 */ /* 0x000fe20005800000 */
[----:B------:R-:W-:-:S04]  /*6570*/  DEPBAR.LE SB0, 0x0 ;  /* 0x000080000000791a */ /* 0x000fc80000000000 */
[----:B------:R-:W-:Y:S01]  /*6580*/  HMMA.16816.F32.BF16 R12, R28, R14, RZ ;  /* 0x0000000e1c0c723c */ /* 0x000fe200000418ff */
[----:B------:R-:W-:Y:S01]  /*6590*/  FSEL R100, R100, -INF , !P1 ;  /* 0xff80000064647808 */ /* 0x000fe20004800000 */
[----:B------:R-:W1:Y:S01]  /*65a0*/  MUFU.TANH R60, R60 ;  /* 0x0000003c003c7308 */ /* 0x000e620000002400 */
[C---:B------:R-:W-:Y:S02]  /*65b0*/  ISETP.GE.AND P3, PT, R11.reuse, R44, PT ;  /* 0x0000002c0b00720c */ /* 0x040fe40003f66270 */
[----:B------:R-:W-:Y:S02]  /*65c0*/  ISETP.GE.AND P1, PT, R11, R43, PT ;  /* 0x0000002b0b00720c */ /* 0x000fe40003f26270 */
[----:B------:R-:W-:Y:S02]  /*65d0*/  IADD3 R7, R88, 0x51, RZ ;  /* 0x0000005158077810 */ /* 0x000fe40007ffe0ff */
[----:B---3--:R-:W-:Y:S01]  /*65e0*/  FSEL R11, R92, -INF , !P3 ;  /* 0xff8000005c0b7808 */ /* 0x008fe20005800000 */
[----:B------:R-:W3:Y:S01]  /*65f0*/  MUFU.TANH R103, R103 ;  /* 0x0000006700677308 */ /* 0x000ee20000002400 */
[----:B------:R-:W-:-:S02]  /*6600*/  FSEL R94, R94, -INF , !P1 ;  /* 0xff8000005e5e7808 */ /* 0x000fc40004800000 */
[CC--:B------:R-:W-:Y:S02]  /*6610*/  ISETP.GE.AND P3, PT, R7.reuse, R44.reuse, PT ;  /* 0x0000002c0700720c */ /* 0x0c0fe40003f66270 */
[----:B------:R-:W-:Y:S02]  /*6620*/  ISETP.GE.AND P1, PT, R7, R43, PT ;  /* 0x0000002b0700720c */ /* 0x000fe40003f26270 */
[----:B------:R-:W-:Y:S01]  /*6630*/  IADD3 R7, R88, 0x59, RZ ;  /* 0x0000005958077810 */ /* 0x000fe20007ffe0ff */
[----:B------:R-:W1:Y:S01]  /*6640*/  MUFU.TANH R27, R27 ;  /* 0x0000001b001b7308 */ /* 0x000e620000002400 */
[----:B-----5:R-:W-:Y:S02]  /*6650*/  FSEL R25, R54, -INF , !P3 ;  /* 0xff80000036197808 */ /* 0x020fe40005800000 */
[----:B------:R-:W-:Y:S01]  /*6660*/  FSEL R66, R46, -INF , !P1 ;  /* 0xff8000002e427808 */ /* 0x000fe20004800000 */
[----:B--2---:R-:W-:Y:S01]  /*6670*/  HMMA.16816.F32.BF16 R32, R20, R16, R32 ;  /* 0x000000101420723c */ /* 0x004fe20000041820 */
[----:B------:R-:W-:-:S02]  /*6680*/  ISETP.GE.AND P3, PT, R7, R44, PT ;  /* 0x0000002c0700720c */ /* 0x000fc40003f66270 */
[-C--:B------:R-:W-:Y:S01]  /*6690*/  ISETP.GE.AND P1, PT, R7, R43.reuse, PT ;  /* 0x0000002b0700720c */ /* 0x080fe20003f26270 */
[----:B------:R-:W2:Y:S01]  /*66a0*/  MUFU.TANH R58, R58 ;  /* 0x0000003a003a7308 */ /* 0x000ea20000002400 */
[----:B------:R-:W-:Y:S02]  /*66b0*/  IADD3 R61, R88, 0x61, RZ ;  /* 0x00000061583d7810 */ /* 0x000fe40007ffe0ff */
[----:B----4-:R-:W-:Y:S01]  /*66c0*/  FSEL R7, R59, -INF , !P3 ;  /* 0xff8000003b077808 */ /* 0x010fe20005800000 */
[----:B------:R-:W-:Y:S01]  /*66d0*/  HMMA.16816.F32.BF16 R12, R20, R18, R12 ;  /* 0x00000012140c723c */ /* 0x000fe2000004180c */
[----:B------:R-:W-:Y:S02]  /*66e0*/  FSEL R62, R62, -INF , !P1 ;  /* 0xff8000003e3e7808 */ /* 0x000fe40004800000 */
[C---:B------:R-:W-:Y:S01]  /*66f0*/  ISETP.GE.AND P3, PT, R61.reuse, R44, PT ;  /* 0x0000002c3d00720c */ /* 0x040fe20003f66270 */
[----:B------:R-:W4:Y:S01]  /*6700*/  MUFU.TANH R36, R36 ;  /* 0x0000002400247308 */ /* 0x000f220000002400 */
[----:B------:R-:W-:-:S02]  /*6710*/  ISETP.GE.AND P1, PT, R61, R43, PT ;  /* 0x0000002b3d00720c */ /* 0x000fc40003f26270 */
[----:B------:R-:W-:Y:S01]  /*6720*/  IADD3 R28, R88, 0x69, RZ ;  /* 0x00000069581c7810 */ /* 0x000fe20007ffe0ff */
[----:B------:R-:W-:Y:S01]  /*6730*/  FMUL.FTZ R18, R26, c[0x0][0x2ec] ;  /* 0x0000bb001a127a20 */ /* 0x000fe20000410000 */
[----:B------:R-:W-:Y:S02]  /*6740*/  FSEL R5, R5, -INF , !P3 ;  /* 0xff80000005057808 */ /* 0x000fe40005800000 */
[----:B-1----:R-:W-:Y:S01]  /*6750*/  FSEL R54, R60, -INF , !P1 ;  /* 0xff8000003c367808 */ /* 0x002fe20004800000 */
[----:B------:R-:W-:Y:S01]  /*6760*/  MUFU.TANH R37, R37 ;  /* 0x0000002500257308 */ /* 0x000fe20000002400 */
[--C-:B------:R-:W-:Y:S02]  /*6770*/  LOP3.LUT R10, R84, 0x18, R45.reuse, 0xfe, !PT ;  /* 0x00000018540a7812 */ /* 0x100fe400078efe2d */
[CC--:B------:R-:W-:Y:S01]  /*6780*/  ISETP.GE.AND P3, PT, R28.reuse, R44.reuse, PT ;  /* 0x0000002c1c00720c */ /* 0x0c0fe20003f66270 */
[----:B------:R-:W-:Y:S01]  /*6790*/  FMUL.FTZ R33, R33, c[0x0][0x2ec] ;  /* 0x0000bb0021217a20 */ /* 0x000fe20000410000 */
[-C--:B------:R-:W-:Y:S01]  /*67a0*/  ISETP.GE.AND P1, PT, R28, R43.reuse, PT ;  /* 0x0000002b1c00720c */ /* 0x080fe20003f26270 */
[----:B------:R-:W-:Y:S01]  /*67b0*/  FMUL.FTZ R32, R32, c[0x0][0x2ec] ;  /* 0x0000bb0020207a20 */ /* 0x000fe20000410000 */
[--C-:B------:R-:W-:Y:S01]  /*67c0*/  LOP3.LUT R17, R84, 0x20, R45.reuse, 0xfe, !PT ;  /* 0x0000002054117812 */ /* 0x100fe200078efe2d */
[----:B------:R-:W-:Y:S01]  /*67d0*/  MUFU.TANH R39, R39 ;  /* 0x0000002700277308 */ /* 0x000fe20000002400 */
[----:B---3--:R-:W-:Y:S01]  /*67e0*/  FSEL R103, R103, -INF , !P3 ;  /* 0xff80000067677808 */ /* 0x008fe20005800000 */
[----:B------:R-:W-:Y:S01]  /*67f0*/  FMUL.FTZ R34, R34, c[0x0][0x2ec] ;  /* 0x0000bb0022227a20 */ /* 0x000fe20000410000 */
[----:B------:R-:W-:Y:S01]  /*6800*/  FSEL R46, R27, -INF , !P1 ;  /* 0xff8000001b2e7808 */ /* 0x000fe20004800000 */
[----:B------:R-:W-:Y:S01]  /*6810*/  FMUL.FTZ R59, R12, c[0x0][0x2ec] ;  /* 0x0000bb000c3b7a20 */ /* 0x000fe20000410000 */
[----:B------:R-:W-:Y:S01]  /*6820*/  LOP3.LUT R16, R84, 0x28, R45, 0xfe, !PT ;  /* 0x0000002854107812 */ /* 0x000fe200078efe2d */
[----:B------:R-:W-:Y:S01]  /*6830*/  FMUL.FTZ R12, R13, c[0x0][0x2ec] ;  /* 0x0000bb000d0c7a20 */ /* 0x000fe20000410000 */
[C---:B------:R-:W-:Y:S01]  /*6840*/  ISETP.GE.AND P3, PT, R10.reuse, R44, PT ;  /* 0x0000002c0a00720c */ /* 0x040fe20003f66270 */
[----:B------:R-:W1:Y:S01]  /*6850*/  MUFU.TANH R122, R122 ;  /* 0x0000007a007a7308 */ /* 0x000e620000002400 */
[----:B------:R-:W-:-:S02]  /*6860*/  ISETP.GE.AND P1, PT, R10, R43, PT ;  /* 0x0000002b0a00720c */ /* 0x000fc40003f26270 */
[----:B------:R-:W-:Y:S02]  /*6870*/  FSEL R47, R47, -INF , !P0 ;  /* 0xff8000002f2f7808 */ /* 0x000fe40004000000 */
[----:B------:R-:W-:Y:S02]  /*6880*/  FSEL R6, R49, -INF , !P2 ;  /* 0xff80000031067808 */ /* 0x000fe40005000000 */
[C---:B------:R-:W-:Y:S01]  /*6890*/  ISETP.GE.AND P0, PT, R17.reuse, R44, PT ;  /* 0x0000002c1100720c */ /* 0x040fe20003f06270 */
[----:B------:R-:W3:Y:S01]  /*68a0*/  MUFU.TANH R67, R67 ;  /* 0x0000004300437308 */ /* 0x000ee20000002400 */
[----:B------:R-:W-:Y:S02]  /*68b0*/  ISETP.GE.AND P2, PT, R17, R43, PT ;  /* 0x0000002b1100720c */ /* 0x000fe40003f46270 */
[----:B------:R-:W-:Y:S01]  /*68c0*/  FSEL R17, R50, -INF , !P5 ;  /* 0xff80000032117808 */ /* 0x000fe20006800000 */
[----:B------:R-:W-:Y:S01]  /*68d0*/  FMUL.FTZ R50, R35, c[0x0][0x2ec] ;  /* 0x0000bb0023327a20 */ /* 0x000fe20000410000 */
[----:B------:R-:W-:-:S02]  /*68e0*/  LOP3.LUT R19, R84, 0x30, R45, 0xfe, !PT ;  /* 0x0000003054137812 */ /* 0x000fc400078efe2d */
[-C--:B------:R-:W-:Y:S01]  /*68f0*/  ISETP.GE.AND P5, PT, R16, R44.reuse, PT ;  /* 0x0000002c1000720c */ /* 0x080fe20003fa6270 */
[----:B------:R-:W-:Y:S01]  /*6900*/  MUFU.TANH R116, R116 ;  /* 0x0000007400747308 */ /* 0x000fe20000002400 */
[C-C-:B------:R-:W-:Y:S02]  /*6910*/  LOP3.LUT R20, R84.reuse, 0x38, R45.reuse, 0xfe, !PT ;  /* 0x0000003854147812 */ /* 0x140fe400078efe2d */
[----:B------:R-:W-:Y:S02]  /*6920*/  LOP3.LUT R22, R84, 0x40, R45, 0xfe, !PT ;  /* 0x0000004054167812 */ /* 0x000fe400078efe2d */
[----:B------:R-:W-:Y:S02]  /*6930*/  FSEL R21, R52, -INF , !P3 ;  /* 0xff80000034157808 */ /* 0x000fe40005800000 */
[----:B------:R-:W-:Y:S01]  /*6940*/  ISETP.GE.AND P3, PT, R19, R44, PT ;  /* 0x0000002c1300720c */ /* 0x000fe20003f66270 */
[----:B------:R-:W5:Y:S01]  /*6950*/  MUFU.TANH R38, R38 ;  /* 0x0000002600267308 */ /* 0x000f620000002400 */
[----:B--2---:R-:W-:-:S02]  /*6960*/  FSEL R166, R58, -INF , !P2 ;  /* 0xff8000003aa67808 */ /* 0x004fc40005000000 */
[----:B----4-:R-:W-:Y:S02]  /*6970*/  FSEL R23, R36, -INF , !P5 ;  /* 0xff80000024177808 */ /* 0x010fe40006800000 */
[----:B------:R-:W-:Y:S02]  /*6980*/  ISETP.GE.AND P2, PT, R20, R43, PT ;  /* 0x0000002b1400720c */ /* 0x000fe40003f46270 */
[----:B------:R-:W-:Y:S01]  /*6990*/  ISETP.GE.AND P5, PT, R22, R44, PT ;  /* 0x0000002c1600720c */ /* 0x000fe20003fa6270 */
[----:B------:R-:W-:Y:S01]  /*69a0*/  MUFU.TANH R126, R126 ;  /* 0x0000007e007e7308 */ /* 0x000fe20000002400 */
[----:B------:R-:W-:Y:S02]  /*69b0*/  LOP3.LUT R26, R84, 0x50, R45, 0xfe, !PT ;  /* 0x00000050541a7812 */ /* 0x000fe400078efe2d */
[----:B-1----:R-:W-:Y:S02]  /*69c0*/  FSEL R122, R122, -INF , !P2 ;  /* 0xff8000007a7a7808 */ /* 0x002fe40005000000 */
[----:B---3--:R-:W-:-:S02]  /*69d0*/  FSEL R29, R67, -INF , !P5 ;  /* 0xff800000431d7808 */ /* 0x008fc40006800000 */
[----:B------:R-:W-:Y:S01]  /*69e0*/  ISETP.GE.AND P2, PT, R26, R43, PT ;  /* 0x0000002b1a00720c */ /* 0x000fe20003f46270 */
[----:B------:R-:W1:Y:S01]  /*69f0*/  MUFU.TANH R110, R110 ;  /* 0x0000006e006e7308 */ /* 0x000e620000002400 */
[----:B-----5:R-:W-:-:S07]  /*6a00*/  FSEL R27, R38, -INF , !P3 ;  /* 0xff800000261b7808 */ /* 0x020fce0005800000 */
[----:B------:R2:W-:Y:S08]  /*6a10*/  MUFU.TANH R10, R4 ;  /* 0x00000004000a7308 */ /* 0x0005f00000002400 */
[----:B------:R-:W3:Y:S01]  /*6a20*/  MUFU.TANH R89, R89 ;  /* 0x0000005900597308 */ /* 0x000ee20000002400 */
[----:B-1----:R-:W-:Y:S02]  /*6a30*/  FSEL R110, R110, -INF , !P2 ;  /* 0xff8000006e6e7808 */ /* 0x002fe40005000000 */
[----:B--2---:R-:W-:-:S05]  /*6a40*/  FSEL R4, R51, -INF , !P4 ;  /* 0xff80000033047808 */ /* 0x004fca0006000000 */
[----:B------:R-:W1:Y:S01]  /*6a50*/  MUFU.TANH R114, R114 ;  /* 0x0000007200727308 */ /* 0x000e620000002400 */
[-C--:B------:R-:W-:Y:S01]  /*6a60*/  ISETP.GE.AND P4, PT, R16, R43.reuse, PT ;  /* 0x0000002b1000720c */ /* 0x080fe20003f86270 */
[----:B------:R-:W-:Y:S01]  /*6a70*/  FMUL.FTZ R16, R24, c[0x0][0x2ec] ;  /* 0x0000bb0018107a20 */ /* 0x000fe20000410000 */
[----:B------:R-:W-:Y:S02]  /*6a80*/  FSEL R24, R53, -INF , !P1 ;  /* 0xff80000035187808 */ /* 0x000fe40004800000 */
[----:B------:R-:W-:Y:S02]  /*6a90*/  ISETP.GE.AND P1, PT, R19, R43, PT ;  /* 0x0000002b1300720c */ /* 0x000fe40003f26270 */
[----:B------:R-:W-:Y:S01]  /*6aa0*/  FSEL R19, R56, -INF , !P0 ;  /* 0xff80000038137808 */ /* 0x000fe20004000000 */
[----:B------:R-:W2:Y:S01]  /*6ab0*/  MUFU.TANH R8, R8 ;  /* 0x0000000800087308 */ /* 0x000ea20000002400 */
[----:B------:R-:W-:Y:S02]  /*6ac0*/  FSEL R128, R37, -INF , !P4 ;  /* 0xff80000025807808 */ /* 0x000fe40006000000 */
[----:B------:R-:W-:-:S02]  /*6ad0*/  ISETP.GE.AND P0, PT, R20, R44, PT ;  /* 0x0000002c1400720c */ /* 0x000fc40003f06270 */
[----:B------:R-:W-:Y:S02]  /*6ae0*/  ISETP.GE.AND P4, PT, R22, R43, PT ;  /* 0x0000002b1600720c */ /* 0x000fe40003f86270 */
[C-C-:B------:R-:W-:Y:S01]  /*6af0*/  LOP3.LUT R22, R84.reuse, 0x58, R45.reuse, 0xfe, !PT ;  /* 0x0000005854167812 */ /* 0x140fe200078efe2d */
[----:B------:R-:W4:Y:S01]  /*6b00*/  MUFU.TANH R106, R106 ;  /* 0x0000006a006a7308 */ /* 0x000f220000002400 */
[----:B------:R-:W-:Y:S02]  /*6b10*/  LOP3.LUT R20, R84, 0x48, R45, 0xfe, !PT ;  /* 0x0000004854147812 */ /* 0x000fe400078efe2d */
[----:B------:R-:W-:Y:S02]  /*6b20*/  FSEL R39, R39, -INF , !P0 ;  /* 0xff80000027277808 */ /* 0x000fe40004000000 */
[----:B------:R-:W-:Y:S02]  /*6b30*/  FSEL R116, R116, -INF , !P4 ;  /* 0xff80000074747808 */ /* 0x000fe40006000000 */
[-C--:B------:R-:W-:Y:S01]  /*6b40*/  ISETP.GE.AND P0, PT, R26, R44.reuse, PT ;  /* 0x0000002c1a00720c */ /* 0x080fe20003f06270 */
[----:B------:R-:W5:Y:S01]  /*6b50*/  MUFU.TANH R96, R96 ;  /* 0x0000006000607308 */ /* 0x000f620000002400 */
[----:B------:R-:W-:-:S02]  /*6b60*/  ISETP.GE.AND P5, PT, R22, R44, PT ;  /* 0x0000002c1600720c */ /* 0x000fc40003fa6270 */
[-C--:B------:R-:W-:Y:S02]  /*6b70*/  ISETP.GE.AND P4, PT, R22, R43.reuse, PT ;  /* 0x0000002b1600720c */ /* 0x080fe40003f86270 */
[----:B------:R-:W-:Y:S02]  /*6b80*/  ISETP.GE.AND P3, PT, R20, R44, PT ;  /* 0x0000002c1400720c */ /* 0x000fe40003f66270 */
[----:B------:R-:W-:Y:S01]  /*6b90*/  FSEL R126, R126, -INF , !P1 ;  /* 0xff8000007e7e7808 */ /* 0x000fe20004800000 */
[----:B------:R-:W4:Y:S01]  /*6ba0*/  MUFU.TANH R59, R59 ;  /* 0x0000003b003b7308 */ /* 0x000f220000002400 */
[--C-:B------:R-:W-:Y:S02]  /*6bb0*/  LOP3.LUT R22, R84, 0x68, R45.reuse, 0xfe, !PT ;  /* 0x0000006854167812 */ /* 0x100fe400078efe2d */
[----:B------:R-:W-:Y:S02]  /*6bc0*/  ISETP.GE.AND P1, PT, R20, R43, PT ;  /* 0x0000002b1400720c */ /* 0x000fe40003f26270 */
[----:B------:R-:W-:-:S02]  /*6bd0*/  LOP3.LUT R26, R84, 0x60, R45, 0xfe, !PT ;  /* 0x00000060541a7812 */ /* 0x000fc400078efe2d */
[----:B---3--:R-:W-:Y:S01]  /*6be0*/  FSEL R13, R89, -INF , !P3 ;  /* 0xff800000590d7808 */ /* 0x008fe20005800000 */
[----:B------:R3:W-:Y:S01]  /*6bf0*/  MUFU.TANH R20, R33 ;  /* 0x0000002100147308 */ /* 0x0007e20000002400 */
[-C--:B------:R-:W-:Y:S02]  /*6c00*/  ISETP.GE.AND P2, PT, R22, R43.reuse, PT ;  /* 0x0000002b1600720c */ /* 0x080fe40003f46270 */
[----:B------:R-:W-:Y:S02]  /*6c10*/  ISETP.GE.AND P3, PT, R26, R44, PT ;  /* 0x0000002c1a00720c */ /* 0x000fe40003f66270 */
[----:B-1----:R-:W-:Y:S02]  /*6c20*/  FSEL R114, R114, -INF , !P1 ;  /* 0xff80000072727808 */ /* 0x002fe40004800000 */
[----:B--2---:R-:W-:Y:S01]  /*6c30*/  FSEL R35, R8, -INF , !P5 ;  /* 0xff80000008237808 */ /* 0x004fe20006800000 */
[----:B------:R-:W1:Y:S01]  /*6c40*/  MUFU.TANH R16, R16 ;  /* 0x0000001000107308 */ /* 0x000e620000002400 */
[----:B------:R-:W-:Y:S01]  /*6c50*/  ISETP.GE.AND P1, PT, R26, R43, PT ;  /* 0x0000002b1a00720c */ /* 0x000fe20003f26270 */
[----:B------:R-:W-:Y:S01]  /*6c60*/  FMUL.FTZ R8, R15, c[0x0][0x2ec] ;  /* 0x0000bb000f087a20 */ /* 0x000fe20000410000 */
[----:B----4-:R-:W-:-:S02]  /*6c70*/  FSEL R106, R106, -INF , !P4 ;  /* 0xff8000006a6a7808 */ /* 0x010fc40006000000 */
[----:B------:R-:W-:Y:S02]  /*6c80*/  FSEL R31, R10, -INF , !P3 ;  /* 0xff8000000a1f7808 */ /* 0x000fe40005800000 */
[----:B-----5:R-:W-:Y:S01]  /*6c90*/  FSEL R96, R96, -INF , !P1 ;  /* 0xff80000060607808 */ /* 0x020fe20004800000 */
[----:B------:R-:W2:Y:S01]  /*6ca0*/  MUFU.TANH R18, R18 ;  /* 0x0000001200127308 */ /* 0x000ea20000002400 */
[----:B---3--:R-:W-:Y:S01]  /*6cb0*/  FSEL R33, R57, -INF , !P0 ;  /* 0xff80000039217808 */ /* 0x008fe20004000000 */
[----:B------:R-:W-:Y:S01]  /*6cc0*/  BAR.SYNC.DEFER_BLOCKING 0x0 ;  /* 0x0000000000007b1d */ /* 0x000fe20000010000 */
[-C--:B------:R-:W-:Y:S02]  /*6cd0*/  ISETP.GE.AND P0, PT, R22, R44.reuse, PT ;  /* 0x0000002c1600720c */ /* 0x080fe40003f06270 */
[C-C-:B------:R-:W-:Y:S02]  /*6ce0*/  LOP3.LUT R22, R84.reuse, 0x70, R45.reuse, 0xfe, !PT ;  /* 0x0000007054167812 */ /* 0x140fe400078efe2d */
[----:B------:R-:W-:Y:S01]  /*6cf0*/  LOP3.LUT R45, R84, 0x78, R45, 0xfe, !PT ;  /* 0x00000078542d7812 */ /* 0x000fe200078efe2d */
[----:B------:R-:W3:Y:S01]  /*6d00*/  MUFU.TANH R101, R32 ;  /* 0x0000002000657308 */ /* 0x000ee20000002400 */
[----:B------:R-:W-:-:S02]  /*6d10*/  ISETP.GE.AND P5, PT, R22, R44, PT ;  /* 0x0000002c1600720c */ /* 0x000fc40003fa6270 */
[-C--:B------:R-:W-:Y:S01]  /*6d20*/  ISETP.GE.AND P4, PT, R22, R43.reuse, PT ;  /* 0x0000002b1600720c */ /* 0x080fe20003f86270 */
[----:B------:R-:W-:Y:S01]  /*6d30*/  FMUL.FTZ R22, R14, c[0x0][0x2ec] ;  /* 0x0000bb000e167a20 */ /* 0x000fe20000410000 */
[C---:B------:R-:W-:Y:S02]  /*6d40*/  ISETP.GE.AND P3, PT, R45.reuse, R44, PT ;  /* 0x0000002c2d00720c */ /* 0x040fe40003f66270 */
[----:B------:R-:W-:Y:S01]  /*6d50*/  ISETP.GE.AND P1, PT, R45, R43, PT ;  /* 0x0000002b2d00720c */ /* 0x000fe20003f26270 */
[----:B------:R-:W4:Y:S01]  /*6d60*/  MUFU.TANH R12, R12 ;  /* 0x0000000c000c7308 */ /* 0x000f220000002400 */
[----:B------:R-:W-:Y:S02]  /*6d70*/  FSEL R59, R59, -INF , !P3 ;  /* 0xff8000003b3b7808 */ /* 0x000fe40005800000 */
[----:B------:R-:W-:Y:S02]  /*6d80*/  ISETP.GT.AND P3, PT, R151, R146, PT ;  /* 0x000000929700720c */ /* 0x000fe40003f64270 */
[----:B------:R-:W-:-:S02]  /*6d90*/  IADD3 R14, R88, 0x71, RZ ;  /* 0x00000071580e7810 */ /* 0x000fc40007ffe0ff */
[----:B-1----:R-:W-:Y:S01]  /*6da0*/  FSEL R67, R16, -INF , !P0 ;  /* 0xff80000010437808 */ /* 0x002fe20004000000 */
[----:B------:R-:W1:Y:S01]  /*6db0*/  MUFU.TANH R56, R34 ;  /* 0x0000002200387308 */ /* 0x000e620000002400 */
[----:B------:R-:W-:Y:S02]  /*6dc0*/  ISETP.GE.AND P0, PT, R14, R44, PT ;  /* 0x0000002c0e00720c */ /* 0x000fe40003f06270 */
[----:B------:R-:W-:Y:S02]  /*6dd0*/  IADD3 R10, R88, 0x79, RZ ;  /* 0x00000079580a7810 */ /* 0x000fe40007ffe0ff */
[----:B--2---:R-:W-:Y:S02]  /*6de0*/  FSEL R88, R18, -INF , !P2 ;  /* 0xff80000012587808 */ /* 0x004fe40005000000 */
[----:B---3--:R-:W-:Y:S01]  /*6df0*/  FSEL R101, R101, -INF , !P5 ;  /* 0xff80000065657808 */ /* 0x008fe20006800000 */
[----:B------:R-:W2:Y:S01]  /*6e00*/  MUFU.TANH R50, R50 ;  /* 0x0000003200327308 */ /* 0x000ea20000002400 */
[----:B------:R-:W-:-:S02]  /*6e10*/  FSEL R89, R20, -INF , !P0 ;  /* 0xff80000014597808 */ /* 0x000fc40004000000 */
[-C--:B------:R-:W-:Y:S02]  /*6e20*/  ISETP.GE.AND P2, PT, R14, R43.reuse, PT ;  /* 0x0000002b0e00720c */ /* 0x080fe40003f46270 */
[C---:B------:R-:W-:Y:S02]  /*6e30*/  ISETP.GE.AND P5, PT, R10.reuse, R44, PT ;  /* 0x0000002c0a00720c */ /* 0x040fe40003fa6270 */
[----:B------:R-:W-:Y:S01]  /*6e40*/  ISETP.GE.AND P0, PT, R10, R43, PT ;  /* 0x0000002b0a00720c */ /* 0x000fe20003f06270 */
[----:B------:R-:W3:Y:S01]  /*6e50*/  MUFU.TANH R45, R22 ;  /* 0x00000016002d7308 */ /* 0x000ee20000002400 */
[----:B----4-:R-:W-:Y:S02]  /*6e60*/  FSEL R57, R12, -INF , !P5 ;  /* 0xff8000000c397808 */ /* 0x010fe40006800000 */
[----:B-1----:R-:W-:-:S05]  /*6e70*/  FSEL R56, R56, -INF , !P4 ;  /* 0xff80000038387808 */ /* 0x002fca0006000000 */
[----:B------:R-:W1:Y:S01]  /*6e80*/  MUFU.TANH R8, R8 ;  /* 0x0000000800087308 */ /* 0x000e620000002400 */
[----:B--2---:R-:W-:Y:S02]  /*6e90*/  FSEL R50, R50, -INF , !P2 ;  /* 0xff80000032327808 */ /* 0x004fe40005000000 */
[----:B---3--:R-:W-:Y:S02]  /*6ea0*/  FSEL R45, R45, -INF , !P1 ;  /* 0xff8000002d2d7808 */ /* 0x008fe40004800000 */
[----:B-1----:R-:W-:Y:S01]  /*6eb0*/  FSEL R44, R8, -INF , !P0 ;  /* 0xff800000082c7808 */ /* 0x002fe20004000000 */
        /* <DEDUP_REMOVED lines=58> */
.L_x_4720:
[----:B------:R-:W-:-:S04]  /*7260*/  LEA R36, -R3, RZ, 0x7 ;  /* 0x000000ff03247211 */ /* 0x000fc800078e39ff */
[----:B------:R-:W-:Y:S02]  /*7270*/  SHF.R.S32.HI R8, RZ, 0x1f, R36 ;  /* 0x0000001fff087819 */ /* 0x000fe40000011424 */
.L_x_4721:
        /* <DEDUP_REMOVED lines=20> */
.L_x_4719:
        /* <DEDUP_REMOVED lines=74> */
[--C-:B------:R-:W-:Y:S02]  /*7860*/  FFMA.FTZ R52, R39, c[0x0][0x23c], -R64.reuse ;  /* 0x00008f0027347a23 */ /* 0x100fe40000010840 */
[--C-:B------:R-:W-:Y:S01]  /*7870*/  FFMA.FTZ R36, R7, c[0x0][0x23c], -R64.reuse ;  /* 0x00008f0007247a23 */ /* 0x100fe20000010840 */
[----:B------:R-:W-:Y:S01]  /*7880*/  FSEL R7, R40, RZ, P1 ;  /* 0x000000ff28077208 */ /* 0x000fe20000800000 */
[--C-:B------:R-:W-:Y:S02]  /*7890*/  FFMA.FTZ R104, R47, c[0x0][0x23c], -R64.reuse ;  /* 0x00008f002f687a23 */ /* 0x100fe40000010840 */
[----:B------:R-:W-:Y:S01]  /*78a0*/  FFMA.FTZ R92, R17, c[0x0][0x23c], -R64 ;  /* 0x00008f00115c7a23 */ /* 0x000fe20000010840 */
[----:B------:R-:W-:Y:S01]  /*78b0*/  MUFU.EX2 R52, R52 ;  /* 0x0000003400347308 */ /* 0x000fe20000000800 */
[----:B------:R-:W-:-:S02]  /*78c0*/  FADD.FTZ R2, R2, -R7 ;  /* 0x8000000702027221 */ /* 0x000fc40000010000 */
[--C-:B------:R-:W-:Y:S02]  /*78d0*/  FFMA.FTZ R84, R19, c[0x0][0x23c], -R64.reuse ;  /* 0x00008f0013547a23 */ /* 0x100fe40000010840 */
[----:B------:R-:W2:Y:S01]  /*78e0*/  LDSM.16.MT88.4 R16, [R139+0x3000] ;  /* 0x003000008b10783b */ /* 0x000ea20000004200 */
[--C-:B------:R-:W-:Y:S02]  /*78f0*/  FFMA.FTZ R97, R87, c[0x0][0x23c], -R64.reuse ;  /* 0x00008f0057617a23 */ /* 0x100fe40000010840 */
[--C-:B------:R-:W-:Y:S01]  /*7900*/  FFMA.FTZ R87, R55, c[0x0][0x23c], -R64.reuse ;  /* 0x00008f0037577a23 */ /* 0x100fe20000010840 */
[----:B------:R-:W-:Y:S01]  /*7910*/  MUFU.EX2 R104, R104 ;  /* 0x0000006800687308 */ /* 0x000fe20000000800 */
[--C-:B------:R-:W-:Y:S02]  /*7920*/  FFMA.FTZ R55, R99, c[0x0][0x23c], -R64.reuse ;  /* 0x00008f0063377a23 */ /* 0x100fe40000010840 */
[--C-:B------:R-:W-:Y:S02]  /*7930*/  FFMA.FTZ R65, R95, c[0x0][0x23c], -R64.reuse ;  /* 0x00008f005f417a23 */ /* 0x100fe40000010840 */
[----:B------:R-:W-:Y:S01]  /*7940*/  FMUL.FTZ R99, R2, c[0x0][0x23c] ;  /* 0x00008f0002637a20 */ /* 0x000fe20000410000 */
[----:B-1----:R-:W-:Y:S01]  /*7950*/  FMNMX.FTZ R39, R3, R8, !PT ;  /* 0x0000000803277209 */ /* 0x002fe20007810000 */
[--C-:B------:R-:W-:Y:S01]  /*7960*/  FFMA.FTZ R93, R91, c[0x0][0x23c], -R64.reuse ;  /* 0x00008f005b5d7a23 */ /* 0x100fe20000010840 */
[----:B------:R-:W-:Y:S01]  /*7970*/  MUFU.EX2 R97, R97 ;  /* 0x0000006100617308 */ /* 0x000fe20000000800 */
[----:B------:R-:W-:Y:S01]  /*7980*/  FFMA.FTZ R90, R21, c[0x0][0x23c], -R64 ;  /* 0x00008f00155a7a23 */ /* 0x000fe20000010840 */
[C---:B------:R-:W-:Y:S01]  /*7990*/  FSETP.NEU.FTZ.AND P0, PT, R39.reuse, -INF , PT ;  /* 0xff8000002700780b */ /* 0x040fe20003f1d000 */
[----:B------:R-:W-:-:S02]  /*79a0*/  FMUL.FTZ R47, R39, c[0x0][0x23c] ;  /* 0x00008f00272f7a20 */ /* 0x000fc40000410000 */
[--C-:B------:R-:W-:Y:S01]  /*79b0*/  FFMA.FTZ R60, R23, c[0x0][0x23c], -R64.reuse ;  /* 0x00008f00173c7a23 */ /* 0x100fe20000010840 */
[----:B------:R-:W-:Y:S01]  /*79c0*/  FSEL R7, R39, RZ, P0 ;  /* 0x000000ff27077208 */ /* 0x000fe20000000000 */
[----:B------:R-:W-:Y:S01]  /*79d0*/  LDSM.16.MT88.4 R20, [R139+0x3400] ;  /* 0x003400008b14783b */ /* 0x000fe20000004200 */
[----:B------:R-:W-:Y:S01]  /*79e0*/  FSEL R47, R47, RZ, P0 ;  /* 0x000000ff2f2f7208 */ /* 0x000fe20000000000 */
[----:B------:R-:W1:Y:S01]  /*79f0*/  MUFU.EX2 R93, R93 ;  /* 0x0000005d005d7308 */ /* 0x000e620000000800 */
[----:B------:R-:W-:Y:S02]  /*7a00*/  FFMA.FTZ R61, R9, c[0x0][0x23c], -R64 ;  /* 0x00008f00093d7a23 */ /* 0x000fe40000010840 */
[----:B------:R-:W-:Y:S02]  /*7a10*/  FADD.FTZ R7, R0, -R7 ;  /* 0x8000000700077221 */ /* 0x000fe40000010000 */
[--C-:B------:R-:W-:Y:S02]  /*7a20*/  FFMA.FTZ R102, R85, c[0x0][0x23c], -R47.reuse ;  /* 0x00008f0055667a23 */ /* 0x100fe4000001082f */
[----:B------:R-:W-:Y:S01]  /*7a30*/  FFMA.FTZ R85, R6, c[0x0][0x23c], -R47 ;  /* 0x00008f0006557a23 */ /* 0x000fe2000001082f */
[----:B------:R-:W3:Y:S01]  /*7a40*/  MUFU.EX2 R87, R87 ;  /* 0x0000005700577308 */ /* 0x000ee20000000800 */
[----:B------:R-:W-:-:S02]  /*7a50*/  FMUL.FTZ R95, R7, c[0x0][0x23c] ;  /* 0x00008f00075f7a20 */ /* 0x000fc40000410000 */
[--C-:B------:R-:W-:Y:S02]  /*7a60*/  FFMA.FTZ R0, R5, c[0x0][0x23c], -R64.reuse ;  /* 0x00008f0005007a23 */ /* 0x100fe40000010840 */
[--C-:B------:R-:W-:Y:S02]  /*7a70*/  FFMA.FTZ R2, R4, c[0x0][0x23c], -R47.reuse ;  /* 0x00008f0004027a23 */ /* 0x100fe4000001082f */
[----:B------:R-:W4:Y:S01]  /*7a80*/  LDSM.16.MT88.4 R4, [R138+0x3000] ;  /* 0x003000008a04783b */ /* 0x000f220000004200 */
[--C-:B------:R-:W-:Y:S01]  /*7a90*/  FFMA.FTZ R91, R162, c[0x0][0x23c], -R47.reuse ;  /* 0x00008f00a25b7a23 */ /* 0x100fe2000001082f */
[----:B------:R-:W-:Y:S01]  /*7aa0*/  MUFU.EX2 R102, R102 ;  /* 0x0000006600667308 */ /* 0x000fe20000000800 */
[----:B------:R-:W-:Y:S01]  /*7ab0*/  FFMA.FTZ R98, R98, c[0x0][0x23c], -R47 ;  /* 0x00008f0062627a23 */ /* 0x000fe2000001082f */
[----:B-1----:R-:W-:Y:S01]  /*7ac0*/  F2FP.BF16.PACK_AB R8, R93, R97 ;  /* 0x000000615d08723e */ /* 0x002fe200000010ff */
[--C-:B------:R-:W-:Y:S02]  /*7ad0*/  FFMA.FTZ R43, R13, c[0x0][0x23c], -R64.reuse ;  /* 0x00008f000d2b7a23 */ /* 0x100fe40000010840 */
[----:B------:R-:W-:Y:S01]  /*7ae0*/  FFMA.FTZ R42, R11, c[0x0][0x23c], -R64 ;  /* 0x00008f000b2a7a23 */ /* 0x000fe20000010840 */
[----:B---3--:R-:W-:-:S02]  /*7af0*/  F2FP.BF16.PACK_AB R10, R87, R104 ;  /* 0x00000068570a723e */ /* 0x008fc400000010ff */
[----:B------:R-:W1:Y:S01]  /*7b00*/  MUFU.EX2 R91, R91 ;  /* 0x0000005b005b7308 */ /* 0x000e620000000800 */
[--C-:B------:R-:W-:Y:S02]  /*7b10*/  FFMA.FTZ R49, R29, c[0x0][0x23c], -R64.reuse ;  /* 0x00008f001d317a23 */ /* 0x100fe40000010840 */
[--C-:B------:R-:W-:Y:S02]  /*7b20*/  FFMA.FTZ R63, R63, c[0x0][0x23c], -R64.reuse ;  /* 0x00008f003f3f7a23 */ /* 0x100fe40000010840 */
[----:B------:R-:W-:Y:S02]  /*7b30*/  FFMA.FTZ R32, R24, c[0x0][0x23c], -R47 ;  /* 0x00008f0018207a23 */ /* 0x000fe4000001082f */
[--C-:B------:R-:W-:Y:S01]  /*7b40*/  FFMA.FTZ R58, R27, c[0x0][0x23c], -R64.reuse ;  /* 0x00008f001b3a7a23 */ /* 0x100fe20000010840 */
[----:B------:R-:W-:Y:S01]  /*7b50*/  MUFU.EX2 R85, R85 ;  /* 0x0000005500557308 */ /* 0x000fe20000000800 */
[--C-:B------:R-:W-:Y:S02]  /*7b60*/  FFMA.FTZ R38, R25, c[0x0][0x23c], -R64.reuse ;  /* 0x00008f0019267a23 */ /* 0x100fe40000010840 */
[--C-:B------:R-:W-:Y:S01]  /*7b70*/  FFMA.FTZ R3, R31, c[0x0][0x23c], -R64.reuse ;  /* 0x00008f001f037a23 */ /* 0x100fe20000010840 */
[----:B------:R-:W3:Y:S01]  /*7b80*/  LDSM.16.MT88.4 R24, [R138+0x3400] ;  /* 0x003400008a18783b */ /* 0x000ee20000004200 */
[----:B------:R-:W-:-:S02]  /*7b90*/  FFMA.FTZ R41, R33, c[0x0][0x23c], -R64 ;  /* 0x00008f0021297a23 */ /* 0x000fc40000010840 */
[--C-:B------:R-:W-:Y:S01]  /*7ba0*/  FFMA.FTZ R37, R35, c[0x0][0x23c], -R64.reuse ;  /* 0x00008f0023257a23 */ /* 0x100fe20000010840 */
[----:B------:R-:W5:Y:S01]  /*7bb0*/  MUFU.EX2 R98, R98 ;  /* 0x0000006200627308 */ /* 0x000f620000000800 */
[----:B-1----:R-:W-:Y:S01]  /*7bc0*/  F2FP.BF16.PACK_AB R9, R91, R102 ;  /* 0x000000665b09723e */ /* 0x002fe200000010ff */
[----:B------:R-:W-:Y:S02]  /*7bd0*/  FFMA.FTZ R166, R166, c[0x0][0x23c], -R47 ;  /* 0x00008f00a6a67a23 */ /* 0x000fe4000001082f */
[--C-:B------:R-:W-:Y:S02]  /*7be0*/  FFMA.FTZ R53, R107, c[0x0][0x23c], -R64.reuse ;  /* 0x00008f006b357a23 */ /* 0x100fe40000010840 */
[--C-:B------:R-:W-:Y:S02]  /*7bf0*/  FFMA.FTZ R51, R105, c[0x0][0x23c], -R64.reuse ;  /* 0x00008f0069337a23 */ /* 0x100fe40000010840 */
[----:B------:R-:W1:Y:S01]  /*7c00*/  MUFU.EX2 R99, R99 ;  /* 0x0000006300637308 */ /* 0x000e620000000800 */
[----:B------:R-:W-:-:S02]  /*7c10*/  FFMA.FTZ R48, R109, c[0x0][0x23c], -R64 ;  /* 0x00008f006d307a23 */ /* 0x000fc40000010840 */
[--C-:B------:R-:W-:Y:S02]  /*7c20*/  FFMA.FTZ R105, R94, c[0x0][0x23c], -R47.reuse ;  /* 0x00008f005e697a23 */ /* 0x100fe4000001082f */
[--C-:B------:R-:W-:Y:S02]  /*7c30*/  FFMA.FTZ R94, R101, c[0x0][0x23c], -R64.reuse ;  /* 0x00008f00655e7a23 */ /* 0x100fe40000010840 */
[--C-:B------:R-:W-:Y:S01]  /*7c40*/  FFMA.FTZ R101, R66, c[0x0][0x23c], -R47.reuse ;  /* 0x00008f0042657a23 */ /* 0x100fe2000001082f */
[----:B------:R-:W2:Y:S01]  /*7c50*/  MUFU.EX2 R95, R95 ;  /* 0x0000005f005f7308 */ /* 0x000ea20000000800 */
[----:B-----5:R-:W-:Y:S01]  /*7c60*/  F2FP.BF16.PACK_AB R11, R98, R85 ;  /* 0x00000055620b723e */ /* 0x020fe200000010ff */
[--C-:B------:R-:W-:Y:S02]  /*7c70*/  FFMA.FTZ R66, R106, c[0x0][0x23c], -R47.reuse ;  /* 0x00008f006a427a23 */ /* 0x100fe4000001082f */
[----:B------:R-:W-:Y:S02]  /*7c80*/  FFMA.FTZ R107, R62, c[0x0][0x23c], -R47 ;  /* 0x00008f003e6b7a23 */ /* 0x000fe4000001082f */
[----:B------:R-:W-:-:S02]  /*7c90*/  FFMA.FTZ R67, R67, c[0x0][0x23c], -R64 ;  /* 0x00008f0043437a23 */ /* 0x000fc40000010840 */
[-C--:B-1----:R-:W-:Y:S01]  /*7ca0*/  FMUL.FTZ R12, R80, R99.reuse ;  /* 0x00000063500c7220 */ /* 0x082fe20000410000 */
[----:B------:R-:W-:Y:S01]  /*7cb0*/  MUFU.EX2 R92, R92 ;  /* 0x0000005c005c7308 */ /* 0x000fe20000000800 */
[-C--:B------:R-:W-:Y:S02]  /*7cc0*/  FMUL.FTZ R13, R81, R99.reuse ;  /* 0x00000063510d7220 */ /* 0x080fe40000410000 */
[-C--:B------:R-:W-:Y:S02]  /*7cd0*/  FMUL.FTZ R76, R76, R99.reuse ;  /* 0x000000634c4c7220 */ /* 0x080fe40000410000 */
[----:B------:R-:W-:Y:S02]  /*7ce0*/  FMUL.FTZ R77, R77, R99 ;  /* 0x000000634d4d7220 */ /* 0x000fe40000410000 */
[-C--:B--2---:R-:W-:Y:S01]  /*7cf0*/  FMUL.FTZ R14, R82, R95.reuse ;  /* 0x0000005f520e7220 */ /* 0x084fe20000410000 */
[----:B------:R-:W-:Y:S01]  /*7d00*/  MUFU.EX2 R65, R65 ;  /* 0x0000004100417308 */ /* 0x000fe20000000800 */
[----:B------:R-:W-:-:S02]  /*7d10*/  FMUL.FTZ R15, R83, R95 ;  /* 0x0000005f530f7220 */ /* 0x000fc40000410000 */
[-C--:B------:R-:W-:Y:S02]  /*7d20*/  FMUL.FTZ R78, R78, R95.reuse ;  /* 0x0000005f4e4e7220 */ /* 0x080fe40000410000 */
[----:B------:R-:W-:Y:S02]  /*7d30*/  FMUL.FTZ R79, R79, R95 ;  /* 0x0000005f4f4f7220 */ /* 0x000fe40000410000 */
[-C--:B------:R-:W-:Y:S01]  /*7d40*/  FMUL.FTZ R29, R73, R99.reuse ;  /* 0x00000063491d7220 */ /* 0x080fe20000410000 */
[----:B------:R-:W-:Y:S01]  /*7d50*/  HMMA.16816.F32.BF16 R12, R8, R16, R12 ;  /* 0x00000010080c723c */ /* 0x000fe2000004180c */
[--C-:B------:R-:W-:Y:S01]  /*7d60*/  FFMA.FTZ R81, R130, c[0x0][0x23c], -R47.reuse ;  /* 0x00008f0082517a23 */ /* 0x100fe2000001082f */
[----:B------:R-:W-:Y:S01]  /*7d70*/  MUFU.EX2 R90, R90 ;  /* 0x0000005a005a7308 */ /* 0x000fe20000000800 */
[----:B------:R-:W-:Y:S02]  /*7d80*/  FFMA.FTZ R73, R124, c[0x0][0x23c], -R47 ;  /* 0x00008f007c497a23 */ /* 0x000fe4000001082f */
[----:B------:R-:W-:-:S02]  /*7d90*/  FMUL.FTZ R28, R72, R99 ;  /* 0x00000063481c7220 */ /* 0x000fc40000410000 */
[-C--:B------:R-:W-:Y:S01]  /*7da0*/  FMUL.FTZ R30, R74, R95.reuse ;  /* 0x0000005f4a1e7220 */ /* 0x080fe20000410000 */
[C---:B------:R-:W-:Y:S01]  /*7db0*/  HMMA.16816.F32.BF16 R16, R8.reuse, R18, R76 ;  /* 0x000000120810723c */ /* 0x040fe2000004184c */
[----:B------:R-:W-:Y:S01]  /*7dc0*/  FMUL.FTZ R31, R75, R95 ;  /* 0x0000005f4b1f7220 */ /* 0x000fe20000410000 */
[----:B------:R-:W1:Y:S01]  /*7dd0*/  MUFU.EX2 R63, R63 ;  /* 0x0000003f003f7308 */ /* 0x000e620000000800 */
[-C--:B------:R-:W-:Y:S02]  /*7de0*/  FMUL.FTZ R68, R68, R99.reuse ;  /* 0x0000006344447220 */ /* 0x080fe40000410000 */
[----:B------:R-:W-:Y:S02]  /*7df0*/  FMUL.FTZ R69, R69, R99 ;  /* 0x0000006345457220 */ /* 0x000fe40000410000 */
[-C--:B------:R-:W-:Y:S01]  /*7e00*/  FMUL.FTZ R70, R70, R95.reuse ;  /* 0x0000005f46467220 */ /* 0x080fe20000410000 */
[----:B----4-:R-:W-:Y:S01]  /*7e10*/  HMMA.16816.F32.BF16 R28, R8, R4, R28 ;  /* 0x00000004081c723c */ /* 0x010fe2000004181c */
[----:B------:R-:W-:Y:S01]  /*7e20*/  FMUL.FTZ R71, R71, R95 ;  /* 0x0000005f47477220 */ /* 0x000fe20000410000 */
[----:B------:R-:W-:Y:S01]  /*7e30*/  MUFU.EX2 R2, R2 ;  /* 0x0000000200027308 */ /* 0x000fe20000000800 */
[----:B------:R-:W-:-:S02]  /*7e40*/  FFMA.FTZ R75, R126, c[0x0][0x23c], -R47 ;  /* 0x00008f007e4b7a23 */ /* 0x000fc4000001082f */
[--C-:B------:R-:W-:Y:S02]  /*7e50*/  FFMA.FTZ R72, R112, c[0x0][0x23c], -R47.reuse ;  /* 0x00008f0070487a23 */ /* 0x100fe4000001082f */
[--C-:B------:R-:W-:Y:S01]  /*7e60*/  FFMA.FTZ R74, R122, c[0x0][0x23c], -R47.reuse ;  /* 0x00008f007a4a7a23 */ /* 0x100fe2000001082f */
[----:B------:R-:W-:Y:S01]  /*7e70*/  HMMA.16816.F32.BF16 R8, R8, R6, R68 ;  /* 0x000000060808723c */ /* 0x000fe20000041844 */
[----:B------:R-:W2:Y:S01]  /*7e80*/  LDSM.16.MT88.4 R4, [R139+0x3800] ;  /* 0x003800008b04783b */ /* 0x000ea20000004200 */
[----:B------:R-:W4:Y:S01]  /*7e90*/  MUFU.EX2 R81, R81 ;  /* 0x0000005100517308 */ /* 0x000f220000000800 */
[----:B-1----:R-:W-:Y:S01]  /*7ea0*/  F2FP.BF16.PACK_AB R34, R63, R90 ;  /* 0x0000005a3f22723e */ /* 0x002fe200000010ff */
[--C-:B------:R-:W-:Y:S02]  /*7eb0*/  FFMA.FTZ R83, R108, c[0x0][0x23c], -R47.reuse ;  /* 0x00008f006c537a23 */ /* 0x100fe4000001082f */
[----:B------:R-:W-:Y:S02]  /*7ec0*/  FFMA.FTZ R108, R103, c[0x0][0x23c], -R64 ;  /* 0x00008f00676c7a23 */ /* 0x000fe40000010840 */
[----:B------:R-:W-:-:S02]  /*7ed0*/  FFMA.FTZ R68, R120, c[0x0][0x23c], -R47 ;  /* 0x00008f0078447a23 */ /* 0x000fc4000001082f */
[----:B------:R1:W-:Y:S01]  /*7ee0*/  MUFU.EX2 R76, R32 ;  /* 0x00000020004c7308 */ /* 0x0003e20000000800 */
[--C-:B------:R-:W-:Y:S02]  /*7ef0*/  FFMA.FTZ R69, R128, c[0x0][0x23c], -R47.reuse ;  /* 0x00008f0080457a23 */ /* 0x100fe4000001082f */
[--C-:B------:R-:W-:Y:S02]  /*7f00*/  FFMA.FTZ R70, R118, c[0x0][0x23c], -R47.reuse ;  /* 0x00008f0076467a23 */ /* 0x100fe4000001082f */
[--C-:B------:R-:W-:Y:S02]  /*7f10*/  FFMA.FTZ R103, R116, c[0x0][0x23c], -R47.reuse ;  /* 0x00008f0074677a23 */ /* 0x100fe4000001082f */
[--C-:B------:R-:W-:Y:S01]  /*7f20*/  FFMA.FTZ R80, R100, c[0x0][0x23c], -R47.reuse ;  /* 0x00008f0064507a23 */ /* 0x100fe2000001082f */
[----:B------:R-:W5:Y:S01]  /*7f30*/  MUFU.EX2 R73, R73 ;  /* 0x0000004900497308 */ /* 0x000f620000000800 */
[----:B----4-:R-:W-:Y:S01]  /*7f40*/  F2FP.BF16.PACK_AB R33, R81, R2 ;  /* 0x000000025121723e */ /* 0x010fe200000010ff */
[----:B------:R-:W-:-:S02]  /*7f50*/  FFMA.FTZ R82, R114, c[0x0][0x23c], -R47 ;  /* 0x00008f0072527a23 */ /* 0x000fc4000001082f */
[----:B------:R-:W-:Y:S02]  /*7f60*/  FFMA.FTZ R100, R110, c[0x0][0x23c], -R47 ;  /* 0x00008f006e647a23 */ /* 0x000fe4000001082f */
[----:B------:R-:W-:Y:S01]  /*7f70*/  FFMA.FTZ R164, R164, R99, R97 ;  /* 0x00000063a4a47223 */ /* 0x000fe20000010061 */
[----:B-1----:R-:W-:Y:S01]  /*7f80*/  F2FP.BF16.PACK_AB R32, R65, R92 ;  /* 0x0000005c4120723e */ /* 0x002fe200000010ff */
[----:B------:R-:W-:Y:S01]  /*7f90*/  MUFU.EX2 R84, R84 ;  /* 0x0000005400547308 */ /* 0x000fe20000000800 */
[----:B------:R-:W-:Y:S02]  /*7fa0*/  FFMA.FTZ R78, R165, R95, R102 ;  /* 0x0000005fa54e7223 */ /* 0x000fe40000010066 */
[----:B------:R-:W-:Y:S02]  /*7fb0*/  FADD.FTZ R93, R93, R164 ;  /* 0x000000a45d5d7221 */ /* 0x000fe40000010000 */
[----:B------:R-:W-:Y:S01]  /*7fc0*/  FADD.FTZ R78, R91, R78 ;  /* 0x0000004e5b4e7221 */ /* 0x000fe20000010000 */
[----:B-----5:R-:W-:-:S02]  /*7fd0*/  F2FP.BF16.PACK_AB R35, R73, R76 ;  /* 0x0000004c4923723e */ /* 0x020fc400000010ff */
[----:B------:R-:W1:Y:S01]  /*7fe0*/  MUFU.EX2 R61, R61 ;  /* 0x0000003d003d7308 */ /* 0x000e620000000800 */
[----:B------:R-:W-:Y:S02]  /*7ff0*/  FADD.FTZ R104, R104, R93 ;  /* 0x0000005d68687221 */ /* 0x000fe40000010000 */
[----:B------:R-:W-:Y:S02]  /*8000*/  FADD.FTZ R77, R85, R78 ;  /* 0x0000004e554d7221 */ /* 0x000fe40000010000 */
[----:B------:R-:W-:Y:S01]  /*8010*/  FADD.FTZ R87, R87, R104 ;  /* 0x0000006857577221 */ /* 0x000fe20000010000 */
[----:B------:R-:W-:Y:S01]  /*8020*/  HMMA.16816.F32.BF16 R12, R32, R20, R12 ;  /* 0x00000014200c723c */ /* 0x000fe2000004180c */
[----:B------:R-:W-:Y:S01]  /*8030*/  FADD.FTZ R77, R98, R77 ;  /* 0x0000004d624d7221 */ /* 0x000fe20000010000 */
[----:B------:R-:W-:Y:S01]  /*8040*/  MUFU.EX2 R60, R60 ;  /* 0x0000003c003c7308 */ /* 0x000fe20000000800 */
[----:B------:R-:W-:Y:S02]  /*8050*/  FADD.FTZ R92, R92, R87 ;  /* 0x000000575c5c7221 */ /* 0x000fe40000010000 */
[----:B------:R-:W-:-:S02]  /*8060*/  FFMA.FTZ R62, R96, c[0x0][0x23c], -R47 ;  /* 0x00008f00603e7a23 */ /* 0x000fc4000001082f */
[----:B------:R-:W-:Y:S01]  /*8070*/  FADD.FTZ R65, R65, R92 ;  /* 0x0000005c41417221 */ /* 0x000fe20000010000 */
[C---:B------:R-:W-:Y:S01]  /*8080*/  HMMA.16816.F32.BF16 R16, R32.reuse, R22, R16 ;  /* 0x000000162010723c */ /* 0x040fe20000041810 */
[----:B------:R-:W4:Y:S01]  /*8090*/  LDSM.16.MT88.4 R20, [R138+0x3800] ;  /* 0x003800008a14783b */ /* 0x000f220000004200 */
[----:B------:R-:W5:Y:S01]  /*80a0*/  MUFU.EX2 R55, R55 ;  /* 0x0000003700377308 */ /* 0x000f620000000800 */
[----:B------:R-:W-:Y:S02]  /*80b0*/  FADD.FTZ R90, R90, R65 ;  /* 0x000000415a5a7221 */ /* 0x000fe40000010000 */
[--C-:B------:R-:W-:Y:S02]  /*80c0*/  FFMA.FTZ R54, R54, c[0x0][0x23c], -R47.reuse ;  /* 0x00008f0036367a23 */ /* 0x100fe4000001082f */
[----:B------:R-:W-:Y:S01]  /*80d0*/  FADD.FTZ R63, R63, R90 ;  /* 0x0000005a3f3f7221 */ /* 0x000fe20000010000 */
[----:B---3--:R-:W-:Y:S01]  /*80e0*/  HMMA.16816.F32.BF16 R28, R32, R24, R28 ;  /* 0x00000018201c723c */ /* 0x008fe2000004181c */
[--C-:B------:R-:W-:Y:S01]  /*80f0*/  FFMA.FTZ R88, R88, c[0x0][0x23c], -R47.reuse ;  /* 0x00008f0058587a23 */ /* 0x100fe2000001082f */
[----:B------:R-:W-:Y:S01]  /*8100*/  MUFU.EX2 R71, R166 ;  /* 0x000000a600477308 */ /* 0x000fe20000000800 */
[----:B------:R-:W-:-:S02]  /*8110*/  FFMA.FTZ R46, R46, c[0x0][0x23c], -R47 ;  /* 0x00008f002e2e7a23 */ /* 0x000fc4000001082f */
[----:B------:R-:W-:Y:S02]  /*8120*/  FFMA.FTZ R89, R89, c[0x0][0x23c], -R64 ;  /* 0x00008f0059597a23 */ /* 0x000fe40000010840 */
[----:B------:R-:W-:Y:S01]  /*8130*/  FFMA.FTZ R165, R44, c[0x0][0x23c], -R47 ;  /* 0x00008f002ca57a23 */ /* 0x000fe2000001082f */
[----:B------:R-:W-:Y:S01]  /*8140*/  HMMA.16816.F32.BF16 R24, R32, R26, R8 ;  /* 0x0000001a2018723c */ /* 0x000fe20000041808 */
[----:B------:R-:W3:Y:S01]  /*8150*/  LDSM.16.MT88.4 R8, [R139+0x3c00] ;  /* 0x003c00008b08783b */ /* 0x000ee20000004200 */
[----:B------:R-:W2:Y:S05]  /*8160*/  MUFU.EX2 R68, R68 ;  /* 0x0000004400447308 */ /* 0x000eaa0000000800 */
[----:B-1----:R-:W-:Y:S01]  /*8170*/  F2FP.BF16.PACK_AB R32, R61, R84 ;  /* 0x000000543d20723e */ /* 0x002fe200000010ff */
[----:B------:R-:W-:Y:S01]  /*8180*/  FADD.FTZ R84, R84, R63 ;  /* 0x0000003f54547221 */ /* 0x000fe20000010000 */
[----:B-----5:R-:W-:Y:S01]  /*8190*/  F2FP.BF16.PACK_AB R34, R55, R60 ;  /* 0x0000003c3722723e */ /* 0x020fe200000010ff */
[----:B------:R-:W-:Y:S02]  /*81a0*/  MUFU.EX2 R69, R69 ;  /* 0x0000004500457308 */ /* 0x000fe40000000800 */
[----:B------:R-:W-:-:S04]  /*81b0*/  FADD.FTZ R61, R61, R84 ;  /* 0x000000543d3d7221 */ /* 0x000fc80000010000 */
[----:B------:R-:W-:Y:S02]  /*81c0*/  FADD.FTZ R60, R60, R61 ;  /* 0x0000003d3c3c7221 */ /* 0x000fe40000010000 */
[----:B------:R-:W1:Y:S01]  /*81d0*/  MUFU.EX2 R70, R70 ;  /* 0x0000004600467308 */ /* 0x000e620000000800 */
[----:B--2---:R-:W-:Y:S01]  /*81e0*/  F2FP.BF16.PACK_AB R33, R68, R71 ;  /* 0x000000474421723e */ /* 0x004fe200000010ff */
[----:B------:R-:W-:-:S06]  /*81f0*/  FADD.FTZ R55, R55, R60 ;  /* 0x0000003c37377221 */ /* 0x000fcc0000010000 */
[----:B------:R-:W-:Y:S01]  /*8200*/  MUFU.EX2 R58, R58 ;  /* 0x0000003a003a7308 */ /* 0x000fe20000000800 */
[----:B-1----:R-:W-:-:S07]  /*8210*/  F2FP.BF16.PACK_AB R35, R70, R69 ;  /* 0x000000454623723e */ /* 0x002fce00000010ff */
[----:B------:R-:W1:Y:S01]  /*8220*/  MUFU.EX2 R53, R53 ;  /* 0x0000003500357308 */ /* 0x000e620000000800 */
[C---:B------:R-:W-:Y:S07]  /*8230*/  HMMA.16816.F32.BF16 R12, R32.reuse, R4, R12 ;  /* 0x00000004200c723c */ /* 0x040fee000004180c */
[----:B------:R-:W2:Y:S01]  /*8240*/  MUFU.EX2 R51, R51 ;  /* 0x0000003300337308 */ /* 0x000ea20000000800 */
[C---:B------:R-:W-:Y:S01]  /*8250*/  HMMA.16816.F32.BF16 R16, R32.reuse, R6, R16 ;  /* 0x000000062010723c */ /* 0x040fe20000041810 */
[----:B------:R-:W5:Y:S06]  /*8260*/  LDSM.16.MT88.4 R4, [R138+0x3c00] ;  /* 0x003c00008a04783b */ /* 0x000f6c0000004200 */
[----:B------:R-:W-:Y:S01]  /*8270*/  MUFU.EX2 R75, R75 ;  /* 0x0000004b004b7308 */ /* 0x000fe20000000800 */
[C---:B----4-:R-:W-:Y:S07]  /*8280*/  HMMA.16816.F32.BF16 R28, R32.reuse, R20, R28 ;  /* 0x00000014201c723c */ /* 0x050fee000004181c */
[----:B------:R-:W4:Y:S01]  /*8290*/  MUFU.EX2 R72, R72 ;  /* 0x0000004800487308 */ /* 0x000f220000000800 */
[----:B------:R-:W-:Y:S01]  /*82a0*/  HMMA.16816.F32.BF16 R24, R32, R22, R24 ;  /* 0x000000162018723c */ /* 0x000fe20000041818 */
[----:B------:R-:W5:Y:S06]  /*82b0*/  LDSM.16.MT88.4 R20, [R139+0x4000] ;  /* 0x004000008b14783b */ /* 0x000f6c0000004200 */
[----:B------:R-:W-:Y:S01]  /*82c0*/  MUFU.EX2 R74, R74 ;  /* 0x0000004a004a7308 */ /* 0x000fe20000000800 */
[----:B-1----:R-:W-:Y:S01]  /*82d0*/  F2FP.BF16.PACK_AB R32, R53, R58 ;  /* 0x0000003a3520723e */ /* 0x002fe200000010ff */
[----:B------:R-:W-:Y:S01]  /*82e0*/  FADD.FTZ R58, R58, R55 ;  /* 0x000000373a3a7221 */ /* 0x000fe20000010000 */
[----:B--2---:R-:W-:-:S05]  /*82f0*/  F2FP.BF16.PACK_AB R34, R51, R52 ;  /* 0x000000343322723e */ /* 0x004fca00000010ff */
[----:B------:R-:W1:Y:S01]  /*8300*/  MUFU.EX2 R83, R83 ;  /* 0x0000005300537308 */ /* 0x000e620000000800 */
[----:B----4-:R-:W-:Y:S01]  /*8310*/  F2FP.BF16.PACK_AB R33, R72, R75 ;  /* 0x0000004b4821723e */ /* 0x010fe200000010ff */
[----:B------:R-:W-:-:S06]  /*8320*/  FADD.FTZ R53, R53, R58 ;  /* 0x0000003a35357221 */ /* 0x000fcc0000010000 */
        /* <DEDUP_REMOVED lines=8> */
[C---:B-----5:R-:W-:Y:S07]  /*83b0*/  HMMA.16816.F32.BF16 R28, R32.reuse, R4, R28 ;  /* 0x00000004201c723c */ /* 0x060fee000004181c */
        /* <DEDUP_REMOVED lines=14> */
[C---:B--2---:R-:W-:Y:S07]  /*84a0*/  HMMA.16816.F32.BF16 R28, R32.reuse, R8, R28 ;  /* 0x00000008201c723c */ /* 0x044fee000004181c */
[----:B------:R-:W2:Y:S01]  /*84b0*/  MUFU.EX2 R36, R36 ;  /* 0x0000002400247308 */ /* 0x000ea20000000800 */
[----:B-1----:R-:W-:Y:S01]  /*84c0*/  F2FP.BF16.PACK_AB R8, R38, R41 ;  /* 0x000000292608723e */ /* 0x002fe200000010ff */
[C---:B------:R-:W-:Y:S06]  /*84d0*/  HMMA.16816.F32.BF16 R24, R32.reuse, R10, R24 ;  /* 0x0000000a2018723c */ /* 0x040fec0000041818 */
[----:B------:R-:W-:Y:S02]  /*84e0*/  MUFU.EX2 R100, R100 ;  /* 0x0000006400647308 */ /* 0x000fe40000000800 */
[----:B------:R-:W-:Y:S01]  /*84f0*/  HMMA.16816.F32.BF16 R16, R32, R22, R16 ;  /* 0x000000162010723c */ /* 0x000fe20000041810 */
[----:B------:R-:W1:Y:S05]  /*8500*/  LDSM.16.MT88.4 R20, [R138+0x4400] ;  /* 0x004400008a14783b */ /* 0x000e6a0000004200 */
[----:B------:R-:W3:Y:S01]  /*8510*/  MUFU.EX2 R101, R101 ;  /* 0x0000006500657308 */ /* 0x000ee20000000800 */
[----:B--2---:R-:W-:Y:S01]  /*8520*/  F2FP.BF16.PACK_AB R10, R36, R37 ;  /* 0x00000025240a723e */ /* 0x004fe200000010ff */
[----:B------:R-:W2:Y:S06]  /*8530*/  LDSM.16.MT88.4 R32, [R139+0x4800] ;  /* 0x004800008b20783b */ /* 0x000eac0000004200 */
[----:B------:R-:W-:Y:S08]  /*8540*/  MUFU.EX2 R66, R66 ;  /* 0x0000004200427308 */ /* 0x000ff00000000800 */
[----:B------:R-:W5:Y:S01]  /*8550*/  MUFU.EX2 R107, R107 ;  /* 0x0000006b006b7308 */ /* 0x000f620000000800 */
[----:B---3--:R-:W-:-:S07]  /*8560*/  F2FP.BF16.PACK_AB R9, R101, R100 ;  /* 0x000000646509723e */ /* 0x008fce00000010ff */
[----:B------:R-:W-:Y:S01]  /*8570*/  MUFU.EX2 R3, R3 ;  /* 0x0000000300037308 */ /* 0x000fe20000000800 */
[----:B-----5:R-:W-:-:S07]  /*8580*/  F2FP.BF16.PACK_AB R11, R107, R66 ;  /* 0x000000426b0b723e */ /* 0x020fce00000010ff */
[----:B------:R-:W3:Y:S01]  /*8590*/  MUFU.EX2 R0, R0 ;  /* 0x0000000000007308 */ /* 0x000ee20000000800 */
[C---:B----4-:R-:W-:Y:S07]  /*85a0*/  HMMA.16816.F32.BF16 R12, R8.reuse, R4, R12 ;  /* 0x00000004080c723c */ /* 0x050fee000004180c */
[----:B------:R-:W-:Y:S01]  /*85b0*/  MUFU.EX2 R67, R67 ;  /* 0x0000004300437308 */ /* 0x000fe20000000800 */
[----:B------:R-:W-:Y:S01]  /*85c0*/  FADD.FTZ R4, R2, R77 ;  /* 0x0000004d02047221 */ /* 0x000fe20000010000 */
[----:B------:R-:W-:Y:S06]  /*85d0*/  HMMA.16816.F32.BF16 R16, R8, R6, R16 ;  /* 0x000000060810723c */ /* 0x000fec0000041810 */
[----:B------:R-:W4:Y:S01]  /*85e0*/  MUFU.EX2 R108, R108 ;  /* 0x0000006c006c7308 */ /* 0x000f220000000800 */
[----:B------:R-:W-:-:S02]  /*85f0*/  FADD.FTZ R81, R81, R4 ;  /* 0x0000000451517221 */ /* 0x000fc40000010000 */
[----:B------:R-:W5:Y:S02]  /*8600*/  LDSM.16.MT88.4 R4, [R138+0x4800] ;  /* 0x004800008a04783b */ /* 0x000f640000004200 */
[----:B------:R-:W-:Y:S01]  /*8610*/  FADD.FTZ R76, R76, R81 ;  /* 0x000000514c4c7221 */ /* 0x000fe20000010000 */
[----:B-1----:R-:W-:Y:S02]  /*8620*/  HMMA.16816.F32.BF16 R28, R8, R20, R28 ;  /* 0x00000014081c723c */ /* 0x002fe4000004181c */
[----:B------:R-:W-:Y:S01]  /*8630*/  MUFU.EX2 R62, R62 ;  /* 0x0000003e003e7308 */ /* 0x000fe20000000800 */
[----:B------:R-:W-:-:S04]  /*8640*/  FADD.FTZ R76, R73, R76 ;  /* 0x0000004c494c7221 */ /* 0x000fc80000010000 */
[----:B------:R-:W-:Y:S01]  /*8650*/  FADD.FTZ R71, R71, R76 ;  /* 0x0000004c47477221 */ /* 0x000fe20000010000 */
[----:B------:R-:W-:Y:S01]  /*8660*/  HMMA.16816.F32.BF16 R24, R8, R22, R24 ;  /* 0x000000160818723c */ /* 0x000fe20000041818 */
[----:B------:R-:W1:Y:S01]  /*8670*/  LDSM.16.MT88.4 R76, [R139+0x4c00] ;  /* 0x004c00008b4c783b */ /* 0x000e620000004200 */
[----:B------:R-:W2:Y:S01]  /*8680*/  MUFU.EX2 R85, R54 ;  /* 0x0000003600557308 */ /* 0x000ea20000000800 */
[----:B------:R-:W-:Y:S02]  /*8690*/  FADD.FTZ R68, R68, R71 ;  /* 0x0000004744447221 */ /* 0x000fe40000010000 */
[----:B------:R-:W-:Y:S02]  /*86a0*/  FFMA.FTZ R20, R59, c[0x0][0x23c], -R64 ;  /* 0x00008f003b147a23 */ /* 0x000fe40000010840 */
[----:B------:R-:W-:Y:S01]  /*86b0*/  FADD.FTZ R69, R69, R68 ;  /* 0x0000004445457221 */ /* 0x000fe20000010000 */
[----:B---3--:R-:W-:Y:S01]  /*86c0*/  F2FP.BF16.PACK_AB R8, R0, R3 ;  /* 0x000000030008723e */ /* 0x008fe200000010ff */
[----:B------:R-:W-:Y:S01]  /*86d0*/  FFMA.FTZ R21, R57, c[0x0][0x23c], -R64 ;  /* 0x00008f0039157a23 */ /* 0x000fe20000010840 */
[----:B------:R-:W-:Y:S01]  /*86e0*/  MUFU.EX2 R2, R88 ;  /* 0x0000005800027308 */ /* 0x000fe20000000800 */
[----:B------:R-:W-:Y:S01]  /*86f0*/  FADD.FTZ R70, R70, R69 ;  /* 0x0000004546467221 */ /* 0x000fe20000010000 */
[----:B----4-:R-:W-:Y:S01]  /*8700*/  F2FP.BF16.PACK_AB R10, R108, R67 ;  /* 0x000000436c0a723e */ /* 0x010fe200000010ff */
[----:B------:R-:W-:-:S02]  /*8710*/  FFMA.FTZ R22, R56, c[0x0][0x23c], -R47 ;  /* 0x00008f0038167a23 */ /* 0x000fc4000001082f */
[----:B------:R-:W-:Y:S02]  /*8720*/  FADD.FTZ R75, R75, R70 ;  /* 0x000000464b4b7221 */ /* 0x000fe40000010000 */
[----:B------:R-:W3:Y:S01]  /*8730*/  LDSM.16.MT88.4 R68, [R138+0x4c00] ;  /* 0x004c00008a44783b */ /* 0x000ee20000004200 */
[----:B------:R4:W4:Y:S01]  /*8740*/  MUFU.EX2 R65, R46 ;  /* 0x0000002e00417308 */ /* 0x0009220000000800 */
[----:B------:R-:W-:Y:S01]  /*8750*/  FADD.FTZ R75, R72, R75 ;  /* 0x0000004b484b7221 */ /* 0x000fe20000010000 */
[----:B--2---:R-:W-:Y:S01]  /*8760*/  F2FP.BF16.PACK_AB R9, R85, R62 ;  /* 0x0000003e5509723e */ /* 0x004fe200000010ff */
[----:B------:R-:W-:Y:S02]  /*8770*/  FFMA.FTZ R23, R50, c[0x0][0x23c], -R47 ;  /* 0x00008f0032177a23 */ /* 0x000fe4000001082f */
[----:B------:R-:W-:-:S03]  /*8780*/  FADD.FTZ R74, R74, R75 ;  /* 0x0000004b4a4a7221 */ /* 0x000fc60000010000 */
[----:B------:R-:W-:Y:S01]  /*8790*/  MUFU.EX2 R94, R94 ;  /* 0x0000005e005e7308 */ /* 0x000fe20000000800 */
[----:B------:R-:W-:-:S04]  /*87a0*/  FADD.FTZ R74, R83, R74 ;  /* 0x0000004a534a7221 */ /* 0x000fc80000010000 */
[----:B------:R-:W-:Y:S02]  /*87b0*/  FADD.FTZ R103, R103, R74 ;  /* 0x0000004a67677221 */ /* 0x000fe40000010000 */
[----:B----4-:R-:W-:Y:S01]  /*87c0*/  FADD.FTZ R46, R52, R53 ;  /* 0x00000035342e7221 */ /* 0x010fe20000010000 */
[----:B------:R-:W-:Y:S01]  /*87d0*/  F2FP.BF16.PACK_AB R11, R65, R2 ;  /* 0x00000002410b723e */ /* 0x000fe200000010ff */
        /* <DEDUP_REMOVED lines=29> */
[----:B------:R-:W-:Y:S01]  /*89b0*/  FADD.FTZ R3, R3, R36 ;  /* 0x0000002403037221 */ /* 0x000fe20000010000 */
[----:B----4-:R-:W-:Y:S01]  /*89c0*/  F2FP.BF16.PACK_AB R6, R21, R20 ;  /* 0x000000141506723e */ /* 0x010fe200000010ff */
[----:B------:R-:W-:Y:S01]  /*89d0*/  FADD.FTZ R2, R2, R85 ;  /* 0x0000005502027221 */ /* 0x000fe20000010000 */
[----:B------:R-:W-:Y:S01]  /*89e0*/  MUFU.EX2 R32, R32 ;  /* 0x0000002000207308 */ /* 0x000fe20000000800 */
[----:B------:R-:W-:-:S02]  /*89f0*/  FADD.FTZ R0, R0, R3 ;  /* 0x0000000300007221 */ /* 0x000fc40000010000 */
[----:B------:R-:W-:Y:S01]  /*8a00*/  FADD.FTZ R65, R65, R2 ;  /* 0x0000000241417221 */ /* 0x000fe20000010000 */
[----:B------:R-:W-:Y:S01]  /*8a10*/  MOV R2, R40 ;  /* 0x0000002800027202 */ /* 0x000fe20000000f00 */
[----:B------:R-:W-:Y:S01]  /*8a20*/  FADD.FTZ R3, R67, R0 ;  /* 0x0000000043037221 */ /* 0x000fe20000010000 */
[----:B------:R-:W-:Y:S02]  /*8a30*/  MOV R0, R39 ;  /* 0x0000002700007202 */ /* 0x000fe40000000f00 */
[----:B------:R-:W4:Y:S01]  /*8a40*/  MUFU.EX2 R165, R165 ;  /* 0x000000a500a57308 */ /* 0x000f220000000800 */
[----:B--2---:R-:W-:Y:S01]  /*8a50*/  F2FP.BF16.PACK_AB R5, R23, R22 ;  /* 0x000000161705723e */ /* 0x004fe200000010ff */
[----:B------:R-:W-:Y:S02]  /*8a60*/  FADD.FTZ R3, R108, R3 ;  /* 0x000000036c037221 */ /* 0x000fe40000010000 */
[----:B------:R-:W-:Y:S02]  /*8a70*/  FADD.FTZ R22, R22, R65 ;  /* 0x0000004116167221 */ /* 0x000fe40000010000 */
[----:B------:R-:W-:-:S02]  /*8a80*/  FADD.FTZ R94, R94, R3 ;  /* 0x000000035e5e7221 */ /* 0x000fc40000010000 */
[----:B------:R-:W-:Y:S02]  /*8a90*/  FADD.FTZ R23, R23, R22 ;  /* 0x0000001617177221 */ /* 0x000fe40000010000 */
[----:B------:R-:W-:-:S04]  /*8aa0*/  FADD.FTZ R89, R89, R94 ;  /* 0x0000005e59597221 */ /* 0x000fc80000010000 */
[----:B------:R-:W-:Y:S01]  /*8ab0*/  FADD.FTZ R20, R20, R89 ;  /* 0x0000005914147221 */ /* 0x000fe20000010000 */
[----:B----4-:R-:W-:Y:S01]  /*8ac0*/  F2FP.BF16.PACK_AB R7, R165, R32 ;  /* 0x00000020a507723e */ /* 0x010fe200000010ff */
[----:B------:R-:W-:Y:S02]  /*8ad0*/  FADD.FTZ R32, R32, R23 ;  /* 0x0000001720207221 */ /* 0x000fe40000010000 */
[----:B------:R-:W-:Y:S02]  /*8ae0*/  FADD.FTZ R164, R21, R20 ;  /* 0x0000001415a47221 */ /* 0x000fe40000010000 */
[----:B------:R-:W-:Y:S02]  /*8af0*/  FADD.FTZ R165, R165, R32 ;  /* 0x00000020a5a57221 */ /* 0x000fe40000010000 */
[C---:B-1----:R-:W-:Y:S08]  /*8b00*/  HMMA.16816.F32.BF16 R80, R4.reuse, R76, R12 ;  /* 0x0000004c0450723c */ /* 0x042ff0000004180c */
[C---:B---3--:R-:W-:Y:S08]  /*8b10*/  HMMA.16816.F32.BF16 R72, R4.reuse, R68, R28 ;  /* 0x000000440448723c */ /* 0x048ff0000004181c */
[C---:B------:R-:W-:Y:S08]  /*8b20*/  HMMA.16816.F32.BF16 R76, R4.reuse, R78, R16 ;  /* 0x0000004e044c723c */ /* 0x040ff00000041810 */
[----:B------:R-:W-:Y:S11]  /*8b30*/  HMMA.16816.F32.BF16 R68, R4, R70, R24 ;  /* 0x000000460444723c */ /* 0x000ff60000041818 */
[----:B------:R-:W-:Y:S08]  /*8b40*/  @!UPT UIADD3 URZ, URZ, URZ, URZ ;  /* 0x0000003f3f3ff290 */ /* 0x000ff0000fffe03f */
.L_x_4716:
        /* <DEDUP_REMOVED lines=13> */
.L_x_4726:
        /* <DEDUP_REMOVED lines=65> */
.L_x_4723:
        /* <DEDUP_REMOVED lines=68> */
[----:B-1----:R-:W-:Y:S02]  /*9470*/  FMUL.FTZ R0, R11, c[0x0][0x2ec] ;  /* 0x0000bb000b007a20 */ /* 0x002fe40000410000 */
[----:B------:R-:W-:Y:S03]  /*9480*/  FMUL.FTZ R169, R12, c[0x0][0x2ec] ;  /* 0x0000bb000ca97a20 */ /* 0x000fe60000410000 */
[----:B------:R1:W3:Y:S01]  /*9490*/  MUFU.TANH R10, R0 ;  /* 0x00000000000a7308 */ /* 0x0002e20000002400 */
[----:B----4-:R-:W-:Y:S09]  /*94a0*/  FMUL.FTZ R149, R16, c[0x0][0x2ec] ;  /* 0x0000bb0010957a20 */ /* 0x010ff20000410000 */
[----:B------:R4:W3:Y:S03]  /*94b0*/  MUFU.TANH R11, R149 ;  /* 0x00000095000b7308 */ /* 0x0008e60000002400 */
[----:B------:R-:W-:Y:S01]  /*94c0*/  FMUL.FTZ R172, R26, c[0x0][0x2ec] ;  /* 0x0000bb001aac7a20 */ /* 0x000fe20000410000 */
[C---:B-----5:R-:W-:Y:S03]  /*94d0*/  HMMA.16816.F32.BF16 R28, R124.reuse, R88, R28 ;  /* 0x000000587c1c723c */ /* 0x060fe6000004181c */
[----:B--2---:R-:W-:Y:S03]  /*94e0*/  FMUL.FTZ R2, R18, c[0x0][0x2ec] ;  /* 0x0000bb0012027a20 */ /* 0x004fe60000410000 */
[----:B------:R2:W2:Y:S02]  /*94f0*/  MUFU.TANH R100, R168 ;  /* 0x000000a800647308 */ /* 0x0004a40000002400 */
[C---:B------:R-:W-:Y:S01]  /*9500*/  HMMA.16816.F32.BF16 R32, R124.reuse, R90, R32 ;  /* 0x0000005a7c20723c */ /* 0x040fe20000041820 */
[----:B------:R-:W5:Y:S03]  /*9510*/  LDSM.16.M88.4 R88, [R133] ;  /* 0x000000008558783b */ /* 0x000f660000000200 */
[----:B-1----:R-:W-:Y:S04]  /*9520*/  FMUL.FTZ R0, R19, c[0x0][0x2ec] ;  /* 0x0000bb0013007a20 */ /* 0x002fe80000410000 */
[----:B------:R1:W1:Y:S01]  /*9530*/  MUFU.TANH R128, R2 ;  /* 0x0000000200807308 */ /* 0x0002620000002400 */
[C---:B------:R-:W-:Y:S03]  /*9540*/  HMMA.16816.F32.BF16 R36, R124.reuse, R92, R36 ;  /* 0x0000005c7c24723c */ /* 0x040fe60000041824 */
[----:B----4-:R-:W-:Y:S04]  /*9550*/  FMUL.FTZ R149, R23, c[0x0][0x2ec] ;  /* 0x0000bb0017957a20 */ /* 0x010fe80000410000 */
[----:B------:R-:W-:Y:S01]  /*9560*/  FMUL.FTZ R173, R28, c[0x0][0x2ec] ;  /* 0x0000bb001cad7a20 */ /* 0x000fe20000410000 */
[C---:B------:R-:W-:Y:S01]  /*9570*/  HMMA.16816.F32.BF16 R40, R124.reuse, R94, R40 ;  /* 0x0000005e7c28723c */ /* 0x040fe20000041828 */
[----:B------:R4:W3:Y:S01]  /*9580*/  MUFU.TANH R113, R166 ;  /* 0x000000a600717308 */ /* 0x0008e20000002400 */
[----:B------:R-:W3:Y:S02]  /*9590*/  LDSM.16.M88.4 R92, [R132] ;  /* 0x00000000845c783b */ /* 0x000ee40000000200 */
[----:B------:R-:W-:Y:S02]  /*95a0*/  FMUL.FTZ R171, R29, c[0x0][0x2ec] ;  /* 0x0000bb001dab7a20 */ /* 0x000fe40000410000 */
[----:B--2---:R-:W-:Y:S02]  /*95b0*/  FMUL.FTZ R168, R22, c[0x0][0x2ec] ;  /* 0x0000bb0016a87a20 */ /* 0x004fe40000410000 */
[----:B------:R-:W-:Y:S03]  /*95c0*/  FMUL.FTZ R176, R30, c[0x0][0x2ec] ;  /* 0x0000bb001eb07a20 */ /* 0x000fe60000410000 */
[----:B------:R2:W2:Y:S01]  /*95d0*/  MUFU.TANH R22, R149 ;  /* 0x0000009500167308 */ /* 0x0004a20000002400 */
[----:B------:R-:W-:Y:S02]  /*95e0*/  FMUL.FTZ R174, R31, c[0x0][0x2ec] ;  /* 0x0000bb001fae7a20 */ /* 0x000fe40000410000 */
[----:B------:R-:W-:Y:S02]  /*95f0*/  FMUL.FTZ R179, R33, c[0x0][0x2ec] ;  /* 0x0000bb0021b37a20 */ /* 0x000fe40000410000 */
[----:B-1----:R-:W-:Y:S02]  /*9600*/  FMUL.FTZ R2, R24, c[0x0][0x2ec] ;  /* 0x0000bb0018027a20 */ /* 0x002fe40000410000 */
[----:B------:R-:W-:Y:S02]  /*9610*/  FMUL.FTZ R180, R34, c[0x0][0x2ec] ;  /* 0x0000bb0022b47a20 */ /* 0x000fe40000410000 */
[----:B------:R-:W-:Y:S01]  /*9620*/  FMUL.FTZ R178, R35, c[0x0][0x2ec] ;  /* 0x0000bb0023b27a20 */ /* 0x000fe20000410000 */
[----:B------:R1:W1:Y:S01]  /*9630*/  MUFU.TANH R19, R2 ;  /* 0x0000000200137308 */ /* 0x0002620000002400 */
[----:B------:R-:W-:Y:S01]  /*9640*/  FMUL.FTZ R183, R36, c[0x0][0x2ec] ;  /* 0x0000bb0024b77a20 */ /* 0x000fe20000410000 */
[C---:B-----5:R-:W-:Y:S03]  /*9650*/  HMMA.16816.F32.BF16 R44, R124.reuse, R88, R44 ;  /* 0x000000587c2c723c */ /* 0x060fe6000004182c */
[----:B----4-:R-:W-:Y:S02]  /*9660*/  FMUL.FTZ R166, R15, c[0x0][0x2ec] ;  /* 0x0000bb000fa67a20 */ /* 0x010fe40000410000 */
[----:B------:R-:W-:Y:S03]  /*9670*/  FMUL.FTZ R175, R41, c[0x0][0x2ec] ;  /* 0x0000bb0029af7a20 */ /* 0x000fe60000410000 */
[----:B------:R4:W4:Y:S01]  /*9680*/  MUFU.TANH R15, R0 ;  /* 0x00000000000f7308 */ /* 0x0009220000002400 */
[C---:B------:R-:W-:Y:S01]  /*9690*/  HMMA.16816.F32.BF16 R48, R124.reuse, R90, R48 ;  /* 0x0000005a7c30723c */ /* 0x040fe20000041830 */
[----:B------:R-:W5:Y:S01]  /*96a0*/  LDSM.16.M88.4 R88, [R86] ;  /* 0x000000005658783b */ /* 0x000f620000000200 */
[----:B------:R-:W-:Y:S04]  /*96b0*/  DEPBAR.LE SB0, 0x0 ;  /* 0x000080000000791a */ /* 0x000fe80000000000 */
[----:B------:R-:W-:Y:S02]  /*96c0*/  FMUL.FTZ R181, R37, c[0x0][0x2ec] ;  /* 0x0000bb0025b57a20 */ /* 0x000fe40000410000 */
[----:B------:R-:W-:Y:S01]  /*96d0*/  FMUL.FTZ R184, R38, c[0x0][0x2ec] ;  /* 0x0000bb0026b87a20 */ /* 0x000fe20000410000 */
[----:B------:R5:W5:Y:S01]  /*96e0*/  MUFU.TANH R96, R170 ;  /* 0x000000aa00607308 */ /* 0x000b620000002400 */
[----:B------:R-:W-:Y:S01]  /*96f0*/  BAR.SYNC.DEFER_BLOCKING 0x0 ;  /* 0x0000000000007b1d */ /* 0x000fe20000010000 */
[C---:B---3--:R-:W-:Y:S05]  /*9700*/  HMMA.16816.F32.BF16 R52, R124.reuse, R92, R52 ;  /* 0x0000005c7c34723c */ /* 0x048fea0000041834 */
[----:B--2---:R-:W-:Y:S02]  /*9710*/  FMUL.FTZ R149, R45, c[0x0][0x2ec] ;  /* 0x0000bb002d957a20 */ /* 0x004fe40000410000 */
[----:B-1----:R-:W-:Y:S01]  /*9720*/  FMUL.FTZ R2, R46, c[0x0][0x2ec] ;  /* 0x0000bb002e027a20 */ /* 0x002fe20000410000 */
[----:B------:R1:W2:Y:S01]  /*9730*/  MUFU.TANH R121, R167 ;  /* 0x000000a700797308 */ /* 0x0002a20000002400 */
[C---:B------:R-:W-:Y:S03]  /*9740*/  HMMA.16816.F32.BF16 R56, R124.reuse, R94, R56 ;  /* 0x0000005e7c38723c */ /* 0x040fe60000041838 */
[----:B----4-:R-:W-:Y:S02]  /*9750*/  FMUL.FTZ R0, R43, c[0x0][0x2ec] ;  /* 0x0000bb002b007a20 */ /* 0x010fe40000410000 */
[----:B------:R-:W-:Y:S02]  /*9760*/  FMUL.FTZ R187, R44, c[0x0][0x2ec] ;  /* 0x0000bb002cbb7a20 */ /* 0x000fe40000410000 */
[----:B------:R-:W-:Y:S02]  /*9770*/  FMUL.FTZ R186, R47, c[0x0][0x2ec] ;  /* 0x0000bb002fba7a20 */ /* 0x000fe40000410000 */
[----:B------:R3:W4:Y:S03]  /*9780*/  MUFU.TANH R41, R149 ;  /* 0x0000009500297308 */ /* 0x0007260000002400 */
[----:B------:R-:W-:Y:S02]  /*9790*/  FMUL.FTZ R185, R48, c[0x0][0x2ec] ;  /* 0x0000bb0030b97a20 */ /* 0x000fe40000410000 */
[----:B-----5:R-:W-:Y:S02]  /*97a0*/  FMUL.FTZ R170, R17, c[0x0][0x2ec] ;  /* 0x0000bb0011aa7a20 */ /* 0x020fe40000410000 */
[----:B------:R-:W-:Y:S02]  /*97b0*/  FMUL.FTZ R188, R49, c[0x0][0x2ec] ;  /* 0x0000bb0031bc7a20 */ /* 0x000fe40000410000 */
[----:B------:R-:W-:Y:S01]  /*97c0*/  FMUL.FTZ R182, R39, c[0x0][0x2ec] ;  /* 0x0000bb0027b67a20 */ /* 0x000fe20000410000 */
[----:B------:R5:W2:Y:S01]  /*97d0*/  MUFU.TANH R18, R0 ;  /* 0x0000000000127308 */ /* 0x000aa20000002400 */
[----:B------:R-:W-:Y:S01]  /*97e0*/  FMUL.FTZ R177, R40, c[0x0][0x2ec] ;  /* 0x0000bb0028b17a20 */ /* 0x000fe20000410000 */
[C---:B------:R-:W-:Y:S03]  /*97f0*/  HMMA.16816.F32.BF16 R60, R124.reuse, R88, R60 ;  /* 0x000000587c3c723c */ /* 0x040fe6000004183c */
[----:B-1----:R-:W-:Y:S02]  /*9800*/  FMUL.FTZ R167, R14, c[0x0][0x2ec] ;  /* 0x0000bb000ea77a20 */ /* 0x002fe40000410000 */
[----:B------:R-:W-:Y:S03]  /*9810*/  FMUL.FTZ R189, R56, c[0x0][0x2ec] ;  /* 0x0000bb0038bd7a20 */ /* 0x000fe60000410000 */
[----:B------:R1:W1:Y:S01]  /*9820*/  MUFU.TANH R131, R2 ;  /* 0x0000000200837308 */ /* 0x0002620000002400 */
[----:B------:R-:W-:Y:S03]  /*9830*/  HMMA.16816.F32.BF16 R64, R124, R90, R64 ;  /* 0x0000005a7c40723c */ /* 0x000fe60000041840 */
[----:B---3--:R-:W-:Y:S06]  /*9840*/  FMUL.FTZ R149, R50, c[0x0][0x2ec] ;  /* 0x0000bb0032957a20 */ /* 0x008fec0000410000 */
[----:B------:R3:W2:Y:S03]  /*9850*/  MUFU.TANH R120, R169 ;  /* 0x000000a900787308 */ /* 0x0006a60000002400 */
[----:B-----5:R-:W-:Y:S07]  /*9860*/  FMUL.FTZ R0, R52, c[0x0][0x2ec] ;  /* 0x0000bb0034007a20 */ /* 0x020fee0000410000 */
[----:B------:R5:W2:Y:S01]  /*9870*/  MUFU.TANH R130, R149 ;  /* 0x0000009500827308 */ /* 0x000aa20000002400 */
[----:B-1----:R-:W-:Y:S04]  /*9880*/  FMUL.FTZ R2, R51, c[0x0][0x2ec] ;  /* 0x0000bb0033027a20 */ /* 0x002fe80000410000 */
[----:B------:R-:W-:Y:S05]  /*9890*/  FMUL.FTZ R3, R67, c[0x0][0x2ec] ;  /* 0x0000bb0043037a20 */ /* 0x000fea0000410000 */
[----:B------:R1:W1:Y:S01]  /*98a0*/  MUFU.TANH R17, R187 ;  /* 0x000000bb00117308 */ /* 0x0002620000002400 */
[----:B---3--:R-:W-:Y:S09]  /*98b0*/  FMUL.FTZ R169, R21, c[0x0][0x2ec] ;  /* 0x0000bb0015a97a20 */ /* 0x008ff20000410000 */
[----:B------:R3:W2:Y:S01]  /*98c0*/  MUFU.TANH R129, R186 ;  /* 0x000000ba00817308 */ /* 0x0006a20000002400 */
[----:B-----5:R-:W-:Y:S09]  /*98d0*/  FMUL.FTZ R149, R58, c[0x0][0x2ec] ;  /* 0x0000bb003a957a20 */ /* 0x020ff20000410000 */
[----:B------:R5:W2:Y:S01]  /*98e0*/  MUFU.TANH R111, R185 ;  /* 0x000000b9006f7308 */ /* 0x000aa20000002400 */
[----:B-1----:R-:W-:Y:S09]  /*98f0*/  FMUL.FTZ R187, R53, c[0x0][0x2ec] ;  /* 0x0000bb0035bb7a20 */ /* 0x002ff20000410000 */
        /* <DEDUP_REMOVED lines=28> */
[----:B------:R-:W2:Y:S01]  /*9ac0*/  MUFU.TANH R166, R166 ;  /* 0x000000a600a67308 */ /* 0x000ea20000002400 */
[----:B-1----:R-:W-:Y:S09]  /*9ad0*/  FMUL.FTZ R2, R65, c[0x0][0x2ec] ;  /* 0x0000bb0041027a20 */ /* 0x002ff20000410000 */
[----:B------:R-:W1:Y:S01]  /*9ae0*/  MUFU.TANH R167, R167 ;  /* 0x000000a700a77308 */ /* 0x000e620000002400 */
[----:B---3--:R-:W-:Y:S09]  /*9af0*/  FMUL.FTZ R0, R66, c[0x0][0x2ec] ;  /* 0x0000bb0042007a20 */ /* 0x008ff20000410000 */
        /* <DEDUP_REMOVED lines=22> */
[----:B------:R-:W1:Y:S10]  /*9c60*/  MUFU.TANH R149, R149 ;  /* 0x0000009500957308 */ /* 0x000e740000002400 */
[----:B------:R1:W1:Y:S10]  /*9c70*/  MUFU.TANH R97, R2 ;  /* 0x0000000200617308 */ /* 0x0002740000002400 */
[----:B------:R1:W1:Y:S10]  /*9c80*/  MUFU.TANH R84, R0 ;  /* 0x0000000000547308 */ /* 0x0002740000002400 */
[----:B------:R-:W1:Y:S01]  /*9c90*/  MUFU.TANH R3, R3 ;  /* 0x0000000300037308 */ /* 0x000e620000002400 */
[----:B------:R-:W-:-:S05]  /*9ca0*/  @!P0 BRA `(.L_x_4724) ;  /* 0x0000053000008947 */ /* 0x000fca0003800000 */
[----:B--234-:R-:W-:Y:S02]  /*9cb0*/  ULDC UR7, c[0x0][0x198] ;  /* 0x0000660000077ab9 */ /* 0x01cfe40000000800 */
[----:B------:R-:W-:Y:S04]  /*9cc0*/  ULEA UR6, -UR7, URZ, 0x7 ;  /* 0x0000003f07067291 */ /* 0x000fe8000f8e393f */
[----:B------:R-:W-:Y:S02]  /*9cd0*/  USHF.R.S32.HI UR5, URZ, 0x1f, UR6 ;  /* 0x0000001f3f057899 */ /* 0x000fe40008011406 */
[----:B------:R-:W-:Y:S04]  /*9ce0*/  MOV R20, UR6 ;  /* 0x0000000600147c02 */ /* 0x000fe80008000f00 */
[----:B-1----:R-:W-:Y:S01]  /*9cf0*/  MOV R2, UR5 ;  /* 0x0000000500027c02 */ /* 0x002fe20008000f00 */
        /* <DEDUP_REMOVED lines=60> */
.L_x_4725:
        /* <DEDUP_REMOVED lines=18> */
.L_x_4724:
        /* <DEDUP_REMOVED lines=11> */
[----:B------:R-:W-:Y:S04]  /*a290*/  FMNMX.FTZ R23, R120, R23, !PT ;  /* 0x0000001778177209 */ /* 0x000fe80007810000 */
        /* <DEDUP_REMOVED lines=71> */
[----:B------:R-:W-:Y:S01]  /*a710*/  FADD.FTZ R4, -R0, R85 ;  /* 0x0000005500047221 */ /* 0x000fe20000010100 */
[----:B------:R-:W-:Y:S01]  /*a720*/  MOV R85, R0 ;  /* 0x0000000000557202 */ /* 0x000fe20000000f00 */
[--C-:B------:R-:W-:Y:S01]  /*a730*/  FFMA.FTZ R64, R41, c[0x0][0x23c], -R90.reuse ;  /* 0x00008f0029407a23 */ /* 0x100fe2000001085a */
[----:B------:R-:W-:Y:S01]  /*a740*/  FSEL R51, R51, RZ, P0 ;  /* 0x000000ff33337208 */ /* 0x000fe20000000000 */
[----:B------:R-:W1:Y:S01]  /*a750*/  MUFU.EX2 R21, R21 ;  /* 0x0000001500157308 */ /* 0x000e620000000800 */
[----:B------:R-:W-:Y:S01]  /*a760*/  LDSM.16.MT88.4 R40, [R138+0x3800] ;  /* 0x003800008a28783b */ /* 0x000fe20000004200 */
[--C-:B------:R-:W-:Y:S01]  /*a770*/  FFMA.FTZ R95, R11, c[0x0][0x23c], -R90.reuse ;  /* 0x00008f000b5f7a23 */ /* 0x100fe2000001085a */
[----:B------:R-:W-:Y:S01]  /*a780*/  ISETP.GT.AND P0, PT, R151, R146, PT ;  /* 0x000000929700720c */ /* 0x000fe20003f04270 */
        /* <DEDUP_REMOVED lines=10> */
[----:B------:R-:W2:Y:S01]  /*a830*/  LDSM.16.MT88.4 R12, [R139+0x3000] ;  /* 0x003000008b0c783b */ /* 0x000ea20000004200 */
[----:B------:R-:W-:Y:S02]  /*a840*/  FMUL.FTZ R20, R4, c[0x0][0x23c] ;  /* 0x00008f0004147a20 */ /* 0x000fe40000410000 */
[----:B-1----:R-:W-:Y:S02]  /*a850*/  FMUL.FTZ R8, R21, R76 ;  /* 0x0000004c15087220 */ /* 0x002fe40000410000 */
[--C-:B------:R-:W-:Y:S02]  /*a860*/  FFMA.FTZ R108, R113, c[0x0][0x23c], -R51.reuse ;  /* 0x00008f00716c7a23 */ /* 0x100fe40000010833 */
[--C-:B------:R-:W-:Y:S02]  /*a870*/  FFMA.FTZ R113, R9, c[0x0][0x23c], -R51.reuse ;  /* 0x00008f0009717a23 */ /* 0x100fe40000010833 */
[----:B------:R-:W1:Y:S01]  /*a880*/  MUFU.EX2 R20, R20 ;  /* 0x0000001400147308 */ /* 0x000e620000000800 */
[C---:B------:R-:W-:Y:S02]  /*a890*/  FMUL.FTZ R9, R21.reuse, R77 ;  /* 0x0000004d15097220 */ /* 0x040fe40000410000 */
[C---:B------:R-:W-:Y:S02]  /*a8a0*/  FMUL.FTZ R4, R21.reuse, R80 ;  /* 0x0000005015047220 */ /* 0x040fe40000410000 */
[C---:B------:R-:W-:Y:S02]  /*a8b0*/  FMUL.FTZ R5, R21.reuse, R81 ;  /* 0x0000005115057220 */ /* 0x040fe40000410000 */
[--C-:B------:R-:W-:Y:S02]  /*a8c0*/  FFMA.FTZ R88, R16, c[0x0][0x23c], -R90.reuse ;  /* 0x00008f0010587a23 */ /* 0x100fe4000001085a */
[----:B------:R-:W-:Y:S01]  /*a8d0*/  FMUL.FTZ R16, R21, R68 ;  /* 0x0000004415107220 */ /* 0x000fe20000410000 */
[----:B------:R-:W-:Y:S01]  /*a8e0*/  MUFU.EX2 R108, R108 ;  /* 0x0000006c006c7308 */ /* 0x000fe20000000800 */
[--C-:B------:R-:W-:Y:S02]  /*a8f0*/  FFMA.FTZ R65, R19, c[0x0][0x23c], -R90.reuse ;  /* 0x00008f0013417a23 */ /* 0x100fe4000001085a */
[--C-:B------:R-:W-:Y:S02]  /*a900*/  FFMA.FTZ R55, R18, c[0x0][0x23c], -R51.reuse ;  /* 0x00008f0012377a23 */ /* 0x100fe40000010833 */
[--C-:B------:R-:W-:Y:S02]  /*a910*/  FFMA.FTZ R61, R17, c[0x0][0x23c], -R90.reuse ;  /* 0x00008f00113d7a23 */ /* 0x100fe4000001085a */
[----:B------:R-:W-:Y:S02]  /*a920*/  FMUL.FTZ R17, R21, R69 ;  /* 0x0000004515117220 */ /* 0x000fe40000410000 */
[--C-:B------:R-:W-:Y:S01]  /*a930*/  FFMA.FTZ R66, R22, c[0x0][0x23c], -R51.reuse ;  /* 0x00008f0016427a23 */ /* 0x100fe20000010833 */
[----:B------:R-:W-:Y:S01]  /*a940*/  MUFU.EX2 R112, R112 ;  /* 0x0000007000707308 */ /* 0x000fe20000000800 */
[--C-:B------:R-:W-:Y:S02]  /*a950*/  FFMA.FTZ R121, R121, c[0x0][0x23c], -R90.reuse ;  /* 0x00008f0079797a23 */ /* 0x100fe4000001085a */
[--C-:B------:R-:W-:Y:S02]  /*a960*/  FFMA.FTZ R116, R119, c[0x0][0x23c], -R90.reuse ;  /* 0x00008f0077747a23 */ /* 0x100fe4000001085a */
[C---:B-1----:R-:W-:Y:S02]  /*a970*/  FMUL.FTZ R10, R20.reuse, R78 ;  /* 0x0000004e140a7220 */ /* 0x042fe40000410000 */
[C---:B------:R-:W-:Y:S02]  /*a980*/  FMUL.FTZ R11, R20.reuse, R79 ;  /* 0x0000004f140b7220 */ /* 0x040fe40000410000 */
[----:B------:R-:W-:Y:S01]  /*a990*/  LDSM.16.MT88.4 R76, [R139+0x4c00] ;  /* 0x004c00008b4c783b */ /* 0x000fe20000004200 */
[----:B------:R-:W-:Y:S01]  /*a9a0*/  MUFU.EX2 R121, R121 ;  /* 0x0000007900797308 */ /* 0x000fe20000000800 */
[C---:B------:R-:W-:Y:S02]  /*a9b0*/  FMUL.FTZ R18, R20.reuse, R70 ;  /* 0x0000004614127220 */ /* 0x040fe40000410000 */
[C---:B------:R-:W-:Y:S02]  /*a9c0*/  FMUL.FTZ R19, R20.reuse, R71 ;  /* 0x0000004714137220 */ /* 0x040fe40000410000 */
[C---:B------:R-:W-:Y:S02]  /*a9d0*/  FMUL.FTZ R6, R20.reuse, R82 ;  /* 0x0000005214067220 */ /* 0x040fe40000410000 */
[----:B------:R-:W-:Y:S02]  /*a9e0*/  FMUL.FTZ R7, R20, R83 ;  /* 0x0000005314077220 */ /* 0x000fe40000410000 */
[--C-:B------:R-:W-:Y:S01]  /*a9f0*/  FFMA.FTZ R119, R115, c[0x0][0x23c], -R51.reuse ;  /* 0x00008f0073777a23 */ /* 0x100fe20000010833 */
[----:B------:R-:W1:Y:S01]  /*aa00*/  MUFU.EX2 R116, R116 ;  /* 0x0000007400747308 */ /* 0x000e620000000800 */
        /* <DEDUP_REMOVED lines=30> */
[----:B------:R-:W-:Y:S02]  /*abf0*/  FFMA.FTZ R109, R109, c[0x0][0x23c], -R90 ;  /* 0x00008f006d6d7a23 */ /* 0x000fe4000001085a */
[----:B------:R-:W-:Y:S01]  /*ac00*/  FFMA.FTZ R106, R106, c[0x0][0x23c], -R51 ;  /* 0x00008f006a6a7a23 */ /* 0x000fe20000010833 */
[----:B------:R-:W3:Y:S01]  /*ac10*/  MUFU.EX2 R96, R96 ;  /* 0x0000006000607308 */ /* 0x000ee20000000800 */
[----:B------:R-:W-:Y:S02]  /*ac20*/  FFMA.FTZ R119, R20, R165, R119 ;  /* 0x000000a514777223 */ /* 0x000fe40000010077 */
[----:B------:R-:W-:Y:S01]  /*ac30*/  FFMA.FTZ R121, R21, R164, R121 ;  /* 0x000000a415797223 */ /* 0x000fe20000010079 */
[----:B-1----:R-:W-:Y:S01]  /*ac40*/  F2FP.BF16.PACK_AB R27, R104, R113 ;  /* 0x00000071681b723e */ /* 0x002fe200000010ff */
[----:B------:R-:W-:Y:S02]  /*ac50*/  FADD.FTZ R108, R108, R119 ;  /* 0x000000776c6c7221 */ /* 0x000fe40000010000 */
[----:B------:R-:W-:Y:S02]  /*ac60*/  FADD.FTZ R116, R116, R121 ;  /* 0x0000007974747221 */ /* 0x000fe40000010000 */
[----:B------:R-:W-:Y:S01]  /*ac70*/  FADD.FTZ R113, R113, R108 ;  /* 0x0000006c71717221 */ /* 0x000fe20000010000 */
[----:B------:R-:W1:Y:S01]  /*ac80*/  MUFU.EX2 R100, R100 ;  /* 0x0000006400647308 */ /* 0x000e620000000800 */
[C---:B--2---:R-:W-:Y:S05]  /*ac90*/  HMMA.16816.F32.BF16 R4, R24.reuse, R12, R4 ;  /* 0x0000000c1804723c */ /* 0x044fea0000041804 */
[----:B------:R-:W-:Y:S02]  /*aca0*/  FADD.FTZ R113, R104, R113 ;  /* 0x0000007168717221 */ /* 0x000fe40000010000 */
[C---:B------:R-:W-:Y:S01]  /*acb0*/  FMUL.FTZ R12, R21.reuse, R72 ;  /* 0x00000048150c7220 */ /* 0x040fe20000410000 */
[C---:B------:R-:W-:Y:S01]  /*acc0*/  HMMA.16816.F32.BF16 R8, R24.reuse, R14, R8 ;  /* 0x0000000e1808723c */ /* 0x040fe20000041808 */
[----:B------:R-:W-:Y:S03]  /*acd0*/  MUFU.EX2 R95, R95 ;  /* 0x0000005f005f7308 */ /* 0x000fe60000000800 */
[----:B------:R-:W-:Y:S02]  /*ace0*/  FMUL.FTZ R13, R21, R73 ;  /* 0x00000049150d7220 */ /* 0x000fe40000410000 */
[--C-:B------:R-:W-:Y:S02]  /*acf0*/  FFMA.FTZ R73, R129, c[0x0][0x23c], -R51.reuse ;  /* 0x00008f0081497a23 */ /* 0x100fe40000010833 */
[C---:B------:R-:W-:Y:S03]  /*ad00*/  FMUL.FTZ R14, R20.reuse, R74 ;  /* 0x0000004a140e7220 */ /* 0x040fe60000410000 */
[----:B------:R-:W2:Y:S01]  /*ad10*/  MUFU.EX2 R92, R92 ;  /* 0x0000005c005c7308 */ /* 0x000ea20000000800 */
[----:B------:R-:W-:Y:S02]  /*ad20*/  FMUL.FTZ R15, R20, R75 ;  /* 0x0000004b140f7220 */ /* 0x000fe40000410000 */
[--C-:B------:R-:W-:Y:S02]  /*ad30*/  FFMA.FTZ R72, R111, c[0x0][0x23c], -R90.reuse ;  /* 0x00008f006f487a23 */ /* 0x100fe4000001085a */
[----:B------:R-:W-:Y:S02]  /*ad40*/  FFMA.FTZ R75, R123, c[0x0][0x23c], -R90 ;  /* 0x00008f007b4b7a23 */ /* 0x000fe4000001085a */
[--C-:B------:R-:W-:Y:S01]  /*ad50*/  FFMA.FTZ R74, R130, c[0x0][0x23c], -R51.reuse ;  /* 0x00008f00824a7a23 */ /* 0x100fe20000010833 */
[C---:B------:R-:W-:Y:S02]  /*ad60*/  HMMA.16816.F32.BF16 R12, R24.reuse, R28, R12 ;  /* 0x0000001c180c723c */ /* 0x040fe4000004180c */
[----:B------:R-:W-:Y:S01]  /*ad70*/  MUFU.EX2 R94, R94 ;  /* 0x0000005e005e7308 */ /* 0x000fe20000000800 */
[----:B------:R-:W-:Y:S02]  /*ad80*/  FFMA.FTZ R111, R122, c[0x0][0x23c], -R51 ;  /* 0x00008f007a6f7a23 */ /* 0x000fe40000010833 */
[----:B------:R-:W-:Y:S02]  /*ad90*/  FADD.FTZ R115, R115, R116 ;  /* 0x0000007473737221 */ /* 0x000fe40000010000 */
[--C-:B------:R-:W-:Y:S01]  /*ada0*/  FFMA.FTZ R20, R99, c[0x0][0x23c], -R90.reuse ;  /* 0x00008f0063147a23 */ /* 0x100fe2000001085a */
[----:B------:R-:W-:Y:S01]  /*adb0*/  HMMA.16816.F32.BF16 R16, R24, R30, R16 ;  /* 0x0000001e1810723c */ /* 0x000fe20000041810 */
[----:B------:R-:W4:Y:S03]  /*adc0*/  LDSM.16.MT88.4 R28, [R139+0x3800] ;  /* 0x003800008b1c783b */ /* 0x000f260000004200 */
[----:B------:R-:W5:Y:S01]  /*add0*/  MUFU.EX2 R89, R89 ;  /* 0x0000005900597308 */ /* 0x000f620000000800 */
[----:B------:R-:W-:Y:S02]  /*ade0*/  FADD.FTZ R112, R112, R115 ;  /* 0x0000007370707221 */ /* 0x000fe40000010000 */
[----:B---3--:R-:W-:Y:S01]  /*adf0*/  F2FP.BF16.PACK_AB R24, R96, R107 ;  /* 0x0000006b6018723e */ /* 0x008fe200000010ff */
[----:B------:R-:W-:Y:S01]  /*ae00*/  FFMA.FTZ R99, R101, c[0x0][0x23c], -R90 ;  /* 0x00008f0065637a23 */ /* 0x000fe2000001085a */
[----:B-1----:R-:W-:Y:S03]  /*ae10*/  F2FP.BF16.PACK_AB R25, R93, R100 ;  /* 0x000000645d19723e */ /* 0x002fe600000010ff */
[----:B--2---:R-:W-:Y:S01]  /*ae20*/  F2FP.BF16.PACK_AB R26, R92, R95 ;  /* 0x0000005f5c1a723e */ /* 0x004fe200000010ff */
[----:B------:R-:W-:Y:S01]  /*ae30*/  FADD.FTZ R100, R100, R113 ;  /* 0x0000007164647221 */ /* 0x000fe20000010000 */
[----:B------:R-:W-:Y:S01]  /*ae40*/  MUFU.EX2 R91, R91 ;  /* 0x0000005b005b7308 */ /* 0x000fe20000000800 */
[----:B------:R-:W-:Y:S02]  /*ae50*/  FADD.FTZ R107, R107, R112 ;  /* 0x000000706b6b7221 */ /* 0x000fe40000010000 */
[----:B------:R-:W-:Y:S02]  /*ae60*/  FADD.FTZ R93, R93, R100 ;  /* 0x000000645d5d7221 */ /* 0x000fe40000010000 */
[----:B------:R-:W-:Y:S02]  /*ae70*/  FADD.FTZ R96, R96, R107 ;  /* 0x0000006b60607221 */ /* 0x000fe40000010000 */
[--C-:B------:R-:W-:Y:S02]  /*ae80*/  FFMA.FTZ R102, R102, c[0x0][0x23c], -R51.reuse ;  /* 0x00008f0066667a23 */ /* 0x100fe40000010833 */
[----:B------:R-:W-:Y:S01]  /*ae90*/  FADD.FTZ R95, R95, R96 ;  /* 0x000000605f5f7221 */ /* 0x000fe20000010000 */
[----:B------:R-:W1:Y:S01]  /*aea0*/  MUFU.EX2 R88, R88 ;  /* 0x0000005800587308 */ /* 0x000e620000000800 */
[----:B------:R-:W-:Y:S02]  /*aeb0*/  FFMA.FTZ R98, R98, c[0x0][0x23c], -R51 ;  /* 0x00008f0062627a23 */ /* 0x000fe40000010833 */
[----:B------:R-:W-:Y:S01]  /*aec0*/  FADD.FTZ R68, R92, R95 ;  /* 0x0000005f5c447221 */ /* 0x000fe20000010000 */
[----:B-----5:R-:W-:Y:S01]  /*aed0*/  F2FP.BF16.PACK_AB R27, R89, R94 ;  /* 0x0000005e591b723e */ /* 0x020fe200000010ff */
[----:B------:R-:W-:Y:S02]  /*aee0*/  FADD.FTZ R94, R94, R93 ;  /* 0x0000005d5e5e7221 */ /* 0x000fe40000010000 */
[----:B------:R-:W-:Y:S02]  /*aef0*/  FFMA.FTZ R149, R149, c[0x0][0x23c], -R90 ;  /* 0x00008f0095957a23 */ /* 0x000fe4000001085a */
[----:B------:R-:W-:Y:S01]  /*af00*/  FADD.FTZ R94, R89, R94 ;  /* 0x0000005e595e7221 */ /* 0x000fe20000010000 */
        /* <DEDUP_REMOVED lines=8> */
[----:B------:R-:W-:Y:S04]  /*af90*/  LDSM.16.MT88.4 R36, [R139+0x4000] ;  /* 0x004000008b24783b */ /* 0x000fe80000004200 */
[----:B------:R-:W5:Y:S02]  /*afa0*/  MUFU.EX2 R60, R60 ;  /* 0x0000003c003c7308 */ /* 0x000f640000000800 */
[----:B-1----:R-:W-:Y:S01]  /*afb0*/  F2FP.BF16.PACK_AB R24, R88, R91 ;  /* 0x0000005b5818723e */ /* 0x002fe200000010ff */
[----:B------:R-:W-:Y:S01]  /*afc0*/  FADD.FTZ R91, R91, R68 ;  /* 0x000000445b5b7221 */ /* 0x000fe20000010000 */
[----:B--2---:R-:W-:Y:S03]  /*afd0*/  F2FP.BF16.PACK_AB R25, R66, R67 ;  /* 0x000000434219723e */ /* 0x004fe600000010ff */
        /* <DEDUP_REMOVED lines=21> */
[--C-:B------:R-:W-:Y:S01]  /*b130*/  FFMA.FTZ R42, R114, c[0x0][0x23c], -R51.reuse ;  /* 0x00008f00722a7a23 */ /* 0x100fe20000010833 */
[----:B-1----:R-:W-:Y:S03]  /*b140*/  F2FP.BF16.PACK_AB R25, R54, R57 ;  /* 0x000000393619723e */ /* 0x002fe600000010ff */
[--C-:B------:R-:W-:Y:S02]  /*b150*/  FFMA.FTZ R43, R105, c[0x0][0x23c], -R90.reuse ;  /* 0x00008f00692b7a23 */ /* 0x100fe4000001085a */
[--C-:B------:R-:W-:Y:S01]  /*b160*/  FFMA.FTZ R114, R103, c[0x0][0x23c], -R90.reuse ;  /* 0x00008f0067727a23 */ /* 0x100fe2000001085a */
[----:B------:R-:W-:Y:S01]  /*b170*/  MUFU.EX2 R52, R52 ;  /* 0x0000003400347308 */ /* 0x000fe20000000800 */
[----:B------:R-:W-:Y:S02]  /*b180*/  FFMA.FTZ R103, R110, c[0x0][0x23c], -R51 ;  /* 0x00008f006e677a23 */ /* 0x000fe40000010833 */
[----:B------:R-:W-:Y:S02]  /*b190*/  FFMA.FTZ R90, R97, c[0x0][0x23c], -R90 ;  /* 0x00008f00615a7a23 */ /* 0x000fe4000001085a */
[----:B------:R-:W-:Y:S04]  /*b1a0*/  FADD.FTZ R59, R59, R60 ;  /* 0x0000003c3b3b7221 */ /* 0x000fe80000010000 */
[----:B------:R-:W-:Y:S01]  /*b1b0*/  FADD.FTZ R56, R56, R59 ;  /* 0x0000003b38387221 */ /* 0x000fe20000010000 */
[----:B------:R-:W1:Y:S01]  /*b1c0*/  MUFU.EX2 R47, R47 ;  /* 0x0000002f002f7308 */ /* 0x000e620000000800 */
[C---:B-----5:R-:W-:Y:S02]  /*b1d0*/  F2FP.BF16.PACK_AB R26, R48.reuse, R53 ;  /* 0x00000035301a723e */ /* 0x060fe400000010ff */
[----:B------:R-:W-:Y:S04]  /*b1e0*/  FADD.FTZ R53, R53, R56 ;  /* 0x0000003835357221 */ /* 0x000fe80000010000 */
[----:B------:R-:W-:Y:S03]  /*b1f0*/  FADD.FTZ R48, R48, R53 ;  /* 0x0000003530307221 */ /* 0x000fe60000010000 */
        /* <DEDUP_REMOVED lines=35> */
[C---:B--2---:R-:W-:Y:S01]  /*b430*/  F2FP.BF16.PACK_AB R24, R64.reuse, R61 ;  /* 0x0000003d4018723e */ /* 0x044fe200000010ff */
[----:B------:R-:W-:Y:S01]  /*b440*/  FADD.FTZ R61, R61, R46 ;  /* 0x0000002e3d3d7221 */ /* 0x000fe20000010000 */
[----:B-1----:R-:W-:Y:S03]  /*b450*/  F2FP.BF16.PACK_AB R25, R73, R62 ;  /* 0x0000003e4919723e */ /* 0x002fe600000010ff */
[----:B------:R-:W-:Y:S03]  /*b460*/  FADD.FTZ R61, R64, R61 ;  /* 0x0000003d403d7221 */ /* 0x000fe60000010000 */
[----:B------:R-:W-:Y:S10]  /*b470*/  MUFU.EX2 R74, R74 ;  /* 0x0000004a004a7308 */ /* 0x000ff40000000800 */
[----:B------:R-:W1:Y:S01]  /*b480*/  MUFU.EX2 R111, R111 ;  /* 0x0000006f006f7308 */ /* 0x000e620000000800 */
[----:B----4-:R-:W-:Y:S09]  /*b490*/  F2FP.BF16.PACK_AB R26, R75, R72 ;  /* 0x000000484b1a723e */ /* 0x010ff200000010ff */
        /* <DEDUP_REMOVED lines=9> */
[----:B------:R-:W4:Y:S02]  /*b530*/  LDSM.16.MT88.4 R28, [R138+0x4800] ;  /* 0x004800008a1c783b */ /* 0x000f240000004200 */
[C---:B-----5:R-:W-:Y:S03]  /*b540*/  HMMA.16816.F32.BF16 R12, R24.reuse, R36, R12 ;  /* 0x00000024180c723c */ /* 0x060fe6000004180c */
[----:B------:R-:W-:Y:S01]  /*b550*/  MUFU.EX2 R43, R43 ;  /* 0x0000002b002b7308 */ /* 0x000fe20000000800 */
[----:B------:R-:W-:Y:S03]  /*b560*/  FADD.FTZ R63, R63, R66 ;  /* 0x000000423f3f7221 */ /* 0x000fe60000010000 */
[----:B------:R-:W-:Y:S01]  /*b570*/  FFMA.FTZ R36, R84, c[0x0][0x23c], -R51 ;  /* 0x00008f0054247a23 */ /* 0x000fe20000010833 */
        /* <DEDUP_REMOVED lines=46> */
[----:B------:R-:W-:Y:S04]  /*b860*/  FADD.FTZ R93, R93, R106 ;  /* 0x0000006a5d5d7221 */ /* 0x000fe80000010000 */
[----:B------:R-:W-:Y:S01]  /*b870*/  FADD.FTZ R93, R92, R93 ;  /* 0x0000005d5c5d7221 */ /* 0x000fe20000010000 */
[C---:B-1----:R-:W-:Y:S03]  /*b880*/  F2FP.BF16.PACK_AB R71, R51.reuse, R36 ;  /* 0x000000243347723e */ /* 0x042fe600000010ff */
[----:B------:R-:W-:Y:S04]  /*b890*/  FADD.FTZ R36, R36, R93 ;  /* 0x0000005d24247221 */ /* 0x000fe80000010000 */
[----:B------:R-:W-:Y:S01]  /*b8a0*/  FADD.FTZ R165, R51, R36 ;  /* 0x0000002433a57221 */ /* 0x000fe20000010000 */
[C---:B------:R-:W-:Y:S08]  /*b8b0*/  HMMA.16816.F32.BF16 R80, R68.reuse, R76, R4 ;  /* 0x0000004c4450723c */ /* 0x040ff00000041804 */
[C---:B------:R-:W-:Y:S07]  /*b8c0*/  HMMA.16816.F32.BF16 R76, R68.reuse, R78, R8 ;  /* 0x0000004e444c723c */ /* 0x040fee0000041808 */
[----:B------:R-:W-:Y:S01]  /*b8d0*/  FADD.FTZ R9, R43, R40 ;  /* 0x000000282b097221 */ /* 0x000fe20000010000 */
[C---:B---3--:R-:W-:Y:S04]  /*b8e0*/  HMMA.16816.F32.BF16 R72, R68.reuse, R32, R12 ;  /* 0x000000204448723c */ /* 0x048fe8000004180c */
[----:B------:R-:W-:Y:S04]  /*b8f0*/  FADD.FTZ R9, R114, R9 ;  /* 0x0000000972097221 */ /* 0x000fe80000010000 */
[----:B------:R-:W-:Y:S04]  /*b900*/  HMMA.16816.F32.BF16 R68, R68, R34, R16 ;  /* 0x000000224444723c */ /* 0x000fe80000041810 */
[----:B------:R-:W-:Y:S04]  /*b910*/  FADD.FTZ R20, R20, R9 ;  /* 0x0000000914147221 */ /* 0x000fe80000010000 */
[----:B------:R-:W-:Y:S04]  /*b920*/  FADD.FTZ R20, R99, R20 ;  /* 0x0000001463147221 */ /* 0x000fe80000010000 */
[----:B------:R-:W-:Y:S04]  /*b930*/  FADD.FTZ R67, R67, R20 ;  /* 0x0000001443437221 */ /* 0x000fe80000010000 */
[----:B------:R-:W-:Y:S01]  /*b940*/  FADD.FTZ R164, R90, R67 ;  /* 0x000000435aa47221 */ /* 0x000fe20000010000 */
[----:B------:R-:W-:-:S05]  /*b950*/  @P0 BRA `(.L_x_4726) ;  /* 0xffffd2c000000947 */ /* 0x000fca000383ffff */
.L_x_4722:
[----:B------:R-:W1:Y:S01]  /*b960*/  SHFL.BFLY PT, R3, R164, 0x2, 0x1f ;  /* 0x0c401f00a4037f89 */ /* 0x000e6200000e0000 */
[----:B------:R-:W-:Y:S01]  /*b970*/  IMAD.MOV.U32 R9, RZ, RZ, 0x3f800000 ;  /* 0x3f800000ff097424 */ /* 0x000fe200078e00ff */
[----:B------:R-:W-:Y:S01]  /*b980*/  SHF.L.U32 R154, R154, 0x3, RZ ;  /* 0x000000039a9a7819 */ /* 0x000fe200000006ff */
[----:B------:R-:W-:Y:S01]  /*b990*/  IMAD.MOV R30, RZ, RZ, -R155 ;  /* 0x000000ffff1e7224 */ /* 0x000fe200078e0a9b */
[----:B------:R-:W2:Y:S01]  /*b9a0*/  SHFL.BFLY PT, R4, R165, 0x2, 0x1f ;  /* 0x0c401f00a5047f89 */ /* 0x000ea200000e0000 */
[----:B------:R-:W-:Y:S01]  /*b9b0*/  BSSY B0, `(.L_x_4727) ;  /* 0x0000076000007945 */ /* 0x000fe20003800000 */
[----:B------:R-:W-:-:S02]  /*b9c0*/  LEA R161, R160, R161, 0x4 ;  /* 0x000000a1a0a17211 */ /* 0x000fc400078e20ff */
[----:B------:R-:W3:Y:S04]  /*b9d0*/  S2R R5, SR_TID.X ;  /* 0x0000000000057919 */ /* 0x000ee80000002100 */
[----:B------:R-:W-:Y:S06]  /*b9e0*/  BAR.SYNC.DEFER_BLOCKING 0x0 ;  /* 0x0000000000007b1d */ /* 0x000fec0000010000 */
[----:B------:R-:W4:Y:S04]  /*b9f0*/  S2R R29, SR_CTAID.Z ;  /* 0x00000000001d7919 */ /* 0x000f280000002700 */
[----:B------:R-:W5:Y:S01]  /*ba00*/  S2R R28, SR_CTAID.Y ;  /* 0x00000000001c7919 */ /* 0x000f620000002600 */
        /* <DEDUP_REMOVED lines=9> */
[----:B----4-:R-:W-:Y:S01]  /*baa0*/  IMAD R29, R30, c[0x0][0x1c0], R29 ;  /* 0x000070001e1d7a24 */ /* 0x010fe200078e021d */
[----:B------:R-:W-:Y:S02]  /*bab0*/  SHF.R.S32.HI R12, RZ, 0x1f, R11 ;  /* 0x0000001fff0c7819 */ /* 0x000fe4000001140b */
[----:B------:R-:W-:Y:S01]  /*bac0*/  SHF.L.U32 R15, R15, 0x2, RZ ;  /* 0x000000020f0f7819 */ /* 0x000fe200000006ff */
[----:B------:R-:W-:Y:S01]  /*bad0*/  IMAD.IADD R13, R5, 0x1, -R14 ;  /* 0x00000001050d7824 */ /* 0x000fe200078e0a0e */
[----:B------:R-:W-:Y:S01]  /*bae0*/  LEA.HI R12, R12, R11, RZ, 0x3 ;  /* 0x0000000b0c0c7211 */ /* 0x000fe200078f18ff */
[----:B-----5:R-:W-:Y:S01]  /*baf0*/  IMAD R28, R28, c[0x0][0x210], R155 ;  /* 0x000084001c1c7a24 */ /* 0x020fe200078e029b */
[----:B------:R-:W-:-:S02]  /*bb00*/  LOP3.LUT R15, R15, 0x3fffff00, RZ, 0xc0, !PT ;  /* 0x3fffff000f0f7812 */ /* 0x000fc400078ec0ff */
[----:B------:R-:W-:Y:S01]  /*bb10*/  LOP3.LUT R12, R12, 0xfffffff8, RZ, 0xc0, !PT ;  /* 0xfffffff80c0c7812 */ /* 0x000fe200078ec0ff */
[----:B-1----:R-:W-:Y:S01]  /*bb20*/  FADD.FTZ R7, R8, R7 ;  /* 0x0000000708077221 */ /* 0x002fe20000010000 */
[----:B------:R-:W-:Y:S01]  /*bb30*/  LEA R15, R152, R15, 0x5 ;  /* 0x0000000f980f7211 */ /* 0x000fe200078e28ff */
[----:B------:R-:W-:Y:S02]  /*bb40*/  IMAD.MOV.U32 R8, RZ, RZ, 0x3f800000 ;  /* 0x3f800000ff087424 */ /* 0x000fe400078e00ff */
[----:B--2---:R-:W-:Y:S01]  /*bb50*/  FADD.FTZ R6, R3, R6 ;  /* 0x0000000603067221 */ /* 0x004fe20000010000 */
[CC--:B------:R-:W-:Y:S01]  /*bb60*/  LEA.HI R3, R4.reuse, R5.reuse, RZ, 0x5 ;  /* 0x0000000504037211 */ /* 0x0c0fe200078f28ff */
[----:B------:R-:W-:Y:S01]  /*bb70*/  IMAD.IADD R11, R11, 0x1, -R12 ;  /* 0x000000010b0b7824 */ /* 0x000fe200078e0a0c */
[----:B------:R-:W-:Y:S01]  /*bb80*/  LEA.HI R12, R4, R5, RZ, 0x4 ;  /* 0x00000005040c7211 */ /* 0x000fe200078f20ff */
[----:B------:R-:W-:Y:S01]  /*bb90*/  IMAD R28, R28, c[0x0][0x1c0], R29 ;  /* 0x000070001c1c7a24 */ /* 0x000fe200078e021d */
[----:B------:R-:W-:-:S02]  /*bba0*/  SHF.R.S32.HI R10, RZ, 0x5, R3 ;  /* 0x00000005ff0a7819 */ /* 0x000fc40000011403 */
[----:B------:R-:W-:Y:S02]  /*bbb0*/  SHF.R.S32.HI R12, RZ, 0x4, R12 ;  /* 0x00000004ff0c7819 */ /* 0x000fe4000001140c */
[----:B------:R-:W-:Y:S01]  /*bbc0*/  FSETP.NE.FTZ.AND P3, PT, R7, RZ, PT ;  /* 0x000000ff0700720b */ /* 0x000fe20003f75000 */
[----:B------:R-:W-:Y:S01]  /*bbd0*/  IMAD R10, R10, 0x100, R13 ;  /* 0x000001000a0a7824 */ /* 0x000fe200078e020d */
[----:B------:R-:W-:Y:S02]  /*bbe0*/  LEA.HI R13, R11, R11, RZ, 0x1 ;  /* 0x0000000b0b0d7211 */ /* 0x000fe400078f08ff */
[----:B------:R-:W-:Y:S02]  /*bbf0*/  SHF.L.U32 R14, R12, 0x6, RZ ;  /* 0x000000060c0e7819 */ /* 0x000fe400000006ff */
[----:B------:R-:W-:Y:S02]  /*bc00*/  FSETP.NE.FTZ.AND P2, PT, R6, RZ, PT ;  /* 0x000000ff0600720b */ /* 0x000fe40003f55000 */
[----:B------:R-:W-:-:S02]  /*bc10*/  SHF.R.S32.HI R12, RZ, 0x1, R13 ;  /* 0x00000001ff0c7819 */ /* 0x000fc4000001140d */
[----:B------:R-:W-:Y:S02]  /*bc20*/  LOP3.LUT R16, R13, 0x1fffffe, RZ, 0xc0, !PT ;  /* 0x01fffffe0d107812 */ /* 0x000fe400078ec0ff */
[----:B------:R-:W-:Y:S01]  /*bc30*/  LOP3.LUT R13, R14, 0xc0, RZ, 0xc0, !PT ;  /* 0x000000c00e0d7812 */ /* 0x000fe200078ec0ff */
[C---:B------:R-:W-:Y:S01]  /*bc40*/  IMAD.SHL.U32 R14, R12.reuse, 0x40, RZ ;  /* 0x000000400c0e7824 */ /* 0x040fe200078e00ff */
[----:B------:R-:W1:Y:S01]  /*bc50*/  @P3 MUFU.RCP R9, R7 ;  /* 0x0000000700093308 */ /* 0x000e620000001000 */
[----:B------:R-:W-:Y:S01]  /*bc60*/  IMAD.IADD R11, R11, 0x1, -R16 ;  /* 0x000000010b0b7824 */ /* 0x000fe200078e0a10 */
[----:B------:R-:W-:Y:S02]  /*bc70*/  LOP3.LUT P0, RZ, R12, 0x2, RZ, 0xc0, !PT ;  /* 0x000000020cff7812 */ /* 0x000fe4000780c0ff */
[----:B------:R-:W-:Y:S02]  /*bc80*/  LOP3.LUT R14, R14, 0xc0, RZ, 0xc0, !PT ;  /* 0x000000c00e0e7812 */ /* 0x000fe400078ec0ff */
[----:B------:R-:W-:-:S02]  /*bc90*/  LEA R11, R11, R10, 0x4 ;  /* 0x0000000a0b0b7211 */ /* 0x000fc400078e20ff */
[----:B------:R-:W2:Y:S01]  /*bca0*/  @P2 MUFU.RCP R8, R6 ;  /* 0x0000000600082308 */ /* 0x000ea20000001000 */
[----:B------:R-:W-:Y:S02]  /*bcb0*/  LEA.HI R14, R14, R14, RZ, 0x1d ;  /* 0x0000000e0e0e7211 */ /* 0x000fe400078fe8ff */
[----:B------:R-:W-:Y:S02]  /*bcc0*/  LOP3.LUT R10, R12, 0x1, RZ, 0xc0, !PT ;  /* 0x000000010c0a7812 */ /* 0x000fe400078ec0ff */
[----:B------:R-:W-:Y:S01]  /*bcd0*/  MOV R12, 0xffffffe0 ;  /* 0xffffffe0000c7802 */ /* 0x000fe20000000f00 */
[----:B------:R-:W-:Y:S01]  /*bce0*/  IMAD.U32 R11, R11, 0x2, R14 ;  /* 0x000000020b0b7824 */ /* 0x000fe200078e000e */
[----:B------:R-:W-:Y:S01]  /*bcf0*/  ISETP.NE.U32.AND P1, PT, R10, 0x1, PT ;  /* 0x000000010a00780c */ /* 0x000fe20003f25070 */
[----:B-1----:R-:W-:Y:S01]  /*bd00*/  FMUL.FTZ R80, R9, R80 ;  /* 0x0000005009507220 */ /* 0x002fe20000410000 */
[----:B------:R-:W-:Y:S01]  /*bd10*/  LOP3.LUT R32, R3, 0xffffffe0, RZ, 0xc0, !PT ;  /* 0xffffffe003207812 */ /* 0x000fe200078ec0ff */
[----:B------:R-:W-:Y:S01]  /*bd20*/  IMAD.SHL.U32 R10, R11, 0x4, RZ ;  /* 0x000000040b0a7824 */ /* 0x000fe200078e00ff */
[----:B------:R-:W-:Y:S01]  /*bd30*/  SEL R12, R12, 0x20, !P1 ;  /* 0x000000200c0c7807 */ /* 0x000fe20004800000 */
[C---:B------:R-:W-:Y:S01]  /*bd40*/  FMUL.FTZ R81, R9.reuse, R81 ;  /* 0x0000005109517220 */ /* 0x040fe20000410000 */
[----:B------:R-:W1:Y:S01]  /*bd50*/  @P3 MUFU.LG2 R7, R7 ;  /* 0x0000000700073308 */ /* 0x000e620000000c00 */
[C---:B------:R-:W-:Y:S01]  /*bd60*/  FMUL.FTZ R76, R9.reuse, R76 ;  /* 0x0000004c094c7220 */ /* 0x040fe20000410000 */
[----:B------:R-:W-:Y:S01]  /*bd70*/  IADD3 R32, -R32, R5, RZ ;  /* 0x0000000520207210 */ /* 0x000fe20007ffe1ff */
[C---:B------:R-:W-:Y:S01]  /*bd80*/  FMUL.FTZ R77, R9.reuse, R77 ;  /* 0x0000004d094d7220 */ /* 0x040fe20000410000 */
[----:B------:R-:W-:Y:S01]  /*bd90*/  STS.64 [R11.X4], R80 ;  /* 0x000000500b007388 */ /* 0x000fe20000004a00 */
[----:B------:R-:W-:Y:S01]  /*bda0*/  FMUL.FTZ R72, R9, R72 ;  /* 0x0000004809487220 */ /* 0x000fe20000410000 */
[----:B------:R-:W-:Y:S01]  /*bdb0*/  LOP3.LUT R154, R13, 0x18, R154, 0xf8, !PT ;  /* 0x000000180d9a7812 */ /* 0x000fe200078ef89a */
[C---:B------:R-:W-:Y:S01]  /*bdc0*/  FMUL.FTZ R73, R9.reuse, R73 ;  /* 0x0000004909497220 */ /* 0x040fe20000410000 */
[----:B------:R-:W3:Y:S01]  /*bdd0*/  @P2 MUFU.LG2 R6, R6 ;  /* 0x0000000600062308 */ /* 0x000ee20000000c00 */
[C---:B------:R-:W-:Y:S01]  /*bde0*/  FMUL.FTZ R68, R9.reuse, R68 ;  /* 0x0000004409447220 */ /* 0x040fe20000410000 */
[----:B------:R-:W-:Y:S01]  /*bdf0*/  SHF.R.U32.HI R13, RZ, 0x3, R13 ;  /* 0x00000003ff0d7819 */ /* 0x000fe2000001160d */
[----:B------:R-:W-:Y:S01]  /*be00*/  FMUL.FTZ R69, R9, R69 ;  /* 0x0000004509457220 */ /* 0x000fe20000410000 */
[----:B------:R-:W-:Y:S01]  /*be10*/  IADD3 R9, R10, 0x40, RZ ;  /* 0x000000400a097810 */ /* 0x000fe20007ffe0ff */
[----:B--2---:R-:W-:Y:S01]  /*be20*/  FMUL.FTZ R83, R8, R83 ;  /* 0x0000005308537220 */ /* 0x004fe20000410000 */
[----:B------:R-:W-:Y:S01]  /*be30*/  @P0 IADD3 R9, R10, -0x40, RZ ;  /* 0xffffffc00a090810 */ /* 0x000fe20007ffe0ff */
[----:B------:R-:W-:Y:S01]  /*be40*/  FMUL.FTZ R82, R8, R82 ;  /* 0x0000005208527220 */ /* 0x000fe20000410000 */
[----:B------:R-:W-:Y:S01]  /*be50*/  LOP3.LUT P0, RZ, R32, 0x3, RZ, 0xc0, !PT ;  /* 0x0000000320ff7812 */ /* 0x000fe2000780c0ff */
[----:B------:R-:W-:Y:S01]  /*be60*/  FMUL.FTZ R79, R8, R79 ;  /* 0x0000004f084f7220 */ /* 0x000fe20000410000 */
[----:B------:R-:W-:Y:S01]  /*be70*/  IADD3 R31, R12, R9, RZ ;  /* 0x000000090c1f7210 */ /* 0x000fe20007ffe0ff */
[----:B------:R-:W-:Y:S01]  /*be80*/  FMUL.FTZ R78, R8, R78 ;  /* 0x0000004e084e7220 */ /* 0x000fe20000410000 */
[----:B------:R3:W-:Y:S01]  /*be90*/  STS.64 [R11.X4+0x400], R82 ;  /* 0x000400520b007388 */ /* 0x0007e20000004a00 */
[----:B------:R-:W-:Y:S01]  /*bea0*/  IMAD.IADD R10, R10, 0x1, R12 ;  /* 0x000000010a0a7824 */ /* 0x000fe200078e020c */
[----:B------:R-:W-:Y:S01]  /*beb0*/  LEA R150, R150, R15, 0x2 ;  /* 0x0000000f96967211 */ /* 0x000fe200078e10ff */
[----:B------:R-:W-:Y:S01]  /*bec0*/  FMUL.FTZ R75, R8, R75 ;  /* 0x0000004b084b7220 */ /* 0x000fe20000410000 */
[----:B------:R-:W-:Y:S01]  /*bed0*/  LOP3.LUT R13, R154, R13, RZ, 0x3c, !PT ;  /* 0x0000000d9a0d7212 */ /* 0x000fe200078e3cff */
[C---:B------:R-:W-:Y:S01]  /*bee0*/  FMUL.FTZ R74, R8.reuse, R74 ;  /* 0x0000004a084a7220 */ /* 0x040fe20000410000 */
[----:B------:R-:W-:Y:S01]  /*bef0*/  STS.64 [R10], R76 ;  /* 0x0000004c0a007388 */ /* 0x000fe20000000a00 */
[----:B------:R-:W-:-:S02]  /*bf00*/  FMUL.FTZ R71, R8, R71 ;  /* 0x0000004708477220 */ /* 0x000fc40000410000 */
[----:B------:R-:W-:Y:S01]  /*bf10*/  FMUL.FTZ R70, R8, R70 ;  /* 0x0000004608467220 */ /* 0x000fe20000410000 */
[----:B------:R2:W-:Y:S01]  /*bf20*/  STS.64 [R10+0x400], R78 ;  /* 0x0004004e0a007388 */ /* 0x0005e20000000a00 */
[----:B------:R-:W-:Y:S01]  /*bf30*/  IADD3 R8, R150, R13, RZ ;  /* 0x0000000d96087210 */ /* 0x000fe20007ffe0ff */
[----:B-1----:R-:W-:Y:S02]  /*bf40*/  @P3 FMUL.FTZ R7, R7, 0.69314718246459960938 ;  /* 0x3f31721807073820 */ /* 0x002fe40000410000 */
[----:B------:R-:W-:Y:S01]  /*bf50*/  STS.64 [R9], R72 ;  /* 0x0000004809007388 */ /* 0x000fe20000000a00 */
[----:B------:R-:W-:Y:S02]  /*bf60*/  IMAD.MOV.U32 R3, RZ, RZ, -0x800000 ;  /* 0xff800000ff037424 */ /* 0x000fe400078e00ff */
[----:B------:R-:W-:Y:S01]  /*bf70*/  @P3 FFMA.FTZ R3, R2, c[0x0][0x238], R7 ;  /* 0x00008e0002033a23 */ /* 0x000fe20000010007 */
[----:B------:R1:W-:Y:S04]  /*bf80*/  STS.64 [R9+0x400], R74 ;  /* 0x0004004a09007388 */ /* 0x0003e80000000a00 */
[----:B------:R-:W-:Y:S04]  /*bf90*/  STS.64 [R31], R68 ;  /* 0x000000441f007388 */ /* 0x000fe80000000a00 */
[----:B------:R-:W-:Y:S01]  /*bfa0*/  STS.64 [R31+0x400], R70 ;  /* 0x000400461f007388 */ /* 0x000fe20000000a00 */
[----:B---3--:R-:W-:-:S03]  /*bfb0*/  @P2 FMUL.FTZ R11, R6, 0.69314718246459960938 ;  /* 0x3f317218060b2820 */ /* 0x008fc60000410000 */
[----:B------:R-:W-:Y:S06]  /*bfc0*/  BAR.SYNC.DEFER_BLOCKING 0x0 ;  /* 0x0000000000007b1d */ /* 0x000fec0000010000 */
[----:B--2---:R-:W1:Y:S04]  /*bfd0*/  S2R R10, SR_CTAID.X ;  /* 0x00000000000a7919 */ /* 0x004e680000002500 */
        /* <DEDUP_REMOVED lines=19> */
.L_x_4728:
[----:B------:R-:W-:Y:S05]  /*c110*/  BSYNC B0 ;  /* 0x0000000000007941 */ /* 0x000fea0003800000 */
.L_x_4727:
[----:B------:R-:W-:Y:S01]  /*c120*/  LEA.HI R0, R4, R5, RZ, 0x3 ;  /* 0x0000000504007211 */ /* 0x000fe200078f18ff */
[----:B------:R-:W-:Y:S01]  /*c130*/  IMAD R28, R28, c[0x0][0x22c], RZ ;  /* 0x00008b001c1c7a24 */ /* 0x000fe200078e02ff */
[----:B----4-:R-:W-:Y:S02]  /*c140*/  IADD3 R3, R145, 0x20, RZ ;  /* 0x0000002091037810 */ /* 0x010fe40007ffe0ff */
[----:B------:R-:W-:Y:S02]  /*c150*/  LOP3.LUT R0, R0, 0xfffffff8, RZ, 0xc0, !PT ;  /* 0xfffffff800007812 */ /* 0x000fe400078ec0ff */
[----:B------:R-:W-:-:S02]  /*c160*/  ISETP.GE.AND P1, PT, R3, R144, PT ;  /* 0x000000900300720c */ /* 0x000fc40003f26270 */
[----:B------:R-:W-:Y:S01]  /*c170*/  ISETP.GE.AND P3, PT, R145, R144, PT ;  /* 0x000000909100720c */ /* 0x000fe20003f66270 */
[----:B------:R-:W-:Y:S01]  /*c180*/  IMAD.IADD R0, R5, 0x1, -R0 ;  /* 0x0000000105007824 */ /* 0x000fe200078e0a00 */
[----:B------:R-:W-:-:S03]  /*c190*/  IADD3 R5, R145, 0x10, RZ ;  /* 0x0000001091057810 */ /* 0x000fc60007ffe0ff */
[----:B------:R-:W-:Y:S01]  /*c1a0*/  IMAD.SHL.U32 R6, R0, 0x4, RZ ;  /* 0x0000000400067824 */ /* 0x000fe200078e00ff */
[----:B------:R-:W-:-:S04]  /*c1b0*/  ISETP.GE.AND P2, PT, R5, R144, PT ;  /* 0x000000900500720c */ /* 0x000fc80003f46270 */
        /* <DEDUP_REMOVED lines=15> */
.L_x_4729:
        /* <DEDUP_REMOVED lines=13> */
.L_x_5253:


//--------------------- .text._ZN5flash24flash_fwd_splitkv_kernelI23Flash_fwd_kernel_traitsILi32ELi64ELi128ELi4ELb0ELb0EN7cutlass10bfloat16_tE19Flash_kernel_traitsILi32ELi64ELi128ELi4ES3_EELb1ELb0ELb1ELb0ELb0ELb0ELb1ELb0EEEvNS_16Flash_fwd_paramsE --------------------------
	.section	.text._ZN5flash24flash_fwd_splitkv_kernelI23Flash_fwd_kernel_traitsILi32ELi64ELi128ELi4ELb0ELb0EN7cutlass10bfloat16_tE19Flash_kernel_traitsILi32ELi64ELi128ELi4ES3_EELb1ELb0ELb1ELb0ELb0ELb0ELb1ELb0EEEvNS_16Flash_fwd_paramsE,"ax",@progbits
	.sectioninfo	@"SHI_REGISTERS=166"
	.align	128
        .global         _ZN5flash24flash_fwd_splitkv_kernelI23Flash_fwd_kernel_traitsILi32ELi64ELi128ELi4ELb0ELb0EN7cutlass10bfloat16_tE19Flash_kernel_traitsILi32ELi64ELi128ELi4ES3_EELb1ELb0ELb1ELb0ELb0ELb0ELb1ELb0EEEvNS_16Flash_fwd_paramsE
        .type           _ZN5flash24flash_fwd_splitkv_kernelI23Flash_fwd_kernel_traitsILi32ELi64ELi128ELi4ELb0ELb0EN7cutlass10bfloat16_tE19Flash_kernel_traitsILi32ELi64ELi128ELi4ES3_EELb1ELb0ELb1ELb0ELb0ELb0ELb1ELb0EEEvNS_16Flash_fwd_paramsE,@function
        .size           _ZN5flash24flash_fwd_splitkv_kernelI23Flash_fwd_kernel_traitsILi32ELi64ELi128ELi4ELb0ELb0EN7cutlass10bfloat16_tE19Flash_kernel_traitsILi32ELi64ELi128ELi4ES3_EELb1ELb0ELb1ELb0ELb0ELb0ELb1ELb0EEEvNS_16Flash_fwd_paramsE,(.L_x_5254 - _ZN5flash24flash_fwd_splitkv_kernelI23Flash_fwd_kernel_traitsILi32ELi64ELi128ELi4ELb0ELb0EN7cutlass10bfloat16_tE19Flash_kernel_traitsILi32ELi64ELi128ELi4ES3_EELb1ELb0ELb1ELb0ELb0ELb0ELb1ELb0EEEvNS_16Flash_fwd_paramsE)
        .other          _ZN5flash24flash_fwd_splitkv_kernelI23Flash_fwd_kernel_traitsILi32ELi64ELi128ELi4ELb0ELb0EN7cutlass10bfloat16_tE19Flash_kernel_traitsILi32ELi64ELi128ELi4ES3_EELb1ELb0ELb1ELb0ELb0ELb0ELb1ELb0EEEvNS_16Flash_fwd_paramsE,@"STO_CUDA_ENTRY STV_DEFAULT"
_ZN5flash24flash_fwd_splitkv_kernelI23Flash_fwd_kernel_traitsILi32ELi64ELi128ELi4ELb0ELb0EN7cutlass10bfloat16_tE19Flash_kernel_traitsILi32ELi64ELi128ELi4ES3_EELb1ELb0ELb1ELb0ELb0ELb0ELb1ELb0EEEvNS_16Flash_fwd_paramsE:
.text._ZN5flash24flash_fwd_splitkv_kernelI23Flash_fwd_kernel_traitsILi32ELi64ELi128ELi4ELb0ELb0EN7cutlass10bfloat16_tE19Flash_kernel_traitsILi32ELi64ELi128ELi4ES3_EELb1ELb0ELb1ELb0ELb0ELb0ELb1ELb0EEEvNS_16Flash_fwd_paramsE:
        /* <DEDUP_REMOVED lines=34> */
[----:B------:R1:W2:Y:S09]  /*0220*/  @P2 LDG.E R9, [R90.64] ;  /* 0x000000065a092981 */ /* 0x0002b2000c1e1900 */
[----:B------:R3:W5:Y:S04]  /*0230*/  @!P1 LDG.E R6, [R10.64] ;  /* 0x000000060a069981 */ /* 0x000768000c1e1900 */
[----:B-1----:R-:W2:Y:S01]  /*0240*/  @P2 LDG.E R90, [R90.64+0x4] ;  /* 0x000004065a5a2981 */ /* 0x002ea2000c1e1900 */
[----:B------:R-:W-:Y:S01]  /*0250*/  MOV R4, RZ ;  /* 0x000000ff00047202 */ /* 0x000fe20000000f00 */
[----:B------:R-:W-:-:S02]  /*0260*/  @P0 IMAD.WIDE R2, R148, R0, c[0x0][0x250] ;  /* 0x0000940094020625 */ /* 0x000fc400078e0200 */
[----:B------:R-:W1:Y:S04]  /*0270*/  S2R R20, SR_CTAID.X ;  /* 0x0000000000147919 */ /* 0x000e680000002500 */
[----:B------:R4:W5:Y:S01]  /*0280*/  @P0 LDG.E R4, [R2.64] ;  /* 0x0000000602040981 */ /* 0x000962000c1e1900 */
[----:B------:R-:W-:-:S04]  /*0290*/  ISETP.NE.U32.AND P0, PT, RZ, c[0x0][0x248], PT ;  /* 0x00009200ff007a0c */ /* 0x000fc80003f05070 */
[----:B------:R-:W-:Y:S01]  /*02a0*/  ISETP.NE.AND.EX P0, PT, RZ, c[0x0][0x24c], PT, P0 ;  /* 0x00009300ff007a0c */ /* 0x000fe20003f05300 */
[----:B------:R-:W-:Y:S01]  /*02b0*/  IMAD.MOV R14, RZ, RZ, -R148 ;  /* 0x000000ffff0e7224 */ /* 0x000fe200078e0a94 */
[----:B----4-:R-:W4:Y:S03]  /*02c0*/  S2R R2, SR_CTAID.Y ;  /* 0x0000000000027919 */ /* 0x010f260000002600 */
        /* <DEDUP_REMOVED lines=8> */
.L_x_4730:
[----:B-1-34-:R-:W-:Y:S02]  /*0350*/  MOV R5, c[0x0][0x218] ;  /* 0x0000860000057a02 */ /* 0x01afe40000000f00 */
.L_x_4731:
        /* <DEDUP_REMOVED lines=14> */
[----:B------:R-:W2:Y:S02]  /*0440*/  S2R R121, SR_TID.X ;  /* 0x0000000000797919 */ /* 0x000ea40000002100 */
[----:B-1----:R-:W1:Y:S02]  /*0450*/  I2F.RP R10, R7 ;  /* 0x00000007000a7306 */ /* 0x002e640000209400 */
        /* <DEDUP_REMOVED lines=9> */
[----:B------:R-:W-:Y:S02]  /*04f0*/  IADD3 R8, R76, 0x7f, RZ ;  /* 0x0000007f4c087810 */ /* 0x000fe40007ffe0ff */
        /* <DEDUP_REMOVED lines=33> */
[----:B--2---:R-:W-:Y:S01]  /*0710*/  SHF.R.S32.HI R0, RZ, 0x1f, R121 ;  /* 0x0000001fff007819 */ /* 0x004fe20000011479 */
[----:B------:R-:W-:-:S03]  /*0720*/  IMAD R2, R2, c[0x0][0x210], R148 ;  /* 0x0000840002027a24 */ /* 0x000fc600078e0294 */
        /* <DEDUP_REMOVED lines=16> */
[C---:B------:R-:W-:Y:S02]  /*0830*/  ISETP.GE.OR P5, PT, R0.reuse, R24, P6 ;  /* 0x000000180000720c */ /* 0x040fe400037a6670 */
[----:B------:R-:W-:-:S02]  /*0840*/  IADD3 R4, R0, 0x20, RZ ;  /* 0x0000002000047810 */ /* 0x000fc40007ffe0ff */
[C---:B------:R-:W-:Y:S02]  /*0850*/  IADD3 R5, P0, R3.reuse, R8, RZ ;  /* 0x0000000803057210 */ /* 0x040fe40007f1e0ff */
[----:B------:R-:W-:Y:S02]  /*0860*/  ISETP.GE.OR P4, PT, R6, R24, P6 ;  /* 0x000000180600720c */ /* 0x000fe40003786670 */
[----:B------:R-:W-:Y:S02]  /*0870*/  LEA.HI.X.SX32 R3, R3, R9, 0x1, P0 ;  /* 0x0000000903037211 */ /* 0x000fe400000f0eff */
[----:B------:R-:W-:Y:S02]  /*0880*/  LEA R8, P0, R5, c[0x0][0x1d8], 0x2 ;  /* 0x0000760005087a11 */ /* 0x000fe400078010ff */
        /* <DEDUP_REMOVED lines=8> */
[----:B------:R-:W-:Y:S02]  /*0910*/  ISETP.GE.OR P5, PT, R4, R24, P6 ;  /* 0x000000180400720c */ /* 0x000fe400037a6670 */
[----:B------:R-:W-:-:S02]  /*0920*/  IADD3 R2, P2, R2, R0, RZ ;  /* 0x0000000002027210 */ /* 0x000fc40007f5e0ff */
        /* <DEDUP_REMOVED lines=18> */
.L_x_4732:
[----:B--2---:R-:W-:Y:S01]  /*0a50*/  ISETP.NE.U32.AND P0, PT, RZ, c[0x0][0x2b8], PT ;  /* 0x0000ae00ff007a0c */ /* 0x004fe20003f05070 */
        /* <DEDUP_REMOVED lines=20> */
[----:B------:R-:W-:-:S04]  /*0ba0*/  LOP3.LUT R150, R151, R150, RZ, 0x3c, !PT ;  /* 0x0000009697967212 */ /* 0x000fc800078e3cff */
[----:B------:R-:W-:-:S07]  /*0bb0*/  LOP3.LUT R151, R151, R150, RZ, 0x3c, !PT ;  /* 0x0000009697977212 */ /* 0x000fce00078e3cff */
        /* <DEDUP_REMOVED lines=75> */
.L_x_4733:
        /* <DEDUP_REMOVED lines=17> */
.L_x_4735:
        /* <DEDUP_REMOVED lines=53> */
.L_x_4734:
[----:B------:R-:W-:Y:S01]  /*14d0*/  ISETP.NE.AND P0, PT, R9, -0x1, PT ;  /* 0xffffffff0900780c */ /* 0x000fe20003f05270 */
[----:B------:R-:W-:Y:S01]  /*14e0*/  IMAD R0, R0, c[0x0][0x1b8], RZ ;  /* 0x00006e0000007a24 */ /* 0x000fe200078e02ff */
[----:B------:R-:W-:Y:S01]  /*14f0*/  SHF.R.S32.HI R153, RZ, 0x1f, R121 ;  /* 0x0000001fff997819 */ /* 0x000fe20000011479 */
[----:B------:R-:W-:Y:S01]  /*1500*/  BSSY B0, `(.L_x_4736) ;  /* 0x0000064000007945 */ /* 0x000fe20003800000 */
[----:B------:R-:W-:Y:S01]  /*1510*/  IADD3 R125, -R24, R90, RZ ;  /* 0x0000005a187d7210 */ /* 0x000fe20007ffe1ff */
[----:B------:R-:W-:Y:S01]  /*1520*/  IMAD R0, R18, c[0x0][0x1bc], R0 ;  /* 0x00006f0012007a24 */ /* 0x000fe200078e0200 */
[CC--:B-----5:R-:W-:Y:S02]  /*1530*/  LEA.HI R3, R153.reuse, R121.reuse, RZ, 0x2 ;  /* 0x0000007999037211 */ /* 0x0e0fe400078f10ff */
[----:B------:R-:W-:-:S02]  /*1540*/  LEA.HI R146, R153, R121, RZ, 0x3 ;  /* 0x0000007999927211 */ /* 0x000fc400078f18ff */
[----:B------:R-:W-:Y:S02]  /*1550*/  LOP3.LUT R147, R3, 0xfffffffc, RZ, 0xc0, !PT ;  /* 0xfffffffc03937812 */ /* 0x000fe400078ec0ff */
[----:B------:R-:W-:Y:S01]  /*1560*/  SHF.R.S32.HI R11, RZ, 0x3, R146 ;  /* 0x00000003ff0b7819 */ /* 0x000fe20000011492 */
[----:B------:R-:W-:Y:S01]  /*1570*/  @!P0 IMAD.WIDE.U32 R28, R148, c[0x0][0x178], RZ ;  /* 0x00005e00941c8a25 */ /* 0x000fe200078e00ff */
[----:B------:R-:W-:Y:S02]  /*1580*/  @!P0 SHF.R.S32.HI R4, RZ, 0x1f, R148 ;  /* 0x0000001fff048819 */ /* 0x000fe40000011494 */
[----:B------:R-:W-:Y:S01]  /*1590*/  LEA.HI R8, R153, R121, RZ, 0x4 ;  /* 0x0000007999087211 */ /* 0x000fe200078f20ff */
[----:B------:R-:W-:Y:S01]  /*15a0*/  IMAD.IADD R147, R121, 0x1, -R147 ;  /* 0x0000000179937824 */ /* 0x000fe200078e0a93 */
[----:B------:R-:W-:Y:S01]  /*15b0*/  LEA.HI R7, R146, R11, RZ, 0x1 ;  /* 0x0000000b92077211 */ /* 0x000fe200078f08ff */
[----:B------:R-:W-:Y:S01]  /*15c0*/  @!P0 IMAD R4, R4, c[0x0][0x178], RZ ;  /* 0x00005e0004048a24 */ /* 0x000fe200078e02ff */
[----:B------:R-:W-:Y:S01]  /*15d0*/  LOP3.LUT R89, R8, 0xfffffff0, RZ, 0xc0, !PT ;  /* 0xfffffff008597812 */ /* 0x000fe200078ec0ff */
[----:B------:R-:W-:Y:S01]  /*15e0*/  @P0 IMAD.WIDE.U32 R16, R9, c[0x0][0x190], RZ ;  /* 0x0000640009100a25 */ /* 0x000fe200078e00ff */
[----:B------:R-:W-:-:S02]  /*15f0*/  LOP3.LUT R7, R7, 0xfffffffe, RZ, 0xc0, !PT ;  /* 0xfffffffe07077812 */ /* 0x000fc400078ec0ff */
[----:B------:R-:W-:Y:S01]  /*1600*/  SHF.R.S32.HI R12, RZ, 0x2, R3 ;  /* 0x00000002ff0c7819 */ /* 0x000fe20000011403 */
[----:B------:R-:W-:Y:S01]  /*1610*/  @!P0 IMAD R4, R148, c[0x0][0x17c], R4 ;  /* 0x00005f0094048a24 */ /* 0x000fe200078e0204 */
[----:B------:R-:W-:Y:S01]  /*1620*/  LOP3.LUT R146, R146, 0xfffffff8, RZ, 0xc0, !PT ;  /* 0xfffffff892927812 */ /* 0x000fe200078ec0ff */
[----:B------:R-:W-:Y:S01]  /*1630*/  @!P0 IMAD.MOV.U32 R16, RZ, RZ, R28 ;  /* 0x000000ffff108224 */ /* 0x000fe200078e001c */
[----:B------:R-:W-:Y:S01]  /*1640*/  SHF.R.S32.HI R13, RZ, 0x1f, R12 ;  /* 0x0000001fff0d7819 */ /* 0x000fe2000001140c */
[----:B------:R-:W-:Y:S01]  /*1650*/  IMAD.SHL.U32 R147, R147, 0x8, RZ ;  /* 0x0000000893937824 */ /* 0x000fe200078e00ff */
[----:B------:R-:W-:Y:S01]  /*1660*/  LEA.HI R145, R3, R12, RZ, 0x1 ;  /* 0x0000000c03917211 */ /* 0x000fe200078f08ff */
[----:B------:R-:W-:Y:S01]  /*1670*/  @P0 IMAD R9, R9, c[0x0][0x194], R17 ;  /* 0x0000650009090a24 */ /* 0x000fe200078e0211 */
[----:B------:R-:W-:Y:S01]  /*1680*/  LEA.HI R153, R153, R121, RZ, 0x5 ;  /* 0x0000007999997211 */ /* 0x000fe200078f28ff */
[----:B------:R-:W-:Y:S01]  /*1690*/  @!P0 IMAD.IADD R9, R29, 0x1, R4 ;  /* 0x000000011d098824 */ /* 0x000fe200078e0204 */
[----:B------:R-:W-:Y:S01]  /*16a0*/  IADD3 R26, P2, R147, R26, RZ ;  /* 0x0000001a931a7210 */ /* 0x000fe20007f5e0ff */
[----:B------:R-:W-:Y:S01]  /*16b0*/  IMAD.IADD R89, R121, 0x1, -R89 ;  /* 0x0000000179597824 */ /* 0x000fe200078e0a59 */
[----:B------:R-:W-:Y:S01]  /*16c0*/  SHF.R.S32.HI R10, RZ, 0x1f, R147 ;  /* 0x0000001fff0a7819 */ /* 0x000fe20000011493 */
[----:B------:R-:W-:Y:S01]  /*16d0*/  IMAD.IADD R7, R11, 0x1, -R7 ;  /* 0x000000010b077824 */ /* 0x000fe200078e0a07 */
[----:B------:R-:W-:Y:S01]  /*16e0*/  IADD3 R16, P0, R147, R16, RZ ;  /* 0x0000001093107210 */ /* 0x000fe20007f1e0ff */
[----:B------:R-:W-:Y:S01]  /*16f0*/  IMAD.SHL.U32 R11, R11, 0x40, RZ ;  /* 0x000000400b0b7824 */ /* 0x000fe200078e00ff */
[----:B------:R-:W-:Y:S01]  /*1700*/  IADD3 R22, P3, R147, R22, RZ ;  /* 0x0000001693167210 */ /* 0x000fe20007f7e0ff */
[C---:B------:R-:W-:Y:S01]  /*1710*/  IMAD.X R27, R10.reuse, 0x1, R6, P2 ;  /* 0x000000010a1b7824 */ /* 0x040fe200010e0606 */
[----:B------:R-:W-:Y:S01]  /*1720*/  LOP3.LUT R145, R145, 0x7fffffe, RZ, 0xc0, !PT ;  /* 0x07fffffe91917812 */ /* 0x000fe200078ec0ff */
[C---:B------:R-:W-:Y:S01]  /*1730*/  IMAD.X R17, R10.reuse, 0x1, R9, P0 ;  /* 0x000000010a117824 */ /* 0x040fe200000e0609 */
[----:B------:R-:W-:Y:S01]  /*1740*/  IADD3.X R23, R10, R5, RZ, P3, !PT ;  /* 0x000000050a177210 */ /* 0x000fe20001ffe4ff */
[----:B------:R-:W-:Y:S01]  /*1750*/  IMAD.WIDE.U32 R18, R18, c[0x0][0x1b8], R26 ;  /* 0x00006e0012127a25 */ /* 0x000fe200078e001a */
[----:B------:R-:W-:-:S02]  /*1760*/  LEA.HI R10, R89, R89, RZ, 0x1 ;  /* 0x00000059590a7211 */ /* 0x000fc400078f08ff */
[----:B------:R-:W-:Y:S01]  /*1770*/  LOP3.LUT R11, R11, 0xc0, RZ, 0xc0, !PT ;  /* 0x000000c00b0b7812 */ /* 0x000fe200078ec0ff */
[----:B------:R-:W-:Y:S01]  /*1780*/  IMAD.IADD R146, R121, 0x1, -R146 ;  /* 0x0000000179927824 */ /* 0x000fe200078e0a92 */
[C---:B------:R-:W-:Y:S01]  /*1790*/  IADD3 R74, P0, R12.reuse, R74, RZ ;  /* 0x0000004a0c4a7210 */ /* 0x040fe20007f1e0ff */
[----:B------:R-:W-:Y:S01]  /*17a0*/  IMAD.IADD R145, R12, 0x1, -R145 ;  /* 0x000000010c917824 */ /* 0x000fe200078e0a91 */
[----:B------:R-:W-:Y:S01]  /*17b0*/  SHF.R.S32.HI R3, RZ, 0x1, R10 ;  /* 0x00000001ff037819 */ /* 0x000fe2000001140a */
[----:B------:R-:W-:Y:S01]  /*17c0*/  IMAD.IADD R19, R19, 0x1, R0 ;  /* 0x0000000113137824 */ /* 0x000fe200078e0200 */
[----:B------:R-:W-:Y:S01]  /*17d0*/  SHF.R.S32.HI R9, RZ, 0x1f, R10 ;  /* 0x0000001fff097819 */ /* 0x000fe2000001140a */
[----:B------:R-:W-:Y:S01]  /*17e0*/  IMAD.X R2, R13, 0x1, R2, P0 ;  /* 0x000000010d027824 */ /* 0x000fe200000e0602 */
[----:B------:R-:W-:Y:S01]  /*17f0*/  LOP3.LUT R15, R11, 0x18, R147, 0xf8, !PT ;  /* 0x000000180b0f7812 */ /* 0x000fe200078ef893 */
[----:B------:R-:W-:Y:S01]  /*1800*/  IMAD R68, R13, c[0x0][0x198], RZ ;  /* 0x000066000d447a24 */ /* 0x000fe200078e02ff */
[----:B------:R-:W-:Y:S01]  /*1810*/  SHF.R.U32.HI R11, RZ, 0x3, R11 ;  /* 0x00000003ff0b7819 */ /* 0x000fe2000001160b */
[----:B------:R-:W-:Y:S01]  /*1820*/  IMAD R2, R2, c[0x0][0x1a0], RZ ;  /* 0x0000680002027a24 */ /* 0x000fe200078e02ff */
[----:B------:R-:W-:Y:S01]  /*1830*/  LEA.HI R9, R9, R3, RZ, 0x2 ;  /* 0x0000000309097211 */ /* 0x000fe200078f10ff */
[----:B------:R-:W-:Y:S01]  /*1840*/  IMAD.MOV.U32 R0, RZ, RZ, 0x10 ;  /* 0x00000010ff007424 */ /* 0x000fe200078e00ff */
[----:B------:R-:W-:Y:S01]  /*1850*/  SHF.R.S32.HI R155, RZ, 0x5, R153 ;  /* 0x00000005ff9b7819 */ /* 0x000fe20000011499 */
[----:B------:R-:W-:Y:S01]  /*1860*/  IMAD R77, R74, c[0x0][0x1a4], R2 ;  /* 0x000069004a4d7a24 */ /* 0x000fe200078e0202 */
[----:B------:R-:W-:Y:S01]  /*1870*/  ISETP.GE.AND P0, PT, R12, R125, PT ;  /* 0x0000007d0c00720c */ /* 0x000fe20003f06270 */
[----:B------:R-:W-:Y:S01]  /*1880*/  IMAD.WIDE.U32 R74, R74, c[0x0][0x1a0], R18 ;  /* 0x000068004a4a7a25 */ /* 0x000fe200078e0012 */
[----:B------:R-:W-:-:S02]  /*1890*/  LOP3.LUT R5, R15, R11, RZ, 0x3c, !PT ;  /* 0x0000000b0f057212 */ /* 0x000fc400078e3cff */
[----:B------:R-:W-:Y:S01]  /*18a0*/  LOP3.LUT R9, R9, 0xfffffffc, RZ, 0xc0, !PT ;  /* 0xfffffffc09097812 */ /* 0x000fe200078ec0ff */
[----:B------:R-:W-:Y:S01]  /*18b0*/  IMAD R145, R155, 0x8, R145 ;  /* 0x000000089b917824 */ /* 0x000fe200078e0291 */
[----:B------:R-:W-:Y:S01]  /*18c0*/  SHF.R.S32.HI R15, RZ, 0x1f, R14 ;  /* 0x0000001fff0f7819 */ /* 0x000fe2000001140e */
[----:B------:R-:W-:Y:S01]  /*18d0*/  IMAD R68, R12, c[0x0][0x19c], R68 ;  /* 0x000067000c447a24 */ /* 0x000fe200078e0244 */
[----:B------:R-:W-:Y:S01]  /*18e0*/  LEA.HI R4, R146, R146, RZ, 0x1 ;  /* 0x0000009292047211 */ /* 0x000fe200078f08ff */
[----:B------:R-:W-:Y:S01]  /*18f0*/  IMAD.IADD R9, R3, 0x1, -R9 ;  /* 0x0000000103097824 */ /* 0x000fe200078e0a09 */
[----:B------:R-:W-:Y:S01]  /*1900*/  LEA R145, R145, R5, 0x5 ;  /* 0x0000000591917211 */ /* 0x000fe200078e28ff */
[----:B------:R-:W-:Y:S01]  /*1910*/  IMAD R18, R15, c[0x0][0x1a8], RZ ;  /* 0x00006a000f127a24 */ /* 0x000fe200078e02ff */
[----:B------:R-:W-:Y:S01]  /*1920*/  LOP3.LUT R6, R4, 0xfffffffe, RZ, 0xc0, !PT ;  /* 0xfffffffe04067812 */ /* 0x000fe200078ec0ff */
[----:B------:R-:W-:Y:S01]  /*1930*/  IMAD.WIDE.U32 R22, R12, c[0x0][0x198], R22 ;  /* 0x000066000c167a25 */ /* 0x000fe200078e0016 */
[----:B------:R-:W-:-:S02]  /*1940*/  LOP3.LUT R153, R153, 0xffffffe0, RZ, 0xc0, !PT ;  /* 0xffffffe099997812 */ /* 0x000fc400078ec0ff */
[----:B------:R-:W-:Y:S01]  /*1950*/  LOP3.LUT P2, RZ, R9, 0x2, RZ, 0xc0, !PT ;  /* 0x0000000209ff7812 */ /* 0x000fe2000784c0ff */
[C---:B------:R-:W-:Y:S01]  /*1960*/  IMAD R18, R14.reuse, c[0x0][0x1ac], R18 ;  /* 0x00006b000e127a24 */ /* 0x040fe200078e0212 */
[----:B------:R-:W-:Y:S01]  /*1970*/  SHF.R.S32.HI R8, RZ, 0x4, R8 ;  /* 0x00000004ff087819 */ /* 0x000fe20000011408 */
[----:B------:R-:W-:Y:S01]  /*1980*/  IMAD.WIDE.U32 R16, R14, c[0x0][0x1a8], R16 ;  /* 0x00006a000e107a25 */ /* 0x000fe200078e0010 */
[----:B------:R-:W-:Y:S02]  /*1990*/  SHF.R.S32.HI R4, RZ, 0x1, R4 ;  /* 0x00000001ff047819 */ /* 0x000fe40000011404 */
[----:B------:R-:W-:Y:S01]  /*19a0*/  SEL R0, R0, 0xfffffff0, !P2 ;  /* 0xfffffff000007807 */ /* 0x000fe20005000000 */
[----:B------:R-:W-:-:S04]  /*19b0*/  IMAD.WIDE R20, R20, 0x40, R12 ;  /* 0x0000004014147825 */ /* 0x000fc800078e020c */
[----:B------:R-:W-:Y:S02]  /*19c0*/  IMAD.IADD R146, R146, 0x1, -R6 ;  /* 0x0000000192927824 */ /* 0x000fe400078e0a06 */
[----:B------:R-:W-:Y:S02]  /*19d0*/  IMAD.IADD R68, R23, 0x1, R68 ;  /* 0x0000000117447824 */ /* 0x000fe400078e0244 */
[----:B------:R-:W-:Y:S02]  /*19e0*/  IMAD.MOV.U32 R71, RZ, RZ, R22 ;  /* 0x000000ffff477224 */ /* 0x000fe400078e0016 */
        /* <DEDUP_REMOVED lines=21> */
.L_x_4737:
[----:B------:R-:W-:Y:S05]  /*1b40*/  BSYNC B0 ;  /* 0x0000000000007941 */ /* 0x000fea0003800000 */
.L_x_4736:
        /* <DEDUP_REMOVED lines=20> */
.L_x_4739:
[----:B------:R-:W-:Y:S05]  /*1c90*/  BSYNC B0 ;  /* 0x0000000000007941 */ /* 0x000fea0003800000 */
.L_x_4738:
        /* <DEDUP_REMOVED lines=17> */
.L_x_4741:
[----:B------:R-:W-:Y:S05]  /*1db0*/  BSYNC B0 ;  /* 0x0000000000007941 */ /* 0x000fea0003800000 */
.L_x_4740:
        /* <DEDUP_REMOVED lines=18> */
.L_x_4743:
[----:B------:R-:W-:Y:S05]  /*1ee0*/  BSYNC B0 ;  /* 0x0000000000007941 */ /* 0x000fea0003800000 */
.L_x_4742:
        /* <DEDUP_REMOVED lines=16> */
.L_x_4745:
[----:B------:R-:W-:Y:S05]  /*1ff0*/  BSYNC B0 ;  /* 0x0000000000007941 */ /* 0x000fea0003800000 */
.L_x_4744:
        /* <DEDUP_REMOVED lines=19> */
.L_x_4747:
[----:B------:R-:W-:Y:S05]  /*2130*/  BSYNC B0 ;  /* 0x0000000000007941 */ /* 0x000fea0003800000 */
.L_x_4746:
        /* <DEDUP_REMOVED lines=13> */
[----:B------:R-:W-:Y:S01]  /*2210*/  SHF.R.S32.HI R12, RZ, 0x1f, R153 ;  /* 0x0000001fff0c7819 */ /* 0x000fe20000011499 */
[----:B------:R-:W-:Y:S01]  /*2220*/  IMAD.SHL.U32 R121, R121, 0x2, RZ ;  /* 0x0000000279797824 */ /* 0x000fe200078e00ff */
[----:B------:R-:W-:Y:S02]  /*2230*/  LEA R96, P0, R74, c[0x0][0x170], 0x1 ;  /* 0x00005c004a607a11 */ /* 0x000fe400078008ff */
[----:B------:R-:W-:Y:S01]  /*2240*/  LEA.HI R153, R12, R153, RZ, 0x2 ;  /* 0x000000990c997211 */ /* 0x000fe200078f10ff */
[----:B------:R-:W-:Y:S01]  /*2250*/  BSSY B0, `(.L_x_4748) ;  /* 0x0000014000007945 */ /* 0x000fe20003800000 */
[----:B------:R-:W-:Y:S02]  /*2260*/  LOP3.LUT R121, R121, 0x6, RZ, 0xc0, !PT ;  /* 0x0000000679797812 */ /* 0x000fe400078ec0ff */
[----:B------:R-:W-:Y:S02]  /*2270*/  LEA.HI.X R97, R74, c[0x0][0x174], R77, 0x1, P0 ;  /* 0x00005d004a617a11 */ /* 0x000fe400000f0c4d */
[----:B------:R-:W-:Y:S01]  /*2280*/  SHF.R.S32.HI R153, RZ, 0x2, R153 ;  /* 0x00000002ff997819 */ /* 0x000fe20000011499 */
        /* <DEDUP_REMOVED lines=16> */
.L_x_4749:
[----:B-1----:R-:W-:Y:S05]  /*2390*/  BSYNC B0 ;  /* 0x0000000000007941 */ /* 0x002fea0003800000 */
.L_x_4748:
        /* <DEDUP_REMOVED lines=16> */
.L_x_4751:
[----:B------:R-:W-:Y:S05]  /*24a0*/  BSYNC B0 ;  /* 0x0000000000007941 */ /* 0x000fea0003800000 */
.L_x_4750:
        /* <DEDUP_REMOVED lines=14> */
.L_x_4753:
[----:B------:R-:W-:Y:S05]  /*2590*/  BSYNC B0 ;  /* 0x0000000000007941 */ /* 0x000fea0003800000 */
.L_x_4752:
        /* <DEDUP_REMOVED lines=17> */
.L_x_4755:
[----:B------:R-:W-:Y:S05]  /*26b0*/  BSYNC B0 ;  /* 0x0000000000007941 */ /* 0x000fea0003800000 */
.L_x_4754:
[----:B-1----:R-:W-:Y:S01]  /*26c0*/  LEA.HI R3, R8, R8, RZ, 0x1 ;  /* 0x0000000808037211 */ /* 0x002fe200078f08ff */
[----:B------:R-:W-:Y:S01]  /*26d0*/  IMAD.SHL.U32 R154, R9, 0x40, RZ ;  /* 0x00000040099a7824 */ /* 0x000fe200078e00ff */
[----:B------:R-:W-:Y:S01]  /*26e0*/  SHF.R.S32.HI R2, RZ, 0x1f, R89 ;  /* 0x0000001fff027819 */ /* 0x000fe20000011459 */
[----:B------:R-:W-:Y:S01]  /*26f0*/  IMAD.SHL.U32 R5, R7, 0x8, RZ ;  /* 0x0000000807057824 */ /* 0x000fe200078e00ff */
[----:B------:R-:W-:Y:S01]  /*2700*/  LOP3.LUT R3, R3, 0xfffffffe, RZ, 0xc0, !PT ;  /* 0xfffffffe03037812 */ /* 0x000fe200078ec0ff */
[----:B------:R-:W-:Y:S01]  /*2710*/  IMAD R98, R155, 0x10, R24 ;  /* 0x000000109b627824 */ /* 0x000fe200078e0218 */
[----:B------:R-:W-:Y:S01]  /*2720*/  LEA.HI R2, R2, R89, RZ, 0x3 ;  /* 0x0000005902027211 */ /* 0x000fe200078f18ff */
[----:B------:R-:W-:Y:S01]  /*2730*/  IMAD.IADD R87, R69, 0x1, R121 ;  /* 0x0000000145577824 */ /* 0x000fe200078e0279 */
[----:B------:R-:W-:Y:S01]  /*2740*/  LOP3.LUT R154, R154, 0xc0, RZ, 0xc0, !PT ;  /* 0x000000c09a9a7812 */ /* 0x000fe200078ec0ff */
        /* <DEDUP_REMOVED lines=8> */
[----:B------:R-:W-:Y:S01]  /*27d0*/  IMAD.IADD R89, R89, 0x1, -R10 ;  /* 0x0000000159597824 */ /* 0x000fe200078e0a0a */
[----:B------:R-:W-:Y:S01]  /*27e0*/  LOP3.LUT R2, R2, 0xffffff00, RZ, 0xc0, !PT ;  /* 0xffffff0002027812 */ /* 0x000fe200078ec0ff */
[----:B------:R-:W-:Y:S01]  /*27f0*/  IMAD R115, R8, 0x8, R146 ;  /* 0x0000000808737824 */ /* 0x000fe200078e0292 */
[----:B------:R-:W-:Y:S01]  /*2800*/  LOP3.LUT R5, R3, 0x8, R5, 0xf8, !PT ;  /* 0x0000000803057812 */ /* 0x000fe200078ef805 */
[----:B------:R-:W1:Y:S01]  /*2810*/  I2F R51, R86 ;  /* 0x0000005600337306 */ /* 0x000e620000201400 */
[----:B------:R-:W-:Y:S01]  /*2820*/  LOP3.LUT R7, R154, 0x8, R7, 0xf8, !PT ;  /* 0x000000089a077812 */ /* 0x000fe200078ef807 */
[----:B------:R-:W-:Y:S01]  /*2830*/  IMAD R6, R155, 0x200, R2 ;  /* 0x000002009b067824 */ /* 0x000fe200078e0202 */
[----:B------:R-:W-:Y:S01]  /*2840*/  SHF.R.U32.HI R3, RZ, 0x3, R3 ;  /* 0x00000003ff037819 */ /* 0x000fe20000011603 */
[----:B------:R-:W0:Y:S01]  /*2850*/  LDGDEPBAR ;  /* 0x00000000000079af */ /* 0x000e220000000000 */
[----:B------:R-:W-:Y:S01]  /*2860*/  SHF.R.U32.HI R154, RZ, 0x3, R154 ;  /* 0x00000003ff9a7819 */ /* 0x000fe2000001169a */
[----:B------:R-:W-:Y:S01]  /*2870*/  IMAD R6, R89, 0x20, R6 ;  /* 0x0000002059067824 */ /* 0x000fe200078e0206 */
[----:B------:R-:W-:Y:S01]  /*2880*/  LOP3.LUT R3, R5, R3, RZ, 0x3c, !PT ;  /* 0x0000000305037212 */ /* 0x000fe200078e3cff */
[----:B------:R-:W5:Y:S01]  /*2890*/  I2F R48, R86 ;  /* 0x0000005600307306 */ /* 0x000f620000201400 */
[----:B------:R-:W-:Y:S01]  /*28a0*/  LOP3.LUT R154, R7, R154, RZ, 0x3c, !PT ;  /* 0x0000009a079a7212 */ /* 0x000fe200078e3cff */
[----:B------:R-:W-:Y:S01]  /*28b0*/  IMAD R89, R89, 0x20, R2 ;  /* 0x0000002059597824 */ /* 0x000fe200078e0202 */
[----:B------:R-:W-:Y:S01]  /*28c0*/  IADD3 R50, R87, 0x20, RZ ;  /* 0x0000002057327810 */ /* 0x000fe20007ffe0ff */
[----:B------:R-:W-:Y:S01]  /*28d0*/  IMAD.U32 R115, R115, 0x20, R3 ;  /* 0x0000002073737824 */ /* 0x000fe200078e0003 */
[----:B------:R-:W-:Y:S01]  /*28e0*/  IADD3 R98, R98, 0x1, R153 ;  /* 0x0000000162627810 */ /* 0x000fe20007ffe099 */
[C---:B------:R-:W-:Y:S01]  /*28f0*/  IMAD.IADD R117, R154.reuse, 0x1, R6 ;  /* 0x000000019a757824 */ /* 0x040fe200078e0206 */
[----:B------:R-:W-:Y:S01]  /*2900*/  IADD3 R49, R87, 0x21, RZ ;  /* 0x0000002157317810 */ /* 0x000fe20007ffe0ff */
[----:B------:R-:W-:Y:S01]  /*2910*/  IMAD.SHL.U32 R115, R115, 0x2, RZ ;  /* 0x0000000273737824 */ /* 0x000fe200078e00ff */
[----:B------:R-:W2:Y:S01]  /*2920*/  I2F R85, R50 ;  /* 0x0000003200557306 */ /* 0x000ea20000201400 */
[----:B------:R-:W-:Y:S01]  /*2930*/  IMAD.SHL.U32 R117, R117, 0x2, RZ ;  /* 0x0000000275757824 */ /* 0x000fe200078e00ff */
[----:B------:R-:W-:Y:S01]  /*2940*/  IADD3 R88, R87, 0x28, RZ ;  /* 0x0000002857587810 */ /* 0x000fe20007ffe0ff */
[----:B------:R-:W-:Y:S01]  /*2950*/  IMAD.IADD R154, R154, 0x1, R89 ;  /* 0x000000019a9a7824 */ /* 0x000fe200078e0259 */
[----:B------:R-:W-:Y:S01]  /*2960*/  LDSM.16.M88.4 R20, [R115+0x1c00] ;  /* 0x001c00007314783b */ /* 0x000fe20000000200 */
[C---:B------:R-:W-:Y:S01]  /*2970*/  IADD3 R8, R115.reuse, 0x1000, RZ ;  /* 0x0000100073087810 */ /* 0x040fe20007ffe0ff */
[----:B------:R-:W-:Y:S01]  /*2980*/  IMAD R116, R0, 0x2, R117 ;  /* 0x0000000200747824 */ /* 0x000fe200078e0275 */
[----:B------:R-:W-:Y:S01]  /*2990*/  IADD3 R114, R115, 0x1020, RZ ;  /* 0x0000102073727810 */ /* 0x000fe20007ffe0ff */
[----:B------:R-:W3:Y:S01]  /*29a0*/  LDSM.16.M88.4 R44, [R117] ;  /* 0x00000000752c783b */ /* 0x000ee20000000200 */
[----:B------:R-:W-:Y:S01]  /*29b0*/  @P0 IADD3 R114, R8, -0x20, RZ ;  /* 0xffffffe008720810 */ /* 0x000fe20007ffe0ff */
[----:B------:R-:W4:Y:S01]  /*29c0*/  I2F R83, R50 ;  /* 0x0000003200537306 */ /* 0x000f220000201400 */
[----:B------:R-:W-:Y:S01]  /*29d0*/  IADD3 R98, R76, R98, -R90 ;  /* 0x000000624c627210 */ /* 0x000fe20007ffe85a */
[----:B------:R-:W1:Y:S01]  /*29e0*/  LDSM.16.M88.4 R60, [R115+0x1400] ;  /* 0x00140000733c783b */ /* 0x000e620000000200 */
[----:B------:R-:W-:-:S02]  /*29f0*/  IADD3 R82, R87, 0x29, RZ ;  /* 0x0000002957527810 */ /* 0x000fc40007ffe0ff */
[----:B------:R-:W-:Y:S01]  /*2a00*/  IADD3 R98, R98, c[0x0][0x2e8], RZ ;  /* 0x0000ba0062627a10 */ /* 0x000fe20007ffe0ff */
[----:B------:R-:W1:Y:S01]  /*2a10*/  LDSM.16.M88.4 R4, [R115+0x1800] ;  /* 0x001800007304783b */ /* 0x000e620000000200 */
[----:B------:R-:W-:Y:S01]  /*2a20*/  IADD3 R93, R87, 0x30, RZ ;  /* 0x00000030575d7810 */ /* 0x000fe20007ffe0ff */
[----:B------:R-:W1:Y:S01]  /*2a30*/  I2F R79, R49 ;  /* 0x00000031004f7306 */ /* 0x000e620000201400 */
[C---:B------:R-:W-:Y:S01]  /*2a40*/  IADD3 R2, R98.reuse, 0x8, RZ ;  /* 0x0000000862027810 */ /* 0x040fe20007ffe0ff */
[----:B------:R-:W-:Y:S01]  /*2a50*/  LDSM.16.M88.4 R36, [R116] ;  /* 0x000000007424783b */ /* 0x000fe20000000200 */
[-C--:B------:R-:W-:Y:S02]  /*2a60*/  IMNMX R98, R98, R76.reuse, PT ;  /* 0x0000004c62627217 */ /* 0x080fe40003800200 */
[----:B------:R-:W-:Y:S01]  /*2a70*/  IMNMX R2, R2, R76, PT ;  /* 0x0000004c02027217 */ /* 0x000fe20003800200 */
[----:B------:R-:W2:Y:S01]  /*2a80*/  LDSM.16.M88.4 R52, [R114+0x400] ;  /* 0x000400007234783b */ /* 0x000ea20000000200 */
[C---:B------:R-:W-:Y:S01]  /*2a90*/  ISETP.GE.AND P6, PT, R86.reuse, R98, PT ;  /* 0x000000625600720c */ /* 0x040fe20003fc6270 */
[----:B------:R-:W-:Y:S01]  /*2aa0*/  I2F R81, R88 ;  /* 0x0000005800517306 */ /* 0x000fe20000201400 */
[----:B------:R-:W-:Y:S01]  /*2ab0*/  ISETP.GE.AND P4, PT, R86, R2, PT ;  /* 0x000000025600720c */ /* 0x000fe20003f86270 */
[----:B------:R-:W2:Y:S01]  /*2ac0*/  LDSM.16.M88.4 R28, [R114+0x800] ;  /* 0x00080000721c783b */ /* 0x000ea20000000200 */
[----:B------:R-:W-:-:S02]  /*2ad0*/  ISETP.GE.AND P5, PT, R50, R98, PT ;  /* 0x000000623200720c */ /* 0x000fc40003fa6270 */
[----:B------:R-:W-:Y:S01]  /*2ae0*/  ISETP.GE.AND P3, PT, R50, R2, PT ;  /* 0x000000023200720c */ /* 0x000fe20003f66270 */
[----:B------:R-:W2:Y:S01]  /*2af0*/  LDSM.16.M88.4 R64, [R115+0x1000] ;  /* 0x001000007340783b */ /* 0x000ea20000000200 */
[C---:B------:R-:W-:Y:S01]  /*2b00*/  ISETP.GE.AND P2, PT, R49.reuse, R98, PT ;  /* 0x000000623100720c */ /* 0x040fe20003f46270 */
[----:B------:R-:W-:Y:S01]  /*2b10*/  I2F R3, R87 ;  /* 0x0000005700037306 */ /* 0x000fe20000201400 */
[----:B------:R-:W-:Y:S01]  /*2b20*/  ISETP.GE.AND P0, PT, R49, R2, PT ;  /* 0x000000023100720c */ /* 0x000fe20003f06270 */
[----:B------:R-:W2:Y:S01]  /*2b30*/  LDSM.16.M88.4 R32, [R114+0xc00] ;  /* 0x000c00007220783b */ /* 0x000ea20000000200 */
[C---:B------:R-:W-:Y:S02]  /*2b40*/  IADD3 R94, R87.reuse, 0x38, RZ ;  /* 0x00000038575e7810 */ /* 0x040fe40007ffe0ff */
[C---:B------:R-:W-:Y:S01]  /*2b50*/  IADD3 R84, R87.reuse, 0x39, RZ ;  /* 0x0000003957547810 */ /* 0x040fe20007ffe0ff */
[----:B------:R-:W2:Y:S01]  /*2b60*/  LDSM.16.M88.4 R40, [R115+0x2000] ;  /* 0x002000007328783b */ /* 0x000ea20000000200 */
[C---:B------:R-:W-:Y:S01]  /*2b70*/  IADD3 R99, R87.reuse, 0x41, RZ ;  /* 0x0000004157637810 */ /* 0x040fe20007ffe0ff */
[----:B------:R-:W-:Y:S01]  /*2b80*/  I2F R78, R94 ;  /* 0x0000005e004e7306 */ /* 0x000fe20000201400 */
[C---:B------:R-:W-:Y:S01]  /*2b90*/  IADD3 R101, R87.reuse, 0x48, RZ ;  /* 0x0000004857657810 */ /* 0x040fe20007ffe0ff */
[----:B------:R-:W2:Y:S01]  /*2ba0*/  LDSM.16.M88.4 R56, [R114] ;  /* 0x000000007238783b */ /* 0x000ea20000000200 */
[----:B------:R-:W-:-:S02]  /*2bb0*/  IADD3 R91, R87, 0x40, RZ ;  /* 0x00000040575b7810 */ /* 0x000fc40007ffe0ff */
[----:B------:R-:W-:Y:S01]  /*2bc0*/  IADD3 R102, R87, 0x49, RZ ;  /* 0x0000004957667810 */ /* 0x000fe20007ffe0ff */
[C---:B--23--:R-:W-:Y:S01]  /*2bd0*/  HMMA.16816.F32.BF16 R24, R44.reuse, R20, RZ ;  /* 0x000000142c18723c */ /* 0x04cfe200000418ff */
[C---:B------:R-:W-:Y:S01]  /*2be0*/  IADD3 R113, R114.reuse, 0x400, RZ ;  /* 0x0000040072717810 */ /* 0x040fe20007ffe0ff */
[----:B------:R-:W-:Y:S01]  /*2bf0*/  I2F R80, R94 ;  /* 0x0000005e00507306 */ /* 0x000fe20000201400 */
[C---:B------:R-:W-:Y:S02]  /*2c00*/  IADD3 R112, R114.reuse, 0x800, RZ ;  /* 0x0000080072707810 */ /* 0x040fe40007ffe0ff */
[C---:B------:R-:W-:Y:S02]  /*2c10*/  IADD3 R111, R114.reuse, 0xc00, RZ ;  /* 0x00000c00726f7810 */ /* 0x040fe40007ffe0ff */
[----:B------:R-:W-:Y:S01]  /*2c20*/  SHF.R.S32.HI R20, RZ, 0x1f, R155 ;  /* 0x0000001fff147819 */ /* 0x000fe2000001149b */
[----:B-1----:R-:W-:Y:S01]  /*2c30*/  HMMA.16816.F32.BF16 R12, R44, R62, RZ ;  /* 0x0000003e2c0c723c */ /* 0x002fe200000418ff */
[----:B------:R-:W-:Y:S01]  /*2c40*/  IADD3 R110, R114, 0x1000, RZ ;  /* 0x00001000726e7810 */ /* 0x000fe20007ffe0ff */
[----:B------:R-:W-:Y:S01]  /*2c50*/  I2F R63, R88 ;  /* 0x00000058003f7306 */ /* 0x000fe20000201400 */
[----:B------:R-:W-:-:S02]  /*2c60*/  LEA.HI R20, R20, R155, RZ, 0x2 ;  /* 0x0000009b14147211 */ /* 0x000fc400078f10ff */
[----:B------:R-:W-:Y:S02]  /*2c70*/  IADD3 R109, R114, 0x1400, RZ ;  /* 0x00001400726d7810 */ /* 0x000fe40007ffe0ff */
[----:B------:R-:W-:Y:S01]  /*2c80*/  LOP3.LUT R20, R20, 0xfffffffc, RZ, 0xc0, !PT ;  /* 0xfffffffc14147812 */ /* 0x000fe200078ec0ff */
[----:B------:R-:W-:Y:S01]  /*2c90*/  HMMA.16816.F32.BF16 R8, R44, R4, RZ ;  /* 0x000000042c08723c */ /* 0x000fe200000418ff */
[----:B------:R-:W-:Y:S01]  /*2ca0*/  IADD3 R108, R114, 0x1800, RZ ;  /* 0x00001800726c7810 */ /* 0x000fe20007ffe0ff */
[----:B------:R-:W-:Y:S02]  /*2cb0*/  I2F R62, R82 ;  /* 0x00000052003e7306 */ /* 0x000fe40000201400 */
[----:B------:R-:W-:-:S04]  /*2cc0*/  IMAD.IADD R155, R155, 0x1, -R20 ;  /* 0x000000019b9b7824 */ /* 0x000fc800078e0a14 */
[C---:B------:R-:W-:Y:S02]  /*2cd0*/  HMMA.16816.F32.BF16 R4, R44.reuse, R6, RZ ;  /* 0x000000062c04723c */ /* 0x040fe400000418ff */
[----:B------:R-:W-:Y:S06]  /*2ce0*/  I2F R95, R99 ;  /* 0x00000063005f7306 */ /* 0x000fec0000201400 */
[----:B------:R-:W-:Y:S02]  /*2cf0*/  HMMA.16816.F32.BF16 R20, R44, R22, RZ ;  /* 0x000000162c14723c */ /* 0x000fe400000418ff */
[----:B------:R-:W-:Y:S06]  /*2d00*/  I2F R89, R91 ;  /* 0x0000005b00597306 */ /* 0x000fec0000201400 */
[C---:B------:R-:W-:Y:S02]  /*2d10*/  HMMA.16816.F32.BF16 R12, R36.reuse, R54, R12 ;  /* 0x00000036240c723c */ /* 0x040fe4000004180c */
[----:B------:R-:W-:Y:S06]  /*2d20*/  I2F R54, R93 ;  /* 0x0000005d00367306 */ /* 0x000fec0000201400 */
[C---:B------:R-:W-:Y:S02]  /*2d30*/  HMMA.16816.F32.BF16 R8, R36.reuse, R28, R8 ;  /* 0x0000001c2408723c */ /* 0x040fe40000041808 */
[----:B------:R-:W-:Y:S06]  /*2d40*/  I2F R55, R93 ;  /* 0x0000005d00377306 */ /* 0x000fec0000201400 */
[----:B------:R-:W-:Y:S01]  /*2d50*/  HMMA.16816.F32.BF16 R4, R36, R30, R4 ;  /* 0x0000001e2404723c */ /* 0x000fe20000041804 */
[----:B------:R-:W1:Y:S01]  /*2d60*/  LDSM.16.M88.4 R28, [R114+0x1000] ;  /* 0x00100000721c783b */ /* 0x000e620000000200 */
[----:B------:R-:W-:Y:S06]  /*2d70*/  I2F R92, R91 ;  /* 0x0000005b005c7306 */ /* 0x000fec0000201400 */
[----:B----4-:R-:W-:Y:S01]  /*2d80*/  HMMA.16816.F32.BF16 R16, R44, R64, RZ ;  /* 0x000000402c10723c */ /* 0x010fe200000418ff */
[C---:B------:R-:W-:Y:S01]  /*2d90*/  FFMA.FTZ R13, R118.reuse, R51, R13 ;  /* 0x00000033760d7223 */ /* 0x040fe2000001000d */
[----:B------:R-:W2:Y:S01]  /*2da0*/  I2F R65, R49 ;  /* 0x0000003100417306 */ /* 0x000ea20000201400 */
[----:B-----5:R-:W-:-:S03]  /*2db0*/  FFMA.FTZ R15, R118, R48, R15 ;  /* 0x00000030760f7223 */ /* 0x020fc6000001000f */
[----:B------:R-:W-:Y:S02]  /*2dc0*/  FSEL R13, R13, -INF , !P6 ;  /* 0xff8000000d0d7808 */ /* 0x000fe40007000000 */
[C---:B------:R-:W-:Y:S01]  /*2dd0*/  HMMA.16816.F32.BF16 R24, R36.reuse, R32, R24 ;  /* 0x000000202418723c */ /* 0x040fe20000041818 */
[C---:B------:R-:W-:Y:S01]  /*2de0*/  FFMA.FTZ R8, R118.reuse, R85, R8 ;  /* 0x0000005576087223 */ /* 0x040fe20000010008 */
[----:B------:R-:W3:Y:S01]  /*2df0*/  I2F R64, R82 ;  /* 0x0000005200407306 */ /* 0x000ee20000201400 */
[C---:B------:R-:W-:Y:S01]  /*2e00*/  FFMA.FTZ R10, R118.reuse, R83, R10 ;  /* 0x00000053760a7223 */ /* 0x040fe2000001000a */
[----:B------:R-:W-:Y:S01]  /*2e10*/  FSEL R86, R15, -INF , !P4 ;  /* 0xff8000000f567808 */ /* 0x000fe20006000000 */
[----:B------:R-:W-:Y:S01]  /*2e20*/  FFMA.FTZ R9, R118, R79, R9 ;  /* 0x0000004f76097223 */ /* 0x000fe20000010009 */
[----:B------:R-:W-:Y:S02]  /*2e30*/  ISETP.GE.AND P6, PT, R88, R98, PT ;  /* 0x000000625800720c */ /* 0x000fe40003fc6270 */
[----:B------:R-:W-:Y:S01]  /*2e40*/  HMMA.16816.F32.BF16 R20, R36, R34, R20 ;  /* 0x000000222414723c */ /* 0x000fe20000041814 */
[----:B------:R-:W4:Y:S01]  /*2e50*/  LDSM.16.M88.4 R32, [R115+0x2400] ;  /* 0x002400007320783b */ /* 0x000f220000000200 */
[----:B--2---:R-:W-:Y:S01]  /*2e60*/  FFMA.FTZ R11, R118, R65, R11 ;  /* 0x00000041760b7223 */ /* 0x004fe2000001000b */
[----:B------:R-:W-:Y:S01]  /*2e70*/  ISETP.GE.AND P4, PT, R88, R2, PT ;  /* 0x000000025800720c */ /* 0x000fe20003f86270 */
[----:B------:R-:W-:Y:S01]  /*2e80*/  FFMA.FTZ R4, R118, R81, R4 ;  /* 0x0000005176047223 */ /* 0x000fe20000010004 */
[----:B------:R-:W-:Y:S01]  /*2e90*/  FSEL R15, R8, -INF , !P5 ;  /* 0xff800000080f7808 */ /* 0x000fe20006800000 */
[----:B------:R-:W-:Y:S01]  /*2ea0*/  FFMA.FTZ R6, R118, R63, R6 ;  /* 0x0000003f76067223 */ /* 0x000fe20000010006 */
[----:B------:R-:W-:Y:S01]  /*2eb0*/  FSEL R85, R10, -INF , !P3 ;  /* 0xff8000000a557808 */ /* 0x000fe20005800000 */
[C---:B------:R-:W-:Y:S01]  /*2ec0*/  HMMA.16816.F32.BF16 R48, R44.reuse, R40, RZ ;  /* 0x000000282c30723c */ /* 0x040fe200000418ff */
[----:B------:R-:W-:Y:S01]  /*2ed0*/  ISETP.GE.AND P5, PT, R82, R98, PT ;  /* 0x000000625200720c */ /* 0x000fe20003fa6270 */
[----:B------:R-:W-:Y:S01]  /*2ee0*/  FFMA.FTZ R62, R118, R62, R5 ;  /* 0x0000003e763e7223 */ /* 0x000fe20000010005 */
[----:B------:R-:W-:Y:S01]  /*2ef0*/  ISETP.GE.AND P3, PT, R82, R2, PT ;  /* 0x000000025200720c */ /* 0x000fe20003f66270 */
[C---:B---3--:R-:W-:Y:S01]  /*2f00*/  FFMA.FTZ R81, R118.reuse, R64, R7 ;  /* 0x0000004076517223 */ /* 0x048fe20000010007 */
[----:B------:R-:W-:Y:S01]  /*2f10*/  FSEL R90, R9, -INF , !P2 ;  /* 0xff800000095a7808 */ /* 0x000fe20005000000 */
[----:B------:R-:W-:Y:S01]  /*2f20*/  I2F R88, R99 ;  /* 0x0000006300587306 */ /* 0x000fe20000201400 */
[----:B------:R-:W-:Y:S01]  /*2f30*/  FSEL R82, R11, -INF , !P0 ;  /* 0xff8000000b527808 */ /* 0x000fe20004000000 */
[----:B------:R-:W-:Y:S01]  /*2f40*/  HMMA.16816.F32.BF16 R40, R44, R42, RZ ;  /* 0x0000002a2c28723c */ /* 0x000fe200000418ff */
[C---:B------:R-:W-:Y:S01]  /*2f50*/  ISETP.GE.AND P2, PT, R93.reuse, R98, PT ;  /* 0x000000625d00720c */ /* 0x040fe20003f46270 */
[C---:B------:R-:W-:Y:S01]  /*2f60*/  FFMA.FTZ R24, R118.reuse, R54, R24 ;  /* 0x0000003676187223 */ /* 0x040fe20000010018 */
[----:B------:R-:W-:Y:S01]  /*2f70*/  ISETP.GE.AND P0, PT, R93, R2, PT ;  /* 0x000000025d00720c */ /* 0x000fe20003f06270 */
[----:B------:R-:W-:Y:S01]  /*2f80*/  FFMA.FTZ R55, R118, R55, R26 ;  /* 0x0000003776377223 */ /* 0x000fe2000001001a */
[----:B------:R-:W-:Y:S01]  /*2f90*/  FSEL R93, R4, -INF , !P6 ;  /* 0xff800000045d7808 */ /* 0x000fe20007000000 */
[----:B------:R-:W-:Y:S01]  /*2fa0*/  I2F R54, R102 ;  /* 0x0000006600367306 */ /* 0x000fe20000201400 */
[----:B------:R-:W-:Y:S01]  /*2fb0*/  FSEL R83, R6, -INF , !P4 ;  /* 0xff80000006537808 */ /* 0x000fe20006000000 */
[C---:B------:R-:W-:Y:S01]  /*2fc0*/  HMMA.16816.F32.BF16 R16, R36.reuse, R56, R16 ;  /* 0x000000382410723c */ /* 0x040fe20000041810 */
[----:B------:R-:W2:Y:S01]  /*2fd0*/  LDSM.16.M88.4 R4, [R114+0x1400] ;  /* 0x001400007204783b */ /* 0x000ea20000000200 */
[----:B------:R-:W-:Y:S01]  /*2fe0*/  ISETP.GE.AND P6, PT, R94, R98, PT ;  /* 0x000000625e00720c */ /* 0x000fe20003fc6270 */
[----:B------:R-:W-:Y:S01]  /*2ff0*/  FFMA.FTZ R20, R118, R78, R20 ;  /* 0x0000004e76147223 */ /* 0x000fe20000010014 */
[----:B------:R-:W-:Y:S01]  /*3000*/  ISETP.GE.AND P4, PT, R94, R2, PT ;  /* 0x000000025e00720c */ /* 0x000fe20003f86270 */
[----:B------:R-:W-:Y:S01]  /*3010*/  FFMA.FTZ R22, R118, R80, R22 ;  /* 0x0000005076167223 */ /* 0x000fe20000010016 */
[----:B------:R-:W3:Y:S01]  /*3020*/  I2F R57, R84 ;  /* 0x0000005400397306 */ /* 0x000ee20000201400 */
[----:B------:R-:W-:Y:S01]  /*3030*/  FSEL R94, R62, -INF , !P5 ;  /* 0xff8000003e5e7808 */ /* 0x000fe20006800000 */
[----:B-1----:R-:W-:Y:S01]  /*3040*/  HMMA.16816.F32.BF16 R48, R36, R28, R48 ;  /* 0x0000001c2430723c */ /* 0x002fe20000041830 */
[----:B------:R-:W-:-:S02]  /*3050*/  FSEL R81, R81, -INF , !P3 ;  /* 0xff80000051517808 */ /* 0x000fc40005800000 */
[C---:B------:R-:W-:Y:S02]  /*3060*/  ISETP.GE.AND P5, PT, R84.reuse, R98, PT ;  /* 0x000000625400720c */ /* 0x040fe40003fa6270 */
[----:B------:R-:W-:Y:S01]  /*3070*/  ISETP.GE.AND P3, PT, R84, R2, PT ;  /* 0x000000025400720c */ /* 0x000fe20003f66270 */
[----:B------:R-:W1:Y:S01]  /*3080*/  I2F R56, R84 ;  /* 0x0000005400387306 */ /* 0x000e620000201400 */
[----:B------:R-:W-:Y:S01]  /*3090*/  FSEL R26, R24, -INF , !P2 ;  /* 0xff800000181a7808 */ /* 0x000fe20005000000 */
[----:B------:R-:W-:Y:S01]  /*30a0*/  HMMA.16816.F32.BF16 R40, R36, R30, R40 ;  /* 0x0000001e2428723c */ /* 0x000fe20000041828 */
[----:B------:R-:W-:Y:S02]  /*30b0*/  FSEL R24, R20, -INF , !P6 ;  /* 0xff80000014187808 */ /* 0x000fe40007000000 */
[----:B------:R-:W-:Y:S02]  /*30c0*/  FSEL R79, R22, -INF , !P4 ;  /* 0xff800000164f7808 */ /* 0x000fe40006000000 */
[C---:B------:R-:W-:Y:S01]  /*30d0*/  ISETP.GE.AND P6, PT, R99.reuse, R98, PT ;  /* 0x000000626300720c */ /* 0x040fe20003fc6270 */
[----:B------:R-:W5:Y:S01]  /*30e0*/  I2F R28, R101 ;  /* 0x00000065001c7306 */ /* 0x000f620000201400 */
[----:B---3--:R-:W-:Y:S01]  /*30f0*/  FFMA.FTZ R21, R118, R57, R21 ;  /* 0x0000003976157223 */ /* 0x008fe20000010015 */
[----:B----4-:R-:W-:Y:S01]  /*3100*/  HMMA.16816.F32.BF16 R8, R44, R32, RZ ;  /* 0x000000202c08723c */ /* 0x010fe200000418ff */
[----:B------:R-:W-:-:S02]  /*3110*/  ISETP.GE.AND P4, PT, R99, R2, PT ;  /* 0x000000026300720c */ /* 0x000fc40003f86270 */
[----:B------:R-:W-:Y:S02]  /*3120*/  IADD3 R30, R87, 0x50, RZ ;  /* 0x00000050571e7810 */ /* 0x000fe40007ffe0ff */
[----:B------:R-:W-:Y:S01]  /*3130*/  FSEL R100, R21, -INF , !P5 ;  /* 0xff80000015647808 */ /* 0x000fe20006800000 */
[----:B------:R-:W3:Y:S01]  /*3140*/  I2F R29, R101 ;  /* 0x00000065001d7306 */ /* 0x000ee20000201400 */
[C---:B-1----:R-:W-:Y:S01]  /*3150*/  FFMA.FTZ R23, R118.reuse, R56, R23 ;  /* 0x0000003876177223 */ /* 0x042fe20000010017 */
[C---:B------:R-:W-:Y:S01]  /*3160*/  HMMA.16816.F32.BF16 R64, R44.reuse, R66, RZ ;  /* 0x000000422c40723c */ /* 0x040fe200000418ff */
[C---:B------:R-:W-:Y:S01]  /*3170*/  FFMA.FTZ R49, R118.reuse, R88, R49 ;  /* 0x0000005876317223 */ /* 0x040fe20000010031 */
[----:B------:R-:W-:Y:S01]  /*3180*/  ISETP.GE.AND P5, PT, R101, R98, PT ;  /* 0x000000626500720c */ /* 0x000fe20003fa6270 */
[C---:B------:R-:W-:Y:S01]  /*3190*/  FFMA.FTZ R51, R118.reuse, R95, R51 ;  /* 0x0000005f76337223 */ /* 0x040fe20000010033 */
[----:B------:R-:W-:Y:S01]  /*31a0*/  FSEL R80, R23, -INF , !P3 ;  /* 0xff80000017507808 */ /* 0x000fe20005800000 */
[C---:B------:R-:W-:Y:S01]  /*31b0*/  FFMA.FTZ R89, R118.reuse, R89, R48 ;  /* 0x0000005976597223 */ /* 0x040fe20000010030 */
[----:B------:R-:W-:Y:S01]  /*31c0*/  ISETP.GE.AND P3, PT, R101, R2, PT ;  /* 0x000000026500720c */ /* 0x000fe20003f66270 */
[----:B------:R-:W1:Y:S01]  /*31d0*/  I2F R32, R102 ;  /* 0x0000006600207306 */ /* 0x000e620000201400 */
[----:B------:R-:W-:Y:S01]  /*31e0*/  HMMA.16816.F32.BF16 R60, R44, R60, RZ ;  /* 0x0000003c2c3c723c */ /* 0x000fe200000418ff */
[C---:B-----5:R-:W-:Y:S01]  /*31f0*/  FFMA.FTZ R28, R118.reuse, R28, R40 ;  /* 0x0000001c761c7223 */ /* 0x060fe20000010028 */
[----:B------:R-:W-:Y:S01]  /*3200*/  IADD3 R31, R87, 0x1, RZ ;  /* 0x00000001571f7810 */ /* 0x000fe20007ffe0ff */
[----:B------:R-:W4:Y:S01]  /*3210*/  LDSM.16.M88.4 R20, [R115+0x2800] ;  /* 0x002800007314783b */ /* 0x000f220000000200 */
[----:B------:R-:W-:Y:S01]  /*3220*/  FSEL R104, R49, -INF , !P6 ;  /* 0xff80000031687808 */ /* 0x000fe20007000000 */
[----:B------:R-:W-:Y:S01]  /*3230*/  FFMA.FTZ R50, R118, R92, R50 ;  /* 0x0000005c76327223 */ /* 0x000fe20000010032 */
[----:B------:R-:W-:Y:S01]  /*3240*/  FSEL R103, R28, -INF , !P5 ;  /* 0xff8000001c677808 */ /* 0x000fe20006800000 */
[----:B---3--:R-:W-:Y:S01]  /*3250*/  FFMA.FTZ R29, R118, R29, R42 ;  /* 0x0000001d761d7223 */ /* 0x008fe2000001002a */
[----:B--2---:R-:W-:Y:S01]  /*3260*/  HMMA.16816.F32.BF16 R8, R36, R4, R8 ;  /* 0x000000042408723c */ /* 0x004fe20000041808 */
[----:B------:R-:W-:Y:S01]  /*3270*/  I2F R33, R30 ;  /* 0x0000001e00217306 */ /* 0x000fe20000201400 */
[----:B------:R-:W-:Y:S01]  /*3280*/  ISETP.GE.AND P6, PT, R30, R98, PT ;  /* 0x000000621e00720c */ /* 0x000fe20003fc6270 */
[----:B------:R-:W-:Y:S01]  /*3290*/  FFMA.FTZ R41, R118, R54, R41 ;  /* 0x0000003676297223 */ /* 0x000fe20000010029 */
[----:B------:R-:W-:-:S02]  /*32a0*/  FSEL R57, R29, -INF , !P3 ;  /* 0xff8000001d397808 */ /* 0x000fc40005800000 */
[C---:B------:R-:W-:Y:S01]  /*32b0*/  ISETP.GE.AND P5, PT, R31.reuse, R98, PT ;  /* 0x000000621f00720c */ /* 0x040fe20003fa6270 */
[----:B-1----:R-:W-:Y:S01]  /*32c0*/  FFMA.FTZ R32, R118, R32, R43 ;  /* 0x0000002076207223 */ /* 0x002fe2000001002b */
[C---:B------:R-:W-:Y:S01]  /*32d0*/  HMMA.16816.F32.BF16 R64, R36.reuse, R58, R64 ;  /* 0x0000003a2440723c */ /* 0x040fe20000041840 */
[----:B------:R-:W1:Y:S01]  /*32e0*/  I2F R48, R30 ;  /* 0x0000001e00307306 */ /* 0x000e620000201400 */
[-C--:B------:R-:W-:Y:S02]  /*32f0*/  ISETP.GE.AND P3, PT, R31, R2.reuse, PT ;  /* 0x000000021f00720c */ /* 0x080fe40003f66270 */
[----:B------:R-:W-:Y:S02]  /*3300*/  FSEL R84, R55, -INF , !P0 ;  /* 0xff80000037547808 */ /* 0x000fe40004000000 */
[-C--:B------:R-:W-:Y:S02]  /*3310*/  ISETP.GE.AND P0, PT, R91, R2.reuse, PT ;  /* 0x000000025b00720c */ /* 0x080fe40003f06270 */
[----:B------:R-:W-:Y:S01]  /*3320*/  FSEL R59, R51, -INF , !P4 ;  /* 0xff800000333b7808 */ /* 0x000fe20006000000 */
[----:B------:R-:W2:Y:S01]  /*3330*/  I2F R4, R31 ;  /* 0x0000001f00047306 */ /* 0x000ea20000201400 */
[----:B------:R-:W-:Y:S01]  /*3340*/  ISETP.GE.AND P4, PT, R30, R2, PT ;  /* 0x000000021e00720c */ /* 0x000fe20003f86270 */
[----:B------:R-:W-:Y:S01]  /*3350*/  HMMA.16816.F32.BF16 R60, R36, R52, R60 ;  /* 0x00000034243c723c */ /* 0x000fe2000004183c */
[----:B------:R-:W-:-:S02]  /*3360*/  IADD3 R5, R87, 0x8, RZ ;  /* 0x0000000857057810 */ /* 0x000fc40007ffe0ff */
[----:B------:R-:W-:Y:S02]  /*3370*/  ISETP.GE.AND P2, PT, R91, R98, PT ;  /* 0x000000625b00720c */ /* 0x000fe40003f46270 */
[----:B------:R-:W-:Y:S01]  /*3380*/  FSEL R78, R50, -INF , !P0 ;  /* 0xff800000324e7808 */ /* 0x000fe20004000000 */
[----:B------:R-:W3:Y:S01]  /*3390*/  I2F R55, R5 ;  /* 0x0000000500377306 */ /* 0x000ee20000201400 */
[----:B------:R-:W-:Y:S01]  /*33a0*/  FSEL R101, R89, -INF , !P2 ;  /* 0xff80000059657808 */ /* 0x000fe20005000000 */
[----:B-1----:R-:W-:Y:S01]  /*33b0*/  FFMA.FTZ R10, R118, R48, R10 ;  /* 0x00000030760a7223 */ /* 0x002fe2000001000a */
[----:B------:R-:W-:Y:S01]  /*33c0*/  ISETP.GE.AND P0, PT, R102, R2, PT ;  /* 0x000000026600720c */ /* 0x000fe20003f06270 */
[----:B------:R-:W-:Y:S01]  /*33d0*/  FFMA.FTZ R8, R118, R33, R8 ;  /* 0x0000002176087223 */ /* 0x000fe20000010008 */
[----:B------:R-:W-:Y:S01]  /*33e0*/  ISETP.GE.AND P2, PT, R102, R98, PT ;  /* 0x000000626600720c */ /* 0x000fe20003f46270 */
[----:B------:R-:W-:Y:S01]  /*33f0*/  LDSM.16.M88.4 R48, [R114+0x1800] ;  /* 0x001800007230783b */ /* 0x000fe20000000200 */
[C---:B------:R-:W-:Y:S01]  /*3400*/  IADD3 R40, R87.reuse, 0x9, RZ ;  /* 0x0000000957287810 */ /* 0x040fe20007ffe0ff */
[----:B--2---:R-:W-:Y:S01]  /*3410*/  FFMA.FTZ R17, R118, R4, R17 ;  /* 0x0000000476117223 */ /* 0x004fe20000010011 */
[----:B------:R-:W-:Y:S01]  /*3420*/  IADD3 R53, R87, 0x10, RZ ;  /* 0x0000001057357810 */ /* 0x000fe20007ffe0ff */
[----:B------:R-:W1:Y:S01]  /*3430*/  LDSM.16.M88.4 R28, [R115+0x2c00] ;  /* 0x002c0000731c783b */ /* 0x000e620000000200 */
[----:B------:R-:W-:Y:S01]  /*3440*/  FSEL R58, R32, -INF , !P0 ;  /* 0xff800000203a7808 */ /* 0x000fe20004000000 */
[----:B------:R-:W2:Y:S01]  /*3450*/  I2F R52, R40 ;  /* 0x0000002800347306 */ /* 0x000ea20000201400 */
[----:B------:R-:W-:Y:S01]  /*3460*/  FSEL R106, R41, -INF , !P2 ;  /* 0xff800000296a7808 */ /* 0x000fe20005000000 */
[----:B------:R-:W-:Y:S01]  /*3470*/  HMMA.16816.F32.BF16 R32, R44, R34, RZ ;  /* 0x000000222c20723c */ /* 0x000fe200000418ff */
[C---:B------:R-:W-:Y:S01]  /*3480*/  ISETP.GE.AND P2, PT, R5.reuse, R98, PT ;  /* 0x000000620500720c */ /* 0x040fe20003f46270 */
[----:B---3--:R-:W-:Y:S01]  /*3490*/  FFMA.FTZ R64, R118, R55, R64 ;  /* 0x0000003776407223 */ /* 0x008fe20000010040 */
[----:B------:R-:W-:-:S02]  /*34a0*/  ISETP.GE.AND P0, PT, R5, R2, PT ;  /* 0x000000020500720c */ /* 0x000fc40003f06270 */
[----:B------:R-:W-:Y:S01]  /*34b0*/  FSEL R56, R10, -INF , !P4 ;  /* 0xff8000000a387808 */ /* 0x000fe20006000000 */
[----:B------:R-:W3:Y:S01]  /*34c0*/  I2F R5, R53 ;  /* 0x0000003500057306 */ /* 0x000ee20000201400 */
[----:B------:R-:W-:Y:S02]  /*34d0*/  IADD3 R10, R87, 0x11, RZ ;  /* 0x00000011570a7810 */ /* 0x000fe40007ffe0ff */
[----:B------:R-:W-:Y:S01]  /*34e0*/  FSEL R105, R8, -INF , !P6 ;  /* 0xff80000008697808 */ /* 0x000fe20007000000 */
[C---:B------:R-:W-:Y:S01]  /*34f0*/  FFMA.FTZ R8, R118.reuse, R4, R19 ;  /* 0x0000000476087223 */ /* 0x040fe20000010013 */
[----:B------:R-:W-:Y:S01]  /*3500*/  FSEL R89, R17, -INF , !P5 ;  /* 0xff80000011597808 */ /* 0x000fe20006800000 */
[----:B------:R-:W-:Y:S01]  /*3510*/  FFMA.FTZ R17, R118, R55, R66 ;  /* 0x0000003776117223 */ /* 0x000fe20000010042 */
[----:B------:R-:W-:Y:S01]  /*3520*/  FSEL R64, R64, -INF , !P2 ;  /* 0xff80000040407808 */ /* 0x000fe20005000000 */
[----:B------:R5:W1:Y:S01]  /*3530*/  I2F R4, R10 ;  /* 0x0000000a00047306 */ /* 0x000a620000201400 */
[----:B------:R-:W-:Y:S01]  /*3540*/  ISETP.GE.AND P2, PT, R10, R98, PT ;  /* 0x000000620a00720c */ /* 0x000fe20003f46270 */
[----:B--2---:R-:W-:Y:S01]  /*3550*/  FFMA.FTZ R65, R118, R52, R65 ;  /* 0x0000003476417223 */ /* 0x004fe20000010041 */
[----:B------:R-:W-:-:S02]  /*3560*/  FSEL R17, R17, -INF , !P0 ;  /* 0xff80000011117808 */ /* 0x000fc40004000000 */
[----:B------:R-:W-:Y:S02]  /*3570*/  ISETP.GE.AND P0, PT, R10, R2, PT ;  /* 0x000000020a00720c */ /* 0x000fe40003f06270 */
[----:B------:R-:W-:Y:S01]  /*3580*/  ISETP.GE.AND P6, PT, R40, R98, PT ;  /* 0x000000622800720c */ /* 0x000fe20003fc6270 */
[----:B---3--:R-:W-:Y:S01]  /*3590*/  FFMA.FTZ R60, R118, R5, R60 ;  /* 0x00000005763c7223 */ /* 0x008fe2000001003c */
[----:B------:R-:W-:Y:S01]  /*35a0*/  ISETP.GE.AND P4, PT, R40, R2, PT ;  /* 0x000000022800720c */ /* 0x000fe20003f86270 */
[----:B------:R-:W-:Y:S01]  /*35b0*/  HMMA.16816.F32.BF16 R32, R36, R6, R32 ;  /* 0x000000062420723c */ /* 0x000fe20000041820 */
[----:B------:R-:W-:Y:S02]  /*35c0*/  IADD3 R19, R87, 0x18, RZ ;  /* 0x0000001857137810 */ /* 0x000fe40007ffe0ff */
[C---:B------:R-:W-:Y:S02]  /*35d0*/  ISETP.GE.AND P5, PT, R53.reuse, R98, PT ;  /* 0x000000623500720c */ /* 0x040fe40003fa6270 */
[----:B------:R-:W-:Y:S01]  /*35e0*/  FSEL R8, R8, -INF , !P3 ;  /* 0xff80000008087808 */ /* 0x000fe20005800000 */
[----:B-----5:R-:W-:Y:S01]  /*35f0*/  FFMA.FTZ R10, R118, R52, R67 ;  /* 0x00000034760a7223 */ /* 0x020fe20000010043 */
[----:B------:R-:W-:Y:S01]  /*3600*/  ISETP.GE.AND P3, PT, R53, R2, PT ;  /* 0x000000023500720c */ /* 0x000fe20003f66270 */
[----:B----4-:R-:W-:Y:S01]  /*3610*/  HMMA.16816.F32.BF16 R40, R44, R20, RZ ;  /* 0x000000142c28723c */ /* 0x010fe200000418ff */
[----:B------:R-:W-:Y:S01]  /*3620*/  FSEL R65, R65, -INF , !P6 ;  /* 0xff80000041417808 */ /* 0x000fe20007000000 */
[----:B------:R2:W3:Y:S01]  /*3630*/  I2F R66, R19 ;  /* 0x0000001300427306 */ /* 0x0004e20000201400 */
[----:B------:R-:W-:Y:S01]  /*3640*/  FSEL R10, R10, -INF , !P4 ;  /* 0xff8000000a0a7808 */ /* 0x000fe20006000000 */
[----:B-1----:R-:W-:Y:S01]  /*3650*/  FFMA.FTZ R61, R118, R4, R61 ;  /* 0x00000004763d7223 */ /* 0x002fe2000001003d */
[----:B------:R-:W-:-:S02]  /*3660*/  ISETP.GE.AND P6, PT, R19, R98, PT ;  /* 0x000000621300720c */ /* 0x000fc40003fc6270 */
[----:B------:R-:W-:Y:S01]  /*3670*/  ISETP.GE.AND P4, PT, R19, R2, PT ;  /* 0x000000021300720c */ /* 0x000fe20003f86270 */
[C---:B------:R-:W-:Y:S01]  /*3680*/  HMMA.16816.F32.BF16 R52, R44.reuse, R28, RZ ;  /* 0x0000001c2c34723c */ /* 0x040fe200000418ff */
[C---:B------:R-:W-:Y:S02]  /*3690*/  IADD3 R91, R87.reuse, 0x51, RZ ;  /* 0x00000051575b7810 */ /* 0x040fe40007ffe0ff */
[----:B------:R-:W-:Y:S02]  /*36a0*/  IADD3 R88, R87, 0x58, RZ ;  /* 0x0000005857587810 */ /* 0x000fe40007ffe0ff */
[----:B------:R-:W1:Y:S01]  /*36b0*/  I2F R67, R91 ;  /* 0x0000005b00437306 */ /* 0x000e620000201400 */
[----:B------:R-:W-:Y:S02]  /*36c0*/  FSEL R61, R61, -INF , !P2 ;  /* 0xff8000003d3d7808 */ /* 0x000fe40005000000 */
[----:B------:R-:W-:Y:S01]  /*36d0*/  HMMA.16816.F32.BF16 R20, R44, R22, RZ ;  /* 0x000000162c14723c */ /* 0x000fe200000418ff */
[----:B------:R-:W-:Y:S01]  /*36e0*/  ISETP.GE.AND P2, PT, R88, R98, PT ;  /* 0x000000625800720c */ /* 0x000fe20003f46270 */
[----:B--2---:R-:W-:-:S02]  /*36f0*/  FFMA.FTZ R19, R118, R5, R62 ;  /* 0x0000000576137223 */ /* 0x004fc4000001003e */
[CC--:B---3--:R-:W-:Y:S01]  /*3700*/  FFMA.FTZ R62, R118.reuse, R66.reuse, R12 ;  /* 0x00000042763e7223 */ /* 0x0c8fe2000001000c */
[----:B------:R-:W-:Y:S01]  /*3710*/  IADD3 R12, R87, 0x61, RZ ;  /* 0x00000061570c7810 */ /* 0x000fe20007ffe0ff */
[----:B------:R-:W-:Y:S01]  /*3720*/  FFMA.FTZ R66, R118, R66, R14 ;  /* 0x0000004276427223 */ /* 0x000fe2000001000e */
[----:B------:R-:W-:Y:S01]  /*3730*/  FSEL R19, R19, -INF , !P3 ;  /* 0xff80000013137808 */ /* 0x000fe20005800000 */
[----:B------:R-:W-:Y:S01]  /*3740*/  HMMA.16816.F32.BF16 R28, R44, R30, RZ ;  /* 0x0000001e2c1c723c */ /* 0x000fe200000418ff */
[----:B------:R-:W2:Y:S01]  /*3750*/  I2F R46, R88 ;  /* 0x00000058002e7306 */ /* 0x000ea20000201400 */
[----:B------:R-:W-:Y:S02]  /*3760*/  ISETP.GE.AND P3, PT, R91, R2, PT ;  /* 0x000000025b00720c */ /* 0x000fe40003f66270 */
[----:B------:R-:W-:Y:S01]  /*3770*/  FSEL R62, R62, -INF , !P6 ;  /* 0xff8000003e3e7808 */ /* 0x000fe20007000000 */
[-C--:B-1----:R-:W-:Y:S01]  /*3780*/  FFMA.FTZ R14, R118, R67.reuse, R9 ;  /* 0x00000043760e7223 */ /* 0x082fe20000010009 */
[----:B------:R-:W-:Y:S01]  /*3790*/  FSEL R9, R66, -INF , !P4 ;  /* 0xff80000042097808 */ /* 0x000fe20006000000 */
[----:B------:R-:W-:Y:S01]  /*37a0*/  FFMA.FTZ R67, R118, R67, R11 ;  /* 0x0000004376437223 */ /* 0x000fe2000001000b */
[----:B------:R-:W-:Y:S01]  /*37b0*/  FSEL R45, R60, -INF , !P5 ;  /* 0xff8000003c2d7808 */ /* 0x000fe20006800000 */
[----:B------:R-:W-:Y:S01]  /*37c0*/  FFMA.FTZ R60, R118, R4, R63 ;  /* 0x00000004763c7223 */ /* 0x000fe2000001003f */
[----:B------:R-:W-:Y:S01]  /*37d0*/  HMMA.16816.F32.BF16 R40, R36, R48, R40 ;  /* 0x000000302428723c */ /* 0x000fe20000041828 */
[----:B------:R-:W1:Y:S01]  /*37e0*/  LDSM.16.M88.4 R4, [R114+0x1c00] ;  /* 0x001c00007204783b */ /* 0x000e620000000200 */
[C---:B------:R-:W-:Y:S01]  /*37f0*/  IADD3 R44, R87.reuse, 0x59, RZ ;  /* 0x00000059572c7810 */ /* 0x040fe20007ffe0ff */
[----:B------:R-:W3:Y:S01]  /*3800*/  I2F R49, R12 ;  /* 0x0000000c00317306 */ /* 0x000ee20000201400 */
[----:B------:R-:W-:Y:S01]  /*3810*/  IADD3 R63, R87, 0x60, RZ ;  /* 0x00000060573f7810 */ /* 0x000fe20007ffe0ff */
[----:B------:R-:W-:-:S04]  /*3820*/  DEPBAR.LE SB0, 0x0 ;  /* 0x000080000000791a */ /* 0x000fc80000000000 */
[-C--:B------:R-:W-:Y:S01]  /*3830*/  ISETP.GE.AND P5, PT, R91, R98.reuse, PT ;  /* 0x000000625b00720c */ /* 0x080fe20003fa6270 */
[----:B------:R-:W-:Y:S01]  /*3840*/  HMMA.16816.F32.BF16 R20, R36, R50, R20 ;  /* 0x000000322414723c */ /* 0x000fe20000041814 */
[----:B------:R-:W4:Y:S01]  /*3850*/  I2F R47, R44 ;  /* 0x0000002c002f7306 */ /* 0x000f220000201400 */
[----:B------:R-:W-:Y:S01]  /*3860*/  ISETP.GE.AND P6, PT, R44, R98, PT ;  /* 0x000000622c00720c */ /* 0x000fe20003fc6270 */
[----:B--2---:R-:W-:Y:S01]  /*3870*/  FFMA.FTZ R34, R118, R46, R34 ;  /* 0x0000002e76227223 */ /* 0x004fe20000010022 */
[----:B------:R-:W-:Y:S02]  /*3880*/  ISETP.GE.AND P4, PT, R44, R2, PT ;  /* 0x000000022c00720c */ /* 0x000fe40003f86270 */
[----:B------:R-:W-:Y:S01]  /*3890*/  FSEL R11, R14, -INF , !P5 ;  /* 0xff8000000e0b7808 */ /* 0x000fe20006800000 */
[----:B------:R-:W-:Y:S01]  /*38a0*/  FFMA.FTZ R14, R118, R46, R32 ;  /* 0x0000002e760e7223 */ /* 0x000fe20000010020 */
[----:B------:R-:W-:Y:S01]  /*38b0*/  ISETP.GE.AND P5, PT, R63, R98, PT ;  /* 0x000000623f00720c */ /* 0x000fe20003fa6270 */
[----:B------:R2:W5:Y:S01]  /*38c0*/  I2F R48, R63 ;  /* 0x0000003f00307306 */ /* 0x0005620000201400 */
[----:B------:R-:W-:-:S02]  /*38d0*/  FSEL R60, R60, -INF , !P0 ;  /* 0xff8000003c3c7808 */ /* 0x000fc40004000000 */
[-C--:B------:R-:W-:Y:S02]  /*38e0*/  ISETP.GE.AND P0, PT, R88, R2.reuse, PT ;  /* 0x000000025800720c */ /* 0x080fe40003f06270 */
[----:B------:R-:W-:Y:S01]  /*38f0*/  FSEL R14, R14, -INF , !P2 ;  /* 0xff8000000e0e7808 */ /* 0x000fe20005000000 */
[----:B---3--:R-:W-:Y:S01]  /*3900*/  FFMA.FTZ R41, R118, R49, R41 ;  /* 0x0000003176297223 */ /* 0x008fe20000010029 */
[----:B------:R-:W-:Y:S01]  /*3910*/  FSEL R51, R34, -INF , !P0 ;  /* 0xff80000022337808 */ /* 0x000fe20004000000 */
[CC--:B----4-:R-:W-:Y:S01]  /*3920*/  FFMA.FTZ R33, R118.reuse, R47.reuse, R33 ;  /* 0x0000002f76217223 */ /* 0x0d0fe20000010021 */
[----:B------:R-:W-:Y:S01]  /*3930*/  FSEL R44, R67, -INF , !P3 ;  /* 0xff800000432c7808 */ /* 0x000fe20005800000 */
[C---:B------:R-:W-:Y:S01]  /*3940*/  FFMA.FTZ R47, R118.reuse, R47, R35 ;  /* 0x0000002f762f7223 */ /* 0x040fe20000010023 */
[----:B------:R-:W-:Y:S01]  /*3950*/  ISETP.GE.AND P3, PT, R63, R2, PT ;  /* 0x000000023f00720c */ /* 0x000fe20003f66270 */
[----:B------:R-:W-:Y:S01]  /*3960*/  FFMA.FTZ R43, R118, R49, R43 ;  /* 0x00000031762b7223 */ /* 0x000fe2000001002b */
[----:B------:R-:W-:Y:S01]  /*3970*/  BAR.SYNC.DEFER_BLOCKING 0x0 ;  /* 0x0000000000007b1d */ /* 0x000fe20000010000 */
[----:B------:R-:W-:-:S02]  /*3980*/  ISETP.GE.AND P2, PT, R12, R98, PT ;  /* 0x000000620c00720c */ /* 0x000fc40003f46270 */
[----:B--2---:R-:W-:Y:S01]  /*3990*/  IADD3 R63, R87, 0x68, RZ ;  /* 0x00000068573f7810 */ /* 0x004fe20007ffe0ff */
[----:B-----5:R-:W-:Y:S01]  /*39a0*/  FFMA.FTZ R40, R118, R48, R40 ;  /* 0x0000003076287223 */ /* 0x020fe20000010028 */
[----:B------:R-:W-:Y:S02]  /*39b0*/  ISETP.GE.AND P0, PT, R12, R2, PT ;  /* 0x000000020c00720c */ /* 0x000fe40003f06270 */
[----:B------:R-:W2:Y:S01]  /*39c0*/  I2F R32, R63 ;  /* 0x0000003f00207306 */ /* 0x000ea20000201400 */
[----:B------:R-:W-:Y:S01]  /*39d0*/  FSEL R12, R33, -INF , !P6 ;  /* 0xff800000210c7808 */ /* 0x000fe20007000000 */
[----:B-1----:R-:W-:Y:S01]  /*39e0*/  HMMA.16816.F32.BF16 R52, R36, R4, R52 ;  /* 0x000000042434723c */ /* 0x002fe20000041834 */
[C---:B------:R-:W-:Y:S02]  /*39f0*/  IADD3 R33, R87.reuse, 0x70, RZ ;  /* 0x0000007057217810 */ /* 0x040fe40007ffe0ff */
[----:B------:R-:W-:Y:S02]  /*3a00*/  IADD3 R35, R87, 0x69, RZ ;  /* 0x0000006957237810 */ /* 0x000fe40007ffe0ff */
[----:B------:R-:W-:-:S02]  /*3a10*/  ISETP.GE.AND P6, PT, R63, R98, PT ;  /* 0x000000623f00720c */ /* 0x000fc40003fc6270 */
[----:B------:R-:W-:Y:S01]  /*3a20*/  FFMA.FTZ R4, R118, R48, R42 ;  /* 0x0000003076047223 */ /* 0x000fe2000001002a */
[----:B------:R-:W1:Y:S01]  /*3a30*/  I2F R34, R35 ;  /* 0x0000002300227306 */ /* 0x000e620000201400 */
[----:B------:R-:W-:Y:S02]  /*3a40*/  FSEL R47, R47, -INF , !P4 ;  /* 0xff8000002f2f7808 */ /* 0x000fe40006000000 */
[----:B------:R-:W-:Y:S02]  /*3a50*/  ISETP.GE.AND P4, PT, R63, R2, PT ;  /* 0x000000023f00720c */ /* 0x000fe40003f86270 */
[----:B------:R-:W-:Y:S01]  /*3a60*/  FSEL R49, R4, -INF , !P3 ;  /* 0xff80000004317808 */ /* 0x000fe20005800000 */
[CC--:B--2---:R-:W-:Y:S01]  /*3a70*/  FFMA.FTZ R20, R118.reuse, R32.reuse, R20 ;  /* 0x0000002076147223 */ /* 0x0c4fe20000010014 */
[----:B------:R-:W-:Y:S01]  /*3a80*/  HMMA.16816.F32.BF16 R4, R36, R6, R28 ;  /* 0x000000062404723c */ /* 0x000fe2000004181c */
[----:B------:R2:W3:Y:S01]  /*3a90*/  I2F R48, R33 ;  /* 0x0000002100307306 */ /* 0x0004e20000201400 */
[----:B------:R-:W-:Y:S01]  /*3aa0*/  FFMA.FTZ R46, R118, R32, R22 ;  /* 0x00000020762e7223 */ /* 0x000fe20000010016 */
[----:B------:R-:W-:-:S02]  /*3ab0*/  FSEL R66, R40, -INF , !P5 ;  /* 0xff80000028427808 */ /* 0x000fc40006800000 */
[----:B------:R-:W-:Y:S02]  /*3ac0*/  IADD3 R22, R87, 0x79, RZ ;  /* 0x0000007957167810 */ /* 0x000fe40007ffe0ff */
[----:B------:R-:W-:Y:S02]  /*3ad0*/  FSEL R63, R41, -INF , !P2 ;  /* 0xff800000293f7808 */ /* 0x000fe40005000000 */
[----:B------:R-:W-:Y:S01]  /*3ae0*/  FSEL R40, R43, -INF , !P0 ;  /* 0xff8000002b287808 */ /* 0x000fe20004000000 */
[C---:B-1----:R-:W-:Y:S01]  /*3af0*/  FFMA.FTZ R23, R118.reuse, R34, R23 ;  /* 0x0000002276177223 */ /* 0x042fe20000010017 */
[C---:B------:R-:W-:Y:S01]  /*3b00*/  ISETP.GE.AND P2, PT, R33.reuse, R98, PT ;  /* 0x000000622100720c */ /* 0x040fe20003f46270 */
[----:B------:R-:W-:Y:S01]  /*3b10*/  FFMA.FTZ R99, R118, R34, R21 ;  /* 0x0000002276637223 */ /* 0x000fe20000010015 */
[----:B------:R-:W-:Y:S02]  /*3b20*/  ISETP.GE.AND P0, PT, R33, R2, PT ;  /* 0x000000022100720c */ /* 0x000fe40003f06270 */
[----:B------:R-:W-:-:S02]  /*3b30*/  IADD3 R41, R87, 0x78, RZ ;  /* 0x0000007857297810 */ /* 0x000fc40007ffe0ff */
[----:B--2---:R-:W-:Y:S01]  /*3b40*/  FSEL R33, R20, -INF , !P6 ;  /* 0xff80000014217808 */ /* 0x004fe20007000000 */
[CC--:B---3--:R-:W-:Y:S01]  /*3b50*/  FFMA.FTZ R52, R118.reuse, R48.reuse, R52 ;  /* 0x0000003076347223 */ /* 0x0c8fe20000010034 */
[----:B------:R-:W1:Y:S01]  /*3b60*/  I2F R20, R22 ;  /* 0x0000001600147306 */ /* 0x000e620000201400 */
[----:B------:R-:W-:Y:S01]  /*3b70*/  IADD3 R42, R87, 0x71, RZ ;  /* 0x00000071572a7810 */ /* 0x000fe20007ffe0ff */
[----:B------:R-:W-:Y:S01]  /*3b80*/  FFMA.FTZ R38, R118, R48, R54 ;  /* 0x0000003076267223 */ /* 0x000fe20000010036 */
[C---:B------:R-:W-:Y:S02]  /*3b90*/  ISETP.GE.AND P5, PT, R35.reuse, R98, PT ;  /* 0x000000622300720c */ /* 0x040fe40003fa6270 */
[----:B------:R-:W-:Y:S02]  /*3ba0*/  ISETP.GE.AND P3, PT, R35, R2, PT ;  /* 0x000000022300720c */ /* 0x000fe40003f66270 */
[----:B------:R-:W-:Y:S01]  /*3bb0*/  IADD3 R21, R87, 0x31, RZ ;  /* 0x0000003157157810 */ /* 0x000fe20007ffe0ff */
[----:B------:R-:W2:Y:S01]  /*3bc0*/  I2F R28, R41 ;  /* 0x00000029001c7306 */ /* 0x000ea20000201400 */
[----:B------:R-:W-:-:S02]  /*3bd0*/  FSEL R46, R46, -INF , !P4 ;  /* 0xff8000002e2e7808 */ /* 0x000fc40006000000 */
[C---:B------:R-:W-:Y:S02]  /*3be0*/  ISETP.GE.AND P6, PT, R42.reuse, R98, PT ;  /* 0x000000622a00720c */ /* 0x040fe40003fc6270 */
[----:B------:R-:W-:Y:S02]  /*3bf0*/  ISETP.GE.AND P4, PT, R42, R2, PT ;  /* 0x000000022a00720c */ /* 0x000fe40003f86270 */
[----:B------:R-:W-:Y:S01]  /*3c00*/  FSEL R95, R52, -INF , !P2 ;  /* 0xff800000345f7808 */ /* 0x000fe20005000000 */
[----:B------:R-:W3:Y:S01]  /*3c10*/  I2F R35, R42 ;  /* 0x0000002a00237306 */ /* 0x000ee20000201400 */
[----:B------:R-:W-:Y:S01]  /*3c20*/  FSEL R38, R38, -INF , !P0 ;  /* 0xff80000026267808 */ /* 0x000fe20004000000 */
[----:B-1----:R-:W-:Y:S01]  /*3c30*/  FFMA.FTZ R48, R118, R20, R5 ;  /* 0x0000001476307223 */ /* 0x002fe20000010005 */
[----:B------:R-:W-:Y:S01]  /*3c40*/  ISETP.GE.AND P2, PT, R22, R98, PT ;  /* 0x000000621600720c */ /* 0x000fe20003f46270 */
[----:B------:R-:W-:Y:S01]  /*3c50*/  FFMA.FTZ R7, R118, R20, R7 ;  /* 0x0000001476077223 */ /* 0x000fe20000010007 */
[----:B------:R-:W-:-:S02]  /*3c60*/  ISETP.GE.AND P0, PT, R22, R2, PT ;  /* 0x000000021600720c */ /* 0x000fc40003f06270 */
[----:B------:R-:W-:Y:S01]  /*3c70*/  FSEL R48, R48, -INF , !P2 ;  /* 0xff80000030307808 */ /* 0x000fe20005000000 */
[----:B------:R-:W1:Y:S01]  /*3c80*/  I2F R22, R21 ;  /* 0x0000001500167306 */ /* 0x000e620000201400 */
[----:B------:R-:W-:Y:S01]  /*3c90*/  ISETP.GT.AND P2, PT, R122, R126, PT ;  /* 0x0000007e7a00720c */ /* 0x000fe20003f44270 */
[CC--:B--2---:R-:W-:Y:S01]  /*3ca0*/  FFMA.FTZ R4, R118.reuse, R28.reuse, R4 ;  /* 0x0000001c76047223 */ /* 0x0c4fe20000010004 */
[----:B------:R-:W-:Y:S01]  /*3cb0*/  FSEL R99, R99, -INF , !P5 ;  /* 0xff80000063637808 */ /* 0x000fe20006800000 */
[C---:B------:R-:W-:Y:S01]  /*3cc0*/  FFMA.FTZ R6, R118.reuse, R28, R6 ;  /* 0x0000001c76067223 */ /* 0x040fe20000010006 */
[----:B------:R-:W-:Y:S02]  /*3cd0*/  ISETP.GE.AND P5, PT, R41, R98, PT ;  /* 0x000000622900720c */ /* 0x000fe40003fa6270 */
[----:B------:R-:W-:Y:S01]  /*3ce0*/  FSEL R28, R7, -INF , !P0 ;  /* 0xff800000071c7808 */ /* 0x000fe20004000000 */
[CC--:B---3--:R-:W-:Y:S01]  /*3cf0*/  FFMA.FTZ R53, R118.reuse, R35.reuse, R53 ;  /* 0x0000002376357223 */ /* 0x0c8fe20000010035 */
[----:B------:R-:W-:Y:S01]  /*3d00*/  FSEL R42, R23, -INF , !P3 ;  /* 0xff800000172a7808 */ /* 0x000fe20005800000 */
[----:B------:R-:W-:Y:S01]  /*3d10*/  FFMA.FTZ R34, R118, R35, R55 ;  /* 0x0000002376227223 */ /* 0x000fe20000010037 */
[----:B------:R-:W2:Y:S01]  /*3d20*/  I2F R23, R21 ;  /* 0x0000001500177306 */ /* 0x000ea20000201400 */
[----:B------:R-:W-:-:S02]  /*3d30*/  ISETP.GE.AND P3, PT, R41, R2, PT ;  /* 0x000000022900720c */ /* 0x000fc40003f66270 */
[----:B------:R-:W-:Y:S01]  /*3d40*/  FSEL R43, R4, -INF , !P5 ;  /* 0xff800000042b7808 */ /* 0x000fe20006800000 */
[-C--:B------:R-:W-:Y:S01]  /*3d50*/  FFMA.FTZ R4, R118, R3.reuse, R18 ;  /* 0x0000000376047223 */ /* 0x080fe20000010012 */
[----:B------:R-:W-:Y:S01]  /*3d60*/  FSEL R29, R6, -INF , !P3 ;  /* 0xff800000061d7808 */ /* 0x000fe20005800000 */
[C---:B------:R-:W-:Y:S01]  /*3d70*/  FFMA.FTZ R6, R118.reuse, R3, R16 ;  /* 0x0000000376067223 */ /* 0x040fe20000010010 */
[----:B------:R-:W-:Y:S01]  /*3d80*/  FSEL R88, R53, -INF , !P6 ;  /* 0xff80000035587808 */ /* 0x000fe20007000000 */
[----:B-1----:R-:W-:Y:S01]  /*3d90*/  FFMA.FTZ R27, R118, R22, R27 ;  /* 0x00000016761b7223 */ /* 0x002fe2000001001b */
[----:B------:R-:W-:Y:S02]  /*3da0*/  FSEL R34, R34, -INF , !P4 ;  /* 0xff80000022227808 */ /* 0x000fe40006000000 */
[C---:B------:R-:W-:Y:S02]  /*3db0*/  ISETP.GE.AND P6, PT, R87.reuse, R98, PT ;  /* 0x000000625700720c */ /* 0x040fe40003fc6270 */
[----:B------:R-:W-:-:S02]  /*3dc0*/  ISETP.GE.AND P4, PT, R87, R2, PT ;  /* 0x000000025700720c */ /* 0x000fc40003f86270 */
[C---:B------:R-:W-:Y:S01]  /*3dd0*/  ISETP.GE.AND P5, PT, R21.reuse, R98, PT ;  /* 0x000000621500720c */ /* 0x040fe20003fa6270 */
[----:B--2---:R-:W-:Y:S01]  /*3de0*/  FFMA.FTZ R5, R118, R23, R25 ;  /* 0x0000001776057223 */ /* 0x004fe20000010019 */
[----:B------:R-:W-:Y:S02]  /*3df0*/  ISETP.GE.AND P3, PT, R21, R2, PT ;  /* 0x000000021500720c */ /* 0x000fe40003f66270 */
[----:B------:R-:W-:Y:S02]  /*3e00*/  IADD3 R3, R114, 0x1c00, RZ ;  /* 0x00001c0072037810 */ /* 0x000fe40007ffe0ff */
        /* <DEDUP_REMOVED lines=64> */
.L_x_4757:
[----:B------:R-:W-:-:S04]  /*4210*/  LEA R18, -R70, RZ, 0x7 ;  /* 0x000000ff46127211 */ /* 0x000fc800078e39ff */
[----:B------:R-:W-:Y:S02]  /*4220*/  SHF.R.S32.HI R16, RZ, 0x1f, R18 ;  /* 0x0000001fff107819 */ /* 0x000fe40000011412 */
.L_x_4758:
        /* <DEDUP_REMOVED lines=49> */
.L_x_4760:
[----:B------:R-:W-:Y:S05]  /*4540*/  BSYNC B0 ;  /* 0x0000000000007941 */ /* 0x000fea0003800000 */
.L_x_4759:
[----:B------:R-:W0:Y:S01]  /*4550*/  LDGDEPBAR ;  /* 0x00000000000079af */ /* 0x000e220000000000 */
[----:B------:R-:W-:-:S04]  /*4560*/  IADD3 R71, P0, R18, R71, RZ ;  /* 0x0000004712477210 */ /* 0x000fc80007f1e0ff */
[----:B------:R-:W-:Y:S02]  /*4570*/  IADD3.X R68, R16, R68, RZ, P0, !PT ;  /* 0x0000004410447210 */ /* 0x000fe400007fe4ff */
.L_x_4756:
[----:B------:R-:W-:Y:S02]  /*4580*/  FMNMX.FTZ R7, R6, R89, !PT ;  /* 0x0000005906077209 */ /* 0x000fe40007810000 */
[----:B------:R-:W-:Y:S02]  /*4590*/  SHF.L.U32 R154, R154, 0x1, RZ ;  /* 0x000000019a9a7819 */ /* 0x000fe400000006ff */
        /* <DEDUP_REMOVED lines=52> */
[--C-:B-1----:R-:W-:Y:S02]  /*48e0*/  FFMA.FTZ R36, R5, c[0x0][0x23c], -R50.reuse ;  /* 0x00008f0005247a23 */ /* 0x102fe40000010832 */
        /* <DEDUP_REMOVED lines=18> */
[--C-:B--2---:R-:W-:Y:S01]  /*4a10*/  FFMA.FTZ R22, R14, c[0x0][0x23c], -R50.reuse ;  /* 0x00008f000e167a23 */ /* 0x104fe20000010832 */
[----:B------:R-:W-:Y:S01]  /*4a20*/  FMNMX.FTZ R69, R57, R69, !PT ;  /* 0x0000004539457209 */ /* 0x000fe20007810000 */
[----:B------:R-:W-:-:S02]  /*4a30*/  FFMA.FTZ R21, R12, c[0x0][0x23c], -R50 ;  /* 0x00008f000c157a23 */ /* 0x000fc40000010832 */
[----:B------:R-:W-:Y:S01]  /*4a40*/  LDSM.16.MT88.4 R12, [R154+0x3400] ;  /* 0x003400009a0c783b */ /* 0x000fe20000004200 */
        /* <DEDUP_REMOVED lines=17> */
[----:B--2---:R-:W-:Y:S01]  /*4b60*/  F2FP.BF16.PACK_AB R130, R87, R89 ;  /* 0x000000595782723e */ /* 0x004fe200000010ff */
[----:B------:R-:W2:Y:S01]  /*4b70*/  MUFU.EX2 R55, R55 ;  /* 0x0000003700377308 */ /* 0x000ea20000000800 */
[----:B------:R-:W-:Y:S01]  /*4b80*/  FMNMX.FTZ R69, R49, R69, !PT ;  /* 0x0000004531457209 */ /* 0x000fe20007810000 */
[--C-:B------:R-:W-:Y:S02]  /*4b90*/  FFMA.FTZ R26, R103, c[0x0][0x23c], -R50.reuse ;  /* 0x00008f00671a7a23 */ /* 0x100fe40000010832 */
[----:B------:R-:W-:Y:S01]  /*4ba0*/  FFMA.FTZ R25, R106, c[0x0][0x23c], -R50 ;  /* 0x00008f006a197a23 */ /* 0x000fe20000010832 */
[----:B------:R-:W-:Y:S01]  /*4bb0*/  FMNMX.FTZ R69, R40, R69, !PT ;  /* 0x0000004528457209 */ /* 0x000fe20007810000 */
[----:B------:R-:W-:-:S02]  /*4bc0*/  FADD.FTZ R91, R92, R91 ;  /* 0x0000005b5c5b7221 */ /* 0x000fc40000010000 */
[----:B------:R-:W-:Y:S01]  /*4bd0*/  MUFU.EX2 R54, R54 ;  /* 0x0000003600367308 */ /* 0x000fe20000000800 */
[----:B------:R-:W-:Y:S01]  /*4be0*/  FMNMX.FTZ R69, R46, R69, !PT ;  /* 0x000000452e457209 */ /* 0x000fe20007810000 */
[----:B------:R-:W-:Y:S02]  /*4bf0*/  FADD.FTZ R91, R89, R91 ;  /* 0x0000005b595b7221 */ /* 0x000fe40000010000 */
[----:B------:R-:W-:Y:S01]  /*4c00*/  FFMA.FTZ R24, R105, c[0x0][0x23c], -R50 ;  /* 0x00008f0069187a23 */ /* 0x000fe20000010832 */
[----:B------:R-:W-:Y:S01]  /*4c10*/  FMNMX.FTZ R69, R42, R69, !PT ;  /* 0x000000452a457209 */ /* 0x000fe20007810000 */
[----:B------:R-:W-:Y:S02]  /*4c20*/  FADD.FTZ R87, R87, R91 ;  /* 0x0000005b57577221 */ /* 0x000fe40000010000 */
[----:B------:R-:W-:Y:S01]  /*4c30*/  MUFU.EX2 R53, R53 ;  /* 0x0000003500357308 */ /* 0x000fe20000000800 */
[----:B------:R-:W-:Y:S01]  /*4c40*/  FMNMX.FTZ R69, R38, R69, !PT ;  /* 0x0000004526457209 */ /* 0x000fe20007810000 */
[----:B-1----:R-:W-:-:S02]  /*4c50*/  FADD.FTZ R87, R64, R87 ;  /* 0x0000005740577221 */ /* 0x002fc40000010000 */
[--C-:B------:R-:W-:Y:S01]  /*4c60*/  FFMA.FTZ R33, R33, c[0x0][0x23c], -R50.reuse ;  /* 0x00008f0021217a23 */ /* 0x100fe20000010832 */
[----:B------:R-:W-:Y:S01]  /*4c70*/  FMNMX.FTZ R69, R34, R69, !PT ;  /* 0x0000004522457209 */ /* 0x000fe20007810000 */
[----:B--2---:R-:W-:Y:S02]  /*4c80*/  FADD.FTZ R87, R55, R87 ;  /* 0x0000005737577221 */ /* 0x004fe40000010000 */
        /* <DEDUP_REMOVED lines=20> */
[----:B------:R-:W-:Y:S02]  /*4dd0*/  FSEL R30, R30, RZ, P0 ;  /* 0x000000ff1e1e7208 */ /* 0x000fe40000000000 */
[----:B------:R-:W-:-:S03]  /*4de0*/  LEA R157, P0, R71, c[0x0][0x168], 0x1 ;  /* 0x00005a00479d7a11 */ /* 0x000fc600078008ff */
[----:B------:R-:W-:Y:S01]  /*4df0*/  FFMA.FTZ R94, R4, c[0x0][0x23c], -R30 ;  /* 0x00008f00045e7a23 */ /* 0x000fe2000001081e */
[----:B------:R-:W-:Y:S01]  /*4e00*/  LEA.HI.X R156, R71, c[0x0][0x16c], R68, 0x1, P0 ;  /* 0x00005b00479c7a11 */ /* 0x000fe200000f0c44 */
[----:B------:R-:W1:Y:S01]  /*4e10*/  LDSM.16.MT88.4 R4, [R158+0x3000] ;  /* 0x003000009e04783b */ /* 0x000e620000004200 */
[--C-:B------:R-:W-:Y:S01]  /*4e20*/  FFMA.FTZ R93, R8, c[0x0][0x23c], -R30.reuse ;  /* 0x00008f00085d7a23 */ /* 0x100fe2000001081e */
[----:B------:R-:W-:Y:S01]  /*4e30*/  MUFU.EX2 R26, R26 ;  /* 0x0000001a001a7308 */ /* 0x000fe20000000800 */
[--C-:B------:R-:W-:Y:S02]  /*4e40*/  FFMA.FTZ R90, R17, c[0x0][0x23c], -R30.reuse ;  /* 0x00008f00115a7a23 */ /* 0x100fe4000001081e */
[--C-:B------:R-:W-:Y:S02]  /*4e50*/  FFMA.FTZ R66, R10, c[0x0][0x23c], -R30.reuse ;  /* 0x00008f000a427a23 */ /* 0x100fe4000001081e */
[--C-:B------:R-:W-:Y:S02]  /*4e60*/  FFMA.FTZ R62, R9, c[0x0][0x23c], -R30.reuse ;  /* 0x00008f00093e7a23 */ /* 0x100fe4000001081e */
[----:B------:R-:W2:Y:S01]  /*4e70*/  LDSM.16.MT88.4 R8, [R158+0x3400] ;  /* 0x003400009e08783b */ /* 0x000ea20000004200 */
[----:B------:R-:W-:Y:S01]  /*4e80*/  MUFU.EX2 R94, R94 ;  /* 0x0000005e005e7308 */ /* 0x000fe20000000800 */
[----:B------:R-:W-:-:S02]  /*4e90*/  FFMA.FTZ R65, R19, c[0x0][0x23c], -R30 ;  /* 0x00008f0013417a23 */ /* 0x000fc4000001081e */
[--C-:B------:R-:W-:Y:S01]  /*4ea0*/  FFMA.FTZ R60, R60, c[0x0][0x23c], -R30.reuse ;  /* 0x00008f003c3c7a23 */ /* 0x100fe2000001081e */
[----:B------:R-:W3:Y:S01]  /*4eb0*/  LDSM.16.MT88.4 R16, [R154+0x3800] ;  /* 0x003800009a10783b */ /* 0x000ee20000004200 */
[--C-:B------:R-:W-:Y:S02]  /*4ec0*/  FFMA.FTZ R61, R86, c[0x0][0x23c], -R30.reuse ;  /* 0x00008f00563d7a23 */ /* 0x100fe4000001081e */
[--C-:B------:R-:W-:Y:S01]  /*4ed0*/  FFMA.FTZ R85, R85, c[0x0][0x23c], -R30.reuse ;  /* 0x00008f0055557a23 */ /* 0x100fe2000001081e */
[----:B------:R-:W4:Y:S01]  /*4ee0*/  MUFU.EX2 R93, R93 ;  /* 0x0000005d005d7308 */ /* 0x000f220000000800 */
[--C-:B------:R-:W-:Y:S02]  /*4ef0*/  FFMA.FTZ R63, R82, c[0x0][0x23c], -R30.reuse ;  /* 0x00008f00523f7a23 */ /* 0x100fe4000001081e */
[--C-:B------:R-:W-:Y:S02]  /*4f00*/  FFMA.FTZ R67, R83, c[0x0][0x23c], -R30.reuse ;  /* 0x00008f0053437a23 */ /* 0x100fe4000001081e */
[----:B------:R-:W-:-:S02]  /*4f10*/  FFMA.FTZ R81, R81, c[0x0][0x23c], -R30 ;  /* 0x00008f0051517a23 */ /* 0x000fc4000001081e */
[--C-:B------:R-:W-:Y:S01]  /*4f20*/  FFMA.FTZ R83, R84, c[0x0][0x23c], -R30.reuse ;  /* 0x00008f0054537a23 */ /* 0x100fe2000001081e */
[----:B------:R-:W5:Y:S01]  /*4f30*/  MUFU.EX2 R90, R90 ;  /* 0x0000005a005a7308 */ /* 0x000f620000000800 */
        /* <DEDUP_REMOVED lines=8> */
[----:B------:R-:W-:Y:S02]  /*4fc0*/  FFMA.FTZ R58, R58, c[0x0][0x23c], -R30 ;  /* 0x00008f003a3a7a23 */ /* 0x000fe4000001081e */
[----:B------:R-:W-:Y:S01]  /*4fd0*/  MUFU.EX2 R65, R65 ;  /* 0x0000004100417308 */ /* 0x000fe20000000800 */
[----:B------:R-:W-:Y:S02]  /*4fe0*/  FADD.FTZ R93, R94, R93 ;  /* 0x0000005d5e5d7221 */ /* 0x000fe40000010000 */
[----:B------:R-:W-:Y:S02]  /*4ff0*/  FFMA.FTZ R57, R95, c[0x0][0x23c], -R50 ;  /* 0x00008f005f397a23 */ /* 0x000fe40000010832 */
[----:B-----5:R-:W-:Y:S02]  /*5000*/  FADD.FTZ R93, R90, R93 ;  /* 0x0000005d5a5d7221 */ /* 0x020fe40000010000 */
[----:B------:R-:W-:Y:S01]  /*5010*/  FFMA.FTZ R56, R56, c[0x0][0x23c], -R30 ;  /* 0x00008f0038387a23 */ /* 0x000fe2000001081e */
[C---:B-1----:R-:W-:Y:S01]  /*5020*/  F2FP.BF16.PACK_AB R131, R66.reuse, R90 ;  /* 0x0000005a4283723e */ /* 0x042fe200000010ff */
[----:B------:R-:W1:Y:S01]  /*5030*/  MUFU.EX2 R60, R60 ;  /* 0x0000003c003c7308 */ /* 0x000e620000000800 */
[----:B------:R-:W-:-:S02]  /*5040*/  FADD.FTZ R93, R66, R93 ;  /* 0x0000005d425d7221 */ /* 0x000fc40000010000 */
[--C-:B------:R-:W-:Y:S02]  /*5050*/  FFMA.FTZ R44, R44, c[0x0][0x23c], -R30.reuse ;  /* 0x00008f002c2c7a23 */ /* 0x100fe4000001081e */
[--C-:B------:R-:W-:Y:S01]  /*5060*/  FFMA.FTZ R51, R51, c[0x0][0x23c], -R30.reuse ;  /* 0x00008f0033337a23 */ /* 0x100fe2000001081e */
[C---:B------:R-:W-:Y:S01]  /*5070*/  HMMA.16816.F32.BF16 R140, R128.reuse, R136, RZ ;  /* 0x00000088808c723c */ /* 0x040fe200000418ff */
[----:B------:R-:W-:Y:S01]  /*5080*/  FFMA.FTZ R95, R47, c[0x0][0x23c], -R30 ;  /* 0x00008f002f5f7a23 */ /* 0x000fe2000001081e */
        /* <DEDUP_REMOVED lines=8> */
[----:B------:R-:W-:Y:S02]  /*5110*/  FFMA.FTZ R38, R38, c[0x0][0x23c], -R30 ;  /* 0x00008f0026267a23 */ /* 0x000fe4000001081e */
[----:B------:R-:W-:Y:S01]  /*5120*/  FFMA.FTZ R47, R88, c[0x0][0x23c], -R50 ;  /* 0x00008f00582f7a23 */ /* 0x000fe20000010832 */
[C---:B------:R-:W-:Y:S01]  /*5130*/  HMMA.16816.F32.BF16 R132, R128.reuse, R4, RZ ;  /* 0x000000048084723c */ /* 0x040fe200000418ff */
[--C-:B------:R-:W-:Y:S01]  /*5140*/  FFMA.FTZ R34, R34, c[0x0][0x23c], -R30.reuse ;  /* 0x00008f0022227a23 */ /* 0x100fe2000001081e */
[----:B------:R-:W-:Y:S01]  /*5150*/  MUFU.EX2 R85, R85 ;  /* 0x0000005500557308 */ /* 0x000fe20000000800 */
[--C-:B------:R-:W-:Y:S02]  /*5160*/  FFMA.FTZ R29, R29, c[0x0][0x23c], -R30.reuse ;  /* 0x00008f001d1d7a23 */ /* 0x100fe4000001081e */
[----:B------:R-:W-:Y:S02]  /*5170*/  FFMA.FTZ R120, R28, c[0x0][0x23c], -R30 ;  /* 0x00008f001c787a23 */ /* 0x000fe4000001081e */
[----:B------:R-:W-:Y:S01]  /*5180*/  F2FP.BF16.PACK_AB R4, R55, R64 ;  /* 0x000000403704723e */ /* 0x000fe200000010ff */
[----:B------:R-:W-:Y:S01]  /*5190*/  HMMA.16816.F32.BF16 R128, R128, R6, RZ ;  /* 0x000000068080723c */ /* 0x000fe200000418ff */
[----:B-1----:R-:W-:Y:S01]  /*51a0*/  F2FP.BF16.PACK_AB R5, R60, R65 ;  /* 0x000000413c05723e */ /* 0x002fe200000010ff */
[----:B------:R-:W1:Y:S01]  /*51b0*/  MUFU.EX2 R63, R63 ;  /* 0x0000003f003f7308 */ /* 0x000e620000000800 */
[----:B------:R-:W-:-:S04]  /*51c0*/  FADD.FTZ R65, R65, R93 ;  /* 0x0000005d41417221 */ /* 0x000fc80000010000 */
        /* <DEDUP_REMOVED lines=9> */
[----:B------:R-:W4:Y:S06]  /*5260*/  MUFU.EX2 R81, R81 ;  /* 0x0000005100517308 */ /* 0x000f2c0000000800 */
[C---:B------:R-:W-:Y:S01]  /*5270*/  HMMA.16816.F32.BF16 R136, R4.reuse, R14, R136 ;  /* 0x0000000e0488723c */ /* 0x040fe20000041888 */
[----:B------:R-:W5:Y:S01]  /*5280*/  LDSM.16.MT88.4 R12, [R158+0x3800] ;  /* 0x003800009e0c783b */ /* 0x000f620000004200 */
[----:B------:R-:W1:Y:S06]  /*5290*/  MUFU.EX2 R83, R83 ;  /* 0x0000005300537308 */ /* 0x000e6c0000000800 */
[C---:B--2---:R-:W-:Y:S02]  /*52a0*/  HMMA.16816.F32.BF16 R132, R4.reuse, R8, R132 ;  /* 0x000000080484723c */ /* 0x044fe40000041884 */
[----:B------:R-:W2:Y:S06]  /*52b0*/  MUFU.EX2 R82, R82 ;  /* 0x0000005200527308 */ /* 0x000eac0000000800 */
[----:B------:R-:W-:Y:S01]  /*52c0*/  HMMA.16816.F32.BF16 R128, R4, R10, R128 ;  /* 0x0000000a0480723c */ /* 0x000fe20000041880 */
[----:B------:R-:W5:Y:S01]  /*52d0*/  LDSM.16.MT88.4 R8, [R154+0x3c00] ;  /* 0x003c00009a08783b */ /* 0x000f620000004200 */
[----:B------:R-:W-:Y:S05]  /*52e0*/  MUFU.EX2 R84, R84 ;  /* 0x0000005400547308 */ /* 0x000fea0000000800 */
[----:B------:R-:W-:Y:S01]  /*52f0*/  F2FP.BF16.PACK_AB R4, R45, R52 ;  /* 0x000000342d04723e */ /* 0x000fe200000010ff */
        /* <DEDUP_REMOVED lines=20> */
[----:B------:R-:W4:Y:S01]  /*5440*/  MUFU.EX2 R59, R59 ;  /* 0x0000003b003b7308 */ /* 0x000f220000000800 */
[----:B--2---:R-:W-:Y:S01]  /*5450*/  FADD.FTZ R81, R82, R81 ;  /* 0x0000005152517221 */ /* 0x004fe20000010000 */
[C---:B-----5:R-:W-:Y:S06]  /*5460*/  HMMA.16816.F32.BF16 R132, R4.reuse, R12, R132 ;  /* 0x0000000c0484723c */ /* 0x060fec0000041884 */
[----:B------:R-:W-:Y:S02]  /*5470*/  MUFU.EX2 R78, R78 ;  /* 0x0000004e004e7308 */ /* 0x000fe40000000800 */
[----:B------:R-:W-:Y:S01]  /*5480*/  HMMA.16816.F32.BF16 R128, R4, R14, R128 ;  /* 0x0000000e0480723c */ /* 0x000fe20000041880 */
[----:B------:R-:W2:Y:S05]  /*5490*/  LDSM.16.MT88.4 R12, [R154+0x4000] ;  /* 0x004000009a0c783b */ /* 0x000eaa0000004200 */
[----:B------:R-:W5:Y:S01]  /*54a0*/  MUFU.EX2 R58, R58 ;  /* 0x0000003a003a7308 */ /* 0x000f620000000800 */
[----:B------:R-:W-:-:S02]  /*54b0*/  F2FP.BF16.PACK_AB R4, R36, R37 ;  /* 0x000000252404723e */ /* 0x000fc400000010ff */
[----:B------:R-:W-:Y:S02]  /*54c0*/  F2FP.BF16.PACK_AB R5, R82, R83 ;  /* 0x000000535205723e */ /* 0x000fe400000010ff */
[----:B------:R-:W-:Y:S01]  /*54d0*/  F2FP.BF16.PACK_AB R6, R32, R35 ;  /* 0x000000232006723e */ /* 0x000fe200000010ff */
[----:B------:R-:W-:Y:S01]  /*54e0*/  FADD.FTZ R35, R35, R39 ;  /* 0x0000002723237221 */ /* 0x000fe20000010000 */
[----:B-1----:R-:W-:Y:S01]  /*54f0*/  F2FP.BF16.PACK_AB R7, R80, R84 ;  /* 0x000000545007723e */ /* 0x002fe200000010ff */
[----:B------:R-:W1:Y:S01]  /*5500*/  MUFU.EX2 R24, R24 ;  /* 0x0000001800187308 */ /* 0x000e620000000800 */
[----:B------:R-:W-:Y:S02]  /*5510*/  FADD.FTZ R84, R84, R81 ;  /* 0x0000005154547221 */ /* 0x000fe40000010000 */
[----:B------:R-:W-:Y:S02]  /*5520*/  FADD.FTZ R35, R32, R35 ;  /* 0x0000002320237221 */ /* 0x000fe40000010000 */
[----:B------:R-:W-:Y:S01]  /*5530*/  FADD.FTZ R84, R80, R84 ;  /* 0x0000005450547221 */ /* 0x000fe20000010000 */
[C---:B------:R-:W-:Y:S02]  /*5540*/  HMMA.16816.F32.BF16 R140, R4.reuse, R8, R140 ;  /* 0x00000008048c723c */ /* 0x040fe4000004188c */
        /* <DEDUP_REMOVED lines=11> */
[----:B----4-:R-:W-:Y:S01]  /*5600*/  F2FP.BF16.PACK_AB R5, R59, R86 ;  /* 0x000000563b05723e */ /* 0x010fe200000010ff */
[----:B------:R-:W4:Y:S01]  /*5610*/  MUFU.EX2 R44, R44 ;  /* 0x0000002c002c7308 */ /* 0x000f220000000800 */
[----:B------:R-:W-:Y:S01]  /*5620*/  F2FP.BF16.PACK_AB R6, R25, R26 ;  /* 0x0000001a1906723e */ /* 0x000fe200000010ff */
[----:B------:R-:W-:Y:S01]  /*5630*/  FADD.FTZ R86, R86, R84 ;  /* 0x0000005456567221 */ /* 0x000fe20000010000 */
[----:B-----5:R-:W-:Y:S01]  /*5640*/  F2FP.BF16.PACK_AB R7, R58, R78 ;  /* 0x0000004e3a07723e */ /* 0x020fe200000010ff */
        /* <DEDUP_REMOVED lines=8> */
[----:B------:R-:W2:Y:S01]  /*56d0*/  MUFU.EX2 R95, R95 ;  /* 0x0000005f005f7308 */ /* 0x000ea20000000800 */
[----:B-1----:R-:W-:Y:S01]  /*56e0*/  FADD.FTZ R26, R24, R26 ;  /* 0x0000001a181a7221 */ /* 0x002fe20000010000 */
[C---:B------:R-:W-:Y:S01]  /*56f0*/  HMMA.16816.F32.BF16 R136, R4.reuse, R14, R136 ;  /* 0x0000000e0488723c */ /* 0x040fe20000041888 */
[----:B------:R-:W1:Y:S05]  /*5700*/  LDSM.16.MT88.4 R12, [R158+0x4400] ;  /* 0x004400009e0c783b */ /* 0x000e6a0000004200 */
[----:B------:R-:W5:Y:S02]  /*5710*/  MUFU.EX2 R20, R20 ;  /* 0x0000001400147308 */ /* 0x000f640000000800 */
[C---:B------:R-:W-:Y:S06]  /*5720*/  HMMA.16816.F32.BF16 R132, R4.reuse, R8, R132 ;  /* 0x000000080484723c */ /* 0x040fec0000041884 */
[----:B------:R-:W1:Y:S02]  /*5730*/  MUFU.EX2 R0, R0 ;  /* 0x0000000000007308 */ /* 0x000e640000000800 */
[----:B------:R-:W-:Y:S01]  /*5740*/  HMMA.16816.F32.BF16 R128, R4, R10, R128 ;  /* 0x0000000a0480723c */ /* 0x000fe20000041880 */
[----:B------:R-:W1:Y:S05]  /*5750*/  LDSM.16.MT88.4 R8, [R154+0x4800] ;  /* 0x004800009a08783b */ /* 0x000e6a0000004200 */
[----:B------:R-:W-:Y:S01]  /*5760*/  MUFU.EX2 R33, R33 ;  /* 0x0000002100217308 */ /* 0x000fe20000000800 */
[C---:B------:R-:W-:Y:S01]  /*5770*/  F2FP.BF16.PACK_AB R4, R23.reuse, R24 ;  /* 0x000000181704723e */ /* 0x040fe200000010ff */
[----:B------:R-:W-:Y:S01]  /*5780*/  FADD.FTZ R23, R23, R26 ;  /* 0x0000001a17177221 */ /* 0x000fe20000010000 */
[----:B----4-:R-:W-:Y:S01]  /*5790*/  F2FP.BF16.PACK_AB R5, R44, R56 ;  /* 0x000000382c05723e */ /* 0x010fe200000010ff */
[----:B------:R-:W-:Y:S01]  /*57a0*/  FADD.FTZ R56, R56, R78 ;  /* 0x0000004e38387221 */ /* 0x000fe20000010000 */
[----:B------:R-:W-:Y:S01]  /*57b0*/  F2FP.BF16.PACK_AB R6, R21, R22 ;  /* 0x000000161506723e */ /* 0x000fe200000010ff */
[----:B------:R-:W-:Y:S01]  /*57c0*/  FADD.FTZ R23, R22, R23 ;  /* 0x0000001716177221 */ /* 0x000fe20000010000 */
[----:B--2---:R-:W-:Y:S01]  /*57d0*/  F2FP.BF16.PACK_AB R7, R95, R51 ;  /* 0x000000335f07723e */ /* 0x004fe200000010ff */
[----:B------:R-:W-:Y:S01]  /*57e0*/  MUFU.EX2 R79, R79 ;  /* 0x0000004f004f7308 */ /* 0x000fe20000000800 */
[----:B------:R-:W-:-:S02]  /*57f0*/  FADD.FTZ R56, R44, R56 ;  /* 0x000000382c387221 */ /* 0x000fc40000010000 */
[----:B------:R-:W-:Y:S02]  /*5800*/  FADD.FTZ R21, R21, R23 ;  /* 0x0000001715157221 */ /* 0x000fe40000010000 */
[----:B------:R-:W-:Y:S01]  /*5810*/  FADD.FTZ R51, R51, R56 ;  /* 0x0000003833337221 */ /* 0x000fe20000010000 */
[----:B---3--:R-:W-:Y:S01]  /*5820*/  HMMA.16816.F32.BF16 R140, R4, R16, R140 ;  /* 0x00000010048c723c */ /* 0x008fe2000004188c */
[----:B-----5:R-:W-:Y:S01]  /*5830*/  FADD.FTZ R21, R20, R21 ;  /* 0x0000001514157221 */ /* 0x020fe20000010000 */
[----:B------:R-:W-:Y:S01]  /*5840*/  MUFU.EX2 R49, R49 ;  /* 0x0000003100317308 */ /* 0x000fe20000000800 */
[----:B------:R-:W-:-:S05]  /*5850*/  FADD.FTZ R51, R95, R51 ;  /* 0x000000335f337221 */ /* 0x000fca0000010000 */
[C---:B------:R-:W-:Y:S01]  /*5860*/  HMMA.16816.F32.BF16 R136, R4.reuse, R18, R136 ;  /* 0x000000120488723c */ /* 0x040fe20000041888 */
[----:B------:R-:W2:Y:S01]  /*5870*/  LDSM.16.MT88.4 R16, [R158+0x4800] ;  /* 0x004800009e10783b */ /* 0x000ea20000004200 */
[----:B------:R-:W3:Y:S06]  /*5880*/  MUFU.EX2 R40, R40 ;  /* 0x0000002800287308 */ /* 0x000eec0000000800 */
[C---:B-1----:R-:W-:Y:S02]  /*5890*/  HMMA.16816.F32.BF16 R132, R4.reuse, R12, R132 ;  /* 0x0000000c0484723c */ /* 0x042fe40000041884 */
[----:B------:R-:W-:Y:S06]  /*58a0*/  MUFU.EX2 R46, R46 ;  /* 0x0000002e002e7308 */ /* 0x000fec0000000800 */
[----:B------:R-:W-:Y:S01]  /*58b0*/  HMMA.16816.F32.BF16 R128, R4, R14, R128 ;  /* 0x0000000e0480723c */ /* 0x000fe20000041880 */
[----:B------:R-:W1:Y:S01]  /*58c0*/  LDSM.16.MT88.4 R12, [R154+0x4c00] ;  /* 0x004c00009a0c783b */ /* 0x000e620000004200 */
[----:B------:R-:W4:Y:S05]  /*58d0*/  MUFU.EX2 R42, R42 ;  /* 0x0000002a002a7308 */ /* 0x000f2a0000000800 */
[C---:B------:R-:W-:Y:S01]  /*58e0*/  F2FP.BF16.PACK_AB R4, R0.reuse, R20 ;  /* 0x000000140004723e */ /* 0x040fe200000010ff */
[----:B------:R-:W-:Y:S01]  /*58f0*/  FADD.FTZ R0, R0, R21 ;  /* 0x0000001500007221 */ /* 0x000fe20000010000 */
[----:B---3--:R-:W-:Y:S01]  /*5900*/  F2FP.BF16.PACK_AB R5, R40, R49 ;  /* 0x000000312805723e */ /* 0x008fe200000010ff */
[----:B------:R-:W3:Y:S01]  /*5910*/  MUFU.EX2 R57, R57 ;  /* 0x0000003900397308 */ /* 0x000ee20000000800 */
[----:B------:R-:W-:Y:S01]  /*5920*/  F2FP.BF16.PACK_AB R6, R79, R33 ;  /* 0x000000214f06723e */ /* 0x000fe200000010ff */
[----:B------:R-:W-:-:S02]  /*5930*/  FADD.FTZ R49, R49, R51 ;  /* 0x0000003331317221 */ /* 0x000fc40000010000 */
[----:B------:R-:W-:Y:S02]  /*5940*/  FADD.FTZ R0, R33, R0 ;  /* 0x0000000021007221 */ /* 0x000fe40000010000 */
[----:B------:R-:W-:Y:S01]  /*5950*/  FADD.FTZ R49, R40, R49 ;  /* 0x0000003128317221 */ /* 0x000fe20000010000 */
[----:B----4-:R-:W-:Y:S01]  /*5960*/  F2FP.BF16.PACK_AB R7, R42, R46 ;  /* 0x0000002e2a07723e */ /* 0x010fe200000010ff */
[----:B------:R-:W4:Y:S02]  /*5970*/  MUFU.EX2 R38, R38 ;  /* 0x0000002600267308 */ /* 0x000f240000000800 */
[----:B------:R-:W-:Y:S02]  /*5980*/  FADD.FTZ R46, R46, R49 ;  /* 0x000000312e2e7221 */ /* 0x000fe40000010000 */
[----:B------:R-:W-:Y:S02]  /*5990*/  FADD.FTZ R79, R79, R0 ;  /* 0x000000004f4f7221 */ /* 0x000fe40000010000 */
[----:B------:R-:W-:Y:S01]  /*59a0*/  FADD.FTZ R46, R42, R46 ;  /* 0x0000002e2a2e7221 */ /* 0x000fe20000010000 */
[C---:B------:R-:W-:Y:S01]  /*59b0*/  HMMA.16816.F32.BF16 R140, R4.reuse, R8, R140 ;  /* 0x00000008048c723c */ /* 0x040fe2000004188c */
[----:B---3--:R-:W-:Y:S01]  /*59c0*/  FADD.FTZ R79, R57, R79 ;  /* 0x0000004f394f7221 */ /* 0x008fe20000010000 */
[----:B------:R-:W3:Y:S06]  /*59d0*/  MUFU.EX2 R47, R47 ;  /* 0x0000002f002f7308 */ /* 0x000eec0000000800 */
[----:B------:R-:W-:Y:S01]  /*59e0*/  HMMA.16816.F32.BF16 R136, R4, R10, R136 ;  /* 0x0000000a0488723c */ /* 0x000fe20000041888 */
[----:B------:R-:W5:Y:S01]  /*59f0*/  LDSM.16.MT88.4 R8, [R158+0x4c00] ;  /* 0x004c00009e08783b */ /* 0x000f620000004200 */
[----:B------:R-:W1:Y:S01]  /*5a00*/  MUFU.EX2 R43, R43 ;  /* 0x0000002b002b7308 */ /* 0x000e620000000800 */
[----:B----4-:R-:W-:-:S05]  /*5a10*/  FADD.FTZ R46, R38, R46 ;  /* 0x0000002e262e7221 */ /* 0x010fca0000010000 */
[----:B--2---:R-:W-:Y:S02]  /*5a20*/  HMMA.16816.F32.BF16 R132, R4, R16, R132 ;  /* 0x000000100484723c */ /* 0x004fe40000041884 */
[----:B------:R-:W2:Y:S01]  /*5a30*/  MUFU.EX2 R119, R119 ;  /* 0x0000007700777308 */ /* 0x000ea20000000800 */
[----:B---3--:R-:W-:-:S05]  /*5a40*/  FADD.FTZ R79, R47, R79 ;  /* 0x0000004f2f4f7221 */ /* 0x008fca0000010000 */
[----:B------:R-:W-:Y:S02]  /*5a50*/  HMMA.16816.F32.BF16 R128, R4, R18, R128 ;  /* 0x000000120480723c */ /* 0x000fe40000041880 */
[----:B------:R-:W3:Y:S01]  /*5a60*/  MUFU.EX2 R34, R34 ;  /* 0x0000002200227308 */ /* 0x000ee20000000800 */
[----:B-1----:R-:W-:-:S04]  /*5a70*/  FADD.FTZ R79, R43, R79 ;  /* 0x0000004f2b4f7221 */ /* 0x002fc80000010000 */
[----:B------:R-:W-:-:S03]  /*5a80*/  F2FP.BF16.PACK_AB R4, R47, R57 ;  /* 0x000000392f04723e */ /* 0x000fc600000010ff */
[----:B------:R-:W1:Y:S01]  /*5a90*/  MUFU.EX2 R29, R29 ;  /* 0x0000001d001d7308 */ /* 0x000e620000000800 */
[C---:B--2---:R-:W-:Y:S01]  /*5aa0*/  F2FP.BF16.PACK_AB R6, R119.reuse, R43 ;  /* 0x0000002b7706723e */ /* 0x044fe200000010ff */
[----:B------:R-:W-:-:S06]  /*5ab0*/  FADD.FTZ R119, R119, R79 ;  /* 0x0000004f77777221 */ /* 0x000fcc0000010000 */
        /* <DEDUP_REMOVED lines=8> */
[C---:B-----5:R-:W-:Y:S08]  /*5b40*/  HMMA.16816.F32.BF16 R132, R4.reuse, R8, R132 ;  /* 0x000000080484723c */ /* 0x060ff00000041884 */
[----:B------:R-:W-:Y:S01]  /*5b50*/  HMMA.16816.F32.BF16 R128, R4, R10, R128 ;  /* 0x0000000a0480723c */ /* 0x000fe20000041880 */
[----:B------:R-:W-:Y:S06]  /*5b60*/  @!UPT UIADD3 URZ, URZ, URZ, URZ ;  /* 0x0000003f3f3ff290 */ /* 0x000fec000fffe03f */
[----:B------:R-:W-:Y:S11]  /*5b70*/  @!P2 BRA `(.L_x_4761) ;  /* 0x00003a900000a947 */ /* 0x000ff60003800000 */
[----:B------:R-:W-:-:S04]  /*5b80*/  DEPBAR.LE SB0, 0x0 ;  /* 0x000080000000791a */ /* 0x000fc80000000000 */
[----:B------:R-:W-:Y:S02]  /*5b90*/  IADD3 R122, R72, -0x2, RZ ;  /* 0xfffffffe487a7810 */ /* 0x000fe40007ffe0ff */
[----:B------:R-:W-:Y:S01]  /*5ba0*/  MOV R0, c[0x0][0x1a0] ;  /* 0x0000680000007a02 */ /* 0x000fe20000000f00 */
        /* <DEDUP_REMOVED lines=60> */
.L_x_4762:
[----:B------:R-:W-:-:S04]  /*5f70*/  LEA R6, -R0, RZ, 0x7 ;  /* 0x000000ff00067211 */ /* 0x000fc800078e39ff */
[----:B------:R-:W-:Y:S02]  /*5f80*/  SHF.R.S32.HI R5, RZ, 0x1f, R6 ;  /* 0x0000001fff057819 */ /* 0x000fe40000011406 */
.L_x_4763:
[----:B------:R-:W-:Y:S02]  /*5f90*/  ISETP.GE.AND P0, PT, R147, c[0x0][0x220], PT ;  /* 0x0000880093007a0c */ /* 0x000fe40003f06270 */
[----:B------:R-:W-:-:S04]  /*5fa0*/  LEA R96, P5, R6, R96, 0x1 ;  /* 0x0000006006607211 */ /* 0x000fc800078a08ff */
[----:B------:R-:W-:-:S07]  /*5fb0*/  LEA.HI.X R97, R6, R97, R5, 0x1, P5 ;  /* 0x0000006106617211 */ /* 0x000fce00028f0c05 */
[----:B------:R-:W-:Y:S01]  /*5fc0*/  @!P0 IMAD.MOV.U32 R4, RZ, RZ, c[0x0][0x1a4] ;  /* 0x00006900ff048624 */ /* 0x000fe200078e00ff */
[-C--:B------:R-:W-:Y:S01]  /*5fd0*/  @!P0 LEA R8, P4, R0, R74.reuse, 0x6 ;  /* 0x0000004a00088211 */ /* 0x080fe200078830ff */
[----:B------:R-:W-:Y:S01]  /*5fe0*/  @!P0 IMAD.MOV.U32 R76, RZ, RZ, R74 ;  /* 0x000000ffff4c8224 */ /* 0x000fe200078e004a */
[----:B------:R-:W-:Y:S01]  /*5ff0*/  @!P0 IADD3 R7, P3, P2, R6, R74, R152 ;  /* 0x0000004a06078210 */ /* 0x000fe20007a7e098 */
[----:B------:R-:W-:Y:S01]  /*6000*/  @!P0 IMAD.MOV.U32 R14, RZ, RZ, R96 ;  /* 0x000000ffff0e8224 */ /* 0x000fe200078e0060 */
[CC--:B------:R-:W-:Y:S01]  /*6010*/  @!P0 LEA.HI.X R4, R0.reuse, R77.reuse, R4, 0x6, P4 ;  /* 0x0000004d00048211 */ /* 0x0c0fe200020f3404 */
[----:B------:R-:W-:Y:S01]  /*6020*/  @!P0 IMAD.WIDE.U32 R10, R0, 0x60, R76 ;  /* 0x00000060000a8825 */ /* 0x000fe200078e004c */
[----:B------:R-:W-:Y:S01]  /*6030*/  @!P0 IADD3.X R76, R5, R77, R149, P3, P2 ;  /* 0x0000004d054c8210 */ /* 0x000fe20001fe4495 */
[----:B------:R-:W-:Y:S01]  /*6040*/  @P0 STS [R145+0x3000], RZ ;  /* 0x003000ff91000388 */ /* 0x000fe20000000800 */
[C---:B------:R-:W-:Y:S01]  /*6050*/  @!P0 IADD3 R8, P3, R6.reuse, R8, RZ ;  /* 0x0000000806088210 */ /* 0x040fe20007f7e0ff */
[----:B------:R-:W-:Y:S01]  /*6060*/  @!P0 IMAD.MOV.U32 R0, RZ, RZ, c[0x0][0x1a4] ;  /* 0x00006900ff008624 */ /* 0x000fe200078e00ff */
[----:B------:R-:W-:Y:S01]  /*6070*/  @!P0 IADD3 R9, P2, R6, R10, RZ ;  /* 0x0000000a06098210 */ /* 0x000fe20007f5e0ff */
[----:B------:R-:W-:Y:S01]  /*6080*/  @!P0 IMAD.MOV.U32 R15, RZ, RZ, R97 ;  /* 0x000000ffff0f8224 */ /* 0x000fe200078e0061 */
[----:B------:R-:W-:Y:S01]  /*6090*/  @!P0 LEA R12, P4, R7, c[0x0][0x170], 0x1 ;  /* 0x00005c00070c8a11 */ /* 0x000fe200078808ff */
[----:B------:R-:W-:Y:S01]  /*60a0*/  @!P0 IMAD R0, R0, 0x60, RZ ;  /* 0x0000006000008824 */ /* 0x000fe200078e02ff */
[----:B------:R-:W-:Y:S01]  /*60b0*/  @P0 STS [R145+0x3004], RZ ;  /* 0x003004ff91000388 */ /* 0x000fe20000000800 */
[----:B------:R-:W-:Y:S01]  /*60c0*/  @!P0 IMAD.X R4, R5, 0x1, R4, P3 ;  /* 0x0000000105048824 */ /* 0x000fe200018e0604 */
[----:B------:R-:W-:-:S02]  /*60d0*/  @!P0 LEA R10, P3, R8, c[0x0][0x170], 0x1 ;  /* 0x00005c00080a8a11 */ /* 0x000fc400078608ff */
[----:B------:R-:W-:Y:S01]  /*60e0*/  @!P0 IADD3.X R0, R5, R11, R0, P2, !PT ;  /* 0x0000000b05008210 */ /* 0x000fe200017fe400 */
[----:B------:R-:W-:Y:S01]  /*60f0*/  @P0 STS.64 [R145+0x3008], RZ ;  /* 0x003008ff91000388 */ /* 0x000fe20000000a00 */
[----:B------:R-:W-:Y:S02]  /*6100*/  @!P0 LEA.HI.X R13, R7, c[0x0][0x174], R76, 0x1, P4 ;  /* 0x00005d00070d8a11 */ /* 0x000fe400020f0c4c */
[C---:B------:R-:W-:Y:S01]  /*6110*/  @!P0 LEA R6, P2, R9.reuse, c[0x0][0x170], 0x1 ;  /* 0x00005c0009068a11 */ /* 0x040fe200078408ff */
[----:B------:R-:W-:Y:S01]  /*6120*/  @!PT LDS RZ, [RZ] ;  /* 0x00000000fffff984 */ /* 0x000fe20000000800 */
[----:B------:R-:W-:Y:S01]  /*6130*/  @!PT LDS RZ, [RZ] ;  /* 0x00000000fffff984 */ /* 0x000fe20000000800 */
[----:B------:R-:W-:Y:S01]  /*6140*/  @!PT LDS RZ, [RZ] ;  /* 0x00000000fffff984 */ /* 0x000fe20000000800 */
[----:B------:R1:W-:Y:S01]  /*6150*/  @!P0 LDGSTS.E.BYPASS.LTC128B.128 [R145+0x3000], [R14.64] ;  /* 0x030000000e918fae */ /* 0x0003e2000b901d46 */
[----:B------:R-:W-:Y:S02]  /*6160*/  @!P0 LEA.HI.X R11, R8, c[0x0][0x174], R4, 0x1, P3 ;  /* 0x00005d00080b8a11 */ /* 0x000fe400018f0c04 */
[----:B------:R-:W-:Y:S01]  /*6170*/  @!P0 LEA.HI.X R7, R9, c[0x0][0x174], R0, 0x1, P2 ;  /* 0x00005d0009078a11 */ /* 0x000fe200010f0c00 */
        /* <DEDUP_REMOVED lines=19> */
[----:B--2---:R-:W2:Y:S04]  /*62b0*/  LDSM.16.M88.4 R8, [R117] ;  /* 0x000000007508783b */ /* 0x004ea80000000200 */
[----:B------:R-:W4:Y:S04]  /*62c0*/  LDSM.16.M88.4 R32, [R115+0x2000] ;  /* 0x002000007320783b */ /* 0x000f280000000200 */
[----:B------:R-:W5:Y:S04]  /*62d0*/  LDSM.16.M88.4 R24, [R115+0x2400] ;  /* 0x002400007318783b */ /* 0x000f680000000200 */
[----:B------:R-:W1:Y:S04]  /*62e0*/  LDSM.16.M88.4 R16, [R115+0x2800] ;  /* 0x002800007310783b */ /* 0x000e680000000200 */
[----:B------:R-:W1:Y:S04]  /*62f0*/  LDSM.16.M88.4 R72, [R115+0x2c00] ;  /* 0x002c00007348783b */ /* 0x000e680000000200 */
[----:B------:R-:W-:Y:S04]  /*6300*/  LDSM.16.M88.4 R88, [R116] ;  /* 0x000000007458783b */ /* 0x000fe80000000200 */
[----:B------:R-:W1:Y:S04]  /*6310*/  LDSM.16.M88.4 R80, [R112] ;  /* 0x000000007050783b */ /* 0x000e680000000200 */
[----:B------:R-:W1:Y:S04]  /*6320*/  LDSM.16.M88.4 R84, [R113] ;  /* 0x000000007154783b */ /* 0x000e680000000200 */
[----:B------:R-:W1:Y:S04]  /*6330*/  LDSM.16.M88.4 R76, [R110] ;  /* 0x000000006e4c783b */ /* 0x000e680000000200 */
[----:B------:R-:W1:Y:S01]  /*6340*/  LDSM.16.M88.4 R92, [R114] ;  /* 0x00000000725c783b */ /* 0x000e620000000200 */
[C---:B--2---:R-:W-:Y:S03]  /*6350*/  HMMA.16816.F32.BF16 R52, R8.reuse, R48, RZ ;  /* 0x000000300834723c */ /* 0x044fe600000418ff */
[----:B------:R-:W0:Y:S05]  /*6360*/  LDGDEPBAR ;  /* 0x00000000000079af */ /* 0x000e2a0000000000 */
[C---:B------:R-:W-:Y:S08]  /*6370*/  HMMA.16816.F32.BF16 R48, R8.reuse, R50, RZ ;  /* 0x000000320830723c */ /* 0x040ff000000418ff */
[C---:B------:R-:W-:Y:S08]  /*6380*/  HMMA.16816.F32.BF16 R60, R8.reuse, R56, RZ ;  /* 0x00000038083c723c */ /* 0x040ff000000418ff */
[C---:B------:R-:W-:Y:S08]  /*6390*/  HMMA.16816.F32.BF16 R56, R8.reuse, R58, RZ ;  /* 0x0000003a0838723c */ /* 0x040ff000000418ff */
[C---:B---3--:R-:W-:Y:S08]  /*63a0*/  HMMA.16816.F32.BF16 R4, R8.reuse, R64, RZ ;  /* 0x000000400804723c */ /* 0x048ff000000418ff */
[C---:B------:R-:W-:Y:S08]  /*63b0*/  HMMA.16816.F32.BF16 R44, R8.reuse, R40, RZ ;  /* 0x00000028082c723c */ /* 0x040ff000000418ff */
[C---:B----4-:R-:W-:Y:S08]  /*63c0*/  HMMA.16816.F32.BF16 R36, R8.reuse, R32, RZ ;  /* 0x000000200824723c */ /* 0x050ff000000418ff */
[C---:B-----5:R-:W-:Y:S08]  /*63d0*/  HMMA.16816.F32.BF16 R28, R8.reuse, R24, RZ ;  /* 0x00000018081c723c */ /* 0x060ff000000418ff */
        /* <DEDUP_REMOVED lines=13> */
[C---:B------:R-:W-:Y:S01]  /*64b0*/  HMMA.16816.F32.BF16 R56, R88.reuse, R86, R56 ;  /* 0x000000565838723c */ /* 0x040fe20000041838 */
[----:B------:R-:W3:Y:S07]  /*64c0*/  LDSM.16.M88.4 R84, [R108] ;  /* 0x000000006c54783b */ /* 0x000eee0000000200 */
[C---:B------:R-:W-:Y:S08]  /*64d0*/  HMMA.16816.F32.BF16 R36, R88.reuse, R76, R36 ;  /* 0x0000004c5824723c */ /* 0x040ff00000041824 */
[----:B------:R-:W-:Y:S01]  /*64e0*/  HMMA.16816.F32.BF16 R32, R88, R78, R32 ;  /* 0x0000004e5820723c */ /* 0x000fe20000041820 */
[----:B------:R-:W4:Y:S01]  /*64f0*/  LDSM.16.M88.4 R76, [R111] ;  /* 0x000000006f4c783b */ /* 0x000f220000000200 */
[----:B------:R-:W-:-:S06]  /*6500*/  DEPBAR.LE SB0, 0x0 ;  /* 0x000080000000791a */ /* 0x000fcc0000000000 */
[C---:B------:R-:W-:Y:S07]  /*6510*/  HMMA.16816.F32.BF16 R4, R88.reuse, R92, R4 ;  /* 0x0000005c5804723c */ /* 0x040fee0000041804 */
[----:B------:R-:W-:Y:S01]  /*6520*/  IMAD.SHL.U32 R92, R122, 0x80, RZ ;  /* 0x000000807a5c7824 */ /* 0x000fe200078e00ff */
[----:B-1----:R-:W-:Y:S04]  /*6530*/  HMMA.16816.F32.BF16 R28, R88, R72, R28 ;  /* 0x00000048581c723c */ /* 0x002fe8000004181c */
[----:B------:R-:W-:-:S02]  /*6540*/  LOP3.LUT R103, R92, 0x50, R121, 0xfe, !PT ;  /* 0x000000505c677812 */ /* 0x000fc400078efe79 */
[C-C-:B------:R-:W-:Y:S02]  /*6550*/  LOP3.LUT R105, R92.reuse, 0x60, R121.reuse, 0xfe, !PT ;  /* 0x000000605c697812 */ /* 0x140fe400078efe79 */
[C---:B------:R-:W-:Y:S01]  /*6560*/  LOP3.LUT R73, R92.reuse, R121, RZ, 0xfc, !PT ;  /* 0x000000795c497212 */ /* 0x040fe200078efcff */
[C---:B--2---:R-:W-:Y:S01]  /*6570*/  HMMA.16816.F32.BF16 R12, R88.reuse, R80, R12 ;  /* 0x00000050580c723c */ /* 0x044fe2000004180c */
[----:B------:R-:W1:Y:S01]  /*6580*/  I2F R99, R103 ;  /* 0x0000006700637306 */ /* 0x000e620000201400 */
[C-C-:B------:R-:W-:Y:S02]  /*6590*/  LOP3.LUT R72, R92.reuse, 0x58, R121.reuse, 0xfe, !PT ;  /* 0x000000585c487812 */ /* 0x140fe400078efe79 */
[C-C-:B------:R-:W-:Y:S02]  /*65a0*/  LOP3.LUT R106, R92.reuse, 0x68, R121.reuse, 0xfe, !PT ;  /* 0x000000685c6a7812 */ /* 0x140fe400078efe79 */
[----:B------:R-:W-:Y:S02]  /*65b0*/  LOP3.LUT R107, R92, 0x70, R121, 0xfe, !PT ;  /* 0x000000705c6b7812 */ /* 0x000fe400078efe79 */
[----:B------:R-:W-:Y:S01]  /*65c0*/  IADD3 R80, R73, 0x1, RZ ;  /* 0x0000000149507810 */ /* 0x000fe20007ffe0ff */
[----:B------:R-:W-:Y:S01]  /*65d0*/  HMMA.16816.F32.BF16 R24, R88, R74, R24 ;  /* 0x0000004a5818723c */ /* 0x000fe20000041818 */
[----:B------:R-:W-:Y:S02]  /*65e0*/  I2F R104, R72 ;  /* 0x0000004800687306 */ /* 0x000fe40000201400 */
[----:B------:R-:W-:-:S02]  /*65f0*/  ISETP.GE.AND P4, PT, R80, R2, PT ;  /* 0x000000025000720c */ /* 0x000fc40003f86270 */
[----:B------:R-:W-:-:S03]  /*6600*/  ISETP.GE.AND P5, PT, R80, R98, PT ;  /* 0x000000625000720c */ /* 0x000fc60003fa6270 */
[----:B------:R-:W-:Y:S01]  /*6610*/  HMMA.16816.F32.BF16 R64, R88, R94, R64 ;  /* 0x0000005e5840723c */ /* 0x000fe20000041840 */
[----:B------:R-:W2:Y:S01]  /*6620*/  I2F R75, R80 ;  /* 0x00000050004b7306 */ /* 0x000ea20000201400 */
[----:B-1----:R-:W-:-:S05]  /*6630*/  FFMA.FTZ R30, R118, R99, R30 ;  /* 0x00000063761e7223 */ /* 0x002fca000001001e */
[C-C-:B------:R-:W-:Y:S01]  /*6640*/  LOP3.LUT R94, R92.reuse, 0x40, R121.reuse, 0xfe, !PT ;  /* 0x000000405c5e7812 */ /* 0x140fe200078efe79 */
[C---:B---3--:R-:W-:Y:S01]  /*6650*/  HMMA.16816.F32.BF16 R20, R88.reuse, R84, R20 ;  /* 0x000000545814723c */ /* 0x048fe20000041814 */
[----:B------:R-:W1:Y:S01]  /*6660*/  I2F R81, R80 ;  /* 0x0000005000517306 */ /* 0x000e620000201400 */
[----:B------:R-:W-:Y:S02]  /*6670*/  LOP3.LUT R95, R92, 0x48, R121, 0xfe, !PT ;  /* 0x000000485c5f7812 */ /* 0x000fe400078efe79 */
[C---:B------:R-:W-:Y:S02]  /*6680*/  ISETP.GE.AND P2, PT, R94.reuse, R98, PT ;  /* 0x000000625e00720c */ /* 0x040fe40003f46270 */
[----:B------:R-:W-:Y:S02]  /*6690*/  ISETP.GE.AND P3, PT, R94, R2, PT ;  /* 0x000000025e00720c */ /* 0x000fe40003f66270 */
[----:B------:R-:W-:Y:S01]  /*66a0*/  IADD3 R85, R73, 0x9, RZ ;  /* 0x0000000949557810 */ /* 0x000fe20007ffe0ff */
[----:B------:R-:W-:Y:S01]  /*66b0*/  HMMA.16816.F32.BF16 R8, R88, R82, R8 ;  /* 0x000000525808723c */ /* 0x000fe20000041808 */
[----:B------:R3:W5:Y:S02]  /*66c0*/  I2F R0, R94 ;  /* 0x0000005e00007306 */ /* 0x0007640000201400 */
[----:B------:R-:W-:-:S04]  /*66d0*/  ISETP.GE.AND P6, PT, R85, R98, PT ;  /* 0x000000625500720c */ /* 0x000fc80003fc6270 */
[C---:B--2---:R-:W-:Y:S01]  /*66e0*/  FFMA.FTZ R82, R118.reuse, R75, R5 ;  /* 0x0000004b76527223 */ /* 0x044fe20000010005 */
[C---:B------:R-:W-:Y:S01]  /*66f0*/  HMMA.16816.F32.BF16 R16, R88.reuse, R86, R16 ;  /* 0x000000565810723c */ /* 0x040fe20000041810 */
[----:B------:R-:W2:Y:S01]  /*6700*/  I2F R83, R85 ;  /* 0x0000005500537306 */ /* 0x000ea20000201400 */
[C---:B------:R-:W-:Y:S01]  /*6710*/  IADD3 R75, R73.reuse, 0x19, RZ ;  /* 0x00000019494b7810 */ /* 0x040fe20007ffe0ff */
[----:B-1----:R-:W-:Y:S01]  /*6720*/  FFMA.FTZ R7, R118, R81, R7 ;  /* 0x0000005176077223 */ /* 0x002fe20000010007 */
[C---:B------:R-:W-:Y:S02]  /*6730*/  IADD3 R81, R73.reuse, 0x21, RZ ;  /* 0x0000002149517810 */ /* 0x040fe40007ffe0ff */
[----:B------:R-:W-:Y:S02]  /*6740*/  FSEL R82, R82, -INF , !P5 ;  /* 0xff80000052527808 */ /* 0x000fe40006800000 */
[----:B----4-:R-:W-:Y:S01]  /*6750*/  HMMA.16816.F32.BF16 R44, R88, R76, R44 ;  /* 0x0000004c582c723c */ /* 0x010fe2000004182c */
[----:B---3--:R-:W-:Y:S01]  /*6760*/  IADD3 R94, R73, 0x11, RZ ;  /* 0x00000011495e7810 */ /* 0x008fe20007ffe0ff */
[----:B------:R-:W1:Y:S01]  /*6770*/  I2F R76, R85 ;  /* 0x00000055004c7306 */ /* 0x000e620000201400 */
[----:B------:R-:W-:Y:S01]  /*6780*/  FSEL R7, R7, -INF , !P4 ;  /* 0xff80000007077808 */ /* 0x000fe20006000000 */
[----:B-----5:R-:W-:Y:S01]  /*6790*/  FFMA.FTZ R36, R118, R0, R36 ;  /* 0x0000000076247223 */ /* 0x020fe20000010024 */
[----:B------:R-:W-:-:S02]  /*67a0*/  ISETP.GE.AND P4, PT, R94, R98, PT ;  /* 0x000000625e00720c */ /* 0x000fc40003f86270 */
[-C--:B------:R-:W-:Y:S01]  /*67b0*/  ISETP.GE.AND P5, PT, R85, R2.reuse, PT ;  /* 0x000000025500720c */ /* 0x080fe20003fa6270 */
[----:B------:R-:W-:Y:S01]  /*67c0*/  HMMA.16816.F32.BF16 R40, R88, R78, R40 ;  /* 0x0000004e5828723c */ /* 0x000fe20000041828 */
[----:B--2---:R-:W-:Y:S01]  /*67d0*/  FFMA.FTZ R77, R118, R83, R65 ;  /* 0x00000053764d7223 */ /* 0x004fe20000010041 */
[----:B------:R-:W2:Y:S01]  /*67e0*/  I2F R87, R94 ;  /* 0x0000005e00577306 */ /* 0x000ea20000201400 */
[----:B------:R-:W-:Y:S02]  /*67f0*/  FSEL R159, R36, -INF , !P2 ;  /* 0xff800000249f7808 */ /* 0x000fe40005000000 */
[----:B------:R-:W-:Y:S02]  /*6800*/  IADD3 R36, R73, 0x51, RZ ;  /* 0x0000005149247810 */ /* 0x000fe40007ffe0ff */
[----:B------:R-:W-:Y:S02]  /*6810*/  FSEL R77, R77, -INF , !P6 ;  /* 0xff8000004d4d7808 */ /* 0x000fe40007000000 */
[----:B------:R-:W-:Y:S01]  /*6820*/  ISETP.GE.AND P6, PT, R94, R2, PT ;  /* 0x000000025e00720c */ /* 0x000fe20003fc6270 */
[----:B------:R-:W3:Y:S01]  /*6830*/  I2F R5, R94 ;  /* 0x0000005e00057306 */ /* 0x000ee20000201400 */
[----:B-1----:R-:W-:-:S02]  /*6840*/  FFMA.FTZ R67, R118, R76, R67 ;  /* 0x0000004c76437223 */ /* 0x002fc40000010043 */
[----:B------:R-:W-:Y:S01]  /*6850*/  FFMA.FTZ R85, R118, R0, R38 ;  /* 0x0000000076557223 */ /* 0x000fe20000010026 */
[----:B------:R-:W-:-:S04]  /*6860*/  LOP3.LUT R0, R92, 0x10, R121, 0xfe, !PT ;  /* 0x000000105c007812 */ /* 0x000fc800078efe79 */
[----:B------:R-:W1:Y:S01]  /*6870*/  I2F R65, R75 ;  /* 0x0000004b00417306 */ /* 0x000e620000201400 */
[C---:B--2---:R-:W-:Y:S01]  /*6880*/  FFMA.FTZ R61, R118.reuse, R87, R61 ;  /* 0x00000057763d7223 */ /* 0x044fe2000001003d */
[----:B------:R-:W-:Y:S02]  /*6890*/  FSEL R85, R85, -INF , !P3 ;  /* 0xff80000055557808 */ /* 0x000fe40005800000 */
[----:B------:R-:W-:Y:S02]  /*68a0*/  ISETP.GE.AND P3, PT, R103, R2, PT ;  /* 0x000000026700720c */ /* 0x000fe40003f66270 */
[----:B------:R-:W-:Y:S01]  /*68b0*/  FSEL R124, R61, -INF , !P4 ;  /* 0xff8000003d7c7808 */ /* 0x000fe20006000000 */
[----:B---3--:R-:W-:Y:S01]  /*68c0*/  FFMA.FTZ R102, R118, R5, R63 ;  /* 0x0000000576667223 */ /* 0x008fe2000001003f */
[C---:B------:R-:W-:Y:S01]  /*68d0*/  IADD3 R63, R73.reuse, 0x29, RZ ;  /* 0x00000029493f7810 */ /* 0x040fe20007ffe0ff */
[----:B------:R-:W2:Y:S01]  /*68e0*/  I2F R80, R81 ;  /* 0x0000005100507306 */ /* 0x000ea20000201400 */
[----:B------:R-:W-:-:S02]  /*68f0*/  IADD3 R61, R73, 0x31, RZ ;  /* 0x00000031493d7810 */ /* 0x000fc40007ffe0ff */
[----:B------:R-:W-:Y:S02]  /*6900*/  ISETP.GE.AND P4, PT, R75, R2, PT ;  /* 0x000000024b00720c */ /* 0x000fe40003f86270 */
[----:B------:R-:W-:Y:S01]  /*6910*/  FSEL R102, R102, -INF , !P6 ;  /* 0xff80000066667808 */ /* 0x000fe20007000000 */
[----:B-1----:R-:W-:Y:S01]  /*6920*/  FFMA.FTZ R94, R118, R65, R59 ;  /* 0x00000041765e7223 */ /* 0x002fe2000001003b */
[-C--:B------:R-:W-:Y:S01]  /*6930*/  ISETP.GE.AND P6, PT, R81, R98.reuse, PT ;  /* 0x000000625100720c */ /* 0x080fe20003fc6270 */
[----:B------:R-:W1:Y:S01]  /*6940*/  I2F R83, R63 ;  /* 0x0000003f00537306 */ /* 0x000e620000201400 */
[----:B------:R-:W-:Y:S02]  /*6950*/  FSEL R5, R67, -INF , !P5 ;  /* 0xff80000043057808 */ /* 0x000fe40006800000 */
[----:B------:R-:W-:Y:S02]  /*6960*/  FSEL R94, R94, -INF , !P4 ;  /* 0xff8000005e5e7808 */ /* 0x000fe40006000000 */
[----:B------:R-:W-:-:S02]  /*6970*/  ISETP.GE.AND P5, PT, R75, R98, PT ;  /* 0x000000624b00720c */ /* 0x000fc40003fa6270 */
[----:B------:R-:W-:Y:S01]  /*6980*/  ISETP.GE.AND P4, PT, R63, R98, PT ;  /* 0x000000623f00720c */ /* 0x000fe20003f86270 */
[----:B------:R-:W3:Y:S01]  /*6990*/  I2F R65, R61 ;  /* 0x0000003d00417306 */ /* 0x000ee20000201400 */
[----:B--2---:R-:W-:Y:S01]  /*69a0*/  FFMA.FTZ R53, R118, R80, R53 ;  /* 0x0000005076357223 */ /* 0x004fe20000010035 */
[----:B------:R-:W-:-:S04]  /*69b0*/  LOP3.LUT R67, R92, 0x78, R121, 0xfe, !PT ;  /* 0x000000785c437812 */ /* 0x000fc800078efe79 */
[----:B------:R-:W-:Y:S02]  /*69c0*/  FSEL R53, R53, -INF , !P6 ;  /* 0xff80000035357808 */ /* 0x000fe40007000000 */
[----:B------:R-:W2:Y:S01]  /*69d0*/  I2F R100, R75 ;  /* 0x0000004b00647306 */ /* 0x000ea20000201400 */
[----:B-1----:R-:W-:Y:S01]  /*69e0*/  FFMA.FTZ R49, R118, R83, R49 ;  /* 0x0000005376317223 */ /* 0x002fe20000010031 */
[----:B------:R-:W-:-:S04]  /*69f0*/  ISETP.GE.AND P6, PT, R63, R2, PT ;  /* 0x000000023f00720c */ /* 0x000fc80003fc6270 */
[----:B------:R-:W-:Y:S02]  /*6a00*/  FSEL R123, R49, -INF , !P4 ;  /* 0xff800000317b7808 */ /* 0x000fe40006000000 */
[----:B------:R-:W1:Y:S01]  /*6a10*/  I2F R76, R81 ;  /* 0x00000051004c7306 */ /* 0x000e620000201400 */
[----:B---3--:R-:W-:Y:S01]  /*6a20*/  FFMA.FTZ R45, R118, R65, R45 ;  /* 0x00000041762d7223 */ /* 0x008fe2000001002d */
[----:B------:R-:W-:-:S04]  /*6a30*/  ISETP.GE.AND P4, PT, R61, R98, PT ;  /* 0x000000623d00720c */ /* 0x000fc80003f86270 */
[----:B------:R-:W-:Y:S02]  /*6a40*/  FSEL R87, R45, -INF , !P4 ;  /* 0xff8000002d577808 */ /* 0x000fe40006000000 */
[----:B------:R-:W3:Y:S01]  /*6a50*/  I2F R75, R63 ;  /* 0x0000003f004b7306 */ /* 0x000ee20000201400 */
[----:B------:R-:W-:Y:S01]  /*6a60*/  IADD3 R45, R73, 0x49, RZ ;  /* 0x00000049492d7810 */ /* 0x000fe20007ffe0ff */
[----:B--2---:R-:W-:Y:S01]  /*6a70*/  FFMA.FTZ R57, R118, R100, R57 ;  /* 0x0000006476397223 */ /* 0x004fe20000010039 */
[----:B------:R-:W-:-:S04]  /*6a80*/  ISETP.GE.AND P4, PT, R61, R2, PT ;  /* 0x000000023d00720c */ /* 0x000fc80003f86270 */
[----:B------:R-:W-:Y:S01]  /*6a90*/  FSEL R57, R57, -INF , !P5 ;  /* 0xff80000039397808 */ /* 0x000fe20006800000 */
[----:B------:R-:W2:Y:S01]  /*6aa0*/  I2F R63, R61 ;  /* 0x0000003d003f7306 */ /* 0x000ea20000201400 */
[----:B-1----:R-:W-:Y:S01]  /*6ab0*/  FFMA.FTZ R76, R118, R76, R55 ;  /* 0x0000004c764c7223 */ /* 0x002fe20000010037 */
[----:B------:R-:W-:Y:S02]  /*6ac0*/  ISETP.GE.AND P5, PT, R81, R2, PT ;  /* 0x000000025100720c */ /* 0x000fe40003fa6270 */
[----:B------:R-:W-:Y:S02]  /*6ad0*/  IADD3 R55, R73, 0x41, RZ ;  /* 0x0000004149377810 */ /* 0x000fe40007ffe0ff */
[----:B------:R-:W-:Y:S02]  /*6ae0*/  FSEL R100, R76, -INF , !P5 ;  /* 0xff8000004c647808 */ /* 0x000fe40006800000 */
[----:B------:R1:W4:Y:S01]  /*6af0*/  I2F R93, R95 ;  /* 0x0000005f005d7306 */ /* 0x0003220000201400 */
[----:B---3--:R-:W-:Y:S01]  /*6b00*/  FFMA.FTZ R75, R118, R75, R51 ;  /* 0x0000004b764b7223 */ /* 0x008fe20000010033 */
[----:B------:R-:W-:-:S02]  /*6b10*/  ISETP.GE.AND P5, PT, R95, R98, PT ;  /* 0x000000625f00720c */ /* 0x000fc40003fa6270 */
[----:B------:R-:W-:Y:S02]  /*6b20*/  ISETP.GE.AND P2, PT, R55, R98, PT ;  /* 0x000000623700720c */ /* 0x000fe40003f46270 */
[----:B------:R-:W-:Y:S02]  /*6b30*/  FSEL R101, R75, -INF , !P6 ;  /* 0xff8000004b657808 */ /* 0x000fe40007000000 */
[----:B------:R-:W3:Y:S01]  /*6b40*/  I2F R49, R45 ;  /* 0x0000002d00317306 */ /* 0x000ee20000201400 */
[C---:B--2---:R-:W-:Y:S01]  /*6b50*/  FFMA.FTZ R47, R118.reuse, R63, R47 ;  /* 0x0000003f762f7223 */ /* 0x044fe2000001002f */
[----:B------:R-:W-:Y:S01]  /*6b60*/  ISETP.GE.AND P6, PT, R95, R2, PT ;  /* 0x000000025f00720c */ /* 0x000fe20003fc6270 */
[----:B------:R-:W-:Y:S01]  /*6b70*/  FFMA.FTZ R61, R118, R104, R26 ;  /* 0x00000068763d7223 */ /* 0x000fe2000001001a */
[C-C-:B------:R-:W-:Y:S02]  /*6b80*/  LOP3.LUT R26, R92.reuse, 0x28, R121.reuse, 0xfe, !PT ;  /* 0x000000285c1a7812 */ /* 0x140fe400078efe79 */
[----:B------:R-:W-:-:S02]  /*6b90*/  LOP3.LUT R81, R92, 0x8, R121, 0xfe, !PT ;  /* 0x000000085c517812 */ /* 0x000fc400078efe79 */
[----:B-1----:R-:W-:Y:S01]  /*6ba0*/  FSEL R95, R47, -INF , !P4 ;  /* 0xff8000002f5f7808 */ /* 0x002fe20006000000 */
[CC--:B----4-:R-:W-:Y:S01]  /*6bb0*/  FFMA.FTZ R32, R118.reuse, R93.reuse, R32 ;  /* 0x0000005d76207223 */ /* 0x0d0fe20000010020 */
[----:B------:R-:W1:Y:S01]  /*6bc0*/  I2F R47, R36 ;  /* 0x00000024002f7306 */ /* 0x000e620000201400 */
[----:B------:R-:W-:Y:S01]  /*6bd0*/  FFMA.FTZ R76, R118, R93, R34 ;  /* 0x0000005d764c7223 */ /* 0x000fe20000010022 */
[-C--:B------:R-:W-:Y:S02]  /*6be0*/  ISETP.GE.AND P4, PT, R103, R98.reuse, PT ;  /* 0x000000626700720c */ /* 0x080fe40003f86270 */
[----:B------:R-:W-:Y:S01]  /*6bf0*/  FSEL R34, R32, -INF , !P5 ;  /* 0xff80000020227808 */ /* 0x000fe20006800000 */
[CC--:B---3--:R-:W-:Y:S01]  /*6c00*/  FFMA.FTZ R33, R118.reuse, R49.reuse, R33 ;  /* 0x0000003176217223 */ /* 0x0c8fe20000010021 */
[----:B------:R-:W-:Y:S02]  /*6c10*/  ISETP.GE.AND P5, PT, R45, R98, PT ;  /* 0x000000622d00720c */ /* 0x000fe40003fa6270 */
[----:B------:R-:W2:Y:S01]  /*6c20*/  I2F R51, R55 ;  /* 0x0000003700337306 */ /* 0x000ea20000201400 */
[----:B------:R-:W-:Y:S01]  /*6c30*/  FFMA.FTZ R75, R118, R49, R35 ;  /* 0x00000031764b7223 */ /* 0x000fe20000010023 */
[----:B------:R-:W-:Y:S01]  /*6c40*/  FSEL R76, R76, -INF , !P6 ;  /* 0xff8000004c4c7808 */ /* 0x000fe20007000000 */
[----:B------:R-:W-:Y:S01]  /*6c50*/  FFMA.FTZ R35, R118, R99, R28 ;  /* 0x0000006376237223 */ /* 0x000fe2000001001c */
[----:B------:R-:W-:-:S02]  /*6c60*/  FSEL R33, R33, -INF , !P5 ;  /* 0xff80000021217808 */ /* 0x000fc40006800000 */
[----:B------:R-:W-:Y:S02]  /*6c70*/  ISETP.GE.AND P5, PT, R45, R2, PT ;  /* 0x000000022d00720c */ /* 0x000fe40003fa6270 */
[----:B------:R-:W-:Y:S01]  /*6c80*/  IADD3 R45, R73, 0x59, RZ ;  /* 0x00000059492d7810 */ /* 0x000fe20007ffe0ff */
[-C--:B-1----:R-:W-:Y:S01]  /*6c90*/  FFMA.FTZ R28, R118, R47.reuse, R29 ;  /* 0x0000002f761c7223 */ /* 0x082fe2000001001d */
[----:B------:R-:W-:Y:S01]  /*6ca0*/  FSEL R29, R35, -INF , !P4 ;  /* 0xff800000231d7808 */ /* 0x000fe20006000000 */
[----:B------:R-:W1:Y:S01]  /*6cb0*/  I2F R74, R105 ;  /* 0x00000069004a7306 */ /* 0x000e620000201400 */
[----:B------:R-:W-:Y:S01]  /*6cc0*/  ISETP.GE.AND P4, PT, R36, R98, PT ;  /* 0x000000622400720c */ /* 0x000fe20003f86270 */
[C---:B------:R-:W-:Y:S01]  /*6cd0*/  FFMA.FTZ R65, R118.reuse, R47, R31 ;  /* 0x0000002f76417223 */ /* 0x040fe2000001001f */
[----:B------:R-:W-:Y:S01]  /*6ce0*/  FSEL R75, R75, -INF , !P5 ;  /* 0xff8000004b4b7808 */ /* 0x000fe20006800000 */
[----:B------:R-:W-:Y:S01]  /*6cf0*/  FFMA.FTZ R31, R118, R104, R24 ;  /* 0x00000068761f7223 */ /* 0x000fe20000010018 */
[----:B------:R-:W-:Y:S01]  /*6d00*/  FSEL R28, R28, -INF , !P4 ;  /* 0xff8000001c1c7808 */ /* 0x000fe20006000000 */
[-C--:B--2---:R-:W-:Y:S01]  /*6d10*/  FFMA.FTZ R38, R118, R51.reuse, R37 ;  /* 0x0000003376267223 */ /* 0x084fe20000010025 */
[----:B------:R-:W-:Y:S01]  /*6d20*/  ISETP.GE.AND P4, PT, R36, R2, PT ;  /* 0x000000022400720c */ /* 0x000fe20003f86270 */
[----:B------:R-:W2:Y:S01]  /*6d30*/  I2F R49, R45 ;  /* 0x0000002d00317306 */ /* 0x000ea20000201400 */
[----:B------:R-:W-:Y:S01]  /*6d40*/  FFMA.FTZ R39, R118, R51, R39 ;  /* 0x0000003376277223 */ /* 0x000fe20000010027 */
[----:B------:R-:W-:-:S02]  /*6d50*/  IADD3 R36, R73, 0x61, RZ ;  /* 0x0000006149247810 */ /* 0x000fc40007ffe0ff */
[----:B------:R-:W-:Y:S02]  /*6d60*/  FSEL R38, R38, -INF , !P2 ;  /* 0xff80000026267808 */ /* 0x000fe40005000000 */
[----:B------:R-:W-:Y:S02]  /*6d70*/  ISETP.GE.AND P2, PT, R55, R2, PT ;  /* 0x000000023700720c */ /* 0x000fe40003f46270 */
[----:B------:R-:W3:Y:S01]  /*6d80*/  I2F R47, R36 ;  /* 0x00000024002f7306 */ /* 0x000ee20000201400 */
[----:B------:R-:W-:Y:S01]  /*6d90*/  ISETP.GE.AND P5, PT, R105, R98, PT ;  /* 0x000000626900720c */ /* 0x000fe20003fa6270 */
[----:B-1----:R-:W-:Y:S01]  /*6da0*/  FFMA.FTZ R55, R118, R74, R22 ;  /* 0x0000004a76377223 */ /* 0x002fe20000010016 */
[----:B------:R-:W-:Y:S02]  /*6db0*/  FSEL R80, R39, -INF , !P2 ;  /* 0xff80000027507808 */ /* 0x000fe40005000000 */
[-C--:B------:R-:W-:Y:S02]  /*6dc0*/  ISETP.GE.AND P2, PT, R72, R98.reuse, PT ;  /* 0x000000624800720c */ /* 0x080fe40003f46270 */
[----:B------:R-:W-:Y:S01]  /*6dd0*/  FSEL R65, R65, -INF , !P4 ;  /* 0xff80000041417808 */ /* 0x000fe20006000000 */
[CC--:B--2---:R-:W-:Y:S01]  /*6de0*/  FFMA.FTZ R24, R118.reuse, R49.reuse, R25 ;  /* 0x0000003176187223 */ /* 0x0c4fe20000010019 */
[----:B------:R-:W-:Y:S01]  /*6df0*/  FSEL R25, R31, -INF , !P2 ;  /* 0xff8000001f197808 */ /* 0x000fe20005000000 */
[----:B------:R-:W1:Y:S01]  /*6e00*/  I2F R84, R106 ;  /* 0x0000006a00547306 */ /* 0x000e620000201400 */
[-C--:B------:R-:W-:Y:S01]  /*6e10*/  ISETP.GE.AND P2, PT, R45, R98.reuse, PT ;  /* 0x000000622d00720c */ /* 0x080fe20003f46270 */
[----:B------:R-:W-:Y:S01]  /*6e20*/  FFMA.FTZ R63, R118, R49, R27 ;  /* 0x00000031763f7223 */ /* 0x000fe2000001001b */
[----:B------:R-:W-:-:S02]  /*6e30*/  ISETP.GE.AND P4, PT, R106, R98, PT ;  /* 0x000000626a00720c */ /* 0x000fc40003f86270 */
[----:B------:R-:W-:Y:S01]  /*6e40*/  FSEL R24, R24, -INF , !P2 ;  /* 0xff80000018187808 */ /* 0x000fe20005000000 */
[CC--:B---3--:R-:W-:Y:S01]  /*6e50*/  FFMA.FTZ R51, R118.reuse, R47.reuse, R23 ;  /* 0x0000002f76337223 */ /* 0x0c8fe20000010017 */
[----:B------:R-:W-:Y:S01]  /*6e60*/  ISETP.GE.AND P2, PT, R45, R2, PT ;  /* 0x000000022d00720c */ /* 0x000fe20003f46270 */
[C---:B------:R-:W-:Y:S01]  /*6e70*/  FFMA.FTZ R45, R118.reuse, R74, R20 ;  /* 0x0000004a762d7223 */ /* 0x040fe20000010014 */
[----:B------:R-:W-:Y:S01]  /*6e80*/  IADD3 R49, R73, 0x69, RZ ;  /* 0x0000006949317810 */ /* 0x000fe20007ffe0ff */
[----:B------:R-:W-:Y:S01]  /*6e90*/  FFMA.FTZ R20, R118, R47, R21 ;  /* 0x0000002f76147223 */ /* 0x000fe20000010015 */
[----:B------:R-:W2:Y:S01]  /*6ea0*/  I2F R86, R107 ;  /* 0x0000006b00567306 */ /* 0x000ea20000201400 */
[----:B------:R-:W-:Y:S02]  /*6eb0*/  ISETP.GE.AND P6, PT, R72, R2, PT ;  /* 0x000000024800720c */ /* 0x000fe40003fc6270 */
[----:B------:R-:W-:Y:S02]  /*6ec0*/  FSEL R21, R45, -INF , !P5 ;  /* 0xff8000002d157808 */ /* 0x000fe40006800000 */
[----:B------:R-:W-:Y:S01]  /*6ed0*/  ISETP.GE.AND P5, PT, R36, R98, PT ;  /* 0x000000622400720c */ /* 0x000fe20003fa6270 */
[----:B-1----:R-:W-:Y:S01]  /*6ee0*/  FFMA.FTZ R16, R118, R84, R16 ;  /* 0x0000005476107223 */ /* 0x002fe20000010010 */
[----:B------:R-:W-:Y:S01]  /*6ef0*/  FSEL R72, R30, -INF , !P3 ;  /* 0xff8000001e487808 */ /* 0x000fe20005800000 */
[----:B------:R1:W3:Y:S01]  /*6f00*/  I2F R45, R49 ;  /* 0x00000031002d7306 */ /* 0x0002e20000201400 */
[----:B------:R-:W-:-:S02]  /*6f10*/  FSEL R20, R20, -INF , !P5 ;  /* 0xff80000014147808 */ /* 0x000fc40006800000 */
[----:B------:R-:W-:Y:S02]  /*6f20*/  ISETP.GE.AND P5, PT, R36, R2, PT ;  /* 0x000000022400720c */ /* 0x000fe40003fa6270 */
[----:B------:R-:W-:Y:S02]  /*6f30*/  FSEL R103, R16, -INF , !P4 ;  /* 0xff80000010677808 */ /* 0x000fe40006000000 */
[----:B------:R-:W-:Y:S01]  /*6f40*/  FSEL R51, R51, -INF , !P5 ;  /* 0xff80000033337808 */ /* 0x000fe20006800000 */
[----:B------:R-:W-:Y:S01]  /*6f50*/  I2F R59, R67 ;  /* 0x00000043003b7306 */ /* 0x000fe20000201400 */
[C---:B------:R-:W-:Y:S01]  /*6f60*/  ISETP.GE.AND P5, PT, R49.reuse, R98, PT ;  /* 0x000000623100720c */ /* 0x040fe20003fa6270 */
[C---:B--2---:R-:W-:Y:S01]  /*6f70*/  FFMA.FTZ R36, R118.reuse, R86, R14 ;  /* 0x0000005676247223 */ /* 0x044fe2000001000e */
[----:B------:R-:W-:Y:S01]  /*6f80*/  ISETP.GE.AND P4, PT, R49, R2, PT ;  /* 0x000000023100720c */ /* 0x000fe20003f86270 */
[----:B------:R-:W-:Y:S01]  /*6f90*/  FFMA.FTZ R12, R118, R86, R12 ;  /* 0x00000056760c7223 */ /* 0x000fe2000001000c */
[----:B------:R-:W-:-:S02]  /*6fa0*/  ISETP.GE.AND P3, PT, R105, R2, PT ;  /* 0x000000026900720c */ /* 0x000fc40003f66270 */
[----:B------:R-:W-:Y:S01]  /*6fb0*/  FSEL R61, R61, -INF , !P6 ;  /* 0xff8000003d3d7808 */ /* 0x000fe20007000000 */
[C---:B-1----:R-:W-:Y:S01]  /*6fc0*/  FFMA.FTZ R49, R118.reuse, R84, R18 ;  /* 0x0000005476317223 */ /* 0x042fe20000010012 */
[----:B------:R-:W-:Y:S01]  /*6fd0*/  IADD3 R18, R73, 0x71, RZ ;  /* 0x0000007149127810 */ /* 0x000fe20007ffe0ff */
[-C--:B---3--:R-:W-:Y:S01]  /*6fe0*/  FFMA.FTZ R17, R118, R45.reuse, R17 ;  /* 0x0000002d76117223 */ /* 0x088fe20000010011 */
[----:B------:R-:W-:Y:S01]  /*6ff0*/  I2F R37, R0 ;  /* 0x0000000000257306 */ /* 0x000fe20000201400 */
[-C--:B------:R-:W-:Y:S01]  /*7000*/  ISETP.GE.AND P6, PT, R106, R2.reuse, PT ;  /* 0x000000026a00720c */ /* 0x080fe20003fc6270 */
[----:B------:R-:W-:Y:S01]  /*7010*/  FFMA.FTZ R45, R118, R45, R19 ;  /* 0x0000002d762d7223 */ /* 0x000fe20000010013 */
[C-C-:B------:R-:W-:Y:S02]  /*7020*/  LOP3.LUT R39, R92.reuse, 0x18, R121.reuse, 0xfe, !PT ;  /* 0x000000185c277812 */ /* 0x140fe400078efe79 */
[----:B------:R-:W-:Y:S02]  /*7030*/  LOP3.LUT R27, R92, 0x30, R121, 0xfe, !PT ;  /* 0x000000305c1b7812 */ /* 0x000fe400078efe79 */
[----:B------:R-:W-:Y:S01]  /*7040*/  FSEL R55, R55, -INF , !P3 ;  /* 0xff80000037377808 */ /* 0x000fe20005800000 */
[----:B------:R-:W1:Y:S01]  /*7050*/  I2F R47, R18 ;  /* 0x00000012002f7306 */ /* 0x000e620000201400 */
[----:B------:R-:W-:-:S02]  /*7060*/  ISETP.GE.AND P3, PT, R107, R2, PT ;  /* 0x000000026b00720c */ /* 0x000fc40003f66270 */
[----:B------:R-:W-:Y:S02]  /*7070*/  FSEL R63, R63, -INF , !P2 ;  /* 0xff8000003f3f7808 */ /* 0x000fe40005000000 */
[-C--:B------:R-:W-:Y:S02]  /*7080*/  ISETP.GE.AND P2, PT, R107, R98.reuse, PT ;  /* 0x000000626b00720c */ /* 0x080fe40003f46270 */
[----:B------:R-:W-:Y:S01]  /*7090*/  FSEL R49, R49, -INF , !P6 ;  /* 0xff80000031317808 */ /* 0x000fe20007000000 */
[----:B------:R-:W2:Y:S01]  /*70a0*/  I2F R31, R26 ;  /* 0x0000001a001f7306 */ /* 0x000ea20000201400 */
[----:B------:R-:W-:Y:S02]  /*70b0*/  FSEL R99, R17, -INF , !P5 ;  /* 0xff80000011637808 */ /* 0x000fe40006800000 */
[C---:B------:R-:W-:Y:S02]  /*70c0*/  ISETP.GE.AND P6, PT, R67.reuse, R98, PT ;  /* 0x000000624300720c */ /* 0x040fe40003fc6270 */
[----:B------:R-:W-:-:S02]  /*70d0*/  ISETP.GE.AND P5, PT, R67, R2, PT ;  /* 0x000000024300720c */ /* 0x000fc40003fa6270 */
[----:B------:R-:W-:Y:S01]  /*70e0*/  LOP3.LUT R74, R92, 0x38, R121, 0xfe, !PT ;  /* 0x000000385c4a7812 */ /* 0x000fe200078efe79 */
[----:B------:R3:W-:Y:S01]  /*70f0*/  I2F R83, R81 ;  /* 0x0000005100537306 */ /* 0x0007e20000201400 */
[----:B------:R-:W-:Y:S01]  /*7100*/  FSEL R45, R45, -INF , !P4 ;  /* 0xff8000002d2d7808 */ /* 0x000fe20006000000 */
[----:B-1----:R-:W-:Y:S01]  /*7110*/  FFMA.FTZ R67, R118, R47, R13 ;  /* 0x0000002f76437223 */ /* 0x002fe2000001000d */
[----:B------:R-:W-:Y:S02]  /*7120*/  FSEL R36, R36, -INF , !P3 ;  /* 0xff80000024247808 */ /* 0x000fe40005800000 */
[--C-:B------:R-:W-:Y:S02]  /*7130*/  LOP3.LUT R35, R92, 0x20, R121.reuse, 0xfe, !PT ;  /* 0x000000205c237812 */ /* 0x100fe400078efe79 */
[-C--:B------:R-:W-:Y:S01]  /*7140*/  ISETP.GE.AND P4, PT, R81, R98.reuse, PT ;  /* 0x000000625100720c */ /* 0x080fe20003f86270 */
[----:B------:R-:W1:Y:S01]  /*7150*/  I2F R32, R39 ;  /* 0x0000002700207306 */ /* 0x000e620000201400 */
[----:B------:R-:W-:Y:S01]  /*7160*/  ISETP.GE.AND P3, PT, R18, R98, PT ;  /* 0x000000621200720c */ /* 0x000fe20003f66270 */
[----:B--2---:R-:W-:Y:S01]  /*7170*/  FFMA.FTZ R31, R118, R31, R48 ;  /* 0x0000001f761f7223 */ /* 0x004fe20000010030 */
[----:B------:R-:W-:-:S02]  /*7180*/  LOP3.LUT R14, R92, 0x8, R121, 0xfe, !PT ;  /* 0x000000085c0e7812 */ /* 0x000fc400078efe79 */
[----:B------:R-:W-:Y:S02]  /*7190*/  FSEL R67, R67, -INF , !P3 ;  /* 0xff80000043437808 */ /* 0x000fe40005800000 */
[----:B------:R-:W-:Y:S01]  /*71a0*/  ISETP.GE.AND P3, PT, R18, R2, PT ;  /* 0x000000021200720c */ /* 0x000fe20003f66270 */
[----:B------:R-:W2:Y:S01]  /*71b0*/  I2F R22, R27 ;  /* 0x0000001b00167306 */ /* 0x000ea20000201400 */
[----:B---3--:R-:W-:Y:S01]  /*71c0*/  FSEL R81, R12, -INF , !P2 ;  /* 0xff8000000c517808 */ /* 0x008fe20005000000 */
[----:B------:R-:W-:Y:S01]  /*71d0*/  FFMA.FTZ R18, R118, R37, R60 ;  /* 0x0000002576127223 */ /* 0x000fe2000001003c */
[----:B------:R-:W-:Y:S01]  /*71e0*/  ISETP.GE.AND P2, PT, R0, R98, PT ;  /* 0x000000620000720c */ /* 0x000fe20003f46270 */
[----:B------:R-:W-:Y:S01]  /*71f0*/  FFMA.FTZ R0, R118, R47, R15 ;  /* 0x0000002f76007223 */ /* 0x000fe2000001000f */
[--C-:B------:R-:W-:Y:S01]  /*7200*/  LOP3.LUT R15, R92, 0x18, R121.reuse, 0xfe, !PT ;  /* 0x000000185c0f7812 */ /* 0x100fe200078efe79 */
[-C--:B------:R-:W-:Y:S01]  /*7210*/  FFMA.FTZ R47, R118, R59.reuse, R8 ;  /* 0x0000003b762f7223 */ /* 0x080fe20000010008 */
[----:B------:R-:W-:Y:S01]  /*7220*/  LOP3.LUT R19, R92, 0x10, R121, 0xfe, !PT ;  /* 0x000000105c137812 */ /* 0x000fe200078efe79 */
[----:B------:R-:W3:Y:S01]  /*7230*/  I2F R23, R74 ;  /* 0x0000004a00177306 */ /* 0x000ee20000201400 */
[C---:B------:R-:W-:Y:S01]  /*7240*/  FFMA.FTZ R59, R118.reuse, R59, R10 ;  /* 0x0000003b763b7223 */ /* 0x040fe2000001000a */
[----:B------:R-:W-:Y:S01]  /*7250*/  IADD3 R10, R73, 0x39, RZ ;  /* 0x00000039490a7810 */ /* 0x000fe20007ffe0ff */
[----:B-1----:R-:W-:Y:S01]  /*7260*/  FFMA.FTZ R32, R118, R32, R56 ;  /* 0x0000002076207223 */ /* 0x002fe20000010038 */
[----:B------:R-:W-:-:S02]  /*7270*/  FSEL R0, R0, -INF , !P3 ;  /* 0xff80000000007808 */ /* 0x000fc40005800000 */
[----:B------:R-:W-:Y:S02]  /*7280*/  ISETP.GE.AND P3, PT, R39, R98, PT ;  /* 0x000000622700720c */ /* 0x000fe40003f66270 */
[----:B------:R1:W4:Y:S01]  /*7290*/  I2F R30, R35 ;  /* 0x00000023001e7306 */ /* 0x0003220000201400 */
[----:B------:R-:W-:Y:S01]  /*72a0*/  FSEL R47, R47, -INF , !P6 ;  /* 0xff8000002f2f7808 */ /* 0x000fe20007000000 */
[----:B--2---:R-:W-:Y:S01]  /*72b0*/  FFMA.FTZ R44, R118, R22, R44 ;  /* 0x00000016762c7223 */ /* 0x004fe2000001002c */
[----:B------:R-:W-:Y:S02]  /*72c0*/  FSEL R37, R59, -INF , !P5 ;  /* 0xff8000003b257808 */ /* 0x000fe40006800000 */
[-C--:B------:R-:W-:Y:S02]  /*72d0*/  ISETP.GE.AND P6, PT, R35, R98.reuse, PT ;  /* 0x000000622300720c */ /* 0x080fe40003fc6270 */
[----:B------:R-:W-:Y:S01]  /*72e0*/  ISETP.GE.AND P5, PT, R26, R98, PT ;  /* 0x000000621a00720c */ /* 0x000fe20003fa6270 */
[----:B------:R-:W-:Y:S01]  /*72f0*/  I2F R16, R73 ;  /* 0x0000004900107306 */ /* 0x000fe20000201400 */
[----:B------:R-:W-:Y:S01]  /*7300*/  IADD3 R39, R73, 0x79, RZ ;  /* 0x0000007949277810 */ /* 0x000fe20007ffe0ff */
[----:B---3--:R-:W-:Y:S01]  /*7310*/  FFMA.FTZ R40, R118, R23, R40 ;  /* 0x0000001776287223 */ /* 0x008fe20000010028 */
[----:B------:R-:W-:-:S02]  /*7320*/  FSEL R22, R31, -INF , !P5 ;  /* 0xff8000001f167808 */ /* 0x000fc40006800000 */
[----:B------:R-:W-:Y:S02]  /*7330*/  LOP3.LUT R31, R92, 0x20, R121, 0xfe, !PT ;  /* 0x000000205c1f7812 */ /* 0x000fe400078efe79 */
[----:B------:R-:W-:Y:S01]  /*7340*/  FSEL R18, R18, -INF , !P2 ;  /* 0xff80000012127808 */ /* 0x000fe20005000000 */
[----:B------:R-:W2:Y:S01]  /*7350*/  I2F R17, R73 ;  /* 0x0000004900117306 */ /* 0x000ea20000201400 */
[----:B-1----:R-:W-:Y:S01]  /*7360*/  FFMA.FTZ R35, R118, R83, R64 ;  /* 0x0000005376237223 */ /* 0x002fe20000010040 */
[----:B------:R-:W-:Y:S02]  /*7370*/  ISETP.GE.AND P5, PT, R14, R2, PT ;  /* 0x000000020e00720c */ /* 0x000fe40003fa6270 */
[-C--:B------:R-:W-:Y:S02]  /*7380*/  ISETP.GE.AND P2, PT, R74, R98.reuse, PT ;  /* 0x000000624a00720c */ /* 0x080fe40003f46270 */
[----:B------:R-:W-:Y:S02]  /*7390*/  FSEL R35, R35, -INF , !P4 ;  /* 0xff80000023237808 */ /* 0x000fe40006000000 */
[----:B------:R-:W1:Y:S01]  /*73a0*/  I2F R60, R10 ;  /* 0x0000000a003c7306 */ /* 0x000e620000201400 */
[----:B------:R-:W-:Y:S01]  /*73b0*/  ISETP.GE.AND P4, PT, R27, R98, PT ;  /* 0x000000621b00720c */ /* 0x000fe20003f86270 */
[----:B----4-:R-:W-:Y:S01]  /*73c0*/  FFMA.FTZ R27, R118, R30, R52 ;  /* 0x0000001e761b7223 */ /* 0x010fe20000010034 */
[----:B------:R-:W-:-:S02]  /*73d0*/  FSEL R30, R32, -INF , !P3 ;  /* 0xff800000201e7808 */ /* 0x000fc40005800000 */
[----:B------:R-:W-:Y:S02]  /*73e0*/  ISETP.GE.AND P3, PT, R73, R98, PT ;  /* 0x000000624900720c */ /* 0x000fe40003f66270 */
[----:B------:R-:W-:Y:S01]  /*73f0*/  FSEL R27, R27, -INF , !P6 ;  /* 0xff8000001b1b7808 */ /* 0x000fe20007000000 */
[----:B------:R-:W3:Y:S01]  /*7400*/  I2F R56, R39 ;  /* 0x0000002700387306 */ /* 0x000ee20000201400 */
[----:B--2---:R-:W-:Y:S01]  /*7410*/  FFMA.FTZ R6, R118, R17, R6 ;  /* 0x0000001176067223 */ /* 0x004fe20000010006 */
[----:B------:R-:W-:Y:S02]  /*7420*/  ISETP.GE.AND P6, PT, R73, R2, PT ;  /* 0x000000024900720c */ /* 0x000fe40003fc6270 */
[----:B------:R-:W-:Y:S02]  /*7430*/  LOP3.LUT R32, R92, 0x30, R121, 0xfe, !PT ;  /* 0x000000305c207812 */ /* 0x000fe400078efe79 */
[----:B------:R-:W-:Y:S02]  /*7440*/  FSEL R6, R6, -INF , !P6 ;  /* 0xff80000006067808 */ /* 0x000fe40007000000 */
[----:B------:R-:W2:Y:S01]  /*7450*/  I2F R26, R10 ;  /* 0x0000000a001a7306 */ /* 0x000ea20000201400 */
[----:B-1----:R-:W-:Y:S01]  /*7460*/  FFMA.FTZ R41, R118, R60, R41 ;  /* 0x0000003c76297223 */ /* 0x002fe20000010029 */
[----:B------:R-:W-:-:S06]  /*7470*/  ISETP.GE.AND P6, PT, R10, R2, PT ;  /* 0x000000020a00720c */ /* 0x000fcc0003fc6270 */
[----:B------:R1:W4:Y:S01]  /*7480*/  I2F R12, R14 ;  /* 0x0000000e000c7306 */ /* 0x0003220000201400 */
[CC--:B---3--:R-:W-:Y:S02]  /*7490*/  FFMA.FTZ R59, R118.reuse, R56.reuse, R9 ;  /* 0x00000038763b7223 */ /* 0x0c8fe40000010009 */
[----:B------:R-:W-:-:S05]  /*74a0*/  FFMA.FTZ R11, R118, R56, R11 ;  /* 0x00000038760b7223 */ /* 0x000fca000001000b */
[----:B------:R-:W3:Y:S01]  /*74b0*/  I2F R23, R31 ;  /* 0x0000001f00177306 */ /* 0x000ee20000201400 */
[----:B--2---:R-:W-:-:S05]  /*74c0*/  FFMA.FTZ R26, R118, R26, R43 ;  /* 0x0000001a761a7223 */ /* 0x004fca000001002b */
[----:B------:R-:W-:Y:S02]  /*74d0*/  FSEL R106, R26, -INF , !P6 ;  /* 0xff8000001a6a7808 */ /* 0x000fe40007000000 */
[----:B------:R-:W2:Y:S01]  /*74e0*/  I2F R8, R15 ;  /* 0x0000000f00087306 */ /* 0x000ea20000201400 */
[----:B-1----:R-:W-:Y:S01]  /*74f0*/  FSEL R14, R44, -INF , !P4 ;  /* 0xff8000002c0e7808 */ /* 0x002fe20006000000 */
[C---:B----4-:R-:W-:Y:S01]  /*7500*/  FFMA.FTZ R66, R118.reuse, R12, R66 ;  /* 0x0000000c76427223 */ /* 0x050fe20000010042 */
[----:B------:R-:W-:Y:S01]  /*7510*/  BAR.SYNC.DEFER_BLOCKING 0x0 ;  /* 0x0000000000007b1d */ /* 0x000fe20000010000 */
[----:B------:R-:W-:Y:S01]  /*7520*/  ISETP.GE.AND P4, PT, R19, R2, PT ;  /* 0x000000021300720c */ /* 0x000fe20003f86270 */
[----:B---3--:R-:W-:-:S04]  /*7530*/  FFMA.FTZ R23, R118, R23, R54 ;  /* 0x0000001776177223 */ /* 0x008fc80000010036 */
[----:B------:R1:W-:Y:S01]  /*7540*/  I2F R13, R19 ;  /* 0x00000013000d7306 */ /* 0x0003e20000201400 */
[----:B--2---:R-:W-:-:S07]  /*7550*/  FFMA.FTZ R26, R118, R8, R58 ;  /* 0x00000008761a7223 */ /* 0x004fce000001003a */
[----:B------:R-:W2:Y:S01]  /*7560*/  I2F R9, R32 ;  /* 0x0000002000097306 */ /* 0x000ea20000201400 */
[----:B------:R-:W-:Y:S02]  /*7570*/  FSEL R8, R66, -INF , !P5 ;  /* 0xff80000042087808 */ /* 0x000fe40006800000 */
[----:B------:R-:W-:Y:S01]  /*7580*/  ISETP.GE.AND P5, PT, R32, R2, PT ;  /* 0x000000022000720c */ /* 0x000fe20003fa6270 */
[----:B-1----:R-:W-:Y:S01]  /*7590*/  FFMA.FTZ R19, R118, R16, R4 ;  /* 0x0000001076137223 */ /* 0x002fe20000010004 */
[----:B------:R-:W-:Y:S02]  /*75a0*/  FSEL R16, R40, -INF , !P2 ;  /* 0xff80000028107808 */ /* 0x000fe40005000000 */
[----:B------:R-:W-:Y:S02]  /*75b0*/  ISETP.GE.AND P2, PT, R10, R98, PT ;  /* 0x000000620a00720c */ /* 0x000fe40003f46270 */
[----:B------:R-:W-:Y:S02]  /*75c0*/  FSEL R19, R19, -INF , !P3 ;  /* 0xff80000013137808 */ /* 0x000fe40005800000 */
[----:B------:R-:W-:Y:S01]  /*75d0*/  ISETP.GE.AND P3, PT, R15, R2, PT ;  /* 0x000000020f00720c */ /* 0x000fe20003f66270 */
[----:B--2---:R-:W-:Y:S01]  /*75e0*/  FFMA.FTZ R9, R118, R9, R46 ;  /* 0x0000000976097223 */ /* 0x004fe2000001002e */
[----:B------:R-:W-:-:S02]  /*75f0*/  FSEL R15, R41, -INF , !P2 ;  /* 0xff800000290f7808 */ /* 0x000fc40005000000 */
[C-C-:B------:R-:W-:Y:S02]  /*7600*/  LOP3.LUT R4, R92.reuse, 0x28, R121.reuse, 0xfe, !PT ;  /* 0x000000285c047812 */ /* 0x140fe400078efe79 */
[----:B------:R-:W-:Y:S02]  /*7610*/  ISETP.GE.AND P2, PT, R39, R98, PT ;  /* 0x000000622700720c */ /* 0x000fe40003f46270 */
[----:B------:R-:W-:Y:S01]  /*7620*/  LOP3.LUT R10, R92, 0x38, R121, 0xfe, !PT ;  /* 0x000000385c0a7812 */ /* 0x000fe200078efe79 */
[----:B------:R1:W2:Y:S01]  /*7630*/  I2F R17, R4 ;  /* 0x0000000400117306 */ /* 0x0002a20000201400 */
[----:B------:R-:W-:Y:S02]  /*7640*/  FSEL R59, R59, -INF , !P2 ;  /* 0xff8000003b3b7808 */ /* 0x000fe40005000000 */
[-C--:B------:R-:W-:Y:S02]  /*7650*/  ISETP.GE.AND P2, PT, R31, R2.reuse, PT ;  /* 0x000000021f00720c */ /* 0x080fe40003f46270 */
[----:B------:R-:W-:-:S02]  /*7660*/  ISETP.GE.AND P6, PT, R4, R2, PT ;  /* 0x000000020400720c */ /* 0x000fc40003fc6270 */
[----:B------:R-:W-:Y:S01]  /*7670*/  FSEL R32, R23, -INF , !P2 ;  /* 0xff80000017207808 */ /* 0x000fe20005000000 */
[----:B------:R-:W3:Y:S01]  /*7680*/  I2F R12, R10 ;  /* 0x0000000a000c7306 */ /* 0x000ee20000201400 */
[----:B------:R-:W-:Y:S02]  /*7690*/  ISETP.GT.AND P2, PT, R122, R126, PT ;  /* 0x0000007e7a00720c */ /* 0x000fe40003f44270 */
[----:B------:R-:W-:Y:S02]  /*76a0*/  FSEL R26, R26, -INF , !P3 ;  /* 0xff8000001a1a7808 */ /* 0x000fe40005800000 */
[----:B------:R-:W-:Y:S02]  /*76b0*/  ISETP.GE.AND P3, PT, R39, R2, PT ;  /* 0x000000022700720c */ /* 0x000fe40003f66270 */
[----:B------:R-:W-:Y:S01]  /*76c0*/  FSEL R104, R9, -INF , !P5 ;  /* 0xff80000009687808 */ /* 0x000fe20006800000 */
[C---:B-1----:R-:W-:Y:S02]  /*76d0*/  FFMA.FTZ R4, R118.reuse, R13, R62 ;  /* 0x0000000d76047223 */ /* 0x042fe4000001003e */
[----:B--2---:R-:W-:Y:S01]  /*76e0*/  FFMA.FTZ R17, R118, R17, R50 ;  /* 0x0000001176117223 */ /* 0x004fe20000010032 */
[----:B------:R-:W-:-:S02]  /*76f0*/  FSEL R50, R11, -INF , !P3 ;  /* 0xff8000000b327808 */ /* 0x000fc40005800000 */
[----:B------:R-:W-:Y:S02]  /*7700*/  FSEL R4, R4, -INF , !P4 ;  /* 0xff80000004047808 */ /* 0x000fe40006000000 */
[----:B------:R-:W-:Y:S01]  /*7710*/  ISETP.GE.AND P4, PT, R10, R2, PT ;  /* 0x000000020a00720c */ /* 0x000fe20003f86270 */
[----:B---3--:R-:W-:Y:S01]  /*7720*/  FFMA.FTZ R12, R118, R12, R42 ;  /* 0x0000000c760c7223 */ /* 0x008fe2000001002a */
[----:B------:R-:W-:-:S04]  /*7730*/  FSEL R107, R17, -INF , !P6 ;  /* 0xff800000116b7808 */ /* 0x000fc80007000000 */
[----:B------:R-:W-:Y:S01]  /*7740*/  FSEL R105, R12, -INF , !P4 ;  /* 0xff8000000c697808 */ /* 0x000fe20006000000 */
[----:B------:R-:W-:Y:S05]  /*7750*/  @!P2 BRA `(.L_x_4764) ;  /* 0x000007200000a947 */ /* 0x000fea0003800000 */
[----:B------:R-:W-:Y:S01]  /*7760*/  ULDC.64 UR6, c[0x0][0x118] ;  /* 0x0000460000067ab9 */ /* 0x000fe20000000a00 */
[----:B------:R-:W-:Y:S01]  /*7770*/  MOV R2, c[0x0][0x198] ;  /* 0x0000660000027a02 */ /* 0x000fe20000000f00 */
[----:B------:R-:W-:Y:S05]  /*7780*/  @!P1 BRA `(.L_x_4765) ;  /* 0x000003b000009947 */ /* 0x000fea0003800000 */
[----:B------:R-:W-:Y:S02]  /*7790*/  IABS R9, c[0x0][0x2d0] ;  /* 0x0000b40000097a13 */ /* 0x000fe40000000000 */
[----:B------:R-:W-:Y:S02]  /*77a0*/  IABS R13, R92 ;  /* 0x0000005c000d7213 */ /* 0x000fe40000000000 */
[----:B------:R-:W1:Y:S01]  /*77b0*/  I2F.RP R40, R9 ;  /* 0x0000000900287306 */ /* 0x000e620000209400 */
[C---:B------:R-:W-:Y:S02]  /*77c0*/  IADD3 R17, R92.reuse, -0x80, RZ ;  /* 0xffffff805c117810 */ /* 0x040fe40007ffe0ff */
[----:B------:R-:W-:-:S02]  /*77d0*/  LOP3.LUT R92, R92, c[0x0][0x2d0], RZ, 0x3c, !PT ;  /* 0x0000b4005c5c7a12 */ /* 0x000fc400078e3cff */
        /* <DEDUP_REMOVED lines=35> */
[----:B------:R1:W2:Y:S01]  /*7a10*/  LDG.E R10, [R40.64] ;  /* 0x00000006280a7981 */ /* 0x0002a2000c1e1900 */
[----:B------:R-:W-:-:S06]  /*7a20*/  IMAD.WIDE R12, R11, 0x4, R150 ;  /* 0x000000040b0c7825 */ /* 0x000fcc00078e0296 */
        /* <DEDUP_REMOVED lines=17> */
.L_x_4765:
[----:B------:R-:W-:-:S04]  /*7b40*/  LEA R10, -R2, RZ, 0x7 ;  /* 0x000000ff020a7211 */ /* 0x000fc800078e39ff */
[----:B------:R-:W-:Y:S02]  /*7b50*/  SHF.R.S32.HI R9, RZ, 0x1f, R10 ;  /* 0x0000001fff097819 */ /* 0x000fe4000001140a */
.L_x_4766:
[----:B------:R-:W-:Y:S01]  /*7b60*/  @!P0 IMAD.MOV.U32 R13, RZ, RZ, c[0x0][0x19c] ;  /* 0x00006700ff0d8624 */ /* 0x000fe200078e00ff */
[-C--:B------:R-:W-:Y:S01]  /*7b70*/  @!P0 LEA R17, P4, R2, R71.reuse, 0x6 ;  /* 0x0000004702118211 */ /* 0x080fe200078830ff */
[----:B------:R1:W-:Y:S01]  /*7b80*/  @P0 STS [R145+0x1000], RZ ;  /* 0x001000ff91000388 */ /* 0x0003e20000000800 */
[C---:B------:R-:W-:Y:S01]  /*7b90*/  @!P0 IADD3 R12, P6, P5, R10.reuse, R71, R144 ;  /* 0x000000470a0c8210 */ /* 0x040fe20007dde090 */
[----:B------:R-:W-:Y:S01]  /*7ba0*/  BSSY B0, `(.L_x_4767) ;  /* 0x000002a000007945 */ /* 0x000fe20003800000 */
[----:B------:R-:W-:Y:S01]  /*7bb0*/  @!P0 IADD3 R17, P3, R10, R17, RZ ;  /* 0x000000110a118210 */ /* 0x000fe20007f7e0ff */
[----:B------:R1:W-:Y:S01]  /*7bc0*/  @P0 STS [R145+0x1004], RZ ;  /* 0x001004ff91000388 */ /* 0x0003e20000000800 */
[-C--:B------:R-:W-:Y:S02]  /*7bd0*/  @!P0 LEA.HI.X R13, R2, R68.reuse, R13, 0x6, P4 ;  /* 0x00000044020d8211 */ /* 0x080fe400020f340d */
[----:B------:R-:W-:Y:S01]  /*7be0*/  @!P0 LEA R42, P4, R10, R157, 0x1 ;  /* 0x0000009d0a2a8211 */ /* 0x000fe200078808ff */
[----:B------:R1:W-:Y:S01]  /*7bf0*/  @P0 STS.64 [R145+0x1008], RZ ;  /* 0x001008ff91000388 */ /* 0x0003e20000000a00 */
[C---:B------:R-:W-:Y:S01]  /*7c00*/  @!P0 IADD3.X R11, R9.reuse, R68, R127, P6, P5 ;  /* 0x00000044090b8210 */ /* 0x040fe200037ea47f */
[----:B------:R-:W-:Y:S01]  /*7c10*/  @!P0 IMAD.X R13, R9, 0x1, R13, P3 ;  /* 0x00000001090d8824 */ /* 0x000fe200018e060d */
[----:B------:R-:W-:-:S02]  /*7c20*/  @!P0 LEA R40, P5, R12, c[0x0][0x168], 0x1 ;  /* 0x00005a000c288a11 */ /* 0x000fc400078a08ff */
[C---:B------:R-:W-:Y:S02]  /*7c30*/  @!P0 LEA R78, P3, R17.reuse, c[0x0][0x168], 0x1 ;  /* 0x00005a00114e8a11 */ /* 0x040fe400078608ff */
        /* <DEDUP_REMOVED lines=32> */
.L_x_4768:
[----:B------:R-:W-:Y:S05]  /*7e40*/  BSYNC B0 ;  /* 0x0000000000007941 */ /* 0x000fea0003800000 */
.L_x_4767:
[----:B------:R-:W0:Y:S01]  /*7e50*/  LDGDEPBAR ;  /* 0x00000000000079af */ /* 0x000e220000000000 */
[----:B------:R-:W-:-:S04]  /*7e60*/  LEA R157, P0, R10, R157, 0x1 ;  /* 0x0000009d0a9d7211 */ /* 0x000fc800078008ff */
[----:B------:R-:W-:Y:S02]  /*7e70*/  LEA.HI.X R156, R10, R156, R9, 0x1, P0 ;  /* 0x0000009c0a9c7211 */ /* 0x000fe400000f0c09 */
.L_x_4764:
        /* <DEDUP_REMOVED lines=96> */
[----:B-1----:R-:W-:Y:S01]  /*8480*/  F2FP.BF16.PACK_AB R10, R83, R88 ;  /* 0x00000058530a723e */ /* 0x002fe200000010ff */
[----:B------:R-:W-:Y:S01]  /*8490*/  MUFU.EX2 R77, R77 ;  /* 0x0000004d004d7308 */ /* 0x000fe20000000800 */
[----:B------:R-:W-:-:S04]  /*84a0*/  FMNMX.FTZ R41, R51, R41, !PT ;  /* 0x0000002933297209 */ /* 0x000fc80007810000 */
[----:B------:R-:W-:-:S03]  /*84b0*/  FMNMX.FTZ R41, R49, R41, !PT ;  /* 0x0000002931297209 */ /* 0x000fc60007810000 */
[----:B------:R-:W-:Y:S01]  /*84c0*/  MUFU.EX2 R74, R74 ;  /* 0x0000004a004a7308 */ /* 0x000fe20000000800 */
[----:B------:R-:W-:-:S04]  /*84d0*/  FMNMX.FTZ R41, R45, R41, !PT ;  /* 0x000000292d297209 */ /* 0x000fc80007810000 */
[----:B------:R-:W-:-:S03]  /*84e0*/  FMNMX.FTZ R41, R36, R41, !PT ;  /* 0x0000002924297209 */ /* 0x000fc60007810000 */
[----:B------:R-:W1:Y:S01]  /*84f0*/  MUFU.EX2 R73, R73 ;  /* 0x0000004900497308 */ /* 0x000e620000000800 */
[----:B------:R-:W-:-:S04]  /*8500*/  FMNMX.FTZ R41, R0, R41, !PT ;  /* 0x0000002900297209 */ /* 0x000fc80007810000 */
[----:B------:R-:W-:-:S03]  /*8510*/  FMNMX.FTZ R41, R37, R41, !PT ;  /* 0x0000002925297209 */ /* 0x000fc60007810000 */
[----:B------:R-:W-:Y:S01]  /*8520*/  MUFU.EX2 R71, R71 ;  /* 0x0000004700477308 */ /* 0x000fe20000000800 */
[----:B------:R-:W-:-:S05]  /*8530*/  FMNMX.FTZ R41, R50, R41, !PT ;  /* 0x0000002932297209 */ /* 0x000fca0007810000 */
[----:B------:R-:W3:Y:S01]  /*8540*/  SHFL.BFLY PT, R2, R41, 0x2, 0x1f ;  /* 0x0c401f0029027f89 */ /* 0x000ee200000e0000 */
[----:B-1----:R-:W-:Y:S01]  /*8550*/  F2FP.BF16.PACK_AB R34, R73, R74 ;  /* 0x0000004a4922723e */ /* 0x002fe200000010ff */
[----:B------:R-:W-:Y:S08]  /*8560*/  MUFU.EX2 R68, R68 ;  /* 0x0000004400447308 */ /* 0x000ff00000000800 */
[----:B------:R-:W-:Y:S08]  /*8570*/  MUFU.EX2 R64, R64 ;  /* 0x0000004000407308 */ /* 0x000ff00000000800 */
[----:B------:R-:W-:Y:S01]  /*8580*/  MUFU.EX2 R62, R62 ;  /* 0x0000003e003e7308 */ /* 0x000fe20000000800 */
[----:B---3--:R-:W-:-:S07]  /*8590*/  FMNMX.FTZ R41, R41, R2, !PT ;  /* 0x0000000229297209 */ /* 0x008fce0007810000 */
[----:B------:R-:W-:Y:S01]  /*85a0*/  MUFU.EX2 R60, R60 ;  /* 0x0000003c003c7308 */ /* 0x000fe20000000800 */
[----:B------:R-:W1:Y:S07]  /*85b0*/  SHFL.BFLY PT, R2, R41, 0x1, 0x1f ;  /* 0x0c201f0029027f89 */ /* 0x000e6e00000e0000 */
        /* <DEDUP_REMOVED lines=16> */
[----:B------:R-:W-:Y:S01]  /*86c0*/  FADD.FTZ R6, R70, -R6 ;  /* 0x8000000646067221 */ /* 0x000fe20000010000 */
[----:B------:R-:W-:Y:S01]  /*86d0*/  MUFU.EX2 R87, R87 ;  /* 0x0000005700577308 */ /* 0x000fe20000000800 */
[----:B------:R-:W-:Y:S02]  /*86e0*/  FADD.FTZ R5, R69, -R5 ;  /* 0x8000000545057221 */ /* 0x000fe40000010000 */
[----:B------:R-:W-:-:S02]  /*86f0*/  FMUL.FTZ R6, R6, c[0x0][0x23c] ;  /* 0x00008f0006067a20 */ /* 0x000fc40000410000 */
[----:B------:R-:W-:Y:S02]  /*8700*/  FMUL.FTZ R5, R5, c[0x0][0x23c] ;  /* 0x00008f0005057a20 */ /* 0x000fe40000410000 */
[--C-:B------:R-:W-:Y:S01]  /*8710*/  FFMA.FTZ R69, R4, c[0x0][0x23c], -R52.reuse ;  /* 0x00008f0004457a23 */ /* 0x100fe20000010834 */
[----:B------:R-:W1:Y:S01]  /*8720*/  MUFU.EX2 R93, R6 ;  /* 0x00000006005d7308 */ /* 0x000e620000000800 */
[--C-:B------:R-:W-:Y:S01]  /*8730*/  FFMA.FTZ R82, R8, c[0x0][0x23c], -R52.reuse ;  /* 0x00008f0008527a23 */ /* 0x100fe20000010834 */
[----:B------:R-:W-:Y:S01]  /*8740*/  F2FP.BF16.PACK_AB R8, R89, R92 ;  /* 0x0000005c5908723e */ /* 0x000fe200000010ff */
[--C-:B------:R-:W-:Y:S02]  /*8750*/  FFMA.FTZ R79, R102, c[0x0][0x23c], -R52.reuse ;  /* 0x00008f00664f7a23 */ /* 0x100fe40000010834 */
[--C-:B------:R-:W-:Y:S02]  /*8760*/  FFMA.FTZ R90, R26, c[0x0][0x23c], -R52.reuse ;  /* 0x00008f001a5a7a23 */ /* 0x100fe40000010834 */
[--C-:B------:R-:W-:Y:S01]  /*8770*/  FFMA.FTZ R94, R94, c[0x0][0x23c], -R52.reuse ;  /* 0x00008f005e5e7a23 */ /* 0x100fe20000010834 */
[----:B------:R3:W4:Y:S01]  /*8780*/  MUFU.EX2 R91, R5 ;  /* 0x00000005005b7308 */ /* 0x0007220000000800 */
[----:B------:R-:W-:Y:S01]  /*8790*/  LDSM.16.MT88.4 R24, [R158+0x3400] ;  /* 0x003400009e18783b */ /* 0x000fe20000004200 */
[--C-:B------:R-:W-:Y:S01]  /*87a0*/  FFMA.FTZ R102, R32, c[0x0][0x23c], -R52.reuse ;  /* 0x00008f0020667a23 */ /* 0x100fe20000010834 */
[----:B------:R-:W-:Y:S01]  /*87b0*/  F2FP.BF16.PACK_AB R32, R77, R78 ;  /* 0x0000004e4d20723e */ /* 0x000fe200000010ff */
[----:B------:R-:W-:-:S02]  /*87c0*/  FFMA.FTZ R98, R100, c[0x0][0x23c], -R52 ;  /* 0x00008f0064627a23 */ /* 0x000fc40000010834 */
[----:B------:R-:W-:Y:S02]  /*87d0*/  FFMA.FTZ R100, R107, c[0x0][0x23c], -R52 ;  /* 0x00008f006b647a23 */ /* 0x000fe40000010834 */
[----:B------:R-:W5:Y:S01]  /*87e0*/  MUFU.EX2 R86, R86 ;  /* 0x0000005600567308 */ /* 0x000f620000000800 */
[-C--:B-12---:R-:W-:Y:S02]  /*87f0*/  FMUL.FTZ R12, R140, R93.reuse ;  /* 0x0000005d8c0c7220 */ /* 0x086fe40000410000 */
[-C--:B------:R-:W-:Y:S02]  /*8800*/  FMUL.FTZ R13, R141, R93.reuse ;  /* 0x0000005d8d0d7220 */ /* 0x080fe40000410000 */
[-C--:B------:R-:W-:Y:S02]  /*8810*/  FMUL.FTZ R136, R136, R93.reuse ;  /* 0x0000005d88887220 */ /* 0x080fe40000410000 */
[----:B------:R-:W-:Y:S01]  /*8820*/  FMUL.FTZ R137, R137, R93 ;  /* 0x0000005d89897220 */ /* 0x000fe20000410000 */
[----:B---3--:R-:W1:Y:S01]  /*8830*/  LDSM.16.MT88.4 R4, [R158+0x3000] ;  /* 0x003000009e04783b */ /* 0x008e620000004200 */
[----:B------:R-:W-:Y:S01]  /*8840*/  MUFU.EX2 R82, R82 ;  /* 0x0000005200527308 */ /* 0x000fe20000000800 */
[----:B----4-:R-:W-:-:S02]  /*8850*/  FMUL.FTZ R14, R142, R91 ;  /* 0x0000005b8e0e7220 */ /* 0x010fc40000410000 */
[-C--:B------:R-:W-:Y:S02]  /*8860*/  FMUL.FTZ R15, R143, R91.reuse ;  /* 0x0000005b8f0f7220 */ /* 0x080fe40000410000 */
[----:B------:R-:W-:Y:S01]  /*8870*/  FMUL.FTZ R138, R138, R91 ;  /* 0x0000005b8a8a7220 */ /* 0x000fe20000410000 */
[----:B-----5:R-:W-:Y:S02]  /*8880*/  F2FP.BF16.PACK_AB R9, R86, R87 ;  /* 0x000000575609723e */ /* 0x020fe400000010ff */
[----:B------:R-:W2:Y:S01]  /*8890*/  MUFU.EX2 R84, R84 ;  /* 0x0000005400547308 */ /* 0x000ea20000000800 */
[----:B------:R-:W-:Y:S02]  /*88a0*/  FMUL.FTZ R139, R139, R91 ;  /* 0x0000005b8b8b7220 */ /* 0x000fe40000410000 */
[-C--:B------:R-:W-:Y:S02]  /*88b0*/  FMUL.FTZ R28, R132, R93.reuse ;  /* 0x0000005d841c7220 */ /* 0x080fe40000410000 */
[----:B------:R-:W-:-:S02]  /*88c0*/  FMUL.FTZ R29, R133, R93 ;  /* 0x0000005d851d7220 */ /* 0x000fc40000410000 */
[-C--:B------:R-:W-:Y:S01]  /*88d0*/  FMUL.FTZ R30, R134, R91.reuse ;  /* 0x0000005b861e7220 */ /* 0x080fe20000410000 */
[----:B------:R-:W-:Y:S01]  /*88e0*/  MUFU.EX2 R69, R69 ;  /* 0x0000004500457308 */ /* 0x000fe20000000800 */
[----:B------:R-:W-:Y:S02]  /*88f0*/  FMUL.FTZ R31, R135, R91 ;  /* 0x0000005b871f7220 */ /* 0x000fe40000410000 */
[-C--:B------:R-:W-:Y:S02]  /*8900*/  FMUL.FTZ R128, R128, R93.reuse ;  /* 0x0000005d80807220 */ /* 0x080fe40000410000 */
[----:B------:R-:W-:Y:S02]  /*8910*/  FMUL.FTZ R129, R129, R93 ;  /* 0x0000005d81817220 */ /* 0x000fe40000410000 */
[-C--:B------:R-:W-:Y:S01]  /*8920*/  FMUL.FTZ R130, R130, R91.reuse ;  /* 0x0000005b82827220 */ /* 0x080fe20000410000 */
[----:B--2---:R-:W-:Y:S01]  /*8930*/  F2FP.BF16.PACK_AB R11, R84, R82 ;  /* 0x00000052540b723e */ /* 0x004fe200000010ff */
[----:B------:R-:W-:Y:S01]  /*8940*/  FMUL.FTZ R131, R131, R91 ;  /* 0x0000005b83837220 */ /* 0x000fe20000410000 */
[----:B------:R-:W2:Y:S01]  /*8950*/  MUFU.EX2 R79, R79 ;  /* 0x0000004f004f7308 */ /* 0x000ea20000000800 */
[----:B------:R-:W-:-:S02]  /*8960*/  FFMA.FTZ R101, R101, c[0x0][0x23c], -R52 ;  /* 0x00008f0065657a23 */ /* 0x000fc40000010834 */
[----:B------:R-:W-:Y:S02]  /*8970*/  FFMA.FTZ R70, R103, c[0x0][0x23c], -R66 ;  /* 0x00008f0067467a23 */ /* 0x000fe40000010842 */
[C---:B------:R-:W-:Y:S01]  /*8980*/  HMMA.16816.F32.BF16 R12, R8.reuse, R16, R12 ;  /* 0x00000010080c723c */ /* 0x040fe2000004180c */
[--C-:B------:R-:W-:Y:S02]  /*8990*/  FFMA.FTZ R104, R104, c[0x0][0x23c], -R52.reuse ;  /* 0x00008f0068687a23 */ /* 0x100fe40000010834 */
[----:B------:R-:W-:Y:S01]  /*89a0*/  MUFU.EX2 R90, R90 ;  /* 0x0000005a005a7308 */ /* 0x000fe20000000800 */
[--C-:B------:R-:W-:Y:S02]  /*89b0*/  FFMA.FTZ R103, R95, c[0x0][0x23c], -R52.reuse ;  /* 0x00008f005f677a23 */ /* 0x100fe40000010834 */
[--C-:B------:R-:W-:Y:S02]  /*89c0*/  FFMA.FTZ R105, R105, c[0x0][0x23c], -R52.reuse ;  /* 0x00008f0069697a23 */ /* 0x100fe40000010834 */
[----:B------:R-:W-:Y:S01]  /*89d0*/  HMMA.16816.F32.BF16 R16, R8, R18, R136 ;  /* 0x000000120810723c */ /* 0x000fe20000041888 */
[----:B------:R-:W-:Y:S01]  /*89e0*/  FFMA.FTZ R106, R106, c[0x0][0x23c], -R52 ;  /* 0x00008f006a6a7a23 */ /* 0x000fe20000010834 */
[----:B------:R-:W-:Y:S01]  /*89f0*/  LDSM.16.MT88.4 R136, [R154+0x4c00] ;  /* 0x004c00009a88783b */ /* 0x000fe20000004200 */
[----:B------:R-:W3:Y:S01]  /*8a00*/  MUFU.EX2 R94, R94 ;  /* 0x0000005e005e7308 */ /* 0x000ee20000000800 */
[----:B--2---:R-:W-:Y:S01]  /*8a10*/  F2FP.BF16.PACK_AB R33, R79, R69 ;  /* 0x000000454f21723e */ /* 0x004fe200000010ff */
[----:B------:R-:W-:-:S02]  /*8a20*/  FFMA.FTZ R95, R99, c[0x0][0x23c], -R66 ;  /* 0x00008f00635f7a23 */ /* 0x000fc40000010842 */
[--C-:B------:R-:W-:Y:S01]  /*8a30*/  FFMA.FTZ R85, R85, c[0x0][0x23c], -R52.reuse ;  /* 0x00008f0055557a23 */ /* 0x100fe20000010834 */
[C---:B-1----:R-:W-:Y:S01]  /*8a40*/  HMMA.16816.F32.BF16 R28, R8.reuse, R4, R28 ;  /* 0x00000004081c723c */ /* 0x042fe2000004181c */
[--C-:B------:R-:W-:Y:S02]  /*8a50*/  FFMA.FTZ R80, R80, c[0x0][0x23c], -R52.reuse ;  /* 0x00008f0050507a23 */ /* 0x100fe40000010834 */
[----:B------:R-:W-:Y:S01]  /*8a60*/  MUFU.EX2 R102, R102 ;  /* 0x0000006600667308 */ /* 0x000fe20000000800 */
[--C-:B------:R-:W-:Y:S02]  /*8a70*/  FFMA.FTZ R76, R76, c[0x0][0x23c], -R52.reuse ;  /* 0x00008f004c4c7a23 */ /* 0x100fe40000010834 */
[----:B------:R-:W-:Y:S02]  /*8a80*/  FFMA.FTZ R99, R75, c[0x0][0x23c], -R52 ;  /* 0x00008f004b637a23 */ /* 0x000fe40000010834 */
[----:B------:R-:W-:Y:S01]  /*8a90*/  HMMA.16816.F32.BF16 R8, R8, R6, R128 ;  /* 0x000000060808723c */ /* 0x000fe20000041880 */
[----:B------:R-:W1:Y:S01]  /*8aa0*/  LDSM.16.MT88.4 R4, [R154+0x3800] ;  /* 0x003800009a04783b */ /* 0x000e620000004200 */
[----:B------:R-:W-:Y:S01]  /*8ab0*/  FFMA.FTZ R92, R119, R93, R92 ;  /* 0x0000005d775c7223 */ /* 0x000fe2000001005c */
[----:B---3--:R-:W-:Y:S01]  /*8ac0*/  F2FP.BF16.PACK_AB R35, R94, R90 ;  /* 0x0000005a5e23723e */ /* 0x008fe200000010ff */
[----:B------:R-:W2:Y:S01]  /*8ad0*/  MUFU.EX2 R98, R98 ;  /* 0x0000006200627308 */ /* 0x000ea20000000800 */
[----:B------:R-:W-:Y:S01]  /*8ae0*/  FFMA.FTZ R87, R120, R91, R87 ;  /* 0x0000005b78577223 */ /* 0x000fe20000010057 */
[----:B------:R-:W-:Y:S01]  /*8af0*/  LDSM.16.MT88.4 R128, [R158+0x4c00] ;  /* 0x004c00009e80783b */ /* 0x000fe20000004200 */
[----:B------:R-:W-:-:S02]  /*8b00*/  FADD.FTZ R92, R89, R92 ;  /* 0x0000005c595c7221 */ /* 0x000fc40000010000 */
[----:B------:R-:W-:Y:S01]  /*8b10*/  FADD.FTZ R86, R86, R87 ;  /* 0x0000005756567221 */ /* 0x000fe20000010000 */
[C---:B------:R-:W-:Y:S01]  /*8b20*/  HMMA.16816.F32.BF16 R12, R32.reuse, R20, R12 ;  /* 0x00000014200c723c */ /* 0x040fe2000004180c */
[----:B------:R-:W-:Y:S01]  /*8b30*/  FADD.FTZ R88, R88, R92 ;  /* 0x0000005c58587221 */ /* 0x000fe20000010000 */
[----:B------:R-:W-:Y:S01]  /*8b40*/  MUFU.EX2 R100, R100 ;  /* 0x0000006400647308 */ /* 0x000fe20000000800 */
[----:B------:R-:W-:Y:S02]  /*8b50*/  FADD.FTZ R86, R82, R86 ;  /* 0x0000005652567221 */ /* 0x000fe40000010000 */
[----:B------:R-:W-:Y:S02]  /*8b60*/  FFMA.FTZ R75, R81, c[0x0][0x23c], -R66 ;  /* 0x00008f00514b7a23 */ /* 0x000fe40000010842 */
[--C-:B------:R-:W-:Y:S01]  /*8b70*/  FFMA.FTZ R72, R72, c[0x0][0x23c], -R52.reuse ;  /* 0x00008f0048487a23 */ /* 0x100fe20000010834 */
[----:B------:R-:W-:Y:S01]  /*8b80*/  HMMA.16816.F32.BF16 R16, R32, R22, R16 ;  /* 0x000000162010723c */ /* 0x000fe20000041810 */
[----:B------:R-:W3:Y:S01]  /*8b90*/  LDSM.16.MT88.4 R20, [R158+0x3800] ;  /* 0x003800009e14783b */ /* 0x000ee20000004200 */
[----:B------:R-:W4:Y:S01]  /*8ba0*/  MUFU.EX2 R101, R101 ;  /* 0x0000006500657308 */ /* 0x000f220000000800 */
[----:B------:R-:W-:-:S02]  /*8bb0*/  FFMA.FTZ R65, R65, c[0x0][0x23c], -R52 ;  /* 0x00008f0041417a23 */ /* 0x000fc40000010834 */
[--C-:B------:R-:W-:Y:S02]  /*8bc0*/  FFMA.FTZ R61, R61, c[0x0][0x23c], -R52.reuse ;  /* 0x00008f003d3d7a23 */ /* 0x100fe40000010834 */
[----:B------:R-:W-:Y:S01]  /*8bd0*/  FFMA.FTZ R81, R63, c[0x0][0x23c], -R52 ;  /* 0x00008f003f517a23 */ /* 0x000fe20000010834 */
        /* <DEDUP_REMOVED lines=8> */
[----:B------:R-:W1:Y:S01]  /*8c60*/  MUFU.EX2 R103, R103 ;  /* 0x0000006700677308 */ /* 0x000e620000000800 */
[----:B------:R-:W-:Y:S01]  /*8c70*/  FADD.FTZ R77, R77, R88 ;  /* 0x000000584d4d7221 */ /* 0x000fe20000010000 */
[----:B------:R-:W-:Y:S01]  /*8c80*/  MOV R69, R41 ;  /* 0x0000002900457202 */ /* 0x000fe20000000f00 */
[----:B------:R-:W-:-:S02]  /*8c90*/  FADD.FTZ R84, R79, R84 ;  /* 0x000000544f547221 */ /* 0x000fc40000010000 */
[----:B------:R-:W-:Y:S01]  /*8ca0*/  F2FP.BF16.PACK_AB R32, R68, R71 ;  /* 0x000000474420723e */ /* 0x000fe200000010ff */
[----:B------:R-:W-:Y:S01]  /*8cb0*/  FADD.FTZ R77, R74, R77 ;  /* 0x0000004d4a4d7221 */ /* 0x000fe20000010000 */
[----:B--2---:R-:W-:Y:S01]  /*8cc0*/  F2FP.BF16.PACK_AB R33, R98, R102 ;  /* 0x000000666221723e */ /* 0x004fe200000010ff */
[----:B------:R-:W-:Y:S01]  /*8cd0*/  MUFU.EX2 R105, R105 ;  /* 0x0000006900697308 */ /* 0x000fe20000000800 */
[----:B------:R-:W-:Y:S01]  /*8ce0*/  F2FP.BF16.PACK_AB R34, R62, R64 ;  /* 0x000000403e22723e */ /* 0x000fe200000010ff */
[----:B------:R-:W-:Y:S01]  /*8cf0*/  FADD.FTZ R90, R90, R84 ;  /* 0x000000545a5a7221 */ /* 0x000fe20000010000 */
[----:B----4-:R-:W-:Y:S01]  /*8d00*/  F2FP.BF16.PACK_AB R35, R101, R100 ;  /* 0x000000646523723e */ /* 0x010fe200000010ff */
[----:B------:R-:W-:Y:S02]  /*8d10*/  FADD.FTZ R73, R73, R77 ;  /* 0x0000004d49497221 */ /* 0x000fe40000010000 */
[----:B------:R-:W-:Y:S02]  /*8d20*/  FADD.FTZ R90, R94, R90 ;  /* 0x0000005a5e5a7221 */ /* 0x000fe40000010000 */
        /* <DEDUP_REMOVED lines=8> */
[C---:B------:R-:W-:Y:S01]  /*8db0*/  HMMA.16816.F32.BF16 R16, R32.reuse, R6, R16 ;  /* 0x000000062010723c */ /* 0x040fe20000041810 */
[----:B------:R-:W1:Y:S01]  /*8dc0*/  LDSM.16.MT88.4 R4, [R158+0x3c00] ;  /* 0x003c00009e04783b */ /* 0x000e620000004200 */
[----:B------:R-:W-:Y:S02]  /*8dd0*/  FADD.FTZ R102, R100, R102 ;  /* 0x0000006664667221 */ /* 0x000fe40000010000 */
[----:B------:R-:W-:Y:S02]  /*8de0*/  FADD.FTZ R68, R62, R68 ;  /* 0x000000443e447221 */ /* 0x000fe40000010000 */
[----:B------:R-:W-:Y:S01]  /*8df0*/  MUFU.EX2 R85, R85 ;  /* 0x0000005500557308 */ /* 0x000fe20000000800 */
[----:B------:R-:W-:Y:S01]  /*8e00*/  FADD.FTZ R101, R101, R102 ;  /* 0x0000006665657221 */ /* 0x000fe20000010000 */
[----:B---3--:R-:W-:Y:S01]  /*8e10*/  HMMA.16816.F32.BF16 R28, R32, R20, R28 ;  /* 0x00000014201c723c */ /* 0x008fe2000004181c */
[----:B------:R-:W-:-:S02]  /*8e20*/  FFMA.FTZ R55, R55, c[0x0][0x23c], -R52 ;  /* 0x00008f0037377a23 */ /* 0x000fc40000010834 */
[----:B-----5:R-:W-:Y:S02]  /*8e30*/  FADD.FTZ R101, R104, R101 ;  /* 0x0000006568657221 */ /* 0x020fe40000010000 */
[--C-:B------:R-:W-:Y:S01]  /*8e40*/  FFMA.FTZ R51, R51, c[0x0][0x23c], -R52.reuse ;  /* 0x00008f0033337a23 */ /* 0x100fe20000010834 */
[----:B------:R-:W3:Y:S01]  /*8e50*/  MUFU.EX2 R80, R80 ;  /* 0x0000005000507308 */ /* 0x000ee20000000800 */
[--C-:B------:R-:W-:Y:S01]  /*8e60*/  FFMA.FTZ R49, R49, c[0x0][0x23c], -R52.reuse ;  /* 0x00008f0031317a23 */ /* 0x100fe20000010834 */
[----:B------:R-:W-:Y:S01]  /*8e70*/  HMMA.16816.F32.BF16 R24, R32, R22, R24 ;  /* 0x000000162018723c */ /* 0x000fe20000041818 */
[----:B------:R-:W4:Y:S01]  /*8e80*/  LDSM.16.MT88.4 R20, [R154+0x4000] ;  /* 0x004000009a14783b */ /* 0x000f220000004200 */
[----:B------:R-:W-:Y:S02]  /*8e90*/  FFMA.FTZ R45, R45, c[0x0][0x23c], -R52 ;  /* 0x00008f002d2d7a23 */ /* 0x000fe40000010834 */
[C---:B------:R-:W-:Y:S02]  /*8ea0*/  FADD.FTZ R101, R103.reuse, R101 ;  /* 0x0000006567657221 */ /* 0x040fe40000010000 */
[----:B------:R-:W-:Y:S01]  /*8eb0*/  MUFU.EX2 R76, R76 ;  /* 0x0000004c004c7308 */ /* 0x000fe20000000800 */
        /* <DEDUP_REMOVED lines=13> */
[----:B------:R-:W5:Y:S01]  /*8f90*/  MUFU.EX2 R44, R44 ;  /* 0x0000002c002c7308 */ /* 0x000f620000000800 */
[----:B------:R-:W-:Y:S02]  /*8fa0*/  FFMA.FTZ R119, R59, c[0x0][0x23c], -R66 ;  /* 0x00008f003b777a23 */ /* 0x000fe40000010842 */
[----:B------:R-:W-:Y:S02]  /*8fb0*/  FADD.FTZ R56, R54, R56 ;  /* 0x0000003836387221 */ /* 0x000fe40000010000 */
[--C-:B------:R-:W-:Y:S01]  /*8fc0*/  FFMA.FTZ R0, R0, c[0x0][0x23c], -R52.reuse ;  /* 0x00008f0000007a23 */ /* 0x100fe20000010834 */
[----:B------:R-:W-:Y:S01]  /*8fd0*/  HMMA.16816.F32.BF16 R16, R32, R10, R16 ;  /* 0x0000000a2010723c */ /* 0x000fe20000041810 */
[----:B------:R-:W5:Y:S01]  /*8fe0*/  LDSM.16.MT88.4 R8, [R158+0x4000] ;  /* 0x004000009e08783b */ /* 0x000f620000004200 */
[----:B------:R-:W-:Y:S01]  /*8ff0*/  MUFU.EX2 R40, R40 ;  /* 0x0000002800287308 */ /* 0x000fe20000000800 */
[----:B------:R-:W-:-:S05]  /*9000*/  FFMA.FTZ R120, R50, c[0x0][0x23c], -R52 ;  /* 0x00008f0032787a23 */ /* 0x000fca0000010834 */
[C---:B-1----:R-:W-:Y:S02]  /*9010*/  HMMA.16816.F32.BF16 R28, R32.reuse, R4, R28 ;  /* 0x00000004201c723c */ /* 0x042fe4000004181c */
[----:B------:R-:W-:Y:S06]  /*9020*/  MUFU.EX2 R39, R39 ;  /* 0x0000002700277308 */ /* 0x000fec0000000800 */
[----:B------:R-:W-:Y:S01]  /*9030*/  HMMA.16816.F32.BF16 R24, R32, R6, R24 ;  /* 0x000000062018723c */ /* 0x000fe20000041818 */
[----:B------:R-:W1:Y:S01]  /*9040*/  LDSM.16.MT88.4 R4, [R154+0x4400] ;  /* 0x004400009a04783b */ /* 0x000e620000004200 */
[----:B------:R-:W-:Y:S05]  /*9050*/  MUFU.EX2 R38, R38 ;  /* 0x0000002600267308 */ /* 0x000fea0000000800 */
[C---:B------:R-:W-:Y:S01]  /*9060*/  F2FP.BF16.PACK_AB R32, R53.reuse, R54 ;  /* 0x000000363520723e */ /* 0x040fe200000010ff */
[----:B------:R-:W-:Y:S01]  /*9070*/  FADD.FTZ R53, R53, R56 ;  /* 0x0000003835357221 */ /* 0x000fe20000010000 */
[----:B---3--:R-:W-:Y:S01]  /*9080*/  F2FP.BF16.PACK_AB R33, R80, R85 ;  /* 0x000000555021723e */ /* 0x008fe200000010ff */
[----:B------:R-:W3:Y:S01]  /*9090*/  MUFU.EX2 R72, R72 ;  /* 0x0000004800487308 */ /* 0x000ee20000000800 */
[----:B------:R-:W-:Y:S01]  /*90a0*/  F2FP.BF16.PACK_AB R34, R46, R48 ;  /* 0x000000302e22723e */ /* 0x000fe200000010ff */
[----:B------:R-:W-:Y:S01]  /*90b0*/  FADD.FTZ R85, R85, R105 ;  /* 0x0000006955557221 */ /* 0x000fe20000010000 */
[----:B--2---:R-:W-:Y:S01]  /*90c0*/  F2FP.BF16.PACK_AB R35, R99, R76 ;  /* 0x0000004c6323723e */ /* 0x004fe200000010ff */
[----:B------:R-:W-:-:S02]  /*90d0*/  FADD.FTZ R53, R48, R53 ;  /* 0x0000003530357221 */ /* 0x000fc40000010000 */
[----:B------:R-:W-:Y:S02]  /*90e0*/  FADD.FTZ R85, R80, R85 ;  /* 0x0000005550557221 */ /* 0x000fe40000010000 */
[----:B------:R-:W2:Y:S01]  /*90f0*/  MUFU.EX2 R65, R65 ;  /* 0x0000004100417308 */ /* 0x000ea20000000800 */
[----:B------:R-:W-:Y:S01]  /*9100*/  FADD.FTZ R46, R46, R53 ;  /* 0x000000352e2e7221 */ /* 0x000fe20000010000 */
[C---:B----4-:R-:W-:Y:S01]  /*9110*/  HMMA.16816.F32.BF16 R12, R32.reuse, R20, R12 ;  /* 0x00000014200c723c */ /* 0x050fe2000004180c */
[----:B------:R-:W-:Y:S02]  /*9120*/  FADD.FTZ R76, R76, R85 ;  /* 0x000000554c4c7221 */ /* 0x000fe40000010000 */
[----:B-----5:R-:W-:Y:S02]  /*9130*/  FADD.FTZ R46, R44, R46 ;  /* 0x0000002e2c2e7221 */ /* 0x020fe40000010000 */
[----:B------:R-:W-:Y:S01]  /*9140*/  FADD.FTZ R76, R99, R76 ;  /* 0x0000004c634c7221 */ /* 0x000fe20000010000 */
[----:B------:R-:W-:Y:S02]  /*9150*/  MUFU.EX2 R61, R61 ;  /* 0x0000003d003d7308 */ /* 0x000fe40000000800 */
[----:B------:R-:W-:Y:S01]  /*9160*/  HMMA.16816.F32.BF16 R16, R32, R22, R16 ;  /* 0x000000162010723c */ /* 0x000fe20000041810 */
[----:B------:R-:W4:Y:S01]  /*9170*/  LDSM.16.MT88.4 R20, [R158+0x4400] ;  /* 0x004400009e14783b */ /* 0x000f220000004200 */
[----:B---3--:R-:W-:-:S04]  /*9180*/  FADD.FTZ R76, R72, R76 ;  /* 0x0000004c484c7221 */ /* 0x008fc80000010000 */
[----:B------:R-:W3:Y:S02]  /*9190*/  MUFU.EX2 R81, R81 ;  /* 0x0000005100517308 */ /* 0x000ee40000000800 */
[C---:B------:R-:W-:Y:S06]  /*91a0*/  HMMA.16816.F32.BF16 R28, R32.reuse, R8, R28 ;  /* 0x00000008201c723c */ /* 0x040fec000004181c */
[----:B------:R-:W5:Y:S01]  /*91b0*/  MUFU.EX2 R2, R2 ;  /* 0x0000000200027308 */ /* 0x000f620000000800 */
[C---:B------:R-:W-:Y:S01]  /*91c0*/  F2FP.BF16.PACK_AB R8, R40.reuse, R44 ;  /* 0x0000002c2808723e */ /* 0x040fe200000010ff */
[----:B------:R-:W-:Y:S01]  /*91d0*/  HMMA.16816.F32.BF16 R24, R32, R10, R24 ;  /* 0x0000000a2018723c */ /* 0x000fe20000041818 */
[----:B--2---:R-:W-:Y:S01]  /*91e0*/  F2FP.BF16.PACK_AB R9, R65, R72 ;  /* 0x000000484109723e */ /* 0x004fe200000010ff */
[----:B------:R-:W2:Y:S01]  /*91f0*/  LDSM.16.MT88.4 R32, [R154+0x4800] ;  /* 0x004800009a20783b */ /* 0x000ea20000004200 */
[----:B------:R-:W-:-:S02]  /*9200*/  FADD.FTZ R40, R40, R46 ;  /* 0x0000002e28287221 */ /* 0x000fc40000010000 */
[----:B------:R-:W-:Y:S01]  /*9210*/  FADD.FTZ R65, R65, R76 ;  /* 0x0000004c41417221 */ /* 0x000fe20000010000 */
[----:B------:R-:W2:Y:S01]  /*9220*/  MUFU.EX2 R43, R43 ;  /* 0x0000002b002b7308 */ /* 0x000ea20000000800 */
[C---:B------:R-:W-:Y:S01]  /*9230*/  F2FP.BF16.PACK_AB R10, R38.reuse, R39 ;  /* 0x00000027260a723e */ /* 0x040fe200000010ff */
[----:B------:R-:W-:Y:S01]  /*9240*/  FADD.FTZ R40, R39, R40 ;  /* 0x0000002827287221 */ /* 0x000fe20000010000 */
[----:B---3--:R-:W-:Y:S01]  /*9250*/  F2FP.BF16.PACK_AB R11, R81, R61 ;  /* 0x0000003d510b723e */ /* 0x008fe200000010ff */
[----:B------:R-:W-:Y:S02]  /*9260*/  FADD.FTZ R65, R61, R65 ;  /* 0x000000413d417221 */ /* 0x000fe40000010000 */
[----:B------:R-:W-:Y:S02]  /*9270*/  FADD.FTZ R38, R38, R40 ;  /* 0x0000002826267221 */ /* 0x000fe40000010000 */
[----:B------:R-:W-:Y:S01]  /*9280*/  MUFU.EX2 R70, R70 ;  /* 0x0000004600467308 */ /* 0x000fe20000000800 */
[----:B------:R-:W-:Y:S01]  /*9290*/  FADD.FTZ R81, R81, R65 ;  /* 0x0000004151517221 */ /* 0x000fe20000010000 */
[----:B-1----:R-:W-:Y:S01]  /*92a0*/  HMMA.16816.F32.BF16 R12, R8, R4, R12 ;  /* 0x00000004080c723c */ /* 0x002fe2000004180c */
[----:B-----5:R-:W-:-:S05]  /*92b0*/  FADD.FTZ R38, R2, R38 ;  /* 0x0000002602267221 */ /* 0x020fca0000010000 */
[----:B------:R-:W1:Y:S02]  /*92c0*/  MUFU.EX2 R95, R95 ;  /* 0x0000005f005f7308 */ /* 0x000e640000000800 */
[C---:B------:R-:W-:Y:S01]  /*92d0*/  HMMA.16816.F32.BF16 R16, R8.reuse, R6, R16 ;  /* 0x000000060810723c */ /* 0x040fe20000041810 */
[----:B------:R-:W3:Y:S05]  /*92e0*/  LDSM.16.MT88.4 R4, [R158+0x4800] ;  /* 0x004800009e04783b */ /* 0x000eea0000004200 */
[----:B------:R-:W5:Y:S02]  /*92f0*/  MUFU.EX2 R55, R55 ;  /* 0x0000003700377308 */ /* 0x000f640000000800 */
[C---:B----4-:R-:W-:Y:S06]  /*9300*/  HMMA.16816.F32.BF16 R28, R8.reuse, R20, R28 ;  /* 0x00000014081c723c */ /* 0x050fec000004181c */
[----:B------:R-:W4:Y:S01]  /*9310*/  MUFU.EX2 R51, R51 ;  /* 0x0000003300337308 */ /* 0x000f220000000800 */
[----:B------:R-:W-:Y:S01]  /*9320*/  FFMA.FTZ R20, R47, c[0x0][0x23c], -R66 ;  /* 0x00008f002f147a23 */ /* 0x000fe20000010842 */
[----:B------:R-:W-:Y:S01]  /*9330*/  HMMA.16816.F32.BF16 R24, R8, R22, R24 ;  /* 0x000000160818723c */ /* 0x000fe20000041818 */
[----:B------:R-:W-:-:S05]  /*9340*/  FFMA.FTZ R21, R36, c[0x0][0x23c], -R52 ;  /* 0x00008f0024157a23 */ /* 0x000fca0000010834 */
[----:B------:R-:W3:Y:S01]  /*9350*/  MUFU.EX2 R49, R49 ;  /* 0x0000003100317308 */ /* 0x000ee20000000800 */
[----:B--2---:R-:W-:Y:S01]  /*9360*/  F2FP.BF16.PACK_AB R8, R43, R2 ;  /* 0x000000022b08723e */ /* 0x004fe200000010ff */
[----:B------:R-:W-:Y:S01]  /*9370*/  FFMA.FTZ R22, R37, c[0x0][0x23c], -R52 ;  /* 0x00008f0025167a23 */ /* 0x000fe20000010834 */
[----:B-1----:R-:W-:Y:S01]  /*9380*/  F2FP.BF16.PACK_AB R10, R95, R70 ;  /* 0x000000465f0a723e */ /* 0x002fe200000010ff */
[----:B-----5:R-:W-:Y:S02]  /*9390*/  FADD.FTZ R81, R55, R81 ;  /* 0x0000005137517221 */ /* 0x020fe40000010000 */
[----:B------:R-:W-:Y:S02]  /*93a0*/  FADD.FTZ R43, R43, R38 ;  /* 0x000000262b2b7221 */ /* 0x000fe40000010000 */
[----:B------:R-:W1:Y:S01]  /*93b0*/  MUFU.EX2 R45, R45 ;  /* 0x0000002d002d7308 */ /* 0x000e620000000800 */
[C---:B----4-:R-:W-:Y:S01]  /*93c0*/  F2FP.BF16.PACK_AB R9, R51.reuse, R55 ;  /* 0x000000373309723e */ /* 0x050fe200000010ff */
[----:B------:R-:W-:-:S02]  /*93d0*/  FADD.FTZ R51, R51, R81 ;  /* 0x0000005133337221 */ /* 0x000fc40000010000 */
[----:B------:R-:W-:Y:S01]  /*93e0*/  FADD.FTZ R43, R70, R43 ;  /* 0x0000002b462b7221 */ /* 0x000fe20000010000 */
[----:B------:R-:W-:-:S03]  /*93f0*/  MOV R70, R42 ;  /* 0x0000002a00467202 */ /* 0x000fc60000000f00 */
[----:B------:R-:W2:Y:S01]  /*9400*/  MUFU.EX2 R75, R75 ;  /* 0x0000004b004b7308 */ /* 0x000ea20000000800 */
[----:B---3--:R-:W-:Y:S02]  /*9410*/  FADD.FTZ R51, R49, R51 ;  /* 0x0000003331337221 */ /* 0x008fe40000010000 */
[----:B------:R-:W-:Y:S01]  /*9420*/  FADD.FTZ R95, R95, R43 ;  /* 0x0000002b5f5f7221 */ /* 0x000fe20000010000 */
[----:B-1----:R-:W-:-:S04]  /*9430*/  F2FP.BF16.PACK_AB R11, R45, R49 ;  /* 0x000000312d0b723e */ /* 0x002fc800000010ff */
[----:B------:R-:W1:Y:S01]  /*9440*/  MUFU.EX2 R63, R63 ;  /* 0x0000003f003f7308 */ /* 0x000e620000000800 */
[----:B------:R-:W-:Y:S02]  /*9450*/  FADD.FTZ R45, R45, R51 ;  /* 0x000000332d2d7221 */ /* 0x000fe40000010000 */
[----:B------:R-:W-:Y:S01]  /*9460*/  HMMA.16816.F32.BF16 R12, R8, R32, R12 ;  /* 0x00000020080c723c */ /* 0x000fe2000004180c */
[----:B--2---:R-:W-:-:S04]  /*9470*/  FADD.FTZ R95, R75, R95 ;  /* 0x0000005f4b5f7221 */ /* 0x004fc80000010000 */
[----:B------:R-:W2:Y:S03]  /*9480*/  MUFU.EX2 R20, R20 ;  /* 0x0000001400147308 */ /* 0x000ea60000000800 */
[C---:B------:R-:W-:Y:S05]  /*9490*/  HMMA.16816.F32.BF16 R28, R8.reuse, R4, R28 ;  /* 0x00000004081c723c */ /* 0x040fea000004181c */
[----:B------:R-:W3:Y:S01]  /*94a0*/  MUFU.EX2 R119, R119 ;  /* 0x0000007700777308 */ /* 0x000ee20000000800 */
[C---:B-1----:R-:W-:Y:S01]  /*94b0*/  FADD.FTZ R95, R63.reuse, R95 ;  /* 0x0000005f3f5f7221 */ /* 0x042fe20000010000 */
[----:B------:R-:W-:Y:S01]  /*94c0*/  F2FP.BF16.PACK_AB R4, R63, R75 ;  /* 0x0000004b3f04723e */ /* 0x000fe200000010ff */
[----:B------:R-:W-:Y:S05]  /*94d0*/  HMMA.16816.F32.BF16 R16, R8, R34, R16 ;  /* 0x000000220810723c */ /* 0x000fea0000041810 */
[----:B------:R-:W1:Y:S01]  /*94e0*/  MUFU.EX2 R21, R21 ;  /* 0x0000001500157308 */ /* 0x000e620000000800 */
[----:B--2---:R-:W-:-:S02]  /*94f0*/  FADD.FTZ R95, R20, R95 ;  /* 0x0000005f145f7221 */ /* 0x004fc40000010000 */
[----:B------:R-:W-:Y:S05]  /*9500*/  HMMA.16816.F32.BF16 R24, R8, R6, R24 ;  /* 0x000000060818723c */ /* 0x000fea0000041818 */
[----:B------:R-:W2:Y:S02]  /*9510*/  MUFU.EX2 R0, R0 ;  /* 0x0000000000007308 */ /* 0x000ea40000000800 */
[C---:B---3--:R-:W-:Y:S01]  /*9520*/  F2FP.BF16.PACK_AB R6, R119.reuse, R20 ;  /* 0x000000147706723e */ /* 0x048fe200000010ff */
[----:B------:R-:W-:-:S05]  /*9530*/  FADD.FTZ R119, R119, R95 ;  /* 0x0000005f77777221 */ /* 0x000fca0000010000 */
        /* <DEDUP_REMOVED lines=11> */
[----:B------:R-:W-:Y:S11]  /*95f0*/  HMMA.16816.F32.BF16 R128, R4, R130, R24 ;  /* 0x000000820480723c */ /* 0x000ff60000041818 */
[----:B------:R-:W-:Y:S07]  /*9600*/  @!UPT UIADD3 URZ, URZ, URZ, URZ ;  /* 0x0000003f3f3ff290 */ /* 0x000fee000fffe03f */
.L_x_4761:
[----:B------:R-:W-:Y:S01]  /*9610*/  ULDC.64 UR4, c[0x0][0x118] ;  /* 0x0000460000047ab9 */ /* 0x000fe20000000a00 */
[----:B------:R-:W-:Y:S05]  /*9620*/  @!P2 BRA `(.L_x_4769) ;  /* 0x000030c00000a947 */ /* 0x000fea0003800000 */
[----:B------:R-:W-:Y:S01]  /*9630*/  IMAD.MOV.U32 R161, RZ, RZ, c[0x0][0x1a0] ;  /* 0x00006800ffa17624 */ /* 0x000fe200078e00ff */
[----:B------:R-:W-:-:S02]  /*9640*/  MOV R123, R69 ;  /* 0x00000045007b7202 */ /* 0x000fc40000000f00 */
[----:B------:R-:W-:Y:S01]  /*9650*/  MOV R124, R70 ;  /* 0x00000046007c7202 */ /* 0x000fe20000000f00 */
[----:B------:R-:W-:-:S05]  /*9660*/  IMAD.U32 R160, R161, -0x80, RZ ;  /* 0xffffff80a1a07824 */ /* 0x000fca00078e00ff */
[----:B------:R-:W-:Y:S02]  /*9670*/  SHF.R.S32.HI R159, RZ, 0x1f, R160 ;  /* 0x0000001fff9f7819 */ /* 0x000fe400000114a0 */
.L_x_4773:
        /* <DEDUP_REMOVED lines=51> */
[----:B------:R1:W2:Y:S03]  /*99b0*/  LDG.E R4, [R4.64] ;  /* 0x0000000404047981 */ /* 0x0002a6000c1e1900 */
        /* <DEDUP_REMOVED lines=13> */
.L_x_4770:
[----:B------:R-:W-:Y:S02]  /*9a90*/  ISETP.GE.AND P2, PT, R147, c[0x0][0x220], PT ;  /* 0x0000880093007a0c */ /* 0x000fe40003f46270 */
[C---:B------:R-:W-:Y:S04]  /*9aa0*/  LEA R162, P4, R8.reuse, R96, 0x1 ;  /* 0x0000006008a27211 */ /* 0x040fe800078808ff */
[-CC-:B------:R-:W-:Y:S07]  /*9ab0*/  LEA.HI.X R163, R8, R97.reuse, R4.reuse, 0x1, P4 ;  /* 0x0000006108a37211 */ /* 0x180fee00020f0c04 */
[----:B------:R-:W-:Y:S01]  /*9ac0*/  @P2 STS [R145+0x3000], RZ ;  /* 0x003000ff91002388 */ /* 0x000fe20000000800 */
[-C--:B------:R-:W-:Y:S01]  /*9ad0*/  @!P2 IADD3 R5, P3, R152, R8.reuse, RZ ;  /* 0x000000089805a210 */ /* 0x080fe20007f7e0ff */
[----:B------:R-:W-:Y:S01]  /*9ae0*/  @!P2 IMAD.MOV.U32 R9, RZ, RZ, R4 ;  /* 0x000000ffff09a224 */ /* 0x000fe200078e0004 */
[C---:B------:R-:W-:Y:S01]  /*9af0*/  @!P2 LEA R6, P0, R161.reuse, R8, 0x6 ;  /* 0x00000008a106a211 */ /* 0x040fe200078030ff */
[----:B------:R-:W-:Y:S01]  /*9b00*/  @P2 STS [R145+0x3004], RZ ;  /* 0x003004ff91002388 */ /* 0x000fe20000000800 */
[----:B------:R-:W-:Y:S02]  /*9b10*/  @!P2 IMAD.MOV.U32 R2, RZ, RZ, c[0x0][0x1a4] ;  /* 0x00006900ff02a624 */ /* 0x000fe400078e00ff */
[C---:B------:R-:W-:Y:S01]  /*9b20*/  @!P2 IMAD.WIDE.U32 R8, R161.reuse, 0x60, R8 ;  /* 0x00000060a108a825 */ /* 0x040fe200078e0008 */
[----:B------:R-:W-:Y:S02]  /*9b30*/  @P2 STS.64 [R145+0x3008], RZ ;  /* 0x003008ff91002388 */ /* 0x000fe40000000a00 */
[----:B------:R-:W-:Y:S01]  /*9b40*/  @!P2 LEA.HI.X R2, R161, R4, R2, 0x6, P0 ;  /* 0x00000004a102a211 */ /* 0x000fe200000f3402 */
[----:B------:R-:W-:Y:S01]  /*9b50*/  @!P2 IMAD.X R4, R149, 0x1, R4, P3 ;  /* 0x000000019504a824 */ /* 0x000fe200018e0604 */
[----:B------:R-:W-:Y:S01]  /*9b60*/  @!PT LDS RZ, [RZ] ;  /* 0x00000000fffff984 */ /* 0x000fe20000000800 */
[----:B------:R-:W-:Y:S01]  /*9b70*/  @!PT LDS RZ, [RZ] ;  /* 0x00000000fffff984 */ /* 0x000fe20000000800 */
[----:B------:R-:W-:Y:S01]  /*9b80*/  @!PT LDS RZ, [RZ] ;  /* 0x00000000fffff984 */ /* 0x000fe20000000800 */
[----:B------:R1:W-:Y:S01]  /*9b90*/  @!P2 LDGSTS.E.BYPASS.LTC128B.128 [R145+0x3000], [R162.64] ;  /* 0x03000000a291afae */ /* 0x0003e2000b901d44 */
[CC--:B------:R-:W-:Y:S01]  /*9ba0*/  @!P2 LEA R12, P3, R5.reuse, R96.reuse, 0x1 ;  /* 0x00000060050ca211 */ /* 0x0c0fe200078608ff */
[----:B------:R-:W-:Y:S01]  /*9bb0*/  @!P2 IMAD.MOV.U32 R0, RZ, RZ, c[0x0][0x1a4] ;  /* 0x00006900ff00a624 */ /* 0x000fe200078e00ff */
[-C--:B------:R-:W-:Y:S01]  /*9bc0*/  @!P2 LEA R10, P0, R6, R96.reuse, 0x1 ;  /* 0x00000060060aa211 */ /* 0x080fe200078008ff */
[----:B------:R-:W-:Y:S01]  /*9bd0*/  @P2 STS.128 [R145+0x3800], RZ ;  /* 0x003800ff91002388 */ /* 0x000fe20000000c00 */
[-C--:B------:R-:W-:Y:S01]  /*9be0*/  @!P2 LEA.HI.X R13, R5, R97.reuse, R4, 0x1, P3 ;  /* 0x00000061050da211 */ /* 0x080fe200018f0c04 */
[----:B------:R-:W-:Y:S01]  /*9bf0*/  @!P2 IMAD R0, R0, 0x60, RZ ;  /* 0x000000600000a824 */ /* 0x000fe200078e02ff */
[-C--:B------:R-:W-:Y:S02]  /*9c00*/  @!P2 LEA.HI.X R11, R6, R97.reuse, R2, 0x1, P0 ;  /* 0x00000061060ba211 */ /* 0x080fe400000f0c02 */
[----:B------:R-:W-:Y:S01]  /*9c10*/  @!P2 LEA R4, P0, R8, R96, 0x1 ;  /* 0x000000600804a211 */ /* 0x000fe200078008ff */
        /* <DEDUP_REMOVED lines=11> */
[----:B------:R-:W-:Y:S03]  /*9cd0*/  ISETP.GT.AND P0, PT, R122, R126, PT ;  /* 0x0000007e7a00720c */ /* 0x000fe60003f04270 */
        /* <DEDUP_REMOVED lines=8> */
[----:B------:R-:W-:Y:S04]  /*9d60*/  LDSM.16.M88.4 R24, [R115+0x1800] ;  /* 0x001800007318783b */ /* 0x000fe80000000200 */
[----:B---3--:R-:W4:Y:S04]  /*9d70*/  LDSM.16.M88.4 R8, [R115+0x1000] ;  /* 0x001000007308783b */ /* 0x008f280000000200 */
[----:B------:R-:W3:Y:S04]  /*9d80*/  LDSM.16.M88.4 R32, [R115+0x1c00] ;  /* 0x001c00007320783b */ /* 0x000ee80000000200 */
[----:B------:R-:W5:Y:S04]  /*9d90*/  LDSM.16.M88.4 R40, [R115+0x2000] ;  /* 0x002000007328783b */ /* 0x000f680000000200 */
[----:B------:R-:W1:Y:S04]  /*9da0*/  LDSM.16.M88.4 R48, [R115+0x2400] ;  /* 0x002400007330783b */ /* 0x000e680000000200 */
[----:B------:R-:W1:Y:S04]  /*9db0*/  LDSM.16.M88.4 R56, [R115+0x2800] ;  /* 0x002800007338783b */ /* 0x000e680000000200 */
[----:B------:R-:W1:Y:S04]  /*9dc0*/  LDSM.16.M88.4 R104, [R115+0x2c00] ;  /* 0x002c00007368783b */ /* 0x000e680000000200 */
[----:B------:R-:W-:Y:S04]  /*9dd0*/  LDSM.16.M88.4 R68, [R116] ;  /* 0x000000007444783b */ /* 0x000fe80000000200 */
[----:B------:R-:W1:Y:S01]  /*9de0*/  LDSM.16.M88.4 R100, [R114] ;  /* 0x000000007264783b */ /* 0x000e620000000200 */
[C---:B--2---:R-:W-:Y:S03]  /*9df0*/  HMMA.16816.F32.BF16 R12, R64.reuse, R16, RZ ;  /* 0x00000010400c723c */ /* 0x044fe600000418ff */
[----:B------:R-:W2:Y:S04]  /*9e00*/  LDSM.16.M88.4 R96, [R113] ;  /* 0x000000007160783b */ /* 0x000ea80000000200 */
[----:B------:R-:W1:Y:S01]  /*9e10*/  LDSM.16.M88.4 R92, [R112] ;  /* 0x00000000705c783b */ /* 0x000e620000000200 */
[C---:B----4-:R-:W-:Y:S03]  /*9e20*/  HMMA.16816.F32.BF16 R4, R64.reuse, R8, RZ ;  /* 0x000000084004723c */ /* 0x050fe600000418ff */
[----:B------:R-:W4:Y:S04]  /*9e30*/  LDSM.16.M88.4 R88, [R111] ;  /* 0x000000006f58783b */ /* 0x000f280000000200 */
[----:B------:R-:W1:Y:S01]  /*9e40*/  LDSM.16.M88.4 R84, [R110] ;  /* 0x000000006e54783b */ /* 0x000e620000000200 */
[C---:B------:R-:W-:Y:S03]  /*9e50*/  HMMA.16816.F32.BF16 R8, R64.reuse, R10, RZ ;  /* 0x0000000a4008723c */ /* 0x040fe600000418ff */
[----:B------:R-:W1:Y:S04]  /*9e60*/  LDSM.16.M88.4 R80, [R109] ;  /* 0x000000006d50783b */ /* 0x000e680000000200 */
[----:B------:R-:W1:Y:S01]  /*9e70*/  LDSM.16.M88.4 R76, [R108] ;  /* 0x000000006c4c783b */ /* 0x000e620000000200 */
[C---:B------:R-:W-:Y:S03]  /*9e80*/  HMMA.16816.F32.BF16 R16, R64.reuse, R18, RZ ;  /* 0x000000124010723c */ /* 0x040fe600000418ff */
[----:B------:R-:W1:Y:S01]  /*9e90*/  LDSM.16.M88.4 R72, [R3] ;  /* 0x000000000348783b */ /* 0x000e620000000200 */
[----:B------:R-:W-:Y:S04]  /*9ea0*/  DEPBAR.LE SB0, 0x0 ;  /* 0x000080000000791a */ /* 0x000fe80000000000 */
[----:B------:R-:W-:Y:S01]  /*9eb0*/  BAR.SYNC.DEFER_BLOCKING 0x0 ;  /* 0x0000000000007b1d */ /* 0x000fe20000010000 */
        /* <DEDUP_REMOVED lines=11> */
[----:B------:R-:W-:Y:S08]  /*9f70*/  HMMA.16816.F32.BF16 R64, R64, R106, RZ ;  /* 0x0000006a4040723c */ /* 0x000ff000000418ff */
[C---:B------:R-:W-:Y:S08]  /*9f80*/  HMMA.16816.F32.BF16 R4, R68.reuse, R100, R4 ;  /* 0x000000644404723c */ /* 0x040ff00000041804 */
[C---:B------:R-:W-:Y:S08]  /*9f90*/  HMMA.16816.F32.BF16 R8, R68.reuse, R102, R8 ;  /* 0x000000664408723c */ /* 0x040ff00000041808 */
[C---:B--2---:R-:W-:Y:S07]  /*9fa0*/  HMMA.16816.F32.BF16 R12, R68.reuse, R96, R12 ;  /* 0x00000060440c723c */ /* 0x044fee000004180c */
[----:B------:R-:W-:Y:S01]  /*9fb0*/  IMAD.MOV.U32 R96, RZ, RZ, R162 ;  /* 0x000000ffff607224 */ /* 0x000fe200078e00a2 */
[C---:B------:R-:W-:Y:S04]  /*9fc0*/  HMMA.16816.F32.BF16 R16, R68.reuse, R98, R16 ;  /* 0x000000624410723c */ /* 0x040fe80000041810 */
[----:B------:R-:W-:Y:S04]  /*9fd0*/  IMAD.MOV.U32 R97, RZ, RZ, R163 ;  /* 0x000000ffff617224 */ /* 0x000fe800078e00a3 */
        /* <DEDUP_REMOVED lines=63> */
[----:B------:R-:W-:Y:S01]  /*a3d0*/  IMAD R0, R0, R2, -0x80 ;  /* 0xffffff8000007424 */ /* 0x000fe200078e0202 */
[----:B------:R-:W2:Y:S04]  /*a3e0*/  LDG.E R70, [R70.64] ;  /* 0x0000000446467981 */ /* 0x000ea8000c1e1900 */
[----:B------:R-:W-:Y:S05]  /*a3f0*/  SHF.R.S32.HI R2, RZ, 0x1f, R0 ;  /* 0x0000001fff027819 */ /* 0x000fea0000011400 */
[----:B------:R-:W-:Y:S04]  /*a400*/  IMAD R2, R2, c[0x0][0x198], RZ ;  /* 0x0000660002027a24 */ /* 0x000fe800078e02ff */
[C---:B------:R-:W-:Y:S02]  /*a410*/  IMAD R2, R0.reuse, c[0x0][0x19c], R2 ;  /* 0x0000670000027a24 */ /* 0x040fe400078e0202 */
[----:B-1----:R-:W-:Y:S05]  /*a420*/  IMAD.WIDE.U32 R72, R0, c[0x0][0x198], RZ ;  /* 0x0000660000487a25 */ /* 0x002fea00078e00ff */
[----:B------:R-:W-:Y:S01]  /*a430*/  IADD3 R73, R73, R2, RZ ;  /* 0x0000000249497210 */ /* 0x000fe20007ffe0ff */
[----:B--2---:R-:W-:Y:S04]  /*a440*/  IMAD.IADD R68, R68, 0x1, -R70 ;  /* 0x0000000144447824 */ /* 0x004fe800078e0a46 */
[----:B------:R-:W-:Y:S01]  /*a450*/  IMAD.WIDE.U32 R72, R68, c[0x0][0x180], R72 ;  /* 0x0000600044487a25 */ /* 0x000fe200078e0048 */
[----:B------:R-:W-:Y:S05]  /*a460*/  SHF.R.S32.HI R0, RZ, 0x1f, R68 ;  /* 0x0000001fff007819 */ /* 0x000fea0000011444 */
[----:B------:R-:W-:Y:S04]  /*a470*/  IMAD R0, R0, c[0x0][0x180], RZ ;  /* 0x0000600000007a24 */ /* 0x000fe800078e02ff */
[----:B------:R-:W-:Y:S02]  /*a480*/  IMAD R0, R68, c[0x0][0x184], R0 ;  /* 0x0000610044007a24 */ /* 0x000fe400078e0200 */
[----:B------:R-:W-:Y:S02]  /*a490*/  IMAD.MOV.U32 R68, RZ, RZ, R72 ;  /* 0x000000ffff447224 */ /* 0x000fe400078e0048 */
[----:B------:R-:W-:Y:S02]  /*a4a0*/  IMAD.IADD R2, R73, 0x1, R0 ;  /* 0x0000000149027824 */ /* 0x000fe400078e0200 */
.L_x_4772:
[----:B------:R1:W-:Y:S01]  /*a4b0*/  @P2 STS [R145+0x1000], RZ ;  /* 0x001000ff91002388 */ /* 0x0003e20000000800 */
[-C--:B------:R-:W-:Y:S01]  /*a4c0*/  LEA R76, P5, R68, R157.reuse, 0x1 ;  /* 0x0000009d444c7211 */ /* 0x080fe200078a08ff */
        /* <DEDUP_REMOVED lines=42> */
.L_x_4771:
[----:B------:R-:W-:Y:S04]  /*a770*/  LEA R86, R122, R121, 0x7 ;  /* 0x000000797a567211 */ /* 0x000fe800078e38ff */
[----:B------:R-:W2:Y:S01]  /*a780*/  I2F R0, R86 ;  /* 0x0000005600007306 */ /* 0x000ea20000201400 */
[C---:B-1----:R-:W-:Y:S02]  /*a790*/  IADD3 R77, R86.reuse, 0x29, RZ ;  /* 0x00000029564d7810 */ /* 0x042fe40007ffe0ff */
        /* <DEDUP_REMOVED lines=20> */
[----:B------:R-:W-:Y:S03]  /*a8e0*/  IADD3 R85, R86, 0x49, RZ ;  /* 0x0000004956557810 */ /* 0x000fe60007ffe0ff */
        /* <DEDUP_REMOVED lines=14> */
[----:B------:R-:W4:Y:S10]  /*a9d0*/  I2F R84, R84 ;  /* 0x0000005400547306 */ /* 0x000f340000201400 */
[----:B------:R-:W5:Y:S01]  /*a9e0*/  I2F R85, R85 ;  /* 0x0000005500557306 */ /* 0x000f620000201400 */
[CC--:B--2---:R-:W-:Y:S02]  /*a9f0*/  FFMA.FTZ R4, R118.reuse, R0.reuse, R4 ;  /* 0x0000000076047223 */ /* 0x0c4fe40000010004 */
[----:B------:R-:W-:Y:S01]  /*aa00*/  FFMA.FTZ R6, R118, R0, R6 ;  /* 0x0000000076067223 */ /* 0x000fe20000010006 */
[----:B------:R-:W-:Y:S01]  /*aa10*/  IADD3 R0, R86, 0x50, RZ ;  /* 0x0000005056007810 */ /* 0x000fe20007ffe0ff */
[CC--:B-1----:R-:W-:Y:S02]  /*aa20*/  FFMA.FTZ R5, R118.reuse, R2.reuse, R5 ;  /* 0x0000000276057223 */ /* 0x0c2fe40000010005 */
[----:B------:R-:W-:Y:S01]  /*aa30*/  FFMA.FTZ R7, R118, R2, R7 ;  /* 0x0000000276077223 */ /* 0x000fe20000010007 */
[----:B------:R-:W-:Y:S01]  /*aa40*/  FMNMX.FTZ R2, R4, R124, !PT ;  /* 0x0000007c04027209 */ /* 0x000fe20007810000 */
[CC--:B------:R-:W-:Y:S01]  /*aa50*/  FFMA.FTZ R8, R118.reuse, R68.reuse, R8 ;  /* 0x0000004476087223 */ /* 0x0c0fe20000010008 */
[----:B------:R-:W1:Y:S01]  /*aa60*/  I2F R0, R0 ;  /* 0x0000000000007306 */ /* 0x000e620000201400 */
[C---:B------:R-:W-:Y:S01]  /*aa70*/  FFMA.FTZ R10, R118.reuse, R68, R10 ;  /* 0x00000044760a7223 */ /* 0x040fe2000001000a */
[----:B------:R-:W-:Y:S01]  /*aa80*/  FMNMX.FTZ R87, R5, R2, !PT ;  /* 0x0000000205577209 */ /* 0x000fe20007810000 */
[----:B---3--:R-:W-:Y:S01]  /*aa90*/  FFMA.FTZ R9, R118, R69, R9 ;  /* 0x0000004576097223 */ /* 0x008fe20000010009 */
[----:B------:R-:W-:Y:S01]  /*aaa0*/  FMNMX.FTZ R68, R6, R123, !PT ;  /* 0x0000007b06447209 */ /* 0x000fe20007810000 */
[----:B------:R-:W-:Y:S01]  /*aab0*/  FFMA.FTZ R11, R118, R69, R11 ;  /* 0x00000045760b7223 */ /* 0x000fe2000001000b */
[----:B------:R-:W-:Y:S01]  /*aac0*/  FMNMX.FTZ R87, R8, R87, !PT ;  /* 0x0000005708577209 */ /* 0x000fe20007810000 */
[C---:B----4-:R-:W-:Y:S01]  /*aad0*/  FFMA.FTZ R12, R118.reuse, R70, R12 ;  /* 0x00000046760c7223 */ /* 0x050fe2000001000c */
[----:B------:R-:W-:Y:S01]  /*aae0*/  FMNMX.FTZ R68, R7, R68, !PT ;  /* 0x0000004407447209 */ /* 0x000fe20007810000 */
[C---:B------:R-:W-:Y:S01]  /*aaf0*/  FFMA.FTZ R14, R118.reuse, R70, R14 ;  /* 0x00000046760e7223 */ /* 0x040fe2000001000e */
[----:B------:R-:W-:Y:S01]  /*ab00*/  FMNMX.FTZ R87, R9, R87, !PT ;  /* 0x0000005709577209 */ /* 0x000fe20007810000 */
[-C--:B-----5:R-:W-:Y:S01]  /*ab10*/  FFMA.FTZ R13, R118, R71.reuse, R13 ;  /* 0x00000047760d7223 */ /* 0x0a0fe2000001000d */
[----:B------:R-:W-:Y:S01]  /*ab20*/  FMNMX.FTZ R69, R10, R68, !PT ;  /* 0x000000440a457209 */ /* 0x000fe20007810000 */
[----:B------:R-:W-:Y:S01]  /*ab30*/  FFMA.FTZ R15, R118, R71, R15 ;  /* 0x00000047760f7223 */ /* 0x000fe2000001000f */
[----:B------:R-:W-:Y:S01]  /*ab40*/  FMNMX.FTZ R87, R12, R87, !PT ;  /* 0x000000570c577209 */ /* 0x000fe20007810000 */
[CC--:B------:R-:W-:Y:S01]  /*ab50*/  FFMA.FTZ R16, R118.reuse, R72.reuse, R16 ;  /* 0x0000004876107223 */ /* 0x0c0fe20000010010 */
        /* <DEDUP_REMOVED lines=34> */
[----:B------:R-:W2:Y:S01]  /*ad80*/  I2F R2, R2 ;  /* 0x0000000200027306 */ /* 0x000ea20000201400 */
[----:B------:R-:W-:Y:S01]  /*ad90*/  FMNMX.FTZ R87, R29, R87, !PT ;  /* 0x000000571d577209 */ /* 0x000fe20007810000 */
[-C--:B------:R-:W-:Y:S01]  /*ada0*/  FFMA.FTZ R33, R118, R81.reuse, R33 ;  /* 0x0000005176217223 */ /* 0x080fe20000010021 */
[----:B------:R-:W-:Y:S01]  /*adb0*/  IADD3 R69, R86, 0x59, RZ ;  /* 0x0000005956457810 */ /* 0x000fe20007ffe0ff */
[----:B------:R-:W-:Y:S01]  /*adc0*/  FFMA.FTZ R35, R118, R81, R35 ;  /* 0x0000005176237223 */ /* 0x000fe20000010023 */
[----:B------:R-:W-:Y:S01]  /*add0*/  FMNMX.FTZ R87, R32, R87, !PT ;  /* 0x0000005720577209 */ /* 0x000fe20007810000 */
[-C--:B------:R-:W-:Y:S01]  /*ade0*/  FFMA.FTZ R36, R118, R82.reuse, R36 ;  /* 0x0000005276247223 */ /* 0x080fe20000010024 */
[----:B------:R-:W-:Y:S01]  /*adf0*/  IADD3 R70, R86, 0x60, RZ ;  /* 0x0000006056467810 */ /* 0x000fe20007ffe0ff */
[----:B------:R-:W-:Y:S01]  /*ae00*/  FFMA.FTZ R38, R118, R82, R38 ;  /* 0x0000005276267223 */ /* 0x000fe20000010026 */
[----:B------:R-:W-:Y:S01]  /*ae10*/  IADD3 R71, R86, 0x61, RZ ;  /* 0x0000006156477810 */ /* 0x000fe20007ffe0ff */
[----:B------:R-:W3:Y:S01]  /*ae20*/  I2F R68, R68 ;  /* 0x0000004400447306 */ /* 0x000ee20000201400 */
[-C--:B------:R-:W-:Y:S01]  /*ae30*/  FFMA.FTZ R37, R118, R83.reuse, R37 ;  /* 0x0000005376257223 */ /* 0x080fe20000010025 */
[----:B------:R-:W-:Y:S01]  /*ae40*/  FMNMX.FTZ R73, R26, R72, !PT ;  /* 0x000000481a497209 */ /* 0x000fe20007810000 */
[----:B------:R-:W-:Y:S01]  /*ae50*/  FFMA.FTZ R39, R118, R83, R39 ;  /* 0x0000005376277223 */ /* 0x000fe20000010027 */
[----:B------:R-:W-:Y:S01]  /*ae60*/  IADD3 R72, R86, 0x68, RZ ;  /* 0x0000006856487810 */ /* 0x000fe20007ffe0ff */
[CC--:B------:R-:W-:Y:S01]  /*ae70*/  FFMA.FTZ R40, R118.reuse, R84.reuse, R40 ;  /* 0x0000005476287223 */ /* 0x0c0fe20000010028 */
[----:B------:R-:W-:Y:S01]  /*ae80*/  FMNMX.FTZ R73, R27, R73, !PT ;  /* 0x000000491b497209 */ /* 0x000fe20007810000 */
[C---:B------:R-:W-:Y:S01]  /*ae90*/  FFMA.FTZ R42, R118.reuse, R84, R42 ;  /* 0x00000054762a7223 */ /* 0x040fe2000001002a */
[----:B------:R-:W-:Y:S01]  /*aea0*/  FMNMX.FTZ R87, R33, R87, !PT ;  /* 0x0000005721577209 */ /* 0x000fe20007810000 */
[CC--:B------:R-:W-:Y:S01]  /*aeb0*/  FFMA.FTZ R41, R118.reuse, R85.reuse, R41 ;  /* 0x0000005576297223 */ /* 0x0c0fe20000010029 */
[----:B------:R-:W4:Y:S01]  /*aec0*/  I2F R69, R69 ;  /* 0x0000004500457306 */ /* 0x000f220000201400 */
[----:B------:R-:W-:Y:S01]  /*aed0*/  FFMA.FTZ R43, R118, R85, R43 ;  /* 0x00000055762b7223 */ /* 0x000fe2000001002b */
[----:B------:R-:W-:Y:S01]  /*aee0*/  FMNMX.FTZ R87, R36, R87, !PT ;  /* 0x0000005724577209 */ /* 0x000fe20007810000 */
[-C--:B-1----:R-:W-:Y:S01]  /*aef0*/  FFMA.FTZ R44, R118, R0.reuse, R44 ;  /* 0x00000000762c7223 */ /* 0x082fe2000001002c */
[----:B------:R-:W-:Y:S01]  /*af00*/  FMNMX.FTZ R74, R30, R73, !PT ;  /* 0x000000491e4a7209 */ /* 0x000fe20007810000 */
[----:B------:R-:W-:Y:S01]  /*af10*/  FFMA.FTZ R46, R118, R0, R46 ;  /* 0x00000000762e7223 */ /* 0x000fe2000001002e */
[----:B------:R-:W-:Y:S01]  /*af20*/  IADD3 R73, R86, 0x69, RZ ;  /* 0x0000006956497810 */ /* 0x000fe20007ffe0ff */
[C---:B--2---:R-:W-:Y:S01]  /*af30*/  FFMA.FTZ R45, R118.reuse, R2, R45 ;  /* 0x00000002762d7223 */ /* 0x044fe2000001002d */
[----:B------:R-:W-:Y:S01]  /*af40*/  FMNMX.FTZ R74, R31, R74, !PT ;  /* 0x0000004a1f4a7209 */ /* 0x000fe20007810000 */
[----:B------:R-:W-:Y:S01]  /*af50*/  FFMA.FTZ R47, R118, R2, R47 ;  /* 0x00000002762f7223 */ /* 0x000fe2000001002f */
[----:B------:R-:W1:Y:S01]  /*af60*/  I2F R70, R70 ;  /* 0x0000004600467306 */ /* 0x000e620000201400 */
[----:B------:R-:W-:Y:S02]  /*af70*/  IADD3 R2, R86, 0x78, RZ ;  /* 0x0000007856027810 */ /* 0x000fe40007ffe0ff */
[----:B------:R-:W-:Y:S01]  /*af80*/  FMNMX.FTZ R75, R34, R74, !PT ;  /* 0x0000004a224b7209 */ /* 0x000fe20007810000 */
[-C--:B---3--:R-:W-:Y:S01]  /*af90*/  FFMA.FTZ R48, R118, R68.reuse, R48 ;  /* 0x0000004476307223 */ /* 0x088fe20000010030 */
[----:B------:R-:W-:Y:S01]  /*afa0*/  IADD3 R74, R86, 0x70, RZ ;  /* 0x00000070564a7810 */ /* 0x000fe20007ffe0ff */
[----:B------:R-:W-:Y:S01]  /*afb0*/  FFMA.FTZ R50, R118, R68, R50 ;  /* 0x0000004476327223 */ /* 0x000fe20000010032 */
[----:B------:R-:W-:Y:S02]  /*afc0*/  FMNMX.FTZ R75, R35, R75, !PT ;  /* 0x0000004b234b7209 */ /* 0x000fe40007810000 */
[----:B------:R-:W-:Y:S01]  /*afd0*/  IADD3 R68, R86, 0x79, RZ ;  /* 0x0000007956447810 */ /* 0x000fe20007ffe0ff */
[----:B------:R-:W2:Y:S01]  /*afe0*/  I2F R71, R71 ;  /* 0x0000004700477306 */ /* 0x000ea20000201400 */
[----:B------:R-:W-:Y:S02]  /*aff0*/  FMNMX.FTZ R76, R38, R75, !PT ;  /* 0x0000004b264c7209 */ /* 0x000fe40007810000 */
[----:B------:R-:W-:Y:S01]  /*b000*/  IADD3 R75, R86, 0x71, RZ ;  /* 0x00000071564b7810 */ /* 0x000fe20007ffe0ff */
[CC--:B----4-:R-:W-:Y:S01]  /*b010*/  FFMA.FTZ R49, R118.reuse, R69.reuse, R49 ;  /* 0x0000004576317223 */ /* 0x0d0fe20000010031 */
[----:B------:R-:W-:Y:S01]  /*b020*/  FMNMX.FTZ R76, R39, R76, !PT ;  /* 0x0000004c274c7209 */ /* 0x000fe20007810000 */
[----:B------:R-:W-:Y:S01]  /*b030*/  FFMA.FTZ R51, R118, R69, R51 ;  /* 0x0000004576337223 */ /* 0x000fe20000010033 */
[----:B------:R-:W-:Y:S02]  /*b040*/  FMNMX.FTZ R87, R37, R87, !PT ;  /* 0x0000005725577209 */ /* 0x000fe40007810000 */
[----:B------:R-:W-:Y:S01]  /*b050*/  FMNMX.FTZ R76, R42, R76, !PT ;  /* 0x0000004c2a4c7209 */ /* 0x000fe20007810000 */
[----:B------:R-:W3:Y:S01]  /*b060*/  I2F R72, R72 ;  /* 0x0000004800487306 */ /* 0x000ee20000201400 */
[----:B------:R-:W-:Y:S02]  /*b070*/  FMNMX.FTZ R87, R40, R87, !PT ;  /* 0x0000005728577209 */ /* 0x000fe40007810000 */
[----:B------:R-:W-:Y:S01]  /*b080*/  FMNMX.FTZ R76, R43, R76, !PT ;  /* 0x0000004c2b4c7209 */ /* 0x000fe20007810000 */
[CC--:B-1----:R-:W-:Y:S01]  /*b090*/  FFMA.FTZ R52, R118.reuse, R70.reuse, R52 ;  /* 0x0000004676347223 */ /* 0x0c2fe20000010034 */
[----:B------:R-:W-:Y:S01]  /*b0a0*/  FMNMX.FTZ R87, R41, R87, !PT ;  /* 0x0000005729577209 */ /* 0x000fe20007810000 */
[----:B------:R-:W-:Y:S01]  /*b0b0*/  FFMA.FTZ R54, R118, R70, R54 ;  /* 0x0000004676367223 */ /* 0x000fe20000010036 */
[----:B------:R-:W-:Y:S02]  /*b0c0*/  FMNMX.FTZ R76, R46, R76, !PT ;  /* 0x0000004c2e4c7209 */ /* 0x000fe40007810000 */
[----:B------:R-:W-:Y:S01]  /*b0d0*/  FMNMX.FTZ R87, R44, R87, !PT ;  /* 0x000000572c577209 */ /* 0x000fe20007810000 */
[----:B------:R-:W1:Y:S01]  /*b0e0*/  I2F R73, R73 ;  /* 0x0000004900497306 */ /* 0x000e620000201400 */
[----:B------:R-:W-:Y:S02]  /*b0f0*/  FMNMX.FTZ R76, R47, R76, !PT ;  /* 0x0000004c2f4c7209 */ /* 0x000fe40007810000 */
[----:B------:R-:W-:Y:S01]  /*b100*/  FMNMX.FTZ R87, R45, R87, !PT ;  /* 0x000000572d577209 */ /* 0x000fe20007810000 */
[-C--:B--2---:R-:W-:Y:S01]  /*b110*/  FFMA.FTZ R53, R118, R71.reuse, R53 ;  /* 0x0000004776357223 */ /* 0x084fe20000010035 */
[----:B------:R-:W-:Y:S01]  /*b120*/  FMNMX.FTZ R76, R50, R76, !PT ;  /* 0x0000004c324c7209 */ /* 0x000fe20007810000 */
[----:B------:R-:W-:Y:S01]  /*b130*/  FFMA.FTZ R55, R118, R71, R55 ;  /* 0x0000004776377223 */ /* 0x000fe20000010037 */
[----:B------:R-:W-:Y:S02]  /*b140*/  FMNMX.FTZ R87, R48, R87, !PT ;  /* 0x0000005730577209 */ /* 0x000fe40007810000 */
[----:B------:R-:W-:Y:S01]  /*b150*/  FMNMX.FTZ R76, R51, R76, !PT ;  /* 0x0000004c334c7209 */ /* 0x000fe20007810000 */
[----:B------:R-:W2:Y:S01]  /*b160*/  I2F R74, R74 ;  /* 0x0000004a004a7306 */ /* 0x000ea20000201400 */
[----:B------:R-:W-:Y:S02]  /*b170*/  FMNMX.FTZ R87, R49, R87, !PT ;  /* 0x0000005731577209 */ /* 0x000fe40007810000 */
[----:B------:R-:W-:Y:S01]  /*b180*/  FMNMX.FTZ R76, R54, R76, !PT ;  /* 0x0000004c364c7209 */ /* 0x000fe20007810000 */
[-C--:B---3--:R-:W-:Y:S01]  /*b190*/  FFMA.FTZ R56, R118, R72.reuse, R56 ;  /* 0x0000004876387223 */ /* 0x088fe20000010038 */
[----:B------:R-:W-:Y:S01]  /*b1a0*/  FMNMX.FTZ R87, R52, R87, !PT ;  /* 0x0000005734577209 */ /* 0x000fe20007810000 */
[----:B------:R-:W-:Y:S01]  /*b1b0*/  FFMA.FTZ R58, R118, R72, R58 ;  /* 0x00000048763a7223 */ /* 0x000fe2000001003a */
[----:B------:R-:W-:Y:S02]  /*b1c0*/  FMNMX.FTZ R76, R55, R76, !PT ;  /* 0x0000004c374c7209 */ /* 0x000fe40007810000 */
[----:B------:R-:W-:Y:S01]  /*b1d0*/  FMNMX.FTZ R87, R53, R87, !PT ;  /* 0x0000005735577209 */ /* 0x000fe20007810000 */
[----:B------:R-:W3:Y:S01]  /*b1e0*/  I2F R0, R75 ;  /* 0x0000004b00007306 */ /* 0x000ee20000201400 */
[----:B------:R-:W-:Y:S02]  /*b1f0*/  FMNMX.FTZ R76, R58, R76, !PT ;  /* 0x0000004c3a4c7209 */ /* 0x000fe40007810000 */
[----:B------:R-:W-:Y:S01]  /*b200*/  FMNMX.FTZ R87, R56, R87, !PT ;  /* 0x0000005738577209 */ /* 0x000fe20007810000 */
[CC--:B-1----:R-:W-:Y:S02]  /*b210*/  FFMA.FTZ R57, R118.reuse, R73.reuse, R57 ;  /* 0x0000004976397223 */ /* 0x0c2fe40000010039 */
[C---:B------:R-:W-:Y:S03]  /*b220*/  FFMA.FTZ R59, R118.reuse, R73, R59 ;  /* 0x00000049763b7223 */ /* 0x040fe6000001003b */
[----:B------:R-:W-:Y:S01]  /*b230*/  FMNMX.FTZ R87, R57, R87, !PT ;  /* 0x0000005739577209 */ /* 0x000fe20007810000 */
[----:B------:R-:W1:Y:S01]  /*b240*/  I2F R2, R2 ;  /* 0x0000000200027306 */ /* 0x000e620000201400 */
[CC--:B--2---:R-:W-:Y:S02]  /*b250*/  FFMA.FTZ R60, R118.reuse, R74.reuse, R60 ;  /* 0x0000004a763c7223 */ /* 0x0c4fe4000001003c */
[----:B------:R-:W-:Y:S03]  /*b260*/  FFMA.FTZ R62, R118, R74, R62 ;  /* 0x0000004a763e7223 */ /* 0x000fe6000001003e */
[----:B------:R-:W-:Y:S04]  /*b270*/  FMNMX.FTZ R87, R60, R87, !PT ;  /* 0x000000573c577209 */ /* 0x000fe80007810000 */
[----:B------:R-:W2:Y:S01]  /*b280*/  I2F R68, R68 ;  /* 0x0000004400447306 */ /* 0x000ea20000201400 */
[CC--:B---3--:R-:W-:Y:S02]  /*b290*/  FFMA.FTZ R61, R118.reuse, R0.reuse, R61 ;  /* 0x00000000763d7223 */ /* 0x0c8fe4000001003d */
[----:B------:R-:W-:Y:S01]  /*b2a0*/  FFMA.FTZ R63, R118, R0, R63 ;  /* 0x00000000763f7223 */ /* 0x000fe2000001003f */
[----:B------:R-:W-:Y:S02]  /*b2b0*/  FMNMX.FTZ R0, R59, R76, !PT ;  /* 0x0000004c3b007209 */ /* 0x000fe40007810000 */
[----:B------:R-:W-:Y:S01]  /*b2c0*/  LDSM.16.MT88.4 R76, [R154+0x3000] ;  /* 0x003000009a4c783b */ /* 0x000fe20000004200 */
[----:B------:R-:W-:Y:S02]  /*b2d0*/  FMNMX.FTZ R87, R61, R87, !PT ;  /* 0x000000573d577209 */ /* 0x000fe40007810000 */
[----:B------:R-:W-:Y:S01]  /*b2e0*/  FMNMX.FTZ R0, R62, R0, !PT ;  /* 0x000000003e007209 */ /* 0x000fe20007810000 */
[CC--:B-1----:R-:W-:Y:S02]  /*b2f0*/  FFMA.FTZ R64, R118.reuse, R2.reuse, R64 ;  /* 0x0000000276407223 */ /* 0x0c2fe40000010040 */
[----:B------:R-:W-:Y:S01]  /*b300*/  FFMA.FTZ R66, R118, R2, R66 ;  /* 0x0000000276427223 */ /* 0x000fe20000010042 */
[----:B------:R-:W-:Y:S02]  /*b310*/  FMNMX.FTZ R0, R63, R0, !PT ;  /* 0x000000003f007209 */ /* 0x000fe40007810000 */
[----:B------:R-:W-:Y:S02]  /*b320*/  FMNMX.FTZ R69, R64, R87, !PT ;  /* 0x0000005740457209 */ /* 0x000fe40007810000 */
[----:B------:R-:W-:Y:S01]  /*b330*/  FMNMX.FTZ R0, R66, R0, !PT ;  /* 0x0000000042007209 */ /* 0x000fe20007810000 */
[CC--:B--2---:R-:W-:Y:S02]  /*b340*/  FFMA.FTZ R65, R118.reuse, R68.reuse, R65 ;  /* 0x0000004476417223 */ /* 0x0c4fe40000010041 */
        /* <DEDUP_REMOVED lines=28> */
[C---:B------:R-:W-:Y:S01]  /*b510*/  FMUL.FTZ R130, R72.reuse, R130 ;  /* 0x0000008248827220 */ /* 0x040fe20000410000 */
        /* <DEDUP_REMOVED lines=20> */
[----:B------:R-:W-:Y:S02]  /*b660*/  FFMA.FTZ R6, R15, c[0x0][0x23c], -R4 ;  /* 0x00008f000f067a23 */ /* 0x000fe40000010804 */
[----:B------:R-:W-:Y:S02]  /*b670*/  FFMA.FTZ R24, R45, c[0x0][0x23c], -R68 ;  /* 0x00008f002d187a23 */ /* 0x000fe40000010844 */
[----:B------:R-:W-:Y:S02]  /*b680*/  FFMA.FTZ R45, R14, c[0x0][0x23c], -R4 ;  /* 0x00008f000e2d7a23 */ /* 0x000fe40000010804 */
[----:B------:R-:W-:Y:S01]  /*b690*/  LDSM.16.MT88.4 R12, [R154+0x3400] ;  /* 0x003400009a0c783b */ /* 0x000fe20000004200 */
[--C-:B------:R-:W-:Y:S02]  /*b6a0*/  FFMA.FTZ R86, R28, c[0x0][0x23c], -R68.reuse ;  /* 0x00008f001c567a23 */ /* 0x100fe40000010844 */
[----:B------:R-:W-:Y:S01]  /*b6b0*/  MUFU.EX2 R2, R2 ;  /* 0x0000000200027308 */ /* 0x000fe20000000800 */
[----:B------:R-:W-:Y:S02]  /*b6c0*/  FFMA.FTZ R28, R49, c[0x0][0x23c], -R68 ;  /* 0x00008f00311c7a23 */ /* 0x000fe40000010844 */
[----:B------:R-:W-:Y:S01]  /*b6d0*/  FFMA.FTZ R49, R18, c[0x0][0x23c], -R4 ;  /* 0x00008f0012317a23 */ /* 0x000fe20000010804 */
[----:B-1----:R-:W-:Y:S01]  /*b6e0*/  F2FP.BF16.PACK_AB R82, R94, R99 ;  /* 0x000000635e52723e */ /* 0x002fe200000010ff */
[--C-:B------:R-:W-:Y:S02]  /*b6f0*/  FFMA.FTZ R75, R32, c[0x0][0x23c], -R68.reuse ;  /* 0x00008f00204b7a23 */ /* 0x100fe40000010844 */
[----:B------:R-:W-:Y:S02]  /*b700*/  FFMA.FTZ R32, R53, c[0x0][0x23c], -R68 ;  /* 0x00008f0035207a23 */ /* 0x000fe40000010844 */
[----:B------:R-:W-:Y:S01]  /*b710*/  FFMA.FTZ R53, R19, c[0x0][0x23c], -R4 ;  /* 0x00008f0013357a23 */ /* 0x000fe20000010804 */
[----:B------:R-:W-:Y:S01]  /*b720*/  MUFU.EX2 R52, R52 ;  /* 0x0000003400347308 */ /* 0x000fe20000000800 */
[----:B------:R-:W-:Y:S01]  /*b730*/  LDSM.16.MT88.4 R16, [R158+0x3400] ;  /* 0x003400009e10783b */ /* 0x000fe20000004200 */
[C---:B------:R-:W-:Y:S02]  /*b740*/  FMUL.FTZ R140, R71.reuse, R140 ;  /* 0x0000008c478c7220 */ /* 0x040fe40000410000 */
[C---:B------:R-:W-:Y:S02]  /*b750*/  FMUL.FTZ R141, R71.reuse, R141 ;  /* 0x0000008d478d7220 */ /* 0x040fe40000410000 */
[C---:B------:R-:W-:Y:S02]  /*b760*/  FMUL.FTZ R142, R72.reuse, R142 ;  /* 0x0000008e488e7220 */ /* 0x040fe40000410000 */
[C---:B------:R-:W-:Y:S02]  /*b770*/  FMUL.FTZ R143, R72.reuse, R143 ;  /* 0x0000008f488f7220 */ /* 0x040fe40000410000 */
[----:B------:R-:W-:Y:S01]  /*b780*/  MUFU.EX2 R95, R95 ;  /* 0x0000005f005f7308 */ /* 0x000fe20000000800 */
[C---:B------:R-:W-:Y:S02]  /*b790*/  FMUL.FTZ R136, R71.reuse, R136 ;  /* 0x0000008847887220 */ /* 0x040fe40000410000 */
[----:B------:R-:W-:Y:S02]  /*b7a0*/  FMUL.FTZ R137, R71, R137 ;  /* 0x0000008947897220 */ /* 0x000fe40000410000 */
        /* <DEDUP_REMOVED lines=17> */
[----:B------:R-:W3:Y:S01]  /*b8c0*/  LDSM.16.MT88.4 R8, [R158+0x3000] ;  /* 0x003000009e08783b */ /* 0x000ee20000004200 */
[----:B-1----:R-:W-:Y:S01]  /*b8d0*/  F2FP.BF16.PACK_AB R20, R93, R95 ;  /* 0x0000005f5d14723e */ /* 0x002fe200000010ff */
[--C-:B------:R-:W-:Y:S02]  /*b8e0*/  FFMA.FTZ R84, R33, c[0x0][0x23c], -R68.reuse ;  /* 0x00008f0021547a23 */ /* 0x100fe40000010844 */
[----:B------:R-:W-:Y:S02]  /*b8f0*/  FFMA.FTZ R33, R56, c[0x0][0x23c], -R68 ;  /* 0x00008f0038217a23 */ /* 0x000fe40000010844 */
[----:B------:R-:W-:Y:S01]  /*b900*/  FFMA.FTZ R56, R22, c[0x0][0x23c], -R4 ;  /* 0x00008f0016387a23 */ /* 0x000fe20000010804 */
[----:B------:R-:W1:Y:S01]  /*b910*/  MUFU.EX2 R48, R48 ;  /* 0x0000003000307308 */ /* 0x000e620000000800 */
[----:B------:R-:W-:Y:S02]  /*b920*/  FFMA.FTZ R37, R57, c[0x0][0x23c], -R68 ;  /* 0x00008f0039257a23 */ /* 0x000fe40000010844 */
[--C-:B------:R-:W-:Y:S02]  /*b930*/  FFMA.FTZ R57, R23, c[0x0][0x23c], -R4.reuse ;  /* 0x00008f0017397a23 */ /* 0x100fe40000010804 */
[----:B------:R-:W-:Y:S02]  /*b940*/  FFMA.FTZ R27, R27, c[0x0][0x23c], -R4 ;  /* 0x00008f001b1b7a23 */ /* 0x000fe40000010804 */
[----:B------:R-:W-:Y:S02]  /*b950*/  FFMA.FTZ R5, R44, c[0x0][0x23c], -R68 ;  /* 0x00008f002c057a23 */ /* 0x000fe40000010844 */
[----:B------:R-:W-:Y:S01]  /*b960*/  FFMA.FTZ R34, R34, c[0x0][0x23c], -R4 ;  /* 0x00008f0022227a23 */ /* 0x000fe20000010804 */
[----:B------:R-:W4:Y:S01]  /*b970*/  MUFU.EX2 R7, R7 ;  /* 0x0000000700077308 */ /* 0x000f220000000800 */
[----:B------:R-:W-:Y:S02]  /*b980*/  FFMA.FTZ R41, R60, c[0x0][0x23c], -R68 ;  /* 0x00008f003c297a23 */ /* 0x000fe40000010844 */
[----:B------:R-:W-:Y:S01]  /*b990*/  FFMA.FTZ R60, R26, c[0x0][0x23c], -R4 ;  /* 0x00008f001a3c7a23 */ /* 0x000fe20000010804 */
[----:B--2---:R-:W-:Y:S01]  /*b9a0*/  F2FP.BF16.PACK_AB R80, R98, R0 ;  /* 0x000000006250723e */ /* 0x004fe200000010ff */
[----:B------:R-:W-:Y:S02]  /*b9b0*/  FFMA.FTZ R44, R61, c[0x0][0x23c], -R68 ;  /* 0x00008f003d2c7a23 */ /* 0x000fe40000010844 */
        /* <DEDUP_REMOVED lines=15> */
[----:B------:R-:W-:Y:S01]  /*bab0*/  FFMA.FTZ R0, R119, R71, R0 ;  /* 0x0000004777007223 */ /* 0x000fe20000010000 */
[----:B------:R-:W1:Y:S01]  /*bac0*/  MUFU.EX2 R6, R6 ;  /* 0x0000000600067308 */ /* 0x000e620000000800 */
[C---:B---3--:R-:W-:Y:S05]  /*bad0*/  HMMA.16816.F32.BF16 R132, R80.reuse, R8, R132 ;  /* 0x000000085084723c */ /* 0x048fea0000041884 */
[----:B--2---:R-:W-:Y:S01]  /*bae0*/  F2FP.BF16.PACK_AB R22, R90, R92 ;  /* 0x0000005c5a16723e */ /* 0x004fe200000010ff */
[----:B------:R-:W-:Y:S02]  /*baf0*/  FADD.FTZ R98, R98, R0 ;  /* 0x0000000062627221 */ /* 0x000fe40000010000 */
[C---:B------:R-:W-:Y:S01]  /*bb00*/  HMMA.16816.F32.BF16 R128, R80.reuse, R10, R128 ;  /* 0x0000000a5080723c */ /* 0x040fe20000041880 */
[----:B------:R-:W-:Y:S01]  /*bb10*/  MUFU.EX2 R49, R49 ;  /* 0x0000003100317308 */ /* 0x000fe20000000800 */
[----:B------:R-:W2:Y:S02]  /*bb20*/  LDSM.16.MT88.4 R8, [R154+0x3800] ;  /* 0x003800009a08783b */ /* 0x000ea40000004200 */
[----:B------:R-:W-:Y:S02]  /*bb30*/  FFMA.FTZ R0, R55, c[0x0][0x23c], -R4 ;  /* 0x00008f0037007a23 */ /* 0x000fe40000010804 */
[----:B------:R-:W-:Y:S02]  /*bb40*/  FFMA.FTZ R2, R120, R72, R2 ;  /* 0x0000004878027223 */ /* 0x000fe40000010002 */
[C---:B------:R-:W-:Y:S03]  /*bb50*/  HMMA.16816.F32.BF16 R140, R80.reuse, R76, R140 ;  /* 0x0000004c508c723c */ /* 0x040fe6000004188c */
[----:B------:R-:W3:Y:S01]  /*bb60*/  MUFU.EX2 R53, R53 ;  /* 0x0000003500357308 */ /* 0x000ee20000000800 */
[----:B------:R-:W-:Y:S02]  /*bb70*/  FADD.FTZ R2, R48, R2 ;  /* 0x0000000230027221 */ /* 0x000fe40000010000 */
[----:B------:R-:W-:Y:S01]  /*bb80*/  FADD.FTZ R99, R99, R98 ;  /* 0x0000006263637221 */ /* 0x000fe20000010000 */
[----:B-1----:R-:W-:Y:S01]  /*bb90*/  F2FP.BF16.PACK_AB R21, R6, R45 ;  /* 0x0000002d0615723e */ /* 0x002fe200000010ff */
[----:B------:R-:W-:Y:S04]  /*bba0*/  HMMA.16816.F32.BF16 R136, R80, R78, R136 ;  /* 0x0000004e5088723c */ /* 0x000fe80000041888 */
[----:B------:R-:W-:Y:S01]  /*bbb0*/  FADD.FTZ R52, R52, R2 ;  /* 0x0000000234347221 */ /* 0x000fe20000010000 */
[----:B------:R-:W-:Y:S01]  /*bbc0*/  MUFU.EX2 R91, R91 ;  /* 0x0000005b005b7308 */ /* 0x000fe20000000800 */
[----:B------:R-:W-:Y:S02]  /*bbd0*/  FFMA.FTZ R2, R58, c[0x0][0x23c], -R4 ;  /* 0x00008f003a027a23 */ /* 0x000fe40000010804 */
[----:B------:R-:W-:Y:S04]  /*bbe0*/  FADD.FTZ R52, R7, R52 ;  /* 0x0000003407347221 */ /* 0x000fe80000010000 */
[----:B------:R-:W-:Y:S02]  /*bbf0*/  FADD.FTZ R52, R45, R52 ;  /* 0x000000342d347221 */ /* 0x000fe40000010000 */
[----:B------:R-:W-:Y:S01]  /*bc00*/  FFMA.FTZ R45, R59, c[0x0][0x23c], -R4 ;  /* 0x00008f003b2d7a23 */ /* 0x000fe20000010804 */
        /* <DEDUP_REMOVED lines=8> */
[C---:B------:R-:W-:Y:S05]  /*bc90*/  HMMA.16816.F32.BF16 R140, R20.reuse, R12, R140 ;  /* 0x0000000c148c723c */ /* 0x040fea000004188c */
[----:B------:R-:W-:Y:S02]  /*bca0*/  FADD.FTZ R92, R92, R95 ;  /* 0x0000005f5c5c7221 */ /* 0x000fe40000010000 */
[----:B------:R-:W-:Y:S01]  /*bcb0*/  FADD.FTZ R53, R53, R6 ;  /* 0x0000000635357221 */ /* 0x000fe20000010000 */
[C---:B------:R-:W-:Y:S01]  /*bcc0*/  HMMA.16816.F32.BF16 R136, R20.reuse, R14, R136 ;  /* 0x0000000e1488723c */ /* 0x040fe20000041888 */
[----:B------:R-:W3:Y:S01]  /*bcd0*/  MUFU.EX2 R88, R88 ;  /* 0x0000005800587308 */ /* 0x000ee20000000800 */
[----:B------:R-:W4:Y:S02]  /*bce0*/  LDSM.16.MT88.4 R12, [R158+0x3800] ;  /* 0x003800009e0c783b */ /* 0x000f240000004200 */
[----:B------:R-:W-:Y:S02]  /*bcf0*/  FADD.FTZ R92, R90, R92 ;  /* 0x0000005c5a5c7221 */ /* 0x000fe40000010000 */
[--C-:B------:R-:W-:Y:S02]  /*bd00*/  FFMA.FTZ R26, R64, c[0x0][0x23c], -R68.reuse ;  /* 0x00008f00401a7a23 */ /* 0x100fe40000010844 */
[C---:B------:R-:W-:Y:S03]  /*bd10*/  HMMA.16816.F32.BF16 R132, R20.reuse, R16, R132 ;  /* 0x000000101484723c */ /* 0x040fe60000041884 */
[----:B------:R-:W5:Y:S01]  /*bd20*/  MUFU.EX2 R56, R56 ;  /* 0x0000003800387308 */ /* 0x000f620000000800 */
[----:B------:R-:W-:Y:S02]  /*bd30*/  FFMA.FTZ R68, R65, c[0x0][0x23c], -R68 ;  /* 0x00008f0041447a23 */ /* 0x000fe40000010844 */
[--C-:B------:R-:W-:Y:S02]  /*bd40*/  FFMA.FTZ R48, R62, c[0x0][0x23c], -R4.reuse ;  /* 0x00008f003e307a23 */ /* 0x100fe40000010804 */
[----:B------:R-:W-:Y:S01]  /*bd50*/  HMMA.16816.F32.BF16 R128, R20, R18, R128 ;  /* 0x000000121480723c */ /* 0x000fe20000041880 */
[----:B------:R-:W2:Y:S03]  /*bd60*/  LDSM.16.MT88.4 R16, [R154+0x3c00] ;  /* 0x003c00009a10783b */ /* 0x000ea60000004200 */
[--C-:B------:R-:W-:Y:S01]  /*bd70*/  FFMA.FTZ R49, R66, c[0x0][0x23c], -R4.reuse ;  /* 0x00008f0042317a23 */ /* 0x100fe20000010804 */
[----:B------:R-:W4:Y:S01]  /*bd80*/  MUFU.EX2 R57, R57 ;  /* 0x0000003900397308 */ /* 0x000f220000000800 */
[----:B------:R-:W-:Y:S01]  /*bd90*/  FFMA.FTZ R63, R63, c[0x0][0x23c], -R4 ;  /* 0x00008f003f3f7a23 */ /* 0x000fe20000010804 */
[----:B-1----:R-:W-:Y:S01]  /*bda0*/  F2FP.BF16.PACK_AB R20, R89, R91 ;  /* 0x0000005b5914723e */ /* 0x002fe200000010ff */
[----:B------:R-:W-:Y:S01]  /*bdb0*/  FADD.FTZ R91, R91, R92 ;  /* 0x0000005c5b5b7221 */ /* 0x000fe20000010000 */
[----:B---3--:R-:W-:Y:S03]  /*bdc0*/  F2FP.BF16.PACK_AB R22, R88, R87 ;  /* 0x000000575816723e */ /* 0x008fe600000010ff */
[----:B------:R-:W-:Y:S02]  /*bdd0*/  FADD.FTZ R91, R89, R91 ;  /* 0x0000005b595b7221 */ /* 0x000fe40000010000 */
[----:B------:R-:W-:Y:S01]  /*bde0*/  FFMA.FTZ R4, R67, c[0x0][0x23c], -R4 ;  /* 0x00008f0043047a23 */ /* 0x000fe20000010804 */
[----:B------:R-:W-:Y:S01]  /*bdf0*/  MUFU.EX2 R60, R60 ;  /* 0x0000003c003c7308 */ /* 0x000fe20000000800 */
[----:B------:R-:W-:Y:S02]  /*be00*/  FADD.FTZ R91, R87, R91 ;  /* 0x0000005b575b7221 */ /* 0x000fe40000010000 */
[----:B-----5:R-:W-:Y:S02]  /*be10*/  FADD.FTZ R53, R56, R53 ;  /* 0x0000003538357221 */ /* 0x020fe40000010000 */
[----:B------:R-:W-:Y:S05]  /*be20*/  FADD.FTZ R88, R88, R91 ;  /* 0x0000005b58587221 */ /* 0x000fea0000010000 */
[----:B------:R-:W1:Y:S01]  /*be30*/  MUFU.EX2 R27, R27 ;  /* 0x0000001b001b7308 */ /* 0x000e620000000800 */
[C---:B----4-:R-:W-:Y:S01]  /*be40*/  F2FP.BF16.PACK_AB R21, R57.reuse, R56 ;  /* 0x000000383915723e */ /* 0x050fe200000010ff */
[----:B------:R-:W-:Y:S08]  /*be50*/  FADD.FTZ R53, R57, R53 ;  /* 0x0000003539357221 */ /* 0x000ff00000010000 */
[----:B------:R-:W3:Y:S10]  /*be60*/  MUFU.EX2 R86, R86 ;  /* 0x0000005600567308 */ /* 0x000ef40000000800 */
[----:B------:R-:W4:Y:S01]  /*be70*/  MUFU.EX2 R85, R85 ;  /* 0x0000005500557308 */ /* 0x000f220000000800 */
[C---:B-1----:R-:W-:Y:S01]  /*be80*/  F2FP.BF16.PACK_AB R23, R27.reuse, R60 ;  /* 0x0000003c1b17723e */ /* 0x042fe200000010ff */
        /* <DEDUP_REMOVED lines=35> */
[----:B------:R-:W-:Y:S05]  /*c0c0*/  MUFU.EX2 R38, R38 ;  /* 0x0000002600267308 */ /* 0x000fea0000000800 */
[----:B------:R-:W-:Y:S01]  /*c0d0*/  HMMA.16816.F32.BF16 R128, R20, R10, R128 ;  /* 0x0000000a1480723c */ /* 0x000fe20000041880 */
[----:B------:R-:W2:Y:S04]  /*c0e0*/  LDSM.16.MT88.4 R8, [R154+0x4400] ;  /* 0x004400009a08783b */ /* 0x000ea80000004200 */
[----:B------:R-:W3:Y:S02]  /*c0f0*/  MUFU.EX2 R35, R35 ;  /* 0x0000002300237308 */ /* 0x000ee40000000800 */
[C---:B-----5:R-:W-:Y:S01]  /*c100*/  F2FP.BF16.PACK_AB R20, R73.reuse, R74 ;  /* 0x0000004a4914723e */ /* 0x060fe200000010ff */
[----:B------:R-:W-:Y:S01]  /*c110*/  FADD.FTZ R73, R73, R84 ;  /* 0x0000005449497221 */ /* 0x000fe20000010000 */
[----:B-1----:R-:W-:Y:S03]  /*c120*/  F2FP.BF16.PACK_AB R22, R40, R36 ;  /* 0x000000242816723e */ /* 0x002fe600000010ff */
[----:B------:R-:W-:Y:S03]  /*c130*/  FADD.FTZ R73, R36, R73 ;  /* 0x0000004924497221 */ /* 0x000fe60000010000 */
[----:B------:R-:W-:Y:S01]  /*c140*/  MUFU.EX2 R39, R39 ;  /* 0x0000002700277308 */ /* 0x000fe20000000800 */
[----:B------:R-:W-:Y:S09]  /*c150*/  FADD.FTZ R40, R40, R73 ;  /* 0x0000004928287221 */ /* 0x000ff20000010000 */
[----:B------:R-:W1:Y:S01]  /*c160*/  MUFU.EX2 R42, R42 ;  /* 0x0000002a002a7308 */ /* 0x000e620000000800 */
[C---:B---3--:R-:W-:Y:S01]  /*c170*/  F2FP.BF16.PACK_AB R21, R35.reuse, R38 ;  /* 0x000000262315723e */ /* 0x048fe200000010ff */
[----:B------:R-:W-:Y:S04]  /*c180*/  FADD.FTZ R38, R38, R34 ;  /* 0x0000002226267221 */ /* 0x000fe80000010000 */
[----:B------:R-:W-:Y:S04]  /*c190*/  FADD.FTZ R38, R35, R38 ;  /* 0x0000002623267221 */ /* 0x000fe80000010000 */
[----:B------:R-:W3:Y:S10]  /*c1a0*/  MUFU.EX2 R5, R5 ;  /* 0x0000000500057308 */ /* 0x000ef40000000800 */
[----:B------:R-:W5:Y:S01]  /*c1b0*/  MUFU.EX2 R24, R24 ;  /* 0x0000001800187308 */ /* 0x000f620000000800 */
[C---:B-1----:R-:W-:Y:S01]  /*c1c0*/  F2FP.BF16.PACK_AB R23, R42.reuse, R39 ;  /* 0x000000272a17723e */ /* 0x042fe200000010ff */
[----:B------:R-:W-:Y:S04]  /*c1d0*/  FADD.FTZ R39, R39, R38 ;  /* 0x0000002627277221 */ /* 0x000fe80000010000 */
[----:B------:R-:W-:Y:S04]  /*c1e0*/  FADD.FTZ R39, R42, R39 ;  /* 0x000000272a277221 */ /* 0x000fe80000010000 */
[----:B------:R-:W1:Y:S01]  /*c1f0*/  MUFU.EX2 R25, R25 ;  /* 0x0000001900197308 */ /* 0x000e620000000800 */
[C---:B------:R-:W-:Y:S03]  /*c200*/  HMMA.16816.F32.BF16 R140, R20.reuse, R12, R140 ;  /* 0x0000000c148c723c */ /* 0x040fe6000004188c */
[----:B---3--:R-:W-:Y:S05]  /*c210*/  FADD.FTZ R40, R5, R40 ;  /* 0x0000002805287221 */ /* 0x008fea0000010000 */
[C---:B------:R-:W-:Y:S01]  /*c220*/  HMMA.16816.F32.BF16 R136, R20.reuse, R14, R136 ;  /* 0x0000000e1488723c */ /* 0x040fe20000041888 */
[----:B------:R-:W3:Y:S01]  /*c230*/  MUFU.EX2 R28, R28 ;  /* 0x0000001c001c7308 */ /* 0x000ee20000000800 */
        /* <DEDUP_REMOVED lines=8> */
[----:B-1----:R-:W-:Y:S01]  /*c2c0*/  FADD.FTZ R24, R25, R24 ;  /* 0x0000001819187221 */ /* 0x002fe20000010000 */
[C---:B---3--:R-:W-:Y:S03]  /*c2d0*/  F2FP.BF16.PACK_AB R18, R28.reuse, R25 ;  /* 0x000000191c12723e */ /* 0x048fe600000010ff */
[----:B------:R-:W-:Y:S03]  /*c2e0*/  FADD.FTZ R28, R28, R24 ;  /* 0x000000181c1c7221 */ /* 0x000fe60000010000 */
[----:B------:R-:W1:Y:S01]  /*c2f0*/  MUFU.EX2 R47, R47 ;  /* 0x0000002f002f7308 */ /* 0x000e620000000800 */
[----:B----4-:R-:W-:Y:S09]  /*c300*/  FADD.FTZ R39, R43, R39 ;  /* 0x000000272b277221 */ /* 0x010ff20000010000 */
[----:B------:R-:W3:Y:S01]  /*c310*/  MUFU.EX2 R50, R50 ;  /* 0x0000003200327308 */ /* 0x000ee20000000800 */
[C---:B--2---:R-:W-:Y:S01]  /*c320*/  F2FP.BF16.PACK_AB R17, R46.reuse, R43 ;  /* 0x0000002b2e11723e */ /* 0x044fe200000010ff */
[----:B------:R-:W-:Y:S08]  /*c330*/  FADD.FTZ R46, R46, R39 ;  /* 0x000000272e2e7221 */ /* 0x000ff00000010000 */
[----:B------:R-:W2:Y:S01]  /*c340*/  MUFU.EX2 R29, R29 ;  /* 0x0000001d001d7308 */ /* 0x000ea20000000800 */
[----:B-1----:R-:W-:Y:S09]  /*c350*/  FADD.FTZ R46, R47, R46 ;  /* 0x0000002e2f2e7221 */ /* 0x002ff20000010000 */
[----:B------:R-:W1:Y:S01]  /*c360*/  MUFU.EX2 R32, R32 ;  /* 0x0000002000207308 */ /* 0x000e620000000800 */
[C---:B---3--:R-:W-:Y:S01]  /*c370*/  F2FP.BF16.PACK_AB R19, R50.reuse, R47 ;  /* 0x0000002f3213723e */ /* 0x048fe200000010ff */
[----:B------:R-:W-:Y:S08]  /*c380*/  FADD.FTZ R50, R50, R46 ;  /* 0x0000002e32327221 */ /* 0x000ff00000010000 */
[----:B------:R-:W-:Y:S01]  /*c390*/  MUFU.EX2 R33, R33 ;  /* 0x0000002100217308 */ /* 0x000fe20000000800 */
[C---:B------:R-:W-:Y:S05]  /*c3a0*/  HMMA.16816.F32.BF16 R140, R16.reuse, R8, R140 ;  /* 0x00000008108c723c */ /* 0x040fea000004188c */
[----:B--2---:R-:W-:Y:S03]  /*c3b0*/  FADD.FTZ R28, R29, R28 ;  /* 0x0000001c1d1c7221 */ /* 0x004fe60000010000 */
[C---:B------:R-:W-:Y:S01]  /*c3c0*/  HMMA.16816.F32.BF16 R136, R16.reuse, R10, R136 ;  /* 0x0000000a1088723c */ /* 0x040fe20000041888 */
[----:B------:R-:W2:Y:S01]  /*c3d0*/  MUFU.EX2 R37, R37 ;  /* 0x0000002500257308 */ /* 0x000ea20000000800 */
[----:B------:R-:W3:Y:S06]  /*c3e0*/  LDSM.16.MT88.4 R8, [R158+0x4800] ;  /* 0x004800009e08783b */ /* 0x000eec0000004200 */
[C---:B------:R-:W-:Y:S03]  /*c3f0*/  HMMA.16816.F32.BF16 R132, R16.reuse, R12, R132 ;  /* 0x0000000c1084723c */ /* 0x040fe60000041884 */
[----:B------:R-:W4:Y:S05]  /*c400*/  MUFU.EX2 R51, R51 ;  /* 0x0000003300337308 */ /* 0x000f2a0000000800 */
[----:B------:R-:W-:Y:S01]  /*c410*/  HMMA.16816.F32.BF16 R128, R16, R14, R128 ;  /* 0x0000000e1080723c */ /* 0x000fe20000041880 */
[----:B------:R-:W3:Y:S04]  /*c420*/  LDSM.16.MT88.4 R12, [R154+0x4c00] ;  /* 0x004c00009a0c783b */ /* 0x000ee80000004200 */
[----:B------:R-:W5:Y:S02]  /*c430*/  MUFU.EX2 R0, R0 ;  /* 0x0000000000007308 */ /* 0x000f640000000800 */
[C---:B-1----:R-:W-:Y:S01]  /*c440*/  F2FP.BF16.PACK_AB R16, R32.reuse, R29 ;  /* 0x0000001d2010723e */ /* 0x042fe200000010ff */
[----:B------:R-:W-:Y:S01]  /*c450*/  FADD.FTZ R32, R32, R28 ;  /* 0x0000001c20207221 */ /* 0x000fe20000010000 */
[----:B--2---:R-:W-:Y:S03]  /*c460*/  F2FP.BF16.PACK_AB R18, R37, R33 ;  /* 0x000000212512723e */ /* 0x004fe600000010ff */
[----:B------:R-:W-:Y:S03]  /*c470*/  FADD.FTZ R32, R33, R32 ;  /* 0x0000002021207221 */ /* 0x000fe60000010000 */
[----:B------:R-:W1:Y:S01]  /*c480*/  MUFU.EX2 R2, R2 ;  /* 0x0000000200027308 */ /* 0x000e620000000800 */
[----:B------:R-:W-:Y:S02]  /*c490*/  FADD.FTZ R37, R37, R32 ;  /* 0x0000002025257221 */ /* 0x000fe40000010000 */
[----:B----4-:R-:W-:Y:S07]  /*c4a0*/  FADD.FTZ R50, R51, R50 ;  /* 0x0000003233327221 */ /* 0x010fee0000010000 */
[----:B------:R-:W2:Y:S01]  /*c4b0*/  MUFU.EX2 R45, R45 ;  /* 0x0000002d002d7308 */ /* 0x000ea20000000800 */
[C---:B-----5:R-:W-:Y:S01]  /*c4c0*/  F2FP.BF16.PACK_AB R17, R0.reuse, R51 ;  /* 0x000000330011723e */ /* 0x060fe200000010ff */
[----:B------:R-:W-:Y:S08]  /*c4d0*/  FADD.FTZ R0, R0, R50 ;  /* 0x0000003200007221 */ /* 0x000ff00000010000 */
[----:B------:R-:W4:Y:S01]  /*c4e0*/  MUFU.EX2 R41, R41 ;  /* 0x0000002900297308 */ /* 0x000f220000000800 */
[----:B-1----:R-:W-:Y:S09]  /*c4f0*/  FADD.FTZ R0, R2, R0 ;  /* 0x0000000002007221 */ /* 0x002ff20000010000 */
[----:B------:R-:W1:Y:S01]  /*c500*/  MUFU.EX2 R44, R44 ;  /* 0x0000002c002c7308 */ /* 0x000e620000000800 */
[C---:B--2---:R-:W-:Y:S01]  /*c510*/  F2FP.BF16.PACK_AB R19, R45.reuse, R2 ;  /* 0x000000022d13723e */ /* 0x044fe200000010ff */
[----:B------:R-:W-:Y:S08]  /*c520*/  FADD.FTZ R45, R45, R0 ;  /* 0x000000002d2d7221 */ /* 0x000ff00000010000 */
[----:B------:R-:W2:Y:S01]  /*c530*/  MUFU.EX2 R26, R26 ;  /* 0x0000001a001a7308 */ /* 0x000ea20000000800 */
[C---:B------:R-:W-:Y:S03]  /*c540*/  HMMA.16816.F32.BF16 R140, R16.reuse, R20, R140 ;  /* 0x00000014108c723c */ /* 0x040fe6000004188c */
[----:B----4-:R-:W-:Y:S05]  /*c550*/  FADD.FTZ R37, R41, R37 ;  /* 0x0000002529257221 */ /* 0x010fea0000010000 */
[C---:B------:R-:W-:Y:S01]  /*c560*/  HMMA.16816.F32.BF16 R136, R16.reuse, R22, R136 ;  /* 0x000000161088723c */ /* 0x040fe20000041888 */
[----:B------:R-:W4:Y:S01]  /*c570*/  MUFU.EX2 R68, R68 ;  /* 0x0000004400447308 */ /* 0x000f220000000800 */
[----:B------:R-:W5:Y:S02]  /*c580*/  LDSM.16.MT88.4 R20, [R158+0x4c00] ;  /* 0x004c00009e14783b */ /* 0x000f640000004200 */
[----:B-1----:R-:W-:Y:S04]  /*c590*/  FADD.FTZ R37, R44, R37 ;  /* 0x000000252c257221 */ /* 0x002fe80000010000 */
[C---:B---3--:R-:W-:Y:S03]  /*c5a0*/  HMMA.16816.F32.BF16 R132, R16.reuse, R8, R132 ;  /* 0x000000081084723c */ /* 0x048fe60000041884 */
[----:B------:R-:W1:Y:S01]  /*c5b0*/  MUFU.EX2 R48, R48 ;  /* 0x0000003000307308 */ /* 0x000e620000000800 */
[----:B--2---:R-:W-:Y:S04]  /*c5c0*/  FADD.FTZ R37, R26, R37 ;  /* 0x000000251a257221 */ /* 0x004fe80000010000 */
[----:B------:R-:W-:Y:S05]  /*c5d0*/  HMMA.16816.F32.BF16 R128, R16, R10, R128 ;  /* 0x0000000a1080723c */ /* 0x000fea0000041880 */
[----:B------:R-:W2:Y:S01]  /*c5e0*/  MUFU.EX2 R27, R63 ;  /* 0x0000003f001b7308 */ /* 0x000ea20000000800 */
[C---:B----4-:R-:W-:Y:S01]  /*c5f0*/  F2FP.BF16.PACK_AB R6, R68.reuse, R26 ;  /* 0x0000001a4406723e */ /* 0x050fe200000010ff */
[----:B------:R-:W-:Y:S08]  /*c600*/  FADD.FTZ R119, R68, R37 ;  /* 0x0000002544777221 */ /* 0x000ff00000010000 */
[----:B------:R-:W3:Y:S01]  /*c610*/  MUFU.EX2 R49, R49 ;  /* 0x0000003100317308 */ /* 0x000ee20000000800 */
[----:B-1----:R-:W-:Y:S09]  /*c620*/  FADD.FTZ R45, R48, R45 ;  /* 0x0000002d302d7221 */ /* 0x002ff20000010000 */
[----:B------:R1:W4:Y:S01]  /*c630*/  MUFU.EX2 R120, R4 ;  /* 0x0000000400787308 */ /* 0x0003220000000800 */
[C---:B--2---:R-:W-:Y:S01]  /*c640*/  F2FP.BF16.PACK_AB R5, R27.reuse, R48 ;  /* 0x000000301b05723e */ /* 0x044fe200000010ff */
[----:B------:R-:W-:Y:S04]  /*c650*/  FADD.FTZ R45, R27, R45 ;  /* 0x0000002d1b2d7221 */ /* 0x000fe80000010000 */
[----:B---3--:R-:W-:Y:S01]  /*c660*/  FADD.FTZ R45, R49, R45 ;  /* 0x0000002d312d7221 */ /* 0x008fe20000010000 */
[----:B-1----:R-:W-:Y:S02]  /*c670*/  F2FP.BF16.PACK_AB R4, R44, R41 ;  /* 0x000000292c04723e */ /* 0x002fe400000010ff */
[C---:B----4-:R-:W-:Y:S01]  /*c680*/  F2FP.BF16.PACK_AB R7, R120.reuse, R49 ;  /* 0x000000317807723e */ /* 0x050fe200000010ff */
[----:B------:R-:W-:Y:S06]  /*c690*/  FADD.FTZ R120, R120, R45 ;  /* 0x0000002d78787221 */ /* 0x000fec0000010000 */
[C---:B------:R-:W-:Y:S08]  /*c6a0*/  HMMA.16816.F32.BF16 R140, R4.reuse, R12, R140 ;  /* 0x0000000c048c723c */ /* 0x040ff0000004188c */
[C---:B------:R-:W-:Y:S08]  /*c6b0*/  HMMA.16816.F32.BF16 R136, R4.reuse, R14, R136 ;  /* 0x0000000e0488723c */ /* 0x040ff00000041888 */
[C---:B-----5:R-:W-:Y:S08]  /*c6c0*/  HMMA.16816.F32.BF16 R132, R4.reuse, R20, R132 ;  /* 0x000000140484723c */ /* 0x060ff00000041884 */
[----:B------:R-:W-:Y:S01]  /*c6d0*/  HMMA.16816.F32.BF16 R128, R4, R22, R128 ;  /* 0x000000160480723c */ /* 0x000fe20000041880 */
[----:B------:R-:W-:-:S07]  /*c6e0*/  @P0 BRA `(.L_x_4773) ;  /* 0xffffcf9000000947 */ /* 0x000fce000383ffff */
.L_x_4769:
        /* <DEDUP_REMOVED lines=8> */
[----:B------:R-:W-:Y:S01]  /*c770*/  BAR.SYNC.DEFER_BLOCKING 0x0 ;  /* 0x0000000000007b1d */ /* 0x000fe20000010000 */
[----:B-1----:R-:W-:Y:S02]  /*c780*/  FADD.FTZ R119, R2, R119 ;  /* 0x0000007702777221 */ /* 0x002fe40000010000 */
[----:B--2---:R-:W-:-:S03]  /*c790*/  FADD.FTZ R120, R0, R120 ;  /* 0x0000007800787221 */ /* 0x004fc60000010000 */
[----:B------:R-:W1:Y:S01]  /*c7a0*/  SHFL.BFLY PT, R5, R119, 0x1, 0x1f ;  /* 0x0c201f0077057f89 */ /* 0x000e6200000e0000 */
[----:B---3--:R-:W-:-:S03]  /*c7b0*/  SHF.R.S32.HI R2, RZ, 0x1f, R3 ;  /* 0x0000001fff027819 */ /* 0x008fc60000011403 */
[----:B------:R-:W2:Y:S01]  /*c7c0*/  SHFL.BFLY PT, R4, R120, 0x1, 0x1f ;  /* 0x0c201f0078047f89 */ /* 0x000ea200000e0000 */
[----:B----4-:R-:W-:Y:S02]  /*c7d0*/  SHF.R.S32.HI R9, RZ, 0x1f, R13 ;  /* 0x0000001fff097819 */ /* 0x010fe4000001140d */
[----:B------:R-:W-:Y:S02]  /*c7e0*/  LEA.HI R10, R2, R3, RZ, 0x2 ;  /* 0x00000003020a7211 */ /* 0x000fe400078f10ff */
[----:B------:R-:W-:Y:S02]  /*c7f0*/  LEA.HI R9, R9, R13, RZ, 0x3 ;  /* 0x0000000d09097211 */ /* 0x000fe400078f18ff */
[----:B------:R-:W-:Y:S02]  /*c800*/  LOP3.LUT R12, R10, 0xfffffffc, RZ, 0xc0, !PT ;  /* 0xfffffffc0a0c7812 */ /* 0x000fe400078ec0ff */
[----:B------:R-:W-:Y:S02]  /*c810*/  LOP3.LUT R8, R9, 0xfffffff8, RZ, 0xc0, !PT ;  /* 0xfffffff809087812 */ /* 0x000fe400078ec0ff */
[----:B------:R-:W-:Y:S01]  /*c820*/  LEA.HI R0, R2, R3, RZ, 0x5 ;  /* 0x0000000302007211 */ /* 0x000fe200078f28ff */
[----:B------:R-:W-:Y:S01]  /*c830*/  IMAD.IADD R12, R3, 0x1, -R12 ;  /* 0x00000001030c7824 */ /* 0x000fe200078e0a0c */
[----:B------:R-:W-:-:S02]  /*c840*/  SHF.R.S32.HI R10, RZ, 0x2, R10 ;  /* 0x00000002ff0a7819 */ /* 0x000fc4000001140a */
[----:B------:R-:W-:Y:S02]  /*c850*/  IADD3 R8, -R8, R13, RZ ;  /* 0x0000000d08087210 */ /* 0x000fe40007ffe1ff */
[----:B------:R-:W-:Y:S01]  /*c860*/  SHF.R.S32.HI R11, RZ, 0x5, R0 ;  /* 0x00000005ff0b7819 */ /* 0x000fe20000011400 */
[----:B-1----:R-:W-:Y:S01]  /*c870*/  FADD.FTZ R5, R119, R5 ;  /* 0x0000000577057221 */ /* 0x002fe20000010000 */
[----:B------:R-:W-:Y:S02]  /*c880*/  SHF.R.S32.HI R13, RZ, 0x1f, R10 ;  /* 0x0000001fff0d7819 */ /* 0x000fe4000001140a */
[----:B------:R-:W-:Y:S01]  /*c890*/  LEA.HI R14, R2, R3, RZ, 0x6 ;  /* 0x00000003020e7211 */ /* 0x000fe200078f30ff */
[----:B------:R-:W-:Y:S01]  /*c8a0*/  IMAD R11, R11, 0x100, R12 ;  /* 0x000001000b0b7824 */ /* 0x000fe200078e020c */
[----:B------:R-:W-:Y:S01]  /*c8b0*/  LEA.HI R13, R13, R10, RZ, 0x3 ;  /* 0x0000000a0d0d7211 */ /* 0x000fe200078f18ff */
[----:B--2---:R-:W-:Y:S01]  /*c8c0*/  FADD.FTZ R4, R120, R4 ;  /* 0x0000000478047221 */ /* 0x004fe20000010000 */
[----:B------:R-:W-:Y:S01]  /*c8d0*/  SHF.R.S32.HI R12, RZ, 0x3, R9 ;  /* 0x00000003ff0c7819 */ /* 0x000fe20000011409 */
[----:B------:R-:W-:Y:S01]  /*c8e0*/  IMAD.SHL.U32 R14, R14, 0x4, RZ ;  /* 0x000000040e0e7824 */ /* 0x000fe200078e00ff */
[----:B------:R-:W-:-:S02]  /*c8f0*/  LOP3.LUT R13, R13, 0xfffffff8, RZ, 0xc0, !PT ;  /* 0xfffffff80d0d7812 */ /* 0x000fc400078ec0ff */
[----:B------:R-:W-:Y:S02]  /*c900*/  LEA.HI R16, R9, R12, RZ, 0x1 ;  /* 0x0000000c09107211 */ /* 0x000fe400078f08ff */
[----:B------:R-:W-:Y:S02]  /*c910*/  LEA.HI R15, R2, R3, RZ, 0x4 ;  /* 0x00000003020f7211 */ /* 0x000fe400078f20ff */
[----:B------:R-:W-:Y:S02]  /*c920*/  IADD3 R10, R10, -R13, RZ ;  /* 0x8000000d0a0a7210 */ /* 0x000fe40007ffe0ff */
[----:B------:R-:W-:Y:S02]  /*c930*/  FSETP.NE.FTZ.AND P3, PT, R5, RZ, PT ;  /* 0x000000ff0500720b */ /* 0x000fe40003f75000 */
[----:B------:R-:W-:Y:S02]  /*c940*/  LOP3.LUT R16, R16, 0xfffffffe, RZ, 0xc0, !PT ;  /* 0xfffffffe10107812 */ /* 0x000fe400078ec0ff */
[----:B------:R-:W-:-:S02]  /*c950*/  SHF.R.S32.HI R15, RZ, 0x4, R15 ;  /* 0x00000004ff0f7819 */ /* 0x000fc4000001140f */
[----:B------:R-:W-:Y:S01]  /*c960*/  LEA.HI R13, R10, R10, RZ, 0x1 ;  /* 0x0000000a0a0d7211 */ /* 0x000fe200078f08ff */
[----:B------:R-:W-:Y:S01]  /*c970*/  IMAD.IADD R16, R12, 0x1, -R16 ;  /* 0x000000010c107824 */ /* 0x000fe200078e0a10 */
[----:B------:R-:W-:Y:S02]  /*c980*/  FSETP.NE.FTZ.AND P2, PT, R4, RZ, PT ;  /* 0x000000ff0400720b */ /* 0x000fe40003f55000 */
[----:B------:R-:W-:Y:S01]  /*c990*/  LEA.HI R9, R8, R8, RZ, 0x1 ;  /* 0x0000000808097211 */ /* 0x000fe200078f08ff */
[----:B------:R-:W-:Y:S01]  /*c9a0*/  IMAD.SHL.U32 R8, R15, 0x40, RZ ;  /* 0x000000400f087824 */ /* 0x000fe200078e00ff */
[----:B------:R-:W-:Y:S01]  /*c9b0*/  LOP3.LUT R14, R14, 0x3fffff00, RZ, 0xc0, !PT ;  /* 0x3fffff000e0e7812 */ /* 0x000fe200078ec0ff */
[----:B------:R-:W1:Y:S01]  /*c9c0*/  @P3 MUFU.RCP R7, R5 ;  /* 0x0000000500073308 */ /* 0x000e620000001000 */
[----:B------:R-:W-:Y:S02]  /*c9d0*/  SHF.R.S32.HI R15, RZ, 0x1, R13 ;  /* 0x00000001ff0f7819 */ /* 0x000fe4000001140d */
[----:B------:R-:W-:-:S02]  /*c9e0*/  SHF.R.S32.HI R9, RZ, 0x1, R9 ;  /* 0x00000001ff097819 */ /* 0x000fc40000011409 */
[----:B------:R-:W-:Y:S01]  /*c9f0*/  LEA R16, R16, R14, 0x5 ;  /* 0x0000000e10107211 */ /* 0x000fe200078e28ff */
[----:B------:R-:W-:Y:S01]  /*ca00*/  IMAD.SHL.U32 R14, R15, 0x40, RZ ;  /* 0x000000400f0e7824 */ /* 0x000fe200078e00ff */
[----:B------:R-:W-:Y:S01]  /*ca10*/  LOP3.LUT R13, R13, 0x1fffffe, RZ, 0xc0, !PT ;  /* 0x01fffffe0d0d7812 */ /* 0x000fe200078ec0ff */
[----:B------:R-:W-:Y:S01]  /*ca20*/  IMAD.SHL.U32 R9, R9, 0x8, RZ ;  /* 0x0000000809097824 */ /* 0x000fe200078e00ff */
[----:B------:R-:W-:Y:S01]  /*ca30*/  LOP3.LUT R8, R8, 0xc0, RZ, 0xc0, !PT ;  /* 0x000000c008087812 */ /* 0x000fe200078ec0ff */
[----:B------:R-:W2:Y:S01]  /*ca40*/  @P2 MUFU.RCP R6, R4 ;  /* 0x0000000400062308 */ /* 0x000ea20000001000 */
[----:B------:R-:W-:Y:S01]  /*ca50*/  LOP3.LUT R14, R14, 0xc0, RZ, 0xc0, !PT ;  /* 0x000000c00e0e7812 */ /* 0x000fe200078ec0ff */
[----:B------:R-:W-:Y:S01]  /*ca60*/  IMAD.IADD R13, R10, 0x1, -R13 ;  /* 0x000000010a0d7824 */ /* 0x000fe200078e0a0d */
[----:B------:R-:W-:Y:S02]  /*ca70*/  LOP3.LUT R9, R8, 0x18, R9, 0xf8, !PT ;  /* 0x0000001808097812 */ /* 0x000fe400078ef809 */
[----:B------:R-:W-:Y:S01]  /*ca80*/  SHF.R.U32.HI R8, RZ, 0x3, R8 ;  /* 0x00000003ff087819 */ /* 0x000fe20000011608 */
[----:B------:R-:W-:Y:S01]  /*ca90*/  IMAD R11, R13, 0x10, R11 ;  /* 0x000000100d0b7824 */ /* 0x000fe200078e020b */
[----:B------:R-:W-:Y:S01]  /*caa0*/  LEA.HI R14, R14, R14, RZ, 0x1d ;  /* 0x0000000e0e0e7211 */ /* 0x000fe200078fe8ff */
[----:B-1----:R-:W-:Y:S01]  /*cab0*/  FMUL.FTZ R140, R7, R140 ;  /* 0x0000008c078c7220 */ /* 0x002fe20000410000 */
[----:B------:R-:W-:Y:S01]  /*cac0*/  LOP3.LUT P0, RZ, R15, 0x2, RZ, 0xc0, !PT ;  /* 0x000000020fff7812 */ /* 0x000fe2000780c0ff */
[----:B------:R-:W-:Y:S01]  /*cad0*/  FMUL.FTZ R141, R7, R141 ;  /* 0x0000008d078d7220 */ /* 0x000fe20000410000 */
[----:B------:R-:W-:Y:S01]  /*cae0*/  LOP3.LUT R10, R15, 0x1, RZ, 0xc0, !PT ;  /* 0x000000010f0a7812 */ /* 0x000fe200078ec0ff */
[----:B------:R-:W-:Y:S01]  /*caf0*/  FMUL.FTZ R136, R7, R136 ;  /* 0x0000008807887220 */ /* 0x000fe20000410000 */
[----:B------:R-:W-:Y:S01]  /*cb00*/  LOP3.LUT R8, R9, R8, RZ, 0x3c, !PT ;  /* 0x0000000809087212 */ /* 0x000fe200078e3cff */
[----:B------:R-:W-:Y:S01]  /*cb10*/  FMUL.FTZ R137, R7, R137 ;  /* 0x0000008907897220 */ /* 0x000fe20000410000 */
[----:B------:R-:W-:Y:S01]  /*cb20*/  LEA R9, R11, R14, 0x1 ;  /* 0x0000000e0b097211 */ /* 0x000fe200078e08ff */
[C---:B------:R-:W-:Y:S01]  /*cb30*/  FMUL.FTZ R132, R7.reuse, R132 ;  /* 0x0000008407847220 */ /* 0x040fe20000410000 */
[----:B------:R-:W-:Y:S01]  /*cb40*/  ISETP.NE.U32.AND P1, PT, R10, 0x1, PT ;  /* 0x000000010a00780c */ /* 0x000fe20003f25070 */
[C---:B------:R-:W-:Y:S01]  /*cb50*/  FMUL.FTZ R133, R7.reuse, R133 ;  /* 0x0000008507857220 */ /* 0x040fe20000410000 */
[----:B------:R-:W-:Y:S01]  /*cb60*/  LEA R146, R146, R16, 0x2 ;  /* 0x0000001092927211 */ /* 0x000fe200078e10ff */
[----:B------:R-:W-:Y:S01]  /*cb70*/  IMAD.MOV.U32 R10, RZ, RZ, -0x20 ;  /* 0xffffffe0ff0a7424 */ /* 0x000fe200078e00ff */
[----:B------:R-:W-:Y:S01]  /*cb80*/  STS.64 [R9.X4], R140 ;  /* 0x0000008c09007388 */ /* 0x000fe20000004a00 */
[C---:B------:R-:W-:Y:S01]  /*cb90*/  FMUL.FTZ R128, R7.reuse, R128 ;  /* 0x0000008007807220 */ /* 0x040fe20000410000 */
[----:B------:R-:W-:Y:S01]  /*cba0*/  LOP3.LUT R0, R0, 0xffffffe0, RZ, 0xc0, !PT ;  /* 0xffffffe000007812 */ /* 0x000fe200078ec0ff */
[----:B------:R-:W-:Y:S01]  /*cbb0*/  FMUL.FTZ R129, R7, R129 ;  /* 0x0000008107817220 */ /* 0x000fe20000410000 */
[----:B------:R-:W-:Y:S01]  /*cbc0*/  SEL R10, R10, 0x20, !P1 ;  /* 0x000000200a0a7807 */ /* 0x000fe20004800000 */
[----:B------:R-:W-:Y:S01]  /*cbd0*/  IMAD.SHL.U32 R7, R9, 0x4, RZ ;  /* 0x0000000409077824 */ /* 0x000fe200078e00ff */
[----:B------:R-:W1:Y:S01]  /*cbe0*/  S2R R13, SR_CTAID.Z ;  /* 0x00000000000d7919 */ /* 0x000e620000002700 */
[C---:B--2---:R-:W-:Y:S01]  /*cbf0*/  FMUL.FTZ R143, R6.reuse, R143 ;  /* 0x0000008f068f7220 */ /* 0x044fe20000410000 */
[----:B------:R-:W2:Y:S01]  /*cc00*/  @P2 MUFU.LG2 R4, R4 ;  /* 0x0000000400042308 */ /* 0x000ea20000000c00 */
[C---:B------:R-:W-:Y:S01]  /*cc10*/  FMUL.FTZ R142, R6.reuse, R142 ;  /* 0x0000008e068e7220 */ /* 0x040fe20000410000 */
[----:B------:R-:W3:Y:S01]  /*cc20*/  S2R R14, SR_CTAID.X ;  /* 0x00000000000e7919 */ /* 0x000ee20000002500 */
[----:B------:R-:W-:Y:S01]  /*cc30*/  FMUL.FTZ R139, R6, R139 ;  /* 0x0000008b068b7220 */ /* 0x000fe20000410000 */
[----:B------:R-:W-:Y:S01]  /*cc40*/  LEA.HI R2, R2, R3, RZ, 0x3 ;  /* 0x0000000302027211 */ /* 0x000fe200078f18ff */
[C---:B------:R-:W-:Y:S01]  /*cc50*/  FMUL.FTZ R138, R6.reuse, R138 ;  /* 0x0000008a068a7220 */ /* 0x040fe20000410000 */
[----:B------:R-:W-:Y:S01]  /*cc60*/  STS.64 [R9.X4+0x400], R142 ;  /* 0x0004008e09007388 */ /* 0x000fe20000004a00 */
[----:B------:R-:W-:Y:S01]  /*cc70*/  FMUL.FTZ R135, R6, R135 ;  /* 0x0000008706877220 */ /* 0x000fe20000410000 */
[----:B------:R-:W-:Y:S01]  /*cc80*/  LOP3.LUT R2, R2, 0xfffffff8, RZ, 0xc0, !PT ;  /* 0xfffffff802027812 */ /* 0x000fe200078ec0ff */
[----:B------:R-:W-:-:S02]  /*cc90*/  FMUL.FTZ R134, R6, R134 ;  /* 0x0000008606867220 */ /* 0x000fc40000410000 */
[----:B------:R-:W-:Y:S01]  /*cca0*/  FMUL.FTZ R131, R6, R131 ;  /* 0x0000008306837220 */ /* 0x000fe20000410000 */
[----:B------:R-:W-:Y:S01]  /*ccb0*/  IADD3 R2, -R2, R3, RZ ;  /* 0x0000000302027210 */ /* 0x000fe20007ffe1ff */
[----:B------:R-:W-:Y:S01]  /*ccc0*/  FMUL.FTZ R130, R6, R130 ;  /* 0x0000008206827220 */ /* 0x000fe20000410000 */
[----:B------:R-:W-:Y:S01]  /*ccd0*/  IADD3 R6, R146, R8, RZ ;  /* 0x0000000892067210 */ /* 0x000fe20007ffe0ff */
[C---:B------:R-:W-:Y:S01]  /*cce0*/  IMAD.IADD R11, R7.reuse, 0x1, R10 ;  /* 0x00000001070b7824 */ /* 0x040fe200078e020a */
[----:B------:R-:W-:Y:S01]  /*ccf0*/  IADD3 R8, R7, 0x40, RZ ;  /* 0x0000004007087810 */ /* 0x000fe20007ffe0ff */
[----:B------:R-:W-:Y:S01]  /*cd00*/  IMAD.IADD R0, R3, 0x1, -R0 ;  /* 0x0000000103007824 */ /* 0x000fe200078e0a00 */
[----:B------:R-:W-:Y:S01]  /*cd10*/  @P0 IADD3 R8, R7, -0x40, RZ ;  /* 0xffffffc007080810 */ /* 0x000fe20007ffe0ff */
[----:B--2---:R-:W-:Y:S01]  /*cd20*/  @P2 FMUL.FTZ R4, R4, 0.69314718246459960938 ;  /* 0x3f31721804042820 */ /* 0x004fe20000410000 */
[----:B------:R-:W-:Y:S02]  /*cd30*/  STS.64 [R11], R136 ;  /* 0x000000880b007388 */ /* 0x000fe40000000a00 */
[----:B------:R-:W-:Y:S01]  /*cd40*/  LOP3.LUT P0, RZ, R0, 0x3, RZ, 0xc0, !PT ;  /* 0x0000000300ff7812 */ /* 0x000fe2000780c0ff */
[----:B------:R-:W-:Y:S01]  /*cd50*/  IMAD.IADD R10, R10, 0x1, R8 ;  /* 0x000000010a0a7824 */ /* 0x000fe200078e0208 */
[----:B------:R-:W-:Y:S01]  /*cd60*/  STS.64 [R11+0x400], R138 ;  /* 0x0004008a0b007388 */ /* 0x000fe20000000a00 */
[----:B------:R-:W-:Y:S01]  /*cd70*/  MOV R0, 0xff800000 ;  /* 0xff80000000007802 */ /* 0x000fe20000000f00 */
[----:B---3--:R-:W-:-:S02]  /*cd80*/  IMAD.SHL.U32 R14, R14, 0x40, RZ ;  /* 0x000000400e0e7824 */ /* 0x008fc400078e00ff */
[----:B------:R-:W-:Y:S04]  /*cd90*/  STS.64 [R8], R132 ;  /* 0x0000008408007388 */ /* 0x000fe80000000a00 */
[----:B------:R-:W-:Y:S04]  /*cda0*/  STS.64 [R8+0x400], R134 ;  /* 0x0004008608007388 */ /* 0x000fe80000000a00 */
[----:B------:R-:W-:Y:S04]  /*cdb0*/  STS.64 [R10], R128 ;  /* 0x000000800a007388 */ /* 0x000fe80000000a00 */
[----:B------:R-:W-:Y:S04]  /*cdc0*/  STS.64 [R10+0x400], R130 ;  /* 0x000400820a007388 */ /* 0x000fe80000000a00 */
[----:B------:R-:W-:Y:S06]  /*cdd0*/  BAR.SYNC.DEFER_BLOCKING 0x0 ;  /* 0x0000000000007b1d */ /* 0x000fec0000010000 */
[----:B------:R-:W2:Y:S04]  /*cde0*/  S2R R7, SR_CTAID.Y ;  /* 0x0000000000077919 */ /* 0x000ea80000002600 */
[----:B------:R-:W3:Y:S04]  /*cdf0*/  LDS.128 R20, [R6.X4] ;  /* 0x0000000006147984 */ /* 0x000ee80000004c00 */
[----:B------:R-:W4:Y:S01]  /*ce00*/  LDS.128 R16, [R6.X4+0x800] ;  /* 0x0008000006107984 */ /* 0x000f220000004c00 */
[----:B--2---:R-:W-:-:S03]  /*ce10*/  IMAD R7, R7, c[0x0][0x210], R148 ;  /* 0x0000840007077a24 */ /* 0x004fc600078e0294 */
[----:B------:R-:W2:Y:S04]  /*ce20*/  LDS.128 R8, [R6.X4+0x1000] ;  /* 0x0010000006087984 */ /* 0x000ea80000004c00 */
[----:B------:R5:W1:Y:S02]  /*ce30*/  LDS.128 R24, [R6.X4+0x1800] ;  /* 0x0018000006187984 */ /* 0x000a640000004c00 */
[----:B-----5:R5:W1:Y:S02]  /*ce40*/  @P3 MUFU.LG2 R6, R5 ;  /* 0x0000000500063308 */ /* 0x020a640000000c00 */
[----:B-----5:R-:W-:Y:S01]  /*ce50*/  IADD3 R5, -R148, RZ, RZ ;  /* 0x000000ff94057210 */ /* 0x020fe20007ffe1ff */
[----:B-1----:R-:W-:-:S04]  /*ce60*/  @P3 FMUL.FTZ R6, R6, 0.69314718246459960938 ;  /* 0x3f31721806063820 */ /* 0x002fc80000410000 */
[----:B------:R-:W-:Y:S02]  /*ce70*/  IMAD R5, R5, c[0x0][0x1c0], R13 ;  /* 0x0000700005057a24 */ /* 0x000fe400078e020d */
[----:B------:R-:W-:Y:S02]  /*ce80*/  @P3 FFMA.FTZ R0, R70, c[0x0][0x238], R6 ;  /* 0x00008e0046003a23 */ /* 0x000fe40000010006 */
[----:B------:R-:W-:Y:S02]  /*ce90*/  IMAD R5, R7, c[0x0][0x1c0], R5 ;  /* 0x0000700007057a24 */ /* 0x000fe400078e0205 */
[----:B------:R-:W-:Y:S02]  /*cea0*/  IMAD.MOV.U32 R7, RZ, RZ, -0x800000 ;  /* 0xff800000ff077424 */ /* 0x000fe400078e00ff */
[----:B------:R-:W-:Y:S02]  /*ceb0*/  IMAD R5, R5, c[0x0][0x214], R14 ;  /* 0x0000850005057a24 */ /* 0x000fe400078e020e */
[----:B------:R-:W-:-:S02]  /*cec0*/  @P2 FFMA.FTZ R7, R69, c[0x0][0x238], R4 ;  /* 0x00008e0045072a23 */ /* 0x000fc40000010004 */
[----:B------:R-:W-:Y:S01]  /*ced0*/  IMAD.SHL.U32 R6, R2, 0x4, RZ ;  /* 0x0000000402067824 */ /* 0x000fe200078e00ff */
[----:B------:R-:W-:Y:S05]  /*cee0*/  @P0 BRA `(.L_x_4775) ;  /* 0x000000a000000947 */ /* 0x000fea0003800000 */
[----:B--234-:R-:W-:Y:S02]  /*cef0*/  IADD3 R4, R155, 0x8, RZ ;  /* 0x000000089b047810 */ /* 0x01cfe40007ffe0ff */
        /* <DEDUP_REMOVED lines=9> */
.L_x_4775:
[----:B--234-:R-:W-:Y:S05]  /*cf90*/  BSYNC B0 ;  /* 0x0000000000007941 */ /* 0x01cfea0003800000 */
.L_x_4774:
[--C-:B-1----:R-:W-:Y:S01]  /*cfa0*/  SHF.R.S32.HI R7, RZ, 0x1f, R6.reuse ;  /* 0x0000001fff077819 */ /* 0x102fe20000011406 */
        /* <DEDUP_REMOVED lines=21> */
.L_x_4776:
        /* <DEDUP_REMOVED lines=16> */
.L_x_5254:


//--------------------- .text._ZN5flash24flash_fwd_splitkv_kernelI23Flash_fwd_kernel_traitsILi32ELi64ELi128ELi4ELb0ELb0EN7cutlass10bfloat16_tE19Flash_kernel_traitsILi32ELi64ELi128ELi4ES3_EELb1ELb0ELb1ELb0ELb0ELb1ELb1ELb0EEEvNS_16Flash_fwd_paramsE --------------------------
	.section	.text._ZN5flash24flash_fwd_splitkv_kernelI23Flash_fwd_kernel_traitsILi32ELi64ELi128ELi4ELb0ELb0EN7cutlass10bfloat16_tE19Flash_kernel_traitsILi32ELi64ELi128ELi4ES3_EELb1ELb0ELb1ELb0ELb0ELb1ELb1ELb0EEEvNS_16Flash_fwd_paramsE,"ax",@progbits
	.sectioninfo	@"SHI_REGISTERS=203"
	.align	128
        .global         _ZN5flash24flash_fwd_splitkv_kernelI23Flash_fwd_kernel_traitsILi32ELi64ELi128ELi4ELb0ELb0EN7cutlass10bfloat16_tE19Flash_kernel_traitsILi32ELi64ELi128ELi4ES3_EELb1ELb0ELb1ELb0ELb0ELb1ELb1ELb0EEEvNS_16Flash_fwd_paramsE
        .type           _ZN5flash24flash_fwd_splitkv_kernelI23Flash_fwd_kernel_traitsILi32ELi64ELi128ELi4ELb0ELb0EN7cutlass10bfloat16_tE19Flash_kernel_traitsILi32ELi64ELi128ELi4ES3_EELb1ELb0ELb1ELb0ELb0ELb1ELb1ELb0EEEvNS_16Flash_fwd_paramsE,@function
        .size           _ZN5flash24flash_fwd_splitkv_kernelI23Flash_fwd_kernel_traitsILi32ELi64ELi128ELi4ELb0ELb0EN7cutlass10bfloat16_tE19Flash_kernel_traitsILi32ELi64ELi128ELi4ES3_EELb1ELb0ELb1ELb0ELb0ELb1ELb1ELb0EEEvNS_16Flash_fwd_paramsE,(.L_x_5255 - _ZN5flash24flash_fwd_splitkv_kernelI23Flash_fwd_kernel_traitsILi32ELi64ELi128ELi4ELb0ELb0EN7cutlass10bfloat16_tE19Flash_kernel_traitsILi32ELi64ELi128ELi4ES3_EELb1ELb0ELb1ELb0ELb0ELb1ELb1ELb0EEEvNS_16Flash_fwd_paramsE)
        .other          _ZN5flash24flash_fwd_splitkv_kernelI23Flash_fwd_kernel_traitsILi32ELi64ELi128ELi4ELb0ELb0EN7cutlass10bfloat16_tE19Flash_kernel_traitsILi32ELi64ELi128ELi4ES3_EELb1ELb0ELb1ELb0ELb0ELb1ELb1ELb0EEEvNS_16Flash_fwd_paramsE,@"STO_CUDA_ENTRY STV_DEFAULT"
_ZN5flash24flash_fwd_splitkv_kernelI23Flash_fwd_kernel_traitsILi32ELi64ELi128ELi4ELb0ELb0EN7cutlass10bfloat16_tE19Flash_kernel_traitsILi32ELi64ELi128ELi4ES3_EELb1ELb0ELb1ELb0ELb0ELb1ELb1ELb0EEEvNS_16Flash_fwd_paramsE:
.text._ZN5flash24flash_fwd_splitkv_kernelI23Flash_fwd_kernel_traitsILi32ELi64ELi128ELi4ELb0ELb0EN7cutlass10bfloat16_tE19Flash_kernel_traitsILi32ELi64ELi128ELi4ES3_EELb1ELb0ELb1ELb0ELb0ELb1ELb1ELb0EEEvNS_16Flash_fwd_paramsE:
        /* <DEDUP_REMOVED lines=53> */
.L_x_4777:
[----:B-1-34-:R-:W-:Y:S02]  /*0350*/  MOV R4, c[0x0][0x218] ;  /* 0x0000860000047a02 */ /* 0x01afe40000000f00 */
.L_x_4778:
        /* <DEDUP_REMOVED lines=30> */
[----:B------:R-:W-:Y:S01]  /*0540*/  IMAD.HI.U32 R4, R11, R4, R10 ;  /* 0x000000040b047227 */ /* 0x000fe200078e000a */
[----:B------:R-:W-:-:S05]  /*0550*/  IADD3 R11, R125, 0x7f, RZ ;  /* 0x0000007f7d0b7810 */ /* 0x000fca0007ffe0ff */
        /* <DEDUP_REMOVED lines=9> */
[----:B------:R-:W-:Y:S02]  /*05f0*/  IADD3 R5, R4, c[0x0][0x2e8], R125 ;  /* 0x0000ba0004057a10 */ /* 0x000fe40007ffe07d */
[----:B------:R-:W-:Y:S02]  /*0600*/  SHF.R.S32.HI R4, RZ, 0x1f, R11 ;  /* 0x0000001fff047819 */ /* 0x000fe4000001140b */
[----:B------:R-:W-:Y:S02]  /*0610*/  SHF.R.S32.HI R20, RZ, 0x1f, R5 ;  /* 0x0000001fff147819 */ /* 0x000fe40000011405 */
[----:B------:R-:W-:Y:S02]  /*0620*/  LEA.HI R4, R4, R11, RZ, 0x7 ;  /* 0x0000000b04047211 */ /* 0x000fe400078f38ff */
[----:B------:R-:W-:Y:S02]  /*0630*/  @P2 IADD3 R10, R10, 0x1, RZ ;  /* 0x000000010a0a2810 */ /* 0x000fe40007ffe0ff */
[----:B------:R-:W-:-:S02]  /*0640*/  LEA.HI R20, R20, R5, RZ, 0x7 ;  /* 0x0000000514147211 */ /* 0x000fc400078f38ff */
        /* <DEDUP_REMOVED lines=37> */
[-C--:B------:R-:W-:Y:S02]  /*08a0*/  ISETP.GE.AND P0, PT, R7, R24.reuse, PT ;  /* 0x000000180700720c */ /* 0x080fe40003f06270 */
[----:B------:R-:W-:Y:S01]  /*08b0*/  SHF.R.S32.HI R0, RZ, 0x1f, R2 ;  /* 0x0000001fff007819 */ /* 0x000fe20000011402 */
[----:B------:R1:W-:Y:S01]  /*08c0*/  @!P5 STG.E.128 [R4.64], RZ ;  /* 0x000000ff0400d986 */ /* 0x0003e2000c101d06 */
[----:B------:R-:W-:Y:S02]  /*08d0*/  ISETP.NE.OR P0, PT, R101, RZ, P0 ;  /* 0x000000ff6500720c */ /* 0x000fe40000705670 */
[-C--:B------:R-:W-:Y:S01]  /*08e0*/  ISETP.GE.OR P5, PT, R7, R24.reuse, P6 ;  /* 0x000000180700720c */ /* 0x080fe200037a6670 */
[----:B------:R1:W-:Y:S01]  /*08f0*/  @!P4 STG.E.128 [R4.64+0x800], RZ ;  /* 0x000800ff0400c986 */ /* 0x0003e2000c101d06 */
[----:B------:R-:W-:Y:S02]  /*0900*/  IADD3 R2, P2, R2, R3, RZ ;  /* 0x0000000302027210 */ /* 0x000fe40007f5e0ff */
[----:B------:R-:W-:-:S02]  /*0910*/  ISETP.GE.OR P6, PT, R9, R24, P6 ;  /* 0x000000180900720c */ /* 0x000fc400037c6670 */
[----:B------:R-:W-:Y:S02]  /*0920*/  LEA.HI.X.SX32 R3, R3, R0, 0x1, P2 ;  /* 0x0000000003037211 */ /* 0x000fe400010f0eff */
[C---:B------:R-:W-:Y:S02]  /*0930*/  LEA R6, P2, R2.reuse, c[0x0][0x208], 0x2 ;  /* 0x0000820002067a11 */ /* 0x040fe400078410ff */
[----:B------:R-:W-:Y:S01]  /*0940*/  ISETP.NE.OR P1, PT, R101, RZ, P1 ;  /* 0x000000ff6500720c */ /* 0x000fe20000f25670 */
[----:B------:R-:W-:Y:S01]  /*0950*/  @!P0 IMAD.MOV.U32 R0, RZ, RZ, -0x800000 ;  /* 0xff800000ff008424 */ /* 0x000fe200078e00ff */
        /* <DEDUP_REMOVED lines=14> */
.L_x_4779:
        /* <DEDUP_REMOVED lines=21> */
[----:B-1---5:R-:W1:Y:S01]  /*0b90*/  I2F.RP R4, R21 ;  /* 0x0000001500047306 */ /* 0x022e620000209400 */
        /* <DEDUP_REMOVED lines=66> */
[C---:B------:R-:W-:Y:S02]  /*0fc0*/  IMAD R7, R14.reuse, c[0x0][0x1b4], R7 ;  /* 0x00006d000e077a24 */ /* 0x040fe400078e0207 */
[----:B------:R-:W-:-:S04]  /*0fd0*/  IMAD.WIDE.U32 R30, R14, c[0x0][0x1b0], R12 ;  /* 0x00006c000e1e7a25 */ /* 0x000fc800078e000c */
[----:B------:R-:W-:Y:S01]  /*0fe0*/  IMAD.IADD R2, R31, 0x1, R7 ;  /* 0x000000011f027824 */ /* 0x000fe200078e0207 */
[----:B------:R-:W-:Y:S05]  /*0ff0*/  BRA `(.L_x_4781) ;  /* 0x0000041000007947 */ /* 0x000fea0003800000 */
.L_x_4780:
        /* <DEDUP_REMOVED lines=16> */
.L_x_4782:
[----:B------:R-:W-:Y:S01]  /*1100*/  IABS R3, c[0x0][0x1c8] ;  /* 0x0000720000037a13 */ /* 0x000fe20000000000 */
[----:B------:R-:W-:-:S03]  /*1110*/  @P4 IMAD.IADD R8, R6, 0x1, R7 ;  /* 0x0000000106084824 */ /* 0x000fc600078e0207 */
[----:B------:R-:W1:Y:S01]  /*1120*/  I2F.RP R5, R3 ;  /* 0x0000000300057306 */ /* 0x000e620000209400 */
[----:B------:R-:W-:-:S04]  /*1130*/  @P4 IMAD.WIDE.U32 R32, R8, c[0x0][0x1a0], RZ ;  /* 0x0000680008204a25 */ /* 0x000fc800078e00ff */
[----:B------:R-:W-:-:S03]  /*1140*/  @P4 IMAD R8, R8, c[0x0][0x1a4], R33 ;  /* 0x0000690008084a24 */ /* 0x000fc600078e0221 */
[----:B-1----:R-:W1:Y:S02]  /*1150*/  MUFU.RCP R12, R5 ;  /* 0x00000005000c7308 */ /* 0x002e640000001000 */
[----:B-1----:R-:W-:Y:S02]  /*1160*/  IADD3 R12, R12, 0xffffffe, RZ ;  /* 0x0ffffffe0c0c7810 */ /* 0x002fe40007ffe0ff */
[----:B------:R-:W-:-:S04]  /*1170*/  LEA R5, R20, 0xffffff80, 0x7 ;  /* 0xffffff8014057811 */ /* 0x000fc800078e38ff */
[----:B------:R-:W1:Y:S01]  /*1180*/  F2I.FTZ.U32.TRUNC.NTZ R13, R12 ;  /* 0x0000000c000d7305 */ /* 0x000e62000021f000 */
[----:B------:R-:W-:-:S04]  /*1190*/  IMAD.WIDE.U32 R10, R5, c[0x0][0x198], R10 ;  /* 0x00006600050a7a25 */ /* 0x000fc800078e000a */
        /* <DEDUP_REMOVED lines=39> */
.L_x_4781:
[----:B------:R-:W-:Y:S01]  /*1410*/  ISETP.NE.AND P0, PT, R9, -0x1, PT ;  /* 0xffffffff0900780c */ /* 0x000fe20003f05270 */
[----:B------:R-:W-:Y:S01]  /*1420*/  IMAD.IADD R107, R135, 0x1, -R24 ;  /* 0x00000001876b7824 */ /* 0x000fe200078e0a18 */
[----:B------:R-:W-:Y:S01]  /*1430*/  SHF.R.S32.HI R142, RZ, 0x1f, R101 ;  /* 0x0000001fff8e7819 */ /* 0x000fe20000011465 */
[----:B------:R-:W-:Y:S01]  /*1440*/  BSSY B0, `(.L_x_4783) ;  /* 0x0000063000007945 */ /* 0x000fe20003800000 */
[----:B------:R-:W-:Y:S02]  /*1450*/  SHF.R.S32.HI R19, RZ, 0x1f, R18 ;  /* 0x0000001fff137819 */ /* 0x000fe40000011412 */
[CC--:B------:R-:W-:Y:S02]  /*1460*/  LEA.HI R7, R142.reuse, R101.reuse, RZ, 0x2 ;  /* 0x000000658e077211 */ /* 0x0c0fe400078f10ff */
[----:B------:R-:W-:Y:S02]  /*1470*/  LEA.HI R13, R142, R101, RZ, 0x3 ;  /* 0x000000658e0d7211 */ /* 0x000fe400078f18ff */
[----:B------:R-:W-:-:S02]  /*1480*/  LOP3.LUT R6, R7, 0xfffffffc, RZ, 0xc0, !PT ;  /* 0xfffffffc07067812 */ /* 0x000fc400078ec0ff */
[----:B------:R-:W-:Y:S01]  /*1490*/  SHF.R.S32.HI R12, RZ, 0x3, R13 ;  /* 0x00000003ff0c7819 */ /* 0x000fe2000001140d */
[C---:B------:R-:W-:Y:S01]  /*14a0*/  @P0 IMAD.WIDE.U32 R10, R9.reuse, c[0x0][0x190], RZ ;  /* 0x00006400090a0a25 */ /* 0x040fe200078e00ff */
[----:B-----5:R-:W-:Y:S02]  /*14b0*/  @!P0 SHF.R.S32.HI R4, RZ, 0x1f, R121 ;  /* 0x0000001fff048819 */ /* 0x020fe40000011479 */
[----:B------:R-:W-:Y:S01]  /*14c0*/  LEA.HI R92, R142, R101, RZ, 0x4 ;  /* 0x000000658e5c7211 */ /* 0x000fe200078f20ff */
[----:B------:R-:W-:Y:S01]  /*14d0*/  @P0 IMAD R9, R9, c[0x0][0x194], R11 ;  /* 0x0000650009090a24 */ /* 0x000fe200078e020b */
[----:B------:R-:W-:Y:S01]  /*14e0*/  LEA.HI R11, R13, R12, RZ, 0x1 ;  /* 0x0000000c0d0b7211 */ /* 0x000fe200078f08ff */
[----:B------:R-:W-:Y:S01]  /*14f0*/  @!P0 IMAD R4, R4, c[0x0][0x178], RZ ;  /* 0x00005e0004048a24 */ /* 0x000fe200078e02ff */
[----:B------:R-:W-:Y:S01]  /*1500*/  SHF.R.S32.HI R16, RZ, 0x2, R7 ;  /* 0x00000002ff107819 */ /* 0x000fe20000011407 */
[----:B------:R-:W-:Y:S01]  /*1510*/  @!P0 IMAD.WIDE.U32 R22, R121, c[0x0][0x178], RZ ;  /* 0x00005e0079168a25 */ /* 0x000fe200078e00ff */
[----:B------:R-:W-:-:S02]  /*1520*/  LOP3.LUT R11, R11, 0xfffffffe, RZ, 0xc0, !PT ;  /* 0xfffffffe0b0b7812 */ /* 0x000fc400078ec0ff */
[----:B------:R-:W-:Y:S01]  /*1530*/  SHF.R.S32.HI R17, RZ, 0x1f, R16 ;  /* 0x0000001fff117819 */ /* 0x000fe20000011410 */
[----:B------:R-:W-:Y:S01]  /*1540*/  @!P0 IMAD R4, R121, c[0x0][0x17c], R4 ;  /* 0x00005f0079048a24 */ /* 0x000fe200078e0204 */
[----:B------:R-:W-:Y:S01]  /*1550*/  LEA.HI R142, R142, R101, RZ, 0x5 ;  /* 0x000000658e8e7211 */ /* 0x000fe200078f28ff */
[----:B------:R-:W-:Y:S02]  /*1560*/  IMAD.IADD R119, R101, 0x1, -R6 ;  /* 0x0000000165777824 */ /* 0x000fe400078e0a06 */
[----:B------:R-:W-:Y:S01]  /*1570*/  @!P0 IMAD.IADD R9, R23, 0x1, R4 ;  /* 0x0000000117098824 */ /* 0x000fe200078e0204 */
[----:B------:R-:W-:Y:S01]  /*1580*/  LOP3.LUT R4, R13, 0xfffffff8, RZ, 0xc0, !PT ;  /* 0xfffffff80d047812 */ /* 0x000fe200078ec0ff */
[----:B------:R-:W-:Y:S01]  /*1590*/  IMAD.SHL.U32 R119, R119, 0x8, RZ ;  /* 0x0000000877777824 */ /* 0x000fe200078e00ff */
[----:B------:R-:W-:Y:S01]  /*15a0*/  SHF.R.S32.HI R143, RZ, 0x5, R142 ;  /* 0x00000005ff8f7819 */ /* 0x000fe2000001148e */
[----:B------:R-:W-:Y:S01]  /*15b0*/  IMAD.IADD R6, R12, 0x1, -R11 ;  /* 0x000000010c067824 */ /* 0x000fe200078e0a0b */
[----:B------:R-:W-:Y:S01]  /*15c0*/  LOP3.LUT R142, R142, 0xffffffe0, RZ, 0xc0, !PT ;  /* 0xffffffe08e8e7812 */ /* 0x000fe200078ec0ff */
[----:B------:R-:W-:Y:S01]  /*15d0*/  IMAD.IADD R117, R101, 0x1, -R4 ;  /* 0x0000000165757824 */ /* 0x000fe200078e0a04 */
[C---:B------:R-:W-:Y:S01]  /*15e0*/  IADD3 R30, P3, R119.reuse, R30, RZ ;  /* 0x0000001e771e7210 */ /* 0x040fe20007f7e0ff */
[----:B------:R-:W-:Y:S01]  /*15f0*/  @!P0 IMAD.MOV.U32 R10, RZ, RZ, R22 ;  /* 0x000000ffff0a8224 */ /* 0x000fe200078e0016 */
[----:B------:R-:W-:Y:S01]  /*1600*/  SHF.R.S32.HI R11, RZ, 0x1f, R119 ;  /* 0x0000001fff0b7819 */ /* 0x000fe20000011477 */
[----:B------:R-:W-:Y:S01]  /*1610*/  IMAD.SHL.U32 R12, R12, 0x40, RZ ;  /* 0x000000400c0c7824 */ /* 0x000fe200078e00ff */
[----:B------:R-:W-:Y:S01]  /*1620*/  IADD3 R32, P2, R119, R32, RZ ;  /* 0x0000002077207210 */ /* 0x000fe20007f5e0ff */
[----:B------:R-:W-:Y:S01]  /*1630*/  IMAD.WIDE R26, R27, 0x40, R16 ;  /* 0x000000401b1a7825 */ /* 0x000fe200078e0210 */
[----:B------:R-:W-:-:S02]  /*1640*/  LEA.HI R4, R117, R117, RZ, 0x1 ;  /* 0x0000007575047211 */ /* 0x000fc400078f08ff */
[----:B------:R-:W-:Y:S01]  /*1650*/  IADD3 R10, P0, R119, R10, RZ ;  /* 0x0000000a770a7210 */ /* 0x000fe20007f1e0ff */
[C---:B------:R-:W-:Y:S01]  /*1660*/  IMAD.X R31, R11.reuse, 0x1, R2, P3 ;  /* 0x000000010b1f7824 */ /* 0x040fe200018e0602 */
[----:B------:R-:W-:Y:S01]  /*1670*/  LOP3.LUT R2, R92, 0xfffffff0, RZ, 0xc0, !PT ;  /* 0xfffffff05c027812 */ /* 0x000fe200078ec0ff */
[C---:B------:R-:W-:Y:S01]  /*1680*/  IMAD.X R33, R11.reuse, 0x1, R8, P2 ;  /* 0x000000010b217824 */ /* 0x040fe200010e0608 */
[----:B------:R-:W-:Y:S01]  /*1690*/  LOP3.LUT R8, R4, 0xfffffffe, RZ, 0xc0, !PT ;  /* 0xfffffffe04087812 */ /* 0x000fe200078ec0ff */
[----:B------:R-:W-:Y:S01]  /*16a0*/  IMAD.X R11, R11, 0x1, R9, P0 ;  /* 0x000000010b0b7824 */ /* 0x000fe200000e0609 */
[----:B------:R-:W-:Y:S01]  /*16b0*/  IADD3 R22, P0, R16, R5, RZ ;  /* 0x0000000510167210 */ /* 0x000fe20007f1e0ff */
[----:B------:R-:W-:Y:S01]  /*16c0*/  IMAD.IADD R137, R101, 0x1, -R2 ;  /* 0x0000000165897824 */ /* 0x000fe200078e0a02 */
[----:B------:R-:W-:Y:S01]  /*16d0*/  LOP3.LUT R12, R12, 0xc0, RZ, 0xc0, !PT ;  /* 0x000000c00c0c7812 */ /* 0x000fe200078ec0ff */
[----:B------:R-:W-:Y:S01]  /*16e0*/  IMAD.IADD R117, R117, 0x1, -R8 ;  /* 0x0000000175757824 */ /* 0x000fe200078e0a08 */
[----:B------:R-:W-:Y:S01]  /*16f0*/  IADD3.X R3, R17, R3, RZ, P0, !PT ;  /* 0x0000000311037210 */ /* 0x000fe200007fe4ff */
[----:B------:R-:W-:Y:S01]  /*1700*/  IMAD R9, R0, c[0x0][0x1b8], RZ ;  /* 0x00006e0000097a24 */ /* 0x000fe200078e02ff */
[----:B------:R-:W-:Y:S01]  /*1710*/  LEA.HI R8, R137, R137, RZ, 0x1 ;  /* 0x0000008989087211 */ /* 0x000fe200078f08ff */
[C---:B------:R-:W-:Y:S01]  /*1720*/  IMAD.WIDE.U32 R64, R16.reuse, c[0x0][0x198], R30 ;  /* 0x0000660010407a25 */ /* 0x040fe200078e001e */
[----:B------:R-:W-:-:S02]  /*1730*/  ISETP.GE.AND P0, PT, R16, R107, PT ;  /* 0x0000006b1000720c */ /* 0x000fc40003f06270 */
[--C-:B------:R-:W-:Y:S01]  /*1740*/  SHF.R.S32.HI R5, RZ, 0x1, R8.reuse ;  /* 0x00000001ff057819 */ /* 0x100fe20000011408 */
[C---:B------:R-:W-:Y:S01]  /*1750*/  IMAD R0, R14.reuse, c[0x0][0x1bc], R9 ;  /* 0x00006f000e007a24 */ /* 0x040fe200078e0209 */
[----:B------:R-:W-:Y:S01]  /*1760*/  SHF.R.S32.HI R134, RZ, 0x1f, R8 ;  /* 0x0000001fff867819 */ /* 0x000fe20000011408 */
[----:B------:R-:W-:Y:S01]  /*1770*/  IMAD.WIDE.U32 R14, R14, c[0x0][0x1b8], R32 ;  /* 0x00006e000e0e7a25 */ /* 0x000fe200078e0020 */
[----:B------:R-:W-:Y:S02]  /*1780*/  LEA.HI R9, R7, R16, RZ, 0x1 ;  /* 0x0000001007097211 */ /* 0x000fe400078f08ff */
[----:B------:R-:W-:Y:S01]  /*1790*/  LEA.HI R134, R134, R5, RZ, 0x2 ;  /* 0x0000000586867211 */ /* 0x000fe200078f10ff */
[----:B------:R-:W-:Y:S01]  /*17a0*/  IMAD R3, R3, c[0x0][0x1a0], RZ ;  /* 0x0000680003037a24 */ /* 0x000fe200078e02ff */
[----:B------:R-:W-:Y:S01]  /*17b0*/  LOP3.LUT R9, R9, 0x7fffffe, RZ, 0xc0, !PT ;  /* 0x07fffffe09097812 */ /* 0x000fe200078ec0ff */
[----:B------:R-:W-:Y:S01]  /*17c0*/  IMAD R7, R17, c[0x0][0x198], RZ ;  /* 0x0000660011077a24 */ /* 0x000fe200078e02ff */
[----:B------:R-:W-:Y:S01]  /*17d0*/  LOP3.LUT R13, R12, 0x18, R119, 0xf8, !PT ;  /* 0x000000180c0d7812 */ /* 0x000fe200078ef877 */
[----:B------:R-:W-:Y:S01]  /*17e0*/  IMAD.IADD R15, R15, 0x1, R0 ;  /* 0x000000010f0f7824 */ /* 0x000fe200078e0200 */
[----:B------:R-:W-:Y:S01]  /*17f0*/  LOP3.LUT R134, R134, 0xfffffffc, RZ, 0xc0, !PT ;  /* 0xfffffffc86867812 */ /* 0x000fe200078ec0ff */
[----:B------:R-:W-:Y:S01]  /*1800*/  IMAD.IADD R28, R16, 0x1, -R9 ;  /* 0x00000001101c7824 */ /* 0x000fe200078e0a09 */
[----:B------:R-:W-:Y:S01]  /*1810*/  SHF.R.U32.HI R12, RZ, 0x3, R12 ;  /* 0x00000003ff0c7819 */ /* 0x000fe2000001160c */
[----:B------:R-:W-:Y:S01]  /*1820*/  IMAD R25, R22, c[0x0][0x1a4], R3 ;  /* 0x0000690016197a24 */ /* 0x000fe200078e0203 */
[----:B------:R-:W-:Y:S01]  /*1830*/  MOV R3, 0x10 ;  /* 0x0000001000037802 */ /* 0x000fe20000000f00 */
[----:B------:R-:W-:Y:S01]  /*1840*/  IMAD.IADD R134, R5, 0x1, -R134 ;  /* 0x0000000105867824 */ /* 0x000fe200078e0a86 */
[----:B------:R-:W-:Y:S01]  /*1850*/  LOP3.LUT R12, R13, R12, RZ, 0x3c, !PT ;  /* 0x0000000c0d0c7212 */ /* 0x000fe200078e3cff */
[----:B------:R-:W-:Y:S01]  /*1860*/  IMAD R115, R143, 0x8, R28 ;  /* 0x000000088f737824 */ /* 0x000fe200078e021c */
[----:B------:R-:W-:Y:S01]  /*1870*/  SHF.R.S32.HI R92, RZ, 0x4, R92 ;  /* 0x00000004ff5c7819 */ /* 0x000fe2000001145c */
[----:B------:R-:W-:Y:S01]  /*1880*/  IMAD R13, R19, c[0x0][0x1a8], RZ ;  /* 0x00006a00130d7a24 */ /* 0x000fe200078e02ff */
[----:B------:R-:W-:Y:S01]  /*1890*/  LOP3.LUT P2, RZ, R134, 0x2, RZ, 0xc0, !PT ;  /* 0x0000000286ff7812 */ /* 0x000fe2000784c0ff */
[----:B------:R-:W-:Y:S01]  /*18a0*/  IMAD R2, R16, c[0x0][0x19c], R7 ;  /* 0x0000670010027a24 */ /* 0x000fe200078e0207 */
[----:B------:R-:W-:Y:S01]  /*18b0*/  SHF.R.S32.HI R4, RZ, 0x1, R4 ;  /* 0x00000001ff047819 */ /* 0x000fe20000011404 */
[----:B------:R-:W-:Y:S01]  /*18c0*/  IMAD.U32 R115, R115, 0x20, R12 ;  /* 0x0000002073737824 */ /* 0x000fe200078e000c */
[----:B------:R-:W-:Y:S01]  /*18d0*/  SEL R3, R3, 0xfffffff0, !P2 ;  /* 0xfffffff003037807 */ /* 0x000fe20005000000 */
[----:B------:R-:W-:-:S04]  /*18e0*/  IMAD.WIDE.U32 R22, R22, c[0x0][0x1a0], R14 ;  /* 0x0000680016167a25 */ /* 0x000fc800078e000e */
[C---:B------:R-:W-:Y:S02]  /*18f0*/  IMAD R13, R18.reuse, c[0x0][0x1ac], R13 ;  /* 0x00006b00120d7a24 */ /* 0x040fe400078e020d */
[----:B------:R-:W-:-:S04]  /*1900*/  IMAD.WIDE.U32 R10, R18, c[0x0][0x1a8], R10 ;  /* 0x00006a00120a7a25 */ /* 0x000fc800078e000a */
        /* <DEDUP_REMOVED lines=22> */
.L_x_4784:
[----:B------:R-:W-:Y:S05]  /*1a70*/  BSYNC B0 ;  /* 0x0000000000007941 */ /* 0x000fea0003800000 */
.L_x_4783:
        /* <DEDUP_REMOVED lines=20> */
.L_x_4786:
[----:B------:R-:W-:Y:S05]  /*1bc0*/  BSYNC B0 ;  /* 0x0000000000007941 */ /* 0x000fea0003800000 */
.L_x_4785:
        /* <DEDUP_REMOVED lines=17> */
.L_x_4788:
[----:B------:R-:W-:Y:S05]  /*1ce0*/  BSYNC B0 ;  /* 0x0000000000007941 */ /* 0x000fea0003800000 */
.L_x_4787:
        /* <DEDUP_REMOVED lines=18> */
.L_x_4790:
[----:B------:R-:W-:Y:S05]  /*1e10*/  BSYNC B0 ;  /* 0x0000000000007941 */ /* 0x000fea0003800000 */
.L_x_4789:
[----:B----4-:R-:W-:Y:S01]  /*1e20*/  IADD3 R12, R16, 0x40, RZ ;  /* 0x00000040100c7810 */ /* 0x010fe20007ffe0ff */
        /* <DEDUP_REMOVED lines=15> */
.L_x_4792:
[----:B------:R-:W-:Y:S05]  /*1f20*/  BSYNC B0 ;  /* 0x0000000000007941 */ /* 0x000fea0003800000 */
.L_x_4791:
[----:B-1----:R-:W-:Y:S01]  /*1f30*/  IADD3 R10, R16, 0x60, RZ ;  /* 0x00000060100a7810 */ /* 0x002fe20007ffe0ff */
        /* <DEDUP_REMOVED lines=11> */
[----:B--2---:R-:W-:-:S04]  /*1ff0*/  LEA R28, P0, R30, c[0x0][0x168], 0x1 ;  /* 0x00005a001e1c7a11 */ /* 0x004fc800078008ff */
[----:B------:R-:W-:-:S05]  /*2000*/  LEA.HI.X R29, R30, c[0x0][0x16c], R0, 0x1, P0 ;  /* 0x00005b001e1d7a11 */ /* 0x000fca00000f0c00 */
[----:B------:R-:W-:Y:S01]  /*2010*/  @!PT LDS RZ, [RZ] ;  /* 0x00000000fffff984 */ /* 0x000fe20000000800 */
[----:B------:R-:W-:Y:S01]  /*2020*/  @!PT LDS RZ, [RZ] ;  /* 0x00000000fffff984 */ /* 0x000fe20000000800 */
[----:B------:R-:W-:Y:S01]  /*2030*/  @!PT LDS RZ, [RZ] ;  /* 0x00000000fffff984 */ /* 0x000fe20000000800 */
[----:B------:R2:W-:Y:S04]  /*2040*/  LDGSTS.E.BYPASS.LTC128B.128 [R115+0x2800], [R28.64] ;  /* 0x028000001c737fae */ /* 0x0005e8000b901d46 */
.L_x_4794:
[----:B------:R-:W-:Y:S05]  /*2050*/  BSYNC B0 ;  /* 0x0000000000007941 */ /* 0x000fea0003800000 */
.L_x_4793:
[----:B------:R-:W-:Y:S01]  /*2060*/  SHF.R.S32.HI R0, RZ, 0x1f, R121 ;  /* 0x0000001fff007819 */ /* 0x000fe20000011479 */
[----:B------:R-:W-:Y:S01]  /*2070*/  IMAD.WIDE.U32 R18, R121, c[0x0][0x320], R18 ;  /* 0x0000c80079127a25 */ /* 0x000fe200078e0012 */
[----:B------:R-:W0:Y:S03]  /*2080*/  LDGDEPBAR ;  /* 0x00000000000079af */ /* 0x000e260000000000 */
[----:B------:R-:W-:Y:S01]  /*2090*/  IMAD R0, R0, c[0x0][0x320], RZ ;  /* 0x0000c80000007a24 */ /* 0x000fe200078e02ff */
[----:B--2---:R-:W-:-:S03]  /*20a0*/  LEA R28, P0, R18, c[0x0][0x318], 0x2 ;  /* 0x0000c600121c7a11 */ /* 0x004fc600078010ff */
[----:B------:R-:W-:-:S04]  /*20b0*/  IMAD R0, R121, c[0x0][0x324], R0 ;  /* 0x0000c90079007a24 */ /* 0x000fc800078e0200 */
[----:B------:R-:W-:-:S05]  /*20c0*/  IMAD.IADD R0, R19, 0x1, R0 ;  /* 0x0000000113007824 */ /* 0x000fca00078e0200 */
[----:B------:R-:W-:-:S05]  /*20d0*/  LEA.HI.X R29, R18, c[0x0][0x31c], R0, 0x2, P0 ;  /* 0x0000c700121d7a11 */ /* 0x000fca00000f1400 */
[----:B------:R-:W2:Y:S01]  /*20e0*/  LDG.E R0, [R28.64] ;  /* 0x000000061c007981 */ /* 0x000ea2000c1e1900 */
[----:B------:R-:W-:Y:S01]  /*20f0*/  ISETP.GE.AND P2, PT, R16, R5, PT ;  /* 0x000000051000720c */ /* 0x000fe20003f46270 */
[----:B------:R-:W2:Y:S01]  /*2100*/  MUFU.RCP R95, c[0x0][0x238] ;  /* 0x00008e00005f7b08 */ /* 0x000ea20000001000 */
[----:B------:R-:W-:-:S04]  /*2110*/  DEPBAR.LE SB0, 0x0 ;  /* 0x000080000000791a */ /* 0x000fc80000000000 */
[----:B------:R-:W-:Y:S01]  /*2120*/  BAR.SYNC.DEFER_BLOCKING 0x0 ;  /* 0x0000000000007b1d */ /* 0x000fe20000010000 */
[----:B------:R-:W-:Y:S01]  /*2130*/  SHF.R.S32.HI R7, RZ, 0x1f, R142 ;  /* 0x0000001fff077819 */ /* 0x000fe2000001148e */
[----:B------:R-:W-:Y:S01]  /*2140*/  IMAD.SHL.U32 R101, R101, 0x2, RZ ;  /* 0x0000000265657824 */ /* 0x000fe200078e00ff */
[C---:B------:R-:W-:Y:S02]  /*2150*/  LEA R160, P0, R22.reuse, c[0x0][0x170], 0x1 ;  /* 0x00005c0016a07a11 */ /* 0x040fe400078008ff */
        /* <DEDUP_REMOVED lines=19> */
.L_x_4796:
[----:B-1----:R-:W-:Y:S05]  /*2290*/  BSYNC B0 ;  /* 0x0000000000007941 */ /* 0x002fea0003800000 */
.L_x_4795:
        /* <DEDUP_REMOVED lines=16> */
.L_x_4798:
[----:B------:R-:W-:Y:S05]  /*23a0*/  BSYNC B0 ;  /* 0x0000000000007941 */ /* 0x000fea0003800000 */
.L_x_4797:
        /* <DEDUP_REMOVED lines=14> */
.L_x_4800:
[----:B------:R-:W-:Y:S05]  /*2490*/  BSYNC B0 ;  /* 0x0000000000007941 */ /* 0x000fea0003800000 */
.L_x_4799:
        /* <DEDUP_REMOVED lines=15> */
.L_x_4802:
[----:B------:R-:W-:Y:S05]  /*2590*/  BSYNC B0 ;  /* 0x0000000000007941 */ /* 0x000fea0003800000 */
.L_x_4801:
[----:B------:R-:W-:Y:S01]  /*25a0*/  LEA.HI R5, R92, R92, RZ, 0x1 ;  /* 0x0000005c5c057211 */ /* 0x000fe200078f08ff */
[----:B------:R-:W-:Y:S01]  /*25b0*/  IMAD.SHL.U32 R7, R4, 0x40, RZ ;  /* 0x0000004004077824 */ /* 0x000fe200078e00ff */
[----:B------:R-:W-:Y:S01]  /*25c0*/  SHF.R.S32.HI R0, RZ, 0x1f, R137 ;  /* 0x0000001fff007819 */ /* 0x000fe20000011489 */
[----:B------:R-:W-:Y:S01]  /*25d0*/  IMAD.SHL.U32 R134, R134, 0x40, RZ ;  /* 0x0000004086867824 */ /* 0x000fe200078e00ff */
[----:B------:R-:W-:Y:S01]  /*25e0*/  LOP3.LUT R5, R5, 0xfffffffe, RZ, 0xc0, !PT ;  /* 0xfffffffe05057812 */ /* 0x000fe200078ec0ff */
[----:B------:R-:W-:Y:S01]  /*25f0*/  IMAD.SHL.U32 R6, R6, 0x8, RZ ;  /* 0x0000000806067824 */ /* 0x000fe200078e00ff */
[----:B------:R-:W-:Y:S01]  /*2600*/  LEA.HI R0, R0, R137, RZ, 0x3 ;  /* 0x0000008900007211 */ /* 0x000fe200078f18ff */
[----:B------:R-:W-:Y:S01]  /*2610*/  IMAD.IADD R53, R26, 0x1, R101 ;  /* 0x000000011a357824 */ /* 0x000fe200078e0265 */
[----:B------:R-:W-:Y:S01]  /*2620*/  LOP3.LUT R7, R7, 0xc0, RZ, 0xc0, !PT ;  /* 0x000000c007077812 */ /* 0x000fe200078ec0ff */
[----:B------:R-:W-:Y:S01]  /*2630*/  IMAD.IADD R92, R92, 0x1, -R5 ;  /* 0x000000015c5c7824 */ /* 0x000fe200078e0a05 */
[----:B------:R-:W-:Y:S01]  /*2640*/  LOP3.LUT R134, R134, 0xc0, RZ, 0xc0, !PT ;  /* 0x000000c086867812 */ /* 0x000fe200078ec0ff */
[----:B------:R-:W-:Y:S01]  /*2650*/  IMAD.SHL.U32 R0, R0, 0x20, RZ ;  /* 0x0000002000007824 */ /* 0x000fe200078e00ff */
[----:B------:R-:W-:Y:S01]  /*2660*/  LOP3.LUT R6, R7, 0x8, R6, 0xf8, !PT ;  /* 0x0000000807067812 */ /* 0x000fe200078ef806 */
[----:B------:R-:W-:Y:S01]  /*2670*/  IMAD.SHL.U32 R5, R92, 0x8, RZ ;  /* 0x000000085c057824 */ /* 0x000fe200078e00ff */
[----:B------:R-:W-:Y:S01]  /*2680*/  LOP3.LUT R8, R8, 0x7fffffe, RZ, 0xc0, !PT ;  /* 0x07fffffe08087812 */ /* 0x000fe200078ec0ff */
[----:B------:R-:W-:Y:S01]  /*2690*/  IMAD R92, R92, 0x8, R117 ;  /* 0x000000085c5c7824 */ /* 0x000fe200078e0275 */
[----:B------:R-:W-:Y:S01]  /*26a0*/  SHF.R.U32.HI R7, RZ, 0x3, R7 ;  /* 0x00000003ff077819 */ /* 0x000fe20000011607 */
[----:B------:R-:W0:Y:S01]  /*26b0*/  LDGDEPBAR ;  /* 0x00000000000079af */ /* 0x000e220000000000 */
[----:B------:R-:W-:Y:S01]  /*26c0*/  LOP3.LUT R0, R0, 0xffffff00, RZ, 0xc0, !PT ;  /* 0xffffff0000007812 */ /* 0x000fe200078ec0ff */
[----:B------:R-:W-:Y:S01]  /*26d0*/  IMAD.IADD R137, R137, 0x1, -R8 ;  /* 0x0000000189897824 */ /* 0x000fe200078e0a08 */
[----:B------:R-:W-:Y:S01]  /*26e0*/  LOP3.LUT R5, R134, 0x8, R5, 0xf8, !PT ;  /* 0x0000000886057812 */ /* 0x000fe200078ef805 */
[----:B------:R-:W-:Y:S01]  /*26f0*/  I2F R52, R53 ;  /* 0x0000003500347306 */ /* 0x000fe20000201400 */
[----:B------:R-:W-:-:S02]  /*2700*/  SHF.R.U32.HI R134, RZ, 0x3, R134 ;  /* 0x00000003ff867819 */ /* 0x000fc40000011686 */
[----:B------:R-:W-:Y:S01]  /*2710*/  LOP3.LUT R7, R6, R7, RZ, 0x3c, !PT ;  /* 0x0000000706077212 */ /* 0x000fe200078e3cff */
[----:B------:R-:W-:Y:S01]  /*2720*/  IMAD R6, R143, 0x200, R0 ;  /* 0x000002008f067824 */ /* 0x000fe200078e0200 */
[----:B------:R-:W-:Y:S02]  /*2730*/  LOP3.LUT R134, R5, R134, RZ, 0x3c, !PT ;  /* 0x0000008605867212 */ /* 0x000fe400078e3cff */
[----:B------:R-:W-:Y:S01]  /*2740*/  LOP3.LUT P0, RZ, R4, 0x2, RZ, 0xc0, !PT ;  /* 0x0000000204ff7812 */ /* 0x000fe2000780c0ff */
[----:B------:R-:W-:Y:S01]  /*2750*/  IMAD R5, R137, 0x20, R6 ;  /* 0x0000002089057824 */ /* 0x000fe200078e0206 */
[C---:B------:R-:W-:Y:S01]  /*2760*/  IADD3 R131, R53.reuse, 0x20, RZ ;  /* 0x0000002035837810 */ /* 0x040fe20007ffe0ff */
[----:B------:R-:W-:Y:S01]  /*2770*/  IMAD.U32 R92, R92, 0x20, R7 ;  /* 0x000000205c5c7824 */ /* 0x000fe200078e0007 */
[C---:B------:R-:W-:Y:S01]  /*2780*/  IADD3 R129, R53.reuse, 0x21, RZ ;  /* 0x0000002135817810 */ /* 0x040fe20007ffe0ff */
[----:B------:R-:W-:Y:S01]  /*2790*/  IMAD.IADD R94, R134, 0x1, R5 ;  /* 0x00000001865e7824 */ /* 0x000fe200078e0205 */
[C---:B------:R-:W-:Y:S01]  /*27a0*/  IADD3 R133, R53.reuse, 0x19, RZ ;  /* 0x0000001935857810 */ /* 0x040fe20007ffe0ff */
[----:B------:R-:W-:Y:S01]  /*27b0*/  IMAD.SHL.U32 R92, R92, 0x2, RZ ;  /* 0x000000025c5c7824 */ /* 0x000fe200078e00ff */
[----:B------:R-:W-:Y:S01]  /*27c0*/  I2F R130, R131 ;  /* 0x0000008300827306 */ /* 0x000fe20000201400 */
[----:B------:R-:W-:Y:S01]  /*27d0*/  IMAD.SHL.U32 R94, R94, 0x2, RZ ;  /* 0x000000025e5e7824 */ /* 0x000fe200078e00ff */
[----:B------:R-:W-:Y:S01]  /*27e0*/  IADD3 R127, R53, 0x28, RZ ;  /* 0x00000028357f7810 */ /* 0x000fe20007ffe0ff */
[----:B------:R-:W-:Y:S01]  /*27f0*/  IMAD R137, R137, 0x20, R0 ;  /* 0x0000002089897824 */ /* 0x000fe200078e0200 */
[----:B------:R-:W-:Y:S01]  /*2800*/  LDSM.16.M88.4 R28, [R92+0x1000] ;  /* 0x001000005c1c783b */ /* 0x000fe20000000200 */
[C---:B------:R-:W-:Y:S01]  /*2810*/  IADD3 R4, R92.reuse, 0x1000, RZ ;  /* 0x000010005c047810 */ /* 0x040fe20007ffe0ff */
[----:B------:R-:W-:Y:S01]  /*2820*/  IMAD R93, R3, 0x2, R94 ;  /* 0x00000002035d7824 */ /* 0x000fe200078e025e */
[----:B------:R-:W-:Y:S01]  /*2830*/  IADD3 R91, R92, 0x1020, RZ ;  /* 0x000010205c5b7810 */ /* 0x000fe20007ffe0ff */
[----:B-1----:R-:W1:Y:S01]  /*2840*/  LDSM.16.M88.4 R8, [R94] ;  /* 0x000000005e08783b */ /* 0x002e620000000200 */
[----:B------:R-:W-:Y:S01]  /*2850*/  @P0 IADD3 R91, R4, -0x20, RZ ;  /* 0xffffffe0045b0810 */ /* 0x000fe20007ffe0ff */
[----:B------:R-:W-:Y:S01]  /*2860*/  I2F R124, R131 ;  /* 0x00000083007c7306 */ /* 0x000fe20000201400 */
[C---:B------:R-:W-:Y:S01]  /*2870*/  IADD3 R105, R53.reuse, 0x29, RZ ;  /* 0x0000002935697810 */ /* 0x040fe20007ffe0ff */
[----:B------:R-:W-:Y:S01]  /*2880*/  LDSM.16.M88.4 R4, [R93] ;  /* 0x000000005d04783b */ /* 0x000fe20000000200 */
[C---:B------:R-:W-:Y:S01]  /*2890*/  IADD3 R103, R53.reuse, 0x30, RZ ;  /* 0x0000003035677810 */ /* 0x040fe20007ffe0ff */
[----:B------:R-:W-:Y:S01]  /*28a0*/  IMAD.IADD R144, R134, 0x1, R137 ;  /* 0x0000000186907824 */ /* 0x000fe200078e0289 */
[C---:B------:R-:W-:Y:S01]  /*28b0*/  IADD3 R99, R53.reuse, 0x38, RZ ;  /* 0x0000003835637810 */ /* 0x040fe20007ffe0ff */
[----:B------:R-:W-:Y:S01]  /*28c0*/  LDSM.16.M88.4 R44, [R91] ;  /* 0x000000005b2c783b */ /* 0x000fe20000000200 */
[C---:B------:R-:W-:Y:S01]  /*28d0*/  IADD3 R97, R53.reuse, 0x39, RZ ;  /* 0x0000003935617810 */ /* 0x040fe20007ffe0ff */
[----:B------:R-:W-:Y:S01]  /*28e0*/  I2F R126, R129 ;  /* 0x00000081007e7306 */ /* 0x000fe20000201400 */
[C---:B------:R-:W-:Y:S01]  /*28f0*/  IADD3 R85, R53.reuse, 0x40, RZ ;  /* 0x0000004035557810 */ /* 0x040fe20007ffe0ff */
[----:B------:R-:W5:Y:S01]  /*2900*/  LDSM.16.M88.4 R40, [R92+0x1400] ;  /* 0x001400005c28783b */ /* 0x000f620000000200 */
[----:B------:R-:W-:-:S02]  /*2910*/  IADD3 R79, R53, 0x41, RZ ;  /* 0x00000041354f7810 */ /* 0x000fc40007ffe0ff */
[C---:B------:R-:W-:Y:S01]  /*2920*/  IADD3 R81, R53.reuse, 0x48, RZ ;  /* 0x0000004835517810 */ /* 0x040fe20007ffe0ff */
[----:B------:R-:W-:Y:S01]  /*2930*/  LDSM.16.M88.4 R16, [R92+0x1800] ;  /* 0x001800005c10783b */ /* 0x000fe20000000200 */
[C---:B------:R-:W-:Y:S01]  /*2940*/  IADD3 R77, R53.reuse, 0x49, RZ ;  /* 0x00000049354d7810 */ /* 0x040fe20007ffe0ff */
[----:B------:R-:W-:Y:S01]  /*2950*/  I2F R118, R129 ;  /* 0x0000008100767306 */ /* 0x000fe20000201400 */
[C---:B------:R-:W-:Y:S01]  /*2960*/  IADD3 R63, R53.reuse, 0x50, RZ ;  /* 0x00000050353f7810 */ /* 0x040fe20007ffe0ff */
[----:B------:R-:W2:Y:S01]  /*2970*/  LDSM.16.M88.4 R36, [R91+0x400] ;  /* 0x000400005b24783b */ /* 0x000ea20000000200 */
[C---:B------:R-:W-:Y:S02]  /*2980*/  IADD3 R65, R53.reuse, 0x1, RZ ;  /* 0x0000000135417810 */ /* 0x040fe40007ffe0ff */
[C---:B------:R-:W-:Y:S01]  /*2990*/  IADD3 R61, R53.reuse, 0x8, RZ ;  /* 0x00000008353d7810 */ /* 0x040fe20007ffe0ff */
[----:B------:R-:W3:Y:S01]  /*29a0*/  LDSM.16.M88.4 R48, [R91+0x800] ;  /* 0x000800005b30783b */ /* 0x000ee20000000200 */
[C---:B------:R-:W-:Y:S01]  /*29b0*/  IADD3 R57, R53.reuse, 0x9, RZ ;  /* 0x0000000935397810 */ /* 0x040fe20007ffe0ff */
[----:B------:R-:W-:Y:S01]  /*29c0*/  I2F R132, R133 ;  /* 0x0000008500847306 */ /* 0x000fe20000201400 */
[----:B------:R-:W-:-:S02]  /*29d0*/  IADD3 R137, R53, 0x59, RZ ;  /* 0x0000005935897810 */ /* 0x000fc40007ffe0ff */
[C---:B------:R-:W-:Y:S02]  /*29e0*/  IADD3 R59, R53.reuse, 0x10, RZ ;  /* 0x00000010353b7810 */ /* 0x040fe40007ffe0ff */
[C---:B------:R-:W-:Y:S02]  /*29f0*/  IADD3 R139, R53.reuse, 0x51, RZ ;  /* 0x00000051358b7810 */ /* 0x040fe40007ffe0ff */
[----:B------:R-:W-:Y:S01]  /*2a00*/  IADD3 R145, R53, 0x60, RZ ;  /* 0x0000006035917810 */ /* 0x000fe20007ffe0ff */
[----:B------:R-:W-:Y:S01]  /*2a10*/  I2F R128, R133 ;  /* 0x0000008500807306 */ /* 0x000fe20000201400 */
[C---:B-1----:R-:W-:Y:S07]  /*2a20*/  HMMA.16816.F32.BF16 R32, R8.reuse, R28, RZ ;  /* 0x0000001c0820723c */ /* 0x042fee00000418ff */
[----:B------:R-:W-:Y:S01]  /*2a30*/  I2F R116, R127 ;  /* 0x0000007f00747306 */ /* 0x000fe20000201400 */
[C---:B------:R-:W-:Y:S07]  /*2a40*/  HMMA.16816.F32.BF16 R28, R8.reuse, R30, RZ ;  /* 0x0000001e081c723c */ /* 0x040fee00000418ff */
[----:B------:R-:W-:Y:S01]  /*2a50*/  I2F R112, R127 ;  /* 0x0000007f00707306 */ /* 0x000fe20000201400 */
[----:B-----5:R-:W-:Y:S07]  /*2a60*/  HMMA.16816.F32.BF16 R12, R8, R40, RZ ;  /* 0x00000028080c723c */ /* 0x020fee00000418ff */
[----:B------:R-:W-:Y:S01]  /*2a70*/  I2F R108, R105 ;  /* 0x00000069006c7306 */ /* 0x000fe20000201400 */
[C---:B------:R-:W-:Y:S07]  /*2a80*/  HMMA.16816.F32.BF16 R32, R4.reuse, R44, R32 ;  /* 0x0000002c0420723c */ /* 0x040fee0000041820 */
[----:B------:R-:W-:Y:S01]  /*2a90*/  I2F R72, R105 ;  /* 0x0000006900487306 */ /* 0x000fe20000201400 */
[C---:B------:R-:W-:Y:S01]  /*2aa0*/  HMMA.16816.F32.BF16 R28, R4.reuse, R46, R28 ;  /* 0x0000002e041c723c */ /* 0x040fe2000004181c */
[----:B------:R-:W-:Y:S06]  /*2ab0*/  LDSM.16.M88.4 R44, [R91+0xc00] ;  /* 0x000c00005b2c783b */ /* 0x000fec0000000200 */
[----:B------:R-:W-:Y:S01]  /*2ac0*/  I2F R104, R103 ;  /* 0x0000006700687306 */ /* 0x000fe20000201400 */
[----:B--2---:R-:W-:Y:S07]  /*2ad0*/  HMMA.16816.F32.BF16 R12, R4, R36, R12 ;  /* 0x00000024040c723c */ /* 0x004fee000004180c */
[----:B------:R-:W-:Y:S01]  /*2ae0*/  I2F R100, R103 ;  /* 0x0000006700647306 */ /* 0x000fe20000201400 */
[----:B------:R-:W-:Y:S01]  /*2af0*/  FMUL.FTZ R32, R32, c[0x0][0x2ec] ;  /* 0x0000bb0020207a20 */ /* 0x000fe20000410000 */
[----:B------:R-:W-:Y:S01]  /*2b00*/  HMMA.16816.F32.BF16 R40, R8, R42, RZ ;  /* 0x0000002a0828723c */ /* 0x000fe200000418ff */
[----:B------:R-:W-:-:S05]  /*2b10*/  FMUL.FTZ R33, R33, c[0x0][0x2ec] ;  /* 0x0000bb0021217a20 */ /* 0x000fca0000410000 */
[----:B------:R-:W-:Y:S01]  /*2b20*/  I2F R102, R99 ;  /* 0x0000006300667306 */ /* 0x000fe20000201400 */
[----:B------:R-:W-:Y:S02]  /*2b30*/  FMUL.FTZ R34, R34, c[0x0][0x2ec] ;  /* 0x0000bb0022227a20 */ /* 0x000fe40000410000 */
[----:B------:R-:W-:Y:S02]  /*2b40*/  FMUL.FTZ R75, R35, c[0x0][0x2ec] ;  /* 0x0000bb00234b7a20 */ /* 0x000fe40000410000 */
[----:B------:R-:W-:Y:S02]  /*2b50*/  FMUL.FTZ R69, R28, c[0x0][0x2ec] ;  /* 0x0000bb001c457a20 */ /* 0x000fe40000410000 */
[----:B------:R-:W-:Y:S01]  /*2b60*/  FMUL.FTZ R71, R29, c[0x0][0x2ec] ;  /* 0x0000bb001d477a20 */ /* 0x000fe20000410000 */
[----:B------:R-:W-:Y:S01]  /*2b70*/  MUFU.TANH R54, R32 ;  /* 0x0000002000367308 */ /* 0x000fe20000002400 */
[----:B------:R-:W-:Y:S02]  /*2b80*/  FMUL.FTZ R73, R30, c[0x0][0x2ec] ;  /* 0x0000bb001e497a20 */ /* 0x000fe40000410000 */
[----:B------:R-:W-:-:S02]  /*2b90*/  FMUL.FTZ R83, R31, c[0x0][0x2ec] ;  /* 0x0000bb001f537a20 */ /* 0x000fc40000410000 */
[----:B------:R-:W1:Y:S01]  /*2ba0*/  LDSM.16.M88.4 R28, [R92+0x1c00] ;  /* 0x001c00005c1c783b */ /* 0x000e620000000200 */
[----:B------:R-:W-:Y:S02]  /*2bb0*/  FMUL.FTZ R12, R12, c[0x0][0x2ec] ;  /* 0x0000bb000c0c7a20 */ /* 0x000fe40000410000 */
[----:B------:R-:W-:Y:S01]  /*2bc0*/  MUFU.TANH R67, R33 ;  /* 0x0000002100437308 */ /* 0x000fe20000002400 */
[----:B------:R-:W-:Y:S02]  /*2bd0*/  FMUL.FTZ R13, R13, c[0x0][0x2ec] ;  /* 0x0000bb000d0d7a20 */ /* 0x000fe40000410000 */
[----:B------:R-:W-:Y:S01]  /*2be0*/  FMUL.FTZ R14, R14, c[0x0][0x2ec] ;  /* 0x0000bb000e0e7a20 */ /* 0x000fe20000410000 */
[----:B------:R-:W-:Y:S01]  /*2bf0*/  HMMA.16816.F32.BF16 R40, R4, R38, R40 ;  /* 0x000000260428723c */ /* 0x000fe20000041828 */
[----:B------:R-:W2:Y:S03]  /*2c00*/  LDSM.16.M88.4 R36, [R92+0x2000] ;  /* 0x002000005c24783b */ /* 0x000ea60000000200 */
[----:B------:R5:W-:Y:S08]  /*2c10*/  MUFU.TANH R55, R34 ;  /* 0x0000002200377308 */ /* 0x000bf00000002400 */
[----:B------:R-:W-:Y:S01]  /*2c20*/  MUFU.TANH R87, R12 ;  /* 0x0000000c00577308 */ /* 0x000fe20000002400 */
[C---:B-----5:R-:W-:Y:S07]  /*2c30*/  HMMA.16816.F32.BF16 R32, R8.reuse, R16, RZ ;  /* 0x000000100820723c */ /* 0x060fee00000418ff */
[----:B------:R-:W-:Y:S04]  /*2c40*/  MUFU.TANH R106, R13 ;  /* 0x0000000d006a7308 */ /* 0x000fe80000002400 */
[----:B------:R-:W-:Y:S01]  /*2c50*/  FMUL.FTZ R40, R40, c[0x0][0x2ec] ;  /* 0x0000bb0028287a20 */ /* 0x000fe20000410000 */
[----:B------:R-:W-:Y:S03]  /*2c60*/  HMMA.16816.F32.BF16 R16, R8, R18, RZ ;  /* 0x000000120810723c */ /* 0x000fe600000418ff */
[----:B------:R1:W-:Y:S01]  /*2c70*/  MUFU.TANH R89, R14 ;  /* 0x0000000e00597308 */ /* 0x0003e20000002400 */
[----:B------:R-:W-:-:S02]  /*2c80*/  FMUL.FTZ R41, R41, c[0x0][0x2ec] ;  /* 0x0000bb0029297a20 */ /* 0x000fc40000410000 */
[----:B------:R-:W-:Y:S02]  /*2c90*/  FMUL.FTZ R42, R42, c[0x0][0x2ec] ;  /* 0x0000bb002a2a7a20 */ /* 0x000fe40000410000 */
[----:B------:R-:W-:-:S03]  /*2ca0*/  FMUL.FTZ R43, R43, c[0x0][0x2ec] ;  /* 0x0000bb002b2b7a20 */ /* 0x000fc60000410000 */
[----:B------:R-:W-:Y:S01]  /*2cb0*/  MUFU.TANH R110, R40 ;  /* 0x00000028006e7308 */ /* 0x000fe20000002400 */
[----:B---3--:R-:W-:Y:S07]  /*2cc0*/  HMMA.16816.F32.BF16 R32, R4, R48, R32 ;  /* 0x000000300420723c */ /* 0x008fee0000041820 */
[----:B------:R-:W-:Y:S01]  /*2cd0*/  MUFU.TANH R138, R41 ;  /* 0x00000029008a7308 */ /* 0x000fe20000002400 */
[----:B------:R-:W-:-:S04]  /*2ce0*/  FMUL.FTZ R48, R15, c[0x0][0x2ec] ;  /* 0x0000bb000f307a20 */ /* 0x000fc80000410000 */
[----:B------:R-:W-:Y:S03]  /*2cf0*/  HMMA.16816.F32.BF16 R16, R4, R50, R16 ;  /* 0x000000320410723c */ /* 0x000fe60000041810 */
[----:B------:R-:W-:Y:S01]  /*2d00*/  MUFU.TANH R114, R42 ;  /* 0x0000002a00727308 */ /* 0x000fe20000002400 */
[----:B------:R-:W-:-:S03]  /*2d10*/  IADD3 R49, R53, 0x11, RZ ;  /* 0x0000001135317810 */ /* 0x000fc60007ffe0ff */
[----:B------:R-:W-:Y:S01]  /*2d20*/  IADD3 R51, R53, 0x18, RZ ;  /* 0x0000001835337810 */ /* 0x000fe20007ffe0ff */
[C---:B-1----:R-:W-:Y:S03]  /*2d30*/  HMMA.16816.F32.BF16 R12, R8.reuse, R28, RZ ;  /* 0x0000001c080c723c */ /* 0x042fe600000418ff */
[----:B------:R2:W1:Y:S05]  /*2d40*/  MUFU.TANH R146, R43 ;  /* 0x0000002b00927308 */ /* 0x00046a0000002400 */
[----:B------:R-:W-:Y:S01]  /*2d50*/  HMMA.16816.F32.BF16 R28, R8, R30, RZ ;  /* 0x0000001e081c723c */ /* 0x000fe200000418ff */
[----:B------:R-:W-:-:S02]  /*2d60*/  FMUL.FTZ R148, R32, c[0x0][0x2ec] ;  /* 0x0000bb0020947a20 */ /* 0x000fc40000410000 */
[----:B------:R-:W-:Y:S01]  /*2d70*/  I2F R96, R99 ;  /* 0x0000006300607306 */ /* 0x000fe20000201400 */
[----:B------:R-:W-:Y:S02]  /*2d80*/  FMUL.FTZ R147, R33, c[0x0][0x2ec] ;  /* 0x0000bb0021937a20 */ /* 0x000fe40000410000 */
[----:B------:R-:W-:Y:S02]  /*2d90*/  FMUL.FTZ R149, R34, c[0x0][0x2ec] ;  /* 0x0000bb0022957a20 */ /* 0x000fe40000410000 */
[----:B------:R-:W-:Y:S02]  /*2da0*/  FMUL.FTZ R150, R35, c[0x0][0x2ec] ;  /* 0x0000bb0023967a20 */ /* 0x000fe40000410000 */
[----:B------:R-:W-:Y:S01]  /*2db0*/  FMUL.FTZ R16, R16, c[0x0][0x2ec] ;  /* 0x0000bb0010107a20 */ /* 0x000fe20000410000 */
[----:B------:R-:W3:Y:S01]  /*2dc0*/  LDSM.16.M88.4 R32, [R91+0x1000] ;  /* 0x001000005b20783b */ /* 0x000ee20000000200 */
[----:B------:R-:W-:Y:S01]  /*2dd0*/  FMUL.FTZ R153, R17, c[0x0][0x2ec] ;  /* 0x0000bb0011997a20 */ /* 0x000fe20000410000 */
[----:B--2---:R-:W-:Y:S01]  /*2de0*/  HMMA.16816.F32.BF16 R40, R8, R36, RZ ;  /* 0x000000240828723c */ /* 0x004fe200000418ff */
[----:B------:R2:W-:Y:S01]  /*2df0*/  MUFU.TANH R159, R16 ;  /* 0x00000010009f7308 */ /* 0x0005e20000002400 */
[----:B------:R-:W-:-:S02]  /*2e00*/  FMUL.FTZ R168, R18, c[0x0][0x2ec] ;  /* 0x0000bb0012a87a20 */ /* 0x000fc40000410000 */
[----:B------:R-:W-:Y:S02]  /*2e10*/  FMUL.FTZ R165, R19, c[0x0][0x2ec] ;  /* 0x0000bb0013a57a20 */ /* 0x000fe40000410000 */
[----:B-1----:R-:W-:Y:S02]  /*2e20*/  FFMA.FTZ R128, R95, R128, R146 ;  /* 0x000000805f807223 */ /* 0x002fe40000010092 */
[C---:B------:R-:W-:Y:S01]  /*2e30*/  HMMA.16816.F32.BF16 R12, R4.reuse, R44, R12 ;  /* 0x0000002c040c723c */ /* 0x040fe2000004180c */
[----:B------:R-:W-:Y:S07]  /*2e40*/  MUFU.TANH R148, R148 ;  /* 0x0000009400947308 */ /* 0x000fee0000002400 */
[----:B------:R-:W-:Y:S01]  /*2e50*/  HMMA.16816.F32.BF16 R28, R4, R46, R28 ;  /* 0x0000002e041c723c */ /* 0x000fe2000004181c */
[----:B--2---:R-:W1:Y:S01]  /*2e60*/  LDSM.16.M88.4 R16, [R92+0x2400] ;  /* 0x002400005c10783b */ /* 0x004e620000000200 */
[----:B------:R-:W2:Y:S06]  /*2e70*/  MUFU.TANH R149, R149 ;  /* 0x0000009500957308 */ /* 0x000eac0000002400 */
[----:B------:R-:W-:Y:S01]  /*2e80*/  HMMA.16816.F32.BF16 R44, R8, R38, RZ ;  /* 0x00000026082c723c */ /* 0x000fe200000418ff */
[----:B------:R-:W5:Y:S01]  /*2e90*/  LDSM.16.M88.4 R36, [R91+0x1400] ;  /* 0x001400005b24783b */ /* 0x000f620000000200 */
[----:B------:R-:W4:Y:S06]  /*2ea0*/  MUFU.TANH R147, R147 ;  /* 0x0000009300937308 */ /* 0x000f2c0000002400 */
[----:B------:R-:W-:-:S02]  /*2eb0*/  FMUL.FTZ R158, R12, c[0x0][0x2ec] ;  /* 0x0000bb000c9e7a20 */ /* 0x000fc40000410000 */
[----:B------:R-:W-:Y:S01]  /*2ec0*/  FMUL.FTZ R12, R13, c[0x0][0x2ec] ;  /* 0x0000bb000d0c7a20 */ /* 0x000fe20000410000 */
[----:B------:R-:W4:Y:S01]  /*2ed0*/  MUFU.TANH R150, R150 ;  /* 0x0000009600967308 */ /* 0x000f220000002400 */
[----:B------:R-:W-:Y:S01]  /*2ee0*/  IMAD R13, R143, 0x10, R24 ;  /* 0x000000108f0d7824 */ /* 0x000fe200078e0218 */
[----:B---3--:R-:W-:Y:S01]  /*2ef0*/  HMMA.16816.F32.BF16 R40, R4, R32, R40 ;  /* 0x000000200428723c */ /* 0x008fe20000041828 */
[----:B------:R-:W-:Y:S02]  /*2f00*/  FMUL.FTZ R14, R14, c[0x0][0x2ec] ;  /* 0x0000bb000e0e7a20 */ /* 0x000fe40000410000 */
[----:B------:R-:W-:Y:S01]  /*2f10*/  FMUL.FTZ R28, R28, c[0x0][0x2ec] ;  /* 0x0000bb001c1c7a20 */ /* 0x000fe20000410000 */
[----:B------:R-:W-:Y:S01]  /*2f20*/  IADD3 R66, R13, 0x1, R142 ;  /* 0x000000010d427810 */ /* 0x000fe20007ffe08e */
[----:B------:R-:W-:Y:S01]  /*2f30*/  FMUL.FTZ R157, R29, c[0x0][0x2ec] ;  /* 0x0000bb001d9d7a20 */ /* 0x000fe20000410000 */
[----:B------:R-:W3:Y:S01]  /*2f40*/  MUFU.TANH R168, R168 ;  /* 0x000000a800a87308 */ /* 0x000ee20000002400 */
[----:B------:R-:W-:Y:S01]  /*2f50*/  FMUL.FTZ R164, R30, c[0x0][0x2ec] ;  /* 0x0000bb001ea47a20 */ /* 0x000fe20000410000 */
[----:B------:R-:W-:Y:S01]  /*2f60*/  IADD3 R66, R125, R66, -R135 ;  /* 0x000000427d427210 */ /* 0x000fe20007ffe887 */
[----:B------:R-:W-:-:S02]  /*2f70*/  FMUL.FTZ R167, R31, c[0x0][0x2ec] ;  /* 0x0000bb001fa77a20 */ /* 0x000fc40000410000 */
[----:B------:R-:W-:Y:S01]  /*2f80*/  HMMA.16816.F32.BF16 R44, R4, R34, R44 ;  /* 0x00000022042c723c */ /* 0x000fe2000004182c */
[C---:B--2---:R-:W-:Y:S01]  /*2f90*/  FFMA.FTZ R149, R95.reuse, R124, R149 ;  /* 0x0000007c5f957223 */ /* 0x044fe20000010095 */
[----:B------:R-:W-:Y:S01]  /*2fa0*/  IADD3 R66, R66, c[0x0][0x2e8], RZ ;  /* 0x0000ba0042427a10 */ /* 0x000fe20007ffe0ff */
[C---:B----4-:R-:W-:Y:S01]  /*2fb0*/  FFMA.FTZ R126, R95.reuse, R126, R147 ;  /* 0x0000007e5f7e7223 */ /* 0x050fe20000010093 */
[----:B------:R1:W-:Y:S01]  /*2fc0*/  MUFU.TANH R155, R28 ;  /* 0x0000001c009b7308 */ /* 0x0003e20000002400 */
[C---:B------:R-:W-:Y:S01]  /*2fd0*/  FFMA.FTZ R150, R95.reuse, R118, R150 ;  /* 0x000000765f967223 */ /* 0x040fe20000010096 */
[C---:B------:R-:W-:Y:S01]  /*2fe0*/  IADD3 R0, R66.reuse, 0x8, RZ ;  /* 0x0000000842007810 */ /* 0x040fe20007ffe0ff */
[----:B------:R-:W-:Y:S01]  /*2ff0*/  FFMA.FTZ R13, R95, R132, R138 ;  /* 0x000000845f0d7223 */ /* 0x000fe2000001008a */
[-C--:B------:R-:W-:Y:S01]  /*3000*/  IMNMX R66, R66, R125.reuse, PT ;  /* 0x0000007d42427217 */ /* 0x080fe20003800200 */
[----:B------:R-:W-:Y:S01]  /*3010*/  FMUL.FTZ R15, R15, c[0x0][0x2ec] ;  /* 0x0000bb000f0f7a20 */ /* 0x000fe20000410000 */
[----:B------:R-:W-:Y:S01]  /*3020*/  IMNMX R0, R0, R125, PT ;  /* 0x0000007d00007217 */ /* 0x000fe20003800200 */
[----:B------:R-:W-:Y:S01]  /*3030*/  FFMA.FTZ R125, R95, R130, R148 ;  /* 0x000000825f7d7223 */ /* 0x000fe20000010094 */
[----:B------:R-:W2:Y:S01]  /*3040*/  MUFU.TANH R153, R153 ;  /* 0x0000009900997308 */ /* 0x000ea20000002400 */
[C---:B------:R-:W-:Y:S01]  /*3050*/  ISETP.GE.AND P5, PT, R131.reuse, R66, PT ;  /* 0x000000428300720c */ /* 0x040fe20003fa6270 */
[----:B------:R-:W-:Y:S01]  /*3060*/  FMUL.FTZ R40, R40, c[0x0][0x2ec] ;  /* 0x0000bb0028287a20 */ /* 0x000fe20000410000 */
[----:B------:R-:W-:Y:S01]  /*3070*/  ISETP.GE.AND P3, PT, R131, R0, PT ;  /* 0x000000008300720c */ /* 0x000fe20003f66270 */
[----:B------:R-:W-:Y:S01]  /*3080*/  FMUL.FTZ R41, R41, c[0x0][0x2ec] ;  /* 0x0000bb0029297a20 */ /* 0x000fe20000410000 */
[C---:B------:R-:W-:Y:S01]  /*3090*/  ISETP.GE.AND P2, PT, R129.reuse, R66, PT ;  /* 0x000000428100720c */ /* 0x040fe20003f46270 */
[----:B------:R-:W-:Y:S01]  /*30a0*/  FMUL.FTZ R42, R42, c[0x0][0x2ec] ;  /* 0x0000bb002a2a7a20 */ /* 0x000fe20000410000 */
[----:B------:R-:W-:Y:S01]  /*30b0*/  ISETP.GE.AND P0, PT, R129, R0, PT ;  /* 0x000000008100720c */ /* 0x000fe20003f06270 */
[----:B-1----:R-:W-:Y:S01]  /*30c0*/  HMMA.16816.F32.BF16 R28, R8, R16, RZ ;  /* 0x00000010081c723c */ /* 0x002fe200000418ff */
[----:B------:R-:W1:Y:S01]  /*30d0*/  MUFU.TANH R165, R165 ;  /* 0x000000a500a57308 */ /* 0x000e620000002400 */
[----:B------:R-:W-:Y:S01]  /*30e0*/  FMUL.FTZ R43, R43, c[0x0][0x2ec] ;  /* 0x0000bb002b2b7a20 */ /* 0x000fe20000410000 */
[----:B------:R-:W-:Y:S01]  /*30f0*/  ISETP.GE.AND P6, PT, R133, R66, PT ;  /* 0x000000428500720c */ /* 0x000fe20003fc6270 */
[----:B---3--:R-:W-:Y:S01]  /*3100*/  FFMA.FTZ R112, R95, R112, R168 ;  /* 0x000000705f707223 */ /* 0x008fe200000100a8 */
[----:B------:R-:W-:Y:S01]  /*3110*/  ISETP.GE.AND P4, PT, R133, R0, PT ;  /* 0x000000008500720c */ /* 0x000fe20003f86270 */
[----:B------:R-:W-:Y:S01]  /*3120*/  FMUL.FTZ R44, R44, c[0x0][0x2ec] ;  /* 0x0000bb002c2c7a20 */ /* 0x000fe20000410000 */
[----:B------:R-:W-:Y:S01]  /*3130*/  SHF.R.S32.HI R16, RZ, 0x1f, R143 ;  /* 0x0000001fff107819 */ /* 0x000fe2000001148f */
[----:B--2---:R-:W-:Y:S01]  /*3140*/  FFMA.FTZ R108, R95, R108, R153 ;  /* 0x0000006c5f6c7223 */ /* 0x004fe20000010099 */
[----:B------:R-:W-:Y:S01]  /*3150*/  MUFU.TANH R151, R40 ;  /* 0x0000002800977308 */ /* 0x000fe20000002400 */
[----:B------:R-:W-:Y:S01]  /*3160*/  FSEL R125, R125, -INF , !P5 ;  /* 0xff8000007d7d7808 */ /* 0x000fe20006800000 */
[----:B------:R-:W-:Y:S01]  /*3170*/  FMUL.FTZ R46, R46, c[0x0][0x2ec] ;  /* 0x0000bb002e2e7a20 */ /* 0x000fe20000410000 */
[----:B------:R-:W-:Y:S01]  /*3180*/  LEA.HI R16, R16, R143, RZ, 0x2 ;  /* 0x0000008f10107211 */ /* 0x000fe200078f10ff */
[----:B------:R-:W-:Y:S01]  /*3190*/  FMUL.FTZ R45, R45, c[0x0][0x2ec] ;  /* 0x0000bb002d2d7a20 */ /* 0x000fe20000410000 */
[----:B------:R-:W-:Y:S01]  /*31a0*/  FSEL R152, R149, -INF , !P3 ;  /* 0xff80000095987808 */ /* 0x000fe20005800000 */
[----:B------:R-:W-:Y:S01]  /*31b0*/  FFMA.FTZ R102, R95, R102, R155 ;  /* 0x000000665f667223 */ /* 0x000fe2000001009b */
[----:B------:R-:W-:Y:S01]  /*31c0*/  LOP3.LUT R16, R16, 0xfffffffc, RZ, 0xc0, !PT ;  /* 0xfffffffc10107812 */ /* 0x000fe200078ec0ff */
[----:B------:R-:W-:Y:S01]  /*31d0*/  MUFU.TANH R156, R41 ;  /* 0x00000029009c7308 */ /* 0x000fe20000002400 */
[----:B------:R-:W-:Y:S01]  /*31e0*/  ISETP.GE.AND P5, PT, R105, R66, PT ;  /* 0x000000426900720c */ /* 0x000fe20003fa6270 */
[----:B-1----:R-:W-:Y:S01]  /*31f0*/  FFMA.FTZ R72, R95, R72, R165 ;  /* 0x000000485f487223 */ /* 0x002fe200000100a5 */
[----:B------:R-:W-:Y:S01]  /*3200*/  ISETP.GE.AND P3, PT, R105, R0, PT ;  /* 0x000000006900720c */ /* 0x000fe20003f66270 */
[----:B------:R-:W-:Y:S01]  /*3210*/  IMAD.IADD R143, R143, 0x1, -R16 ;  /* 0x000000018f8f7824 */ /* 0x000fe200078e0a10 */
[----:B------:R-:W-:Y:S01]  /*3220*/  FSEL R105, R126, -INF , !P2 ;  /* 0xff8000007e697808 */ /* 0x000fe20005000000 */
[----:B------:R-:W-:Y:S01]  /*3230*/  FMUL.FTZ R47, R47, c[0x0][0x2ec] ;  /* 0x0000bb002f2f7a20 */ /* 0x000fe20000410000 */
[----:B-----5:R-:W-:Y:S01]  /*3240*/  HMMA.16816.F32.BF16 R32, R4, R36, R28 ;  /* 0x000000240420723c */ /* 0x020fe2000004181c */
[----:B------:R-:W-:Y:S01]  /*3250*/  MUFU.TANH R169, R42 ;  /* 0x0000002a00a97308 */ /* 0x000fe20000002400 */
[----:B------:R-:W-:-:S02]  /*3260*/  FSEL R150, R150, -INF , !P0 ;  /* 0xff80000096967808 */ /* 0x000fc40004000000 */
[C---:B------:R-:W-:Y:S02]  /*3270*/  ISETP.GE.AND P2, PT, R103.reuse, R66, PT ;  /* 0x000000426700720c */ /* 0x040fe40003f46270 */
[----:B------:R-:W-:Y:S01]  /*3280*/  ISETP.GE.AND P0, PT, R103, R0, PT ;  /* 0x000000006700720c */ /* 0x000fe20003f06270 */
[----:B------:R-:W-:Y:S01]  /*3290*/  FFMA.FTZ R103, R95, R116, R159 ;  /* 0x000000745f677223 */ /* 0x000fe2000001009f */
[----:B------:R-:W-:Y:S01]  /*32a0*/  HMMA.16816.F32.BF16 R28, R8, R18, RZ ;  /* 0x00000012081c723c */ /* 0x000fe200000418ff */
[----:B------:R-:W1:Y:S01]  /*32b0*/  LDSM.16.M88.4 R16, [R92+0x2800] ;  /* 0x002800005c10783b */ /* 0x000e620000000200 */
[----:B------:R2:W-:Y:S01]  /*32c0*/  MUFU.TANH R163, R43 ;  /* 0x0000002b00a37308 */ /* 0x0005e20000002400 */
[----:B------:R-:W-:Y:S02]  /*32d0*/  FSEL R13, R13, -INF , !P6 ;  /* 0xff8000000d0d7808 */ /* 0x000fe40007000000 */
[----:B------:R-:W-:Y:S02]  /*32e0*/  FSEL R128, R128, -INF , !P4 ;  /* 0xff80000080807808 */ /* 0x000fe40006000000 */
[----:B------:R-:W-:-:S02]  /*32f0*/  ISETP.GE.AND P6, PT, R127, R66, PT ;  /* 0x000000427f00720c */ /* 0x000fc40003fc6270 */
[----:B------:R-:W-:Y:S01]  /*3300*/  ISETP.GE.AND P4, PT, R127, R0, PT ;  /* 0x000000007f00720c */ /* 0x000fe20003f86270 */
[----:B------:R-:W-:Y:S01]  /*3310*/  MUFU.TANH R158, R158 ;  /* 0x0000009e009e7308 */ /* 0x000fe20000002400 */
[----:B------:R-:W-:Y:S02]  /*3320*/  FSEL R103, R103, -INF , !P6 ;  /* 0xff80000067677808 */ /* 0x000fe40007000000 */
[----:B------:R-:W-:Y:S02]  /*3330*/  FSEL R148, R112, -INF , !P4 ;  /* 0xff80000070947808 */ /* 0x000fe40006000000 */
[C---:B------:R-:W-:Y:S01]  /*3340*/  ISETP.GE.AND P6, PT, R99.reuse, R66, PT ;  /* 0x000000426300720c */ /* 0x040fe20003fc6270 */
[----:B------:R-:W-:Y:S01]  /*3350*/  FMUL.FTZ R32, R32, c[0x0][0x2ec] ;  /* 0x0000bb0020207a20 */ /* 0x000fe20000410000 */
[----:B------:R-:W-:Y:S01]  /*3360*/  ISETP.GE.AND P4, PT, R99, R0, PT ;  /* 0x000000006300720c */ /* 0x000fe20003f86270 */
[----:B------:R-:W3:Y:S01]  /*3370*/  MUFU.TANH R154, R14 ;  /* 0x0000000e009a7308 */ /* 0x000ee20000002400 */
[----:B--2---:R-:W2:Y:S01]  /*3380*/  LDSM.16.M88.4 R40, [R91+0x1800] ;  /* 0x001800005b28783b */ /* 0x004ea20000000200 */
[----:B------:R-:W-:Y:S01]  /*3390*/  FMUL.FTZ R33, R33, c[0x0][0x2ec] ;  /* 0x0000bb0021217a20 */ /* 0x000fe20000410000 */
[----:B------:R-:W-:Y:S01]  /*33a0*/  FSEL R99, R108, -INF , !P5 ;  /* 0xff8000006c637808 */ /* 0x000fe20006800000 */
[----:B------:R-:W-:Y:S01]  /*33b0*/  FMUL.FTZ R34, R34, c[0x0][0x2ec] ;  /* 0x0000bb0022227a20 */ /* 0x000fe20000410000 */
[----:B------:R-:W-:Y:S01]  /*33c0*/  FSEL R72, R72, -INF , !P3 ;  /* 0xff80000048487808 */ /* 0x000fe20005800000 */
[----:B------:R-:W-:Y:S01]  /*33d0*/  HMMA.16816.F32.BF16 R28, R4, R38, R28 ;  /* 0x00000026041c723c */ /* 0x000fe2000004181c */
[----:B------:R-:W-:Y:S01]  /*33e0*/  FMUL.FTZ R35, R35, c[0x0][0x2ec] ;  /* 0x0000bb0023237a20 */ /* 0x000fe20000410000 */
[----:B------:R-:W-:Y:S01]  /*33f0*/  I2F R98, R97 ;  /* 0x0000006100627306 */ /* 0x000fe20000201400 */
[----:B------:R-:W-:-:S02]  /*3400*/  ISETP.GE.AND P5, PT, R97, R66, PT ;  /* 0x000000426100720c */ /* 0x000fc40003fa6270 */
[----:B------:R-:W-:Y:S02]  /*3410*/  ISETP.GE.AND P3, PT, R97, R0, PT ;  /* 0x000000006100720c */ /* 0x000fe40003f66270 */
[----:B------:R-:W-:Y:S02]  /*3420*/  FSEL R127, R102, -INF , !P6 ;  /* 0xff800000667f7808 */ /* 0x000fe40007000000 */
[----:B------:R-:W-:Y:S01]  /*3430*/  ISETP.GE.AND P6, PT, R79, R66, PT ;  /* 0x000000424f00720c */ /* 0x000fe20003fc6270 */
[----:B------:R4:W-:Y:S01]  /*3440*/  I2F R90, R97 ;  /* 0x00000061005a7306 */ /* 0x0009e20000201400 */
[----:B---3--:R-:W-:Y:S01]  /*3450*/  FFMA.FTZ R100, R95, R100, R154 ;  /* 0x000000645f647223 */ /* 0x008fe2000001009a */
[C---:B------:R-:W-:Y:S02]  /*3460*/  IADD3 R129, R53.reuse, 0x68, RZ ;  /* 0x0000006835817810 */ /* 0x040fe40007ffe0ff */
[----:B------:R-:W-:Y:S02]  /*3470*/  IADD3 R135, R53, 0x58, RZ ;  /* 0x0000005835877810 */ /* 0x000fe40007ffe0ff */
[----:B------:R-:W-:Y:S01]  /*3480*/  FSEL R100, R100, -INF , !P0 ;  /* 0xff80000064647808 */ /* 0x000fe20004000000 */
[----:B-1----:R-:W-:Y:S01]  /*3490*/  HMMA.16816.F32.BF16 R36, R8, R16, RZ ;  /* 0x000000100824723c */ /* 0x002fe200000418ff */
[----:B------:R-:W1:Y:S01]  /*34a0*/  MUFU.TANH R164, R164 ;  /* 0x000000a400a47308 */ /* 0x000e620000002400 */
[----:B------:R-:W-:-:S02]  /*34b0*/  ISETP.GE.AND P0, PT, R85, R0, PT ;  /* 0x000000005500720c */ /* 0x000fc40003f06270 */
[C---:B------:R-:W-:Y:S02]  /*34c0*/  IADD3 R155, R53.reuse, 0x79, RZ ;  /* 0x00000079359b7810 */ /* 0x040fe40007ffe0ff */
[----:B------:R-:W-:Y:S01]  /*34d0*/  IADD3 R131, R53, 0x69, RZ ;  /* 0x0000006935837810 */ /* 0x000fe20007ffe0ff */
[----:B------:R-:W-:Y:S01]  /*34e0*/  FMUL.FTZ R28, R28, c[0x0][0x2ec] ;  /* 0x0000bb001c1c7a20 */ /* 0x000fe20000410000 */
[----:B------:R-:W-:Y:S01]  /*34f0*/  HMMA.16816.F32.BF16 R16, R8, R18, RZ ;  /* 0x000000120810723c */ /* 0x000fe200000418ff */
[----:B----4-:R-:W-:Y:S01]  /*3500*/  FFMA.FTZ R97, R95, R104, R158 ;  /* 0x000000685f617223 */ /* 0x010fe2000001009e */
[----:B------:R-:W-:Y:S01]  /*3510*/  MUFU.TANH R159, R32 ;  /* 0x00000020009f7308 */ /* 0x000fe20000002400 */
[----:B------:R-:W-:Y:S01]  /*3520*/  FMUL.FTZ R29, R29, c[0x0][0x2ec] ;  /* 0x0000bb001d1d7a20 */ /* 0x000fe20000410000 */
[----:B------:R-:W-:Y:S02]  /*3530*/  IADD3 R153, R53, 0x71, RZ ;  /* 0x0000007135997810 */ /* 0x000fe40007ffe0ff */
[----:B------:R-:W-:-:S02]  /*3540*/  FSEL R97, R97, -INF , !P2 ;  /* 0xff80000061617808 */ /* 0x000fc40005000000 */
[----:B------:R-:W-:Y:S01]  /*3550*/  ISETP.GE.AND P2, PT, R85, R66, PT ;  /* 0x000000425500720c */ /* 0x000fe20003f46270 */
[----:B-1----:R-:W-:Y:S01]  /*3560*/  FFMA.FTZ R146, R95, R96, R164 ;  /* 0x000000605f927223 */ /* 0x002fe200000100a4 */
[----:B------:R-:W-:Y:S04]  /*3570*/  MUFU.TANH R149, R33 ;  /* 0x0000002100957308 */ /* 0x000fe80000002400 */
[----:B------:R-:W-:Y:S02]  /*3580*/  FSEL R146, R146, -INF , !P4 ;  /* 0xff80000092927808 */ /* 0x000fe40006000000 */
[----:B------:R-:W-:Y:S01]  /*3590*/  ISETP.GE.AND P4, PT, R79, R0, PT ;  /* 0x000000004f00720c */ /* 0x000fe20003f86270 */
[C---:B--2---:R-:W-:Y:S01]  /*35a0*/  HMMA.16816.F32.BF16 R36, R4.reuse, R40, R36 ;  /* 0x000000280424723c */ /* 0x044fe20000041824 */
[----:B------:R-:W-:Y:S06]  /*35b0*/  MUFU.TANH R158, R34 ;  /* 0x00000022009e7308 */ /* 0x000fec0000002400 */
[----:B------:R-:W-:Y:S01]  /*35c0*/  FMUL.FTZ R40, R30, c[0x0][0x2ec] ;  /* 0x0000bb001e287a20 */ /* 0x000fe20000410000 */
[----:B------:R-:W-:Y:S01]  /*35d0*/  HMMA.16816.F32.BF16 R16, R4, R42, R16 ;  /* 0x0000002a0410723c */ /* 0x000fe20000041810 */
[----:B------:R1:W-:Y:S01]  /*35e0*/  MUFU.TANH R154, R35 ;  /* 0x00000023009a7308 */ /* 0x0003e20000002400 */
[----:B------:R-:W-:-:S07]  /*35f0*/  FMUL.FTZ R41, R31, c[0x0][0x2ec] ;  /* 0x0000bb001f297a20 */ /* 0x000fce0000410000 */
[----:B------:R-:W2:Y:S07]  /*3600*/  I2F R88, R85 ;  /* 0x0000005500587306 */ /* 0x000eae0000201400 */
[----:B------:R-:W-:Y:S01]  /*3610*/  FMUL.FTZ R37, R37, c[0x0][0x2ec] ;  /* 0x0000bb0025257a20 */ /* 0x000fe20000410000 */
[----:B------:R-:W3:Y:S01]  /*3620*/  I2F R86, R85 ;  /* 0x0000005500567306 */ /* 0x000ee20000201400 */
[----:B-1----:R-:W1:Y:S01]  /*3630*/  LDSM.16.M88.4 R32, [R92+0x2c00] ;  /* 0x002c00005c20783b */ /* 0x002e620000000200 */
[----:B------:R-:W-:-:S02]  /*3640*/  FMUL.FTZ R39, R39, c[0x0][0x2ec] ;  /* 0x0000bb0027277a20 */ /* 0x000fc40000410000 */
[----:B------:R-:W-:-:S03]  /*3650*/  FMUL.FTZ R36, R36, c[0x0][0x2ec] ;  /* 0x0000bb0024247a20 */ /* 0x000fc60000410000 */
[----:B------:R-:W-:Y:S01]  /*3660*/  FMUL.FTZ R17, R17, c[0x0][0x2ec] ;  /* 0x0000bb0011117a20 */ /* 0x000fe20000410000 */
[----:B------:R-:W4:Y:S01]  /*3670*/  MUFU.TANH R157, R157 ;  /* 0x0000009d009d7308 */ /* 0x000f220000002400 */
[----:B--2---:R-:W-:Y:S01]  /*3680*/  FFMA.FTZ R88, R95, R88, R151 ;  /* 0x000000585f587223 */ /* 0x004fe20000010097 */
[----:B------:R-:W-:-:S04]  /*3690*/  IADD3 R151, R53, 0x31, RZ ;  /* 0x0000003135977810 */ /* 0x000fc80007ffe0ff */
[----:B------:R-:W-:Y:S02]  /*36a0*/  FSEL R133, R88, -INF , !P2 ;  /* 0xff80000058857808 */ /* 0x000fe40005000000 */
[----:B------:R-:W2:Y:S01]  /*36b0*/  MUFU.TANH R167, R167 ;  /* 0x000000a700a77308 */ /* 0x000ea20000002400 */
[----:B---3--:R-:W-:Y:S01]  /*36c0*/  FFMA.FTZ R116, R95, R86, R169 ;  /* 0x000000565f747223 */ /* 0x008fe200000100a9 */
[----:B------:R-:W-:Y:S02]  /*36d0*/  ISETP.GE.AND P2, PT, R77, R66, PT ;  /* 0x000000424d00720c */ /* 0x000fe40003f46270 */
[----:B------:R-:W-:Y:S02]  /*36e0*/  IADD3 R85, R53, 0x78, RZ ;  /* 0x0000007835557810 */ /* 0x000fe40007ffe0ff */
[----:B------:R-:W-:Y:S02]  /*36f0*/  FSEL R116, R116, -INF , !P0 ;  /* 0xff80000074747808 */ /* 0x000fe40004000000 */
[----:B------:R-:W3:Y:S01]  /*3700*/  I2F R82, R79 ;  /* 0x0000004f00527306 */ /* 0x000ee20000201400 */
[----:B----4-:R-:W-:Y:S01]  /*3710*/  FFMA.FTZ R98, R95, R98, R157 ;  /* 0x000000625f627223 */ /* 0x010fe2000001009d */
[----:B------:R-:W-:-:S02]  /*3720*/  ISETP.GE.AND P0, PT, R77, R0, PT ;  /* 0x000000004d00720c */ /* 0x000fc40003f06270 */
[----:B------:R-:W-:-:S04]  /*3730*/  IADD3 R88, R91, 0xc00, RZ ;  /* 0x00000c005b587810 */ /* 0x000fc80007ffe0ff */
[----:B------:R4:W5:Y:S01]  /*3740*/  I2F R84, R79 ;  /* 0x0000004f00547306 */ /* 0x0009620000201400 */
[----:B--2---:R-:W-:-:S05]  /*3750*/  FFMA.FTZ R90, R95, R90, R167 ;  /* 0x0000005a5f5a7223 */ /* 0x004fca00000100a7 */
[----:B------:R-:W-:Y:S02]  /*3760*/  FSEL R118, R90, -INF , !P3 ;  /* 0xff8000005a767808 */ /* 0x000fe40005800000 */
[----:B------:R-:W-:Y:S01]  /*3770*/  I2F R80, R81 ;  /* 0x0000005100507306 */ /* 0x000fe20000201400 */
[----:B------:R-:W-:Y:S01]  /*3780*/  ISETP.GE.AND P3, PT, R81, R0, PT ;  /* 0x000000005100720c */ /* 0x000fe20003f66270 */
[----:B---3--:R-:W-:-:S05]  /*3790*/  FFMA.FTZ R82, R95, R82, R156 ;  /* 0x000000525f527223 */ /* 0x008fca000001009c */
[----:B------:R-:W-:Y:S01]  /*37a0*/  FSEL R147, R82, -INF , !P6 ;  /* 0xff80000052937808 */ /* 0x000fe20007000000 */
[----:B------:R-:W-:Y:S01]  /*37b0*/  I2F R76, R81 ;  /* 0x00000051004c7306 */ /* 0x000fe20000201400 */
[----:B----4-:R-:W-:Y:S01]  /*37c0*/  FSEL R79, R98, -INF , !P5 ;  /* 0xff800000624f7808 */ /* 0x010fe20006800000 */
[----:B-----5:R-:W-:Y:S01]  /*37d0*/  FFMA.FTZ R84, R95, R84, R163 ;  /* 0x000000545f547223 */ /* 0x020fe200000100a3 */
[-C--:B------:R-:W-:Y:S02]  /*37e0*/  ISETP.GE.AND P5, PT, R81, R66.reuse, PT ;  /* 0x000000425100720c */ /* 0x080fe40003fa6270 */
[C---:B------:R-:W-:Y:S02]  /*37f0*/  ISETP.GE.AND P6, PT, R63.reuse, R66, PT ;  /* 0x000000423f00720c */ /* 0x040fe40003fc6270 */
[----:B------:R-:W-:Y:S01]  /*3800*/  FSEL R112, R84, -INF , !P4 ;  /* 0xff80000054707808 */ /* 0x000fe20006000000 */
[----:B------:R-:W-:Y:S01]  /*3810*/  MUFU.TANH R162, R44 ;  /* 0x0000002c00a27308 */ /* 0x000fe20000002400 */
[----:B------:R-:W-:-:S02]  /*3820*/  ISETP.GE.AND P4, PT, R63, R0, PT ;  /* 0x000000003f00720c */ /* 0x000fc40003f86270 */
[----:B------:R-:W-:-:S05]  /*3830*/  IADD3 R84, R91, 0x1c00, RZ ;  /* 0x00001c005b547810 */ /* 0x000fca0007ffe0ff */
[----:B------:R-:W2:Y:S08]  /*3840*/  MUFU.TANH R171, R46 ;  /* 0x0000002e00ab7308 */ /* 0x000eb00000002400 */
[----:B------:R-:W-:Y:S08]  /*3850*/  I2F R78, R77 ;  /* 0x0000004d004e7306 */ /* 0x000ff00000201400 */
[----:B------:R-:W3:Y:S01]  /*3860*/  MUFU.TANH R166, R45 ;  /* 0x0000002d00a67308 */ /* 0x000ee20000002400 */
[----:B--2---:R-:W-:-:S05]  /*3870*/  FFMA.FTZ R108, R95, R76, R171 ;  /* 0x0000004c5f6c7223 */ /* 0x004fca00000100ab */
[----:B------:R-:W-:Y:S02]  /*3880*/  FSEL R108, R108, -INF , !P3 ;  /* 0xff8000006c6c7808 */ /* 0x000fe40005800000 */
[----:B------:R-:W-:Y:S01]  /*3890*/  I2F R74, R77 ;  /* 0x0000004d004a7306 */ /* 0x000fe20000201400 */
[----:B------:R-:W-:-:S07]  /*38a0*/  ISETP.GE.AND P3, PT, R65, R0, PT ;  /* 0x000000004100720c */ /* 0x000fce0003f66270 */
[----:B------:R-:W-:Y:S01]  /*38b0*/  MUFU.TANH R77, R28 ;  /* 0x0000001c004d7308 */ /* 0x000fe20000002400 */
[----:B---3--:R-:W-:Y:S01]  /*38c0*/  FFMA.FTZ R78, R95, R78, R166 ;  /* 0x0000004e5f4e7223 */ /* 0x008fe200000100a6 */
[----:B------:R-:W-:-:S06]  /*38d0*/  IADD3 R45, R53, 0x61, RZ ;  /* 0x00000061352d7810 */ /* 0x000fcc0007ffe0ff */
[----:B------:R2:W-:Y:S08]  /*38e0*/  MUFU.TANH R81, R29 ;  /* 0x0000001d00517308 */ /* 0x0005f00000002400 */
[----:B------:R-:W3:Y:S01]  /*38f0*/  I2F R62, R63 ;  /* 0x0000003f003e7306 */ /* 0x000ee20000201400 */
[----:B--2---:R-:W2:Y:S07]  /*3900*/  LDSM.16.M88.4 R28, [R91+0x1c00] ;  /* 0x001c00005b1c783b */ /* 0x004eae0000000200 */
[----:B------:R4:W5:Y:S01]  /*3910*/  I2F R68, R63 ;  /* 0x0000003f00447306 */ /* 0x0009620000201400 */
[----:B------:R-:W-:-:S04]  /*3920*/  DEPBAR.LE SB0, 0x0 ;  /* 0x000080000000791a */ /* 0x000fc80000000000 */
[----:B---3--:R-:W-:-:S03]  /*3930*/  FFMA.FTZ R62, R95, R62, R159 ;  /* 0x0000003e5f3e7223 */ /* 0x008fc6000001009f */
[----:B------:R-:W3:Y:S01]  /*3940*/  I2F R70, R65 ;  /* 0x0000004100467306 */ /* 0x000ee20000201400 */
[----:B----4-:R-:W-:-:S07]  /*3950*/  FFMA.FTZ R63, R95, R80, R162 ;  /* 0x000000505f3f7223 */ /* 0x010fce00000100a2 */
[----:B------:R-:W-:Y:S01]  /*3960*/  MUFU.TANH R76, R40 ;  /* 0x00000028004c7308 */ /* 0x000fe20000002400 */
[----:B-----5:R-:W-:Y:S01]  /*3970*/  FFMA.FTZ R68, R95, R68, R158 ;  /* 0x000000445f447223 */ /* 0x020fe2000001009e */
[----:B------:R-:W-:Y:S02]  /*3980*/  FSEL R63, R63, -INF , !P5 ;  /* 0xff8000003f3f7808 */ /* 0x000fe40006800000 */
[----:B------:R-:W-:Y:S01]  /*3990*/  ISETP.GE.AND P5, PT, R65, R66, PT ;  /* 0x000000424100720c */ /* 0x000fe20003fa6270 */
[----:B---3--:R-:W-:Y:S01]  /*39a0*/  FFMA.FTZ R67, R95, R70, R67 ;  /* 0x000000465f437223 */ /* 0x008fe20000010043 */
[----:B------:R-:W-:Y:S02]  /*39b0*/  FSEL R65, R78, -INF , !P2 ;  /* 0xff8000004e417808 */ /* 0x000fe40005000000 */
[----:B------:R-:W3:Y:S01]  /*39c0*/  MUFU.TANH R170, R47 ;  /* 0x0000002f00aa7308 */ /* 0x000ee20000002400 */
[----:B------:R-:W-:Y:S02]  /*39d0*/  ISETP.GE.AND P2, PT, R61, R66, PT ;  /* 0x000000423d00720c */ /* 0x000fe40003f46270 */
[----:B------:R-:W-:-:S02]  /*39e0*/  FSEL R102, R68, -INF , !P4 ;  /* 0xff80000044667808 */ /* 0x000fc40006000000 */
[----:B------:R-:W-:-:S03]  /*39f0*/  ISETP.GE.AND P4, PT, R57, R0, PT ;  /* 0x000000003900720c */ /* 0x000fc60003f86270 */
[----:B------:R1:W-:Y:S08]  /*3a00*/  MUFU.TANH R78, R41 ;  /* 0x00000029004e7308 */ /* 0x0003f00000002400 */
[----:B------:R-:W4:Y:S01]  /*3a10*/  MUFU.TANH R75, R75 ;  /* 0x0000004b004b7308 */ /* 0x000f220000002400 */
[----:B---3--:R-:W-:Y:S01]  /*3a20*/  FFMA.FTZ R74, R95, R74, R170 ;  /* 0x0000004a5f4a7223 */ /* 0x008fe200000100aa */
[----:B------:R-:W-:-:S04]  /*3a30*/  IADD3 R47, R53, 0x70, RZ ;  /* 0x00000070352f7810 */ /* 0x000fc80007ffe0ff */
[----:B------:R-:W-:Y:S01]  /*3a40*/  FSEL R104, R74, -INF , !P0 ;  /* 0xff8000004a687808 */ /* 0x000fe20004000000 */
[----:B-1----:R-:W-:Y:S01]  /*3a50*/  HMMA.16816.F32.BF16 R40, R8, R32, RZ ;  /* 0x000000200828723c */ /* 0x002fe200000418ff */
[----:B------:R1:W-:Y:S01]  /*3a60*/  I2F R60, R61 ;  /* 0x0000003d003c7306 */ /* 0x0003e20000201400 */
[----:B------:R-:W-:-:S05]  /*3a70*/  ISETP.GE.AND P0, PT, R61, R0, PT ;  /* 0x000000003d00720c */ /* 0x000fca0003f06270 */
[----:B------:R-:W-:Y:S01]  /*3a80*/  FSEL R33, R67, -INF , !P5 ;  /* 0xff80000043217808 */ /* 0x000fe20006800000 */
[----:B------:R-:W-:Y:S01]  /*3a90*/  HMMA.16816.F32.BF16 R8, R8, R34, RZ ;  /* 0x000000220808723c */ /* 0x000fe200000418ff */
[----:B------:R-:W3:Y:S01]  /*3aa0*/  MUFU.TANH R69, R69 ;  /* 0x0000004500457308 */ /* 0x000ee20000002400 */
[----:B----4-:R-:W-:Y:S01]  /*3ab0*/  FFMA.FTZ R70, R95, R70, R75 ;  /* 0x000000465f467223 */ /* 0x010fe2000001004b */
[----:B------:R-:W-:Y:S02]  /*3ac0*/  FSEL R75, R62, -INF , !P6 ;  /* 0xff8000003e4b7808 */ /* 0x000fe40007000000 */
[-C--:B------:R-:W-:Y:S02]  /*3ad0*/  ISETP.GE.AND P6, PT, R57, R66.reuse, PT ;  /* 0x000000423900720c */ /* 0x080fe40003fc6270 */
[----:B------:R-:W-:Y:S02]  /*3ae0*/  ISETP.GE.AND P5, PT, R59, R66, PT ;  /* 0x000000423b00720c */ /* 0x000fe40003fa6270 */
[----:B------:R-:W4:Y:S01]  /*3af0*/  MUFU.TANH R73, R73 ;  /* 0x0000004900497308 */ /* 0x000f220000002400 */
[----:B-1----:R-:W-:Y:S01]  /*3b00*/  FMUL.FTZ R61, R38, c[0x0][0x2ec] ;  /* 0x0000bb00263d7a20 */ /* 0x002fe20000410000 */
[----:B------:R-:W-:-:S02]  /*3b10*/  FSEL R38, R70, -INF , !P3 ;  /* 0xff80000046267808 */ /* 0x000fc40005800000 */
[----:B------:R-:W-:-:S03]  /*3b20*/  ISETP.GE.AND P3, PT, R59, R0, PT ;  /* 0x000000003b00720c */ /* 0x000fc60003f66270 */
[----:B--2---:R-:W-:Y:S01]  /*3b30*/  HMMA.16816.F32.BF16 R40, R4, R28, R40 ;  /* 0x0000001c0428723c */ /* 0x004fe20000041828 */
[----:B------:R-:W-:Y:S01]  /*3b40*/  I2F R58, R57 ;  /* 0x00000039003a7306 */ /* 0x000fe20000201400 */
[----:B---3--:R-:W-:-:S06]  /*3b50*/  FFMA.FTZ R69, R95, R60, R69 ;  /* 0x0000003c5f457223 */ /* 0x008fcc0000010045 */
[----:B------:R-:W-:Y:S01]  /*3b60*/  HMMA.16816.F32.BF16 R8, R4, R30, R8 ;  /* 0x0000001e0408723c */ /* 0x000fe20000041808 */
[----:B------:R-:W1:Y:S01]  /*3b70*/  MUFU.TANH R71, R71 ;  /* 0x0000004700477308 */ /* 0x000e620000002400 */
[----:B----4-:R-:W-:-:S05]  /*3b80*/  FFMA.FTZ R62, R95, R60, R73 ;  /* 0x0000003c5f3e7223 */ /* 0x010fca0000010049 */
[----:B------:R-:W-:Y:S02]  /*3b90*/  FSEL R62, R62, -INF , !P0 ;  /* 0xff8000003e3e7808 */ /* 0x000fe40004000000 */
[----:B------:R-:W-:Y:S01]  /*3ba0*/  I2F R50, R51 ;  /* 0x0000003300327306 */ /* 0x000fe20000201400 */
[----:B------:R-:W-:-:S06]  /*3bb0*/  ISETP.GE.AND P0, PT, R49, R0, PT ;  /* 0x000000003100720c */ /* 0x000fcc0003f06270 */
[----:B------:R-:W-:Y:S01]  /*3bc0*/  FMUL.FTZ R40, R40, c[0x0][0x2ec] ;  /* 0x0000bb0028287a20 */ /* 0x000fe20000410000 */
[----:B------:R2:W-:Y:S01]  /*3bd0*/  MUFU.TANH R32, R37 ;  /* 0x0000002500207308 */ /* 0x0005e20000002400 */
[----:B-1----:R-:W-:Y:S02]  /*3be0*/  FFMA.FTZ R35, R95, R58, R71 ;  /* 0x0000003a5f237223 */ /* 0x002fe40000010047 */
[----:B------:R-:W-:Y:S02]  /*3bf0*/  FMUL.FTZ R6, R41, c[0x0][0x2ec] ;  /* 0x0000bb0029067a20 */ /* 0x000fe40000410000 */
[----:B------:R-:W-:Y:S01]  /*3c00*/  FMUL.FTZ R30, R42, c[0x0][0x2ec] ;  /* 0x0000bb002a1e7a20 */ /* 0x000fe20000410000 */
[----:B------:R-:W-:Y:S01]  /*3c10*/  FSEL R35, R35, -INF , !P6 ;  /* 0xff80000023237808 */ /* 0x000fe20007000000 */
[----:B------:R-:W-:Y:S01]  /*3c20*/  FMUL.FTZ R8, R8, c[0x0][0x2ec] ;  /* 0x0000bb0008087a20 */ /* 0x000fe20000410000 */
[----:B------:R1:W-:Y:S01]  /*3c30*/  I2F R14, R49 ;  /* 0x00000031000e7306 */ /* 0x0003e20000201400 */
[----:B------:R-:W-:Y:S01]  /*3c40*/  ISETP.GE.AND P6, PT, R51, R66, PT ;  /* 0x000000423300720c */ /* 0x000fe20003fc6270 */
[----:B------:R-:W-:-:S02]  /*3c50*/  FMUL.FTZ R31, R43, c[0x0][0x2ec] ;  /* 0x0000bb002b1f7a20 */ /* 0x000fc40000410000 */
[----:B------:R-:W-:Y:S01]  /*3c60*/  FMUL.FTZ R10, R10, c[0x0][0x2ec] ;  /* 0x0000bb000a0a7a20 */ /* 0x000fe20000410000 */
[----:B--2---:R-:W-:-:S03]  /*3c70*/  FSEL R37, R69, -INF , !P2 ;  /* 0xff80000045257808 */ /* 0x004fc60005000000 */
[----:B------:R-:W2:Y:S01]  /*3c80*/  I2F R134, R137 ;  /* 0x0000008900867306 */ /* 0x000ea20000201400 */
[----:B------:R-:W-:Y:S01]  /*3c90*/  ISETP.GE.AND P2, PT, R49, R66, PT ;  /* 0x000000423100720c */ /* 0x000fe20003f46270 */
[----:B-1----:R-:W-:-:S06]  /*3ca0*/  FMUL.FTZ R49, R16, c[0x0][0x2ec] ;  /* 0x0000bb0010317a20 */ /* 0x002fcc0000410000 */
[----:B------:R-:W-:Y:S08]  /*3cb0*/  I2F R130, R129 ;  /* 0x0000008100827306 */ /* 0x000ff00000201400 */
[----:B------:R1:W3:Y:S01]  /*3cc0*/  MUFU.TANH R28, R49 ;  /* 0x00000031001c7308 */ /* 0x0002e20000002400 */
[CC--:B--2---:R-:W-:Y:S02]  /*3cd0*/  FFMA.FTZ R5, R95.reuse, R134.reuse, R81 ;  /* 0x000000865f057223 */ /* 0x0c4fe40000010051 */
[----:B------:R-:W-:-:S05]  /*3ce0*/  FFMA.FTZ R78, R95, R134, R78 ;  /* 0x000000865f4e7223 */ /* 0x000fca000001004e */
[----:B------:R-:W2:Y:S01]  /*3cf0*/  MUFU.TANH R83, R83 ;  /* 0x0000005300537308 */ /* 0x000ea20000002400 */
[----:B-1----:R-:W-:-:S07]  /*3d00*/  FFMA.FTZ R49, R95, R50, R110 ;  /* 0x000000325f317223 */ /* 0x002fce000001006e */
[----:B------:R-:W1:Y:S01]  /*3d10*/  MUFU.TANH R48, R48 ;  /* 0x0000003000307308 */ /* 0x000e620000002400 */
[----:B---3--:R-:W-:Y:S01]  /*3d20*/  FFMA.FTZ R28, R95, R130, R28 ;  /* 0x000000825f1c7223 */ /* 0x008fe2000001001c */
[----:B------:R-:W-:Y:S02]  /*3d30*/  FSEL R49, R49, -INF , !P6 ;  /* 0xff80000031317808 */ /* 0x000fe40007000000 */
[----:B------:R-:W-:Y:S01]  /*3d40*/  ISETP.GE.AND P6, PT, R137, R66, PT ;  /* 0x000000428900720c */ /* 0x000fe20003fc6270 */
[----:B--2---:R-:W-:-:S03]  /*3d50*/  FFMA.FTZ R83, R95, R58, R83 ;  /* 0x0000003a5f537223 */ /* 0x004fc60000010053 */
[----:B------:R-:W-:Y:S01]  /*3d60*/  I2F R46, R47 ;  /* 0x0000002f002e7306 */ /* 0x000fe20000201400 */
[----:B------:R-:W-:Y:S02]  /*3d70*/  FSEL R5, R5, -INF , !P6 ;  /* 0xff80000005057808 */ /* 0x000fe40007000000 */
[----:B------:R-:W-:Y:S02]  /*3d80*/  ISETP.GE.AND P6, PT, R129, R66, PT ;  /* 0x000000428100720c */ /* 0x000fe40003fc6270 */
[----:B------:R-:W-:-:S03]  /*3d90*/  FSEL R16, R83, -INF , !P4 ;  /* 0xff80000053107808 */ /* 0x000fc60006000000 */
[----:B------:R-:W2:Y:S01]  /*3da0*/  MUFU.TANH R4, R40 ;  /* 0x0000002800047308 */ /* 0x000ea20000002400 */
[----:B------:R-:W-:Y:S01]  /*3db0*/  FSEL R71, R28, -INF , !P6 ;  /* 0xff8000001c477808 */ /* 0x000fe20007000000 */
[----:B------:R-:W-:Y:S01]  /*3dc0*/  FMUL.FTZ R28, R9, c[0x0][0x2ec] ;  /* 0x0000bb00091c7a20 */ /* 0x000fe20000410000 */
[----:B------:R-:W-:Y:S01]  /*3dd0*/  ISETP.GE.AND P4, PT, R51, R0, PT ;  /* 0x000000003300720c */ /* 0x000fe20003f86270 */
[----:B-1----:R-:W-:Y:S01]  /*3de0*/  FFMA.FTZ R74, R95, R14, R48 ;  /* 0x0000000e5f4a7223 */ /* 0x002fe20000010030 */
[----:B------:R-:W-:Y:S01]  /*3df0*/  ISETP.GE.AND P6, PT, R153, R66, PT ;  /* 0x000000429900720c */ /* 0x000fe20003fc6270 */
[----:B------:R-:W-:Y:S02]  /*3e00*/  FMUL.FTZ R51, R18, c[0x0][0x2ec] ;  /* 0x0000bb0012337a20 */ /* 0x000fe40000410000 */
[----:B------:R-:W1:Y:S01]  /*3e10*/  I2F R56, R59 ;  /* 0x0000003b00387306 */ /* 0x000e620000201400 */
[----:B------:R-:W-:Y:S01]  /*3e20*/  FSEL R74, R74, -INF , !P0 ;  /* 0xff8000004a4a7808 */ /* 0x000fe20004000000 */
[----:B------:R-:W-:Y:S01]  /*3e30*/  FFMA.FTZ R18, R95, R50, R114 ;  /* 0x000000325f127223 */ /* 0x000fe20000010072 */
[----:B------:R-:W-:Y:S01]  /*3e40*/  ISETP.GE.AND P0, PT, R135, R0, PT ;  /* 0x000000008700720c */ /* 0x000fe20003f06270 */
[----:B------:R-:W-:-:S03]  /*3e50*/  FMUL.FTZ R9, R11, c[0x0][0x2ec] ;  /* 0x0000bb000b097a20 */ /* 0x000fc60000410000 */
[----:B------:R-:W-:Y:S01]  /*3e60*/  FSEL R18, R18, -INF , !P4 ;  /* 0xff80000012127808 */ /* 0x000fe20006000000 */
[----:B------:R-:W3:Y:S01]  /*3e70*/  I2F R44, R135 ;  /* 0x00000087002c7306 */ /* 0x000ee20000201400 */
[----:B--2---:R-:W-:Y:S01]  /*3e80*/  FFMA.FTZ R81, R95, R46, R4 ;  /* 0x0000002e5f517223 */ /* 0x004fe20000010004 */
[----:B------:R-:W-:-:S06]  /*3e90*/  ISETP.GE.AND P4, PT, R137, R0, PT ;  /* 0x000000008900720c */ /* 0x000fcc0003f86270 */
[----:B------:R-:W-:Y:S01]  /*3ea0*/  I2F R138, R45 ;  /* 0x0000002d008a7306 */ /* 0x000fe20000201400 */
[-C--:B-1----:R-:W-:Y:S01]  /*3eb0*/  FFMA.FTZ R29, R95, R56.reuse, R87 ;  /* 0x000000385f1d7223 */ /* 0x082fe20000010057 */
[----:B------:R-:W-:Y:S01]  /*3ec0*/  IADD3 R87, R91, 0x1000, RZ ;  /* 0x000010005b577810 */ /* 0x000fe20007ffe0ff */
[----:B------:R-:W-:Y:S02]  /*3ed0*/  FFMA.FTZ R89, R95, R56, R89 ;  /* 0x000000385f597223 */ /* 0x000fe40000010059 */
[----:B------:R-:W-:Y:S01]  /*3ee0*/  FMUL.FTZ R56, R19, c[0x0][0x2ec] ;  /* 0x0000bb0013387a20 */ /* 0x000fe20000410000 */
[----:B------:R-:W-:Y:S02]  /*3ef0*/  FSEL R29, R29, -INF , !P5 ;  /* 0xff8000001d1d7808 */ /* 0x000fe40006800000 */
[----:B------:R1:W2:Y:S01]  /*3f00*/  MUFU.TANH R57, R39 ;  /* 0x0000002700397308 */ /* 0x0002a20000002400 */
[----:B---3--:R-:W-:Y:S01]  /*3f10*/  FFMA.FTZ R7, R95, R44, R77 ;  /* 0x0000002c5f077223 */ /* 0x008fe2000001004d */
[----:B------:R-:W-:Y:S01]  /*3f20*/  ISETP.GE.AND P5, PT, R139, R66, PT ;  /* 0x000000428b00720c */ /* 0x000fe20003fa6270 */
[----:B------:R-:W-:-:S05]  /*3f30*/  FFMA.FTZ R76, R95, R44, R76 ;  /* 0x0000002c5f4c7223 */ /* 0x000fca000001004c */
[----:B------:R-:W3:Y:S01]  /*3f40*/  I2F R136, R139 ;  /* 0x0000008b00887306 */ /* 0x000ee20000201400 */
[----:B------:R-:W-:Y:S02]  /*3f50*/  FSEL R114, R76, -INF , !P0 ;  /* 0xff8000004c727808 */ /* 0x000fe40004000000 */
[----:B------:R-:W-:Y:S01]  /*3f60*/  ISETP.GE.AND P0, PT, R45, R0, PT ;  /* 0x000000002d00720c */ /* 0x000fe20003f06270 */
[----:B-1----:R-:W-:-:S04]  /*3f70*/  FFMA.FTZ R39, R95, R14, R106 ;  /* 0x0000000e5f277223 */ /* 0x002fc8000001006a */
[----:B------:R-:W-:Y:S01]  /*3f80*/  I2F R96, R85 ;  /* 0x0000005500607306 */ /* 0x000fe20000201400 */
[----:B--2---:R-:W-:Y:S01]  /*3f90*/  FFMA.FTZ R76, R95, R138, R57 ;  /* 0x0000008a5f4c7223 */ /* 0x004fe20000010039 */
[----:B------:R-:W-:Y:S02]  /*3fa0*/  FSEL R14, R89, -INF , !P3 ;  /* 0xff800000590e7808 */ /* 0x000fe40005800000 */
[----:B------:R-:W-:Y:S02]  /*3fb0*/  FSEL R39, R39, -INF , !P2 ;  /* 0xff80000027277808 */ /* 0x000fe40005000000 */
[----:B------:R-:W-:Y:S01]  /*3fc0*/  ISETP.GE.AND P2, PT, R135, R66, PT ;  /* 0x000000428700720c */ /* 0x000fe20003f46270 */
[CC--:B---3--:R-:W-:Y:S01]  /*3fd0*/  FFMA.FTZ R19, R95.reuse, R136.reuse, R149 ;  /* 0x000000885f137223 */ /* 0x0c8fe20000010095 */
[----:B------:R-:W-:Y:S01]  /*3fe0*/  MUFU.TANH R8, R8 ;  /* 0x0000000800087308 */ /* 0x000fe20000002400 */
[----:B------:R-:W-:Y:S01]  /*3ff0*/  FFMA.FTZ R110, R95, R136, R154 ;  /* 0x000000885f6e7223 */ /* 0x000fe2000001009a */
[----:B------:R-:W-:-:S02]  /*4000*/  FSEL R7, R7, -INF , !P2 ;  /* 0xff80000007077808 */ /* 0x000fc40005000000 */
[----:B------:R-:W-:Y:S02]  /*4010*/  ISETP.GE.AND P2, PT, R45, R66, PT ;  /* 0x000000422d00720c */ /* 0x000fe40003f46270 */
[-C--:B------:R-:W-:Y:S02]  /*4020*/  ISETP.GE.AND P3, PT, R139, R0.reuse, PT ;  /* 0x000000008b00720c */ /* 0x080fe40003f66270 */
[----:B------:R-:W-:Y:S01]  /*4030*/  I2F R90, R155 ;  /* 0x0000009b005a7306 */ /* 0x000fe20000201400 */
[----:B------:R-:W-:Y:S02]  /*4040*/  FSEL R76, R76, -INF , !P0 ;  /* 0xff8000004c4c7808 */ /* 0x000fe40004000000 */
[----:B------:R-:W-:Y:S02]  /*4050*/  ISETP.GE.AND P0, PT, R47, R0, PT ;  /* 0x000000002f00720c */ /* 0x000fe40003f06270 */
[----:B------:R-:W-:Y:S02]  /*4060*/  FSEL R19, R19, -INF , !P5 ;  /* 0xff80000013137808 */ /* 0x000fe40006800000 */
[----:B------:R-:W-:Y:S01]  /*4070*/  FSEL R110, R110, -INF , !P3 ;  /* 0xff8000006e6e7808 */ /* 0x000fe20005800000 */
[----:B------:R-:W1:Y:S01]  /*4080*/  MUFU.TANH R4, R28 ;  /* 0x0000001c00047308 */ /* 0x000e620000002400 */
[----:B------:R-:W-:-:S02]  /*4090*/  ISETP.GE.AND P5, PT, R145, R66, PT ;  /* 0x000000429100720c */ /* 0x000fc40003fa6270 */
[-C--:B------:R-:W-:Y:S02]  /*40a0*/  ISETP.GE.AND P3, PT, R145, R0.reuse, PT ;  /* 0x000000009100720c */ /* 0x080fe40003f66270 */
[----:B------:R-:W-:Y:S02]  /*40b0*/  FSEL R106, R78, -INF , !P4 ;  /* 0xff8000004e6a7808 */ /* 0x000fe40006000000 */
[----:B------:R-:W-:Y:S01]  /*40c0*/  ISETP.GE.AND P4, PT, R129, R0, PT ;  /* 0x000000008100720c */ /* 0x000fe20003f86270 */
[----:B------:R-:W-:Y:S01]  /*40d0*/  I2F R132, R145 ;  /* 0x0000009100847306 */ /* 0x000fe20000201400 */
[----:B------:R-:W-:-:S07]  /*40e0*/  IADD3 R89, R91, 0x800, RZ ;  /* 0x000008005b597810 */ /* 0x000fce0007ffe0ff */
[----:B------:R-:W2:Y:S01]  /*40f0*/  MUFU.TANH R36, R36 ;  /* 0x0000002400247308 */ /* 0x000ea20000002400 */
[C---:B-1----:R-:W-:Y:S02]  /*4100*/  FFMA.FTZ R45, R95.reuse, R90, R4 ;  /* 0x0000005a5f2d7223 */ /* 0x042fe40000010004 */
[----:B------:R-:W-:-:S05]  /*4110*/  FFMA.FTZ R4, R95, R52, R55 ;  /* 0x000000345f047223 */ /* 0x000fca0000010037 */
[----:B------:R-:W1:Y:S08]  /*4120*/  MUFU.TANH R34, R61 ;  /* 0x0000003d00227308 */ /* 0x000e700000002400 */
[----:B------:R3:W-:Y:S01]  /*4130*/  MUFU.TANH R48, R17 ;  /* 0x0000001100307308 */ /* 0x0007e20000002400 */
[----:B--2---:R-:W-:-:S05]  /*4140*/  FFMA.FTZ R36, R95, R132, R36 ;  /* 0x000000845f247223 */ /* 0x004fca0000010024 */
[----:B------:R-:W-:Y:S02]  /*4150*/  FSEL R57, R36, -INF , !P5 ;  /* 0xff80000024397808 */ /* 0x000fe40006800000 */
[----:B------:R-:W2:Y:S01]  /*4160*/  I2F R124, R131 ;  /* 0x00000083007c7306 */ /* 0x000ea20000201400 */
[----:B-1----:R-:W-:Y:S01]  /*4170*/  FFMA.FTZ R34, R95, R132, R34 ;  /* 0x000000845f227223 */ /* 0x002fe20000010022 */
[----:B------:R-:W-:-:S04]  /*4180*/  ISETP.GE.AND P5, PT, R131, R66, PT ;  /* 0x000000428300720c */ /* 0x000fc80003fa6270 */
[----:B------:R-:W-:Y:S02]  /*4190*/  FSEL R82, R34, -INF , !P3 ;  /* 0xff80000022527808 */ /* 0x000fe40005800000 */
[----:B------:R-:W1:Y:S01]  /*41a0*/  MUFU.TANH R51, R51 ;  /* 0x0000003300337308 */ /* 0x000e620000002400 */
[----:B---3--:R-:W-:Y:S01]  /*41b0*/  FFMA.FTZ R17, R95, R138, R32 ;  /* 0x0000008a5f117223 */ /* 0x008fe20000010020 */
[----:B------:R-:W-:-:S04]  /*41c0*/  ISETP.GE.AND P3, PT, R131, R0, PT ;  /* 0x000000008300720c */ /* 0x000fc80003f66270 */
[----:B------:R-:W-:Y:S02]  /*41d0*/  FSEL R17, R17, -INF , !P2 ;  /* 0xff80000011117808 */ /* 0x000fe40005000000 */
[----:B------:R-:W3:Y:S01]  /*41e0*/  MUFU.TANH R50, R56 ;  /* 0x0000003800327308 */ /* 0x000ee20000002400 */
[----:B------:R-:W-:Y:S01]  /*41f0*/  ISETP.GE.AND P2, PT, R47, R66, PT ;  /* 0x000000422f00720c */ /* 0x000fe20003f46270 */
[C---:B------:R-:W-:Y:S02]  /*4200*/  FFMA.FTZ R47, R95.reuse, R96, R8 ;  /* 0x000000605f2f7223 */ /* 0x040fe40000010008 */
[----:B--2---:R-:W-:Y:S01]  /*4210*/  FFMA.FTZ R48, R95, R124, R48 ;  /* 0x0000007c5f307223 */ /* 0x004fe20000010030 */
[----:B------:R-:W-:Y:S02]  /*4220*/  FSEL R81, R81, -INF , !P2 ;  /* 0xff80000051517808 */ /* 0x000fe40005000000 */
[----:B------:R-:W-:Y:S01]  /*4230*/  ISETP.GE.AND P2, PT, R155, R66, PT ;  /* 0x000000429b00720c */ /* 0x000fe20003f46270 */
[----:B------:R-:W-:Y:S01]  /*4240*/  I2F R126, R153 ;  /* 0x00000099007e7306 */ /* 0x000fe20000201400 */
[----:B-1----:R-:W-:Y:S01]  /*4250*/  FFMA.FTZ R51, R95, R130, R51 ;  /* 0x000000825f337223 */ /* 0x002fe20000010033 */
[----:B------:R-:W-:-:S02]  /*4260*/  FSEL R61, R48, -INF , !P5 ;  /* 0xff800000303d7808 */ /* 0x000fc40006800000 */
[----:B------:R-:W-:Y:S02]  /*4270*/  FSEL R45, R45, -INF , !P2 ;  /* 0xff8000002d2d7808 */ /* 0x000fe40005000000 */
[----:B------:R-:W-:Y:S02]  /*4280*/  ISETP.GT.AND P2, PT, R120, R109, PT ;  /* 0x0000006d7800720c */ /* 0x000fe40003f44270 */
[----:B------:R-:W1:Y:S01]  /*4290*/  MUFU.TANH R6, R6 ;  /* 0x0000000600067308 */ /* 0x000e620000002400 */
[----:B---3--:R-:W-:Y:S01]  /*42a0*/  FFMA.FTZ R50, R95, R124, R50 ;  /* 0x0000007c5f327223 */ /* 0x008fe20000010032 */
[----:B------:R-:W-:Y:S02]  /*42b0*/  FSEL R60, R51, -INF , !P4 ;  /* 0xff800000333c7808 */ /* 0x000fe40006000000 */
[----:B------:R-:W-:Y:S02]  /*42c0*/  ISETP.GE.AND P4, PT, R153, R0, PT ;  /* 0x000000009900720c */ /* 0x000fe40003f86270 */
[----:B------:R-:W-:-:S02]  /*42d0*/  FSEL R56, R50, -INF , !P3 ;  /* 0xff80000032387808 */ /* 0x000fc40005800000 */
[----:B------:R-:W2:Y:S01]  /*42e0*/  MUFU.TANH R30, R30 ;  /* 0x0000001e001e7308 */ /* 0x000ea20000002400 */
[C---:B------:R-:W-:Y:S02]  /*42f0*/  ISETP.GE.AND P5, PT, R85.reuse, R66, PT ;  /* 0x000000425500720c */ /* 0x040fe40003fa6270 */
[----:B------:R-:W-:Y:S02]  /*4300*/  ISETP.GE.AND P3, PT, R85, R0, PT ;  /* 0x000000005500720c */ /* 0x000fe40003f66270 */
[----:B------:R-:W-:Y:S02]  /*4310*/  FSEL R47, R47, -INF , !P5 ;  /* 0xff8000002f2f7808 */ /* 0x000fe40006800000 */
[----:B------:R-:W-:Y:S01]  /*4320*/  ISETP.GE.AND P5, PT, R151, R66, PT ;  /* 0x000000429700720c */ /* 0x000fe20003fa6270 */
[----:B------:R-:W3:Y:S01]  /*4330*/  MUFU.TANH R31, R31 ;  /* 0x0000001f001f7308 */ /* 0x000ee20000002400 */
[----:B-1----:R-:W-:Y:S01]  /*4340*/  FFMA.FTZ R6, R95, R126, R6 ;  /* 0x0000007e5f067223 */ /* 0x002fe20000010006 */
[----:B------:R-:W-:-:S04]  /*4350*/  IADD3 R85, R91, 0x1800, RZ ;  /* 0x000018005b557810 */ /* 0x000fc80007ffe0ff */
[----:B------:R-:W-:Y:S01]  /*4360*/  FSEL R73, R6, -INF , !P6 ;  /* 0xff80000006497808 */ /* 0x000fe20007000000 */
[C---:B------:R-:W-:Y:S01]  /*4370*/  FFMA.FTZ R6, R95.reuse, R52, R54 ;  /* 0x000000345f067223 */ /* 0x040fe20000010036 */
[----:B------:R-:W1:Y:S01]  /*4380*/  MUFU.TANH R10, R10 ;  /* 0x0000000a000a7308 */ /* 0x000e620000002400 */
[----:B--2---:R-:W-:Y:S01]  /*4390*/  FFMA.FTZ R30, R95, R46, R30 ;  /* 0x0000002e5f1e7223 */ /* 0x004fe2000001001e */
[----:B------:R-:W-:-:S04]  /*43a0*/  ISETP.GE.AND P6, PT, R53, R66, PT ;  /* 0x000000423500720c */ /* 0x000fc80003fc6270 */
[----:B------:R-:W-:Y:S02]  /*43b0*/  FSEL R50, R30, -INF , !P0 ;  /* 0xff8000001e327808 */ /* 0x000fe40004000000 */
[----:B------:R-:W2:Y:S01]  /*43c0*/  MUFU.TANH R9, R9 ;  /* 0x0000000900097308 */ /* 0x000ea20000002400 */
[----:B---3--:R-:W-:Y:S01]  /*43d0*/  FFMA.FTZ R31, R95, R126, R31 ;  /* 0x0000007e5f1f7223 */ /* 0x008fe2000001001f */
[----:B------:R-:W-:Y:S02]  /*43e0*/  ISETP.GE.AND P0, PT, R155, R0, PT ;  /* 0x000000009b00720c */ /* 0x000fe40003f06270 */
[----:B------:R-:W-:Y:S02]  /*43f0*/  FSEL R6, R6, -INF , !P6 ;  /* 0xff80000006067808 */ /* 0x000fe40007000000 */
[----:B------:R-:W-:Y:S02]  /*4400*/  FSEL R44, R31, -INF , !P4 ;  /* 0xff8000001f2c7808 */ /* 0x000fe40006000000 */
[----:B------:R-:W-:Y:S01]  /*4410*/  MUFU.TANH R12, R12 ;  /* 0x0000000c000c7308 */ /* 0x000fe20000002400 */
[----:B-1----:R-:W-:Y:S01]  /*4420*/  FFMA.FTZ R10, R95, R96, R10 ;  /* 0x000000605f0a7223 */ /* 0x002fe2000001000a */
[----:B------:R-:W-:Y:S01]  /*4430*/  BAR.SYNC.DEFER_BLOCKING 0x0 ;  /* 0x0000000000007b1d */ /* 0x000fe20000010000 */
[----:B------:R-:W-:-:S03]  /*4440*/  ISETP.GE.AND P4, PT, R53, R0, PT ;  /* 0x000000003500720c */ /* 0x000fc60003f86270 */
[----:B------:R-:W-:Y:S02]  /*4450*/  FSEL R40, R10, -INF , !P3 ;  /* 0xff8000000a287808 */ /* 0x000fe40005800000 */
[----:B------:R-:W1:Y:S01]  /*4460*/  I2F R86, R151 ;  /* 0x0000009700567306 */ /* 0x000e620000201400 */
[----:B--2---:R-:W-:Y:S01]  /*4470*/  FFMA.FTZ R9, R95, R90, R9 ;  /* 0x0000005a5f097223 */ /* 0x004fe20000010009 */
[----:B------:R-:W-:Y:S02]  /*4480*/  ISETP.GE.AND P3, PT, R151, R0, PT ;  /* 0x000000009700720c */ /* 0x000fe40003f66270 */
[----:B------:R-:W-:Y:S02]  /*4490*/  IADD3 R90, R91, 0x400, RZ ;  /* 0x000004005b5a7810 */ /* 0x000fe40007ffe0ff */
[----:B------:R-:W-:Y:S02]  /*44a0*/  FSEL R34, R9, -INF , !P0 ;  /* 0xff80000009227808 */ /* 0x000fe40004000000 */
[----:B------:R-:W-:Y:S01]  /*44b0*/  I2F R80, R151 ;  /* 0x0000009700507306 */ /* 0x000fe20000201400 */
[----:B------:R-:W-:-:S07]  /*44c0*/  FSEL R4, R4, -INF , !P4 ;  /* 0xff80000004047808 */ /* 0x000fce0006000000 */
[----:B------:R-:W2:Y:S01]  /*44d0*/  MUFU.TANH R8, R15 ;  /* 0x0000000f00087308 */ /* 0x000ea20000002400 */
[----:B-1----:R-:W-:Y:S01]  /*44e0*/  FFMA.FTZ R12, R95, R86, R12 ;  /* 0x000000565f0c7223 */ /* 0x002fe2000001000c */
[----:B------:R-:W-:-:S04]  /*44f0*/  IADD3 R86, R91, 0x1400, RZ ;  /* 0x000014005b567810 */ /* 0x000fc80007ffe0ff */
[----:B------:R-:W-:Y:S01]  /*4500*/  FSEL R9, R12, -INF , !P5 ;  /* 0xff8000000c097808 */ /* 0x000fe20006800000 */
[----:B--2---:R-:W-:-:S05]  /*4510*/  FFMA.FTZ R80, R95, R80, R8 ;  /* 0x000000505f507223 */ /* 0x004fca0000010008 */
        /* <DEDUP_REMOVED lines=60> */
.L_x_4804:
[----:B------:R-:W-:-:S04]  /*48e0*/  LEA R15, -R27, RZ, 0x7 ;  /* 0x000000ff1b0f7211 */ /* 0x000fc800078e39ff */
[----:B------:R-:W-:Y:S02]  /*48f0*/  SHF.R.S32.HI R11, RZ, 0x1f, R15 ;  /* 0x0000001fff0b7819 */ /* 0x000fe4000001140f */
.L_x_4805:
        /* <DEDUP_REMOVED lines=49> */
.L_x_4807:
[----:B------:R-:W-:Y:S05]  /*4c10*/  BSYNC B0 ;  /* 0x0000000000007941 */ /* 0x000fea0003800000 */
.L_x_4806:
[----:B------:R-:W0:Y:S01]  /*4c20*/  LDGDEPBAR ;  /* 0x00000000000079af */ /* 0x000e220000000000 */
[----:B------:R-:W-:-:S04]  /*4c30*/  IADD3 R64, P0, R15, R64, RZ ;  /* 0x000000400f407210 */ /* 0x000fc80007f1e0ff */
[----:B------:R-:W-:Y:S02]  /*4c40*/  IADD3.X R2, R11, R2, RZ, P0, !PT ;  /* 0x000000020b027210 */ /* 0x000fe400007fe4ff */
.L_x_4803:
        /* <DEDUP_REMOVED lines=62> */
[----:B------:R-:W2:Y:S02]  /*5030*/  SHFL.BFLY PT, R8, R15, 0x2, 0x1f ;  /* 0x0c401f000f087f89 */ /* 0x000ea400000e0000 */
[----:B--2---:R-:W-:-:S05]  /*5040*/  FMNMX.FTZ R8, R15, R8, !PT ;  /* 0x000000080f087209 */ /* 0x004fca0007810000 */
[----:B------:R-:W2:Y:S02]  /*5050*/  SHFL.BFLY PT, R67, R8, 0x1, 0x1f ;  /* 0x0c201f0008437f89 */ /* 0x000ea400000e0000 */
[----:B--2---:R-:W-:Y:S02]  /*5060*/  FMNMX.FTZ R67, R8, R67, !PT ;  /* 0x0000004308437209 */ /* 0x004fe40007810000 */
[----:B------:R-:W-:Y:S02]  /*5070*/  FMNMX.FTZ R8, R34, R11, !PT ;  /* 0x0000000b22087209 */ /* 0x000fe40007810000 */
[C---:B------:R-:W-:Y:S01]  /*5080*/  FSETP.NEU.FTZ.AND P0, PT, R67.reuse, -INF , PT ;  /* 0xff8000004300780b */ /* 0x040fe20003f1d000 */
[----:B-1----:R-:W-:Y:S02]  /*5090*/  FMUL.FTZ R52, R67, c[0x0][0x23c] ;  /* 0x00008f0043347a20 */ /* 0x002fe40000410000 */
        /* <DEDUP_REMOVED lines=9> */
[----:B------:R-:W-:Y:S01]  /*5130*/  LDSM.16.MT88.4 R132, [R144+0x3000] ;  /* 0x003000009084783b */ /* 0x000fe20000004200 */
[----:B------:R-:W-:-:S02]  /*5140*/  FFMA.FTZ R77, R33, c[0x0][0x23c], -R52 ;  /* 0x00008f00214d7a23 */ /* 0x000fc40000010834 */
[--C-:B------:R-:W-:Y:S01]  /*5150*/  FFMA.FTZ R33, R147, c[0x0][0x23c], -R52.reuse ;  /* 0x00008f0093217a23 */ /* 0x100fe20000010834 */
[----:B------:R-:W-:Y:S01]  /*5160*/  LEA R147, R3, R144, 0x1 ;  /* 0x0000009003937211 */ /* 0x000fe200078e08ff */
[--C-:B------:R-:W-:Y:S01]  /*5170*/  FFMA.FTZ R32, R63, c[0x0][0x23c], -R52.reuse ;  /* 0x00008f003f207a23 */ /* 0x100fe20000010834 */
[----:B-1----:R-:W-:Y:S01]  /*5180*/  FMNMX.FTZ R6, R8, R11, !PT ;  /* 0x0000000b08067209 */ /* 0x002fe20007810000 */
[--C-:B------:R-:W-:Y:S01]  /*5190*/  FFMA.FTZ R30, R75, c[0x0][0x23c], -R52.reuse ;  /* 0x00008f004b1e7a23 */ /* 0x100fe20000010834 */
[----:B------:R-:W1:Y:S01]  /*51a0*/  MUFU.EX2 R77, R77 ;  /* 0x0000004d004d7308 */ /* 0x000e620000000800 */
[--C-:B------:R-:W-:Y:S02]  /*51b0*/  FFMA.FTZ R78, R37, c[0x0][0x23c], -R52.reuse ;  /* 0x00008f00254e7a23 */ /* 0x100fe40000010834 */
[----:B------:R-:W2:Y:S01]  /*51c0*/  SHFL.BFLY PT, R9, R6, 0x1, 0x1f ;  /* 0x0c201f0006097f89 */ /* 0x000ea200000e0000 */
[--C-:B------:R-:W-:Y:S02]  /*51d0*/  FFMA.FTZ R28, R7, c[0x0][0x23c], -R52.reuse ;  /* 0x00008f00071c7a23 */ /* 0x100fe40000010834 */
[----:B------:R-:W-:-:S02]  /*51e0*/  FFMA.FTZ R27, R5, c[0x0][0x23c], -R52 ;  /* 0x00008f00051b7a23 */ /* 0x000fc40000010834 */
        /* <DEDUP_REMOVED lines=11> */
[--C-:B------:R-:W-:Y:S01]  /*52a0*/  FFMA.FTZ R3, R17, c[0x0][0x23c], -R52.reuse ;  /* 0x00008f0011037a23 */ /* 0x100fe20000010834 */
[----:B--2---:R-:W-:Y:S01]  /*52b0*/  FMNMX.FTZ R65, R6, R9, !PT ;  /* 0x0000000906417209 */ /* 0x004fe20007810000 */
[--C-:B------:R-:W-:Y:S01]  /*52c0*/  FFMA.FTZ R43, R105, c[0x0][0x23c], -R52.reuse ;  /* 0x00008f00692b7a23 */ /* 0x100fe20000010834 */
[----:B------:R-:W-:Y:S01]  /*52d0*/  LDSM.16.MT88.4 R8, [R147+0x3400] ;  /* 0x003400009308783b */ /* 0x000fe20000004200 */
[--C-:B------:R-:W-:Y:S01]  /*52e0*/  FFMA.FTZ R48, R103, c[0x0][0x23c], -R52.reuse ;  /* 0x00008f0067307a23 */ /* 0x100fe20000010834 */
[C---:B------:R-:W-:Y:S01]  /*52f0*/  FSETP.NEU.FTZ.AND P0, PT, R65.reuse, -INF , PT ;  /* 0xff8000004100780b */ /* 0x040fe20003f1d000 */
[----:B------:R-:W-:Y:S01]  /*5300*/  FMUL.FTZ R35, R65, c[0x0][0x23c] ;  /* 0x00008f0041237a20 */ /* 0x000fe20000410000 */
[----:B---3--:R-:W-:Y:S01]  /*5310*/  F2FP.BF16.PACK_AB R126, R69, R78 ;  /* 0x0000004e457e723e */ /* 0x008fe200000010ff */
[----:B------:R-:W-:Y:S01]  /*5320*/  MUFU.EX2 R68, R68 ;  /* 0x0000004400447308 */ /* 0x000fe20000000800 */
[----:B------:R-:W-:-:S02]  /*5330*/  FFMA.FTZ R41, R99, c[0x0][0x23c], -R52 ;  /* 0x00008f0063297a23 */ /* 0x000fc40000010834 */
[----:B------:R-:W-:Y:S01]  /*5340*/  FSEL R35, R35, RZ, P0 ;  /* 0x000000ff23237208 */ /* 0x000fe20000000000 */
[--C-:B------:R-:W-:Y:S02]  /*5350*/  FFMA.FTZ R37, R79, c[0x0][0x23c], -R52.reuse ;  /* 0x00008f004f257a23 */ /* 0x100fe40000010834 */
[----:B------:R-:W-:Y:S02]  /*5360*/  FFMA.FTZ R46, R97, c[0x0][0x23c], -R52 ;  /* 0x00008f00612e7a23 */ /* 0x000fe40000010834 */
[--C-:B------:R-:W-:Y:S01]  /*5370*/  FFMA.FTZ R96, R4, c[0x0][0x23c], -R35.reuse ;  /* 0x00008f0004607a23 */ /* 0x100fe20000010823 */
[----:B------:R-:W-:Y:S01]  /*5380*/  MUFU.EX2 R58, R58 ;  /* 0x0000003a003a7308 */ /* 0x000fe20000000800 */
[--C-:B------:R-:W-:Y:S01]  /*5390*/  FFMA.FTZ R75, R38, c[0x0][0x23c], -R35.reuse ;  /* 0x00008f00264b7a23 */ /* 0x100fe20000010823 */
[----:B------:R-:W1:Y:S01]  /*53a0*/  LDSM.16.MT88.4 R4, [R147+0x3000] ;  /* 0x003000009304783b */ /* 0x000e620000004200 */
[--C-:B------:R-:W-:Y:S02]  /*53b0*/  FFMA.FTZ R80, R62, c[0x0][0x23c], -R35.reuse ;  /* 0x00008f003e507a23 */ /* 0x100fe40000010823 */
[----:B------:R-:W-:-:S02]  /*53c0*/  FFMA.FTZ R63, R16, c[0x0][0x23c], -R35 ;  /* 0x00008f00103f7a23 */ /* 0x000fc40000010823 */
[--C-:B------:R-:W-:Y:S01]  /*53d0*/  FFMA.FTZ R70, R14, c[0x0][0x23c], -R35.reuse ;  /* 0x00008f000e467a23 */ /* 0x100fe20000010823 */
[----:B------:R-:W-:Y:S01]  /*53e0*/  MUFU.EX2 R96, R96 ;  /* 0x0000006000607308 */ /* 0x000fe20000000800 */
[----:B------:R-:W2:Y:S01]  /*53f0*/  LDSM.16.MT88.4 R12, [R144+0x3400] ;  /* 0x00340000900c783b */ /* 0x000ea20000004200 */
[--C-:B------:R-:W-:Y:S02]  /*5400*/  FFMA.FTZ R57, R74, c[0x0][0x23c], -R35.reuse ;  /* 0x00008f004a397a23 */ /* 0x100fe40000010823 */
        /* <DEDUP_REMOVED lines=12> */
[--C-:B------:R-:W-:Y:S01]  /*54d0*/  FFMA.FTZ R79, R146, c[0x0][0x23c], -R35.reuse ;  /* 0x00008f00924f7a23 */ /* 0x100fe20000010823 */
[----:B------:R-:W5:Y:S01]  /*54e0*/  MUFU.EX2 R63, R63 ;  /* 0x0000003f003f7308 */ /* 0x000f620000000800 */
[----:B----4-:R-:W-:Y:S01]  /*54f0*/  F2FP.BF16.PACK_AB R125, R75, R96 ;  /* 0x000000604b7d723e */ /* 0x010fe200000010ff */
[--C-:B------:R-:W-:Y:S01]  /*5500*/  FFMA.FTZ R118, R118, c[0x0][0x23c], -R35.reuse ;  /* 0x00008f0076767a23 */ /* 0x100fe20000010823 */
[----:B------:R-:W-:Y:S01]  /*5510*/  LEA R146, P0, R64, c[0x0][0x168], 0x1 ;  /* 0x00005a0040927a11 */ /* 0x000fe200078008ff */
[--C-:B------:R-:W-:Y:S02]  /*5520*/  FFMA.FTZ R116, R116, c[0x0][0x23c], -R35.reuse ;  /* 0x00008f0074747a23 */ /* 0x100fe40000010823 */
[--C-:B------:R-:W-:Y:S01]  /*5530*/  FFMA.FTZ R83, R112, c[0x0][0x23c], -R35.reuse ;  /* 0x00008f0070537a23 */ /* 0x100fe20000010823 */
[----:B------:R-:W-:Y:S01]  /*5540*/  LEA.HI.X R145, R64, c[0x0][0x16c], R2, 0x1, P0 ;  /* 0x00005b0040917a11 */ /* 0x000fe200000f0c02 */
[----:B------:R-:W-:Y:S01]  /*5550*/  MUFU.EX2 R49, R49 ;  /* 0x0000003100317308 */ /* 0x000fe20000000800 */
[----:B------:R-:W-:-:S02]  /*5560*/  FFMA.FTZ R97, R108, c[0x0][0x23c], -R35 ;  /* 0x00008f006c617a23 */ /* 0x000fc40000010823 */
[--C-:B------:R-:W-:Y:S02]  /*5570*/  FFMA.FTZ R104, R104, c[0x0][0x23c], -R35.reuse ;  /* 0x00008f0068687a23 */ /* 0x100fe40000010823 */
[--C-:B------:R-:W-:Y:S02]  /*5580*/  FFMA.FTZ R102, R102, c[0x0][0x23c], -R35.reuse ;  /* 0x00008f0066667a23 */ /* 0x100fe40000010823 */
[--C-:B------:R-:W-:Y:S01]  /*5590*/  FFMA.FTZ R99, R110, c[0x0][0x23c], -R35.reuse ;  /* 0x00008f006e637a23 */ /* 0x100fe20000010823 */
[----:B-----5:R-:W-:Y:S01]  /*55a0*/  F2FP.BF16.PACK_AB R127, R63, R80 ;  /* 0x000000503f7f723e */ /* 0x020fe200000010ff */
[----:B------:R-:W-:Y:S01]  /*55b0*/  MUFU.EX2 R70, R70 ;  /* 0x0000004600467308 */ /* 0x000fe20000000800 */
[--C-:B------:R-:W-:Y:S02]  /*55c0*/  FFMA.FTZ R103, R114, c[0x0][0x23c], -R35.reuse ;  /* 0x00008f0072677a23 */ /* 0x100fe40000010823 */
[----:B------:R-:W-:Y:S02]  /*55d0*/  FFMA.FTZ R108, R106, c[0x0][0x23c], -R35 ;  /* 0x00008f006a6c7a23 */ /* 0x000fe40000010823 */
[----:B------:R-:W-:Y:S01]  /*55e0*/  FADD.FTZ R77, R98, R77 ;  /* 0x0000004d624d7221 */ /* 0x000fe20000010000 */
[----:B------:R-:W-:Y:S01]  /*55f0*/  HMMA.16816.F32.BF16 R136, R124, R132, RZ ;  /* 0x000000847c88723c */ /* 0x000fe200000418ff */
[----:B------:R-:W-:Y:S01]  /*5600*/  FADD.FTZ R75, R96, R75 ;  /* 0x0000004b604b7221 */ /* 0x000fe20000010000 */
[----:B------:R-:W4:Y:S01]  /*5610*/  MUFU.EX2 R57, R57 ;  /* 0x0000003900397308 */ /* 0x000f220000000800 */
[----:B------:R-:W-:-:S02]  /*5620*/  FADD.FTZ R78, R78, R77 ;  /* 0x0000004d4e4e7221 */ /* 0x000fc40000010000 */
[----:B------:R-:W-:Y:S02]  /*5630*/  FADD.FTZ R80, R80, R75 ;  /* 0x0000004b50507221 */ /* 0x000fe40000010000 */
[----:B------:R-:W-:Y:S01]  /*5640*/  FADD.FTZ R69, R69, R78 ;  /* 0x0000004e45457221 */ /* 0x000fe20000010000 */
[C---:B------:R-:W-:Y:S01]  /*5650*/  HMMA.16816.F32.BF16 R132, R124.reuse, R134, RZ ;  /* 0x000000867c84723c */ /* 0x040fe200000418ff */
[----:B------:R-:W-:Y:S01]  /*5660*/  FADD.FTZ R63, R63, R80 ;  /* 0x000000503f3f7221 */ /* 0x000fe20000010000 */
[----:B------:R-:W-:Y:S01]  /*5670*/  MUFU.EX2 R62, R62 ;  /* 0x0000003e003e7308 */ /* 0x000fe20000000800 */
[--C-:B------:R-:W-:Y:S02]  /*5680*/  FFMA.FTZ R106, R73, c[0x0][0x23c], -R52.reuse ;  /* 0x00008f00496a7a23 */ /* 0x100fe40000010834 */
[----:B------:R-:W-:Y:S02]  /*5690*/  FFMA.FTZ R61, R61, c[0x0][0x23c], -R52 ;  /* 0x00008f003d3d7a23 */ /* 0x000fe40000010834 */
[--C-:B------:R-:W-:Y:S01]  /*56a0*/  FFMA.FTZ R82, R82, c[0x0][0x23c], -R35.reuse ;  /* 0x00008f0052527a23 */ /* 0x100fe20000010823 */
[----:B-1----:R-:W-:Y:S01]  /*56b0*/  HMMA.16816.F32.BF16 R128, R124, R4, RZ ;  /* 0x000000047c80723c */ /* 0x002fe200000418ff */
[--C-:B------:R-:W-:Y:S01]  /*56c0*/  FFMA.FTZ R73, R76, c[0x0][0x23c], -R35.reuse ;  /* 0x00008f004c497a23 */ /* 0x100fe20000010823 */
[----:B------:R-:W1:Y:S01]  /*56d0*/  MUFU.EX2 R55, R55 ;  /* 0x0000003700377308 */ /* 0x000e620000000800 */
[----:B------:R-:W-:-:S02]  /*56e0*/  FFMA.FTZ R60, R60, c[0x0][0x23c], -R35 ;  /* 0x00008f003c3c7a23 */ /* 0x000fc40000010823 */
[----:B------:R-:W-:Y:S02]  /*56f0*/  FFMA.FTZ R56, R56, c[0x0][0x23c], -R35 ;  /* 0x00008f0038387a23 */ /* 0x000fe40000010823 */
[----:B------:R-:W-:Y:S01]  /*5700*/  F2FP.BF16.PACK_AB R4, R51, R68 ;  /* 0x000000443304723e */ /* 0x000fe200000010ff */
[----:B------:R-:W-:Y:S01]  /*5710*/  HMMA.16816.F32.BF16 R124, R124, R6, RZ ;  /* 0x000000067c7c723c */ /* 0x000fe200000418ff */
[----:B----4-:R-:W-:Y:S01]  /*5720*/  F2FP.BF16.PACK_AB R5, R57, R70 ;  /* 0x000000463905723e */ /* 0x010fe200000010ff */
[----:B------:R-:W-:Y:S01]  /*5730*/  MUFU.EX2 R54, R54 ;  /* 0x0000003600367308 */ /* 0x000fe20000000800 */
[----:B------:R-:W-:Y:S02]  /*5740*/  FADD.FTZ R68, R68, R69 ;  /* 0x0000004544447221 */ /* 0x000fe40000010000 */
[----:B------:R-:W-:Y:S02]  /*5750*/  FADD.FTZ R70, R70, R63 ;  /* 0x0000003f46467221 */ /* 0x000fe40000010000 */
        /* <DEDUP_REMOVED lines=11> */
[--C-:B------:R-:W-:Y:S02]  /*5810*/  FFMA.FTZ R81, R81, c[0x0][0x23c], -R52.reuse ;  /* 0x00008f0051517a23 */ /* 0x100fe40000010834 */
[----:B------:R-:W-:Y:S01]  /*5820*/  FFMA.FTZ R47, R47, c[0x0][0x23c], -R52 ;  /* 0x00008f002f2f7a23 */ /* 0x000fe20000010834 */
[----:B------:R-:W-:Y:S01]  /*5830*/  HMMA.16816.F32.BF16 R132, R4, R14, R132 ;  /* 0x0000000e0484723c */ /* 0x000fe20000041884 */
[----:B------:R-:W2:Y:S01]  /*5840*/  LDSM.16.MT88.4 R12, [R147+0x3800] ;  /* 0x00380000930c783b */ /* 0x000ea20000004200 */
[----:B------:R-:W4:Y:S01]  /*5850*/  MUFU.EX2 R41, R41 ;  /* 0x0000002900297308 */ /* 0x000f220000000800 */
[----:B------:R-:W-:-:S02]  /*5860*/  FFMA.FTZ R44, R44, c[0x0][0x23c], -R35 ;  /* 0x00008f002c2c7a23 */ /* 0x000fc40000010823 */
[----:B------:R-:W-:Y:S02]  /*5870*/  FFMA.FTZ R34, R34, c[0x0][0x23c], -R35 ;  /* 0x00008f0022227a23 */ /* 0x000fe40000010823 */
[----:B------:R-:W-:Y:S01]  /*5880*/  FFMA.FTZ R45, R45, c[0x0][0x23c], -R52 ;  /* 0x00008f002d2d7a23 */ /* 0x000fe20000010834 */
[C---:B------:R-:W-:Y:S02]  /*5890*/  HMMA.16816.F32.BF16 R128, R4.reuse, R8, R128 ;  /* 0x000000080480723c */ /* 0x040fe40000041880 */
[----:B------:R-:W-:Y:S06]  /*58a0*/  MUFU.EX2 R74, R74 ;  /* 0x0000004a004a7308 */ /* 0x000fec0000000800 */
[----:B------:R-:W-:Y:S01]  /*58b0*/  HMMA.16816.F32.BF16 R124, R4, R10, R124 ;  /* 0x0000000a047c723c */ /* 0x000fe2000004187c */
[----:B------:R-:W5:Y:S01]  /*58c0*/  LDSM.16.MT88.4 R8, [R144+0x3c00] ;  /* 0x003c00009008783b */ /* 0x000f620000004200 */
[----:B------:R-:W3:Y:S05]  /*58d0*/  MUFU.EX2 R53, R53 ;  /* 0x0000003500357308 */ /* 0x000eea0000000800 */
[----:B-1----:R-:W-:Y:S01]  /*58e0*/  F2FP.BF16.PACK_AB R4, R43, R54 ;  /* 0x000000362b04723e */ /* 0x002fe200000010ff */
[----:B------:R-:W-:Y:S01]  /*58f0*/  FADD.FTZ R54, R54, R49 ;  /* 0x0000003136367221 */ /* 0x000fe20000010000 */
[----:B----4-:R-:W-:Y:S01]  /*5900*/  F2FP.BF16.PACK_AB R6, R41, R48 ;  /* 0x000000302906723e */ /* 0x010fe200000010ff */
[----:B------:R-:W-:Y:S01]  /*5910*/  MUFU.EX2 R59, R59 ;  /* 0x0000003b003b7308 */ /* 0x000fe20000000800 */
[----:B------:R-:W-:-:S02]  /*5920*/  FFMA.FTZ R49, R50, c[0x0][0x23c], -R35 ;  /* 0x00008f0032317a23 */ /* 0x000fc40000010823 */
[----:B------:R-:W-:-:S04]  /*5930*/  FADD.FTZ R43, R43, R54 ;  /* 0x000000362b2b7221 */ /* 0x000fc80000010000 */
[----:B------:R-:W-:Y:S01]  /*5940*/  FADD.FTZ R48, R48, R43 ;  /* 0x0000002b30307221 */ /* 0x000fe20000010000 */
[----:B------:R-:W1:Y:S01]  /*5950*/  MUFU.EX2 R72, R72 ;  /* 0x0000004800487308 */ /* 0x000e620000000800 */
[----:B---3--:R-:W-:Y:S01]  /*5960*/  F2FP.BF16.PACK_AB R5, R53, R74 ;  /* 0x0000004a3505723e */ /* 0x008fe200000010ff */
[----:B------:R-:W-:Y:S02]  /*5970*/  FADD.FTZ R74, R74, R55 ;  /* 0x000000374a4a7221 */ /* 0x000fe40000010000 */
[----:B------:R-:W-:Y:S02]  /*5980*/  FADD.FTZ R41, R41, R48 ;  /* 0x0000003029297221 */ /* 0x000fe40000010000 */
[----:B------:R-:W-:Y:S02]  /*5990*/  FADD.FTZ R74, R53, R74 ;  /* 0x0000004a354a7221 */ /* 0x000fe40000010000 */
[----:B------:R-:W-:Y:S01]  /*59a0*/  MUFU.EX2 R46, R46 ;  /* 0x0000002e002e7308 */ /* 0x000fe20000000800 */
[----:B-1----:R-:W-:-:S07]  /*59b0*/  F2FP.BF16.PACK_AB R7, R72, R59 ;  /* 0x0000003b4807723e */ /* 0x002fce00000010ff */
[----:B------:R-:W1:Y:S01]  /*59c0*/  MUFU.EX2 R39, R39 ;  /* 0x0000002700277308 */ /* 0x000e620000000800 */
[C---:B------:R-:W-:Y:S07]  /*59d0*/  HMMA.16816.F32.BF16 R136, R4.reuse, R16, R136 ;  /* 0x000000100488723c */ /* 0x040fee0000041888 */
[----:B------:R-:W-:Y:S01]  /*59e0*/  MUFU.EX2 R42, R42 ;  /* 0x0000002a002a7308 */ /* 0x000fe20000000800 */
[C---:B------:R-:W-:Y:S01]  /*59f0*/  HMMA.16816.F32.BF16 R132, R4.reuse, R18, R132 ;  /* 0x000000120484723c */ /* 0x040fe20000041884 */
[----:B------:R-:W3:Y:S06]  /*5a00*/  LDSM.16.MT88.4 R16, [R147+0x3c00] ;  /* 0x003c00009310783b */ /* 0x000eec0000004200 */
        /* <DEDUP_REMOVED lines=8> */
[----:B----4-:R-:W-:-:S05]  /*5a90*/  F2FP.BF16.PACK_AB R6, R37, R42 ;  /* 0x0000002a2506723e */ /* 0x010fca00000010ff */
        /* <DEDUP_REMOVED lines=8> */
[C---:B------:R-:W-:Y:S01]  /*5b20*/  HMMA.16816.F32.BF16 R132, R4.reuse, R10, R132 ;  /* 0x0000000a0484723c */ /* 0x040fe20000041884 */
[----:B------:R-:W4:Y:S06]  /*5b30*/  LDSM.16.MT88.4 R8, [R147+0x4000] ;  /* 0x004000009308783b */ /* 0x000f2c0000004200 */
[----:B------:R-:W5:Y:S01]  /*5b40*/  MUFU.EX2 R31, R31 ;  /* 0x0000001f001f7308 */ /* 0x000f620000000800 */
[C---:B---3--:R-:W-:Y:S07]  /*5b50*/  HMMA.16816.F32.BF16 R128, R4.reuse, R16, R128 ;  /* 0x000000100480723c */ /* 0x048fee0000041880 */
[----:B------:R-:W-:Y:S01]  /*5b60*/  MUFU.EX2 R116, R116 ;  /* 0x0000007400747308 */ /* 0x000fe20000000800 */
[----:B------:R-:W-:Y:S01]  /*5b70*/  HMMA.16816.F32.BF16 R124, R4, R18, R124 ;  /* 0x00000012047c723c */ /* 0x000fe2000004187c */
[----:B------:R-:W3:Y:S06]  /*5b80*/  LDSM.16.MT88.4 R16, [R144+0x4400] ;  /* 0x004400009010783b */ /* 0x000eec0000004200 */
[----:B------:R-:W2:Y:S01]  /*5b90*/  MUFU.EX2 R83, R83 ;  /* 0x0000005300537308 */ /* 0x000ea20000000800 */
[----:B-1----:R-:W-:-:S02]  /*5ba0*/  F2FP.BF16.PACK_AB R4, R33, R36 ;  /* 0x000000242104723e */ /* 0x002fc400000010ff */
[----:B-----5:R-:W-:-:S05]  /*5bb0*/  F2FP.BF16.PACK_AB R6, R31, R32 ;  /* 0x000000201f06723e */ /* 0x020fca00000010ff */
[----:B------:R-:W-:Y:S08]  /*5bc0*/  MUFU.EX2 R97, R97 ;  /* 0x0000006100617308 */ /* 0x000ff00000000800 */
[----:B------:R-:W1:Y:S01]  /*5bd0*/  MUFU.EX2 R104, R104 ;  /* 0x0000006800687308 */ /* 0x000e620000000800 */
[----:B--2---:R-:W-:-:S07]  /*5be0*/  F2FP.BF16.PACK_AB R5, R83, R116 ;  /* 0x000000745305723e */ /* 0x004fce00000010ff */
[----:B------:R-:W-:Y:S01]  /*5bf0*/  MUFU.EX2 R30, R30 ;  /* 0x0000001e001e7308 */ /* 0x000fe20000000800 */
[----:B-1----:R-:W-:-:S07]  /*5c00*/  F2FP.BF16.PACK_AB R7, R104, R97 ;  /* 0x000000616807723e */ /* 0x002fce00000010ff */
[----:B------:R-:W1:Y:S01]  /*5c10*/  MUFU.EX2 R29, R29 ;  /* 0x0000001d001d7308 */ /* 0x000e620000000800 */
[C---:B------:R-:W-:Y:S07]  /*5c20*/  HMMA.16816.F32.BF16 R136, R4.reuse, R12, R136 ;  /* 0x0000000c0488723c */ /* 0x040fee0000041888 */
[----:B------:R-:W-:Y:S01]  /*5c30*/  MUFU.EX2 R28, R28 ;  /* 0x0000001c001c7308 */ /* 0x000fe20000000800 */
[C---:B------:R-:W-:Y:S01]  /*5c40*/  HMMA.16816.F32.BF16 R132, R4.reuse, R14, R132 ;  /* 0x0000000e0484723c */ /* 0x040fe20000041884 */
[----:B------:R-:W2:Y:S06]  /*5c50*/  LDSM.16.MT88.4 R12, [R147+0x4400] ;  /* 0x00440000930c783b */ /* 0x000eac0000004200 */
[----:B------:R-:W5:Y:S01]  /*5c60*/  MUFU.EX2 R27, R27 ;  /* 0x0000001b001b7308 */ /* 0x000f620000000800 */
[C---:B----4-:R-:W-:Y:S07]  /*5c70*/  HMMA.16816.F32.BF16 R128, R4.reuse, R8, R128 ;  /* 0x000000080480723c */ /* 0x050fee0000041880 */
[----:B------:R-:W-:Y:S01]  /*5c80*/  MUFU.EX2 R102, R102 ;  /* 0x0000006600667308 */ /* 0x000fe20000000800 */
[----:B------:R-:W-:Y:S01]  /*5c90*/  HMMA.16816.F32.BF16 R124, R4, R10, R124 ;  /* 0x0000000a047c723c */ /* 0x000fe2000004187c */
[----:B------:R-:W4:Y:S06]  /*5ca0*/  LDSM.16.MT88.4 R8, [R144+0x4800] ;  /* 0x004800009008783b */ /* 0x000f2c0000004200 */
[----:B------:R-:W3:Y:S01]  /*5cb0*/  MUFU.EX2 R99, R99 ;  /* 0x0000006300637308 */ /* 0x000ee20000000800 */
[----:B-1----:R-:W-:-:S02]  /*5cc0*/  F2FP.BF16.PACK_AB R4, R29, R30 ;  /* 0x0000001e1d04723e */ /* 0x002fc400000010ff */
[----:B-----5:R-:W-:-:S05]  /*5cd0*/  F2FP.BF16.PACK_AB R6, R27, R28 ;  /* 0x0000001c1b06723e */ /* 0x020fca00000010ff */
[----:B------:R-:W-:Y:S08]  /*5ce0*/  MUFU.EX2 R103, R103 ;  /* 0x0000006700677308 */ /* 0x000ff00000000800 */
[----:B------:R-:W1:Y:S01]  /*5cf0*/  MUFU.EX2 R108, R108 ;  /* 0x0000006c006c7308 */ /* 0x000e620000000800 */
[----:B---3--:R-:W-:-:S07]  /*5d00*/  F2FP.BF16.PACK_AB R5, R99, R102 ;  /* 0x000000666305723e */ /* 0x008fce00000010ff */
        /* <DEDUP_REMOVED lines=10> */
[----:B------:R-:W-:Y:S01]  /*5db0*/  FADD.FTZ R13, R59, R74 ;  /* 0x0000004a3b0d7221 */ /* 0x000fe20000010000 */
[----:B------:R-:W-:Y:S06]  /*5dc0*/  HMMA.16816.F32.BF16 R124, R4, R14, R124 ;  /* 0x0000000e047c723c */ /* 0x000fec000004187c */
[----:B------:R-:W2:Y:S01]  /*5dd0*/  MUFU.EX2 R73, R73 ;  /* 0x0000004900497308 */ /* 0x000ea20000000800 */
[----:B------:R-:W-:Y:S01]  /*5de0*/  FADD.FTZ R13, R72, R13 ;  /* 0x0000000d480d7221 */ /* 0x000fe20000010000 */
[----:B-1----:R-:W-:-:S03]  /*5df0*/  F2FP.BF16.PACK_AB R4, R3, R26 ;  /* 0x0000001a0304723e */ /* 0x002fc600000010ff */
[----:B------:R-:W-:Y:S01]  /*5e00*/  FADD.FTZ R100, R100, R13 ;  /* 0x0000000d64647221 */ /* 0x000fe20000010000 */
[----:B-----5:R-:W-:Y:S02]  /*5e10*/  F2FP.BF16.PACK_AB R6, R61, R38 ;  /* 0x000000263d06723e */ /* 0x020fe400000010ff */
[----:B------:R-:W-:Y:S01]  /*5e20*/  MUFU.EX2 R60, R60 ;  /* 0x0000003c003c7308 */ /* 0x000fe20000000800 */
[----:B------:R-:W-:Y:S01]  /*5e30*/  LDSM.16.MT88.4 R12, [R144+0x4c00] ;  /* 0x004c0000900c783b */ /* 0x000fe20000004200 */
[----:B------:R-:W-:-:S04]  /*5e40*/  FADD.FTZ R100, R71, R100 ;  /* 0x0000006447647221 */ /* 0x000fc80000010000 */
[----:B------:R-:W-:Y:S02]  /*5e50*/  FADD.FTZ R79, R79, R100 ;  /* 0x000000644f4f7221 */ /* 0x000fe40000010000 */
        /* <DEDUP_REMOVED lines=11> */
[----:B----4-:R-:W-:Y:S01]  /*5f10*/  HMMA.16816.F32.BF16 R136, R4, R8, R136 ;  /* 0x000000080488723c */ /* 0x010fe20000041888 */
[----:B------:R-:W-:Y:S02]  /*5f20*/  MUFU.EX2 R47, R47 ;  /* 0x0000002f002f7308 */ /* 0x000fe40000000800 */
[----:B------:R-:W-:-:S04]  /*5f30*/  FADD.FTZ R102, R99, R102 ;  /* 0x0000006663667221 */ /* 0x000fc80000010000 */
[----:B------:R-:W-:Y:S01]  /*5f40*/  FADD.FTZ R9, R39, R46 ;  /* 0x0000002e27097221 */ /* 0x000fe20000010000 */
[C---:B------:R-:W-:Y:S01]  /*5f50*/  HMMA.16816.F32.BF16 R132, R4.reuse, R10, R132 ;  /* 0x0000000a0484723c */ /* 0x040fe20000041884 */
[----:B------:R-:W-:Y:S01]  /*5f60*/  FFMA.FTZ R39, R40, c[0x0][0x23c], -R35 ;  /* 0x00008f0028277a23 */ /* 0x000fe20000010823 */
[----:B------:R-:W2:Y:S01]  /*5f70*/  MUFU.EX2 R50, R45 ;  /* 0x0000002d00327308 */ /* 0x000ea20000000800 */
[----:B------:R-:W-:Y:S02]  /*5f80*/  FADD.FTZ R42, R42, R9 ;  /* 0x000000092a2a7221 */ /* 0x000fe40000010000 */
[----:B------:R-:W4:Y:S01]  /*5f90*/  LDSM.16.MT88.4 R8, [R147+0x4c00] ;  /* 0x004c00009308783b */ /* 0x000f220000004200 */
[----:B------:R-:W-:Y:S02]  /*5fa0*/  FADD.FTZ R103, R103, R102 ;  /* 0x0000006667677221 */ /* 0x000fe40000010000 */
[----:B------:R-:W-:Y:S01]  /*5fb0*/  FADD.FTZ R37, R37, R42 ;  /* 0x0000002a25257221 */ /* 0x000fe20000010000 */
[----:B---3--:R-:W-:Y:S01]  /*5fc0*/  HMMA.16816.F32.BF16 R128, R4, R16, R128 ;  /* 0x000000100480723c */ /* 0x008fe20000041880 */
[----:B------:R-:W-:Y:S01]  /*5fd0*/  MUFU.EX2 R43, R49 ;  /* 0x00000031002b7308 */ /* 0x000fe20000000800 */
[----:B------:R-:W-:-:S02]  /*5fe0*/  FADD.FTZ R103, R108, R103 ;  /* 0x000000676c677221 */ /* 0x000fc40000010000 */
[----:B------:R-:W-:Y:S02]  /*5ff0*/  FADD.FTZ R36, R36, R37 ;  /* 0x0000002524247221 */ /* 0x000fe40000010000 */
[----:B------:R-:W-:Y:S02]  /*6000*/  FADD.FTZ R82, R82, R103 ;  /* 0x0000006752527221 */ /* 0x000fe40000010000 */
[----:B------:R-:W-:Y:S01]  /*6010*/  FADD.FTZ R33, R33, R36 ;  /* 0x0000002421217221 */ /* 0x000fe20000010000 */
[----:B------:R-:W3:Y:S01]  /*6020*/  MUFU.EX2 R44, R44 ;  /* 0x0000002c002c7308 */ /* 0x000ee20000000800 */
[----:B------:R-:W-:Y:S01]  /*6030*/  HMMA.16816.F32.BF16 R124, R4, R18, R124 ;  /* 0x00000012047c723c */ /* 0x000fe2000004187c */
[----:B------:R-:W-:Y:S02]  /*6040*/  FADD.FTZ R73, R73, R82 ;  /* 0x0000005249497221 */ /* 0x000fe40000010000 */
[----:B------:R-:W-:Y:S02]  /*6050*/  FADD.FTZ R32, R32, R33 ;  /* 0x0000002120207221 */ /* 0x000fe40000010000 */
[----:B------:R-:W-:-:S02]  /*6060*/  FADD.FTZ R60, R60, R73 ;  /* 0x000000493c3c7221 */ /* 0x000fc40000010000 */
[----:B------:R-:W-:Y:S01]  /*6070*/  FADD.FTZ R31, R31, R32 ;  /* 0x000000201f1f7221 */ /* 0x000fe20000010000 */
[----:B------:R-:W-:Y:S01]  /*6080*/  MUFU.EX2 R39, R39 ;  /* 0x0000002700277308 */ /* 0x000fe20000000800 */
[----:B-1----:R-:W-:Y:S01]  /*6090*/  F2FP.BF16.PACK_AB R4, R106, R81 ;  /* 0x000000516a04723e */ /* 0x002fe200000010ff */
[----:B------:R-:W-:Y:S01]  /*60a0*/  FADD.FTZ R60, R51, R60 ;  /* 0x0000003c333c7221 */ /* 0x000fe20000010000 */
[----:B--2---:R-:W-:Y:S01]  /*60b0*/  F2FP.BF16.PACK_AB R6, R50, R47 ;  /* 0x0000002f3206723e */ /* 0x004fe200000010ff */
[----:B------:R-:W-:Y:S01]  /*60c0*/  FADD.FTZ R30, R30, R31 ;  /* 0x0000001f1e1e7221 */ /* 0x000fe20000010000 */
[----:B---3--:R-:W-:-:S03]  /*60d0*/  F2FP.BF16.PACK_AB R5, R44, R43 ;  /* 0x0000002b2c05723e */ /* 0x008fc600000010ff */
[----:B------:R-:W1:Y:S01]  /*60e0*/  MUFU.EX2 R34, R34 ;  /* 0x0000002200227308 */ /* 0x000e620000000800 */
[----:B------:R-:W-:Y:S02]  /*60f0*/  FADD.FTZ R29, R29, R30 ;  /* 0x0000001e1d1d7221 */ /* 0x000fe40000010000 */
        /* <DEDUP_REMOVED lines=8> */
[----:B----4-:R-:W-:Y:S02]  /*6180*/  HMMA.16816.F32.BF16 R128, R4, R8, R128 ;  /* 0x000000080480723c */ /* 0x010fe40000041880 */
[----:B------:R-:W-:-:S05]  /*6190*/  FADD.FTZ R99, R34, R39 ;  /* 0x0000002722637221 */ /* 0x000fca0000010000 */
        /* <DEDUP_REMOVED lines=8> */
[----:B------:R-:W-:Y:S01]  /*6220*/  FADD.FTZ R97, R50, R47 ;  /* 0x0000002f32617221 */ /* 0x000fe20000010000 */
[----:B------:R-:W-:Y:S03]  /*6230*/  @!UPT UIADD3 URZ, URZ, URZ, URZ ;  /* 0x0000003f3f3ff290 */ /* 0x000fe6000fffe03f */
        /* <DEDUP_REMOVED lines=63> */
.L_x_4809:
[----:B------:R-:W-:-:S04]  /*6630*/  LEA R6, -R3, RZ, 0x7 ;  /* 0x000000ff03067211 */ /* 0x000fc800078e39ff */
[----:B------:R-:W-:Y:S02]  /*6640*/  SHF.R.S32.HI R5, RZ, 0x1f, R6 ;  /* 0x0000001fff057819 */ /* 0x000fe40000011406 */
.L_x_4810:
[----:B------:R-:W-:Y:S01]  /*6650*/  ISETP.GE.AND P0, PT, R119, c[0x0][0x220], PT ;  /* 0x0000880077007a0c */ /* 0x000fe20003f06270 */
[----:B------:R-:W-:Y:S01]  /*6660*/  IMAD.SHL.U32 R96, R120, 0x80, RZ ;  /* 0x0000008078607824 */ /* 0x000fe200078e00ff */
[----:B------:R-:W-:-:S04]  /*6670*/  LEA R160, P5, R6, R160, 0x1 ;  /* 0x000000a006a07211 */ /* 0x000fc800078a08ff */
[----:B------:R-:W-:Y:S02]  /*6680*/  LEA.HI.X R161, R6, R161, R5, 0x1, P5 ;  /* 0x000000a106a17211 */ /* 0x000fe400028f0c05 */
[C-C-:B------:R-:W-:Y:S02]  /*6690*/  LOP3.LUT R103, R96.reuse, 0x48, R101.reuse, 0xfe, !PT ;  /* 0x0000004860677812 */ /* 0x140fe400078efe65 */
[----:B------:R-:W-:Y:S02]  /*66a0*/  LOP3.LUT R105, R96, 0x50, R101, 0xfe, !PT ;  /* 0x0000005060697812 */ /* 0x000fe400078efe65 */
[----:B------:R-:W-:Y:S01]  /*66b0*/  I2F R100, R103 ;  /* 0x0000006700647306 */ /* 0x000fe20000201400 */
        /* <DEDUP_REMOVED lines=9> */
[C---:B------:R-:W-:Y:S01]  /*6750*/  @!P0 IADD3 R9, P3, R6.reuse, R9, RZ ;  /* 0x0000000906098210 */ /* 0x040fe20007f7e0ff */
[----:B------:R-:W-:Y:S01]  /*6760*/  @!P0 IMAD.MOV.U32 R3, RZ, RZ, c[0x0][0x1a4] ;  /* 0x00006900ff038624 */ /* 0x000fe200078e00ff */
[----:B------:R-:W-:Y:S01]  /*6770*/  @!P0 IADD3 R8, P2, R6, R10, RZ ;  /* 0x0000000a06088210 */ /* 0x000fe20007f5e0ff */
[----:B------:R-:W-:Y:S01]  /*6780*/  @P0 STS.64 [R115+0x3008], RZ ;  /* 0x003008ff73000388 */ /* 0x000fe20000000a00 */
[----:B------:R-:W-:Y:S01]  /*6790*/  @!P0 LEA R12, P4, R7, c[0x0][0x170], 0x1 ;  /* 0x00005c00070c8a11 */ /* 0x000fe200078808ff */
[----:B------:R-:W-:Y:S01]  /*67a0*/  @!P0 IMAD R3, R3, 0x60, RZ ;  /* 0x0000006003038824 */ /* 0x000fe200078e02ff */
[----:B------:R-:W-:Y:S01]  /*67b0*/  I2F R102, R105 ;  /* 0x0000006900667306 */ /* 0x000fe20000201400 */
        /* <DEDUP_REMOVED lines=9> */
[C---:B------:R-:W-:Y:S02]  /*6850*/  @!P0 LEA R10, P2, R8.reuse, c[0x0][0x170], 0x1 ;  /* 0x00005c00080a8a11 */ /* 0x040fe400078408ff */
        /* <DEDUP_REMOVED lines=8> */
[----:B------:R-:W-:Y:S01]  /*68e0*/  I2F R98, R3 ;  /* 0x0000000300627306 */ /* 0x000fe20000201400 */
[----:B------:R-:W-:Y:S01]  /*68f0*/  @!PT LDS RZ, [RZ] ;  /* 0x00000000fffff984 */ /* 0x000fe20000000800 */
[----:B------:R-:W-:Y:S01]  /*6900*/  @!PT LDS RZ, [RZ] ;  /* 0x00000000fffff984 */ /* 0x000fe20000000800 */
[----:B------:R-:W-:Y:S01]  /*6910*/  @!PT LDS RZ, [RZ] ;  /* 0x00000000fffff984 */ /* 0x000fe20000000800 */
[----:B------:R2:W-:Y:S01]  /*6920*/  @!P0 LDGSTS.E.BYPASS.LTC128B.128 [R115+0x4000], [R14.64] ;  /* 0x040000000e738fae */ /* 0x0005e2000b901d46 */
[----:B------:R-:W-:-:S02]  /*6930*/  ISETP.GE.AND P3, PT, R3, R66, PT ;  /* 0x000000420300720c */ /* 0x000fc40003f66270 */
[----:B------:R-:W-:Y:S01]  /*6940*/  ISETP.GE.AND P4, PT, R3, R0, PT ;  /* 0x000000000300720c */ /* 0x000fe20003f86270 */
        /* <DEDUP_REMOVED lines=9> */
[----:B------:R-:W-:Y:S04]  /*69e0*/  LDSM.16.M88.4 R156, [R93] ;  /* 0x000000005d9c783b */ /* 0x000fe80000000200 */
[----:B------:R-:W1:Y:S04]  /*69f0*/  LDSM.16.M88.4 R80, [R89] ;  /* 0x000000005950783b */ /* 0x000e680000000200 */
[----:B------:R-:W1:Y:S04]  /*6a00*/  LDSM.16.M88.4 R60, [R92+0x1000] ;  /* 0x001000005c3c783b */ /* 0x000e680000000200 */
[----:B------:R-:W1:Y:S04]  /*6a10*/  LDSM.16.M88.4 R28, [R92+0x2000] ;  /* 0x002000005c1c783b */ /* 0x000e680000000200 */
[----:B------:R-:W1:Y:S04]  /*6a20*/  LDSM.16.M88.4 R20, [R92+0x2400] ;  /* 0x002400005c14783b */ /* 0x000e680000000200 */
[----:B--2---:R-:W2:Y:S04]  /*6a30*/  LDSM.16.M88.4 R12, [R92+0x2800] ;  /* 0x002800005c0c783b */ /* 0x004ea80000000200 */
[----:B------:R-:W3:Y:S01]  /*6a40*/  LDSM.16.M88.4 R72, [R92+0x2c00] ;  /* 0x002c00005c48783b */ /* 0x000ee20000000200 */
[C---:B----4-:R-:W-:Y:S03]  /*6a50*/  HMMA.16816.F32.BF16 R48, R4.reuse, R44, RZ ;  /* 0x0000002c0430723c */ /* 0x050fe600000418ff */
[----:B------:R-:W4:Y:S04]  /*6a60*/  LDSM.16.M88.4 R148, [R90] ;  /* 0x000000005a94783b */ /* 0x000f280000000200 */
[----:B------:R-:W2:Y:S01]  /*6a70*/  LDSM.16.M88.4 R76, [R88] ;  /* 0x00000000584c783b */ /* 0x000ea20000000200 */
[C---:B------:R-:W-:Y:S03]  /*6a80*/  HMMA.16816.F32.BF16 R44, R4.reuse, R46, RZ ;  /* 0x0000002e042c723c */ /* 0x040fe600000418ff */
[----:B------:R-:W2:Y:S04]  /*6a90*/  LDSM.16.M88.4 R152, [R91] ;  /* 0x000000005b98783b */ /* 0x000ea80000000200 */
[----:B------:R-:W0:Y:S01]  /*6aa0*/  LDGDEPBAR ;  /* 0x00000000000079af */ /* 0x000e220000000000 */
[C---:B-----5:R-:W-:Y:S08]  /*6ab0*/  HMMA.16816.F32.BF16 R56, R4.reuse, R52, RZ ;  /* 0x000000340438723c */ /* 0x060ff000000418ff */
[C---:B------:R-:W-:Y:S08]  /*6ac0*/  HMMA.16816.F32.BF16 R52, R4.reuse, R54, RZ ;  /* 0x000000360434723c */ /* 0x040ff000000418ff */
[C---:B-1----:R-:W-:Y:S08]  /*6ad0*/  HMMA.16816.F32.BF16 R40, R4.reuse, R36, RZ ;  /* 0x000000240428723c */ /* 0x042ff000000418ff */
[----:B------:R-:W-:Y:S08]  /*6ae0*/  HMMA.16816.F32.BF16 R36, R4, R38, RZ ;  /* 0x000000260424723c */ /* 0x000ff000000418ff */
[C---:B------:R-:W-:Y:S08]  /*6af0*/  HMMA.16816.F32.BF16 R48, R156.reuse, R80, R48 ;  /* 0x000000509c30723c */ /* 0x040ff00000041830 */
[----:B------:R-:W-:Y:S01]  /*6b00*/  HMMA.16816.F32.BF16 R44, R156, R82, R44 ;  /* 0x000000529c2c723c */ /* 0x000fe2000004182c */
[----:B------:R-:W1:Y:S07]  /*6b10*/  LDSM.16.M88.4 R80, [R85] ;  /* 0x000000005550783b */ /* 0x000e6e0000000200 */
[C---:B------:R-:W-:Y:S08]  /*6b20*/  HMMA.16816.F32.BF16 R68, R4.reuse, R60, RZ ;  /* 0x0000003c0444723c */ /* 0x040ff000000418ff */
[----:B------:R-:W-:Y:S01]  /*6b30*/  HMMA.16816.F32.BF16 R32, R4, R28, RZ ;  /* 0x0000001c0420723c */ /* 0x000fe200000418ff */
[----:B------:R-:W-:-:S04]  /*6b40*/  FMUL.FTZ R49, R49, c[0x0][0x2ec] ;  /* 0x0000bb0031317a20 */ /* 0x000fc80000410000 */
[----:B------:R-:W-:Y:S03]  /*6b50*/  MUFU.TANH R118, R49 ;  /* 0x0000003100767308 */ /* 0x000fe60000002400 */
[C---:B------:R-:W-:Y:S01]  /*6b60*/  HMMA.16816.F32.BF16 R24, R4.reuse, R20, RZ ;  /* 0x000000140418723c */ /* 0x040fe200000418ff */
[----:B------:R-:W-:Y:S02]  /*6b70*/  FMUL.FTZ R168, R44, c[0x0][0x2ec] ;  /* 0x0000bb002ca87a20 */ /* 0x000fe40000410000 */
[----:B------:R-:W-:Y:S02]  /*6b80*/  FMUL.FTZ R45, R45, c[0x0][0x2ec] ;  /* 0x0000bb002d2d7a20 */ /* 0x000fe40000410000 */
[----:B------:R-:W-:Y:S02]  /*6b90*/  FMUL.FTZ R47, R47, c[0x0][0x2ec] ;  /* 0x0000bb002f2f7a20 */ /* 0x000fe40000410000 */
[----:B------:R-:W-:Y:S01]  /*6ba0*/  MUFU.TANH R116, R45 ;  /* 0x0000002d00747308 */ /* 0x000fe20000002400 */
[C---:B--2---:R-:W-:Y:S07]  /*6bb0*/  HMMA.16816.F32.BF16 R16, R4.reuse, R12, RZ ;  /* 0x0000000c0410723c */ /* 0x044fee00000418ff */
[----:B------:R-:W-:Y:S01]  /*6bc0*/  MUFU.TANH R168, R168 ;  /* 0x000000a800a87308 */ /* 0x000fe20000002400 */
[C---:B------:R-:W-:Y:S08]  /*6bd0*/  HMMA.16816.F32.BF16 R60, R4.reuse, R62, RZ ;  /* 0x0000003e043c723c */ /* 0x040ff000000418ff */
[C---:B------:R-:W-:Y:S08]  /*6be0*/  HMMA.16816.F32.BF16 R28, R4.reuse, R30, RZ ;  /* 0x0000001e041c723c */ /* 0x040ff000000418ff */
[C---:B------:R-:W-:Y:S08]  /*6bf0*/  HMMA.16816.F32.BF16 R20, R4.reuse, R22, RZ ;  /* 0x000000160414723c */ /* 0x040ff000000418ff */
[C---:B------:R-:W-:Y:S08]  /*6c00*/  HMMA.16816.F32.BF16 R12, R4.reuse, R14, RZ ;  /* 0x0000000e040c723c */ /* 0x040ff000000418ff */
[C---:B---3--:R-:W-:Y:S08]  /*6c10*/  HMMA.16816.F32.BF16 R8, R4.reuse, R72, RZ ;  /* 0x000000480408723c */ /* 0x048ff000000418ff */
[----:B------:R-:W-:Y:S01]  /*6c20*/  HMMA.16816.F32.BF16 R4, R4, R74, RZ ;  /* 0x0000004a0404723c */ /* 0x000fe200000418ff */
[----:B------:R-:W2:Y:S07]  /*6c30*/  LDSM.16.M88.4 R72, [R87] ;  /* 0x000000005748783b */ /* 0x000eae0000000200 */
[C---:B----4-:R-:W-:Y:S08]  /*6c40*/  HMMA.16816.F32.BF16 R56, R156.reuse, R148, R56 ;  /* 0x000000949c38723c */ /* 0x050ff00000041838 */
[C---:B------:R-:W-:Y:S01]  /*6c50*/  HMMA.16816.F32.BF16 R52, R156.reuse, R150, R52 ;  /* 0x000000969c34723c */ /* 0x040fe20000041834 */
[----:B------:R-:W3:Y:S07]  /*6c60*/  LDSM.16.M88.4 R148, [R86] ;  /* 0x000000005694783b */ /* 0x000eee0000000200 */
[C---:B------:R-:W-:Y:S08]  /*6c70*/  HMMA.16816.F32.BF16 R40, R156.reuse, R76, R40 ;  /* 0x0000004c9c28723c */ /* 0x040ff00000041828 */
[----:B------:R-:W-:Y:S01]  /*6c80*/  HMMA.16816.F32.BF16 R36, R156, R78, R36 ;  /* 0x0000004e9c24723c */ /* 0x000fe20000041824 */
[----:B------:R-:W4:Y:S01]  /*6c90*/  LDSM.16.M88.4 R76, [R84] ;  /* 0x00000000544c783b */ /* 0x000f220000000200 */
[----:B------:R-:W-:Y:S01]  /*6ca0*/  FMUL.FTZ R104, R57, c[0x0][0x2ec] ;  /* 0x0000bb0039687a20 */ /* 0x000fe20000410000 */
[----:B------:R-:W-:-:S04]  /*6cb0*/  DEPBAR.LE SB0, 0x0 ;  /* 0x000080000000791a */ /* 0x000fc80000000000 */
[----:B------:R-:W-:Y:S01]  /*6cc0*/  FMUL.FTZ R166, R58, c[0x0][0x2ec] ;  /* 0x0000bb003aa67a20 */ /* 0x000fe20000410000 */
[C---:B------:R-:W-:Y:S01]  /*6cd0*/  HMMA.16816.F32.BF16 R68, R156.reuse, R152, R68 ;  /* 0x000000989c44723c */ /* 0x040fe20000041844 */
[----:B------:R-:W-:Y:S01]  /*6ce0*/  MUFU.TANH R104, R104 ;  /* 0x0000006800687308 */ /* 0x000fe20000002400 */
[----:B------:R-:W-:Y:S02]  /*6cf0*/  FMUL.FTZ R58, R59, c[0x0][0x2ec] ;  /* 0x0000bb003b3a7a20 */ /* 0x000fe40000410000 */
[----:B------:R-:W-:Y:S02]  /*6d00*/  FMUL.FTZ R53, R53, c[0x0][0x2ec] ;  /* 0x0000bb0035357a20 */ /* 0x000fe40000410000 */
[----:B------:R-:W-:Y:S01]  /*6d10*/  FMUL.FTZ R57, R52, c[0x0][0x2ec] ;  /* 0x0000bb0034397a20 */ /* 0x000fe20000410000 */
[----:B------:R-:W-:Y:S01]  /*6d20*/  LOP3.LUT R153, R96, 0x18, R101, 0xfe, !PT ;  /* 0x0000001860997812 */ /* 0x000fe200078efe65 */
[----:B-1----:R-:W-:Y:S01]  /*6d30*/  HMMA.16816.F32.BF16 R16, R156, R80, R16 ;  /* 0x000000509c10723c */ /* 0x002fe20000041810 */
[----:B------:R-:W-:Y:S01]  /*6d40*/  FMUL.FTZ R43, R43, c[0x0][0x2ec] ;  /* 0x0000bb002b2b7a20 */ /* 0x000fe20000410000 */
[----:B------:R-:W-:Y:S01]  /*6d50*/  MUFU.TANH R58, R58 ;  /* 0x0000003a003a7308 */ /* 0x000fe20000002400 */
[----:B------:R-:W-:-:S02]  /*6d60*/  FMUL.FTZ R52, R54, c[0x0][0x2ec] ;  /* 0x0000bb0036347a20 */ /* 0x000fc40000410000 */
[----:B------:R-:W-:Y:S02]  /*6d70*/  FMUL.FTZ R54, R48, c[0x0][0x2ec] ;  /* 0x0000bb0030367a20 */ /* 0x000fe40000410000 */
[----:B------:R-:W-:Y:S01]  /*6d80*/  FMUL.FTZ R48, R50, c[0x0][0x2ec] ;  /* 0x0000bb0032307a20 */ /* 0x000fe20000410000 */
[C---:B------:R-:W-:Y:S01]  /*6d90*/  HMMA.16816.F32.BF16 R60, R156.reuse, R154, R60 ;  /* 0x0000009a9c3c723c */ /* 0x040fe2000004183c */
[----:B------:R-:W-:Y:S01]  /*6da0*/  FMUL.FTZ R50, R51, c[0x0][0x2ec] ;  /* 0x0000bb0033327a20 */ /* 0x000fe20000410000 */
[----:B------:R1:W-:Y:S01]  /*6db0*/  MUFU.TANH R44, R43 ;  /* 0x0000002b002c7308 */ /* 0x0003e20000002400 */
[----:B------:R-:W-:Y:S01]  /*6dc0*/  FMUL.FTZ R55, R55, c[0x0][0x2ec] ;  /* 0x0000bb0037377a20 */ /* 0x000fe20000410000 */
[C-C-:B------:R-:W-:Y:S01]  /*6dd0*/  LOP3.LUT R81, R96.reuse, 0x78, R101.reuse, 0xfe, !PT ;  /* 0x0000007860517812 */ /* 0x140fe200078efe65 */
[----:B------:R-:W-:Y:S01]  /*6de0*/  FMUL.FTZ R41, R41, c[0x0][0x2ec] ;  /* 0x0000bb0029297a20 */ /* 0x000fe20000410000 */
[----:B------:R-:W-:Y:S01]  /*6df0*/  LOP3.LUT R51, R96, 0x38, R101, 0xfe, !PT ;  /* 0x0000003860337812 */ /* 0x000fe200078efe65 */
[----:B------:R-:W-:Y:S01]  /*6e00*/  FMUL.FTZ R170, R37, c[0x0][0x2ec] ;  /* 0x0000bb0025aa7a20 */ /* 0x000fe20000410000 */
[----:B------:R-:W-:Y:S01]  /*6e10*/  HMMA.16816.F32.BF16 R12, R156, R82, R12 ;  /* 0x000000529c0c723c */ /* 0x000fe2000004180c */
[----:B------:R-:W-:Y:S01]  /*6e20*/  FMUL.FTZ R164, R70, c[0x0][0x2ec] ;  /* 0x0000bb0046a47a20 */ /* 0x000fe20000410000 */
[----:B------:R-:W-:Y:S01]  /*6e30*/  MUFU.TANH R110, R53 ;  /* 0x00000035006e7308 */ /* 0x000fe20000002400 */
[----:B------:R-:W-:-:S02]  /*6e40*/  FMUL.FTZ R70, R71, c[0x0][0x2ec] ;  /* 0x0000bb0047467a20 */ /* 0x000fc40000410000 */
[----:B------:R-:W-:Y:S02]  /*6e50*/  FMUL.FTZ R56, R56, c[0x0][0x2ec] ;  /* 0x0000bb0038387a20 */ /* 0x000fe40000410000 */
[----:B------:R-:W-:Y:S01]  /*6e60*/  FMUL.FTZ R36, R36, c[0x0][0x2ec] ;  /* 0x0000bb0024247a20 */ /* 0x000fe20000410000 */
[C---:B--2---:R-:W-:Y:S01]  /*6e70*/  HMMA.16816.F32.BF16 R32, R156.reuse, R72, R32 ;  /* 0x000000489c20723c */ /* 0x044fe20000041820 */
[----:B------:R-:W-:Y:S01]  /*6e80*/  FMUL.FTZ R200, R19, c[0x0][0x2ec] ;  /* 0x0000bb0013c87a20 */ /* 0x000fe20000410000 */
[----:B------:R-:W-:Y:S01]  /*6e90*/  MUFU.TANH R70, R70 ;  /* 0x0000004600467308 */ /* 0x000fe20000002400 */
[----:B------:R-:W-:Y:S01]  /*6ea0*/  FMUL.FTZ R194, R17, c[0x0][0x2ec] ;  /* 0x0000bb0011c27a20 */ /* 0x000fe20000410000 */
[--C-:B------:R-:W-:Y:S01]  /*6eb0*/  LOP3.LUT R83, R96, 0x8, R101.reuse, 0xfe, !PT ;  /* 0x0000000860537812 */ /* 0x100fe200078efe65 */
[----:B------:R-:W-:Y:S02]  /*6ec0*/  FMUL.FTZ R16, R16, c[0x0][0x2ec] ;  /* 0x0000bb0010107a20 */ /* 0x000fe40000410000 */
[----:B------:R-:W-:Y:S01]  /*6ed0*/  FMUL.FTZ R18, R18, c[0x0][0x2ec] ;  /* 0x0000bb0012127a20 */ /* 0x000fe20000410000 */
[----:B---3--:R-:W-:Y:S01]  /*6ee0*/  HMMA.16816.F32.BF16 R20, R156, R150, R20 ;  /* 0x000000969c14723c */ /* 0x008fe20000041814 */
[----:B------:R-:W-:Y:S01]  /*6ef0*/  FMUL.FTZ R61, R61, c[0x0][0x2ec] ;  /* 0x0000bb003d3d7a20 */ /* 0x000fe20000410000 */
[----:B------:R-:W-:Y:S01]  /*6f00*/  MUFU.TANH R50, R50 ;  /* 0x0000003200327308 */ /* 0x000fe20000002400 */
[----:B------:R-:W-:Y:S01]  /*6f10*/  LOP3.LUT R73, R96, 0x58, R101, 0xfe, !PT ;  /* 0x0000005860497812 */ /* 0x000fe200078efe65 */
[----:B------:R-:W-:-:S02]  /*6f20*/  FMUL.FTZ R39, R39, c[0x0][0x2ec] ;  /* 0x0000bb0027277a20 */ /* 0x000fc40000410000 */
[----:B------:R-:W-:Y:S01]  /*6f30*/  FMUL.FTZ R40, R40, c[0x0][0x2ec] ;  /* 0x0000bb0028287a20 */ /* 0x000fe20000410000 */
[--C-:B------:R-:W-:Y:S01]  /*6f40*/  LOP3.LUT R151, R96, 0x70, R101.reuse, 0xfe, !PT ;  /* 0x0000007060977812 */ /* 0x100fe200078efe65 */
[C---:B------:R-:W-:Y:S01]  /*6f50*/  HMMA.16816.F32.BF16 R24, R156.reuse, R148, R24 ;  /* 0x000000949c18723c */ /* 0x040fe20000041818 */
[----:B------:R-:W-:Y:S01]  /*6f60*/  FMUL.FTZ R17, R12, c[0x0][0x2ec] ;  /* 0x0000bb000c117a20 */ /* 0x000fe20000410000 */
[----:B------:R-:W-:Y:S01]  /*6f70*/  MUFU.TANH R80, R61 ;  /* 0x0000003d00507308 */ /* 0x000fe20000002400 */
[----:B------:R-:W-:Y:S02]  /*6f80*/  FMUL.FTZ R192, R13, c[0x0][0x2ec] ;  /* 0x0000bb000dc07a20 */ /* 0x000fe40000410000 */
[----:B------:R-:W-:Y:S02]  /*6f90*/  FMUL.FTZ R13, R14, c[0x0][0x2ec] ;  /* 0x0000bb000e0d7a20 */ /* 0x000fe40000410000 */
[----:B------:R-:W-:Y:S01]  /*6fa0*/  LOP3.LUT R149, R96, 0x68, R101, 0xfe, !PT ;  /* 0x0000006860957812 */ /* 0x000fe200078efe65 */
[----:B----4-:R-:W-:Y:S01]  /*6fb0*/  HMMA.16816.F32.BF16 R4, R156, R78, R4 ;  /* 0x0000004e9c04723c */ /* 0x010fe20000041804 */
[----:B------:R-:W-:Y:S01]  /*6fc0*/  FMUL.FTZ R35, R35, c[0x0][0x2ec] ;  /* 0x0000bb0023237a20 */ /* 0x000fe20000410000 */
[----:B------:R-:W-:Y:S01]  /*6fd0*/  MUFU.TANH R112, R55 ;  /* 0x0000003700707308 */ /* 0x000fe20000002400 */
[----:B------:R-:W-:-:S02]  /*6fe0*/  FMUL.FTZ R34, R34, c[0x0][0x2ec] ;  /* 0x0000bb0022227a20 */ /* 0x000fc40000410000 */
[----:B------:R-:W-:Y:S02]  /*6ff0*/  FMUL.FTZ R190, R33, c[0x0][0x2ec] ;  /* 0x0000bb0021be7a20 */ /* 0x000fe40000410000 */
[----:B------:R-:W-:Y:S01]  /*7000*/  LOP3.LUT R79, R96, R101, RZ, 0xfc, !PT ;  /* 0x00000065604f7212 */ /* 0x000fe200078efcff */
[C---:B------:R-:W-:Y:S01]  /*7010*/  HMMA.16816.F32.BF16 R28, R156.reuse, R74, R28 ;  /* 0x0000004a9c1c723c */ /* 0x040fe2000004181c */
[----:B------:R-:W-:Y:S01]  /*7020*/  FMUL.FTZ R196, R23, c[0x0][0x2ec] ;  /* 0x0000bb0017c47a20 */ /* 0x000fe20000410000 */
[----:B------:R2:W-:Y:S01]  /*7030*/  MUFU.TANH R188, R35 ;  /* 0x0000002300bc7308 */ /* 0x0005e20000002400 */
[C---:B------:R-:W-:Y:S01]  /*7040*/  IADD3 R155, R79.reuse, 0x1, RZ ;  /* 0x000000014f9b7810 */ /* 0x040fe20007ffe0ff */
[----:B------:R-:W-:Y:S01]  /*7050*/  FMUL.FTZ R20, R20, c[0x0][0x2ec] ;  /* 0x0000bb0014147a20 */ /* 0x000fe20000410000 */
[----:B------:R-:W-:Y:S01]  /*7060*/  IADD3 R19, R79, 0x9, RZ ;  /* 0x000000094f137810 */ /* 0x000fe20007ffe0ff */
[----:B------:R-:W-:Y:S01]  /*7070*/  FMUL.FTZ R32, R32, c[0x0][0x2ec] ;  /* 0x0000bb0020207a20 */ /* 0x000fe20000410000 */
[----:B------:R-:W-:Y:S01]  /*7080*/  ISETP.GE.AND P6, PT, R155, R66, PT ;  /* 0x000000429b00720c */ /* 0x000fe20003fc6270 */
[----:B------:R-:W-:Y:S01]  /*7090*/  HMMA.16816.F32.BF16 R8, R156, R76, R8 ;  /* 0x0000004c9c08723c */ /* 0x000fe20000041808 */
[----:B------:R-:W-:Y:S01]  /*70a0*/  FMUL.FTZ R27, R27, c[0x0][0x2ec] ;  /* 0x0000bb001b1b7a20 */ /* 0x000fe20000410000 */
[----:B------:R-:W-:Y:S01]  /*70b0*/  I2F R78, R155 ;  /* 0x0000009b004e7306 */ /* 0x000fe20000201400 */
[----:B------:R-:W-:Y:S01]  /*70c0*/  ISETP.GE.AND P5, PT, R155, R0, PT ;  /* 0x000000009b00720c */ /* 0x000fe20003fa6270 */
[----:B------:R-:W-:Y:S01]  /*70d0*/  FMUL.FTZ R24, R24, c[0x0][0x2ec] ;  /* 0x0000bb0018187a20 */ /* 0x000fe20000410000 */
[----:B------:R-:W-:Y:S01]  /*70e0*/  ISETP.GE.AND P2, PT, R19, R66, PT ;  /* 0x000000421300720c */ /* 0x000fe20003f46270 */
[----:B------:R-:W-:Y:S01]  /*70f0*/  FMUL.FTZ R26, R26, c[0x0][0x2ec] ;  /* 0x0000bb001a1a7a20 */ /* 0x000fe20000410000 */
[C---:B-1----:R-:W-:Y:S01]  /*7100*/  IADD3 R43, R79.reuse, 0x19, RZ ;  /* 0x000000194f2b7810 */ /* 0x042fe20007ffe0ff */
[----:B------:R-:W-:Y:S01]  /*7110*/  FMUL.FTZ R158, R68, c[0x0][0x2ec] ;  /* 0x0000bb00449e7a20 */ /* 0x000fe20000410000 */
[----:B------:R-:W-:Y:S01]  /*7120*/  IADD3 R45, R79, 0x49, RZ ;  /* 0x000000494f2d7810 */ /* 0x000fe20007ffe0ff */
[----:B------:R-:W-:Y:S01]  /*7130*/  FMUL.FTZ R68, R69, c[0x0][0x2ec] ;  /* 0x0000bb0045447a20 */ /* 0x000fe20000410000 */
[----:B------:R-:W1:Y:S01]  /*7140*/  I2F R76, R155 ;  /* 0x0000009b004c7306 */ /* 0x000e620000201400 */
[----:B--2---:R-:W-:Y:S01]  /*7150*/  IADD3 R35, R79, 0x11, RZ ;  /* 0x000000114f237810 */ /* 0x004fe20007ffe0ff */
[----:B------:R-:W-:Y:S01]  /*7160*/  FMUL.FTZ R69, R60, c[0x0][0x2ec] ;  /* 0x0000bb003c457a20 */ /* 0x000fe20000410000 */
[C-C-:B------:R-:W-:Y:S01]  /*7170*/  LOP3.LUT R75, R96.reuse, 0x60, R101.reuse, 0xfe, !PT ;  /* 0x00000060604b7812 */ /* 0x140fe200078efe65 */
[----:B------:R-:W-:Y:S01]  /*7180*/  FMUL.FTZ R60, R63, c[0x0][0x2ec] ;  /* 0x0000bb003f3c7a20 */ /* 0x000fe20000410000 */
[----:B------:R-:W-:Y:S01]  /*7190*/  LOP3.LUT R77, R96, 0x10, R101, 0xfe, !PT ;  /* 0x00000010604d7812 */ /* 0x000fe200078efe65 */
[----:B------:R-:W-:-:S02]  /*71a0*/  FMUL.FTZ R156, R25, c[0x0][0x2ec] ;  /* 0x0000bb00199c7a20 */ /* 0x000fc40000410000 */
[----:B------:R-:W2:Y:S01]  /*71b0*/  MUFU.TANH R68, R68 ;  /* 0x0000004400447308 */ /* 0x000ea20000002400 */
[----:B------:R-:W-:Y:S02]  /*71c0*/  FMUL.FTZ R186, R31, c[0x0][0x2ec] ;  /* 0x0000bb001fba7a20 */ /* 0x000fe40000410000 */
[----:B------:R-:W-:Y:S02]  /*71d0*/  FMUL.FTZ R33, R28, c[0x0][0x2ec] ;  /* 0x0000bb001c217a20 */ /* 0x000fe40000410000 */
[----:B------:R-:W-:Y:S02]  /*71e0*/  FMUL.FTZ R30, R30, c[0x0][0x2ec] ;  /* 0x0000bb001e1e7a20 */ /* 0x000fe40000410000 */
[----:B------:R-:W-:Y:S01]  /*71f0*/  FMUL.FTZ R28, R29, c[0x0][0x2ec] ;  /* 0x0000bb001d1c7a20 */ /* 0x000fe20000410000 */
[----:B------:R-:W3:Y:S01]  /*7200*/  I2F R12, R19 ;  /* 0x00000013000c7306 */ /* 0x000ee20000201400 */
[----:B-1----:R-:W-:Y:S02]  /*7210*/  FFMA.FTZ R14, R95, R76, R70 ;  /* 0x0000004c5f0e7223 */ /* 0x002fe40000010046 */
[----:B------:R-:W-:-:S02]  /*7220*/  FMUL.FTZ R4, R4, c[0x0][0x2ec] ;  /* 0x0000bb0004047a20 */ /* 0x000fc40000410000 */
[----:B------:R-:W-:Y:S01]  /*7230*/  FMUL.FTZ R49, R10, c[0x0][0x2ec] ;  /* 0x0000bb000a317a20 */ /* 0x000fe20000410000 */
[----:B------:R-:W-:Y:S01]  /*7240*/  FSEL R14, R14, -INF , !P5 ;  /* 0xff8000000e0e7808 */ /* 0x000fe20006800000 */
[----:B------:R-:W-:Y:S01]  /*7250*/  FMUL.FTZ R6, R6, c[0x0][0x2ec] ;  /* 0x0000bb0006067a20 */ /* 0x000fe20000410000 */
[----:B------:R-:W-:Y:S01]  /*7260*/  MUFU.TANH R23, R16 ;  /* 0x0000001000177308 */ /* 0x000fe20000002400 */
[----:B--2---:R-:W-:Y:S01]  /*7270*/  FFMA.FTZ R68, R95, R78, R68 ;  /* 0x0000004e5f447223 */ /* 0x004fe20000010044 */
[----:B------:R-:W-:Y:S01]  /*7280*/  ISETP.GE.AND P5, PT, R35, R66, PT ;  /* 0x000000422300720c */ /* 0x000fe20003fa6270 */
[----:B------:R-:W-:Y:S02]  /*7290*/  FMUL.FTZ R9, R9, c[0x0][0x2ec] ;  /* 0x0000bb0009097a20 */ /* 0x000fe40000410000 */
[----:B------:R-:W-:Y:S01]  /*72a0*/  FMUL.FTZ R15, R15, c[0x0][0x2ec] ;  /* 0x0000bb000f0f7a20 */ /* 0x000fe20000410000 */
[----:B------:R-:W-:Y:S01]  /*72b0*/  FSEL R184, R68, -INF , !P6 ;  /* 0xff80000044b87808 */ /* 0x000fe20007000000 */
[----:B------:R-:W-:Y:S01]  /*72c0*/  FMUL.FTZ R5, R5, c[0x0][0x2ec] ;  /* 0x0000bb0005057a20 */ /* 0x000fe20000410000 */
[----:B------:R-:W1:Y:S01]  /*72d0*/  I2F R16, R35 ;  /* 0x0000002300107306 */ /* 0x000e620000201400 */
[----:B---3--:R-:W-:Y:S01]  /*72e0*/  FFMA.FTZ R12, R95, R12, R80 ;  /* 0x0000000c5f0c7223 */ /* 0x008fe20000010050 */
[----:B------:R-:W-:Y:S01]  /*72f0*/  ISETP.GE.AND P6, PT, R19, R0, PT ;  /* 0x000000001300720c */ /* 0x000fe20003fc6270 */
[----:B------:R-:W-:-:S02]  /*7300*/  FMUL.FTZ R62, R62, c[0x0][0x2ec] ;  /* 0x0000bb003e3e7a20 */ /* 0x000fc40000410000 */
[----:B------:R-:W-:Y:S01]  /*7310*/  FMUL.FTZ R42, R42, c[0x0][0x2ec] ;  /* 0x0000bb002a2a7a20 */ /* 0x000fe20000410000 */
[----:B------:R-:W-:Y:S01]  /*7320*/  FSEL R182, R12, -INF , !P2 ;  /* 0xff8000000cb67808 */ /* 0x000fe20005000000 */
[----:B------:R-:W-:Y:S01]  /*7330*/  FMUL.FTZ R7, R7, c[0x0][0x2ec] ;  /* 0x0000bb0007077a20 */ /* 0x000fe20000410000 */
[----:B------:R-:W-:Y:S01]  /*7340*/  MUFU.TANH R60, R60 ;  /* 0x0000003c003c7308 */ /* 0x000fe20000002400 */
[----:B------:R-:W-:Y:S01]  /*7350*/  ISETP.GE.AND P2, PT, R35, R0, PT ;  /* 0x000000002300720c */ /* 0x000fe20003f46270 */
[----:B------:R-:W-:-:S06]  /*7360*/  FMUL.FTZ R38, R38, c[0x0][0x2ec] ;  /* 0x0000bb0026267a20 */ /* 0x000fcc0000410000 */
        /* <DEDUP_REMOVED lines=8> */
[----:B------:R1:W2:Y:S01]  /*73f0*/  I2F R18, R35 ;  /* 0x0000002300127306 */ /* 0x0002a20000201400 */
[----:B------:R-:W-:-:S07]  /*7400*/  ISETP.GE.AND P6, PT, R43, R66, PT ;  /* 0x000000422b00720c */ /* 0x000fce0003fc6270 */
[----:B------:R-:W3:Y:S01]  /*7410*/  I2F R19, R43 ;  /* 0x0000002b00137306 */ /* 0x000ee20000201400 */
[----:B-1----:R-:W-:-:S07]  /*7420*/  IADD3 R35, R79, 0x21, RZ ;  /* 0x000000214f237810 */ /* 0x002fce0007ffe0ff */
[----:B------:R-:W-:Y:S01]  /*7430*/  MUFU.TANH R25, R20 ;  /* 0x0000001400197308 */ /* 0x000fe20000002400 */
[C---:B--2---:R-:W-:Y:S02]  /*7440*/  FFMA.FTZ R58, R95.reuse, R18, R58 ;  /* 0x000000125f3a7223 */ /* 0x044fe4000001003a */
[----:B---3--:R-:W-:-:S05]  /*7450*/  FFMA.FTZ R19, R95, R19, R110 ;  /* 0x000000135f137223 */ /* 0x008fca000001006e */
[----:B------:R-:W1:Y:S01]  /*7460*/  I2F R20, R35 ;  /* 0x0000002300147306 */ /* 0x000e620000201400 */
[----:B------:R-:W-:Y:S02]  /*7470*/  FSEL R178, R19, -INF , !P6 ;  /* 0xff80000013b27808 */ /* 0x000fe40007000000 */
[----:B------:R-:W-:-:S05]  /*7480*/  ISETP.GE.AND P6, PT, R35, R0, PT ;  /* 0x000000002300720c */ /* 0x000fca0003fc6270 */
[----:B------:R2:W3:Y:S01]  /*7490*/  I2F R16, R35 ;  /* 0x0000002300107306 */ /* 0x0004e20000201400 */
[----:B------:R-:W-:-:S07]  /*74a0*/  LOP3.LUT R19, R96, 0x20, R101, 0xfe, !PT ;  /* 0x0000002060137812 */ /* 0x000fce00078efe65 */
[----:B------:R-:W4:Y:S01]  /*74b0*/  I2F R3, R43 ;  /* 0x0000002b00037306 */ /* 0x000f220000201400 */
[----:B-1----:R-:W-:Y:S01]  /*74c0*/  FFMA.FTZ R118, R95, R20, R118 ;  /* 0x000000145f767223 */ /* 0x002fe20000010076 */
[----:B------:R-:W-:Y:S02]  /*74d0*/  FSEL R20, R58, -INF , !P2 ;  /* 0xff8000003a147808 */ /* 0x000fe40005000000 */
[----:B------:R-:W-:Y:S02]  /*74e0*/  ISETP.GE.AND P2, PT, R35, R66, PT ;  /* 0x000000422300720c */ /* 0x000fe40003f46270 */
[----:B--2---:R-:W-:Y:S02]  /*74f0*/  IADD3 R35, R79, 0x31, RZ ;  /* 0x000000314f237810 */ /* 0x004fe40007ffe0ff */
[----:B------:R-:W-:Y:S01]  /*7500*/  MUFU.TANH R31, R24 ;  /* 0x00000018001f7308 */ /* 0x000fe20000002400 */
[----:B---3--:R-:W-:Y:S01]  /*7510*/  FFMA.FTZ R16, R95, R16, R50 ;  /* 0x000000105f107223 */ /* 0x008fe20000010032 */
[----:B------:R-:W-:-:S04]  /*7520*/  FSEL R176, R118, -INF , !P2 ;  /* 0xff80000076b07808 */ /* 0x000fc80005000000 */
[----:B------:R-:W-:Y:S01]  /*7530*/  FSEL R162, R16, -INF , !P6 ;  /* 0xff80000010a27808 */ /* 0x000fe20007000000 */
[----:B----4-:R-:W-:Y:S01]  /*7540*/  FFMA.FTZ R3, R95, R3, R112 ;  /* 0x000000035f037223 */ /* 0x010fe20000010070 */
[----:B------:R-:W-:Y:S01]  /*7550*/  IADD3 R43, R79, 0x29, RZ ;  /* 0x000000294f2b7810 */ /* 0x000fe20007ffe0ff */
[----:B------:R-:W-:Y:S01]  /*7560*/  MUFU.TANH R152, R41 ;  /* 0x0000002900987308 */ /* 0x000fe20000002400 */
[----:B------:R-:W-:Y:S02]  /*7570*/  ISETP.GE.AND P6, PT, R103, R66, PT ;  /* 0x000000426700720c */ /* 0x000fe40003fc6270 */
[----:B------:R-:W-:-:S05]  /*7580*/  ISETP.GE.AND P2, PT, R43, R0, PT ;  /* 0x000000002b00720c */ /* 0x000fca0003f46270 */
[----:B------:R-:W1:Y:S08]  /*7590*/  I2F R18, R43 ;  /* 0x0000002b00127306 */ /* 0x000e700000201400 */
[----:B------:R-:W2:Y:S08]  /*75a0*/  I2F R24, R35 ;  /* 0x0000002300187306 */ /* 0x000eb00000201400 */
[----:B------:R3:W-:Y:S01]  /*75b0*/  MUFU.TANH R148, R47 ;  /* 0x0000002f00947308 */ /* 0x0007e20000002400 */
[----:B-1----:R-:W-:-:S07]  /*75c0*/  FFMA.FTZ R116, R95, R18, R116 ;  /* 0x000000125f747223 */ /* 0x002fce0000010074 */
[----:B------:R1:W4:Y:S01]  /*75d0*/  MUFU.TANH R41, R34 ;  /* 0x0000002200297308 */ /* 0x0003220000002400 */
[----:B--2---:R-:W-:Y:S01]  /*75e0*/  FFMA.FTZ R24, R95, R24, R152 ;  /* 0x000000185f187223 */ /* 0x004fe20000010098 */
[----:B---3--:R-:W-:-:S06]  /*75f0*/  IADD3 R47, R79, 0x41, RZ ;  /* 0x000000414f2f7810 */ /* 0x008fcc0007ffe0ff */
[----:B------:R-:W-:Y:S01]  /*7600*/  MUFU.TANH R190, R190 ;  /* 0x000000be00be7308 */ /* 0x000fe20000002400 */
[----:B-1----:R-:W-:-:S07]  /*7610*/  FMUL.FTZ R34, R21, c[0x0][0x2ec] ;  /* 0x0000bb0015227a20 */ /* 0x002fce0000410000 */
[----:B------:R-:W1:Y:S01]  /*7620*/  I2F R16, R47 ;  /* 0x0000002f00107306 */ /* 0x000e620000201400 */
[----:B------:R-:W-:Y:S02]  /*7630*/  FMUL.FTZ R21, R22, c[0x0][0x2ec] ;  /* 0x0000bb0016157a20 */ /* 0x000fe40000410000 */
[----:B----4-:R-:W-:-:S05]  /*7640*/  FFMA.FTZ R41, R95, R98, R41 ;  /* 0x000000625f297223 */ /* 0x010fca0000010029 */
[----:B------:R-:W2:Y:S08]  /*7650*/  I2F R22, R43 ;  /* 0x0000002b00167306 */ /* 0x000eb00000201400 */
[----:B------:R-:W3:Y:S01]  /*7660*/  MUFU.TANH R33, R33 ;  /* 0x0000002100217308 */ /* 0x000ee20000002400 */
[----:B-1----:R-:W-:-:S07]  /*7670*/  FFMA.FTZ R118, R95, R16, R188 ;  /* 0x000000105f767223 */ /* 0x002fce00000100bc */
[----:B------:R1:W-:Y:S01]  /*7680*/  MUFU.TANH R37, R32 ;  /* 0x0000002000257308 */ /* 0x0003e20000002400 */
[----:B--2---:R-:W-:Y:S01]  /*7690*/  FFMA.FTZ R22, R95, R22, R148 ;  /* 0x000000165f167223 */ /* 0x004fe20000010094 */
[----:B------:R-:W-:Y:S02]  /*76a0*/  FSEL R148, R41, -INF , !P4 ;  /* 0xff80000029947808 */ /* 0x000fe40006000000 */
[----:B------:R-:W-:Y:S02]  /*76b0*/  ISETP.GE.AND P4, PT, R47, R66, PT ;  /* 0x000000422f00720c */ /* 0x000fe40003f86270 */
[----:B------:R-:W-:Y:S01]  /*76c0*/  FSEL R112, R22, -INF , !P2 ;  /* 0xff80000016707808 */ /* 0x000fe20005000000 */
[C---:B------:R-:W-:Y:S01]  /*76d0*/  FFMA.FTZ R22, R95.reuse, R102, R31 ;  /* 0x000000665f167223 */ /* 0x040fe2000001001f */
[----:B------:R-:W2:Y:S01]  /*76e0*/  MUFU.TANH R30, R30 ;  /* 0x0000001e001e7308 */ /* 0x000ea20000002400 */
[----:B---3--:R-:W-:Y:S01]  /*76f0*/  FFMA.FTZ R33, R95, R100, R33 ;  /* 0x000000645f217223 */ /* 0x008fe20000010021 */
[----:B------:R-:W-:-:S02]  /*7700*/  ISETP.GE.AND P2, PT, R103, R0, PT ;  /* 0x000000006700720c */ /* 0x000fc40003f46270 */
[----:B-1----:R-:W-:-:S04]  /*7710*/  FSEL R32, R3, -INF , !P5 ;  /* 0xff80000003207808 */ /* 0x002fc80006800000 */
[----:B------:R-:W-:Y:S01]  /*7720*/  MUFU.TANH R28, R28 ;  /* 0x0000001c001c7308 */ /* 0x000fe20000002400 */
[----:B------:R-:W-:Y:S01]  /*7730*/  ISETP.GE.AND P5, PT, R43, R66, PT ;  /* 0x000000422b00720c */ /* 0x000fe20003fa6270 */
[----:B------:R-:W-:-:S03]  /*7740*/  FMUL.FTZ R43, R8, c[0x0][0x2ec] ;  /* 0x0000bb00082b7a20 */ /* 0x000fc60000410000 */
[----:B------:R-:W-:Y:S02]  /*7750*/  FSEL R174, R116, -INF , !P5 ;  /* 0xff80000074ae7808 */ /* 0x000fe40006800000 */
[----:B------:R-:W-:Y:S01]  /*7760*/  ISETP.GE.AND P5, PT, R35, R66, PT ;  /* 0x000000422300720c */ /* 0x000fe20003fa6270 */
[----:B------:R-:W1:Y:S01]  /*7770*/  I2F R18, R35 ;  /* 0x0000002300127306 */ /* 0x000e620000201400 */
[----:B--2---:R-:W-:Y:S01]  /*7780*/  FFMA.FTZ R116, R95, R100, R30 ;  /* 0x000000645f747223 */ /* 0x004fe2000001001e */
[----:B------:R-:W-:Y:S02]  /*7790*/  FSEL R30, R33, -INF , !P6 ;  /* 0xff800000211e7808 */ /* 0x000fe40007000000 */
[----:B------:R-:W-:Y:S01]  /*77a0*/  FSEL R172, R24, -INF , !P5 ;  /* 0xff80000018ac7808 */ /* 0x000fe20006800000 */
[----:B------:R-:W-:Y:S01]  /*77b0*/  FFMA.FTZ R24, R95, R16, R190 ;  /* 0x000000105f187223 */ /* 0x000fe200000100be */
[----:B------:R-:W-:Y:S02]  /*77c0*/  ISETP.GE.AND P5, PT, R35, R0, PT ;  /* 0x000000002300720c */ /* 0x000fe40003fa6270 */
[----:B------:R-:W2:Y:S01]  /*77d0*/  I2F R8, R45 ;  /* 0x0000002d00087306 */ /* 0x000ea20000201400 */
[----:B------:R-:W-:-:S02]  /*77e0*/  ISETP.GE.AND P6, PT, R45, R66, PT ;  /* 0x000000422d00720c */ /* 0x000fc40003fc6270 */
[----:B------:R-:W-:Y:S02]  /*77f0*/  FSEL R24, R24, -INF , !P4 ;  /* 0xff80000018187808 */ /* 0x000fe40006000000 */
[----:B------:R-:W-:Y:S02]  /*7800*/  ISETP.GE.AND P4, PT, R47, R0, PT ;  /* 0x000000002f00720c */ /* 0x000fe40003f86270 */
[----:B------:R-:W-:Y:S01]  /*7810*/  IADD3 R47, R79, 0x51, RZ ;  /* 0x000000514f2f7810 */ /* 0x000fe20007ffe0ff */
[----:B------:R-:W3:Y:S01]  /*7820*/  MUFU.TANH R186, R186 ;  /* 0x000000ba00ba7308 */ /* 0x000ee20000002400 */
[----:B-1----:R-:W-:Y:S01]  /*7830*/  FFMA.FTZ R18, R95, R18, R44 ;  /* 0x000000125f127223 */ /* 0x002fe2000001002c */
[----:B------:R-:W-:Y:S02]  /*7840*/  FSEL R116, R116, -INF , !P2 ;  /* 0xff80000074747808 */ /* 0x000fe40005000000 */
[----:B------:R-:W-:Y:S02]  /*7850*/  ISETP.GE.AND P2, PT, R73, R0, PT ;  /* 0x000000004900720c */ /* 0x000fe40003f46270 */
[----:B------:R-:W-:-:S02]  /*7860*/  FSEL R152, R18, -INF , !P5 ;  /* 0xff80000012987808 */ /* 0x000fc40006800000 */
[----:B------:R-:W1:Y:S01]  /*7870*/  MUFU.TANH R29, R26 ;  /* 0x0000001a001d7308 */ /* 0x000e620000002400 */
[----:B--2---:R-:W-:Y:S01]  /*7880*/  FFMA.FTZ R28, R95, R8, R28 ;  /* 0x000000085f1c7223 */ /* 0x004fe2000001001c */
[----:B------:R-:W-:Y:S02]  /*7890*/  ISETP.GE.AND P5, PT, R105, R66, PT ;  /* 0x000000426900720c */ /* 0x000fe40003fa6270 */
[----:B------:R-:W-:Y:S02]  /*78a0*/  FSEL R118, R118, -INF , !P4 ;  /* 0xff80000076767808 */ /* 0x000fe40006000000 */
[----:B------:R-:W-:Y:S02]  /*78b0*/  FSEL R28, R28, -INF , !P6 ;  /* 0xff8000001c1c7808 */ /* 0x000fe40007000000 */
[----:B------:R-:W-:Y:S01]  /*78c0*/  MUFU.TANH R156, R156 ;  /* 0x0000009c009c7308 */ /* 0x000fe20000002400 */
[----:B---3--:R-:W-:Y:S01]  /*78d0*/  FFMA.FTZ R110, R95, R8, R186 ;  /* 0x000000085f6e7223 */ /* 0x008fe200000100ba */
[----:B------:R-:W-:-:S02]  /*78e0*/  ISETP.GE.AND P6, PT, R45, R0, PT ;  /* 0x000000002d00720c */ /* 0x000fc40003fc6270 */
[----:B------:R-:W-:Y:S02]  /*78f0*/  FSEL R22, R22, -INF , !P5 ;  /* 0xff80000016167808 */ /* 0x000fe40006800000 */
[----:B------:R-:W-:Y:S02]  /*7900*/  FSEL R110, R110, -INF , !P6 ;  /* 0xff8000006e6e7808 */ /* 0x000fe40007000000 */
[----:B------:R2:W3:Y:S01]  /*7910*/  I2F R16, R47 ;  /* 0x0000002f00107306 */ /* 0x0004e20000201400 */
[----:B------:R-:W-:Y:S01]  /*7920*/  ISETP.GE.AND P6, PT, R47, R66, PT ;  /* 0x000000422f00720c */ /* 0x000fe20003fc6270 */
[----:B-1----:R-:W-:Y:S01]  /*7930*/  FFMA.FTZ R104, R95, R102, R29 ;  /* 0x000000665f687223 */ /* 0x002fe2000001001d */
[----:B------:R-:W-:Y:S01]  /*7940*/  ISETP.GE.AND P5, PT, R47, R0, PT ;  /* 0x000000002f00720c */ /* 0x000fe20003fa6270 */
[----:B------:R-:W-:Y:S01]  /*7950*/  FFMA.FTZ R26, R95, R98, R37 ;  /* 0x000000625f1a7223 */ /* 0x000fe20000010025 */
[----:B------:R-:W-:Y:S02]  /*7960*/  IADD3 R45, R79, 0x61, RZ ;  /* 0x000000614f2d7810 */ /* 0x000fe40007ffe0ff */
[----:B------:R-:W-:Y:S01]  /*7970*/  ISETP.GE.AND P4, PT, R73, R66, PT ;  /* 0x000000424900720c */ /* 0x000fe20003f86270 */
[----:B------:R-:W1:Y:S01]  /*7980*/  I2F R74, R75 ;  /* 0x0000004b004a7306 */ /* 0x000e620000201400 */
[----:B------:R-:W-:-:S02]  /*7990*/  FSEL R26, R26, -INF , !P3 ;  /* 0xff8000001a1a7808 */ /* 0x000fc40005800000 */
[----:B------:R-:W-:Y:S02]  /*79a0*/  ISETP.GE.AND P3, PT, R105, R0, PT ;  /* 0x000000006900720c */ /* 0x000fe40003f66270 */
[----:B------:R-:W-:Y:S02]  /*79b0*/  LOP3.LUT R37, R96, 0x30, R101, 0xfe, !PT ;  /* 0x0000003060257812 */ /* 0x000fe400078efe65 */
[----:B------:R-:W-:Y:S01]  /*79c0*/  FSEL R104, R104, -INF , !P3 ;  /* 0xff80000068687808 */ /* 0x000fe20005800000 */
[----:B------:R-:W-:Y:S01]  /*79d0*/  MUFU.TANH R194, R194 ;  /* 0x000000c200c27308 */ /* 0x000fe20000002400 */
[----:B--2---:R-:W-:Y:S01]  /*79e0*/  IADD3 R47, R79, 0x59, RZ ;  /* 0x000000594f2f7810 */ /* 0x004fe20007ffe0ff */
[----:B---3--:R-:W-:Y:S01]  /*79f0*/  FFMA.FTZ R18, R95, R16, R156 ;  /* 0x000000105f127223 */ /* 0x008fe2000001009c */
[----:B------:R-:W-:Y:S01]  /*7a00*/  ISETP.GE.AND P3, PT, R75, R66, PT ;  /* 0x000000424b00720c */ /* 0x000fe20003f66270 */
[----:B------:R-:W-:-:S03]  /*7a10*/  FFMA.FTZ R98, R95, R16, R198 ;  /* 0x000000105f627223 */ /* 0x000fc600000100c6 */
[----:B------:R-:W-:Y:S01]  /*7a20*/  FSEL R18, R18, -INF , !P6 ;  /* 0xff80000012127808 */ /* 0x000fe20007000000 */
[----:B------:R-:W2:Y:S01]  /*7a30*/  I2F R8, R45 ;  /* 0x0000002d00087306 */ /* 0x000ea20000201400 */
[----:B-1----:R-:W-:Y:S01]  /*7a40*/  FFMA.FTZ R70, R95, R74, R27 ;  /* 0x0000004a5f467223 */ /* 0x002fe2000001001b */
[----:B------:R-:W-:Y:S01]  /*7a50*/  ISETP.GE.AND P6, PT, R75, R0, PT ;  /* 0x000000004b00720c */ /* 0x000fe20003fc6270 */
[----:B------:R-:W-:Y:S01]  /*7a60*/  FFMA.FTZ R23, R95, R74, R23 ;  /* 0x0000004a5f177223 */ /* 0x000fe20000010017 */
[----:B------:R-:W-:Y:S01]  /*7a70*/  IADD3 R27, R79, 0x69, RZ ;  /* 0x000000694f1b7810 */ /* 0x000fe20007ffe0ff */
[----:B------:R-:W-:Y:S01]  /*7a80*/  FMUL.FTZ R74, R11, c[0x0][0x2ec] ;  /* 0x0000bb000b4a7a20 */ /* 0x000fe20000410000 */
[----:B------:R-:W-:Y:S02]  /*7a90*/  FSEL R70, R70, -INF , !P6 ;  /* 0xff80000046467808 */ /* 0x000fe40007000000 */
[----:B------:R-:W-:Y:S01]  /*7aa0*/  MUFU.TANH R34, R34 ;  /* 0x0000002200227308 */ /* 0x000fe20000002400 */
[----:B------:R-:W-:-:S02]  /*7ab0*/  ISETP.GE.AND P6, PT, R45, R66, PT ;  /* 0x000000422d00720c */ /* 0x000fc40003fc6270 */
[----:B------:R-:W-:Y:S02]  /*7ac0*/  FSEL R98, R98, -INF , !P5 ;  /* 0xff80000062627808 */ /* 0x000fe40006800000 */
[----:B------:R-:W-:-:S03]  /*7ad0*/  ISETP.GE.AND P5, PT, R149, R66, PT ;  /* 0x000000429500720c */ /* 0x000fc60003fa6270 */
[----:B------:R-:W1:Y:S01]  /*7ae0*/  I2F R29, R47 ;  /* 0x0000002f001d7306 */ /* 0x000e620000201400 */
[----:B--2---:R-:W-:-:S07]  /*7af0*/  FFMA.FTZ R194, R95, R8, R194 ;  /* 0x000000085fc27223 */ /* 0x004fce00000100c2 */
[----:B------:R-:W2:Y:S08]  /*7b00*/  I2F R72, R73 ;  /* 0x0000004900487306 */ /* 0x000eb00000201400 */
[----:B------:R-:W3:Y:S01]  /*7b10*/  MUFU.TANH R21, R21 ;  /* 0x0000001500157308 */ /* 0x000ee20000002400 */
[----:B-1----:R-:W-:-:S07]  /*7b20*/  FFMA.FTZ R10, R95, R29, R34 ;  /* 0x0000001d5f0a7223 */ /* 0x002fce0000010022 */
[----:B------:R-:W1:Y:S01]  /*7b30*/  MUFU.TANH R200, R200 ;  /* 0x000000c800c87308 */ /* 0x000e620000002400 */
[----:B--2---:R-:W-:-:S05]  /*7b40*/  FFMA.FTZ R16, R95, R72, R25 ;  /* 0x000000485f107223 */ /* 0x004fca0000010019 */
[----:B------:R-:W-:Y:S02]  /*7b50*/  FSEL R16, R16, -INF , !P4 ;  /* 0xff80000010107808 */ /* 0x000fe40006000000 */
[----:B------:R-:W2:Y:S01]  /*7b60*/  MUFU.TANH R196, R196 ;  /* 0x000000c400c47308 */ /* 0x000ea20000002400 */
[----:B---3--:R-:W-:Y:S01]  /*7b70*/  FFMA.FTZ R21, R95, R72, R21 ;  /* 0x000000485f157223 */ /* 0x008fe20000010015 */
[----:B------:R-:W-:Y:S02]  /*7b80*/  ISETP.GE.AND P4, PT, R149, R0, PT ;  /* 0x000000009500720c */ /* 0x000fe40003f86270 */
[----:B------:R-:W-:Y:S02]  /*7b90*/  FSEL R72, R23, -INF , !P3 ;  /* 0xff80000017487808 */ /* 0x000fe40005800000 */
[----:B------:R-:W-:Y:S02]  /*7ba0*/  FSEL R80, R21, -INF , !P2 ;  /* 0xff80000015507808 */ /* 0x000fe40005000000 */
[----:B------:R-:W-:Y:S01]  /*7bb0*/  I2F R108, R151 ;  /* 0x00000097006c7306 */ /* 0x000fe20000201400 */
[----:B-1----:R-:W-:Y:S01]  /*7bc0*/  FFMA.FTZ R68, R95, R8, R200 ;  /* 0x000000085f447223 */ /* 0x002fe200000100c8 */
[----:B------:R-:W-:-:S02]  /*7bd0*/  FSEL R8, R194, -INF , !P6 ;  /* 0xff800000c2087808 */ /* 0x000fc40007000000 */
[----:B------:R-:W-:Y:S02]  /*7be0*/  ISETP.GE.AND P6, PT, R45, R0, PT ;  /* 0x000000002d00720c */ /* 0x000fe40003fc6270 */
[----:B------:R-:W-:Y:S02]  /*7bf0*/  ISETP.GE.AND P2, PT, R47, R66, PT ;  /* 0x000000422f00720c */ /* 0x000fe40003f46270 */
[----:B------:R-:W1:Y:S01]  /*7c00*/  MUFU.TANH R43, R43 ;  /* 0x0000002b002b7308 */ /* 0x000e620000002400 */
[----:B--2---:R-:W-:Y:S01]  /*7c10*/  FFMA.FTZ R78, R95, R29, R196 ;  /* 0x0000001d5f4e7223 */ /* 0x004fe200000100c4 */
[----:B------:R-:W-:Y:S02]  /*7c20*/  FSEL R10, R10, -INF , !P2 ;  /* 0xff8000000a0a7808 */ /* 0x000fe40005000000 */
[----:B------:R-:W-:Y:S02]  /*7c30*/  ISETP.GE.AND P2, PT, R47, R0, PT ;  /* 0x000000002f00720c */ /* 0x000fe40003f46270 */
[----:B------:R-:W-:-:S02]  /*7c40*/  FSEL R68, R68, -INF , !P6 ;  /* 0xff80000044447808 */ /* 0x000fc40007000000 */
[----:B------:R2:W3:Y:S01]  /*7c50*/  MUFU.TANH R34, R49 ;  /* 0x0000003100227308 */ /* 0x0004e20000002400 */
[----:B------:R-:W-:Y:S02]  /*7c60*/  FSEL R78, R78, -INF , !P2 ;  /* 0xff8000004e4e7808 */ /* 0x000fe40005000000 */
[-C--:B------:R-:W-:Y:S02]  /*7c70*/  ISETP.GE.AND P2, PT, R151, R66.reuse, PT ;  /* 0x000000429700720c */ /* 0x080fe40003f46270 */
[----:B------:R-:W-:Y:S02]  /*7c80*/  ISETP.GE.AND P6, PT, R81, R66, PT ;  /* 0x000000425100720c */ /* 0x000fe40003fc6270 */
[----:B------:R-:W-:Y:S01]  /*7c90*/  ISETP.GE.AND P3, PT, R151, R0, PT ;  /* 0x000000009700720c */ /* 0x000fe20003f66270 */
[----:B------:R-:W-:Y:S01]  /*7ca0*/  I2F R106, R149 ;  /* 0x00000095006a7306 */ /* 0x000fe20000201400 */
[----:B-1----:R-:W-:Y:S01]  /*7cb0*/  FFMA.FTZ R43, R95, R108, R43 ;  /* 0x0000006c5f2b7223 */ /* 0x002fe2000001002b */
[----:B------:R-:W-:-:S02]  /*7cc0*/  LOP3.LUT R29, R96, 0x8, R101, 0xfe, !PT ;  /* 0x00000008601d7812 */ /* 0x000fc400078efe65 */
[----:B------:R-:W-:-:S04]  /*7cd0*/  LOP3.LUT R23, R96, 0x10, R101, 0xfe, !PT ;  /* 0x0000001060177812 */ /* 0x000fc800078efe65 */
[----:B------:R-:W-:Y:S01]  /*7ce0*/  I2F R114, R81 ;  /* 0x0000005100727306 */ /* 0x000fe20000201400 */
[----:B--2---:R-:W-:Y:S01]  /*7cf0*/  IADD3 R49, R79, 0x71, RZ ;  /* 0x000000714f317810 */ /* 0x004fe20007ffe0ff */
[----:B---3--:R-:W-:Y:S01]  /*7d00*/  FFMA.FTZ R34, R95, R108, R34 ;  /* 0x0000006c5f227223 */ /* 0x008fe20000010022 */
[----:B------:R-:W-:Y:S02]  /*7d10*/  FSEL R108, R43, -INF , !P2 ;  /* 0xff8000002b6c7808 */ /* 0x000fe40005000000 */
[----:B------:R-:W-:Y:S02]  /*7d20*/  ISETP.GE.AND P2, PT, R49, R66, PT ;  /* 0x000000423100720c */ /* 0x000fe40003f46270 */
[----:B------:R-:W-:Y:S01]  /*7d30*/  LOP3.LUT R43, R96, 0x28, R101, 0xfe, !PT ;  /* 0x00000028602b7812 */ /* 0x000fe200078efe65 */
[----:B------:R-:W1:Y:S08]  /*7d40*/  MUFU.TANH R17, R17 ;  /* 0x0000001100117308 */ /* 0x000e700000002400 */
[----:B------:R-:W2:Y:S08]  /*7d50*/  MUFU.TANH R4, R4 ;  /* 0x0000000400047308 */ /* 0x000eb00000002400 */
[----:B------:R3:W-:Y:S01]  /*7d60*/  MUFU.TANH R44, R9 ;  /* 0x00000009002c7308 */ /* 0x0007e20000002400 */
[----:B-1----:R-:W-:-:S05]  /*7d70*/  FFMA.FTZ R17, R95, R106, R17 ;  /* 0x0000006a5f117223 */ /* 0x002fca0000010011 */
[----:B------:R-:W-:Y:S02]  /*7d80*/  FSEL R156, R17, -INF , !P5 ;  /* 0xff800000119c7808 */ /* 0x000fe40006800000 */
[----:B------:R-:W1:Y:S01]  /*7d90*/  I2F R45, R49 ;  /* 0x00000031002d7306 */ /* 0x000e620000201400 */
[----:B--2---:R-:W-:Y:S01]  /*7da0*/  FFMA.FTZ R4, R95, R114, R4 ;  /* 0x000000725f047223 */ /* 0x004fe20000010004 */
[----:B------:R-:W-:Y:S02]  /*7db0*/  ISETP.GE.AND P5, PT, R81, R0, PT ;  /* 0x000000005100720c */ /* 0x000fe40003fa6270 */
[--C-:B------:R-:W-:Y:S02]  /*7dc0*/  LOP3.LUT R17, R96, 0x18, R101.reuse, 0xfe, !PT ;  /* 0x0000001860117812 */ /* 0x100fe400078efe65 */
[----:B------:R-:W-:Y:S02]  /*7dd0*/  FSEL R55, R4, -INF , !P6 ;  /* 0xff80000004377808 */ /* 0x000fe40007000000 */
[----:B------:R-:W2:Y:S01]  /*7de0*/  MUFU.TANH R6, R6 ;  /* 0x0000000600067308 */ /* 0x000ea20000002400 */
[----:B---3--:R-:W-:-:S02]  /*7df0*/  LOP3.LUT R9, R96, 0x38, R101, 0xfe, !PT ;  /* 0x0000003860097812 */ /* 0x008fc400078efe65 */
[----:B------:R-:W-:-:S05]  /*7e00*/  ISETP.GE.AND P6, PT, R19, R66, PT ;  /* 0x000000421300720c */ /* 0x000fca0003fc6270 */
[----:B------:R-:W3:Y:S01]  /*7e10*/  MUFU.TANH R13, R13 ;  /* 0x0000000d000d7308 */ /* 0x000ee20000002400 */
[----:B-1----:R-:W-:-:S05]  /*7e20*/  FFMA.FTZ R44, R95, R45, R44 ;  /* 0x0000002d5f2c7223 */ /* 0x002fca000001002c */
[----:B------:R-:W-:Y:S02]  /*7e30*/  FSEL R76, R44, -INF , !P2 ;  /* 0xff8000002c4c7808 */ /* 0x000fe40005000000 */
[----:B------:R-:W-:Y:S01]  /*7e40*/  I2F R150, R77 ;  /* 0x0000004d00967306 */ /* 0x000fe20000201400 */
[----:B--2---:R-:W-:Y:S01]  /*7e50*/  FFMA.FTZ R6, R95, R114, R6 ;  /* 0x000000725f067223 */ /* 0x004fe20000010006 */
[----:B------:R-:W-:-:S04]  /*7e60*/  ISETP.GE.AND P2, PT, R77, R66, PT ;  /* 0x000000424d00720c */ /* 0x000fc80003f46270 */
[----:B------:R-:W-:Y:S02]  /*7e70*/  FSEL R44, R6, -INF , !P5 ;  /* 0xff800000062c7808 */ /* 0x000fe40006800000 */
[----:B------:R-:W1:Y:S01]  /*7e80*/  MUFU.TANH R56, R56 ;  /* 0x0000003800387308 */ /* 0x000e620000002400 */
[----:B---3--:R-:W-:-:S05]  /*7e90*/  FFMA.FTZ R60, R95, R106, R13 ;  /* 0x0000006a5f3c7223 */ /* 0x008fca000001000d */
[----:B------:R-:W-:Y:S02]  /*7ea0*/  FSEL R60, R60, -INF , !P4 ;  /* 0xff8000003c3c7808 */ /* 0x000fe40006000000 */
[----:B------:R-:W-:Y:S01]  /*7eb0*/  MUFU.TANH R192, R192 ;  /* 0x000000c000c07308 */ /* 0x000fe20000002400 */
[----:B------:R-:W-:-:S07]  /*7ec0*/  ISETP.GE.AND P4, PT, R27, R66, PT ;  /* 0x000000421b00720c */ /* 0x000fce0003f86270 */
        /* <DEDUP_REMOVED lines=8> */
[----:B------:R2:W4:Y:S01]  /*7f50*/  I2F R3, R19 ;  /* 0x0000001300037306 */ /* 0x0005220000201400 */
[C-C-:B-1----:R-:W-:Y:S01]  /*7f60*/  LOP3.LUT R15, R96.reuse, 0x28, R101.reuse, 0xfe, !PT ;  /* 0x00000028600f7812 */ /* 0x142fe200078efe65 */
[----:B---3--:R-:W-:Y:S01]  /*7f70*/  FFMA.FTZ R50, R95, R47, R50 ;  /* 0x0000002f5f327223 */ /* 0x008fe20000010032 */
[----:B------:R-:W-:Y:S02]  /*7f80*/  LOP3.LUT R47, R96, 0x20, R101, 0xfe, !PT ;  /* 0x00000020602f7812 */ /* 0x000fe400078efe65 */
[----:B------:R-:W-:Y:S02]  /*7f90*/  ISETP.GE.AND P5, PT, R15, R66, PT ;  /* 0x000000420f00720c */ /* 0x000fe40003fa6270 */
[----:B------:R-:W-:Y:S01]  /*7fa0*/  ISETP.GE.AND P4, PT, R27, R0, PT ;  /* 0x000000001b00720c */ /* 0x000fe20003f86270 */
[----:B------:R-:W-:Y:S03]  /*7fb0*/  MUFU.TANH R36, R36 ;  /* 0x0000002400247308 */ /* 0x000fe60000002400 */
[----:B------:R-:W-:-:S02]  /*7fc0*/  FSEL R58, R50, -INF , !P4 ;  /* 0xff800000323a7808 */ /* 0x000fc40006000000 */
[----:B------:R-:W-:Y:S02]  /*7fd0*/  FSEL R50, R34, -INF , !P3 ;  /* 0xff80000022327808 */ /* 0x000fe40005800000 */
[----:B------:R-:W-:Y:S01]  /*7fe0*/  ISETP.GE.AND P3, PT, R49, R0, PT ;  /* 0x000000003100720c */ /* 0x000fe20003f66270 */
[----:B------:R1:W3:Y:S01]  /*7ff0*/  I2F R33, R9 ;  /* 0x0000000900217306 */ /* 0x0002e20000201400 */
[----:B--2---:R-:W-:Y:S01]  /*8000*/  IADD3 R19, R79, 0x39, RZ ;  /* 0x000000394f137810 */ /* 0x004fe20007ffe0ff */
[----:B----4-:R-:W-:Y:S01]  /*8010*/  FFMA.FTZ R54, R95, R3, R54 ;  /* 0x000000035f367223 */ /* 0x010fe20000010036 */
[----:B------:R-:W-:Y:S02]  /*8020*/  LOP3.LUT R49, R96, 0x30, R101, 0xfe, !PT ;  /* 0x0000003060317812 */ /* 0x000fe400078efe65 */
[----:B------:R-:W-:-:S03]  /*8030*/  ISETP.GE.AND P4, PT, R83, R66, PT ;  /* 0x000000425300720c */ /* 0x000fc60003f86270 */
[----:B------:R-:W-:Y:S08]  /*8040*/  MUFU.TANH R170, R170 ;  /* 0x000000aa00aa7308 */ /* 0x000ff00000002400 */
[----:B------:R2:W4:Y:S01]  /*8050*/  I2F R35, R15 ;  /* 0x0000000f00237306 */ /* 0x0005220000201400 */
[----:B-1----:R-:W-:Y:S02]  /*8060*/  FMUL.FTZ R9, R46, c[0x0][0x2ec] ;  /* 0x0000bb002e097a20 */ /* 0x002fe40000410000 */
[----:B---3--:R-:W-:-:S05]  /*8070*/  FFMA.FTZ R36, R95, R33, R36 ;  /* 0x000000215f247223 */ /* 0x008fca0000010024 */
[----:B------:R-:W1:Y:S01]  /*8080*/  I2F R4, R19 ;  /* 0x0000001300047306 */ /* 0x000e620000201400 */
[----:B------:R-:W-:Y:S02]  /*8090*/  FSEL R36, R36, -INF , !P2 ;  /* 0xff80000024247808 */ /* 0x000fe40005000000 */
[----:B------:R-:W-:Y:S02]  /*80a0*/  ISETP.GE.AND P2, PT, R19, R66, PT ;  /* 0x000000421300720c */ /* 0x000fe40003f46270 */
[----:B--2---:R-:W-:-:S03]  /*80b0*/  IADD3 R15, R79, 0x79, RZ ;  /* 0x000000794f0f7810 */ /* 0x004fc60007ffe0ff */
[----:B------:R-:W-:Y:S01]  /*80c0*/  MUFU.TANH R5, R5 ;  /* 0x0000000500057308 */ /* 0x000fe20000002400 */
[----:B----4-:R-:W-:Y:S01]  /*80d0*/  FFMA.FTZ R35, R95, R35, R168 ;  /* 0x000000235f237223 */ /* 0x010fe200000100a8 */
[----:B------:R-:W-:Y:S02]  /*80e0*/  FSEL R168, R54, -INF , !P6 ;  /* 0xff80000036a87808 */ /* 0x000fe40007000000 */
[----:B------:R-:W-:Y:S02]  /*80f0*/  ISETP.GE.AND P6, PT, R79, R0, PT ;  /* 0x000000004f00720c */ /* 0x000fe40003fc6270 */
[----:B------:R-:W-:Y:S01]  /*8100*/  FSEL R54, R35, -INF , !P5 ;  /* 0xff80000023367808 */ /* 0x000fe20006800000 */
[----:B-1----:R-:W-:Y:S01]  /*8110*/  FFMA.FTZ R4, R95, R4, R170 ;  /* 0x000000045f047223 */ /* 0x002fe200000100aa */
[----:B------:R-:W1:Y:S01]  /*8120*/  I2F R188, R15 ;  /* 0x0000000f00bc7306 */ /* 0x000e620000201400 */
[----:B------:R-:W-:-:S03]  /*8130*/  ISETP.GE.AND P5, PT, R29, R0, PT ;  /* 0x000000001d00720c */ /* 0x000fc60003fa6270 */
[----:B------:R-:W-:Y:S02]  /*8140*/  FSEL R46, R4, -INF , !P2 ;  /* 0xff800000042e7808 */ /* 0x000fe40005000000 */
[----:B------:R-:W-:Y:S02]  /*8150*/  ISETP.GE.AND P2, PT, R15, R66, PT ;  /* 0x000000420f00720c */ /* 0x000fe40003f46270 */
[----:B------:R-:W2:Y:S08]  /*8160*/  MUFU.TANH R74, R74 ;  /* 0x0000004a004a7308 */ /* 0x000eb00000002400 */
[----:B------:R-:W-:Y:S01]  /*8170*/  I2F R56, R19 ;  /* 0x0000001300387306 */ /* 0x000fe20000201400 */
[----:B-1----:R-:W-:-:S07]  /*8180*/  FFMA.FTZ R5, R95, R188, R5 ;  /* 0x000000bc5f057223 */ /* 0x002fce0000010005 */
[----:B------:R-:W1:Y:S01]  /*8190*/  MUFU.TANH R3, R39 ;  /* 0x0000002700037308 */ /* 0x000e620000002400 */
[----:B--2---:R-:W-:-:S05]  /*81a0*/  FFMA.FTZ R45, R95, R45, R74 ;  /* 0x0000002d5f2d7223 */ /* 0x004fca000001004a */
[----:B------:R-:W-:Y:S02]  /*81b0*/  FSEL R45, R45, -INF , !P3 ;  /* 0xff8000002d2d7808 */ /* 0x000fe40005800000 */
[----:B------:R-:W-:Y:S01]  /*81c0*/  MUFU.TANH R48, R48 ;  /* 0x0000003000307308 */ /* 0x000fe20000002400 */
[----:B------:R-:W-:-:S07]  /*81d0*/  ISETP.GE.AND P3, PT, R153, R66, PT ;  /* 0x000000429900720c */ /* 0x000fce0003f66270 */
[----:B------:R-:W2:Y:S01]  /*81e0*/  I2F R27, R47 ;  /* 0x0000002f001b7306 */ /* 0x000ea20000201400 */
[----:B-1----:R-:W-:Y:S01]  /*81f0*/  FFMA.FTZ R150, R95, R56, R3 ;  /* 0x000000385f967223 */ /* 0x002fe20000010003 */
[----:B------:R-:W-:Y:S02]  /*8200*/  FSEL R56, R5, -INF , !P2 ;  /* 0xff80000005387808 */ /* 0x000fe40005000000 */
[----:B------:R-:W-:-:S04]  /*8210*/  ISETP.GE.AND P2, PT, R47, R0, PT ;  /* 0x000000002f00720c */ /* 0x000fc80003f46270 */
[----:B------:R-:W-:Y:S08]  /*8220*/  I2F R82, R83 ;  /* 0x0000005300527306 */ /* 0x000ff00000201400 */
[----:B------:R-:W-:Y:S01]  /*8230*/  I2F R154, R153 ;  /* 0x00000099009a7306 */ /* 0x000fe20000201400 */
[----:B--2---:R-:W-:-:S07]  /*8240*/  FFMA.FTZ R27, R95, R27, R48 ;  /* 0x0000001b5f1b7223 */ /* 0x004fce0000010030 */
[----:B------:R-:W1:Y:S08]  /*8250*/  MUFU.TANH R69, R69 ;  /* 0x0000004500457308 */ /* 0x000e700000002400 */
[----:B------:R-:W2:Y:S08]  /*8260*/  MUFU.TANH R57, R57 ;  /* 0x0000003900397308 */ /* 0x000eb00000002400 */
[----:B------:R-:W-:Y:S01]  /*8270*/  I2F R34, R43 ;  /* 0x0000002b00227306 */ /* 0x000fe20000201400 */
[----:B-1----:R-:W-:-:S05]  /*8280*/  FFMA.FTZ R69, R95, R82, R69 ;  /* 0x000000525f457223 */ /* 0x002fca0000010045 */
[----:B------:R-:W-:Y:S02]  /*8290*/  FSEL R74, R69, -INF , !P4 ;  /* 0xff800000454a7808 */ /* 0x000fe40006000000 */
[----:B------:R-:W1:Y:S01]  /*82a0*/  MUFU.TANH R9, R9 ;  /* 0x0000000900097308 */ /* 0x000e620000002400 */
[----:B--2---:R-:W-:Y:S01]  /*82b0*/  FFMA.FTZ R57, R95, R154, R57 ;  /* 0x0000009a5f397223 */ /* 0x004fe20000010039 */
[----:B------:R-:W-:-:S04]  /*82c0*/  ISETP.GE.AND P4, PT, R37, R66, PT ;  /* 0x000000422500720c */ /* 0x000fc80003f86270 */
[----:B------:R-:W-:Y:S02]  /*82d0*/  FSEL R186, R57, -INF , !P3 ;  /* 0xff80000039ba7808 */ /* 0x000fe40005800000 */
[----:B------:R-:W-:Y:S01]  /*82e0*/  MUFU.TANH R158, R158 ;  /* 0x0000009e009e7308 */ /* 0x000fe20000002400 */
[----:B------:R-:W-:-:S07]  /*82f0*/  ISETP.GE.AND P3, PT, R79, R66, PT ;  /* 0x000000424f00720c */ /* 0x000fce0003f66270 */
[----:B------:R-:W-:Y:S01]  /*8300*/  MUFU.TANH R164, R164 ;  /* 0x000000a400a47308 */ /* 0x000fe20000002400 */
[----:B-1----:R-:W-:Y:S01]  /*8310*/  FFMA.FTZ R9, R95, R34, R9 ;  /* 0x000000225f097223 */ /* 0x002fe20000010009 */
[----:B------:R-:W-:Y:S02]  /*8320*/  FSEL R34, R27, -INF , !P2 ;  /* 0xff8000001b227808 */ /* 0x000fe40005000000 */
[----:B------:R-:W-:-:S04]  /*8330*/  ISETP.GT.AND P2, PT, R120, R109, PT ;  /* 0x0000006d7800720c */ /* 0x000fc80003f44270 */
[----:B------:R-:W-:Y:S08]  /*8340*/  MUFU.TANH R40, R40 ;  /* 0x0000002800287308 */ /* 0x000ff00000002400 */
[----:B------:R-:W1:Y:S08]  /*8350*/  I2F R41, R37 ;  /* 0x0000002500297306 */ /* 0x000e700000201400 */
[----:B------:R-:W2:Y:S08]  /*8360*/  I2F R31, R79 ;  /* 0x0000004f001f7306 */ /* 0x000eb00000201400 */
[----:B------:R-:W3:Y:S01]  /*8370*/  I2F R25, R79 ;  /* 0x0000004f00197306 */ /* 0x000ee20000201400 */
[----:B-1----:R-:W-:-:S05]  /*8380*/  FFMA.FTZ R40, R95, R41, R40 ;  /* 0x000000295f287223 */ /* 0x002fca0000010028 */
[----:B------:R-:W-:Y:S02]  /*8390*/  FSEL R40, R40, -INF , !P4 ;  /* 0xff80000028287808 */ /* 0x000fe40006000000 */
[----:B------:R-:W-:Y:S01]  /*83a0*/  MUFU.TANH R62, R62 ;  /* 0x0000003e003e7308 */ /* 0x000fe20000002400 */
[----:B--2---:R-:W-:Y:S01]  /*83b0*/  FFMA.FTZ R31, R95, R31, R158 ;  /* 0x0000001f5f1f7223 */ /* 0x004fe2000001009e */
[----:B------:R-:W-:-:S04]  /*83c0*/  ISETP.GE.AND P4, PT, R23, R0, PT ;  /* 0x000000001700720c */ /* 0x000fc80003f86270 */
[----:B------:R-:W-:Y:S02]  /*83d0*/  FSEL R170, R31, -INF , !P3 ;  /* 0xff8000001faa7808 */ /* 0x000fe40005800000 */
[----:B------:R-:W1:Y:S01]  /*83e0*/  I2F R21, R29 ;  /* 0x0000001d00157306 */ /* 0x000e620000201400 */
[----:B---3--:R-:W-:Y:S01]  /*83f0*/  FFMA.FTZ R25, R95, R25, R164 ;  /* 0x000000195f197223 */ /* 0x008fe200000100a4 */
[----:B------:R-:W-:-:S04]  /*8400*/  ISETP.GE.AND P3, PT, R17, R0, PT ;  /* 0x000000001100720c */ /* 0x000fc80003f66270 */
[----:B------:R-:W-:Y:S02]  /*8410*/  FSEL R82, R25, -INF , !P6 ;  /* 0xff80000019527808 */ /* 0x000fe40007000000 */
[----:B------:R-:W-:Y:S01]  /*8420*/  MUFU.TANH R166, R166 ;  /* 0x000000a600a67308 */ /* 0x000fe20000002400 */
[----:B------:R-:W-:-:S04]  /*8430*/  ISETP.GE.AND P6, PT, R19, R0, PT ;  /* 0x000000001300720c */ /* 0x000fc80003fc6270 */
[----:B------:R-:W-:Y:S02]  /*8440*/  FSEL R150, R150, -INF , !P6 ;  /* 0xff80000096967808 */ /* 0x000fe40007000000 */
[----:B------:R-:W-:Y:S01]  /*8450*/  ISETP.GE.AND P6, PT, R43, R0, PT ;  /* 0x000000002b00720c */ /* 0x000fe20003fc6270 */
[----:B------:R-:W-:Y:S01]  /*8460*/  MUFU.TANH R52, R52 ;  /* 0x0000003400347308 */ /* 0x000fe20000002400 */
[----:B-1----:R-:W-:Y:S02]  /*8470*/  FFMA.FTZ R21, R95, R21, R62 ;  /* 0x000000155f157223 */ /* 0x002fe4000001003e */
[----:B------:R-:W-:-:S05]  /*8480*/  FSEL R164, R9, -INF , !P6 ;  /* 0xff80000009a47808 */ /* 0x000fca0007000000 */
[----:B------:R-:W1:Y:S08]  /*8490*/  I2F R11, R23 ;  /* 0x00000017000b7306 */ /* 0x000e700000201400 */
[----:B------:R-:W2:Y:S08]  /*84a0*/  I2F R13, R17 ;  /* 0x00000011000d7306 */ /* 0x000eb00000201400 */
[----:B------:R-:W-:Y:S01]  /*84b0*/  I2F R100, R49 ;  /* 0x0000003100647306 */ /* 0x000fe20000201400 */
[----:B-1----:R-:W-:Y:S01]  /*84c0*/  FFMA.FTZ R4, R95, R11, R166 ;  /* 0x0000000b5f047223 */ /* 0x002fe200000100a6 */
[----:B------:R-:W-:Y:S01]  /*84d0*/  FSEL R166, R21, -INF , !P5 ;  /* 0xff80000015a67808 */ /* 0x000fe20006800000 */
[----:B------:R-:W-:Y:S01]  /*84e0*/  BAR.SYNC.DEFER_BLOCKING 0x0 ;  /* 0x0000000000007b1d */ /* 0x000fe20000010000 */
[----:B------:R-:W-:-:S02]  /*84f0*/  ISETP.GE.AND P5, PT, R49, R0, PT ;  /* 0x000000003100720c */ /* 0x000fc40003fa6270 */
[----:B------:R-:W-:Y:S01]  /*8500*/  FSEL R4, R4, -INF , !P4 ;  /* 0xff80000004047808 */ /* 0x000fe20006000000 */
[----:B--2---:R-:W-:Y:S02]  /*8510*/  FFMA.FTZ R13, R95, R13, R52 ;  /* 0x0000000d5f0d7223 */ /* 0x004fe40000010034 */
[----:B------:R-:W1:Y:S01]  /*8520*/  MUFU.TANH R42, R42 ;  /* 0x0000002a002a7308 */ /* 0x000e620000002400 */
[-C--:B------:R-:W-:Y:S02]  /*8530*/  ISETP.GE.AND P4, PT, R51, R0.reuse, PT ;  /* 0x000000003300720c */ /* 0x080fe40003f86270 */
[----:B------:R-:W-:Y:S02]  /*8540*/  FSEL R102, R13, -INF , !P3 ;  /* 0xff8000000d667808 */ /* 0x000fe40005800000 */
[----:B------:R-:W-:-:S03]  /*8550*/  ISETP.GE.AND P3, PT, R15, R0, PT ;  /* 0x000000000f00720c */ /* 0x000fc60003f66270 */
[----:B------:R-:W-:Y:S08]  /*8560*/  I2F R114, R51 ;  /* 0x0000003300727306 */ /* 0x000ff00000201400 */
[----:B------:R-:W2:Y:S01]  /*8570*/  MUFU.TANH R3, R38 ;  /* 0x0000002600037308 */ /* 0x000ea20000002400 */
[----:B-1----:R-:W-:-:S05]  /*8580*/  FFMA.FTZ R42, R95, R100, R42 ;  /* 0x000000645f2a7223 */ /* 0x002fca000001002a */
[----:B------:R-:W-:Y:S02]  /*8590*/  FSEL R158, R42, -INF , !P5 ;  /* 0xff8000002a9e7808 */ /* 0x000fe40006800000 */
[----:B------:R-:W1:Y:S01]  /*85a0*/  MUFU.TANH R7, R7 ;  /* 0x0000000700077308 */ /* 0x000e620000002400 */
[----:B--2---:R-:W-:-:S05]  /*85b0*/  FFMA.FTZ R3, R95, R114, R3 ;  /* 0x000000725f037223 */ /* 0x004fca0000010003 */
[----:B------:R-:W-:Y:S01]  /*85c0*/  FSEL R154, R3, -INF , !P4 ;  /* 0xff800000039a7808 */ /* 0x000fe20006000000 */
[----:B-1----:R-:W-:-:S05]  /*85d0*/  FFMA.FTZ R7, R95, R188, R7 ;  /* 0x000000bc5f077223 */ /* 0x002fca0000010007 */
        /* <DEDUP_REMOVED lines=37> */
[----:B------:R-:W-:-:S03]  /*8830*/  ISETP.GE.AND P3, PT, R11, RZ, PT ;  /* 0x000000ff0b00720c */ /* 0x000fc60003f66270 */
        /* <DEDUP_REMOVED lines=12> */
[----:B------:R-:W-:-:S05]  /*8900*/  IMAD R7, R0, R7, -0x80 ;  /* 0xffffff8000077424 */ /* 0x000fca00078e0207 */
[----:B------:R-:W-:-:S05]  /*8910*/  SHF.R.S32.HI R0, RZ, 0x1f, R7 ;  /* 0x0000001fff007819 */ /* 0x000fca0000011407 */
[----:B------:R-:W-:-:S04]  /*8920*/  IMAD R0, R0, c[0x0][0x198], RZ ;  /* 0x0000660000007a24 */ /* 0x000fc800078e02ff */
[----:B------:R-:W-:Y:S02]  /*8930*/  IMAD R0, R7, c[0x0][0x19c], R0 ;  /* 0x0000670007007a24 */ /* 0x000fe400078e0200 */
        /* <DEDUP_REMOVED lines=10> */
.L_x_4812:
[----:B------:R-:W-:-:S04]  /*89e0*/  LEA R5, -R3, RZ, 0x7 ;  /* 0x000000ff03057211 */ /* 0x000fc800078e39ff */
[----:B------:R-:W-:Y:S02]  /*89f0*/  SHF.R.S32.HI R0, RZ, 0x1f, R5 ;  /* 0x0000001fff007819 */ /* 0x000fe40000011405 */
.L_x_4813:
        /* <DEDUP_REMOVED lines=46> */
.L_x_4815:
[----:B------:R-:W-:Y:S05]  /*8ce0*/  BSYNC B0 ;  /* 0x0000000000007941 */ /* 0x000fea0003800000 */
.L_x_4814:
[----:B------:R-:W0:Y:S01]  /*8cf0*/  LDGDEPBAR ;  /* 0x00000000000079af */ /* 0x000e220000000000 */
[----:B------:R-:W-:-:S04]  /*8d00*/  LEA R146, P0, R5, R146, 0x1 ;  /* 0x0000009205927211 */ /* 0x000fc800078008ff */
[----:B------:R-:W-:Y:S02]  /*8d10*/  LEA.HI.X R145, R5, R145, R0, 0x1, P0 ;  /* 0x0000009105917211 */ /* 0x000fe400000f0c00 */
.L_x_4811:
        /* <DEDUP_REMOVED lines=68> */
[----:B------:R-:W-:Y:S01]  /*9160*/  FMUL.FTZ R83, R5, c[0x0][0x23c] ;  /* 0x00008f0005537a20 */ /* 0x000fe20000410000 */
        /* <DEDUP_REMOVED lines=39> */
[--C-:B------:R-:W-:Y:S01]  /*93e0*/  FFMA.FTZ R108, R108, c[0x0][0x23c], -R59.reuse ;  /* 0x00008f006c6c7a23 */ /* 0x100fe2000001083b */
[----:B------:R-:W3:Y:S01]  /*93f0*/  SHFL.BFLY PT, R3, R2, 0x2, 0x1f ;  /* 0x0c401f0002037f89 */ /* 0x000ee200000e0000 */
[----:B------:R-:W-:Y:S02]  /*9400*/  FFMA.FTZ R76, R76, c[0x0][0x23c], -R59 ;  /* 0x00008f004c4c7a23 */ /* 0x000fe4000001083b */
[-C--:B--2---:R-:W-:Y:S01]  /*9410*/  FMUL.FTZ R13, R137, R83.reuse ;  /* 0x00000053890d7220 */ /* 0x084fe20000410000 */
[----:B------:R-:W-:Y:S01]  /*9420*/  MUFU.EX2 R64, R64 ;  /* 0x0000004000407308 */ /* 0x000fe20000000800 */
[-C--:B------:R-:W-:Y:S02]  /*9430*/  FMUL.FTZ R132, R132, R83.reuse ;  /* 0x0000005384847220 */ /* 0x080fe40000410000 */
[-C--:B------:R-:W-:Y:S02]  /*9440*/  FMUL.FTZ R133, R133, R83.reuse ;  /* 0x0000005385857220 */ /* 0x080fe40000410000 */
[----:B------:R-:W-:-:S02]  /*9450*/  FMUL.FTZ R28, R128, R83 ;  /* 0x00000053801c7220 */ /* 0x000fc40000410000 */
[-C--:B------:R-:W-:Y:S01]  /*9460*/  FMUL.FTZ R29, R129, R83.reuse ;  /* 0x00000053811d7220 */ /* 0x080fe20000410000 */
[----:B------:R-:W2:Y:S01]  /*9470*/  MUFU.EX2 R63, R63 ;  /* 0x0000003f003f7308 */ /* 0x000ea20000000800 */
[-C--:B------:R-:W-:Y:S02]  /*9480*/  FMUL.FTZ R124, R124, R83.reuse ;  /* 0x000000537c7c7220 */ /* 0x080fe40000410000 */
[-C--:B------:R-:W-:Y:S02]  /*9490*/  FMUL.FTZ R125, R125, R83.reuse ;  /* 0x000000537d7d7220 */ /* 0x080fe40000410000 */
[----:B------:R-:W-:Y:S02]  /*94a0*/  FFMA.FTZ R100, R97, R83, R100 ;  /* 0x0000005361647223 */ /* 0x000fe40000010064 */
[--C-:B------:R-:W-:Y:S01]  /*94b0*/  FFMA.FTZ R97, R56, c[0x0][0x23c], -R59.reuse ;  /* 0x00008f0038617a23 */ /* 0x100fe2000001083b */
[----:B------:R-:W-:Y:S01]  /*94c0*/  MUFU.EX2 R62, R62 ;  /* 0x0000003e003e7308 */ /* 0x000fe20000000800 */
[----:B------:R-:W-:Y:S01]  /*94d0*/  FADD.FTZ R77, R77, R100 ;  /* 0x000000644d4d7221 */ /* 0x000fe20000010000 */
[----:B---3--:R-:W-:Y:S01]  /*94e0*/  FMNMX.FTZ R0, R2, R3, !PT ;  /* 0x0000000302007209 */ /* 0x008fe20007810000 */
[----:B------:R-:W-:-:S02]  /*94f0*/  FFMA.FTZ R3, R16, c[0x0][0x23c], -R59 ;  /* 0x00008f0010037a23 */ /* 0x000fc4000001083b */
[----:B------:R-:W-:Y:S01]  /*9500*/  LDSM.16.MT88.4 R16, [R144+0x3000] ;  /* 0x003000009010783b */ /* 0x000fe20000004200 */
[----:B------:R-:W-:Y:S01]  /*9510*/  FFMA.FTZ R2, R10, c[0x0][0x23c], -R59 ;  /* 0x00008f000a027a23 */ /* 0x000fe2000001083b */
[----:B------:R-:W-:Y:S01]  /*9520*/  F2FP.BF16.PACK_AB R10, R73, R96 ;  /* 0x00000060490a723e */ /* 0x000fe200000010ff */
[----:B------:R-:W-:Y:S01]  /*9530*/  MUFU.EX2 R61, R61 ;  /* 0x0000003d003d7308 */ /* 0x000fe20000000800 */
[----:B------:R-:W3:Y:S01]  /*9540*/  SHFL.BFLY PT, R37, R0, 0x1, 0x1f ;  /* 0x0c201f0000257f89 */ /* 0x000ee200000e0000 */
[----:B------:R-:W-:-:S04]  /*9550*/  FADD.FTZ R96, R96, R77 ;  /* 0x0000004d60607221 */ /* 0x000fc80000010000 */
[----:B------:R-:W-:Y:S02]  /*9560*/  FADD.FTZ R96, R73, R96 ;  /* 0x0000006049607221 */ /* 0x000fe40000010000 */
[----:B------:R-:W-:Y:S08]  /*9570*/  MUFU.EX2 R57, R57 ;  /* 0x0000003900397308 */ /* 0x000ff00000000800 */
[----:B------:R-:W-:Y:S08]  /*9580*/  MUFU.EX2 R54, R54 ;  /* 0x0000003600367308 */ /* 0x000ff00000000800 */
[----:B------:R-:W-:Y:S01]  /*9590*/  MUFU.EX2 R53, R53 ;  /* 0x0000003500357308 */ /* 0x000fe20000000800 */
[----:B---3--:R-:W-:Y:S01]  /*95a0*/  FMNMX.FTZ R37, R0, R37, !PT ;  /* 0x0000002500257209 */ /* 0x008fe20007810000 */
[----:B------:R-:W-:-:S03]  /*95b0*/  FFMA.FTZ R0, R72, c[0x0][0x23c], -R59 ;  /* 0x00008f0048007a23 */ /* 0x000fc6000001083b */
        /* <DEDUP_REMOVED lines=8> */
[----:B------:R-:W-:Y:S02]  /*9640*/  FMUL.FTZ R81, R6, c[0x0][0x23c] ;  /* 0x00008f0006517a20 */ /* 0x000fe40000410000 */
[----:B------:R-:W3:Y:S01]  /*9650*/  LDSM.16.MT88.4 R4, [R147+0x3000] ;  /* 0x003000009304783b */ /* 0x000ee20000004200 */
[--C-:B------:R-:W-:Y:S02]  /*9660*/  FFMA.FTZ R82, R82, c[0x0][0x23c], -R47.reuse ;  /* 0x00008f0052527a23 */ /* 0x100fe4000001082f */
[--C-:B------:R-:W-:Y:S02]  /*9670*/  FFMA.FTZ R75, R14, c[0x0][0x23c], -R47.reuse ;  /* 0x00008f000e4b7a23 */ /* 0x100fe4000001082f */
[--C-:B------:R-:W-:Y:S01]  /*9680*/  FFMA.FTZ R71, R166, c[0x0][0x23c], -R47.reuse ;  /* 0x00008f00a6477a23 */ /* 0x100fe2000001082f */
[----:B------:R-:W4:Y:S01]  /*9690*/  MUFU.EX2 R81, R81 ;  /* 0x0000005100517308 */ /* 0x000f220000000800 */
[----:B------:R-:W-:-:S02]  /*96a0*/  FFMA.FTZ R74, R12, c[0x0][0x23c], -R47 ;  /* 0x00008f000c4a7a23 */ /* 0x000fc4000001082f */
[--C-:B------:R-:W-:Y:S02]  /*96b0*/  FFMA.FTZ R72, R20, c[0x0][0x23c], -R47.reuse ;  /* 0x00008f0014487a23 */ /* 0x100fe4000001082f */
[----:B------:R-:W5:Y:S01]  /*96c0*/  LDSM.16.MT88.4 R20, [R144+0x3400] ;  /* 0x003400009014783b */ /* 0x000f620000004200 */
[----:B------:R-:W-:Y:S02]  /*96d0*/  FMUL.FTZ R12, R136, R83 ;  /* 0x00000053880c7220 */ /* 0x000fe40000410000 */
[----:B------:R-:W-:Y:S01]  /*96e0*/  MUFU.EX2 R82, R82 ;  /* 0x0000005200527308 */ /* 0x000fe20000000800 */
[--C-:B------:R-:W-:Y:S02]  /*96f0*/  FFMA.FTZ R79, R102, c[0x0][0x23c], -R47.reuse ;  /* 0x00008f00664f7a23 */ /* 0x100fe4000001082f */
[--C-:B------:R-:W-:Y:S01]  /*9700*/  FFMA.FTZ R102, R32, c[0x0][0x23c], -R47.reuse ;  /* 0x00008f0020667a23 */ /* 0x100fe2000001082f */
[----:B-1----:R-:W-:Y:S01]  /*9710*/  F2FP.BF16.PACK_AB R32, R66, R69 ;  /* 0x000000454220723e */ /* 0x002fe200000010ff */
[--C-:B------:R-:W-:Y:S01]  /*9720*/  FFMA.FTZ R114, R34, c[0x0][0x23c], -R47.reuse ;  /* 0x00008f0022727a23 */ /* 0x100fe2000001082f */
[----:B--2---:R-:W-:Y:S01]  /*9730*/  F2FP.BF16.PACK_AB R34, R63, R64 ;  /* 0x000000403f22723e */ /* 0x004fe200000010ff */
[----:B------:R-:W-:Y:S01]  /*9740*/  FFMA.FTZ R103, R162, c[0x0][0x23c], -R47 ;  /* 0x00008f00a2677a23 */ /* 0x000fe2000001082f */
[----:B------:R-:W1:Y:S01]  /*9750*/  MUFU.EX2 R75, R75 ;  /* 0x0000004b004b7308 */ /* 0x000e620000000800 */
[----:B----4-:R-:W-:-:S02]  /*9760*/  FMUL.FTZ R14, R138, R81 ;  /* 0x000000518a0e7220 */ /* 0x010fc40000410000 */
[-C--:B------:R-:W-:Y:S02]  /*9770*/  FMUL.FTZ R15, R139, R81.reuse ;  /* 0x000000518b0f7220 */ /* 0x080fe40000410000 */
[-C--:B------:R-:W-:Y:S02]  /*9780*/  FMUL.FTZ R134, R134, R81.reuse ;  /* 0x0000005186867220 */ /* 0x080fe40000410000 */
[-C--:B------:R-:W-:Y:S01]  /*9790*/  FMUL.FTZ R135, R135, R81.reuse ;  /* 0x0000005187877220 */ /* 0x080fe20000410000 */
[----:B------:R-:W-:Y:S01]  /*97a0*/  MUFU.EX2 R71, R71 ;  /* 0x0000004700477308 */ /* 0x000fe20000000800 */
[-C--:B------:R-:W-:Y:S02]  /*97b0*/  FMUL.FTZ R30, R130, R81.reuse ;  /* 0x00000051821e7220 */ /* 0x080fe40000410000 */
[-C--:B------:R-:W-:Y:S02]  /*97c0*/  FMUL.FTZ R31, R131, R81.reuse ;  /* 0x00000051831f7220 */ /* 0x080fe40000410000 */
[----:B------:R-:W-:-:S02]  /*97d0*/  FMUL.FTZ R126, R126, R81 ;  /* 0x000000517e7e7220 */ /* 0x000fc40000410000 */
[----:B------:R-:W-:Y:S01]  /*97e0*/  FMUL.FTZ R127, R127, R81 ;  /* 0x000000517f7f7220 */ /* 0x000fe20000410000 */
[----:B------:R-:W2:Y:S01]  /*97f0*/  MUFU.EX2 R74, R74 ;  /* 0x0000004a004a7308 */ /* 0x000ea20000000800 */
[----:B-1----:R-:W-:Y:S01]  /*9800*/  F2FP.BF16.PACK_AB R9, R75, R82 ;  /* 0x000000524b09723e */ /* 0x002fe200000010ff */
        /* <DEDUP_REMOVED lines=8> */
[----:B--2---:R-:W-:Y:S01]  /*9890*/  F2FP.BF16.PACK_AB R11, R74, R71 ;  /* 0x000000474a0b723e */ /* 0x004fe200000010ff */
[----:B------:R-:W1:Y:S01]  /*98a0*/  MUFU.EX2 R72, R72 ;  /* 0x0000004800487308 */ /* 0x000e620000000800 */
[--C-:B------:R-:W-:Y:S02]  /*98b0*/  FFMA.FTZ R137, R98, c[0x0][0x23c], -R47.reuse ;  /* 0x00008f0062897a23 */ /* 0x100fe4000001082f */
[--C-:B------:R-:W-:Y:S02]  /*98c0*/  FFMA.FTZ R80, R80, c[0x0][0x23c], -R47.reuse ;  /* 0x00008f0050507a23 */ /* 0x100fe4000001082f */
[--C-:B------:R-:W-:Y:S01]  /*98d0*/  FFMA.FTZ R149, R78, c[0x0][0x23c], -R47.reuse ;  /* 0x00008f004e957a23 */ /* 0x100fe2000001082f */
[----:B------:R-:W-:Y:S01]  /*98e0*/  HMMA.16816.F32.BF16 R12, R8, R16, R12 ;  /* 0x00000010080c723c */ /* 0x000fe2000004180c */
[----:B------:R-:W-:Y:S01]  /*98f0*/  FFMA.FTZ R78, R99, R81, R82 ;  /* 0x00000051634e7223 */ /* 0x000fe20000010052 */
[----:B------:R-:W-:Y:S01]  /*9900*/  MUFU.EX2 R79, R79 ;  /* 0x0000004f004f7308 */ /* 0x000fe20000000800 */
[----:B------:R-:W-:-:S02]  /*9910*/  FFMA.FTZ R70, R70, c[0x0][0x23c], -R47 ;  /* 0x00008f0046467a23 */ /* 0x000fc4000001082f */
[----:B------:R-:W-:Y:S02]  /*9920*/  FADD.FTZ R78, R75, R78 ;  /* 0x0000004e4b4e7221 */ /* 0x000fe40000010000 */
[--C-:B------:R-:W-:Y:S01]  /*9930*/  FFMA.FTZ R60, R60, c[0x0][0x23c], -R47.reuse ;  /* 0x00008f003c3c7a23 */ /* 0x100fe2000001082f */
[C---:B------:R-:W-:Y:S01]  /*9940*/  HMMA.16816.F32.BF16 R16, R8.reuse, R18, R132 ;  /* 0x000000120810723c */ /* 0x040fe20000041884 */
[--C-:B------:R-:W-:Y:S01]  /*9950*/  FFMA.FTZ R68, R68, c[0x0][0x23c], -R47.reuse ;  /* 0x00008f0044447a23 */ /* 0x100fe2000001082f */
[----:B------:R-:W2:Y:S01]  /*9960*/  MUFU.EX2 R102, R102 ;  /* 0x0000006600667308 */ /* 0x000ea20000000800 */
[----:B-1----:R-:W-:Y:S01]  /*9970*/  F2FP.BF16.PACK_AB R33, R72, R65 ;  /* 0x000000414821723e */ /* 0x002fe200000010ff */
[----:B------:R-:W-:Y:S04]  /*9980*/  LDSM.16.MT88.4 R132, [R144+0x4c00] ;  /* 0x004c00009084783b */ /* 0x000fe80000004200 */
[C---:B---3--:R-:W-:Y:S02]  /*9990*/  HMMA.16816.F32.BF16 R28, R8.reuse, R4, R28 ;  /* 0x00000004081c723c */ /* 0x048fe4000004181c */
[----:B------:R-:W-:Y:S06]  /*99a0*/  MUFU.EX2 R114, R114 ;  /* 0x0000007200727308 */ /* 0x000fec0000000800 */
[----:B------:R-:W-:Y:S01]  /*99b0*/  HMMA.16816.F32.BF16 R8, R8, R6, R124 ;  /* 0x000000060808723c */ /* 0x000fe2000004187c */
[----:B------:R-:W1:Y:S01]  /*99c0*/  LDSM.16.MT88.4 R4, [R144+0x3800] ;  /* 0x003800009004783b */ /* 0x000e620000004200 */
[----:B--2---:R-:W-:Y:S01]  /*99d0*/  F2FP.BF16.PACK_AB R35, R102, R79 ;  /* 0x0000004f6623723e */ /* 0x004fe200000010ff */
[----:B------:R-:W2:Y:S04]  /*99e0*/  MUFU.EX2 R103, R103 ;  /* 0x0000006700677308 */ /* 0x000ea80000000800 */
[----:B------:R-:W-:-:S02]  /*99f0*/  FFMA.FTZ R125, R158, c[0x0][0x23c], -R47 ;  /* 0x00008f009e7d7a23 */ /* 0x000fc4000001082f */
[----:B-----5:R-:W-:Y:S01]  /*9a00*/  HMMA.16816.F32.BF16 R12, R32, R20, R12 ;  /* 0x00000014200c723c */ /* 0x020fe2000004180c */
[--C-:B------:R-:W-:Y:S01]  /*9a10*/  FFMA.FTZ R124, R152, c[0x0][0x23c], -R47.reuse ;  /* 0x00008f00987c7a23 */ /* 0x100fe2000001082f */
[----:B------:R-:W-:Y:S01]  /*9a20*/  MUFU.EX2 R105, R105 ;  /* 0x0000006900697308 */ /* 0x000fe20000000800 */
[--C-:B------:R-:W-:Y:S02]  /*9a30*/  FFMA.FTZ R126, R154, c[0x0][0x23c], -R47.reuse ;  /* 0x00008f009a7e7a23 */ /* 0x100fe4000001082f */
[----:B------:R-:W-:-:S03]  /*9a40*/  FFMA.FTZ R127, R150, c[0x0][0x23c], -R47 ;  /* 0x00008f00967f7a23 */ /* 0x000fc6000001082f */
        /* <DEDUP_REMOVED lines=8> */
[----:B------:R-:W-:-:S02]  /*9ad0*/  F2FP.BF16.PACK_AB R32, R61, R62 ;  /* 0x0000003e3d20723e */ /* 0x000fc400000010ff */
[----:B--2---:R-:W-:Y:S01]  /*9ae0*/  F2FP.BF16.PACK_AB R33, R103, R114 ;  /* 0x000000726721723e */ /* 0x004fe200000010ff */
[----:B------:R-:W2:Y:S01]  /*9af0*/  MUFU.EX2 R124, R124 ;  /* 0x0000007c007c7308 */ /* 0x000ea20000000800 */
[----:B------:R-:W-:Y:S02]  /*9b00*/  F2FP.BF16.PACK_AB R34, R54, R57 ;  /* 0x000000393622723e */ /* 0x000fe400000010ff */
[----:B----4-:R-:W-:-:S05]  /*9b10*/  F2FP.BF16.PACK_AB R35, R112, R105 ;  /* 0x000000697023723e */ /* 0x010fca00000010ff */
[----:B------:R-:W-:Y:S02]  /*9b20*/  MUFU.EX2 R126, R126 ;  /* 0x0000007e007e7308 */ /* 0x000fe40000000800 */
[C---:B-1----:R-:W-:Y:S06]  /*9b30*/  HMMA.16816.F32.BF16 R12, R32.reuse, R4, R12 ;  /* 0x00000004200c723c */ /* 0x042fec000004180c */
        /* <DEDUP_REMOVED lines=9> */
[----:B------:R-:W-:-:S02]  /*9bd0*/  F2FP.BF16.PACK_AB R32, R52, R53 ;  /* 0x000000353420723e */ /* 0x000fc400000010ff */
[----:B--2---:R-:W-:Y:S02]  /*9be0*/  F2FP.BF16.PACK_AB R33, R124, R125 ;  /* 0x0000007d7c21723e */ /* 0x004fe400000010ff */
[----:B------:R-:W-:Y:S02]  /*9bf0*/  F2FP.BF16.PACK_AB R34, R48, R51 ;  /* 0x000000333022723e */ /* 0x000fe400000010ff */
[----:B-1----:R-:W-:Y:S01]  /*9c00*/  F2FP.BF16.PACK_AB R35, R127, R126 ;  /* 0x0000007e7f23723e */ /* 0x002fe200000010ff */
[----:B------:R-:W-:Y:S06]  /*9c10*/  MUFU.EX2 R40, R40 ;  /* 0x0000002800287308 */ /* 0x000fec0000000800 */
[C---:B-----5:R-:W-:Y:S02]  /*9c20*/  HMMA.16816.F32.BF16 R12, R32.reuse, R8, R12 ;  /* 0x00000008200c723c */ /* 0x060fe4000004180c */
[----:B------:R-:W-:Y:S06]  /*9c30*/  MUFU.EX2 R129, R129 ;  /* 0x0000008100817308 */ /* 0x000fec0000000800 */
[C---:B------:R-:W-:Y:S01]  /*9c40*/  HMMA.16816.F32.BF16 R16, R32.reuse, R10, R16 ;  /* 0x0000000a2010723c */ /* 0x040fe20000041810 */
[----:B------:R-:W1:Y:S01]  /*9c50*/  LDSM.16.MT88.4 R8, [R147+0x4000] ;  /* 0x004000009308783b */ /* 0x000e620000004200 */
[----:B------:R-:W2:Y:S06]  /*9c60*/  MUFU.EX2 R118, R118 ;  /* 0x0000007600767308 */ /* 0x000eac0000000800 */
[C---:B----4-:R-:W-:Y:S02]  /*9c70*/  HMMA.16816.F32.BF16 R28, R32.reuse, R4, R28 ;  /* 0x00000004201c723c */ /* 0x050fe4000004181c */
[----:B------:R-:W-:Y:S06]  /*9c80*/  MUFU.EX2 R116, R116 ;  /* 0x0000007400747308 */ /* 0x000fec0000000800 */
[----:B------:R-:W-:Y:S01]  /*9c90*/  HMMA.16816.F32.BF16 R24, R32, R6, R24 ;  /* 0x000000062018723c */ /* 0x000fe20000041818 */
[----:B------:R-:W4:Y:S01]  /*9ca0*/  LDSM.16.MT88.4 R4, [R144+0x4400] ;  /* 0x004400009004783b */ /* 0x000f220000004200 */
[----:B------:R-:W5:Y:S05]  /*9cb0*/  MUFU.EX2 R131, R131 ;  /* 0x0000008300837308 */ /* 0x000f6a0000000800 */
[----:B---3--:R-:W-:-:S02]  /*9cc0*/  F2FP.BF16.PACK_AB R32, R46, R49 ;  /* 0x000000312e20723e */ /* 0x008fc400000010ff */
[----:B--2---:R-:W-:Y:S01]  /*9cd0*/  F2FP.BF16.PACK_AB R33, R118, R129 ;  /* 0x000000817621723e */ /* 0x004fe200000010ff */
[----:B------:R-:W-:Y:S01]  /*9ce0*/  MUFU.EX2 R41, R41 ;  /* 0x0000002900297308 */ /* 0x000fe20000000800 */
[----:B------:R-:W-:Y:S02]  /*9cf0*/  F2FP.BF16.PACK_AB R34, R40, R43 ;  /* 0x0000002b2822723e */ /* 0x000fe400000010ff */
[----:B-----5:R-:W-:-:S05]  /*9d00*/  F2FP.BF16.PACK_AB R35, R131, R116 ;  /* 0x000000748323723e */ /* 0x020fca00000010ff */
[----:B------:R-:W2:Y:S02]  /*9d10*/  MUFU.EX2 R36, R36 ;  /* 0x0000002400247308 */ /* 0x000ea40000000800 */
[C---:B------:R-:W-:Y:S06]  /*9d20*/  HMMA.16816.F32.BF16 R12, R32.reuse, R20, R12 ;  /* 0x00000014200c723c */ /* 0x040fec000004180c */
[----:B------:R-:W-:Y:S02]  /*9d30*/  MUFU.EX2 R3, R3 ;  /* 0x0000000300037308 */ /* 0x000fe40000000800 */
[C---:B------:R-:W-:Y:S01]  /*9d40*/  HMMA.16816.F32.BF16 R16, R32.reuse, R22, R16 ;  /* 0x000000162010723c */ /* 0x040fe20000041810 */
[----:B------:R-:W3:Y:S05]  /*9d50*/  LDSM.16.MT88.4 R20, [R147+0x4400] ;  /* 0x004400009314783b */ /* 0x000eea0000004200 */
[----:B------:R-:W5:Y:S02]  /*9d60*/  MUFU.EX2 R2, R2 ;  /* 0x0000000200027308 */ /* 0x000f640000000800 */
[C---:B-1----:R-:W-:Y:S06]  /*9d70*/  HMMA.16816.F32.BF16 R28, R32.reuse, R8, R28 ;  /* 0x00000008201c723c */ /* 0x042fec000004181c */
[----:B------:R-:W-:Y:S01]  /*9d80*/  MUFU.EX2 R104, R104 ;  /* 0x0000006800687308 */ /* 0x000fe20000000800 */
[----:B--2---:R-:W-:Y:S01]  /*9d90*/  F2FP.BF16.PACK_AB R8, R36, R41 ;  /* 0x000000292408723e */ /* 0x004fe200000010ff */
[----:B------:R-:W-:Y:S06]  /*9da0*/  HMMA.16816.F32.BF16 R24, R32, R10, R24 ;  /* 0x0000000a2018723c */ /* 0x000fec0000041818 */
[----:B------:R-:W1:Y:S01]  /*9db0*/  MUFU.EX2 R137, R137 ;  /* 0x0000008900897308 */ /* 0x000e620000000800 */
[----:B-----5:R-:W-:Y:S01]  /*9dc0*/  F2FP.BF16.PACK_AB R10, R2, R3 ;  /* 0x00000003020a723e */ /* 0x020fe200000010ff */
[----:B------:R-:W-:-:S06]  /*9dd0*/  FADD.FTZ R33, R71, R78 ;  /* 0x0000004e47217221 */ /* 0x000fcc0000010000 */
[----:B------:R-:W-:Y:S01]  /*9de0*/  MUFU.EX2 R80, R80 ;  /* 0x0000005000507308 */ /* 0x000fe20000000800 */
[----:B------:R-:W-:Y:S02]  /*9df0*/  FADD.FTZ R74, R74, R33 ;  /* 0x000000214a4a7221 */ /* 0x000fe40000010000 */
[----:B------:R-:W2:Y:S02]  /*9e00*/  LDSM.16.MT88.4 R32, [R144+0x4800] ;  /* 0x004800009020783b */ /* 0x000ea40000004200 */
[----:B------:R-:W-:-:S03]  /*9e10*/  FADD.FTZ R65, R65, R74 ;  /* 0x0000004a41417221 */ /* 0x000fc60000010000 */
[----:B------:R-:W5:Y:S01]  /*9e20*/  MUFU.EX2 R149, R149 ;  /* 0x0000009500957308 */ /* 0x000f620000000800 */
[----:B-1----:R-:W-:Y:S01]  /*9e30*/  F2FP.BF16.PACK_AB R9, R137, R104 ;  /* 0x000000688909723e */ /* 0x002fe200000010ff */
[----:B------:R-:W-:Y:S02]  /*9e40*/  FADD.FTZ R72, R72, R65 ;  /* 0x0000004148487221 */ /* 0x000fe40000010000 */
[----:B------:R-:W-:Y:S02]  /*9e50*/  FFMA.FTZ R65, R58, c[0x0][0x23c], -R47 ;  /* 0x00008f003a417a23 */ /* 0x000fe4000001082f */
[----:B------:R-:W-:Y:S02]  /*9e60*/  FADD.FTZ R79, R79, R72 ;  /* 0x000000484f4f7221 */ /* 0x000fe40000010000 */
[----:B------:R-:W-:Y:S02]  /*9e70*/  MUFU.EX2 R0, R0 ;  /* 0x0000000000007308 */ /* 0x000fe40000000800 */
[----:B------:R-:W-:-:S04]  /*9e80*/  FADD.FTZ R79, R102, R79 ;  /* 0x0000004f664f7221 */ /* 0x000fc80000010000 */
[----:B------:R-:W-:Y:S01]  /*9e90*/  FADD.FTZ R114, R114, R79 ;  /* 0x0000004f72727221 */ /* 0x000fe20000010000 */
[----:B-----5:R-:W-:Y:S01]  /*9ea0*/  F2FP.BF16.PACK_AB R11, R149, R80 ;  /* 0x00000050950b723e */ /* 0x020fe200000010ff */
        /* <DEDUP_REMOVED lines=13> */
[----:B---3--:R-:W-:Y:S01]  /*9f80*/  HMMA.16816.F32.BF16 R28, R8, R20, R28 ;  /* 0x00000014081c723c */ /* 0x008fe2000004181c */
[----:B------:R-:W3:Y:S01]  /*9f90*/  LDSM.16.MT88.4 R4, [R147+0x4800] ;  /* 0x004800009304783b */ /* 0x000ee20000004200 */
        /* <DEDUP_REMOVED lines=10> */
[----:B------:R-:W3:Y:S01]  /*a040*/  LDSM.16.MT88.4 R124, [R147+0x4c00] ;  /* 0x004c0000937c783b */ /* 0x000ee20000004200 */
[----:B-1----:R-:W-:Y:S01]  /*a050*/  F2FP.BF16.PACK_AB R8, R39, R0 ;  /* 0x000000002708723e */ /* 0x002fe200000010ff */
[----:B------:R-:W-:Y:S01]  /*a060*/  MUFU.EX2 R60, R60 ;  /* 0x0000003c003c7308 */ /* 0x000fe20000000800 */
[----:B------:R-:W-:Y:S01]  /*a070*/  FADD.FTZ R54, R54, R57 ;  /* 0x0000003936367221 */ /* 0x000fe20000010000 */
[----:B----4-:R-:W-:Y:S01]  /*a080*/  F2FP.BF16.PACK_AB R10, R106, R67 ;  /* 0x000000436a0a723e */ /* 0x010fe200000010ff */
[----:B------:R-:W-:-:S02]  /*a090*/  FADD.FTZ R129, R118, R129 ;  /* 0x0000008176817221 */ /* 0x000fc40000010000 */
[----:B------:R-:W-:Y:S02]  /*a0a0*/  FADD.FTZ R53, R53, R54 ;  /* 0x0000003635357221 */ /* 0x000fe40000010000 */
[----:B------:R-:W-:Y:S01]  /*a0b0*/  FADD.FTZ R116, R116, R129 ;  /* 0x0000008174747221 */ /* 0x000fe20000010000 */
[----:B------:R-:W1:Y:S01]  /*a0c0*/  MUFU.EX2 R65, R65 ;  /* 0x0000004100417308 */ /* 0x000e620000000800 */
        /* <DEDUP_REMOVED lines=10> */
[----:B-1----:R-:W-:Y:S01]  /*a170*/  F2FP.BF16.PACK_AB R11, R65, R60 ;  /* 0x0000003c410b723e */ /* 0x002fe200000010ff */
[----:B------:R-:W-:Y:S01]  /*a180*/  FADD.FTZ R46, R46, R49 ;  /* 0x000000312e2e7221 */ /* 0x000fe20000010000 */
[----:B------:R-:W1:Y:S01]  /*a190*/  MUFU.EX2 R83, R76 ;  /* 0x0000004c00537308 */ /* 0x000e620000000800 */
[----:B------:R-:W-:Y:S02]  /*a1a0*/  FADD.FTZ R131, R131, R116 ;  /* 0x0000007483837221 */ /* 0x000fe40000010000 */
[----:B------:R-:W-:-:S02]  /*a1b0*/  FADD.FTZ R43, R43, R46 ;  /* 0x0000002e2b2b7221 */ /* 0x000fc40000010000 */
[C---:B--2---:R-:W-:Y:S01]  /*a1c0*/  HMMA.16816.F32.BF16 R12, R8.reuse, R32, R12 ;  /* 0x00000020080c723c */ /* 0x044fe2000004180c */
[----:B------:R-:W-:Y:S02]  /*a1d0*/  FADD.FTZ R104, R104, R131 ;  /* 0x0000008368687221 */ /* 0x000fe40000010000 */
[----:B------:R-:W-:Y:S01]  /*a1e0*/  FADD.FTZ R40, R40, R43 ;  /* 0x0000002b28287221 */ /* 0x000fe20000010000 */
[----:B------:R-:W-:Y:S03]  /*a1f0*/  MUFU.EX2 R20, R20 ;  /* 0x0000001400147308 */ /* 0x000fe60000000800 */
[----:B------:R-:W-:Y:S01]  /*a200*/  FFMA.FTZ R32, R42, c[0x0][0x23c], -R47 ;  /* 0x00008f002a207a23 */ /* 0x000fe2000001082f */
[----:B---3--:R-:W-:Y:S01]  /*a210*/  HMMA.16816.F32.BF16 R28, R8, R4, R28 ;  /* 0x00000004081c723c */ /* 0x008fe2000004181c */
[----:B------:R-:W-:-:S03]  /*a220*/  FADD.FTZ R41, R41, R40 ;  /* 0x0000002829297221 */ /* 0x000fc60000010000 */
[----:B------:R-:W2:Y:S01]  /*a230*/  MUFU.EX2 R97, R97 ;  /* 0x0000006100617308 */ /* 0x000ea20000000800 */
[----:B------:R-:W-:Y:S02]  /*a240*/  FADD.FTZ R36, R36, R41 ;  /* 0x0000002924247221 */ /* 0x000fe40000010000 */
[----:B-1----:R-:W-:Y:S01]  /*a250*/  F2FP.BF16.PACK_AB R4, R83, R108 ;  /* 0x0000006c5304723e */ /* 0x002fe200000010ff */
[----:B------:R-:W-:Y:S01]  /*a260*/  HMMA.16816.F32.BF16 R16, R8, R34, R16 ;  /* 0x000000220810723c */ /* 0x000fe20000041810 */
[----:B------:R-:W-:-:S03]  /*a270*/  FADD.FTZ R3, R3, R36 ;  /* 0x0000002403037221 */ /* 0x000fc60000010000 */
[----:B------:R-:W-:Y:S01]  /*a280*/  MUFU.EX2 R21, R21 ;  /* 0x0000001500157308 */ /* 0x000fe20000000800 */
[----:B------:R-:W-:-:S03]  /*a290*/  FADD.FTZ R3, R2, R3 ;  /* 0x0000000302037221 */ /* 0x000fc60000010000 */
[----:B------:R-:W-:Y:S01]  /*a2a0*/  HMMA.16816.F32.BF16 R24, R8, R6, R24 ;  /* 0x000000060818723c */ /* 0x000fe20000041818 */
[----:B------:R-:W-:-:S03]  /*a2b0*/  FADD.FTZ R0, R0, R3 ;  /* 0x0000000300007221 */ /* 0x000fc60000010000 */
[----:B------:R-:W1:Y:S01]  /*a2c0*/  MUFU.EX2 R22, R22 ;  /* 0x0000001600167308 */ /* 0x000e620000000800 */
[----:B------:R-:W-:Y:S02]  /*a2d0*/  FADD.FTZ R0, R39, R0 ;  /* 0x0000000027007221 */ /* 0x000fe40000010000 */
[----:B------:R-:W-:Y:S01]  /*a2e0*/  FADD.FTZ R9, R137, R104 ;  /* 0x0000006889097221 */ /* 0x000fe20000010000 */
[----:B--2---:R-:W-:Y:S01]  /*a2f0*/  F2FP.BF16.PACK_AB R6, R97, R20 ;  /* 0x000000146106723e */ /* 0x004fe200000010ff */
        /* <DEDUP_REMOVED lines=8> */
[----:B------:R-:W2:Y:S01]  /*a380*/  MUFU.EX2 R32, R32 ;  /* 0x0000002000207308 */ /* 0x000ea20000000800 */
[----:B-1----:R-:W-:Y:S01]  /*a390*/  F2FP.BF16.PACK_AB R5, R22, R21 ;  /* 0x000000151605723e */ /* 0x002fe200000010ff */
[----:B------:R-:W-:Y:S02]  /*a3a0*/  FADD.FTZ R83, R83, R108 ;  /* 0x0000006c53537221 */ /* 0x000fe40000010000 */
[----:B------:R-:W-:Y:S02]  /*a3b0*/  FADD.FTZ R71, R71, R70 ;  /* 0x0000004647477221 */ /* 0x000fe40000010000 */
[----:B------:R-:W-:Y:S02]  /*a3c0*/  FADD.FTZ R20, R20, R83 ;  /* 0x0000005314147221 */ /* 0x000fe40000010000 */
[----:B------:R-:W-:-:S02]  /*a3d0*/  FADD.FTZ R0, R60, R71 ;  /* 0x000000473c007221 */ /* 0x000fc40000010000 */
[----:B------:R-:W-:Y:S02]  /*a3e0*/  FADD.FTZ R97, R97, R20 ;  /* 0x0000001461617221 */ /* 0x000fe40000010000 */
[----:B------:R-:W-:Y:S01]  /*a3f0*/  FADD.FTZ R0, R65, R0 ;  /* 0x0000000041007221 */ /* 0x000fe20000010000 */
[----:B------:R-:W-:Y:S02]  /*a400*/  MOV R65, R37 ;  /* 0x0000002500417202 */ /* 0x000fe40000000f00 */
[----:B--2---:R-:W-:Y:S01]  /*a410*/  F2FP.BF16.PACK_AB R7, R32, R23 ;  /* 0x000000172007723e */ /* 0x004fe200000010ff */
[----:B------:R-:W-:-:S04]  /*a420*/  FADD.FTZ R21, R21, R0 ;  /* 0x0000000015157221 */ /* 0x000fc80000010000 */
[----:B------:R-:W-:Y:S02]  /*a430*/  FADD.FTZ R22, R22, R21 ;  /* 0x0000001516167221 */ /* 0x000fe40000010000 */
[----:B------:R-:W-:Y:S02]  /*a440*/  HMMA.16816.F32.BF16 R136, R4, R132, R12 ;  /* 0x000000840488723c */ /* 0x000fe4000004180c */
[----:B------:R-:W-:-:S04]  /*a450*/  FADD.FTZ R23, R23, R22 ;  /* 0x0000001617177221 */ /* 0x000fc80000010000 */
[----:B------:R-:W-:Y:S02]  /*a460*/  FADD.FTZ R99, R32, R23 ;  /* 0x0000001720637221 */ /* 0x000fe40000010000 */
[C---:B------:R-:W-:Y:S08]  /*a470*/  HMMA.16816.F32.BF16 R128, R4.reuse, R124, R28 ;  /* 0x0000007c0480723c */ /* 0x040ff0000004181c */
[C---:B------:R-:W-:Y:S08]  /*a480*/  HMMA.16816.F32.BF16 R132, R4.reuse, R134, R16 ;  /* 0x000000860484723c */ /* 0x040ff00000041810 */
[----:B------:R-:W-:Y:S11]  /*a490*/  HMMA.16816.F32.BF16 R124, R4, R126, R24 ;  /* 0x0000007e047c723c */ /* 0x000ff60000041818 */
[----:B------:R-:W-:Y:S07]  /*a4a0*/  @!UPT UIADD3 URZ, URZ, URZ, URZ ;  /* 0x0000003f3f3ff290 */ /* 0x000fee000fffe03f */
.L_x_4808:
[----:B------:R-:W-:Y:S01]  /*a4b0*/  ULDC.64 UR4, c[0x0][0x118] ;  /* 0x0000460000047ab9 */ /* 0x000fe20000000a00 */
[----:B------:R-:W-:Y:S05]  /*a4c0*/  @!P2 BRA `(.L_x_4816) ;  /* 0x000038b00000a947 */ /* 0x000fea0003800000 */
[----:B------:R-:W-:Y:S01]  /*a4d0*/  IMAD.MOV.U32 R150, RZ, RZ, c[0x0][0x1a0] ;  /* 0x00006800ff967624 */ /* 0x000fe200078e00ff */
[----:B------:R-:W-:-:S02]  /*a4e0*/  MOV R103, R65 ;  /* 0x0000004100677202 */ /* 0x000fc40000000f00 */
[----:B------:R-:W-:Y:S01]  /*a4f0*/  MOV R105, R67 ;  /* 0x0000004300697202 */ /* 0x000fe20000000f00 */
[----:B------:R-:W-:-:S05]  /*a500*/  IMAD.U32 R149, R150, -0x80, RZ ;  /* 0xffffff8096957824 */ /* 0x000fca00078e00ff */
[----:B------:R-:W-:Y:S02]  /*a510*/  SHF.R.S32.HI R148, RZ, 0x1f, R149 ;  /* 0x0000001fff947819 */ /* 0x000fe40000011495 */
.L_x_4820:
[----:B------:R-:W-:Y:S01]  /*a520*/  IADD3 R120, R120, -0x1, RZ ;  /* 0xffffffff78787810 */ /* 0x000fe20007ffe0ff */
[----:B------:R-:W-:Y:S04]  /*a530*/  DEPBAR.LE SB0, 0x0 ;  /* 0x000080000000791a */ /* 0x000fe80000000000 */
[----:B------:R-:W-:Y:S01]  /*a540*/  BAR.SYNC.DEFER_BLOCKING 0x0 ;  /* 0x0000000000007b1d */ /* 0x000fe20000010000 */
[----:B------:R-:W-:Y:S01]  /*a550*/  MOV R155, R148 ;  /* 0x00000094009b7202 */ /* 0x000fe20000000f00 */
[----:B------:R-:W-:Y:S04]  /*a560*/  IMAD.MOV.U32 R154, RZ, RZ, R149 ;  /* 0x000000ffff9a7224 */ /* 0x000fe800078e0095 */
        /* <DEDUP_REMOVED lines=60> */
.L_x_4817:
[----:B------:R-:W-:Y:S02]  /*a930*/  ISETP.GE.AND P2, PT, R119, c[0x0][0x220], PT ;  /* 0x0000880077007a0c */ /* 0x000fe40003f46270 */
[C---:B------:R-:W-:Y:S04]  /*a940*/  LEA R152, P4, R154.reuse, R160, 0x1 ;  /* 0x000000a09a987211 */ /* 0x040fe800078808ff */
[----:B------:R-:W-:Y:S07]  /*a950*/  LEA.HI.X R153, R154, R161, R155, 0x1, P4 ;  /* 0x000000a19a997211 */ /* 0x000fee00020f0c9b */
[----:B------:R-:W-:Y:S01]  /*a960*/  @P2 STS.64 [R115+0x3008], RZ ;  /* 0x003008ff73002388 */ /* 0x000fe20000000a00 */
[-C--:B------:R-:W-:Y:S02]  /*a970*/  @!P2 IADD3 R98, P3, R141, R154.reuse, RZ ;  /* 0x0000009a8d62a210 */ /* 0x080fe40007f7e0ff */
[----:B------:R-:W-:Y:S02]  /*a980*/  @!P2 LEA R100, P0, R150, R154, 0x6 ;  /* 0x0000009a9664a211 */ /* 0x000fe400078030ff */
[----:B------:R-:W-:Y:S01]  /*a990*/  @!P2 IADD3.X R102, R140, R155, RZ, P3, !PT ;  /* 0x0000009b8c66a210 */ /* 0x000fe20001ffe4ff */
[----:B------:R-:W-:Y:S01]  /*a9a0*/  @P2 STS [R115+0x3000], RZ ;  /* 0x003000ff73002388 */ /* 0x000fe20000000800 */
[CC--:B------:R-:W-:Y:S02]  /*a9b0*/  @!P2 LEA R162, P3, R98.reuse, R160.reuse, 0x1 ;  /* 0x000000a062a2a211 */ /* 0x0c0fe400078608ff */
[----:B------:R-:W-:Y:S01]  /*a9c0*/  @!P2 MOV R151, c[0x0][0x1a4] ;  /* 0x000069000097aa02 */ /* 0x000fe20000000f00 */
[----:B------:R-:W-:Y:S01]  /*a9d0*/  @P2 STS [R115+0x3004], RZ ;  /* 0x003004ff73002388 */ /* 0x000fe20000000800 */
[----:B------:R-:W-:Y:S02]  /*a9e0*/  @!P2 LEA.HI.X R163, R98, R161, R102, 0x1, P3 ;  /* 0x000000a162a3a211 */ /* 0x000fe400018f0c66 */
[----:B------:R-:W-:Y:S01]  /*a9f0*/  @!P2 LEA.HI.X R151, R150, R155, R151, 0x6, P0 ;  /* 0x0000009b9697a211 */ /* 0x000fe200000f3497 */
[----:B------:R-:W-:Y:S01]  /*aa00*/  @!PT LDS RZ, [RZ] ;  /* 0x00000000fffff984 */ /* 0x000fe20000000800 */
[----:B------:R-:W-:Y:S01]  /*aa10*/  @!PT LDS RZ, [RZ] ;  /* 0x00000000fffff984 */ /* 0x000fe20000000800 */
[----:B------:R-:W-:Y:S01]  /*aa20*/  @!PT LDS RZ, [RZ] ;  /* 0x00000000fffff984 */ /* 0x000fe20000000800 */
[----:B------:R1:W-:Y:S01]  /*aa30*/  @!P2 LDGSTS.E.BYPASS.LTC128B.128 [R115+0x3000], [R152.64] ;  /* 0x030000009873afae */ /* 0x0003e2000b901d44 */
[-C--:B------:R-:W-:Y:S01]  /*aa40*/  @!P2 LEA R158, P0, R100, R160.reuse, 0x1 ;  /* 0x000000a0649ea211 */ /* 0x080fe200078008ff */
[----:B------:R-:W-:Y:S01]  /*aa50*/  @!P2 IMAD.WIDE.U32 R154, R150, 0x60, R154 ;  /* 0x00000060969aa825 */ /* 0x000fe200078e009a */
[----:B------:R-:W-:Y:S02]  /*aa60*/  @!P2 MOV R96, c[0x0][0x1a4] ;  /* 0x000069000060aa02 */ /* 0x000fe40000000f00 */
[----:B------:R-:W-:Y:S02]  /*aa70*/  @!P2 LEA.HI.X R159, R100, R161, R151, 0x1, P0 ;  /* 0x000000a1649fa211 */ /* 0x000fe400000f0c97 */
[----:B------:R-:W-:Y:S01]  /*aa80*/  @!P2 LEA R160, P0, R154, R160, 0x1 ;  /* 0x000000a09aa0a211 */ /* 0x000fe200078008ff */
        /* <DEDUP_REMOVED lines=8> */
[----:B------:R-:W-:Y:S04]  /*ab10*/  ISETP.GT.AND P0, PT, R120, R109, PT ;  /* 0x0000006d7800720c */ /* 0x000fe80003f04270 */
        /* <DEDUP_REMOVED lines=198> */
[----:B------:R-:W-:Y:S02]  /*b780*/  IABS R70, c[0x0][0x2d0] ;  /* 0x0000b40000467a13 */ /* 0x000fe40000000000 */
[----:B------:R-:W-:Y:S02]  /*b790*/  LOP3.LUT R66, RZ, c[0x0][0x2d0], RZ, 0x33, !PT ;  /* 0x0000b400ff427a12 */ /* 0x000fe400078e33ff */
[----:B------:R-:W2:Y:S10]  /*b7a0*/  I2F.RP R75, R70 ;  /* 0x00000046004b7306 */ /* 0x000eb40000209400 */
[----:B--2---:R-:W2:Y:S02]  /*b7b0*/  MUFU.RCP R71, R75 ;  /* 0x0000004b00477308 */ /* 0x004ea40000001000 */
[----:B--2---:R-:W-:Y:S01]  /*b7c0*/  IADD3 R78, R71, 0xffffffe, RZ ;  /* 0x0ffffffe474e7810 */ /* 0x004fe20007ffe0ff */
[----:B------:R-:W-:Y:S07]  /*b7d0*/  IMAD.SHL.U32 R71, R120, 0x80, RZ ;  /* 0x0000008078477824 */ /* 0x000fee00078e00ff */
[----:B------:R-:W2:Y:S01]  /*b7e0*/  F2I.FTZ.U32.TRUNC.NTZ R79, R78 ;  /* 0x0000004e004f7305 */ /* 0x000ea2000021f000 */
[C---:B------:R-:W-:Y:S02]  /*b7f0*/  IADD3 R76, R71.reuse, -0x80, RZ ;  /* 0xffffff80474c7810 */ /* 0x040fe40007ffe0ff */
[----:B------:R-:W-:Y:S02]  /*b800*/  IABS R74, R71 ;  /* 0x00000047004a7213 */ /* 0x000fe40000000000 */
[----:B------:R-:W-:Y:S02]  /*b810*/  LOP3.LUT R71, R71, c[0x0][0x2d0], RZ, 0x3c, !PT ;  /* 0x0000b40047477a12 */ /* 0x000fe400078e3cff */
[----:B------:R-:W-:Y:S02]  /*b820*/  IABS R72, R76 ;  /* 0x0000004c00487213 */ /* 0x000fe40000000000 */
[----:B------:R-:W-:Y:S04]  /*b830*/  LOP3.LUT R76, R76, c[0x0][0x2d0], RZ, 0x3c, !PT ;  /* 0x0000b4004c4c7a12 */ /* 0x000fe800078e3cff */
[----:B------:R-:W-:Y:S01]  /*b840*/  ISETP.GE.AND P3, PT, R76, RZ, PT ;  /* 0x000000ff4c00720c */ /* 0x000fe20003f66270 */
        /* <DEDUP_REMOVED lines=47> */
.L_x_4819:
[----:B------:R2:W-:Y:S01]  /*bb40*/  @P2 STS [R115+0x1000], RZ ;  /* 0x001000ff73002388 */ /* 0x0005e20000000800 */
[-C--:B------:R-:W-:Y:S01]  /*bb50*/  LEA R74, P5, R71, R146.reuse, 0x1 ;  /* 0x00000092474a7211 */ /* 0x080fe200078a08ff */
        /* <DEDUP_REMOVED lines=42> */
.L_x_4818:
[----:B--234-:R-:W-:Y:S01]  /*be00*/  LDSM.16.MT88.4 R156, [R147+0x3000] ;  /* 0x00300000939c783b */ /* 0x01cfe20000004200 */
[----:B------:R-:W-:Y:S04]  /*be10*/  LEA R71, R120, R101, 0x7 ;  /* 0x0000006578477211 */ /* 0x000fe800078e38ff */
[----:B------:R-:W2:Y:S01]  /*be20*/  I2F R69, R71 ;  /* 0x0000004700457306 */ /* 0x000ea20000201400 */
[C---:B------:R-:W-:Y:S02]  /*be30*/  IADD3 R75, R71.reuse, 0x18, RZ ;  /* 0x00000018474b7810 */ /* 0x040fe40007ffe0ff */
[C---:B------:R-:W-:Y:S02]  /*be40*/  IADD3 R78, R71.reuse, 0x11, RZ ;  /* 0x00000011474e7810 */ /* 0x040fe40007ffe0ff */
[C---:B------:R-:W-:Y:S02]  /*be50*/  IADD3 R73, R71.reuse, 0x19, RZ ;  /* 0x0000001947497810 */ /* 0x040fe40007ffe0ff */
[C---:B------:R-:W-:Y:S02]  /*be60*/  IADD3 R83, R71.reuse, 0x20, RZ ;  /* 0x0000002047537810 */ /* 0x040fe40007ffe0ff */
[C---:B------:R-:W-:Y:S01]  /*be70*/  IADD3 R81, R71.reuse, 0x21, RZ ;  /* 0x0000002147517810 */ /* 0x040fe20007ffe0ff */
[----:B------:R3:W-:Y:S01]  /*be80*/  I2F R80, R75 ;  /* 0x0000004b00507306 */ /* 0x0007e20000201400 */
[C---:B------:R-:W-:Y:S02]  /*be90*/  IADD3 R79, R71.reuse, 0x28, RZ ;  /* 0x00000028474f7810 */ /* 0x040fe40007ffe0ff */
[C---:B------:R-:W-:Y:S02]  /*bea0*/  IADD3 R77, R71.reuse, 0x29, RZ ;  /* 0x00000029474d7810 */ /* 0x040fe40007ffe0ff */
[C---:B------:R-:W-:Y:S02]  /*beb0*/  IADD3 R72, R71.reuse, 0x8, RZ ;  /* 0x0000000847487810 */ /* 0x040fe40007ffe0ff */
[C---:B------:R-:W-:Y:S02]  /*bec0*/  IADD3 R74, R71.reuse, 0x9, RZ ;  /* 0x00000009474a7810 */ /* 0x040fe40007ffe0ff */
[C---:B------:R-:W-:Y:S01]  /*bed0*/  IADD3 R76, R71.reuse, 0x10, RZ ;  /* 0x00000010474c7810 */ /* 0x040fe20007ffe0ff */
[----:B------:R-:W-:Y:S01]  /*bee0*/  I2F R78, R78 ;  /* 0x0000004e004e7306 */ /* 0x000fe20000201400 */
[C---:B------:R-:W-:Y:S09]  /*bef0*/  IADD3 R70, R71.reuse, 0x1, RZ ;  /* 0x0000000147467810 */ /* 0x040ff20007ffe0ff */
[----:B------:R-:W4:Y:S01]  /*bf00*/  I2F R70, R70 ;  /* 0x0000004600467306 */ /* 0x000f220000201400 */
[C---:B---3--:R-:W-:Y:S09]  /*bf10*/  IADD3 R75, R71.reuse, 0x30, RZ ;  /* 0x00000030474b7810 */ /* 0x048ff20007ffe0ff */
[----:B------:R-:W3:Y:S10]  /*bf20*/  I2F R72, R72 ;  /* 0x0000004800487306 */ /* 0x000ef40000201400 */
[----:B------:R-:W5:Y:S10]  /*bf30*/  I2F R74, R74 ;  /* 0x0000004a004a7306 */ /* 0x000f740000201400 */
[----:B------:R-:W1:Y:S10]  /*bf40*/  I2F R76, R76 ;  /* 0x0000004c004c7306 */ /* 0x000e740000201400 */
[----:B------:R1:W1:Y:S10]  /*bf50*/  I2F R82, R73 ;  /* 0x0000004900527306 */ /* 0x0002740000201400 */
[----:B------:R2:W2:Y:S10]  /*bf60*/  I2F R96, R83 ;  /* 0x0000005300607306 */ /* 0x0004b40000201400 */
[----:B------:R3:W3:Y:S01]  /*bf70*/  I2F R98, R81 ;  /* 0x0000005100627306 */ /* 0x0006e20000201400 */
[C---:B-1----:R-:W-:Y:S09]  /*bf80*/  IADD3 R73, R71.reuse, 0x31, RZ ;  /* 0x0000003147497810 */ /* 0x042ff20007ffe0ff */
[----:B------:R1:W1:Y:S01]  /*bf90*/  I2F R100, R79 ;  /* 0x0000004f00647306 */ /* 0x0002620000201400 */
[C---:B--2---:R-:W-:Y:S09]  /*bfa0*/  IADD3 R83, R71.reuse, 0x38, RZ ;  /* 0x0000003847537810 */ /* 0x044ff20007ffe0ff */
[----:B------:R2:W2:Y:S01]  /*bfb0*/  I2F R102, R77 ;  /* 0x0000004d00667306 */ /* 0x0004a20000201400 */
[C---:B---3--:R-:W-:Y:S09]  /*bfc0*/  IADD3 R81, R71.reuse, 0x39, RZ ;  /* 0x0000003947517810 */ /* 0x048ff20007ffe0ff */
[----:B------:R3:W3:Y:S01]  /*bfd0*/  I2F R104, R75 ;  /* 0x0000004b00687306 */ /* 0x0006e20000201400 */
[C---:B-1----:R-:W-:Y:S09]  /*bfe0*/  IADD3 R79, R71.reuse, 0x40, RZ ;  /* 0x00000040474f7810 */ /* 0x042ff20007ffe0ff */
[----:B------:R1:W1:Y:S01]  /*bff0*/  I2F R106, R73 ;  /* 0x00000049006a7306 */ /* 0x0002620000201400 */
[C---:B--2---:R-:W-:Y:S09]  /*c000*/  IADD3 R77, R71.reuse, 0x41, RZ ;  /* 0x00000041474d7810 */ /* 0x044ff20007ffe0ff */
[----:B------:R-:W2:Y:S01]  /*c010*/  I2F R108, R83 ;  /* 0x00000053006c7306 */ /* 0x000ea20000201400 */
[C---:B---3--:R-:W-:Y:S09]  /*c020*/  IADD3 R75, R71.reuse, 0x48, RZ ;  /* 0x00000048474b7810 */ /* 0x048ff20007ffe0ff */
[----:B------:R-:W3:Y:S01]  /*c030*/  I2F R110, R81 ;  /* 0x00000051006e7306 */ /* 0x000ee20000201400 */
[----:B-1----:R-:W-:Y:S09]  /*c040*/  IADD3 R73, R71, 0x49, RZ ;  /* 0x0000004947497810 */ /* 0x002ff20007ffe0ff */
[----:B------:R-:W1:Y:S10]  /*c050*/  I2F R112, R79 ;  /* 0x0000004f00707306 */ /* 0x000e740000201400 */
[----:B------:R-:W1:Y:S10]  /*c060*/  I2F R114, R77 ;  /* 0x0000004d00727306 */ /* 0x000e740000201400 */
[----:B------:R-:W1:Y:S10]  /*c070*/  I2F R116, R75 ;  /* 0x0000004b00747306 */ /* 0x000e740000201400 */
[----:B------:R-:W1:Y:S01]  /*c080*/  I2F R118, R73 ;  /* 0x0000004900767306 */ /* 0x000e620000201400 */
[CC--:B------:R-:W-:Y:S02]  /*c090*/  FFMA.FTZ R0, R95.reuse, R69.reuse, R0 ;  /* 0x000000455f007223 */ /* 0x0c0fe40000010000 */
[----:B------:R-:W-:Y:S01]  /*c0a0*/  FFMA.FTZ R2, R95, R69, R2 ;  /* 0x000000455f027223 */ /* 0x000fe20000010002 */
[----:B------:R-:W-:Y:S01]  /*c0b0*/  IADD3 R69, R71, 0x51, RZ ;  /* 0x0000005147457810 */ /* 0x000fe20007ffe0ff */
[CC--:B----4-:R-:W-:Y:S01]  /*c0c0*/  FFMA.FTZ R3, R95.reuse, R70.reuse, R3 ;  /* 0x000000465f037223 */ /* 0x0d0fe20000010003 */
[----:B------:R-:W-:Y:S01]  /*c0d0*/  FMNMX.FTZ R66, R0, R105, !PT ;  /* 0x0000006900427209 */ /* 0x000fe20007810000 */
[----:B------:R-:W-:Y:S01]  /*c0e0*/  FFMA.FTZ R4, R95, R70, R4 ;  /* 0x000000465f047223 */ /* 0x000fe20000010004 */
[----:B------:R-:W-:Y:S01]  /*c0f0*/  IADD3 R70, R71, 0x50, RZ ;  /* 0x0000005047467810 */ /* 0x000fe20007ffe0ff */
[----:B------:R-:W-:Y:S01]  /*c100*/  FFMA.FTZ R5, R95, R72, R5 ;  /* 0x000000485f057223 */ /* 0x000fe20000010005 */
[----:B------:R-:W-:Y:S01]  /*c110*/  FMNMX.FTZ R66, R3, R66, !PT ;  /* 0x0000004203427209 */ /* 0x000fe20007810000 */
[C---:B------:R-:W-:Y:S01]  /*c120*/  FFMA.FTZ R6, R95.reuse, R72, R6 ;  /* 0x000000485f067223 */ /* 0x040fe20000010006 */
[----:B------:R-:W-:Y:S01]  /*c130*/  FMNMX.FTZ R65, R2, R103, !PT ;  /* 0x0000006702417209 */ /* 0x000fe20007810000 */
[CC--:B-----5:R-:W-:Y:S01]  /*c140*/  FFMA.FTZ R7, R95.reuse, R74.reuse, R7 ;  /* 0x0000004a5f077223 */ /* 0x0e0fe20000010007 */
[----:B------:R-:W4:Y:S01]  /*c150*/  I2F R70, R70 ;  /* 0x0000004600467306 */ /* 0x000f220000201400 */
        /* <DEDUP_REMOVED lines=8> */
[C---:B------:R-:W-:Y:S01]  /*c1e0*/  FFMA.FTZ R12, R95.reuse, R78, R12 ;  /* 0x0000004e5f0c7223 */ /* 0x040fe2000001000c */
[----:B------:R-:W5:Y:S01]  /*c1f0*/  I2F R66, R69 ;  /* 0x0000004500427306 */ /* 0x000f620000201400 */
        /* <DEDUP_REMOVED lines=32> */
[----:B--2---:R-:W-:Y:S01]  /*c400*/  FFMA.FTZ R29, R95, R108, R29 ;  /* 0x0000006c5f1d7223 */ /* 0x004fe2000001001d */
[----:B------:R-:W-:Y:S01]  /*c410*/  FMNMX.FTZ R152, R25, R152, !PT ;  /* 0x0000009819987209 */ /* 0x000fe20007810000 */
[C---:B------:R-:W-:Y:S01]  /*c420*/  FFMA.FTZ R30, R95.reuse, R108, R30 ;  /* 0x0000006c5f1e7223 */ /* 0x040fe2000001001e */
[----:B------:R-:W-:Y:S01]  /*c430*/  FMNMX.FTZ R151, R24, R151, !PT ;  /* 0x0000009718977209 */ /* 0x000fe20007810000 */
[----:B---3--:R-:W-:Y:S01]  /*c440*/  FFMA.FTZ R31, R95, R110, R31 ;  /* 0x0000006e5f1f7223 */ /* 0x008fe2000001001f */
[----:B------:R-:W-:Y:S01]  /*c450*/  FMNMX.FTZ R152, R27, R152, !PT ;  /* 0x000000981b987209 */ /* 0x000fe20007810000 */
[C---:B------:R-:W-:Y:S01]  /*c460*/  FFMA.FTZ R32, R95.reuse, R110, R32 ;  /* 0x0000006e5f207223 */ /* 0x040fe20000010020 */
[----:B------:R-:W-:Y:S01]  /*c470*/  FMNMX.FTZ R151, R26, R151, !PT ;  /* 0x000000971a977209 */ /* 0x000fe20007810000 */
[----:B-1----:R-:W-:Y:S01]  /*c480*/  FFMA.FTZ R33, R95, R112, R33 ;  /* 0x000000705f217223 */ /* 0x002fe20000010021 */
[----:B------:R-:W-:Y:S01]  /*c490*/  FMNMX.FTZ R152, R29, R152, !PT ;  /* 0x000000981d987209 */ /* 0x000fe20007810000 */
[----:B------:R-:W-:Y:S01]  /*c4a0*/  FFMA.FTZ R34, R95, R112, R34 ;  /* 0x000000705f227223 */ /* 0x000fe20000010022 */
[----:B------:R-:W-:Y:S01]  /*c4b0*/  IADD3 R67, R71, 0x59, RZ ;  /* 0x0000005947437810 */ /* 0x000fe20007ffe0ff */
[----:B------:R-:W-:Y:S01]  /*c4c0*/  FFMA.FTZ R35, R95, R114, R35 ;  /* 0x000000725f237223 */ /* 0x000fe20000010023 */
[----:B------:R-:W-:Y:S01]  /*c4d0*/  FMNMX.FTZ R152, R31, R152, !PT ;  /* 0x000000981f987209 */ /* 0x000fe20007810000 */
[C---:B------:R-:W-:Y:S01]  /*c4e0*/  FFMA.FTZ R36, R95.reuse, R114, R36 ;  /* 0x000000725f247223 */ /* 0x040fe20000010024 */
[----:B------:R1:W-:Y:S01]  /*c4f0*/  I2F R72, R67 ;  /* 0x0000004300487306 */ /* 0x0003e20000201400 */
[----:B------:R-:W-:Y:S01]  /*c500*/  FFMA.FTZ R37, R95, R116, R37 ;  /* 0x000000745f257223 */ /* 0x000fe20000010025 */
[----:B------:R-:W-:Y:S01]  /*c510*/  FMNMX.FTZ R152, R33, R152, !PT ;  /* 0x0000009821987209 */ /* 0x000fe20007810000 */
[----:B------:R-:W-:Y:S01]  /*c520*/  FFMA.FTZ R38, R95, R116, R38 ;  /* 0x000000745f267223 */ /* 0x000fe20000010026 */
[----:B------:R-:W-:Y:S01]  /*c530*/  IADD3 R65, R71, 0x58, RZ ;  /* 0x0000005847417810 */ /* 0x000fe20007ffe0ff */
[CC--:B------:R-:W-:Y:S01]  /*c540*/  FFMA.FTZ R39, R95.reuse, R118.reuse, R39 ;  /* 0x000000765f277223 */ /* 0x0c0fe20000010027 */
[----:B------:R-:W-:Y:S01]  /*c550*/  FMNMX.FTZ R151, R28, R151, !PT ;  /* 0x000000971c977209 */ /* 0x000fe20007810000 */
[----:B------:R-:W-:Y:S01]  /*c560*/  FFMA.FTZ R40, R95, R118, R40 ;  /* 0x000000765f287223 */ /* 0x000fe20000010028 */
[----:B------:R-:W-:Y:S01]  /*c570*/  FMNMX.FTZ R152, R35, R152, !PT ;  /* 0x0000009823987209 */ /* 0x000fe20007810000 */
[CC--:B----4-:R-:W-:Y:S01]  /*c580*/  FFMA.FTZ R41, R95.reuse, R70.reuse, R41 ;  /* 0x000000465f297223 */ /* 0x0d0fe20000010029 */
[----:B------:R-:W2:Y:S01]  /*c590*/  I2F R68, R65 ;  /* 0x0000004100447306 */ /* 0x000ea20000201400 */
[C---:B------:R-:W-:Y:S01]  /*c5a0*/  FFMA.FTZ R42, R95.reuse, R70, R42 ;  /* 0x000000465f2a7223 */ /* 0x040fe2000001002a */
[----:B------:R-:W-:Y:S01]  /*c5b0*/  FMNMX.FTZ R151, R30, R151, !PT ;  /* 0x000000971e977209 */ /* 0x000fe20007810000 */
[----:B-----5:R-:W-:Y:S01]  /*c5c0*/  FFMA.FTZ R43, R95, R66, R43 ;  /* 0x000000425f2b7223 */ /* 0x020fe2000001002b */
[----:B------:R-:W-:Y:S01]  /*c5d0*/  FMNMX.FTZ R152, R37, R152, !PT ;  /* 0x0000009825987209 */ /* 0x000fe20007810000 */
[----:B------:R-:W-:Y:S01]  /*c5e0*/  FFMA.FTZ R44, R95, R66, R44 ;  /* 0x000000425f2c7223 */ /* 0x000fe2000001002c */
[----:B------:R-:W-:Y:S02]  /*c5f0*/  FMNMX.FTZ R151, R32, R151, !PT ;  /* 0x0000009720977209 */ /* 0x000fe40007810000 */
[----:B------:R-:W-:Y:S02]  /*c600*/  FMNMX.FTZ R152, R39, R152, !PT ;  /* 0x0000009827987209 */ /* 0x000fe40007810000 */
[----:B------:R-:W-:Y:S02]  /*c610*/  FMNMX.FTZ R151, R34, R151, !PT ;  /* 0x0000009722977209 */ /* 0x000fe40007810000 */
[----:B------:R-:W-:Y:S02]  /*c620*/  FMNMX.FTZ R152, R41, R152, !PT ;  /* 0x0000009829987209 */ /* 0x000fe40007810000 */
[----:B-1----:R-:W-:Y:S02]  /*c630*/  IADD3 R67, R71, 0x61, RZ ;  /* 0x0000006147437810 */ /* 0x002fe40007ffe0ff */
[----:B------:R-:W-:Y:S02]  /*c640*/  FMNMX.FTZ R152, R43, R152, !PT ;  /* 0x000000982b987209 */ /* 0x000fe40007810000 */
[----:B------:R1:W-:Y:S01]  /*c650*/  I2F R76, R67 ;  /* 0x00000043004c7306 */ /* 0x0003e20000201400 */
[----:B------:R-:W-:Y:S02]  /*c660*/  FMNMX.FTZ R151, R36, R151, !PT ;  /* 0x0000009724977209 */ /* 0x000fe40007810000 */
[----:B------:R-:W-:Y:S02]  /*c670*/  IADD3 R66, R71, 0x78, RZ ;  /* 0x0000007847427810 */ /* 0x000fe40007ffe0ff */
[----:B------:R-:W-:Y:S01]  /*c680*/  FMNMX.FTZ R151, R38, R151, !PT ;  /* 0x0000009726977209 */ /* 0x000fe20007810000 */
[-C--:B--2---:R-:W-:Y:S01]  /*c690*/  FFMA.FTZ R45, R95, R68.reuse, R45 ;  /* 0x000000445f2d7223 */ /* 0x084fe2000001002d */
[----:B------:R-:W-:Y:S01]  /*c6a0*/  IADD3 R65, R71, 0x60, RZ ;  /* 0x0000006047417810 */ /* 0x000fe20007ffe0ff */
[C---:B------:R-:W-:Y:S01]  /*c6b0*/  FFMA.FTZ R46, R95.reuse, R68, R46 ;  /* 0x000000445f2e7223 */ /* 0x040fe2000001002e */
[----:B------:R-:W-:Y:S01]  /*c6c0*/  FMNMX.FTZ R151, R40, R151, !PT ;  /* 0x0000009728977209 */ /* 0x000fe20007810000 */
[----:B------:R-:W-:Y:S01]  /*c6d0*/  I2F R66, R66 ;  /* 0x0000004200427306 */ /* 0x000fe20000201400 */
[----:B------:R-:W-:Y:S01]  /*c6e0*/  FFMA.FTZ R47, R95, R72, R47 ;  /* 0x000000485f2f7223 */ /* 0x000fe2000001002f */
[----:B------:R-:W-:Y:S01]  /*c6f0*/  FMNMX.FTZ R152, R45, R152, !PT ;  /* 0x000000982d987209 */ /* 0x000fe20007810000 */
[----:B------:R-:W-:Y:S01]  /*c700*/  FFMA.FTZ R48, R95, R72, R48 ;  /* 0x000000485f307223 */ /* 0x000fe20000010030 */
[----:B------:R-:W-:Y:S02]  /*c710*/  FMNMX.FTZ R151, R42, R151, !PT ;  /* 0x000000972a977209 */ /* 0x000fe40007810000 */
[----:B------:R-:W-:Y:S02]  /*c720*/  FMNMX.FTZ R152, R47, R152, !PT ;  /* 0x000000982f987209 */ /* 0x000fe40007810000 */
[----:B------:R-:W-:Y:S02]  /*c730*/  FMNMX.FTZ R151, R44, R151, !PT ;  /* 0x000000972c977209 */ /* 0x000fe40007810000 */
[----:B------:R-:W2:Y:S02]  /*c740*/  I2F R74, R65 ;  /* 0x00000041004a7306 */ /* 0x000ea40000201400 */
[----:B------:R-:W-:Y:S02]  /*c750*/  FMNMX.FTZ R151, R46, R151, !PT ;  /* 0x000000972e977209 */ /* 0x000fe40007810000 */
[----:B-1----:R-:W-:Y:S02]  /*c760*/  IADD3 R67, R71, 0x69, RZ ;  /* 0x0000006947437810 */ /* 0x002fe40007ffe0ff */
[----:B------:R-:W-:Y:S04]  /*c770*/  FMNMX.FTZ R151, R48, R151, !PT ;  /* 0x0000009730977209 */ /* 0x000fe80007810000 */
[----:B------:R1:W-:Y:S01]  /*c780*/  I2F R80, R67 ;  /* 0x0000004300507306 */ /* 0x0003e20000201400 */
[-C--:B--2---:R-:W-:Y:S01]  /*c790*/  FFMA.FTZ R49, R95, R74.reuse, R49 ;  /* 0x0000004a5f317223 */ /* 0x084fe20000010031 */
[----:B------:R-:W-:Y:S01]  /*c7a0*/  IADD3 R65, R71, 0x68, RZ ;  /* 0x0000006847417810 */ /* 0x000fe20007ffe0ff */
[C---:B------:R-:W-:Y:S02]  /*c7b0*/  FFMA.FTZ R50, R95.reuse, R74, R50 ;  /* 0x0000004a5f327223 */ /* 0x040fe40000010032 */
[----:B------:R-:W-:Y:S05]  /*c7c0*/  FFMA.FTZ R51, R95, R76, R51 ;  /* 0x0000004c5f337223 */ /* 0x000fea0000010033 */
[----:B------:R2:W3:Y:S01]  /*c7d0*/  I2F R78, R65 ;  /* 0x00000041004e7306 */ /* 0x0004e20000201400 */
[----:B------:R-:W-:Y:S01]  /*c7e0*/  FMNMX.FTZ R152, R49, R152, !PT ;  /* 0x0000009831987209 */ /* 0x000fe20007810000 */
[----:B------:R-:W-:Y:S01]  /*c7f0*/  FFMA.FTZ R52, R95, R76, R52 ;  /* 0x0000004c5f347223 */ /* 0x000fe20000010034 */
[----:B------:R-:W-:Y:S02]  /*c800*/  FMNMX.FTZ R151, R50, R151, !PT ;  /* 0x0000009732977209 */ /* 0x000fe40007810000 */
[----:B-1----:R-:W-:Y:S02]  /*c810*/  IADD3 R67, R71, 0x71, RZ ;  /* 0x0000007147437810 */ /* 0x002fe40007ffe0ff */
[----:B------:R-:W-:Y:S02]  /*c820*/  FMNMX.FTZ R152, R51, R152, !PT ;  /* 0x0000009833987209 */ /* 0x000fe40007810000 */
[----:B------:R-:W-:Y:S01]  /*c830*/  FMNMX.FTZ R151, R52, R151, !PT ;  /* 0x0000009734977209 */ /* 0x000fe20007810000 */
[----:B------:R-:W-:Y:S01]  /*c840*/  I2F R70, R67 ;  /* 0x0000004300467306 */ /* 0x000fe20000201400 */
[----:B--2---:R-:W-:Y:S01]  /*c850*/  IADD3 R65, R71, 0x70, RZ ;  /* 0x0000007047417810 */ /* 0x004fe20007ffe0ff */
[CC--:B---3--:R-:W-:Y:S02]  /*c860*/  FFMA.FTZ R53, R95.reuse, R78.reuse, R53 ;  /* 0x0000004e5f357223 */ /* 0x0c8fe40000010035 */
[C---:B------:R-:W-:Y:S06]  /*c870*/  FFMA.FTZ R54, R95.reuse, R78, R54 ;  /* 0x0000004e5f367223 */ /* 0x040fec0000010036 */
[----:B------:R1:W2:Y:S01]  /*c880*/  I2F R82, R65 ;  /* 0x0000004100527306 */ /* 0x0002a20000201400 */
[----:B------:R-:W-:Y:S01]  /*c890*/  FFMA.FTZ R55, R95, R80, R55 ;  /* 0x000000505f377223 */ /* 0x000fe20000010037 */
[----:B------:R-:W-:Y:S01]  /*c8a0*/  FMNMX.FTZ R152, R53, R152, !PT ;  /* 0x0000009835987209 */ /* 0x000fe20007810000 */
[----:B------:R-:W-:Y:S01]  /*c8b0*/  FFMA.FTZ R56, R95, R80, R56 ;  /* 0x000000505f387223 */ /* 0x000fe20000010038 */
[----:B------:R-:W-:Y:S02]  /*c8c0*/  FMNMX.FTZ R151, R54, R151, !PT ;  /* 0x0000009736977209 */ /* 0x000fe40007810000 */
[----:B------:R-:W-:Y:S02]  /*c8d0*/  FMNMX.FTZ R152, R55, R152, !PT ;  /* 0x0000009837987209 */ /* 0x000fe40007810000 */
[----:B-1----:R-:W-:Y:S01]  /*c8e0*/  IADD3 R65, R71, 0x79, RZ ;  /* 0x0000007947417810 */ /* 0x002fe20007ffe0ff */
[CC--:B--2---:R-:W-:Y:S02]  /*c8f0*/  FFMA.FTZ R57, R95.reuse, R82.reuse, R57 ;  /* 0x000000525f397223 */ /* 0x0c4fe40000010039 */
[C---:B------:R-:W-:Y:S01]  /*c900*/  FFMA.FTZ R58, R95.reuse, R82, R58 ;  /* 0x000000525f3a7223 */ /* 0x040fe2000001003a */
[----:B------:R1:W2:Y:S01]  /*c910*/  I2F R68, R65 ;  /* 0x0000004100447306 */ /* 0x0002a20000201400 */
[----:B------:R-:W-:Y:S01]  /*c920*/  FFMA.FTZ R59, R95, R70, R59 ;  /* 0x000000465f3b7223 */ /* 0x000fe2000001003b */
[----:B------:R-:W-:Y:S01]  /*c930*/  FMNMX.FTZ R152, R57, R152, !PT ;  /* 0x0000009839987209 */ /* 0x000fe20007810000 */
[C---:B------:R-:W-:Y:S02]  /*c940*/  FFMA.FTZ R60, R95.reuse, R70, R60 ;  /* 0x000000465f3c7223 */ /* 0x040fe4000001003c */
[----:B------:R-:W-:Y:S01]  /*c950*/  FFMA.FTZ R61, R95, R66, R61 ;  /* 0x000000425f3d7223 */ /* 0x000fe2000001003d */
[----:B------:R-:W-:Y:S01]  /*c960*/  FMNMX.FTZ R152, R59, R152, !PT ;  /* 0x000000983b987209 */ /* 0x000fe20007810000 */
[----:B------:R-:W-:Y:S03]  /*c970*/  FFMA.FTZ R62, R95, R66, R62 ;  /* 0x000000425f3e7223 */ /* 0x000fe6000001003e */
[----:B------:R-:W-:Y:S02]  /*c980*/  FMNMX.FTZ R154, R61, R152, !PT ;  /* 0x000000983d9a7209 */ /* 0x000fe40007810000 */
[----:B-1----:R-:W-:Y:S01]  /*c990*/  FMNMX.FTZ R65, R56, R151, !PT ;  /* 0x0000009738417209 */ /* 0x002fe20007810000 */
[CC--:B--2---:R-:W-:Y:S02]  /*c9a0*/  FFMA.FTZ R63, R95.reuse, R68.reuse, R63 ;  /* 0x000000445f3f7223 */ /* 0x0c4fe4000001003f */
        /* <DEDUP_REMOVED lines=17> */
[----:B------:R-:W-:Y:S02]  /*cac0*/  MOV R105, R67 ;  /* 0x0000004300697202 */ /* 0x000fe40000000f00 */
[----:B------:R-:W-:Y:S01]  /*cad0*/  FSEL R66, R66, RZ, P0 ;  /* 0x000000ff42427208 */ /* 0x000fe20000000000 */
[----:B------:R-:W-:Y:S01]  /*cae0*/  FMUL.FTZ R72, R69, c[0x0][0x23c] ;  /* 0x00008f0045487a20 */ /* 0x000fe20000410000 */
[----:B--2---:R-:W-:Y:S03]  /*caf0*/  FMNMX.FTZ R65, R68, R65, !PT ;  /* 0x0000004144417209 */ /* 0x004fe60007810000 */
[----:B------:R-:W2:Y:S01]  /*cb00*/  MUFU.EX2 R69, R72 ;  /* 0x0000004800457308 */ /* 0x000ea20000000800 */
        /* <DEDUP_REMOVED lines=16> */
[C---:B--2---:R-:W-:Y:S02]  /*cc10*/  FMUL.FTZ R136, R69.reuse, R136 ;  /* 0x0000008845887220 */ /* 0x044fe40000410000 */
        /* <DEDUP_REMOVED lines=22> */
[----:B------:R-:W-:Y:S01]  /*cd80*/  ISETP.GT.AND P0, PT, R120, R109, PT ;  /* 0x0000006d7800720c */ /* 0x000fe20003f04270 */
[--C-:B------:R-:W-:Y:S02]  /*cd90*/  FFMA.FTZ R35, R53, c[0x0][0x23c], -R66.reuse ;  /* 0x00008f0035237a23 */ /* 0x100fe40000010842 */
[--C-:B------:R-:W-:Y:S02]  /*cda0*/  FFMA.FTZ R41, R12, c[0x0][0x23c], -R11.reuse ;  /* 0x00008f000c297a23 */ /* 0x100fe4000001080b */
[--C-:B------:R-:W-:Y:S02]  /*cdb0*/  FFMA.FTZ R47, R14, c[0x0][0x23c], -R11.reuse ;  /* 0x00008f000e2f7a23 */ /* 0x100fe4000001080b */
[----:B------:R-:W-:Y:S01]  /*cdc0*/  MUFU.EX2 R188, R188 ;  /* 0x000000bc00bc7308 */ /* 0x000fe20000000800 */
[----:B------:R-:W2:Y:S01]  /*cdd0*/  LDSM.16.MT88.4 R12, [R144+0x3400] ;  /* 0x00340000900c783b */ /* 0x000ea20000004200 */
[--C-:B------:R-:W-:Y:S02]  /*cde0*/  FFMA.FTZ R196, R16, c[0x0][0x23c], -R11.reuse ;  /* 0x00008f0010c47a23 */ /* 0x100fe4000001080b */
[--C-:B------:R-:W-:Y:S02]  /*cdf0*/  FFMA.FTZ R49, R18, c[0x0][0x23c], -R11.reuse ;  /* 0x00008f0012317a23 */ /* 0x100fe4000001080b */
[--C-:B------:R-:W-:Y:S02]  /*ce00*/  FFMA.FTZ R51, R22, c[0x0][0x23c], -R11.reuse ;  /* 0x00008f0016337a23 */ /* 0x100fe4000001080b */
[--C-:B------:R-:W-:Y:S01]  /*ce10*/  FFMA.FTZ R192, R10, c[0x0][0x23c], -R11.reuse ;  /* 0x00008f000ac07a23 */ /* 0x100fe2000001080b */
[----:B------:R-:W3:Y:S01]  /*ce20*/  LDSM.16.MT88.4 R16, [R147+0x3400] ;  /* 0x003400009310783b */ /* 0x000ee20000004200 */
        /* <DEDUP_REMOVED lines=28> */
[----:B------:R-:W-:Y:S02]  /*cff0*/  FFMA.FTZ R61, R44, c[0x0][0x23c], -R11 ;  /* 0x00008f002c3d7a23 */ /* 0x000fe4000001080b */
[----:B------:R-:W-:Y:S01]  /*d000*/  FADD.FTZ R71, -R65, R103 ;  /* 0x0000006741477221 */ /* 0x000fe20000010100 */
[----:B------:R-:W4:Y:S01]  /*d010*/  MUFU.EX2 R181, R181 ;  /* 0x000000b500b57308 */ /* 0x000f220000000800 */
[--C-:B------:R-:W-:Y:S01]  /*d020*/  FFMA.FTZ R44, R60, c[0x0][0x23c], -R11.reuse ;  /* 0x00008f003c2c7a23 */ /* 0x100fe2000001080b */
[----:B------:R-:W-:Y:S01]  /*d030*/  MOV R103, R65 ;  /* 0x0000004100677202 */ /* 0x000fe20000000f00 */
[----:B------:R-:W-:Y:S02]  /*d040*/  FMUL.FTZ R70, R71, c[0x0][0x23c] ;  /* 0x00008f0047467a20 */ /* 0x000fe40000410000 */
[----:B------:R-:W-:Y:S02]  /*d050*/  FFMA.FTZ R46, R62, c[0x0][0x23c], -R11 ;  /* 0x00008f003e2e7a23 */ /* 0x000fe4000001080b */
[----:B------:R-:W-:Y:S03]  /*d060*/  FFMA.FTZ R66, R63, c[0x0][0x23c], -R66 ;  /* 0x00008f003f427a23 */ /* 0x000fe60000010842 */
[----:B------:R-:W5:Y:S10]  /*d070*/  MUFU.EX2 R70, R70 ;  /* 0x0000004600467308 */ /* 0x000f740000000800 */
[----:B------:R-:W-:Y:S01]  /*d080*/  MUFU.EX2 R190, R190 ;  /* 0x000000be00be7308 */ /* 0x000fe20000000800 */
[----:B----4-:R-:W-:Y:S01]  /*d090*/  F2FP.BF16.PACK_AB R164, R181, R0 ;  /* 0x00000000b5a4723e */ /* 0x010fe200000010ff */
[----:B------:R-:W-:Y:S04]  /*d0a0*/  FFMA.FTZ R0, R97, R69, R0 ;  /* 0x0000004561007223 */ /* 0x000fe80000010000 */
[----:B------:R-:W-:Y:S04]  /*d0b0*/  FADD.FTZ R181, R181, R0 ;  /* 0x00000000b5b57221 */ /* 0x000fe80000010000 */
[----:B------:R-:W4:Y:S01]  /*d0c0*/  MUFU.EX2 R179, R179 ;  /* 0x000000b300b37308 */ /* 0x000f220000000800 */
[C---:B-----5:R-:W-:Y:S02]  /*d0d0*/  FMUL.FTZ R138, R70.reuse, R138 ;  /* 0x0000008a468a7220 */ /* 0x060fe40000410000 */
[C---:B------:R-:W-:Y:S02]  /*d0e0*/  FMUL.FTZ R139, R70.reuse, R139 ;  /* 0x0000008b468b7220 */ /* 0x040fe40000410000 */
[C---:B------:R-:W-:Y:S05]  /*d0f0*/  FMUL.FTZ R134, R70.reuse, R134 ;  /* 0x0000008646867220 */ /* 0x040fea0000410000 */
[----:B------:R-:W-:Y:S01]  /*d100*/  MUFU.EX2 R2, R2 ;  /* 0x0000000200027308 */ /* 0x000fe20000000800 */
[C---:B------:R-:W-:Y:S02]  /*d110*/  FMUL.FTZ R135, R70.reuse, R135 ;  /* 0x0000008746877220 */ /* 0x040fe40000410000 */
[C---:B------:R-:W-:Y:S02]  /*d120*/  FMUL.FTZ R130, R70.reuse, R130 ;  /* 0x0000008246827220 */ /* 0x040fe40000410000 */
[C---:B------:R-:W-:Y:S02]  /*d130*/  FMUL.FTZ R131, R70.reuse, R131 ;  /* 0x0000008346837220 */ /* 0x040fe40000410000 */
[C---:B------:R-:W-:Y:S02]  /*d140*/  FMUL.FTZ R126, R70.reuse, R126 ;  /* 0x0000007e467e7220 */ /* 0x040fe40000410000 */
[----:B------:R-:W-:Y:S01]  /*d150*/  FMUL.FTZ R127, R70, R127 ;  /* 0x0000007f467f7220 */ /* 0x000fe20000410000 */
[----:B------:R-:W5:Y:S01]  /*d160*/  MUFU.EX2 R45, R45 ;  /* 0x0000002d002d7308 */ /* 0x000f620000000800 */
[C---:B----4-:R-:W-:Y:S01]  /*d170*/  F2FP.BF16.PACK_AB R166, R179.reuse, R190 ;  /* 0x000000beb3a6723e */ /* 0x050fe200000010ff */
[----:B------:R-:W-:Y:S04]  /*d180*/  FADD.FTZ R190, R190, R181 ;  /* 0x000000b5bebe7221 */ /* 0x000fe80000010000 */
[----:B------:R-:W-:Y:S04]  /*d190*/  FADD.FTZ R179, R179, R190 ;  /* 0x000000beb3b37221 */ /* 0x000fe80000010000 */
[----:B------:R-:W-:Y:S10]  /*d1a0*/  MUFU.EX2 R194, R194 ;  /* 0x000000c200c27308 */ /* 0x000ff40000000800 */
[----:B------:R-:W4:Y:S01]  /*d1b0*/  MUFU.EX2 R43, R43 ;  /* 0x0000002b002b7308 */ /* 0x000f220000000800 */
[----:B-----5:R-:W-:Y:S01]  /*d1c0*/  F2FP.BF16.PACK_AB R165, R45, R2 ;  /* 0x000000022da5723e */ /* 0x020fe200000010ff */
[----:B------:R-:W-:Y:S08]  /*d1d0*/  FFMA.FTZ R2, R99, R70, R2 ;  /* 0x0000004663027223 */ /* 0x000ff00000010002 */
[----:B------:R-:W5:Y:S10]  /*d1e0*/  MUFU.EX2 R182, R182 ;  /* 0x000000b600b67308 */ /* 0x000f740000000800 */
[----:B------:R-:W-:Y:S01]  /*d1f0*/  MUFU.EX2 R49, R49 ;  /* 0x0000003100317308 */ /* 0x000fe20000000800 */
[----:B----4-:R-:W-:Y:S09]  /*d200*/  F2FP.BF16.PACK_AB R167, R43, R194 ;  /* 0x000000c22ba7723e */ /* 0x010ff200000010ff */
[----:B------:R-:W-:Y:S01]  /*d210*/  MUFU.EX2 R51, R51 ;  /* 0x0000003300337308 */ /* 0x000fe20000000800 */
[C---:B-1----:R-:W-:Y:S07]  /*d220*/  HMMA.16816.F32.BF16 R136, R164.reuse, R152, R136 ;  /* 0x00000098a488723c */ /* 0x042fee0000041888 */
[----:B------:R-:W-:Y:S01]  /*d230*/  F2FP.BF16.PACK_AB R152, R177, R188 ;  /* 0x000000bcb198723e */ /* 0x000fe200000010ff */
[C---:B------:R-:W-:Y:S01]  /*d240*/  HMMA.16816.F32.BF16 R132, R164.reuse, R154, R132 ;  /* 0x0000009aa484723c */ /* 0x040fe20000041884 */
[----:B------:R-:W-:Y:S03]  /*d250*/  MUFU.EX2 R180, R180 ;  /* 0x000000b400b47308 */ /* 0x000fe60000000800 */
[----:B------:R-:W-:Y:S01]  /*d260*/  F2FP.BF16.PACK_AB R153, R41, R192 ;  /* 0x000000c02999723e */ /* 0x000fe200000010ff */
[----:B------:R-:W-:Y:S02]  /*d270*/  FADD.FTZ R188, R188, R179 ;  /* 0x000000b3bcbc7221 */ /* 0x000fe40000010000 */
[----:B------:R-:W-:Y:S01]  /*d280*/  F2FP.BF16.PACK_AB R154, R175, R186 ;  /* 0x000000baaf9a723e */ /* 0x000fe200000010ff */
[C---:B------:R-:W-:Y:S03]  /*d290*/  HMMA.16816.F32.BF16 R128, R164.reuse, R156, R128 ;  /* 0x0000009ca480723c */ /* 0x040fe60000041880 */
[----:B------:R-:W-:Y:S01]  /*d2a0*/  MUFU.EX2 R169, R169 ;  /* 0x000000a900a97308 */ /* 0x000fe20000000800 */
[----:B------:R-:W-:Y:S01]  /*d2b0*/  F2FP.BF16.PACK_AB R155, R196, R47 ;  /* 0x0000002fc49b723e */ /* 0x000fe200000010ff */
[----:B------:R-:W-:Y:S02]  /*d2c0*/  FADD.FTZ R177, R177, R188 ;  /* 0x000000bcb1b17221 */ /* 0x000fe40000010000 */
[----:B------:R-:W-:Y:S01]  /*d2d0*/  FFMA.FTZ R156, R20, c[0x0][0x23c], -R11 ;  /* 0x00008f00149c7a23 */ /* 0x000fe2000001080b */
[----:B------:R-:W-:Y:S01]  /*d2e0*/  HMMA.16816.F32.BF16 R124, R164, R158, R124 ;  /* 0x0000009ea47c723c */ /* 0x000fe2000004187c */
[----:B------:R-:W1:Y:S03]  /*d2f0*/  LDSM.16.MT88.4 R20, [R144+0x3800] ;  /* 0x003800009014783b */ /* 0x000e660000004200 */
[----:B------:R-:W-:Y:S01]  /*d300*/  FADD.FTZ R186, R186, R177 ;  /* 0x000000b1baba7221 */ /* 0x000fe20000010000 */
[----:B------:R-:W4:Y:S02]  /*d310*/  MUFU.EX2 R156, R156 ;  /* 0x0000009c009c7308 */ /* 0x000f240000000800 */
[--C-:B------:R-:W-:Y:S01]  /*d320*/  FFMA.FTZ R158, R24, c[0x0][0x23c], -R11.reuse ;  /* 0x00008f00189e7a23 */ /* 0x100fe2000001080b */
[C---:B--2---:R-:W-:Y:S05]  /*d330*/  HMMA.16816.F32.BF16 R136, R152.reuse, R12, R136 ;  /* 0x0000000c9888723c */ /* 0x044fea0000041888 */
[----:B------:R-:W-:Y:S01]  /*d340*/  F2FP.BF16.PACK_AB R24, R173, R184 ;  /* 0x000000b8ad18723e */ /* 0x000fe200000010ff */
[----:B------:R-:W-:Y:S01]  /*d350*/  FFMA.FTZ R164, R26, c[0x0][0x23c], -R11 ;  /* 0x00008f001aa47a23 */ /* 0x000fe2000001080b */
[----:B------:R-:W2:Y:S01]  /*d360*/  MUFU.EX2 R158, R158 ;  /* 0x0000009e009e7308 */ /* 0x000ea20000000800 */
[C---:B------:R-:W-:Y:S01]  /*d370*/  HMMA.16816.F32.BF16 R132, R152.reuse, R14, R132 ;  /* 0x0000000e9884723c */ /* 0x040fe20000041884 */
[----:B------:R-:W1:Y:S03]  /*d380*/  LDSM.16.MT88.4 R12, [R147+0x3800] ;  /* 0x00380000930c783b */ /* 0x000e660000004200 */
[----:B-----5:R-:W-:Y:S01]  /*d390*/  F2FP.BF16.PACK_AB R26, R182, R171 ;  /* 0x000000abb61a723e */ /* 0x020fe200000010ff */
[----:B------:R-:W-:Y:S03]  /*d3a0*/  FADD.FTZ R175, R175, R186 ;  /* 0x000000baafaf7221 */ /* 0x000fe60000010000 */
[C---:B---3--:R-:W-:Y:S01]  /*d3b0*/  HMMA.16816.F32.BF16 R128, R152.reuse, R16, R128 ;  /* 0x000000109880723c */ /* 0x048fe20000041880 */
[----:B------:R-:W-:Y:S03]  /*d3c0*/  MUFU.EX2 R163, R163 ;  /* 0x000000a300a37308 */ /* 0x000fe60000000800 */
[----:B------:R-:W-:Y:S01]  /*d3d0*/  FADD.FTZ R184, R184, R175 ;  /* 0x000000afb8b87221 */ /* 0x000fe20000010000 */
[----:B----4-:R-:W-:Y:S03]  /*d3e0*/  F2FP.BF16.PACK_AB R25, R156, R49 ;  /* 0x000000319c19723e */ /* 0x010fe600000010ff */
[----:B------:R-:W-:Y:S01]  /*d3f0*/  HMMA.16816.F32.BF16 R124, R152, R18, R124 ;  /* 0x00000012987c723c */ /* 0x000fe2000004187c */
[----:B------:R-:W3:Y:S02]  /*d400*/  LDSM.16.MT88.4 R16, [R144+0x3c00] ;  /* 0x003c00009010783b */ /* 0x000ee40000004200 */
[----:B------:R-:W4:Y:S01]  /*d410*/  MUFU.EX2 R178, R178 ;  /* 0x000000b200b27308 */ /* 0x000f220000000800 */
[----:B------:R-:W-:Y:S01]  /*d420*/  FADD.FTZ R184, R173, R184 ;  /* 0x000000b8adb87221 */ /* 0x000fe20000010000 */
[----:B--2---:R-:W-:Y:S02]  /*d430*/  F2FP.BF16.PACK_AB R27, R158, R51 ;  /* 0x000000339e1b723e */ /* 0x004fe400000010ff */
[--C-:B------:R-:W-:Y:S06]  /*d440*/  FFMA.FTZ R153, R48, c[0x0][0x23c], -R11.reuse ;  /* 0x00008f0030997a23 */ /* 0x100fec000001080b */
[----:B------:R-:W-:Y:S01]  /*d450*/  MUFU.EX2 R164, R164 ;  /* 0x000000a400a47308 */ /* 0x000fe20000000800 */
[C---:B-1----:R-:W-:Y:S08]  /*d460*/  HMMA.16816.F32.BF16 R136, R24.reuse, R20, R136 ;  /* 0x000000141888723c */ /* 0x042ff00000041888 */
[C---:B------:R-:W-:Y:S01]  /*d470*/  HMMA.16816.F32.BF16 R132, R24.reuse, R22, R132 ;  /* 0x000000161884723c */ /* 0x040fe20000041884 */
[----:B------:R-:W1:Y:S01]  /*d480*/  MUFU.EX2 R53, R53 ;  /* 0x0000003500357308 */ /* 0x000e620000000800 */
[----:B------:R-:W2:Y:S06]  /*d490*/  LDSM.16.MT88.4 R20, [R147+0x3c00] ;  /* 0x003c00009314783b */ /* 0x000eac0000004200 */
[C---:B------:R-:W-:Y:S03]  /*d4a0*/  HMMA.16816.F32.BF16 R128, R24.reuse, R12, R128 ;  /* 0x0000000c1880723c */ /* 0x040fe60000041880 */
[----:B------:R-:W-:Y:S05]  /*d4b0*/  MUFU.EX2 R55, R55 ;  /* 0x0000003700377308 */ /* 0x000fea0000000800 */
[----:B------:R-:W-:Y:S01]  /*d4c0*/  HMMA.16816.F32.BF16 R124, R24, R14, R124 ;  /* 0x0000000e187c723c */ /* 0x000fe2000004187c */
[----:B------:R-:W5:Y:S04]  /*d4d0*/  LDSM.16.MT88.4 R12, [R144+0x4000] ;  /* 0x00400000900c783b */ /* 0x000f680000004200 */
[----:B------:R-:W2:Y:S02]  /*d4e0*/  MUFU.EX2 R30, R30 ;  /* 0x0000001e001e7308 */ /* 0x000ea40000000800 */
[----:B------:R-:W-:Y:S02]  /*d4f0*/  F2FP.BF16.PACK_AB R24, R169, R180 ;  /* 0x000000b4a918723e */ /* 0x000fe400000010ff */
[----:B----4-:R-:W-:Y:S03]  /*d500*/  F2FP.BF16.PACK_AB R26, R178, R163 ;  /* 0x000000a3b21a723e */ /* 0x010fe600000010ff */
[----:B-1----:R-:W-:Y:S03]  /*d510*/  F2FP.BF16.PACK_AB R25, R53, R164 ;  /* 0x000000a43519723e */ /* 0x002fe600000010ff */
[----:B------:R-:W-:Y:S10]  /*d520*/  MUFU.EX2 R174, R174 ;  /* 0x000000ae00ae7308 */ /* 0x000ff40000000800 */
[----:B------:R-:W1:Y:S01]  /*d530*/  MUFU.EX2 R151, R151 ;  /* 0x0000009700977308 */ /* 0x000e620000000800 */
[----:B--2---:R-:W-:Y:S09]  /*d540*/  F2FP.BF16.PACK_AB R27, R30, R55 ;  /* 0x000000371e1b723e */ /* 0x004ff200000010ff */
[----:B------:R-:W-:Y:S01]  /*d550*/  MUFU.EX2 R37, R37 ;  /* 0x0000002500257308 */ /* 0x000fe20000000800 */
[C---:B---3--:R-:W-:Y:S08]  /*d560*/  HMMA.16816.F32.BF16 R136, R24.reuse, R16, R136 ;  /* 0x000000101888723c */ /* 0x048ff00000041888 */
[C---:B------:R-:W-:Y:S01]  /*d570*/  HMMA.16816.F32.BF16 R132, R24.reuse, R18, R132 ;  /* 0x000000121884723c */ /* 0x040fe20000041884 */
[----:B------:R-:W2:Y:S01]  /*d580*/  MUFU.EX2 R172, R172 ;  /* 0x000000ac00ac7308 */ /* 0x000ea20000000800 */
[----:B------:R-:W3:Y:S06]  /*d590*/  LDSM.16.MT88.4 R16, [R147+0x4000] ;  /* 0x004000009310783b */ /* 0x000eec0000004200 */
[C---:B------:R-:W-:Y:S03]  /*d5a0*/  HMMA.16816.F32.BF16 R128, R24.reuse, R20, R128 ;  /* 0x000000141880723c */ /* 0x040fe60000041880 */
[----:B------:R-:W-:Y:S05]  /*d5b0*/  MUFU.EX2 R57, R57 ;  /* 0x0000003900397308 */ /* 0x000fea0000000800 */
[----:B------:R-:W-:Y:S01]  /*d5c0*/  HMMA.16816.F32.BF16 R124, R24, R22, R124 ;  /* 0x00000016187c723c */ /* 0x000fe2000004187c */
[----:B------:R-:W4:Y:S04]  /*d5d0*/  LDSM.16.MT88.4 R20, [R144+0x4400] ;  /* 0x004400009014783b */ /* 0x000f280000004200 */
        /* <DEDUP_REMOVED lines=12> */
[----:B------:R-:W1:Y:S06]  /*d6a0*/  MUFU.EX2 R162, R162 ;  /* 0x000000a200a27308 */ /* 0x000e6c0000000800 */
[----:B--2---:R-:W-:Y:S01]  /*d6b0*/  F2FP.BF16.PACK_AB R16, R68, R29 ;  /* 0x0000001d4410723e */ /* 0x004fe200000010ff */
[C---:B------:R-:W-:Y:S03]  /*d6c0*/  HMMA.16816.F32.BF16 R124, R24.reuse, R18, R124 ;  /* 0x00000012187c723c */ /* 0x040fe6000004187c */
[----:B------:R-:W-:Y:S01]  /*d6d0*/  MUFU.EX2 R36, R36 ;  /* 0x0000002400247308 */ /* 0x000fe20000000800 */
[----:B------:R-:W-:Y:S02]  /*d6e0*/  FADD.FTZ R17, R45, R2 ;  /* 0x000000022d117221 */ /* 0x000fe40000010000 */
[----:B------:R-:W-:Y:S02]  /*d6f0*/  FFMA.FTZ R45, R52, c[0x0][0x23c], -R11 ;  /* 0x00008f00342d7a23 */ /* 0x000fe4000001080b */
[----:B------:R-:W-:Y:S01]  /*d700*/  HMMA.16816.F32.BF16 R132, R24, R14, R132 ;  /* 0x0000000e1884723c */ /* 0x000fe20000041884 */
[----:B------:R-:W2:Y:S03]  /*d710*/  LDSM.16.MT88.4 R12, [R147+0x4400] ;  /* 0x00440000930c783b */ /* 0x000ea60000004200 */
[----:B------:R-:W-:Y:S01]  /*d720*/  FADD.FTZ R194, R194, R17 ;  /* 0x00000011c2c27221 */ /* 0x000fe20000010000 */
[----:B------:R-:W3:Y:S03]  /*d730*/  MUFU.EX2 R61, R61 ;  /* 0x0000003d003d7308 */ /* 0x000ee60000000800 */
[----:B------:R-:W-:Y:S01]  /*d740*/  FADD.FTZ R43, R43, R194 ;  /* 0x000000c22b2b7221 */ /* 0x000fe20000010000 */
[----:B------:R-:W5:Y:S03]  /*d750*/  LDSM.16.MT88.4 R24, [R144+0x4800] ;  /* 0x004800009018783b */ /* 0x000f660000004200 */
[----:B-1----:R-:W-:Y:S03]  /*d760*/  F2FP.BF16.PACK_AB R18, R162, R31 ;  /* 0x0000001fa212723e */ /* 0x002fe600000010ff */
[----:B------:R-:W-:Y:S10]  /*d770*/  MUFU.EX2 R38, R38 ;  /* 0x0000002600267308 */ /* 0x000ff40000000800 */
[----:B------:R-:W1:Y:S01]  /*d780*/  MUFU.EX2 R153, R153 ;  /* 0x0000009900997308 */ /* 0x000e620000000800 */
[----:B---3--:R-:W-:Y:S09]  /*d790*/  F2FP.BF16.PACK_AB R17, R61, R36 ;  /* 0x000000243d11723e */ /* 0x008ff200000010ff */
[----:B------:R-:W-:Y:S10]  /*d7a0*/  MUFU.EX2 R33, R33 ;  /* 0x0000002100217308 */ /* 0x000ff40000000800 */
[----:B------:R-:W3:Y:S01]  /*d7b0*/  MUFU.EX2 R168, R168 ;  /* 0x000000a800a87308 */ /* 0x000ee20000000800 */
[----:B-1----:R-:W-:Y:S09]  /*d7c0*/  F2FP.BF16.PACK_AB R19, R153, R38 ;  /* 0x000000269913723e */ /* 0x002ff200000010ff */
[----:B------:R-:W-:Y:S01]  /*d7d0*/  MUFU.EX2 R35, R35 ;  /* 0x0000002300237308 */ /* 0x000fe20000000800 */
[C---:B----4-:R-:W-:Y:S07]  /*d7e0*/  HMMA.16816.F32.BF16 R136, R16.reuse, R20, R136 ;  /* 0x000000141088723c */ /* 0x050fee0000041888 */
[----:B------:R-:W-:Y:S01]  /*d7f0*/  FADD.FTZ R20, R192, R43 ;  /* 0x0000002bc0147221 */ /* 0x000fe20000010000 */
[C---:B--2---:R-:W-:Y:S01]  /*d800*/  HMMA.16816.F32.BF16 R128, R16.reuse, R12, R128 ;  /* 0x0000000c1080723c */ /* 0x044fe20000041880 */
[----:B------:R-:W1:Y:S03]  /*d810*/  MUFU.EX2 R170, R170 ;  /* 0x000000aa00aa7308 */ /* 0x000e660000000800 */
[----:B------:R-:W-:Y:S02]  /*d820*/  FADD.FTZ R20, R41, R20 ;  /* 0x0000001429147221 */ /* 0x000fe40000010000 */
[----:B------:R-:W-:Y:S02]  /*d830*/  FFMA.FTZ R41, R56, c[0x0][0x23c], -R11 ;  /* 0x00008f0038297a23 */ /* 0x000fe4000001080b */
[----:B------:R-:W-:Y:S01]  /*d840*/  FADD.FTZ R47, R47, R20 ;  /* 0x000000142f2f7221 */ /* 0x000fe20000010000 */
[C---:B------:R-:W-:Y:S01]  /*d850*/  HMMA.16816.F32.BF16 R132, R16.reuse, R22, R132 ;  /* 0x000000161084723c */ /* 0x040fe20000041884 */
[----:B------:R-:W2:Y:S01]  /*d860*/  LDSM.16.MT88.4 R20, [R147+0x4800] ;  /* 0x004800009314783b */ /* 0x000ea20000004200 */
[----:B------:R-:W-:Y:S01]  /*d870*/  MUFU.EX2 R40, R40 ;  /* 0x0000002800287308 */ /* 0x000fe20000000800 */
[----:B------:R-:W-:Y:S02]  /*d880*/  FADD.FTZ R13, R171, R184 ;  /* 0x000000b8ab0d7221 */ /* 0x000fe40000010000 */
[----:B------:R-:W-:Y:S02]  /*d890*/  FADD.FTZ R196, R196, R47 ;  /* 0x0000002fc4c47221 */ /* 0x000fe40000010000 */
[----:B------:R-:W-:Y:S01]  /*d8a0*/  FADD.FTZ R13, R182, R13 ;  /* 0x0000000db60d7221 */ /* 0x000fe20000010000 */
[----:B------:R-:W-:Y:S04]  /*d8b0*/  HMMA.16816.F32.BF16 R124, R16, R14, R124 ;  /* 0x0000000e107c723c */ /* 0x000fe8000004187c */
[----:B------:R-:W4:Y:S01]  /*d8c0*/  MUFU.EX2 R45, R45 ;  /* 0x0000002d002d7308 */ /* 0x000f220000000800 */
[----:B------:R-:W-:Y:S02]  /*d8d0*/  FADD.FTZ R48, R180, R13 ;  /* 0x0000000db4307221 */ /* 0x000fe40000010000 */
[----:B------:R-:W2:Y:S01]  /*d8e0*/  LDSM.16.MT88.4 R12, [R144+0x4c00] ;  /* 0x004c0000900c783b */ /* 0x000ea20000004200 */
[----:B---3--:R-:W-:Y:S01]  /*d8f0*/  F2FP.BF16.PACK_AB R16, R168, R33 ;  /* 0x00000021a810723e */ /* 0x008fe200000010ff */
[----:B------:R-:W-:Y:S03]  /*d900*/  FADD.FTZ R48, R169, R48 ;  /* 0x00000030a9307221 */ /* 0x000fe60000010000 */
[----:B-1----:R-:W-:Y:S01]  /*d910*/  F2FP.BF16.PACK_AB R18, R170, R35 ;  /* 0x00000023aa12723e */ /* 0x002fe200000010ff */
[----:B------:R-:W-:Y:S01]  /*d920*/  FADD.FTZ R49, R49, R196 ;  /* 0x000000c431317221 */ /* 0x000fe20000010000 */
[----:B------:R-:W-:Y:S01]  /*d930*/  MUFU.EX2 R42, R42 ;  /* 0x0000002a002a7308 */ /* 0x000fe20000000800 */
[----:B------:R-:W-:Y:S02]  /*d940*/  FFMA.FTZ R43, R58, c[0x0][0x23c], -R11 ;  /* 0x00008f003a2b7a23 */ /* 0x000fe4000001080b */
[----:B------:R-:W-:Y:S02]  /*d950*/  FADD.FTZ R156, R156, R49 ;  /* 0x000000319c9c7221 */ /* 0x000fe40000010000 */
[----:B------:R-:W-:Y:S02]  /*d960*/  FFMA.FTZ R11, R64, c[0x0][0x23c], -R11 ;  /* 0x00008f00400b7a23 */ /* 0x000fe4000001080b */
[----:B------:R-:W-:Y:S03]  /*d970*/  FADD.FTZ R51, R51, R156 ;  /* 0x0000009c33337221 */ /* 0x000fe60000010000 */
[----:B------:R-:W1:Y:S01]  /*d980*/  MUFU.EX2 R41, R41 ;  /* 0x0000002900297308 */ /* 0x000e620000000800 */
[----:B------:R-:W-:Y:S01]  /*d990*/  FADD.FTZ R51, R158, R51 ;  /* 0x000000339e337221 */ /* 0x000fe20000010000 */
[----:B----4-:R-:W-:Y:S03]  /*d9a0*/  F2FP.BF16.PACK_AB R17, R45, R40 ;  /* 0x000000282d11723e */ /* 0x010fe600000010ff */
[----:B------:R-:W-:Y:S04]  /*d9b0*/  FADD.FTZ R164, R164, R51 ;  /* 0x00000033a4a47221 */ /* 0x000fe80000010000 */
[----:B------:R-:W-:Y:S01]  /*d9c0*/  FADD.FTZ R164, R53, R164 ;  /* 0x000000a435a47221 */ /* 0x000fe20000010000 */
[----:B------:R-:W-:Y:S03]  /*d9d0*/  MUFU.EX2 R39, R39 ;  /* 0x0000002700277308 */ /* 0x000fe60000000800 */
[----:B------:R-:W-:Y:S07]  /*d9e0*/  FADD.FTZ R55, R55, R164 ;  /* 0x000000a437377221 */ /* 0x000fee0000010000 */
[----:B------:R-:W3:Y:S01]  /*d9f0*/  MUFU.EX2 R176, R176 ;  /* 0x000000b000b07308 */ /* 0x000ee20000000800 */
[----:B-1----:R-:W-:Y:S09]  /*da00*/  F2FP.BF16.PACK_AB R19, R41, R42 ;  /* 0x0000002a2913723e */ /* 0x002ff200000010ff */
[----:B------:R-:W-:Y:S01]  /*da10*/  MUFU.EX2 R28, R28 ;  /* 0x0000001c001c7308 */ /* 0x000fe20000000800 */
[C---:B-----5:R-:W-:Y:S07]  /*da20*/  HMMA.16816.F32.BF16 R136, R16.reuse, R24, R136 ;  /* 0x000000181088723c */ /* 0x060fee0000041888 */
[----:B------:R-:W-:Y:S01]  /*da30*/  FADD.FTZ R25, R163, R48 ;  /* 0x00000030a3197221 */ /* 0x000fe20000010000 */
[C---:B------:R-:W-:Y:S01]  /*da40*/  HMMA.16816.F32.BF16 R132, R16.reuse, R26, R132 ;  /* 0x0000001a1084723c */ /* 0x040fe20000041884 */
[----:B------:R-:W1:Y:S03]  /*da50*/  MUFU.EX2 R63, R66 ;  /* 0x00000042003f7308 */ /* 0x000e660000000800 */
[----:B------:R-:W-:Y:S02]  /*da60*/  FADD.FTZ R25, R178, R25 ;  /* 0x00000019b2197221 */ /* 0x000fe40000010000 */
[----:B------:R-:W-:Y:S02]  /*da70*/  FADD.FTZ R24, R30, R55 ;  /* 0x000000371e187221 */ /* 0x000fe40000010000 */
[----:B------:R-:W-:Y:S01]  /*da80*/  FADD.FTZ R30, R174, R25 ;  /* 0x00000019ae1e7221 */ /* 0x000fe20000010000 */
[C---:B--2---:R-:W-:Y:S02]  /*da90*/  HMMA.16816.F32.BF16 R128, R16.reuse, R20, R128 ;  /* 0x000000141080723c */ /* 0x044fe40000041880 */
[----:B------:R-:W-:Y:S01]  /*daa0*/  MUFU.EX2 R43, R43 ;  /* 0x0000002b002b7308 */ /* 0x000fe20000000800 */
[----:B------:R-:W-:Y:S02]  /*dab0*/  FADD.FTZ R57, R57, R24 ;  /* 0x0000001839397221 */ /* 0x000fe40000010000 */
[----:B------:R-:W-:Y:S01]  /*dac0*/  FADD.FTZ R30, R151, R30 ;  /* 0x0000001e971e7221 */ /* 0x000fe20000010000 */
[----:B------:R-:W2:Y:S01]  /*dad0*/  LDSM.16.MT88.4 R24, [R147+0x4c00] ;  /* 0x004c00009318783b */ /* 0x000ea20000004200 */
[----:B------:R-:W-:Y:S01]  /*dae0*/  FADD.FTZ R57, R32, R57 ;  /* 0x0000003920397221 */ /* 0x000fe20000010000 */
[----:B------:R-:W-:Y:S04]  /*daf0*/  HMMA.16816.F32.BF16 R124, R16, R22, R124 ;  /* 0x00000016107c723c */ /* 0x000fe8000004187c */
[----:B------:R-:W-:Y:S01]  /*db00*/  FADD.FTZ R37, R37, R30 ;  /* 0x0000001e25257221 */ /* 0x000fe20000010000 */
[----:B------:R-:W4:Y:S01]  /*db10*/  MUFU.EX2 R44, R44 ;  /* 0x0000002c002c7308 */ /* 0x000f220000000800 */
[----:B------:R-:W-:Y:S01]  /*db20*/  FADD.FTZ R34, R34, R57 ;  /* 0x0000003922227221 */ /* 0x000fe20000010000 */
[----:B---3--:R-:W-:Y:S01]  /*db30*/  F2FP.BF16.PACK_AB R16, R176, R39 ;  /* 0x00000027b010723e */ /* 0x008fe200000010ff */
        /* <DEDUP_REMOVED lines=16> */
[----:B------:R-:W-:Y:S02]  /*dc40*/  FADD.FTZ R168, R168, R33 ;  /* 0x00000021a8a87221 */ /* 0x000fe40000010000 */
[----:B------:R-:W-:Y:S02]  /*dc50*/  FADD.FTZ R45, R45, R40 ;  /* 0x000000282d2d7221 */ /* 0x000fe40000010000 */
[----:B------:R-:W-:Y:S04]  /*dc60*/  FADD.FTZ R35, R35, R168 ;  /* 0x000000a823237221 */ /* 0x000fe80000010000 */
[----:B------:R-:W-:Y:S04]  /*dc70*/  FADD.FTZ R170, R170, R35 ;  /* 0x00000023aaaa7221 */ /* 0x000fe80000010000 */
[----:B------:R-:W-:Y:S01]  /*dc80*/  FADD.FTZ R39, R39, R170 ;  /* 0x000000aa27277221 */ /* 0x000fe20000010000 */
[----:B-1----:R-:W-:Y:S03]  /*dc90*/  F2FP.BF16.PACK_AB R19, R11, R46 ;  /* 0x0000002e0b13723e */ /* 0x002fe600000010ff */
[----:B------:R-:W-:Y:S04]  /*dca0*/  FADD.FTZ R39, R176, R39 ;  /* 0x00000027b0277221 */ /* 0x000fe80000010000 */
[----:B------:R-:W-:Y:S01]  /*dcb0*/  FADD.FTZ R28, R28, R39 ;  /* 0x000000271c1c7221 */ /* 0x000fe20000010000 */
[C---:B------:R-:W-:Y:S03]  /*dcc0*/  HMMA.16816.F32.BF16 R136, R16.reuse, R12, R136 ;  /* 0x0000000c1088723c */ /* 0x040fe60000041888 */
[----:B------:R-:W-:Y:S04]  /*dcd0*/  FADD.FTZ R97, R63, R28 ;  /* 0x0000001c3f617221 */ /* 0x000fe80000010000 */
[----:B------:R-:W-:Y:S01]  /*dce0*/  FADD.FTZ R12, R42, R45 ;  /* 0x0000002d2a0c7221 */ /* 0x000fe20000010000 */
[C---:B------:R-:W-:Y:S04]  /*dcf0*/  HMMA.16816.F32.BF16 R132, R16.reuse, R14, R132 ;  /* 0x0000000e1084723c */ /* 0x040fe80000041884 */
[----:B------:R-:W-:Y:S04]  /*dd00*/  FADD.FTZ R12, R41, R12 ;  /* 0x0000000c290c7221 */ /* 0x000fe80000010000 */
[C---:B--2---:R-:W-:Y:S04]  /*dd10*/  HMMA.16816.F32.BF16 R128, R16.reuse, R24, R128 ;  /* 0x000000181080723c */ /* 0x044fe80000041880 */
[----:B------:R-:W-:Y:S04]  /*dd20*/  FADD.FTZ R43, R43, R12 ;  /* 0x0000000c2b2b7221 */ /* 0x000fe80000010000 */
[----:B------:R-:W-:Y:S04]  /*dd30*/  HMMA.16816.F32.BF16 R124, R16, R26, R124 ;  /* 0x0000001a107c723c */ /* 0x000fe8000004187c */
[----:B------:R-:W-:Y:S04]  /*dd40*/  FADD.FTZ R43, R44, R43 ;  /* 0x0000002b2c2b7221 */ /* 0x000fe80000010000 */
[----:B------:R-:W-:Y:S04]  /*dd50*/  FADD.FTZ R46, R46, R43 ;  /* 0x0000002b2e2e7221 */ /* 0x000fe80000010000 */
[----:B------:R-:W-:Y:S01]  /*dd60*/  FADD.FTZ R99, R11, R46 ;  /* 0x0000002e0b637221 */ /* 0x000fe20000010000 */
[----:B------:R-:W-:-:S05]  /*dd70*/  @P0 BRA `(.L_x_4820) ;  /* 0xffffc7a000000947 */ /* 0x000fca000383ffff */
.L_x_4816:
[----:B------:R-:W1:Y:S01]  /*dd80*/  SHFL.BFLY PT, R0, R97, 0x2, 0x1f ;  /* 0x0c401f0061007f89 */ /* 0x000e6200000e0000 */
[----:B------:R-:W-:Y:S01]  /*dd90*/  IMAD.MOV.U32 R7, RZ, RZ, 0x3f800000 ;  /* 0x3f800000ff077424 */ /* 0x000fe200078e00ff */
[----:B------:R-:W-:Y:S01]  /*dda0*/  IADD3 R28, -R121, RZ, RZ ;  /* 0x000000ff791c7210 */ /* 0x000fe20007ffe1ff */
[----:B------:R-:W-:Y:S01]  /*ddb0*/  IMAD.MOV.U32 R6, RZ, RZ, 0x3f800000 ;  /* 0x3f800000ff067424 */ /* 0x000fe200078e00ff */
[----:B------:R-:W2:Y:S01]  /*ddc0*/  SHFL.BFLY PT, R2, R99, 0x2, 0x1f ;  /* 0x0c401f0063027f89 */ /* 0x000ea200000e0000 */
[----:B------:R-:W-:Y:S01]  /*ddd0*/  BSSY B0, `(.L_x_4821) ;  /* 0x0000085000007945 */ /* 0x000fe20003800000 */
[----:B------:R-:W-:-:S02]  /*dde0*/  IMAD R142, R143, 0x10, R142 ;  /* 0x000000108f8e7824 */ /* 0x000fc400078e028e */
        /* <DEDUP_REMOVED lines=9> */
[CC--:B------:R-:W-:Y:S02]  /*de80*/  LEA.HI R10, R2.reuse, R3.reuse, RZ, 0x2 ;  /* 0x00000003020a7211 */ /* 0x0c0fe400078f10ff */
[-C--:B------:R-:W-:Y:S02]  /*de90*/  LEA.HI R15, R2, R3.reuse, RZ, 0x6 ;  /* 0x00000003020f7211 */ /* 0x080fe400078f30ff */
[----:B------:R-:W-:Y:S02]  /*dea0*/  LOP3.LUT R12, R10, 0xfffffffc, RZ, 0xc0, !PT ;  /* 0xfffffffc0a0c7812 */ /* 0x000fe400078ec0ff */
[----:B------:R-:W-:Y:S01]  /*deb0*/  SHF.R.S32.HI R10, RZ, 0x2, R10 ;  /* 0x00000002ff0a7819 */ /* 0x000fe2000001140a */
[----:B------:R-:W-:Y:S01]  /*dec0*/  IMAD.SHL.U32 R15, R15, 0x4, RZ ;  /* 0x000000040f0f7824 */ /* 0x000fe200078e00ff */
[----:B------:R-:W-:Y:S01]  /*ded0*/  LEA.HI R14, R2, R3, RZ, 0x4 ;  /* 0x00000003020e7211 */ /* 0x000fe200078f20ff */
[----:B------:R-:W-:-:S03]  /*dee0*/  IMAD.IADD R12, R3, 0x1, -R12 ;  /* 0x00000001030c7824 */ /* 0x000fc600078e0a0c */
[----:B------:R-:W-:Y:S02]  /*def0*/  LOP3.LUT R15, R15, 0x3fffff00, RZ, 0xc0, !PT ;  /* 0x3fffff000f0f7812 */ /* 0x000fe400078ec0ff */
[----:B------:R-:W-:Y:S01]  /*df00*/  SHF.R.S32.HI R14, RZ, 0x4, R14 ;  /* 0x00000004ff0e7819 */ /* 0x000fe2000001140e */
[----:B-1----:R-:W-:Y:S01]  /*df10*/  FADD.FTZ R5, R0, R5 ;  /* 0x0000000500057221 */ /* 0x002fe20000010000 */
[CC--:B------:R-:W-:Y:S02]  /*df20*/  LEA.HI R0, R2.reuse, R3.reuse, RZ, 0x5 ;  /* 0x0000000302007211 */ /* 0x0c0fe400078f28ff */
[----:B------:R-:W-:Y:S01]  /*df30*/  LEA.HI R2, R2, R3, RZ, 0x3 ;  /* 0x0000000302027211 */ /* 0x000fe200078f18ff */
[----:B--2---:R-:W-:Y:S01]  /*df40*/  FADD.FTZ R4, R9, R4 ;  /* 0x0000000409047221 */ /* 0x004fe20000010000 */
[----:B------:R-:W-:Y:S02]  /*df50*/  LEA.HI R9, R8, R13, RZ, 0x3 ;  /* 0x0000000d08097211 */ /* 0x000fe400078f18ff */
[----:B------:R-:W-:-:S02]  /*df60*/  SHF.R.S32.HI R11, RZ, 0x5, R0 ;  /* 0x00000005ff0b7819 */ /* 0x000fc40000011400 */
[----:B------:R-:W-:Y:S02]  /*df70*/  LOP3.LUT R8, R9, 0xfffffff8, RZ, 0xc0, !PT ;  /* 0xfffffff809087812 */ /* 0x000fe400078ec0ff */
[----:B------:R-:W-:Y:S01]  /*df80*/  FSETP.NE.FTZ.AND P3, PT, R5, RZ, PT ;  /* 0x000000ff0500720b */ /* 0x000fe20003f75000 */
[----:B------:R-:W-:Y:S01]  /*df90*/  IMAD R11, R11, 0x100, R12 ;  /* 0x000001000b0b7824 */ /* 0x000fe200078e020c */
[----:B------:R-:W-:Y:S02]  /*dfa0*/  IADD3 R8, -R8, R13, RZ ;  /* 0x0000000d08087210 */ /* 0x000fe40007ffe1ff */
[----:B------:R-:W-:Y:S02]  /*dfb0*/  SHF.R.S32.HI R13, RZ, 0x1f, R10 ;  /* 0x0000001fff0d7819 */ /* 0x000fe4000001140a */
[----:B------:R-:W-:Y:S02]  /*dfc0*/  SHF.R.S32.HI R12, RZ, 0x3, R9 ;  /* 0x00000003ff0c7819 */ /* 0x000fe40000011409 */
[----:B------:R-:W-:-:S02]  /*dfd0*/  LEA.HI R13, R13, R10, RZ, 0x3 ;  /* 0x0000000a0d0d7211 */ /* 0x000fc400078f18ff */
[----:B------:R-:W-:Y:S02]  /*dfe0*/  LEA.HI R9, R9, R12, RZ, 0x1 ;  /* 0x0000000c09097211 */ /* 0x000fe400078f08ff */
[----:B------:R-:W-:Y:S01]  /*dff0*/  LOP3.LUT R13, R13, 0xfffffff8, RZ, 0xc0, !PT ;  /* 0xfffffff80d0d7812 */ /* 0x000fe200078ec0ff */
[----:B------:R-:W1:Y:S01]  /*e000*/  @P3 MUFU.RCP R7, R5 ;  /* 0x0000000500073308 */ /* 0x000e620000001000 */
[----:B------:R-:W-:Y:S02]  /*e010*/  LOP3.LUT R9, R9, 0xfffffffe, RZ, 0xc0, !PT ;  /* 0xfffffffe09097812 */ /* 0x000fe400078ec0ff */
[----:B------:R-:W-:Y:S02]  /*e020*/  IADD3 R10, R10, -R13, RZ ;  /* 0x8000000d0a0a7210 */ /* 0x000fe40007ffe0ff */
[----:B------:R-:W-:Y:S01]  /*e030*/  FSETP.NE.FTZ.AND P2, PT, R4, RZ, PT ;  /* 0x000000ff0400720b */ /* 0x000fe20003f55000 */
[----:B------:R-:W-:Y:S01]  /*e040*/  IMAD.IADD R16, R12, 0x1, -R9 ;  /* 0x000000010c107824 */ /* 0x000fe200078e0a09 */
[----:B------:R-:W-:Y:S01]  /*e050*/  LEA.HI R13, R10, R10, RZ, 0x1 ;  /* 0x0000000a0a0d7211 */ /* 0x000fe200078f08ff */
[----:B------:R-:W-:Y:S01]  /*e060*/  @P3 MUFU.LG2 R5, R5 ;  /* 0x0000000500053308 */ /* 0x000fe20000000c00 */
[----:B------:R-:W-:Y:S01]  /*e070*/  LEA.HI R9, R8, R8, RZ, 0x1 ;  /* 0x0000000808097211 */ /* 0x000fe200078f08ff */
[----:B------:R-:W-:Y:S01]  /*e080*/  IMAD.SHL.U32 R8, R14, 0x40, RZ ;  /* 0x000000400e087824 */ /* 0x000fe200078e00ff */
[----:B------:R-:W-:-:S02]  /*e090*/  LEA R16, R16, R15, 0x5 ;  /* 0x0000000f10107211 */ /* 0x000fc400078e28ff */
[----:B------:R-:W-:Y:S02]  /*e0a0*/  SHF.R.S32.HI R15, RZ, 0x1, R13 ;  /* 0x00000001ff0f7819 */ /* 0x000fe4000001140d */
[----:B------:R-:W-:Y:S01]  /*e0b0*/  SHF.R.S32.HI R9, RZ, 0x1, R9 ;  /* 0x00000001ff097819 */ /* 0x000fe20000011409 */
[----:B-1----:R-:W-:Y:S01]  /*e0c0*/  FMUL.FTZ R136, R7, R136 ;  /* 0x0000008807887220 */ /* 0x002fe20000410000 */
[----:B------:R-:W-:Y:S01]  /*e0d0*/  LOP3.LUT R13, R13, 0x1fffffe, RZ, 0xc0, !PT ;  /* 0x01fffffe0d0d7812 */ /* 0x000fe200078ec0ff */
[----:B------:R-:W-:Y:S01]  /*e0e0*/  IMAD.SHL.U32 R14, R15, 0x40, RZ ;  /* 0x000000400f0e7824 */ /* 0x000fe200078e00ff */
[----:B------:R-:W-:Y:S01]  /*e0f0*/  LOP3.LUT R8, R8, 0xc0, RZ, 0xc0, !PT ;  /* 0x000000c008087812 */ /* 0x000fe200078ec0ff */
[----:B------:R-:W-:Y:S01]  /*e100*/  IMAD.SHL.U32 R9, R9, 0x8, RZ ;  /* 0x0000000809097824 */ /* 0x000fe200078e00ff */
[----:B------:R-:W1:Y:S01]  /*e110*/  @P2 MUFU.RCP R6, R4 ;  /* 0x0000000400062308 */ /* 0x000e620000001000 */
[----:B------:R-:W-:Y:S01]  /*e120*/  IMAD.IADD R10, R10, 0x1, -R13 ;  /* 0x000000010a0a7824 */ /* 0x000fe200078e0a0d */
[----:B------:R-:W-:Y:S01]  /*e130*/  LOP3.LUT R14, R14, 0xc0, RZ, 0xc0, !PT ;  /* 0x000000c00e0e7812 */ /* 0x000fe200078ec0ff */
[C---:B------:R-:W-:Y:S01]  /*e140*/  FMUL.FTZ R137, R7.reuse, R137 ;  /* 0x0000008907897220 */ /* 0x040fe20000410000 */
[----:B------:R-:W-:Y:S01]  /*e150*/  LOP3.LUT R9, R8, 0x18, R9, 0xf8, !PT ;  /* 0x0000001808097812 */ /* 0x000fe200078ef809 */
[----:B------:R-:W-:Y:S01]  /*e160*/  IMAD R10, R10, 0x10, R11 ;  /* 0x000000100a0a7824 */ /* 0x000fe200078e020b */
[----:B------:R-:W-:Y:S01]  /*e170*/  SHF.R.U32.HI R8, RZ, 0x3, R8 ;  /* 0x00000003ff087819 */ /* 0x000fe20000011608 */
[C---:B------:R-:W-:Y:S01]  /*e180*/  FMUL.FTZ R132, R7.reuse, R132 ;  /* 0x0000008407847220 */ /* 0x040fe20000410000 */
[----:B------:R-:W-:Y:S01]  /*e190*/  LEA.HI R13, R14, R14, RZ, 0x1d ;  /* 0x0000000e0e0d7211 */ /* 0x000fe200078fe8ff */
[----:B------:R-:W-:Y:S01]  /*e1a0*/  FMUL.FTZ R133, R7, R133 ;  /* 0x0000008507857220 */ /* 0x000fe20000410000 */
[----:B------:R-:W-:Y:S01]  /*e1b0*/  LOP3.LUT P0, RZ, R15, 0x2, RZ, 0xc0, !PT ;  /* 0x000000020fff7812 */ /* 0x000fe2000780c0ff */
[----:B------:R-:W-:Y:S01]  /*e1c0*/  FMUL.FTZ R128, R7, R128 ;  /* 0x0000008007807220 */ /* 0x000fe20000410000 */
[----:B------:R-:W-:Y:S01]  /*e1d0*/  LOP3.LUT R8, R9, R8, RZ, 0x3c, !PT ;  /* 0x0000000809087212 */ /* 0x000fe200078e3cff */
[----:B------:R-:W-:Y:S01]  /*e1e0*/  FMUL.FTZ R129, R7, R129 ;  /* 0x0000008107817220 */ /* 0x000fe20000410000 */
[----:B------:R-:W-:Y:S01]  /*e1f0*/  LEA R9, R10, R13, 0x1 ;  /* 0x0000000d0a097211 */ /* 0x000fe200078e08ff */
[----:B------:R-:W-:Y:S01]  /*e200*/  IMAD.MOV.U32 R10, RZ, RZ, -0x20 ;  /* 0xffffffe0ff0a7424 */ /* 0x000fe200078e00ff */
[----:B------:R-:W-:Y:S01]  /*e210*/  LOP3.LUT R11, R15, 0x1, RZ, 0xc0, !PT ;  /* 0x000000010f0b7812 */ /* 0x000fe200078ec0ff */
[----:B------:R-:W-:Y:S01]  /*e220*/  FMUL.FTZ R124, R7, R124 ;  /* 0x0000007c077c7220 */ /* 0x000fe20000410000 */
[----:B------:R-:W-:Y:S01]  /*e230*/  LEA R117, R117, R16, 0x2 ;  /* 0x0000001075757211 */ /* 0x000fe200078e10ff */
[----:B------:R-:W-:Y:S01]  /*e240*/  FMUL.FTZ R125, R7, R125 ;  /* 0x0000007d077d7220 */ /* 0x000fe20000410000 */
[----:B------:R-:W-:Y:S01]  /*e250*/  ISETP.NE.U32.AND P1, PT, R11, 0x1, PT ;  /* 0x000000010b00780c */ /* 0x000fe20003f25070 */
[----:B------:R-:W-:Y:S01]  /*e260*/  IMAD.SHL.U32 R7, R9, 0x4, RZ ;  /* 0x0000000409077824 */ /* 0x000fe200078e00ff */
[----:B------:R-:W2:Y:S01]  /*e270*/  S2R R14, SR_CTAID.Y ;  /* 0x00000000000e7919 */ /* 0x000ea20000002600 */
[----:B-1----:R-:W-:Y:S01]  /*e280*/  FMUL.FTZ R139, R6, R139 ;  /* 0x0000008b068b7220 */ /* 0x002fe20000410000 */
[----:B------:R-:W-:Y:S01]  /*e290*/  SEL R10, R10, 0x20, !P1 ;  /* 0x000000200a0a7807 */ /* 0x000fe20004800000 */
[C---:B------:R-:W-:Y:S01]  /*e2a0*/  FMUL.FTZ R138, R6.reuse, R138 ;  /* 0x0000008a068a7220 */ /* 0x040fe20000410000 */
[C---:B------:R-:W-:Y:S01]  /*e2b0*/  IADD3 R13, R7.reuse, 0x40, RZ ;  /* 0x00000040070d7810 */ /* 0x040fe20007ffe0ff */
[C---:B------:R-:W-:Y:S01]  /*e2c0*/  FMUL.FTZ R135, R6.reuse, R135 ;  /* 0x0000008706877220 */ /* 0x040fe20000410000 */
[----:B------:R-:W-:Y:S01]  /*e2d0*/  @P0 IADD3 R13, R7, -0x40, RZ ;  /* 0xffffffc0070d0810 */ /* 0x000fe20007ffe0ff */
[C---:B------:R-:W-:Y:S01]  /*e2e0*/  FMUL.FTZ R134, R6.reuse, R134 ;  /* 0x0000008606867220 */ /* 0x040fe20000410000 */
[----:B------:R-:W-:Y:S01]  /*e2f0*/  STS.64 [R9.X4], R136 ;  /* 0x0000008809007388 */ /* 0x000fe20000004a00 */
[----:B------:R-:W-:Y:S01]  /*e300*/  FMUL.FTZ R131, R6, R131 ;  /* 0x0000008306837220 */ /* 0x000fe20000410000 */
[----:B------:R-:W-:Y:S01]  /*e310*/  LOP3.LUT R0, R0, 0xffffffe0, RZ, 0xc0, !PT ;  /* 0xffffffe000007812 */ /* 0x000fe200078ec0ff */
[C---:B------:R-:W-:Y:S01]  /*e320*/  FMUL.FTZ R130, R6.reuse, R130 ;  /* 0x0000008206827220 */ /* 0x040fe20000410000 */
[----:B------:R-:W-:Y:S01]  /*e330*/  STS.64 [R9.X4+0x400], R138 ;  /* 0x0004008a09007388 */ /* 0x000fe20000004a00 */
[C---:B------:R-:W-:Y:S01]  /*e340*/  FMUL.FTZ R127, R6.reuse, R127 ;  /* 0x0000007f067f7220 */ /* 0x040fe20000410000 */
[----:B------:R-:W1:Y:S01]  /*e350*/  @P2 MUFU.LG2 R4, R4 ;  /* 0x0000000400042308 */ /* 0x000e620000000c00 */
[----:B------:R-:W-:Y:S01]  /*e360*/  FMUL.FTZ R126, R6, R126 ;  /* 0x0000007e067e7220 */ /* 0x000fe20000410000 */
[----:B------:R-:W-:Y:S01]  /*e370*/  IADD3 R6, R117, R8, RZ ;  /* 0x0000000875067210 */ /* 0x000fe20007ffe0ff */
[----:B------:R-:W-:Y:S01]  /*e380*/  IMAD.IADD R8, R7, 0x1, R10 ;  /* 0x0000000107087824 */ /* 0x000fe200078e020a */
[----:B------:R-:W3:Y:S01]  /*e390*/  S2R R15, SR_CTAID.X ;  /* 0x00000000000f7919 */ /* 0x000ee20000002500 */
[----:B------:R-:W-:Y:S01]  /*e3a0*/  IMAD.IADD R29, R10, 0x1, R13 ;  /* 0x000000010a1d7824 */ /* 0x000fe200078e020d */
[----:B------:R-:W-:Y:S01]  /*e3b0*/  LOP3.LUT R2, R2, 0xfffffff8, RZ, 0xc0, !PT ;  /* 0xfffffff802027812 */ /* 0x000fe200078ec0ff */
[----:B------:R-:W-:Y:S01]  /*e3c0*/  IMAD.IADD R0, R3, 0x1, -R0 ;  /* 0x0000000103007824 */ /* 0x000fe200078e0a00 */
[----:B------:R-:W4:Y:S01]  /*e3d0*/  S2R R7, SR_CTAID.Z ;  /* 0x0000000000077919 */ /* 0x000f220000002700 */
[----:B--2---:R-:W-:Y:S01]  /*e3e0*/  IMAD R14, R14, c[0x0][0x210], R121 ;  /* 0x000084000e0e7a24 */ /* 0x004fe200078e0279 */
[----:B------:R-:W-:-:S02]  /*e3f0*/  IADD3 R2, -R2, R3, RZ ;  /* 0x0000000302027210 */ /* 0x000fc40007ffe1ff */
[----:B------:R-:W-:Y:S01]  /*e400*/  STS.64 [R8], R132 ;  /* 0x0000008408007388 */ /* 0x000fe20000000a00 */
[----:B------:R-:W-:Y:S02]  /*e410*/  LOP3.LUT P0, RZ, R0, 0x3, RZ, 0xc0, !PT ;  /* 0x0000000300ff7812 */ /* 0x000fe4000780c0ff */
[----:B------:R-:W-:Y:S01]  /*e420*/  MOV R0, 0xff800000 ;  /* 0xff80000000007802 */ /* 0x000fe20000000f00 */
[----:B------:R-:W-:Y:S01]  /*e430*/  STS.64 [R8+0x400], R134 ;  /* 0x0004008608007388 */ /* 0x000fe20000000a00 */
[----:B-1----:R-:W-:-:S03]  /*e440*/  @P2 FMUL.FTZ R4, R4, 0.69314718246459960938 ;  /* 0x3f31721804042820 */ /* 0x002fc60000410000 */
[----:B------:R-:W-:Y:S04]  /*e450*/  STS.64 [R13], R128 ;  /* 0x000000800d007388 */ /* 0x000fe80000000a00 */
[----:B------:R1:W-:Y:S04]  /*e460*/  STS.64 [R13+0x400], R130 ;  /* 0x000400820d007388 */ /* 0x0003e80000000a00 */
[----:B------:R-:W-:Y:S04]  /*e470*/  STS.64 [R29], R124 ;  /* 0x0000007c1d007388 */ /* 0x000fe80000000a00 */
[----:B------:R-:W-:Y:S01]  /*e480*/  STS.64 [R29+0x400], R126 ;  /* 0x0004007e1d007388 */ /* 0x000fe20000000a00 */
[----:B----4-:R-:W-:-:S03]  /*e490*/  IMAD R7, R28, c[0x0][0x1c0], R7 ;  /* 0x000070001c077a24 */ /* 0x010fc600078e0207 */
[----:B------:R-:W-:Y:S01]  /*e4a0*/  BAR.SYNC.DEFER_BLOCKING 0x0 ;  /* 0x0000000000007b1d */ /* 0x000fe20000010000 */
[----:B------:R-:W-:Y:S02]  /*e4b0*/  IMAD R7, R14, c[0x0][0x1c0], R7 ;  /* 0x000070000e077a24 */ /* 0x000fe400078e0207 */
[----:B------:R-:W-:-:S04]  /*e4c0*/  @P3 FMUL.FTZ R14, R5, 0.69314718246459960938 ;  /* 0x3f317218050e3820 */ /* 0x000fc80000410000 */
[----:B------:R-:W-:Y:S02]  /*e4d0*/  @P3 FFMA.FTZ R0, R67, c[0x0][0x238], R14 ;  /* 0x00008e0043003a23 */ /* 0x000fe4000001000e */
[----:B------:R-:W-:Y:S02]  /*e4e0*/  IMAD.SHL.U32 R14, R2, 0x4, RZ ;  /* 0x00000004020e7824 */ /* 0x000fe400078e00ff */
[----:B-1----:R-:W-:Y:S02]  /*e4f0*/  IMAD.MOV.U32 R13, RZ, RZ, -0x800000 ;  /* 0xff800000ff0d7424 */ /* 0x002fe400078e00ff */
[----:B------:R-:W-:Y:S01]  /*e500*/  @P2 FFMA.FTZ R13, R65, c[0x0][0x238], R4 ;  /* 0x00008e00410d2a23 */ /* 0x000fe20000010004 */
[----:B------:R-:W1:Y:S04]  /*e510*/  LDS.128 R20, [R6.X4] ;  /* 0x0000000006147984 */ /* 0x000e680000004c00 */
[----:B------:R-:W2:Y:S04]  /*e520*/  LDS.128 R16, [R6.X4+0x800] ;  /* 0x0008000006107984 */ /* 0x000ea80000004c00 */
[----:B------:R-:W4:Y:S04]  /*e530*/  LDS.128 R8, [R6.X4+0x1000] ;  /* 0x0010000006087984 */ /* 0x000f280000004c00 */
[----:B------:R3:W1:Y:S02]  /*e540*/  LDS.128 R24, [R6.X4+0x1800] ;  /* 0x0018000006187984 */ /* 0x0006640000004c00 */
[----:B---3--:R-:W-:-:S04]  /*e550*/  IMAD.SHL.U32 R6, R15, 0x40, RZ ;  /* 0x000000400f067824 */ /* 0x008fc800078e00ff */
[----:B------:R-:W-:Y:S01]  /*e560*/  IMAD R7, R7, c[0x0][0x214], R6 ;  /* 0x0000850007077a24 */ /* 0x000fe200078e0206 */
[----:B------:R-:W-:Y:S05]  /*e570*/  @P0 BRA `(.L_x_4822) ;  /* 0x000000a000000947 */ /* 0x000fea0003800000 */
[C---:B------:R-:W-:Y:S02]  /*e580*/  IADD3 R6, R142.reuse, 0x8, RZ ;  /* 0x000000088e067810 */ /* 0x040fe40007ffe0ff */
[----:B------:R-:W-:Y:S02]  /*e590*/  SHF.R.S32.HI R4, RZ, 0x1f, R142 ;  /* 0x0000001fff047819 */ /* 0x000fe4000001148e */
[C---:B------:R-:W-:Y:S02]  /*e5a0*/  IADD3 R2, P0, R7.reuse, R142, RZ ;  /* 0x0000008e07027210 */ /* 0x040fe40007f1e0ff */
[-C--:B------:R-:W-:Y:S02]  /*e5b0*/  ISETP.GE.AND P2, PT, R142, R107.reuse, PT ;  /* 0x0000006b8e00720c */ /* 0x080fe40003f46270 */
[----:B------:R-:W-:Y:S02]  /*e5c0*/  ISETP.GE.AND P1, PT, R6, R107, PT ;  /* 0x0000006b0600720c */ /* 0x000fe40003f26270 */
[----:B------:R-:W-:-:S02]  /*e5d0*/  LEA.HI.X.SX32 R3, R7, R4, 0x1, P0 ;  /* 0x0000000407037211 */ /* 0x000fc400000f0eff */
[----:B------:R-:W-:-:S04]  /*e5e0*/  LEA R4, P0, R2, c[0x0][0x208], 0x2 ;  /* 0x0000820002047a11 */ /* 0x000fc800078010ff */
[----:B------:R-:W-:-:S05]  /*e5f0*/  LEA.HI.X R5, R2, c[0x0][0x20c], R3, 0x2, P0 ;  /* 0x0000830002057a11 */ /* 0x000fca00000f1403 */
[----:B------:R3:W-:Y:S04]  /*e600*/  @!P2 STG.E [R4.64], R0 ;  /* 0x000000000400a986 */ /* 0x0007e8000c101904 */
[----:B------:R3:W-:Y:S02]  /*e610*/  @!P1 STG.E [R4.64+0x20], R13 ;  /* 0x0000200d04009986 */ /* 0x0007e4000c101904 */
.L_x_4822:
[----:B------:R-:W-:Y:S05]  /*e620*/  BSYNC B0 ;  /* 0x0000000000007941 */ /* 0x000fea0003800000 */
.L_x_4821:
[--C-:B------:R-:W-:Y:S01]  /*e630*/  SHF.R.S32.HI R15, RZ, 0x1f, R14.reuse ;  /* 0x0000001fff0f7819 */ /* 0x100fe2000001140e */
[----:B------:R-:W-:Y:S01]  /*e640*/  IMAD R7, R7, c[0x0][0x22c], RZ ;  /* 0x00008b0007077a24 */ /* 0x000fe200078e02ff */
[----:B------:R-:W-:Y:S02]  /*e650*/  ISETP.GE.AND P1, PT, R14, c[0x0][0x220], PT ;  /* 0x000088000e007a0c */ /* 0x000fe40003f26270 */
[C---:B------:R-:W-:Y:S01]  /*e660*/  IADD3 R2, R12.reuse, 0x10, RZ ;  /* 0x000000100c027810 */ /* 0x040fe20007ffe0ff */
[C---:B---3--:R-:W-:Y:S01]  /*e670*/  IMAD.WIDE R4, R12.reuse, 0x20, R14 ;  /* 0x000000200c047825 */ /* 0x048fe200078e020e */
        /* <DEDUP_REMOVED lines=11> */
[----:B----4-:R2:W-:Y:S04]  /*e730*/  @!P2 STG.E.128 [R2.64+0x1000], R8 ;  /* 0x001000080200a986 */ /* 0x0105e8000c101d04 */
[----:B-1----:R2:W-:Y:S04]  /*e740*/  @!P4 STG.E.64 [R2.64], R20 ;  /* 0x000000140200c986 */ /* 0x0025e8000c101b04 */
[----:B------:R2:W-:Y:S01]  /*e750*/  @!P4 STG.E.64 [R2.64+0x8], R22 ;  /* 0x000008160200c986 */ /* 0x0005e2000c101b04 */
[----:B------:R-:W-:Y:S05]  /*e760*/  @P1 EXIT ;  /* 0x000000000000194d */ /* 0x000fea0003800000 */
[----:B------:R-:W-:Y:S01]  /*e770*/  STG.E.128 [R2.64+0x1800], R24 ;  /* 0x0018001802007986 */ /* 0x000fe2000c101d04 */
[----:B------:R-:W-:Y:S05]  /*e780*/  EXIT ;  /* 0x000000000000794d */ /* 0x000fea0003800000 */
.L_x_4823:
        /* <DEDUP_REMOVED lines=15> */
.L_x_5255:


//--------------------- .text._ZN5flash24flash_fwd_splitkv_kernelI23Flash_fwd_kernel_traitsILi32ELi64ELi128ELi4ELb0ELb0EN7cutlass10bfloat16_tE19Flash_kernel_traitsILi32ELi64ELi128ELi4ES3_EELb1ELb0ELb0ELb0ELb1ELb0ELb1ELb1EEEvNS_16Flash_fwd_paramsE --------------------------
	.section	.text._ZN5flash24flash_fwd_splitkv_kernelI23Flash_fwd_kernel_traitsILi32ELi64ELi128ELi4ELb0ELb0EN7cutlass10bfloat16_tE19Flash_kernel_traitsILi32ELi64ELi128ELi4ES3_EELb1ELb0ELb0ELb0ELb1ELb0ELb1ELb1EEEvNS_16Flash_fwd_paramsE,"ax",@progbits
	.sectioninfo	@"SHI_REGISTERS=167"
	.align	128
        .global         _ZN5flash24flash_fwd_splitkv_kernelI23Flash_fwd_kernel_traitsILi32ELi64ELi128ELi4ELb0ELb0EN7cutlass10bfloat16_tE19Flash_kernel_traitsILi32ELi64ELi128ELi4ES3_EELb1ELb0ELb0ELb0ELb1ELb0ELb1ELb1EEEvNS_16Flash_fwd_paramsE
        .type           _ZN5flash24flash_fwd_splitkv_kernelI23Flash_fwd_kernel_traitsILi32ELi64ELi128ELi4ELb0ELb0EN7cutlass10bfloat16_tE19Flash_kernel_traitsILi32ELi64ELi128ELi4ES3_EELb1ELb0ELb0ELb0ELb1ELb0ELb1ELb1EEEvNS_16Flash_fwd_paramsE,@function
        .size           _ZN5flash24flash_fwd_splitkv_kernelI23Flash_fwd_kernel_traitsILi32ELi64ELi128ELi4ELb0ELb0EN7cutlass10bfloat16_tE19Flash_kernel_traitsILi32ELi64ELi128ELi4ES3_EELb1ELb0ELb0ELb0ELb1ELb0ELb1ELb1EEEvNS_16Flash_fwd_paramsE,(.L_x_5256 - _ZN5flash24flash_fwd_splitkv_kernelI23Flash_fwd_kernel_traitsILi32ELi64ELi128ELi4ELb0ELb0EN7cutlass10bfloat16_tE19Flash_kernel_traitsILi32ELi64ELi128ELi4ES3_EELb1ELb0ELb0ELb0ELb1ELb0ELb1ELb1EEEvNS_16Flash_fwd_paramsE)
        .other          _ZN5flash24flash_fwd_splitkv_kernelI23Flash_fwd_kernel_traitsILi32ELi64ELi128ELi4ELb0ELb0EN7cutlass10bfloat16_tE19Flash_kernel_traitsILi32ELi64ELi128ELi4ES3_EELb1ELb0ELb0ELb0ELb1ELb0ELb1ELb1EEEvNS_16Flash_fwd_paramsE,@"STO_CUDA_ENTRY STV_DEFAULT"
_ZN5flash24flash_fwd_splitkv_kernelI23Flash_fwd_kernel_traitsILi32ELi64ELi128ELi4ELb0ELb0EN7cutlass10bfloat16_tE19Flash_kernel_traitsILi32ELi64ELi128ELi4ES3_EELb1ELb0ELb0ELb0ELb1ELb0ELb1ELb1EEEvNS_16Flash_fwd_paramsE:
.text._ZN5flash24flash_fwd_splitkv_kernelI23Flash_fwd_kernel_traitsILi32ELi64ELi128ELi4ELb0ELb0EN7cutlass10bfloat16_tE19Flash_kernel_traitsILi32ELi64ELi128ELi4ES3_EELb1ELb0ELb0ELb0ELb1ELb0ELb1ELb1EEEvNS_16Flash_fwd_paramsE:
        /* <DEDUP_REMOVED lines=53> */
.L_x_4824:
[----:B-1-34-:R-:W-:Y:S02]  /*0350*/  MOV R4, c[0x0][0x218] ;  /* 0x0000860000047a02 */ /* 0x01afe40000000f00 */
.L_x_4825:
        /* <DEDUP_REMOVED lines=40> */
[----:B------:R-:W-:-:S04]  /*05e0*/  IADD3 R6, R53, 0x7f, RZ ;  /* 0x0000007f35067810 */ /* 0x000fc80007ffe0ff */
[----:B------:R-:W-:-:S04]  /*05f0*/  SHF.R.S32.HI R5, RZ, 0x1f, R6 ;  /* 0x0000001fff057819 */ /* 0x000fc80000011406 */
[----:B------:R-:W-:-:S03]  /*0600*/  LEA.HI R5, R5, R6, RZ, 0x7 ;  /* 0x0000000605057211 */ /* 0x000fc600078f38ff */
[----:B------:R-:W-:Y:S02]  /*0610*/  @P2 IADD3 R8, R8, 0x1, RZ ;  /* 0x0000000108082810 */ /* 0x000fe40007ffe0ff */
[----:B------:R-:W-:-:S03]  /*0620*/  SHF.R.S32.HI R5, RZ, 0x7, R5 ;  /* 0x00000007ff057819 */ /* 0x000fc60000011405 */
        /* <DEDUP_REMOVED lines=19> */
[----:B------:R-:W-:Y:S02]  /*0760*/  LOP3.LUT R5, R0, 0x3ffffff8, RZ, 0xc0, !PT ;  /* 0x3ffffff800057812 */ /* 0x000fe400078ec0ff */
[----:B------:R-:W-:-:S03]  /*0770*/  SHF.R.S32.HI R2, RZ, 0x3, R0 ;  /* 0x00000003ff027819 */ /* 0x000fc60000011400 */
[----:B------:R-:W-:-:S04]  /*0780*/  IMAD.IADD R5, R14, 0x1, -R5 ;  /* 0x000000010e057824 */ /* 0x000fc800078e0a05 */
[----:B------:R-:W-:Y:S02]  /*0790*/  IMAD.SHL.U32 R6, R5, 0x4, RZ ;  /* 0x0000000405067824 */ /* 0x000fe400078e00ff */
[--C-:B------:R-:W-:Y:S02]  /*07a0*/  IMAD R5, R106, c[0x0][0x214], R3.reuse ;  /* 0x000085006a057a24 */ /* 0x100fe400078e0203 */
[----:B------:R-:W-:Y:S01]  /*07b0*/  IMAD.IADD R3, R142, 0x1, -R3 ;  /* 0x000000018e037824 */ /* 0x000fe200078e0a03 */
[----:B------:R-:W-:Y:S01]  /*07c0*/  SHF.R.S32.HI R7, RZ, 0x1f, R6 ;  /* 0x0000001fff077819 */ /* 0x000fe20000011406 */
[----:B------:R-:W-:-:S03]  /*07d0*/  IMAD R4, R5, c[0x0][0x22c], RZ ;  /* 0x00008b0005047a24 */ /* 0x000fc600078e02ff */
[C---:B------:R-:W-:Y:S01]  /*07e0*/  ISETP.GE.OR P5, PT, R2.reuse, R3, P6 ;  /* 0x000000030200720c */ /* 0x040fe200037a6670 */
[----:B------:R-:W-:-:S05]  /*07f0*/  IMAD.WIDE R6, R2, 0x20, R6 ;  /* 0x0000002002067825 */ /* 0x000fca00078e0206 */
[----:B------:R-:W-:Y:S02]  /*0800*/  IADD3 R0, P0, R4, R6, RZ ;  /* 0x0000000604007210 */ /* 0x000fe40007f1e0ff */
[----:B------:R-:W-:Y:S02]  /*0810*/  IADD3 R6, R2, 0x10, RZ ;  /* 0x0000001002067810 */ /* 0x000fe40007ffe0ff */
[----:B------:R-:W-:Y:S02]  /*0820*/  LEA.HI.X.SX32 R7, R4, R7, 0x1, P0 ;  /* 0x0000000704077211 */ /* 0x000fe400000f0eff */
[-C--:B------:R-:W-:Y:S02]  /*0830*/  ISETP.GE.AND P0, PT, R2, R3.reuse, PT ;  /* 0x000000030200720c */ /* 0x080fe40003f06270 */
[----:B------:R-:W-:Y:S02]  /*0840*/  ISETP.GE.AND P1, PT, R6, R3, PT ;  /* 0x000000030600720c */ /* 0x000fe40003f26270 */
[----:B------:R-:W-:-:S02]  /*0850*/  LEA R8, P2, R0, c[0x0][0x1d8], 0x2 ;  /* 0x0000760000087a11 */ /* 0x000fc400078410ff */
[----:B------:R-:W-:Y:S02]  /*0860*/  IADD3 R4, R2, 0x20, RZ ;  /* 0x0000002002047810 */ /* 0x000fe40007ffe0ff */
[----:B------:R-:W-:Y:S02]  /*0870*/  LEA.HI.X R9, R0, c[0x0][0x1dc], R7, 0x2, P2 ;  /* 0x0000770000097a11 */ /* 0x000fe400010f1407 */
[-C--:B------:R-:W-:Y:S02]  /*0880*/  ISETP.GE.OR P4, PT, R6, R3.reuse, P6 ;  /* 0x000000030600720c */ /* 0x080fe40003786670 */
[----:B------:R-:W-:Y:S01]  /*0890*/  ISETP.GE.OR P3, PT, R4, R3, P6 ;  /* 0x000000030400720c */ /* 0x000fe20003766670 */
[----:B------:R1:W-:Y:S01]  /*08a0*/  @!P0 STG.E.128 [R8.64], RZ ;  /* 0x000000ff08008986 */ /* 0x0003e2000c101d06 */
[----:B------:R-:W-:Y:S02]  /*08b0*/  IADD3 R0, R2, 0x30, RZ ;  /* 0x0000003002007810 */ /* 0x000fe40007ffe0ff */
[----:B------:R-:W-:Y:S01]  /*08c0*/  SHF.R.S32.HI R7, RZ, 0x1f, R5 ;  /* 0x0000001fff077819 */ /* 0x000fe20000011405 */
[----:B------:R1:W-:Y:S01]  /*08d0*/  @!P1 STG.E.128 [R8.64+0x800], RZ ;  /* 0x000800ff08009986 */ /* 0x0003e2000c101d06 */
[----:B------:R-:W-:-:S02]  /*08e0*/  IADD3 R5, P0, R5, R2, RZ ;  /* 0x0000000205057210 */ /* 0x000fc40007f1e0ff */
[-C--:B------:R-:W-:Y:S02]  /*08f0*/  ISETP.GE.AND P2, PT, R4, R3.reuse, PT ;  /* 0x000000030400720c */ /* 0x080fe40003f46270 */
[CC--:B------:R-:W-:Y:S01]  /*0900*/  ISETP.GE.AND P1, PT, R0.reuse, R3.reuse, PT ;  /* 0x000000030000720c */ /* 0x0c0fe20003f26270 */
[----:B------:R-:W-:Y:S01]  /*0910*/  @!P4 IMAD.MOV.U32 R4, RZ, RZ, -0x800000 ;  /* 0xff800000ff04c424 */ /* 0x000fe200078e00ff */
[----:B------:R-:W-:Y:S02]  /*0920*/  ISETP.GE.OR P6, PT, R0, R3, P6 ;  /* 0x000000030000720c */ /* 0x000fe400037c6670 */
[----:B------:R-:W-:Y:S02]  /*0930*/  LEA.HI.X.SX32 R2, R2, R7, 0x1, P0 ;  /* 0x0000000702027211 */ /* 0x000fe400000f0eff */
[----:B------:R-:W-:-:S04]  /*0940*/  LEA R6, P0, R5, c[0x0][0x208], 0x2 ;  /* 0x0000820005067a11 */ /* 0x000fc800078010ff */
[----:B------:R-:W-:Y:S01]  /*0950*/  LEA.HI.X R7, R5, c[0x0][0x20c], R2, 0x2, P0 ;  /* 0x0000830005077a11 */ /* 0x000fe200000f1402 */
[----:B------:R-:W-:Y:S01]  /*0960*/  @!P5 IMAD.MOV.U32 R5, RZ, RZ, -0x800000 ;  /* 0xff800000ff05d424 */ /* 0x000fe200078e00ff */
[----:B------:R1:W-:Y:S01]  /*0970*/  @!P2 STG.E.128 [R8.64+0x1000], RZ ;  /* 0x001000ff0800a986 */ /* 0x0003e2000c101d06 */
[----:B------:R-:W-:-:S03]  /*0980*/  @!P3 IMAD.MOV.U32 R2, RZ, RZ, -0x800000 ;  /* 0xff800000ff02b424 */ /* 0x000fc600078e00ff */
        /* <DEDUP_REMOVED lines=8> */
.L_x_4826:
        /* <DEDUP_REMOVED lines=42> */
[----:B------:R-:W-:-:S05]  /*0cb0*/  IMAD.MOV.U32 R3, RZ, RZ, R5 ;  /* 0x000000ffff037224 */ /* 0x000fca00078e0005 */
[----:B------:R-:W-:Y:S02]  /*0cc0*/  @!P0 IADD3 R3, -R3, RZ, RZ ;  /* 0x000000ff03038210 */ /* 0x000fe40007ffe1ff */
[----:B------:R-:W-:-:S05]  /*0cd0*/  @!P2 LOP3.LUT R3, RZ, c[0x0][0x2d0], RZ, 0x33, !PT ;  /* 0x0000b400ff03aa12 */ /* 0x000fca00078e33ff */
[----:B------:R-:W-:-:S05]  /*0ce0*/  IMAD.WIDE R12, R3, 0x4, R144 ;  /* 0x00000004030c7825 */ /* 0x000fca00078e0290 */
[----:B-----5:R-:W2:Y:S01]  /*0cf0*/  LDG.E R7, [R12.64] ;  /* 0x000000060c077981 */ /* 0x020ea2000c1e1900 */
[----:B------:R-:W-:Y:S01]  /*0d00*/  IABS R2, c[0x0][0x1c8] ;  /* 0x0000720000027a13 */ /* 0x000fe20000000000 */
[----:B------:R-:W-:-:S03]  /*0d10*/  IMAD.MOV R3, RZ, RZ, -R3 ;  /* 0x000000ffff037224 */ /* 0x000fc600078e0a03 */
[----:B------:R-:W1:Y:S08]  /*0d20*/  I2F.RP R10, R2 ;  /* 0x00000002000a7306 */ /* 0x000e700000209400 */
[----:B-1----:R-:W1:Y:S02]  /*0d30*/  MUFU.RCP R9, R10 ;  /* 0x0000000a00097308 */ /* 0x002e640000001000 */
[----:B-1----:R-:W-:-:S06]  /*0d40*/  IADD3 R9, R9, 0xffffffe, RZ ;  /* 0x0ffffffe09097810 */ /* 0x002fcc0007ffe0ff */
[----:B------:R-:W1:Y:S02]  /*0d50*/  F2I.FTZ.U32.TRUNC.NTZ R9, R9 ;  /* 0x0000000900097305 */ /* 0x000e64000021f000 */
[----:B-1----:R-:W-:-:S04]  /*0d60*/  IMAD.MOV R4, RZ, RZ, -R9 ;  /* 0x000000ffff047224 */ /* 0x002fc800078e0a09 */
        /* <DEDUP_REMOVED lines=40> */
.L_x_4827:
        /* <DEDUP_REMOVED lines=16> */
.L_x_4829:
[----:B------:R-:W-:Y:S01]  /*10f0*/  IABS R3, c[0x0][0x1c8] ;  /* 0x0000720000037a13 */ /* 0x000fe20000000000 */
[----:B------:R-:W-:Y:S01]  /*1100*/  @P4 IMAD.IADD R15, R11, 0x1, R10 ;  /* 0x000000010b0f4824 */ /* 0x000fe200078e020a */
[----:B------:R-:W-:Y:S02]  /*1110*/  MOV R4, RZ ;  /* 0x000000ff00047202 */ /* 0x000fe40000000f00 */
[----:B------:R-:W1:Y:S01]  /*1120*/  I2F.RP R13, R3 ;  /* 0x00000003000d7306 */ /* 0x000e620000209400 */
[----:B------:R-:W-:-:S04]  /*1130*/  @P4 IMAD.WIDE.U32 R18, R15, c[0x0][0x1a0], RZ ;  /* 0x000068000f124a25 */ /* 0x000fc800078e00ff */
[----:B------:R-:W-:Y:S01]  /*1140*/  @P4 IMAD R15, R15, c[0x0][0x1a4], R19 ;  /* 0x000069000f0f4a24 */ /* 0x000fe200078e0213 */
[----:B------:R-:W-:Y:S02]  /*1150*/  @P4 MOV R10, R18 ;  /* 0x00000012000a4202 */ /* 0x000fe40000000f00 */
        /* <DEDUP_REMOVED lines=17> */
[----:B------:R-:W-:Y:S02]  /*1270*/  ISETP.GE.AND P2, PT, R0, RZ, PT ;  /* 0x000000ff0000720c */ /* 0x000fe40003f46270 */
[----:B------:R-:W-:-:S04]  /*1280*/  LEA R0, R52, 0xffffff80, 0x7 ;  /* 0xffffff8034007811 */ /* 0x000fc800078e38ff */
[----:B------:R-:W-:Y:S01]  /*1290*/  SHF.R.S32.HI R3, RZ, 0x1f, R0 ;  /* 0x0000001fff037819 */ /* 0x000fe20000011400 */
[----:B------:R-:W-:Y:S01]  /*12a0*/  IMAD.WIDE.U32 R8, R0, c[0x0][0x198], R8 ;  /* 0x0000660000087a25 */ /* 0x000fe200078e0008 */
[----:B------:R-:W-:-:S03]  /*12b0*/  @P3 IADD3 R4, R4, 0x1, RZ ;  /* 0x0000000104043810 */ /* 0x000fc60007ffe0ff */
[----:B------:R-:W-:Y:S02]  /*12c0*/  IMAD R5, R3, c[0x0][0x198], RZ ;  /* 0x0000660003057a24 */ /* 0x000fe400078e02ff */
[----:B------:R-:W-:Y:S01]  /*12d0*/  @!P2 IADD3 R4, -R4, RZ, RZ ;  /* 0x000000ff0404a210 */ /* 0x000fe20007ffe1ff */
[----:B------:R-:W-:Y:S01]  /*12e0*/  IMAD.MOV.U32 R12, RZ, RZ, R8 ;  /* 0x000000ffff0c7224 */ /* 0x000fe200078e0008 */
[----:B------:R-:W-:Y:S01]  /*12f0*/  @!P0 LOP3.LUT R4, RZ, c[0x0][0x1c8], RZ, 0x33, !PT ;  /* 0x00007200ff048a12 */ /* 0x000fe200078e33ff */
[----:B------:R-:W-:-:S03]  /*1300*/  IMAD R5, R0, c[0x0][0x19c], R5 ;  /* 0x0000670000057a24 */ /* 0x000fc600078e0205 */
[----:B------:R-:W-:Y:S02]  /*1310*/  SHF.R.S32.HI R2, RZ, 0x1f, R4 ;  /* 0x0000001fff027819 */ /* 0x000fe40000011404 */
[----:B------:R-:W-:Y:S01]  /*1320*/  IADD3 R13, R9, R5, RZ ;  /* 0x00000005090d7210 */ /* 0x000fe20007ffe0ff */
        /* <DEDUP_REMOVED lines=18> */
.L_x_4828:
        /* <DEDUP_REMOVED lines=14> */
[-C--:B------:R-:W-:Y:S01]  /*1530*/  LEA.HI R18, R19, R14.reuse, RZ, 0x5 ;  /* 0x0000000e13127211 */ /* 0x080fe200078f28ff */
[----:B------:R-:W-:Y:S01]  /*1540*/  @!P0 IMAD R16, R6, c[0x0][0x178], RZ ;  /* 0x00005e0006108a24 */ /* 0x000fe200078e02ff */
[----:B------:R-:W-:Y:S01]  /*1550*/  SHF.R.S32.HI R105, RZ, 0x1f, R104 ;  /* 0x0000001fff697819 */ /* 0x000fe20000011468 */
[----:B------:R-:W-:Y:S01]  /*1560*/  @P0 IMAD.WIDE.U32 R26, R17, c[0x0][0x190], RZ ;  /* 0x00006400111a0a25 */ /* 0x000fe200078e00ff */
[----:B------:R-:W-:Y:S02]  /*1570*/  SHF.R.S32.HI R18, RZ, 0x5, R18 ;  /* 0x00000005ff127819 */ /* 0x000fe40000011412 */
[----:B------:R-:W-:Y:S01]  /*1580*/  LEA.HI R19, R19, R14, RZ, 0x4 ;  /* 0x0000000e13137211 */ /* 0x000fe200078f20ff */
[----:B------:R-:W-:Y:S01]  /*1590*/  @!P0 IMAD.WIDE.U32 R22, R143, c[0x0][0x178], RZ ;  /* 0x00005e008f168a25 */ /* 0x000fe200078e00ff */
[----:B------:R-:W-:Y:S02]  /*15a0*/  @P0 MOV R20, R26 ;  /* 0x0000001a00140202 */ /* 0x000fe40000000f00 */
[----:B------:R-:W-:Y:S01]  /*15b0*/  LOP3.LUT R19, R19, 0xfffffff0, RZ, 0xc0, !PT ;  /* 0xfffffff013137812 */ /* 0x000fe200078ec0ff */
[----:B-----5:R-:W-:Y:S01]  /*15c0*/  @!P0 IMAD R7, R143, c[0x0][0x17c], R16 ;  /* 0x00005f008f078a24 */ /* 0x020fe200078e0210 */
[----:B------:R-:W-:Y:S01]  /*15d0*/  LEA.HI R74, R74, R61, RZ, 0x7 ;  /* 0x0000003d4a4a7211 */ /* 0x000fe200078f38ff */
[----:B------:R-:W-:Y:S01]  /*15e0*/  @P0 IMAD R17, R17, c[0x0][0x194], R27 ;  /* 0x0000650011110a24 */ /* 0x000fe200078e021b */
[----:B------:R-:W-:Y:S01]  /*15f0*/  IADD3 R19, -R19, R14, RZ ;  /* 0x0000000e13137210 */ /* 0x000fe20007ffe1ff */
        /* <DEDUP_REMOVED lines=17> */
[----:B------:R-:W-:Y:S01]  /*1710*/  IMAD R14, R24, c[0x0][0x194], R25 ;  /* 0x00006500180e7a24 */ /* 0x000fe200078e0219 */
[----:B------:R-:W-:Y:S01]  /*1720*/  SHF.R.S32.HI R13, RZ, 0x1f, R12 ;  /* 0x0000001fff0d7819 */ /* 0x000fe2000001140c */
[----:B------:R-:W-:Y:S01]  /*1730*/  IMAD.MOV.U32 R98, RZ, RZ, 0x5 ;  /* 0x00000005ff627424 */ /* 0x000fe200078e00ff */
[----:B------:R-:W-:Y:S01]  /*1740*/  IADD3 R8, P2, R12, R8, RZ ;  /* 0x000000080c087210 */ /* 0x000fe20007f5e0ff */
[----:B------:R-:W-:Y:S01]  /*1750*/  IMAD.SHL.U32 R55, R111, 0x20, RZ ;  /* 0x000000206f377824 */ /* 0x000fe200078e00ff */
[----:B------:R-:W-:Y:S01]  /*1760*/  LEA.HI R59, R19, R19, RZ, 0x1 ;  /* 0x00000013133b7211 */ /* 0x000fe200078f08ff */
[----:B------:R-:W-:Y:S01]  /*1770*/  IMAD.X R21, R13, 0x1, R17, P0 ;  /* 0x000000010d157824 */ /* 0x000fe200000e0611 */
[----:B------:R-:W-:Y:S01]  /*1780*/  IMNMX R74, R137, R74, !PT ;  /* 0x0000004a894a7217 */ /* 0x000fe20007800200 */
[----:B------:R-:W-:Y:S01]  /*1790*/  IMAD R17, R2, c[0x0][0x1b8], RZ ;  /* 0x00006e0002117a24 */ /* 0x000fe200078e02ff */
[----:B------:R-:W-:Y:S01]  /*17a0*/  LOP3.LUT R23, R23, R16, RZ, 0x3c, !PT ;  /* 0x0000001017177212 */ /* 0x000fe200078e3cff */
[----:B------:R-:W-:Y:S01]  /*17b0*/  IMAD.WIDE.U32 R20, R24, c[0x0][0x190], R20 ;  /* 0x0000640018147a25 */ /* 0x000fe200078e0014 */
[----:B------:R-:W-:-:S02]  /*17c0*/  IADD3 R24, P0, R12, R10, RZ ;  /* 0x0000000a0c187210 */ /* 0x000fc40007f1e0ff */
[----:B------:R-:W-:Y:S01]  /*17d0*/  ISETP.GT.AND P3, PT, R52, R74, PT ;  /* 0x0000004a3400720c */ /* 0x000fe20003f64270 */
[C---:B------:R-:W-:Y:S01]  /*17e0*/  IMAD.X R9, R13.reuse, 0x1, R9, P2 ;  /* 0x000000010d097824 */ /* 0x040fe200010e0609 */
[----:B------:R-:W-:Y:S01]  /*17f0*/  SHF.R.S32.HI R65, RZ, 0x1, R67 ;  /* 0x00000001ff417819 */ /* 0x000fe20000011443 */
[----:B------:R-:W-:Y:S01]  /*1800*/  IMAD.X R25, R13, 0x1, R15, P0 ;  /* 0x000000010d197824 */ /* 0x000fe200000e060f */
[----:B------:R-:W-:Y:S01]  /*1810*/  IADD3 R5, P0, R104, R5, RZ ;  /* 0x0000000568057210 */ /* 0x000fe20007f1e0ff */
[C---:B------:R-:W-:Y:S01]  /*1820*/  IMAD R17, R4.reuse, c[0x0][0x1bc], R17 ;  /* 0x00006f0004117a24 */ /* 0x040fe200078e0211 */
[----:B------:R-:W-:Y:S01]  /*1830*/  SHF.L.U32 R7, R7, 0x2, RZ ;  /* 0x0000000207077819 */ /* 0x000fe200000006ff */
[----:B------:R-:W-:Y:S01]  /*1840*/  IMAD.WIDE.U32 R24, R4, c[0x0][0x1b8], R24 ;  /* 0x00006e0004187a25 */ /* 0x000fe200078e0018 */
[----:B------:R-:W-:Y:S02]  /*1850*/  SHF.R.S32.HI R54, RZ, 0x1, R59 ;  /* 0x00000001ff367819 */ /* 0x000fe4000001143b */
[----:B------:R-:W-:Y:S01]  /*1860*/  IADD3 R21, R21, R14, RZ ;  /* 0x0000000e15157210 */ /* 0x000fe20007ffe0ff */
[----:B------:R-:W-:Y:S01]  /*1870*/  IMAD.X R3, R105, 0x1, R3, P0 ;  /* 0x0000000169037824 */ /* 0x000fe200000e0603 */
[----:B------:R-:W-:Y:S01]  /*1880*/  SHF.L.U64.HI R56, R111, R98, c[0x0][0x19c] ;  /* 0x000067006f387619 */ /* 0x000fe20000010262 */
[----:B------:R-:W-:Y:S01]  /*1890*/  IMAD.WIDE.U32 R26, R104, c[0x0][0x198], R8 ;  /* 0x00006600681a7a25 */ /* 0x000fe200078e0008 */
[----:B------:R-:W-:-:S03]  /*18a0*/  SHF.R.S32.HI R8, RZ, 0x1f, R106 ;  /* 0x0000001fff087819 */ /* 0x000fc6000001146a */
[----:B------:R-:W-:Y:S01]  /*18b0*/  IMAD.IADD R25, R25, 0x1, R17 ;  /* 0x0000000119197824 */ /* 0x000fe200078e0211 */
[----:B------:R-:W-:Y:S01]  /*18c0*/  LEA R76, P2, R26, c[0x0][0x168], 0x1 ;  /* 0x00005a001a4c7a11 */ /* 0x000fe200078408ff */
[----:B------:R-:W-:Y:S02]  /*18d0*/  IMAD R10, R3, c[0x0][0x1a0], RZ ;  /* 0x00006800030a7a24 */ /* 0x000fe400078e02ff */
[----:B------:R-:W-:Y:S02]  /*18e0*/  IMAD R19, R105, c[0x0][0x198], RZ ;  /* 0x0000660069137a24 */ /* 0x000fe400078e02ff */
[----:B------:R-:W-:Y:S02]  /*18f0*/  IMAD R3, R8, c[0x0][0x1a8], RZ ;  /* 0x00006a0008037a24 */ /* 0x000fe400078e02ff */
[C---:B------:R-:W-:Y:S02]  /*1900*/  IMAD R79, R5.reuse, c[0x0][0x1a4], R10 ;  /* 0x00006900054f7a24 */ /* 0x040fe400078e020a */
[----:B------:R-:W-:-:S04]  /*1910*/  IMAD.WIDE.U32 R8, R5, c[0x0][0x1a0], R24 ;  /* 0x0000680005087a25 */ /* 0x000fc800078e0018 */
[----:B------:R-:W-:Y:S01]  /*1920*/  IMAD R19, R104, c[0x0][0x19c], R19 ;  /* 0x0000670068137a24 */ /* 0x000fe200078e0213 */
[----:B------:R-:W-:Y:S01]  /*1930*/  LEA R78, P0, R8, c[0x0][0x170], 0x1 ;  /* 0x00005c00084e7a11 */ /* 0x000fe200078008ff */
[----:B------:R-:W-:Y:S02]  /*1940*/  IMAD.IADD R79, R9, 0x1, R79 ;  /* 0x00000001094f7824 */ /* 0x000fe400078e024f */
        /* <DEDUP_REMOVED lines=110> */
[----:B------:R-:W-:Y:S01]  /*2030*/  IMAD.SHL.U32 R81, R99, 0x40, RZ ;  /* 0x0000004063517824 */ /* 0x000fe200078e00ff */
        /* <DEDUP_REMOVED lines=20> */
.L_x_4860:
        /* <DEDUP_REMOVED lines=43> */
[----:B--2---:R-:W2:Y:S11]  /*2430*/  LDG.E.128 R16, [R92.64] ;  /* 0x000000065c107981 */ /* 0x004eb6000c1e1d00 */
        /* <DEDUP_REMOVED lines=45> */
.L_x_4834:
[----:B------:R-:W-:Y:S05]  /*2710*/  BSYNC B0 ;  /* 0x0000000000007941 */ /* 0x000fea0003800000 */
.L_x_4833:
        /* <DEDUP_REMOVED lines=57> */
.L_x_4836:
[----:B------:R-:W-:Y:S05]  /*2ab0*/  BSYNC B0 ;  /* 0x0000000000007941 */ /* 0x000fea0003800000 */
.L_x_4835:
        /* <DEDUP_REMOVED lines=57> */
.L_x_4838:
[----:B------:R-:W-:Y:S05]  /*2e50*/  BSYNC B0 ;  /* 0x0000000000007941 */ /* 0x000fea0003800000 */
.L_x_4837:
[----:B------:R-:W-:Y:S01]  /*2e60*/  BSSY B0, `(.L_x_4839) ;  /* 0x000003c000007945 */ /* 0x000fe20003800000 */
[----:B------:R-:W-:-:S05]  /*2e70*/  @!P2 BRA `(.L_x_4840) ;  /* 0x000003a00000a947 */ /* 0x000fca0003800000 */
[----:B------:R-:W-:Y:S02]  /*2e80*/  ISETP.GE.AND P0, PT, R12, UR4, PT ;  /* 0x000000040c007c0c */ /* 0x000fe4000bf06270 */
[----:B------:R-:W-:Y:S02]  /*2e90*/  MOV R33, c[0x0][0x288] ;  /* 0x0000a20000217a02 */ /* 0x000fe40000000f00 */
[----:B-1----:R-:W-:Y:S03]  /*2ea0*/  MOV R35, 0xc0 ;  /* 0x000000c000237802 */ /* 0x002fe60000000f00 */
[----:B------:R-:W-:Y:S04]  /*2eb0*/  IMAD.WIDE.U32 R32, R33, 0xc0, R92 ;  /* 0x000000c021207825 */ /* 0x000fe800078e005c */
[----:B------:R-:W-:Y:S01]  /*2ec0*/  IMAD.WIDE.U32 R38, R35, c[0x0][0x198], R76 ;  /* 0x0000660023267a25 */ /* 0x000fe200078e004c */
[----:B------:R-:W-:Y:S02]  /*2ed0*/  IADD3 R33, R33, UR12, RZ ;  /* 0x0000000c21217c10 */ /* 0x000fe4000fffe0ff */
[C---:B------:R-:W-:Y:S01]  /*2ee0*/  @!P0 SHF.L.U64.HI R26, R69.reuse, 0x1, R68 ;  /* 0x00000001451a8819 */ /* 0x040fe20000010244 */
[----:B--2---:R-:W-:Y:S02]  /*2ef0*/  @!P0 IMAD.SHL.U32 R31, R69, 0x2, RZ ;  /* 0x00000002451f8824 */ /* 0x004fe400078e00ff */
        /* <DEDUP_REMOVED lines=50> */
.L_x_4840:
[----:B------:R-:W-:Y:S05]  /*3220*/  BSYNC B0 ;  /* 0x0000000000007941 */ /* 0x000fea0003800000 */
.L_x_4839:
        /* <DEDUP_REMOVED lines=9> */
.L_x_4832:
        /* <DEDUP_REMOVED lines=86> */
.L_x_4845:
[----:B------:R-:W-:Y:S05]  /*3820*/  BSYNC B0 ;  /* 0x0000000000007941 */ /* 0x000fea0003800000 */
.L_x_4844:
[----:B-----5:R3:W-:Y:S02]  /*3830*/  STG.E.128 [R76.64], R40 ;  /* 0x000000284c007986 */ /* 0x0207e4000c101d06 */
.L_x_4843:
[----:B------:R-:W-:Y:S05]  /*3840*/  BSYNC B1 ;  /* 0x0000000000017941 */ /* 0x000fea0003800000 */
.L_x_4842:
        /* <DEDUP_REMOVED lines=88> */
.L_x_4849:
[----:B------:R-:W-:Y:S05]  /*3dd0*/  BSYNC B0 ;  /* 0x0000000000007941 */ /* 0x000fea0003800000 */
.L_x_4848:
[C---:B--2---:R-:W-:Y:S04]  /*3de0*/  LEA R2, P0, R55.reuse, R76, 0x1 ;  /* 0x0000004c37027211 */ /* 0x044fe800078008ff */
[----:B------:R-:W-:Y:S05]  /*3df0*/  LEA.HI.X R3, R55, R77, R56, 0x1, P0 ;  /* 0x0000004d37037211 */ /* 0x000fea00000f0c38 */
[----:B-----5:R2:W-:Y:S04]  /*3e00*/  STG.E.128 [R2.64], R40 ;  /* 0x0000002802007986 */ /* 0x0205e8000c101d06 */
.L_x_4847:
[----:B------:R-:W-:Y:S05]  /*3e10*/  BSYNC B1 ;  /* 0x0000000000017941 */ /* 0x000fea0003800000 */
.L_x_4846:
        /* <DEDUP_REMOVED lines=88> */
.L_x_4853:
[----:B------:R-:W-:Y:S05]  /*43a0*/  BSYNC B0 ;  /* 0x0000000000007941 */ /* 0x000fea0003800000 */
.L_x_4852:
[C---:B------:R-:W-:Y:S04]  /*43b0*/  LEA R2, P0, R110.reuse, R76, 0x1 ;  /* 0x0000004c6e027211 */ /* 0x040fe800078008ff */
[----:B------:R-:W-:Y:S05]  /*43c0*/  LEA.HI.X R3, R110, R77, R82, 0x1, P0 ;  /* 0x0000004d6e037211 */ /* 0x000fea00000f0c52 */
[----:B-----5:R3:W-:Y:S04]  /*43d0*/  STG.E.128 [R2.64], R40 ;  /* 0x0000002802007986 */ /* 0x0207e8000c101d06 */
.L_x_4851:
[----:B------:R-:W-:Y:S05]  /*43e0*/  BSYNC B1 ;  /* 0x0000000000017941 */ /* 0x000fea0003800000 */
.L_x_4850:
        /* <DEDUP_REMOVED lines=21> */
[----:B------:R-:W-:Y:S01]  /*4540*/  LEA R14, P0, R113, R116, 0x1 ;  /* 0x00000074710e7211 */ /* 0x000fe200078008ff */
[----:B--2---:R-:W-:Y:S01]  /*4550*/  IMAD.MOV.U32 R116, RZ, RZ, RZ ;  /* 0x000000ffff747224 */ /* 0x004fe200078e00ff */
[----:B------:R-:W-:Y:S01]  /*4560*/  IADD3 R112, P3, R69, R114, RZ ;  /* 0x0000007245707210 */ /* 0x000fe20007f7e0ff */
[----:B------:R-:W-:Y:S01]  /*4570*/  @P2 IMAD R116, RZ, RZ, -UR5 ;  /* 0x80000005ff742e24 */ /* 0x000fe2000f8e02ff */
[----:B------:R-:W-:Y:S02]  /*4580*/  LEA.HI.X.SX32 R15, R113, R117, 0x1, P0 ;  /* 0x00000075710f7211 */ /* 0x000fe400000f0eff */
[----:B------:R-:W-:Y:S02]  /*4590*/  LEA.HI.X.SX32 R113, R114, R68, 0x1, P3 ;  /* 0x0000004472717211 */ /* 0x000fe400018f0eff */
[C---:B------:R-:W-:Y:S01]  /*45a0*/  LEA R118, P0, R112.reuse, R94, 0x1 ;  /* 0x0000005e70767211 */ /* 0x040fe200078008ff */
[----:B------:R-:W2:Y:S03]  /*45b0*/  LDG.E.128 R24, [R14.64] ;  /* 0x000000060e187981 */ /* 0x000ea6000c1e1d00 */
[----:B------:R-:W-:Y:S02]  /*45c0*/  LEA.HI.X R119, R112, R95, R113, 0x1, P0 ;  /* 0x0000005f70777211 */ /* 0x000fe400000f0c71 */
[----:B------:R-:W-:Y:S03]  /*45d0*/  IADD3 R117, P0, R69, R116, RZ ;  /* 0x0000007445757210 */ /* 0x000fe60007f1e0ff */
[----:B------:R-:W3:Y:S01]  /*45e0*/  LDG.E.128 R112, [R118.64] ;  /* 0x0000000676707981 */ /* 0x000ee2000c1e1d00 */
        /* <DEDUP_REMOVED lines=56> */
.L_x_4857:
[----:B------:R-:W-:Y:S05]  /*4970*/  BSYNC B0 ;  /* 0x0000000000007941 */ /* 0x000fea0003800000 */
.L_x_4856:
[----:B------:R-:W-:Y:S05]  /*4980*/  MOV R3, 0xc0 ;  /* 0x000000c000037802 */ /* 0x000fea0000000f00 */
[C---:B------:R-:W-:Y:S04]  /*4990*/  IMAD.WIDE.U32 R4, R3.reuse, c[0x0][0x198], R76 ;  /* 0x0000660003047a25 */ /* 0x040fe800078e004c */
[----:B------:R-:W-:Y:S05]  /*49a0*/  IMAD R0, R3, c[0x0][0x19c], RZ ;  /* 0x0000670003007a24 */ /* 0x000fea00078e02ff */
[----:B------:R-:W-:Y:S05]  /*49b0*/  IADD3 R5, R5, R0, RZ ;  /* 0x0000000005057210 */ /* 0x000fea0007ffe0ff */
[----:B-----5:R3:W-:Y:S02]  /*49c0*/  STG.E.128 [R4.64], R40 ;  /* 0x0000002804007986 */ /* 0x0207e4000c101d06 */
.L_x_4855:
[----:B------:R-:W-:Y:S05]  /*49d0*/  BSYNC B1 ;  /* 0x0000000000017941 */ /* 0x000fea0003800000 */
.L_x_4854:
        /* <DEDUP_REMOVED lines=8> */
.L_x_4831:
[----:B--2---:R-:W2:Y:S01]  /*4a60*/  @P0 LDG.E.128 R20, [R92.64] ;  /* 0x000000065c140981 */ /* 0x004ea2000c1e1d00 */
[C---:B------:R-:W-:Y:S01]  /*4a70*/  @P4 LEA R14, P5, R99.reuse, R92, 0x1 ;  /* 0x0000005c630e4211 */ /* 0x040fe200078a08ff */
[----:B------:R-:W-:Y:S01]  /*4a80*/  @P2 IMAD.MOV.U32 R3, RZ, RZ, c[0x0][0x288] ;  /* 0x0000a200ff032624 */ /* 0x000fe200078e00ff */
[----:B------:R-:W-:Y:S01]  /*4a90*/  UMOV UR4, URZ ;  /* 0x0000003f00047c82 */ /* 0x000fe20008000000 */
[----:B------:R-:W-:Y:S01]  /*4aa0*/  @P2 IMAD.MOV.U32 R0, RZ, RZ, c[0x0][0x28c] ;  /* 0x0000a300ff002624 */ /* 0x000fe200078e00ff */
[----:B------:R-:W-:Y:S01]  /*4ab0*/  @P4 LEA.HI.X R15, R99, R93, R98, 0x1, P5 ;  /* 0x0000005d630f4211 */ /* 0x000fe200028f0c62 */
[----:B------:R-:W-:Y:S01]  /*4ac0*/  @P2 IMAD.WIDE.U32 R2, R3, 0xc0, R92 ;  /* 0x000000c003022825 */ /* 0x000fe200078e005c */
[C---:B------:R-:W-:Y:S03]  /*4ad0*/  @P4 LEA R24, P5, R55.reuse, R76, 0x1 ;  /* 0x0000004c37184211 */ /* 0x040fe600078a08ff */
[----:B------:R-:W-:Y:S01]  /*4ae0*/  @P2 IMAD R0, R0, 0xc0, RZ ;  /* 0x000000c000002824 */ /* 0x000fe200078e02ff */
[----:B------:R-:W-:Y:S04]  /*4af0*/  @P4 LEA.HI.X R25, R55, R77, R56, 0x1, P5 ;  /* 0x0000004d37194211 */ /* 0x000fe800028f0c38 */
[----:B------:R-:W-:Y:S01]  /*4b00*/  @P2 IADD3 R3, R3, R0, RZ ;  /* 0x0000000003032210 */ /* 0x000fe20007ffe0ff */
[----:B--2---:R-:W-:Y:S01]  /*4b10*/  @P0 STG.E.128 [R76.64], R20 ;  /* 0x000000144c000986 */ /* 0x004fe2000c101d06 */
[C---:B------:R-:W-:Y:S03]  /*4b20*/  @P3 LEA R16, P0, R81.reuse, R92, 0x1 ;  /* 0x0000005c51103211 */ /* 0x040fe600078008ff */
[----:B------:R1:W2:Y:S01]  /*4b30*/  @P4 LDG.E.128 R4, [R14.64] ;  /* 0x000000060e044981 */ /* 0x0002a2000c1e1d00 */
[----:B------:R-:W-:Y:S02]  /*4b40*/  @P3 LEA.HI.X R17, R81, R93, R80, 0x1, P0 ;  /* 0x0000005d51113211 */ /* 0x000fe400000f0c50 */
[C---:B-1----:R-:W-:Y:S04]  /*4b50*/  @P3 LEA R14, P0, R110.reuse, R76, 0x1 ;  /* 0x0000004c6e0e3211 */ /* 0x042fe800078008ff */
[----:B------:R-:W-:Y:S01]  /*4b60*/  @P3 LEA.HI.X R15, R110, R77, R82, 0x1, P0 ;  /* 0x0000004d6e0f3211 */ /* 0x000fe200000f0c52 */
[----:B--2---:R1:W-:Y:S04]  /*4b70*/  @P4 STG.E.128 [R24.64], R4 ;  /* 0x0000000418004986 */ /* 0x0043e8000c101d06 */
[----:B------:R-:W2:Y:S04]  /*4b80*/  @P3 LDG.E.128 R16, [R16.64] ;  /* 0x0000000610103981 */ /* 0x000ea8000c1e1d00 */
[----:B--2---:R2:W-:Y:S04]  /*4b90*/  @P3 STG.E.128 [R14.64], R16 ;  /* 0x000000100e003986 */ /* 0x0045e8000c101d06 */
[----:B-1----:R1:W3:Y:S02]  /*4ba0*/  @P2 LDG.E.128 R4, [R2.64] ;  /* 0x0000000602042981 */ /* 0x0022e4000c1e1d00 */
[----:B-1----:R-:W-:Y:S04]  /*4bb0*/  @P2 IMAD.MOV.U32 R3, RZ, RZ, 0xc0 ;  /* 0x000000c0ff032424 */ /* 0x002fe800078e00ff */
[C---:B------:R-:W-:Y:S04]  /*4bc0*/  @P2 IMAD.WIDE.U32 R20, R3.reuse, c[0x0][0x198], R76 ;  /* 0x0000660003142a25 */ /* 0x040fe800078e004c */
[----:B------:R-:W-:Y:S05]  /*4bd0*/  @P2 IMAD R0, R3, c[0x0][0x19c], RZ ;  /* 0x0000670003002a24 */ /* 0x000fea00078e02ff */
[----:B------:R-:W-:Y:S05]  /*4be0*/  @P2 IADD3 R21, R21, R0, RZ ;  /* 0x0000000015152210 */ /* 0x000fea0007ffe0ff */
[----:B---3--:R2:W-:Y:S02]  /*4bf0*/  @P2 STG.E.128 [R20.64], R4 ;  /* 0x0000000414002986 */ /* 0x0085e4000c101d06 */
.L_x_4841:
        /* <DEDUP_REMOVED lines=82> */
.L_x_4858:
[----:B------:R-:W-:Y:S02]  /*5120*/  IMAD.MOV.U32 R2, RZ, RZ, c[0x0][0x1a0] ;  /* 0x00006800ff027624 */ /* 0x000fe400078e00ff */
[----:B------:R-:W-:Y:S02]  /*5130*/  IMAD.MOV.U32 R0, RZ, RZ, c[0x0][0x198] ;  /* 0x00006600ff007624 */ /* 0x000fe400078e00ff */
[----:B------:R-:W-:Y:S02]  /*5140*/  IMAD.U32 R3, R2, -0x80, RZ ;  /* 0xffffff8002037824 */ /* 0x000fe400078e00ff */
[----:B--2---:R-:W-:Y:S03]  /*5150*/  IMAD.U32 R5, R0, -0x80, RZ ;  /* 0xffffff8000057824 */ /* 0x004fe600078e00ff */
[----:B------:R-:W-:Y:S02]  /*5160*/  LEA R78, P2, R3, R78, 0x1 ;  /* 0x0000004e034e7211 */ /* 0x000fe400078408ff */
[----:B------:R-:W-:Y:S02]  /*5170*/  LEA R76, P0, R5, R76, 0x1 ;  /* 0x0000004c054c7211 */ /* 0x000fe400078008ff */
[----:B------:R-:W-:Y:S02]  /*5180*/  LEA.HI.X.SX32 R79, R3, R79, 0x1, P2 ;  /* 0x0000004f034f7211 */ /* 0x000fe400010f0eff */
[----:B------:R-:W-:Y:S02]  /*5190*/  LEA.HI.X.SX32 R77, R5, R77, 0x1, P0 ;  /* 0x0000004d054d7211 */ /* 0x000fe400000f0eff */
.L_x_4859:
[----:B------:R-:W-:Y:S04]  /*51a0*/  IADD3 R11, R11, -0x1, RZ ;  /* 0xffffffff0b0b7810 */ /* 0x000fe80007ffe0ff */
[----:B------:R-:W-:Y:S11]  /*51b0*/  ISETP.GT.AND P0, PT, R11, R74, PT ;  /* 0x0000004a0b00720c */ /* 0x000ff60003f04270 */
[----:B------:R-:W-:Y:S02]  /*51c0*/  @!UPT UIADD3 URZ, URZ, URZ, URZ ;  /* 0x0000003f3f3ff290 */ /* 0x000fe4000fffe03f */
[----:B------:R-:W-:-:S05]  /*51d0*/  @P0 BRA `(.L_x_4860) ;  /* 0xffffcfa000000947 */ /* 0x000fca000383ffff */
.L_x_4830:
        /* <DEDUP_REMOVED lines=13> */
[----:B--2---:R-:W-:-:S05]  /*52b0*/  @P0 IMAD.WIDE R6, R143, R2, c[0x0][0x250] ;  /* 0x000094008f060625 */ /* 0x004fca00078e0202 */
[----:B------:R-:W2:Y:S01]  /*52c0*/  @P0 LDG.E R0, [R6.64] ;  /* 0x0000000606000981 */ /* 0x000ea2000c1e1900 */
[C---:B------:R-:W-:Y:S01]  /*52d0*/  IADD3 R3, P0, R106.reuse, UR4, RZ ;  /* 0x000000046a037c10 */ /* 0x040fe2000ff1e0ff */
[----:B------:R-:W-:Y:S01]  /*52e0*/  ULDC.U8 UR4, c[0x0][0x313] ;  /* 0x0000c4c000047ab9 */ /* 0x000fe20000000000 */
[----:B------:R-:W-:Y:S01]  /*52f0*/  LEA R8, P3, R106, c[0x0][0x160], 0x1 ;  /* 0x000058006a087a11 */ /* 0x000fe200078608ff */
[----:B------:R-:W1:Y:S01]  /*5300*/  S2R R21, SR_CTAID.X ;  /* 0x0000000000157919 */ /* 0x000e620000002500 */
[----:B------:R-:W-:Y:S01]  /*5310*/  IADD3.X R2, R60, UR5, RZ, P0, !PT ;  /* 0x000000053c027c10 */ /* 0x000fe200087fe4ff */
[----:B------:R-:W-:Y:S01]  /*5320*/  IMAD.SHL.U32 R15, R65, 0x20, RZ ;  /* 0x00000020410f7824 */ /* 0x000fe200078e00ff */
[----:B------:R-:W-:Y:S02]  /*5330*/  ISETP.NE.AND P0, PT, RZ, UR4, PT ;  /* 0x00000004ff007c0c */ /* 0x000fe4000bf05270 */
[----:B------:R-:W-:Y:S02]  /*5340*/  LEA R28, P2, R3, c[0x0][0x160], 0x1 ;  /* 0x00005800031c7a11 */ /* 0x000fe400078408ff */
[----:B------:R-:W-:-:S02]  /*5350*/  LEA.HI.X R9, R106, c[0x0][0x164], R60, 0x1, P3 ;  /* 0x000059006a097a11 */ /* 0x000fc400018f0c3c */
[----:B------:R-:W-:Y:S01]  /*5360*/  LEA.HI.X R29, R3, c[0x0][0x164], R2, 0x1, P2 ;  /* 0x00005900031d7a11 */ /* 0x000fe200010f0c02 */
        /* <DEDUP_REMOVED lines=63> */
.L_x_4867:
[----:B------:R-:W-:Y:S05]  /*5760*/  BSYNC B0 ;  /* 0x0000000000007941 */ /* 0x000fea0003800000 */
.L_x_4866:
[----:B-----5:R1:W-:Y:S04]  /*5770*/  STS.64 [R147], R8 ;  /* 0x0000000893007388 */ /* 0x0203e80000000a00 */
[----:B------:R1:W-:Y:S02]  /*5780*/  STS.64 [R147+0x8], R10 ;  /* 0x0000080a93007388 */ /* 0x0003e40000000a00 */
.L_x_4865:
[----:B------:R-:W-:Y:S05]  /*5790*/  BSYNC B1 ;  /* 0x0000000000017941 */ /* 0x000fea0003800000 */
.L_x_4864:
        /* <DEDUP_REMOVED lines=54> */
.L_x_4870:
[----:B------:R-:W-:Y:S05]  /*5b00*/  BSYNC B0 ;  /* 0x0000000000007941 */ /* 0x000fea0003800000 */
.L_x_4869:
[----:B-----5:R2:W-:Y:S01]  /*5b10*/  STS.128 [R147+0x800], R28 ;  /* 0x0008001c93007388 */ /* 0x0205e20000000c00 */
[----:B------:R-:W-:Y:S05]  /*5b20*/  BRA `(.L_x_4868) ;  /* 0x00000cf000007947 */ /* 0x000fea0003800000 */
.L_x_4863:
        /* <DEDUP_REMOVED lines=91> */
.L_x_4874:
[----:B------:R-:W-:Y:S05]  /*60e0*/  BSYNC B0 ;  /* 0x0000000000007941 */ /* 0x000fea0003800000 */
.L_x_4873:
[----:B-----5:R2:W-:Y:S04]  /*60f0*/  STS.64 [R147], R24 ;  /* 0x0000001893007388 */ /* 0x0205e80000000a00 */
[----:B------:R2:W-:Y:S02]  /*6100*/  STS.64 [R147+0x8], R26 ;  /* 0x0000081a93007388 */ /* 0x0005e40000000a00 */
.L_x_4872:
[----:B------:R-:W-:Y:S05]  /*6110*/  BSYNC B1 ;  /* 0x0000000000017941 */ /* 0x000fea0003800000 */
.L_x_4871:
        /* <DEDUP_REMOVED lines=10> */
[----:B------:R-:W-:-:S11]  /*61c0*/  IADD3 R0, P2, R15, R0, RZ ;  /* 0x000000000f007210 */ /* 0x000fd60007f5e0ff */
[--C-:B------:R-:W-:Y:S02]  /*61d0*/  @P0 SHF.R.S32.HI R2, RZ, 0x1, R67.reuse ;  /* 0x00000001ff020819 */ /* 0x100fe40000011443 */
[----:B------:R-:W-:-:S03]  /*61e0*/  @P0 SHF.R.S32.HI R3, RZ, 0x1, R67 ;  /* 0x00000001ff030819 */ /* 0x000fc60000011443 */
[----:B------:R-:W-:Y:S01]  /*61f0*/  @P0 IMAD.MOV R9, RZ, RZ, -R2 ;  /* 0x000000ffff090224 */ /* 0x000fe200078e0a02 */
[----:B------:R-:W-:Y:S02]  /*6200*/  @P0 IADD3 R65, -R3, RZ, RZ ;  /* 0x000000ff03410210 */ /* 0x000fe40007ffe1ff */
[----:B------:R-:W-:Y:S02]  /*6210*/  LEA.HI.X.SX32 R2, R15, R14, 0x1, P2 ;  /* 0x0000000e0f027211 */ /* 0x000fe400010f0eff */
[----:B------:R-:W-:Y:S01]  /*6220*/  IADD3 R3, P2, R9, R0, RZ ;  /* 0x0000000009037210 */ /* 0x000fe20007f5e0ff */
[----:B------:R-:W-:Y:S01]  /*6230*/  IMAD.WIDE R10, R65, 0x2, R28 ;  /* 0x00000002410a7825 */ /* 0x000fe200078e021c */
[----:B------:R-:W-:Y:S02]  /*6240*/  @P0 SHF.R.S32.HI R67, RZ, 0x1, R67 ;  /* 0x00000001ff430819 */ /* 0x000fe40000011443 */
[----:B------:R-:W-:Y:S02]  /*6250*/  LEA.HI.X.SX32 R12, R9, R2, 0x1, P2 ;  /* 0x00000002090c7211 */ /* 0x000fe400010f0eff */
[C---:B------:R-:W-:Y:S01]  /*6260*/  LEA R14, P2, R3.reuse, c[0x0][0x2b0], 0x1 ;  /* 0x0000ac00030e7a11 */ /* 0x040fe200078408ff */
[----:B------:R-:W4:Y:S03]  /*6270*/  LDG.E.128 R8, [R10.64] ;  /* 0x000000060a087981 */ /* 0x000f26000c1e1d00 */
[----:B------:R-:W-:Y:S01]  /*6280*/  LEA.HI.X R15, R3, c[0x0][0x2b4], R12, 0x1, P2 ;  /* 0x0000ad00030f7a11 */ /* 0x000fe200010f0c0c */
[----:B------:R-:W-:-:S02]  /*6290*/  IMAD.MOV.U32 R3, RZ, RZ, RZ ;  /* 0x000000ffff037224 */ /* 0x000fc400078e00ff */
        /* <DEDUP_REMOVED lines=15> */
[C---:B----4-:R-:W-:Y:S01]  /*6390*/  IMAD.U32 R6, R9.reuse, 0x10000, RZ ;  /* 0x0001000009067824 */ /* 0x050fe200078e00ff */
[----:B------:R-:W-:Y:S01]  /*63a0*/  LOP3.LUT R27, R9, 0xffff0000, RZ, 0xc0, !PT ;  /* 0xffff0000091b7812 */ /* 0x000fe200078ec0ff */
[----:B------:R-:W-:Y:S01]  /*63b0*/  IMAD.U32 R24, R8, 0x10000, RZ ;  /* 0x0001000008187824 */ /* 0x000fe200078e00ff */
[----:B------:R-:W-:-:S02]  /*63c0*/  SHF.L.U32 R26, R10, 0x10, RZ ;  /* 0x000000100a1a7819 */ /* 0x000fc400000006ff */
[----:B------:R-:W-:Y:S02]  /*63d0*/  LOP3.LUT R9, R10, 0xffff0000, RZ, 0xc0, !PT ;  /* 0xffff00000a097812 */ /* 0x000fe400078ec0ff */
[----:B------:R-:W-:Y:S01]  /*63e0*/  LOP3.LUT R7, R8, 0xffff0000, RZ, 0xc0, !PT ;  /* 0xffff000008077812 */ /* 0x000fe200078ec0ff */
[C---:B------:R-:W-:Y:S01]  /*63f0*/  IMAD.U32 R8, R11.reuse, 0x10000, RZ ;  /* 0x000100000b087824 */ /* 0x040fe200078e00ff */
[C---:B--2---:R-:W-:Y:S01]  /*6400*/  LOP3.LUT R10, R12.reuse, 0xffff0000, RZ, 0xc0, !PT ;  /* 0xffff00000c0a7812 */ /* 0x044fe200078ec0ff */
        /* <DEDUP_REMOVED lines=14> */
[----:B---3--:R-:W-:Y:S01]  /*64f0*/  LOP3.LUT R14, R18, 0xffff0000, RZ, 0xc0, !PT ;  /* 0xffff0000120e7812 */ /* 0x008fe200078ec0ff */
        /* <DEDUP_REMOVED lines=31> */
.L_x_4876:
[----:B------:R-:W-:Y:S05]  /*66f0*/  BSYNC B0 ;  /* 0x0000000000007941 */ /* 0x000fea0003800000 */
.L_x_4875:
[----:B-----5:R4:W-:Y:S01]  /*6700*/  STS.128 [R147+0x800], R4 ;  /* 0x0008000493007388 */ /* 0x0209e20000000c00 */
[----:B------:R-:W-:Y:S05]  /*6710*/  BRA `(.L_x_4868) ;  /* 0x0000010000007947 */ /* 0x000fea0003800000 */
.L_x_4862:
        /* <DEDUP_REMOVED lines=16> */
.L_x_4868:
[----:B------:R-:W-:Y:S05]  /*6820*/  BSYNC B2 ;  /* 0x0000000000027941 */ /* 0x000fea0003800000 */
.L_x_4861:
[----:B------:R-:W-:Y:S01]  /*6830*/  IADD3 R146, R52, -0x1, RZ ;  /* 0xffffffff34927810 */ /* 0x000fe20007ffe0ff */
[----:B-1----:R-:W1:Y:S01]  /*6840*/  S2R R2, SR_TID.X ;  /* 0x0000000000027919 */ /* 0x002e620000002100 */
[C---:B----4-:R-:W-:Y:S02]  /*6850*/  IADD3 R5, R104.reuse, 0x40, RZ ;  /* 0x0000004068057810 */ /* 0x050fe40007ffe0ff */
[----:B------:R-:W-:Y:S01]  /*6860*/  IADD3 R3, R104, 0x60, RZ ;  /* 0x0000006068037810 */ /* 0x000fe20007ffe0ff */
[----:B------:R-:W-:Y:S01]  /*6870*/  IMAD.SHL.U32 R0, R146, 0x80, RZ ;  /* 0x0000008092007824 */ /* 0x000fe200078e00ff */
[----:B------:R-:W-:-:S03]  /*6880*/  LOP3.LUT R23, R59, 0x7fffffe, RZ, 0xc0, !PT ;  /* 0x07fffffe3b177812 */ /* 0x000fc600078ec0ff */
[----:B------:R-:W-:-:S05]  /*6890*/  IMAD.IADD R6, R53, 0x1, -R0 ;  /* 0x0000000135067824 */ /* 0x000fca00078e0a00 */
[-C--:B------:R-:W-:Y:S02]  /*68a0*/  ISETP.GE.AND P5, PT, R20, R6.reuse, PT ;  /* 0x000000061400720c */ /* 0x080fe40003fa6270 */
[-C--:B------:R-:W-:Y:S02]  /*68b0*/  ISETP.GE.AND P0, PT, R5, R6.reuse, PT ;  /* 0x000000060500720c */ /* 0x080fe40003f06270 */
[-C--:B------:R-:W-:Y:S02]  /*68c0*/  ISETP.GE.AND P6, PT, R3, R6.reuse, PT ;  /* 0x000000060300720c */ /* 0x080fe40003fc6270 */
[-C--:B------:R-:W-:Y:S02]  /*68d0*/  ISETP.GE.AND P3, PT, R104, R6.reuse, PT ;  /* 0x000000066800720c */ /* 0x080fe40003f66270 */
[----:B------:R-:W-:Y:S01]  /*68e0*/  ISETP.GE.AND P4, PT, R20, R6, PT ;  /* 0x000000061400720c */ /* 0x000fe20003f86270 */
[----:B-1----:R-:W-:-:S04]  /*68f0*/  IMAD.SHL.U32 R92, R2, 0x2, RZ ;  /* 0x00000002025c7824 */ /* 0x002fc800078e00ff */
[CC--:B------:R-:W-:Y:S02]  /*6900*/  @!P5 LEA R12, P2, R55.reuse, R138.reuse, 0x1 ;  /* 0x0000008a370cd211 */ /* 0x0c0fe400078408ff */
[----:B------:R-:W-:Y:S01]  /*6910*/  @!P0 IMAD.MOV.U32 R4, RZ, RZ, c[0x0][0x198] ;  /* 0x00006600ff048624 */ /* 0x000fe200078e00ff */
[----:B------:R-:W-:Y:S01]  /*6920*/  LOP3.LUT R92, R92, 0x6, RZ, 0xc0, !PT ;  /* 0x000000065c5c7812 */ /* 0x000fe200078ec0ff */
[----:B------:R-:W-:Y:S01]  /*6930*/  @!P0 IMAD.MOV.U32 R7, RZ, RZ, c[0x0][0x19c] ;  /* 0x00006700ff078624 */ /* 0x000fe200078e00ff */
[-C--:B------:R-:W-:Y:S01]  /*6940*/  @!P5 LEA.HI.X R13, R55, R139.reuse, R56, 0x1, P2 ;  /* 0x0000008b370dd211 */ /* 0x080fe200010f0c38 */
[----:B------:R-:W-:Y:S01]  /*6950*/  @!P6 IMAD.MOV.U32 R10, RZ, RZ, c[0x0][0x198] ;  /* 0x00006600ff0ae624 */ /* 0x000fe200078e00ff */
[----:B------:R-:W-:Y:S01]  /*6960*/  @!P0 LEA R16, P2, R4, R138, 0x7 ;  /* 0x0000008a04108211 */ /* 0x000fe200078438ff */
[----:B------:R-:W-:Y:S01]  /*6970*/  @!P6 IMAD.MOV.U32 R19, RZ, RZ, c[0x0][0x19c] ;  /* 0x00006700ff13e624 */ /* 0x000fe200078e00ff */
[----:B------:R-:W-:Y:S01]  /*6980*/  @!PT LDS RZ, [RZ] ;  /* 0x00000000fffff984 */ /* 0x000fe20000000800 */
[----:B------:R-:W-:Y:S01]  /*6990*/  @!PT LDS RZ, [RZ] ;  /* 0x00000000fffff984 */ /* 0x000fe20000000800 */
[----:B------:R-:W-:Y:S01]  /*69a0*/  @!PT LDS RZ, [RZ] ;  /* 0x00000000fffff984 */ /* 0x000fe20000000800 */
[----:B------:R1:W-:Y:S01]  /*69b0*/  @!P3 LDGSTS.E.BYPASS.LTC128B.128 [R147+0x1000], [R138.64] ;  /* 0x010000008a93bfae */ /* 0x0003e2000b901d46 */
[-C--:B------:R-:W-:Y:S01]  /*69c0*/  ISETP.GE.AND P3, PT, R5, R6.reuse, PT ;  /* 0x000000060500720c */ /* 0x080fe20003f66270 */
[----:B------:R-:W-:Y:S01]  /*69d0*/  @!P6 IMAD.WIDE.U32 R10, R10, 0xc0, R138 ;  /* 0x000000c00a0ae825 */ /* 0x000fe200078e008a */
[----:B------:R-:W-:Y:S01]  /*69e0*/  @!P0 LEA.HI.X R17, R4, R139, R7, 0x7, P2 ;  /* 0x0000008b04118211 */ /* 0x000fe200010f3c07 */
[----:B------:R4:W-:Y:S01]  /*69f0*/  @!P5 LDGSTS.E.BYPASS.LTC128B.128 [R147+0x1800], [R12.64] ;  /* 0x018000000c93dfae */ /* 0x0009e2000b901d46 */
[----:B------:R-:W-:Y:S01]  /*6a00*/  ISETP.GE.AND P2, PT, R3, R6, PT ;  /* 0x000000060300720c */ /* 0x000fe20003f46270 */
[----:B------:R-:W-:Y:S01]  /*6a10*/  @!P6 IMAD R19, R19, 0xc0, RZ ;  /* 0x000000c01313e824 */ /* 0x000fe200078e02ff */
[----:B------:R-:W-:Y:S01]  /*6a20*/  SHF.R.S32.HI R3, RZ, 0x1f, R2 ;  /* 0x0000001fff037819 */ /* 0x000fe20000011402 */
[----:B------:R-:W-:Y:S01]  /*6a30*/  @!P6 IMAD.MOV.U32 R18, RZ, RZ, R10 ;  /* 0x000000ffff12e224 */ /* 0x000fe200078e000a */
[----:B------:R5:W-:Y:S01]  /*6a40*/  @!P0 LDGSTS.E.BYPASS.LTC128B.128 [R147+0x2000], [R16.64] ;  /* 0x0200000010938fae */ /* 0x000be2000b901d46 */
[----:B------:R-:W-:Y:S01]  /*6a50*/  @!P6 IMAD.IADD R19, R11, 0x1, R19 ;  /* 0x000000010b13e824 */ /* 0x000fe200078e0213 */
[----:B------:R-:W-:-:S02]  /*6a60*/  LEA.HI R15, R3, R2, RZ, 0x3 ;  /* 0x00000002030f7211 */ /* 0x000fc400078f18ff */
[----:B------:R-:W-:Y:S01]  /*6a70*/  LEA.HI R9, R3, R2, RZ, 0x4 ;  /* 0x0000000203097211 */ /* 0x000fe200078f20ff */
[----:B------:R-:W-:Y:S01]  /*6a80*/  @!P3 IMAD.MOV.U32 R7, RZ, RZ, c[0x0][0x1a0] ;  /* 0x00006800ff07b624 */ /* 0x000fe200078e00ff */
[----:B------:R2:W-:Y:S01]  /*6a90*/  @!P6 LDGSTS.E.BYPASS.LTC128B.128 [R147+0x2800], [R18.64] ;  /* 0x028000001293efae */ /* 0x0005e2000b901d46 */
[----:B------:R-:W-:Y:S01]  /*6aa0*/  @!P4 LEA R4, P0, R57, R140, 0x1 ;  /* 0x0000008c3904c211 */ /* 0x000fe200078008ff */
[----:B------:R-:W-:Y:S01]  /*6ab0*/  @!P3 IMAD.MOV.U32 R8, RZ, RZ, c[0x0][0x1a4] ;  /* 0x00006900ff08b624 */ /* 0x000fe200078e00ff */
[----:B------:R-:W-:Y:S01]  /*6ac0*/  SHF.R.S32.HI R14, RZ, 0x4, R9 ;  /* 0x00000004ff0e7819 */ /* 0x000fe20000011409 */
[----:B------:R-:W0:Y:S01]  /*6ad0*/  LDGDEPBAR ;  /* 0x00000000000079af */ /* 0x000e220000000000 */
[----:B------:R-:W-:Y:S01]  /*6ae0*/  LOP3.LUT R9, R9, 0xfffffff0, RZ, 0xc0, !PT ;  /* 0xfffffff009097812 */ /* 0x000fe200078ec0ff */
[----:B------:R-:W-:Y:S01]  /*6af0*/  @!P2 IMAD.MOV.U32 R10, RZ, RZ, c[0x0][0x1a4] ;  /* 0x00006900ff0aa624 */ /* 0x000fe200078e00ff */
[----:B------:R-:W-:Y:S02]  /*6b00*/  ISETP.GE.AND P5, PT, R104, R6, PT ;  /* 0x000000066800720c */ /* 0x000fe40003fa6270 */
[----:B------:R-:W-:Y:S01]  /*6b10*/  @!P4 LEA.HI.X R5, R57, R141, R58, 0x1, P0 ;  /* 0x0000008d3905c211 */ /* 0x000fe200000f0c3a */
[----:B------:R-:W-:Y:S01]  /*6b20*/  IMAD.IADD R20, R2, 0x1, -R9 ;  /* 0x0000000102147824 */ /* 0x000fe200078e0a09 */
[----:B------:R-:W-:-:S02]  /*6b30*/  @!P3 LEA R6, P0, R7, R140, 0x7 ;  /* 0x0000008c0706b211 */ /* 0x000fc400078038ff */
[----:B--23--:R-:W-:Y:S01]  /*6b40*/  LEA.HI R28, R3, R2, RZ, 0x5 ;  /* 0x00000002031c7211 */ /* 0x00cfe200078f28ff */
[----:B------:R-:W-:Y:S01]  /*6b50*/  IMAD.IADD R23, R20, 0x1, -R23 ;  /* 0x0000000114177824 */ /* 0x000fe200078e0a17 */
[----:B------:R-:W-:Y:S01]  /*6b60*/  @!P3 LEA.HI.X R7, R7, R141, R8, 0x7, P0 ;  /* 0x0000008d0707b211 */ /* 0x000fe200000f3c08 */
[----:B----4-:R-:W-:Y:S01]  /*6b70*/  @!P2 IMAD.MOV.U32 R12, RZ, RZ, c[0x0][0x1a0] ;  /* 0x00006800ff0ca624 */ /* 0x010fe200078e00ff */
[----:B------:R-:W-:Y:S02]  /*6b80*/  SHF.R.S32.HI R8, RZ, 0x3, R15 ;  /* 0x00000003ff087819 */ /* 0x000fe4000001140f */
[----:B------:R-:W-:Y:S01]  /*6b90*/  LEA.HI R55, R14, R14, RZ, 0x1 ;  /* 0x0000000e0e377211 */ /* 0x000fe200078f08ff */
[----:B------:R-:W-:Y:S01]  /*6ba0*/  @!P2 IMAD.WIDE.U32 R12, R12, 0xc0, R140 ;  /* 0x000000c00c0ca825 */ /* 0x000fe200078e008c */
[C---:B-----5:R-:W-:Y:S02]  /*6bb0*/  LOP3.LUT R17, R15.reuse, 0xfffffff8, RZ, 0xc0, !PT ;  /* 0xfffffff80f117812 */ /* 0x060fe400078ec0ff */
[----:B------:R-:W-:-:S02]  /*6bc0*/  LEA.HI R15, R15, R8, RZ, 0x1 ;  /* 0x000000080f0f7211 */ /* 0x000fc400078f08ff */
[----:B------:R-:W-:Y:S01]  /*6bd0*/  LOP3.LUT R55, R55, 0xfffffffe, RZ, 0xc0, !PT ;  /* 0xfffffffe37377812 */ /* 0x000fe200078ec0ff */
[----:B------:R-:W-:Y:S01]  /*6be0*/  IMAD.IADD R134, R2, 0x1, -R17 ;  /* 0x0000000102867824 */ /* 0x000fe200078e0a11 */
[----:B------:R-:W-:Y:S01]  /*6bf0*/  LOP3.LUT R15, R15, 0xfffffffe, RZ, 0xc0, !PT ;  /* 0xfffffffe0f0f7812 */ /* 0x000fe200078ec0ff */
[----:B------:R-:W-:-:S04]  /*6c00*/  DEPBAR.LE SB0, 0x0 ;  /* 0x000080000000791a */ /* 0x000fc80000000000 */
[----:B------:R-:W-:Y:S01]  /*6c10*/  LEA.HI R9, R134, R134, RZ, 0x1 ;  /* 0x0000008686097211 */ /* 0x000fe200078f08ff */
[----:B------:R-:W-:Y:S01]  /*6c20*/  IMAD.IADD R8, R8, 0x1, -R15 ;  /* 0x0000000108087824 */ /* 0x000fe200078e0a0f */
[----:B------:R-:W-:Y:S01]  /*6c30*/  SHF.R.S32.HI R17, RZ, 0x1f, R20 ;  /* 0x0000001fff117819 */ /* 0x000fe20000011414 */
[----:B------:R-:W-:Y:S01]  /*6c40*/  BAR.SYNC.DEFER_BLOCKING 0x0 ;  /* 0x0000000000007b1d */ /* 0x000fe20000010000 */
[----:B------:R-:W-:Y:S01]  /*6c50*/  LOP3.LUT R11, R9, 0xfffffffe, RZ, 0xc0, !PT ;  /* 0xfffffffe090b7812 */ /* 0x000fe200078ec0ff */
[----:B------:R-:W-:Y:S01]  /*6c60*/  IMAD.IADD R55, R14, 0x1, -R55 ;  /* 0x000000010e377824 */ /* 0x000fe200078e0a37 */
[----:B------:R-:W-:Y:S01]  /*6c70*/  SHF.R.S32.HI R3, RZ, 0x1, R9 ;  /* 0x00000001ff037819 */ /* 0x000fe20000011409 */
[----:B------:R-:W-:Y:S01]  /*6c80*/  @!P2 IMAD R9, R10, 0xc0, RZ ;  /* 0x000000c00a09a824 */ /* 0x000fe200078e02ff */
[----:B------:R-:W-:Y:S01]  /*6c90*/  LEA.HI R20, R17, R20, RZ, 0x3 ;  /* 0x0000001411147211 */ /* 0x000fe200078f18ff */
[----:B------:R-:W-:Y:S01]  /*6ca0*/  IMAD.IADD R134, R134, 0x1, -R11 ;  /* 0x0000000186867824 */ /* 0x000fe200078e0a0b */
[----:B------:R-:W-:Y:S01]  /*6cb0*/  SHF.R.S32.HI R22, RZ, 0x5, R28 ;  /* 0x00000005ff167819 */ /* 0x000fe2000001141c */
[----:B------:R-:W-:Y:S01]  /*6cc0*/  IMAD.SHL.U32 R11, R54, 0x40, RZ ;  /* 0x00000040360b7824 */ /* 0x000fe200078e00ff */
[----:B------:R-:W-:Y:S01]  /*6cd0*/  LOP3.LUT P0, RZ, R3, 0x2, RZ, 0xc0, !PT ;  /* 0x0000000203ff7812 */ /* 0x000fe2000780c0ff */
[----:B------:R-:W-:Y:S01]  /*6ce0*/  IMAD.SHL.U32 R8, R8, 0x8, RZ ;  /* 0x0000000808087824 */ /* 0x000fe200078e00ff */
[----:B------:R-:W-:Y:S01]  /*6cf0*/  LOP3.LUT R29, R28, 0xffffffe0, RZ, 0xc0, !PT ;  /* 0xffffffe01c1d7812 */ /* 0x000fe200078ec0ff */
[----:B------:R-:W-:Y:S01]  /*6d00*/  IMAD.SHL.U32 R20, R20, 0x20, RZ ;  /* 0x0000002014147824 */ /* 0x000fe200078e00ff */
[----:B------:R-:W-:Y:S01]  /*6d10*/  LOP3.LUT R10, R11, 0xc0, RZ, 0xc0, !PT ;  /* 0x000000c00b0a7812 */ /* 0x000fe200078ec0ff */
[----:B------:R-:W-:-:S02]  /*6d20*/  IMAD.SHL.U32 R11, R3, 0x40, RZ ;  /* 0x00000040030b7824 */ /* 0x000fc400078e00ff */
[C---:B------:R-:W-:Y:S01]  /*6d30*/  IMAD R134, R55.reuse, 0x8, R134 ;  /* 0x0000000837867824 */ /* 0x040fe200078e0286 */
[----:B------:R-:W-:Y:S01]  /*6d40*/  LOP3.LUT R20, R20, 0xffffff00, RZ, 0xc0, !PT ;  /* 0xffffff0014147812 */ /* 0x000fe200078ec0ff */
[----:B------:R-:W-:Y:S01]  /*6d50*/  IMAD.SHL.U32 R55, R55, 0x8, RZ ;  /* 0x0000000837377824 */ /* 0x000fe200078e00ff */
[----:B------:R-:W-:Y:S01]  /*6d60*/  LOP3.LUT R11, R11, 0xc0, RZ, 0xc0, !PT ;  /* 0x000000c00b0b7812 */ /* 0x000fe200078ec0ff */
[----:B------:R-:W-:Y:S02]  /*6d70*/  @!P2 IMAD.IADD R9, R13, 0x1, R9 ;  /* 0x000000010d09a824 */ /* 0x000fe400078e0209 */
[----:B------:R-:W-:Y:S01]  /*6d80*/  IMAD.MOV.U32 R3, RZ, RZ, 0x20 ;  /* 0x00000020ff037424 */ /* 0x000fe200078e00ff */
[----:B------:R-:W-:Y:S01]  /*6d90*/  LOP3.LUT R8, R11, 0x8, R8, 0xf8, !PT ;  /* 0x000000080b087812 */ /* 0x000fe200078ef808 */
[----:B------:R-:W-:Y:S01]  /*6da0*/  @P5 STS [R147+0x3000], RZ ;  /* 0x003000ff93005388 */ /* 0x000fe20000000800 */
[----:B------:R-:W-:Y:S01]  /*6db0*/  SHF.R.U32.HI R11, RZ, 0x3, R11 ;  /* 0x00000003ff0b7819 */ /* 0x000fe2000001160b */
[----:B------:R-:W-:Y:S01]  /*6dc0*/  IMAD.IADD R29, R2, 0x1, -R29 ;  /* 0x00000001021d7824 */ /* 0x000fe200078e0a1d */
[----:B------:R-:W-:Y:S01]  /*6dd0*/  LOP3.LUT R55, R10, 0x8, R55, 0xf8, !PT ;  /* 0x000000080a377812 */ /* 0x000fe200078ef837 */
[----:B------:R-:W-:Y:S01]  /*6de0*/  @P5 STS [R147+0x3004], RZ ;  /* 0x003004ff93005388 */ /* 0x000fe20000000800 */
[----:B------:R-:W-:Y:S01]  /*6df0*/  LOP3.LUT R11, R8, R11, RZ, 0x3c, !PT ;  /* 0x0000000b080b7212 */ /* 0x000fe200078e3cff */
[----:B------:R-:W-:Y:S01]  /*6e00*/  @!P2 IMAD.MOV.U32 R8, RZ, RZ, R12 ;  /* 0x000000ffff08a224 */ /* 0x000fe200078e000c */
[----:B------:R-:W-:Y:S01]  /*6e10*/  SHF.R.U32.HI R10, RZ, 0x3, R10 ;  /* 0x00000003ff0a7819 */ /* 0x000fe2000001160a */
[----:B------:R-:W-:Y:S01]  /*6e20*/  IMAD R12, R22, 0x200, R20 ;  /* 0x00000200160c7824 */ /* 0x000fe200078e0214 */
[----:B------:R-:W-:Y:S01]  /*6e30*/  @P5 STS.64 [R147+0x3008], RZ ;  /* 0x003008ff93005388 */ /* 0x000fe20000000a00 */
[----:B------:R-:W-:Y:S01]  /*6e40*/  IMAD.U32 R134, R134, 0x20, R11 ;  /* 0x0000002086867824 */ /* 0x000fe200078e000b */
[----:B------:R-:W-:Y:S01]  /*6e50*/  LOP3.LUT R55, R55, R10, RZ, 0x3c, !PT ;  /* 0x0000000a37377212 */ /* 0x000fe200078e3cff */
[----:B------:R-:W-:Y:S01]  /*6e60*/  IMAD R12, R23, 0x20, R12 ;  /* 0x00000020170c7824 */ /* 0x000fe200078e020c */
[----:B------:R-:W-:Y:S01]  /*6e70*/  @!PT LDS RZ, [RZ] ;  /* 0x00000000fffff984 */ /* 0x000fe20000000800 */
[----:B------:R-:W-:Y:S01]  /*6e80*/  @!PT LDS RZ, [RZ] ;  /* 0x00000000fffff984 */ /* 0x000fe20000000800 */
[----:B------:R-:W-:Y:S01]  /*6e90*/  @!PT LDS RZ, [RZ] ;  /* 0x00000000fffff984 */ /* 0x000fe20000000800 */
[----:B------:R1:W-:Y:S01]  /*6ea0*/  @!P5 LDGSTS.E.BYPASS.LTC128B.128 [R147+0x3000], [R140.64] ;  /* 0x030000008c93dfae */ /* 0x0003e2000b901d46 */
[----:B------:R-:W-:Y:S01]  /*6eb0*/  IMAD.SHL.U32 R134, R134, 0x2, RZ ;  /* 0x0000000286867824 */ /* 0x000fe200078e00ff */
[----:B------:R-:W-:Y:S01]  /*6ec0*/  SHF.R.S32.HI R28, RZ, 0x1f, R29 ;  /* 0x0000001fff1c7819 */ /* 0x000fe2000001141d */
[----:B------:R-:W-:Y:S01]  /*6ed0*/  IMAD.IADD R136, R55, 0x1, R12 ;  /* 0x0000000137887824 */ /* 0x000fe200078e020c */
[----:B------:R-:W-:Y:S01]  /*6ee0*/  @P4 STS.128 [R147+0x3800], RZ ;  /* 0x003800ff93004388 */ /* 0x000fe20000000c00 */
[----:B------:R-:W-:Y:S01]  /*6ef0*/  IMAD R21, R21, 0x4, R22 ;  /* 0x0000000415157824 */ /* 0x000fe200078e0216 */
[----:B------:R-:W-:Y:S01]  /*6f00*/  IADD3 R133, R134, 0x1020, RZ ;  /* 0x0000102086857810 */ /* 0x000fe20007ffe0ff */
[----:B------:R-:W-:Y:S01]  /*6f10*/  IMAD.SHL.U32 R136, R136, 0x2, RZ ;  /* 0x0000000288887824 */ /* 0x000fe200078e00ff */
[----:B------:R-:W-:Y:S01]  /*6f20*/  @!PT LDS RZ, [RZ] ;  /* 0x00000000fffff984 */ /* 0x000fe20000000800 */
[----:B------:R-:W-:Y:S01]  /*6f30*/  @!PT LDS RZ, [RZ] ;  /* 0x00000000fffff984 */ /* 0x000fe20000000800 */
[----:B------:R-:W-:Y:S01]  /*6f40*/  @!PT LDS RZ, [RZ] ;  /* 0x00000000fffff984 */ /* 0x000fe20000000800 */
[----:B------:R2:W-:Y:S01]  /*6f50*/  @!P4 LDGSTS.E.BYPASS.LTC128B.128 [R147+0x3800], [R4.64] ;  /* 0x038000000493cfae */ /* 0x0005e2000b901d46 */
[----:B------:R-:W-:Y:S01]  /*6f60*/  LEA.HI R28, R28, R29, RZ, 0x2 ;  /* 0x0000001d1c1c7211 */ /* 0x000fe200078f10ff */
[----:B------:R-:W-:-:S02]  /*6f70*/  IMAD R84, R23, 0x20, R20 ;  /* 0x0000002017547824 */ /* 0x000fc400078e0214 */
[----:B------:R-:W-:Y:S01]  /*6f80*/  @P3 STS.128 [R147+0x4000], RZ ;  /* 0x004000ff93003388 */ /* 0x000fe20000000c00 */
[----:B------:R-:W-:Y:S01]  /*6f90*/  SHF.R.S32.HI R148, RZ, 0x2, R28 ;  /* 0x00000002ff947819 */ /* 0x000fe2000001141c */
[----:B------:R-:W-:Y:S02]  /*6fa0*/  IMAD.IADD R2, R0, 0x1, R92 ;  /* 0x0000000100027824 */ /* 0x000fe400078e025c */
[----:B------:R-:W-:Y:S01]  /*6fb0*/  @!PT LDS RZ, [RZ] ;  /* 0x00000000fffff984 */ /* 0x000fe20000000800 */
[----:B------:R-:W-:Y:S01]  /*6fc0*/  @!PT LDS RZ, [RZ] ;  /* 0x00000000fffff984 */ /* 0x000fe20000000800 */
[----:B------:R-:W-:Y:S01]  /*6fd0*/  @!PT LDS RZ, [RZ] ;  /* 0x00000000fffff984 */ /* 0x000fe20000000800 */
[----:B------:R3:W-:Y:S02]  /*6fe0*/  @!P3 LDGSTS.E.BYPASS.LTC128B.128 [R147+0x4000], [R6.64] ;  /* 0x040000000693bfae */ /* 0x0007e4000b901d46 */
[----:B------:R-:W-:Y:S02]  /*6ff0*/  IMAD.U32 R21, R21, 0x10, R148 ;  /* 0x0000001015157824 */ /* 0x000fe400078e0094 */
[----:B------:R-:W-:Y:S03]  /*7000*/  @P2 STS.128 [R147+0x4800], RZ ;  /* 0x004800ff93002388 */ /* 0x000fe60000000c00 */
[----:B------:R-:W-:Y:S01]  /*7010*/  IADD3 R86, -R142, 0x1, R21 ;  /* 0x000000018e567810 */ /* 0x000fe20007ffe115 */
[----:B------:R-:W-:Y:S01]  /*7020*/  @!PT LDS RZ, [RZ] ;  /* 0x00000000fffff984 */ /* 0x000fe20000000800 */
[----:B------:R-:W-:Y:S01]  /*7030*/  @!PT LDS RZ, [RZ] ;  /* 0x00000000fffff984 */ /* 0x000fe20000000800 */
[----:B------:R-:W-:Y:S01]  /*7040*/  @!PT LDS RZ, [RZ] ;  /* 0x00000000fffff984 */ /* 0x000fe20000000800 */
[----:B------:R4:W-:Y:S01]  /*7050*/  @!P2 LDGSTS.E.BYPASS.LTC128B.128 [R147+0x4800], [R8.64] ;  /* 0x048000000893afae */ /* 0x0009e2000b901d46 */
[----:B------:R-:W-:-:S02]  /*7060*/  LOP3.LUT P2, RZ, R54, 0x2, RZ, 0xc0, !PT ;  /* 0x0000000236ff7812 */ /* 0x000fc4000784c0ff */
[----:B------:R-:W-:Y:S01]  /*7070*/  IADD3 R86, R86, c[0x0][0x2e8], R53 ;  /* 0x0000ba0056567a10 */ /* 0x000fe20007ffe035 */
[----:B------:R-:W-:Y:S01]  /*7080*/  LDSM.16.M88.4 R80, [R136] ;  /* 0x000000008850783b */ /* 0x000fe20000000200 */
[----:B------:R-:W-:Y:S02]  /*7090*/  SEL R3, R3, 0xffffffe0, !P2 ;  /* 0xffffffe003037807 */ /* 0x000fe40005000000 */
[C---:B------:R-:W-:Y:S01]  /*70a0*/  IADD3 R94, R86.reuse, 0x8, RZ ;  /* 0x00000008565e7810 */ /* 0x040fe20007ffe0ff */
[----:B------:R-:W5:Y:S01]  /*70b0*/  LDSM.16.M88.4 R12, [R134+0x1000] ;  /* 0x00100000860c783b */ /* 0x000f620000000200 */
[----:B------:R-:W-:Y:S01]  /*70c0*/  IMNMX R93, R86, R53, PT ;  /* 0x00000035565d7217 */ /* 0x000fe20003800200 */
[----:B------:R-:W-:Y:S01]  /*70d0*/  IMAD.IADD R135, R136, 0x1, R3 ;  /* 0x0000000188877824 */ /* 0x000fe200078e0203 */
[----:B--2---:R-:W-:Y:S01]  /*70e0*/  IADD3 R4, R134, 0x1000, RZ ;  /* 0x0000100086047810 */ /* 0x004fe20007ffe0ff */
[----:B------:R-:W4:Y:S01]  /*70f0*/  LDSM.16.M88.4 R68, [R134+0x1400] ;  /* 0x001400008644783b */ /* 0x000f220000000200 */
[----:B------:R-:W-:-:S02]  /*7100*/  IADD3 R54, R2, 0x1, RZ ;  /* 0x0000000102367810 */ /* 0x000fc40007ffe0ff */
[----:B------:R-:W-:Y:S01]  /*7110*/  @P0 IADD3 R133, R4, -0x20, RZ ;  /* 0xffffffe004850810 */ /* 0x000fe20007ffe0ff */
[----:B------:R-:W-:Y:S01]  /*7120*/  LDSM.16.M88.4 R76, [R135] ;  /* 0x00000000874c783b */ /* 0x000fe20000000200 */
[----:B------:R-:W-:Y:S02]  /*7130*/  IMNMX R94, R94, R53, PT ;  /* 0x000000355e5e7217 */ /* 0x000fe40003800200 */
[----:B------:R-:W-:Y:S01]  /*7140*/  ISETP.GE.AND P5, PT, R54, R93, PT ;  /* 0x0000005d3600720c */ /* 0x000fe20003fa6270 */
[----:B---3--:R-:W2:Y:S01]  /*7150*/  LDSM.16.M88.4 R4, [R133] ;  /* 0x000000008504783b */ /* 0x008ea20000000200 */
[----:B------:R-:W-:Y:S02]  /*7160*/  IADD3 R53, R2, 0x11, RZ ;  /* 0x0000001102357810 */ /* 0x000fe40007ffe0ff */
[----:B------:R-:W-:Y:S01]  /*7170*/  ISETP.GE.AND P6, PT, R54, R94, PT ;  /* 0x0000005e3600720c */ /* 0x000fe20003fc6270 */
[----:B------:R-:W3:Y:S01]  /*7180*/  LDSM.16.M88.4 R60, [R134+0x1800] ;  /* 0x00180000863c783b */ /* 0x000ee20000000200 */
[----:B------:R-:W-:-:S02]  /*7190*/  IADD3 R54, R2, 0x31, RZ ;  /* 0x0000003102367810 */ /* 0x000fc40007ffe0ff */
[C---:B------:R-:W-:Y:S01]  /*71a0*/  IADD3 R130, R133.reuse, 0x400, RZ ;  /* 0x0000040085827810 */ /* 0x040fe20007ffe0ff */
[----:B------:R-:W1:Y:S01]  /*71b0*/  LDSM.16.M88.4 R88, [R133+0x400] ;  /* 0x000400008558783b */ /* 0x000e620000000200 */
[C---:B------:R-:W-:Y:S02]  /*71c0*/  IADD3 R129, R133.reuse, 0x800, RZ ;  /* 0x0000080085817810 */ /* 0x040fe40007ffe0ff */
[C---:B------:R-:W-:Y:S01]  /*71d0*/  IADD3 R128, R133.reuse, 0xc00, RZ ;  /* 0x00000c0085807810 */ /* 0x040fe20007ffe0ff */
[----:B------:R-:W1:Y:S01]  /*71e0*/  LDSM.16.M88.4 R48, [R134+0x1c00] ;  /* 0x001c00008630783b */ /* 0x000e620000000200 */
[C---:B------:R-:W-:Y:S02]  /*71f0*/  IADD3 R127, R133.reuse, 0x1000, RZ ;  /* 0x00001000857f7810 */ /* 0x040fe40007ffe0ff */
[C---:B------:R-:W-:Y:S01]  /*7200*/  IADD3 R126, R133.reuse, 0x1400, RZ ;  /* 0x00001400857e7810 */ /* 0x040fe20007ffe0ff */
[----:B------:R-:W1:Y:S01]  /*7210*/  LDSM.16.M88.4 R40, [R134+0x2000] ;  /* 0x002000008628783b */ /* 0x000e620000000200 */
[----:B------:R-:W-:-:S02]  /*7220*/  IADD3 R125, R133, 0x1800, RZ ;  /* 0x00001800857d7810 */ /* 0x000fc40007ffe0ff */
[----:B------:R-:W-:Y:S01]  /*7230*/  IADD3 R124, R133, 0x1c00, RZ ;  /* 0x00001c00857c7810 */ /* 0x000fe20007ffe0ff */
[----:B------:R-:W-:Y:S04]  /*7240*/  LDSM.16.M88.4 R32, [R134+0x2400] ;  /* 0x002400008620783b */ /* 0x000fe80000000200 */
[----:B------:R-:W-:Y:S01]  /*7250*/  LDSM.16.M88.4 R24, [R134+0x2800] ;  /* 0x002800008618783b */ /* 0x000fe20000000200 */
[C---:B-----5:R-:W-:Y:S03]  /*7260*/  HMMA.16816.F32.BF16 R16, R80.reuse, R12, RZ ;  /* 0x0000000c5010723c */ /* 0x060fe600000418ff */
[----:B------:R-:W-:Y:S04]  /*7270*/  LDSM.16.M88.4 R72, [R133+0x800] ;  /* 0x000800008548783b */ /* 0x000fe80000000200 */
[----:B------:R-:W0:Y:S01]  /*7280*/  LDGDEPBAR ;  /* 0x00000000000079af */ /* 0x000e220000000000 */
[C---:B------:R-:W-:Y:S08]  /*7290*/  HMMA.16816.F32.BF16 R12, R80.reuse, R14, RZ ;  /* 0x0000000e500c723c */ /* 0x040ff000000418ff */
[----:B----4-:R-:W-:Y:S08]  /*72a0*/  HMMA.16816.F32.BF16 R8, R80, R68, RZ ;  /* 0x000000445008723c */ /* 0x010ff000000418ff */
[C---:B--2---:R-:W-:Y:S08]  /*72b0*/  HMMA.16816.F32.BF16 R16, R76.reuse, R4, R16 ;  /* 0x000000044c10723c */ /* 0x044ff00000041810 */
[----:B------:R-:W-:Y:S01]  /*72c0*/  HMMA.16816.F32.BF16 R12, R76, R6, R12 ;  /* 0x000000064c0c723c */ /* 0x000fe2000004180c */
[----:B------:R-:W2:Y:S07]  /*72d0*/  LDSM.16.M88.4 R4, [R134+0x2c00] ;  /* 0x002c00008604783b */ /* 0x000eae0000000200 */
[C---:B------:R-:W-:Y:S08]  /*72e0*/  HMMA.16816.F32.BF16 R68, R80.reuse, R70, RZ ;  /* 0x000000465044723c */ /* 0x040ff000000418ff */
[----:B---3--:R-:W-:Y:S08]  /*72f0*/  HMMA.16816.F32.BF16 R64, R80, R60, RZ ;  /* 0x0000003c5040723c */ /* 0x008ff000000418ff */
[----:B-1----:R-:W-:Y:S08]  /*7300*/  HMMA.16816.F32.BF16 R8, R76, R88, R8 ;  /* 0x000000584c08723c */ /* 0x002ff00000041808 */
[C---:B------:R-:W-:Y:S08]  /*7310*/  HMMA.16816.F32.BF16 R56, R80.reuse, R48, RZ ;  /* 0x000000305038723c */ /* 0x040ff000000418ff */
[C---:B------:R-:W-:Y:S08]  /*7320*/  HMMA.16816.F32.BF16 R44, R80.reuse, R40, RZ ;  /* 0x00000028502c723c */ /* 0x040ff000000418ff */
[C---:B--2---:R-:W-:Y:S07]  /*7330*/  HMMA.16816.F32.BF16 R20, R80.reuse, R4, RZ ;  /* 0x000000045014723c */ /* 0x044fee00000418ff */
[----:B------:R-:W-:Y:S01]  /*7340*/  IMAD.IADD R4, R55, 0x1, R84 ;  /* 0x0000000137047824 */ /* 0x000fe200078e0254 */
[----:B------:R-:W-:Y:S01]  /*7350*/  HMMA.16816.F32.BF16 R36, R80, R32, RZ ;  /* 0x000000205024723c */ /* 0x000fe200000418ff */
[----:B------:R-:W1:Y:S01]  /*7360*/  LDSM.16.M88.4 R84, [R133+0xc00] ;  /* 0x000c00008554783b */ /* 0x000e620000000200 */
[----:B------:R-:W-:-:S04]  /*7370*/  IADD3 R5, R2, 0x8, RZ ;  /* 0x0000000802057810 */ /* 0x000fc80007ffe0ff */
[C---:B------:R-:W-:Y:S02]  /*7380*/  ISETP.GE.AND P3, PT, R5.reuse, R93, PT ;  /* 0x0000005d0500720c */ /* 0x040fe40003f66270 */
[----:B------:R-:W-:Y:S01]  /*7390*/  HMMA.16816.F32.BF16 R28, R80, R24, RZ ;  /* 0x00000018501c723c */ /* 0x000fe200000418ff */
[----:B------:R-:W-:Y:S02]  /*73a0*/  ISETP.GE.AND P2, PT, R5, R94, PT ;  /* 0x0000005e0500720c */ /* 0x000fe40003f46270 */
[----:B------:R-:W-:Y:S02]  /*73b0*/  FSEL R5, R12, -INF , !P3 ;  /* 0xff8000000c057808 */ /* 0x000fe40005800000 */
[----:B------:R-:W-:-:S03]  /*73c0*/  IADD3 R12, R2, 0x18, RZ ;  /* 0x00000018020c7810 */ /* 0x000fc60007ffe0ff */
        /* <DEDUP_REMOVED lines=9> */
[CC--:B------:R-:W-:Y:S02]  /*7460*/  ISETP.GE.AND P0, PT, R6.reuse, R93.reuse, PT ;  /* 0x0000005d0600720c */ /* 0x0c0fe40003f06270 */
[-C--:B------:R-:W-:Y:S02]  /*7470*/  ISETP.GE.AND P4, PT, R6, R94.reuse, PT ;  /* 0x0000005e0600720c */ /* 0x080fe40003f86270 */
        /* <DEDUP_REMOVED lines=33> */
[-C--:B------:R-:W-:Y:S01]  /*7690*/  ISETP.GE.AND P3, PT, R9, R94.reuse, PT ;  /* 0x0000005e0900720c */ /* 0x080fe20003f66270 */
[C---:B-1----:R-:W-:Y:S01]  /*76a0*/  HMMA.16816.F32.BF16 R44, R76.reuse, R12, R44 ;  /* 0x0000000c4c2c723c */ /* 0x042fe2000004182c */
[C---:B------:R-:W-:Y:S02]  /*76b0*/  ISETP.GE.AND P2, PT, R8.reuse, R93, PT ;  /* 0x0000005d0800720c */ /* 0x040fe40003f46270 */
[----:B------:R-:W-:Y:S02]  /*76c0*/  ISETP.GE.AND P0, PT, R8, R94, PT ;  /* 0x0000005e0800720c */ /* 0x000fe40003f06270 */
[----:B------:R-:W1:Y:S01]  /*76d0*/  LDSM.16.M88.4 R8, [R133+0x1400] ;  /* 0x001400008508783b */ /* 0x000e620000000200 */
[----:B------:R-:W-:Y:S02]  /*76e0*/  IADD3 R17, R2, 0x29, RZ ;  /* 0x0000002902117810 */ /* 0x000fe40007ffe0ff */
[----:B------:R-:W-:Y:S01]  /*76f0*/  FSEL R88, R66, -INF , !P4 ;  /* 0xff80000042587808 */ /* 0x000fe20006000000 */
[----:B------:R-:W-:Y:S01]  /*7700*/  HMMA.16816.F32.BF16 R40, R76, R14, R40 ;  /* 0x0000000e4c28723c */ /* 0x000fe20000041828 */
[----:B------:R-:W-:-:S02]  /*7710*/  FSEL R65, R65, -INF , !P5 ;  /* 0xff80000041417808 */ /* 0x000fc40006800000 */
[C---:B------:R-:W-:Y:S02]  /*7720*/  ISETP.GE.AND P4, PT, R17.reuse, R93, PT ;  /* 0x0000005d1100720c */ /* 0x040fe40003f86270 */
[----:B------:R-:W-:Y:S02]  /*7730*/  ISETP.GE.AND P5, PT, R17, R94, PT ;  /* 0x0000005e1100720c */ /* 0x000fe40003fa6270 */
[----:B------:R-:W-:Y:S02]  /*7740*/  IADD3 R17, R2, 0x30, RZ ;  /* 0x0000003002117810 */ /* 0x000fe40007ffe0ff */
[----:B------:R-:W-:Y:S02]  /*7750*/  FSEL R96, R67, -INF , !P3 ;  /* 0xff80000043607808 */ /* 0x000fe40005800000 */
[----:B------:R-:W-:Y:S02]  /*7760*/  FSEL R67, R60, -INF , !P2 ;  /* 0xff8000003c437808 */ /* 0x000fe40005000000 */
[----:B------:R-:W-:-:S02]  /*7770*/  FSEL R90, R62, -INF , !P0 ;  /* 0xff8000003e5a7808 */ /* 0x000fc40004000000 */
[----:B------:R-:W-:Y:S02]  /*7780*/  FSEL R85, R61, -INF , !P4 ;  /* 0xff8000003d557808 */ /* 0x000fe40006000000 */
[----:B------:R-:W-:Y:S02]  /*7790*/  FSEL R98, R63, -INF , !P5 ;  /* 0xff8000003f627808 */ /* 0x000fe40006800000 */
[----:B------:R-:W2:Y:S01]  /*77a0*/  LDSM.16.M88.4 R60, [R133+0x1800] ;  /* 0x00180000853c783b */ /* 0x000ea20000000200 */
[C---:B------:R-:W-:Y:S02]  /*77b0*/  ISETP.GE.AND P2, PT, R17.reuse, R94, PT ;  /* 0x0000005e1100720c */ /* 0x040fe40003f46270 */
[-C--:B------:R-:W-:Y:S02]  /*77c0*/  ISETP.GE.AND P0, PT, R54, R93.reuse, PT ;  /* 0x0000005d3600720c */ /* 0x080fe40003f06270 */
[----:B------:R-:W-:Y:S02]  /*77d0*/  ISETP.GE.AND P3, PT, R17, R93, PT ;  /* 0x0000005d1100720c */ /* 0x000fe40003f66270 */
[----:B------:R-:W-:-:S02]  /*77e0*/  IADD3 R12, R2, 0x39, RZ ;  /* 0x00000039020c7810 */ /* 0x000fc40007ffe0ff */
[----:B------:R-:W-:Y:S02]  /*77f0*/  IADD3 R17, R2, 0x38, RZ ;  /* 0x0000003802117810 */ /* 0x000fe40007ffe0ff */
[----:B------:R-:W-:Y:S02]  /*7800*/  FSEL R58, R58, -INF , !P2 ;  /* 0xff8000003a3a7808 */ /* 0x000fe40005000000 */
[----:B------:R-:W-:Y:S02]  /*7810*/  FSEL R57, R57, -INF , !P0 ;  /* 0xff80000039397808 */ /* 0x000fe40004000000 */
[----:B------:R-:W-:Y:S02]  /*7820*/  FSEL R56, R56, -INF , !P3 ;  /* 0xff80000038387808 */ /* 0x000fe40005800000 */
[C---:B------:R-:W-:Y:S01]  /*7830*/  ISETP.GE.AND P2, PT, R12.reuse, R93, PT ;  /* 0x0000005d0c00720c */ /* 0x040fe20003f46270 */
[----:B-1----:R-:W-:Y:S01]  /*7840*/  HMMA.16816.F32.BF16 R36, R76, R8, R36 ;  /* 0x000000084c24723c */ /* 0x002fe20000041824 */
[----:B------:R-:W-:-:S02]  /*7850*/  ISETP.GE.AND P0, PT, R12, R94, PT ;  /* 0x0000005e0c00720c */ /* 0x000fc40003f06270 */
[-C--:B------:R-:W-:Y:S02]  /*7860*/  ISETP.GE.AND P4, PT, R54, R94.reuse, PT ;  /* 0x0000005e3600720c */ /* 0x080fe40003f86270 */
        /* <DEDUP_REMOVED lines=9> */
[CC--:B------:R-:W-:Y:S01]  /*7900*/  ISETP.GE.AND P4, PT, R12.reuse, R93.reuse, PT ;  /* 0x0000005d0c00720c */ /* 0x0c0fe20003f86270 */
[----:B--2---:R-:W-:Y:S01]  /*7910*/  HMMA.16816.F32.BF16 R28, R76, R60, R28 ;  /* 0x0000003c4c1c723c */ /* 0x004fe2000004181c */
[----:B------:R-:W-:Y:S02]  /*7920*/  ISETP.GE.AND P5, PT, R12, R94, PT ;  /* 0x0000005e0c00720c */ /* 0x000fe40003fa6270 */
[----:B------:R-:W-:-:S02]  /*7930*/  ISETP.GE.AND P3, PT, R13, R93, PT ;  /* 0x0000005d0d00720c */ /* 0x000fc40003f66270 */
[----:B------:R-:W-:Y:S02]  /*7940*/  ISETP.GE.AND P2, PT, R13, R94, PT ;  /* 0x0000005e0d00720c */ /* 0x000fe40003f46270 */
[----:B------:R-:W1:Y:S01]  /*7950*/  LDSM.16.M88.4 R12, [R133+0x1c00] ;  /* 0x001c0000850c783b */ /* 0x000e620000000200 */
[C---:B------:R-:W-:Y:S01]  /*7960*/  IADD3 R17, R2.reuse, 0x48, RZ ;  /* 0x0000004802117810 */ /* 0x040fe20007ffe0ff */
[----:B------:R-:W-:Y:S01]  /*7970*/  HMMA.16816.F32.BF16 R24, R76, R62, R24 ;  /* 0x0000003e4c18723c */ /* 0x000fe20000041818 */
[----:B------:R-:W-:Y:S01]  /*7980*/  IADD3 R8, R2, 0x49, RZ ;  /* 0x0000004902087810 */ /* 0x000fe20007ffe0ff */
[----:B------:R-:W-:-:S04]  /*7990*/  DEPBAR.LE SB0, 0x0 ;  /* 0x000080000000791a */ /* 0x000fc80000000000 */
[----:B------:R-:W-:Y:S02]  /*79a0*/  FSEL R86, R51, -INF , !P0 ;  /* 0xff80000033567808 */ /* 0x000fe40004000000 */
[----:B------:R-:W-:Y:S02]  /*79b0*/  FSEL R46, R46, -INF , !P5 ;  /* 0xff8000002e2e7808 */ /* 0x000fe40006800000 */
[----:B------:R-:W-:Y:S02]  /*79c0*/  FSEL R45, R45, -INF , !P3 ;  /* 0xff8000002d2d7808 */ /* 0x000fe40005800000 */
[-C--:B------:R-:W-:Y:S01]  /*79d0*/  ISETP.GE.AND P0, PT, R17, R93.reuse, PT ;  /* 0x0000005d1100720c */ /* 0x080fe20003f06270 */
[----:B------:R-:W-:Y:S01]  /*79e0*/  BAR.SYNC.DEFER_BLOCKING 0x0 ;  /* 0x0000000000007b1d */ /* 0x000fe20000010000 */
[C---:B------:R-:W-:Y:S02]  /*79f0*/  ISETP.GE.AND P5, PT, R8.reuse, R93, PT ;  /* 0x0000005d0800720c */ /* 0x040fe40003fa6270 */
[----:B------:R-:W-:-:S02]  /*7a00*/  ISETP.GE.AND P3, PT, R8, R94, PT ;  /* 0x0000005e0800720c */ /* 0x000fc40003f66270 */
[----:B------:R-:W-:Y:S02]  /*7a10*/  IADD3 R8, R2, 0x50, RZ ;  /* 0x0000005002087810 */ /* 0x000fe40007ffe0ff */
[----:B------:R-:W-:Y:S02]  /*7a20*/  FSEL R44, R44, -INF , !P4 ;  /* 0xff8000002c2c7808 */ /* 0x000fe40006000000 */
[----:B------:R-:W-:Y:S02]  /*7a30*/  FSEL R54, R47, -INF , !P2 ;  /* 0xff8000002f367808 */ /* 0x000fe40005000000 */
[----:B------:R-:W-:Y:S02]  /*7a40*/  ISETP.GE.AND P4, PT, R17, R94, PT ;  /* 0x0000005e1100720c */ /* 0x000fe40003f86270 */
[----:B------:R-:W-:Y:S02]  /*7a50*/  FSEL R47, R40, -INF , !P0 ;  /* 0xff800000282f7808 */ /* 0x000fe40004000000 */
[----:B------:R-:W-:-:S02]  /*7a60*/  IADD3 R9, R2, 0x51, RZ ;  /* 0x0000005102097810 */ /* 0x000fc40007ffe0ff */
[CC--:B------:R-:W-:Y:S02]  /*7a70*/  ISETP.GE.AND P2, PT, R8.reuse, R93.reuse, PT ;  /* 0x0000005d0800720c */ /* 0x0c0fe40003f46270 */
[----:B------:R-:W-:Y:S02]  /*7a80*/  ISETP.GE.AND P0, PT, R8, R94, PT ;  /* 0x0000005e0800720c */ /* 0x000fe40003f06270 */
[----:B------:R-:W-:Y:S02]  /*7a90*/  IADD3 R8, R2, 0x58, RZ ;  /* 0x0000005802087810 */ /* 0x000fe40007ffe0ff */
[----:B------:R-:W-:Y:S02]  /*7aa0*/  FSEL R50, R42, -INF , !P4 ;  /* 0xff8000002a327808 */ /* 0x000fe40006000000 */
[----:B------:R-:W-:Y:S01]  /*7ab0*/  FSEL R41, R41, -INF , !P5 ;  /* 0xff80000029297808 */ /* 0x000fe20006800000 */
[----:B-1----:R-:W-:Y:S01]  /*7ac0*/  HMMA.16816.F32.BF16 R20, R76, R12, R20 ;  /* 0x0000000c4c14723c */ /* 0x002fe20000041814 */
[----:B------:R-:W-:-:S02]  /*7ad0*/  ISETP.GE.AND P4, PT, R9, R93, PT ;  /* 0x0000005d0900720c */ /* 0x000fc40003f86270 */
[-C--:B------:R-:W-:Y:S02]  /*7ae0*/  ISETP.GE.AND P5, PT, R9, R94.reuse, PT ;  /* 0x0000005e0900720c */ /* 0x080fe40003fa6270 */
[----:B------:R-:W-:Y:S02]  /*7af0*/  FSEL R64, R43, -INF , !P3 ;  /* 0xff8000002b407808 */ /* 0x000fe40005800000 */
[----:B------:R-:W-:Y:S01]  /*7b00*/  FSEL R17, R36, -INF , !P2 ;  /* 0xff80000024117808 */ /* 0x000fe20005000000 */
[----:B------:R-:W-:Y:S01]  /*7b10*/  HMMA.16816.F32.BF16 R80, R76, R14, R80 ;  /* 0x0000000e4c50723c */ /* 0x000fe20000041850 */
[----:B------:R-:W-:Y:S02]  /*7b20*/  IADD3 R9, R2, 0x59, RZ ;  /* 0x0000005902097810 */ /* 0x000fe40007ffe0ff */
[C---:B------:R-:W-:Y:S02]  /*7b30*/  ISETP.GE.AND P3, PT, R8.reuse, R93, PT ;  /* 0x0000005d0800720c */ /* 0x040fe40003f66270 */
[----:B------:R-:W-:-:S02]  /*7b40*/  ISETP.GE.AND P2, PT, R8, R94, PT ;  /* 0x0000005e0800720c */ /* 0x000fc40003f46270 */
[----:B------:R-:W-:Y:S02]  /*7b50*/  IADD3 R8, R2, 0x60, RZ ;  /* 0x0000006002087810 */ /* 0x000fe40007ffe0ff */
[----:B------:R-:W-:Y:S02]  /*7b60*/  FSEL R37, R37, -INF , !P4 ;  /* 0xff80000025257808 */ /* 0x000fe40006000000 */
[----:B------:R-:W-:Y:S02]  /*7b70*/  FSEL R38, R38, -INF , !P0 ;  /* 0xff80000026267808 */ /* 0x000fe40004000000 */
[----:B------:R-:W-:Y:S02]  /*7b80*/  ISETP.GE.AND P4, PT, R9, R94, PT ;  /* 0x0000005e0900720c */ /* 0x000fe40003f86270 */
[----:B------:R-:W-:Y:S02]  /*7b90*/  FSEL R36, R39, -INF , !P5 ;  /* 0xff80000027247808 */ /* 0x000fe40006800000 */
[----:B------:R-:W-:-:S02]  /*7ba0*/  FSEL R32, R32, -INF , !P3 ;  /* 0xff80000020207808 */ /* 0x000fc40005800000 */
        /* <DEDUP_REMOVED lines=20> */
[----:B------:R-:W-:Y:S02]  /*7cf0*/  ISETP.GE.AND P4, PT, R8, R94, PT ;  /* 0x0000005e0800720c */ /* 0x000fe40003f86270 */
[----:B------:R-:W-:Y:S02]  /*7d00*/  IADD3 R8, R2, 0x71, RZ ;  /* 0x0000007102087810 */ /* 0x000fe40007ffe0ff */
[----:B------:R-:W-:Y:S02]  /*7d10*/  FSEL R42, R26, -INF , !P5 ;  /* 0xff8000001a2a7808 */ /* 0x000fe40006800000 */
[----:B------:R-:W-:-:S02]  /*7d20*/  FSEL R25, R25, -INF , !P3 ;  /* 0xff80000019197808 */ /* 0x000fc40005800000 */
[C---:B------:R-:W-:Y:S02]  /*7d30*/  ISETP.GE.AND P5, PT, R8.reuse, R93, PT ;  /* 0x0000005d0800720c */ /* 0x040fe40003fa6270 */
[-C--:B------:R-:W-:Y:S02]  /*7d40*/  ISETP.GE.AND P3, PT, R8, R94.reuse, PT ;  /* 0x0000005e0800720c */ /* 0x080fe40003f66270 */
[----:B------:R-:W-:Y:S02]  /*7d50*/  FSEL R13, R29, -INF , !P2 ;  /* 0xff8000001d0d7808 */ /* 0x000fe40005000000 */
[----:B------:R-:W-:Y:S02]  /*7d60*/  FSEL R8, R19, -INF , !P6 ;  /* 0xff80000013087808 */ /* 0x000fe40007000000 */
[----:B------:R-:W-:Y:S02]  /*7d70*/  ISETP.GE.AND P2, PT, R9, R94, PT ;  /* 0x0000005e0900720c */ /* 0x000fe40003f46270 */
[----:B------:R-:W-:-:S02]  /*7d80*/  FSEL R19, R20, -INF , !P0 ;  /* 0xff80000014137808 */ /* 0x000fc40004000000 */
[----:B------:R-:W-:Y:S02]  /*7d90*/  FSEL R26, R22, -INF , !P4 ;  /* 0xff800000161a7808 */ /* 0x000fe40006000000 */
[C---:B------:R-:W-:Y:S02]  /*7da0*/  IADD3 R9, R2.reuse, 0x78, RZ ;  /* 0x0000007802097810 */ /* 0x040fe40007ffe0ff */
[C---:B------:R-:W-:Y:S02]  /*7db0*/  ISETP.GE.AND P0, PT, R2.reuse, R93, PT ;  /* 0x0000005d0200720c */ /* 0x040fe40003f06270 */
[C---:B------:R-:W-:Y:S02]  /*7dc0*/  ISETP.GE.AND P4, PT, R2.reuse, R94, PT ;  /* 0x0000005e0200720c */ /* 0x040fe40003f86270 */
[----:B------:R-:W-:Y:S02]  /*7dd0*/  IADD3 R2, R2, 0x79, RZ ;  /* 0x0000007902027810 */ /* 0x000fe40007ffe0ff */
[----:B------:R-:W-:-:S02]  /*7de0*/  FSEL R10, R16, -INF , !P0 ;  /* 0xff800000100a7808 */ /* 0x000fc40004000000 */
[----:B------:R-:W-:Y:S02]  /*7df0*/  ISETP.GE.AND P0, PT, R2, R94, PT ;  /* 0x0000005e0200720c */ /* 0x000fe40003f06270 */
[----:B------:R-:W-:Y:S02]  /*7e00*/  FSEL R40, R27, -INF , !P2 ;  /* 0xff8000001b287808 */ /* 0x000fe40005000000 */
[----:B------:R-:W-:Y:S02]  /*7e10*/  FSEL R20, R83, -INF , !P0 ;  /* 0xff80000053147808 */ /* 0x000fe40004000000 */
[----:B------:R-:W-:Y:S02]  /*7e20*/  ISETP.GT.AND P0, PT, R146, R137, PT ;  /* 0x000000899200720c */ /* 0x000fe40003f04270 */
[----:B------:R-:W-:Y:S02]  /*7e30*/  FSEL R27, R21, -INF , !P5 ;  /* 0xff800000151b7808 */ /* 0x000fe40006800000 */
[----:B------:R-:W-:-:S02]  /*7e40*/  ISETP.GE.AND P6, PT, R9, R93, PT ;  /* 0x0000005d0900720c */ /* 0x000fc40003fc6270 */
[----:B------:R-:W-:Y:S02]  /*7e50*/  ISETP.GE.AND P2, PT, R9, R94, PT ;  /* 0x0000005e0900720c */ /* 0x000fe40003f46270 */
        /* <DEDUP_REMOVED lines=65> */
.L_x_4878:
[----:B------:R-:W-:-:S05]  /*8270*/  IMAD.MOV.U32 R14, RZ, RZ, c[0x0][0x198] ;  /* 0x00006600ff0e7624 */ /* 0x000fca00078e00ff */
[----:B------:R-:W-:-:S04]  /*8280*/  LEA R14, -R14, RZ, 0x7 ;  /* 0x000000ff0e0e7211 */ /* 0x000fc800078e39ff */
[----:B------:R-:W-:Y:S02]  /*8290*/  SHF.R.S32.HI R0, RZ, 0x1f, R14 ;  /* 0x0000001fff007819 */ /* 0x000fe4000001140e */
.L_x_4879:
        /* <DEDUP_REMOVED lines=20> */
.L_x_4877:
        /* <DEDUP_REMOVED lines=102> */
[----:B------:R-:W-:Y:S01]  /*8a40*/  FSEL R21, R21, RZ, P2 ;  /* 0x000000ff15157208 */ /* 0x000fe20001000000 */
[--C-:B------:R-:W-:Y:S02]  /*8a50*/  FFMA.FTZ R37, R37, c[0x0][0x23c], -R60.reuse ;  /* 0x00008f0025257a23 */ /* 0x100fe4000001083c */
[----:B------:R-:W-:Y:S02]  /*8a60*/  FFMA.FTZ R25, R25, c[0x0][0x23c], -R60 ;  /* 0x00008f0019197a23 */ /* 0x000fe4000001083c */
        /* <DEDUP_REMOVED lines=25> */
[----:B------:R-:W-:Y:S02]  /*8c00*/  FFMA.FTZ R58, R86, c[0x0][0x23c], -R21 ;  /* 0x00008f00563a7a23 */ /* 0x000fe40000010815 */
[----:B------:R-:W-:-:S02]  /*8c10*/  FFMA.FTZ R86, R44, c[0x0][0x23c], -R60 ;  /* 0x00008f002c567a23 */ /* 0x000fc4000001083c */
[----:B------:R-:W3:Y:S01]  /*8c20*/  MUFU.EX2 R39, R39 ;  /* 0x0000002700277308 */ /* 0x000ee20000000800 */
[----:B------:R-:W-:Y:S02]  /*8c30*/  FFMA.FTZ R44, R41, c[0x0][0x23c], -R60 ;  /* 0x00008f00292c7a23 */ /* 0x000fe4000001083c */
[--C-:B------:R-:W-:Y:S02]  /*8c40*/  FFMA.FTZ R66, R46, c[0x0][0x23c], -R21.reuse ;  /* 0x00008f002e427a23 */ /* 0x100fe40000010815 */
[--C-:B------:R-:W-:Y:S02]  /*8c50*/  FFMA.FTZ R85, R54, c[0x0][0x23c], -R21.reuse ;  /* 0x00008f0036557a23 */ /* 0x100fe40000010815 */
        /* <DEDUP_REMOVED lines=9> */
[----:B------:R-:W-:Y:S02]  /*8cf0*/  FFMA.FTZ R50, R17, c[0x0][0x23c], -R60 ;  /* 0x00008f0011327a23 */ /* 0x000fe4000001083c */
[----:B------:R-:W-:Y:S02]  /*8d00*/  FFMA.FTZ R38, R38, c[0x0][0x23c], -R21 ;  /* 0x00008f0026267a23 */ /* 0x000fe40000010815 */
[----:B------:R-:W-:Y:S01]  /*8d10*/  FADD.FTZ R104, R104, R59 ;  /* 0x0000003b68687221 */ /* 0x000fe20000010000 */
[----:B------:R-:W-:Y:S01]  /*8d20*/  HMMA.16816.F32.BF16 R72, R80, R74, RZ ;  /* 0x0000004a5048723c */ /* 0x000fe200000418ff */
[----:B------:R-:W-:Y:S01]  /*8d30*/  FFMA.FTZ R59, R30, c[0x0][0x23c], -R21 ;  /* 0x00008f001e3b7a23 */ /* 0x000fe20000010815 */
[----:B------:R-:W-:Y:S01]  /*8d40*/  MUFU.EX2 R106, R106 ;  /* 0x0000006a006a7308 */ /* 0x000fe20000000800 */
[----:B------:R-:W-:-:S02]  /*8d50*/  FADD.FTZ R51, R51, R104 ;  /* 0x0000006833337221 */ /* 0x000fc40000010000 */
[----:B------:R-:W-:Y:S02]  /*8d60*/  FFMA.FTZ R54, R27, c[0x0][0x23c], -R60 ;  /* 0x00008f001b367a23 */ /* 0x000fe4000001083c */
[----:B------:R-:W-:Y:S01]  /*8d70*/  FADD.FTZ R51, R108, R51 ;  /* 0x000000336c337221 */ /* 0x000fe20000010000 */
[C---:B-1----:R-:W-:Y:S01]  /*8d80*/  HMMA.16816.F32.BF16 R76, R80.reuse, R4, RZ ;  /* 0x00000004504c723c */ /* 0x042fe200000418ff */
[--C-:B------:R-:W-:Y:S01]  /*8d90*/  FFMA.FTZ R30, R28, c[0x0][0x23c], -R21.reuse ;  /* 0x00008f001c1e7a23 */ /* 0x100fe20000010815 */
[----:B------:R-:W1:Y:S01]  /*8da0*/  MUFU.EX2 R31, R31 ;  /* 0x0000001f001f7308 */ /* 0x000e620000000800 */
[--C-:B------:R-:W-:Y:S02]  /*8db0*/  FFMA.FTZ R28, R42, c[0x0][0x23c], -R21.reuse ;  /* 0x00008f002a1c7a23 */ /* 0x100fe40000010815 */
[--C-:B------:R-:W-:Y:S02]  /*8dc0*/  FFMA.FTZ R27, R40, c[0x0][0x23c], -R21.reuse ;  /* 0x00008f00281b7a23 */ /* 0x100fe40000010815 */
[----:B---3--:R-:W-:Y:S01]  /*8dd0*/  F2FP.BF16.PACK_AB R4, R39, R14 ;  /* 0x0000000e2704723e */ /* 0x008fe200000010ff */
[----:B------:R-:W-:Y:S01]  /*8de0*/  HMMA.16816.F32.BF16 R80, R80, R6, RZ ;  /* 0x000000065050723c */ /* 0x000fe200000418ff */
[--C-:B------:R-:W-:Y:S01]  /*8df0*/  FFMA.FTZ R24, R24, c[0x0][0x23c], -R21.reuse ;  /* 0x00008f0018187a23 */ /* 0x100fe20000010815 */
[----:B------:R-:W-:Y:S01]  /*8e00*/  MUFU.EX2 R62, R62 ;  /* 0x0000003e003e7308 */ /* 0x000fe20000000800 */
[----:B------:R-:W-:-:S04]  /*8e10*/  FFMA.FTZ R22, R22, c[0x0][0x23c], -R21 ;  /* 0x00008f0016167a23 */ /* 0x000fc80000010815 */
[----:B--2---:R-:W-:-:S03]  /*8e20*/  F2FP.BF16.PACK_AB R6, R18, R29 ;  /* 0x0000001d1206723e */ /* 0x004fc600000010ff */
[----:B------:R-:W2:Y:S01]  /*8e30*/  MUFU.EX2 R3, R3 ;  /* 0x0000000300037308 */ /* 0x000ea20000000800 */
[----:B-1----:R-:W-:Y:S01]  /*8e40*/  F2FP.BF16.PACK_AB R5, R31, R106 ;  /* 0x0000006a1f05723e */ /* 0x002fe200000010ff */
[----:B------:R-:W-:Y:S02]  /*8e50*/  FADD.FTZ R106, R106, R51 ;  /* 0x000000336a6a7221 */ /* 0x000fe40000010000 */
[----:B------:R-:W-:Y:S02]  /*8e60*/  FFMA.FTZ R51, R19, c[0x0][0x23c], -R60 ;  /* 0x00008f0013337a23 */ /* 0x000fe4000001083c */
[----:B------:R-:W-:Y:S02]  /*8e70*/  FADD.FTZ R31, R31, R106 ;  /* 0x0000006a1f1f7221 */ /* 0x000fe40000010000 */
[----:B------:R-:W-:Y:S01]  /*8e80*/  MUFU.EX2 R114, R114 ;  /* 0x0000007200727308 */ /* 0x000fe20000000800 */
[----:B--2---:R-:W-:-:S07]  /*8e90*/  F2FP.BF16.PACK_AB R7, R3, R62 ;  /* 0x0000003e0307723e */ /* 0x004fce00000010ff */
        /* <DEDUP_REMOVED lines=52> */
[----:B------:R-:W5:Y:S08]  /*91e0*/  MUFU.EX2 R33, R33 ;  /* 0x0000002100217308 */ /* 0x000f700000000800 */
        /* <DEDUP_REMOVED lines=20> */
[----:B------:R-:W-:Y:S01]  /*9330*/  MUFU.EX2 R22, R22 ;  /* 0x0000001600167308 */ /* 0x000fe20000000800 */
[C---:B-1----:R-:W-:Y:S08]  /*9340*/  HMMA.16816.F32.BF16 R76, R4.reuse, R8, R76 ;  /* 0x00000008044c723c */ /* 0x042ff0000004184c */
[----:B------:R-:W-:Y:S01]  /*9350*/  HMMA.16816.F32.BF16 R80, R4, R10, R80 ;  /* 0x0000000a0450723c */ /* 0x000fe20000041850 */
[----:B------:R-:W1:Y:S06]  /*9360*/  LDSM.16.MT88.4 R8, [R132+0x4400] ;  /* 0x004400008408783b */ /* 0x000e6c0000004200 */
[----:B------:R-:W-:Y:S01]  /*9370*/  FADD.FTZ R5, R102, R43 ;  /* 0x0000002b66057221 */ /* 0x000fe20000010000 */
[----:B---3--:R-:W-:Y:S01]  /*9380*/  F2FP.BF16.PACK_AB R6, R32, R87 ;  /* 0x000000572006723e */ /* 0x008fe200000010ff */
[----:B------:R-:W-:-:S02]  /*9390*/  FFMA.FTZ R4, R34, c[0x0][0x23c], -R21 ;  /* 0x00008f0022047a23 */ /* 0x000fc40000010815 */
[----:B------:R-:W-:Y:S01]  /*93a0*/  FADD.FTZ R100, R100, R5 ;  /* 0x0000000564647221 */ /* 0x000fe20000010000 */
[----:B-----5:R-:W-:Y:S01]  /*93b0*/  F2FP.BF16.PACK_AB R5, R33, R38 ;  /* 0x000000262105723e */ /* 0x020fe200000010ff */
[----:B------:R-:W-:Y:S01]  /*93c0*/  FFMA.FTZ R34, R48, c[0x0][0x23c], -R21 ;  /* 0x00008f0030227a23 */ /* 0x000fe20000010815 */
[----:B------:R2:W-:Y:S01]  /*93d0*/  MUFU.EX2 R43, R4 ;  /* 0x00000004002b7308 */ /* 0x0005e20000000800 */
[----:B------:R-:W-:Y:S02]  /*93e0*/  FADD.FTZ R15, R15, R100 ;  /* 0x000000640f0f7221 */ /* 0x000fe40000010000 */
[----:B------:R-:W-:Y:S02]  /*93f0*/  FFMA.FTZ R48, R12, c[0x0][0x23c], -R60 ;  /* 0x00008f000c307a23 */ /* 0x000fe4000001083c */
[----:B------:R-:W-:Y:S02]  /*9400*/  FADD.FTZ R64, R14, R15 ;  /* 0x0000000f0e407221 */ /* 0x000fe40000010000 */
[----:B------:R-:W3:Y:S01]  /*9410*/  LDSM.16.MT88.4 R12, [R131+0x4400] ;  /* 0x00440000830c783b */ /* 0x000ee20000004200 */
[----:B------:R-:W4:Y:S01]  /*9420*/  MUFU.EX2 R34, R34 ;  /* 0x0000002200227308 */ /* 0x000f220000000800 */
[----:B------:R-:W-:-:S04]  /*9430*/  FADD.FTZ R64, R39, R64 ;  /* 0x0000004027407221 */ /* 0x000fc80000010000 */
[----:B------:R-:W-:Y:S01]  /*9440*/  FADD.FTZ R29, R29, R64 ;  /* 0x000000401d1d7221 */ /* 0x000fe20000010000 */
[----:B--2---:R-:W-:-:S03]  /*9450*/  F2FP.BF16.PACK_AB R4, R37, R50 ;  /* 0x000000322504723e */ /* 0x004fc600000010ff */
[----:B------:R-:W-:Y:S01]  /*9460*/  FADD.FTZ R29, R18, R29 ;  /* 0x0000001d121d7221 */ /* 0x000fe20000010000 */
[----:B------:R-:W2:Y:S03]  /*9470*/  MUFU.EX2 R48, R48 ;  /* 0x0000003000307308 */ /* 0x000ea60000000800 */
[----:B------:R-:W-:Y:S01]  /*9480*/  FADD.FTZ R114, R114, R29 ;  /* 0x0000001d72727221 */ /* 0x000fe20000010000 */
[----:B----4-:R-:W-:-:S03]  /*9490*/  F2FP.BF16.PACK_AB R7, R34, R43 ;  /* 0x0000002b2207723e */ /* 0x010fc600000010ff */
        /* <DEDUP_REMOVED lines=16> */
[----:B------:R-:W3:Y:S01]  /*95a0*/  LDSM.16.MT88.4 R16, [R131+0x4800] ;  /* 0x004800008310783b */ /* 0x000ee20000004200 */
[----:B------:R-:W-:Y:S01]  /*95b0*/  FADD.FTZ R86, R45, R86 ;  /* 0x000000562d567221 */ /* 0x000fe20000010000 */
[----:B------:R4:W-:Y:S01]  /*95c0*/  MUFU.EX2 R3, R12 ;  /* 0x0000000c00037308 */ /* 0x0009e20000000800 */
[----:B------:R-:W-:Y:S01]  /*95d0*/  FADD.FTZ R63, R63, R112 ;  /* 0x000000703f3f7221 */ /* 0x000fe20000010000 */
[----:B------:R-:W-:Y:S01]  /*95e0*/  F2FP.BF16.PACK_AB R4, R35, R36 ;  /* 0x000000242304723e */ /* 0x000fe200000010ff */
[----:B------:R-:W-:Y:S01]  /*95f0*/  FADD.FTZ R47, R47, R86 ;  /* 0x000000562f2f7221 */ /* 0x000fe20000010000 */
[----:B------:R-:W-:Y:S01]  /*9600*/  F2FP.BF16.PACK_AB R5, R30, R59 ;  /* 0x0000003b1e05723e */ /* 0x000fe200000010ff */
[----:B------:R-:W-:Y:S01]  /*9610*/  FADD.FTZ R88, R88, R63 ;  /* 0x0000003f58587221 */ /* 0x000fe20000010000 */
[----:B--2---:R-:W-:Y:S01]  /*9620*/  F2FP.BF16.PACK_AB R6, R25, R48 ;  /* 0x000000301906723e */ /* 0x004fe200000010ff */
[----:B------:R-:W-:Y:S01]  /*9630*/  FADD.FTZ R47, R44, R47 ;  /* 0x0000002f2c2f7221 */ /* 0x000fe20000010000 */
[----:B------:R-:W-:Y:S01]  /*9640*/  F2FP.BF16.PACK_AB R7, R27, R28 ;  /* 0x0000001c1b07723e */ /* 0x000fe200000010ff */
[----:B------:R-:W-:-:S02]  /*9650*/  FADD.FTZ R88, R61, R88 ;  /* 0x000000583d587221 */ /* 0x000fc40000010000 */
[----:B------:R-:W-:Y:S02]  /*9660*/  FADD.FTZ R50, R50, R47 ;  /* 0x0000002f32327221 */ /* 0x000fe40000010000 */
[----:B------:R-:W-:Y:S02]  /*9670*/  FADD.FTZ R57, R57, R88 ;  /* 0x0000005839397221 */ /* 0x000fe40000010000 */
[----:B------:R-:W-:Y:S01]  /*9680*/  FADD.FTZ R50, R37, R50 ;  /* 0x0000003225327221 */ /* 0x000fe20000010000 */
[----:B----4-:R-:W2:Y:S01]  /*9690*/  LDSM.16.MT88.4 R12, [R132+0x4c00] ;  /* 0x004c0000840c783b */ /* 0x010ea20000004200 */
[----:B------:R-:W-:Y:S01]  /*96a0*/  FADD.FTZ R84, R84, R57 ;  /* 0x0000003954547221 */ /* 0x000fe20000010000 */
[----:B-1----:R-:W-:Y:S01]  /*96b0*/  HMMA.16816.F32.BF16 R68, R4, R8, R68 ;  /* 0x000000080444723c */ /* 0x002fe20000041844 */
[----:B------:R-:W-:Y:S02]  /*96c0*/  FFMA.FTZ R60, R23, c[0x0][0x23c], -R60 ;  /* 0x00008f00173c7a23 */ /* 0x000fe4000001083c */
[----:B------:R-:W-:-:S02]  /*96d0*/  FADD.FTZ R29, R55, R84 ;  /* 0x00000054371d7221 */ /* 0x000fc40000010000 */
[----:B------:R-:W-:Y:S02]  /*96e0*/  FADD.FTZ R87, R87, R50 ;  /* 0x0000003257577221 */ /* 0x000fe40000010000 */
[----:B------:R-:W-:Y:S01]  /*96f0*/  FADD.FTZ R29, R58, R29 ;  /* 0x0000001d3a1d7221 */ /* 0x000fe20000010000 */
[----:B------:R-:W-:Y:S01]  /*9700*/  HMMA.16816.F32.BF16 R72, R4, R10, R72 ;  /* 0x0000000a0448723c */ /* 0x000fe20000041848 */
[----:B------:R-:W1:Y:S01]  /*9710*/  LDSM.16.MT88.4 R8, [R131+0x4c00] ;  /* 0x004c00008308783b */ /* 0x000e620000004200 */
[----:B------:R-:W-:Y:S02]  /*9720*/  FFMA.FTZ R23, R26, c[0x0][0x23c], -R21 ;  /* 0x00008f001a177a23 */ /* 0x000fe40000010815 */
[----:B------:R-:W-:Y:S01]  /*9730*/  FADD.FTZ R66, R66, R29 ;  /* 0x0000001d42427221 */ /* 0x000fe20000010000 */
[----:B------:R-:W-:Y:S01]  /*9740*/  MUFU.EX2 R26, R60 ;  /* 0x0000003c001a7308 */ /* 0x000fe20000000800 */
[----:B------:R-:W-:Y:S02]  /*9750*/  FFMA.FTZ R21, R20, c[0x0][0x23c], -R21 ;  /* 0x00008f0014157a23 */ /* 0x000fe40000010815 */
[----:B------:R-:W-:-:S02]  /*9760*/  FADD.FTZ R85, R85, R66 ;  /* 0x0000004255557221 */ /* 0x000fc40000010000 */
[----:B------:R-:W-:Y:S02]  /*9770*/  FADD.FTZ R87, R32, R87 ;  /* 0x0000005720577221 */ /* 0x000fe40000010000 */
[----:B------:R-:W-:Y:S01]  /*9780*/  FADD.FTZ R46, R46, R85 ;  /* 0x000000552e2e7221 */ /* 0x000fe20000010000 */
[----:B------:R-:W4:Y:S01]  /*9790*/  MUFU.EX2 R23, R23 ;  /* 0x0000001700177308 */ /* 0x000f220000000800 */
[----:B------:R-:W-:Y:S01]  /*97a0*/  FADD.FTZ R36, R36, R87 ;  /* 0x0000005724247221 */ /* 0x000fe20000010000 */
[C---:B---3--:R-:W-:Y:S01]  /*97b0*/  HMMA.16816.F32.BF16 R76, R4.reuse, R16, R76 ;  /* 0x00000010044c723c */ /* 0x048fe2000004184c */
[----:B------:R-:W-:Y:S02]  /*97c0*/  FADD.FTZ R41, R41, R46 ;  /* 0x0000002e29297221 */ /* 0x000fe40000010000 */
[----:B------:R-:W-:Y:S02]  /*97d0*/  FADD.FTZ R35, R35, R36 ;  /* 0x0000002423237221 */ /* 0x000fe40000010000 */
[----:B------:R-:W-:Y:S01]  /*97e0*/  FADD.FTZ R38, R38, R41 ;  /* 0x0000002926267221 */ /* 0x000fe20000010000 */
[----:B------:R-:W3:Y:S01]  /*97f0*/  MUFU.EX2 R21, R21 ;  /* 0x0000001500157308 */ /* 0x000ee20000000800 */
[----:B------:R-:W-:Y:S01]  /*9800*/  FADD.FTZ R48, R48, R35 ;  /* 0x0000002330307221 */ /* 0x000fe20000010000 */
[----:B------:R-:W-:Y:S01]  /*9810*/  HMMA.16816.F32.BF16 R80, R4, R18, R80 ;  /* 0x000000120450723c */ /* 0x000fe20000041850 */
[----:B------:R-:W-:-:S02]  /*9820*/  FADD.FTZ R38, R33, R38 ;  /* 0x0000002621267221 */ /* 0x000fc40000010000 */
[----:B------:R-:W-:Y:S02]  /*9830*/  FADD.FTZ R48, R25, R48 ;  /* 0x0000003019307221 */ /* 0x000fe40000010000 */
[----:B------:R-:W-:Y:S02]  /*9840*/  FADD.FTZ R43, R43, R38 ;  /* 0x000000262b2b7221 */ /* 0x000fe40000010000 */
[----:B------:R-:W-:Y:S01]  /*9850*/  F2FP.BF16.PACK_AB R4, R54, R51 ;  /* 0x000000333604723e */ /* 0x000fe200000010ff */
[----:B------:R-:W-:Y:S01]  /*9860*/  FADD.FTZ R51, R51, R48 ;  /* 0x0000003033337221 */ /* 0x000fe20000010000 */
[----:B----4-:R-:W-:Y:S01]  /*9870*/  F2FP.BF16.PACK_AB R5, R24, R23 ;  /* 0x000000171805723e */ /* 0x010fe200000010ff */
[----:B------:R-:W-:Y:S01]  /*9880*/  FADD.FTZ R34, R34, R43 ;  /* 0x0000002b22227221 */ /* 0x000fe20000010000 */
[----:B------:R-:W-:Y:S01]  /*9890*/  F2FP.BF16.PACK_AB R6, R26, R3 ;  /* 0x000000031a06723e */ /* 0x000fe200000010ff */
[----:B------:R-:W-:Y:S02]  /*98a0*/  FADD.FTZ R54, R54, R51 ;  /* 0x0000003336367221 */ /* 0x000fe40000010000 */
[----:B------:R-:W-:Y:S01]  /*98b0*/  FADD.FTZ R59, R59, R34 ;  /* 0x000000223b3b7221 */ /* 0x000fe20000010000 */
[----:B---3--:R-:W-:Y:S01]  /*98c0*/  F2FP.BF16.PACK_AB R7, R21, R22 ;  /* 0x000000161507723e */ /* 0x008fe200000010ff */
[----:B------:R-:W-:-:S02]  /*98d0*/  FADD.FTZ R3, R3, R54 ;  /* 0x0000003603037221 */ /* 0x000fc40000010000 */
[----:B------:R-:W-:Y:S02]  /*98e0*/  FADD.FTZ R59, R30, R59 ;  /* 0x0000003b1e3b7221 */ /* 0x000fe40000010000 */
[----:B------:R-:W-:Y:S02]  /*98f0*/  FADD.FTZ R151, R26, R3 ;  /* 0x000000031a977221 */ /* 0x000fe40000010000 */
[----:B------:R-:W-:Y:S01]  /*9900*/  FADD.FTZ R28, R28, R59 ;  /* 0x0000003b1c1c7221 */ /* 0x000fe20000010000 */
[----:B--2---:R-:W-:Y:S03]  /*9910*/  HMMA.16816.F32.BF16 R68, R4, R12, R68 ;  /* 0x0000000c0444723c */ /* 0x004fe60000041844 */
[----:B------:R-:W-:-:S04]  /*9920*/  FADD.FTZ R28, R27, R28 ;  /* 0x0000001c1b1c7221 */ /* 0x000fc80000010000 */
[----:B------:R-:W-:Y:S01]  /*9930*/  FADD.FTZ R23, R23, R28 ;  /* 0x0000001c17177221 */ /* 0x000fe20000010000 */
[----:B------:R-:W-:Y:S03]  /*9940*/  HMMA.16816.F32.BF16 R72, R4, R14, R72 ;  /* 0x0000000e0448723c */ /* 0x000fe60000041848 */
[----:B------:R-:W-:-:S04]  /*9950*/  FADD.FTZ R23, R24, R23 ;  /* 0x0000001718177221 */ /* 0x000fc80000010000 */
[----:B------:R-:W-:Y:S01]  /*9960*/  FADD.FTZ R22, R22, R23 ;  /* 0x0000001716167221 */ /* 0x000fe20000010000 */
[----:B-1----:R-:W-:Y:S03]  /*9970*/  HMMA.16816.F32.BF16 R76, R4, R8, R76 ;  /* 0x00000008044c723c */ /* 0x002fe6000004184c */
[----:B------:R-:W-:-:S05]  /*9980*/  FADD.FTZ R152, R21, R22 ;  /* 0x0000001615987221 */ /* 0x000fca0000010000 */
        /* <DEDUP_REMOVED lines=65> */
.L_x_4881:
[----:B------:R-:W-:-:S05]  /*9da0*/  IMAD.MOV.U32 R8, RZ, RZ, c[0x0][0x1a0] ;  /* 0x00006800ff087624 */ /* 0x000fca00078e00ff */
[----:B------:R-:W-:-:S04]  /*9db0*/  LEA R8, -R8, RZ, 0x7 ;  /* 0x000000ff08087211 */ /* 0x000fc800078e39ff */
[----:B------:R-:W-:Y:S02]  /*9dc0*/  SHF.R.S32.HI R4, RZ, 0x1f, R8 ;  /* 0x0000001fff047819 */ /* 0x000fe40000011408 */
.L_x_4882:
        /* <DEDUP_REMOVED lines=18> */
[----:B------:R-:W-:Y:S02]  /*9ef0*/  IADD3 R8, P0, R10, UR9, RZ ;  /* 0x000000090a087c10 */ /* 0x000fe4000ff1e0ff */
[----:B------:R-:W-:Y:S01]  /*9f00*/  ISETP.GE.AND P2, PT, R119, R94, PT ;  /* 0x0000005e7700720c */ /* 0x000fe20003f46270 */
[----:B------:R3:W-:Y:S01]  /*9f10*/  LDGSTS.E.BYPASS.LTC128B.128 [R147+0x4000], [R10.64] ;  /* 0x040000000a937fae */ /* 0x0007e2000b901d46 */
[----:B------:R-:W-:-:S05]  /*9f20*/  IADD3.X R9, R11, UR5, RZ, P0, !PT ;  /* 0x000000050b097c10 */ /* 0x000fca00087fe4ff */
[----:B------:R3:W-:Y:S04]  /*9f30*/  LDGSTS.E.BYPASS.LTC128B.128 [R147+0x4800], [R8.64] ;  /* 0x0480000008937fae */ /* 0x0007e8000b901d46 */
[----:B------:R-:W-:Y:S04]  /*9f40*/  LDSM.16.M88.4 R88, [R136] ;  /* 0x000000008858783b */ /* 0x000fe80000000200 */
[----:B------:R-:W4:Y:S04]  /*9f50*/  LDSM.16.M88.4 R36, [R134+0x1000] ;  /* 0x001000008624783b */ /* 0x000f280000000200 */
[----:B------:R-:W-:Y:S04]  /*9f60*/  LDSM.16.M88.4 R84, [R135] ;  /* 0x000000008754783b */ /* 0x000fe80000000200 */
[----:B------:R-:W-:Y:S04]  /*9f70*/  LDSM.16.M88.4 R4, [R133] ;  /* 0x000000008504783b */ /* 0x000fe80000000200 */
[----:B------:R-:W5:Y:S04]  /*9f80*/  LDSM.16.M88.4 R20, [R134+0x1800] ;  /* 0x001800008614783b */ /* 0x000f680000000200 */
[----:B------:R-:W1:Y:S04]  /*9f90*/  LDSM.16.M88.4 R28, [R134+0x1400] ;  /* 0x00140000861c783b */ /* 0x000e680000000200 */
[----:B---3--:R-:W3:Y:S04]  /*9fa0*/  LDSM.16.M88.4 R8, [R129] ;  /* 0x000000008108783b */ /* 0x008ee80000000200 */
[----:B------:R-:W-:Y:S04]  /*9fb0*/  LDSM.16.M88.4 R60, [R130] ;  /* 0x00000000823c783b */ /* 0x000fe80000000200 */
[----:B------:R-:W-:Y:S04]  /*9fc0*/  LDSM.16.M88.4 R48, [R127] ;  /* 0x000000007f30783b */ /* 0x000fe80000000200 */
[----:B------:R-:W-:Y:S04]  /*9fd0*/  LDSM.16.M88.4 R44, [R134+0x2800] ;  /* 0x00280000862c783b */ /* 0x000fe80000000200 */
[----:B--2---:R-:W-:Y:S01]  /*9fe0*/  LDSM.16.M88.4 R12, [R134+0x1c00] ;  /* 0x001c0000860c783b */ /* 0x004fe20000000200 */
        /* <DEDUP_REMOVED lines=9> */
[----:B------:R-:W2:Y:S07]  /*a080*/  LDSM.16.M88.4 R4, [R134+0x2000] ;  /* 0x002000008604783b */ /* 0x000eae0000000200 */
[C---:B------:R-:W-:Y:S08]  /*a090*/  HMMA.16816.F32.BF16 R20, R88.reuse, R22, RZ ;  /* 0x000000165814723c */ /* 0x040ff000000418ff */
[----:B-1----:R-:W-:Y:S01]  /*a0a0*/  HMMA.16816.F32.BF16 R32, R88, R28, RZ ;  /* 0x0000001c5820723c */ /* 0x002fe200000418ff */
[----:B------:R-:W-:-:S02]  /*a0b0*/  FSEL R117, R40, -INF , !P4 ;  /* 0xff80000028757808 */ /* 0x000fc40006000000 */
[----:B------:R-:W-:Y:S02]  /*a0c0*/  FSEL R111, R42, -INF , !P2 ;  /* 0xff8000002a6f7808 */ /* 0x000fe40005000000 */
[----:B------:R-:W-:-:S03]  /*a0d0*/  IADD3 R40, R119, 0x9, RZ ;  /* 0x0000000977287810 */ /* 0x000fc60007ffe0ff */
[----:B------:R-:W-:Y:S08]  /*a0e0*/  HMMA.16816.F32.BF16 R28, R88, R30, RZ ;  /* 0x0000001e581c723c */ /* 0x000ff000000418ff */
[C---:B---3--:R-:W-:Y:S08]  /*a0f0*/  HMMA.16816.F32.BF16 R24, R84.reuse, R8, R24 ;  /* 0x000000085418723c */ /* 0x048ff00000041818 */
[----:B------:R-:W-:Y:S08]  /*a100*/  HMMA.16816.F32.BF16 R20, R84, R10, R20 ;  /* 0x0000000a5414723c */ /* 0x000ff00000041814 */
[C---:B--2---:R-:W-:Y:S08]  /*a110*/  HMMA.16816.F32.BF16 R8, R88.reuse, R4, RZ ;  /* 0x000000045808723c */ /* 0x044ff000000418ff */
[----:B------:R-:W-:Y:S08]  /*a120*/  HMMA.16816.F32.BF16 R4, R88, R6, RZ ;  /* 0x000000065804723c */ /* 0x000ff000000418ff */
[C---:B------:R-:W-:Y:S08]  /*a130*/  HMMA.16816.F32.BF16 R32, R84.reuse, R60, R32 ;  /* 0x0000003c5420723c */ /* 0x040ff00000041820 */
[C---:B------:R-:W-:Y:S01]  /*a140*/  HMMA.16816.F32.BF16 R28, R84.reuse, R62, R28 ;  /* 0x0000003e541c723c */ /* 0x040fe2000004181c */
[----:B------:R-:W1:Y:S07]  /*a150*/  LDSM.16.M88.4 R60, [R125] ;  /* 0x000000007d3c783b */ /* 0x000e6e0000000200 */
[C---:B------:R-:W-:Y:S08]  /*a160*/  HMMA.16816.F32.BF16 R8, R84.reuse, R48, R8 ;  /* 0x000000305408723c */ /* 0x040ff00000041808 */
[----:B------:R-:W-:Y:S08]  /*a170*/  HMMA.16816.F32.BF16 R4, R84, R50, R4 ;  /* 0x000000325404723c */ /* 0x000ff00000041804 */
[C---:B------:R-:W-:Y:S08]  /*a180*/  HMMA.16816.F32.BF16 R48, R88.reuse, R44, RZ ;  /* 0x0000002c5830723c */ /* 0x040ff000000418ff */
[C---:B------:R-:W-:Y:S08]  /*a190*/  HMMA.16816.F32.BF16 R16, R88.reuse, R12, RZ ;  /* 0x0000000c5810723c */ /* 0x040ff000000418ff */
[----:B------:R-:W-:Y:S08]  /*a1a0*/  HMMA.16816.F32.BF16 R12, R88, R14, RZ ;  /* 0x0000000e580c723c */ /* 0x000ff000000418ff */
[C---:B-1----:R-:W-:Y:S07]  /*a1b0*/  HMMA.16816.F32.BF16 R48, R84.reuse, R60, R48 ;  /* 0x0000003c5430723c */ /* 0x042fee0000041830 */
[----:B------:R-:W-:Y:S01]  /*a1c0*/  LOP3.LUT R60, R3, 0x8, R92, 0xfe, !PT ;  /* 0x00000008033c7812 */ /* 0x000fe200078efe5c */
[----:B------:R-:W-:Y:S03]  /*a1d0*/  HMMA.16816.F32.BF16 R16, R84, R56, R16 ;  /* 0x000000385410723c */ /* 0x000fe60000041810 */
[----:B------:R-:W-:-:S02]  /*a1e0*/  ISETP.GE.AND P6, PT, R60, R93, PT ;  /* 0x0000005d3c00720c */ /* 0x000fc40003fc6270 */
[-C--:B------:R-:W-:Y:S02]  /*a1f0*/  ISETP.GE.AND P5, PT, R60, R94.reuse, PT ;  /* 0x0000005e3c00720c */ /* 0x080fe40003fa6270 */
[----:B------:R-:W-:Y:S01]  /*a200*/  LOP3.LUT R60, R3, 0x10, R92, 0xfe, !PT ;  /* 0x00000010033c7812 */ /* 0x000fe200078efe5c */
[----:B------:R-:W-:Y:S01]  /*a210*/  HMMA.16816.F32.BF16 R44, R88, R46, RZ ;  /* 0x0000002e582c723c */ /* 0x000fe200000418ff */
[----:B------:R-:W-:Y:S02]  /*a220*/  FSEL R150, R38, -INF , !P5 ;  /* 0xff80000026967808 */ /* 0x000fe40006800000 */
[C---:B------:R-:W-:Y:S02]  /*a230*/  ISETP.GE.AND P0, PT, R60.reuse, R93, PT ;  /* 0x0000005d3c00720c */ /* 0x040fe40003f06270 */
[----:B------:R-:W-:Y:S02]  /*a240*/  ISETP.GE.AND P3, PT, R60, R94, PT ;  /* 0x0000005e3c00720c */ /* 0x000fe40003f66270 */
[----:B------:R-:W-:Y:S01]  /*a250*/  IADD3 R60, R119, 0x1, RZ ;  /* 0x00000001773c7810 */ /* 0x000fe20007ffe0ff */
[----:B------:R-:W-:Y:S01]  /*a260*/  HMMA.16816.F32.BF16 R12, R84, R58, R12 ;  /* 0x0000003a540c723c */ /* 0x000fe2000004180c */
[----:B------:R-:W-:-:S02]  /*a270*/  FSEL R118, R34, -INF , !P3 ;  /* 0xff80000022767808 */ /* 0x000fc40005800000 */
[CC--:B------:R-:W-:Y:S02]  /*a280*/  ISETP.GE.AND P4, PT, R60.reuse, R93.reuse, PT ;  /* 0x0000005d3c00720c */ /* 0x0c0fe40003f86270 */
[-C--:B------:R-:W-:Y:S02]  /*a290*/  ISETP.GE.AND P2, PT, R60, R94.reuse, PT ;  /* 0x0000005e3c00720c */ /* 0x080fe40003f46270 */
[----:B------:R-:W-:Y:S01]  /*a2a0*/  FSEL R115, R41, -INF , !P4 ;  /* 0xff80000029737808 */ /* 0x000fe20006000000 */
[----:B------:R-:W-:Y:S01]  /*a2b0*/  HMMA.16816.F32.BF16 R56, R88, R52, RZ ;  /* 0x000000345838723c */ /* 0x000fe200000418ff */
[----:B------:R-:W-:Y:S02]  /*a2c0*/  FSEL R120, R43, -INF , !P2 ;  /* 0xff8000002b787808 */ /* 0x000fe40005000000 */
[C---:B------:R-:W-:Y:S02]  /*a2d0*/  ISETP.GE.AND P4, PT, R40.reuse, R93, PT ;  /* 0x0000005d2800720c */ /* 0x040fe40003f86270 */
[----:B------:R-:W-:-:S02]  /*a2e0*/  ISETP.GE.AND P2, PT, R40, R94, PT ;  /* 0x0000005e2800720c */ /* 0x000fc40003f46270 */
[----:B------:R-:W-:Y:S01]  /*a2f0*/  IADD3 R40, R119, 0x11, RZ ;  /* 0x0000001177287810 */ /* 0x000fe20007ffe0ff */
[----:B------:R-:W-:Y:S01]  /*a300*/  HMMA.16816.F32.BF16 R52, R88, R54, RZ ;  /* 0x000000365834723c */ /* 0x000fe200000418ff */
[----:B------:R-:W-:Y:S02]  /*a310*/  FSEL R113, R37, -INF , !P4 ;  /* 0xff80000025717808 */ /* 0x000fe40006000000 */
[C---:B------:R-:W-:Y:S02]  /*a320*/  ISETP.GE.AND P4, PT, R40.reuse, R93, PT ;  /* 0x0000005d2800720c */ /* 0x040fe40003f86270 */
[----:B------:R-:W-:Y:S02]  /*a330*/  FSEL R122, R39, -INF , !P2 ;  /* 0xff800000277a7808 */ /* 0x000fe40005000000 */
[----:B------:R-:W-:Y:S01]  /*a340*/  ISETP.GE.AND P2, PT, R40, R94, PT ;  /* 0x0000005e2800720c */ /* 0x000fe20003f46270 */
[----:B------:R-:W-:Y:S01]  /*a350*/  HMMA.16816.F32.BF16 R44, R84, R62, R44 ;  /* 0x0000003e542c723c */ /* 0x000fe2000004182c */
[----:B------:R-:W-:-:S02]  /*a360*/  IADD3 R37, R119, 0x19, RZ ;  /* 0x0000001977257810 */ /* 0x000fc40007ffe0ff */
[----:B------:R-:W-:Y:S02]  /*a370*/  FSEL R107, R33, -INF , !P4 ;  /* 0xff800000216b7808 */ /* 0x000fe40006000000 */
[----:B------:R-:W-:Y:S02]  /*a380*/  ISETP.GE.AND P4, PT, R37, R93, PT ;  /* 0x0000005d2500720c */ /* 0x000fe40003f86270 */
[----:B------:R-:W-:Y:S01]  /*a390*/  FSEL R114, R35, -INF , !P2 ;  /* 0xff80000023727808 */ /* 0x000fe20005000000 */
[----:B------:R-:W-:Y:S01]  /*a3a0*/  HMMA.16816.F32.BF16 R56, R84, R64, R56 ;  /* 0x000000405438723c */ /* 0x000fe20000041838 */
[----:B------:R-:W-:Y:S02]  /*a3b0*/  ISETP.GE.AND P2, PT, R37, R94, PT ;  /* 0x0000005e2500720c */ /* 0x000fe40003f46270 */
[----:B------:R-:W-:Y:S02]  /*a3c0*/  IADD3 R33, R119, 0x21, RZ ;  /* 0x0000002177217810 */ /* 0x000fe40007ffe0ff */
[----:B------:R-:W-:-:S02]  /*a3d0*/  FSEL R109, R29, -INF , !P4 ;  /* 0xff8000001d6d7808 */ /* 0x000fc40006000000 */
[-C--:B------:R-:W-:Y:S01]  /*a3e0*/  ISETP.GE.AND P4, PT, R33, R93.reuse, PT ;  /* 0x0000005d2100720c */ /* 0x080fe20003f86270 */
[----:B------:R-:W-:Y:S01]  /*a3f0*/  HMMA.16816.F32.BF16 R52, R84, R66, R52 ;  /* 0x000000425434723c */ /* 0x000fe20000041834 */
[----:B------:R-:W-:Y:S02]  /*a400*/  FSEL R112, R31, -INF , !P2 ;  /* 0xff8000001f707808 */ /* 0x000fe40005000000 */
[----:B------:R-:W-:Y:S02]  /*a410*/  IADD3 R31, R119, 0x29, RZ ;  /* 0x00000029771f7810 */ /* 0x000fe40007ffe0ff */
[----:B------:R-:W-:Y:S02]  /*a420*/  ISETP.GE.AND P2, PT, R33, R94, PT ;  /* 0x0000005e2100720c */ /* 0x000fe40003f46270 */
[----:B------:R-:W-:Y:S02]  /*a430*/  FSEL R29, R25, -INF , !P4 ;  /* 0xff800000191d7808 */ /* 0x000fe40006000000 */
[----:B------:R-:W-:-:S02]  /*a440*/  ISETP.GE.AND P4, PT, R31, R93, PT ;  /* 0x0000005d1f00720c */ /* 0x000fc40003f86270 */
[----:B------:R-:W-:Y:S02]  /*a450*/  FSEL R110, R27, -INF , !P2 ;  /* 0xff8000001b6e7808 */ /* 0x000fe40005000000 */
[----:B------:R-:W-:Y:S02]  /*a460*/  IADD3 R25, R119, 0x31, RZ ;  /* 0x0000003177197810 */ /* 0x000fe40007ffe0ff */
[----:B------:R-:W-:Y:S02]  /*a470*/  ISETP.GE.AND P2, PT, R31, R94, PT ;  /* 0x0000005e1f00720c */ /* 0x000fe40003f46270 */
[----:B------:R-:W-:Y:S02]  /*a480*/  FSEL R31, R21, -INF , !P4 ;  /* 0xff800000151f7808 */ /* 0x000fe40006000000 */
[----:B------:R-:W-:Y:S02]  /*a490*/  ISETP.GE.AND P4, PT, R25, R93, PT ;  /* 0x0000005d1900720c */ /* 0x000fe40003f86270 */
[----:B------:R-:W-:-:S02]  /*a4a0*/  FSEL R106, R23, -INF , !P2 ;  /* 0xff800000176a7808 */ /* 0x000fc40005000000 */
[----:B------:R-:W-:Y:S02]  /*a4b0*/  IADD3 R21, R119, 0x39, RZ ;  /* 0x0000003977157810 */ /* 0x000fe40007ffe0ff */
[-C--:B------:R-:W-:Y:S02]  /*a4c0*/  ISETP.GE.AND P2, PT, R25, R94.reuse, PT ;  /* 0x0000005e1900720c */ /* 0x080fe40003f46270 */
[----:B------:R-:W-:Y:S02]  /*a4d0*/  FSEL R61, R17, -INF , !P4 ;  /* 0xff800000113d7808 */ /* 0x000fe40006000000 */
[----:B------:R-:W-:Y:S02]  /*a4e0*/  ISETP.GE.AND P4, PT, R21, R93, PT ;  /* 0x0000005d1500720c */ /* 0x000fe40003f86270 */
[----:B------:R-:W-:Y:S02]  /*a4f0*/  FSEL R98, R19, -INF , !P2 ;  /* 0xff80000013627808 */ /* 0x000fe40005000000 */
[----:B------:R-:W-:-:S02]  /*a500*/  ISETP.GE.AND P2, PT, R21, R94, PT ;  /* 0x0000005e1500720c */ /* 0x000fc40003f46270 */
[----:B------:R-:W-:Y:S02]  /*a510*/  LOP3.LUT R17, R3, 0x18, R92, 0xfe, !PT ;  /* 0x0000001803117812 */ /* 0x000fe400078efe5c */
[----:B------:R-:W-:Y:S02]  /*a520*/  FSEL R63, R13, -INF , !P4 ;  /* 0xff8000000d3f7808 */ /* 0x000fe40006000000 */
[----:B------:R-:W-:Y:S02]  /*a530*/  IADD3 R13, R119, 0x41, RZ ;  /* 0x00000041770d7810 */ /* 0x000fe40007ffe0ff */
[----:B------:R-:W-:Y:S02]  /*a540*/  FSEL R100, R15, -INF , !P2 ;  /* 0xff8000000f647808 */ /* 0x000fe40005000000 */
[C---:B------:R-:W-:Y:S02]  /*a550*/  ISETP.GE.AND P4, PT, R17.reuse, R93, PT ;  /* 0x0000005d1100720c */ /* 0x040fe40003f86270 */
[----:B------:R-:W-:-:S02]  /*a560*/  ISETP.GE.AND P2, PT, R17, R94, PT ;  /* 0x0000005e1100720c */ /* 0x000fc40003f46270 */
[----:B------:R-:W-:Y:S02]  /*a570*/  FSEL R17, R36, -INF , !P6 ;  /* 0xff80000024117808 */ /* 0x000fe40007000000 */
[----:B------:R-:W-:Y:S02]  /*a580*/  ISETP.GE.AND P6, PT, R13, R93, PT ;  /* 0x0000005d0d00720c */ /* 0x000fe40003fc6270 */
[----:B------:R-:W-:Y:S02]  /*a590*/  FSEL R25, R32, -INF , !P0 ;  /* 0xff80000020197808 */ /* 0x000fe40004000000 */
[----:B------:R-:W-:Y:S02]  /*a5a0*/  FSEL R39, R9, -INF , !P6 ;  /* 0xff80000009277808 */ /* 0x000fe40007000000 */
[----:B------:R-:W-:Y:S02]  /*a5b0*/  ISETP.GE.AND P0, PT, R13, R94, PT ;  /* 0x0000005e0d00720c */ /* 0x000fe40003f06270 */
[----:B------:R-:W-:-:S02]  /*a5c0*/  LOP3.LUT R9, R3, 0x28, R92, 0xfe, !PT ;  /* 0x0000002803097812 */ /* 0x000fc400078efe5c */
[----:B------:R-:W-:Y:S02]  /*a5d0*/  FSEL R64, R11, -INF , !P0 ;  /* 0xff8000000b407808 */ /* 0x000fe40004000000 */
[----:B------:R-:W-:Y:S02]  /*a5e0*/  LOP3.LUT R15, R3, 0x20, R92, 0xfe, !PT ;  /* 0x00000020030f7812 */ /* 0x000fe400078efe5c */
[CC--:B------:R-:W-:Y:S02]  /*a5f0*/  ISETP.GE.AND P3, PT, R9.reuse, R93.reuse, PT ;  /* 0x0000005d0900720c */ /* 0x0c0fe40003f66270 */
[----:B------:R-:W-:Y:S02]  /*a600*/  ISETP.GE.AND P0, PT, R9, R94, PT ;  /* 0x0000005e0900720c */ /* 0x000fe40003f06270 */
[----:B------:R-:W-:Y:S02]  /*a610*/  IADD3 R9, R119, 0x49, RZ ;  /* 0x0000004977097810 */ /* 0x000fe40007ffe0ff */
[----:B------:R-:W-:-:S02]  /*a620*/  ISETP.GE.AND P5, PT, R15, R93, PT ;  /* 0x0000005d0f00720c */ /* 0x000fc40003fa6270 */
[----:B------:R-:W-:Y:S02]  /*a630*/  FSEL R27, R28, -INF , !P4 ;  /* 0xff8000001c1b7808 */ /* 0x000fe40006000000 */
[----:B------:R-:W-:Y:S02]  /*a640*/  ISETP.GE.AND P4, PT, R9, R93, PT ;  /* 0x0000005d0900720c */ /* 0x000fe40003f86270 */
[----:B------:R-:W-:Y:S02]  /*a650*/  FSEL R103, R24, -INF , !P5 ;  /* 0xff80000018677808 */ /* 0x000fe40006800000 */
[-C--:B------:R-:W-:Y:S02]  /*a660*/  ISETP.GE.AND P6, PT, R15, R94.reuse, PT ;  /* 0x0000005e0f00720c */ /* 0x080fe40003fc6270 */
[----:B------:R-:W-:Y:S02]  /*a670*/  FSEL R43, R5, -INF , !P4 ;  /* 0xff800000052b7808 */ /* 0x000fe40006000000 */
[----:B------:R-:W-:-:S02]  /*a680*/  ISETP.GE.AND P5, PT, R9, R94, PT ;  /* 0x0000005e0900720c */ /* 0x000fc40003fa6270 */
        /* <DEDUP_REMOVED lines=8> */
[----:B------:R-:W-:Y:S02]  /*a710*/  IADD3 R5, R119, 0x51, RZ ;  /* 0x0000005177057810 */ /* 0x000fe40007ffe0ff */
[----:B------:R-:W-:Y:S02]  /*a720*/  FSEL R105, R20, -INF , !P3 ;  /* 0xff80000014697808 */ /* 0x000fe40005800000 */
[----:B------:R-:W-:Y:S02]  /*a730*/  FSEL R99, R16, -INF , !P2 ;  /* 0xff80000010637808 */ /* 0x000fe40005000000 */
        /* <DEDUP_REMOVED lines=15> */
[-C--:B------:R-:W-:Y:S02]  /*a830*/  ISETP.GE.AND P3, PT, R7, R94.reuse, PT ;  /* 0x0000005e0700720c */ /* 0x080fe40003f66270 */
        /* <DEDUP_REMOVED lines=11> */
[-C--:B------:R-:W-:Y:S02]  /*a8f0*/  ISETP.GE.AND P5, PT, R7, R93.reuse, PT ;  /* 0x0000005d0700720c */ /* 0x080fe40003fa6270 */
[----:B------:R-:W-:Y:S02]  /*a900*/  ISETP.GE.AND P4, PT, R5, R93, PT ;  /* 0x0000005d0500720c */ /* 0x000fe40003f86270 */
[----:B------:R-:W-:Y:S02]  /*a910*/  LOP3.LUT R4, R3, 0x60, R92, 0xfe, !PT ;  /* 0x0000006003047812 */ /* 0x000fe400078efe5c */
[----:B------:R-:W-:-:S02]  /*a920*/  FSEL R53, R53, -INF , !P6 ;  /* 0xff80000035357808 */ /* 0x000fc40007000000 */
[----:B------:R-:W-:Y:S02]  /*a930*/  FSEL R96, R6, -INF , !P2 ;  /* 0xff80000006607808 */ /* 0x000fe40005000000 */
[----:B------:R-:W-:Y:S02]  /*a940*/  FSEL R55, R49, -INF , !P4 ;  /* 0xff80000031377808 */ /* 0x000fe40006000000 */
[----:B------:R-:W-:Y:S02]  /*a950*/  FSEL R65, R56, -INF , !P5 ;  /* 0xff80000038417808 */ /* 0x000fe40006800000 */
[-C--:B------:R-:W-:Y:S02]  /*a960*/  ISETP.GE.AND P6, PT, R7, R94.reuse, PT ;  /* 0x0000005e0700720c */ /* 0x080fe40003fc6270 */
[C---:B------:R-:W-:Y:S02]  /*a970*/  ISETP.GE.AND P2, PT, R4.reuse, R93, PT ;  /* 0x0000005d0400720c */ /* 0x040fe40003f46270 */
[----:B------:R-:W-:-:S02]  /*a980*/  ISETP.GE.AND P4, PT, R4, R94, PT ;  /* 0x0000005e0400720c */ /* 0x000fc40003f86270 */
[----:B------:R-:W-:Y:S02]  /*a990*/  ISETP.GE.AND P5, PT, R5, R94, PT ;  /* 0x0000005e0500720c */ /* 0x000fe40003fa6270 */
[----:B------:R-:W-:Y:S02]  /*a9a0*/  LOP3.LUT R4, R3, 0x68, R92, 0xfe, !PT ;  /* 0x0000006803047812 */ /* 0x000fe400078efe5c */
[----:B------:R-:W-:Y:S02]  /*a9b0*/  IADD3 R8, R119, 0x69, RZ ;  /* 0x0000006977087810 */ /* 0x000fe40007ffe0ff */
[----:B------:R-:W-:Y:S02]  /*a9c0*/  FSEL R58, R58, -INF , !P6 ;  /* 0xff8000003a3a7808 */ /* 0x000fe40007000000 */
[----:B------:R-:W-:Y:S02]  /*a9d0*/  FSEL R38, R51, -INF , !P5 ;  /* 0xff80000033267808 */ /* 0x000fe40006800000 */
[----:B------:R-:W-:-:S02]  /*a9e0*/  ISETP.GE.AND P6, PT, R4, R93, PT ;  /* 0x0000005d0400720c */ /* 0x000fc40003fc6270 */
[----:B------:R-:W-:Y:S02]  /*a9f0*/  ISETP.GE.AND P5, PT, R4, R94, PT ;  /* 0x0000005e0400720c */ /* 0x000fe40003fa6270 */
[----:B------:R-:W-:Y:S02]  /*aa00*/  FSEL R95, R52, -INF , !P3 ;  /* 0xff800000345f7808 */ /* 0x000fe40005800000 */
[----:B------:R-:W-:Y:S02]  /*aa10*/  ISETP.GE.AND P3, PT, R8, R93, PT ;  /* 0x0000005d0800720c */ /* 0x000fe40003f66270 */
[----:B------:R-:W-:Y:S02]  /*aa20*/  LOP3.LUT R4, R3, 0x70, R92, 0xfe, !PT ;  /* 0x0000007003047812 */ /* 0x000fe400078efe5c */
[----:B------:R-:W-:Y:S02]  /*aa30*/  FSEL R54, R54, -INF , !P0 ;  /* 0xff80000036367808 */ /* 0x000fe40004000000 */
[----:B------:R-:W-:-:S02]  /*aa40*/  FSEL R49, R45, -INF , !P3 ;  /* 0xff8000002d317808 */ /* 0x000fc40005800000 */
[C---:B------:R-:W-:Y:S02]  /*aa50*/  ISETP.GE.AND P3, PT, R4.reuse, R93, PT ;  /* 0x0000005d0400720c */ /* 0x040fe40003f66270 */
[-C--:B------:R-:W-:Y:S02]  /*aa60*/  ISETP.GE.AND P0, PT, R4, R94.reuse, PT ;  /* 0x0000005e0400720c */ /* 0x080fe40003f06270 */
[----:B------:R-:W1:Y:S01]  /*aa70*/  LDSM.16.M88.4 R4, [R134+0x2c00] ;  /* 0x002c00008604783b */ /* 0x000e620000000200 */
[----:B------:R-:W-:Y:S02]  /*aa80*/  FSEL R97, R48, -INF , !P2 ;  /* 0xff80000030617808 */ /* 0x000fe40005000000 */
[----:B------:R-:W-:Y:S02]  /*aa90*/  ISETP.GE.AND P2, PT, R8, R94, PT ;  /* 0x0000005e0800720c */ /* 0x000fe40003f46270 */
[----:B------:R-:W-:Y:S02]  /*aaa0*/  IADD3 R8, R119, 0x71, RZ ;  /* 0x0000007177087810 */ /* 0x000fe40007ffe0ff */
[----:B------:R-:W-:-:S02]  /*aab0*/  FSEL R50, R50, -INF , !P4 ;  /* 0xff80000032327808 */ /* 0x000fc40006000000 */
[----:B------:R-:W-:Y:S02]  /*aac0*/  FSEL R33, R47, -INF , !P2 ;  /* 0xff8000002f217808 */ /* 0x000fe40005000000 */
[C---:B------:R-:W-:Y:S02]  /*aad0*/  ISETP.GE.AND P2, PT, R8.reuse, R93, PT ;  /* 0x0000005d0800720c */ /* 0x040fe40003f46270 */
[----:B------:R-:W-:Y:S02]  /*aae0*/  ISETP.GE.AND P4, PT, R8, R94, PT ;  /* 0x0000005e0800720c */ /* 0x000fe40003f86270 */
[----:B------:R-:W2:Y:S01]  /*aaf0*/  LDSM.16.M88.4 R8, [R124] ;  /* 0x000000007c08783b */ /* 0x000ea20000000200 */
[----:B------:R-:W-:Y:S01]  /*ab00*/  FSEL R47, R44, -INF , !P6 ;  /* 0xff8000002c2f7808 */ /* 0x000fe20007000000 */
[----:B------:R-:W-:-:S04]  /*ab10*/  DEPBAR.LE SB0, 0x0 ;  /* 0x000080000000791a */ /* 0x000fc80000000000 */
[----:B------:R-:W-:Y:S02]  /*ab20*/  LOP3.LUT R92, R3, 0x78, R92, 0xfe, !PT ;  /* 0x00000078035c7812 */ /* 0x000fe400078efe5c */
[----:B------:R-:W-:Y:S02]  /*ab30*/  IADD3 R119, R119, 0x79, RZ ;  /* 0x0000007977777810 */ /* 0x000fe40007ffe0ff */
[----:B------:R-:W-:Y:S01]  /*ab40*/  FSEL R40, R46, -INF , !P5 ;  /* 0xff8000002e287808 */ /* 0x000fe20006800000 */
[----:B------:R-:W-:Y:S01]  /*ab50*/  BAR.SYNC.DEFER_BLOCKING 0x0 ;  /* 0x0000000000007b1d */ /* 0x000fe20000010000 */
[-C--:B------:R-:W-:Y:S02]  /*ab60*/  ISETP.GE.AND P6, PT, R92, R93.reuse, PT ;  /* 0x0000005d5c00720c */ /* 0x080fe40003fc6270 */
[----:B------:R-:W-:Y:S01]  /*ab70*/  ISETP.GE.AND P5, PT, R119, R93, PT ;  /* 0x0000005d7700720c */ /* 0x000fe20003fa6270 */
[C---:B-1----:R-:W-:Y:S08]  /*ab80*/  HMMA.16816.F32.BF16 R12, R88.reuse, R4, RZ ;  /* 0x00000004580c723c */ /* 0x042ff000000418ff */
[----:B------:R-:W-:Y:S11]  /*ab90*/  HMMA.16816.F32.BF16 R4, R88, R6, RZ ;  /* 0x000000065804723c */ /* 0x000ff600000418ff */
[----:B------:R-:W-:Y:S05]  /*aba0*/  @!UPT UIADD3 URZ, URZ, URZ, URZ ;  /* 0x0000003f3f3ff290 */ /* 0x000fea000fffe03f */
[C---:B--2---:R-:W-:Y:S08]  /*abb0*/  HMMA.16816.F32.BF16 R12, R84.reuse, R8, R12 ;  /* 0x00000008540c723c */ /* 0x044ff0000004180c */
[----:B------:R-:W-:Y:S11]  /*abc0*/  HMMA.16816.F32.BF16 R4, R84, R10, R4 ;  /* 0x0000000a5404723c */ /* 0x000ff60000041804 */
[----:B------:R-:W-:Y:S05]  /*abd0*/  @!UPT UIADD3 URZ, URZ, URZ, URZ ;  /* 0x0000003f3f3ff290 */ /* 0x000fea000fffe03f */
[----:B------:R-:W-:Y:S02]  /*abe0*/  FSEL R44, R14, -INF , !P0 ;  /* 0xff8000000e2c7808 */ /* 0x000fe40004000000 */
[----:B------:R-:W-:Y:S02]  /*abf0*/  ISETP.GT.AND P0, PT, R146, R137, PT ;  /* 0x000000899200720c */ /* 0x000fe40003f04270 */
[----:B------:R-:W-:Y:S02]  /*ac00*/  FSEL R51, R12, -INF , !P3 ;  /* 0xff8000000c337808 */ /* 0x000fe40005800000 */
[----:B------:R-:W-:Y:S02]  /*ac10*/  FSEL R45, R13, -INF , !P2 ;  /* 0xff8000000d2d7808 */ /* 0x000fe40005000000 */
[-C--:B------:R-:W-:Y:S02]  /*ac20*/  ISETP.GE.AND P3, PT, R92, R94.reuse, PT ;  /* 0x0000005e5c00720c */ /* 0x080fe40003f66270 */
[----:B------:R-:W-:-:S02]  /*ac30*/  ISETP.GE.AND P2, PT, R119, R94, PT ;  /* 0x0000005e7700720c */ /* 0x000fc40003f46270 */
        /* <DEDUP_REMOVED lines=56> */
[----:B------:R-:W-:Y:S01]  /*afc0*/  IMAD.IADD R7, R9, 0x1, R6 ;  /* 0x0000000109077824 */ /* 0x000fe200078e0206 */
[----:B------:R-:W-:Y:S01]  /*afd0*/  MOV R6, R8 ;  /* 0x0000000800067202 */ /* 0x000fe20000000f00 */
[----:B--2---:R-:W-:-:S04]  /*afe0*/  IMAD.IADD R4, R4, 0x1, -R5 ;  /* 0x0000000104047824 */ /* 0x004fc800078e0a05 */
[----:B------:R-:W-:Y:S01]  /*aff0*/  IMAD.WIDE.U32 R6, R4, c[0x0][0x180], R6 ;  /* 0x0000600004067a25 */ /* 0x000fe200078e0006 */
[----:B------:R-:W-:-:S05]  /*b000*/  SHF.R.S32.HI R3, RZ, 0x1f, R4 ;  /* 0x0000001fff037819 */ /* 0x000fca0000011404 */
[----:B------:R-:W-:-:S04]  /*b010*/  IMAD R3, R3, c[0x0][0x180], RZ ;  /* 0x0000600003037a24 */ /* 0x000fc800078e02ff */
[----:B------:R-:W-:-:S04]  /*b020*/  IMAD R3, R4, c[0x0][0x184], R3 ;  /* 0x0000610004037a24 */ /* 0x000fc800078e0203 */
[----:B------:R-:W-:Y:S01]  /*b030*/  IMAD.IADD R4, R7, 0x1, R3 ;  /* 0x0000000107047824 */ /* 0x000fe200078e0203 */
[----:B------:R-:W-:Y:S05]  /*b040*/  BRA `(.L_x_4885) ;  /* 0x0000003000007947 */ /* 0x000fea0003800000 */
.L_x_4884:
[----:B------:R-:W-:-:S05]  /*b050*/  IMAD.MOV.U32 R6, RZ, RZ, c[0x0][0x198] ;  /* 0x00006600ff067624 */ /* 0x000fca00078e00ff */
[----:B------:R-:W-:-:S04]  /*b060*/  LEA R6, -R6, RZ, 0x7 ;  /* 0x000000ff06067211 */ /* 0x000fc800078e39ff */
[----:B------:R-:W-:Y:S02]  /*b070*/  SHF.R.S32.HI R4, RZ, 0x1f, R6 ;  /* 0x0000001fff047819 */ /* 0x000fe40000011406 */
.L_x_4885:
        /* <DEDUP_REMOVED lines=20> */
.L_x_4883:
[----:B------:R-:W-:Y:S01]  /*b1c0*/  FMNMX.FTZ R3, R0, R111, !PT ;  /* 0x0000006f00037209 */ /* 0x000fe20007810000 */
[----:B-1----:R-:W-:Y:S01]  /*b1d0*/  LDSM.16.MT88.4 R8, [R132+0x3000] ;  /* 0x003000008408783b */ /* 0x002fe20000004200 */
        /* <DEDUP_REMOVED lines=73> */
[----:B------:R-:W-:Y:S02]  /*b670*/  FSETP.NEU.FTZ.AND P2, PT, R3, -INF , PT ;  /* 0xff8000000300780b */ /* 0x000fe40003f5d000 */
[C---:B------:R-:W-:Y:S01]  /*b680*/  FSETP.NEU.FTZ.AND P3, PT, R32.reuse, -INF , PT ;  /* 0xff8000002000780b */ /* 0x040fe20003f7d000 */
[C---:B------:R-:W-:Y:S01]  /*b690*/  FMUL.FTZ R46, R32.reuse, c[0x0][0x23c] ;  /* 0x00008f00202e7a20 */ /* 0x040fe20000410000 */
[----:B------:R-:W-:Y:S02]  /*b6a0*/  FSEL R35, R35, RZ, P2 ;  /* 0x000000ff23237208 */ /* 0x000fe40001000000 */
[----:B------:R-:W-:Y:S02]  /*b6b0*/  FSEL R5, R32, RZ, P3 ;  /* 0x000000ff20057208 */ /* 0x000fe40001800000 */
[----:B------:R-:W-:Y:S01]  /*b6c0*/  FSEL R119, R3, RZ, P2 ;  /* 0x000000ff03777208 */ /* 0x000fe20001000000 */
[----:B------:R-:W-:Y:S01]  /*b6d0*/  FFMA.FTZ R92, R120, c[0x0][0x23c], -R35 ;  /* 0x00008f00785c7a23 */ /* 0x000fe20000010823 */
[----:B------:R-:W-:Y:S01]  /*b6e0*/  FSEL R46, R46, RZ, P3 ;  /* 0x000000ff2e2e7208 */ /* 0x000fe20001800000 */
[----:B------:R-:W-:-:S02]  /*b6f0*/  FADD.FTZ R120, R2, -R5 ;  /* 0x8000000502787221 */ /* 0x000fc40000010000 */
[----:B------:R-:W-:Y:S02]  /*b700*/  FADD.FTZ R119, R0, -R119 ;  /* 0x8000007700777221 */ /* 0x000fe40000010000 */
        /* <DEDUP_REMOVED lines=8> */
[----:B------:R-:W-:Y:S02]  /*b790*/  FMUL.FTZ R120, R120, c[0x0][0x23c] ;  /* 0x00008f0078787a20 */ /* 0x000fe40000410000 */
[----:B------:R-:W-:Y:S02]  /*b7a0*/  FMUL.FTZ R119, R119, c[0x0][0x23c] ;  /* 0x00008f0077777a20 */ /* 0x000fe40000410000 */
[----:B------:R-:W-:Y:S01]  /*b7b0*/  FFMA.FTZ R2, R122, c[0x0][0x23c], -R35 ;  /* 0x00008f007a027a23 */ /* 0x000fe20000010823 */
[----:B------:R-:W1:Y:S01]  /*b7c0*/  MUFU.EX2 R117, R117 ;  /* 0x0000007500757308 */ /* 0x000e620000000800 */
[--C-:B------:R-:W-:Y:S02]  /*b7d0*/  FFMA.FTZ R113, R25, c[0x0][0x23c], -R46.reuse ;  /* 0x00008f0019717a23 */ /* 0x100fe4000001082e */
[--C-:B------:R-:W-:Y:S02]  /*b7e0*/  FFMA.FTZ R85, R27, c[0x0][0x23c], -R46.reuse ;  /* 0x00008f001b557a23 */ /* 0x100fe4000001082e */
[----:B------:R-:W2:Y:S01]  /*b7f0*/  LDSM.16.MT88.4 R24, [R132+0x3400] ;  /* 0x003400008418783b */ /* 0x000ea20000004200 */
[----:B------:R-:W-:-:S02]  /*b800*/  FFMA.FTZ R84, R107, c[0x0][0x23c], -R46 ;  /* 0x00008f006b547a23 */ /* 0x000fc4000001082e */
[----:B------:R-:W-:Y:S01]  /*b810*/  MUFU.EX2 R93, R93 ;  /* 0x0000005d005d7308 */ /* 0x000fe20000000800 */
        /* <DEDUP_REMOVED lines=13> */
[--C-:B------:R-:W-:Y:S01]  /*b8f0*/  FFMA.FTZ R90, R110, c[0x0][0x23c], -R35.reuse ;  /* 0x00008f006e5a7a23 */ /* 0x100fe20000010823 */
[----:B------:R-:W-:Y:S01]  /*b900*/  MUFU.EX2 R111, R111 ;  /* 0x0000006f006f7308 */ /* 0x000fe20000000800 */
[----:B---3--:R-:W-:Y:S01]  /*b910*/  F2FP.BF16.PACK_AB R18, R48, R93 ;  /* 0x0000005d3012723e */ /* 0x008fe200000010ff */
[----:B------:R-:W-:-:S02]  /*b920*/  FFMA.FTZ R86, R30, c[0x0][0x23c], -R35 ;  /* 0x00008f001e567a23 */ /* 0x000fc40000010823 */
[--C-:B------:R-:W-:Y:S02]  /*b930*/  FFMA.FTZ R91, R106, c[0x0][0x23c], -R35.reuse ;  /* 0x00008f006a5b7a23 */ /* 0x100fe40000010823 */
[--C-:B------:R-:W-:Y:S02]  /*b940*/  FFMA.FTZ R59, R59, c[0x0][0x23c], -R46.reuse ;  /* 0x00008f003b3b7a23 */ /* 0x100fe4000001082e */
[----:B------:R-:W3:Y:S01]  /*b950*/  MUFU.EX2 R120, R120 ;  /* 0x0000007800787308 */ /* 0x000ee20000000800 */
[----:B-1----:R-:W-:Y:S01]  /*b960*/  F2FP.BF16.PACK_AB R17, R92, R115 ;  /* 0x000000735c11723e */ /* 0x002fe200000010ff */
[----:B------:R-:W-:Y:S02]  /*b970*/  FFMA.FTZ R49, R49, c[0x0][0x23c], -R46 ;  /* 0x00008f0031317a23 */ /* 0x000fe4000001082e */
[--C-:B------:R-:W-:Y:S02]  /*b980*/  FFMA.FTZ R50, R50, c[0x0][0x23c], -R35.reuse ;  /* 0x00008f0032327a23 */ /* 0x100fe40000010823 */
[----:B------:R-:W-:-:S02]  /*b990*/  FFMA.FTZ R33, R33, c[0x0][0x23c], -R35 ;  /* 0x00008f0021217a23 */ /* 0x000fc40000010823 */
[----:B------:R-:W1:Y:S01]  /*b9a0*/  MUFU.EX2 R119, R119 ;  /* 0x0000007700777308 */ /* 0x000e620000000800 */
[--C-:B------:R-:W-:Y:S02]  /*b9b0*/  FFMA.FTZ R45, R45, c[0x0][0x23c], -R46.reuse ;  /* 0x00008f002d2d7a23 */ /* 0x100fe4000001082e */
[----:B------:R-:W-:Y:S02]  /*b9c0*/  FFMA.FTZ R41, R41, c[0x0][0x23c], -R46 ;  /* 0x00008f0029297a23 */ /* 0x000fe4000001082e */
[----:B------:R-:W-:-:S03]  /*b9d0*/  FFMA.FTZ R42, R42, c[0x0][0x23c], -R35 ;  /* 0x00008f002a2a7a23 */ /* 0x000fc60000010823 */
[----:B------:R-:W4:Y:S01]  /*b9e0*/  MUFU.EX2 R2, R2 ;  /* 0x0000000200027308 */ /* 0x000f220000000800 */
[-C--:B---3--:R-:W-:Y:S02]  /*b9f0*/  FMUL.FTZ R4, R68, R120.reuse ;  /* 0x0000007844047220 */ /* 0x088fe40000410000 */
[-C--:B------:R-:W-:Y:S02]  /*ba00*/  FMUL.FTZ R5, R69, R120.reuse ;  /* 0x0000007845057220 */ /* 0x080fe40000410000 */
[-C--:B------:R-:W-:Y:S02]  /*ba10*/  FMUL.FTZ R72, R72, R120.reuse ;  /* 0x0000007848487220 */ /* 0x080fe40000410000 */
[----:B------:R-:W-:Y:S01]  /*ba20*/  FMUL.FTZ R73, R73, R120 ;  /* 0x0000007849497220 */ /* 0x000fe20000410000 */
[----:B------:R-:W-:Y:S01]  /*ba30*/  MUFU.EX2 R113, R113 ;  /* 0x0000007100717308 */ /* 0x000fe20000000800 */
[-C--:B-1----:R-:W-:Y:S02]  /*ba40*/  FMUL.FTZ R6, R70, R119.reuse ;  /* 0x0000007746067220 */ /* 0x082fe40000410000 */
[----:B------:R-:W-:-:S02]  /*ba50*/  FMUL.FTZ R7, R71, R119 ;  /* 0x0000007747077220 */ /* 0x000fc40000410000 */
[-C--:B------:R-:W-:Y:S02]  /*ba60*/  FMUL.FTZ R74, R74, R119.reuse ;  /* 0x000000774a4a7220 */ /* 0x080fe40000410000 */
[----:B------:R-:W-:Y:S01]  /*ba70*/  FMUL.FTZ R75, R75, R119 ;  /* 0x000000774b4b7220 */ /* 0x000fe20000410000 */
[----:B----4-:R-:W-:Y:S01]  /*ba80*/  F2FP.BF16.PACK_AB R19, R2, R111 ;  /* 0x0000006f0213723e */ /* 0x010fe200000010ff */
[----:B------:R-:W1:Y:S01]  /*ba90*/  MUFU.EX2 R84, R84 ;  /* 0x0000005400547308 */ /* 0x000e620000000800 */
[-C--:B------:R-:W-:Y:S02]  /*baa0*/  FMUL.FTZ R12, R76, R120.reuse ;  /* 0x000000784c0c7220 */ /* 0x080fe40000410000 */
[-C--:B------:R-:W-:Y:S02]  /*bab0*/  FMUL.FTZ R13, R77, R120.reuse ;  /* 0x000000784d0d7220 */ /* 0x080fe40000410000 */
[-C--:B------:R-:W-:Y:S01]  /*bac0*/  FMUL.FTZ R14, R78, R119.reuse ;  /* 0x000000774e0e7220 */ /* 0x080fe20000410000 */
[----:B------:R-:W-:Y:S01]  /*bad0*/  HMMA.16816.F32.BF16 R4, R16, R8, R4 ;  /* 0x000000081004723c */ /* 0x000fe20000041804 */
[----:B------:R-:W-:Y:S01]  /*bae0*/  FMUL.FTZ R15, R79, R119 ;  /* 0x000000774f0f7220 */ /* 0x000fe20000410000 */
[----:B------:R-:W-:Y:S01]  /*baf0*/  MUFU.EX2 R85, R85 ;  /* 0x0000005500557308 */ /* 0x000fe20000000800 */
[----:B------:R-:W-:-:S02]  /*bb00*/  FMUL.FTZ R80, R80, R120 ;  /* 0x0000007850507220 */ /* 0x000fc40000410000 */
[-C--:B------:R-:W-:Y:S02]  /*bb10*/  FMUL.FTZ R81, R81, R120.reuse ;  /* 0x0000007851517220 */ /* 0x080fe40000410000 */
[-C--:B------:R-:W-:Y:S01]  /*bb20*/  FMUL.FTZ R82, R82, R119.reuse ;  /* 0x0000007752527220 */ /* 0x080fe20000410000 */
[C---:B------:R-:W-:Y:S01]  /*bb30*/  HMMA.16816.F32.BF16 R8, R16.reuse, R10, R72 ;  /* 0x0000000a1008723c */ /* 0x040fe20000041848 */
[-C--:B------:R-:W-:Y:S01]  /*bb40*/  FMUL.FTZ R83, R83, R119.reuse ;  /* 0x0000007753537220 */ /* 0x080fe20000410000 */
        /* <DEDUP_REMOVED lines=11> */
[--C-:B------:R-:W-:Y:S01]  /*bc00*/  FFMA.FTZ R94, R43, c[0x0][0x23c], -R46.reuse ;  /* 0x00008f002b5e7a23 */ /* 0x100fe2000001082e */
[----:B------:R-:W1:Y:S01]  /*bc10*/  MUFU.EX2 R88, R88 ;  /* 0x0000005800587308 */ /* 0x000e620000000800 */
[----:B------:R-:W-:Y:S02]  /*bc20*/  FADD.FTZ R48, R48, R93 ;  /* 0x0000005d30307221 */ /* 0x000fe40000010000 */
[----:B------:R-:W-:Y:S02]  /*bc30*/  FFMA.FTZ R43, R47, c[0x0][0x23c], -R46 ;  /* 0x00008f002f2b7a23 */ /* 0x000fe4000001082e */
[----:B---3--:R-:W-:Y:S01]  /*bc40*/  F2FP.BF16.PACK_AB R22, R52, R85 ;  /* 0x000000553416723e */ /* 0x008fe200000010ff */
[----:B------:R-:W-:-:S02]  /*bc50*/  FADD.FTZ R113, R113, R48 ;  /* 0x0000003071717221 */ /* 0x000fc40000010000 */
[----:B------:R-:W-:Y:S01]  /*bc60*/  MUFU.EX2 R87, R87 ;  /* 0x0000005700577308 */ /* 0x000fe20000000800 */
[----:B------:R-:W-:Y:S02]  /*bc70*/  FADD.FTZ R111, R111, R92 ;  /* 0x0000005c6f6f7221 */ /* 0x000fe40000010000 */
[--C-:B------:R-:W-:Y:S02]  /*bc80*/  FFMA.FTZ R47, R58, c[0x0][0x23c], -R35.reuse ;  /* 0x00008f003a2f7a23 */ /* 0x100fe40000010823 */
[----:B------:R-:W-:Y:S02]  /*bc90*/  FFMA.FTZ R92, R65, c[0x0][0x23c], -R46 ;  /* 0x00008f00415c7a23 */ /* 0x000fe4000001082e */
[----:B------:R-:W-:Y:S01]  /*bca0*/  FFMA.FTZ R58, R60, c[0x0][0x23c], -R35 ;  /* 0x00008f003c3a7a23 */ /* 0x000fe20000010823 */
[----:B------:R-:W3:Y:S01]  /*bcb0*/  MUFU.EX2 R0, R0 ;  /* 0x0000000000007308 */ /* 0x000ee20000000800 */
[----:B-1----:R-:W-:Y:S01]  /*bcc0*/  F2FP.BF16.PACK_AB R21, R88, R107 ;  /* 0x0000006b5815723e */ /* 0x002fe200000010ff */
[----:B------:R-:W-:-:S02]  /*bcd0*/  FADD.FTZ R2, R2, R111 ;  /* 0x0000006f02027221 */ /* 0x000fc40000010000 */
[----:B------:R-:W-:Y:S02]  /*bce0*/  FADD.FTZ R84, R84, R113 ;  /* 0x0000007154547221 */ /* 0x000fe40000010000 */
[----:B------:R-:W-:Y:S02]  /*bcf0*/  FADD.FTZ R107, R107, R2 ;  /* 0x000000026b6b7221 */ /* 0x000fe40000010000 */
[----:B------:R-:W-:Y:S01]  /*bd00*/  MUFU.EX2 R103, R103 ;  /* 0x0000006700677308 */ /* 0x000fe20000000800 */
[----:B------:R-:W-:Y:S02]  /*bd10*/  FFMA.FTZ R2, R51, c[0x0][0x23c], -R46 ;  /* 0x00008f0033027a23 */ /* 0x000fe4000001082e */
[----:B------:R-:W-:Y:S02]  /*bd20*/  FADD.FTZ R88, R88, R107 ;  /* 0x0000006b58587221 */ /* 0x000fe40000010000 */
[----:B------:R-:W-:Y:S02]  /*bd30*/  FADD.FTZ R85, R85, R84 ;  /* 0x0000005455557221 */ /* 0x000fe40000010000 */
[----:B------:R-:W-:Y:S01]  /*bd40*/  FFMA.FTZ R51, R38, c[0x0][0x23c], -R35 ;  /* 0x00008f0026337a23 */ /* 0x000fe20000010823 */
[----:B---3--:R-:W-:Y:S01]  /*bd50*/  F2FP.BF16.PACK_AB R23, R0, R87 ;  /* 0x000000570017723e */ /* 0x008fe200000010ff */
[----:B------:R-:W1:Y:S01]  /*bd60*/  MUFU.EX2 R112, R112 ;  /* 0x0000007000707308 */ /* 0x000e620000000800 */
[----:B------:R-:W-:-:S02]  /*bd70*/  FADD.FTZ R87, R87, R88 ;  /* 0x0000005857577221 */ /* 0x000fc40000010000 */
[----:B------:R-:W-:Y:S02]  /*bd80*/  FFMA.FTZ R38, R40, c[0x0][0x23c], -R35 ;  /* 0x00008f0028267a23 */ /* 0x000fe40000010823 */
[----:B------:R-:W-:Y:S01]  /*bd90*/  FADD.FTZ R52, R52, R85 ;  /* 0x0000005534347221 */ /* 0x000fe20000010000 */
[----:B--2---:R-:W-:Y:S01]  /*bda0*/  HMMA.16816.F32.BF16 R4, R20, R24, R4 ;  /* 0x000000181404723c */ /* 0x004fe20000041804 */
[----:B------:R-:W-:Y:S01]  /*bdb0*/  FADD.FTZ R0, R0, R87 ;  /* 0x0000005700007221 */ /* 0x000fe20000010000 */
[----:B------:R-:W-:Y:S01]  /*bdc0*/  MUFU.EX2 R89, R89 ;  /* 0x0000005900597308 */ /* 0x000fe20000000800 */
[----:B------:R-:W-:Y:S02]  /*bdd0*/  FFMA.FTZ R151, R37, c[0x0][0x23c], -R46 ;  /* 0x00008f0025977a23 */ /* 0x000fe4000001082e */
[----:B------:R-:W-:-:S03]  /*bde0*/  FFMA.FTZ R37, R44, c[0x0][0x23c], -R35 ;  /* 0x00008f002c257a23 */ /* 0x000fc60000010823 */
        /* <DEDUP_REMOVED lines=23> */
[----:B------:R3:W-:Y:S08]  /*bf60*/  MUFU.EX2 R48, R49 ;  /* 0x0000003100307308 */ /* 0x0007f00000000800 */
[----:B------:R-:W-:Y:S01]  /*bf70*/  MUFU.EX2 R92, R92 ;  /* 0x0000005c005c7308 */ /* 0x000fe20000000800 */
[----:B---3--:R-:W-:-:S07]  /*bf80*/  FFMA.FTZ R49, R54, c[0x0][0x23c], -R35 ;  /* 0x00008f0036317a23 */ /* 0x008fce0000010823 */
[----:B------:R-:W-:Y:S01]  /*bf90*/  MUFU.EX2 R47, R47 ;  /* 0x0000002f002f7308 */ /* 0x000fe20000000800 */
[----:B------:R-:W-:-:S07]  /*bfa0*/  FFMA.FTZ R54, R62, c[0x0][0x23c], -R35 ;  /* 0x00008f003e367a23 */ /* 0x000fce0000010823 */
[----:B------:R-:W-:Y:S01]  /*bfb0*/  MUFU.EX2 R58, R58 ;  /* 0x0000003a003a7308 */ /* 0x000fe20000000800 */
[C---:B-1----:R-:W-:Y:S07]  /*bfc0*/  HMMA.16816.F32.BF16 R4, R28.reuse, R24, R4 ;  /* 0x000000181c04723c */ /* 0x042fee0000041804 */
[----:B------:R-:W-:Y:S01]  /*bfd0*/  MUFU.EX2 R49, R49 ;  /* 0x0000003100317308 */ /* 0x000fe20000000800 */
[----:B------:R-:W-:Y:S01]  /*bfe0*/  FFMA.FTZ R25, R61, c[0x0][0x23c], -R46 ;  /* 0x00008f003d197a23 */ /* 0x000fe2000001082e */
[----:B------:R-:W-:Y:S01]  /*bff0*/  HMMA.16816.F32.BF16 R8, R28, R26, R8 ;  /* 0x0000001a1c08723c */ /* 0x000fe20000041808 */
[----:B------:R-:W-:-:S02]  /*c000*/  FFMA.FTZ R24, R98, c[0x0][0x23c], -R35 ;  /* 0x00008f0062187a23 */ /* 0x000fc40000010823 */
[----:B------:R-:W-:-:S03]  /*c010*/  FFMA.FTZ R98, R39, c[0x0][0x23c], -R46 ;  /* 0x00008f0027627a23 */ /* 0x000fc6000001082e */
[----:B------:R-:W-:Y:S01]  /*c020*/  MUFU.EX2 R54, R54 ;  /* 0x0000003600367308 */ /* 0x000fe20000000800 */
[--C-:B------:R-:W-:Y:S02]  /*c030*/  FFMA.FTZ R39, R55, c[0x0][0x23c], -R46.reuse ;  /* 0x00008f0037277a23 */ /* 0x100fe4000001082e */
[--C-:B------:R-:W-:Y:S01]  /*c040*/  FFMA.FTZ R26, R104, c[0x0][0x23c], -R35.reuse ;  /* 0x00008f00681a7a23 */ /* 0x100fe20000010823 */
[C---:B--2---:R-:W-:Y:S01]  /*c050*/  HMMA.16816.F32.BF16 R12, R28.reuse, R20, R12 ;  /* 0x000000141c0c723c */ /* 0x044fe2000004180c */
[--C-:B------:R-:W-:Y:S02]  /*c060*/  FFMA.FTZ R55, R64, c[0x0][0x23c], -R35.reuse ;  /* 0x00008f0040377a23 */ /* 0x100fe40000010823 */
[--C-:B------:R-:W-:Y:S01]  /*c070*/  FFMA.FTZ R61, R67, c[0x0][0x23c], -R46.reuse ;  /* 0x00008f00433d7a23 */ /* 0x100fe2000001082e */
[----:B------:R-:W-:Y:S01]  /*c080*/  MUFU.EX2 R25, R25 ;  /* 0x0000001900197308 */ /* 0x000fe20000000800 */
[--C-:B------:R-:W-:Y:S02]  /*c090*/  FFMA.FTZ R64, R96, c[0x0][0x23c], -R35.reuse ;  /* 0x00008f0060407a23 */ /* 0x100fe40000010823 */
[----:B------:R-:W-:Y:S01]  /*c0a0*/  FFMA.FTZ R20, R101, c[0x0][0x23c], -R46 ;  /* 0x00008f0065147a23 */ /* 0x000fe2000001082e */
[----:B------:R-:W-:Y:S01]  /*c0b0*/  HMMA.16816.F32.BF16 R16, R28, R22, R16 ;  /* 0x000000161c10723c */ /* 0x000fe20000041810 */
        /* <DEDUP_REMOVED lines=11> */
[----:B------:R-:W-:Y:S01]  /*c170*/  FFMA.FTZ R22, R97, c[0x0][0x23c], -R46 ;  /* 0x00008f0061167a23 */ /* 0x000fe2000001082e */
[----:B------:R-:W1:Y:S08]  /*c180*/  MUFU.EX2 R30, R30 ;  /* 0x0000001e001e7308 */ /* 0x000e700000000800 */
[----:B------:R-:W2:Y:S08]  /*c190*/  MUFU.EX2 R23, R23 ;  /* 0x0000001700177308 */ /* 0x000eb00000000800 */
[----:B------:R-:W3:Y:S01]  /*c1a0*/  MUFU.EX2 R29, R29 ;  /* 0x0000001d001d7308 */ /* 0x000ee20000000800 */
[----:B-1----:R-:W-:Y:S01]  /*c1b0*/  F2FP.BF16.PACK_AB R80, R25, R30 ;  /* 0x0000001e1950723e */ /* 0x002fe200000010ff */
[----:B------:R-:W-:-:S04]  /*c1c0*/  FADD.FTZ R30, R30, R89 ;  /* 0x000000591e1e7221 */ /* 0x000fc80000010000 */
[----:B------:R-:W-:Y:S02]  /*c1d0*/  FADD.FTZ R25, R25, R30 ;  /* 0x0000001e19197221 */ /* 0x000fe40000010000 */
        /* <DEDUP_REMOVED lines=12> */
[----:B------:R-:W4:Y:S08]  /*c2a0*/  MUFU.EX2 R55, R55 ;  /* 0x0000003700377308 */ /* 0x000f300000000800 */
[----:B------:R-:W-:Y:S08]  /*c2b0*/  MUFU.EX2 R64, R64 ;  /* 0x0000004000407308 */ /* 0x000ff00000000800 */
[----:B------:R-:W5:Y:S08]  /*c2c0*/  MUFU.EX2 R53, R53 ;  /* 0x0000003500357308 */ /* 0x000f700000000800 */
[----:B------:R-:W3:Y:S01]  /*c2d0*/  MUFU.EX2 R31, R31 ;  /* 0x0000001f001f7308 */ /* 0x000ee20000000800 */
[C---:B--2---:R-:W-:Y:S01]  /*c2e0*/  HMMA.16816.F32.BF16 R76, R80.reuse, R4, R12 ;  /* 0x00000004504c723c */ /* 0x044fe2000004180c */
[----:B------:R-:W2:Y:S06]  /*c2f0*/  LDSM.16.MT88.4 R12, [R132+0x4000] ;  /* 0x00400000840c783b */ /* 0x000eac0000004200 */
[----:B------:R-:W-:Y:S01]  /*c300*/  MUFU.EX2 R27, R27 ;  /* 0x0000001b001b7308 */ /* 0x000fe20000000800 */
[----:B-1----:R-:W-:Y:S01]  /*c310*/  F2FP.BF16.PACK_AB R4, R98, R61 ;  /* 0x0000003d6204723e */ /* 0x002fe200000010ff */
[----:B------:R-:W-:Y:S01]  /*c320*/  HMMA.16816.F32.BF16 R80, R80, R6, R16 ;  /* 0x000000065050723c */ /* 0x000fe20000041810 */
[----:B----4-:R-:W-:Y:S01]  /*c330*/  F2FP.BF16.PACK_AB R5, R55, R100 ;  /* 0x000000643705723e */ /* 0x010fe200000010ff */
[----:B------:R-:W1:Y:S04]  /*c340*/  LDSM.16.MT88.4 R16, [R132+0x4400] ;  /* 0x004400008410783b */ /* 0x000e680000004200 */
[----:B------:R-:W4:Y:S01]  /*c350*/  MUFU.EX2 R28, R28 ;  /* 0x0000001c001c7308 */ /* 0x000f220000000800 */
[----:B------:R-:W-:-:S02]  /*c360*/  F2FP.BF16.PACK_AB R6, R94, R59 ;  /* 0x0000003b5e06723e */ /* 0x000fc400000010ff */
[----:B-----5:R-:W-:-:S05]  /*c370*/  F2FP.BF16.PACK_AB R7, R53, R64 ;  /* 0x000000403507723e */ /* 0x020fca00000010ff */
[----:B------:R-:W-:Y:S02]  /*c380*/  MUFU.EX2 R22, R22 ;  /* 0x0000001600167308 */ /* 0x000fe40000000800 */
[C---:B---3--:R-:W-:Y:S06]  /*c390*/  HMMA.16816.F32.BF16 R76, R4.reuse, R8, R76 ;  /* 0x00000008044c723c */ /* 0x048fec000004184c */
[----:B------:R-:W3:Y:S02]  /*c3a0*/  MUFU.EX2 R39, R39 ;  /* 0x0000002700277308 */ /* 0x000ee40000000800 */
[C---:B------:R-:W-:Y:S01]  /*c3b0*/  HMMA.16816.F32.BF16 R80, R4.reuse, R10, R80 ;  /* 0x0000000a0450723c */ /* 0x040fe20000041850 */
[----:B------:R-:W-:Y:S05]  /*c3c0*/  LDSM.16.MT88.4 R8, [R132+0x4800] ;  /* 0x004800008408783b */ /* 0x000fea0000004200 */
[----:B------:R-:W-:Y:S02]  /*c3d0*/  MUFU.EX2 R43, R43 ;  /* 0x0000002b002b7308 */ /* 0x000fe40000000800 */
        /* <DEDUP_REMOVED lines=31> */
[C---:B------:R-:W-:Y:S02]  /*c5d0*/  HMMA.16816.F32.BF16 R68, R4.reuse, R8, R68 ;  /* 0x000000080444723c */ /* 0x040fe40000041844 */
[----:B------:R-:W3:Y:S05]  /*c5e0*/  MUFU.EX2 R30, R42 ;  /* 0x0000002a001e7308 */ /* 0x000eea0000000800 */
[----:B------:R-:W-:Y:S01]  /*c5f0*/  FADD.FTZ R8, R20, R25 ;  /* 0x0000001914087221 */ /* 0x000fe20000010000 */
[----:B------:R-:W-:Y:S01]  /*c600*/  HMMA.16816.F32.BF16 R72, R4, R10, R72 ;  /* 0x0000000a0448723c */ /* 0x000fe20000041848 */
[----:B------:R-:W-:Y:S02]  /*c610*/  FADD.FTZ R9, R21, R26 ;  /* 0x0000001a15097221 */ /* 0x000fe40000010000 */
[----:B------:R-:W-:-:S02]  /*c620*/  FADD.FTZ R8, R23, R8 ;  /* 0x0000000817087221 */ /* 0x000fc40000010000 */
[--C-:B------:R-:W-:Y:S02]  /*c630*/  FFMA.FTZ R20, R36, c[0x0][0x23c], -R35.reuse ;  /* 0x00008f0024147a23 */ /* 0x100fe40000010823 */
[----:B------:R-:W-:Y:S01]  /*c640*/  FFMA.FTZ R21, R34, c[0x0][0x23c], -R35 ;  /* 0x00008f0022157a23 */ /* 0x000fe20000010823 */
[C---:B-1----:R-:W-:Y:S01]  /*c650*/  HMMA.16816.F32.BF16 R76, R4.reuse, R16, R76 ;  /* 0x00000010044c723c */ /* 0x042fe2000004184c */
[----:B------:R-:W-:Y:S02]  /*c660*/  FADD.FTZ R61, R61, R8 ;  /* 0x000000083d3d7221 */ /* 0x000fe40000010000 */
[----:B------:R-:W-:Y:S01]  /*c670*/  FADD.FTZ R100, R100, R9 ;  /* 0x0000000964647221 */ /* 0x000fe20000010000 */
[----:B------:R-:W-:Y:S01]  /*c680*/  MUFU.EX2 R20, R20 ;  /* 0x0000001400147308 */ /* 0x000fe20000000800 */
[----:B------:R-:W1:Y:S01]  /*c690*/  LDSM.16.MT88.4 R8, [R131+0x4c00] ;  /* 0x004c00008308783b */ /* 0x000e620000004200 */
[----:B------:R-:W-:Y:S02]  /*c6a0*/  FADD.FTZ R98, R98, R61 ;  /* 0x0000003d62627221 */ /* 0x000fe40000010000 */
[----:B------:R-:W-:Y:S01]  /*c6b0*/  FADD.FTZ R55, R55, R100 ;  /* 0x0000006437377221 */ /* 0x000fe20000010000 */
[----:B------:R-:W-:Y:S01]  /*c6c0*/  HMMA.16816.F32.BF16 R80, R4, R18, R80 ;  /* 0x000000120450723c */ /* 0x000fe20000041850 */
[----:B------:R-:W-:-:S02]  /*c6d0*/  FADD.FTZ R17, R59, R98 ;  /* 0x000000623b117221 */ /* 0x000fc40000010000 */
[----:B------:R-:W4:Y:S01]  /*c6e0*/  MUFU.EX2 R21, R21 ;  /* 0x0000001500157308 */ /* 0x000f220000000800 */
[----:B------:R-:W-:Y:S02]  /*c6f0*/  FADD.FTZ R64, R64, R55 ;  /* 0x0000003740407221 */ /* 0x000fe40000010000 */
[----:B------:R-:W-:Y:S01]  /*c700*/  FADD.FTZ R17, R94, R17 ;  /* 0x000000115e117221 */ /* 0x000fe20000010000 */
[----:B------:R-:W-:Y:S01]  /*c710*/  F2FP.BF16.PACK_AB R4, R45, R2 ;  /* 0x000000022d04723e */ /* 0x000fe200000010ff */
[----:B------:R-:W-:Y:S01]  /*c720*/  FADD.FTZ R64, R53, R64 ;  /* 0x0000004035407221 */ /* 0x000fe20000010000 */
[----:B---3--:R-:W-:Y:S01]  /*c730*/  F2FP.BF16.PACK_AB R5, R30, R37 ;  /* 0x000000251e05723e */ /* 0x008fe200000010ff */
[----:B------:R-:W-:Y:S01]  /*c740*/  FADD.FTZ R16, R92, R17 ;  /* 0x000000115c107221 */ /* 0x000fe20000010000 */
[----:B------:R-:W-:Y:S01]  /*c750*/  F2FP.BF16.PACK_AB R6, R151, R0 ;  /* 0x000000009706723e */ /* 0x000fe200000010ff */
[----:B------:R-:W-:Y:S02]  /*c760*/  FADD.FTZ R47, R47, R64 ;  /* 0x000000402f2f7221 */ /* 0x000fe40000010000 */
[----:B------:R-:W-:-:S02]  /*c770*/  FADD.FTZ R16, R31, R16 ;  /* 0x000000101f107221 */ /* 0x000fc40000010000 */
[----:B------:R-:W-:Y:S01]  /*c780*/  FADD.FTZ R58, R58, R47 ;  /* 0x0000002f3a3a7221 */ /* 0x000fe20000010000 */
[----:B----4-:R-:W-:-:S03]  /*c790*/  F2FP.BF16.PACK_AB R7, R21, R20 ;  /* 0x000000141507723e */ /* 0x010fc600000010ff */
[----:B------:R-:W-:-:S04]  /*c7a0*/  FADD.FTZ R17, R49, R58 ;  /* 0x0000003a31117221 */ /* 0x000fc80000010000 */
[----:B------:R-:W-:Y:S01]  /*c7b0*/  FADD.FTZ R17, R54, R17 ;  /* 0x0000001136117221 */ /* 0x000fe20000010000 */
[----:B--2---:R-:W-:Y:S03]  /*c7c0*/  HMMA.16816.F32.BF16 R68, R4, R12, R68 ;  /* 0x0000000c0444723c */ /* 0x004fe60000041844 */
[----:B------:R-:W-:-:S04]  /*c7d0*/  FADD.FTZ R50, R50, R17 ;  /* 0x0000001132327221 */ /* 0x000fc80000010000 */
[----:B------:R-:W-:Y:S02]  /*c7e0*/  FADD.FTZ R51, R51, R50 ;  /* 0x0000003233337221 */ /* 0x000fe40000010000 */
[----:B------:R-:W-:Y:S01]  /*c7f0*/  FADD.FTZ R13, R27, R16 ;  /* 0x000000101b0d7221 */ /* 0x000fe20000010000 */
[----:B------:R-:W-:Y:S03]  /*c800*/  HMMA.16816.F32.BF16 R72, R4, R14, R72 ;  /* 0x0000000e0448723c */ /* 0x000fe60000041848 */
[----:B------:R-:W-:-:S04]  /*c810*/  FADD.FTZ R13, R28, R13 ;  /* 0x0000000d1c0d7221 */ /* 0x000fc80000010000 */
[----:B------:R-:W-:Y:S01]  /*c820*/  FADD.FTZ R12, R22, R13 ;  /* 0x0000000d160c7221 */ /* 0x000fe20000010000 */
[----:B-1----:R-:W-:Y:S03]  /*c830*/  HMMA.16816.F32.BF16 R76, R4, R8, R76 ;  /* 0x00000008044c723c */ /* 0x002fe6000004184c */
[----:B------:R-:W-:-:S04]  /*c840*/  FADD.FTZ R12, R39, R12 ;  /* 0x0000000c270c7221 */ /* 0x000fc80000010000 */
[----:B------:R-:W-:Y:S01]  /*c850*/  FADD.FTZ R9, R43, R12 ;  /* 0x0000000c2b097221 */ /* 0x000fe20000010000 */
[----:B------:R-:W-:Y:S01]  /*c860*/  HMMA.16816.F32.BF16 R80, R4, R10, R80 ;  /* 0x0000000a0450723c */ /* 0x000fe20000041850 */
        /* <DEDUP_REMOVED lines=9> */
[----:B------:R-:W-:Y:S02]  /*c900*/  FADD.FTZ R20, R20, R37 ;  /* 0x0000002514147221 */ /* 0x000fe40000010000 */
[----:B------:R-:W-:Y:S01]  /*c910*/  FADD.FTZ R151, R151, R0 ;  /* 0x0000000097977221 */ /* 0x000fe20000010000 */
[----:B------:R-:W-:Y:S01]  /*c920*/  MOV R0, R3 ;  /* 0x0000000300007202 */ /* 0x000fe20000000f00 */
[----:B------:R-:W-:-:S02]  /*c930*/  FADD.FTZ R152, R21, R20 ;  /* 0x0000001415987221 */ /* 0x000fc40000010000 */
.L_x_4880:
        /* <DEDUP_REMOVED lines=13> */
.L_x_4890:
        /* <DEDUP_REMOVED lines=65> */
.L_x_4887:
        /* <DEDUP_REMOVED lines=135> */
.L_x_4889:
        /* <DEDUP_REMOVED lines=18> */
.L_x_4888:
        /* <DEDUP_REMOVED lines=91> */
[----:B------:R-:W-:Y:S01]  /*dd60*/  FMUL.FTZ R3, R85, c[0x0][0x23c] ;  /* 0x00008f0055037a20 */ /* 0x000fe20000410000 */
[----:B------:R-:W-:Y:S01]  /*dd70*/  MOV R85, R2 ;  /* 0x0000000200557202 */ /* 0x000fe20000000f00 */
[--C-:B------:R-:W-:Y:S01]  /*dd80*/  FFMA.FTZ R108, R4, c[0x0][0x23c], -R87.reuse ;  /* 0x00008f00046c7a23 */ /* 0x100fe20000010857 */
[----:B------:R-:W-:Y:S01]  /*dd90*/  MUFU.EX2 R160, R160 ;  /* 0x000000a000a07308 */ /* 0x000fe20000000800 */
[--C-:B------:R-:W-:Y:S02]  /*dda0*/  FFMA.FTZ R105, R20, c[0x0][0x23c], -R87.reuse ;  /* 0x00008f0014697a23 */ /* 0x100fe40000010857 */
[--C-:B------:R-:W-:Y:S01]  /*ddb0*/  FFMA.FTZ R100, R21, c[0x0][0x23c], -R87.reuse ;  /* 0x00008f0015647a23 */ /* 0x100fe20000010857 */
[----:B--2---:R-:W-:Y:S01]  /*ddc0*/  FSEL R86, R88, RZ, P0 ;  /* 0x000000ff58567208 */ /* 0x004fe20000000000 */
[----:B---3--:R-:W-:Y:S01]  /*ddd0*/  FMUL.FTZ R68, R84, R68 ;  /* 0x0000004454447220 */ /* 0x008fe20000410000 */
[----:B------:R-:W-:Y:S01]  /*dde0*/  ISETP.GT.AND P0, PT, R146, R137, PT ;  /* 0x000000899200720c */ /* 0x000fe20003f04270 */
[----:B------:R-:W-:Y:S02]  /*ddf0*/  FMUL.FTZ R69, R84, R69 ;  /* 0x0000004554457220 */ /* 0x000fe40000410000 */
[--C-:B------:R-:W-:Y:S01]  /*de00*/  FFMA.FTZ R54, R54, c[0x0][0x23c], -R86.reuse ;  /* 0x00008f0036367a23 */ /* 0x100fe20000010856 */
[----:B------:R-:W2:Y:S01]  /*de10*/  MUFU.EX2 R3, R3 ;  /* 0x0000000300037308 */ /* 0x000ea20000000800 */
[C---:B------:R-:W-:Y:S02]  /*de20*/  FMUL.FTZ R72, R84.reuse, R72 ;  /* 0x0000004854487220 */ /* 0x040fe40000410000 */
[C---:B------:R-:W-:Y:S02]  /*de30*/  FMUL.FTZ R73, R84.reuse, R73 ;  /* 0x0000004954497220 */ /* 0x040fe40000410000 */
[C---:B------:R-:W-:Y:S02]  /*de40*/  FMUL.FTZ R76, R84.reuse, R76 ;  /* 0x0000004c544c7220 */ /* 0x040fe40000410000 */
[C---:B------:R-:W-:Y:S02]  /*de50*/  FMUL.FTZ R77, R84.reuse, R77 ;  /* 0x0000004d544d7220 */ /* 0x040fe40000410000 */
[C---:B------:R-:W-:Y:S01]  /*de60*/  FMUL.FTZ R80, R84.reuse, R80 ;  /* 0x0000005054507220 */ /* 0x040fe20000410000 */
[----:B------:R-:W3:Y:S01]  /*de70*/  MUFU.EX2 R108, R108 ;  /* 0x0000006c006c7308 */ /* 0x000ee20000000800 */
[----:B------:R-:W-:Y:S02]  /*de80*/  FMUL.FTZ R81, R84, R81 ;  /* 0x0000005154517220 */ /* 0x000fe40000410000 */
[--C-:B------:R-:W-:Y:S02]  /*de90*/  FFMA.FTZ R159, R7, c[0x0][0x23c], -R86.reuse ;  /* 0x00008f00079f7a23 */ /* 0x100fe40000010856 */
[--C-:B------:R-:W-:Y:S02]  /*dea0*/  FFMA.FTZ R112, R14, c[0x0][0x23c], -R86.reuse ;  /* 0x00008f000e707a23 */ /* 0x100fe40000010856 */
[--C-:B------:R-:W-:Y:S02]  /*deb0*/  FFMA.FTZ R113, R15, c[0x0][0x23c], -R86.reuse ;  /* 0x00008f000f717a23 */ /* 0x100fe40000010856 */
[--C-:B------:R-:W-:Y:S01]  /*dec0*/  FFMA.FTZ R99, R18, c[0x0][0x23c], -R86.reuse ;  /* 0x00008f0012637a23 */ /* 0x100fe20000010856 */
[----:B------:R-:W-:Y:S01]  /*ded0*/  MUFU.EX2 R159, R159 ;  /* 0x0000009f009f7308 */ /* 0x000fe20000000800 */
[--C-:B------:R-:W-:Y:S02]  /*dee0*/  FFMA.FTZ R106, R19, c[0x0][0x23c], -R86.reuse ;  /* 0x00008f00136a7a23 */ /* 0x100fe40000010856 */
[----:B------:R-:W-:Y:S02]  /*def0*/  FFMA.FTZ R154, R47, c[0x0][0x23c], -R86 ;  /* 0x00008f002f9a7a23 */ /* 0x000fe40000010856 */
[C---:B--2---:R-:W-:Y:S02]  /*df00*/  FMUL.FTZ R70, R3.reuse, R70 ;  /* 0x0000004603467220 */ /* 0x044fe40000410000 */
[C---:B------:R-:W-:Y:S02]  /*df10*/  FMUL.FTZ R71, R3.reuse, R71 ;  /* 0x0000004703477220 */ /* 0x040fe40000410000 */
[C---:B------:R-:W-:Y:S01]  /*df20*/  FMUL.FTZ R74, R3.reuse, R74 ;  /* 0x0000004a034a7220 */ /* 0x040fe20000410000 */
[----:B------:R-:W2:Y:S01]  /*df30*/  MUFU.EX2 R155, R155 ;  /* 0x0000009b009b7308 */ /* 0x000ea20000000800 */
[C---:B------:R-:W-:Y:S02]  /*df40*/  FMUL.FTZ R75, R3.reuse, R75 ;  /* 0x0000004b034b7220 */ /* 0x040fe40000410000 */
[----:B------:R-:W-:Y:S01]  /*df50*/  FMUL.FTZ R78, R3, R78 ;  /* 0x0000004e034e7220 */ /* 0x000fe20000410000 */
[----:B---3--:R-:W-:Y:S01]  /*df60*/  F2FP.BF16.PACK_AB R88, R153, R108 ;  /* 0x0000006c9958723e */ /* 0x008fe200000010ff */
[C---:B------:R-:W-:Y:S02]  /*df70*/  FMUL.FTZ R79, R3.reuse, R79 ;  /* 0x0000004f034f7220 */ /* 0x040fe40000410000 */
[C---:B------:R-:W-:Y:S02]  /*df80*/  FMUL.FTZ R82, R3.reuse, R82 ;  /* 0x0000005203527220 */ /* 0x040fe40000410000 */
[----:B------:R-:W-:Y:S01]  /*df90*/  FMUL.FTZ R83, R3, R83 ;  /* 0x0000005303537220 */ /* 0x000fe20000410000 */
[----:B------:R-:W-:Y:S01]  /*dfa0*/  MUFU.EX2 R110, R110 ;  /* 0x0000006e006e7308 */ /* 0x000fe20000000800 */
[----:B------:R-:W-:Y:S02]  /*dfb0*/  FFMA.FTZ R164, R84, R151, R108 ;  /* 0x0000009754a47223 */ /* 0x000fe4000001006c */
[----:B------:R-:W-:Y:S02]  /*dfc0*/  FFMA.FTZ R151, R46, c[0x0][0x23c], -R86 ;  /* 0x00008f002e977a23 */ /* 0x000fe40000010856 */
[----:B------:R-:W-:Y:S02]  /*dfd0*/  FADD.FTZ R163, R153, R164 ;  /* 0x000000a499a37221 */ /* 0x000fe40000010000 */
[----:B------:R-:W-:Y:S02]  /*dfe0*/  FFMA.FTZ R153, R49, c[0x0][0x23c], -R87 ;  /* 0x00008f0031997a23 */ /* 0x000fe40000010857 */
[----:B------:R-:W-:Y:S01]  /*dff0*/  FADD.FTZ R164, R160, R163 ;  /* 0x000000a3a0a47221 */ /* 0x000fe20000010000 */
[----:B------:R-:W-:Y:S01]  /*e000*/  MUFU.EX2 R111, R111 ;  /* 0x0000006f006f7308 */ /* 0x000fe20000000800 */
[--C-:B------:R-:W-:Y:S02]  /*e010*/  FFMA.FTZ R158, R6, c[0x0][0x23c], -R86.reuse ;  /* 0x00008f00069e7a23 */ /* 0x100fe40000010856 */
[----:B------:R-:W-:Y:S01]  /*e020*/  FFMA.FTZ R162, R10, c[0x0][0x23c], -R86 ;  /* 0x00008f000aa27a23 */ /* 0x000fe20000010856 */
[C---:B--2---:R-:W-:Y:S01]  /*e030*/  F2FP.BF16.PACK_AB R90, R155.reuse, R160 ;  /* 0x000000a09b5a723e */ /* 0x044fe200000010ff */
[--C-:B------:R-:W-:Y:S02]  /*e040*/  FFMA.FTZ R160, R52, c[0x0][0x23c], -R87.reuse ;  /* 0x00008f0034a07a23 */ /* 0x100fe40000010857 */
[----:B------:R-:W-:Y:S02]  /*e050*/  FADD.FTZ R163, R155, R164 ;  /* 0x000000a49ba37221 */ /* 0x000fe40000010000 */
        /* <DEDUP_REMOVED lines=17> */
[----:B------:R-:W-:Y:S01]  /*e170*/  FFMA.FTZ R158, R3, R152, R158 ;  /* 0x00000098039e7223 */ /* 0x000fe2000001009e */
[----:B------:R-:W-:Y:S01]  /*e180*/  MOV R3, R0 ;  /* 0x0000000000037202 */ /* 0x000fe20000000f00 */
[--C-:B------:R-:W-:Y:S02]  /*e190*/  FFMA.FTZ R152, R48, c[0x0][0x23c], -R87.reuse ;  /* 0x00008f0030987a23 */ /* 0x100fe40000010857 */
[----:B------:R-:W-:Y:S01]  /*e1a0*/  FADD.FTZ R161, R159, R158 ;  /* 0x0000009e9fa17221 */ /* 0x000fe20000010000 */
[----:B------:R-:W-:Y:S01]  /*e1b0*/  MUFU.EX2 R112, R112 ;  /* 0x0000007000707308 */ /* 0x000fe20000000800 */
[--C-:B------:R-:W-:Y:S02]  /*e1c0*/  FFMA.FTZ R158, R50, c[0x0][0x23c], -R86.reuse ;  /* 0x00008f00329e7a23 */ /* 0x100fe40000010856 */
[--C-:B------:R-:W-:Y:S02]  /*e1d0*/  FFMA.FTZ R159, R51, c[0x0][0x23c], -R86.reuse ;  /* 0x00008f00339f7a23 */ /* 0x100fe40000010856 */
[----:B------:R-:W-:Y:S01]  /*e1e0*/  LDSM.16.MT88.4 R48, [R131+0x3c00] ;  /* 0x003c00008330783b */ /* 0x000fe20000004200 */
[--C-:B------:R-:W-:Y:S02]  /*e1f0*/  FFMA.FTZ R108, R34, c[0x0][0x23c], -R86.reuse ;  /* 0x00008f00226c7a23 */ /* 0x100fe40000010856 */
[----:B------:R-:W-:Y:S02]  /*e200*/  FFMA.FTZ R121, R35, c[0x0][0x23c], -R86 ;  /* 0x00008f0023797a23 */ /* 0x000fe40000010856 */
[----:B------:R-:W2:Y:S01]  /*e210*/  MUFU.EX2 R113, R113 ;  /* 0x0000007100717308 */ /* 0x000ea20000000800 */
[--C-:B------:R-:W-:Y:S02]  /*e220*/  FFMA.FTZ R123, R36, c[0x0][0x23c], -R87.reuse ;  /* 0x00008f00247b7a23 */ /* 0x100fe40000010857 */
[----:B------:R-:W-:Y:S01]  /*e230*/  FFMA.FTZ R120, R37, c[0x0][0x23c], -R87 ;  /* 0x00008f0025787a23 */ /* 0x000fe20000010857 */
[----:B---3--:R-:W-:Y:S01]  /*e240*/  F2FP.BF16.PACK_AB R91, R157, R162 ;  /* 0x000000a29d5b723e */ /* 0x008fe200000010ff */
[----:B------:R-:W-:Y:S02]  /*e250*/  FADD.FTZ R162, R162, R161 ;  /* 0x000000a1a2a27221 */ /* 0x000fe40000010000 */
[--C-:B------:R-:W-:Y:S02]  /*e260*/  FFMA.FTZ R161, R53, c[0x0][0x23c], -R87.reuse ;  /* 0x00008f0035a17a23 */ /* 0x100fe40000010857 */
[----:B------:R-:W-:Y:S01]  /*e270*/  FADD.FTZ R157, R157, R162 ;  /* 0x000000a29d9d7221 */ /* 0x000fe20000010000 */
        /* <DEDUP_REMOVED lines=8> */
[--C-:B------:R-:W-:Y:S02]  /*e300*/  FFMA.FTZ R60, R60, c[0x0][0x23c], -R87.reuse ;  /* 0x00008f003c3c7a23 */ /* 0x100fe40000010857 */
[--C-:B------:R-:W-:Y:S03]  /*e310*/  FFMA.FTZ R61, R61, c[0x0][0x23c], -R87.reuse ;  /* 0x00008f003d3d7a23 */ /* 0x100fe60000010857 */
[----:B------:R-:W-:Y:S01]  /*e320*/  MUFU.EX2 R99, R99 ;  /* 0x0000006300637308 */ /* 0x000fe20000000800 */
[--C-:B------:R-:W-:Y:S02]  /*e330*/  FFMA.FTZ R64, R64, c[0x0][0x23c], -R87.reuse ;  /* 0x00008f0040407a23 */ /* 0x100fe40000010857 */
[--C-:B------:R-:W-:Y:S02]  /*e340*/  FFMA.FTZ R62, R62, c[0x0][0x23c], -R86.reuse ;  /* 0x00008f003e3e7a23 */ /* 0x100fe40000010856 */
[--C-:B------:R-:W-:Y:S05]  /*e350*/  FFMA.FTZ R63, R63, c[0x0][0x23c], -R86.reuse ;  /* 0x00008f003f3f7a23 */ /* 0x100fea0000010856 */
[----:B------:R-:W4:Y:S10]  /*e360*/  MUFU.EX2 R106, R106 ;  /* 0x0000006a006a7308 */ /* 0x000f340000000800 */
[----:B------:R-:W-:Y:S10]  /*e370*/  MUFU.EX2 R105, R105 ;  /* 0x0000006900697308 */ /* 0x000ff40000000800 */
[----:B------:R-:W5:Y:S01]  /*e380*/  MUFU.EX2 R100, R100 ;  /* 0x0000006400647308 */ /* 0x000f620000000800 */
[C---:B---3--:R-:W-:Y:S08]  /*e390*/  HMMA.16816.F32.BF16 R76, R88.reuse, R92, R76 ;  /* 0x0000005c584c723c */ /* 0x048ff0000004184c */
[----:B------:R-:W-:Y:S01]  /*e3a0*/  HMMA.16816.F32.BF16 R80, R88, R94, R80 ;  /* 0x0000005e5850723c */ /* 0x000fe20000041850 */
[----:B------:R-:W-:Y:S01]  /*e3b0*/  MUFU.EX2 R102, R102 ;  /* 0x0000006600667308 */ /* 0x000fe20000000800 */
[----:B------:R-:W3:Y:S05]  /*e3c0*/  LDSM.16.MT88.4 R92, [R132+0x3400] ;  /* 0x00340000845c783b */ /* 0x000eea0000004200 */
[----:B------:R-:W-:Y:S02]  /*e3d0*/  F2FP.BF16.PACK_AB R88, R111, R110 ;  /* 0x0000006e6f58723e */ /* 0x000fe400000010ff */
[----:B--2---:R-:W-:Y:S02]  /*e3e0*/  F2FP.BF16.PACK_AB R89, R113, R112 ;  /* 0x000000707159723e */ /* 0x004fe400000010ff */
[----:B------:R-:W-:Y:S01]  /*e3f0*/  MUFU.EX2 R103, R103 ;  /* 0x0000006700677308 */ /* 0x000fe20000000800 */
[----:B-1----:R-:W-:Y:S02]  /*e400*/  F2FP.BF16.PACK_AB R90, R97, R96 ;  /* 0x00000060615a723e */ /* 0x002fe400000010ff */
[----:B----4-:R-:W-:Y:S02]  /*e410*/  F2FP.BF16.PACK_AB R91, R106, R99 ;  /* 0x000000636a5b723e */ /* 0x010fe400000010ff */
[----:B-----5:R-:W-:Y:S05]  /*e420*/  F2FP.BF16.PACK_AB R44, R100, R105 ;  /* 0x00000069642c723e */ /* 0x020fea00000010ff */
[----:B------:R-:W-:Y:S10]  /*e430*/  MUFU.EX2 R101, R101 ;  /* 0x0000006500657308 */ /* 0x000ff40000000800 */
[----:B------:R-:W1:Y:S10]  /*e440*/  MUFU.EX2 R98, R98 ;  /* 0x0000006200627308 */ /* 0x000e740000000800 */
[----:B------:R-:W-:Y:S01]  /*e450*/  MUFU.EX2 R104, R104 ;  /* 0x0000006800687308 */ /* 0x000fe20000000800 */
[C---:B---3--:R-:W-:Y:S08]  /*e460*/  HMMA.16816.F32.BF16 R68, R88.reuse, R92, R68 ;  /* 0x0000005c5844723c */ /* 0x048ff00000041844 */
[C---:B------:R-:W-:Y:S01]  /*e470*/  HMMA.16816.F32.BF16 R72, R88.reuse, R94, R72 ;  /* 0x0000005e5848723c */ /* 0x040fe20000041848 */
[----:B------:R-:W2:Y:S01]  /*e480*/  MUFU.EX2 R107, R107 ;  /* 0x0000006b006b7308 */ /* 0x000ea20000000800 */
[----:B------:R-:W3:Y:S02]  /*e490*/  LDSM.16.MT88.4 R92, [R131+0x3400] ;  /* 0x00340000835c783b */ /* 0x000ee40000004200 */
[----:B-1----:R-:W-:Y:S07]  /*e4a0*/  F2FP.BF16.PACK_AB R46, R98, R101 ;  /* 0x00000065622e723e */ /* 0x002fee00000010ff */
[----:B------:R1:W-:Y:S10]  /*e4b0*/  MUFU.EX2 R84, R115 ;  /* 0x0000007300547308 */ /* 0x0003f40000000800 */
[----:B------:R-:W-:Y:S01]  /*e4c0*/  MUFU.EX2 R114, R114 ;  /* 0x0000007200727308 */ /* 0x000fe20000000800 */
[----:B--2---:R-:W-:Y:S09]  /*e4d0*/  F2FP.BF16.PACK_AB R47, R107, R104 ;  /* 0x000000686b2f723e */ /* 0x004ff200000010ff */
[----:B------:R-:W2:Y:S01]  /*e4e0*/  MUFU.EX2 R117, R117 ;  /* 0x0000007500757308 */ /* 0x000ea20000000800 */
[--C-:B-1----:R-:W-:Y:S02]  /*e4f0*/  FFMA.FTZ R115, R39, c[0x0][0x23c], -R86.reuse ;  /* 0x00008f0027737a23 */ /* 0x102fe40000010856 */
[--C-:B------:R-:W-:Y:S02]  /*e500*/  FFMA.FTZ R39, R41, c[0x0][0x23c], -R87.reuse ;  /* 0x00008f0029277a23 */ /* 0x100fe40000010857 */
[--C-:B------:R-:W-:Y:S05]  /*e510*/  FFMA.FTZ R41, R42, c[0x0][0x23c], -R86.reuse ;  /* 0x00008f002a297a23 */ /* 0x100fea0000010856 */
[----:B------:R-:W-:Y:S01]  /*e520*/  MUFU.EX2 R116, R116 ;  /* 0x0000007400747308 */ /* 0x000fe20000000800 */
[C---:B---3--:R-:W-:Y:S03]  /*e530*/  HMMA.16816.F32.BF16 R76, R88.reuse, R92, R76 ;  /* 0x0000005c584c723c */ /* 0x048fe6000004184c */
[--C-:B------:R-:W-:Y:S02]  /*e540*/  FFMA.FTZ R42, R43, c[0x0][0x23c], -R86.reuse ;  /* 0x00008f002b2a7a23 */ /* 0x100fe40000010856 */
[--C-:B------:R-:W-:Y:S01]  /*e550*/  FFMA.FTZ R43, R45, c[0x0][0x23c], -R87.reuse ;  /* 0x00008f002d2b7a23 */ /* 0x100fe20000010857 */
[----:B------:R-:W-:Y:S02]  /*e560*/  F2FP.BF16.PACK_AB R45, R103, R102 ;  /* 0x00000066672d723e */ /* 0x000fe400000010ff */
[----:B------:R-:W-:Y:S01]  /*e570*/  HMMA.16816.F32.BF16 R80, R88, R94, R80 ;  /* 0x0000005e5850723c */ /* 0x000fe20000041850 */
[----:B------:R-:W1:Y:S01]  /*e580*/  MUFU.EX2 R119, R119 ;  /* 0x0000007700777308 */ /* 0x000e620000000800 */
[----:B------:R-:W3:Y:S08]  /*e590*/  LDSM.16.MT88.4 R88, [R132+0x3800] ;  /* 0x003800008458783b */ /* 0x000ef00000004200 */
[----:B------:R-:W4:Y:S01]  /*e5a0*/  LDSM.16.MT88.4 R92, [R131+0x3800] ;  /* 0x00380000835c783b */ /* 0x000f220000004200 */
[----:B------:R-:W5:Y:S10]  /*e5b0*/  MUFU.EX2 R109, R109 ;  /* 0x0000006d006d7308 */ /* 0x000f740000000800 */
[----:B------:R-:W-:Y:S10]  /*e5c0*/  MUFU.EX2 R108, R108 ;  /* 0x0000006c006c7308 */ /* 0x000ff40000000800 */
[----:B------:R-:W1:Y:S10]  /*e5d0*/  MUFU.EX2 R121, R121 ;  /* 0x0000007900797308 */ /* 0x000e740000000800 */
[----:B------:R1:W-:Y:S01]  /*e5e0*/  MUFU.EX2 R155, R54 ;  /* 0x00000036009b7308 */ /* 0x0003e20000000800 */
[C---:B---3--:R-:W-:Y:S08]  /*e5f0*/  HMMA.16816.F32.BF16 R68, R44.reuse, R88, R68 ;  /* 0x000000582c44723c */ /* 0x048ff00000041844 */
[C---:B------:R-:W-:Y:S01]  /*e600*/  HMMA.16816.F32.BF16 R72, R44.reuse, R90, R72 ;  /* 0x0000005a2c48723c */ /* 0x040fe20000041848 */
[----:B------:R-:W-:Y:S01]  /*e610*/  MUFU.EX2 R123, R123 ;  /* 0x0000007b007b7308 */ /* 0x000fe20000000800 */
[----:B------:R-:W3:Y:S06]  /*e620*/  LDSM.16.MT88.4 R88, [R132+0x3c00] ;  /* 0x003c00008458783b */ /* 0x000eec0000004200 */
[C---:B----4-:R-:W-:Y:S03]  /*e630*/  HMMA.16816.F32.BF16 R76, R44.reuse, R92, R76 ;  /* 0x0000005c2c4c723c */ /* 0x050fe6000004184c */
[----:B------:R-:W4:Y:S01]  /*e640*/  MUFU.EX2 R120, R120 ;  /* 0x0000007800787308 */ /* 0x000f220000000800 */
[----:B-1----:R-:W-:Y:S04]  /*e650*/  LDSM.16.MT88.4 R52, [R131+0x4000] ;  /* 0x004000008334783b */ /* 0x002fe80000004200 */
[----:B------:R-:W-:Y:S05]  /*e660*/  HMMA.16816.F32.BF16 R80, R44, R94, R80 ;  /* 0x0000005e2c50723c */ /* 0x000fea0000041850 */
[----:B------:R-:W-:Y:S01]  /*e670*/  MUFU.EX2 R122, R122 ;  /* 0x0000007a007a7308 */ /* 0x000fe20000000800 */
[----:B------:R-:W1:Y:S01]  /*e680*/  LDSM.16.MT88.4 R92, [R132+0x4000] ;  /* 0x00400000845c783b */ /* 0x000e620000004200 */
[----:B--2---:R-:W-:Y:S02]  /*e690*/  F2FP.BF16.PACK_AB R44, R117, R114 ;  /* 0x00000072752c723e */ /* 0x004fe400000010ff */
[----:B------:R-:W-:Y:S03]  /*e6a0*/  F2FP.BF16.PACK_AB R45, R119, R116 ;  /* 0x00000074772d723e */ /* 0x000fe600000010ff */
[----:B-----5:R-:W-:Y:S03]  /*e6b0*/  F2FP.BF16.PACK_AB R46, R84, R109 ;  /* 0x0000006d542e723e */ /* 0x020fe600000010ff */
[----:B------:R-:W2:Y:S01]  /*e6c0*/  MUFU.EX2 R115, R115 ;  /* 0x0000007300737308 */ /* 0x000ea20000000800 */
[----:B------:R-:W-:Y:S09]  /*e6d0*/  F2FP.BF16.PACK_AB R47, R121, R108 ;  /* 0x0000006c792f723e */ /* 0x000ff200000010ff */
[----:B------:R-:W-:Y:S01]  /*e6e0*/  MUFU.EX2 R118, R118 ;  /* 0x0000007600767308 */ /* 0x000fe20000000800 */
[C---:B---3--:R-:W-:Y:S07]  /*e6f0*/  HMMA.16816.F32.BF16 R68, R44.reuse, R88, R68 ;  /* 0x000000582c44723c */ /* 0x048fee0000041844 */
[--C-:B------:R-:W-:Y:S01]  /*e700*/  FFMA.FTZ R88, R56, c[0x0][0x23c], -R87.reuse ;  /* 0x00008f0038587a23 */ /* 0x100fe20000010857 */
[C---:B------:R-:W-:Y:S01]  /*e710*/  HMMA.16816.F32.BF16 R72, R44.reuse, R90, R72 ;  /* 0x0000005a2c48723c */ /* 0x040fe20000041848 */
[----:B------:R-:W3:Y:S03]  /*e720*/  MUFU.EX2 R39, R39 ;  /* 0x0000002700277308 */ /* 0x000ee60000000800 */
[--C-:B------:R-:W-:Y:S02]  /*e730*/  FFMA.FTZ R89, R57, c[0x0][0x23c], -R87.reuse ;  /* 0x00008f0039597a23 */ /* 0x100fe40000010857 */
[----:B------:R-:W-:Y:S02]  /*e740*/  FFMA.FTZ R87, R65, c[0x0][0x23c], -R87 ;  /* 0x00008f0041577a23 */ /* 0x000fe40000010857 */
[--C-:B------:R-:W-:Y:S01]  /*e750*/  FFMA.FTZ R90, R58, c[0x0][0x23c], -R86.reuse ;  /* 0x00008f003a5a7a23 */ /* 0x100fe20000010856 */
[C---:B------:R-:W-:Y:S02]  /*e760*/  HMMA.16816.F32.BF16 R76, R44.reuse, R48, R76 ;  /* 0x000000302c4c723c */ /* 0x040fe4000004184c */
[----:B------:R-:W-:Y:S01]  /*e770*/  MUFU.EX2 R41, R41 ;  /* 0x0000002900297308 */ /* 0x000fe20000000800 */
[----:B------:R-:W-:Y:S02]  /*e780*/  FFMA.FTZ R91, R59, c[0x0][0x23c], -R86 ;  /* 0x00008f003b5b7a23 */ /* 0x000fe40000010856 */
[----:B------:R-:W-:Y:S02]  /*e790*/  LDSM.16.MT88.4 R56, [R131+0x4400] ;  /* 0x004400008338783b */ /* 0x000fe40000004200 */
[----:B------:R-:W-:Y:S01]  /*e7a0*/  FADD.FTZ R48, R110, R163 ;  /* 0x000000a36e307221 */ /* 0x000fe20000010000 */
[----:B------:R-:W-:Y:S04]  /*e7b0*/  HMMA.16816.F32.BF16 R80, R44, R50, R80 ;  /* 0x000000322c50723c */ /* 0x000fe80000041850 */
[----:B------:R-:W5:Y:S01]  /*e7c0*/  MUFU.EX2 R42, R42 ;  /* 0x0000002a002a7308 */ /* 0x000f620000000800 */
[----:B------:R-:W-:Y:S02]  /*e7d0*/  FADD.FTZ R111, R111, R48 ;  /* 0x000000306f6f7221 */ /* 0x000fe40000010000 */
[----:B------:R-:W1:Y:S01]  /*e7e0*/  LDSM.16.MT88.4 R48, [R132+0x4400] ;  /* 0x004400008430783b */ /* 0x000e620000004200 */
[----:B----4-:R-:W-:Y:S01]  /*e7f0*/  F2FP.BF16.PACK_AB R44, R120, R123 ;  /* 0x0000007b782c723e */ /* 0x010fe200000010ff */
[----:B------:R-:W-:Y:S03]  /*e800*/  FADD.FTZ R110, R112, R157 ;  /* 0x0000009d706e7221 */ /* 0x000fe60000010000 */
[----:B--2---:R-:W-:Y:S01]  /*e810*/  F2FP.BF16.PACK_AB R45, R115, R122 ;  /* 0x0000007a732d723e */ /* 0x004fe200000010ff */
[----:B------:R-:W-:Y:S01]  /*e820*/  FADD.FTZ R110, R113, R110 ;  /* 0x0000006e716e7221 */ /* 0x000fe20000010000 */
[----:B------:R-:W-:Y:S01]  /*e830*/  MUFU.EX2 R156, R156 ;  /* 0x0000009c009c7308 */ /* 0x000fe20000000800 */
[----:B---3--:R-:W-:Y:S09]  /*e840*/  F2FP.BF16.PACK_AB R46, R39, R118 ;  /* 0x00000076272e723e */ /* 0x008ff200000010ff */
[----:B------:R-:W2:Y:S01]  /*e850*/  MUFU.EX2 R43, R43 ;  /* 0x0000002b002b7308 */ /* 0x000ea20000000800 */
[----:B-----5:R-:W-:Y:S09]  /*e860*/  F2FP.BF16.PACK_AB R47, R42, R41 ;  /* 0x000000292a2f723e */ /* 0x020ff200000010ff */
[----:B------:R-:W-:Y:S01]  /*e870*/  MUFU.EX2 R151, R151 ;  /* 0x0000009700977308 */ /* 0x000fe20000000800 */
[C---:B-1----:R-:W-:Y:S07]  /*e880*/  HMMA.16816.F32.BF16 R68, R44.reuse, R92, R68 ;  /* 0x0000005c2c44723c */ /* 0x042fee0000041844 */
[----:B------:R-:W-:Y:S01]  /*e890*/  FADD.FTZ R92, R96, R111 ;  /* 0x0000006f605c7221 */ /* 0x000fe20000010000 */
[C---:B------:R-:W-:Y:S01]  /*e8a0*/  HMMA.16816.F32.BF16 R72, R44.reuse, R94, R72 ;  /* 0x0000005e2c48723c */ /* 0x040fe20000041848 */
[----:B------:R-:W1:Y:S03]  /*e8b0*/  MUFU.EX2 R154, R154 ;  /* 0x0000009a009a7308 */ /* 0x000e660000000800 */
[----:B------:R-:W-:Y:S02]  /*e8c0*/  FADD.FTZ R93, R99, R110 ;  /* 0x0000006e635d7221 */ /* 0x000fe40000010000 */
[----:B------:R-:W-:Y:S02]  /*e8d0*/  FADD.FTZ R92, R97, R92 ;  /* 0x0000005c615c7221 */ /* 0x000fe40000010000 */
        /* <DEDUP_REMOVED lines=8> */
[----:B------:R-:W-:Y:S01]  /*e960*/  FADD.FTZ R100, R100, R105 ;  /* 0x0000006964647221 */ /* 0x000fe20000010000 */
        /* <DEDUP_REMOVED lines=8> */
[--C-:B------:R-:W-:Y:S02]  /*e9f0*/  FFMA.FTZ R92, R66, c[0x0][0x23c], -R86.reuse ;  /* 0x00008f00425c7a23 */ /* 0x100fe40000010856 */
[----:B------:R-:W-:Y:S02]  /*ea00*/  FFMA.FTZ R86, R67, c[0x0][0x23c], -R86 ;  /* 0x00008f0043567a23 */ /* 0x000fe40000010856 */
        /* <DEDUP_REMOVED lines=28> */
[----:B------:R-:W4:Y:S02]  /*ebd0*/  LDSM.16.MT88.4 R48, [R131+0x4800] ;  /* 0x004800008330783b */ /* 0x000f240000004200 */
[----:B------:R-:W-:Y:S02]  /*ebe0*/  FADD.FTZ R39, R154, R39 ;  /* 0x000000279a277221 */ /* 0x000fe40000010000 */
[----:B------:R-:W-:Y:S02]  /*ebf0*/  FADD.FTZ R152, R152, R43 ;  /* 0x0000002b98987221 */ /* 0x000fe40000010000 */
[C---:B------:R-:W-:Y:S03]  /*ec00*/  HMMA.16816.F32.BF16 R76, R44.reuse, R56, R76 ;  /* 0x000000382c4c723c */ /* 0x040fe6000004184c */
[----:B------:R-:W5:Y:S01]  /*ec10*/  MUFU.EX2 R89, R89 ;  /* 0x0000005900597308 */ /* 0x000f620000000800 */
[----:B------:R-:W-:Y:S02]  /*ec20*/  FADD.FTZ R42, R158, R39 ;  /* 0x000000279e2a7221 */ /* 0x000fe40000010000 */
[----:B------:R-:W-:Y:S02]  /*ec30*/  FADD.FTZ R153, R153, R152 ;  /* 0x0000009899997221 */ /* 0x000fe40000010000 */
[----:B------:R-:W-:Y:S01]  /*ec40*/  HMMA.16816.F32.BF16 R80, R44, R58, R80 ;  /* 0x0000003a2c50723c */ /* 0x000fe20000041850 */
[----:B------:R-:W3:Y:S03]  /*ec50*/  LDSM.16.MT88.4 R56, [R132+0x4c00] ;  /* 0x004c00008438783b */ /* 0x000ee60000004200 */
[----:B------:R-:W-:Y:S01]  /*ec60*/  FADD.FTZ R42, R159, R42 ;  /* 0x0000002a9f2a7221 */ /* 0x000fe20000010000 */
[----:B------:R-:W-:Y:S02]  /*ec70*/  MUFU.EX2 R90, R90 ;  /* 0x0000005a005a7308 */ /* 0x000fe40000000800 */
[----:B--2---:R-:W-:Y:S01]  /*ec80*/  F2FP.BF16.PACK_AB R44, R161, R160 ;  /* 0x000000a0a12c723e */ /* 0x004fe200000010ff */
[----:B------:R-:W-:Y:S01]  /*ec90*/  FADD.FTZ R160, R160, R153 ;  /* 0x00000099a0a07221 */ /* 0x000fe20000010000 */
[C---:B-1----:R-:W-:Y:S03]  /*eca0*/  F2FP.BF16.PACK_AB R45, R162.reuse, R155 ;  /* 0x0000009ba22d723e */ /* 0x042fe600000010ff */
[----:B------:R-:W-:Y:S02]  /*ecb0*/  FADD.FTZ R39, R155, R42 ;  /* 0x0000002a9b277221 */ /* 0x000fe40000010000 */
[----:B------:R-:W-:Y:S01]  /*ecc0*/  FADD.FTZ R161, R161, R160 ;  /* 0x000000a0a1a17221 */ /* 0x000fe20000010000 */
[----:B------:R-:W1:Y:S01]  /*ecd0*/  MUFU.EX2 R91, R91 ;  /* 0x0000005b005b7308 */ /* 0x000e620000000800 */
[----:B------:R-:W-:Y:S01]  /*ece0*/  FADD.FTZ R39, R162, R39 ;  /* 0x00000027a2277221 */ /* 0x000fe20000010000 */
[C---:B-----5:R-:W-:Y:S01]  /*ecf0*/  F2FP.BF16.PACK_AB R46, R89.reuse, R88 ;  /* 0x00000058592e723e */ /* 0x060fe200000010ff */
[----:B------:R-:W-:Y:S04]  /*ed00*/  FADD.FTZ R88, R88, R161 ;  /* 0x000000a158587221 */ /* 0x000fe80000010000 */
[----:B------:R-:W-:Y:S03]  /*ed10*/  FADD.FTZ R89, R89, R88 ;  /* 0x0000005859597221 */ /* 0x000fe60000010000 */
        /* <DEDUP_REMOVED lines=22> */
[C---:B----4-:R-:W-:Y:S01]  /*ee80*/  F2FP.BF16.PACK_AB R46, R87.reuse, R64 ;  /* 0x00000040572e723e */ /* 0x050fe200000010ff */
        /* <DEDUP_REMOVED lines=10> */
.L_x_4886:
[----:B------:R-:W1:Y:S01]  /*ef30*/  SHFL.BFLY PT, R8, R151, 0x2, 0x1f ;  /* 0x0c401f0097087f89 */ /* 0x000e6200000e0000 */
[----:B------:R-:W-:Y:S01]  /*ef40*/  IMAD.MOV.U32 R7, RZ, RZ, 0x3f800000 ;  /* 0x3f800000ff077424 */ /* 0x000fe200078e00ff */
[----:B------:R-:W-:Y:S01]  /*ef50*/  BSSY B0, `(.L_x_4891) ;  /* 0x0000089000007945 */ /* 0x000fe20003800000 */
[----:B------:R-:W-:Y:S01]  /*ef60*/  IMAD.MOV.U32 R6, RZ, RZ, 0x3f800000 ;  /* 0x3f800000ff067424 */ /* 0x000fe200078e00ff */
[----:B------:R-:W2:Y:S01]  /*ef70*/  SHFL.BFLY PT, R9, R152, 0x2, 0x1f ;  /* 0x0c401f0098097f89 */ /* 0x000ea200000e0000 */
[----:B------:R-:W-:-:S03]  /*ef80*/  IMAD.MOV R30, RZ, RZ, -R143 ;  /* 0x000000ffff1e7224 */ /* 0x000fc600078e0a8f */
        /* <DEDUP_REMOVED lines=32> */
[----:B------:R-:W-:Y:S01]  /*f190*/  IMAD.IADD R15, R10, 0x1, -R15 ;  /* 0x000000010a0f7824 */ /* 0x000fe200078e0a0f */
[----:B------:R-:W-:Y:S02]  /*f1a0*/  LOP3.LUT R12, R12, 0xfffffffc, RZ, 0xc0, !PT ;  /* 0xfffffffc0c0c7812 */ /* 0x000fe400078ec0ff */
[----:B------:R-:W-:Y:S01]  /*f1b0*/  FSETP.NE.FTZ.AND P3, PT, R5, RZ, PT ;  /* 0x000000ff0500720b */ /* 0x000fe20003f75000 */
[----:B------:R-:W-:Y:S01]  /*f1c0*/  IMAD R14, R15, 0x4, R14 ;  /* 0x000000040f0e7824 */ /* 0x000fe200078e020e */
[----:B------:R-:W-:Y:S01]  /*f1d0*/  SHF.R.S32.HI R17, RZ, 0x4, R17 ;  /* 0x00000004ff117819 */ /* 0x000fe20000011411 */
[----:B------:R-:W-:Y:S01]  /*f1e0*/  IMAD.IADD R15, R3, 0x1, -R12 ;  /* 0x00000001030f7824 */ /* 0x000fe200078e0a0c */
[----:B------:R-:W-:-:S02]  /*f1f0*/  LEA.HI R19, R16, R16, RZ, 0x1 ;  /* 0x0000001010137211 */ /* 0x000fc400078f08ff */
[----:B------:R-:W-:Y:S01]  /*f200*/  LEA.HI R11, R8, R3, RZ, 0x5 ;  /* 0x00000003080b7211 */ /* 0x000fe200078f28ff */
[----:B------:R-:W-:Y:S01]  /*f210*/  IMAD.SHL.U32 R12, R17, 0x40, RZ ;  /* 0x00000040110c7824 */ /* 0x000fe200078e00ff */
[----:B------:R-:W-:Y:S02]  /*f220*/  FSETP.NE.FTZ.AND P2, PT, R4, RZ, PT ;  /* 0x000000ff0400720b */ /* 0x000fe40003f55000 */
[----:B------:R-:W-:Y:S02]  /*f230*/  SHF.R.S32.HI R17, RZ, 0x1, R19 ;  /* 0x00000001ff117819 */ /* 0x000fe40000011413 */
[----:B------:R-:W-:Y:S01]  /*f240*/  LOP3.LUT R19, R19, 0x1fffffe, RZ, 0xc0, !PT ;  /* 0x01fffffe13137812 */ /* 0x000fe200078ec0ff */
[----:B------:R-:W1:Y:S01]  /*f250*/  @P3 MUFU.RCP R7, R5 ;  /* 0x0000000500073308 */ /* 0x000e620000001000 */
[----:B------:R-:W-:Y:S01]  /*f260*/  SHF.R.S32.HI R8, RZ, 0x5, R11 ;  /* 0x00000005ff087819 */ /* 0x000fe2000001140b */
[----:B------:R-:W-:Y:S01]  /*f270*/  IMAD.SHL.U32 R18, R17, 0x40, RZ ;  /* 0x0000004011127824 */ /* 0x000fe200078e00ff */
[----:B------:R-:W-:Y:S01]  /*f280*/  SHF.R.S32.HI R13, RZ, 0x1, R13 ;  /* 0x00000001ff0d7819 */ /* 0x000fe2000001140d */
[----:B------:R-:W-:Y:S01]  /*f290*/  IMAD.IADD R19, R16, 0x1, -R19 ;  /* 0x0000000110137824 */ /* 0x000fe200078e0a13 */
[----:B------:R-:W-:Y:S01]  /*f2a0*/  LOP3.LUT R12, R12, 0xc0, RZ, 0xc0, !PT ;  /* 0x000000c00c0c7812 */ /* 0x000fe200078ec0ff */
[----:B------:R-:W-:Y:S01]  /*f2b0*/  IMAD R16, R8, 0x100, R15 ;  /* 0x0000010008107824 */ /* 0x000fe200078e020f */
[----:B------:R-:W-:Y:S01]  /*f2c0*/  SHF.L.U32 R13, R13, 0x3, RZ ;  /* 0x000000030d0d7819 */ /* 0x000fe200000006ff */
[----:B------:R-:W2:Y:S01]  /*f2d0*/  @P2 MUFU.RCP R6, R4 ;  /* 0x0000000400062308 */ /* 0x000ea20000001000 */
[----:B------:R-:W-:-:S02]  /*f2e0*/  LOP3.LUT R18, R18, 0xc0, RZ, 0xc0, !PT ;  /* 0x000000c012127812 */ /* 0x000fc400078ec0ff */
[----:B------:R-:W-:Y:S02]  /*f2f0*/  LOP3.LUT R13, R12, 0x18, R13, 0xf8, !PT ;  /* 0x000000180c0d7812 */ /* 0x000fe400078ef80d */
[----:B------:R-:W-:Y:S02]  /*f300*/  LEA R16, R19, R16, 0x4 ;  /* 0x0000001013107211 */ /* 0x000fe400078e20ff */
[----:B------:R-:W-:Y:S01]  /*f310*/  SHF.R.U32.HI R12, RZ, 0x3, R12 ;  /* 0x00000003ff0c7819 */ /* 0x000fe2000001160c */
[C---:B-1----:R-:W-:Y:S01]  /*f320*/  FMUL.FTZ R68, R7.reuse, R68 ;  /* 0x0000004407447220 */ /* 0x042fe20000410000 */
[----:B------:R-:W-:Y:S01]  /*f330*/  LEA.HI R19, R18, R18, RZ, 0x1d ;  /* 0x0000001212137211 */ /* 0x000fe200078fe8ff */
[----:B------:R-:W-:Y:S01]  /*f340*/  FMUL.FTZ R69, R7, R69 ;  /* 0x0000004507457220 */ /* 0x000fe20000410000 */
[----:B------:R-:W-:Y:S01]  /*f350*/  LOP3.LUT R15, R17, 0x1, RZ, 0xc0, !PT ;  /* 0x00000001110f7812 */ /* 0x000fe200078ec0ff */
[----:B------:R-:W-:Y:S01]  /*f360*/  FMUL.FTZ R72, R7, R72 ;  /* 0x0000004807487220 */ /* 0x000fe20000410000 */
[----:B------:R-:W-:Y:S01]  /*f370*/  LOP3.LUT P0, RZ, R17, 0x2, RZ, 0xc0, !PT ;  /* 0x0000000211ff7812 */ /* 0x000fe2000780c0ff */
[----:B------:R-:W-:Y:S01]  /*f380*/  FMUL.FTZ R73, R7, R73 ;  /* 0x0000004907497220 */ /* 0x000fe20000410000 */
[----:B------:R-:W-:Y:S01]  /*f390*/  LOP3.LUT R13, R13, R12, RZ, 0x3c, !PT ;  /* 0x0000000c0d0d7212 */ /* 0x000fe200078e3cff */
[----:B------:R-:W-:Y:S01]  /*f3a0*/  IMAD.U32 R12, R16, 0x2, R19 ;  /* 0x00000002100c7824 */ /* 0x000fe200078e0013 */
[----:B------:R-:W-:Y:S01]  /*f3b0*/  ISETP.NE.U32.AND P1, PT, R15, 0x1, PT ;  /* 0x000000010f00780c */ /* 0x000fe20003f25070 */
[----:B------:R-:W-:Y:S01]  /*f3c0*/  IMAD.MOV.U32 R15, RZ, RZ, -0x20 ;  /* 0xffffffe0ff0f7424 */ /* 0x000fe200078e00ff */
[----:B------:R-:W-:Y:S01]  /*f3d0*/  LOP3.LUT R32, R11, 0xffffffe0, RZ, 0xc0, !PT ;  /* 0xffffffe00b207812 */ /* 0x000fe200078ec0ff */
[C---:B------:R-:W-:Y:S01]  /*f3e0*/  FMUL.FTZ R76, R7.reuse, R76 ;  /* 0x0000004c074c7220 */ /* 0x040fe20000410000 */
[----:B------:R-:W-:Y:S01]  /*f3f0*/  STS.64 [R12.X4], R68 ;  /* 0x000000440c007388 */ /* 0x000fe20000004a00 */
[----:B------:R-:W-:Y:S01]  /*f400*/  FMUL.FTZ R77, R7, R77 ;  /* 0x0000004d074d7220 */ /* 0x000fe20000410000 */
[----:B------:R-:W-:Y:S01]  /*f410*/  SEL R16, R15, 0x20, !P1 ;  /* 0x000000200f107807 */ /* 0x000fe20004800000 */
[C---:B------:R-:W-:Y:S01]  /*f420*/  FMUL.FTZ R80, R7.reuse, R80 ;  /* 0x0000005007507220 */ /* 0x040fe20000410000 */
[----:B------:R-:W1:Y:S01]  /*f430*/  @P3 MUFU.LG2 R5, R5 ;  /* 0x0000000500053308 */ /* 0x000e620000000c00 */
[----:B------:R-:W-:Y:S01]  /*f440*/  FMUL.FTZ R81, R7, R81 ;  /* 0x0000005107517220 */ /* 0x000fe20000410000 */
[----:B------:R-:W-:Y:S01]  /*f450*/  SHF.L.U32 R7, R12, 0x2, RZ ;  /* 0x000000020c077819 */ /* 0x000fe200000006ff */
[C---:B--2---:R-:W-:Y:S01]  /*f460*/  FMUL.FTZ R71, R6.reuse, R71 ;  /* 0x0000004706477220 */ /* 0x044fe20000410000 */
[----:B------:R-:W-:Y:S01]  /*f470*/  SHF.R.S32.HI R11, RZ, 0x1f, R8 ;  /* 0x0000001fff0b7819 */ /* 0x000fe20000011408 */
[C---:B------:R-:W-:Y:S01]  /*f480*/  FMUL.FTZ R70, R6.reuse, R70 ;  /* 0x0000004606467220 */ /* 0x040fe20000410000 */
[C---:B------:R-:W-:Y:S01]  /*f490*/  IADD3 R29, R7.reuse, 0x40, RZ ;  /* 0x00000040071d7810 */ /* 0x040fe20007ffe0ff */
[C---:B------:R-:W-:Y:S01]  /*f4a0*/  FMUL.FTZ R75, R6.reuse, R75 ;  /* 0x0000004b064b7220 */ /* 0x040fe20000410000 */
[----:B------:R-:W-:Y:S01]  /*f4b0*/  @P0 IADD3 R29, R7, -0x40, RZ ;  /* 0xffffffc0071d0810 */ /* 0x000fe20007ffe0ff */
[C---:B------:R-:W-:Y:S01]  /*f4c0*/  FMUL.FTZ R74, R6.reuse, R74 ;  /* 0x0000004a064a7220 */ /* 0x040fe20000410000 */
[----:B------:R-:W-:Y:S01]  /*f4d0*/  STS.64 [R12.X4+0x400], R70 ;  /* 0x000400460c007388 */ /* 0x000fe20000004a00 */
[----:B------:R-:W-:Y:S01]  /*f4e0*/  FMUL.FTZ R79, R6, R79 ;  /* 0x0000004f064f7220 */ /* 0x000fe20000410000 */
[----:B------:R-:W-:Y:S01]  /*f4f0*/  IADD3 R33, R16, R29, RZ ;  /* 0x0000001d10217210 */ /* 0x000fe20007ffe0ff */
[C---:B------:R-:W-:Y:S01]  /*f500*/  FMUL.FTZ R78, R6.reuse, R78 ;  /* 0x0000004e064e7220 */ /* 0x040fe20000410000 */
[----:B------:R-:W2:Y:S01]  /*f510*/  @P2 MUFU.LG2 R4, R4 ;  /* 0x0000000400042308 */ /* 0x000ea20000000c00 */
[C---:B------:R-:W-:Y:S01]  /*f520*/  FMUL.FTZ R83, R6.reuse, R83 ;  /* 0x0000005306537220 */ /* 0x040fe20000410000 */
[----:B------:R-:W-:Y:S01]  /*f530*/  LEA.HI R11, R11, R8, RZ, 0x2 ;  /* 0x000000080b0b7211 */ /* 0x000fe200078f10ff */
[----:B------:R-:W-:-:S02]  /*f540*/  FMUL.FTZ R82, R6, R82 ;  /* 0x0000005206527220 */ /* 0x000fc40000410000 */
[----:B------:R-:W-:Y:S01]  /*f550*/  IMAD.IADD R6, R14, 0x1, R13 ;  /* 0x000000010e067824 */ /* 0x000fe200078e020d */
[----:B------:R-:W-:Y:S01]  /*f560*/  LOP3.LUT R11, R11, 0xffffffc, RZ, 0xc0, !PT ;  /* 0x0ffffffc0b0b7812 */ /* 0x000fe200078ec0ff */
[----:B------:R-:W-:Y:S02]  /*f570*/  IMAD.IADD R13, R7, 0x1, R16 ;  /* 0x00000001070d7824 */ /* 0x000fe400078e0210 */
[----:B------:R-:W3:Y:S01]  /*f580*/  S2R R7, SR_CTAID.Z ;  /* 0x0000000000077919 */ /* 0x000ee20000002700 */
[----:B------:R-:W-:Y:S01]  /*f590*/  IMAD.IADD R32, R3, 0x1, -R32 ;  /* 0x0000000103207824 */ /* 0x000fe200078e0a20 */
[----:B------:R-:W-:Y:S01]  /*f5a0*/  IADD3 R11, R8, -R11, RZ ;  /* 0x8000000b080b7210 */ /* 0x000fe20007ffe0ff */
[----:B-1----:R-:W-:Y:S01]  /*f5b0*/  @P3 FMUL.FTZ R5, R5, 0.69314718246459960938 ;  /* 0x3f31721805053820 */ /* 0x002fe20000410000 */
[----:B------:R-:W-:Y:S01]  /*f5c0*/  STS.64 [R13], R72 ;  /* 0x000000480d007388 */ /* 0x000fe20000000a00 */
[----:B------:R-:W-:Y:S02]  /*f5d0*/  MOV R3, 0xff800000 ;  /* 0xff80000000037802 */ /* 0x000fe40000000f00 */
[----:B------:R-:W-:Y:S01]  /*f5e0*/  LOP3.LUT P0, RZ, R32, 0x3, RZ, 0xc0, !PT ;  /* 0x0000000320ff7812 */ /* 0x000fe2000780c0ff */
[----:B------:R-:W-:Y:S01]  /*f5f0*/  STS.64 [R13+0x400], R74 ;  /* 0x0004004a0d007388 */ /* 0x000fe20000000a00 */
[----:B------:R-:W-:-:S02]  /*f600*/  @P3 FFMA.FTZ R3, R2, c[0x0][0x238], R5 ;  /* 0x00008e0002033a23 */ /* 0x000fc40000010005 */
[----:B------:R-:W-:Y:S01]  /*f610*/  IMAD R11, R11, 0x10, R148 ;  /* 0x000000100b0b7824 */ /* 0x000fe200078e0294 */
[----:B------:R-:W-:Y:S04]  /*f620*/  STS.64 [R29], R76 ;  /* 0x0000004c1d007388 */ /* 0x000fe80000000a00 */
[----:B------:R2:W-:Y:S04]  /*f630*/  STS.64 [R29+0x400], R78 ;  /* 0x0004004e1d007388 */ /* 0x0005e80000000a00 */
[----:B------:R-:W-:Y:S04]  /*f640*/  STS.64 [R33], R80 ;  /* 0x0000005021007388 */ /* 0x000fe80000000a00 */
[----:B------:R-:W-:Y:S01]  /*f650*/  STS.64 [R33+0x400], R82 ;  /* 0x0004005221007388 */ /* 0x000fe20000000a00 */
[----:B---3--:R-:W-:-:S03]  /*f660*/  IMAD R7, R30, c[0x0][0x1c0], R7 ;  /* 0x000070001e077a24 */ /* 0x008fc600078e0207 */
[----:B------:R-:W-:Y:S01]  /*f670*/  BAR.SYNC.DEFER_BLOCKING 0x0 ;  /* 0x0000000000007b1d */ /* 0x000fe20000010000 */
[----:B------:R-:W-:Y:S02]  /*f680*/  IMAD R7, R28, c[0x0][0x1c0], R7 ;  /* 0x000070001c077a24 */ /* 0x000fe400078e0207 */
[----:B------:R-:W-:Y:S02]  /*f690*/  IMAD.MOV.U32 R28, RZ, RZ, -0x800000 ;  /* 0xff800000ff1c7424 */ /* 0x000fe400078e00ff */
[----:B--2---:R-:W-:-:S04]  /*f6a0*/  @P2 FMUL.FTZ R29, R4, 0.69314718246459960938 ;  /* 0x3f317218041d2820 */ /* 0x004fc80000410000 */
[----:B------:R-:W-:Y:S01]  /*f6b0*/  @P2 FFMA.FTZ R28, R0, c[0x0][0x238], R29 ;  /* 0x00008e00001c2a23 */ /* 0x000fe2000001001d */
[----:B------:R-:W1:Y:S04]  /*f6c0*/  LDS.128 R20, [R6.X4] ;  /* 0x0000000006147984 */ /* 0x000e680000004c00 */
[----:B------:R-:W2:Y:S04]  /*f6d0*/  LDS.128 R16, [R6.X4+0x800] ;  /* 0x0008000006107984 */ /* 0x000ea80000004c00 */
[----:B------:R-:W3:Y:S04]  /*f6e0*/  LDS.128 R12, [R6.X4+0x1000] ;  /* 0x00100000060c7984 */ /* 0x000ee80000004c00 */
[----:B------:R5:W4:Y:S02]  /*f6f0*/  LDS.128 R24, [R6.X4+0x1800] ;  /* 0x0018000006187984 */ /* 0x000b240000004c00 */
[----:B-----5:R-:W-:-:S04]  /*f700*/  IMAD.SHL.U32 R6, R31, 0x40, RZ ;  /* 0x000000401f067824 */ /* 0x020fc800078e00ff */
        /* <DEDUP_REMOVED lines=13> */
.L_x_4892:
[----:B-1----:R-:W-:Y:S05]  /*f7e0*/  BSYNC B0 ;  /* 0x0000000000007941 */ /* 0x002fea0003800000 */
.L_x_4891:
[----:B------:R-:W-:Y:S01]  /*f7f0*/  IMAD.SHL.U32 R4, R10, 0x4, RZ ;  /* 0x000000040a047824 */ /* 0x000fe200078e00ff */
[C---:B------:R-:W-:Y:S01]  /*f800*/  IADD3 R2, R9.reuse, 0x10, RZ ;  /* 0x0000001009027810 */ /* 0x040fe20007ffe0ff */
[----:B------:R-:W-:Y:S01]  /*f810*/  IMAD R6, R6, c[0x0][0x22c], RZ ;  /* 0x00008b0006067a24 */ /* 0x000fe200078e02ff */
[----:B------:R-:W-:Y:S01]  /*f820*/  IADD3 R0, R9, 0x20, RZ ;  /* 0x0000002009007810 */ /* 0x000fe20007ffe0ff */
[----:B------:R-:W-:Y:S01]  /*f830*/  IMAD R31, R31, -0x40, R142 ;  /* 0xffffffc01f1f7824 */ /* 0x000fe200078e028e */
[----:B------:R-:W-:-:S04]  /*f840*/  SHF.R.S32.HI R5, RZ, 0x1f, R4 ;  /* 0x0000001fff057819 */ /* 0x000fc80000011404 */
[-C--:B------:R-:W-:Y:S01]  /*f850*/  ISETP.GE.AND P2, PT, R2, R31.reuse, PT ;  /* 0x0000001f0200720c */ /* 0x080fe20003f46270 */
[C---:B------:R-:W-:Y:S01]  /*f860*/  IMAD.WIDE R4, R9.reuse, 0x20, R4 ;  /* 0x0000002009047825 */ /* 0x040fe200078e0204 */
[-C--:B------:R-:W-:Y:S02]  /*f870*/  ISETP.GE.AND P1, PT, R0, R31.reuse, PT ;  /* 0x0000001f0000720c */ /* 0x080fe40003f26270 */
[C---:B------:R-:W-:Y:S02]  /*f880*/  IADD3 R0, R9.reuse, 0x30, RZ ;  /* 0x0000003009007810 */ /* 0x040fe40007ffe0ff */
[C---:B------:R-:W-:Y:S02]  /*f890*/  IADD3 R3, P0, R6.reuse, R4, RZ ;  /* 0x0000000406037210 */ /* 0x040fe40007f1e0ff */
[----:B------:R-:W-:Y:S02]  /*f8a0*/  ISETP.GE.AND P3, PT, R9, R31, PT ;  /* 0x0000001f0900720c */ /* 0x000fe40003f66270 */
[----:B------:R-:W-:-:S02]  /*f8b0*/  LEA.HI.X.SX32 R6, R6, R5, 0x1, P0 ;  /* 0x0000000506067211 */ /* 0x000fc400000f0eff */
[----:B------:R-:W-:-:S04]  /*f8c0*/  LEA R2, P0, R3, c[0x0][0x1d8], 0x2 ;  /* 0x0000760003027a11 */ /* 0x000fc800078010ff */
[----:B------:R-:W-:Y:S02]  /*f8d0*/  LEA.HI.X R3, R3, c[0x0][0x1dc], R6, 0x2, P0 ;  /* 0x0000770003037a11 */ /* 0x000fe400000f1406 */
[----:B------:R-:W-:-:S03]  /*f8e0*/  ISETP.GE.AND P0, PT, R0, R31, PT ;  /* 0x0000001f0000720c */ /* 0x000fc60003f06270 */
[----:B--2---:R1:W-:Y:S04]  /*f8f0*/  @!P2 STG.E.128 [R2.64+0x800], R16 ;  /* 0x000800100200a986 */ /* 0x0043e8000c101d06 */
[----:B---3--:R1:W-:Y:S04]  /*f900*/  @!P1 STG.E.128 [R2.64+0x1000], R12 ;  /* 0x0010000c02009986 */ /* 0x0083e8000c101d06 */
[----:B------:R1:W-:Y:S04]  /*f910*/  @!P3 STG.E.64 [R2.64], R20 ;  /* 0x000000140200b986 */ /* 0x0003e8000c101b06 */
[----:B------:R1:W-:Y:S01]  /*f920*/  @!P3 STG.E.64 [R2.64+0x8], R22 ;  /* 0x000008160200b986 */ /* 0x0003e2000c101b06 */
[----:B------:R-:W-:Y:S05]  /*f930*/  @P0 EXIT ;  /* 0x000000000000094d */ /* 0x000fea0003800000 */
[----:B----4-:R-:W-:Y:S01]  /*f940*/  STG.E.128 [R2.64+0x1800], R24 ;  /* 0x0018001802007986 */ /* 0x010fe2000c101d06 */
[----:B------:R-:W-:Y:S05]  /*f950*/  EXIT ;  /* 0x000000000000794d */ /* 0x000fea0003800000 */
.L_x_4893:
        /* <DEDUP_REMOVED lines=10> */
.L_x_5256:


//--------------------- .text._ZN5flash24flash_fwd_splitkv_kernelI23Flash_fwd_kernel_traitsILi32ELi64ELi128ELi4ELb0ELb0EN7cutlass10bfloat16_tE19Flash_kernel_traitsILi32ELi64ELi128ELi4ES3_EELb1ELb0ELb0ELb0ELb1ELb1ELb1ELb1EEEvNS_16Flash_fwd_paramsE --------------------------
	.section	.text._ZN5flash24flash_fwd_splitkv_kernelI23Flash_fwd_kernel_traitsILi32ELi64ELi128ELi4ELb0ELb0EN7cutlass10bfloat16_tE19Flash_kernel_traitsILi32ELi64ELi128ELi4ES3_EELb1ELb0ELb0ELb0ELb1ELb1ELb1ELb1EEEvNS_16Flash_fwd_paramsE,"ax",@progbits
	.sectioninfo	@"SHI_REGISTERS=168"
	.align	128
        .global         _ZN5flash24flash_fwd_splitkv_kernelI23Flash_fwd_kernel_traitsILi32ELi64ELi128ELi4ELb0ELb0EN7cutlass10bfloat16_tE19Flash_kernel_traitsILi32ELi64ELi128ELi4ES3_EELb1ELb0ELb0ELb0ELb1ELb1ELb1ELb1EEEvNS_16Flash_fwd_paramsE
        .type           _ZN5flash24flash_fwd_splitkv_kernelI23Flash_fwd_kernel_traitsILi32ELi64ELi128ELi4ELb0ELb0EN7cutlass10bfloat16_tE19Flash_kernel_traitsILi32ELi64ELi128ELi4ES3_EELb1ELb0ELb0ELb0ELb1ELb1ELb1ELb1EEEvNS_16Flash_fwd_paramsE,@function
        .size           _ZN5flash24flash_fwd_splitkv_kernelI23Flash_fwd_kernel_traitsILi32ELi64ELi128ELi4ELb0ELb0EN7cutlass10bfloat16_tE19Flash_kernel_traitsILi32ELi64ELi128ELi4ES3_EELb1ELb0ELb0ELb0ELb1ELb1ELb1ELb1EEEvNS_16Flash_fwd_paramsE,(.L_x_5257 - _ZN5flash24flash_fwd_splitkv_kernelI23Flash_fwd_kernel_traitsILi32ELi64ELi128ELi4ELb0ELb0EN7cutlass10bfloat16_tE19Flash_kernel_traitsILi32ELi64ELi128ELi4ES3_EELb1ELb0ELb0ELb0ELb1ELb1ELb1ELb1EEEvNS_16Flash_fwd_paramsE)
        .other          _ZN5flash24flash_fwd_splitkv_kernelI23Flash_fwd_kernel_traitsILi32ELi64ELi128ELi4ELb0ELb0EN7cutlass10bfloat16_tE19Flash_kernel_traitsILi32ELi64ELi128ELi4ES3_EELb1ELb0ELb0ELb0ELb1ELb1ELb1ELb1EEEvNS_16Flash_fwd_paramsE,@"STO_CUDA_ENTRY STV_DEFAULT"
_ZN5flash24flash_fwd_splitkv_kernelI23Flash_fwd_kernel_traitsILi32ELi64ELi128ELi4ELb0ELb0EN7cutlass10bfloat16_tE19Flash_kernel_traitsILi32ELi64ELi128ELi4ES3_EELb1ELb0ELb0ELb0ELb1ELb1ELb1ELb1EEEvNS_16Flash_fwd_paramsE:
.text._ZN5flash24flash_fwd_splitkv_kernelI23Flash_fwd_kernel_traitsILi32ELi64ELi128ELi4ELb0ELb0EN7cutlass10bfloat16_tE19Flash_kernel_traitsILi32ELi64ELi128ELi4ES3_EELb1ELb0ELb0ELb0ELb1ELb1ELb1ELb1EEEvNS_16Flash_fwd_paramsE:
        /* <DEDUP_REMOVED lines=53> */
.L_x_4894:
[----:B-1-34-:R-:W-:Y:S02]  /*0350*/  MOV R4, c[0x0][0x218] ;  /* 0x0000860000047a02 */ /* 0x01afe40000000f00 */
.L_x_4895:
        /* <DEDUP_REMOVED lines=107> */
.L_x_4896:
        /* <DEDUP_REMOVED lines=94> */
.L_x_4897:
        /* <DEDUP_REMOVED lines=16> */
.L_x_4899:
        /* <DEDUP_REMOVED lines=54> */
.L_x_4898:
        /* <DEDUP_REMOVED lines=211> */
.L_x_4930:
        /* <DEDUP_REMOVED lines=89> */
.L_x_4904:
[----:B------:R-:W-:Y:S05]  /*2710*/  BSYNC B0 ;  /* 0x0000000000007941 */ /* 0x000fea0003800000 */
.L_x_4903:
        /* <DEDUP_REMOVED lines=57> */
.L_x_4906:
[----:B------:R-:W-:Y:S05]  /*2ab0*/  BSYNC B0 ;  /* 0x0000000000007941 */ /* 0x000fea0003800000 */
.L_x_4905:
        /* <DEDUP_REMOVED lines=57> */
.L_x_4908:
[----:B------:R-:W-:Y:S05]  /*2e50*/  BSYNC B0 ;  /* 0x0000000000007941 */ /* 0x000fea0003800000 */
.L_x_4907:
        /* <DEDUP_REMOVED lines=60> */
.L_x_4910:
[----:B------:R-:W-:Y:S05]  /*3220*/  BSYNC B0 ;  /* 0x0000000000007941 */ /* 0x000fea0003800000 */
.L_x_4909:
        /* <DEDUP_REMOVED lines=9> */
.L_x_4902:
        /* <DEDUP_REMOVED lines=86> */
.L_x_4915:
[----:B------:R-:W-:Y:S05]  /*3820*/  BSYNC B0 ;  /* 0x0000000000007941 */ /* 0x000fea0003800000 */
.L_x_4914:
[----:B-----5:R3:W-:Y:S02]  /*3830*/  STG.E.128 [R76.64], R40 ;  /* 0x000000284c007986 */ /* 0x0207e4000c101d06 */
.L_x_4913:
[----:B------:R-:W-:Y:S05]  /*3840*/  BSYNC B1 ;  /* 0x0000000000017941 */ /* 0x000fea0003800000 */
.L_x_4912:
        /* <DEDUP_REMOVED lines=88> */
.L_x_4919:
[----:B------:R-:W-:Y:S05]  /*3dd0*/  BSYNC B0 ;  /* 0x0000000000007941 */ /* 0x000fea0003800000 */
.L_x_4918:
[C---:B--2---:R-:W-:Y:S04]  /*3de0*/  LEA R2, P0, R55.reuse, R76, 0x1 ;  /* 0x0000004c37027211 */ /* 0x044fe800078008ff */
[----:B------:R-:W-:Y:S05]  /*3df0*/  LEA.HI.X R3, R55, R77, R56, 0x1, P0 ;  /* 0x0000004d37037211 */ /* 0x000fea00000f0c38 */
[----:B-----5:R2:W-:Y:S04]  /*3e00*/  STG.E.128 [R2.64], R40 ;  /* 0x0000002802007986 */ /* 0x0205e8000c101d06 */
.L_x_4917:
[----:B------:R-:W-:Y:S05]  /*3e10*/  BSYNC B1 ;  /* 0x0000000000017941 */ /* 0x000fea0003800000 */
.L_x_4916:
        /* <DEDUP_REMOVED lines=88> */
.L_x_4923:
[----:B------:R-:W-:Y:S05]  /*43a0*/  BSYNC B0 ;  /* 0x0000000000007941 */ /* 0x000fea0003800000 */
.L_x_4922:
[C---:B------:R-:W-:Y:S04]  /*43b0*/  LEA R2, P0, R110.reuse, R76, 0x1 ;  /* 0x0000004c6e027211 */ /* 0x040fe800078008ff */
[----:B------:R-:W-:Y:S05]  /*43c0*/  LEA.HI.X R3, R110, R77, R82, 0x1, P0 ;  /* 0x0000004d6e037211 */ /* 0x000fea00000f0c52 */
[----:B-----5:R3:W-:Y:S04]  /*43d0*/  STG.E.128 [R2.64], R40 ;  /* 0x0000002802007986 */ /* 0x0207e8000c101d06 */
.L_x_4921:
[----:B------:R-:W-:Y:S05]  /*43e0*/  BSYNC B1 ;  /* 0x0000000000017941 */ /* 0x000fea0003800000 */
.L_x_4920:
        /* <DEDUP_REMOVED lines=88> */
.L_x_4927:
[----:B------:R-:W-:Y:S05]  /*4970*/  BSYNC B0 ;  /* 0x0000000000007941 */ /* 0x000fea0003800000 */
.L_x_4926:
[----:B------:R-:W-:Y:S05]  /*4980*/  MOV R3, 0xc0 ;  /* 0x000000c000037802 */ /* 0x000fea0000000f00 */
[C---:B------:R-:W-:Y:S04]  /*4990*/  IMAD.WIDE.U32 R4, R3.reuse, c[0x0][0x198], R76 ;  /* 0x0000660003047a25 */ /* 0x040fe800078e004c */
[----:B------:R-:W-:Y:S05]  /*49a0*/  IMAD R0, R3, c[0x0][0x19c], RZ ;  /* 0x0000670003007a24 */ /* 0x000fea00078e02ff */
[----:B------:R-:W-:Y:S05]  /*49b0*/  IADD3 R5, R5, R0, RZ ;  /* 0x0000000005057210 */ /* 0x000fea0007ffe0ff */
[----:B-----5:R3:W-:Y:S02]  /*49c0*/  STG.E.128 [R4.64], R40 ;  /* 0x0000002804007986 */ /* 0x0207e4000c101d06 */
.L_x_4925:
[----:B------:R-:W-:Y:S05]  /*49d0*/  BSYNC B1 ;  /* 0x0000000000017941 */ /* 0x000fea0003800000 */
.L_x_4924:
        /* <DEDUP_REMOVED lines=8> */
.L_x_4901:
        /* <DEDUP_REMOVED lines=26> */
.L_x_4911:
        /* <DEDUP_REMOVED lines=82> */
.L_x_4928:
        /* <DEDUP_REMOVED lines=8> */
.L_x_4929:
[----:B------:R-:W-:Y:S04]  /*51a0*/  IADD3 R11, R11, -0x1, RZ ;  /* 0xffffffff0b0b7810 */ /* 0x000fe80007ffe0ff */
[----:B------:R-:W-:Y:S11]  /*51b0*/  ISETP.GT.AND P0, PT, R11, R74, PT ;  /* 0x0000004a0b00720c */ /* 0x000ff60003f04270 */
[----:B------:R-:W-:Y:S02]  /*51c0*/  @!UPT UIADD3 URZ, URZ, URZ, URZ ;  /* 0x0000003f3f3ff290 */ /* 0x000fe4000fffe03f */
[----:B------:R-:W-:-:S05]  /*51d0*/  @P0 BRA `(.L_x_4930) ;  /* 0xffffcfa000000947 */ /* 0x000fca000383ffff */
.L_x_4900:
        /* <DEDUP_REMOVED lines=88> */
.L_x_4937:
[----:B------:R-:W-:Y:S05]  /*5760*/  BSYNC B0 ;  /* 0x0000000000007941 */ /* 0x000fea0003800000 */
.L_x_4936:
[----:B-----5:R1:W-:Y:S04]  /*5770*/  STS.64 [R153], R8 ;  /* 0x0000000899007388 */ /* 0x0203e80000000a00 */
[----:B------:R1:W-:Y:S02]  /*5780*/  STS.64 [R153+0x8], R10 ;  /* 0x0000080a99007388 */ /* 0x0003e40000000a00 */
.L_x_4935:
[----:B------:R-:W-:Y:S05]  /*5790*/  BSYNC B1 ;  /* 0x0000000000017941 */ /* 0x000fea0003800000 */
.L_x_4934:
        /* <DEDUP_REMOVED lines=54> */
.L_x_4940:
[----:B------:R-:W-:Y:S05]  /*5b00*/  BSYNC B0 ;  /* 0x0000000000007941 */ /* 0x000fea0003800000 */
.L_x_4939:
[----:B-----5:R2:W-:Y:S01]  /*5b10*/  STS.128 [R153+0x800], R24 ;  /* 0x0008001899007388 */ /* 0x0205e20000000c00 */
[----:B------:R-:W-:Y:S05]  /*5b20*/  BRA `(.L_x_4938) ;  /* 0x00000ce000007947 */ /* 0x000fea0003800000 */
.L_x_4933:
        /* <DEDUP_REMOVED lines=92> */
.L_x_4944:
[----:B------:R-:W-:Y:S05]  /*60f0*/  BSYNC B0 ;  /* 0x0000000000007941 */ /* 0x000fea0003800000 */
.L_x_4943:
[----:B-----5:R2:W-:Y:S04]  /*6100*/  STS.64 [R153], R20 ;  /* 0x0000001499007388 */ /* 0x0205e80000000a00 */
[----:B------:R2:W-:Y:S02]  /*6110*/  STS.64 [R153+0x8], R22 ;  /* 0x0000081699007388 */ /* 0x0005e40000000a00 */
.L_x_4942:
[----:B------:R-:W-:Y:S05]  /*6120*/  BSYNC B1 ;  /* 0x0000000000017941 */ /* 0x000fea0003800000 */
.L_x_4941:
        /* <DEDUP_REMOVED lines=14> */
[----:B------:R-:W-:Y:S01]  /*6210*/  LEA.HI.X.SX32 R2, R15, R14, 0x1, P2 ;  /* 0x0000000e0f027211 */ /* 0x000fe200010f0eff */
[----:B------:R-:W-:-:S03]  /*6220*/  @P0 IMAD.MOV R65, RZ, RZ, -R3 ;  /* 0x000000ffff410224 */ /* 0x000fc600078e0a03 */
[----:B------:R-:W-:Y:S01]  /*6230*/  IADD3 R3, P2, R9, R0, RZ ;  /* 0x0000000009037210 */ /* 0x000fe20007f5e0ff */
[----:B------:R-:W-:Y:S01]  /*6240*/  IMAD.WIDE R10, R65, 0x2, R26 ;  /* 0x00000002410a7825 */ /* 0x000fe200078e021a */
[----:B------:R-:W-:Y:S02]  /*6250*/  @P0 SHF.R.S32.HI R67, RZ, 0x1, R67 ;  /* 0x00000001ff430819 */ /* 0x000fe40000011443 */
[----:B------:R-:W-:Y:S02]  /*6260*/  LEA.HI.X.SX32 R12, R9, R2, 0x1, P2 ;  /* 0x00000002090c7211 */ /* 0x000fe400010f0eff */
[C---:B------:R-:W-:Y:S01]  /*6270*/  LEA R14, P2, R3.reuse, c[0x0][0x2b0], 0x1 ;  /* 0x0000ac00030e7a11 */ /* 0x040fe200078408ff */
[----:B------:R-:W3:Y:S03]  /*6280*/  LDG.E.128 R8, [R10.64] ;  /* 0x000000060a087981 */ /* 0x000ee6000c1e1d00 */
[----:B------:R-:W-:-:S02]  /*6290*/  LEA.HI.X R15, R3, c[0x0][0x2b4], R12, 0x1, P2 ;  /* 0x0000ad00030f7a11 */ /* 0x000fc400010f0c0c */
        /* <DEDUP_REMOVED lines=68> */
.L_x_4946:
[----:B------:R-:W-:Y:S05]  /*66e0*/  BSYNC B0 ;  /* 0x0000000000007941 */ /* 0x000fea0003800000 */
.L_x_4945:
[----:B-----5:R3:W-:Y:S01]  /*66f0*/  STS.128 [R153+0x800], R4 ;  /* 0x0008000499007388 */ /* 0x0207e20000000c00 */
[----:B------:R-:W-:Y:S05]  /*6700*/  BRA `(.L_x_4938) ;  /* 0x0000010000007947 */ /* 0x000fea0003800000 */
.L_x_4932:
[----:B------:R-:W1:Y:S01]  /*6710*/  S2R R41, SR_CTAID.X ;  /* 0x0000000000297919 */ /* 0x000e620000002500 */
[----:B--2---:R-:W-:Y:S01]  /*6720*/  IADD3 R20, R104, 0x20, RZ ;  /* 0x0000002068147810 */ /* 0x004fe20007ffe0ff */
        /* <DEDUP_REMOVED lines=14> */
.L_x_4938:
[----:B------:R-:W-:Y:S05]  /*6810*/  BSYNC B2 ;  /* 0x0000000000027941 */ /* 0x000fea0003800000 */
.L_x_4931:
[----:B------:R-:W-:Y:S01]  /*6820*/  IADD3 R152, R52, -0x1, RZ ;  /* 0xffffffff34987810 */ /* 0x000fe20007ffe0ff */
[----:B------:R-:W4:Y:S01]  /*6830*/  S2R R42, SR_TID.X ;  /* 0x00000000002a7919 */ /* 0x000f220000002100 */
[C---:B-1-3--:R-:W-:Y:S02]  /*6840*/  IADD3 R4, R104.reuse, 0x40, RZ ;  /* 0x0000004068047810 */ /* 0x04afe40007ffe0ff */
        /* <DEDUP_REMOVED lines=8> */
[----:B------:R-:W-:Y:S02]  /*68d0*/  ISETP.GE.AND P4, PT, R20, R5, PT ;  /* 0x000000051400720c */ /* 0x000fe40003f86270 */
[----:B----4-:R-:W-:Y:S01]  /*68e0*/  SHF.R.S32.HI R9, RZ, 0x1f, R42 ;  /* 0x0000001fff097819 */ /* 0x010fe2000001142a */
[----:B------:R-:W-:-:S02]  /*68f0*/  IMAD.SHL.U32 R66, R42, 0x2, RZ ;  /* 0x000000022a427824 */ /* 0x000fc400078e00ff */
[----:B------:R-:W-:Y:S02]  /*6900*/  @!P5 LEA R12, P2, R55, R144, 0x1 ;  /* 0x00000090370cd211 */ /* 0x000fe400078408ff */
[----:B------:R-:W-:Y:S01]  /*6910*/  @!P0 IMAD.MOV.U32 R3, RZ, RZ, c[0x0][0x198] ;  /* 0x00006600ff038624 */ /* 0x000fe200078e00ff */
[----:B------:R-:W-:Y:S01]  /*6920*/  LEA.HI R15, R9, R42, RZ, 0x4 ;  /* 0x0000002a090f7211 */ /* 0x000fe200078f20ff */
[----:B------:R-:W-:Y:S01]  /*6930*/  @!P0 IMAD.MOV.U32 R6, RZ, RZ, c[0x0][0x19c] ;  /* 0x00006700ff068624 */ /* 0x000fe200078e00ff */
[----:B------:R-:W-:Y:S01]  /*6940*/  @!P5 LEA.HI.X R13, R55, R145, R56, 0x1, P2 ;  /* 0x00000091370dd211 */ /* 0x000fe200010f0c38 */
[----:B------:R-:W-:Y:S01]  /*6950*/  @!PT LDS RZ, [RZ] ;  /* 0x00000000fffff984 */ /* 0x000fe20000000800 */
[----:B------:R-:W-:Y:S01]  /*6960*/  @!PT LDS RZ, [RZ] ;  /* 0x00000000fffff984 */ /* 0x000fe20000000800 */
[----:B------:R-:W-:Y:S01]  /*6970*/  @!PT LDS RZ, [RZ] ;  /* 0x00000000fffff984 */ /* 0x000fe20000000800 */
[----:B------:R1:W-:Y:S01]  /*6980*/  @!P3 LDGSTS.E.BYPASS.LTC128B.128 [R153+0x1000], [R144.64] ;  /* 0x010000009099bfae */ /* 0x0003e2000b901d46 */
[C---:B------:R-:W-:Y:S01]  /*6990*/  @!P0 LEA R16, P2, R3.reuse, R144, 0x7 ;  /* 0x0000009003108211 */ /* 0x040fe200078438ff */
[----:B------:R-:W-:Y:S01]  /*69a0*/  @!P6 IMAD.MOV.U32 R10, RZ, RZ, c[0x0][0x198] ;  /* 0x00006600ff0ae624 */ /* 0x000fe200078e00ff */
[----:B------:R-:W-:Y:S01]  /*69b0*/  ISETP.GE.AND P3, PT, R4, R5, PT ;  /* 0x000000050400720c */ /* 0x000fe20003f66270 */
[----:B------:R3:W-:Y:S01]  /*69c0*/  @!P5 LDGSTS.E.BYPASS.LTC128B.128 [R153+0x1800], [R12.64] ;  /* 0x018000000c99dfae */ /* 0x0007e2000b901d46 */
[----:B------:R-:W-:Y:S01]  /*69d0*/  @!P0 LEA.HI.X R17, R3, R145, R6, 0x7, P2 ;  /* 0x0000009103118211 */ /* 0x000fe200010f3c06 */
[----:B------:R-:W-:Y:S01]  /*69e0*/  @!P6 IMAD.WIDE.U32 R10, R10, 0xc0, R144 ;  /* 0x000000c00a0ae825 */ /* 0x000fe200078e0090 */
[----:B------:R-:W-:-:S02]  /*69f0*/  ISETP.GE.AND P2, PT, R2, R5, PT ;  /* 0x000000050200720c */ /* 0x000fc40003f46270 */
[----:B------:R-:W-:Y:S01]  /*6a00*/  SHF.R.S32.HI R2, RZ, 0x4, R15 ;  /* 0x00000004ff027819 */ /* 0x000fe2000001140f */
[----:B------:R4:W-:Y:S01]  /*6a10*/  @!P0 LDGSTS.E.BYPASS.LTC128B.128 [R153+0x2000], [R16.64] ;  /* 0x0200000010998fae */ /* 0x0009e2000b901d46 */
[----:B------:R-:W-:Y:S02]  /*6a20*/  @!P4 LEA R6, P0, R57, R146, 0x1 ;  /* 0x000000923906c211 */ /* 0x000fe400078008ff */
[----:B------:R-:W-:Y:S02]  /*6a30*/  LEA.HI R8, R9, R42, RZ, 0x3 ;  /* 0x0000002a09087211 */ /* 0x000fe400078f18ff */
[----:B------:R-:W-:Y:S01]  /*6a40*/  @!P4 LEA.HI.X R7, R57, R147, R58, 0x1, P0 ;  /* 0x000000933907c211 */ /* 0x000fe200000f0c3a */
[----:B------:R-:W-:Y:S01]  /*6a50*/  @!P3 IMAD.MOV.U32 R3, RZ, RZ, c[0x0][0x1a0] ;  /* 0x00006800ff03b624 */ /* 0x000fe200078e00ff */
[----:B------:R-:W-:Y:S01]  /*6a60*/  ISETP.GE.AND P5, PT, R104, R5, PT ;  /* 0x000000056800720c */ /* 0x000fe20003fa6270 */
[----:B------:R-:W-:Y:S01]  /*6a70*/  @!P3 IMAD.MOV.U32 R14, RZ, RZ, c[0x0][0x1a4] ;  /* 0x00006900ff0eb624 */ /* 0x000fe200078e00ff */
[----:B------:R-:W-:-:S02]  /*6a80*/  LEA.HI R43, R2, R2, RZ, 0x1 ;  /* 0x00000002022b7211 */ /* 0x000fc400078f08ff */
[C---:B------:R-:W-:Y:S02]  /*6a90*/  @!P3 LEA R4, P0, R3.reuse, R146, 0x7 ;  /* 0x000000920304b211 */ /* 0x040fe400078038ff */
[----:B------:R-:W-:Y:S02]  /*6aa0*/  LOP3.LUT R19, R8, 0xfffffff8, RZ, 0xc0, !PT ;  /* 0xfffffff808137812 */ /* 0x000fe400078ec0ff */
[----:B------:R-:W-:Y:S02]  /*6ab0*/  @!P3 LEA.HI.X R5, R3, R147, R14, 0x7, P0 ;  /* 0x000000930305b211 */ /* 0x000fe400000f3c0e */
[----:B------:R-:W-:Y:S01]  /*6ac0*/  SHF.R.S32.HI R3, RZ, 0x3, R8 ;  /* 0x00000003ff037819 */ /* 0x000fe20000011408 */
[----:B------:R-:W-:Y:S01]  /*6ad0*/  IMAD.IADD R140, R42, 0x1, -R19 ;  /* 0x000000012a8c7824 */ /* 0x000fe200078e0a13 */
[----:B------:R-:W-:Y:S02]  /*6ae0*/  LOP3.LUT R43, R43, 0xfffffffe, RZ, 0xc0, !PT ;  /* 0xfffffffe2b2b7812 */ /* 0x000fe400078ec0ff */
[----:B------:R-:W-:Y:S01]  /*6af0*/  LEA.HI R8, R8, R3, RZ, 0x1 ;  /* 0x0000000308087211 */ /* 0x000fe200078f08ff */
[----:B---3--:R-:W-:Y:S01]  /*6b00*/  @!P2 IMAD.MOV.U32 R12, RZ, RZ, c[0x0][0x1a0] ;  /* 0x00006800ff0ca624 */ /* 0x008fe200078e00ff */
[----:B------:R-:W-:Y:S01]  /*6b10*/  LOP3.LUT R15, R15, 0xfffffff0, RZ, 0xc0, !PT ;  /* 0xfffffff00f0f7812 */ /* 0x000fe200078ec0ff */
[----:B------:R-:W-:Y:S01]  /*6b20*/  IMAD.IADD R43, R2, 0x1, -R43 ;  /* 0x00000001022b7824 */ /* 0x000fe200078e0a2b */
[----:B------:R-:W-:Y:S01]  /*6b30*/  LOP3.LUT R8, R8, 0xfffffffe, RZ, 0xc0, !PT ;  /* 0xfffffffe08087812 */ /* 0x000fe200078ec0ff */
[----:B------:R-:W-:Y:S01]  /*6b40*/  @!P2 IMAD.WIDE.U32 R12, R12, 0xc0, R146 ;  /* 0x000000c00c0ca825 */ /* 0x000fe200078e0092 */
[----:B------:R-:W-:-:S02]  /*6b50*/  LEA.HI R2, R140, R140, RZ, 0x1 ;  /* 0x0000008c8c027211 */ /* 0x000fc400078f08ff */
[----:B------:R-:W-:Y:S01]  /*6b60*/  LEA.HI R48, R9, R42, RZ, 0x5 ;  /* 0x0000002a09307211 */ /* 0x000fe200078f28ff */
[----:B----4-:R-:W-:Y:S01]  /*6b70*/  @!P6 IMAD.MOV.U32 R17, RZ, RZ, c[0x0][0x19c] ;  /* 0x00006700ff11e624 */ /* 0x010fe200078e00ff */
[----:B------:R-:W-:Y:S01]  /*6b80*/  LOP3.LUT R66, R66, 0x6, RZ, 0xc0, !PT ;  /* 0x0000000642427812 */ /* 0x000fe200078ec0ff */
[----:B------:R-:W-:Y:S01]  /*6b90*/  @!P6 IMAD.MOV.U32 R16, RZ, RZ, R10 ;  /* 0x000000ffff10e224 */ /* 0x000fe200078e000a */
[----:B------:R-:W-:Y:S01]  /*6ba0*/  SHF.R.S32.HI R46, RZ, 0x5, R48 ;  /* 0x00000005ff2e7819 */ /* 0x000fe20000011430 */
[----:B------:R-:W-:Y:S02]  /*6bb0*/  @!P6 IMAD R17, R17, 0xc0, RZ ;  /* 0x000000c01111e824 */ /* 0x000fe400078e02ff */
[----:B------:R-:W-:Y:S02]  /*6bc0*/  IMAD.IADD R44, R42, 0x1, -R15 ;  /* 0x000000012a2c7824 */ /* 0x000fe400078e0a0f */
[----:B------:R-:W-:Y:S01]  /*6bd0*/  @!P6 IMAD.IADD R17, R11, 0x1, R17 ;  /* 0x000000010b11e824 */ /* 0x000fe200078e0211 */
[----:B------:R-:W-:Y:S01]  /*6be0*/  LOP3.LUT R11, R2, 0xfffffffe, RZ, 0xc0, !PT ;  /* 0xfffffffe020b7812 */ /* 0x000fe200078ec0ff */
[----:B------:R-:W-:Y:S01]  /*6bf0*/  IMAD.IADD R3, R3, 0x1, -R8 ;  /* 0x0000000103037824 */ /* 0x000fe200078e0a08 */
[----:B------:R-:W-:Y:S01]  /*6c00*/  SHF.R.S32.HI R2, RZ, 0x1, R2 ;  /* 0x00000001ff027819 */ /* 0x000fe20000011402 */
[----:B------:R-:W-:Y:S01]  /*6c10*/  @!P2 IMAD.MOV.U32 R8, RZ, RZ, c[0x0][0x1a4] ;  /* 0x00006900ff08a624 */ /* 0x000fe200078e00ff */
[----:B------:R3:W-:Y:S01]  /*6c20*/  @!P6 LDGSTS.E.BYPASS.LTC128B.128 [R153+0x2800], [R16.64] ;  /* 0x028000001099efae */ /* 0x0007e2000b901d46 */
[----:B------:R-:W-:Y:S01]  /*6c30*/  SHF.R.S32.HI R15, RZ, 0x1f, R44 ;  /* 0x0000001fff0f7819 */ /* 0x000fe2000001142c */
[----:B------:R-:W-:Y:S01]  /*6c40*/  IMAD.IADD R45, R44, 0x1, -R45 ;  /* 0x000000012c2d7824 */ /* 0x000fe200078e0a2d */
[----:B------:R-:W-:Y:S01]  /*6c50*/  LOP3.LUT P0, RZ, R2, 0x2, RZ, 0xc0, !PT ;  /* 0x0000000202ff7812 */ /* 0x000fe2000780c0ff */
[----:B------:R-:W0:Y:S01]  /*6c60*/  LDGDEPBAR ;  /* 0x00000000000079af */ /* 0x000e220000000000 */
[----:B------:R-:W-:Y:S01]  /*6c70*/  @!P2 IMAD R9, R8, 0xc0, RZ ;  /* 0x000000c00809a824 */ /* 0x000fe200078e02ff */
[----:B------:R-:W-:Y:S01]  /*6c80*/  LEA.HI R44, R15, R44, RZ, 0x3 ;  /* 0x0000002c0f2c7211 */ /* 0x000fe200078f18ff */
[----:B------:R-:W-:-:S02]  /*6c90*/  IMAD.SHL.U32 R8, R2, 0x40, RZ ;  /* 0x0000004002087824 */ /* 0x000fc400078e00ff */
[----:B------:R-:W-:Y:S02]  /*6ca0*/  IMAD.IADD R140, R140, 0x1, -R11 ;  /* 0x000000018c8c7824 */ /* 0x000fe400078e0a0b */
[----:B------:R-:W-:Y:S01]  /*6cb0*/  IMAD.SHL.U32 R3, R3, 0x8, RZ ;  /* 0x0000000803037824 */ /* 0x000fe200078e00ff */
[----:B------:R-:W-:Y:S01]  /*6cc0*/  LOP3.LUT R8, R8, 0xc0, RZ, 0xc0, !PT ;  /* 0x000000c008087812 */ /* 0x000fe200078ec0ff */
[----:B------:R-:W-:Y:S02]  /*6cd0*/  IMAD.SHL.U32 R10, R54, 0x40, RZ ;  /* 0x00000040360a7824 */ /* 0x000fe400078e00ff */
[----:B------:R-:W-:Y:S01]  /*6ce0*/  IMAD.SHL.U32 R44, R44, 0x20, RZ ;  /* 0x000000202c2c7824 */ /* 0x000fe200078e00ff */
[----:B------:R-:W-:Y:S01]  /*6cf0*/  LOP3.LUT R3, R8, 0x8, R3, 0xf8, !PT ;  /* 0x0000000808037812 */ /* 0x000fe200078ef803 */
[C---:B------:R-:W-:Y:S01]  /*6d00*/  IMAD R140, R43.reuse, 0x8, R140 ;  /* 0x000000082b8c7824 */ /* 0x040fe200078e028c */
[----:B------:R-:W-:Y:S01]  /*6d10*/  LOP3.LUT R10, R10, 0xc0, RZ, 0xc0, !PT ;  /* 0x000000c00a0a7812 */ /* 0x000fe200078ec0ff */
[----:B------:R-:W-:Y:S01]  /*6d20*/  IMAD.SHL.U32 R43, R43, 0x8, RZ ;  /* 0x000000082b2b7824 */ /* 0x000fe200078e00ff */
[----:B------:R-:W-:Y:S01]  /*6d30*/  SHF.R.U32.HI R8, RZ, 0x3, R8 ;  /* 0x00000003ff087819 */ /* 0x000fe20000011608 */
[----:B------:R-:W-:Y:S01]  /*6d40*/  @!P2 IMAD.IADD R9, R13, 0x1, R9 ;  /* 0x000000010d09a824 */ /* 0x000fe200078e0209 */
[----:B------:R-:W-:Y:S01]  /*6d50*/  LOP3.LUT R44, R44, 0xffffff00, RZ, 0xc0, !PT ;  /* 0xffffff002c2c7812 */ /* 0x000fe200078ec0ff */
[----:B------:R-:W-:Y:S01]  /*6d60*/  IMAD R41, R41, 0x4, R46 ;  /* 0x0000000429297824 */ /* 0x000fe200078e022e */
[----:B------:R-:W-:-:S02]  /*6d70*/  LOP3.LUT R43, R10, 0x8, R43, 0xf8, !PT ;  /* 0x000000080a2b7812 */ /* 0x000fc400078ef82b */
[----:B------:R-:W-:Y:S01]  /*6d80*/  LOP3.LUT R3, R3, R8, RZ, 0x3c, !PT ;  /* 0x0000000803037212 */ /* 0x000fe200078e3cff */
[----:B------:R-:W-:Y:S01]  /*6d90*/  @!P2 IMAD.MOV.U32 R8, RZ, RZ, R12 ;  /* 0x000000ffff08a224 */ /* 0x000fe200078e000c */
[----:B------:R-:W-:-:S04]  /*6da0*/  DEPBAR.LE SB0, 0x0 ;  /* 0x000080000000791a */ /* 0x000fc80000000000 */
[----:B------:R-:W-:Y:S01]  /*6db0*/  BAR.SYNC.DEFER_BLOCKING 0x0 ;  /* 0x0000000000007b1d */ /* 0x000fe20000010000 */
[----:B------:R-:W-:Y:S01]  /*6dc0*/  SHF.R.U32.HI R10, RZ, 0x3, R10 ;  /* 0x00000003ff0a7819 */ /* 0x000fe2000001160a */
[----:B------:R-:W-:Y:S02]  /*6dd0*/  IMAD R12, R46, 0x200, R44 ;  /* 0x000002002e0c7824 */ /* 0x000fe400078e022c */
[----:B------:R-:W-:Y:S01]  /*6de0*/  IMAD.U32 R140, R140, 0x20, R3 ;  /* 0x000000208c8c7824 */ /* 0x000fe200078e0003 */
[----:B------:R-:W-:Y:S01]  /*6df0*/  LOP3.LUT R43, R43, R10, RZ, 0x3c, !PT ;  /* 0x0000000a2b2b7212 */ /* 0x000fe200078e3cff */
[----:B------:R-:W-:Y:S02]  /*6e00*/  IMAD R12, R45, 0x20, R12 ;  /* 0x000000202d0c7824 */ /* 0x000fe400078e020c */
[----:B------:R-:W-:Y:S02]  /*6e10*/  IMAD.SHL.U32 R140, R140, 0x2, RZ ;  /* 0x000000028c8c7824 */ /* 0x000fe400078e00ff */
[----:B------:R-:W-:-:S02]  /*6e20*/  IMAD.IADD R142, R43, 0x1, R12 ;  /* 0x000000012b8e7824 */ /* 0x000fc400078e020c */
[----:B------:R-:W-:Y:S01]  /*6e30*/  IMAD.MOV.U32 R3, RZ, RZ, 0x20 ;  /* 0x00000020ff037424 */ /* 0x000fe200078e00ff */
[----:B------:R-:W-:Y:S01]  /*6e40*/  IADD3 R2, R140, 0x1000, RZ ;  /* 0x000010008c027810 */ /* 0x000fe20007ffe0ff */
[----:B------:R-:W-:Y:S01]  /*6e50*/  IMAD.SHL.U32 R142, R142, 0x2, RZ ;  /* 0x000000028e8e7824 */ /* 0x000fe200078e00ff */
[----:B------:R-:W-:Y:S01]  /*6e60*/  IADD3 R139, R140, 0x1020, RZ ;  /* 0x000010208c8b7810 */ /* 0x000fe20007ffe0ff */
[----:B------:R-:W-:Y:S01]  /*6e70*/  IMAD R44, R45, 0x20, R44 ;  /* 0x000000202d2c7824 */ /* 0x000fe200078e022c */
[----:B------:R-:W-:-:S04]  /*6e80*/  @P0 IADD3 R139, R2, -0x20, RZ ;  /* 0xffffffe0028b0810 */ /* 0x000fc80007ffe0ff */
[C---:B------:R-:W-:Y:S02]  /*6e90*/  IADD3 R136, R139.reuse, 0x400, RZ ;  /* 0x000004008b887810 */ /* 0x040fe40007ffe0ff */
[C---:B------:R-:W-:Y:S01]  /*6ea0*/  IADD3 R135, R139.reuse, 0x800, RZ ;  /* 0x000008008b877810 */ /* 0x040fe20007ffe0ff */
[----:B------:R-:W-:Y:S01]  /*6eb0*/  @P5 STS [R153+0x3000], RZ ;  /* 0x003000ff99005388 */ /* 0x000fe20000000800 */
[C---:B------:R-:W-:Y:S02]  /*6ec0*/  IADD3 R134, R139.reuse, 0xc00, RZ ;  /* 0x00000c008b867810 */ /* 0x040fe40007ffe0ff */
[C---:B------:R-:W-:Y:S01]  /*6ed0*/  IADD3 R133, R139.reuse, 0x1000, RZ ;  /* 0x000010008b857810 */ /* 0x040fe20007ffe0ff */
[----:B------:R-:W-:Y:S01]  /*6ee0*/  @P5 STS [R153+0x3004], RZ ;  /* 0x003004ff99005388 */ /* 0x000fe20000000800 */
[C---:B------:R-:W-:Y:S02]  /*6ef0*/  IADD3 R132, R139.reuse, 0x1400, RZ ;  /* 0x000014008b847810 */ /* 0x040fe40007ffe0ff */
[C---:B------:R-:W-:Y:S01]  /*6f00*/  IADD3 R86, R139.reuse, 0x1800, RZ ;  /* 0x000018008b567810 */ /* 0x040fe20007ffe0ff */
[----:B------:R-:W-:Y:S01]  /*6f10*/  @P5 STS.64 [R153+0x3008], RZ ;  /* 0x003008ff99005388 */ /* 0x000fe20000000a00 */
[----:B------:R-:W-:-:S03]  /*6f20*/  IADD3 R84, R139, 0x1c00, RZ ;  /* 0x00001c008b547810 */ /* 0x000fc60007ffe0ff */
        /* <DEDUP_REMOVED lines=20> */
[----:B------:R-:W-:Y:S01]  /*7070*/  LDSM.16.M88.4 R12, [R142] ;  /* 0x000000008e0c783b */ /* 0x000fe20000000200 */
[----:B------:R-:W-:-:S03]  /*7080*/  SEL R3, R3, 0xffffffe0, !P2 ;  /* 0xffffffe003037807 */ /* 0x000fc60005000000 */
[----:B--2---:R-:W2:Y:S02]  /*7090*/  LDSM.16.M88.4 R24, [R140+0x1000] ;  /* 0x001000008c18783b */ /* 0x004ea40000000200 */
[----:B------:R-:W-:Y:S02]  /*70a0*/  IMAD.IADD R141, R142, 0x1, R3 ;  /* 0x000000018e8d7824 */ /* 0x000fe400078e0203 */
[----:B---3--:R-:W-:Y:S04]  /*70b0*/  LDSM.16.M88.4 R16, [R139] ;  /* 0x000000008b10783b */ /* 0x008fe80000000200 */
[----:B------:R-:W-:Y:S04]  /*70c0*/  LDSM.16.M88.4 R28, [R139+0x400] ;  /* 0x000400008b1c783b */ /* 0x000fe80000000200 */
[----:B----4-:R-:W3:Y:S04]  /*70d0*/  LDSM.16.M88.4 R4, [R140+0x1400] ;  /* 0x001400008c04783b */ /* 0x010ee80000000200 */
[----:B------:R-:W-:Y:S04]  /*70e0*/  LDSM.16.M88.4 R36, [R139+0xc00] ;  /* 0x000c00008b24783b */ /* 0x000fe80000000200 */
[----:B-----5:R-:W4:Y:S04]  /*70f0*/  LDSM.16.M88.4 R8, [R141] ;  /* 0x000000008d08783b */ /* 0x020f280000000200 */
[----:B------:R-:W0:Y:S01]  /*7100*/  LDGDEPBAR ;  /* 0x00000000000079af */ /* 0x000e220000000000 */
[C---:B--2---:R-:W-:Y:S08]  /*7110*/  HMMA.16816.F32.BF16 R20, R12.reuse, R24, RZ ;  /* 0x000000180c14723c */ /* 0x044ff000000418ff */
[C---:B------:R-:W-:Y:S08]  /*7120*/  HMMA.16816.F32.BF16 R24, R12.reuse, R26, RZ ;  /* 0x0000001a0c18723c */ /* 0x040ff000000418ff */
[----:B---3--:R-:W-:Y:S08]  /*7130*/  HMMA.16816.F32.BF16 R32, R12, R4, RZ ;  /* 0x000000040c20723c */ /* 0x008ff000000418ff */
[C---:B----4-:R-:W-:Y:S08]  /*7140*/  HMMA.16816.F32.BF16 R20, R8.reuse, R16, R20 ;  /* 0x000000100814723c */ /* 0x050ff00000041814 */
[----:B------:R-:W-:Y:S01]  /*7150*/  HMMA.16816.F32.BF16 R24, R8, R18, R24 ;  /* 0x000000120818723c */ /* 0x000fe20000041818 */
[----:B------:R-:W2:Y:S07]  /*7160*/  LDSM.16.M88.4 R16, [R140+0x1800] ;  /* 0x001800008c10783b */ /* 0x000eae0000000200 */
[----:B------:R-:W-:Y:S08]  /*7170*/  HMMA.16816.F32.BF16 R4, R12, R6, RZ ;  /* 0x000000060c04723c */ /* 0x000ff000000418ff */
[----:B------:R-:W-:Y:S01]  /*7180*/  FMUL.FTZ R20, R20, c[0x0][0x2ec] ;  /* 0x0000bb0014147a20 */ /* 0x000fe20000410000 */
[----:B------:R-:W-:Y:S01]  /*7190*/  HMMA.16816.F32.BF16 R32, R8, R28, R32 ;  /* 0x0000001c0820723c */ /* 0x000fe20000041820 */
[----:B------:R-:W-:-:S02]  /*71a0*/  FMUL.FTZ R47, R21, c[0x0][0x2ec] ;  /* 0x0000bb00152f7a20 */ /* 0x000fc40000410000 */
[----:B------:R3:W-:Y:S01]  /*71b0*/  MUFU.TANH R40, R20 ;  /* 0x0000001400287308 */ /* 0x0007e20000002400 */
[----:B------:R-:W-:Y:S02]  /*71c0*/  FMUL.FTZ R2, R22, c[0x0][0x2ec] ;  /* 0x0000bb0016027a20 */ /* 0x000fe40000410000 */
[----:B------:R-:W-:Y:S02]  /*71d0*/  FMUL.FTZ R50, R23, c[0x0][0x2ec] ;  /* 0x0000bb0017327a20 */ /* 0x000fe40000410000 */
[----:B------:R-:W-:Y:S02]  /*71e0*/  FMUL.FTZ R54, R24, c[0x0][0x2ec] ;  /* 0x0000bb0018367a20 */ /* 0x000fe40000410000 */
[----:B------:R-:W-:Y:S01]  /*71f0*/  FMUL.FTZ R49, R25, c[0x0][0x2ec] ;  /* 0x0000bb0019317a20 */ /* 0x000fe20000410000 */
[----:B------:R-:W4:Y:S01]  /*7200*/  MUFU.TANH R47, R47 ;  /* 0x0000002f002f7308 */ /* 0x000f220000002400 */
[----:B------:R-:W-:Y:S02]  /*7210*/  FMUL.FTZ R56, R26, c[0x0][0x2ec] ;  /* 0x0000bb001a387a20 */ /* 0x000fe40000410000 */
[----:B------:R-:W-:Y:S01]  /*7220*/  FMUL.FTZ R70, R27, c[0x0][0x2ec] ;  /* 0x0000bb001b467a20 */ /* 0x000fe20000410000 */
[----:B------:R-:W-:Y:S01]  /*7230*/  HMMA.16816.F32.BF16 R4, R8, R30, R4 ;  /* 0x0000001e0804723c */ /* 0x000fe20000041804 */
[----:B------:R-:W5:Y:S03]  /*7240*/  LDSM.16.M88.4 R28, [R140+0x1c00] ;  /* 0x001c00008c1c783b */ /* 0x000f660000000200 */
[----:B------:R-:W1:Y:S01]  /*7250*/  MUFU.TANH R50, R50 ;  /* 0x0000003200327308 */ /* 0x000e620000002400 */
[----:B---3--:R-:W3:Y:S03]  /*7260*/  LDSM.16.M88.4 R20, [R139+0x800] ;  /* 0x000800008b14783b */ /* 0x008ee60000000200 */
[----:B--2---:R-:W-:Y:S01]  /*7270*/  HMMA.16816.F32.BF16 R24, R12, R16, RZ ;  /* 0x000000100c18723c */ /* 0x004fe200000418ff */
[----:B------:R-:W-:-:S02]  /*7280*/  FMUL.FTZ R32, R32, c[0x0][0x2ec] ;  /* 0x0000bb0020207a20 */ /* 0x000fc40000410000 */
[----:B------:R-:W-:Y:S01]  /*7290*/  FMUL.FTZ R33, R33, c[0x0][0x2ec] ;  /* 0x0000bb0021217a20 */ /* 0x000fe20000410000 */
[----:B------:R-:W2:Y:S01]  /*72a0*/  MUFU.TANH R54, R54 ;  /* 0x0000003600367308 */ /* 0x000ea20000002400 */
[----:B------:R-:W-:Y:S02]  /*72b0*/  FMUL.FTZ R34, R34, c[0x0][0x2ec] ;  /* 0x0000bb0022227a20 */ /* 0x000fe40000410000 */
[----:B------:R-:W-:Y:S01]  /*72c0*/  FMUL.FTZ R35, R35, c[0x0][0x2ec] ;  /* 0x0000bb0023237a20 */ /* 0x000fe20000410000 */
[----:B------:R-:W-:Y:S04]  /*72d0*/  HMMA.16816.F32.BF16 R16, R12, R18, RZ ;  /* 0x000000120c10723c */ /* 0x000fe800000418ff */
[----:B------:R-:W-:Y:S04]  /*72e0*/  MUFU.TANH R55, R32 ;  /* 0x0000002000377308 */ /* 0x000fe80000002400 */
[----:B------:R-:W-:-:S02]  /*72f0*/  FMUL.FTZ R59, R4, c[0x0][0x2ec] ;  /* 0x0000bb00043b7a20 */ /* 0x000fc40000410000 */
[----:B------:R-:W-:Y:S02]  /*7300*/  FMUL.FTZ R58, R5, c[0x0][0x2ec] ;  /* 0x0000bb00053a7a20 */ /* 0x000fe40000410000 */
[----:B------:R-:W-:Y:S01]  /*7310*/  FMUL.FTZ R62, R6, c[0x0][0x2ec] ;  /* 0x0000bb00063e7a20 */ /* 0x000fe20000410000 */
[----:B------:R-:W-:Y:S01]  /*7320*/  MUFU.TANH R51, R33 ;  /* 0x0000002100337308 */ /* 0x000fe20000002400 */
[----:B------:R-:W-:-:S07]  /*7330*/  FMUL.FTZ R60, R7, c[0x0][0x2ec] ;  /* 0x0000bb00073c7a20 */ /* 0x000fce0000410000 */
[----:B------:R-:W-:Y:S01]  /*7340*/  MUFU.TANH R57, R34 ;  /* 0x0000002200397308 */ /* 0x000fe20000002400 */
[----:B-----5:R-:W-:Y:S07]  /*7350*/  HMMA.16816.F32.BF16 R4, R12, R28, RZ ;  /* 0x0000001c0c04723c */ /* 0x020fee00000418ff */
[----:B------:R5:W-:Y:S01]  /*7360*/  MUFU.TANH R68, R35 ;  /* 0x0000002300447308 */ /* 0x000be20000002400 */
[C---:B---3--:R-:W-:Y:S07]  /*7370*/  HMMA.16816.F32.BF16 R24, R8.reuse, R20, R24 ;  /* 0x000000140818723c */ /* 0x048fee0000041818 */
[----:B------:R-:W3:Y:S01]  /*7380*/  MUFU.TANH R56, R56 ;  /* 0x0000003800387308 */ /* 0x000ee20000002400 */
[----:B------:R-:W-:Y:S01]  /*7390*/  HMMA.16816.F32.BF16 R16, R8, R22, R16 ;  /* 0x000000160810723c */ /* 0x000fe20000041810 */
[----:B------:R-:W1:Y:S06]  /*73a0*/  LDSM.16.M88.4 R20, [R140+0x2000] ;  /* 0x002000008c14783b */ /* 0x000e6c0000000200 */
[----:B------:R-:W1:Y:S01]  /*73b0*/  MUFU.TANH R49, R49 ;  /* 0x0000003100317308 */ /* 0x000e620000002400 */
[----:B-----5:R-:W-:Y:S01]  /*73c0*/  LDSM.16.M88.4 R32, [R139+0x1000] ;  /* 0x001000008b20783b */ /* 0x020fe20000000200 */
[----:B------:R-:W-:Y:S06]  /*73d0*/  HMMA.16816.F32.BF16 R28, R12, R30, RZ ;  /* 0x0000001e0c1c723c */ /* 0x000fec00000418ff */
[----:B------:R-:W5:Y:S02]  /*73e0*/  MUFU.TANH R70, R70 ;  /* 0x0000004600467308 */ /* 0x000f640000002400 */
[----:B------:R-:W-:Y:S01]  /*73f0*/  HMMA.16816.F32.BF16 R4, R8, R36, R4 ;  /* 0x000000240804723c */ /* 0x000fe20000041804 */
[----:B------:R-:W-:-:S02]  /*7400*/  FMUL.FTZ R24, R24, c[0x0][0x2ec] ;  /* 0x0000bb0018187a20 */ /* 0x000fc40000410000 */
[----:B------:R-:W-:-:S03]  /*7410*/  FMUL.FTZ R25, R25, c[0x0][0x2ec] ;  /* 0x0000bb0019197a20 */ /* 0x000fc60000410000 */
        /* <DEDUP_REMOVED lines=9> */
[----:B------:R-:W-:-:S03]  /*74b0*/  IMAD.IADD R37, R0, 0x1, R66 ;  /* 0x0000000100257824 */ /* 0x000fc600078e0242 */
[----:B------:R1:W-:Y:S02]  /*74c0*/  MUFU.TANH R63, R16 ;  /* 0x00000010003f7308 */ /* 0x0003e40000002400 */
[----:B------:R-:W-:Y:S02]  /*74d0*/  FMUL.FTZ R4, R4, c[0x0][0x2ec] ;  /* 0x0000bb0004047a20 */ /* 0x000fe40000410000 */
[----:B------:R-:W-:-:S04]  /*74e0*/  FMUL.FTZ R67, R5, c[0x0][0x2ec] ;  /* 0x0000bb0005437a20 */ /* 0x000fc80000410000 */
[----:B------:R-:W-:Y:S01]  /*74f0*/  MUFU.TANH R61, R25 ;  /* 0x00000019003d7308 */ /* 0x000fe20000002400 */
[----:B------:R-:W-:Y:S02]  /*7500*/  FMUL.FTZ R90, R6, c[0x0][0x2ec] ;  /* 0x0000bb00065a7a20 */ /* 0x000fe40000410000 */
[----:B------:R-:W-:Y:S01]  /*7510*/  FMUL.FTZ R106, R7, c[0x0][0x2ec] ;  /* 0x0000bb00076a7a20 */ /* 0x000fe20000410000 */
[----:B-1----:R-:W1:Y:S04]  /*7520*/  LDSM.16.M88.4 R16, [R140+0x2400] ;  /* 0x002400008c10783b */ /* 0x002e680000000200 */
[----:B------:R2:W-:Y:S04]  /*7530*/  MUFU.TANH R75, R26 ;  /* 0x0000001a004b7308 */ /* 0x0005e80000002400 */
[----:B------:R-:W-:-:S02]  /*7540*/  FMUL.FTZ R39, R28, c[0x0][0x2ec] ;  /* 0x0000bb001c277a20 */ /* 0x000fc40000410000 */
[----:B------:R-:W-:Y:S02]  /*7550*/  FMUL.FTZ R38, R29, c[0x0][0x2ec] ;  /* 0x0000bb001d267a20 */ /* 0x000fe40000410000 */
[----:B------:R-:W-:Y:S01]  /*7560*/  FMUL.FTZ R88, R30, c[0x0][0x2ec] ;  /* 0x0000bb001e587a20 */ /* 0x000fe20000410000 */
[----:B------:R3:W-:Y:S01]  /*7570*/  MUFU.TANH R85, R4 ;  /* 0x0000000400557308 */ /* 0x0007e20000002400 */
[----:B------:R-:W-:Y:S01]  /*7580*/  FMUL.FTZ R104, R31, c[0x0][0x2ec] ;  /* 0x0000bb001f687a20 */ /* 0x000fe20000410000 */
[C---:B--2---:R-:W-:Y:S06]  /*7590*/  HMMA.16816.F32.BF16 R24, R12.reuse, R20, RZ ;  /* 0x000000140c18723c */ /* 0x044fec00000418ff */
[----:B------:R-:W2:Y:S02]  /*75a0*/  MUFU.TANH R62, R62 ;  /* 0x0000003e003e7308 */ /* 0x000ea40000002400 */
[C---:B---3--:R-:W-:Y:S01]  /*75b0*/  HMMA.16816.F32.BF16 R4, R12.reuse, R22, RZ ;  /* 0x000000160c04723c */ /* 0x048fe200000418ff */
[----:B------:R-:W3:Y:S05]  /*75c0*/  LDSM.16.M88.4 R20, [R139+0x1400] ;  /* 0x001400008b14783b */ /* 0x000eea0000000200 */
[----:B------:R-:W2:Y:S08]  /*75d0*/  MUFU.TANH R58, R58 ;  /* 0x0000003a003a7308 */ /* 0x000eb00000002400 */
[----:B------:R-:W2:Y:S01]  /*75e0*/  MUFU.TANH R60, R60 ;  /* 0x0000003c003c7308 */ /* 0x000ea20000002400 */
[----:B-1----:R-:W-:Y:S07]  /*75f0*/  HMMA.16816.F32.BF16 R28, R12, R16, RZ ;  /* 0x000000100c1c723c */ /* 0x002fee00000418ff */
[----:B------:R-:W1:Y:S01]  /*7600*/  MUFU.TANH R98, R98 ;  /* 0x0000006200627308 */ /* 0x000e620000002400 */
[C---:B------:R-:W-:Y:S07]  /*7610*/  HMMA.16816.F32.BF16 R24, R8.reuse, R32, R24 ;  /* 0x000000200818723c */ /* 0x040fee0000041818 */
[----:B------:R-:W1:Y:S01]  /*7620*/  MUFU.TANH R72, R72 ;  /* 0x0000004800487308 */ /* 0x000e620000002400 */
[----:B------:R-:W-:Y:S01]  /*7630*/  LOP3.LUT R33, R48, 0xffffffe0, RZ, 0xc0, !PT ;  /* 0xffffffe030217812 */ /* 0x000fe200078ec0ff */
[----:B------:R-:W-:Y:S01]  /*7640*/  HMMA.16816.F32.BF16 R4, R8, R34, R4 ;  /* 0x000000220804723c */ /* 0x000fe20000041804 */
[----:B------:R-:W-:-:S05]  /*7650*/  IADD3 R32, R37, 0x18, RZ ;  /* 0x0000001825207810 */ /* 0x000fca0007ffe0ff */
[----:B------:R-:W1:Y:S01]  /*7660*/  MUFU.TANH R90, R90 ;  /* 0x0000005a005a7308 */ /* 0x000e620000002400 */
[----:B------:R-:W-:-:S05]  /*7670*/  IMAD.IADD R17, R42, 0x1, -R33 ;  /* 0x000000012a117824 */ /* 0x000fca00078e0a21 */
[----:B------:R-:W-:Y:S01]  /*7680*/  SHF.R.S32.HI R16, RZ, 0x1f, R17 ;  /* 0x0000001fff107819 */ /* 0x000fe20000011411 */
[----:B---3--:R-:W-:Y:S01]  /*7690*/  HMMA.16816.F32.BF16 R28, R8, R20, R28 ;  /* 0x00000014081c723c */ /* 0x008fe2000004181c */
[----:B------:R-:W3:Y:S02]  /*76a0*/  MUFU.TANH R36, R36 ;  /* 0x0000002400247308 */ /* 0x000ee40000002400 */
[----:B------:R-:W-:Y:S02]  /*76b0*/  LEA.HI R16, R16, R17, RZ, 0x2 ;  /* 0x0000001110107211 */ /* 0x000fe400078f10ff */
[----:B------:R-:W-:Y:S01]  /*76c0*/  IADD3 R17, R37, 0x1, RZ ;  /* 0x0000000125117810 */ /* 0x000fe20007ffe0ff */
[----:B------:R-:W-:Y:S01]  /*76d0*/  FMUL.FTZ R24, R24, c[0x0][0x2ec] ;  /* 0x0000bb0018187a20 */ /* 0x000fe20000410000 */
[----:B------:R-:W-:Y:S01]  /*76e0*/  SHF.R.S32.HI R154, RZ, 0x2, R16 ;  /* 0x00000002ff9a7819 */ /* 0x000fe20000011410 */
[----:B------:R-:W-:Y:S01]  /*76f0*/  FMUL.FTZ R25, R25, c[0x0][0x2ec] ;  /* 0x0000bb0019197a20 */ /* 0x000fe20000410000 */
[----:B------:R-:W-:Y:S01]  /*7700*/  IADD3 R20, R37, 0x8, RZ ;  /* 0x0000000825147810 */ /* 0x000fe20007ffe0ff */
[----:B------:R-:W-:Y:S01]  /*7710*/  FMUL.FTZ R26, R26, c[0x0][0x2ec] ;  /* 0x0000bb001a1a7a20 */ /* 0x000fe20000410000 */
[----:B------:R-:W-:Y:S01]  /*7720*/  MUFU.TANH R93, R24 ;  /* 0x00000018005d7308 */ /* 0x000fe20000002400 */
[----:B------:R-:W-:-:S02]  /*7730*/  IMAD.U32 R41, R41, 0x10, R154 ;  /* 0x0000001029297824 */ /* 0x000fc400078e009a */
[----:B------:R-:W-:Y:S02]  /*7740*/  FMUL.FTZ R27, R27, c[0x0][0x2ec] ;  /* 0x0000bb001b1b7a20 */ /* 0x000fe40000410000 */
[----:B------:R-:W-:Y:S01]  /*7750*/  FMUL.FTZ R87, R5, c[0x0][0x2ec] ;  /* 0x0000bb0005577a20 */ /* 0x000fe20000410000 */
[----:B------:R-:W-:Y:S01]  /*7760*/  IADD3 R16, -R148, 0x1, R41 ;  /* 0x0000000194107810 */ /* 0x000fe20007ffe129 */
[----:B------:R-:W-:Y:S01]  /*7770*/  FMUL.FTZ R94, R7, c[0x0][0x2ec] ;  /* 0x0000bb00075e7a20 */ /* 0x000fe20000410000 */
[----:B------:R-:W-:Y:S01]  /*7780*/  MUFU.TANH R91, R25 ;  /* 0x00000019005b7308 */ /* 0x000fe20000002400 */
[----:B------:R-:W-:Y:S01]  /*7790*/  IADD3 R5, R37, 0x9, RZ ;  /* 0x0000000925057810 */ /* 0x000fe20007ffe0ff */
[----:B------:R-:W-:Y:S01]  /*77a0*/  FMUL.FTZ R96, R6, c[0x0][0x2ec] ;  /* 0x0000bb0006607a20 */ /* 0x000fe20000410000 */
[----:B------:R-:W-:Y:S01]  /*77b0*/  IADD3 R16, R16, c[0x0][0x2e8], R53 ;  /* 0x0000ba0010107a10 */ /* 0x000fe20007ffe035 */
[----:B------:R-:W-:Y:S02]  /*77c0*/  FMUL.FTZ R89, R4, c[0x0][0x2ec] ;  /* 0x0000bb0004597a20 */ /* 0x000fe40000410000 */
[----:B------:R-:W-:Y:S01]  /*77d0*/  IMAD.IADD R4, R43, 0x1, R44 ;  /* 0x000000012b047824 */ /* 0x000fe200078e022c */
[C---:B------:R-:W-:Y:S01]  /*77e0*/  IADD3 R64, R16.reuse, 0x8, RZ ;  /* 0x0000000810407810 */ /* 0x040fe20007ffe0ff */
[----:B------:R-:W-:Y:S01]  /*77f0*/  MUFU.TANH R102, R26 ;  /* 0x0000001a00667308 */ /* 0x000fe20000002400 */
[-C--:B------:R-:W-:Y:S01]  /*7800*/  IMNMX R65, R16, R53.reuse, PT ;  /* 0x0000003510417217 */ /* 0x080fe20003800200 */
[----:B------:R-:W-:Y:S01]  /*7810*/  FMUL.FTZ R42, R29, c[0x0][0x2ec] ;  /* 0x0000bb001d2a7a20 */ /* 0x000fe20000410000 */
[----:B------:R-:W-:Y:S01]  /*7820*/  IMNMX R64, R64, R53, PT ;  /* 0x0000003540407217 */ /* 0x000fe20003800200 */
[----:B------:R-:W-:Y:S01]  /*7830*/  FMUL.FTZ R53, R28, c[0x0][0x2ec] ;  /* 0x0000bb001c357a20 */ /* 0x000fe20000410000 */
[CC--:B------:R-:W-:Y:S01]  /*7840*/  ISETP.GE.AND P6, PT, R17.reuse, R65.reuse, PT ;  /* 0x000000411100720c */ /* 0x0c0fe20003fc6270 */
[----:B------:R-:W-:Y:S01]  /*7850*/  FMUL.FTZ R30, R30, c[0x0][0x2ec] ;  /* 0x0000bb001e1e7a20 */ /* 0x000fe20000410000 */
[-C--:B------:R-:W-:Y:S01]  /*7860*/  ISETP.GE.AND P4, PT, R17, R64.reuse, PT ;  /* 0x000000401100720c */ /* 0x080fe20003f86270 */
[----:B------:R1:W-:Y:S01]  /*7870*/  MUFU.TANH R100, R27 ;  /* 0x0000001b00647308 */ /* 0x0003e20000002400 */
[----:B------:R-:W-:Y:S01]  /*7880*/  HMMA.16816.F32.BF16 R16, R12, R18, RZ ;  /* 0x000000120c10723c */ /* 0x000fe200000418ff */
[----:B------:R-:W-:Y:S01]  /*7890*/  ISETP.GE.AND P0, PT, R5, R65, PT ;  /* 0x000000410500720c */ /* 0x000fe20003f06270 */
[----:B------:R-:W-:Y:S01]  /*78a0*/  FMUL.FTZ R31, R31, c[0x0][0x2ec] ;  /* 0x0000bb001f1f7a20 */ /* 0x000fe20000410000 */
[----:B------:R-:W-:-:S02]  /*78b0*/  ISETP.GE.AND P3, PT, R5, R64, PT ;  /* 0x000000400500720c */ /* 0x000fc40003f66270 */
[C---:B------:R-:W-:Y:S02]  /*78c0*/  IADD3 R5, R37.reuse, 0x10, RZ ;  /* 0x0000001025057810 */ /* 0x040fe40007ffe0ff */
[CC--:B------:R-:W-:Y:S01]  /*78d0*/  ISETP.GE.AND P5, PT, R20.reuse, R65.reuse, PT ;  /* 0x000000411400720c */ /* 0x0c0fe20003fa6270 */
[----:B------:R-:W2:Y:S01]  /*78e0*/  MUFU.TANH R92, R92 ;  /* 0x0000005c005c7308 */ /* 0x000ea20000002400 */
[----:B------:R-:W-:Y:S02]  /*78f0*/  ISETP.GE.AND P2, PT, R20, R64, PT ;  /* 0x000000401400720c */ /* 0x000fe40003f46270 */
[----:B------:R-:W-:Y:S02]  /*7900*/  IADD3 R20, R37, 0x11, RZ ;  /* 0x0000001125147810 */ /* 0x000fe40007ffe0ff */
[----:B----4-:R-:W-:Y:S01]  /*7910*/  FSEL R7, R47, -INF , !P6 ;  /* 0xff8000002f077808 */ /* 0x010fe20007000000 */
[----:B-1----:R-:W1:Y:S01]  /*7920*/  LDSM.16.M88.4 R24, [R140+0x2800] ;  /* 0x002800008c18783b */ /* 0x002e620000000200 */
[----:B------:R-:W-:Y:S01]  /*7930*/  FSEL R48, R50, -INF , !P4 ;  /* 0xff80000032307808 */ /* 0x000fe20006000000 */
[----:B------:R-:W4:Y:S01]  /*7940*/  MUFU.TANH R67, R67 ;  /* 0x0000004300437308 */ /* 0x000f220000002400 */
[----:B------:R-:W-:-:S02]  /*7950*/  ISETP.GE.AND P6, PT, R5, R65, PT ;  /* 0x000000410500720c */ /* 0x000fc40003fc6270 */
[-C--:B------:R-:W-:Y:S02]  /*7960*/  ISETP.GE.AND P4, PT, R5, R64.reuse, PT ;  /* 0x000000400500720c */ /* 0x080fe40003f86270 */
[----:B------:R-:W-:Y:S02]  /*7970*/  FSEL R5, R54, -INF , !P5 ;  /* 0xff80000036057808 */ /* 0x000fe40006800000 */
[----:B------:R-:W-:Y:S01]  /*7980*/  FSEL R6, R56, -INF , !P2 ;  /* 0xff80000038067808 */ /* 0x000fe20005000000 */
[----:B------:R-:W-:Y:S01]  /*7990*/  MUFU.TANH R54, R30 ;  /* 0x0000001e00367308 */ /* 0x000fe20000002400 */
[C---:B------:R-:W-:Y:S02]  /*79a0*/  ISETP.GE.AND P5, PT, R20.reuse, R65, PT ;  /* 0x000000411400720c */ /* 0x040fe40003fa6270 */
[----:B------:R-:W-:Y:S02]  /*79b0*/  ISETP.GE.AND P2, PT, R20, R64, PT ;  /* 0x000000401400720c */ /* 0x000fe40003f46270 */
[----:B------:R-:W-:Y:S01]  /*79c0*/  HMMA.16816.F32.BF16 R20, R8, R22, R16 ;  /* 0x000000160814723c */ /* 0x000fe20000041810 */
[----:B------:R-:W3:Y:S01]  /*79d0*/  LDSM.16.M88.4 R16, [R139+0x1800] ;  /* 0x001800008b10783b */ /* 0x000ee20000000200 */
[----:B------:R-:W-:Y:S01]  /*79e0*/  IADD3 R28, R37, 0x19, RZ ;  /* 0x00000019251c7810 */ /* 0x000fe20007ffe0ff */
[----:B------:R1:W-:Y:S01]  /*79f0*/  MUFU.TANH R50, R31 ;  /* 0x0000001f00327308 */ /* 0x0003e20000002400 */
[----:B------:R-:W-:-:S02]  /*7a00*/  FSEL R43, R55, -INF , !P6 ;  /* 0xff800000372b7808 */ /* 0x000fc40007000000 */
[----:B------:R-:W-:Y:S02]  /*7a10*/  FSEL R46, R57, -INF , !P4 ;  /* 0xff800000392e7808 */ /* 0x000fe40006000000 */
[----:B------:R-:W-:Y:S02]  /*7a20*/  FSEL R41, R49, -INF , !P0 ;  /* 0xff80000031297808 */ /* 0x000fe40004000000 */
[----:B-----5:R-:W-:Y:S01]  /*7a30*/  FSEL R70, R70, -INF , !P3 ;  /* 0xff80000046467808 */ /* 0x020fe20005800000 */
[----:B------:R-:W5:Y:S01]  /*7a40*/  MUFU.TANH R106, R106 ;  /* 0x0000006a006a7308 */ /* 0x000f620000002400 */
[CC--:B------:R-:W-:Y:S02]  /*7a50*/  ISETP.GE.AND P6, PT, R28.reuse, R65.reuse, PT ;  /* 0x000000411c00720c */ /* 0x0c0fe40003fc6270 */
[----:B------:R-:W-:Y:S02]  /*7a60*/  ISETP.GE.AND P4, PT, R28, R64, PT ;  /* 0x000000401c00720c */ /* 0x000fe40003f86270 */
[----:B------:R-:W-:-:S02]  /*7a70*/  ISETP.GE.AND P0, PT, R32, R65, PT ;  /* 0x000000412000720c */ /* 0x000fc40003f06270 */
[-C--:B------:R-:W-:Y:S01]  /*7a80*/  ISETP.GE.AND P3, PT, R32, R64.reuse, PT ;  /* 0x000000402000720c */ /* 0x080fe20003f66270 */
[----:B------:R-:W3:Y:S01]  /*7a90*/  MUFU.TANH R39, R39 ;  /* 0x0000002700277308 */ /* 0x000ee20000002400 */
[C---:B------:R-:W-:Y:S02]  /*7aa0*/  IADD3 R29, R37.reuse, 0x20, RZ ;  /* 0x00000020251d7810 */ /* 0x040fe40007ffe0ff */
[----:B------:R-:W-:Y:S02]  /*7ab0*/  IADD3 R28, R37, 0x21, RZ ;  /* 0x00000021251c7810 */ /* 0x000fe40007ffe0ff */
[----:B------:R-:W-:Y:S01]  /*7ac0*/  FSEL R69, R51, -INF , !P5 ;  /* 0xff80000033457808 */ /* 0x000fe20006800000 */
[----:B-1----:R-:W-:Y:S01]  /*7ad0*/  HMMA.16816.F32.BF16 R32, R12, R24, RZ ;  /* 0x000000180c20723c */ /* 0x002fe200000418ff */
[----:B------:R-:W-:Y:S01]  /*7ae0*/  FSEL R68, R68, -INF , !P2 ;  /* 0xff80000044447808 */ /* 0x000fe20005000000 */
[----:B------:R-:W-:Y:S01]  /*7af0*/  FMUL.FTZ R20, R20, c[0x0][0x2ec] ;  /* 0x0000bb0014147a20 */ /* 0x000fe20000410000 */
[----:B------:R-:W-:Y:S01]  /*7b00*/  FSEL R71, R59, -INF , !P0 ;  /* 0xff8000003b477808 */ /* 0x000fe20004000000 */
[----:B------:R-:W-:Y:S01]  /*7b10*/  FMUL.FTZ R21, R21, c[0x0][0x2ec] ;  /* 0x0000bb0015157a20 */ /* 0x000fe20000410000 */
[----:B--2---:R-:W-:Y:S01]  /*7b20*/  FSEL R62, R62, -INF , !P3 ;  /* 0xff8000003e3e7808 */ /* 0x004fe20005800000 */
[----:B------:R-:W-:Y:S01]  /*7b30*/  FMUL.FTZ R22, R22, c[0x0][0x2ec] ;  /* 0x0000bb0016167a20 */ /* 0x000fe20000410000 */
[CC--:B------:R-:W-:Y:S01]  /*7b40*/  ISETP.GE.AND P5, PT, R29.reuse, R65.reuse, PT ;  /* 0x000000411d00720c */ /* 0x0c0fe20003fa6270 */
[----:B------:R-:W-:Y:S01]  /*7b50*/  MUFU.TANH R49, R20 ;  /* 0x0000001400317308 */ /* 0x000fe20000002400 */
[----:B------:R-:W-:Y:S01]  /*7b60*/  ISETP.GE.AND P2, PT, R29, R64, PT ;  /* 0x000000401d00720c */ /* 0x000fe20003f46270 */
[----:B------:R-:W-:Y:S01]  /*7b70*/  FMUL.FTZ R51, R23, c[0x0][0x2ec] ;  /* 0x0000bb0017337a20 */ /* 0x000fe20000410000 */
[----:B------:R-:W-:-:S02]  /*7b80*/  ISETP.GE.AND P0, PT, R28, R65, PT ;  /* 0x000000411c00720c */ /* 0x000fc40003f06270 */
[----:B------:R-:W-:Y:S02]  /*7b90*/  ISETP.GE.AND P3, PT, R28, R64, PT ;  /* 0x000000401c00720c */ /* 0x000fe40003f66270 */
[----:B------:R-:W1:Y:S01]  /*7ba0*/  LDSM.16.M88.4 R28, [R140+0x2c00] ;  /* 0x002c00008c1c783b */ /* 0x000e620000000200 */
[C---:B------:R-:W-:Y:S01]  /*7bb0*/  IADD3 R25, R37.reuse, 0x28, RZ ;  /* 0x0000002825197810 */ /* 0x040fe20007ffe0ff */
[----:B------:R-:W-:Y:S01]  /*7bc0*/  MUFU.TANH R47, R21 ;  /* 0x00000015002f7308 */ /* 0x000fe20000002400 */
[----:B------:R-:W-:Y:S02]  /*7bd0*/  IADD3 R24, R37, 0x29, RZ ;  /* 0x0000002925187810 */ /* 0x000fe40007ffe0ff */
[----:B------:R-:W-:Y:S02]  /*7be0*/  FSEL R73, R58, -INF , !P6 ;  /* 0xff8000003a497808 */ /* 0x000fe40007000000 */
[----:B------:R-:W-:Y:S02]  /*7bf0*/  FSEL R58, R60, -INF , !P4 ;  /* 0xff8000003c3a7808 */ /* 0x000fe40006000000 */
[----:B------:R-:W-:Y:S01]  /*7c00*/  FSEL R59, R74, -INF , !P5 ;  /* 0xff8000004a3b7808 */ /* 0x000fe20006800000 */
[----:B---3--:R-:W-:Y:S01]  /*7c10*/  HMMA.16816.F32.BF16 R32, R8, R16, R32 ;  /* 0x000000100820723c */ /* 0x008fe20000041820 */
[----:B------:R-:W-:Y:S01]  /*7c20*/  FSEL R60, R75, -INF , !P2 ;  /* 0xff8000004b3c7808 */ /* 0x000fe20005000000 */
[----:B------:R2:W-:Y:S01]  /*7c30*/  MUFU.TANH R44, R22 ;  /* 0x00000016002c7308 */ /* 0x0005e20000002400 */
[----:B------:R-:W-:-:S02]  /*7c40*/  ISETP.GE.AND P6, PT, R25, R65, PT ;  /* 0x000000411900720c */ /* 0x000fc40003fc6270 */
[-C--:B------:R-:W-:Y:S02]  /*7c50*/  ISETP.GE.AND P4, PT, R25, R64.reuse, PT ;  /* 0x000000401900720c */ /* 0x080fe40003f86270 */
[C---:B------:R-:W-:Y:S02]  /*7c60*/  ISETP.GE.AND P5, PT, R24.reuse, R65, PT ;  /* 0x000000411800720c */ /* 0x040fe40003fa6270 */
[----:B------:R-:W-:Y:S01]  /*7c70*/  ISETP.GE.AND P2, PT, R24, R64, PT ;  /* 0x000000401800720c */ /* 0x000fe20003f46270 */
[----:B------:R-:W3:Y:S01]  /*7c80*/  MUFU.TANH R88, R88 ;  /* 0x0000005800587308 */ /* 0x000ee20000002400 */
[----:B------:R-:W-:Y:S01]  /*7c90*/  HMMA.16816.F32.BF16 R24, R12, R26, RZ ;  /* 0x0000001a0c18723c */ /* 0x000fe200000418ff */
[----:B------:R-:W-:Y:S02]  /*7ca0*/  IADD3 R16, R37, 0x30, RZ ;  /* 0x0000003025107810 */ /* 0x000fe40007ffe0ff */
[----:B------:R-:W-:Y:S02]  /*7cb0*/  FSEL R57, R61, -INF , !P0 ;  /* 0xff8000003d397808 */ /* 0x000fe40004000000 */
[----:B------:R-:W-:-:S02]  /*7cc0*/  FSEL R98, R98, -INF , !P3 ;  /* 0xff80000062627808 */ /* 0x000fc40005800000 */
[C---:B------:R-:W-:Y:S01]  /*7cd0*/  ISETP.GE.AND P0, PT, R16.reuse, R65, PT ;  /* 0x000000411000720c */ /* 0x040fe20003f06270 */
[----:B--2---:R-:W2:Y:S01]  /*7ce0*/  LDSM.16.M88.4 R20, [R139+0x1c00] ;  /* 0x001c00008b14783b */ /* 0x004ea20000000200 */
[----:B------:R-:W-:Y:S01]  /*7cf0*/  ISETP.GE.AND P3, PT, R16, R64, PT ;  /* 0x000000401000720c */ /* 0x000fe20003f66270 */
[----:B------:R-:W1:Y:S01]  /*7d00*/  MUFU.TANH R38, R38 ;  /* 0x0000002600267308 */ /* 0x000e620000002400 */
[----:B------:R-:W-:Y:S01]  /*7d10*/  IADD3 R16, R37, 0x31, RZ ;  /* 0x0000003125107810 */ /* 0x000fe20007ffe0ff */
[----:B------:R-:W-:-:S04]  /*7d20*/  DEPBAR.LE SB0, 0x0 ;  /* 0x000080000000791a */ /* 0x000fc80000000000 */
[----:B------:R-:W-:Y:S01]  /*7d30*/  FSEL R55, R63, -INF , !P6 ;  /* 0xff8000003f377808 */ /* 0x000fe20007000000 */
[----:B------:R-:W-:Y:S01]  /*7d40*/  FMUL.FTZ R33, R33, c[0x0][0x2ec] ;  /* 0x0000bb0021217a20 */ /* 0x000fe20000410000 */
[----:B------:R-:W-:Y:S01]  /*7d50*/  FSEL R56, R72, -INF , !P4 ;  /* 0xff80000048387808 */ /* 0x000fe20006000000 */
[----:B------:R-:W1:Y:S01]  /*7d60*/  MUFU.TANH R104, R104 ;  /* 0x0000006800687308 */ /* 0x000e620000002400 */
[----:B------:R-:W-:Y:S01]  /*7d70*/  ISETP.GE.AND P6, PT, R16, R65, PT ;  /* 0x000000411000720c */ /* 0x000fe20003fc6270 */
[----:B------:R-:W-:Y:S01]  /*7d80*/  FMUL.FTZ R32, R32, c[0x0][0x2ec] ;  /* 0x0000bb0020207a20 */ /* 0x000fe20000410000 */
[----:B------:R-:W-:Y:S02]  /*7d90*/  ISETP.GE.AND P4, PT, R16, R64, PT ;  /* 0x000000401000720c */ /* 0x000fe40003f86270 */
[----:B------:R-:W-:Y:S01]  /*7da0*/  IADD3 R16, R37, 0x39, RZ ;  /* 0x0000003925107810 */ /* 0x000fe20007ffe0ff */
[----:B------:R-:W-:Y:S01]  /*7db0*/  HMMA.16816.F32.BF16 R24, R8, R18, R24 ;  /* 0x000000120818723c */ /* 0x000fe20000041818 */
[----:B------:R-:W-:Y:S01]  /*7dc0*/  FSEL R85, R85, -INF , !P0 ;  /* 0xff80000055557808 */ /* 0x000fe20004000000 */
[----:B------:R-:W1:Y:S01]  /*7dd0*/  MUFU.TANH R89, R89 ;  /* 0x0000005900597308 */ /* 0x000e620000002400 */
[----:B------:R-:W-:-:S02]  /*7de0*/  FSEL R90, R90, -INF , !P3 ;  /* 0xff8000005a5a7808 */ /* 0x000fc40005800000 */
[C---:B------:R-:W-:Y:S02]  /*7df0*/  ISETP.GE.AND P0, PT, R16.reuse, R65, PT ;  /* 0x000000411000720c */ /* 0x040fe40003f06270 */
[----:B------:R-:W-:Y:S02]  /*7e00*/  ISETP.GE.AND P3, PT, R16, R64, PT ;  /* 0x000000401000720c */ /* 0x000fe40003f66270 */
[C---:B------:R-:W-:Y:S01]  /*7e10*/  IADD3 R17, R37.reuse, 0x38, RZ ;  /* 0x0000003825117810 */ /* 0x040fe20007ffe0ff */
[----:B------:R-:W1:Y:S01]  /*7e20*/  MUFU.TANH R96, R96 ;  /* 0x0000006000607308 */ /* 0x000e620000002400 */
[----:B------:R-:W-:Y:S02]  /*7e30*/  IADD3 R16, R37, 0x40, RZ ;  /* 0x0000004025107810 */ /* 0x000fe40007ffe0ff */
[----:B------:R-:W-:Y:S01]  /*7e40*/  FSEL R45, R36, -INF , !P5 ;  /* 0xff800000242d7808 */ /* 0x000fe20006800000 */
[----:B------:R-:W-:Y:S01]  /*7e50*/  FMUL.FTZ R36, R34, c[0x0][0x2ec] ;  /* 0x0000bb0022247a20 */ /* 0x000fe20000410000 */
[----:B------:R-:W-:Y:S01]  /*7e60*/  FSEL R92, R92, -INF , !P2 ;  /* 0xff8000005c5c7808 */ /* 0x000fe20005000000 */
[----:B------:R-:W-:Y:S01]  /*7e70*/  FMUL.FTZ R34, R35, c[0x0][0x2ec] ;  /* 0x0000bb0023227a20 */ /* 0x000fe20000410000 */
[----:B----4-:R-:W-:Y:S01]  /*7e80*/  FSEL R67, R67, -INF , !P6 ;  /* 0xff80000043437808 */ /* 0x010fe20007000000 */
[----:B------:R-:W4:Y:S01]  /*7e90*/  MUFU.TANH R87, R87 ;  /* 0x0000005700577308 */ /* 0x000f220000002400 */
[----:B-----5:R-:W-:-:S02]  /*7ea0*/  FSEL R106, R106, -INF , !P4 ;  /* 0xff8000006a6a7808 */ /* 0x020fc40006000000 */
[CC--:B------:R-:W-:Y:S02]  /*7eb0*/  ISETP.GE.AND P5, PT, R17.reuse, R65.reuse, PT ;  /* 0x000000411100720c */ /* 0x0c0fe40003fa6270 */
[-C--:B------:R-:W-:Y:S01]  /*7ec0*/  ISETP.GE.AND P2, PT, R17, R64.reuse, PT ;  /* 0x000000401100720c */ /* 0x080fe20003f46270 */
[----:B------:R-:W-:Y:S01]  /*7ed0*/  FMUL.FTZ R24, R24, c[0x0][0x2ec] ;  /* 0x0000bb0018187a20 */ /* 0x000fe20000410000 */
[C---:B------:R-:W-:Y:S01]  /*7ee0*/  ISETP.GE.AND P6, PT, R16.reuse, R65, PT ;  /* 0x000000411000720c */ /* 0x040fe20003fc6270 */
[----:B------:R-:W5:Y:S01]  /*7ef0*/  MUFU.TANH R94, R94 ;  /* 0x0000005e005e7308 */ /* 0x000f620000002400 */
[----:B------:R-:W-:Y:S02]  /*7f00*/  ISETP.GE.AND P4, PT, R16, R64, PT ;  /* 0x000000401000720c */ /* 0x000fe40003f86270 */
[----:B-1----:R-:W-:Y:S01]  /*7f10*/  HMMA.16816.F32.BF16 R16, R12, R28, RZ ;  /* 0x0000001c0c10723c */ /* 0x002fe200000418ff */
[----:B------:R-:W-:Y:S02]  /*7f20*/  IADD3 R61, R37, 0x41, RZ ;  /* 0x00000041253d7810 */ /* 0x000fe40007ffe0ff */
[----:B------:R-:W-:-:S02]  /*7f30*/  FSEL R63, R39, -INF , !P5 ;  /* 0xff800000273f7808 */ /* 0x000fc40006800000 */
[----:B------:R-:W1:Y:S01]  /*7f40*/  MUFU.TANH R53, R53 ;  /* 0x0000003500357308 */ /* 0x000e620000002400 */
[----:B---3--:R-:W-:Y:S02]  /*7f50*/  FSEL R88, R88, -INF , !P2 ;  /* 0xff80000058587808 */ /* 0x008fe40005000000 */
[----:B------:R-:W-:Y:S01]  /*7f60*/  HMMA.16816.F32.BF16 R12, R12, R30, RZ ;  /* 0x0000001e0c0c723c */ /* 0x000fe200000418ff */
[C---:B------:R-:W-:Y:S02]  /*7f70*/  ISETP.GE.AND P5, PT, R61.reuse, R65, PT ;  /* 0x000000413d00720c */ /* 0x040fe40003fa6270 */
[----:B------:R-:W-:Y:S02]  /*7f80*/  ISETP.GE.AND P2, PT, R61, R64, PT ;  /* 0x000000403d00720c */ /* 0x000fe40003f46270 */
[C---:B------:R-:W-:Y:S01]  /*7f90*/  IADD3 R28, R37.reuse, 0x50, RZ ;  /* 0x00000050251c7810 */ /* 0x040fe20007ffe0ff */
[----:B------:R3:W1:Y:S01]  /*7fa0*/  MUFU.TANH R72, R51 ;  /* 0x0000003300487308 */ /* 0x0006620000002400 */
[----:B------:R-:W-:-:S02]  /*7fb0*/  IADD3 R29, R37, 0x49, RZ ;  /* 0x00000049251d7810 */ /* 0x000fc40007ffe0ff */
[----:B------:R-:W-:Y:S02]  /*7fc0*/  FSEL R91, R91, -INF , !P5 ;  /* 0xff8000005b5b7808 */ /* 0x000fe40006800000 */
[----:B------:R-:W-:Y:S02]  /*7fd0*/  FSEL R100, R100, -INF , !P2 ;  /* 0xff80000064647808 */ /* 0x000fe40005000000 */
[C---:B------:R-:W-:Y:S01]  /*7fe0*/  ISETP.GE.AND P5, PT, R28.reuse, R65, PT ;  /* 0x000000411c00720c */ /* 0x040fe20003fa6270 */
[----:B------:R-:W1:Y:S01]  /*7ff0*/  MUFU.TANH R42, R42 ;  /* 0x0000002a002a7308 */ /* 0x000e620000002400 */
[----:B------:R-:W-:Y:S01]  /*8000*/  ISETP.GE.AND P2, PT, R28, R64, PT ;  /* 0x000000401c00720c */ /* 0x000fe20003f46270 */
[----:B--2---:R-:W-:Y:S01]  /*8010*/  HMMA.16816.F32.BF16 R16, R8, R20, R16 ;  /* 0x000000140810723c */ /* 0x004fe20000041810 */
[----:B------:R-:W-:Y:S01]  /*8020*/  FSEL R61, R38, -INF , !P0 ;  /* 0xff800000263d7808 */ /* 0x000fe20004000000 */
[----:B------:R-:W-:Y:S01]  /*8030*/  FMUL.FTZ R28, R25, c[0x0][0x2ec] ;  /* 0x0000bb00191c7a20 */ /* 0x000fe20000410000 */
[----:B------:R-:W-:-:S02]  /*8040*/  FSEL R104, R104, -INF , !P3 ;  /* 0xff80000068687808 */ /* 0x000fc40005800000 */
[----:B------:R-:W-:Y:S01]  /*8050*/  FSEL R93, R93, -INF , !P6 ;  /* 0xff8000005d5d7808 */ /* 0x000fe20007000000 */
[----:B------:R-:W2:Y:S01]  /*8060*/  MUFU.TANH R33, R33 ;  /* 0x0000002100217308 */ /* 0x000ea20000002400 */
[----:B---3--:R-:W-:Y:S01]  /*8070*/  IADD3 R51, R37, 0x48, RZ ;  /* 0x0000004825337810 */ /* 0x008fe20007ffe0ff */
[----:B------:R-:W-:Y:S01]  /*8080*/  HMMA.16816.F32.BF16 R8, R8, R22, R12 ;  /* 0x000000160808723c */ /* 0x000fe2000004180c */
[----:B------:R-:W-:Y:S02]  /*8090*/  FSEL R102, R102, -INF , !P4 ;  /* 0xff80000066667808 */ /* 0x000fe40006000000 */
[C---:B------:R-:W-:Y:S02]  /*80a0*/  ISETP.GE.AND P0, PT, R51.reuse, R65, PT ;  /* 0x000000413300720c */ /* 0x040fe40003f06270 */
[----:B------:R-:W-:Y:S01]  /*80b0*/  ISETP.GE.AND P3, PT, R51, R64, PT ;  /* 0x000000403300720c */ /* 0x000fe20003f66270 */
[----:B------:R-:W3:Y:S01]  /*80c0*/  MUFU.TANH R34, R34 ;  /* 0x0000002200227308 */ /* 0x000ee20000002400 */
[----:B------:R-:W-:-:S02]  /*80d0*/  IADD3 R21, R37, 0x51, RZ ;  /* 0x0000005125157810 */ /* 0x000fc40007ffe0ff */
[CC--:B------:R-:W-:Y:S02]  /*80e0*/  ISETP.GE.AND P6, PT, R29.reuse, R65.reuse, PT ;  /* 0x000000411d00720c */ /* 0x0c0fe40003fc6270 */
[-C--:B------:R-:W-:Y:S01]  /*80f0*/  ISETP.GE.AND P4, PT, R29, R64.reuse, PT ;  /* 0x000000401d00720c */ /* 0x080fe20003f86270 */
[----:B------:R-:W-:Y:S01]  /*8100*/  FMUL.FTZ R29, R26, c[0x0][0x2ec] ;  /* 0x0000bb001a1d7a20 */ /* 0x000fe20000410000 */
[----:B------:R-:W-:Y:S01]  /*8110*/  IADD3 R25, R37, 0x58, RZ ;  /* 0x0000005825197810 */ /* 0x000fe20007ffe0ff */
[----:B------:R-:W1:Y:S01]  /*8120*/  MUFU.TANH R32, R32 ;  /* 0x0000002000207308 */ /* 0x000e620000002400 */
[----:B------:R-:W-:Y:S01]  /*8130*/  FSEL R89, R89, -INF , !P0 ;  /* 0xff80000059597808 */ /* 0x000fe20004000000 */
[----:B------:R-:W-:Y:S01]  /*8140*/  FMUL.FTZ R17, R17, c[0x0][0x2ec] ;  /* 0x0000bb0011117a20 */ /* 0x000fe20000410000 */
[----:B------:R-:W-:Y:S01]  /*8150*/  FSEL R96, R96, -INF , !P3 ;  /* 0xff80000060607808 */ /* 0x000fe20005800000 */
[----:B------:R-:W-:Y:S01]  /*8160*/  FMUL.FTZ R16, R16, c[0x0][0x2ec] ;  /* 0x0000bb0010107a20 */ /* 0x000fe20000410000 */
[CC--:B------:R-:W-:Y:S01]  /*8170*/  ISETP.GE.AND P0, PT, R21.reuse, R65.reuse, PT ;  /* 0x000000411500720c */ /* 0x0c0fe20003f06270 */
[----:B------:R-:W-:Y:S01]  /*8180*/  FMUL.FTZ R18, R18, c[0x0][0x2ec] ;  /* 0x0000bb0012127a20 */ /* 0x000fe20000410000 */
[-C--:B------:R-:W-:Y:S01]  /*8190*/  ISETP.GE.AND P3, PT, R21, R64.reuse, PT ;  /* 0x000000401500720c */ /* 0x080fe20003f66270 */
[----:B------:R2:W-:Y:S01]  /*81a0*/  MUFU.TANH R20, R28 ;  /* 0x0000001c00147308 */ /* 0x0005e20000002400 */
[----:B----4-:R-:W-:Y:S01]  /*81b0*/  FSEL R87, R87, -INF , !P6 ;  /* 0xff80000057577808 */ /* 0x010fe20007000000 */
[----:B------:R-:W-:Y:S01]  /*81c0*/  FMUL.FTZ R8, R8, c[0x0][0x2ec] ;  /* 0x0000bb0008087a20 */ /* 0x000fe20000410000 */
[----:B-----5:R-:W-:Y:S01]  /*81d0*/  FSEL R94, R94, -INF , !P4 ;  /* 0xff8000005e5e7808 */ /* 0x020fe20006000000 */
[----:B------:R-:W-:Y:S01]  /*81e0*/  FMUL.FTZ R9, R9, c[0x0][0x2ec] ;  /* 0x0000bb0009097a20 */ /* 0x000fe20000410000 */
[C---:B------:R-:W-:Y:S01]  /*81f0*/  ISETP.GE.AND P6, PT, R25.reuse, R65, PT ;  /* 0x000000411900720c */ /* 0x040fe20003fc6270 */
[----:B------:R-:W-:Y:S01]  /*8200*/  FMUL.FTZ R10, R10, c[0x0][0x2ec] ;  /* 0x0000bb000a0a7a20 */ /* 0x000fe20000410000 */
[----:B------:R-:W-:Y:S01]  /*8210*/  ISETP.GE.AND P4, PT, R25, R64, PT ;  /* 0x000000401900720c */ /* 0x000fe20003f86270 */
[----:B------:R-:W4:Y:S01]  /*8220*/  MUFU.TANH R36, R36 ;  /* 0x0000002400247308 */ /* 0x000f220000002400 */
[----:B-1----:R-:W-:Y:S01]  /*8230*/  FSEL R53, R53, -INF , !P5 ;  /* 0xff80000035357808 */ /* 0x002fe20006800000 */
[----:B------:R-:W-:Y:S01]  /*8240*/  FMUL.FTZ R25, R27, c[0x0][0x2ec] ;  /* 0x0000bb001b197a20 */ /* 0x000fe20000410000 */
[----:B------:R-:W-:Y:S01]  /*8250*/  FSEL R54, R54, -INF , !P2 ;  /* 0xff80000036367808 */ /* 0x000fe20005000000 */
[----:B------:R-:W-:Y:S01]  /*8260*/  FMUL.FTZ R11, R11, c[0x0][0x2ec] ;  /* 0x0000bb000b0b7a20 */ /* 0x000fe20000410000 */
[----:B------:R-:W-:-:S02]  /*8270*/  IADD3 R12, R37, 0x61, RZ ;  /* 0x00000061250c7810 */ /* 0x000fc40007ffe0ff */
[C---:B------:R-:W-:Y:S01]  /*8280*/  IADD3 R13, R37.reuse, 0x68, RZ ;  /* 0x00000068250d7810 */ /* 0x040fe20007ffe0ff */
[----:B------:R-:W1:Y:S01]  /*8290*/  MUFU.TANH R24, R24 ;  /* 0x0000001800187308 */ /* 0x000e620000002400 */
[----:B--2---:R-:W-:Y:S02]  /*82a0*/  IADD3 R28, R37, 0x59, RZ ;  /* 0x00000059251c7810 */ /* 0x004fe40007ffe0ff */
[----:B------:R-:W-:Y:S02]  /*82b0*/  FSEL R49, R49, -INF , !P6 ;  /* 0xff80000031317808 */ /* 0x000fe40007000000 */
[C---:B------:R-:W-:Y:S02]  /*82c0*/  ISETP.GE.AND P5, PT, R28.reuse, R65, PT ;  /* 0x000000411c00720c */ /* 0x040fe40003fa6270 */
[----:B------:R-:W-:Y:S01]  /*82d0*/  ISETP.GE.AND P2, PT, R28, R64, PT ;  /* 0x000000401c00720c */ /* 0x000fe20003f46270 */
[----:B------:R-:W2:Y:S01]  /*82e0*/  MUFU.TANH R21, R29 ;  /* 0x0000001d00157308 */ /* 0x000ea20000002400 */
[----:B------:R-:W-:-:S02]  /*82f0*/  FSEL R14, R44, -INF , !P4 ;  /* 0xff8000002c0e7808 */ /* 0x000fc40006000000 */
[----:B------:R-:W-:Y:S02]  /*8300*/  IADD3 R26, R37, 0x60, RZ ;  /* 0x00000060251a7810 */ /* 0x000fe40007ffe0ff */
[CC--:B------:R-:W-:Y:S02]  /*8310*/  ISETP.GE.AND P6, PT, R12.reuse, R65.reuse, PT ;  /* 0x000000410c00720c */ /* 0x0c0fe40003fc6270 */
[----:B------:R-:W-:Y:S01]  /*8320*/  ISETP.GE.AND P4, PT, R12, R64, PT ;  /* 0x000000400c00720c */ /* 0x000fe20003f86270 */
[----:B------:R-:W-:Y:S01]  /*8330*/  MUFU.TANH R27, R17 ;  /* 0x00000011001b7308 */ /* 0x000fe20000002400 */
[----:B------:R-:W-:Y:S02]  /*8340*/  FSEL R47, R47, -INF , !P5 ;  /* 0xff8000002f2f7808 */ /* 0x000fe40006800000 */
[----:B------:R-:W-:Y:S02]  /*8350*/  FSEL R12, R72, -INF , !P2 ;  /* 0xff800000480c7808 */ /* 0x000fe40005000000 */
[----:B------:R-:W-:-:S02]  /*8360*/  ISETP.GE.AND P5, PT, R13, R65, PT ;  /* 0x000000410d00720c */ /* 0x000fc40003fa6270 */
[-C--:B------:R-:W-:Y:S01]  /*8370*/  ISETP.GE.AND P2, PT, R13, R64.reuse, PT ;  /* 0x000000400d00720c */ /* 0x080fe20003f46270 */
[----:B------:R-:W-:Y:S01]  /*8380*/  MUFU.TANH R17, R8 ;  /* 0x0000000800117308 */ /* 0x000fe20000002400 */
[----:B------:R-:W-:Y:S02]  /*8390*/  FSEL R51, R42, -INF , !P0 ;  /* 0xff8000002a337808 */ /* 0x000fe40004000000 */
[----:B------:R-:W-:Y:S02]  /*83a0*/  IADD3 R13, R37, 0x70, RZ ;  /* 0x00000070250d7810 */ /* 0x000fe40007ffe0ff */
[----:B------:R-:W-:Y:S02]  /*83b0*/  ISETP.GE.AND P0, PT, R26, R65, PT ;  /* 0x000000411a00720c */ /* 0x000fe40003f06270 */
[----:B------:R-:W-:Y:S01]  /*83c0*/  FSEL R50, R50, -INF , !P3 ;  /* 0xff80000032327808 */ /* 0x000fe20005800000 */
[----:B------:R5:W1:Y:S01]  /*83d0*/  MUFU.TANH R29, R16 ;  /* 0x00000010001d7308 */ /* 0x000a620000002400 */
[----:B------:R-:W-:-:S02]  /*83e0*/  ISETP.GE.AND P3, PT, R26, R64, PT ;  /* 0x000000401a00720c */ /* 0x000fc40003f66270 */
[----:B------:R-:W-:Y:S02]  /*83f0*/  IADD3 R15, R37, 0x69, RZ ;  /* 0x00000069250f7810 */ /* 0x000fe40007ffe0ff */
[----:B------:R-:W-:Y:S02]  /*8400*/  FSEL R33, R33, -INF , !P6 ;  /* 0xff80000021217808 */ /* 0x000fe40007000000 */
[----:B---3--:R-:W-:Y:S01]  /*8410*/  FSEL R34, R34, -INF , !P4 ;  /* 0xff80000022227808 */ /* 0x008fe20006000000 */
[----:B------:R-:W3:Y:S01]  /*8420*/  MUFU.TANH R26, R18 ;  /* 0x00000012001a7308 */ /* 0x000ee20000002400 */
[C---:B------:R-:W-:Y:S02]  /*8430*/  ISETP.GE.AND P6, PT, R13.reuse, R65, PT ;  /* 0x000000410d00720c */ /* 0x040fe40003fc6270 */
[----:B------:R-:W-:Y:S02]  /*8440*/  ISETP.GE.AND P4, PT, R13, R64, PT ;  /* 0x000000400d00720c */ /* 0x000fe40003f86270 */
[----:B------:R-:W-:-:S02]  /*8450*/  FSEL R35, R32, -INF , !P0 ;  /* 0xff80000020237808 */ /* 0x000fc40004000000 */
[----:B------:R-:W-:Y:S01]  /*8460*/  IADD3 R13, R37, 0x71, RZ ;  /* 0x00000071250d7810 */ /* 0x000fe20007ffe0ff */
[----:B-----5:R-:W-:Y:S01]  /*8470*/  FMUL.FTZ R16, R19, c[0x0][0x2ec] ;  /* 0x0000bb0013107a20 */ /* 0x020fe20000410000 */
[C---:B------:R-:W-:Y:S01]  /*8480*/  ISETP.GE.AND P0, PT, R15.reuse, R65, PT ;  /* 0x000000410f00720c */ /* 0x040fe20003f06270 */
[----:B------:R-:W5:Y:S01]  /*8490*/  MUFU.TANH R25, R25 ;  /* 0x0000001900197308 */ /* 0x000f620000002400 */
[----:B----4-:R-:W-:Y:S02]  /*84a0*/  FSEL R36, R36, -INF , !P3 ;  /* 0xff80000024247808 */ /* 0x010fe40005800000 */
[----:B------:R-:W-:Y:S02]  /*84b0*/  ISETP.GE.AND P3, PT, R15, R64, PT ;  /* 0x000000400f00720c */ /* 0x000fe40003f66270 */
[----:B------:R-:W-:Y:S02]  /*84c0*/  IADD3 R19, R37, 0x78, RZ ;  /* 0x0000007825137810 */ /* 0x000fe40007ffe0ff */
[----:B-1----:R-:W-:Y:S01]  /*84d0*/  FSEL R15, R24, -INF , !P5 ;  /* 0xff800000180f7808 */ /* 0x002fe20006800000 */
[----:B------:R-:W1:Y:S01]  /*84e0*/  MUFU.TANH R16, R16 ;  /* 0x0000001000107308 */ /* 0x000e620000002400 */
[----:B--2---:R-:W-:-:S02]  /*84f0*/  FSEL R32, R21, -INF , !P2 ;  /* 0xff80000015207808 */ /* 0x004fc40005000000 */
[CC--:B------:R-:W-:Y:S02]  /*8500*/  ISETP.GE.AND P5, PT, R13.reuse, R65.reuse, PT ;  /* 0x000000410d00720c */ /* 0x0c0fe40003fa6270 */
[----:B------:R-:W-:Y:S02]  /*8510*/  ISETP.GE.AND P2, PT, R13, R64, PT ;  /* 0x000000400d00720c */ /* 0x000fe40003f46270 */
[----:B------:R-:W-:Y:S01]  /*8520*/  FSEL R13, R20, -INF , !P0 ;  /* 0xff800000140d7808 */ /* 0x000fe20004000000 */
[----:B------:R-:W2:Y:S01]  /*8530*/  MUFU.TANH R2, R2 ;  /* 0x0000000200027308 */ /* 0x000ea20000002400 */
[----:B------:R-:W-:Y:S02]  /*8540*/  ISETP.GE.AND P0, PT, R19, R65, PT ;  /* 0x000000411300720c */ /* 0x000fe40003f06270 */
[----:B------:R-:W-:Y:S02]  /*8550*/  FSEL R29, R29, -INF , !P6 ;  /* 0xff8000001d1d7808 */ /* 0x000fe40007000000 */
[----:B------:R-:W-:-:S02]  /*8560*/  FSEL R17, R17, -INF , !P0 ;  /* 0xff80000011117808 */ /* 0x000fc40004000000 */
[----:B------:R-:W-:Y:S01]  /*8570*/  ISETP.GT.AND P0, PT, R152, R143, PT ;  /* 0x0000008f9800720c */ /* 0x000fe20003f04270 */
[----:B------:R-:W-:Y:S01]  /*8580*/  MUFU.TANH R23, R9 ;  /* 0x0000000900177308 */ /* 0x000fe20000002400 */
[----:B---3--:R-:W-:Y:S01]  /*8590*/  FSEL R26, R26, -INF , !P4 ;  /* 0xff8000001a1a7808 */ /* 0x008fe20006000000 */
[----:B------:R-:W-:Y:S01]  /*85a0*/  BAR.SYNC.DEFER_BLOCKING 0x0 ;  /* 0x0000000000007b1d */ /* 0x000fe20000010000 */
[C---:B------:R-:W-:Y:S02]  /*85b0*/  ISETP.GE.AND P6, PT, R37.reuse, R65, PT ;  /* 0x000000412500720c */ /* 0x040fe40003fc6270 */
[C---:B------:R-:W-:Y:S02]  /*85c0*/  ISETP.GE.AND P4, PT, R37.reuse, R64, PT ;  /* 0x000000402500720c */ /* 0x040fe40003f86270 */
[----:B------:R-:W-:Y:S01]  /*85d0*/  IADD3 R37, R37, 0x79, RZ ;  /* 0x0000007925257810 */ /* 0x000fe20007ffe0ff */
[----:B------:R-:W3:Y:S01]  /*85e0*/  MUFU.TANH R22, R10 ;  /* 0x0000000a00167308 */ /* 0x000ee20000002400 */
[----:B-----5:R-:W-:-:S02]  /*85f0*/  FSEL R18, R25, -INF , !P3 ;  /* 0xff80000019127808 */ /* 0x020fc40005800000 */
[----:B------:R-:W-:Y:S02]  /*8600*/  FSEL R27, R27, -INF , !P5 ;  /* 0xff8000001b1b7808 */ /* 0x000fe40006800000 */
[----:B-1----:R-:W-:Y:S02]  /*8610*/  FSEL R24, R16, -INF , !P2 ;  /* 0xff80000010187808 */ /* 0x002fe40005000000 */
[-C--:B------:R-:W-:Y:S01]  /*8620*/  ISETP.GE.AND P3, PT, R19, R64.reuse, PT ;  /* 0x000000401300720c */ /* 0x080fe20003f66270 */
[----:B------:R-:W1:Y:S01]  /*8630*/  MUFU.TANH R20, R11 ;  /* 0x0000000b00147308 */ /* 0x000e620000002400 */
[C---:B------:R-:W-:Y:S02]  /*8640*/  ISETP.GE.AND P5, PT, R37.reuse, R65, PT ;  /* 0x000000412500720c */ /* 0x040fe40003fa6270 */
[----:B------:R-:W-:Y:S02]  /*8650*/  ISETP.GE.AND P2, PT, R37, R64, PT ;  /* 0x000000402500720c */ /* 0x000fe40003f46270 */
[----:B------:R-:W-:-:S02]  /*8660*/  FSEL R40, R40, -INF , !P6 ;  /* 0xff80000028287808 */ /* 0x000fc40007000000 */
[----:B--2---:R-:W-:Y:S02]  /*8670*/  FSEL R8, R2, -INF , !P4 ;  /* 0xff80000002087808 */ /* 0x004fe40006000000 */
[----:B---3--:R-:W-:Y:S02]  /*8680*/  FSEL R22, R22, -INF , !P3 ;  /* 0xff80000016167808 */ /* 0x008fe40005800000 */
[----:B------:R-:W-:Y:S02]  /*8690*/  FSEL R23, R23, -INF , !P5 ;  /* 0xff80000017177808 */ /* 0x000fe40006800000 */
[----:B-1----:R-:W-:Y:S01]  /*86a0*/  FSEL R20, R20, -INF , !P2 ;  /* 0xff80000014147808 */ /* 0x002fe20005000000 */
        /* <DEDUP_REMOVED lines=59> */
.L_x_4948:
[----:B------:R-:W-:-:S05]  /*8a60*/  IMAD.MOV.U32 R10, RZ, RZ, c[0x0][0x198] ;  /* 0x00006600ff0a7624 */ /* 0x000fca00078e00ff */
[----:B------:R-:W-:-:S04]  /*8a70*/  LEA R10, -R10, RZ, 0x7 ;  /* 0x000000ff0a0a7211 */ /* 0x000fc800078e39ff */
[----:B------:R-:W-:Y:S02]  /*8a80*/  SHF.R.S32.HI R0, RZ, 0x1f, R10 ;  /* 0x0000001fff007819 */ /* 0x000fe4000001140a */
.L_x_4949:
        /* <DEDUP_REMOVED lines=20> */
.L_x_4947:
        /* <DEDUP_REMOVED lines=64> */
[----:B------:R-:W-:Y:S01]  /*8fd0*/  IADD3 R137, R3, R138, RZ ;  /* 0x0000008a03897210 */ /* 0x000fe20007ffe0ff */
[----:B------:R-:W2:Y:S04]  /*8fe0*/  SHFL.BFLY PT, R9, R10, 0x2, 0x1f ;  /* 0x0c401f000a097f89 */ /* 0x000ea800000e0000 */
        /* <DEDUP_REMOVED lines=20> */
[--C-:B------:R-:W-:Y:S02]  /*9130*/  FFMA.FTZ R44, R8, c[0x0][0x23c], -R21.reuse ;  /* 0x00008f00082c7a23 */ /* 0x100fe40000010815 */
[--C-:B------:R-:W-:Y:S01]  /*9140*/  FFMA.FTZ R41, R6, c[0x0][0x23c], -R21.reuse ;  /* 0x00008f0006297a23 */ /* 0x100fe20000010815 */
[----:B------:R-:W-:Y:S01]  /*9150*/  MUFU.EX2 R42, R42 ;  /* 0x0000002a002a7308 */ /* 0x000fe20000000800 */
[--C-:B------:R-:W-:Y:S01]  /*9160*/  FFMA.FTZ R48, R70, c[0x0][0x23c], -R21.reuse ;  /* 0x00008f0046307a23 */ /* 0x100fe20000010815 */
[----:B------:R-:W1:Y:S01]  /*9170*/  LDSM.16.MT88.4 R4, [R137+0x3000] ;  /* 0x003000008904783b */ /* 0x000e620000004200 */
[--C-:B------:R-:W-:Y:S02]  /*9180*/  FFMA.FTZ R31, R69, c[0x0][0x23c], -R28.reuse ;  /* 0x00008f00451f7a23 */ /* 0x100fe4000001081c */
[--C-:B------:R-:W-:Y:S01]  /*9190*/  FFMA.FTZ R19, R71, c[0x0][0x23c], -R28.reuse ;  /* 0x00008f0047137a23 */ /* 0x100fe2000001081c */
[----:B------:R-:W2:Y:S01]  /*91a0*/  LDSM.16.MT88.4 R8, [R138+0x3400] ;  /* 0x003400008a08783b */ /* 0x000ea20000004200 */
[----:B------:R-:W-:Y:S01]  /*91b0*/  FFMA.FTZ R25, R68, c[0x0][0x23c], -R21 ;  /* 0x00008f0044197a23 */ /* 0x000fe20000010815 */
[----:B------:R-:W3:Y:S01]  /*91c0*/  MUFU.EX2 R39, R39 ;  /* 0x0000002700277308 */ /* 0x000ee20000000800 */
[----:B------:R-:W-:-:S02]  /*91d0*/  FFMA.FTZ R16, R73, c[0x0][0x23c], -R28 ;  /* 0x00008f0049107a23 */ /* 0x000fc4000001081c */
[--C-:B------:R-:W-:Y:S02]  /*91e0*/  FFMA.FTZ R46, R46, c[0x0][0x23c], -R21.reuse ;  /* 0x00008f002e2e7a23 */ /* 0x100fe40000010815 */
[--C-:B------:R-:W-:Y:S02]  /*91f0*/  FFMA.FTZ R30, R62, c[0x0][0x23c], -R21.reuse ;  /* 0x00008f003e1e7a23 */ /* 0x100fe40000010815 */
[----:B------:R-:W-:Y:S01]  /*9200*/  FFMA.FTZ R3, R58, c[0x0][0x23c], -R21 ;  /* 0x00008f003a037a23 */ /* 0x000fe20000010815 */
[----:B------:R-:W-:Y:S01]  /*9210*/  MUFU.EX2 R40, R40 ;  /* 0x0000002800287308 */ /* 0x000fe20000000800 */
[--C-:B------:R-:W-:Y:S02]  /*9220*/  FFMA.FTZ R62, R59, c[0x0][0x23c], -R28.reuse ;  /* 0x00008f003b3e7a23 */ /* 0x100fe4000001081c */
[--C-:B------:R-:W-:Y:S02]  /*9230*/  FFMA.FTZ R59, R57, c[0x0][0x23c], -R28.reuse ;  /* 0x00008f00393b7a23 */ /* 0x100fe4000001081c */
[----:B------:R-:W-:-:S02]  /*9240*/  FFMA.FTZ R58, R55, c[0x0][0x23c], -R28 ;  /* 0x00008f00373a7a23 */ /* 0x000fc4000001081c */
[----:B------:R-:W-:Y:S01]  /*9250*/  FFMA.FTZ R57, R45, c[0x0][0x23c], -R28 ;  /* 0x00008f002d397a23 */ /* 0x000fe2000001081c */
[----:B------:R-:W4:Y:S01]  /*9260*/  MUFU.EX2 R37, R37 ;  /* 0x0000002500257308 */ /* 0x000f220000000800 */
        /* <DEDUP_REMOVED lines=9> */
[----:B------:R-:W3:Y:S01]  /*9300*/  MUFU.EX2 R43, R43 ;  /* 0x0000002b002b7308 */ /* 0x000ee20000000800 */
[----:B----4-:R-:W-:Y:S01]  /*9310*/  F2FP.BF16.PACK_AB R70, R37, R40 ;  /* 0x000000282546723e */ /* 0x010fe200000010ff */
        /* <DEDUP_REMOVED lines=11> */
[----:B------:R-:W-:Y:S02]  /*93d0*/  FFMA.FTZ R91, R91, c[0x0][0x23c], -R28 ;  /* 0x00008f005b5b7a23 */ /* 0x000fe4000001081c */
[--C-:B------:R-:W-:Y:S02]  /*93e0*/  FFMA.FTZ R93, R102, c[0x0][0x23c], -R21.reuse ;  /* 0x00008f00665d7a23 */ /* 0x100fe40000010815 */
[----:B------:R-:W3:Y:S01]  /*93f0*/  MUFU.EX2 R31, R31 ;  /* 0x0000001f001f7308 */ /* 0x000ee20000000800 */
[--C-:B------:R-:W-:Y:S02]  /*9400*/  FFMA.FTZ R100, R100, c[0x0][0x23c], -R21.reuse ;  /* 0x00008f0064647a23 */ /* 0x100fe40000010815 */
[--C-:B------:R-:W-:Y:S02]  /*9410*/  FFMA.FTZ R96, R96, c[0x0][0x23c], -R21.reuse ;  /* 0x00008f0060607a23 */ /* 0x100fe40000010815 */
[----:B------:R-:W-:Y:S02]  /*9420*/  FFMA.FTZ R87, R94, c[0x0][0x23c], -R21 ;  /* 0x00008f005e577a23 */ /* 0x000fe40000010815 */
[----:B------:R-:W-:Y:S01]  /*9430*/  FADD.FTZ R39, R42, R39 ;  /* 0x000000272a277221 */ /* 0x000fe20000010000 */
[----:B----4-:R-:W-:Y:S01]  /*9440*/  F2FP.BF16.PACK_AB R71, R48, R41 ;  /* 0x000000293047723e */ /* 0x010fe200000010ff */
[----:B------:R-:W-:Y:S01]  /*9450*/  MUFU.EX2 R19, R19 ;  /* 0x0000001300137308 */ /* 0x000fe20000000800 */
[----:B------:R-:W-:-:S02]  /*9460*/  FADD.FTZ R44, R44, R43 ;  /* 0x0000002b2c2c7221 */ /* 0x000fc40000010000 */
[----:B------:R-:W-:Y:S02]  /*9470*/  FADD.FTZ R40, R40, R39 ;  /* 0x0000002728287221 */ /* 0x000fe40000010000 */
[----:B------:R-:W-:Y:S01]  /*9480*/  FADD.FTZ R41, R41, R44 ;  /* 0x0000002c29297221 */ /* 0x000fe20000010000 */
[C---:B------:R-:W-:Y:S01]  /*9490*/  HMMA.16816.F32.BF16 R80, R68.reuse, R76, RZ ;  /* 0x0000004c4450723c */ /* 0x040fe200000418ff */
[----:B------:R-:W-:Y:S01]  /*94a0*/  FADD.FTZ R37, R37, R40 ;  /* 0x0000002825257221 */ /* 0x000fe20000010000 */
[----:B------:R-:W4:Y:S01]  /*94b0*/  MUFU.EX2 R16, R16 ;  /* 0x0000001000107308 */ /* 0x000f220000000800 */
[--C-:B------:R-:W-:Y:S02]  /*94c0*/  FFMA.FTZ R14, R14, c[0x0][0x23c], -R21.reuse ;  /* 0x00008f000e0e7a23 */ /* 0x100fe40000010815 */
[----:B------:R-:W-:Y:S02]  /*94d0*/  FFMA.FTZ R12, R12, c[0x0][0x23c], -R21 ;  /* 0x00008f000c0c7a23 */ /* 0x000fe40000010815 */
[----:B------:R-:W-:Y:S01]  /*94e0*/  FFMA.FTZ R40, R35, c[0x0][0x23c], -R28 ;  /* 0x00008f0023287a23 */ /* 0x000fe2000001081c */
[----:B------:R-:W-:Y:S01]  /*94f0*/  HMMA.16816.F32.BF16 R76, R68, R78, RZ ;  /* 0x0000004e444c723c */ /* 0x000fe200000418ff */
[----:B------:R-:W-:Y:S01]  /*9500*/  FADD.FTZ R41, R48, R41 ;  /* 0x0000002930297221 */ /* 0x000fe20000010000 */
[----:B------:R-:W-:Y:S01]  /*9510*/  MUFU.EX2 R46, R46 ;  /* 0x0000002e002e7308 */ /* 0x000fe20000000800 */
[----:B------:R-:W-:-:S02]  /*9520*/  FADD.FTZ R48, R38, R37 ;  /* 0x0000002526307221 */ /* 0x000fc40000010000 */
[--C-:B------:R-:W-:Y:S02]  /*9530*/  FFMA.FTZ R35, R15, c[0x0][0x23c], -R28.reuse ;  /* 0x00008f000f237a23 */ /* 0x100fe4000001081c */
[--C-:B------:R-:W-:Y:S01]  /*9540*/  FFMA.FTZ R94, R49, c[0x0][0x23c], -R28.reuse ;  /* 0x00008f00315e7a23 */ /* 0x100fe2000001081c */
[C---:B-1----:R-:W-:Y:S01]  /*9550*/  HMMA.16816.F32.BF16 R72, R68.reuse, R4, RZ ;  /* 0x000000044448723c */ /* 0x042fe200000418ff */
[--C-:B------:R-:W-:Y:S01]  /*9560*/  FFMA.FTZ R102, R53, c[0x0][0x23c], -R28.reuse ;  /* 0x00008f0035667a23 */ /* 0x100fe2000001081c */
[----:B------:R-:W1:Y:S01]  /*9570*/  MUFU.EX2 R25, R25 ;  /* 0x0000001900197308 */ /* 0x000e620000000800 */
[--C-:B------:R-:W-:Y:S02]  /*9580*/  FFMA.FTZ R51, R51, c[0x0][0x23c], -R28.reuse ;  /* 0x00008f0033337a23 */ /* 0x100fe4000001081c */
[----:B------:R-:W-:Y:S02]  /*9590*/  FFMA.FTZ R47, R47, c[0x0][0x23c], -R28 ;  /* 0x00008f002f2f7a23 */ /* 0x000fe4000001081c */
[----:B---3--:R-:W-:Y:S01]  /*95a0*/  F2FP.BF16.PACK_AB R4, R31, R38 ;  /* 0x000000261f04723e */ /* 0x008fe200000010ff */
[----:B------:R-:W-:Y:S01]  /*95b0*/  HMMA.16816.F32.BF16 R68, R68, R6, RZ ;  /* 0x000000064444723c */ /* 0x000fe200000418ff */
[--C-:B------:R-:W-:Y:S01]  /*95c0*/  FFMA.FTZ R54, R54, c[0x0][0x23c], -R21.reuse ;  /* 0x00008f0036367a23 */ /* 0x100fe20000010815 */
[----:B------:R-:W-:Y:S01]  /*95d0*/  MUFU.EX2 R30, R30 ;  /* 0x0000001e001e7308 */ /* 0x000fe20000000800 */
[----:B------:R-:W-:-:S02]  /*95e0*/  FFMA.FTZ R49, R50, c[0x0][0x23c], -R21 ;  /* 0x00008f0032317a23 */ /* 0x000fc40000010815 */
[----:B------:R-:W-:Y:S02]  /*95f0*/  FADD.FTZ R48, R31, R48 ;  /* 0x000000301f307221 */ /* 0x000fe40000010000 */
[----:B----4-:R-:W-:Y:S01]  /*9600*/  F2FP.BF16.PACK_AB R6, R16, R19 ;  /* 0x000000131006723e */ /* 0x010fe200000010ff */
[----:B------:R-:W-:Y:S02]  /*9610*/  FFMA.FTZ R44, R27, c[0x0][0x23c], -R28 ;  /* 0x00008f001b2c7a23 */ /* 0x000fe4000001081c */
[----:B------:R-:W3:Y:S01]  /*9620*/  MUFU.EX2 R3, R3 ;  /* 0x0000000300037308 */ /* 0x000ee20000000800 */
[----:B-1----:R-:W-:Y:S01]  /*9630*/  F2FP.BF16.PACK_AB R5, R25, R46 ;  /* 0x0000002e1905723e */ /* 0x002fe200000010ff */
        /* <DEDUP_REMOVED lines=8> */
[----:B---3--:R-:W-:Y:S01]  /*96c0*/  F2FP.BF16.PACK_AB R7, R3, R30 ;  /* 0x0000001e0307723e */ /* 0x008fe200000010ff */
[----:B------:R-:W1:Y:S01]  /*96d0*/  MUFU.EX2 R59, R59 ;  /* 0x0000003b003b7308 */ /* 0x000e620000000800 */
[----:B------:R-:W-:-:S02]  /*96e0*/  FADD.FTZ R30, R30, R31 ;  /* 0x0000001f1e1e7221 */ /* 0x000fc40000010000 */
[--C-:B------:R-:W-:Y:S02]  /*96f0*/  FFMA.FTZ R27, R34, c[0x0][0x23c], -R21.reuse ;  /* 0x00008f00221b7a23 */ /* 0x100fe40000010815 */
[--C-:B------:R-:W-:Y:S01]  /*9700*/  FFMA.FTZ R32, R32, c[0x0][0x23c], -R21.reuse ;  /* 0x00008f0020207a23 */ /* 0x100fe20000010815 */
[C---:B--2---:R-:W-:Y:S01]  /*9710*/  HMMA.16816.F32.BF16 R80, R4.reuse, R8, R80 ;  /* 0x000000080450723c */ /* 0x044fe20000041850 */
[--C-:B------:R-:W-:Y:S01]  /*9720*/  FFMA.FTZ R157, R20, c[0x0][0x23c], -R21.reuse ;  /* 0x00008f00149d7a23 */ /* 0x100fe20000010815 */
[----:B------:R-:W-:Y:S01]  /*9730*/  MUFU.EX2 R58, R58 ;  /* 0x0000003a003a7308 */ /* 0x000fe20000000800 */
[--C-:B------:R-:W-:Y:S02]  /*9740*/  FFMA.FTZ R158, R23, c[0x0][0x23c], -R28.reuse ;  /* 0x00008f00179e7a23 */ /* 0x100fe4000001081c */
[----:B------:R-:W-:Y:S02]  /*9750*/  FFMA.FTZ R29, R29, c[0x0][0x23c], -R28 ;  /* 0x00008f001d1d7a23 */ /* 0x000fe4000001081c */
[--C-:B------:R-:W-:Y:S01]  /*9760*/  FFMA.FTZ R23, R26, c[0x0][0x23c], -R21.reuse ;  /* 0x00008f001a177a23 */ /* 0x100fe20000010815 */
[----:B------:R-:W-:Y:S01]  /*9770*/  HMMA.16816.F32.BF16 R76, R4, R10, R76 ;  /* 0x0000000a044c723c */ /* 0x000fe2000004184c */
[----:B------:R-:W2:Y:S01]  /*9780*/  LDSM.16.MT88.4 R8, [R137+0x3400] ;  /* 0x003400008908783b */ /* 0x000ea20000004200 */
[----:B------:R-:W-:Y:S01]  /*9790*/  MUFU.EX2 R57, R57 ;  /* 0x0000003900397308 */ /* 0x000fe20000000800 */
[----:B------:R-:W-:-:S02]  /*97a0*/  FFMA.FTZ R24, R24, c[0x0][0x23c], -R21 ;  /* 0x00008f0018187a23 */ /* 0x000fc40000010815 */
        /* <DEDUP_REMOVED lines=222> */
.L_x_4951:
[----:B------:R-:W-:-:S05]  /*a590*/  IMAD.MOV.U32 R8, RZ, RZ, c[0x0][0x1a0] ;  /* 0x00006800ff087624 */ /* 0x000fca00078e00ff */
[----:B------:R-:W-:-:S04]  /*a5a0*/  LEA R8, -R8, RZ, 0x7 ;  /* 0x000000ff08087211 */ /* 0x000fc800078e39ff */
[----:B------:R-:W-:Y:S02]  /*a5b0*/  SHF.R.S32.HI R4, RZ, 0x1f, R8 ;  /* 0x0000001fff047819 */ /* 0x000fe40000011408 */
.L_x_4952:
        /* <DEDUP_REMOVED lines=25> */
[----:B------:R-:W1:Y:S04]  /*a750*/  LDSM.16.M88.4 R8, [R136] ;  /* 0x000000008808783b */ /* 0x000e680000000200 */
[----:B---3--:R-:W3:Y:S04]  /*a760*/  LDSM.16.M88.4 R4, [R140+0x1c00] ;  /* 0x001c00008c04783b */ /* 0x008ee80000000200 */
[----:B------:R-:W1:Y:S04]  /*a770*/  LDSM.16.M88.4 R32, [R135] ;  /* 0x000000008720783b */ /* 0x000e680000000200 */
[----:B------:R-:W1:Y:S04]  /*a780*/  LDSM.16.M88.4 R28, [R140+0x2000] ;  /* 0x002000008c1c783b */ /* 0x000e680000000200 */
[----:B--2---:R-:W2:Y:S01]  /*a790*/  LDSM.16.M88.4 R24, [R134] ;  /* 0x000000008618783b */ /* 0x004ea20000000200 */
[C---:B----4-:R-:W-:Y:S03]  /*a7a0*/  HMMA.16816.F32.BF16 R40, R52.reuse, R36, RZ ;  /* 0x000000243428723c */ /* 0x050fe600000418ff */
[----:B------:R-:W4:Y:S04]  /*a7b0*/  LDSM.16.M88.4 R56, [R140+0x2400] ;  /* 0x002400008c38783b */ /* 0x000f280000000200 */
[----:B------:R-:W-:Y:S01]  /*a7c0*/  LDSM.16.M88.4 R48, [R140+0x2800] ;  /* 0x002800008c30783b */ /* 0x000fe20000000200 */
[C---:B------:R-:W-:Y:S03]  /*a7d0*/  HMMA.16816.F32.BF16 R36, R52.reuse, R38, RZ ;  /* 0x000000263424723c */ /* 0x040fe600000418ff */
[----:B------:R-:W0:Y:S05]  /*a7e0*/  LDGDEPBAR ;  /* 0x00000000000079af */ /* 0x000e2a0000000000 */
[----:B-----5:R-:W-:Y:S08]  /*a7f0*/  HMMA.16816.F32.BF16 R60, R52, R20, RZ ;  /* 0x00000014343c723c */ /* 0x020ff000000418ff */
[----:B------:R-:W-:Y:S08]  /*a800*/  HMMA.16816.F32.BF16 R40, R44, R16, R40 ;  /* 0x000000102c28723c */ /* 0x000ff00000041828 */
[----:B------:R-:W-:Y:S08]  /*a810*/  HMMA.16816.F32.BF16 R20, R52, R22, RZ ;  /* 0x000000163414723c */ /* 0x000ff000000418ff */
[----:B------:R-:W-:Y:S08]  /*a820*/  HMMA.16816.F32.BF16 R36, R44, R18, R36 ;  /* 0x000000122c24723c */ /* 0x000ff00000041824 */
[----:B-1----:R-:W-:Y:S01]  /*a830*/  HMMA.16816.F32.BF16 R16, R52, R12, RZ ;  /* 0x0000000c3410723c */ /* 0x002fe200000418ff */
[----:B------:R-:W-:-:S02]  /*a840*/  FMUL.FTZ R40, R40, c[0x0][0x2ec] ;  /* 0x0000bb0028287a20 */ /* 0x000fc40000410000 */
[----:B------:R-:W-:Y:S02]  /*a850*/  FMUL.FTZ R85, R41, c[0x0][0x2ec] ;  /* 0x0000bb0029557a20 */ /* 0x000fe40000410000 */
[----:B------:R1:W5:Y:S01]  /*a860*/  MUFU.TANH R67, R40 ;  /* 0x0000002800437308 */ /* 0x0003620000002400 */
[----:B------:R-:W-:Y:S02]  /*a870*/  FMUL.FTZ R88, R42, c[0x0][0x2ec] ;  /* 0x0000bb002a587a20 */ /* 0x000fe40000410000 */
[----:B------:R-:W-:Y:S01]  /*a880*/  HMMA.16816.F32.BF16 R12, R52, R14, RZ ;  /* 0x0000000e340c723c */ /* 0x000fe200000418ff */
[----:B------:R-:W-:-:S04]  /*a890*/  FMUL.FTZ R89, R43, c[0x0][0x2ec] ;  /* 0x0000bb002b597a20 */ /* 0x000fc80000410000 */
[----:B------:R-:W2:Y:S03]  /*a8a0*/  MUFU.TANH R88, R88 ;  /* 0x0000005800587308 */ /* 0x000ea60000002400 */
[C---:B------:R-:W-:Y:S01]  /*a8b0*/  HMMA.16816.F32.BF16 R60, R44.reuse, R8, R60 ;  /* 0x000000082c3c723c */ /* 0x040fe2000004183c */
[----:B------:R-:W-:Y:S02]  /*a8c0*/  FMUL.FTZ R3, R36, c[0x0][0x2ec] ;  /* 0x0000bb0024037a20 */ /* 0x000fe40000410000 */
[----:B------:R-:W-:Y:S01]  /*a8d0*/  FMUL.FTZ R90, R37, c[0x0][0x2ec] ;  /* 0x0000bb00255a7a20 */ /* 0x000fe20000410000 */
[----:B-1----:R-:W1:Y:S01]  /*a8e0*/  LDSM.16.M88.4 R40, [R133] ;  /* 0x000000008528783b */ /* 0x002e620000000200 */
[----:B------:R-:W-:Y:S01]  /*a8f0*/  FMUL.FTZ R87, R38, c[0x0][0x2ec] ;  /* 0x0000bb0026577a20 */ /* 0x000fe20000410000 */
[----:B------:R-:W1:Y:S02]  /*a900*/  MUFU.TANH R85, R85 ;  /* 0x0000005500557308 */ /* 0x000e640000002400 */
[----:B------:R-:W-:Y:S01]  /*a910*/  HMMA.16816.F32.BF16 R20, R44, R10, R20 ;  /* 0x0000000a2c14723c */ /* 0x000fe20000041814 */
[----:B------:R-:W-:-:S02]  /*a920*/  FMUL.FTZ R91, R39, c[0x0][0x2ec] ;  /* 0x0000bb00275b7a20 */ /* 0x000fc40000410000 */
[----:B------:R-:W1:Y:S03]  /*a930*/  LDSM.16.M88.4 R36, [R132] ;  /* 0x000000008424783b */ /* 0x000e660000000200 */
[----:B------:R-:W-:Y:S02]  /*a940*/  MUFU.TANH R89, R89 ;  /* 0x0000005900597308 */ /* 0x000fe40000002400 */
[C---:B---3--:R-:W-:Y:S06]  /*a950*/  HMMA.16816.F32.BF16 R8, R52.reuse, R4, RZ ;  /* 0x000000043408723c */ /* 0x048fec00000418ff */
[----:B------:R-:W3:Y:S02]  /*a960*/  MUFU.TANH R90, R90 ;  /* 0x0000005a005a7308 */ /* 0x000ee40000002400 */
[----:B------:R-:W-:Y:S01]  /*a970*/  HMMA.16816.F32.BF16 R4, R52, R6, RZ ;  /* 0x000000063404723c */ /* 0x000fe200000418ff */
[----:B------:R-:W-:-:S02]  /*a980*/  FMUL.FTZ R61, R61, c[0x0][0x2ec] ;  /* 0x0000bb003d3d7a20 */ /* 0x000fc40000410000 */
[----:B------:R-:W-:Y:S02]  /*a990*/  FMUL.FTZ R63, R63, c[0x0][0x2ec] ;  /* 0x0000bb003f3f7a20 */ /* 0x000fe40000410000 */
[----:B------:R-:W-:Y:S01]  /*a9a0*/  FMUL.FTZ R105, R60, c[0x0][0x2ec] ;  /* 0x0000bb003c697a20 */ /* 0x000fe20000410000 */
[----:B------:R-:W1:Y:S02]  /*a9b0*/  MUFU.TANH R91, R91 ;  /* 0x0000005b005b7308 */ /* 0x000e640000002400 */
[C---:B------:R-:W-:Y:S01]  /*a9c0*/  HMMA.16816.F32.BF16 R16, R44.reuse, R32, R16 ;  /* 0x000000202c10723c */ /* 0x040fe20000041810 */
[----:B------:R-:W-:Y:S02]  /*a9d0*/  FMUL.FTZ R21, R21, c[0x0][0x2ec] ;  /* 0x0000bb0015157a20 */ /* 0x000fe40000410000 */
[----:B------:R-:W-:Y:S02]  /*a9e0*/  FMUL.FTZ R106, R23, c[0x0][0x2ec] ;  /* 0x0000bb00176a7a20 */ /* 0x000fe40000410000 */
[----:B------:R-:W-:Y:S01]  /*a9f0*/  FMUL.FTZ R118, R22, c[0x0][0x2ec] ;  /* 0x0000bb0016767a20 */ /* 0x000fe20000410000 */
[----:B------:R-:W-:Y:S02]  /*aa00*/  MUFU.TANH R60, R21 ;  /* 0x00000015003c7308 */ /* 0x000fe40000002400 */
[----:B------:R-:W-:Y:S01]  /*aa10*/  HMMA.16816.F32.BF16 R12, R44, R34, R12 ;  /* 0x000000222c0c723c */ /* 0x000fe2000004180c */
[----:B------:R-:W-:-:S05]  /*aa20*/  FMUL.FTZ R62, R62, c[0x0][0x2ec] ;  /* 0x0000bb003e3e7a20 */ /* 0x000fca0000410000 */
[----:B------:R-:W1:Y:S02]  /*aa30*/  MUFU.TANH R103, R61 ;  /* 0x0000003d00677308 */ /* 0x000e640000002400 */
[C---:B------:R-:W-:Y:S06]  /*aa40*/  HMMA.16816.F32.BF16 R32, R52.reuse, R28, RZ ;  /* 0x0000001c3420723c */ /* 0x040fec00000418ff */
[----:B------:R-:W1:Y:S02]  /*aa50*/  MUFU.TANH R116, R63 ;  /* 0x0000003f00747308 */ /* 0x000e640000002400 */
[----:B------:R-:W-:Y:S01]  /*aa60*/  HMMA.16816.F32.BF16 R28, R52, R30, RZ ;  /* 0x0000001e341c723c */ /* 0x000fe200000418ff */
[----:B------:R-:W-:-:S02]  /*aa70*/  FMUL.FTZ R19, R19, c[0x0][0x2ec] ;  /* 0x0000bb0013137a20 */ /* 0x000fc40000410000 */
[----:B------:R-:W-:Y:S02]  /*aa80*/  FMUL.FTZ R17, R17, c[0x0][0x2ec] ;  /* 0x0000bb0011117a20 */ /* 0x000fe40000410000 */
[----:B------:R-:W-:Y:S01]  /*aa90*/  FMUL.FTZ R18, R18, c[0x0][0x2ec] ;  /* 0x0000bb0012127a20 */ /* 0x000fe20000410000 */
[----:B------:R1:W-:Y:S02]  /*aaa0*/  MUFU.TANH R104, R19 ;  /* 0x0000001300687308 */ /* 0x0003e40000002400 */
[C---:B--2---:R-:W-:Y:S01]  /*aab0*/  HMMA.16816.F32.BF16 R8, R44.reuse, R24, R8 ;  /* 0x000000182c08723c */ /* 0x044fe20000041808 */
[----:B------:R-:W-:Y:S02]  /*aac0*/  FMUL.FTZ R16, R16, c[0x0][0x2ec] ;  /* 0x0000bb0010107a20 */ /* 0x000fe40000410000 */
[----:B------:R-:W-:Y:S02]  /*aad0*/  FMUL.FTZ R13, R13, c[0x0][0x2ec] ;  /* 0x0000bb000d0d7a20 */ /* 0x000fe40000410000 */
[----:B------:R-:W-:Y:S01]  /*aae0*/  FMUL.FTZ R15, R15, c[0x0][0x2ec] ;  /* 0x0000bb000f0f7a20 */ /* 0x000fe20000410000 */
[----:B------:R-:W2:Y:S02]  /*aaf0*/  MUFU.TANH R106, R106 ;  /* 0x0000006a006a7308 */ /* 0x000ea40000002400 */
[----:B------:R-:W-:Y:S01]  /*ab00*/  HMMA.16816.F32.BF16 R4, R44, R26, R4 ;  /* 0x0000001a2c04723c */ /* 0x000fe20000041804 */
[----:B------:R-:W-:-:S02]  /*ab10*/  FMUL.FTZ R101, R12, c[0x0][0x2ec] ;  /* 0x0000bb000c657a20 */ /* 0x000fc40000410000 */
[----:B------:R-:W-:Y:S02]  /*ab20*/  FMUL.FTZ R12, R14, c[0x0][0x2ec] ;  /* 0x0000bb000e0c7a20 */ /* 0x000fe40000410000 */
[----:B-1----:R-:W-:-:S03]  /*ab30*/  IMAD.SHL.U32 R19, R152, 0x80, RZ ;  /* 0x0000008098137824 */ /* 0x002fc600078e00ff */
[C---:B----4-:R-:W-:Y:S01]  /*ab40*/  HMMA.16816.F32.BF16 R24, R52.reuse, R56, RZ ;  /* 0x000000383418723c */ /* 0x050fe200000418ff */
[----:B------:R-:W-:Y:S07]  /*ab50*/  MUFU.TANH R107, R16 ;  /* 0x00000010006b7308 */ /* 0x000fee0000002400 */
[----:B------:R-:W-:Y:S01]  /*ab60*/  HMMA.16816.F32.BF16 R56, R52, R58, RZ ;  /* 0x0000003a3438723c */ /* 0x000fe200000418ff */
[----:B------:R-:W-:Y:S01]  /*ab70*/  FMUL.FTZ R97, R8, c[0x0][0x2ec] ;  /* 0x0000bb0008617a20 */ /* 0x000fe20000410000 */
[--C-:B------:R-:W-:Y:S01]  /*ab80*/  LOP3.LUT R8, R19, 0x8, R66.reuse, 0xfe, !PT ;  /* 0x0000000813087812 */ /* 0x100fe200078efe42 */
[----:B------:R-:W-:Y:S01]  /*ab90*/  FMUL.FTZ R10, R10, c[0x0][0x2ec] ;  /* 0x0000bb000a0a7a20 */ /* 0x000fe20000410000 */
[----:B------:R-:W-:Y:S01]  /*aba0*/  MUFU.TANH R13, R13 ;  /* 0x0000000d000d7308 */ /* 0x000fe20000002400 */
[----:B------:R-:W-:Y:S01]  /*abb0*/  FMUL.FTZ R9, R9, c[0x0][0x2ec] ;  /* 0x0000bb0009097a20 */ /* 0x000fe20000410000 */
[CC--:B------:R-:W-:Y:S01]  /*abc0*/  ISETP.GE.AND P0, PT, R8.reuse, R65.reuse, PT ;  /* 0x000000410800720c */ /* 0x0c0fe20003f06270 */
[----:B------:R-:W-:Y:S01]  /*abd0*/  FMUL.FTZ R11, R11, c[0x0][0x2ec] ;  /* 0x0000bb000b0b7a20 */ /* 0x000fe20000410000 */
[C---:B------:R-:W-:Y:S01]  /*abe0*/  HMMA.16816.F32.BF16 R32, R44.reuse, R40, R32 ;  /* 0x000000282c20723c */ /* 0x040fe20000041820 */
[----:B------:R-:W-:Y:S01]  /*abf0*/  FMUL.FTZ R93, R5, c[0x0][0x2ec] ;  /* 0x0000bb00055d7a20 */ /* 0x000fe20000410000 */
[----:B------:R-:W-:Y:S01]  /*ac00*/  LOP3.LUT R5, R19, R66, RZ, 0xfc, !PT ;  /* 0x0000004213057212 */ /* 0x000fe200078efcff */
[----:B------:R-:W-:Y:S01]  /*ac10*/  FMUL.FTZ R96, R7, c[0x0][0x2ec] ;  /* 0x0000bb0007607a20 */ /* 0x000fe20000410000 */
[-C--:B------:R-:W-:Y:S01]  /*ac20*/  ISETP.GE.AND P6, PT, R8, R64.reuse, PT ;  /* 0x000000400800720c */ /* 0x080fe20003fc6270 */
[----:B------:R1:W-:Y:S01]  /*ac30*/  MUFU.TANH R100, R10 ;  /* 0x0000000a00647308 */ /* 0x0003e20000002400 */
[C---:B------:R-:W-:Y:S01]  /*ac40*/  ISETP.GE.AND P2, PT, R5.reuse, R65, PT ;  /* 0x000000410500720c */ /* 0x040fe20003f46270 */
[----:B------:R-:W-:Y:S01]  /*ac50*/  FMUL.FTZ R99, R4, c[0x0][0x2ec] ;  /* 0x0000bb0004637a20 */ /* 0x000fe20000410000 */
[----:B------:R-:W-:Y:S01]  /*ac60*/  HMMA.16816.F32.BF16 R28, R44, R42, R28 ;  /* 0x0000002a2c1c723c */ /* 0x000fe2000004181c */
[----:B------:R-:W4:Y:S01]  /*ac70*/  LDSM.16.M88.4 R40, [R86] ;  /* 0x000000005628783b */ /* 0x000f220000000200 */
[----:B------:R-:W-:Y:S01]  /*ac80*/  ISETP.GE.AND P4, PT, R5, R64, PT ;  /* 0x000000400500720c */ /* 0x000fe20003f86270 */
[----:B------:R-:W-:Y:S01]  /*ac90*/  FMUL.FTZ R6, R6, c[0x0][0x2ec] ;  /* 0x0000bb0006067a20 */ /* 0x000fe20000410000 */
[----:B------:R-:W-:Y:S01]  /*aca0*/  LOP3.LUT R8, R19, 0x10, R66, 0xfe, !PT ;  /* 0x0000001013087812 */ /* 0x000fe200078efe42 */
[----:B------:R-:W-:Y:S01]  /*acb0*/  MUFU.TANH R102, R15 ;  /* 0x0000000f00667308 */ /* 0x000fe20000002400 */
[----:B------:R-:W-:-:S02]  /*acc0*/  IADD3 R7, R5, 0x1, RZ ;  /* 0x0000000105077810 */ /* 0x000fc40007ffe0ff */
[----:B------:R-:W-:Y:S01]  /*acd0*/  HMMA.16816.F32.BF16 R24, R44, R36, R24 ;  /* 0x000000242c18723c */ /* 0x000fe20000041818 */
[----:B-----5:R-:W-:Y:S02]  /*ace0*/  FSEL R109, R67, -INF , !P2 ;  /* 0xff800000436d7808 */ /* 0x020fe40005000000 */
[CC--:B------:R-:W-:Y:S02]  /*acf0*/  ISETP.GE.AND P3, PT, R8.reuse, R65.reuse, PT ;  /* 0x000000410800720c */ /* 0x0c0fe40003f66270 */
[----:B------:R5:W2:Y:S01]  /*ad00*/  MUFU.TANH R36, R17 ;  /* 0x0000001100247308 */ /* 0x000aa20000002400 */
[----:B------:R-:W-:Y:S01]  /*ad10*/  ISETP.GE.AND P5, PT, R8, R64, PT ;  /* 0x000000400800720c */ /* 0x000fe20003fa6270 */
[----:B------:R-:W-:Y:S01]  /*ad20*/  FMUL.FTZ R37, R20, c[0x0][0x2ec] ;  /* 0x0000bb0014257a20 */ /* 0x000fe20000410000 */
[----:B------:R-:W-:Y:S01]  /*ad30*/  ISETP.GE.AND P2, PT, R7, R65, PT ;  /* 0x000000410700720c */ /* 0x000fe20003f46270 */
[----:B------:R-:W-:Y:S01]  /*ad40*/  HMMA.16816.F32.BF16 R20, R52, R48, RZ ;  /* 0x000000303414723c */ /* 0x000fe200000418ff */
[----:B------:R-:W-:Y:S01]  /*ad50*/  IADD3 R8, R5, 0x9, RZ ;  /* 0x0000000905087810 */ /* 0x000fe20007ffe0ff */
[----:B------:R-:W-:Y:S01]  /*ad60*/  FMUL.FTZ R33, R33, c[0x0][0x2ec] ;  /* 0x0000bb0021217a20 */ /* 0x000fe20000410000 */
[C---:B-1----:R-:W-:Y:S01]  /*ad70*/  IADD3 R10, R5.reuse, 0x19, RZ ;  /* 0x00000019050a7810 */ /* 0x042fe20007ffe0ff */
[----:B------:R-:W-:Y:S01]  /*ad80*/  MUFU.TANH R9, R9 ;  /* 0x0000000900097308 */ /* 0x000fe20000002400 */
[----:B------:R-:W-:Y:S01]  /*ad90*/  IADD3 R4, R5, 0x69, RZ ;  /* 0x0000006905047810 */ /* 0x000fe20007ffe0ff */
[----:B------:R-:W-:-:S02]  /*ada0*/  FMUL.FTZ R32, R32, c[0x0][0x2ec] ;  /* 0x0000bb0020207a20 */ /* 0x000fc40000410000 */
[----:B------:R-:W-:Y:S01]  /*adb0*/  HMMA.16816.F32.BF16 R48, R52, R50, RZ ;  /* 0x000000323430723c */ /* 0x000fe200000418ff */
[----:B------:R-:W-:Y:S02]  /*adc0*/  FMUL.FTZ R29, R29, c[0x0][0x2ec] ;  /* 0x0000bb001d1d7a20 */ /* 0x000fe40000410000 */
[----:B------:R-:W-:Y:S01]  /*add0*/  FMUL.FTZ R31, R31, c[0x0][0x2ec] ;  /* 0x0000bb001f1f7a20 */ /* 0x000fe20000410000 */
[----:B-----5:R-:W-:Y:S01]  /*ade0*/  FSEL R17, R88, -INF , !P4 ;  /* 0xff80000058117808 */ /* 0x020fe20006000000 */
[----:B------:R-:W-:Y:S01]  /*adf0*/  FMUL.FTZ R88, R35, c[0x0][0x2ec] ;  /* 0x0000bb0023587a20 */ /* 0x000fe20000410000 */
[----:B------:R-:W-:Y:S01]  /*ae00*/  ISETP.GE.AND P4, PT, R7, R64, PT ;  /* 0x000000400700720c */ /* 0x000fe20003f86270 */
[----:B------:R1:W5:Y:S01]  /*ae10*/  MUFU.TANH R94, R11 ;  /* 0x0000000b005e7308 */ /* 0x0003620000002400 */
[----:B------:R-:W-:Y:S01]  /*ae20*/  HMMA.16816.F32.BF16 R56, R44, R38, R56 ;  /* 0x000000262c38723c */ /* 0x000fe20000041838 */
[----:B------:R-:W-:Y:S01]  /*ae30*/  FSEL R35, R85, -INF , !P2 ;  /* 0xff80000055237808 */ /* 0x000fe20005000000 */
[----:B------:R-:W-:Y:S01]  /*ae40*/  FMUL.FTZ R14, R25, c[0x0][0x2ec] ;  /* 0x0000bb00190e7a20 */ /* 0x000fe20000410000 */
[----:B------:R-:W-:Y:S01]  /*ae50*/  ISETP.GE.AND P2, PT, R8, R65, PT ;  /* 0x000000410800720c */ /* 0x000fe20003f46270 */
[----:B------:R-:W-:-:S02]  /*ae60*/  FMUL.FTZ R27, R27, c[0x0][0x2ec] ;  /* 0x0000bb001b1b7a20 */ /* 0x000fc40000410000 */
[----:B------:R-:W-:Y:S01]  /*ae70*/  FMUL.FTZ R28, R28, c[0x0][0x2ec] ;  /* 0x0000bb001c1c7a20 */ /* 0x000fe20000410000 */
[----:B------:R2:W-:Y:S01]  /*ae80*/  MUFU.TANH R38, R18 ;  /* 0x0000001200267308 */ /* 0x0005e20000002400 */
[----:B---3--:R-:W-:Y:S01]  /*ae90*/  FSEL R113, R90, -INF , !P2 ;  /* 0xff8000005a717808 */ /* 0x008fe20005000000 */
[C---:B----4-:R-:W-:Y:S01]  /*aea0*/  HMMA.16816.F32.BF16 R20, R44.reuse, R40, R20 ;  /* 0x000000282c14723c */ /* 0x050fe20000041814 */
[----:B------:R-:W-:Y:S02]  /*aeb0*/  FMUL.FTZ R34, R34, c[0x0][0x2ec] ;  /* 0x0000bb0022227a20 */ /* 0x000fe40000410000 */
[----:B------:R-:W-:Y:S02]  /*aec0*/  FMUL.FTZ R26, R26, c[0x0][0x2ec] ;  /* 0x0000bb001a1a7a20 */ /* 0x000fe40000410000 */
[----:B------:R-:W-:Y:S01]  /*aed0*/  FMUL.FTZ R24, R24, c[0x0][0x2ec] ;  /* 0x0000bb0018187a20 */ /* 0x000fe20000410000 */
[----:B-1----:R-:W-:Y:S01]  /*aee0*/  IADD3 R11, R5, 0x29, RZ ;  /* 0x00000029050b7810 */ /* 0x002fe20007ffe0ff */
[----:B------:R-:W1:Y:S01]  /*aef0*/  MUFU.TANH R93, R93 ;  /* 0x0000005d005d7308 */ /* 0x000e620000002400 */
[----:B------:R-:W-:Y:S01]  /*af00*/  HMMA.16816.F32.BF16 R48, R44, R42, R48 ;  /* 0x0000002a2c30723c */ /* 0x000fe20000041830 */
[----:B--2---:R-:W-:-:S06]  /*af10*/  FSEL R18, R89, -INF , !P4 ;  /* 0xff80000059127808 */ /* 0x004fcc0006000000 */
[----:B------:R-:W2:Y:S01]  /*af20*/  MUFU.TANH R96, R96 ;  /* 0x0000006000607308 */ /* 0x000ea20000002400 */
[-C--:B------:R-:W-:Y:S01]  /*af30*/  ISETP.GE.AND P4, PT, R8, R64.reuse, PT ;  /* 0x000000400800720c */ /* 0x080fe20003f86270 */
[----:B------:R-:W-:Y:S01]  /*af40*/  FMUL.FTZ R57, R57, c[0x0][0x2ec] ;  /* 0x0000bb0039397a20 */ /* 0x000fe20000410000 */
[----:B------:R-:W-:Y:S01]  /*af50*/  IADD3 R8, R5, 0x11, RZ ;  /* 0x0000001105087810 */ /* 0x000fe20007ffe0ff */
[----:B------:R-:W-:Y:S01]  /*af60*/  FMUL.FTZ R59, R59, c[0x0][0x2ec] ;  /* 0x0000bb003b3b7a20 */ /* 0x000fe20000410000 */
[----:B------:R-:W-:Y:S01]  /*af70*/  FSEL R16, R91, -INF , !P4 ;  /* 0xff8000005b107808 */ /* 0x000fe20006000000 */
[----:B------:R-:W-:Y:S01]  /*af80*/  FMUL.FTZ R56, R56, c[0x0][0x2ec] ;  /* 0x0000bb0038387a20 */ /* 0x000fe20000410000 */
[CC--:B------:R-:W-:Y:S01]  /*af90*/  ISETP.GE.AND P2, PT, R8.reuse, R65.reuse, PT ;  /* 0x000000410800720c */ /* 0x0c0fe20003f46270 */
[----:B------:R3:W-:Y:S01]  /*afa0*/  MUFU.TANH R7, R33 ;  /* 0x0000002100077308 */ /* 0x0007e20000002400 */
[-C--:B------:R-:W-:Y:S01]  /*afb0*/  ISETP.GE.AND P4, PT, R8, R64.reuse, PT ;  /* 0x000000400800720c */ /* 0x080fe20003f86270 */
[----:B------:R-:W-:Y:S01]  /*afc0*/  FMUL.FTZ R21, R21, c[0x0][0x2ec] ;  /* 0x0000bb0015157a20 */ /* 0x000fe20000410000 */
[----:B------:R-:W-:Y:S01]  /*afd0*/  FSEL R103, R103, -INF , !P2 ;  /* 0xff80000067677808 */ /* 0x000fe20005000000 */
[----:B------:R-:W-:Y:S01]  /*afe0*/  FMUL.FTZ R23, R23, c[0x0][0x2ec] ;  /* 0x0000bb0017177a20 */ /* 0x000fe20000410000 */
[----:B------:R-:W-:Y:S01]  /*aff0*/  FSEL R116, R116, -INF , !P4 ;  /* 0xff80000074747808 */ /* 0x000fe20006000000 */
        /* <DEDUP_REMOVED lines=10> */
[----:B------:R-:W1:Y:S01]  /*b0a0*/  MUFU.TANH R88, R88 ;  /* 0x0000005800587308 */ /* 0x000e620000002400 */
[C---:B------:R-:W-:Y:S01]  /*b0b0*/  ISETP.GE.AND P2, PT, R10.reuse, R65, PT ;  /* 0x000000410a00720c */ /* 0x040fe20003f46270 */
[----:B---3--:R-:W-:Y:S01]  /*b0c0*/  FMUL.FTZ R33, R51, c[0x0][0x2ec] ;  /* 0x0000bb0033217a20 */ /* 0x008fe20000410000 */
[----:B------:R-:W-:Y:S01]  /*b0d0*/  ISETP.GE.AND P4, PT, R10, R64, PT ;  /* 0x000000400a00720c */ /* 0x000fe20003f86270 */
[----:B------:R-:W-:-:S02]  /*b0e0*/  FMUL.FTZ R40, R50, c[0x0][0x2ec] ;  /* 0x0000bb0032287a20 */ /* 0x000fc40000410000 */
[----:B------:R-:W-:Y:S01]  /*b0f0*/  FMUL.FTZ R48, R48, c[0x0][0x2ec] ;  /* 0x0000bb0030307a20 */ /* 0x000fe20000410000 */
[----:B------:R-:W-:Y:S01]  /*b100*/  FSEL R104, R104, -INF , !P4 ;  /* 0xff80000068687808 */ /* 0x000fe20006000000 */
[----:B------:R3:W-:Y:S01]  /*b110*/  MUFU.TANH R90, R31 ;  /* 0x0000001f005a7308 */ /* 0x0007e20000002400 */
[----:B----4-:R-:W-:Y:S02]  /*b120*/  FSEL R29, R36, -INF , !P2 ;  /* 0xff800000241d7808 */ /* 0x010fe40005000000 */
[C---:B------:R-:W-:Y:S02]  /*b130*/  ISETP.GE.AND P2, PT, R11.reuse, R65, PT ;  /* 0x000000410b00720c */ /* 0x040fe40003f46270 */
[----:B------:R-:W-:Y:S02]  /*b140*/  ISETP.GE.AND P4, PT, R11, R64, PT ;  /* 0x000000400b00720c */ /* 0x000fe40003f86270 */
[----:B------:R-:W-:Y:S01]  /*b150*/  IADD3 R11, R5, 0x31, RZ ;  /* 0x00000031050b7810 */ /* 0x000fe20007ffe0ff */
[----:B------:R-:W-:Y:S01]  /*b160*/  MUFU.TANH R10, R14 ;  /* 0x0000000e000a7308 */ /* 0x000fe20000002400 */
[----:B------:R-:W-:-:S02]  /*b170*/  FSEL R102, R102, -INF , !P4 ;  /* 0xff80000066667808 */ /* 0x000fc40006000000 */
[----:B------:R-:W-:-:S04]  /*b180*/  ISETP.GE.AND P4, PT, R11, R64, PT ;  /* 0x000000400b00720c */ /* 0x000fc80003f86270 */
[----:B-----5:R-:W-:Y:S01]  /*b190*/  FSEL R94, R94, -INF , !P4 ;  /* 0xff8000005e5e7808 */ /* 0x020fe20006000000 */
[----:B------:R-:W-:Y:S01]  /*b1a0*/  MUFU.TANH R60, R27 ;  /* 0x0000001b003c7308 */ /* 0x000fe20000002400 */
[----:B---3--:R-:W-:Y:S02]  /*b1b0*/  FSEL R31, R13, -INF , !P2 ;  /* 0xff8000000d1f7808 */ /* 0x008fe40005000000 */
[-C--:B------:R-:W-:Y:S02]  /*b1c0*/  ISETP.GE.AND P2, PT, R11, R65.reuse, PT ;  /* 0x000000410b00720c */ /* 0x080fe40003f46270 */
[----:B------:R-:W-:Y:S02]  /*b1d0*/  IADD3 R11, R5, 0x39, RZ ;  /* 0x00000039050b7810 */ /* 0x000fe40007ffe0ff */
[----:B------:R-:W-:Y:S01]  /*b1e0*/  FSEL R91, R9, -INF , !P2 ;  /* 0xff800000095b7808 */ /* 0x000fe20005000000 */
[----:B------:R-:W3:Y:S01]  /*b1f0*/  MUFU.TANH R112, R62 ;  /* 0x0000003e00707308 */ /* 0x000ee20000002400 */
[----:B------:R-:W-:-:S02]  /*b200*/  ISETP.GE.AND P2, PT, R11, R65, PT ;  /* 0x000000410b00720c */ /* 0x000fc40003f46270 */
[-C--:B------:R-:W-:Y:S02]  /*b210*/  ISETP.GE.AND P4, PT, R11, R64.reuse, PT ;  /* 0x000000400b00720c */ /* 0x080fe40003f86270 */
[----:B------:R-:W-:Y:S02]  /*b220*/  IADD3 R9, R5, 0x41, RZ ;  /* 0x0000004105097810 */ /* 0x000fe40007ffe0ff */
[----:B-1----:R-:W-:Y:S01]  /*b230*/  FSEL R93, R93, -INF , !P2 ;  /* 0xff8000005d5d7808 */ /* 0x002fe20005000000 */
[----:B------:R1:W4:Y:S01]  /*b240*/  MUFU.TANH R61, R57 ;  /* 0x00000039003d7308 */ /* 0x0003220000002400 */
[----:B--2---:R-:W-:Y:S02]  /*b250*/  FSEL R96, R96, -INF , !P4 ;  /* 0xff80000060607808 */ /* 0x004fe40006000000 */
[C---:B------:R-:W-:Y:S02]  /*b260*/  ISETP.GE.AND P2, PT, R9.reuse, R65, PT ;  /* 0x000000410900720c */ /* 0x040fe40003f46270 */
[----:B------:R-:W-:-:S02]  /*b270*/  ISETP.GE.AND P4, PT, R9, R64, PT ;  /* 0x000000400900720c */ /* 0x000fc40003f86270 */
[----:B------:R-:W-:Y:S01]  /*b280*/  IADD3 R11, R5, 0x49, RZ ;  /* 0x00000049050b7810 */ /* 0x000fe20007ffe0ff */
[----:B------:R2:W5:Y:S01]  /*b290*/  MUFU.TANH R62, R59 ;  /* 0x0000003b003e7308 */ /* 0x0005620000002400 */
[----:B------:R-:W-:Y:S02]  /*b2a0*/  FSEL R88, R88, -INF , !P4 ;  /* 0xff80000058587808 */ /* 0x000fe40006000000 */
[----:B------:R-:W-:Y:S02]  /*b2b0*/  ISETP.GE.AND P4, PT, R11, R64, PT ;  /* 0x000000400b00720c */ /* 0x000fe40003f86270 */
[----:B---3--:R-:W-:Y:S02]  /*b2c0*/  FSEL R112, R112, -INF , !P5 ;  /* 0xff80000070707808 */ /* 0x008fe40006800000 */
[----:B------:R-:W-:Y:S01]  /*b2d0*/  FSEL R90, R90, -INF , !P4 ;  /* 0xff8000005a5a7808 */ /* 0x000fe20006000000 */
[----:B------:R-:W-:Y:S01]  /*b2e0*/  MUFU.TANH R3, R3 ;  /* 0x0000000300037308 */ /* 0x000fe20000002400 */
[----:B-1----:R-:W-:-:S02]  /*b2f0*/  FSEL R57, R7, -INF , !P2 ;  /* 0xff80000007397808 */ /* 0x002fc40005000000 */
[----:B------:R-:W-:Y:S02]  /*b300*/  ISETP.GE.AND P2, PT, R11, R65, PT ;  /* 0x000000410b00720c */ /* 0x000fe40003f46270 */
[----:B------:R-:W-:-:S03]  /*b310*/  IADD3 R7, R5, 0x51, RZ ;  /* 0x0000005105077810 */ /* 0x000fc60007ffe0ff */
[----:B------:R-:W1:Y:S01]  /*b320*/  MUFU.TANH R9, R21 ;  /* 0x0000001500097308 */ /* 0x000e620000002400 */
[----:B--2---:R-:W-:Y:S02]  /*b330*/  FSEL R59, R8, -INF , !P2 ;  /* 0xff800000083b7808 */ /* 0x004fe40005000000 */
[C---:B------:R-:W-:Y:S02]  /*b340*/  ISETP.GE.AND P2, PT, R7.reuse, R65, PT ;  /* 0x000000410700720c */ /* 0x040fe40003f46270 */
[----:B------:R-:W-:Y:S02]  /*b350*/  ISETP.GE.AND P4, PT, R7, R64, PT ;  /* 0x000000400700720c */ /* 0x000fe40003f86270 */
[----:B------:R-:W-:Y:S01]  /*b360*/  IADD3 R7, R5, 0x59, RZ ;  /* 0x0000005905077810 */ /* 0x000fe20007ffe0ff */
[----:B------:R-:W2:Y:S01]  /*b370*/  MUFU.TANH R36, R23 ;  /* 0x0000001700247308 */ /* 0x000ea20000002400 */
[----:B------:R-:W-:Y:S02]  /*b380*/  FSEL R51, R10, -INF , !P2 ;  /* 0xff8000000a337808 */ /* 0x000fe40005000000 */
[----:B------:R-:W-:-:S02]  /*b390*/  FSEL R60, R60, -INF , !P4 ;  /* 0xff8000003c3c7808 */ /* 0x000fc40006000000 */
[CC--:B------:R-:W-:Y:S02]  /*b3a0*/  ISETP.GE.AND P2, PT, R7.reuse, R65.reuse, PT ;  /* 0x000000410700720c */ /* 0x0c0fe40003f46270 */
[-C--:B------:R-:W-:Y:S01]  /*b3b0*/  ISETP.GE.AND P4, PT, R7, R64.reuse, PT ;  /* 0x000000400700720c */ /* 0x080fe20003f86270 */
[----:B------:R-:W3:Y:S01]  /*b3c0*/  MUFU.TANH R41, R41 ;  /* 0x0000002900297308 */ /* 0x000ee20000002400 */
[----:B------:R-:W-:Y:S02]  /*b3d0*/  IADD3 R7, R5, 0x61, RZ ;  /* 0x0000006105077810 */ /* 0x000fe40007ffe0ff */
[----:B----4-:R-:W-:Y:S02]  /*b3e0*/  FSEL R61, R61, -INF , !P2 ;  /* 0xff8000003d3d7808 */ /* 0x010fe40005000000 */
[----:B-----5:R-:W-:Y:S02]  /*b3f0*/  FSEL R62, R62, -INF , !P4 ;  /* 0xff8000003e3e7808 */ /* 0x020fe40006000000 */
[C---:B------:R-:W-:Y:S01]  /*b400*/  ISETP.GE.AND P2, PT, R7.reuse, R65, PT ;  /* 0x000000410700720c */ /* 0x040fe20003f46270 */
[----:B------:R-:W4:Y:S01]  /*b410*/  MUFU.TANH R33, R33 ;  /* 0x0000002100217308 */ /* 0x000f220000002400 */
[----:B------:R-:W-:-:S02]  /*b420*/  ISETP.GE.AND P4, PT, R7, R64, PT ;  /* 0x000000400700720c */ /* 0x000fc40003f86270 */
[----:B-1----:R-:W-:Y:S02]  /*b430*/  FSEL R49, R9, -INF , !P2 ;  /* 0xff80000009317808 */ /* 0x002fe40005000000 */
[----:B--2---:R-:W-:Y:S01]  /*b440*/  FSEL R36, R36, -INF , !P4 ;  /* 0xff80000024247808 */ /* 0x004fe20006000000 */
[----:B------:R-:W-:Y:S01]  /*b450*/  LDSM.16.M88.4 R8, [R84] ;  /* 0x000000005408783b */ /* 0x000fe20000000200 */
[----:B------:R-:W-:Y:S01]  /*b460*/  FSEL R21, R3, -INF , !P0 ;  /* 0xff80000003157808 */ /* 0x000fe20004000000 */
[----:B------:R-:W1:Y:S01]  /*b470*/  MUFU.TANH R105, R105 ;  /* 0x0000006900697308 */ /* 0x000e620000002400 */
[C---:B------:R-:W-:Y:S02]  /*b480*/  ISETP.GE.AND P2, PT, R4.reuse, R65, PT ;  /* 0x000000410400720c */ /* 0x040fe40003f46270 */
[----:B------:R-:W-:Y:S02]  /*b490*/  ISETP.GE.AND P4, PT, R4, R64, PT ;  /* 0x000000400400720c */ /* 0x000fe40003f86270 */
[----:B------:R-:W-:-:S02]  /*b4a0*/  LOP3.LUT R3, R19, 0x28, R66, 0xfe, !PT ;  /* 0x0000002813037812 */ /* 0x000fc400078efe42 */
[----:B------:R-:W-:Y:S01]  /*b4b0*/  LOP3.LUT R4, R19, 0x18, R66, 0xfe, !PT ;  /* 0x0000001813047812 */ /* 0x000fe200078efe42 */
[----:B------:R-:W-:Y:S01]  /*b4c0*/  MUFU.TANH R12, R12 ;  /* 0x0000000c000c7308 */ /* 0x000fe20000002400 */
[----:B---3--:R-:W-:Y:S02]  /*b4d0*/  FSEL R41, R41, -INF , !P2 ;  /* 0xff80000029297808 */ /* 0x008fe40005000000 */
[----:B----4-:R-:W-:Y:S02]  /*b4e0*/  FSEL R33, R33, -INF , !P4 ;  /* 0xff80000021217808 */ /* 0x010fe40006000000 */
[-C--:B------:R-:W-:Y:S02]  /*b4f0*/  ISETP.GE.AND P5, PT, R3, R64.reuse, PT ;  /* 0x000000400300720c */ /* 0x080fe40003fa6270 */
[C---:B------:R-:W-:Y:S01]  /*b500*/  ISETP.GE.AND P2, PT, R4.reuse, R65, PT ;  /* 0x000000410400720c */ /* 0x040fe20003f46270 */
[----:B------:R-:W2:Y:S01]  /*b510*/  MUFU.TANH R87, R87 ;  /* 0x0000005700577308 */ /* 0x000ea20000002400 */
[----:B------:R-:W-:-:S02]  /*b520*/  ISETP.GE.AND P4, PT, R4, R64, PT ;  /* 0x000000400400720c */ /* 0x000fc40003f86270 */
[--C-:B------:R-:W-:Y:S02]  /*b530*/  LOP3.LUT R4, R19, 0x20, R66.reuse, 0xfe, !PT ;  /* 0x0000002013047812 */ /* 0x100fe400078efe42 */
[----:B-1----:R-:W-:Y:S02]  /*b540*/  FSEL R105, R105, -INF , !P3 ;  /* 0xff80000069697808 */ /* 0x002fe40005800000 */
[-C--:B------:R-:W-:Y:S01]  /*b550*/  ISETP.GE.AND P3, PT, R3, R65.reuse, PT ;  /* 0x000000410300720c */ /* 0x080fe20003f66270 */
[----:B------:R-:W1:Y:S01]  /*b560*/  MUFU.TANH R37, R37 ;  /* 0x0000002500257308 */ /* 0x000e620000002400 */
[C-C-:B------:R-:W-:Y:S02]  /*b570*/  LOP3.LUT R3, R19.reuse, 0x30, R66.reuse, 0xfe, !PT ;  /* 0x0000003013037812 */ /* 0x140fe400078efe42 */
[----:B------:R-:W-:Y:S02]  /*b580*/  ISETP.GE.AND P0, PT, R4, R65, PT ;  /* 0x000000410400720c */ /* 0x000fe40003f06270 */
[----:B------:R-:W-:-:S02]  /*b590*/  LOP3.LUT R7, R19, 0x58, R66, 0xfe, !PT ;  /* 0x0000005813077812 */ /* 0x000fc400078efe42 */
[----:B------:R-:W-:Y:S01]  /*b5a0*/  FSEL R107, R107, -INF , !P0 ;  /* 0xff8000006b6b7808 */ /* 0x000fe20004000000 */
[----:B------:R-:W3:Y:S01]  /*b5b0*/  MUFU.TANH R118, R118 ;  /* 0x0000007600767308 */ /* 0x000ee20000002400 */
[----:B--2---:R-:W-:Y:S02]  /*b5c0*/  FSEL R114, R87, -INF , !P6 ;  /* 0xff80000057727808 */ /* 0x004fe40007000000 */
[----:B------:R-:W-:Y:S02]  /*b5d0*/  ISETP.GE.AND P6, PT, R4, R64, PT ;  /* 0x000000400400720c */ /* 0x000fe40003fc6270 */
[----:B------:R-:W-:-:S03]  /*b5e0*/  LOP3.LUT R4, R19, 0x38, R66, 0xfe, !PT ;  /* 0x0000003813047812 */ /* 0x000fc600078efe42 */
[----:B------:R-:W2:Y:S01]  /*b5f0*/  MUFU.TANH R97, R97 ;  /* 0x0000006100617308 */ /* 0x000ea20000002400 */
[----:B-1----:R-:W-:Y:S02]  /*b600*/  FSEL R27, R37, -INF , !P2 ;  /* 0xff800000251b7808 */ /* 0x002fe40005000000 */
[-C--:B------:R-:W-:Y:S02]  /*b610*/  ISETP.GE.AND P2, PT, R3, R65.reuse, PT ;  /* 0x000000410300720c */ /* 0x080fe40003f46270 */
[----:B------:R-:W-:-:S03]  /*b620*/  ISETP.GE.AND P0, PT, R4, R65, PT ;  /* 0x000000410400720c */ /* 0x000fc60003f06270 */
[----:B------:R-:W1:Y:S01]  /*b630*/  MUFU.TANH R101, R101 ;  /* 0x0000006500657308 */ /* 0x000e620000002400 */
[----:B---3--:R-:W-:Y:S02]  /*b640*/  FSEL R118, R118, -INF , !P4 ;  /* 0xff80000076767808 */ /* 0x008fe40006000000 */
[----:B------:R-:W-:-:S04]  /*b650*/  ISETP.GE.AND P4, PT, R3, R64, PT ;  /* 0x000000400300720c */ /* 0x000fc80003f86270 */
[----:B------:R-:W-:Y:S01]  /*b660*/  FSEL R100, R100, -INF , !P4 ;  /* 0xff80000064647808 */ /* 0x000fe20006000000 */
[----:B------:R3:W-:Y:S01]  /*b670*/  MUFU.TANH R67, R28 ;  /* 0x0000001c00437308 */ /* 0x0007e20000002400 */
[----:B--2---:R-:W-:-:S07]  /*b680*/  FSEL R97, R97, -INF , !P2 ;  /* 0xff80000061617808 */ /* 0x004fce0005000000 */
[----:B------:R-:W2:Y:S01]  /*b690*/  MUFU.TANH R99, R99 ;  /* 0x0000006300637308 */ /* 0x000ea20000002400 */
[----:B-1----:R-:W-:-:S07]  /*b6a0*/  FSEL R101, R101, -INF , !P3 ;  /* 0xff80000065657808 */ /* 0x002fce0005800000 */
[----:B------:R1:W4:Y:S01]  /*b6b0*/  MUFU.TANH R98, R6 ;  /* 0x0000000600627308 */ /* 0x0003220000002400 */
[----:B---3--:R-:W-:Y:S02]  /*b6c0*/  FSEL R28, R12, -INF , !P5 ;  /* 0xff8000000c1c7808 */ /* 0x008fe40006800000 */
[----:B------:R-:W3:Y:S01]  /*b6d0*/  LDSM.16.M88.4 R12, [R140+0x2c00] ;  /* 0x002c00008c0c783b */ /* 0x000ee20000000200 */
[----:B------:R-:W-:-:S04]  /*b6e0*/  DEPBAR.LE SB0, 0x0 ;  /* 0x000080000000791a */ /* 0x000fc80000000000 */
[----:B------:R-:W5:Y:S01]  /*b6f0*/  MUFU.TANH R95, R32 ;  /* 0x00000020005f7308 */ /* 0x000f620000002400 */
[----:B--2---:R-:W-:Y:S01]  /*b700*/  FSEL R99, R99, -INF , !P0 ;  /* 0xff80000063637808 */ /* 0x004fe20004000000 */
[----:B-1----:R-:W-:Y:S01]  /*b710*/  FMUL.FTZ R6, R30, c[0x0][0x2ec] ;  /* 0x0000bb001e067a20 */ /* 0x002fe20000410000 */
[----:B------:R-:W-:-:S05]  /*b720*/  FSEL R30, R38, -INF , !P6 ;  /* 0xff800000261e7808 */ /* 0x000fca0007000000 */
[----:B------:R-:W1:Y:S01]  /*b730*/  MUFU.TANH R92, R34 ;  /* 0x00000022005c7308 */ /* 0x000e620000002400 */
[----:B------:R-:W-:Y:S01]  /*b740*/  BAR.SYNC.DEFER_BLOCKING 0x0 ;  /* 0x0000000000007b1d */ /* 0x000fe20000010000 */
[-C--:B------:R-:W-:Y:S02]  /*b750*/  ISETP.GE.AND P6, PT, R4, R64.reuse, PT ;  /* 0x000000400400720c */ /* 0x080fe40003fc6270 */
[----:B------:R-:W-:Y:S02]  /*b760*/  LOP3.LUT R4, R19, 0x40, R66, 0xfe, !PT ;  /* 0x0000004013047812 */ /* 0x000fe400078efe42 */
[----:B----4-:R-:W-:Y:S02]  /*b770*/  FSEL R98, R98, -INF , !P6 ;  /* 0xff80000062627808 */ /* 0x010fe40007000000 */
[----:B------:R2:W-:Y:S01]  /*b780*/  MUFU.TANH R3, R6 ;  /* 0x0000000600037308 */ /* 0x0005e20000002400 */
[C---:B------:R-:W-:Y:S02]  /*b790*/  ISETP.GE.AND P3, PT, R4.reuse, R65, PT ;  /* 0x000000410400720c */ /* 0x040fe40003f66270 */
[----:B------:R-:W-:-:S02]  /*b7a0*/  ISETP.GE.AND P5, PT, R4, R64, PT ;  /* 0x000000400400720c */ /* 0x000fc40003fa6270 */
[----:B-----5:R-:W-:Y:S02]  /*b7b0*/  FSEL R95, R95, -INF , !P3 ;  /* 0xff8000005f5f7808 */ /* 0x020fe40005800000 */
[CC--:B------:R-:W-:Y:S01]  /*b7c0*/  ISETP.GE.AND P3, PT, R7.reuse, R65.reuse, PT ;  /* 0x000000410700720c */ /* 0x0c0fe20003f66270 */
[----:B------:R-:W4:Y:S01]  /*b7d0*/  MUFU.TANH R4, R26 ;  /* 0x0000001a00047308 */ /* 0x000f220000002400 */
[----:B-1----:R-:W-:Y:S02]  /*b7e0*/  FSEL R92, R92, -INF , !P5 ;  /* 0xff8000005c5c7808 */ /* 0x002fe40006800000 */
[----:B------:R-:W-:Y:S02]  /*b7f0*/  ISETP.GE.AND P5, PT, R7, R64, PT ;  /* 0x000000400700720c */ /* 0x000fe40003fa6270 */
[C-C-:B------:R-:W-:Y:S02]  /*b800*/  LOP3.LUT R7, R19.reuse, 0x60, R66.reuse, 0xfe, !PT ;  /* 0x0000006013077812 */ /* 0x140fe400078efe42 */
[----:B--2---:R-:W-:Y:S01]  /*b810*/  LOP3.LUT R6, R19, 0x48, R66, 0xfe, !PT ;  /* 0x0000004813067812 */ /* 0x004fe200078efe42 */
[----:B------:R4:W1:Y:S03]  /*b820*/  MUFU.TANH R89, R56 ;  /* 0x0000003800597308 */ /* 0x0008660000002400 */
[----:B------:R-:W-:-:S02]  /*b830*/  ISETP.GE.AND P2, PT, R6, R65, PT ;  /* 0x000000410600720c */ /* 0x000fc40003f46270 */
[-C--:B------:R-:W-:Y:S02]  /*b840*/  ISETP.GE.AND P4, PT, R6, R64.reuse, PT ;  /* 0x000000400600720c */ /* 0x080fe40003f86270 */
[----:B------:R-:W-:Y:S01]  /*b850*/  LOP3.LUT R6, R19, 0x50, R66, 0xfe, !PT ;  /* 0x0000005013067812 */ /* 0x000fe200078efe42 */
[----:B------:R-:W2:Y:S01]  /*b860*/  MUFU.TANH R85, R24 ;  /* 0x0000001800557308 */ /* 0x000ea20000002400 */
[----:B------:R-:W-:Y:S02]  /*b870*/  FSEL R67, R67, -INF , !P2 ;  /* 0xff80000043437808 */ /* 0x000fe40005000000 */
[CC--:B------:R-:W-:Y:S02]  /*b880*/  ISETP.GE.AND P0, PT, R6.reuse, R65.reuse, PT ;  /* 0x000000410600720c */ /* 0x0c0fe40003f06270 */
[----:B------:R-:W-:Y:S02]  /*b890*/  ISETP.GE.AND P6, PT, R6, R64, PT ;  /* 0x000000400600720c */ /* 0x000fe40003fc6270 */
[----:B------:R-:W-:Y:S01]  /*b8a0*/  ISETP.GE.AND P2, PT, R7, R65, PT ;  /* 0x000000410700720c */ /* 0x000fe20003f46270 */
[----:B------:R5:W3:Y:S01]  /*b8b0*/  MUFU.TANH R6, R58 ;  /* 0x0000003a00067308 */ /* 0x000ae20000002400 */
[----:B----4-:R-:W-:-:S02]  /*b8c0*/  FSEL R56, R4, -INF , !P6 ;  /* 0xff80000004387808 */ /* 0x010fc40007000000 */
[----:B------:R-:W-:Y:S02]  /*b8d0*/  LOP3.LUT R4, R19, 0x70, R66, 0xfe, !PT ;  /* 0x0000007013047812 */ /* 0x000fe400078efe42 */
[----:B-1----:R-:W-:Y:S02]  /*b8e0*/  FSEL R89, R89, -INF , !P3 ;  /* 0xff80000059597808 */ /* 0x002fe40005800000 */
[----:B------:R-:W-:Y:S01]  /*b8f0*/  ISETP.GE.AND P3, PT, R4, R65, PT ;  /* 0x000000410400720c */ /* 0x000fe20003f66270 */
[----:B------:R-:W1:Y:S01]  /*b900*/  MUFU.TANH R87, R20 ;  /* 0x0000001400577308 */ /* 0x000e620000002400 */
[----:B--2---:R-:W-:Y:S02]  /*b910*/  FSEL R85, R85, -INF , !P0 ;  /* 0xff80000055557808 */ /* 0x004fe40004000000 */
[----:B-----5:R-:W-:-:S05]  /*b920*/  FSEL R58, R3, -INF , !P4 ;  /* 0xff800000033a7808 */ /* 0x020fca0006000000 */
[----:B------:R-:W2:Y:S01]  /*b930*/  MUFU.TANH R63, R48 ;  /* 0x00000030003f7308 */ /* 0x000ea20000002400 */
[----:B---3--:R-:W-:Y:S02]  /*b940*/  FSEL R50, R6, -INF , !P5 ;  /* 0xff80000006327808 */ /* 0x008fe40006800000 */
[-C--:B------:R-:W-:Y:S02]  /*b950*/  ISETP.GE.AND P4, PT, R7, R64.reuse, PT ;  /* 0x000000400700720c */ /* 0x080fe40003f86270 */
[----:B------:R-:W-:Y:S02]  /*b960*/  ISETP.GE.AND P5, PT, R4, R64, PT ;  /* 0x000000400400720c */ /* 0x000fe40003fa6270 */
[----:B------:R-:W-:Y:S01]  /*b970*/  LOP3.LUT R7, R19, 0x68, R66, 0xfe, !PT ;  /* 0x0000006813077812 */ /* 0x000fe200078efe42 */
[----:B------:R-:W3:Y:S01]  /*b980*/  MUFU.TANH R3, R22 ;  /* 0x0000001600037308 */ /* 0x000ee20000002400 */
[----:B------:R-:W-:Y:S02]  /*b990*/  IADD3 R4, R5, 0x71, RZ ;  /* 0x0000007105047810 */ /* 0x000fe40007ffe0ff */
[----:B-1----:R-:W-:-:S02]  /*b9a0*/  FSEL R87, R87, -INF , !P2 ;  /* 0xff80000057577808 */ /* 0x002fc40005000000 */
[CC--:B------:R-:W-:Y:S02]  /*b9b0*/  ISETP.GE.AND P0, PT, R7.reuse, R65.reuse, PT ;  /* 0x000000410700720c */ /* 0x0c0fe40003f06270 */
[----:B------:R-:W-:Y:S01]  /*b9c0*/  ISETP.GE.AND P6, PT, R7, R64, PT ;  /* 0x000000400700720c */ /* 0x000fe20003fc6270 */
[----:B------:R-:W1:Y:S01]  /*b9d0*/  MUFU.TANH R40, R40 ;  /* 0x0000002800287308 */ /* 0x000e620000002400 */
[-C--:B------:R-:W-:Y:S02]  /*b9e0*/  ISETP.GE.AND P2, PT, R4, R65.reuse, PT ;  /* 0x000000410400720c */ /* 0x080fe40003f46270 */
[----:B------:R-:W-:Y:S02]  /*b9f0*/  LOP3.LUT R66, R19, 0x78, R66, 0xfe, !PT ;  /* 0x0000007813427812 */ /* 0x000fe400078efe42 */
[----:B--2---:R-:W-:Y:S02]  /*ba00*/  FSEL R63, R63, -INF , !P0 ;  /* 0xff8000003f3f7808 */ /* 0x004fe40004000000 */
[----:B------:R-:W-:-:S02]  /*ba10*/  ISETP.GE.AND P0, PT, R66, R65, PT ;  /* 0x000000414200720c */ /* 0x000fc40003f06270 */
[----:B---3--:R-:W-:Y:S02]  /*ba20*/  FSEL R48, R3, -INF , !P4 ;  /* 0xff80000003307808 */ /* 0x008fe40006000000 */
[----:B------:R-:W-:Y:S02]  /*ba30*/  ISETP.GE.AND P4, PT, R4, R64, PT ;  /* 0x000000400400720c */ /* 0x000fe40003f86270 */
[----:B------:R-:W-:Y:S02]  /*ba40*/  IADD3 R3, R5, 0x79, RZ ;  /* 0x0000007905037810 */ /* 0x000fe40007ffe0ff */
[----:B------:R-:W-:Y:S01]  /*ba50*/  HMMA.16816.F32.BF16 R4, R52, R12, RZ ;  /* 0x0000000c3404723c */ /* 0x000fe200000418ff */
[----:B-1----:R-:W-:Y:S02]  /*ba60*/  FSEL R40, R40, -INF , !P6 ;  /* 0xff80000028287808 */ /* 0x002fe40007000000 */
[----:B------:R-:W-:-:S05]  /*ba70*/  ISETP.GE.AND P6, PT, R3, R65, PT ;  /* 0x000000410300720c */ /* 0x000fca0003fc6270 */
[----:B------:R-:W-:Y:S11]  /*ba80*/  HMMA.16816.F32.BF16 R12, R52, R14, RZ ;  /* 0x0000000e340c723c */ /* 0x000ff600000418ff */
[----:B------:R-:W-:Y:S05]  /*ba90*/  @!UPT UIADD3 URZ, URZ, URZ, URZ ;  /* 0x0000003f3f3ff290 */ /* 0x000fea000fffe03f */
[C---:B------:R-:W-:Y:S08]  /*baa0*/  HMMA.16816.F32.BF16 R4, R44.reuse, R8, R4 ;  /* 0x000000082c04723c */ /* 0x040ff00000041804 */
        /* <DEDUP_REMOVED lines=20> */
[----:B------:R-:W-:-:S05]  /*bbf0*/  ISETP.GT.AND P0, PT, R152, R143, PT ;  /* 0x0000008f9800720c */ /* 0x000fca0003f04270 */
        /* <DEDUP_REMOVED lines=23> */
[C---:B------:R-:W-:Y:S01]  /*bd70*/  IMAD.HI.U32 R10, R8.reuse, R7, RZ ;  /* 0x00000007080a7227 */ /* 0x040fe200078e00ff */
        /* <DEDUP_REMOVED lines=44> */
.L_x_4954:
[----:B------:R-:W-:-:S05]  /*c040*/  IMAD.MOV.U32 R6, RZ, RZ, c[0x0][0x198] ;  /* 0x00006600ff067624 */ /* 0x000fca00078e00ff */
[----:B------:R-:W-:-:S04]  /*c050*/  LEA R6, -R6, RZ, 0x7 ;  /* 0x000000ff06067211 */ /* 0x000fc800078e39ff */
[----:B------:R-:W-:Y:S02]  /*c060*/  SHF.R.S32.HI R4, RZ, 0x1f, R6 ;  /* 0x0000001fff047819 */ /* 0x000fe40000011406 */
.L_x_4955:
        /* <DEDUP_REMOVED lines=20> */
.L_x_4953:
        /* <DEDUP_REMOVED lines=73> */
[----:B------:R-:W-:Y:S01]  /*c640*/  FMUL.FTZ R46, R32, c[0x0][0x23c] ;  /* 0x00008f00202e7a20 */ /* 0x000fe20000410000 */
[----:B--2---:R-:W-:Y:S02]  /*c650*/  FMNMX.FTZ R3, R4, R3, !PT ;  /* 0x0000000304037209 */ /* 0x004fe40007810000 */
[----:B------:R-:W-:Y:S02]  /*c660*/  FSEL R119, R32, RZ, P3 ;  /* 0x000000ff20777208 */ /* 0x000fe40001800000 */
[----:B------:R-:W-:Y:S02]  /*c670*/  FSEL R46, R46, RZ, P3 ;  /* 0x000000ff2e2e7208 */ /* 0x000fe40001800000 */
[----:B------:R-:W-:Y:S01]  /*c680*/  FSETP.NEU.FTZ.AND P2, PT, R3, -INF , PT ;  /* 0xff8000000300780b */ /* 0x000fe20003f5d000 */
[----:B------:R-:W-:Y:S02]  /*c690*/  FADD.FTZ R119, R2, -R119 ;  /* 0x8000007702777221 */ /* 0x000fe40000010000 */
[----:B------:R-:W-:Y:S01]  /*c6a0*/  FFMA.FTZ R111, R35, c[0x0][0x23c], -R46 ;  /* 0x00008f00236f7a23 */ /* 0x000fe2000001082e */
[C---:B------:R-:W-:Y:S01]  /*c6b0*/  FSEL R5, R3.reuse, RZ, P2 ;  /* 0x000000ff03057208 */ /* 0x040fe20001000000 */
[----:B------:R-:W-:-:S02]  /*c6c0*/  FMUL.FTZ R35, R3, c[0x0][0x23c] ;  /* 0x00008f0003237a20 */ /* 0x000fc40000410000 */
[--C-:B------:R-:W-:Y:S02]  /*c6d0*/  FFMA.FTZ R45, R113, c[0x0][0x23c], -R46.reuse ;  /* 0x00008f00712d7a23 */ /* 0x100fe4000001082e */
[----:B------:R-:W-:Y:S01]  /*c6e0*/  FADD.FTZ R120, R0, -R5 ;  /* 0x8000000500787221 */ /* 0x000fe20000010000 */
[----:B------:R-:W-:Y:S01]  /*c6f0*/  FSEL R35, R35, RZ, P2 ;  /* 0x000000ff23237208 */ /* 0x000fe20001000000 */
[--C-:B------:R-:W-:Y:S01]  /*c700*/  FFMA.FTZ R117, R109, c[0x0][0x23c], -R46.reuse ;  /* 0x00008f006d757a23 */ /* 0x100fe2000001082e */
[----:B------:R-:W-:Y:S01]  /*c710*/  MUFU.EX2 R111, R111 ;  /* 0x0000006f006f7308 */ /* 0x000fe20000000800 */
[----:B------:R-:W-:Y:S02]  /*c720*/  FFMA.FTZ R110, R21, c[0x0][0x23c], -R46 ;  /* 0x00008f00156e7a23 */ /* 0x000fe4000001082e */
[--C-:B------:R-:W-:Y:S01]  /*c730*/  FFMA.FTZ R115, R17, c[0x0][0x23c], -R35.reuse ;  /* 0x00008f0011737a23 */ /* 0x100fe20000010823 */
[----:B------:R-:W1:Y:S01]  /*c740*/  LDSM.16.MT88.4 R20, [R137+0x3000] ;  /* 0x003000008914783b */ /* 0x000e620000004200 */
[----:B------:R-:W-:-:S02]  /*c750*/  FFMA.FTZ R108, R18, c[0x0][0x23c], -R35 ;  /* 0x00008f00126c7a23 */ /* 0x000fc40000010823 */
[--C-:B------:R-:W-:Y:S01]  /*c760*/  FFMA.FTZ R113, R114, c[0x0][0x23c], -R35.reuse ;  /* 0x00008f0072717a23 */ /* 0x100fe20000010823 */
[----:B------:R-:W2:Y:S01]  /*c770*/  MUFU.EX2 R117, R117 ;  /* 0x0000007500757308 */ /* 0x000ea20000000800 */
[----:B------:R-:W-:Y:S02]  /*c780*/  FMUL.FTZ R119, R119, c[0x0][0x23c] ;  /* 0x00008f0077777a20 */ /* 0x000fe40000410000 */
[----:B------:R-:W-:Y:S02]  /*c790*/  FMUL.FTZ R120, R120, c[0x0][0x23c] ;  /* 0x00008f0078787a20 */ /* 0x000fe40000410000 */
[----:B------:R-:W-:Y:S02]  /*c7a0*/  FFMA.FTZ R2, R16, c[0x0][0x23c], -R35 ;  /* 0x00008f0010027a23 */ /* 0x000fe40000010823 */
[--C-:B------:R-:W-:Y:S01]  /*c7b0*/  FFMA.FTZ R64, R27, c[0x0][0x23c], -R46.reuse ;  /* 0x00008f001b407a23 */ /* 0x100fe2000001082e */
[----:B------:R-:W-:Y:S01]  /*c7c0*/  MUFU.EX2 R110, R110 ;  /* 0x0000006e006e7308 */ /* 0x000fe20000000800 */
[----:B------:R-:W-:-:S02]  /*c7d0*/  FFMA.FTZ R47, R25, c[0x0][0x23c], -R46 ;  /* 0x00008f00192f7a23 */ /* 0x000fc4000001082e */
[----:B------:R-:W3:Y:S01]  /*c7e0*/  LDSM.16.MT88.4 R24, [R138+0x3400] ;  /* 0x003400008a18783b */ /* 0x000ee20000004200 */
[--C-:B------:R-:W-:Y:S02]  /*c7f0*/  FFMA.FTZ R114, R105, c[0x0][0x23c], -R46.reuse ;  /* 0x00008f0069727a23 */ /* 0x100fe4000001082e */
[----:B------:R-:W-:Y:S02]  /*c800*/  FFMA.FTZ R105, R103, c[0x0][0x23c], -R46 ;  /* 0x00008f0067697a23 */ /* 0x000fe4000001082e */
[----:B------:R-:W4:Y:S01]  /*c810*/  MUFU.EX2 R45, R45 ;  /* 0x0000002d002d7308 */ /* 0x000f220000000800 */
[----:B--2---:R-:W-:Y:S01]  /*c820*/  F2FP.BF16.PACK_AB R16, R111, R117 ;  /* 0x000000756f10723e */ /* 0x004fe200000010ff */
        /* <DEDUP_REMOVED lines=21> */
[--C-:B------:R-:W-:Y:S02]  /*c980*/  FFMA.FTZ R33, R33, c[0x0][0x23c], -R35.reuse ;  /* 0x00008f0021217a23 */ /* 0x100fe40000010823 */
[--C-:B------:R-:W-:Y:S02]  /*c990*/  FFMA.FTZ R43, R43, c[0x0][0x23c], -R46.reuse ;  /* 0x00008f002b2b7a23 */ /* 0x100fe4000001082e */
[----:B------:R-:W2:Y:S01]  /*c9a0*/  MUFU.EX2 R120, R120 ;  /* 0x0000007800787308 */ /* 0x000ea20000000800 */
[--C-:B------:R-:W-:Y:S02]  /*c9b0*/  FFMA.FTZ R39, R39, c[0x0][0x23c], -R46.reuse ;  /* 0x00008f0027277a23 */ /* 0x100fe4000001082e */
[----:B------:R-:W-:Y:S02]  /*c9c0*/  FFMA.FTZ R37, R37, c[0x0][0x23c], -R46 ;  /* 0x00008f0025257a23 */ /* 0x000fe4000001082e */
        /* <DEDUP_REMOVED lines=11> */
[-C--:B------:R-:W-:Y:S01]  /*ca80*/  FMUL.FTZ R79, R79, R120.reuse ;  /* 0x000000784f4f7220 */ /* 0x080fe20000410000 */
[----:B-----5:R-:W-:Y:S01]  /*ca90*/  F2FP.BF16.PACK_AB R19, R2, R113 ;  /* 0x000000710213723e */ /* 0x020fe200000010ff */
[----:B------:R-:W2:Y:S01]  /*caa0*/  MUFU.EX2 R105, R105 ;  /* 0x0000006900697308 */ /* 0x000ea20000000800 */
        /* <DEDUP_REMOVED lines=29> */
[----:B------:R-:W-:Y:S02]  /*cc80*/  FFMA.FTZ R50, R62, c[0x0][0x23c], -R35 ;  /* 0x00008f003e327a23 */ /* 0x000fe40000010823 */
[----:B------:R-:W-:Y:S02]  /*cc90*/  FADD.FTZ R113, R2, R113 ;  /* 0x0000007102717221 */ /* 0x000fe40000010000 */
[----:B------:R-:W-:Y:S02]  /*cca0*/  FADD.FTZ R105, R105, R114 ;  /* 0x0000007269697221 */ /* 0x000fe40000010000 */
[----:B------:R-:W-:Y:S01]  /*ccb0*/  FFMA.FTZ R2, R65, c[0x0][0x23c], -R46 ;  /* 0x00008f0041027a23 */ /* 0x000fe2000001082e */
[----:B------:R-:W2:Y:S01]  /*ccc0*/  MUFU.EX2 R0, R0 ;  /* 0x0000000000007308 */ /* 0x000ea20000000800 */
[----:B-1----:R-:W-:Y:S01]  /*ccd0*/  F2FP.BF16.PACK_AB R21, R103, R112 ;  /* 0x000000706715723e */ /* 0x002fe200000010ff */
[----:B------:R-:W-:-:S02]  /*cce0*/  FADD.FTZ R112, R112, R113 ;  /* 0x0000007170707221 */ /* 0x000fc40000010000 */
[----:B------:R-:W-:Y:S02]  /*ccf0*/  FADD.FTZ R64, R64, R105 ;  /* 0x0000006940407221 */ /* 0x000fe40000010000 */
[----:B------:R-:W-:Y:S02]  /*cd00*/  FADD.FTZ R112, R103, R112 ;  /* 0x0000007067707221 */ /* 0x000fe40000010000 */
[----:B------:R-:W-:Y:S01]  /*cd10*/  MUFU.EX2 R106, R106 ;  /* 0x0000006a006a7308 */ /* 0x000fe20000000800 */
[----:B------:R-:W-:Y:S02]  /*cd20*/  FADD.FTZ R47, R47, R64 ;  /* 0x000000402f2f7221 */ /* 0x000fe40000010000 */
[----:B------:R-:W-:Y:S01]  /*cd30*/  FFMA.FTZ R157, R34, c[0x0][0x23c], -R35 ;  /* 0x00008f00229d7a23 */ /* 0x000fe20000010823 */
[----:B--2---:R-:W-:-:S04]  /*cd40*/  F2FP.BF16.PACK_AB R23, R0, R55 ;  /* 0x000000370017723e */ /* 0x004fc800000010ff */
[----:B------:R-:W1:Y:S03]  /*cd50*/  MUFU.EX2 R107, R107 ;  /* 0x0000006b006b7308 */ /* 0x000e660000000800 */
[C---:B---3--:R-:W-:Y:S05]  /*cd60*/  HMMA.16816.F32.BF16 R4, R20.reuse, R24, R4 ;  /* 0x000000181404723c */ /* 0x048fea0000041804 */
[----:B------:R-:W-:Y:S03]  /*cd70*/  MUFU.EX2 R101, R101 ;  /* 0x0000006500657308 */ /* 0x000fe60000000800 */
[----:B------:R-:W-:Y:S01]  /*cd80*/  HMMA.16816.F32.BF16 R8, R20, R26, R8 ;  /* 0x0000001a1408723c */ /* 0x000fe20000041808 */
[----:B------:R-:W2:Y:S04]  /*cd90*/  LDSM.16.MT88.4 R24, [R137+0x3400] ;  /* 0x003400008918783b */ /* 0x000ea80000004200 */
[----:B------:R-:W3:Y:S01]  /*cda0*/  MUFU.EX2 R52, R52 ;  /* 0x0000003400347308 */ /* 0x000ee20000000800 */
[----:B-1----:R-:W-:-:S07]  /*cdb0*/  F2FP.BF16.PACK_AB R28, R107, R106 ;  /* 0x0000006a6b1c723e */ /* 0x002fce00000010ff */
[----:B------:R-:W-:Y:S08]  /*cdc0*/  MUFU.EX2 R109, R109 ;  /* 0x0000006d006d7308 */ /* 0x000ff00000000800 */
[----:B------:R-:W1:Y:S01]  /*cdd0*/  MUFU.EX2 R66, R66 ;  /* 0x0000004200427308 */ /* 0x000e620000000800 */
[----:B---3--:R-:W-:-:S07]  /*cde0*/  F2FP.BF16.PACK_AB R30, R52, R101 ;  /* 0x00000065341e723e */ /* 0x008fce00000010ff */
        /* <DEDUP_REMOVED lines=22> */
[----:B------:R-:W-:Y:S01]  /*cf50*/  FFMA.FTZ R26, R98, c[0x0][0x23c], -R35 ;  /* 0x00008f00621a7a23 */ /* 0x000fe20000010823 */
[----:B--2---:R-:W-:Y:S01]  /*cf60*/  HMMA.16816.F32.BF16 R12, R28, R20, R12 ;  /* 0x000000141c0c723c */ /* 0x004fe2000004180c */
[--C-:B------:R-:W-:Y:S01]  /*cf70*/  FFMA.FTZ R98, R57, c[0x0][0x23c], -R46.reuse ;  /* 0x00008f0039627a23 */ /* 0x100fe2000001082e */
[----:B------:R-:W-:Y:S01]  /*cf80*/  MUFU.EX2 R25, R25 ;  /* 0x0000001900197308 */ /* 0x000fe20000000800 */
[--C-:B------:R-:W-:Y:S02]  /*cf90*/  FFMA.FTZ R57, R67, c[0x0][0x23c], -R46.reuse ;  /* 0x00008f0043397a23 */ /* 0x100fe4000001082e */
        /* <DEDUP_REMOVED lines=11> */
[--C-:B------:R-:W-:Y:S02]  /*d050*/  FFMA.FTZ R28, R61, c[0x0][0x23c], -R46.reuse ;  /* 0x00008f003d1c7a23 */ /* 0x100fe4000001082e */
[--C-:B------:R-:W-:Y:S02]  /*d060*/  FFMA.FTZ R61, R88, c[0x0][0x23c], -R35.reuse ;  /* 0x00008f00583d7a23 */ /* 0x100fe40000010823 */
[--C-:B------:R-:W-:Y:S01]  /*d070*/  FFMA.FTZ R88, R58, c[0x0][0x23c], -R35.reuse ;  /* 0x00008f003a587a23 */ /* 0x100fe20000010823 */
[----:B------:R-:W1:Y:S01]  /*d080*/  MUFU.EX2 R30, R30 ;  /* 0x0000001e001e7308 */ /* 0x000e620000000800 */
[--C-:B------:R-:W-:Y:S02]  /*d090*/  FFMA.FTZ R58, R41, c[0x0][0x23c], -R46.reuse ;  /* 0x00008f00293a7a23 */ /* 0x100fe4000001082e */
[----:B------:R-:W-:Y:S02]  /*d0a0*/  FFMA.FTZ R41, R56, c[0x0][0x23c], -R35 ;  /* 0x00008f0038297a23 */ /* 0x000fe40000010823 */
[----:B------:R-:W-:-:S02]  /*d0b0*/  FFMA.FTZ R31, R51, c[0x0][0x23c], -R46 ;  /* 0x00008f00331f7a23 */ /* 0x000fc4000001082e */
[--C-:B------:R-:W-:Y:S01]  /*d0c0*/  FFMA.FTZ R56, R60, c[0x0][0x23c], -R35.reuse ;  /* 0x00008f003c387a23 */ /* 0x100fe20000010823 */
[----:B------:R-:W2:Y:S01]  /*d0d0*/  MUFU.EX2 R23, R23 ;  /* 0x0000001700177308 */ /* 0x000ea20000000800 */
[----:B------:R-:W-:Y:S02]  /*d0e0*/  FFMA.FTZ R51, R63, c[0x0][0x23c], -R46 ;  /* 0x00008f003f337a23 */ /* 0x000fe4000001082e */
[----:B------:R-:W-:Y:S02]  /*d0f0*/  FADD.FTZ R63, R55, R112 ;  /* 0x00000070373f7221 */ /* 0x000fe40000010000 */
[--C-:B------:R-:W-:Y:S02]  /*d100*/  FFMA.FTZ R55, R36, c[0x0][0x23c], -R35.reuse ;  /* 0x00008f0024377a23 */ /* 0x100fe40000010823 */
[----:B------:R-:W-:Y:S01]  /*d110*/  FFMA.FTZ R22, R87, c[0x0][0x23c], -R46 ;  /* 0x00008f0057167a23 */ /* 0x000fe2000001082e */
[----:B------:R-:W3:Y:S01]  /*d120*/  MUFU.EX2 R29, R29 ;  /* 0x0000001d001d7308 */ /* 0x000ee20000000800 */
[----:B-1----:R-:W-:Y:S01]  /*d130*/  F2FP.BF16.PACK_AB R68, R25, R30 ;  /* 0x0000001e1944723e */ /* 0x002fe200000010ff */
[----:B------:R-:W-:-:S02]  /*d140*/  FFMA.FTZ R36, R40, c[0x0][0x23c], -R35 ;  /* 0x00008f0028247a23 */ /* 0x000fc40000010823 */
[----:B------:R-:W-:-:S04]  /*d150*/  FADD.FTZ R0, R0, R63 ;  /* 0x0000003f00007221 */ /* 0x000fc80000010000 */
[----:B------:R-:W-:Y:S01]  /*d160*/  MUFU.EX2 R26, R26 ;  /* 0x0000001a001a7308 */ /* 0x000fe20000000800 */
[----:B--2---:R-:W-:Y:S01]  /*d170*/  F2FP.BF16.PACK_AB R70, R23, R20 ;  /* 0x000000141746723e */ /* 0x004fe200000010ff */
        /* <DEDUP_REMOVED lines=13> */
[C---:B------:R-:W-:Y:S01]  /*d250*/  HMMA.16816.F32.BF16 R80, R68.reuse, R76, R4 ;  /* 0x0000004c4450723c */ /* 0x040fe20000041804 */
[----:B------:R-:W2:Y:S01]  /*d260*/  LDSM.16.MT88.4 R4, [R137+0x3c00] ;  /* 0x003c00008904783b */ /* 0x000ea20000004200 */
[----:B------:R-:W-:Y:S06]  /*d270*/  MUFU.EX2 R57, R57 ;  /* 0x0000003900397308 */ /* 0x000fec0000000800 */
[C---:B------:R-:W-:Y:S01]  /*d280*/  HMMA.16816.F32.BF16 R76, R68.reuse, R78, R8 ;  /* 0x0000004e444c723c */ /* 0x040fe20000041808 */
[----:B------:R-:W3:Y:S01]  /*d290*/  LDSM.16.MT88.4 R8, [R137+0x4000] ;  /* 0x004000008908783b */ /* 0x000ee20000004200 */
[----:B------:R-:W-:Y:S08]  /*d2a0*/  MUFU.EX2 R96, R96 ;  /* 0x0000006000607308 */ /* 0x000ff00000000800 */
[----:B------:R-:W4:Y:S08]  /*d2b0*/  MUFU.EX2 R61, R61 ;  /* 0x0000003d003d7308 */ /* 0x000f300000000800 */
[----:B------:R-:W-:Y:S08]  /*d2c0*/  MUFU.EX2 R88, R88 ;  /* 0x0000005800587308 */ /* 0x000ff00000000800 */
[----:B------:R-:W5:Y:S01]  /*d2d0*/  MUFU.EX2 R59, R59 ;  /* 0x0000003b003b7308 */ /* 0x000f620000000800 */
        /* <DEDUP_REMOVED lines=16> */
[----:B------:R-:W3:Y:S05]  /*d3e0*/  MUFU.EX2 R28, R28 ;  /* 0x0000001c001c7308 */ /* 0x000eea0000000800 */
[C---:B------:R-:W-:Y:S01]  /*d3f0*/  HMMA.16816.F32.BF16 R68, R4.reuse, R10, R68 ;  /* 0x0000000a0444723c */ /* 0x040fe20000041844 */
[----:B------:R-:W-:Y:S02]  /*d400*/  LDSM.16.MT88.4 R8, [R138+0x4800] ;  /* 0x004800008a08783b */ /* 0x000fe40000004200 */
[----:B------:R-:W-:Y:S05]  /*d410*/  MUFU.EX2 R41, R41 ;  /* 0x0000002900297308 */ /* 0x000fea0000000800 */
[C---:B--2---:R-:W-:Y:S03]  /*d420*/  HMMA.16816.F32.BF16 R80, R4.reuse, R12, R80 ;  /* 0x0000000c0450723c */ /* 0x044fe60000041850 */
[----:B------:R-:W2:Y:S05]  /*d430*/  MUFU.EX2 R56, R56 ;  /* 0x0000003800387308 */ /* 0x000eaa0000000800 */
[----:B------:R-:W-:Y:S01]  /*d440*/  HMMA.16816.F32.BF16 R76, R4, R14, R76 ;  /* 0x0000000e044c723c */ /* 0x000fe2000004184c */
[----:B------:R-:W5:Y:S02]  /*d450*/  LDSM.16.MT88.4 R12, [R137+0x4400] ;  /* 0x00440000890c783b */ /* 0x000f640000004200 */
[----:B------:R-:W1:Y:S04]  /*d460*/  MUFU.EX2 R22, R22 ;  /* 0x0000001600167308 */ /* 0x000e680000000800 */
[----:B----4-:R-:W-:-:S02]  /*d470*/  F2FP.BF16.PACK_AB R4, R31, R94 ;  /* 0x0000005e1f04723e */ /* 0x010fc400000010ff */
[----:B---3--:R-:W-:Y:S02]  /*d480*/  F2FP.BF16.PACK_AB R6, R28, R27 ;  /* 0x0000001b1c06723e */ /* 0x008fe400000010ff */
[----:B------:R-:W-:Y:S01]  /*d490*/  MUFU.EX2 R51, R51 ;  /* 0x0000003300337308 */ /* 0x000fe20000000800 */
[----:B--2---:R-:W-:Y:S01]  /*d4a0*/  F2FP.BF16.PACK_AB R5, R56, R41 ;  /* 0x000000293805723e */ /* 0x004fe200000010ff */
[----:B------:R-:W-:Y:S01]  /*d4b0*/  FADD.FTZ R41, R41, R88 ;  /* 0x0000005829297221 */ /* 0x000fe20000010000 */
[----:B------:R-:W-:-:S03]  /*d4c0*/  F2FP.BF16.PACK_AB R7, R50, R45 ;  /* 0x0000002d3207723e */ /* 0x000fc600000010ff */
[----:B------:R-:W-:Y:S02]  /*d4d0*/  FADD.FTZ R56, R56, R41 ;  /* 0x0000002938387221 */ /* 0x000fe40000010000 */
[----:B------:R-:W-:Y:S02]  /*d4e0*/  MUFU.EX2 R58, R58 ;  /* 0x0000003a003a7308 */ /* 0x000fe40000000800 */
[C---:B-1----:R-:W-:Y:S06]  /*d4f0*/  HMMA.16816.F32.BF16 R80, R4.reuse, R16, R80 ;  /* 0x000000100450723c */ /* 0x042fec0000041850 */
[----:B------:R-:W1:Y:S02]  /*d500*/  MUFU.EX2 R55, R55 ;  /* 0x0000003700377308 */ /* 0x000e640000000800 */
[C---:B------:R-:W-:Y:S01]  /*d510*/  HMMA.16816.F32.BF16 R76, R4.reuse, R18, R76 ;  /* 0x00000012044c723c */ /* 0x040fe2000004184c */
[----:B------:R-:W2:Y:S05]  /*d520*/  LDSM.16.MT88.4 R16, [R137+0x4800] ;  /* 0x004800008910783b */ /* 0x000eaa0000004200 */
[----:B------:R-:W3:Y:S02]  /*d530*/  MUFU.EX2 R36, R36 ;  /* 0x0000002400247308 */ /* 0x000ee40000000800 */
[C---:B-----5:R-:W-:Y:S06]  /*d540*/  HMMA.16816.F32.BF16 R72, R4.reuse, R12, R72 ;  /* 0x0000000c0448723c */ /* 0x060fec0000041848 */
[----:B------:R-:W-:Y:S01]  /*d550*/  MUFU.EX2 R0, R39 ;  /* 0x0000002700007308 */ /* 0x000fe20000000800 */
[----:B------:R-:W-:Y:S01]  /*d560*/  FADD.FTZ R12, R106, R47 ;  /* 0x0000002f6a0c7221 */ /* 0x000fe20000010000 */
[----:B------:R-:W-:Y:S06]  /*d570*/  HMMA.16816.F32.BF16 R68, R4, R14, R68 ;  /* 0x0000000e0444723c */ /* 0x000fec0000041844 */
[----:B------:R-:W-:Y:S01]  /*d580*/  MUFU.EX2 R37, R37 ;  /* 0x0000002500257308 */ /* 0x000fe20000000800 */
[----:B------:R-:W-:-:S04]  /*d590*/  FADD.FTZ R12, R107, R12 ;  /* 0x0000000c6b0c7221 */ /* 0x000fc80000010000 */
[----:B------:R-:W-:Y:S01]  /*d5a0*/  FADD.FTZ R101, R101, R12 ;  /* 0x0000000c65657221 */ /* 0x000fe20000010000 */
[----:B------:R-:W-:Y:S01]  /*d5b0*/  F2FP.BF16.PACK_AB R4, R49, R22 ;  /* 0x000000163104723e */ /* 0x000fe200000010ff */
[----:B------:R-:W4:Y:S01]  /*d5c0*/  LDSM.16.MT88.4 R12, [R138+0x4c00] ;  /* 0x004c00008a0c783b */ /* 0x000f220000004200 */
[----:B-1----:R-:W-:Y:S01]  /*d5d0*/  F2FP.BF16.PACK_AB R5, R55, R48 ;  /* 0x000000303705723e */ /* 0x002fe200000010ff */
[----:B------:R-:W-:Y:S01]  /*d5e0*/  FADD.FTZ R101, R52, R101 ;  /* 0x0000006534657221 */ /* 0x000fe20000010000 */
[----:B------:R-:W-:Y:S01]  /*d5f0*/  F2FP.BF16.PACK_AB R6, R58, R51 ;  /* 0x000000333a06723e */ /* 0x000fe200000010ff */
[----:B------:R-:W-:Y:S01]  /*d600*/  MUFU.EX2 R39, R44 ;  /* 0x0000002c00277308 */ /* 0x000fe20000000800 */
[----:B---3--:R-:W-:Y:S01]  /*d610*/  F2FP.BF16.PACK_AB R7, R33, R36 ;  /* 0x000000242107723e */ /* 0x008fe200000010ff */
[----:B------:R-:W-:-:S04]  /*d620*/  FADD.FTZ R30, R30, R101 ;  /* 0x000000651e1e7221 */ /* 0x000fc80000010000 */
[----:B------:R-:W-:Y:S02]  /*d630*/  FADD.FTZ R25, R25, R30 ;  /* 0x0000001e19197221 */ /* 0x000fe40000010000 */
[C---:B------:R-:W-:Y:S01]  /*d640*/  HMMA.16816.F32.BF16 R80, R4.reuse, R8, R80 ;  /* 0x000000080450723c */ /* 0x040fe20000041850 */
[----:B------:R-:W1:Y:S06]  /*d650*/  MUFU.EX2 R30, R42 ;  /* 0x0000002a001e7308 */ /* 0x000e6c0000000800 */
[----:B------:R-:W-:Y:S01]  /*d660*/  FADD.FTZ R8, R20, R25 ;  /* 0x0000001914087221 */ /* 0x000fe20000010000 */
[----:B------:R-:W-:Y:S01]  /*d670*/  HMMA.16816.F32.BF16 R76, R4, R10, R76 ;  /* 0x0000000a044c723c */ /* 0x000fe2000004184c */
[----:B------:R-:W-:Y:S01]  /*d680*/  FFMA.FTZ R20, R38, c[0x0][0x23c], -R35 ;  /* 0x00008f0026147a23 */ /* 0x000fe20000010823 */
[----:B------:R-:W-:Y:S01]  /*d690*/  MUFU.EX2 R157, R157 ;  /* 0x0000009d009d7308 */ /* 0x000fe20000000800 */
[----:B------:R-:W-:-:S04]  /*d6a0*/  FADD.FTZ R8, R23, R8 ;  /* 0x0000000817087221 */ /* 0x000fc80000010000 */
[----:B------:R-:W-:Y:S01]  /*d6b0*/  FADD.FTZ R91, R91, R8 ;  /* 0x000000085b5b7221 */ /* 0x000fe20000010000 */
[----:B--2---:R-:W-:Y:S01]  /*d6c0*/  HMMA.16816.F32.BF16 R72, R4, R16, R72 ;  /* 0x000000100448723c */ /* 0x004fe20000041848 */
[----:B------:R-:W2:Y:S01]  /*d6d0*/  LDSM.16.MT88.4 R8, [R137+0x4c00] ;  /* 0x004c00008908783b */ /* 0x000ea20000004200 */
[----:B------:R-:W3:Y:S01]  /*d6e0*/  MUFU.EX2 R20, R20 ;  /* 0x0000001400147308 */ /* 0x000ee20000000800 */
[----:B------:R-:W-:-:S04]  /*d6f0*/  FADD.FTZ R98, R98, R91 ;  /* 0x0000005b62627221 */ /* 0x000fc80000010000 */
        /* <DEDUP_REMOVED lines=10> */
[----:B---3--:R-:W-:-:S03]  /*d7a0*/  F2FP.BF16.PACK_AB R7, R157, R20 ;  /* 0x000000149d07723e */ /* 0x008fc600000010ff */
[----:B------:R-:W-:-:S04]  /*d7b0*/  FADD.FTZ R48, R48, R17 ;  /* 0x0000001130307221 */ /* 0x000fc80000010000 */
[----:B----4-:R-:W-:Y:S01]  /*d7c0*/  HMMA.16816.F32.BF16 R80, R4, R12, R80 ;  /* 0x0000000c0450723c */ /* 0x010fe20000041850 */
[----:B------:R-:W-:-:S06]  /*d7d0*/  FADD.FTZ R55, R55, R48 ;  /* 0x0000003037377221 */ /* 0x000fcc0000010000 */
        /* <DEDUP_REMOVED lines=21> */
.L_x_4950:
        /* <DEDUP_REMOVED lines=13> */
.L_x_4960:
        /* <DEDUP_REMOVED lines=65> */
.L_x_4957:
        /* <DEDUP_REMOVED lines=13> */
[----:B------:R-:W-:Y:S01]  /*dee0*/  ISETP.GT.AND P0, PT, R152, R143, PT ;  /* 0x0000008f9800720c */ /* 0x000fe20003f04270 */
        /* <DEDUP_REMOVED lines=36> */
[----:B---3--:R-:W-:Y:S02]  /*e130*/  FMUL.FTZ R160, R4, c[0x0][0x2ec] ;  /* 0x0000bb0004a07a20 */ /* 0x008fe40000410000 */
[----:B------:R2:W3:Y:S01]  /*e140*/  MUFU.TANH R98, R0 ;  /* 0x0000000000627308 */ /* 0x0004e20000002400 */
[----:B------:R-:W-:Y:S02]  /*e150*/  FMUL.FTZ R159, R7, c[0x0][0x2ec] ;  /* 0x0000bb00079f7a20 */ /* 0x000fe40000410000 */
[----:B----4-:R-:W-:Y:S01]  /*e160*/  FMUL.FTZ R2, R5, c[0x0][0x2ec] ;  /* 0x0000bb0005027a20 */ /* 0x010fe20000410000 */
[C---:B-1----:R-:W-:Y:S03]  /*e170*/  HMMA.16816.F32.BF16 R12, R124.reuse, R88, R12 ;  /* 0x000000587c0c723c */ /* 0x042fe6000004180c */
[----:B------:R-:W-:Y:S03]  /*e180*/  FMUL.FTZ R3, R8, c[0x0][0x2ec] ;  /* 0x0000bb0008037a20 */ /* 0x000fe60000410000 */
[----:B------:R1:W4:Y:S01]  /*e190*/  MUFU.TANH R97, R160 ;  /* 0x000000a000617308 */ /* 0x0003220000002400 */
[----:B------:R-:W-:Y:S01]  /*e1a0*/  FMUL.FTZ R163, R9, c[0x0][0x2ec] ;  /* 0x0000bb0009a37a20 */ /* 0x000fe20000410000 */
[C---:B------:R-:W-:Y:S01]  /*e1b0*/  HMMA.16816.F32.BF16 R16, R124.reuse, R90, R16 ;  /* 0x0000005a7c10723c */ /* 0x040fe20000041810 */
[----:B------:R-:W5:Y:S07]  /*e1c0*/  LDSM.16.M88.4 R88, [R134] ;  /* 0x000000008658783b */ /* 0x000f6e0000000200 */
[----:B------:R3:W3:Y:S01]  /*e1d0*/  MUFU.TANH R101, R3 ;  /* 0x0000000300657308 */ /* 0x0006e20000002400 */
[C---:B------:R-:W-:Y:S03]  /*e1e0*/  HMMA.16816.F32.BF16 R20, R124.reuse, R92, R20 ;  /* 0x0000005c7c14723c */ /* 0x040fe60000041814 */
[----:B--2---:R-:W-:Y:S05]  /*e1f0*/  FMUL.FTZ R0, R11, c[0x0][0x2ec] ;  /* 0x0000bb000b007a20 */ /* 0x004fea0000410000 */
[C---:B------:R-:W-:Y:S01]  /*e200*/  HMMA.16816.F32.BF16 R24, R124.reuse, R94, R24 ;  /* 0x0000005e7c18723c */ /* 0x040fe20000041818 */
[----:B------:R2:W2:Y:S01]  /*e210*/  MUFU.TANH R102, R159 ;  /* 0x0000009f00667308 */ /* 0x0004a20000002400 */
[----:B------:R-:W4:Y:S02]  /*e220*/  LDSM.16.M88.4 R92, [R133] ;  /* 0x00000000855c783b */ /* 0x000f240000000200 */
[----:B------:R-:W-:Y:S02]  /*e230*/  FMUL.FTZ R161, R13, c[0x0][0x2ec] ;  /* 0x0000bb000da17a20 */ /* 0x000fe40000410000 */
[----:B-1----:R-:W-:Y:S02]  /*e240*/  FMUL.FTZ R160, R14, c[0x0][0x2ec] ;  /* 0x0000bb000ea07a20 */ /* 0x002fe40000410000 */
[----:B------:R-:W-:Y:S03]  /*e250*/  FMUL.FTZ R162, R12, c[0x0][0x2ec] ;  /* 0x0000bb000ca27a20 */ /* 0x000fe60000410000 */
[----:B------:R1:W1:Y:S01]  /*e260*/  MUFU.TANH R99, R2 ;  /* 0x0000000200637308 */ /* 0x0002620000002400 */
[----:B---3--:R-:W-:Y:S09]  /*e270*/  FMUL.FTZ R3, R16, c[0x0][0x2ec] ;  /* 0x0000bb0010037a20 */ /* 0x008ff20000410000 */
        /* <DEDUP_REMOVED lines=8> */
[C---:B----4-:R-:W-:Y:S03]  /*e300*/  HMMA.16816.F32.BF16 R36, R124.reuse, R92, R36 ;  /* 0x0000005c7c24723c */ /* 0x050fe60000041824 */
[----:B---3--:R-:W-:Y:S05]  /*e310*/  FMUL.FTZ R3, R24, c[0x0][0x2ec] ;  /* 0x0000bb0018037a20 */ /* 0x008fea0000410000 */
[C---:B------:R-:W-:Y:S01]  /*e320*/  HMMA.16816.F32.BF16 R40, R124.reuse, R94, R40 ;  /* 0x0000005e7c28723c */ /* 0x040fe20000041828 */
[----:B------:R3:W4:Y:S01]  /*e330*/  MUFU.TANH R13, R161 ;  /* 0x000000a1000d7308 */ /* 0x0007220000002400 */
[----:B------:R-:W4:Y:S02]  /*e340*/  LDSM.16.M88.4 R92, [R86] ;  /* 0x00000000565c783b */ /* 0x000f240000000200 */
[----:B--2---:R-:W-:Y:S07]  /*e350*/  FMUL.FTZ R0, R19, c[0x0][0x2ec] ;  /* 0x0000bb0013007a20 */ /* 0x004fee0000410000 */
[----:B------:R2:W2:Y:S01]  /*e360*/  MUFU.TANH R11, R160 ;  /* 0x000000a0000b7308 */ /* 0x0004a20000002400 */
[----:B-1----:R-:W-:Y:S09]  /*e370*/  FMUL.FTZ R163, R17, c[0x0][0x2ec] ;  /* 0x0000bb0011a37a20 */ /* 0x002ff20000410000 */
[----:B------:R1:W1:Y:S01]  /*e380*/  MUFU.TANH R120, R159 ;  /* 0x0000009f00787308 */ /* 0x0002620000002400 */
[C---:B-----5:R-:W-:Y:S03]  /*e390*/  HMMA.16816.F32.BF16 R44, R124.reuse, R88, R44 ;  /* 0x000000587c2c723c */ /* 0x060fe6000004182c */
[----:B---3--:R-:W-:Y:S06]  /*e3a0*/  FMUL.FTZ R161, R21, c[0x0][0x2ec] ;  /* 0x0000bb0015a17a20 */ /* 0x008fec0000410000 */
[----:B------:R3:W3:Y:S01]  /*e3b0*/  MUFU.TANH R109, R3 ;  /* 0x00000003006d7308 */ /* 0x0006e20000002400 */
[C---:B------:R-:W-:Y:S01]  /*e3c0*/  HMMA.16816.F32.BF16 R48, R124.reuse, R90, R48 ;  /* 0x0000005a7c30723c */ /* 0x040fe20000041830 */
[----:B------:R-:W5:Y:S01]  /*e3d0*/  LDSM.16.M88.4 R88, [R84] ;  /* 0x000000005458783b */ /* 0x000f620000000200 */
[----:B------:R-:W-:Y:S04]  /*e3e0*/  DEPBAR.LE SB0, 0x0 ;  /* 0x000080000000791a */ /* 0x000fe80000000000 */
[----:B--2---:R-:W-:Y:S03]  /*e3f0*/  FMUL.FTZ R160, R22, c[0x0][0x2ec] ;  /* 0x0000bb0016a07a20 */ /* 0x004fe60000410000 */
[----:B------:R2:W2:Y:S01]  /*e400*/  MUFU.TANH R129, R2 ;  /* 0x0000000200817308 */ /* 0x0004a20000002400 */
[----:B------:R-:W-:Y:S01]  /*e410*/  BAR.SYNC.DEFER_BLOCKING 0x0 ;  /* 0x0000000000007b1d */ /* 0x000fe20000010000 */
[C---:B----4-:R-:W-:Y:S05]  /*e420*/  HMMA.16816.F32.BF16 R52, R124.reuse, R92, R52 ;  /* 0x0000005c7c34723c */ /* 0x050fea0000041834 */
[----:B-1----:R-:W-:Y:S03]  /*e430*/  FMUL.FTZ R159, R23, c[0x0][0x2ec] ;  /* 0x0000bb00179f7a20 */ /* 0x002fe60000410000 */
[----:B------:R1:W4:Y:S01]  /*e440*/  MUFU.TANH R10, R0 ;  /* 0x00000000000a7308 */ /* 0x0003220000002400 */
[C---:B------:R-:W-:Y:S03]  /*e450*/  HMMA.16816.F32.BF16 R56, R124.reuse, R94, R56 ;  /* 0x0000005e7c38723c */ /* 0x040fe60000041838 */
[----:B---3--:R-:W-:Y:S06]  /*e460*/  FMUL.FTZ R3, R32, c[0x0][0x2ec] ;  /* 0x0000bb0020037a20 */ /* 0x008fec0000410000 */
[----:B------:R3:W3:Y:S03]  /*e470*/  MUFU.TANH R8, R162 ;  /* 0x000000a200087308 */ /* 0x0006e60000002400 */
[----:B--2---:R-:W-:Y:S07]  /*e480*/  FMUL.FTZ R2, R18, c[0x0][0x2ec] ;  /* 0x0000bb0012027a20 */ /* 0x004fee0000410000 */
[----:B------:R2:W2:Y:S01]  /*e490*/  MUFU.TANH R16, R163 ;  /* 0x000000a300107308 */ /* 0x0004a20000002400 */
[C---:B-----5:R-:W-:Y:S03]  /*e4a0*/  HMMA.16816.F32.BF16 R60, R124.reuse, R88, R60 ;  /* 0x000000587c3c723c */ /* 0x060fe6000004183c */
[----:B-1----:R-:W-:Y:S02]  /*e4b0*/  FMUL.FTZ R0, R27, c[0x0][0x2ec] ;  /* 0x0000bb001b007a20 */ /* 0x002fe40000410000 */
[----:B------:R-:W-:Y:S04]  /*e4c0*/  FMUL.FTZ R165, R59, c[0x0][0x2ec] ;  /* 0x0000bb003ba57a20 */ /* 0x000fe80000410000 */
[----:B------:R1:W1:Y:S01]  /*e4d0*/  MUFU.TANH R111, R161 ;  /* 0x000000a1006f7308 */ /* 0x0002620000002400 */
[----:B------:R-:W-:Y:S03]  /*e4e0*/  HMMA.16816.F32.BF16 R64, R124, R90, R64 ;  /* 0x0000005a7c40723c */ /* 0x000fe60000041840 */
[----:B---3--:R-:W-:Y:S06]  /*e4f0*/  FMUL.FTZ R162, R20, c[0x0][0x2ec] ;  /* 0x0000bb0014a27a20 */ /* 0x008fec0000410000 */
[----:B------:R3:W3:Y:S03]  /*e500*/  MUFU.TANH R130, R160 ;  /* 0x000000a000827308 */ /* 0x0006e60000002400 */
[----:B--2---:R-:W-:Y:S02]  /*e510*/  FMUL.FTZ R163, R25, c[0x0][0x2ec] ;  /* 0x0000bb0019a37a20 */ /* 0x004fe40000410000 */
[----:B------:R-:W-:Y:S05]  /*e520*/  FMUL.FTZ R164, R62, c[0x0][0x2ec] ;  /* 0x0000bb003ea47a20 */ /* 0x000fea0000410000 */
[----:B------:R2:W2:Y:S01]  /*e530*/  MUFU.TANH R122, R159 ;  /* 0x0000009f007a7308 */ /* 0x0004a20000002400 */
[----:B-1----:R-:W-:Y:S09]  /*e540*/  FMUL.FTZ R161, R29, c[0x0][0x2ec] ;  /* 0x0000bb001da17a20 */ /* 0x002ff20000410000 */
[----:B------:R1:W1:Y:S01]  /*e550*/  MUFU.TANH R107, R3 ;  /* 0x00000003006b7308 */ /* 0x0002620000002400 */
[----:B---3--:R-:W-:Y:S09]  /*e560*/  FMUL.FTZ R160, R30, c[0x0][0x2ec] ;  /* 0x0000bb001ea07a20 */ /* 0x008ff20000410000 */
[----:B------:R3:W3:Y:S01]  /*e570*/  MUFU.TANH R18, R2 ;  /* 0x0000000200127308 */ /* 0x0006e20000002400 */
[----:B--2---:R-:W-:Y:S09]  /*e580*/  FMUL.FTZ R159, R31, c[0x0][0x2ec] ;  /* 0x0000bb001f9f7a20 */ /* 0x004ff20000410000 */
        /* <DEDUP_REMOVED lines=66> */
[----:B------:R-:W2:Y:S01]  /*e9b0*/  MUFU.TANH R165, R165 ;  /* 0x000000a500a57308 */ /* 0x000ea20000002400 */
[----:B-1----:R-:W-:Y:S09]  /*e9c0*/  FMUL.FTZ R2, R57, c[0x0][0x2ec] ;  /* 0x0000bb0039027a20 */ /* 0x002ff20000410000 */
[----:B------:R1:W1:Y:S01]  /*e9d0*/  MUFU.TANH R35, R2 ;  /* 0x0000000200237308 */ /* 0x0002620000002400 */
[----:B---3--:R-:W-:Y:S09]  /*e9e0*/  FMUL.FTZ R0, R66, c[0x0][0x2ec] ;  /* 0x0000bb0042007a20 */ /* 0x008ff20000410000 */
[----:B------:R-:W3:Y:S10]  /*e9f0*/  MUFU.TANH R161, R161 ;  /* 0x000000a100a17308 */ /* 0x000ef40000002400 */
        /* <DEDUP_REMOVED lines=73> */
.L_x_4959:
        /* <DEDUP_REMOVED lines=18> */
.L_x_4958:
[----:B--234-:R-:W-:Y:S01]  /*efb0*/  LDSM.16.MT88.4 R28, [R137+0x3000] ;  /* 0x00300000891c783b */ /* 0x01cfe20000004200 */
        /* <DEDUP_REMOVED lines=84> */
[----:B------:R-:W2:Y:S01]  /*f500*/  LDSM.16.MT88.4 R12, [R138+0x3000] ;  /* 0x003000008a0c783b */ /* 0x000ea20000004200 */
[----:B------:R-:W-:Y:S01]  /*f510*/  FMUL.FTZ R20, R4, c[0x0][0x23c] ;  /* 0x00008f0004147a20 */ /* 0x000fe20000410000 */
        /* <DEDUP_REMOVED lines=18> */
[----:B------:R-:W-:Y:S02]  /*f640*/  FMUL.FTZ R9, R21, R77 ;  /* 0x0000004d15097220 */ /* 0x000fe40000410000 */
[C---:B---3--:R-:W-:Y:S02]  /*f650*/  FMUL.FTZ R11, R20.reuse, R79 ;  /* 0x0000004f140b7220 */ /* 0x048fe40000410000 */
[----:B------:R-:W-:Y:S02]  /*f660*/  FMUL.FTZ R10, R20, R78 ;  /* 0x0000004e140a7220 */ /* 0x000fe40000410000 */
[--C-:B------:R-:W-:Y:S01]  /*f670*/  FFMA.FTZ R77, R22, c[0x0][0x23c], -R34.reuse ;  /* 0x00008f00164d7a23 */ /* 0x100fe20000010822 */
[----:B------:R-:W1:Y:S01]  /*f680*/  MUFU.EX2 R91, R91 ;  /* 0x0000005b005b7308 */ /* 0x000e620000000800 */
[----:B------:R-:W-:Y:S02]  /*f690*/  FMUL.FTZ R7, R20, R83 ;  /* 0x0000005314077220 */ /* 0x000fe40000410000 */
        /* <DEDUP_REMOVED lines=35> */
[----:B------:R-:W3:Y:S01]  /*f8d0*/  MUFU.EX2 R97, R97 ;  /* 0x0000006100617308 */ /* 0x000ee20000000800 */
[--C-:B------:R-:W-:Y:S02]  /*f8e0*/  FFMA.FTZ R64, R116, c[0x0][0x23c], -R33.reuse ;  /* 0x00008f0074407a23 */ /* 0x100fe40000010821 */
[--C-:B------:R-:W-:Y:S01]  /*f8f0*/  FFMA.FTZ R81, R104, c[0x0][0x23c], -R33.reuse ;  /* 0x00008f0068517a23 */ /* 0x100fe20000010821 */
[----:B-1----:R-:W-:Y:S01]  /*f900*/  F2FP.BF16.PACK_AB R24, R85, R58 ;  /* 0x0000003a5518723e */ /* 0x002fe200000010ff */
[----:B------:R-:W-:Y:S02]  /*f910*/  FFMA.FTZ R158, R21, R158, R58 ;  /* 0x0000009e159e7223 */ /* 0x000fe4000001003a */
        /* <DEDUP_REMOVED lines=10> */
[----:B------:R-:W-:Y:S01]  /*f9c0*/  FFMA.FTZ R45, R45, c[0x0][0x23c], -R34 ;  /* 0x00008f002d2d7a23 */ /* 0x000fe20000010822 */
[----:B---3--:R-:W-:Y:S01]  /*f9d0*/  F2FP.BF16.PACK_AB R25, R97, R90 ;  /* 0x0000005a6119723e */ /* 0x008fe200000010ff */
[----:B------:R-:W-:Y:S02]  /*f9e0*/  FFMA.FTZ R90, R20, R157, R90 ;  /* 0x0000009d145a7223 */ /* 0x000fe4000001005a */
[----:B------:R-:W-:Y:S02]  /*f9f0*/  FFMA.FTZ R54, R35, c[0x0][0x23c], -R34 ;  /* 0x00008f0023367a23 */ /* 0x000fe40000010822 */
[----:B------:R-:W-:Y:S01]  /*fa00*/  FADD.FTZ R76, R97, R90 ;  /* 0x0000005a614c7221 */ /* 0x000fe20000010000 */
[----:B------:R-:W3:Y:S01]  /*fa10*/  MUFU.EX2 R88, R88 ;  /* 0x0000005800587308 */ /* 0x000ee20000000800 */
[--C-:B------:R-:W-:Y:S02]  /*fa20*/  FFMA.FTZ R35, R42, c[0x0][0x23c], -R33.reuse ;  /* 0x00008f002a237a23 */ /* 0x100fe40000010821 */
[--C-:B------:R-:W-:Y:S02]  /*fa30*/  FFMA.FTZ R42, R165, c[0x0][0x23c], -R33.reuse ;  /* 0x00008f00a52a7a23 */ /* 0x100fe40000010821 */
[----:B------:R-:W-:Y:S02]  /*fa40*/  FFMA.FTZ R164, R164, c[0x0][0x23c], -R33 ;  /* 0x00008f00a4a47a23 */ /* 0x000fe40000010821 */
[----:B------:R-:W-:Y:S03]  /*fa50*/  FFMA.FTZ R159, R159, c[0x0][0x23c], -R34 ;  /* 0x00008f009f9f7a23 */ /* 0x000fe60000010822 */
[----:B------:R-:W-:Y:S01]  /*fa60*/  MUFU.EX2 R44, R44 ;  /* 0x0000002c002c7308 */ /* 0x000fe20000000800 */
[C---:B-1----:R-:W-:Y:S01]  /*fa70*/  F2FP.BF16.PACK_AB R27, R92.reuse, R95 ;  /* 0x0000005f5c1b723e */ /* 0x042fe200000010ff */
        /* <DEDUP_REMOVED lines=9> */
[----:B------:R-:W-:Y:S03]  /*fb10*/  FADD.FTZ R37, R85, R158 ;  /* 0x0000009e55257221 */ /* 0x000fe60000010000 */
[----:B------:R-:W2:Y:S01]  /*fb20*/  MUFU.EX2 R56, R56 ;  /* 0x0000003800387308 */ /* 0x000ea20000000800 */
[----:B------:R-:W-:Y:S02]  /*fb30*/  FADD.FTZ R78, R94, R37 ;  /* 0x000000255e4e7221 */ /* 0x000fe40000010000 */
[C---:B------:R-:W-:Y:S02]  /*fb40*/  FMUL.FTZ R14, R20.reuse, R74 ;  /* 0x0000004a140e7220 */ /* 0x040fe40000410000 */
[----:B------:R-:W-:Y:S02]  /*fb50*/  FADD.FTZ R76, R91, R78 ;  /* 0x0000004e5b4c7221 */ /* 0x000fe40000010000 */
[----:B------:R-:W-:Y:S02]  /*fb60*/  FMUL.FTZ R15, R20, R75 ;  /* 0x0000004b140f7220 */ /* 0x000fe40000410000 */
[--C-:B------:R-:W-:Y:S01]  /*fb70*/  FFMA.FTZ R73, R114, c[0x0][0x23c], -R33.reuse ;  /* 0x00008f0072497a23 */ /* 0x100fe20000010821 */
[----:B------:R-:W-:Y:S01]  /*fb80*/  MUFU.EX2 R55, R55 ;  /* 0x0000003700377308 */ /* 0x000fe20000000800 */
[----:B------:R-:W-:Y:S02]  /*fb90*/  FFMA.FTZ R75, R105, c[0x0][0x23c], -R34 ;  /* 0x00008f00694b7a23 */ /* 0x000fe40000010822 */
[--C-:B------:R-:W-:Y:S01]  /*fba0*/  FFMA.FTZ R74, R118, c[0x0][0x23c], -R33.reuse ;  /* 0x00008f00764a7a23 */ /* 0x100fe20000010821 */
[C---:B------:R-:W-:Y:S06]  /*fbb0*/  HMMA.16816.F32.BF16 R12, R24.reuse, R28, R12 ;  /* 0x0000001c180c723c */ /* 0x040fec000004180c */
[----:B------:R-:W4:Y:S02]  /*fbc0*/  MUFU.EX2 R52, R52 ;  /* 0x0000003400347308 */ /* 0x000f240000000800 */
[----:B------:R-:W-:Y:S01]  /*fbd0*/  HMMA.16816.F32.BF16 R16, R24, R30, R16 ;  /* 0x0000001e1810723c */ /* 0x000fe20000041810 */
[----:B------:R-:W5:Y:S06]  /*fbe0*/  LDSM.16.MT88.4 R28, [R138+0x3400] ;  /* 0x003400008a1c783b */ /* 0x000f6c0000004200 */
[----:B------:R-:W-:Y:S01]  /*fbf0*/  F2FP.BF16.PACK_AB R24, R62, R63 ;  /* 0x0000003f3e18723e */ /* 0x000fe200000010ff */
[----:B------:R-:W-:Y:S01]  /*fc00*/  MUFU.EX2 R50, R50 ;  /* 0x0000003200327308 */ /* 0x000fe20000000800 */
[----:B---3--:R-:W-:Y:S03]  /*fc10*/  F2FP.BF16.PACK_AB R25, R88, R65 ;  /* 0x000000415819723e */ /* 0x008fe600000010ff */
[----:B-1----:R-:W-:Y:S01]  /*fc20*/  F2FP.BF16.PACK_AB R26, R43, R44 ;  /* 0x0000002c2b1a723e */ /* 0x002fe200000010ff */
[----:B------:R-:W-:Y:S01]  /*fc30*/  FADD.FTZ R63, R63, R76 ;  /* 0x0000004c3f3f7221 */ /* 0x000fe20000010000 */
[----:B--2---:R-:W-:Y:S04]  /*fc40*/  F2FP.BF16.PACK_AB R27, R56, R51 ;  /* 0x00000033381b723e */ /* 0x004fe800000010ff */
[----:B------:R-:W1:Y:S01]  /*fc50*/  MUFU.EX2 R49, R49 ;  /* 0x0000003100317308 */ /* 0x000e620000000800 */
[----:B----4-:R-:W-:Y:S09]  /*fc60*/  F2FP.BF16.PACK_AB R20, R52, R55 ;  /* 0x000000373414723e */ /* 0x010ff200000010ff */
[----:B------:R-:W-:Y:S10]  /*fc70*/  MUFU.EX2 R41, R41 ;  /* 0x0000002900297308 */ /* 0x000ff40000000800 */
[----:B------:R-:W2:Y:S01]  /*fc80*/  MUFU.EX2 R40, R40 ;  /* 0x0000002800287308 */ /* 0x000ea20000000800 */
[C---:B-----5:R-:W-:Y:S03]  /*fc90*/  HMMA.16816.F32.BF16 R4, R24.reuse, R28, R4 ;  /* 0x0000001c1804723c */ /* 0x060fe60000041804 */
[----:B-1----:R-:W-:Y:S06]  /*fca0*/  F2FP.BF16.PACK_AB R21, R49, R50 ;  /* 0x000000323115723e */ /* 0x002fec00000010ff */
[----:B------:R-:W-:Y:S01]  /*fcb0*/  MUFU.EX2 R48, R48 ;  /* 0x0000003000307308 */ /* 0x000fe20000000800 */
[C---:B------:R-:W-:Y:S01]  /*fcc0*/  HMMA.16816.F32.BF16 R8, R24.reuse, R30, R8 ;  /* 0x0000001e1808723c */ /* 0x040fe20000041808 */
[----:B------:R-:W1:Y:S08]  /*fcd0*/  LDSM.16.MT88.4 R28, [R137+0x3400] ;  /* 0x00340000891c783b */ /* 0x000e700000004200 */
[----:B------:R-:W3:Y:S03]  /*fce0*/  MUFU.EX2 R57, R57 ;  /* 0x0000003900397308 */ /* 0x000ee60000000800 */
[----:B--2---:R-:W-:Y:S07]  /*fcf0*/  F2FP.BF16.PACK_AB R22, R40, R41 ;  /* 0x000000292816723e */ /* 0x004fee00000010ff */
[----:B------:R3:W-:Y:S10]  /*fd00*/  MUFU.EX2 R58, R23 ;  /* 0x00000017003a7308 */ /* 0x0007f40000000800 */
[----:B------:R2:W-:Y:S10]  /*fd10*/  MUFU.EX2 R85, R77 ;  /* 0x0000004d00557308 */ /* 0x0005f40000000800 */
[----:B------:R4:W-:Y:S01]  /*fd20*/  MUFU.EX2 R90, R39 ;  /* 0x00000027005a7308 */ /* 0x0009e20000000800 */
[C---:B-1----:R-:W-:Y:S03]  /*fd30*/  HMMA.16816.F32.BF16 R12, R24.reuse, R28, R12 ;  /* 0x0000001c180c723c */ /* 0x042fe6000004180c */
[----:B---3--:R-:W-:Y:S06]  /*fd40*/  F2FP.BF16.PACK_AB R23, R57, R48 ;  /* 0x000000303917723e */ /* 0x008fec00000010ff */
[----:B------:R-:W-:Y:S01]  /*fd50*/  MUFU.EX2 R66, R66 ;  /* 0x0000004200427308 */ /* 0x000fe20000000800 */
[----:B------:R-:W-:Y:S01]  /*fd60*/  HMMA.16816.F32.BF16 R16, R24, R30, R16 ;  /* 0x0000001e1810723c */ /* 0x000fe20000041810 */
[----:B------:R-:W1:Y:S02]  /*fd70*/  LDSM.16.MT88.4 R24, [R138+0x3800] ;  /* 0x003800008a18783b */ /* 0x000e640000004200 */
[----:B--2---:R-:W-:Y:S06]  /*fd80*/  FFMA.FTZ R77, R38, c[0x0][0x23c], -R33 ;  /* 0x00008f00264d7a23 */ /* 0x004fec0000010821 */
[----:B------:R-:W2:Y:S01]  /*fd90*/  MUFU.EX2 R69, R69 ;  /* 0x0000004500457308 */ /* 0x000ea20000000800 */
[----:B------:R-:W3:Y:S08]  /*fda0*/  LDSM.16.MT88.4 R28, [R137+0x3800] ;  /* 0x00380000891c783b */ /* 0x000ef00000004200 */
[----:B----4-:R-:W-:Y:S01]  /*fdb0*/  LDSM.16.MT88.4 R36, [R137+0x3c00] ;  /* 0x003c00008924783b */ /* 0x010fe20000004200 */
[----:B------:R-:W-:Y:S10]  /*fdc0*/  MUFU.EX2 R68, R68 ;  /* 0x0000004400447308 */ /* 0x000ff40000000800 */
[----:B------:R-:W4:Y:S10]  /*fdd0*/  MUFU.EX2 R71, R71 ;  /* 0x0000004700477308 */ /* 0x000f340000000800 */
[----:B------:R-:W5:Y:S01]  /*fde0*/  MUFU.EX2 R59, R59 ;  /* 0x0000003b003b7308 */ /* 0x000f620000000800 */
[C---:B-1----:R-:W-:Y:S09]  /*fdf0*/  HMMA.16816.F32.BF16 R4, R20.reuse, R24, R4 ;  /* 0x000000181404723c */ /* 0x042ff20000041804 */
[----:B------:R-:W-:Y:S01]  /*fe00*/  MUFU.EX2 R60, R60 ;  /* 0x0000003c003c7308 */ /* 0x000fe20000000800 */
[C---:B------:R-:W-:Y:S01]  /*fe10*/  HMMA.16816.F32.BF16 R8, R20.reuse, R26, R8 ;  /* 0x0000001a1408723c */ /* 0x040fe20000041808 */
[----:B------:R-:W1:Y:S07]  /*fe20*/  LDSM.16.MT88.4 R24, [R138+0x3c00] ;  /* 0x003c00008a18783b */ /* 0x000e6e0000004200 */
[C---:B---3--:R-:W-:Y:S01]  /*fe30*/  HMMA.16816.F32.BF16 R12, R20.reuse, R28, R12 ;  /* 0x0000001c140c723c */ /* 0x048fe2000004180c */
[----:B------:R-:W3:Y:S07]  /*fe40*/  MUFU.EX2 R73, R73 ;  /* 0x0000004900497308 */ /* 0x000eee0000000800 */
[----:B------:R-:W-:Y:S01]  /*fe50*/  HMMA.16816.F32.BF16 R16, R20, R30, R16 ;  /* 0x0000001e1410723c */ /* 0x000fe20000041810 */
[----:B------:R-:W1:Y:S02]  /*fe60*/  LDSM.16.MT88.4 R28, [R138+0x4000] ;  /* 0x004000008a1c783b */ /* 0x000e640000004200 */
[----:B------:R-:W-:Y:S04]  /*fe70*/  MUFU.EX2 R75, R75 ;  /* 0x0000004b004b7308 */ /* 0x000fe80000000800 */
[----:B--2---:R-:W-:Y:S02]  /*fe80*/  F2FP.BF16.PACK_AB R20, R69, R66 ;  /* 0x000000424514723e */ /* 0x004fe400000010ff */
[----:B----4-:R-:W-:Y:S03]  /*fe90*/  F2FP.BF16.PACK_AB R21, R71, R68 ;  /* 0x000000444715723e */ /* 0x010fe600000010ff */
[----:B-----5:R-:W-:Y:S01]  /*fea0*/  F2FP.BF16.PACK_AB R22, R58, R59 ;  /* 0x0000003b3a16723e */ /* 0x020fe200000010ff */
[----:B------:R-:W2:Y:S01]  /*feb0*/  MUFU.EX2 R72, R72 ;  /* 0x0000004800487308 */ /* 0x000ea20000000800 */
[----:B---3--:R-:W-:Y:S09]  /*fec0*/  F2FP.BF16.PACK_AB R23, R73, R60 ;  /* 0x0000003c4917723e */ /* 0x008ff200000010ff */
[----:B------:R-:W-:Y:S01]  /*fed0*/  MUFU.EX2 R74, R74 ;  /* 0x0000004a004a7308 */ /* 0x000fe20000000800 */
[C---:B-1----:R-:W-:Y:S09]  /*fee0*/  HMMA.16816.F32.BF16 R4, R20.reuse, R24, R4 ;  /* 0x000000181404723c */ /* 0x042ff20000041804 */
[----:B------:R-:W1:Y:S01]  /*fef0*/  MUFU.EX2 R67, R67 ;  /* 0x0000004300437308 */ /* 0x000e620000000800 */
[C---:B------:R-:W-:Y:S01]  /*ff00*/  HMMA.16816.F32.BF16 R8, R20.reuse, R26, R8 ;  /* 0x0000001a1408723c */ /* 0x040fe20000041808 */
[----:B------:R-:W3:Y:S07]  /*ff10*/  LDSM.16.MT88.4 R24, [R137+0x4000] ;  /* 0x004000008918783b */ /* 0x000eee0000004200 */
[C---:B------:R-:W-:Y:S01]  /*ff20*/  HMMA.16816.F32.BF16 R12, R20.reuse, R36, R12 ;  /* 0x00000024140c723c */ /* 0x040fe2000004180c */
[----:B------:R-:W-:Y:S06]  /*ff30*/  MUFU.EX2 R70, R70 ;  /* 0x0000004600467308 */ /* 0x000fec0000000800 */
[----:B------:R-:W-:Y:S01]  /*ff40*/  FADD.FTZ R37, R65, R92 ;  /* 0x0000005c41257221 */ /* 0x000fe20000010000 */
[----:B------:R-:W-:Y:S03]  /*ff50*/  HMMA.16816.F32.BF16 R16, R20, R38, R16 ;  /* 0x000000261410723c */ /* 0x000fe60000041810 */
[----:B------:R-:W4:Y:S01]  /*ff60*/  MUFU.EX2 R61, R61 ;  /* 0x0000003d003d7308 */ /* 0x000f220000000800 */
[----:B------:R-:W-:Y:S02]  /*ff70*/  FADD.FTZ R88, R88, R37 ;  /* 0x0000002558587221 */ /* 0x000fe40000010000 */
[----:B------:R-:W5:Y:S01]  /*ff80*/  LDSM.16.MT88.4 R36, [R138+0x4400] ;  /* 0x004400008a24783b */ /* 0x000f620000004200 */
[----:B--2---:R-:W-:Y:S01]  /*ff90*/  F2FP.BF16.PACK_AB R20, R72, R75 ;  /* 0x0000004b4814723e */ /* 0x004fe200000010ff */
[----:B------:R-:W-:Y:S01]  /*ffa0*/  FADD.FTZ R51, R51, R88 ;  /* 0x0000005833337221 */ /* 0x000fe20000010000 */
[----:B-1----:R-:W-:Y:S03]  /*ffb0*/  F2FP.BF16.PACK_AB R21, R67, R74 ;  /* 0x0000004a4315723e */ /* 0x002fe600000010ff */
[----:B------:R-:W-:Y:S01]  /*ffc0*/  FADD.FTZ R51, R56, R51 ;  /* 0x0000003338337221 */ /* 0x000fe20000010000 */
[----:B------:R-:W-:Y:S01]  /*ffd0*/  MUFU.EX2 R64, R64 ;  /* 0x0000004000407308 */ /* 0x000fe20000000800 */
[----:B------:R-:W-:Y:S02]  /*ffe0*/  FADD.FTZ R65, R62, R63 ;  /* 0x0000003f3e417221 */ /* 0x000fe40000010000 */
[--C-:B------:R-:W-:Y:S02]  /*fff0*/  FFMA.FTZ R62, R161, c[0x0][0x23c], -R34.reuse ;  /* 0x00008f00a13e7a23 */ /* 0x100fe40000010822 */
[----:B------:R-:W-:Y:S02]  /*10000*/  FADD.FTZ R76, R44, R65 ;  /* 0x000000412c4c7221 */ /* 0x000fe40000010000 */
[----:B------:R-:W-:Y:S02]  /*10010*/  FFMA.FTZ R63, R163, c[0x0][0x23c], -R34 ;  /* 0x00008f00a33f7a23 */ /* 0x000fe40000010822 */
        /* <DEDUP_REMOVED lines=8> */
[----:B------:R-:W-:Y:S09]  /*100a0*/  FADD.FTZ R41, R41, R52 ;  /* 0x0000003429297221 */ /* 0x000ff20000010000 */
[----:B------:R-:W2:Y:S01]  /*100b0*/  MUFU.EX2 R80, R80 ;  /* 0x0000005000507308 */ /* 0x000ea20000000800 */
[----:B-1----:R-:W-:Y:S09]  /*100c0*/  F2FP.BF16.PACK_AB R23, R81, R64 ;  /* 0x000000405117723e */ /* 0x002ff200000010ff */
        /* <DEDUP_REMOVED lines=9> */
[----:B------:R4:W4:Y:S02]  /*10160*/  MUFU.EX2 R94, R77 ;  /* 0x0000004d005e7308 */ /* 0x0009240000000800 */
[----:B--2---:R-:W-:Y:S02]  /*10170*/  F2FP.BF16.PACK_AB R20, R80, R89 ;  /* 0x000000595014723e */ /* 0x004fe400000010ff */
[----:B-1----:R-:W-:Y:S03]  /*10180*/  F2FP.BF16.PACK_AB R21, R83, R82 ;  /* 0x000000525315723e */ /* 0x002fe600000010ff */
[----:B------:R-:W-:Y:S03]  /*10190*/  F2FP.BF16.PACK_AB R22, R90, R85 ;  /* 0x000000555a16723e */ /* 0x000fe600000010ff */
[----:B------:R-:W-:Y:S10]  /*101a0*/  MUFU.EX2 R47, R47 ;  /* 0x0000002f002f7308 */ /* 0x000ff40000000800 */
[----:B------:R-:W1:Y:S01]  /*101b0*/  MUFU.EX2 R96, R96 ;  /* 0x0000006000607308 */ /* 0x000e620000000800 */
[----:B----4-:R-:W-:Y:S01]  /*101c0*/  LDSM.16.MT88.4 R76, [R138+0x4c00] ;  /* 0x004c00008a4c783b */ /* 0x010fe20000004200 */
[----:B------:R-:W-:Y:S08]  /*101d0*/  F2FP.BF16.PACK_AB R23, R94, R93 ;  /* 0x0000005d5e17723e */ /* 0x000ff000000010ff */
[----:B------:R-:W-:Y:S01]  /*101e0*/  MUFU.EX2 R53, R53 ;  /* 0x0000003500357308 */ /* 0x000fe20000000800 */
[C---:B-----5:R-:W-:Y:S07]  /*101f0*/  HMMA.16816.F32.BF16 R4, R20.reuse, R36, R4 ;  /* 0x000000241404723c */ /* 0x060fee0000041804 */
[----:B------:R-:W-:Y:S02]  /*10200*/  FADD.FTZ R36, R50, R51 ;  /* 0x0000003332247221 */ /* 0x000fe40000010000 */
[----:B------:R-:W2:Y:S01]  /*10210*/  MUFU.EX2 R46, R46 ;  /* 0x0000002e002e7308 */ /* 0x000ea20000000800 */
[C---:B------:R-:W-:Y:S03]  /*10220*/  HMMA.16816.F32.BF16 R8, R20.reuse, R38, R8 ;  /* 0x000000261408723c */ /* 0x040fe60000041808 */
[----:B------:R-:W-:Y:S02]  /*10230*/  FADD.FTZ R49, R49, R36 ;  /* 0x0000002431317221 */ /* 0x000fe40000010000 */
[----:B------:R-:W4:Y:S02]  /*10240*/  LDSM.16.MT88.4 R36, [R137+0x4800] ;  /* 0x004800008924783b */ /* 0x000f240000004200 */
[----:B------:R-:W-:Y:S01]  /*10250*/  FADD.FTZ R48, R48, R49 ;  /* 0x0000003130307221 */ /* 0x000fe20000010000 */
[C---:B------:R-:W-:Y:S01]  /*10260*/  HMMA.16816.F32.BF16 R12, R20.reuse, R28, R12 ;  /* 0x0000001c140c723c */ /* 0x040fe2000004180c */
[----:B------:R-:W-:Y:S03]  /*10270*/  MUFU.EX2 R45, R45 ;  /* 0x0000002d002d7308 */ /* 0x000fe60000000800 */
[----:B------:R-:W-:Y:S02]  /*10280*/  FADD.FTZ R49, R40, R41 ;  /* 0x0000002928317221 */ /* 0x000fe40000010000 */
[----:B------:R-:W-:Y:S02]  /*10290*/  FADD.FTZ R57, R57, R48 ;  /* 0x0000003039397221 */ /* 0x000fe40000010000 */
[----:B------:R-:W-:Y:S03]  /*102a0*/  HMMA.16816.F32.BF16 R16, R20, R30, R16 ;  /* 0x0000001e1410723c */ /* 0x000fe60000041810 */
[----:B------:R-:W5:Y:S01]  /*102b0*/  MUFU.EX2 R54, R54 ;  /* 0x0000003600367308 */ /* 0x000f620000000800 */
[----:B------:R-:W-:Y:S02]  /*102c0*/  FADD.FTZ R66, R66, R49 ;  /* 0x0000003142427221 */ /* 0x000fe40000010000 */
[----:B------:R-:W-:Y:S01]  /*102d0*/  FADD.FTZ R68, R68, R57 ;  /* 0x0000003944447221 */ /* 0x000fe20000010000 */
[----:B-1----:R-:W-:Y:S01]  /*102e0*/  F2FP.BF16.PACK_AB R20, R96, R47 ;  /* 0x0000002f6014723e */ /* 0x002fe200000010ff */
[--C-:B------:R-:W-:Y:S01]  /*102f0*/  FFMA.FTZ R28, R32, c[0x0][0x23c], -R33.reuse ;  /* 0x00008f00201c7a23 */ /* 0x100fe20000010821 */
[----:B--2---:R-:W-:Y:S03]  /*10300*/  F2FP.BF16.PACK_AB R21, R46, R53 ;  /* 0x000000352e15723e */ /* 0x004fe600000010ff */
[----:B------:R-:W-:Y:S01]  /*10310*/  FFMA.FTZ R33, R3, c[0x0][0x23c], -R33 ;  /* 0x00008f0003217a23 */ /* 0x000fe20000010821 */
        /* <DEDUP_REMOVED lines=31> */
[----:B------:R-:W-:Y:S02]  /*10510*/  FADD.FTZ R22, R82, R81 ;  /* 0x0000005152167221 */ /* 0x000fe40000010000 */
[----:B------:R-:W-:Y:S03]  /*10520*/  FADD.FTZ R20, R80, R89 ;  /* 0x0000005950147221 */ /* 0x000fe60000010000 */
[----:B------:R-:W-:Y:S01]  /*10530*/  FADD.FTZ R22, R83, R22 ;  /* 0x0000001653167221 */ /* 0x000fe20000010000 */
[----:B-1----:R-:W-:Y:S01]  /*10540*/  F2FP.BF16.PACK_AB R69, R44, R43 ;  /* 0x0000002b2c45723e */ /* 0x002fe200000010ff */
[----:B------:R-:W-:Y:S01]  /*10550*/  FADD.FTZ R85, R85, R20 ;  /* 0x0000001455557221 */ /* 0x000fe20000010000 */
[----:B------:R-:W-:Y:S01]  /*10560*/  MUFU.EX2 R28, R28 ;  /* 0x0000001c001c7308 */ /* 0x000fe20000000800 */
[----:B------:R-:W-:Y:S02]  /*10570*/  FADD.FTZ R93, R93, R22 ;  /* 0x000000165d5d7221 */ /* 0x000fe40000010000 */
[----:B------:R-:W-:Y:S01]  /*10580*/  FADD.FTZ R90, R90, R85 ;  /* 0x000000555a5a7221 */ /* 0x000fe20000010000 */
[----:B------:R-:W-:Y:S01]  /*10590*/  MOV R85, R0 ;  /* 0x0000000000557202 */ /* 0x000fe20000000f00 */
        /* <DEDUP_REMOVED lines=25> */
.L_x_4956:
[----:B------:R-:W1:Y:S01]  /*10730*/  SHFL.BFLY PT, R3, R158, 0x2, 0x1f ;  /* 0x0c401f009e037f89 */ /* 0x000e6200000e0000 */
[----:B------:R-:W-:Y:S01]  /*10740*/  IMAD.MOV.U32 R7, RZ, RZ, 0x3f800000 ;  /* 0x3f800000ff077424 */ /* 0x000fe200078e00ff */
[----:B------:R-:W-:Y:S01]  /*10750*/  BSSY B0, `(.L_x_4961) ;  /* 0x0000089000007945 */ /* 0x000fe20003800000 */
[----:B------:R-:W-:Y:S01]  /*10760*/  IMAD.MOV.U32 R6, RZ, RZ, 0x3f800000 ;  /* 0x3f800000ff067424 */ /* 0x000fe200078e00ff */
[----:B------:R-:W2:Y:S01]  /*10770*/  SHFL.BFLY PT, R4, R157, 0x2, 0x1f ;  /* 0x0c401f009d047f89 */ /* 0x000ea200000e0000 */
[----:B------:R-:W-:-:S03]  /*10780*/  IMAD.MOV R30, RZ, RZ, -R149 ;  /* 0x000000ffff1e7224 */ /* 0x000fc600078e0a95 */
[----:B------:R-:W-:Y:S06]  /*10790*/  BAR.SYNC.DEFER_BLOCKING 0x0 ;  /* 0x0000000000007b1d */ /* 0x000fec0000010000 */
[----:B------:R-:W3:Y:S04]  /*107a0*/  S2R R28, SR_CTAID.Y ;  /* 0x00000000001c7919 */ /* 0x000ee80000002600 */
[----:B------:R-:W4:Y:S01]  /*107b0*/  S2R R31, SR_CTAID.X ;  /* 0x00000000001f7919 */ /* 0x000f220000002500 */
[----:B-1----:R-:W-:-:S03]  /*107c0*/  FADD.FTZ R8, R3, R158 ;  /* 0x0000009e03087221 */ /* 0x002fc60000010000 */
[----:B------:R-:W1:Y:S01]  /*107d0*/  S2R R3, SR_TID.X ;  /* 0x0000000000037919 */ /* 0x000e620000002100 */
[----:B--2---:R-:W-:-:S03]  /*107e0*/  FADD.FTZ R9, R4, R157 ;  /* 0x0000009d04097221 */ /* 0x004fc60000010000 */
[----:B------:R-:W2:Y:S04]  /*107f0*/  SHFL.BFLY PT, R5, R8, 0x1, 0x1f ;  /* 0x0c201f0008057f89 */ /* 0x000ea800000e0000 */
[----:B------:R-:W5:Y:S01]  /*10800*/  SHFL.BFLY PT, R4, R9, 0x1, 0x1f ;  /* 0x0c201f0009047f89 */ /* 0x000f6200000e0000 */
[----:B---3--:R-:W-:Y:S02]  /*10810*/  IMAD R28, R28, c[0x0][0x210], R149 ;  /* 0x000084001c1c7a24 */ /* 0x008fe400078e0295 */
[----:B--2---:R-:W-:Y:S01]  /*10820*/  FADD.FTZ R5, R8, R5 ;  /* 0x0000000508057221 */ /* 0x004fe20000010000 */
[----:B-1----:R-:W-:Y:S01]  /*10830*/  SHF.R.S32.HI R8, RZ, 0x1f, R3 ;  /* 0x0000001fff087819 */ /* 0x002fe20000011403 */
[----:B-----5:R-:W-:-:S03]  /*10840*/  FADD.FTZ R4, R9, R4 ;  /* 0x0000000409047221 */ /* 0x020fc60000010000 */
        /* <DEDUP_REMOVED lines=106> */
[----:B------:R4:W1:Y:S02]  /*10ef0*/  LDS.128 R24, [R6.X4+0x1800] ;  /* 0x0018000006187984 */ /* 0x0008640000004c00 */
[----:B----4-:R-:W-:-:S04]  /*10f00*/  IMAD.SHL.U32 R6, R31, 0x40, RZ ;  /* 0x000000401f067824 */ /* 0x010fc800078e00ff */
[----:B------:R-:W-:Y:S01]  /*10f10*/  IMAD R6, R7, c[0x0][0x214], R6 ;  /* 0x0000850007067a24 */ /* 0x000fe200078e0206 */
[----:B------:R-:W-:Y:S05]  /*10f20*/  @P0 BRA `(.L_x_4962) ;  /* 0x000000b000000947 */ /* 0x000fea0003800000 */
[----:B------:R-:W-:Y:S01]  /*10f30*/  IMAD R0, R31, -0x40, R148 ;  /* 0xffffffc01f007824 */ /* 0x000fe200078e0294 */
        /* <DEDUP_REMOVED lines=10> */
.L_x_4962:
[----:B------:R-:W-:Y:S05]  /*10fe0*/  BSYNC B0 ;  /* 0x0000000000007941 */ /* 0x000fea0003800000 */
.L_x_4961:
[----:B----4-:R-:W-:Y:S01]  /*10ff0*/  IMAD.SHL.U32 R4, R10, 0x4, RZ ;  /* 0x000000040a047824 */ /* 0x010fe200078e00ff */
        /* <DEDUP_REMOVED lines=17> */
[----:B-1----:R2:W-:Y:S04]  /*11110*/  @!P3 STG.E.64 [R2.64], R20 ;  /* 0x000000140200b986 */ /* 0x0025e8000c101b06 */
[----:B------:R2:W-:Y:S01]  /*11120*/  @!P3 STG.E.64 [R2.64+0x8], R22 ;  /* 0x000008160200b986 */ /* 0x0005e2000c101b06 */
[----:B------:R-:W-:Y:S05]  /*11130*/  @P0 EXIT ;  /* 0x000000000000094d */ /* 0x000fea0003800000 */
[----:B------:R-:W-:Y:S01]  /*11140*/  STG.E.128 [R2.64+0x1800], R24 ;  /* 0x0018001802007986 */ /* 0x000fe2000c101d06 */
[----:B------:R-:W-:Y:S05]  /*11150*/  EXIT ;  /* 0x000000000000794d */ /* 0x000fea0003800000 */
.L_x_4963:
        /* <DEDUP_REMOVED lines=10> */
.L_x_5257:


//--------------------- .text._ZN5flash24flash_fwd_splitkv_kernelI23Flash_fwd_kernel_traitsILi32ELi64ELi128ELi4ELb0ELb0EN7cutlass10bfloat16_tE19Flash_kernel_traitsILi32ELi64ELi128ELi4ES3_EELb1ELb0ELb1ELb0ELb0ELb0ELb1ELb1EEEvNS_16Flash_fwd_paramsE --------------------------
	.section	.text._ZN5flash24flash_fwd_splitkv_kernelI23Flash_fwd_kernel_traitsILi32ELi64ELi128ELi4ELb0ELb0EN7cutlass10bfloat16_tE19Flash_kernel_traitsILi32ELi64ELi128ELi4ES3_EELb1ELb0ELb1ELb0ELb0ELb0ELb1ELb1EEEvNS_16Flash_fwd_paramsE,"ax",@progbits
	.sectioninfo	@"SHI_REGISTERS=168"
	.align	128
        .global         _ZN5flash24flash_fwd_splitkv_kernelI23Flash_fwd_kernel_traitsILi32ELi64ELi128ELi4ELb0ELb0EN7cutlass10bfloat16_tE19Flash_kernel_traitsILi32ELi64ELi128ELi4ES3_EELb1ELb0ELb1ELb0ELb0ELb0ELb1ELb1EEEvNS_16Flash_fwd_paramsE
        .type           _ZN5flash24flash_fwd_splitkv_kernelI23Flash_fwd_kernel_traitsILi32ELi64ELi128ELi4ELb0ELb0EN7cutlass10bfloat16_tE19Flash_kernel_traitsILi32ELi64ELi128ELi4ES3_EELb1ELb0ELb1ELb0ELb0ELb0ELb1ELb1EEEvNS_16Flash_fwd_paramsE,@function
        .size           _ZN5flash24flash_fwd_splitkv_kernelI23Flash_fwd_kernel_traitsILi32ELi64ELi128ELi4ELb0ELb0EN7cutlass10bfloat16_tE19Flash_kernel_traitsILi32ELi64ELi128ELi4ES3_EELb1ELb0ELb1ELb0ELb0ELb0ELb1ELb1EEEvNS_16Flash_fwd_paramsE,(.L_x_5258 - _ZN5flash24flash_fwd_splitkv_kernelI23Flash_fwd_kernel_traitsILi32ELi64ELi128ELi4ELb0ELb0EN7cutlass10bfloat16_tE19Flash_kernel_traitsILi32ELi64ELi128ELi4ES3_EELb1ELb0ELb1ELb0ELb0ELb0ELb1ELb1EEEvNS_16Flash_fwd_paramsE)
        .other          _ZN5flash24flash_fwd_splitkv_kernelI23Flash_fwd_kernel_traitsILi32ELi64ELi128ELi4ELb0ELb0EN7cutlass10bfloat16_tE19Flash_kernel_traitsILi32ELi64ELi128ELi4ES3_EELb1ELb0ELb1ELb0ELb0ELb0ELb1ELb1EEEvNS_16Flash_fwd_paramsE,@"STO_CUDA_ENTRY STV_DEFAULT"
_ZN5flash24flash_fwd_splitkv_kernelI23Flash_fwd_kernel_traitsILi32ELi64ELi128ELi4ELb0ELb0EN7cutlass10bfloat16_tE19Flash_kernel_traitsILi32ELi64ELi128ELi4ES3_EELb1ELb0ELb1ELb0ELb0ELb0ELb1ELb1EEEvNS_16Flash_fwd_paramsE:
.text._ZN5flash24flash_fwd_splitkv_kernelI23Flash_fwd_kernel_traitsILi32ELi64ELi128ELi4ELb0ELb0EN7cutlass10bfloat16_tE19Flash_kernel_traitsILi32ELi64ELi128ELi4ES3_EELb1ELb0ELb1ELb0ELb0ELb0ELb1ELb1EEEvNS_16Flash_fwd_paramsE:
        /* <DEDUP_REMOVED lines=53> */
.L_x_4964:
[----:B-1-34-:R-:W-:Y:S02]  /*0350*/  MOV R5, c[0x0][0x218] ;  /* 0x0000860000057a02 */ /* 0x01afe40000000f00 */
.L_x_4965:
        /* <DEDUP_REMOVED lines=40> */
[----:B------:R-:W-:Y:S02]  /*05e0*/  IADD3 R5, -R148, 0xbf, R3 ;  /* 0x000000bf94057810 */ /* 0x000fe40007ffe103 */
[----:B------:R-:W-:Y:S02]  /*05f0*/  IADD3 R6, R52, 0x7f, RZ ;  /* 0x0000007f34067810 */ /* 0x000fe40007ffe0ff */
[----:B------:R-:W-:-:S02]  /*0600*/  IADD3 R4, R5, c[0x0][0x2e8], R52 ;  /* 0x0000ba0005047a10 */ /* 0x000fc40007ffe034 */
[----:B------:R-:W-:Y:S02]  /*0610*/  SHF.R.S32.HI R5, RZ, 0x1f, R6 ;  /* 0x0000001fff057819 */ /* 0x000fe40000011406 */
[----:B------:R-:W-:Y:S02]  /*0620*/  SHF.R.S32.HI R53, RZ, 0x1f, R4 ;  /* 0x0000001fff357819 */ /* 0x000fe40000011404 */
[----:B------:R-:W-:Y:S02]  /*0630*/  LEA.HI R5, R5, R6, RZ, 0x7 ;  /* 0x0000000605057211 */ /* 0x000fe400078f38ff */
        /* <DEDUP_REMOVED lines=14> */
[----:B------:R-:W-:Y:S02]  /*0720*/  IMAD R149, R0, c[0x0][0x210], R149 ;  /* 0x0000840000957a24 */ /* 0x000fe400078e0295 */
[----:B------:R-:W-:Y:S01]  /*0730*/  IMAD.IADD R148, R148, 0x1, -R3 ;  /* 0x0000000194947824 */ /* 0x000fe200078e0a03 */
[----:B------:R-:W-:Y:S01]  /*0740*/  LEA.HI R2, R5, R54, RZ, 0x3 ;  /* 0x0000003605027211 */ /* 0x000fe200078f18ff */
[----:B------:R-:W-:-:S03]  /*0750*/  IMAD R0, R149, c[0x0][0x1c0], R112 ;  /* 0x0000700095007a24 */ /* 0x000fc600078e0270 */
[----:B------:R-:W-:Y:S01]  /*0760*/  LOP3.LUT R5, R2, 0xfffffff8, RZ, 0xc0, !PT ;  /* 0xfffffff802057812 */ /* 0x000fe200078ec0ff */
[----:B------:R-:W-:-:S04]  /*0770*/  IMAD R0, R0, c[0x0][0x214], R3 ;  /* 0x0000850000007a24 */ /* 0x000fc800078e0203 */
[----:B------:R-:W-:Y:S01]  /*0780*/  IMAD.IADD R54, R54, 0x1, -R5 ;  /* 0x0000000136367824 */ /* 0x000fe200078e0a05 */
[----:B------:R-:W-:Y:S01]  /*0790*/  SHF.R.S32.HI R5, RZ, 0x3, R2 ;  /* 0x00000003ff057819 */ /* 0x000fe20000011402 */
[----:B------:R-:W-:Y:S02]  /*07a0*/  IMAD R2, R0, c[0x0][0x22c], RZ ;  /* 0x00008b0000027a24 */ /* 0x000fe400078e02ff */
[C---:B------:R-:W-:Y:S01]  /*07b0*/  IMAD.SHL.U32 R6, R54.reuse, 0x4, RZ ;  /* 0x0000000436067824 */ /* 0x040fe200078e00ff */
[----:B------:R-:W-:-:S04]  /*07c0*/  ISETP.NE.AND P3, PT, R54, RZ, PT ;  /* 0x000000ff3600720c */ /* 0x000fc80003f65270 */
[--C-:B------:R-:W-:Y:S02]  /*07d0*/  SHF.R.S32.HI R7, RZ, 0x1f, R6.reuse ;  /* 0x0000001fff077819 */ /* 0x100fe40000011406 */
[----:B------:R-:W-:Y:S02]  /*07e0*/  ISETP.GE.AND P6, PT, R6, c[0x0][0x220], PT ;  /* 0x0000880006007a0c */ /* 0x000fe40003fc6270 */
[CC--:B------:R-:W-:Y:S01]  /*07f0*/  ISETP.GE.OR P3, PT, R5.reuse, R148.reuse, P3 ;  /* 0x000000940500720c */ /* 0x0c0fe20001f66670 */
[C---:B------:R-:W-:Y:S01]  /*0800*/  IMAD.WIDE R8, R5.reuse, 0x20, R6 ;  /* 0x0000002005087825 */ /* 0x040fe200078e0206 */
[C---:B------:R-:W-:Y:S02]  /*0810*/  IADD3 R7, R5.reuse, 0x10, RZ ;  /* 0x0000001005077810 */ /* 0x040fe40007ffe0ff */
[----:B------:R-:W-:Y:S02]  /*0820*/  ISETP.GE.OR P5, PT, R5, R148, P6 ;  /* 0x000000940500720c */ /* 0x000fe400037a6670 */
[----:B------:R-:W-:-:S02]  /*0830*/  IADD3 R3, P0, R2, R8, RZ ;  /* 0x0000000802037210 */ /* 0x000fc40007f1e0ff */
[-C--:B------:R-:W-:Y:S02]  /*0840*/  ISETP.GE.AND P1, PT, R7, R148.reuse, PT ;  /* 0x000000940700720c */ /* 0x080fe40003f26270 */
[----:B------:R-:W-:Y:S02]  /*0850*/  LEA.HI.X.SX32 R2, R2, R9, 0x1, P0 ;  /* 0x0000000902027211 */ /* 0x000fe400000f0eff */
[----:B------:R-:W-:Y:S01]  /*0860*/  LEA R8, P0, R3, c[0x0][0x1d8], 0x2 ;  /* 0x0000760003087a11 */ /* 0x000fe200078010ff */
[----:B------:R-:W-:Y:S01]  /*0870*/  @!P3 IMAD.MOV.U32 R4, RZ, RZ, -0x800000 ;  /* 0xff800000ff04b424 */ /* 0x000fe200078e00ff */
[----:B------:R-:W-:Y:S02]  /*0880*/  ISETP.GE.OR P4, PT, R7, R148, P6 ;  /* 0x000000940700720c */ /* 0x000fe40003786670 */
[----:B------:R-:W-:Y:S02]  /*0890*/  IADD3 R7, R5, 0x20, RZ ;  /* 0x0000002005077810 */ /* 0x000fe40007ffe0ff */
        /* <DEDUP_REMOVED lines=8> */
[----:B------:R-:W-:-:S02]  /*0920*/  ISETP.GE.OR P5, PT, R7, R148, P6 ;  /* 0x000000940700720c */ /* 0x000fc400037a6670 */
[----:B------:R-:W-:Y:S02]  /*0930*/  ISETP.GE.OR P6, PT, R3, R148, P6 ;  /* 0x000000940300720c */ /* 0x000fe400037c6670 */
[----:B------:R-:W-:Y:S02]  /*0940*/  LEA.HI.X.SX32 R5, R5, R2, 0x1, P2 ;  /* 0x0000000205057211 */ /* 0x000fe400010f0eff */
[----:B------:R-:W-:Y:S02]  /*0950*/  LEA R6, P2, R0, c[0x0][0x208], 0x2 ;  /* 0x0000820000067a11 */ /* 0x000fe400078410ff */
[----:B------:R-:W-:Y:S02]  /*0960*/  ISETP.NE.OR P1, PT, R54, RZ, P1 ;  /* 0x000000ff3600720c */ /* 0x000fe40000f25670 */
        /* <DEDUP_REMOVED lines=11> */
[----:B------:R-:W-:-:S05]  /*0a20*/  MOV R3, 0xff800000 ;  /* 0xff80000000037802 */ /* 0x000fca0000000f00 */
[----:B------:R-:W-:Y:S01]  /*0a30*/  STG.E [R6.64+0xc0], R3 ;  /* 0x0000c00306007986 */ /* 0x000fe2000c101906 */
[----:B------:R-:W-:Y:S05]  /*0a40*/  EXIT ;  /* 0x000000000000794d */ /* 0x000fea0003800000 */
.L_x_4966:
        /* <DEDUP_REMOVED lines=28> */
[----:B-----5:R-:W-:Y:S01]  /*0c10*/  IMAD R0, R3, R2, RZ ;  /* 0x0000000203007224 */ /* 0x020fe200078e02ff */
        /* <DEDUP_REMOVED lines=17> */
[----:B------:R-:W-:Y:S02]  /*0d30*/  IABS R5, c[0x0][0x1c8] ;  /* 0x0000720000057a13 */ /* 0x000fe40000000000 */
[----:B------:R-:W-:Y:S02]  /*0d40*/  IABS R3, R112 ;  /* 0x0000007000037213 */ /* 0x000fe40000000000 */
[----:B------:R-:W3:Y:S08]  /*0d50*/  I2F.RP R8, R5 ;  /* 0x0000000500087306 */ /* 0x000ef00000209400 */
[----:B---3--:R-:W3:Y:S02]  /*0d60*/  MUFU.RCP R10, R8 ;  /* 0x00000008000a7308 */ /* 0x008ee40000001000 */
[----:B---3--:R-:W-:-:S06]  /*0d70*/  IADD3 R10, R10, 0xffffffe, RZ ;  /* 0x0ffffffe0a0a7810 */ /* 0x008fcc0007ffe0ff */
[----:B------:R-:W3:Y:S02]  /*0d80*/  F2I.FTZ.U32.TRUNC.NTZ R11, R10 ;  /* 0x0000000a000b7305 */ /* 0x000ee4000021f000 */
[----:B---3--:R-:W-:Y:S01]  /*0d90*/  IADD3 R2, RZ, -R11, RZ ;  /* 0x8000000bff027210 */ /* 0x008fe20007ffe0ff */
[----:B------:R-:W-:-:S04]  /*0da0*/  IMAD.MOV.U32 R10, RZ, RZ, RZ ;  /* 0x000000ffff0a7224 */ /* 0x000fc800078e00ff */
[----:B------:R-:W-:-:S04]  /*0db0*/  IMAD R4, R2, R5, RZ ;  /* 0x0000000502047224 */ /* 0x000fc800078e02ff */
        /* <DEDUP_REMOVED lines=11> */
[----:B-1----:R-:W-:-:S05]  /*0e70*/  IMAD R15, R2, c[0x0][0x2d0], R7 ;  /* 0x0000b400020f7a24 */ /* 0x002fca00078e0207 */
        /* <DEDUP_REMOVED lines=25> */
.L_x_4967:
        /* <DEDUP_REMOVED lines=17> */
.L_x_4969:
[----:B------:R-:W-:Y:S01]  /*1120*/  IABS R7, c[0x0][0x1c8] ;  /* 0x0000720000077a13 */ /* 0x000fe20000000000 */
[----:B------:R-:W-:Y:S01]  /*1130*/  IMAD.MOV.U32 R18, RZ, RZ, R10 ;  /* 0x000000ffff127224 */ /* 0x000fe200078e000a */
[----:B------:R-:W-:Y:S01]  /*1140*/  IABS R3, R112 ;  /* 0x0000007000037213 */ /* 0x000fe20000000000 */
[----:B------:R-:W-:Y:S01]  /*1150*/  @P4 IMAD.IADD R11, R8, 0x1, R11 ;  /* 0x00000001080b4824 */ /* 0x000fe200078e020b */
[----:B------:R-:W1:Y:S01]  /*1160*/  I2F.RP R9, R7 ;  /* 0x0000000700097306 */ /* 0x000e620000209400 */
[----:B------:R-:W-:-:S07]  /*1170*/  MOV R19, R5 ;  /* 0x0000000500137202 */ /* 0x000fce0000000f00 */
[----:B-1----:R-:W1:Y:S02]  /*1180*/  MUFU.RCP R14, R9 ;  /* 0x00000009000e7308 */ /* 0x002e640000001000 */
[----:B-1----:R-:W-:-:S06]  /*1190*/  IADD3 R14, R14, 0xffffffe, RZ ;  /* 0x0ffffffe0e0e7810 */ /* 0x002fcc0007ffe0ff */
[----:B------:R-:W1:Y:S02]  /*11a0*/  F2I.FTZ.U32.TRUNC.NTZ R15, R14 ;  /* 0x0000000e000f7305 */ /* 0x000e64000021f000 */
[----:B-1----:R-:W-:Y:S02]  /*11b0*/  IMAD.MOV R2, RZ, RZ, -R15 ;  /* 0x000000ffff027224 */ /* 0x002fe400078e0a0f */
[----:B------:R-:W-:Y:S02]  /*11c0*/  IMAD.MOV.U32 R14, RZ, RZ, RZ ;  /* 0x000000ffff0e7224 */ /* 0x000fe400078e00ff */
[----:B------:R-:W-:-:S04]  /*11d0*/  IMAD R4, R2, R7, RZ ;  /* 0x0000000702047224 */ /* 0x000fc800078e02ff */
[----:B------:R-:W-:-:S04]  /*11e0*/  IMAD.HI.U32 R4, R15, R4, R14 ;  /* 0x000000040f047227 */ /* 0x000fc800078e000e */
[----:B------:R-:W-:-:S04]  /*11f0*/  @P4 IMAD.WIDE.U32 R14, R11, c[0x0][0x1a0], RZ ;  /* 0x000068000b0e4a25 */ /* 0x000fc800078e00ff */
[----:B------:R-:W-:-:S04]  /*1200*/  IMAD.HI.U32 R4, R4, R3, RZ ;  /* 0x0000000304047227 */ /* 0x000fc800078e00ff */
[----:B------:R-:W-:Y:S01]  /*1210*/  @P4 IMAD R11, R11, c[0x0][0x1a4], R15 ;  /* 0x000069000b0b4a24 */ /* 0x000fe200078e020f */
[----:B------:R-:W-:Y:S01]  /*1220*/  IADD3 R2, -R4, RZ, RZ ;  /* 0x000000ff04027210 */ /* 0x000fe20007ffe1ff */
[----:B------:R-:W-:-:S04]  /*1230*/  @P4 IMAD.MOV.U32 R12, RZ, RZ, R14 ;  /* 0x000000ffff0c4224 */ /* 0x000fc800078e000e */
        /* <DEDUP_REMOVED lines=16> */
[----:B------:R-:W-:Y:S02]  /*1340*/  @!P0 LOP3.LUT R4, RZ, c[0x0][0x1c8], RZ, 0x33, !PT ;  /* 0x00007200ff048a12 */ /* 0x000fe400078e33ff */
[----:B------:R-:W-:-:S02]  /*1350*/  IADD3 R19, R19, R5, RZ ;  /* 0x0000000513137210 */ /* 0x000fc40007ffe0ff */
[----:B------:R-:W-:-:S03]  /*1360*/  SHF.R.S32.HI R2, RZ, 0x1f, R4 ;  /* 0x0000001fff027819 */ /* 0x000fc60000011404 */
        /* <DEDUP_REMOVED lines=16> */
.L_x_4968:
[----:B------:R1:W5:Y:S01]  /*1470*/  @P5 LDG.E R44, [R44.64] ;  /* 0x000000062c2c5981 */ /* 0x000362000c1e1900 */
[----:B------:R-:W-:Y:S01]  /*1480*/  ISETP.NE.AND P0, PT, R13, -0x1, PT ;  /* 0xffffffff0d00780c */ /* 0x000fe20003f05270 */
[----:B------:R-:W-:Y:S01]  /*1490*/  IMAD.MOV.U32 R9, RZ, RZ, 0x2 ;  /* 0x00000002ff097424 */ /* 0x000fe200078e00ff */
[----:B------:R-:W-:Y:S01]  /*14a0*/  SHF.R.S32.HI R19, RZ, 0x1f, R54 ;  /* 0x0000001fff137819 */ /* 0x000fe20000011436 */
[----:B------:R-:W-:Y:S01]  /*14b0*/  IMAD.MOV.U32 R62, RZ, RZ, c[0x0][0x230] ;  /* 0x00008c00ff3e7624 */ /* 0x000fe200078e00ff */
[----:B------:R-:W-:Y:S01]  /*14c0*/  MOV R26, RZ ;  /* 0x000000ff001a7202 */ /* 0x000fe20000000f00 */
[----:B------:R-:W-:Y:S01]  /*14d0*/  IMAD.MOV.U32 R27, RZ, RZ, c[0x0][0x230] ;  /* 0x00008c00ff1b7624 */ /* 0x000fe200078e00ff */
[CC--:B------:R-:W-:Y:S01]  /*14e0*/  LEA.HI R21, R19.reuse, R54.reuse, RZ, 0x2 ;  /* 0x0000003613157211 */ /* 0x0c0fe200078f10ff */
[----:B------:R-:W-:Y:S01]  /*14f0*/  IMAD.MOV.U32 R94, RZ, RZ, 0x5 ;  /* 0x00000005ff5e7424 */ /* 0x000fe200078e00ff */
[----:B------:R-:W-:Y:S01]  /*1500*/  LEA.HI R99, R19, R54, RZ, 0x5 ;  /* 0x0000003613637211 */ /* 0x000fe200078f28ff */
[----:B------:R-:W-:Y:S01]  /*1510*/  IMAD.HI.U32 R62, R9, R62, R26 ;  /* 0x0000003e093e7227 */ /* 0x000fe200078e001a */
[----:B------:R-:W-:-:S02]  /*1520*/  SHF.R.S32.HI R110, RZ, 0x2, R21 ;  /* 0x00000002ff6e7819 */ /* 0x000fc40000011415 */
[----:B------:R-:W-:Y:S01]  /*1530*/  SHF.R.S32.HI R99, RZ, 0x5, R99 ;  /* 0x00000005ff637819 */ /* 0x000fe20000011463 */
[----:B-----5:R-:W-:Y:S01]  /*1540*/  @!P0 IMAD R0, R6, c[0x0][0x178], RZ ;  /* 0x00005e0006008a24 */ /* 0x020fe200078e02ff */
[----:B------:R-:W-:Y:S01]  /*1550*/  LEA.HI R9, R21, R110, RZ, 0x1 ;  /* 0x0000006e15097211 */ /* 0x000fe200078f08ff */
[----:B------:R-:W-:Y:S01]  /*1560*/  @P0 IMAD.WIDE.U32 R24, R13, c[0x0][0x190], RZ ;  /* 0x000064000d180a25 */ /* 0x000fe200078e00ff */
[----:B------:R-:W-:Y:S02]  /*1570*/  LOP3.LUT R21, R21, 0xfffffffc, RZ, 0xc0, !PT ;  /* 0xfffffffc15157812 */ /* 0x000fe400078ec0ff */
[----:B------:R-:W-:Y:S01]  /*1580*/  LOP3.LUT R9, R9, 0x7fffffe, RZ, 0xc0, !PT ;  /* 0x07fffffe09097812 */ /* 0x000fe200078ec0ff */
[----:B------:R-:W-:Y:S01]  /*1590*/  @!P0 IMAD.WIDE.U32 R22, R149, c[0x0][0x178], RZ ;  /* 0x00005e0095168a25 */ /* 0x000fe200078e00ff */
[----:B------:R-:W-:Y:S02]  /*15a0*/  IADD3 R60, -R21, R54, RZ ;  /* 0x00000036153c7210 */ /* 0x000fe40007ffe1ff */
[----:B------:R-:W-:Y:S01]  /*15b0*/  SHF.R.S32.HI R111, RZ, 0x1f, R110 ;  /* 0x0000001fff6f7819 */ /* 0x000fe2000001146e */
[----:B------:R-:W-:Y:S01]  /*15c0*/  @!P0 IMAD R0, R149, c[0x0][0x17c], R0 ;  /* 0x00005f0095008a24 */ /* 0x000fe200078e0200 */
[----:B------:R-:W-:Y:S01]  /*15d0*/  IADD3 R100, P2, R110, R15, RZ ;  /* 0x0000000f6e647210 */ /* 0x000fe20007f5e0ff */
[----:B------:R-:W-:Y:S01]  /*15e0*/  @P0 IMAD R13, R13, c[0x0][0x194], R25 ;  /* 0x000065000d0d0a24 */ /* 0x000fe200078e0219 */
[----:B------:R-:W-:Y:S01]  /*15f0*/  SHF.R.S32.HI R113, RZ, 0x1f, R112 ;  /* 0x0000001fff717819 */ /* 0x000fe20000011470 */
[----:B------:R-:W-:Y:S01]  /*1600*/  IMAD.SHL.U32 R108, R60, 0x8, RZ ;  /* 0x000000083c6c7824 */ /* 0x000fe200078e00ff */
[----:B------:R-:W-:Y:S01]  /*1610*/  @!P0 IADD3 R13, R23, R0, RZ ;  /* 0x00000000170d8210 */ /* 0x000fe20007ffe0ff */
[----:B------:R-:W-:Y:S01]  /*1620*/  IMAD.IADD R0, R110, 0x1, -R9 ;  /* 0x000000016e007824 */ /* 0x000fe200078e0a09 */
[----:B------:R-:W-:Y:S01]  /*1630*/  LEA.HI R9, R19, R54, RZ, 0x3 ;  /* 0x0000003613097211 */ /* 0x000fe200078f18ff */
[----:B------:R-:W-:Y:S01]  /*1640*/  @P0 IMAD.MOV.U32 R14, RZ, RZ, R24 ;  /* 0x000000ffff0e0224 */ /* 0x000fe200078e0018 */
[----:B------:R-:W-:Y:S01]  /*1650*/  SHF.R.S32.HI R109, RZ, 0x1f, R108 ;  /* 0x0000001fff6d7819 */ /* 0x000fe2000001146c */
[----:B------:R-:W-:Y:S01]  /*1660*/  @!P0 IMAD.MOV.U32 R14, RZ, RZ, R22 ;  /* 0x000000ffff0e8224 */ /* 0x000fe200078e0016 */
[----:B------:R-:W-:Y:S01]  /*1670*/  SHF.R.S32.HI R9, RZ, 0x3, R9 ;  /* 0x00000003ff097819 */ /* 0x000fe20000011409 */
[----:B------:R-:W-:Y:S01]  /*1680*/  IMAD.WIDE R16, R17, 0x40, R110 ;  /* 0x0000004011107825 */ /* 0x000fe200078e026e */
[----:B------:R-:W-:-:S02]  /*1690*/  IADD3 R12, P0, R108, R12, RZ ;  /* 0x0000000c6c0c7210 */ /* 0x000fc40007f1e0ff */
[----:B------:R-:W-:Y:S01]  /*16a0*/  SHF.L.U32 R9, R9, 0x6, RZ ;  /* 0x0000000609097819 */ /* 0x000fe200000006ff */
[----:B------:R-:W-:Y:S01]  /*16b0*/  IMAD R114, R17, c[0x0][0x190], RZ ;  /* 0x0000640011727a24 */ /* 0x000fe200078e02ff */
[----:B------:R-:W-:Y:S01]  /*16c0*/  IADD3 R14, P3, R108, R14, RZ ;  /* 0x0000000e6c0e7210 */ /* 0x000fe20007f7e0ff */
[----:B------:R-:W-:Y:S01]  /*16d0*/  IMAD R21, R2, c[0x0][0x1b8], RZ ;  /* 0x00006e0002157a24 */ /* 0x000fe200078e02ff */
[----:B------:R-:W-:Y:S01]  /*16e0*/  LOP3.LUT R9, R9, 0xc0, RZ, 0xc0, !PT ;  /* 0x000000c009097812 */ /* 0x000fe200078ec0ff */
[C---:B------:R-:W-:Y:S01]  /*16f0*/  IMAD R114, R16.reuse, c[0x0][0x194], R114 ;  /* 0x0000650010727a24 */ /* 0x040fe200078e0272 */
[----:B------:R-:W-:Y:S01]  /*1700*/  IADD3.X R3, R111, R3, RZ, P2, !PT ;  /* 0x000000036f037210 */ /* 0x000fe200017fe4ff */
[----:B------:R-:W-:Y:S01]  /*1710*/  IMAD.X R15, R109, 0x1, R13, P3 ;  /* 0x000000016d0f7824 */ /* 0x000fe200018e060d */
[----:B------:R-:W-:Y:S01]  /*1720*/  LOP3.LUT R10, R9, 0x18, R108, 0xf8, !PT ;  /* 0x00000018090a7812 */ /* 0x000fe200078ef86c */
[----:B------:R-:W-:Y:S01]  /*1730*/  IMAD.X R13, R109, 0x1, R11, P0 ;  /* 0x000000016d0d7824 */ /* 0x000fe200000e060b */
[----:B------:R-:W-:Y:S01]  /*1740*/  SHF.R.U32.HI R9, RZ, 0x3, R9 ;  /* 0x00000003ff097819 */ /* 0x000fe20000011609 */
[----:B------:R-:W-:Y:S01]  /*1750*/  IMAD.WIDE.U32 R14, R16, c[0x0][0x190], R14 ;  /* 0x00006400100e7a25 */ /* 0x000fe200078e000e */
[----:B------:R-:W-:-:S02]  /*1760*/  IADD3 R104, P0, R108, R104, RZ ;  /* 0x000000686c687210 */ /* 0x000fc40007f1e0ff */
[----:B------:R-:W-:Y:S01]  /*1770*/  LOP3.LUT R10, R10, R9, RZ, 0x3c, !PT ;  /* 0x000000090a0a7212 */ /* 0x000fe200078e3cff */
[----:B------:R-:W-:Y:S01]  /*1780*/  IMAD R99, R99, 0x8, R0 ;  /* 0x0000000863637824 */ /* 0x000fe200078e0200 */
[----:B------:R-:W-:Y:S01]  /*1790*/  SHF.R.S32.HI R9, RZ, 0x1f, R56 ;  /* 0x0000001fff097819 */ /* 0x000fe20000011438 */
[----:B------:R-:W-:Y:S01]  /*17a0*/  IMAD.X R105, R109, 0x1, R5, P0 ;  /* 0x000000016d697824 */ /* 0x000fe200000e0605 */
[----:B------:R-:W-:Y:S01]  /*17b0*/  SHF.R.S32.HI R59, RZ, 0x1, R62 ;  /* 0x00000001ff3b7819 */ /* 0x000fe2000001143e */
[C---:B------:R-:W-:Y:S01]  /*17c0*/  IMAD R0, R4.reuse, c[0x0][0x1bc], R21 ;  /* 0x00006f0004007a24 */ /* 0x040fe200078e0215 */
[----:B------:R-:W-:Y:S01]  /*17d0*/  LEA.HI R9, R9, R56, RZ, 0x7 ;  /* 0x0000003809097211 */ /* 0x000fe200078f38ff */
[----:B------:R-:W-:Y:S01]  /*17e0*/  IMAD.WIDE.U32 R12, R4, c[0x0][0x1b8], R12 ;  /* 0x00006e00040c7a25 */ /* 0x000fe200078e000c */
[----:B------:R-:W-:Y:S02]  /*17f0*/  SHF.L.U32 R60, R60, 0x2, RZ ;  /* 0x000000023c3c7819 */ /* 0x000fe400000006ff */
[----:B------:R-:W-:Y:S01]  /*1800*/  SHF.R.S32.HI R9, RZ, 0x7, R9 ;  /* 0x00000007ff097819 */ /* 0x000fe20000011409 */
[----:B------:R-:W-:Y:S01]  /*1810*/  IMAD.IADD R115, R15, 0x1, R114 ;  /* 0x000000010f737824 */ /* 0x000fe200078e0272 */
[----:B------:R-:W-:Y:S01]  /*1820*/  LEA.HI R8, R19, R54, RZ, 0x4 ;  /* 0x0000003613087211 */ /* 0x000fe200078f20ff */
[----:B------:R-:W-:Y:S01]  /*1830*/  IMAD R3, R3, c[0x0][0x1a0], RZ ;  /* 0x0000680003037a24 */ /* 0x000fe200078e02ff */
[----:B------:R-:W-:Y:S01]  /*1840*/  IMNMX R70, R126, R9, !PT ;  /* 0x000000097e467217 */ /* 0x000fe20007800200 */
[----:B------:R-:W-:Y:S01]  /*1850*/  IMAD.MOV.U32 R114, RZ, RZ, R14 ;  /* 0x000000ffff727224 */ /* 0x000fe200078e000e */
[----:B------:R-:W-:Y:S01]  /*1860*/  LOP3.LUT R11, R8, 0xfffffff0, RZ, 0xc0, !PT ;  /* 0xfffffff0080b7812 */ /* 0x000fe200078ec0ff */
[----:B------:R-:W-:Y:S01]  /*1870*/  IMAD R55, R113, c[0x0][0x1a8], RZ ;  /* 0x00006a0071377a24 */ /* 0x000fe200078e02ff */
[----:B------:R-:W-:Y:S01]  /*1880*/  ISETP.GT.AND P0, PT, R53, R70, PT ;  /* 0x000000463500720c */ /* 0x000fe20003f04270 */
[----:B------:R-:W-:Y:S01]  /*1890*/  IMAD R107, R111, c[0x0][0x198], RZ ;  /* 0x000066006f6b7a24 */ /* 0x000fe200078e02ff */
[----:B------:R-:W-:Y:S01]  /*18a0*/  IADD3 R54, -R11, R54, RZ ;  /* 0x000000360b367210 */ /* 0x000fe20007ffe1ff */
[----:B------:R-:W-:Y:S01]  /*18b0*/  IMAD R61, R110, R59, R60 ;  /* 0x0000003b6e3d7224 */ /* 0x000fe200078e023c */
[----:B------:R-:W-:Y:S01]  /*18c0*/  MOV R119, c[0x0][0x198] ;  /* 0x0000660000777a02 */ /* 0x000fe20000000f00 */
[----:B------:R-:W-:Y:S01]  /*18d0*/  IMAD.IADD R13, R13, 0x1, R0 ;  /* 0x000000010d0d7824 */ /* 0x000fe200078e0200 */
[----:B------:R-:W-:Y:S01]  /*18e0*/  LEA.HI R54, R54, R54, RZ, 0x1 ;  /* 0x0000003636367211 */ /* 0x000fe200078f08ff */
[----:B------:R-:W-:Y:S01]  /*18f0*/  IMAD R103, R100, c[0x0][0x1a4], R3 ;  /* 0x0000690064677a24 */ /* 0x000fe200078e0203 */
[CC--:B------:R-:W-:Y:S01]  /*1900*/  SHF.L.U64.HI R144, R119.reuse, R94.reuse, c[0x0][0x19c] ;  /* 0x0000670077907619 */ /* 0x0c0fe2000001025e */
[----:B------:R-:W-:Y:S01]  /*1910*/  IMAD.MOV.U32 R3, RZ, RZ, c[0x0][0x1a0] ;  /* 0x00006800ff037624 */ /* 0x000fe200078e00ff */
[----:B------:R-:W-:Y:S01]  /*1920*/  SHF.L.U32 R145, R119, 0x5, RZ ;  /* 0x0000000577917819 */ /* 0x000fe200000006ff */
[----:B------:R-:W-:Y:S01]  /*1930*/  IMAD R55, R112, c[0x0][0x1ac], R55 ;  /* 0x00006b0070377a24 */ /* 0x000fe200078e0237 */
[----:B------:R-:W-:Y:S01]  /*1940*/  SHF.R.S32.HI R58, RZ, 0x1f, R61 ;  /* 0x0000001fff3a7819 */ /* 0x000fe2000001143d */
[----:B------:R-:W-:Y:S01]  /*1950*/  IMAD R107, R110, c[0x0][0x19c], R107 ;  /* 0x000067006e6b7a24 */ /* 0x000fe200078e026b */
[----:B------:R-:W-:Y:S01]  /*1960*/  SHF.L.U64.HI R146, R3, R94, c[0x0][0x1a4] ;  /* 0x0000690003927619 */ /* 0x000fe2000001025e */
[----:B------:R-:W-:-:S02]  /*1970*/  IMAD.IADD R60, R60, 0x1, R61 ;  /* 0x000000013c3c7824 */ /* 0x000fc400078e023d */
[----:B------:R-:W-:-:S03]  /*1980*/  IMAD.WIDE.U32 R104, R110, c[0x0][0x198], R104 ;  /* 0x000066006e687a25 */ /* 0x000fc600078e0068 */
[----:B------:R-:W-:Y:S01]  /*1990*/  SHF.R.S32.HI R57, RZ, 0x1f, R60 ;  /* 0x0000001fff397819 */ /* 0x000fe2000001143c */
[----:B------:R-:W-:Y:S01]  /*19a0*/  IMAD.WIDE.U32 R114, R112, c[0x0][0x1a8], R114 ;  /* 0x00006a0070727a25 */ /* 0x000fe200078e0072 */
[----:B------:R-:W-:-:S03]  /*19b0*/  IADD3 R107, R105, R107, RZ ;  /* 0x0000006b696b7210 */ /* 0x000fc60007ffe0ff */
[----:B------:R-:W-:Y:S01]  /*19c0*/  IMAD.WIDE.U32 R100, R100, c[0x0][0x1a0], R12 ;  /* 0x0000680064647a25 */ /* 0x000fe200078e000c */
[----:B------:R-:W-:-:S03]  /*19d0*/  IADD3 R55, R115, R55, RZ ;  /* 0x0000003773377210 */ /* 0x000fc60007ffe0ff */
[----:B------:R-:W-:Y:S02]  /*19e0*/  IMAD.U32 R99, R99, 0x20, R10 ;  /* 0x0000002063637824 */ /* 0x000fe400078e000a */
[----:B------:R-:W-:Y:S02]  /*19f0*/  IMAD.SHL.U32 R147, R3, 0x20, RZ ;  /* 0x0000002003937824 */ /* 0x000fe400078e00ff */
        /* <DEDUP_REMOVED lines=112> */
.L_x_5000:
        /* <DEDUP_REMOVED lines=87> */
.L_x_4974:
[----:B------:R-:W-:Y:S05]  /*2670*/  BSYNC B0 ;  /* 0x0000000000007941 */ /* 0x000fea0003800000 */
.L_x_4973:
        /* <DEDUP_REMOVED lines=57> */
.L_x_4976:
[----:B------:R-:W-:Y:S05]  /*2a10*/  BSYNC B0 ;  /* 0x0000000000007941 */ /* 0x000fea0003800000 */
.L_x_4975:
        /* <DEDUP_REMOVED lines=57> */
.L_x_4978:
[----:B------:R-:W-:Y:S05]  /*2db0*/  BSYNC B0 ;  /* 0x0000000000007941 */ /* 0x000fea0003800000 */
.L_x_4977:
        /* <DEDUP_REMOVED lines=61> */
.L_x_4980:
[----:B------:R-:W-:Y:S05]  /*3190*/  BSYNC B0 ;  /* 0x0000000000007941 */ /* 0x000fea0003800000 */
.L_x_4979:
        /* <DEDUP_REMOVED lines=9> */
.L_x_4972:
        /* <DEDUP_REMOVED lines=86> */
.L_x_4985:
[----:B------:R-:W-:Y:S05]  /*3790*/  BSYNC B0 ;  /* 0x0000000000007941 */ /* 0x000fea0003800000 */
.L_x_4984:
[----:B------:R-:W-:Y:S05]  /*37a0*/  MOV R83, R81 ;  /* 0x0000005100537202 */ /* 0x000fea0000000f00 */
[----:B-----5:R3:W-:Y:S02]  /*37b0*/  STG.E.128 [R82.64], R40 ;  /* 0x0000002852007986 */ /* 0x0207e4000c101d06 */
.L_x_4983:
[----:B------:R-:W-:Y:S05]  /*37c0*/  BSYNC B1 ;  /* 0x0000000000017941 */ /* 0x000fea0003800000 */
.L_x_4982:
        /* <DEDUP_REMOVED lines=25> */
[----:B------:R-:W-:Y:S01]  /*3960*/  LEA.HI.X.SX32 R120, R120, R67, 0x1, P6 ;  /* 0x0000004378787211 */ /* 0x000fe200030f0eff */
[----:B------:R-:W2:Y:S03]  /*3970*/  LDG.E.128 R20, [R12.64] ;  /* 0x000000060c147981 */ /* 0x000ea6000c1e1d00 */
        /* <DEDUP_REMOVED lines=9> */
[----:B--2---:R-:W-:Y:S01]  /*3a10*/  IMAD.U32 R25, R20, 0x10000, RZ ;  /* 0x0001000014197824 */ /* 0x004fe200078e00ff */
[C---:B------:R-:W-:Y:S01]  /*3a20*/  SHF.L.U32 R15, R23.reuse, 0x10, RZ ;  /* 0x00000010170f7819 */ /* 0x040fe200000006ff */
[----:B------:R-:W-:Y:S01]  /*3a30*/  IMAD.U32 R18, R22, 0x10000, RZ ;  /* 0x0001000016127824 */ /* 0x000fe200078e00ff */
[----:B------:R-:W-:Y:S02]  /*3a40*/  LOP3.LUT R13, R23, 0xffff0000, RZ, 0xc0, !PT ;  /* 0xffff0000170d7812 */ /* 0x000fe400078ec0ff */
[----:B------:R-:W-:Y:S02]  /*3a50*/  LOP3.LUT R24, R20, 0xffff0000, RZ, 0xc0, !PT ;  /* 0xffff000014187812 */ /* 0x000fe400078ec0ff */
[----:B------:R-:W-:Y:S02]  /*3a60*/  LOP3.LUT R17, R22, 0xffff0000, RZ, 0xc0, !PT ;  /* 0xffff000016117812 */ /* 0x000fe400078ec0ff */
[----:B------:R-:W-:Y:S01]  /*3a70*/  SHF.L.U32 R20, R21, 0x10, RZ ;  /* 0x0000001015147819 */ /* 0x000fe200000006ff */
[C---:B----4-:R-:W-:Y:S01]  /*3a80*/  IMAD.U32 R26, R128.reuse, 0x10000, RZ ;  /* 0x00010000801a7824 */ /* 0x050fe200078e00ff */
        /* <DEDUP_REMOVED lines=44> */
.L_x_4989:
[----:B------:R-:W-:Y:S05]  /*3d50*/  BSYNC B0 ;  /* 0x0000000000007941 */ /* 0x000fea0003800000 */
.L_x_4988:
[C---:B--2---:R-:W-:Y:S04]  /*3d60*/  LEA R2, P0, R145.reuse, R82, 0x1 ;  /* 0x0000005291027211 */ /* 0x044fe800078008ff */
[----:B------:R-:W-:Y:S05]  /*3d70*/  LEA.HI.X R3, R145, R81, R144, 0x1, P0 ;  /* 0x0000005191037211 */ /* 0x000fea00000f0c90 */
[----:B-----5:R2:W-:Y:S04]  /*3d80*/  STG.E.128 [R2.64], R40 ;  /* 0x0000002802007986 */ /* 0x0205e8000c101d06 */
.L_x_4987:
[----:B------:R-:W-:Y:S05]  /*3d90*/  BSYNC B1 ;  /* 0x0000000000017941 */ /* 0x000fea0003800000 */
.L_x_4986:
        /* <DEDUP_REMOVED lines=25> */
[----:B------:R-:W-:Y:S01]  /*3f30*/  LEA.HI.X.SX32 R120, R120, R65, 0x1, P5 ;  /* 0x0000004178787211 */ /* 0x000fe200028f0eff */
[----:B------:R-:W3:Y:S03]  /*3f40*/  LDG.E.128 R20, [R12.64] ;  /* 0x000000060c147981 */ /* 0x000ee6000c1e1d00 */
        /* <DEDUP_REMOVED lines=9> */
[----:B---3--:R-:W-:Y:S01]  /*3fe0*/  IMAD.U32 R25, R20, 0x10000, RZ ;  /* 0x0001000014197824 */ /* 0x008fe200078e00ff */
        /* <DEDUP_REMOVED lines=19> */
[C---:B--2---:R-:W-:Y:S01]  /*4120*/  IMAD.U32 R28, R48.reuse, 0x10000, RZ ;  /* 0x00010000301c7824 */ /* 0x044fe200078e00ff */
        /* <DEDUP_REMOVED lines=31> */
.L_x_4993:
[----:B------:R-:W-:Y:S05]  /*4320*/  BSYNC B0 ;  /* 0x0000000000007941 */ /* 0x000fea0003800000 */
.L_x_4992:
[C---:B------:R-:W-:Y:S04]  /*4330*/  LEA R2, P0, R118.reuse, R82, 0x1 ;  /* 0x0000005276027211 */ /* 0x040fe800078008ff */
[----:B------:R-:W-:Y:S05]  /*4340*/  LEA.HI.X R3, R118, R81, R73, 0x1, P0 ;  /* 0x0000005176037211 */ /* 0x000fea00000f0c49 */
[----:B-----5:R3:W-:Y:S04]  /*4350*/  STG.E.128 [R2.64], R40 ;  /* 0x0000002802007986 */ /* 0x0207e8000c101d06 */
.L_x_4991:
[----:B------:R-:W-:Y:S05]  /*4360*/  BSYNC B1 ;  /* 0x0000000000017941 */ /* 0x000fea0003800000 */
.L_x_4990:
        /* <DEDUP_REMOVED lines=88> */
.L_x_4997:
[----:B------:R-:W-:Y:S05]  /*48f0*/  BSYNC B0 ;  /* 0x0000000000007941 */ /* 0x000fea0003800000 */
.L_x_4996:
[----:B------:R-:W-:Y:S02]  /*4900*/  MOV R3, 0xc0 ;  /* 0x000000c000037802 */ /* 0x000fe40000000f00 */
[----:B------:R-:W-:Y:S03]  /*4910*/  MOV R83, R81 ;  /* 0x0000005100537202 */ /* 0x000fe60000000f00 */
[C---:B------:R-:W-:Y:S02]  /*4920*/  IMAD R0, R3.reuse, c[0x0][0x19c], RZ ;  /* 0x0000670003007a24 */ /* 0x040fe400078e02ff */
[----:B------:R-:W-:Y:S05]  /*4930*/  IMAD.WIDE.U32 R4, R3, c[0x0][0x198], R82 ;  /* 0x0000660003047a25 */ /* 0x000fea00078e0052 */
[----:B------:R-:W-:Y:S05]  /*4940*/  IADD3 R5, R5, R0, RZ ;  /* 0x0000000005057210 */ /* 0x000fea0007ffe0ff */
[----:B-----5:R3:W-:Y:S02]  /*4950*/  STG.E.128 [R4.64], R40 ;  /* 0x0000002804007986 */ /* 0x0207e4000c101d06 */
.L_x_4995:
[----:B------:R-:W-:Y:S05]  /*4960*/  BSYNC B1 ;  /* 0x0000000000017941 */ /* 0x000fea0003800000 */
.L_x_4994:
        /* <DEDUP_REMOVED lines=8> */
.L_x_4971:
        /* <DEDUP_REMOVED lines=28> */
.L_x_4981:
        /* <DEDUP_REMOVED lines=82> */
.L_x_4998:
        /* <DEDUP_REMOVED lines=9> */
.L_x_4999:
[----:B------:R-:W-:Y:S04]  /*5160*/  IADD3 R11, R11, -0x1, RZ ;  /* 0xffffffff0b0b7810 */ /* 0x000fe80007ffe0ff */
[----:B------:R-:W-:Y:S11]  /*5170*/  ISETP.GT.AND P0, PT, R11, R70, PT ;  /* 0x000000460b00720c */ /* 0x000ff60003f04270 */
[----:B------:R-:W-:Y:S02]  /*5180*/  @!UPT UIADD3 URZ, URZ, URZ, URZ ;  /* 0x0000003f3f3ff290 */ /* 0x000fe4000fffe03f */
[----:B------:R-:W-:-:S05]  /*5190*/  @P0 BRA `(.L_x_5000) ;  /* 0xffffcf6000000947 */ /* 0x000fca000383ffff */
.L_x_4970:
        /* <DEDUP_REMOVED lines=15> */
[C---:B------:R-:W-:Y:S01]  /*5290*/  LEA R10, P3, R114.reuse, c[0x0][0x160], 0x1 ;  /* 0x00005800720a7a11 */ /* 0x040fe200078608ff */
[----:B------:R-:W-:Y:S02]  /*52a0*/  IMAD.SHL.U32 R19, R59, 0x20, RZ ;  /* 0x000000203b137824 */ /* 0x000fe400078e00ff */
[----:B------:R-:W1:Y:S01]  /*52b0*/  S2R R17, SR_CTAID.X ;  /* 0x0000000000117919 */ /* 0x000e620000002500 */
[C---:B------:R-:W-:Y:S01]  /*52c0*/  LEA.HI.X R11, R114.reuse, c[0x0][0x164], R55, 0x1, P3 ;  /* 0x00005900720b7a11 */ /* 0x040fe200018f0c37 */
[C---:B-1----:R-:W-:Y:S02]  /*52d0*/  IMAD R3, R17.reuse, 0x40, R56 ;  /* 0x0000004011037824 */ /* 0x042fe400078e0238 */
[----:B------:R-:W-:Y:S02]  /*52e0*/  IMAD R25, R17, -0x40, R148 ;  /* 0xffffffc011197824 */ /* 0x000fe400078e0294 */
[----:B--2---:R-:W-:Y:S01]  /*52f0*/  IMAD.IADD R0, R3, 0x1, R0 ;  /* 0x0000000103007824 */ /* 0x004fe200078e0200 */
[----:B------:R-:W-:Y:S01]  /*5300*/  IADD3 R3, P0, R114, UR4, RZ ;  /* 0x0000000472037c10 */ /* 0x000fe2000ff1e0ff */
[----:B------:R-:W-:-:S02]  /*5310*/  ULDC.U8 UR4, c[0x0][0x313] ;  /* 0x0000c4c000047ab9 */ /* 0x000fc40000000000 */
[----:B------:R-:W-:Y:S01]  /*5320*/  IMAD R4, R59, R0, RZ ;  /* 0x000000003b047224 */ /* 0x000fe200078e02ff */
        /* <DEDUP_REMOVED lines=57> */
[C---:B------:R-:W-:Y:S02]  /*56c0*/  FMUL.FTZ R3, R14.reuse, R3 ;  /* 0x000000030e037220 */ /* 0x040fe40000410000 */
        /* <DEDUP_REMOVED lines=10> */
.L_x_5007:
[----:B------:R-:W-:Y:S05]  /*5770*/  BSYNC B0 ;  /* 0x0000000000007941 */ /* 0x000fea0003800000 */
.L_x_5006:
[----:B-----5:R2:W-:Y:S04]  /*5780*/  STS.64 [R154], R8 ;  /* 0x000000089a007388 */ /* 0x0205e80000000a00 */
[----:B------:R2:W-:Y:S02]  /*5790*/  STS.64 [R154+0x8], R10 ;  /* 0x0000080a9a007388 */ /* 0x0005e40000000a00 */
.L_x_5005:
[----:B------:R-:W-:Y:S05]  /*57a0*/  BSYNC B1 ;  /* 0x0000000000017941 */ /* 0x000fea0003800000 */
.L_x_5004:
        /* <DEDUP_REMOVED lines=25> */
[----:B------:R-:W-:Y:S02]  /*5940*/  SHF.L.U32 R8, R32, 0x10, RZ ;  /* 0x0000001020087819 */ /* 0x000fe400000006ff */
[----:B------:R-:W-:-:S02]  /*5950*/  SHF.L.U32 R12, R34, 0x10, RZ ;  /* 0x00000010220c7819 */ /* 0x000fc400000006ff */
[----:B------:R-:W-:Y:S02]  /*5960*/  LOP3.LUT R32, R32, 0xffff0000, RZ, 0xc0, !PT ;  /* 0xffff000020207812 */ /* 0x000fe400078ec0ff */
[----:B------:R-:W-:Y:S02]  /*5970*/  LOP3.LUT R34, R34, 0xffff0000, RZ, 0xc0, !PT ;  /* 0xffff000022227812 */ /* 0x000fe400078ec0ff */
[----:B----4-:R-:W-:Y:S02]  /*5980*/  LOP3.LUT R9, R2, 0xffff0000, RZ, 0xc0, !PT ;  /* 0xffff000002097812 */ /* 0x010fe400078ec0ff */
[----:B------:R-:W-:Y:S02]  /*5990*/  LOP3.LUT R13, R3, 0xffff0000, RZ, 0xc0, !PT ;  /* 0xffff0000030d7812 */ /* 0x000fe400078ec0ff */
[----:B--2---:R-:W-:Y:S01]  /*59a0*/  LOP3.LUT R19, R4, 0xffff0000, RZ, 0xc0, !PT ;  /* 0xffff000004137812 */ /* 0x004fe200078ec0ff */
[-C--:B------:R-:W-:Y:S01]  /*59b0*/  FMUL.FTZ R14, R0, R9.reuse ;  /* 0x00000009000e7220 */ /* 0x080fe20000410000 */
[----:B------:R-:W-:Y:S01]  /*59c0*/  LOP3.LUT R15, R5, 0xffff0000, RZ, 0xc0, !PT ;  /* 0xffff0000050f7812 */ /* 0x000fe200078ec0ff */
[----:B------:R-:W-:Y:S01]  /*59d0*/  FMUL.FTZ R9, R7, R9 ;  /* 0x0000000907097220 */ /* 0x000fe20000410000 */
[----:B------:R-:W-:Y:S01]  /*59e0*/  SHF.L.U32 R3, R3, 0x10, RZ ;  /* 0x0000001003037819 */ /* 0x000fe200000006ff */
[----:B------:R-:W-:Y:S01]  /*59f0*/  FFMA.FTZ R14, R7, R19, -R14 ;  /* 0x00000013070e7223 */ /* 0x000fe2000001080e */
[----:B------:R-:W-:Y:S01]  /*5a00*/  SHF.L.U32 R5, R5, 0x10, RZ ;  /* 0x0000001005057819 */ /* 0x000fe200000006ff */
[----:B------:R-:W-:-:S02]  /*5a10*/  FMUL.FTZ R16, R10, R13 ;  /* 0x0000000d0a107220 */ /* 0x000fc40000410000 */
[----:B------:R-:W-:Y:S02]  /*5a20*/  IMAD.U32 R7, R2, 0x10000, RZ ;  /* 0x0001000002077824 */ /* 0x000fe400078e00ff */
[----:B------:R-:W-:Y:S02]  /*5a30*/  FFMA.FTZ R9, R0, R19, R9 ;  /* 0x0000001300097223 */ /* 0x000fe40000010009 */
[C---:B------:R-:W-:Y:S02]  /*5a40*/  FMUL.FTZ R13, R11.reuse, R13 ;  /* 0x0000000d0b0d7220 */ /* 0x040fe40000410000 */
[----:B------:R-:W-:Y:S01]  /*5a50*/  FFMA.FTZ R16, R11, R15, -R16 ;  /* 0x0000000f0b107223 */ /* 0x000fe20000010810 */
[----:B------:R-:W-:Y:S01]  /*5a60*/  F2FP.BF16.PACK_AB R33, R9, R14 ;  /* 0x0000000e0921723e */ /* 0x000fe200000010ff */
[----:B------:R-:W-:Y:S02]  /*5a70*/  FMUL.FTZ R0, R32, R7 ;  /* 0x0000000720007220 */ /* 0x000fe40000410000 */
[----:B------:R-:W-:-:S02]  /*5a80*/  FMUL.FTZ R2, R34, R3 ;  /* 0x0000000322027220 */ /* 0x000fc40000410000 */
[----:B------:R-:W-:Y:S02]  /*5a90*/  IMAD.U32 R11, R4, 0x10000, RZ ;  /* 0x00010000040b7824 */ /* 0x000fe400078e00ff */
[----:B------:R-:W-:Y:S02]  /*5aa0*/  FMUL.FTZ R7, R8, R7 ;  /* 0x0000000708077220 */ /* 0x000fe40000410000 */
[----:B------:R-:W-:Y:S02]  /*5ab0*/  FMUL.FTZ R3, R12, R3 ;  /* 0x000000030c037220 */ /* 0x000fe40000410000 */
[----:B------:R-:W-:Y:S02]  /*5ac0*/  FFMA.FTZ R13, R10, R15, R13 ;  /* 0x0000000f0a0d7223 */ /* 0x000fe4000001000d */
[-C--:B------:R-:W-:Y:S02]  /*5ad0*/  FFMA.FTZ R0, R8, R11.reuse, -R0 ;  /* 0x0000000b08007223 */ /* 0x080fe40000010800 */
[----:B------:R-:W-:Y:S01]  /*5ae0*/  FFMA.FTZ R7, R32, R11, R7 ;  /* 0x0000000b20077223 */ /* 0x000fe20000010007 */
[----:B------:R-:W-:Y:S01]  /*5af0*/  F2FP.BF16.PACK_AB R35, R13, R16 ;  /* 0x000000100d23723e */ /* 0x000fe200000010ff */
[----:B------:R-:W-:-:S02]  /*5b00*/  FFMA.FTZ R2, R12, R5, -R2 ;  /* 0x000000050c027223 */ /* 0x000fc40000010802 */
[----:B------:R-:W-:Y:S01]  /*5b10*/  FFMA.FTZ R3, R34, R5, R3 ;  /* 0x0000000522037223 */ /* 0x000fe20000010003 */
[----:B------:R-:W-:-:S04]  /*5b20*/  F2FP.BF16.PACK_AB R32, R7, R0 ;  /* 0x000000000720723e */ /* 0x000fc800000010ff */
[----:B------:R-:W-:Y:S02]  /*5b30*/  F2FP.BF16.PACK_AB R34, R3, R2 ;  /* 0x000000020322723e */ /* 0x000fe400000010ff */
.L_x_5010:
[----:B------:R-:W-:Y:S05]  /*5b40*/  BSYNC B0 ;  /* 0x0000000000007941 */ /* 0x000fea0003800000 */
.L_x_5009:
[----:B-----5:R4:W-:Y:S01]  /*5b50*/  STS.128 [R154+0x800], R32 ;  /* 0x000800209a007388 */ /* 0x0209e20000000c00 */
[----:B------:R-:W-:Y:S05]  /*5b60*/  BRA `(.L_x_5008) ;  /* 0x00000e4000007947 */ /* 0x000fea0003800000 */
.L_x_5003:
        /* <DEDUP_REMOVED lines=96> */
.L_x_5014:
[----:B------:R-:W-:Y:S05]  /*6170*/  BSYNC B0 ;  /* 0x0000000000007941 */ /* 0x000fea0003800000 */
.L_x_5013:
[----:B-----5:R3:W-:Y:S04]  /*6180*/  STS.64 [R154], R20 ;  /* 0x000000149a007388 */ /* 0x0207e80000000a00 */
[----:B------:R3:W-:Y:S02]  /*6190*/  STS.64 [R154+0x8], R22 ;  /* 0x000008169a007388 */ /* 0x0007e40000000a00 */
.L_x_5012:
[----:B------:R-:W-:Y:S05]  /*61a0*/  BSYNC B1 ;  /* 0x0000000000017941 */ /* 0x000fea0003800000 */
.L_x_5011:
        /* <DEDUP_REMOVED lines=23> */
[C---:B---3--:R-:W-:Y:S01]  /*6320*/  LEA R20, P2, R2.reuse, c[0x0][0x2b0], 0x1 ;  /* 0x0000ac0002147a11 */ /* 0x048fe200078408ff */
[----:B------:R-:W3:Y:S03]  /*6330*/  LDG.E.128 R12, [R12.64] ;  /* 0x000000060c0c7981 */ /* 0x000ee6000c1e1d00 */
        /* <DEDUP_REMOVED lines=14> */
[----:B------:R-:W-:Y:S02]  /*6420*/  LOP3.LUT R4, R11, 0xffff0000, RZ, 0xc0, !PT ;  /* 0xffff00000b047812 */ /* 0x000fe400078ec0ff */
[C---:B------:R-:W-:Y:S02]  /*6430*/  LOP3.LUT R0, R9.reuse, 0xffff0000, RZ, 0xc0, !PT ;  /* 0xffff000009007812 */ /* 0x040fe400078ec0ff */
[----:B------:R-:W-:-:S02]  /*6440*/  SHF.L.U32 R8, R9, 0x10, RZ ;  /* 0x0000001009087819 */ /* 0x000fc400000006ff */
[C---:B---3--:R-:W-:Y:S01]  /*6450*/  SHF.L.U32 R11, R12.reuse, 0x10, RZ ;  /* 0x000000100c0b7819 */ /* 0x048fe200000006ff */
[C---:B------:R-:W-:Y:S01]  /*6460*/  IMAD.U32 R9, R13.reuse, 0x10000, RZ ;  /* 0x000100000d097824 */ /* 0x040fe200078e00ff */
[----:B------:R-:W-:Y:S01]  /*6470*/  LOP3.LUT R10, R12, 0xffff0000, RZ, 0xc0, !PT ;  /* 0xffff00000c0a7812 */ /* 0x000fe200078ec0ff */
[----:B------:R-:W-:Y:S01]  /*6480*/  IMAD.U32 R18, R14, 0x10000, RZ ;  /* 0x000100000e127824 */ /* 0x000fe200078e00ff */
[----:B------:R-:W-:Y:S02]  /*6490*/  LOP3.LUT R19, R13, 0xffff0000, RZ, 0xc0, !PT ;  /* 0xffff00000d137812 */ /* 0x000fe400078ec0ff */
[C---:B------:R-:W-:Y:S02]  /*64a0*/  SHF.L.U32 R12, R15.reuse, 0x10, RZ ;  /* 0x000000100f0c7819 */ /* 0x040fe400000006ff */
[----:B------:R-:W-:Y:S01]  /*64b0*/  LOP3.LUT R29, R15, 0xffff0000, RZ, 0xc0, !PT ;  /* 0xffff00000f1d7812 */ /* 0x000fe200078ec0ff */
[----:B--2---:R-:W-:Y:S01]  /*64c0*/  IMAD.U32 R28, R20, 0x10000, RZ ;  /* 0x00010000141c7824 */ /* 0x004fe200078e00ff */
        /* <DEDUP_REMOVED lines=15> */
[----:B------:R-:W-:Y:S01]  /*65c0*/  FMUL.FTZ R28, R11, R28 ;  /* 0x0000001c0b1c7220 */ /* 0x000fe20000410000 */
[----:B----4-:R-:W-:Y:S01]  /*65d0*/  LOP3.LUT R11, R24, 0xffff0000, RZ, 0xc0, !PT ;  /* 0xffff0000180b7812 */ /* 0x010fe200078ec0ff */
[----:B------:R-:W-:Y:S02]  /*65e0*/  @!P0 FADD.FTZ R31, -R31, -RZ ;  /* 0x800000ff1f1f8221 */ /* 0x000fe40000010100 */
[----:B------:R-:W-:-:S02]  /*65f0*/  FMUL.FTZ R21, R12, R21 ;  /* 0x000000150c157220 */ /* 0x000fc40000410000 */
[----:B------:R-:W-:Y:S01]  /*6600*/  FMUL.FTZ R15, R10, R15 ;  /* 0x0000000f0a0f7220 */ /* 0x000fe20000410000 */
[----:B------:R-:W-:Y:S01]  /*6610*/  SHF.L.U32 R10, R25, 0x10, RZ ;  /* 0x00000010190a7819 */ /* 0x000fe200000006ff */
[----:B------:R-:W-:Y:S01]  /*6620*/  FMUL.FTZ R9, R9, R14 ;  /* 0x0000000e09097220 */ /* 0x000fe20000410000 */
[----:B------:R-:W-:Y:S01]  /*6630*/  LOP3.LUT R14, R26, 0xffff0000, RZ, 0xc0, !PT ;  /* 0xffff00001a0e7812 */ /* 0x000fe200078ec0ff */
[----:B------:R-:W-:Y:S02]  /*6640*/  FMUL.FTZ R29, R29, R22 ;  /* 0x000000161d1d7220 */ /* 0x000fe40000410000 */
        /* <DEDUP_REMOVED lines=17> */
[----:B------:R-:W-:-:S03]  /*6760*/  FFMA.FTZ R14, R5, R14, R20 ;  /* 0x0000000e050e7223 */ /* 0x000fc60000010014 */
[----:B------:R-:W-:Y:S02]  /*6770*/  F2FP.BF16.PACK_AB R11, R4, R13 ;  /* 0x0000000d040b723e */ /* 0x000fe400000010ff */
[----:B------:R-:W-:Y:S02]  /*6780*/  F2FP.BF16.PACK_AB R10, R14, R7 ;  /* 0x000000070e0a723e */ /* 0x000fe400000010ff */
.L_x_5016:
[----:B------:R-:W-:Y:S05]  /*6790*/  BSYNC B0 ;  /* 0x0000000000007941 */ /* 0x000fea0003800000 */
.L_x_5015:
[----:B-----5:R1:W-:Y:S01]  /*67a0*/  STS.128 [R154+0x800], R8 ;  /* 0x000800089a007388 */ /* 0x0203e20000000c00 */
[----:B------:R-:W-:Y:S05]  /*67b0*/  BRA `(.L_x_5008) ;  /* 0x000001f000007947 */ /* 0x000fea0003800000 */
.L_x_5002:
[----:B--2---:R-:W1:Y:S01]  /*67c0*/  S2R R17, SR_CTAID.X ;  /* 0x0000000000117919 */ /* 0x004e620000002500 */
        /* <DEDUP_REMOVED lines=15> */
.L_x_5018:
[----:B------:R-:W-:Y:S05]  /*68c0*/  BSYNC B0 ;  /* 0x0000000000007941 */ /* 0x000fea0003800000 */
.L_x_5017:
        /* <DEDUP_REMOVED lines=14> */
.L_x_5008:
[----:B------:R-:W-:Y:S05]  /*69b0*/  BSYNC B2 ;  /* 0x0000000000027941 */ /* 0x000fea0003800000 */
.L_x_5001:
[----:B------:R-:W-:Y:S01]  /*69c0*/  IADD3 R125, R53, -0x1, RZ ;  /* 0xffffffff357d7810 */ /* 0x000fe20007ffe0ff */
[----:B------:R-:W-:Y:S01]  /*69d0*/  BSSY B0, `(.L_x_5019) ;  /* 0x000000f000007945 */ /* 0x000fe20003800000 */
[----:B------:R-:W-:-:S03]  /*69e0*/  LEA R152, P0, R104, c[0x0][0x168], 0x1 ;  /* 0x00005a0068987a11 */ /* 0x000fc600078008ff */
[----:B--2---:R-:W-:Y:S01]  /*69f0*/  IMAD R5, R125, -0x80, R52 ;  /* 0xffffff807d057824 */ /* 0x004fe200078e0234 */
[----:B------:R-:W-:-:S04]  /*6a00*/  LEA.HI.X R153, R104, c[0x0][0x16c], R107, 0x1, P0 ;  /* 0x00005b0068997a11 */ /* 0x000fc800000f0c6b */
        /* <DEDUP_REMOVED lines=11> */
.L_x_5020:
[----:B------:R-:W-:Y:S05]  /*6ac0*/  BSYNC B0 ;  /* 0x0000000000007941 */ /* 0x000fea0003800000 */
.L_x_5019:
        /* <DEDUP_REMOVED lines=12> */
.L_x_5022:
[----:B------:R-:W-:Y:S05]  /*6b90*/  BSYNC B0 ;  /* 0x0000000000007941 */ /* 0x000fea0003800000 */
.L_x_5021:
        /* <DEDUP_REMOVED lines=8> */
[----:B----4-:R-:W-:-:S03]  /*6c20*/  IMAD.MOV.U32 R2, RZ, RZ, c[0x0][0x19c] ;  /* 0x00006700ff027624 */ /* 0x010fc600078e00ff */
[----:B-1----:R-:W-:-:S04]  /*6c30*/  LEA R8, P0, R0, R152, 0x7 ;  /* 0x0000009800087211 */ /* 0x002fc800078038ff */
[----:B------:R-:W-:-:S05]  /*6c40*/  LEA.HI.X R9, R0, R153, R2, 0x7, P0 ;  /* 0x0000009900097211 */ /* 0x000fca00000f3c02 */
[----:B------:R-:W-:Y:S01]  /*6c50*/  @!PT LDS RZ, [RZ] ;  /* 0x00000000fffff984 */ /* 0x000fe20000000800 */
[----:B------:R-:W-:Y:S01]  /*6c60*/  @!PT LDS RZ, [RZ] ;  /* 0x00000000fffff984 */ /* 0x000fe20000000800 */
[----:B------:R-:W-:Y:S01]  /*6c70*/  @!PT LDS RZ, [RZ] ;  /* 0x00000000fffff984 */ /* 0x000fe20000000800 */
[----:B------:R1:W-:Y:S04]  /*6c80*/  LDGSTS.E.BYPASS.LTC128B.128 [R154+0x2000], [R8.64] ;  /* 0x02000000089a7fae */ /* 0x0003e8000b901d46 */
.L_x_5024:
[----:B------:R-:W-:Y:S05]  /*6c90*/  BSYNC B0 ;  /* 0x0000000000007941 */ /* 0x000fea0003800000 */
.L_x_5023:
        /* <DEDUP_REMOVED lines=16> */
.L_x_5026:
[----:B------:R-:W-:Y:S05]  /*6da0*/  BSYNC B0 ;  /* 0x0000000000007941 */ /* 0x000fea0003800000 */
.L_x_5025:
[----:B----4-:R-:W-:Y:S01]  /*6db0*/  SHF.R.S32.HI R2, RZ, 0x1f, R149 ;  /* 0x0000001fff027819 */ /* 0x010fe20000011495 */
[----:B------:R-:W-:Y:S01]  /*6dc0*/  IMAD.WIDE.U32 R112, R149, c[0x0][0x320], R112 ;  /* 0x0000c80095707a25 */ /* 0x000fe200078e0070 */
[----:B------:R-:W0:Y:S03]  /*6dd0*/  LDGDEPBAR ;  /* 0x00000000000079af */ /* 0x000e260000000000 */
[----:B------:R-:W-:Y:S01]  /*6de0*/  IMAD R2, R2, c[0x0][0x320], RZ ;  /* 0x0000c80002027a24 */ /* 0x000fe200078e02ff */
[----:B-1----:R-:W-:-:S03]  /*6df0*/  LEA R8, P0, R112, c[0x0][0x318], 0x2 ;  /* 0x0000c60070087a11 */ /* 0x002fc600078010ff */
[----:B------:R-:W-:-:S04]  /*6e00*/  IMAD R2, R149, c[0x0][0x324], R2 ;  /* 0x0000c90095027a24 */ /* 0x000fc800078e0202 */
[----:B------:R-:W-:-:S05]  /*6e10*/  IMAD.IADD R2, R113, 0x1, R2 ;  /* 0x0000000171027824 */ /* 0x000fca00078e0202 */
[----:B------:R-:W-:-:S05]  /*6e20*/  LEA.HI.X R9, R112, c[0x0][0x31c], R2, 0x2, P0 ;  /* 0x0000c70070097a11 */ /* 0x000fca00000f1402 */
[----:B------:R1:W4:Y:S01]  /*6e30*/  LDG.E R3, [R8.64] ;  /* 0x0000000608037981 */ /* 0x000322000c1e1900 */
[----:B------:R-:W-:Y:S01]  /*6e40*/  ISETP.GE.AND P2, PT, R110, R5, PT ;  /* 0x000000056e00720c */ /* 0x000fe20003f46270 */
[----:B------:R-:W4:Y:S01]  /*6e50*/  MUFU.RCP R120, c[0x0][0x238] ;  /* 0x00008e0000787b08 */ /* 0x000f220000001000 */
[----:B------:R-:W-:-:S04]  /*6e60*/  DEPBAR.LE SB0, 0x0 ;  /* 0x000080000000791a */ /* 0x000fc80000000000 */
[----:B------:R-:W5:Y:S04]  /*6e70*/  S2R R2, SR_TID.X ;  /* 0x0000000000027919 */ /* 0x000f680000002100 */
[----:B------:R-:W-:Y:S01]  /*6e80*/  BAR.SYNC.DEFER_BLOCKING 0x0 ;  /* 0x0000000000007b1d */ /* 0x000fe20000010000 */
[----:B------:R-:W-:-:S04]  /*6e90*/  LEA R158, P0, R100, c[0x0][0x170], 0x1 ;  /* 0x00005c00649e7a11 */ /* 0x000fc800078008ff */
[----:B------:R-:W-:Y:S01]  /*6ea0*/  LEA.HI.X R159, R100, c[0x0][0x174], R103, 0x1, P0 ;  /* 0x00005d00649f7a11 */ /* 0x000fe200000f0c67 */
[----:B------:R-:W-:Y:S01]  /*6eb0*/  BSSY B0, `(.L_x_5027) ;  /* 0x0000016000007945 */ /* 0x000fe20003800000 */
[----:B-----5:R-:W-:-:S04]  /*6ec0*/  SHF.R.S32.HI R7, RZ, 0x1f, R2 ;  /* 0x0000001fff077819 */ /* 0x020fc80000011402 */
[----:B------:R-:W-:Y:S01]  /*6ed0*/  LEA.HI R16, R7, R2, RZ, 0x5 ;  /* 0x0000000207107211 */ /* 0x000fe200078f28ff */
[----:B------:R2:W-:Y:S03]  /*6ee0*/  @P2 STS [R154+0x3000], RZ ;  /* 0x003000ff9a002388 */ /* 0x0005e60000000800 */
[----:B-1----:R-:W-:Y:S01]  /*6ef0*/  LOP3.LUT R9, R16, 0xffffffe0, RZ, 0xc0, !PT ;  /* 0xffffffe010097812 */ /* 0x002fe200078ec0ff */
[----:B------:R2:W-:Y:S04]  /*6f00*/  @P2 STS [R154+0x3004], RZ ;  /* 0x003004ff9a002388 */ /* 0x0005e80000000800 */
[----:B------:R2:W-:Y:S01]  /*6f10*/  @P2 STS.64 [R154+0x3008], RZ ;  /* 0x003008ff9a002388 */ /* 0x0005e20000000a00 */
[----:B------:R-:W-:-:S05]  /*6f20*/  IMAD.IADD R8, R2, 0x1, -R9 ;  /* 0x0000000102087824 */ /* 0x000fca00078e0a09 */
[----:B------:R-:W-:-:S04]  /*6f30*/  SHF.R.S32.HI R155, RZ, 0x1f, R8 ;  /* 0x0000001fff9b7819 */ /* 0x000fc80000011408 */
[----:B------:R-:W-:-:S04]  /*6f40*/  LEA.HI R155, R155, R8, RZ, 0x2 ;  /* 0x000000089b9b7211 */ /* 0x000fc800078f10ff */
[----:B------:R-:W-:Y:S01]  /*6f50*/  SHF.R.S32.HI R155, RZ, 0x2, R155 ;  /* 0x00000002ff9b7819 */ /* 0x000fe2000001149b */
[----:B----4-:R-:W-:Y:S01]  /*6f60*/  FMUL.FTZ R120, R3, R120 ;  /* 0x0000007803787220 */ /* 0x010fe20000410000 */
[----:B------:R-:W-:Y:S05]  /*6f70*/  @P2 BRA `(.L_x_5028) ;  /* 0x0000009000002947 */ /* 0x000fea0003800000 */
[----:B--2---:R-:W-:-:S13]  /*6f80*/  ISETP.GE.AND P0, PT, R108, c[0x0][0x220], PT ;  /* 0x000088006c007a0c */ /* 0x004fda0003f06270 */
        /* <DEDUP_REMOVED lines=8> */
.L_x_5028:
[----:B--2---:R-:W-:Y:S05]  /*7010*/  BSYNC B0 ;  /* 0x0000000000007941 */ /* 0x004fea0003800000 */
.L_x_5027:
        /* <DEDUP_REMOVED lines=13> */
.L_x_5030:
[----:B------:R-:W-:Y:S05]  /*70f0*/  BSYNC B0 ;  /* 0x0000000000007941 */ /* 0x000fea0003800000 */
.L_x_5029:
        /* <DEDUP_REMOVED lines=15> */
.L_x_5032:
[----:B------:R-:W-:Y:S05]  /*71f0*/  BSYNC B0 ;  /* 0x0000000000007941 */ /* 0x000fea0003800000 */
.L_x_5031:
        /* <DEDUP_REMOVED lines=21> */
.L_x_5034:
[----:B------:R-:W-:Y:S05]  /*7350*/  BSYNC B0 ;  /* 0x0000000000007941 */ /* 0x000fea0003800000 */
.L_x_5033:
[CC--:B------:R-:W-:Y:S01]  /*7360*/  LEA.HI R3, R7.reuse, R2.reuse, RZ, 0x4 ;  /* 0x0000000207037211 */ /* 0x0c0fe200078f20ff */
[----:B------:R-:W-:Y:S01]  /*7370*/  IMAD.SHL.U32 R10, R0, 0x40, RZ ;  /* 0x00000040000a7824 */ /* 0x000fe200078e00ff */
[----:B------:R-:W-:Y:S01]  /*7380*/  LEA.HI R6, R7, R2, RZ, 0x3 ;  /* 0x0000000207067211 */ /* 0x000fe200078f18ff */
[----:B------:R-:W0:Y:S01]  /*7390*/  LDGDEPBAR ;  /* 0x00000000000079af */ /* 0x000e220000000000 */
[----:B------:R-:W-:Y:S02]  /*73a0*/  SHF.R.S32.HI R117, RZ, 0x4, R3 ;  /* 0x00000004ff757819 */ /* 0x000fe40000011403 */
[----:B------:R-:W-:Y:S02]  /*73b0*/  LOP3.LUT R3, R3, 0xfffffff0, RZ, 0xc0, !PT ;  /* 0xfffffff003037812 */ /* 0x000fe400078ec0ff */
[----:B-1----:R-:W-:Y:S02]  /*73c0*/  LEA.HI R4, R117, R117, RZ, 0x1 ;  /* 0x0000007575047211 */ /* 0x002fe400078f08ff */
[----:B------:R-:W-:Y:S01]  /*73d0*/  LOP3.LUT R7, R6, 0xfffffff8, RZ, 0xc0, !PT ;  /* 0xfffffff806077812 */ /* 0x000fe200078ec0ff */
[----:B------:R-:W-:Y:S01]  /*73e0*/  IMAD.IADD R3, R2, 0x1, -R3 ;  /* 0x0000000102037824 */ /* 0x000fe200078e0a03 */
[----:B------:R-:W-:-:S02]  /*73f0*/  LOP3.LUT R4, R4, 0xfffffffe, RZ, 0xc0, !PT ;  /* 0xfffffffe04047812 */ /* 0x000fc400078ec0ff */
[----:B------:R-:W-:Y:S01]  /*7400*/  SHF.R.S32.HI R5, RZ, 0x3, R6 ;  /* 0x00000003ff057819 */ /* 0x000fe20000011406 */
[----:B------:R-:W-:Y:S01]  /*7410*/  IMAD.IADD R12, R2, 0x1, -R7 ;  /* 0x00000001020c7824 */ /* 0x000fe200078e0a07 */
[----:B------:R-:W-:Y:S01]  /*7420*/  LOP3.LUT R8, R54, 0x7fffffe, RZ, 0xc0, !PT ;  /* 0x07fffffe36087812 */ /* 0x000fe200078ec0ff */
[----:B------:R-:W-:Y:S01]  /*7430*/  IMAD.IADD R117, R117, 0x1, -R4 ;  /* 0x0000000175757824 */ /* 0x000fe200078e0a04 */
[----:B------:R-:W-:Y:S01]  /*7440*/  SHF.R.S32.HI R54, RZ, 0x1f, R3 ;  /* 0x0000001fff367819 */ /* 0x000fe20000011403 */
[----:B------:R-:W-:Y:S01]  /*7450*/  IMAD.SHL.U32 R2, R2, 0x2, RZ ;  /* 0x0000000202027824 */ /* 0x000fe200078e00ff */
[----:B------:R-:W-:Y:S01]  /*7460*/  LEA.HI R6, R6, R5, RZ, 0x1 ;  /* 0x0000000506067211 */ /* 0x000fe200078f08ff */
[----:B------:R-:W-:Y:S01]  /*7470*/  IMAD.IADD R45, R3, 0x1, -R8 ;  /* 0x00000001032d7824 */ /* 0x000fe200078e0a08 */
[----:B------:R-:W-:Y:S02]  /*7480*/  LEA.HI R4, R12, R12, RZ, 0x1 ;  /* 0x0000000c0c047211 */ /* 0x000fe400078f08ff */
[----:B------:R-:W-:-:S02]  /*7490*/  LEA.HI R54, R54, R3, RZ, 0x3 ;  /* 0x0000000336367211 */ /* 0x000fc400078f18ff */
[----:B------:R-:W-:Y:S02]  /*74a0*/  LOP3.LUT R6, R6, 0xfffffffe, RZ, 0xc0, !PT ;  /* 0xfffffffe06067812 */ /* 0x000fe400078ec0ff */
[----:B------:R-:W-:Y:S01]  /*74b0*/  LOP3.LUT R3, R4, 0xfffffffe, RZ, 0xc0, !PT ;  /* 0xfffffffe04037812 */ /* 0x000fe200078ec0ff */
[----:B------:R-:W-:Y:S01]  /*74c0*/  IMAD.SHL.U32 R54, R54, 0x20, RZ ;  /* 0x0000002036367824 */ /* 0x000fe200078e00ff */
        /* <DEDUP_REMOVED lines=20> */
[----:B------:R-:W-:-:S02]  /*7610*/  LOP3.LUT R3, R3, R10, RZ, 0x3c, !PT ;  /* 0x0000000a03037212 */ /* 0x000fc400078e3cff */
[----:B------:R-:W-:Y:S02]  /*7620*/  LOP3.LUT R6, R5, R6, RZ, 0x3c, !PT ;  /* 0x0000000605067212 */ /* 0x000fe400078e3cff */
[----:B------:R-:W-:Y:S01]  /*7630*/  LOP3.LUT P2, RZ, R0, 0x2, RZ, 0xc0, !PT ;  /* 0x0000000200ff7812 */ /* 0x000fe2000784c0ff */
[----:B------:R-:W-:Y:S01]  /*7640*/  IMAD.IADD R119, R3, 0x1, R8 ;  /* 0x0000000103777824 */ /* 0x000fe200078e0208 */
[----:B------:R-:W-:Y:S01]  /*7650*/  LOP3.LUT R122, R2, 0x6, RZ, 0xc0, !PT ;  /* 0x00000006027a7812 */ /* 0x000fe200078ec0ff */
[----:B------:R-:W-:Y:S02]  /*7660*/  IMAD.U32 R117, R117, 0x20, R6 ;  /* 0x0000002075757824 */ /* 0x000fe400078e0006 */
[----:B------:R-:W-:Y:S02]  /*7670*/  IMAD.SHL.U32 R119, R119, 0x2, RZ ;  /* 0x0000000277777824 */ /* 0x000fe400078e00ff */
[----:B------:R-:W-:Y:S02]  /*7680*/  IMAD.SHL.U32 R117, R117, 0x2, RZ ;  /* 0x0000000275757824 */ /* 0x000fe400078e00ff */
[----:B------:R-:W-:Y:S01]  /*7690*/  IMAD.MOV.U32 R0, RZ, RZ, 0x20 ;  /* 0x00000020ff007424 */ /* 0x000fe200078e00ff */
[----:B------:R-:W-:Y:S01]  /*76a0*/  LDSM.16.M88.4 R8, [R119] ;  /* 0x000000007708783b */ /* 0x000fe20000000200 */
[----:B------:R-:W-:Y:S01]  /*76b0*/  IMAD R93, R125, 0x80, R122 ;  /* 0x000000807d5d7824 */ /* 0x000fe200078e027a */
[----:B------:R-:W-:Y:S01]  /*76c0*/  IADD3 R4, R117, 0x1000, RZ ;  /* 0x0000100075047810 */ /* 0x000fe20007ffe0ff */
[----:B------:R-:W-:Y:S01]  /*76d0*/  IMAD.IADD R157, R3, 0x1, R54 ;  /* 0x00000001039d7824 */ /* 0x000fe200078e0236 */
[----:B------:R-:W1:Y:S01]  /*76e0*/  LDSM.16.M88.4 R12, [R117+0x1400] ;  /* 0x00140000750c783b */ /* 0x000e620000000200 */
[----:B------:R-:W-:Y:S01]  /*76f0*/  SEL R0, R0, 0xffffffe0, !P2 ;  /* 0xffffffe000007807 */ /* 0x000fe20005000000 */
[----:B------:R-:W-:Y:S01]  /*7700*/  I2F R69, R93 ;  /* 0x0000005d00457306 */ /* 0x000fe20000201400 */
[----:B------:R-:W-:Y:S01]  /*7710*/  IADD3 R116, R117, 0x1020, RZ ;  /* 0x0000102075747810 */ /* 0x000fe20007ffe0ff */
[----:B------:R-:W5:Y:S01]  /*7720*/  LDSM.16.M88.4 R32, [R117+0x1000] ;  /* 0x001000007520783b */ /* 0x000f620000000200 */
[----:B------:R-:W-:Y:S01]  /*7730*/  @P0 IADD3 R116, R4, -0x20, RZ ;  /* 0xffffffe004740810 */ /* 0x000fe20007ffe0ff */
[----:B------:R-:W-:Y:S01]  /*7740*/  IMAD.IADD R118, R119, 0x1, R0 ;  /* 0x0000000177767824 */ /* 0x000fe200078e0200 */
[C---:B------:R-:W-:Y:S01]  /*7750*/  IADD3 R71, R93.reuse, 0x18, RZ ;  /* 0x000000185d477810 */ /* 0x040fe20007ffe0ff */
[----:B------:R-:W-:Y:S01]  /*7760*/  LDSM.16.M88.4 R56, [R117+0x1800] ;  /* 0x001800007538783b */ /* 0x000fe20000000200 */
[----:B------:R-:W-:-:S02]  /*7770*/  IADD3 R65, R93, 0x10, RZ ;  /* 0x000000105d417810 */ /* 0x000fc40007ffe0ff */
[----:B------:R-:W-:Y:S01]  /*7780*/  I2F R63, R71 ;  /* 0x00000047003f7306 */ /* 0x000fe20000201400 */
[----:B------:R-:W-:Y:S01]  /*7790*/  LDSM.16.M88.4 R4, [R118] ;  /* 0x000000007604783b */ /* 0x000fe20000000200 */
[C---:B------:R-:W-:Y:S02]  /*77a0*/  IADD3 R55, R93.reuse, 0x11, RZ ;  /* 0x000000115d377810 */ /* 0x040fe40007ffe0ff */
[C---:B------:R-:W-:Y:S01]  /*77b0*/  IADD3 R67, R93.reuse, 0x19, RZ ;  /* 0x000000195d437810 */ /* 0x040fe20007ffe0ff */
[----:B---3--:R-:W3:Y:S01]  /*77c0*/  LDSM.16.M88.4 R20, [R116+0x400] ;  /* 0x000400007414783b */ /* 0x008ee20000000200 */
[----:B------:R-:W-:Y:S02]  /*77d0*/  IADD3 R61, R93, 0x20, RZ ;  /* 0x000000205d3d7810 */ /* 0x000fe40007ffe0ff */
[----:B------:R-:W-:Y:S01]  /*77e0*/  I2F R47, R71 ;  /* 0x00000047002f7306 */ /* 0x000fe20000201400 */
[----:B------:R-:W2:Y:S01]  /*77f0*/  LDSM.16.M88.4 R40, [R116] ;  /* 0x000000007428783b */ /* 0x000ea20000000200 */
[----:B------:R-:W-:-:S02]  /*7800*/  IADD3 R115, R116, 0x400, RZ ;  /* 0x0000040074737810 */ /* 0x000fc40007ffe0ff */
[C---:B------:R-:W-:Y:S01]  /*7810*/  IADD3 R114, R116.reuse, 0x800, RZ ;  /* 0x0000080074727810 */ /* 0x040fe20007ffe0ff */
[----:B------:R-:W4:Y:S01]  /*7820*/  LDSM.16.M88.4 R24, [R116+0x800] ;  /* 0x000800007418783b */ /* 0x000f220000000200 */
[C---:B------:R-:W-:Y:S02]  /*7830*/  IADD3 R113, R116.reuse, 0xc00, RZ ;  /* 0x00000c0074717810 */ /* 0x040fe40007ffe0ff */
[----:B------:R-:W2:Y:S01]  /*7840*/  I2F R37, R65 ;  /* 0x0000004100257306 */ /* 0x000ea20000201400 */
[C---:B------:R-:W-:Y:S02]  /*7850*/  IADD3 R112, R116.reuse, 0x1000, RZ ;  /* 0x0000100074707810 */ /* 0x040fe40007ffe0ff */
        /* <DEDUP_REMOVED lines=9> */
[----:B------:R-:W1:Y:S01]  /*78f0*/  I2F R32, R55 ;  /* 0x0000003700207306 */ /* 0x000e620000201400 */
[C---:B---3--:R-:W-:Y:S07]  /*7900*/  HMMA.16816.F32.BF16 R28, R4.reuse, R20, R28 ;  /* 0x00000014041c723c */ /* 0x048fee000004181c */
[----:B------:R-:W3:Y:S01]  /*7910*/  I2F R33, R55 ;  /* 0x0000003700217306 */ /* 0x000ee20000201400 */
[----:B------:R-:W-:Y:S01]  /*7920*/  IMAD.U32 R21, R16, 0x10, R155 ;  /* 0x0000001010157824 */ /* 0x000fe200078e009b */
[----:B------:R-:W-:Y:S04]  /*7930*/  HMMA.16816.F32.BF16 R12, R4, R22, R12 ;  /* 0x00000016040c723c */ /* 0x000fe8000004180c */
[----:B------:R-:W-:-:S04]  /*7940*/  IADD3 R21, -R148, 0x1, R21 ;  /* 0x0000000194157810 */ /* 0x000fc80007ffe115 */
[----:B------:R-:W-:Y:S07]  /*7950*/  HMMA.16816.F32.BF16 R16, R8, R56, RZ ;  /* 0x000000380810723c */ /* 0x000fee00000418ff */
[----:B------:R-:W-:Y:S01]  /*7960*/  IADD3 R57, R21, c[0x0][0x2e8], R52 ;  /* 0x0000ba0015397a10 */ /* 0x000fe20007ffe034 */
[----:B--2---:R-:W-:Y:S01]  /*7970*/  HMMA.16816.F32.BF16 R48, R4, R40, R48 ;  /* 0x000000280430723c */ /* 0x004fe20000041830 */
[----:B------:R-:W2:Y:S01]  /*7980*/  I2F R40, R67 ;  /* 0x0000004300287306 */ /* 0x000ea20000201400 */
[C---:B------:R-:W-:Y:S01]  /*7990*/  FFMA.FTZ R37, R120.reuse, R37, R28 ;  /* 0x0000002578257223 */ /* 0x040fe2000001001c */
[C---:B------:R-:W-:Y:S01]  /*79a0*/  IADD3 R21, R57.reuse, 0x8, RZ ;  /* 0x0000000839157810 */ /* 0x040fe20007ffe0ff */
[C---:B-1----:R-:W-:Y:S01]  /*79b0*/  FFMA.FTZ R62, R120.reuse, R32, R29 ;  /* 0x00000020783e7223 */ /* 0x042fe2000001001d */
[-C--:B------:R-:W-:Y:S01]  /*79c0*/  IMNMX R2, R57, R52.reuse, PT ;  /* 0x0000003439027217 */ /* 0x080fe20003800200 */
[C---:B---3--:R-:W-:Y:S01]  /*79d0*/  FFMA.FTZ R31, R120.reuse, R33, R31 ;  /* 0x00000021781f7223 */ /* 0x048fe2000001001f */
[----:B------:R-:W-:Y:S01]  /*79e0*/  IMNMX R68, R21, R52, PT ;  /* 0x0000003415447217 */ /* 0x000fe20003800200 */
[----:B------:R-:W-:Y:S01]  /*79f0*/  HMMA.16816.F32.BF16 R56, R8, R58, RZ ;  /* 0x0000003a0838723c */ /* 0x000fe200000418ff */
[----:B------:R-:W1:Y:S01]  /*7a00*/  LDSM.16.M88.4 R20, [R117+0x1c00] ;  /* 0x001c00007514783b */ /* 0x000e620000000200 */
[C---:B------:R-:W-:Y:S01]  /*7a10*/  FFMA.FTZ R12, R120.reuse, R63, R12 ;  /* 0x0000003f780c7223 */ /* 0x040fe2000001000c */
[C---:B------:R-:W-:Y:S01]  /*7a20*/  ISETP.GE.AND P2, PT, R71.reuse, R2, PT ;  /* 0x000000024700720c */ /* 0x040fe20003f46270 */
[C---:B------:R-:W-:Y:S01]  /*7a30*/  FFMA.FTZ R14, R120.reuse, R47, R14 ;  /* 0x0000002f780e7223 */ /* 0x040fe2000001000e */
[----:B------:R-:W-:Y:S01]  /*7a40*/  ISETP.GE.AND P0, PT, R71, R68, PT ;  /* 0x000000444700720c */ /* 0x000fe20003f06270 */
[C---:B------:R-:W-:Y:S01]  /*7a50*/  FFMA.FTZ R44, R120.reuse, R44, R15 ;  /* 0x0000002c782c7223 */ /* 0x040fe2000001000f */
[C---:B------:R-:W-:Y:S01]  /*7a60*/  ISETP.GE.AND P5, PT, R55.reuse, R2, PT ;  /* 0x000000023700720c */ /* 0x040fe20003fa6270 */
[----:B----4-:R-:W-:Y:S01]  /*7a70*/  HMMA.16816.F32.BF16 R16, R4, R24, R16 ;  /* 0x000000180410723c */ /* 0x010fe20000041810 */
[----:B------:R-:W-:Y:S01]  /*7a80*/  ISETP.GE.AND P3, PT, R55, R68, PT ;  /* 0x000000443700720c */ /* 0x000fe20003f66270 */
[C---:B--2---:R-:W-:Y:S01]  /*7a90*/  FFMA.FTZ R40, R120.reuse, R40, R13 ;  /* 0x0000002878287223 */ /* 0x044fe2000001000d */
[----:B------:R-:W-:Y:S01]  /*7aa0*/  IADD3 R55, R93, 0x21, RZ ;  /* 0x000000215d377810 */ /* 0x000fe20007ffe0ff */
[----:B------:R-:W-:Y:S01]  /*7ab0*/  FFMA.FTZ R30, R120, R39, R30 ;  /* 0x00000027781e7223 */ /* 0x000fe2000001001e */
[----:B------:R-:W-:Y:S01]  /*7ac0*/  FSEL R64, R12, -INF , !P2 ;  /* 0xff8000000c407808 */ /* 0x000fe20005000000 */
[----:B------:R-:W2:Y:S01]  /*7ad0*/  I2F R41, R61 ;  /* 0x0000003d00297306 */ /* 0x000ea20000201400 */
[----:B------:R-:W-:Y:S01]  /*7ae0*/  FSEL R95, R14, -INF , !P0 ;  /* 0xff8000000e5f7808 */ /* 0x000fe20004000000 */
[----:B------:R-:W-:Y:S01]  /*7af0*/  HMMA.16816.F32.BF16 R32, R8, R34, RZ ;  /* 0x000000220820723c */ /* 0x000fe200000418ff */
[----:B------:R-:W-:Y:S01]  /*7b00*/  ISETP.GE.AND P6, PT, R65, R2, PT ;  /* 0x000000024100720c */ /* 0x000fe20003fc6270 */
[----:B------:R-:W-:Y:S01]  /*7b10*/  LDSM.16.M88.4 R12, [R117+0x2000] ;  /* 0x00200000750c783b */ /* 0x000fe20000000200 */
[----:B------:R-:W-:Y:S01]  /*7b20*/  IADD3 R63, R93, 0x28, RZ ;  /* 0x000000285d3f7810 */ /* 0x000fe20007ffe0ff */
[----:B------:R-:W-:Y:S01]  /*7b30*/  FFMA.FTZ R48, R120, R69, R48 ;  /* 0x0000004578307223 */ /* 0x000fe20000010030 */
[----:B------:R-:W-:Y:S01]  /*7b40*/  FSEL R52, R37, -INF , !P6 ;  /* 0xff80000025347808 */ /* 0x000fe20007000000 */
[----:B------:R-:W3:Y:S01]  /*7b50*/  I2F R29, R55 ;  /* 0x00000037001d7306 */ /* 0x000ee20000201400 */
[----:B------:R-:W4:Y:S01]  /*7b60*/  LDSM.16.M88.4 R36, [R116+0xc00] ;  /* 0x000c00007424783b */ /* 0x000f220000000200 */
[----:B------:R-:W-:Y:S01]  /*7b70*/  HMMA.16816.F32.BF16 R56, R4, R26, R56 ;  /* 0x0000001a0438723c */ /* 0x000fe20000041838 */
[----:B------:R-:W-:-:S02]  /*7b80*/  FSEL R97, R31, -INF , !P3 ;  /* 0xff8000001f617808 */ /* 0x000fc40005800000 */
[----:B------:R-:W-:Y:S02]  /*7b90*/  IADD3 R47, R93, 0x1, RZ ;  /* 0x000000015d2f7810 */ /* 0x000fe40007ffe0ff */
[-C--:B------:R-:W-:Y:S01]  /*7ba0*/  ISETP.GE.AND P4, PT, R65, R68.reuse, PT ;  /* 0x000000444100720c */ /* 0x080fe20003f86270 */
[----:B------:R-:W5:Y:S01]  /*7bb0*/  I2F R28, R55 ;  /* 0x00000037001c7306 */ /* 0x000f620000201400 */
[C---:B------:R-:W-:Y:S01]  /*7bc0*/  ISETP.GE.AND P0, PT, R55.reuse, R68, PT ;  /* 0x000000443700720c */ /* 0x040fe20003f06270 */
[C---:B--2---:R-:W-:Y:S01]  /*7bd0*/  FFMA.FTZ R16, R120.reuse, R41, R16 ;  /* 0x0000002978107223 */ /* 0x044fe20000010010 */
[----:B------:R-:W-:Y:S01]  /*7be0*/  ISETP.GE.AND P2, PT, R55, R2, PT ;  /* 0x000000023700720c */ /* 0x000fe20003f46270 */
[----:B------:R-:W-:Y:S01]  /*7bf0*/  FFMA.FTZ R18, R120, R45, R18 ;  /* 0x0000002d78127223 */ /* 0x000fe20000010012 */
[----:B------:R-:W-:Y:S02]  /*7c00*/  FSEL R83, R30, -INF , !P4 ;  /* 0xff8000001e537808 */ /* 0x000fe40006000000 */
[----:B------:R-:W-:Y:S01]  /*7c10*/  ISETP.GE.AND P4, PT, R67, R68, PT ;  /* 0x000000444300720c */ /* 0x000fe20003f86270 */
[----:B------:R-:W2:Y:S01]  /*7c20*/  I2F R31, R63 ;  /* 0x0000003f001f7306 */ /* 0x000ea20000201400 */
[----:B---3--:R-:W-:Y:S01]  /*7c30*/  FFMA.FTZ R29, R120, R29, R19 ;  /* 0x0000001d781d7223 */ /* 0x008fe20000010013 */
[----:B------:R-:W-:Y:S01]  /*7c40*/  HMMA.16816.F32.BF16 R32, R4, R42, R32 ;  /* 0x0000002a0420723c */ /* 0x000fe20000041820 */
[----:B------:R-:W-:-:S02]  /*7c50*/  FSEL R62, R62, -INF , !P5 ;  /* 0xff8000003e3e7808 */ /* 0x000fc40006800000 */
[----:B------:R-:W-:Y:S02]  /*7c60*/  IADD3 R19, R93, 0x8, RZ ;  /* 0x000000085d137810 */ /* 0x000fe40007ffe0ff */
[----:B------:R-:W-:Y:S01]  /*7c70*/  ISETP.GE.AND P6, PT, R67, R2, PT ;  /* 0x000000024300720c */ /* 0x000fe20003fc6270 */
[C---:B-----5:R-:W-:Y:S01]  /*7c80*/  FFMA.FTZ R17, R120.reuse, R28, R17 ;  /* 0x0000001c78117223 */ /* 0x060fe20000010011 */
[----:B------:R-:W-:Y:S01]  /*7c90*/  FSEL R55, R29, -INF , !P0 ;  /* 0xff8000001d377808 */ /* 0x000fe20004000000 */
[----:B-1----:R-:W-:Y:S01]  /*7ca0*/  HMMA.16816.F32.BF16 R24, R8, R20, RZ ;  /* 0x000000140818723c */ /* 0x002fe200000418ff */
[----:B------:R-:W1:Y:S01]  /*7cb0*/  I2F R21, R63 ;  /* 0x0000003f00157306 */ /* 0x000e620000201400 */
[C---:B------:R-:W-:Y:S02]  /*7cc0*/  ISETP.GE.AND P5, PT, R61.reuse, R2, PT ;  /* 0x000000023d00720c */ /* 0x040fe40003fa6270 */
[-C--:B------:R-:W-:Y:S01]  /*7cd0*/  ISETP.GE.AND P3, PT, R61, R68.reuse, PT ;  /* 0x000000443d00720c */ /* 0x080fe20003f66270 */
[----:B--2---:R-:W-:Y:S01]  /*7ce0*/  FFMA.FTZ R56, R120, R31, R56 ;  /* 0x0000001f78387223 */ /* 0x004fe20000010038 */
[----:B------:R-:W-:Y:S01]  /*7cf0*/  FSEL R81, R44, -INF , !P4 ;  /* 0xff8000002c517808 */ /* 0x000fe20006000000 */
[----:B------:R-:W2:Y:S02]  /*7d00*/  LDSM.16.M88.4 R28, [R116+0x1000] ;  /* 0x00100000741c783b */ /* 0x000ea40000000200 */
[----:B------:R-:W3:Y:S01]  /*7d10*/  I2F R20, R47 ;  /* 0x0000002f00147306 */ /* 0x000ee20000201400 */
[----:B------:R-:W-:-:S02]  /*7d20*/  ISETP.GE.AND P4, PT, R63, R68, PT ;  /* 0x000000443f00720c */ /* 0x000fc40003f86270 */
[----:B------:R-:W-:Y:S02]  /*7d30*/  FSEL R74, R17, -INF , !P2 ;  /* 0xff800000114a7808 */ /* 0x000fe40005000000 */
[----:B------:R-:W-:Y:S02]  /*7d40*/  FSEL R72, R40, -INF , !P6 ;  /* 0xff80000028487808 */ /* 0x000fe40007000000 */
[----:B------:R-:W-:Y:S01]  /*7d50*/  FSEL R80, R16, -INF , !P5 ;  /* 0xff80000010507808 */ /* 0x000fe20006800000 */
[----:B-1----:R-:W-:Y:S01]  /*7d60*/  FFMA.FTZ R21, R120, R21, R58 ;  /* 0x0000001578157223 */ /* 0x002fe2000001003a */
[----:B------:R1:W5:Y:S01]  /*7d70*/  I2F R45, R19 ;  /* 0x00000013002d7306 */ /* 0x0003620000201400 */
[----:B------:R-:W-:Y:S02]  /*7d80*/  FSEL R85, R18, -INF , !P3 ;  /* 0xff80000012557808 */ /* 0x000fe40005800000 */
[C---:B------:R-:W-:Y:S02]  /*7d90*/  ISETP.GE.AND P2, PT, R19.reuse, R2, PT ;  /* 0x000000021300720c */ /* 0x040fe40003f46270 */
[----:B------:R-:W-:Y:S01]  /*7da0*/  ISETP.GE.AND P0, PT, R19, R68, PT ;  /* 0x000000441300720c */ /* 0x000fe20003f06270 */
[----:B----4-:R-:W-:Y:S01]  /*7db0*/  HMMA.16816.F32.BF16 R24, R4, R36, R24 ;  /* 0x000000240418723c */ /* 0x010fe20000041818 */
[----:B------:R-:W-:Y:S01]  /*7dc0*/  IADD3 R41, R93, 0x9, RZ ;  /* 0x000000095d297810 */ /* 0x000fe20007ffe0ff */
[C---:B---3--:R-:W-:Y:S01]  /*7dd0*/  FFMA.FTZ R49, R120.reuse, R20, R49 ;  /* 0x0000001478317223 */ /* 0x048fe20000010031 */
[----:B------:R-:W-:Y:S01]  /*7de0*/  ISETP.GE.AND P6, PT, R63, R2, PT ;  /* 0x000000023f00720c */ /* 0x000fe20003fc6270 */
[----:B------:R-:W-:Y:S01]  /*7df0*/  FFMA.FTZ R51, R120, R20, R51 ;  /* 0x0000001478337223 */ /* 0x000fe20000010033 */
[----:B------:R-:W-:Y:S01]  /*7e00*/  FSEL R65, R21, -INF , !P4 ;  /* 0xff80000015417808 */ /* 0x000fe20006000000 */
[----:B------:R3:W4:Y:S01]  /*7e10*/  I2F R44, R41 ;  /* 0x00000029002c7306 */ /* 0x0007220000201400 */
[----:B------:R-:W-:-:S02]  /*7e20*/  FSEL R56, R56, -INF , !P6 ;  /* 0xff80000038387808 */ /* 0x000fc40007000000 */
[C---:B------:R-:W-:Y:S01]  /*7e30*/  ISETP.GE.AND P6, PT, R41.reuse, R2, PT ;  /* 0x000000022900720c */ /* 0x040fe20003fc6270 */
[C---:B-1----:R-:W-:Y:S01]  /*7e40*/  HMMA.16816.F32.BF16 R16, R8.reuse, R22, RZ ;  /* 0x000000160810723c */ /* 0x042fe200000418ff */
[----:B------:R-:W1:Y:S01]  /*7e50*/  LDSM.16.M88.4 R20, [R117+0x2400] ;  /* 0x002400007514783b */ /* 0x000e620000000200 */
[----:B------:R-:W-:Y:S01]  /*7e60*/  ISETP.GE.AND P4, PT, R41, R68, PT ;  /* 0x000000442900720c */ /* 0x000fe20003f86270 */
[CC--:B-----5:R-:W-:Y:S01]  /*7e70*/  FFMA.FTZ R32, R120.reuse, R45.reuse, R32 ;  /* 0x0000002d78207223 */ /* 0x0e0fe20000010020 */
[C---:B------:R-:W-:Y:S01]  /*7e80*/  ISETP.GE.AND P5, PT, R47.reuse, R2, PT ;  /* 0x000000022f00720c */ /* 0x040fe20003fa6270 */
[C---:B------:R-:W-:Y:S01]  /*7e90*/  FFMA.FTZ R34, R120.reuse, R45, R34 ;  /* 0x0000002d78227223 */ /* 0x040fe20000010022 */
[----:B------:R-:W-:Y:S02]  /*7ea0*/  ISETP.GE.AND P3, PT, R47, R68, PT ;  /* 0x000000442f00720c */ /* 0x000fe40003f66270 */
[C---:B------:R-:W-:Y:S02]  /*7eb0*/  IADD3 R47, R93.reuse, 0x30, RZ ;  /* 0x000000305d2f7810 */ /* 0x040fe40007ffe0ff */
[----:B------:R-:W-:Y:S01]  /*7ec0*/  IADD3 R45, R93, 0x31, RZ ;  /* 0x000000315d2d7810 */ /* 0x000fe20007ffe0ff */
[----:B---3--:R-:W-:Y:S01]  /*7ed0*/  HMMA.16816.F32.BF16 R40, R8, R12, RZ ;  /* 0x0000000c0828723c */ /* 0x008fe200000418ff */
[----:B------:R-:W3:Y:S01]  /*7ee0*/  I2F R37, R47 ;  /* 0x0000002f00257306 */ /* 0x000ee20000201400 */
[-C--:B----4-:R-:W-:Y:S01]  /*7ef0*/  FFMA.FTZ R33, R120, R44.reuse, R33 ;  /* 0x0000002c78217223 */ /* 0x090fe20000010021 */
[----:B------:R-:W-:Y:S01]  /*7f00*/  FSEL R82, R32, -INF , !P2 ;  /* 0xff80000020527808 */ /* 0x000fe20005000000 */
[----:B------:R-:W-:Y:S01]  /*7f10*/  FFMA.FTZ R35, R120, R44, R35 ;  /* 0x0000002c78237223 */ /* 0x000fe20000010023 */
[----:B------:R-:W-:-:S02]  /*7f20*/  FSEL R129, R34, -INF , !P0 ;  /* 0xff80000022817808 */ /* 0x000fc40004000000 */
[----:B------:R-:W-:Y:S01]  /*7f30*/  FSEL R88, R33, -INF , !P6 ;  /* 0xff80000021587808 */ /* 0x000fe20007000000 */
[----:B------:R-:W-:Y:S01]  /*7f40*/  HMMA.16816.F32.BF16 R12, R8, R14, RZ ;  /* 0x0000000e080c723c */ /* 0x000fe200000418ff */
[----:B------:R4:W5:Y:S01]  /*7f50*/  I2F R36, R45 ;  /* 0x0000002d00247306 */ /* 0x0009620000201400 */
[----:B------:R-:W-:Y:S02]  /*7f60*/  FSEL R131, R35, -INF , !P4 ;  /* 0xff80000023837808 */ /* 0x000fe40006000000 */
[----:B------:R-:W1:Y:S01]  /*7f70*/  LDSM.16.M88.4 R32, [R116+0x1400] ;  /* 0x001400007420783b */ /* 0x000e620000000200 */
[----:B------:R-:W-:Y:S02]  /*7f80*/  FSEL R58, R49, -INF , !P5 ;  /* 0xff800000313a7808 */ /* 0x000fe40006800000 */
[----:B------:R-:W-:Y:S01]  /*7f90*/  FSEL R123, R51, -INF , !P3 ;  /* 0xff800000337b7808 */ /* 0x000fe20005800000 */
[----:B------:R-:W-:Y:S01]  /*7fa0*/  HMMA.16816.F32.BF16 R16, R4, R38, R16 ;  /* 0x000000260410723c */ /* 0x000fe20000041810 */
[C---:B------:R-:W-:Y:S01]  /*7fb0*/  ISETP.GE.AND P5, PT, R47.reuse, R2, PT ;  /* 0x000000022f00720c */ /* 0x040fe20003fa6270 */
[CC--:B---3--:R-:W-:Y:S01]  /*7fc0*/  FFMA.FTZ R24, R120.reuse, R37.reuse, R24 ;  /* 0x0000002578187223 */ /* 0x0c8fe20000010018 */
[----:B------:R-:W-:Y:S01]  /*7fd0*/  ISETP.GE.AND P3, PT, R47, R68, PT ;  /* 0x000000442f00720c */ /* 0x000fe20003f66270 */
[----:B------:R-:W-:Y:S01]  /*7fe0*/  FFMA.FTZ R26, R120, R37, R26 ;  /* 0x00000025781a7223 */ /* 0x000fe2000001001a */
[----:B------:R-:W-:-:S02]  /*7ff0*/  ISETP.GE.AND P2, PT, R45, R2, PT ;  /* 0x000000022d00720c */ /* 0x000fc40003f46270 */
[----:B------:R-:W-:Y:S01]  /*8000*/  ISETP.GE.AND P0, PT, R45, R68, PT ;  /* 0x000000442d00720c */ /* 0x000fe20003f06270 */
[C---:B--2---:R-:W-:Y:S01]  /*8010*/  HMMA.16816.F32.BF16 R40, R4.reuse, R28, R40 ;  /* 0x0000001c0428723c */ /* 0x044fe20000041828 */
[----:B----4-:R-:W2:Y:S01]  /*8020*/  LDSM.16.M88.4 R44, [R117+0x2800] ;  /* 0x00280000752c783b */ /* 0x010ea20000000200 */
[C---:B------:R-:W-:Y:S01]  /*8030*/  IADD3 R61, R93.reuse, 0x38, RZ ;  /* 0x000000385d3d7810 */ /* 0x040fe20007ffe0ff */
[CC--:B-----5:R-:W-:Y:S01]  /*8040*/  FFMA.FTZ R25, R120.reuse, R36.reuse, R25 ;  /* 0x0000002478197223 */ /* 0x0e0fe20000010019 */
[C---:B------:R-:W-:Y:S01]  /*8050*/  IADD3 R51, R93.reuse, 0x39, RZ ;  /* 0x000000395d337810 */ /* 0x040fe20007ffe0ff */
[----:B------:R-:W-:Y:S01]  /*8060*/  FFMA.FTZ R27, R120, R36, R27 ;  /* 0x00000024781b7223 */ /* 0x000fe2000001001b */
[----:B------:R-:W3:Y:S01]  /*8070*/  I2F R49, R61 ;  /* 0x0000003d00317306 */ /* 0x000ee20000201400 */
[----:B------:R-:W-:Y:S01]  /*8080*/  IADD3 R29, R93, 0x40, RZ ;  /* 0x000000405d1d7810 */ /* 0x000fe20007ffe0ff */
[----:B------:R-:W-:Y:S01]  /*8090*/  HMMA.16816.F32.BF16 R12, R4, R30, R12 ;  /* 0x0000001e040c723c */ /* 0x000fe2000004180c */
[----:B------:R-:W-:-:S02]  /*80a0*/  FSEL R86, R24, -INF , !P5 ;  /* 0xff80000018567808 */ /* 0x000fc40006800000 */
[----:B------:R-:W-:Y:S02]  /*80b0*/  FSEL R99, R26, -INF , !P3 ;  /* 0xff8000001a637808 */ /* 0x000fe40005800000 */
[----:B------:R-:W-:Y:S01]  /*80c0*/  FSEL R90, R25, -INF , !P2 ;  /* 0xff800000195a7808 */ /* 0x000fe20005000000 */
[----:B------:R4:W5:Y:S01]  /*80d0*/  I2F R37, R51 ;  /* 0x0000003300257306 */ /* 0x0009620000201400 */
[----:B------:R-:W-:Y:S02]  /*80e0*/  FSEL R91, R27, -INF , !P0 ;  /* 0xff8000001b5b7808 */ /* 0x000fe40004000000 */
[C---:B-1----:R-:W-:Y:S01]  /*80f0*/  HMMA.16816.F32.BF16 R24, R8.reuse, R20, RZ ;  /* 0x000000140818723c */ /* 0x042fe200000418ff */
[C---:B------:R-:W-:Y:S02]  /*8100*/  ISETP.GE.AND P5, PT, R51.reuse, R2, PT ;  /* 0x000000023300720c */ /* 0x040fe40003fa6270 */
[----:B------:R-:W-:Y:S02]  /*8110*/  ISETP.GE.AND P3, PT, R51, R68, PT ;  /* 0x000000443300720c */ /* 0x000fe40003f66270 */
[----:B------:R-:W1:Y:S01]  /*8120*/  I2F R39, R29 ;  /* 0x0000001d00277306 */ /* 0x000e620000201400 */
[CC--:B---3--:R-:W-:Y:S01]  /*8130*/  FFMA.FTZ R16, R120.reuse, R49.reuse, R16 ;  /* 0x0000003178107223 */ /* 0x0c8fe20000010010 */
[C---:B------:R-:W-:Y:S01]  /*8140*/  ISETP.GE.AND P6, PT, R61.reuse, R2, PT ;  /* 0x000000023d00720c */ /* 0x040fe20003fc6270 */
[----:B------:R-:W-:Y:S01]  /*8150*/  FFMA.FTZ R18, R120, R49, R18 ;  /* 0x0000003178127223 */ /* 0x000fe20000010012 */
[----:B------:R-:W-:Y:S01]  /*8160*/  ISETP.GE.AND P4, PT, R61, R68, PT ;  /* 0x000000443d00720c */ /* 0x000fe20003f86270 */
[----:B------:R-:W-:Y:S01]  /*8170*/  HMMA.16816.F32.BF16 R20, R8, R22, RZ ;  /* 0x000000160814723c */ /* 0x000fe200000418ff */
[----:B------:R-:W-:-:S02]  /*8180*/  IADD3 R63, R93, 0x48, RZ ;  /* 0x000000485d3f7810 */ /* 0x000fc40007ffe0ff */
[C---:B----4-:R-:W-:Y:S01]  /*8190*/  IADD3 R51, R93.reuse, 0x41, RZ ;  /* 0x000000415d337810 */ /* 0x050fe20007ffe0ff */
[CC--:B-----5:R-:W-:Y:S01]  /*81a0*/  FFMA.FTZ R17, R120.reuse, R37.reuse, R17 ;  /* 0x0000002578117223 */ /* 0x0e0fe20000010011 */
[----:B------:R-:W-:Y:S01]  /*81b0*/  IADD3 R61, R93, 0x49, RZ ;  /* 0x000000495d3d7810 */ /* 0x000fe20007ffe0ff */
[----:B------:R-:W-:Y:S01]  /*81c0*/  FFMA.FTZ R19, R120, R37, R19 ;  /* 0x0000002578137223 */ /* 0x000fe20000010013 */
[----:B------:R-:W-:Y:S01]  /*81d0*/  FSEL R92, R16, -INF , !P6 ;  /* 0xff800000105c7808 */ /* 0x000fe20007000000 */
[----:B------:R-:W3:Y:S01]  /*81e0*/  I2F R49, R51 ;  /* 0x0000003300317306 */ /* 0x000ee20000201400 */
[----:B------:R-:W-:Y:S01]  /*81f0*/  FSEL R87, R18, -INF , !P4 ;  /* 0xff80000012577808 */ /* 0x000fe20006000000 */
[CC--:B-1----:R-:W-:Y:S01]  /*8200*/  FFMA.FTZ R96, R120.reuse, R39.reuse, R40 ;  /* 0x0000002778607223 */ /* 0x0c2fe20000010028 */
[C---:B------:R-:W-:Y:S01]  /*8210*/  ISETP.GE.AND P6, PT, R51.reuse, R2, PT ;  /* 0x000000023300720c */ /* 0x040fe20003fc6270 */
[----:B------:R-:W-:Y:S01]  /*8220*/  FFMA.FTZ R42, R120, R39, R42 ;  /* 0x00000027782a7223 */ /* 0x000fe2000001002a */
[----:B------:R-:W-:Y:S01]  /*8230*/  ISETP.GE.AND P4, PT, R51, R68, PT ;  /* 0x000000443300720c */ /* 0x000fe20003f86270 */
[----:B------:R-:W-:Y:S01]  /*8240*/  LDSM.16.M88.4 R36, [R117+0x2c00] ;  /* 0x002c00007524783b */ /* 0x000fe20000000200 */
[C---:B------:R-:W-:Y:S01]  /*8250*/  ISETP.GE.AND P2, PT, R29.reuse, R2, PT ;  /* 0x000000021d00720c */ /* 0x040fe20003f46270 */
[----:B------:R1:W4:Y:S01]  /*8260*/  I2F R51, R63 ;  /* 0x0000003f00337306 */ /* 0x0003220000201400 */
[----:B------:R-:W-:Y:S01]  /*8270*/  ISETP.GE.AND P0, PT, R29, R68, PT ;  /* 0x000000441d00720c */ /* 0x000fe20003f06270 */
[----:B------:R-:W-:Y:S01]  /*8280*/  HMMA.16816.F32.BF16 R24, R4, R32, R24 ;  /* 0x000000200418723c */ /* 0x000fe20000041818 */
[----:B------:R-:W5:Y:S01]  /*8290*/  LDSM.16.M88.4 R28, [R116+0x1800] ;  /* 0x00180000741c783b */ /* 0x000f620000000200 */
[----:B------:R-:W-:-:S02]  /*82a0*/  FSEL R94, R17, -INF , !P5 ;  /* 0xff800000115e7808 */ /* 0x000fc40006800000 */
[----:B------:R-:W-:Y:S02]  /*82b0*/  FSEL R79, R19, -INF , !P3 ;  /* 0xff800000134f7808 */ /* 0x000fe40005800000 */
[----:B------:R-:W4:Y:S01]  /*82c0*/  I2F R40, R61 ;  /* 0x0000003d00287306 */ /* 0x000f220000201400 */
[----:B------:R-:W-:Y:S01]  /*82d0*/  FSEL R75, R42, -INF , !P0 ;  /* 0xff8000002a4b7808 */ /* 0x000fe20004000000 */
[----:B--2---:R-:W-:Y:S01]  /*82e0*/  HMMA.16816.F32.BF16 R16, R8, R44, RZ ;  /* 0x0000002c0810723c */ /* 0x004fe200000418ff */
[C---:B------:R-:W-:Y:S01]  /*82f0*/  ISETP.GE.AND P5, PT, R63.reuse, R2, PT ;  /* 0x000000023f00720c */ /* 0x040fe20003fa6270 */
[-C--:B---3--:R-:W-:Y:S01]  /*8300*/  FFMA.FTZ R42, R120, R49.reuse, R41 ;  /* 0x00000031782a7223 */ /* 0x088fe20000010029 */
[----:B------:R-:W-:Y:S02]  /*8310*/  ISETP.GE.AND P3, PT, R63, R68, PT ;  /* 0x000000443f00720c */ /* 0x000fe40003f66270 */
[----:B------:R-:W-:Y:S01]  /*8320*/  FSEL R96, R96, -INF , !P2 ;  /* 0xff80000060607808 */ /* 0x000fe20005000000 */
[C---:B-1----:R-:W-:Y:S01]  /*8330*/  FFMA.FTZ R63, R120.reuse, R49, R43 ;  /* 0x00000031783f7223 */ /* 0x042fe2000001002b */
[----:B------:R-:W-:Y:S01]  /*8340*/  IADD3 R45, R93, 0x50, RZ ;  /* 0x000000505d2d7810 */ /* 0x000fe20007ffe0ff */
[CC--:B----4-:R-:W-:Y:S01]  /*8350*/  FFMA.FTZ R12, R120.reuse, R51.reuse, R12 ;  /* 0x00000033780c7223 */ /* 0x0d0fe2000001000c */
[C---:B------:R-:W-:Y:S01]  /*8360*/  ISETP.GE.AND P2, PT, R61.reuse, R2, PT ;  /* 0x000000023d00720c */ /* 0x040fe20003f46270 */
[C---:B------:R-:W-:Y:S01]  /*8370*/  FFMA.FTZ R14, R120.reuse, R51, R14 ;  /* 0x00000033780e7223 */ /* 0x040fe2000001000e */
[----:B------:R-:W1:Y:S01]  /*8380*/  I2F R41, R45 ;  /* 0x0000002d00297306 */ /* 0x000e620000201400 */
[----:B------:R-:W-:Y:S01]  /*8390*/  ISETP.GE.AND P0, PT, R61, R68, PT ;  /* 0x000000443d00720c */ /* 0x000fe20003f06270 */
[----:B------:R-:W-:Y:S01]  /*83a0*/  HMMA.16816.F32.BF16 R20, R4, R34, R20 ;  /* 0x000000220414723c */ /* 0x000fe20000041814 */
[CC--:B------:R-:W-:Y:S01]  /*83b0*/  FFMA.FTZ R13, R120.reuse, R40.reuse, R13 ;  /* 0x00000028780d7223 */ /* 0x0c0fe2000001000d */
[----:B------:R-:W-:Y:S01]  /*83c0*/  IADD3 R43, R93, 0x51, RZ ;  /* 0x000000515d2b7810 */ /* 0x000fe20007ffe0ff */
[----:B------:R-:W-:Y:S01]  /*83d0*/  FFMA.FTZ R15, R120, R40, R15 ;  /* 0x00000028780f7223 */ /* 0x000fe2000001000f */
[----:B------:R-:W-:-:S02]  /*83e0*/  FSEL R98, R12, -INF , !P5 ;  /* 0xff8000000c627808 */ /* 0x000fc40006800000 */
[----:B------:R-:W2:Y:S01]  /*83f0*/  I2F R33, R43 ;  /* 0x0000002b00217306 */ /* 0x000ea20000201400 */
[----:B------:R-:W-:Y:S02]  /*8400*/  FSEL R73, R14, -INF , !P3 ;  /* 0xff8000000e497808 */ /* 0x000fe40005800000 */
[----:B------:R-:W-:Y:S02]  /*8410*/  FSEL R124, R13, -INF , !P2 ;  /* 0xff8000000d7c7808 */ /* 0x000fe40005000000 */
[----:B------:R-:W-:Y:S02]  /*8420*/  FSEL R89, R15, -INF , !P0 ;  /* 0xff8000000f597808 */ /* 0x000fe40004000000 */
[----:B------:R-:W3:Y:S01]  /*8430*/  LDSM.16.M88.4 R12, [R116+0x1c00] ;  /* 0x001c0000740c783b */ /* 0x000ee20000000200 */
[----:B------:R-:W-:Y:S01]  /*8440*/  FSEL R32, R42, -INF , !P6 ;  /* 0xff8000002a207808 */ /* 0x000fe20007000000 */
[CC--:B-1----:R-:W-:Y:S01]  /*8450*/  FFMA.FTZ R24, R120.reuse, R41.reuse, R24 ;  /* 0x0000002978187223 */ /* 0x0c2fe20000010018 */
[----:B------:R-:W-:Y:S01]  /*8460*/  FSEL R63, R63, -INF , !P4 ;  /* 0xff8000003f3f7808 */ /* 0x000fe20006000000 */
[----:B------:R-:W-:Y:S01]  /*8470*/  FFMA.FTZ R26, R120, R41, R26 ;  /* 0x00000029781a7223 */ /* 0x000fe2000001001a */
[----:B------:R-:W-:Y:S01]  /*8480*/  ISETP.GE.AND P6, PT, R45, R2, PT ;  /* 0x000000022d00720c */ /* 0x000fe20003fc6270 */
[----:B------:R-:W-:-:S04]  /*8490*/  DEPBAR.LE SB0, 0x0 ;  /* 0x000080000000791a */ /* 0x000fc80000000000 */
[----:B------:R-:W-:Y:S01]  /*84a0*/  BAR.SYNC.DEFER_BLOCKING 0x0 ;  /* 0x0000000000007b1d */ /* 0x000fe20000010000 */
[----:B------:R-:W-:Y:S01]  /*84b0*/  ISETP.GE.AND P4, PT, R45, R68, PT ;  /* 0x000000442d00720c */ /* 0x000fe20003f86270 */
[CC--:B--2---:R-:W-:Y:S01]  /*84c0*/  FFMA.FTZ R130, R120.reuse, R33.reuse, R25 ;  /* 0x0000002178827223 */ /* 0x0c4fe20000010019 */
[----:B------:R-:W-:Y:S01]  /*84d0*/  IADD3 R45, R93, 0x58, RZ ;  /* 0x000000585d2d7810 */ /* 0x000fe20007ffe0ff */
[----:B-----5:R-:W-:Y:S01]  /*84e0*/  HMMA.16816.F32.BF16 R16, R4, R28, R16 ;  /* 0x0000001c0410723c */ /* 0x020fe20000041810 */
[C---:B------:R-:W-:Y:S02]  /*84f0*/  ISETP.GE.AND P5, PT, R43.reuse, R2, PT ;  /* 0x000000022b00720c */ /* 0x040fe40003fa6270 */
[----:B------:R-:W-:Y:S01]  /*8500*/  ISETP.GE.AND P3, PT, R43, R68, PT ;  /* 0x000000442b00720c */ /* 0x000fe20003f66270 */
[----:B------:R-:W1:Y:S01]  /*8510*/  I2F R35, R45 ;  /* 0x0000002d00237306 */ /* 0x000e620000201400 */
[C---:B------:R-:W-:Y:S01]  /*8520*/  ISETP.GE.AND P2, PT, R45.reuse, R2, PT ;  /* 0x000000022d00720c */ /* 0x040fe20003f46270 */
[----:B------:R-:W-:Y:S01]  /*8530*/  FFMA.FTZ R43, R120, R33, R27 ;  /* 0x00000021782b7223 */ /* 0x000fe2000001001b */
[----:B------:R-:W-:-:S02]  /*8540*/  ISETP.GE.AND P0, PT, R45, R68, PT ;  /* 0x000000442d00720c */ /* 0x000fc40003f06270 */
[----:B------:R-:W-:Y:S02]  /*8550*/  FSEL R128, R24, -INF , !P6 ;  /* 0xff80000018807808 */ /* 0x000fe40007000000 */
[----:B------:R-:W-:Y:S02]  /*8560*/  FSEL R71, R26, -INF , !P4 ;  /* 0xff8000001a477808 */ /* 0x000fe40006000000 */
[C---:B------:R-:W-:Y:S01]  /*8570*/  HMMA.16816.F32.BF16 R24, R8.reuse, R36, RZ ;  /* 0x000000240818723c */ /* 0x040fe200000418ff */
[C---:B------:R-:W-:Y:S02]  /*8580*/  IADD3 R29, R93.reuse, 0x59, RZ ;  /* 0x000000595d1d7810 */ /* 0x040fe40007ffe0ff */
[----:B------:R-:W-:Y:S02]  /*8590*/  IADD3 R41, R93, 0x60, RZ ;  /* 0x000000605d297810 */ /* 0x000fe40007ffe0ff */
[----:B------:R-:W2:Y:S01]  /*85a0*/  I2F R28, R29 ;  /* 0x0000001d001c7306 */ /* 0x000ea20000201400 */
[C---:B------:R-:W-:Y:S01]  /*85b0*/  ISETP.GE.AND P6, PT, R29.reuse, R2, PT ;  /* 0x000000021d00720c */ /* 0x040fe20003fc6270 */
[CC--:B-1----:R-:W-:Y:S01]  /*85c0*/  FFMA.FTZ R61, R120.reuse, R35.reuse, R22 ;  /* 0x00000023783d7223 */ /* 0x0c2fe20000010016 */
[----:B------:R-:W-:Y:S01]  /*85d0*/  HMMA.16816.F32.BF16 R44, R8, R46, RZ ;  /* 0x0000002e082c723c */ /* 0x000fe200000418ff */
[----:B------:R-:W-:Y:S01]  /*85e0*/  ISETP.GE.AND P4, PT, R29, R68, PT ;  /* 0x000000441d00720c */ /* 0x000fe20003f86270 */
[----:B------:R-:W-:Y:S01]  /*85f0*/  FFMA.FTZ R20, R120, R35, R20 ;  /* 0x0000002378147223 */ /* 0x000fe20000010014 */
[----:B------:R-:W-:-:S02]  /*8600*/  IADD3 R33, R93, 0x61, RZ ;  /* 0x000000615d217810 */ /* 0x000fc40007ffe0ff */
[----:B------:R-:W1:Y:S01]  /*8610*/  I2F R29, R41 ;  /* 0x00000029001d7306 */ /* 0x000e620000201400 */
[----:B------:R-:W-:Y:S02]  /*8620*/  FSEL R130, R130, -INF , !P5 ;  /* 0xff80000082827808 */ /* 0x000fe40006800000 */
[----:B------:R-:W-:Y:S01]  /*8630*/  HMMA.16816.F32.BF16 R8, R8, R38, RZ ;  /* 0x000000260808723c */ /* 0x000fe200000418ff */
[----:B------:R-:W-:Y:S02]  /*8640*/  ISETP.GE.AND P5, PT, R41, R2, PT ;  /* 0x000000022900720c */ /* 0x000fe40003fa6270 */
[----:B------:R-:W-:Y:S01]  /*8650*/  IADD3 R35, R93, 0x68, RZ ;  /* 0x000000685d237810 */ /* 0x000fe20007ffe0ff */
[-C--:B--2---:R-:W-:Y:S01]  /*8660*/  FFMA.FTZ R23, R120, R28.reuse, R23 ;  /* 0x0000001c78177223 */ /* 0x084fe20000010017 */
[----:B------:R-:W2:Y:S01]  /*8670*/  I2F R22, R33 ;  /* 0x0000002100167306 */ /* 0x000ea20000201400 */
[----:B------:R-:W-:Y:S02]  /*8680*/  FSEL R43, R43, -INF , !P3 ;  /* 0xff8000002b2b7808 */ /* 0x000fe40005800000 */
[----:B---3--:R-:W-:Y:S01]  /*8690*/  HMMA.16816.F32.BF16 R24, R4, R12, R24 ;  /* 0x0000000c0418723c */ /* 0x008fe20000041818 */
[----:B------:R-:W-:Y:S01]  /*86a0*/  FSEL R20, R20, -INF , !P2 ;  /* 0xff80000014147808 */ /* 0x000fe20005000000 */
[C---:B------:R-:W-:Y:S01]  /*86b0*/  FFMA.FTZ R132, R120.reuse, R28, R21 ;  /* 0x0000001c78847223 */ /* 0x040fe20000010015 */
[----:B------:R-:W-:Y:S01]  /*86c0*/  FSEL R77, R23, -INF , !P4 ;  /* 0xff800000174d7808 */ /* 0x000fe20006000000 */
[CC--:B-1----:R-:W-:Y:S01]  /*86d0*/  FFMA.FTZ R16, R120.reuse, R29.reuse, R16 ;  /* 0x0000001d78107223 */ /* 0x0c2fe20000010010 */
[----:B------:R-:W-:Y:S01]  /*86e0*/  FSEL R61, R61, -INF , !P0 ;  /* 0xff8000003d3d7808 */ /* 0x000fe20004000000 */
[----:B------:R-:W-:-:S02]  /*86f0*/  FFMA.FTZ R51, R120, R29, R18 ;  /* 0x0000001d78337223 */ /* 0x000fc40000010012 */
[C---:B------:R-:W-:Y:S01]  /*8700*/  HMMA.16816.F32.BF16 R44, R4.reuse, R30, R44 ;  /* 0x0000001e042c723c */ /* 0x040fe2000004182c */
[----:B------:R-:W-:Y:S01]  /*8710*/  IADD3 R29, R93, 0x70, RZ ;  /* 0x000000705d1d7810 */ /* 0x000fe20007ffe0ff */
[----:B------:R-:W1:Y:S01]  /*8720*/  I2F R21, R35 ;  /* 0x0000002300157306 */ /* 0x000e620000201400 */
[----:B------:R-:W-:Y:S02]  /*8730*/  FSEL R18, R16, -INF , !P5 ;  /* 0xff80000010127808 */ /* 0x000fe40006800000 */
[----:B------:R-:W-:Y:S01]  /*8740*/  ISETP.GE.AND P3, PT, R41, R68, PT ;  /* 0x000000442900720c */ /* 0x000fe20003f66270 */
[CC--:B--2---:R-:W-:Y:S01]  /*8750*/  FFMA.FTZ R16, R120.reuse, R22.reuse, R17 ;  /* 0x0000001678107223 */ /* 0x0c4fe20000010011 */
[----:B------:R-:W-:Y:S01]  /*8760*/  IADD3 R31, R93, 0x69, RZ ;  /* 0x000000695d1f7810 */ /* 0x000fe20007ffe0ff */
[----:B------:R-:W-:Y:S01]  /*8770*/  HMMA.16816.F32.BF16 R8, R4, R14, R8 ;  /* 0x0000000e0408723c */ /* 0x000fe20000041808 */
[----:B------:R-:W-:Y:S01]  /*8780*/  FFMA.FTZ R19, R120, R22, R19 ;  /* 0x0000001678137223 */ /* 0x000fe20000010013 */
[----:B------:R-:W2:Y:S01]  /*8790*/  I2F R13, R29 ;  /* 0x0000001d000d7306 */ /* 0x000ea20000201400 */
[----:B------:R-:W-:-:S02]  /*87a0*/  ISETP.GE.AND P2, PT, R33, R2, PT ;  /* 0x000000022100720c */ /* 0x000fc40003f46270 */
[----:B------:R-:W-:Y:S02]  /*87b0*/  ISETP.GE.AND P0, PT, R33, R68, PT ;  /* 0x000000442100720c */ /* 0x000fe40003f06270 */
[C---:B------:R-:W-:Y:S02]  /*87c0*/  IADD3 R7, R93.reuse, 0x79, RZ ;  /* 0x000000795d077810 */ /* 0x040fe40007ffe0ff */
[C---:B------:R-:W-:Y:S01]  /*87d0*/  IADD3 R17, R93.reuse, 0x71, RZ ;  /* 0x000000715d117810 */ /* 0x040fe20007ffe0ff */
[----:B------:R-:W3:Y:S01]  /*87e0*/  I2F R23, R31 ;  /* 0x0000001f00177306 */ /* 0x000ee20000201400 */
[----:B------:R-:W-:Y:S02]  /*87f0*/  IADD3 R5, R93, 0x78, RZ ;  /* 0x000000785d057810 */ /* 0x000fe40007ffe0ff */
[----:B------:R-:W-:Y:S02]  /*8800*/  ISETP.GE.AND P5, PT, R31, R2, PT ;  /* 0x000000021f00720c */ /* 0x000fe40003fa6270 */
[----:B------:R-:W-:Y:S01]  /*8810*/  FSEL R51, R51, -INF , !P3 ;  /* 0xff80000033337808 */ /* 0x000fe20005800000 */
[----:B-1----:R-:W-:Y:S01]  /*8820*/  FFMA.FTZ R44, R120, R21, R44 ;  /* 0x00000015782c7223 */ /* 0x002fe2000001002c */
[----:B------:R-:W-:Y:S01]  /*8830*/  FSEL R16, R16, -INF , !P2 ;  /* 0xff80000010107808 */ /* 0x000fe20005000000 */
[----:B------:R-:W1:Y:S01]  /*8840*/  I2F R6, R7 ;  /* 0x0000000700067306 */ /* 0x000e620000201400 */
[----:B------:R-:W-:Y:S01]  /*8850*/  FSEL R49, R19, -INF , !P0 ;  /* 0xff80000013317808 */ /* 0x000fe20004000000 */
[CC--:B--2---:R-:W-:Y:S01]  /*8860*/  FFMA.FTZ R24, R120.reuse, R13.reuse, R24 ;  /* 0x0000000d78187223 */ /* 0x0c4fe20000010018 */
[----:B------:R-:W-:Y:S01]  /*8870*/  ISETP.GE.AND P3, PT, R31, R68, PT ;  /* 0x000000441f00720c */ /* 0x000fe20003f66270 */
[C---:B------:R-:W-:Y:S01]  /*8880*/  FFMA.FTZ R26, R120.reuse, R13, R26 ;  /* 0x0000000d781a7223 */ /* 0x040fe2000001001a */
[C---:B------:R-:W-:Y:S01]  /*8890*/  ISETP.GE.AND P2, PT, R29.reuse, R2, PT ;  /* 0x000000021d00720c */ /* 0x040fe20003f46270 */
[C---:B------:R-:W-:Y:S01]  /*88a0*/  FFMA.FTZ R46, R120.reuse, R21, R46 ;  /* 0x00000015782e7223 */ /* 0x040fe2000001002e */
[----:B------:R-:W-:Y:S01]  /*88b0*/  ISETP.GE.AND P0, PT, R29, R68, PT ;  /* 0x000000441d00720c */ /* 0x000fe20003f06270 */
[CC--:B---3--:R-:W-:Y:S01]  /*88c0*/  FFMA.FTZ R45, R120.reuse, R23.reuse, R45 ;  /* 0x00000017782d7223 */ /* 0x0c8fe2000001002d */
[----:B------:R-:W2:Y:S01]  /*88d0*/  I2F R4, R17 ;  /* 0x0000001100047306 */ /* 0x000ea20000201400 */
[----:B------:R-:W-:Y:S01]  /*88e0*/  FFMA.FTZ R47, R120, R23, R47 ;  /* 0x00000017782f7223 */ /* 0x000fe2000001002f */
[----:B------:R-:W-:-:S02]  /*88f0*/  IADD3 R13, R93, 0x29, RZ ;  /* 0x000000295d0d7810 */ /* 0x000fc40007ffe0ff */
[----:B------:R-:W-:Y:S02]  /*8900*/  FSEL R78, R45, -INF , !P5 ;  /* 0xff8000002d4e7808 */ /* 0x000fe40006800000 */
[----:B------:R-:W-:Y:S01]  /*8910*/  FSEL R45, R47, -INF , !P3 ;  /* 0xff8000002f2d7808 */ /* 0x000fe20005800000 */
[-C--:B-1----:R-:W-:Y:S01]  /*8920*/  FFMA.FTZ R9, R120, R6.reuse, R9 ;  /* 0x0000000678097223 */ /* 0x082fe20000010009 */
[----:B------:R-:W1:Y:S01]  /*8930*/  I2F R15, R5 ;  /* 0x00000005000f7306 */ /* 0x000e620000201400 */
[----:B------:R-:W-:Y:S01]  /*8940*/  FSEL R76, R24, -INF , !P2 ;  /* 0xff800000184c7808 */ /* 0x000fe20005000000 */
[----:B------:R-:W-:Y:S01]  /*8950*/  FFMA.FTZ R11, R120, R6, R11 ;  /* 0x00000006780b7223 */ /* 0x000fe2000001000b */
[----:B------:R-:W-:Y:S02]  /*8960*/  FSEL R37, R26, -INF , !P0 ;  /* 0xff8000001a257808 */ /* 0x000fe40004000000 */
[C---:B------:R-:W-:Y:S02]  /*8970*/  ISETP.GE.AND P5, PT, R5.reuse, R2, PT ;  /* 0x000000020500720c */ /* 0x040fe40003fa6270 */
[----:B------:R-:W-:Y:S01]  /*8980*/  ISETP.GE.AND P3, PT, R5, R68, PT ;  /* 0x000000440500720c */ /* 0x000fe20003f66270 */
[C---:B--2---:R-:W-:Y:S01]  /*8990*/  FFMA.FTZ R25, R120.reuse, R4, R25 ;  /* 0x0000000478197223 */ /* 0x044fe20000010019 */
[C---:B------:R-:W-:Y:S01]  /*89a0*/  ISETP.GE.AND P2, PT, R7.reuse, R2, PT ;  /* 0x000000020700720c */ /* 0x040fe20003f46270 */
[----:B------:R-:W2:Y:S01]  /*89b0*/  I2F R5, R13 ;  /* 0x0000000d00057306 */ /* 0x000ea20000201400 */
[----:B------:R-:W-:Y:S01]  /*89c0*/  ISETP.GE.AND P0, PT, R7, R68, PT ;  /* 0x000000440700720c */ /* 0x000fe20003f06270 */
[C---:B------:R-:W-:Y:S01]  /*89d0*/  FFMA.FTZ R27, R120.reuse, R4, R27 ;  /* 0x00000004781b7223 */ /* 0x040fe2000001001b */
[----:B------:R-:W-:Y:S01]  /*89e0*/  FSEL R42, R9, -INF , !P2 ;  /* 0xff800000092a7808 */ /* 0x000fe20005000000 */
[----:B------:R-:W-:Y:S01]  /*89f0*/  FFMA.FTZ R4, R120, R69, R50 ;  /* 0x0000004578047223 */ /* 0x000fe20000010032 */
[----:B------:R-:W-:Y:S01]  /*8a00*/  FSEL R132, R132, -INF , !P6 ;  /* 0xff80000084847808 */ /* 0x000fe20007000000 */
[CC--:B-1----:R-:W-:Y:S01]  /*8a10*/  FFMA.FTZ R8, R120.reuse, R15.reuse, R8 ;  /* 0x0000000f78087223 */ /* 0x0c2fe20000010008 */
[----:B------:R-:W-:Y:S01]  /*8a20*/  ISETP.GT.AND P2, PT, R125, R126, PT ;  /* 0x0000007e7d00720c */ /* 0x000fe20003f44270 */
[----:B------:R-:W1:Y:S01]  /*8a30*/  I2F R7, R13 ;  /* 0x0000000d00077306 */ /* 0x000e620000201400 */
[C---:B------:R-:W-:Y:S01]  /*8a40*/  ISETP.GE.AND P6, PT, R35.reuse, R2, PT ;  /* 0x000000022300720c */ /* 0x040fe20003fc6270 */
[----:B------:R-:W-:Y:S01]  /*8a50*/  FFMA.FTZ R10, R120, R15, R10 ;  /* 0x0000000f780a7223 */ /* 0x000fe2000001000a */
[----:B------:R-:W-:-:S02]  /*8a60*/  ISETP.GE.AND P4, PT, R35, R68, PT ;  /* 0x000000442300720c */ /* 0x000fc40003f86270 */
[----:B------:R-:W-:Y:S02]  /*8a70*/  FSEL R84, R44, -INF , !P6 ;  /* 0xff8000002c547808 */ /* 0x000fe40007000000 */
[----:B------:R-:W-:Y:S01]  /*8a80*/  FSEL R67, R46, -INF , !P4 ;  /* 0xff8000002e437808 */ /* 0x000fe20006000000 */
[C---:B--2---:R-:W-:Y:S01]  /*8a90*/  FFMA.FTZ R6, R120.reuse, R5, R57 ;  /* 0x0000000578067223 */ /* 0x044fe20000010039 */
[C---:B------:R-:W-:Y:S02]  /*8aa0*/  ISETP.GE.AND P6, PT, R17.reuse, R2, PT ;  /* 0x000000021100720c */ /* 0x040fe40003fc6270 */
[----:B------:R-:W-:Y:S02]  /*8ab0*/  ISETP.GE.AND P4, PT, R17, R68, PT ;  /* 0x000000441100720c */ /* 0x000fe40003f86270 */
[----:B------:R-:W-:Y:S02]  /*8ac0*/  FSEL R60, R25, -INF , !P6 ;  /* 0xff800000193c7808 */ /* 0x000fe40007000000 */
[----:B------:R-:W-:Y:S01]  /*8ad0*/  FSEL R31, R27, -INF , !P4 ;  /* 0xff8000001b1f7808 */ /* 0x000fe20006000000 */
[----:B-1----:R-:W-:Y:S01]  /*8ae0*/  FFMA.FTZ R7, R120, R7, R59 ;  /* 0x0000000778077223 */ /* 0x002fe2000001003b */
[----:B------:R-:W-:-:S02]  /*8af0*/  FSEL R40, R8, -INF , !P5 ;  /* 0xff80000008287808 */ /* 0x000fc40006800000 */
[----:B------:R-:W-:Y:S02]  /*8b00*/  FSEL R30, R10, -INF , !P3 ;  /* 0xff8000000a1e7808 */ /* 0x000fe40005800000 */
[C---:B------:R-:W-:Y:S02]  /*8b10*/  ISETP.GE.AND P6, PT, R93.reuse, R2, PT ;  /* 0x000000025d00720c */ /* 0x040fe40003fc6270 */
[----:B------:R-:W-:Y:S02]  /*8b20*/  ISETP.GE.AND P4, PT, R93, R68, PT ;  /* 0x000000445d00720c */ /* 0x000fe40003f86270 */
[C---:B------:R-:W-:Y:S02]  /*8b30*/  ISETP.GE.AND P5, PT, R13.reuse, R2, PT ;  /* 0x000000020d00720c */ /* 0x040fe40003fa6270 */
[----:B------:R-:W-:Y:S02]  /*8b40*/  ISETP.GE.AND P3, PT, R13, R68, PT ;  /* 0x000000440d00720c */ /* 0x000fe40003f66270 */
[----:B------:R-:W-:-:S02]  /*8b50*/  FSEL R29, R11, -INF , !P0 ;  /* 0xff8000000b1d7808 */ /* 0x000fc40004000000 */
[----:B------:R-:W-:Y:S02]  /*8b60*/  FSEL R5, R48, -INF , !P6 ;  /* 0xff80000030057808 */ /* 0x000fe40007000000 */
[----:B------:R-:W-:Y:S02]  /*8b70*/  FSEL R4, R4, -INF , !P4 ;  /* 0xff80000004047808 */ /* 0x000fe40006000000 */
[----:B------:R-:W-:Y:S02]  /*8b80*/  FSEL R6, R6, -INF , !P5 ;  /* 0xff80000006067808 */ /* 0x000fe40006800000 */
[----:B------:R-:W-:Y:S01]  /*8b90*/  FSEL R161, R7, -INF , !P3 ;  /* 0xff80000007a17808 */ /* 0x000fe20005800000 */
[----:B------:R-:W-:Y:S05]  /*8ba0*/  @!P2 BRA `(.L_x_5035) ;  /* 0x000007300000a947 */ /* 0x000fea0003800000 */
[----:B------:R-:W-:Y:S05]  /*8bb0*/  @!P1 BRA `(.L_x_5036) ;  /* 0x000003b000009947 */ /* 0x000fea0003800000 */
[----:B------:R-:W-:Y:S01]  /*8bc0*/  IABS R7, c[0x0][0x2d0] ;  /* 0x0000b40000077a13 */ /* 0x000fe20000000000 */
[----:B------:R-:W-:-:S03]  /*8bd0*/  IMAD.SHL.U32 R8, R125, 0x80, RZ ;  /* 0x000000807d087824 */ /* 0x000fc600078e00ff */
[----:B------:R-:W1:Y:S02]  /*8be0*/  I2F.RP R15, R7 ;  /* 0x00000007000f7306 */ /* 0x000e640000209400 */
        /* <DEDUP_REMOVED lines=56> */
.L_x_5036:
[----:B------:R-:W-:-:S05]  /*8f70*/  IMAD.MOV.U32 R11, RZ, RZ, c[0x0][0x198] ;  /* 0x00006600ff0b7624 */ /* 0x000fca00078e00ff */
[----:B------:R-:W-:-:S04]  /*8f80*/  LEA R11, -R11, RZ, 0x7 ;  /* 0x000000ff0b0b7211 */ /* 0x000fc800078e39ff */
[----:B------:R-:W-:Y:S02]  /*8f90*/  SHF.R.S32.HI R8, RZ, 0x1f, R11 ;  /* 0x0000001fff087819 */ /* 0x000fe4000001140b */
.L_x_5037:
        /* <DEDUP_REMOVED lines=48> */
.L_x_5039:
[----:B------:R-:W-:Y:S05]  /*92a0*/  BSYNC B0 ;  /* 0x0000000000007941 */ /* 0x000fea0003800000 */
.L_x_5038:
[----:B------:R-:W0:Y:S01]  /*92b0*/  LDGDEPBAR ;  /* 0x00000000000079af */ /* 0x000e220000000000 */
[----:B------:R-:W-:-:S04]  /*92c0*/  LEA R152, P0, R11, R152, 0x1 ;  /* 0x000000980b987211 */ /* 0x000fc800078008ff */
[----:B------:R-:W-:Y:S02]  /*92d0*/  LEA.HI.X R153, R11, R153, R8, 0x1, P0 ;  /* 0x000000990b997211 */ /* 0x000fe400000f0c08 */
.L_x_5035:
        /* <DEDUP_REMOVED lines=57> */
[----:B------:R-:W-:Y:S02]  /*9670*/  SHF.L.U32 R157, R157, 0x1, RZ ;  /* 0x000000019d9d7819 */ /* 0x000fe400000006ff */
[----:B------:R-:W-:Y:S02]  /*9680*/  FMNMX.FTZ R7, R40, R7, !PT ;  /* 0x0000000728077209 */ /* 0x000fe40007810000 */
[----:B------:R-:W-:Y:S01]  /*9690*/  IADD3 R156, R0, R157, RZ ;  /* 0x0000009d009c7210 */ /* 0x000fe20007ffe0ff */
[----:B------:R-:W-:Y:S01]  /*96a0*/  LDSM.16.MT88.4 R136, [R157+0x3000] ;  /* 0x003000009d88783b */ /* 0x000fe20000004200 */
[----:B------:R-:W-:-:S03]  /*96b0*/  FMNMX.FTZ R10, R42, R7, !PT ;  /* 0x000000072a0a7209 */ /* 0x000fc60007810000 */
[----:B-12---:R-:W-:Y:S04]  /*96c0*/  LDSM.16.MT88.4 R12, [R157+0x3400] ;  /* 0x003400009d0c783b */ /* 0x006fe80000004200 */
        /* <DEDUP_REMOVED lines=18> */
[--C-:B------:R-:W-:Y:S02]  /*97f0*/  FFMA.FTZ R54, R88, c[0x0][0x23c], -R47.reuse ;  /* 0x00008f0058367a23 */ /* 0x100fe4000001082f */
[----:B------:R-:W1:Y:S01]  /*9800*/  SHFL.BFLY PT, R5, R6, 0x2, 0x1f ;  /* 0x0c401f0006057f89 */ /* 0x000e6200000e0000 */
        /* <DEDUP_REMOVED lines=14> */
[----:B------:R-:W-:Y:S01]  /*98f0*/  LDSM.16.MT88.4 R16, [R157+0x3800] ;  /* 0x003800009d10783b */ /* 0x000fe20000004200 */
[----:B-1----:R-:W-:Y:S01]  /*9900*/  FMNMX.FTZ R5, R6, R5, !PT ;  /* 0x0000000506057209 */ /* 0x002fe20007810000 */
[----:B------:R-:W-:Y:S01]  /*9910*/  MUFU.EX2 R93, R93 ;  /* 0x0000005d005d7308 */ /* 0x000fe20000000800 */
[----:B------:R-:W-:-:S02]  /*9920*/  FFMA.FTZ R57, R80, c[0x0][0x23c], -R47 ;  /* 0x00008f0050397a23 */ /* 0x000fc4000001082f */
[--C-:B------:R-:W-:Y:S01]  /*9930*/  FFMA.FTZ R44, R74, c[0x0][0x23c], -R47.reuse ;  /* 0x00008f004a2c7a23 */ /* 0x100fe2000001082f */
[----:B------:R-:W1:Y:S01]  /*9940*/  SHFL.BFLY PT, R6, R5, 0x1, 0x1f ;  /* 0x0c201f0005067f89 */ /* 0x000e6200000e0000 */
[--C-:B------:R-:W-:Y:S02]  /*9950*/  FFMA.FTZ R39, R86, c[0x0][0x23c], -R47.reuse ;  /* 0x00008f0056277a23 */ /* 0x100fe4000001082f */
[--C-:B------:R-:W-:Y:S01]  /*9960*/  FFMA.FTZ R36, R90, c[0x0][0x23c], -R47.reuse ;  /* 0x00008f005a247a23 */ /* 0x100fe2000001082f */
[----:B---3--:R-:W-:Y:S01]  /*9970*/  F2FP.BF16.PACK_AB R130, R54, R121 ;  /* 0x000000793682723e */ /* 0x008fe200000010ff */
[----:B------:R-:W-:Y:S01]  /*9980*/  MUFU.EX2 R48, R48 ;  /* 0x0000003000307308 */ /* 0x000fe20000000800 */
        /* <DEDUP_REMOVED lines=46> */
[----:B---3--:R-:W-:Y:S01]  /*9c70*/  F2FP.BF16.PACK_AB R131, R58, R123 ;  /* 0x0000007b3a83723e */ /* 0x008fe200000010ff */
[----:B------:R-:W2:Y:S01]  /*9c80*/  MUFU.EX2 R52, R52 ;  /* 0x0000003400347308 */ /* 0x000ea20000000800 */
        /* <DEDUP_REMOVED lines=11> */
[----:B------:R-:W3:Y:S01]  /*9d40*/  MUFU.EX2 R56, R56 ;  /* 0x0000003800387308 */ /* 0x000ee20000000800 */
[----:B------:R-:W-:-:S02]  /*9d50*/  FFMA.FTZ R45, R45, c[0x0][0x23c], -R32 ;  /* 0x00008f002d2d7a23 */ /* 0x000fc40000010820 */
[--C-:B------:R-:W-:Y:S02]  /*9d60*/  FFMA.FTZ R37, R37, c[0x0][0x23c], -R32.reuse ;  /* 0x00008f0025257a23 */ /* 0x100fe40000010820 */
[--C-:B------:R-:W-:Y:S01]  /*9d70*/  FFMA.FTZ R31, R31, c[0x0][0x23c], -R32.reuse ;  /* 0x00008f001f1f7a23 */ /* 0x100fe20000010820 */
[----:B-1----:R-:W-:Y:S01]  /*9d80*/  HMMA.16816.F32.BF16 R132, R128, R4, RZ ;  /* 0x000000048084723c */ /* 0x002fe200000418ff */
[--C-:B------:R-:W-:Y:S01]  /*9d90*/  FFMA.FTZ R30, R30, c[0x0][0x23c], -R32.reuse ;  /* 0x00008f001e1e7a23 */ /* 0x100fe20000010820 */
[----:B------:R-:W-:Y:S01]  /*9da0*/  MUFU.EX2 R41, R41 ;  /* 0x0000002900297308 */ /* 0x000fe20000000800 */
[----:B------:R-:W-:-:S04]  /*9db0*/  FFMA.FTZ R123, R29, c[0x0][0x23c], -R32 ;  /* 0x00008f001d7b7a23 */ /* 0x000fc80000010820 */
[----:B------:R-:W-:Y:S01]  /*9dc0*/  F2FP.BF16.PACK_AB R4, R48, R93 ;  /* 0x0000005d3004723e */ /* 0x000fe200000010ff */
[----:B------:R-:W-:Y:S01]  /*9dd0*/  HMMA.16816.F32.BF16 R128, R128, R6, RZ ;  /* 0x000000068080723c */ /* 0x000fe200000418ff */
[----:B--2---:R-:W-:Y:S01]  /*9de0*/  F2FP.BF16.PACK_AB R5, R52, R105 ;  /* 0x000000693405723e */ /* 0x004fe200000010ff */
[----:B------:R-:W-:Y:S01]  /*9df0*/  MUFU.EX2 R38, R38 ;  /* 0x0000002600267308 */ /* 0x000fe20000000800 */
[----:B------:R-:W-:-:S04]  /*9e00*/  FADD.FTZ R105, R105, R58 ;  /* 0x0000003a69697221 */ /* 0x000fc80000010000 */
[----:B------:R-:W-:Y:S01]  /*9e10*/  F2FP.BF16.PACK_AB R6, R46, R59 ;  /* 0x0000003b2e06723e */ /* 0x000fe200000010ff */
[----:B------:R-:W-:Y:S01]  /*9e20*/  FADD.FTZ R52, R52, R105 ;  /* 0x0000006934347221 */ /* 0x000fe20000010000 */
[----:B---3--:R-:W-:Y:S01]  /*9e30*/  F2FP.BF16.PACK_AB R7, R56, R83 ;  /* 0x000000533807723e */ /* 0x008fe200000010ff */
[----:B------:R-:W-:Y:S02]  /*9e40*/  MUFU.EX2 R81, R81 ;  /* 0x0000005100517308 */ /* 0x000fe40000000800 */
[----:B------:R-:W-:-:S04]  /*9e50*/  FADD.FTZ R83, R83, R52 ;  /* 0x0000003453537221 */ /* 0x000fc80000010000 */
[C---:B------:R-:W-:Y:S01]  /*9e60*/  HMMA.16816.F32.BF16 R140, R4.reuse, R12, R140 ;  /* 0x0000000c048c723c */ /* 0x040fe2000004188c */
[----:B------:R-:W-:Y:S01]  /*9e70*/  FADD.FTZ R56, R56, R83 ;  /* 0x0000005338387221 */ /* 0x000fe20000010000 */
[----:B------:R-:W1:Y:S06]  /*9e80*/  MUFU.EX2 R50, R50 ;  /* 0x0000003200327308 */ /* 0x000e6c0000000800 */
[C---:B------:R-:W-:Y:S01]  /*9e90*/  HMMA.16816.F32.BF16 R136, R4.reuse, R14, R136 ;  /* 0x0000000e0488723c */ /* 0x040fe20000041888 */
[----:B------:R-:W2:Y:S01]  /*9ea0*/  LDSM.16.MT88.4 R12, [R156+0x3800] ;  /* 0x003800009c0c783b */ /* 0x000ea20000004200 */
[----:B------:R-:W-:Y:S06]  /*9eb0*/  MUFU.EX2 R55, R55 ;  /* 0x0000003700377308 */ /* 0x000fec0000000800 */
[C---:B------:R-:W-:Y:S02]  /*9ec0*/  HMMA.16816.F32.BF16 R132, R4.reuse, R8, R132 ;  /* 0x000000080484723c */ /* 0x040fe40000041884 */
[----:B------:R-:W3:Y:S06]  /*9ed0*/  MUFU.EX2 R62, R62 ;  /* 0x0000003e003e7308 */ /* 0x000eec0000000800 */
[----:B------:R-:W-:Y:S01]  /*9ee0*/  HMMA.16816.F32.BF16 R128, R4, R10, R128 ;  /* 0x0000000a0480723c */ /* 0x000fe20000041880 */
[----:B------:R-:W4:Y:S01]  /*9ef0*/  LDSM.16.MT88.4 R8, [R157+0x3c00] ;  /* 0x003c00009d08783b */ /* 0x000f220000004200 */
[----:B------:R-:W-:Y:S05]  /*9f00*/  MUFU.EX2 R39, R39 ;  /* 0x0000002700277308 */ /* 0x000fea0000000800 */
[----:B------:R-:W-:-:S02]  /*9f10*/  F2FP.BF16.PACK_AB R4, R44, R57 ;  /* 0x000000392c04723e */ /* 0x000fc400000010ff */
[----:B-1----:R-:W-:Y:S01]  /*9f20*/  F2FP.BF16.PACK_AB R5, R50, R81 ;  /* 0x000000513205723e */ /* 0x002fe200000010ff */
[----:B------:R-:W1:Y:S01]  /*9f30*/  MUFU.EX2 R36, R36 ;  /* 0x0000002400247308 */ /* 0x000e620000000800 */
[----:B------:R-:W-:Y:S01]  /*9f40*/  F2FP.BF16.PACK_AB R6, R38, R41 ;  /* 0x000000292606723e */ /* 0x000fe200000010ff */
[----:B------:R-:W-:Y:S01]  /*9f50*/  FADD.FTZ R81, R81, R56 ;  /* 0x0000003851517221 */ /* 0x000fe20000010000 */
[----:B---3--:R-:W-:-:S03]  /*9f60*/  F2FP.BF16.PACK_AB R7, R62, R55 ;  /* 0x000000373e07723e */ /* 0x008fc600000010ff */
[----:B------:R-:W-:Y:S02]  /*9f70*/  FADD.FTZ R50, R50, R81 ;  /* 0x0000005132327221 */ /* 0x000fe40000010000 */
[----:B------:R-:W-:Y:S02]  /*9f80*/  MUFU.EX2 R35, R35 ;  /* 0x0000002300237308 */ /* 0x000fe40000000800 */
[----:B------:R-:W-:Y:S01]  /*9f90*/  HMMA.16816.F32.BF16 R140, R4, R16, R140 ;  /* 0x00000010048c723c */ /* 0x000fe2000004188c */
[----:B------:R-:W-:-:S04]  /*9fa0*/  FADD.FTZ R55, R55, R50 ;  /* 0x0000003237377221 */ /* 0x000fc80000010000 */
[----:B------:R-:W-:Y:S01]  /*9fb0*/  FADD.FTZ R55, R62, R55 ;  /* 0x000000373e377221 */ /* 0x000fe20000010000 */
[----:B------:R-:W3:Y:S02]  /*9fc0*/  MUFU.EX2 R34, R34 ;  /* 0x0000002200227308 */ /* 0x000ee40000000800 */
[C---:B------:R-:W-:Y:S01]  /*9fd0*/  HMMA.16816.F32.BF16 R136, R4.reuse, R18, R136 ;  /* 0x000000120488723c */ /* 0x040fe20000041888 */
[----:B------:R-:W5:Y:S05]  /*9fe0*/  LDSM.16.MT88.4 R16, [R156+0x3c00] ;  /* 0x003c00009c10783b */ /* 0x000f6a0000004200 */
[----:B------:R-:W-:Y:S02]  /*9ff0*/  MUFU.EX2 R72, R72 ;  /* 0x0000004800487308 */ /* 0x000fe40000000800 */
[C---:B--2---:R-:W-:Y:S06]  /*a000*/  HMMA.16816.F32.BF16 R132, R4.reuse, R12, R132 ;  /* 0x0000000c0484723c */ /* 0x044fec0000041884 */
[----:B------:R-:W2:Y:S02]  /*a010*/  MUFU.EX2 R85, R85 ;  /* 0x0000005500557308 */ /* 0x000ea40000000800 */
[----:B------:R-:W-:Y:S01]  /*a020*/  HMMA.16816.F32.BF16 R128, R4, R14, R128 ;  /* 0x0000000e0480723c */ /* 0x000fe20000041880 */
[----:B------:R-:W5:Y:S05]  /*a030*/  LDSM.16.MT88.4 R12, [R157+0x4000] ;  /* 0x004000009d0c783b */ /* 0x000f6a0000004200 */
[----:B------:R-:W-:Y:S01]  /*a040*/  MUFU.EX2 R74, R74 ;  /* 0x0000004a004a7308 */ /* 0x000fe20000000800 */
[----:B-1----:R-:W-:-:S02]  /*a050*/  F2FP.BF16.PACK_AB R4, R36, R39 ;  /* 0x000000272404723e */ /* 0x002fc400000010ff */
[----:B---3--:R-:W-:-:S05]  /*a060*/  F2FP.BF16.PACK_AB R6, R34, R35 ;  /* 0x000000232206723e */ /* 0x008fca00000010ff */
[----:B------:R-:W1:Y:S01]  /*a070*/  MUFU.EX2 R79, R79 ;  /* 0x0000004f004f7308 */ /* 0x000e620000000800 */
[----:B--2---:R-:W-:Y:S01]  /*a080*/  F2FP.BF16.PACK_AB R5, R85, R72 ;  /* 0x000000485505723e */ /* 0x004fe200000010ff */
[----:B------:R-:W-:-:S04]  /*a090*/  FADD.FTZ R72, R72, R55 ;  /* 0x0000003748487221 */ /* 0x000fc80000010000 */
[----:B------:R-:W-:Y:S02]  /*a0a0*/  FADD.FTZ R85, R85, R72 ;  /* 0x0000004855557221 */ /* 0x000fe40000010000 */
[----:B------:R-:W-:Y:S01]  /*a0b0*/  MUFU.EX2 R33, R33 ;  /* 0x0000002100217308 */ /* 0x000fe20000000800 */
[----:B-1----:R-:W-:-:S07]  /*a0c0*/  F2FP.BF16.PACK_AB R7, R79, R74 ;  /* 0x0000004a4f07723e */ /* 0x002fce00000010ff */
[----:B------:R-:W1:Y:S01]  /*a0d0*/  MUFU.EX2 R28, R28 ;  /* 0x0000001c001c7308 */ /* 0x000e620000000800 */
[----:B------:R-:W-:Y:S01]  /*a0e0*/  FADD.FTZ R74, R74, R85 ;  /* 0x000000554a4a7221 */ /* 0x000fe20000010000 */
[C---:B----4-:R-:W-:Y:S06]  /*a0f0*/  HMMA.16816.F32.BF16 R140, R4.reuse, R8, R140 ;  /* 0x00000008048c723c */ /* 0x050fec000004188c */
        /* <DEDUP_REMOVED lines=21> */
[----:B------:R-:W-:Y:S01]  /*a250*/  FADD.FTZ R8, R127, R66 ;  /* 0x000000427f087221 */ /* 0x000fe20000010000 */
[----:B------:R-:W-:Y:S01]  /*a260*/  HMMA.16816.F32.BF16 R136, R4, R14, R136 ;  /* 0x0000000e0488723c */ /* 0x000fe20000041888 */
[----:B------:R-:W3:Y:S05]  /*a270*/  LDSM.16.MT88.4 R12, [R156+0x4400] ;  /* 0x004400009c0c783b */ /* 0x000eea0000004200 */
[----:B------:R-:W-:Y:S01]  /*a280*/  MUFU.EX2 R76, R76 ;  /* 0x0000004c004c7308 */ /* 0x000fe20000000800 */
[----:B------:R-:W-:-:S04]  /*a290*/  FADD.FTZ R121, R121, R8 ;  /* 0x0000000879797221 */ /* 0x000fc80000010000 */
[----:B------:R-:W-:Y:S01]  /*a2a0*/  FADD.FTZ R54, R54, R121 ;  /* 0x0000007936367221 */ /* 0x000fe20000010000 */
[----:B------:R-:W-:Y:S01]  /*a2b0*/  HMMA.16816.F32.BF16 R128, R4, R10, R128 ;  /* 0x0000000a0480723c */ /* 0x000fe20000041880 */
[----:B------:R-:W5:Y:S01]  /*a2c0*/  LDSM.16.MT88.4 R8, [R157+0x4800] ;  /* 0x004800009d08783b */ /* 0x000f620000004200 */
[----:B------:R-:W4:Y:S01]  /*a2d0*/  MUFU.EX2 R43, R43 ;  /* 0x0000002b002b7308 */ /* 0x000f220000000800 */
[----:B------:R-:W-:Y:S02]  /*a2e0*/  FADD.FTZ R93, R93, R54 ;  /* 0x000000365d5d7221 */ /* 0x000fe40000010000 */
[----:B------:R-:W-:Y:S02]  /*a2f0*/  FFMA.FTZ R121, R42, c[0x0][0x23c], -R47 ;  /* 0x00008f002a797a23 */ /* 0x000fe4000001082f */
[----:B-1----:R-:W-:Y:S02]  /*a300*/  F2FP.BF16.PACK_AB R4, R24, R25 ;  /* 0x000000191804723e */ /* 0x002fe400000010ff */
[----:B--2---:R-:W-:Y:S01]  /*a310*/  F2FP.BF16.PACK_AB R6, R21, R22 ;  /* 0x000000161506723e */ /* 0x004fe200000010ff */
[----:B------:R-:W-:Y:S08]  /*a320*/  MUFU.EX2 R61, R61 ;  /* 0x0000003d003d7308 */ /* 0x000ff00000000800 */
[----:B------:R-:W1:Y:S01]  /*a330*/  MUFU.EX2 R82, R82 ;  /* 0x0000005200527308 */ /* 0x000e620000000800 */
[----:B----4-:R-:W-:-:S07]  /*a340*/  F2FP.BF16.PACK_AB R5, R43, R76 ;  /* 0x0000004c2b05723e */ /* 0x010fce00000010ff */
[----:B------:R2:W-:Y:S01]  /*a350*/  MUFU.EX2 R66, R51 ;  /* 0x0000003300427308 */ /* 0x0005e20000000800 */
[----:B-1----:R-:W-:-:S07]  /*a360*/  F2FP.BF16.PACK_AB R7, R82, R61 ;  /* 0x0000003d5207723e */ /* 0x002fce00000010ff */
[----:B------:R-:W-:Y:S01]  /*a370*/  MUFU.EX2 R20, R20 ;  /* 0x0000001400147308 */ /* 0x000fe20000000800 */
[----:B------:R-:W-:Y:S01]  /*a380*/  HMMA.16816.F32.BF16 R140, R4, R16, R140 ;  /* 0x00000010048c723c */ /* 0x000fe2000004188c */
[----:B--2---:R-:W-:-:S06]  /*a390*/  FFMA.FTZ R51, R67, c[0x0][0x23c], -R32 ;  /* 0x00008f0043337a23 */ /* 0x004fcc0000010820 */
[----:B------:R-:W1:Y:S01]  /*a3a0*/  MUFU.EX2 R23, R23 ;  /* 0x0000001700177308 */ /* 0x000e620000000800 */
[----:B------:R-:W-:Y:S02]  /*a3b0*/  FADD.FTZ R32, R79, R74 ;  /* 0x0000004a4f207221 */ /* 0x000fe40000010000 */
[----:B------:R-:W-:Y:S01]  /*a3c0*/  FADD.FTZ R16, R48, R93 ;  /* 0x0000005d30107221 */ /* 0x000fe20000010000 */
[----:B------:R-:W-:Y:S01]  /*a3d0*/  HMMA.16816.F32.BF16 R136, R4, R18, R136 ;  /* 0x000000120488723c */ /* 0x000fe20000041888 */
[----:B------:R-:W-:-:S03]  /*a3e0*/  FADD.FTZ R75, R75, R32 ;  /* 0x000000204b4b7221 */ /* 0x000fc60000010000 */
[----:B------:R-:W-:Y:S01]  /*a3f0*/  MUFU.EX2 R0, R0 ;  /* 0x0000000000007308 */ /* 0x000fe20000000800 */
[----:B------:R-:W-:Y:S02]  /*a400*/  FADD.FTZ R59, R59, R16 ;  /* 0x000000103b3b7221 */ /* 0x000fe40000010000 */
[----:B------:R-:W2:Y:S01]  /*a410*/  LDSM.16.MT88.4 R16, [R156+0x4800] ;  /* 0x004800009c10783b */ /* 0x000ea20000004200 */
[----:B------:R-:W-:Y:S02]  /*a420*/  FADD.FTZ R78, R78, R75 ;  /* 0x0000004b4e4e7221 */ /* 0x000fe40000010000 */
[----:B------:R-:W-:Y:S01]  /*a430*/  FADD.FTZ R46, R46, R59 ;  /* 0x0000003b2e2e7221 */ /* 0x000fe20000010000 */
[----:B---3--:R-:W-:Y:S01]  /*a440*/  HMMA.16816.F32.BF16 R132, R4, R12, R132 ;  /* 0x0000000c0484723c */ /* 0x008fe20000041884 */
[----:B------:R-:W3:Y:S01]  /*a450*/  MUFU.EX2 R65, R65 ;  /* 0x0000004100417308 */ /* 0x000ee20000000800 */
[----:B------:R-:W-:Y:S02]  /*a460*/  FADD.FTZ R73, R73, R78 ;  /* 0x0000004e49497221 */ /* 0x000fe40000010000 */
[----:B------:R-:W-:-:S02]  /*a470*/  FADD.FTZ R57, R57, R46 ;  /* 0x0000002e39397221 */ /* 0x000fc40000010000 */
[----:B------:R-:W-:Y:S02]  /*a480*/  FADD.FTZ R73, R80, R73 ;  /* 0x0000004950497221 */ /* 0x000fe40000010000 */
[----:B------:R-:W-:Y:S01]  /*a490*/  FADD.FTZ R44, R44, R57 ;  /* 0x000000392c2c7221 */ /* 0x000fe20000010000 */
[----:B------:R-:W4:Y:S01]  /*a4a0*/  MUFU.EX2 R49, R49 ;  /* 0x0000003100317308 */ /* 0x000f220000000800 */
[----:B------:R-:W-:Y:S01]  /*a4b0*/  HMMA.16816.F32.BF16 R128, R4, R14, R128 ;  /* 0x0000000e0480723c */ /* 0x000fe20000041880 */
[----:B------:R-:W-:Y:S01]  /*a4c0*/  FADD.FTZ R76, R76, R73 ;  /* 0x000000494c4c7221 */ /* 0x000fe20000010000 */
[----:B------:R-:W2:Y:S01]  /*a4d0*/  LDSM.16.MT88.4 R12, [R157+0x4c00] ;  /* 0x004c00009d0c783b */ /* 0x000ea20000004200 */
[----:B------:R-:W-:Y:S02]  /*a4e0*/  FADD.FTZ R41, R41, R44 ;  /* 0x0000002c29297221 */ /* 0x000fe40000010000 */
[----:B------:R-:W-:Y:S02]  /*a4f0*/  FADD.FTZ R76, R43, R76 ;  /* 0x0000004c2b4c7221 */ /* 0x000fe40000010000 */
[----:B------:R-:W-:Y:S01]  /*a500*/  FADD.FTZ R38, R38, R41 ;  /* 0x0000002926267221 */ /* 0x000fe20000010000 */
[----:B------:R-:W-:Y:S01]  /*a510*/  MUFU.EX2 R51, R51 ;  /* 0x0000003300337308 */ /* 0x000fe20000000800 */
[----:B-1----:R-:W-:Y:S01]  /*a520*/  F2FP.BF16.PACK_AB R4, R23, R20 ;  /* 0x000000141704723e */ /* 0x002fe200000010ff */
[----:B------:R-:W-:Y:S01]  /*a530*/  FADD.FTZ R61, R61, R76 ;  /* 0x0000004c3d3d7221 */ /* 0x000fe20000010000 */
[----:B---3--:R-:W-:Y:S01]  /*a540*/  F2FP.BF16.PACK_AB R6, R65, R0 ;  /* 0x000000004106723e */ /* 0x008fe200000010ff */
[----:B------:R-:W-:-:S02]  /*a550*/  FADD.FTZ R39, R39, R38 ;  /* 0x0000002627277221 */ /* 0x000fc40000010000 */
[----:B------:R-:W-:Y:S01]  /*a560*/  FADD.FTZ R61, R82, R61 ;  /* 0x0000003d523d7221 */ /* 0x000fe20000010000 */
[----:B----4-:R-:W-:Y:S01]  /*a570*/  F2FP.BF16.PACK_AB R5, R49, R66 ;  /* 0x000000423105723e */ /* 0x010fe200000010ff */
[----:B------:R-:W-:Y:S01]  /*a580*/  FADD.FTZ R36, R36, R39 ;  /* 0x0000002724247221 */ /* 0x000fe20000010000 */
[----:B------:R-:W1:Y:S01]  /*a590*/  MUFU.EX2 R48, R45 ;  /* 0x0000002d00307308 */ /* 0x000e620000000800 */
[----:B------:R-:W-:Y:S02]  /*a5a0*/  FADD.FTZ R66, R66, R61 ;  /* 0x0000003d42427221 */ /* 0x000fe40000010000 */
[----:B------:R-:W-:Y:S02]  /*a5b0*/  FADD.FTZ R35, R35, R36 ;  /* 0x0000002423237221 */ /* 0x000fe40000010000 */
[----:B------:R-:W-:Y:S02]  /*a5c0*/  FADD.FTZ R66, R49, R66 ;  /* 0x0000004231427221 */ /* 0x000fe40000010000 */
[----:B------:R-:W-:Y:S01]  /*a5d0*/  FADD.FTZ R34, R34, R35 ;  /* 0x0000002322227221 */ /* 0x000fe20000010000 */
[----:B------:R-:W-:Y:S03]  /*a5e0*/  MUFU.EX2 R63, R63 ;  /* 0x0000003f003f7308 */ /* 0x000fe60000000800 */
[----:B------:R-:W-:-:S04]  /*a5f0*/  FADD.FTZ R33, R33, R34 ;  /* 0x0000002221217221 */ /* 0x000fc80000010000 */
[----:B------:R-:W-:Y:S01]  /*a600*/  FADD.FTZ R28, R28, R33 ;  /* 0x000000211c1c7221 */ /* 0x000fe20000010000 */
[C---:B-1----:R-:W-:Y:S01]  /*a610*/  F2FP.BF16.PACK_AB R7, R48.reuse, R51 ;  /* 0x000000333007723e */ /* 0x042fe200000010ff */
[----:B------:R-:W1:Y:S01]  /*a620*/  MUFU.EX2 R60, R60 ;  /* 0x0000003c003c7308 */ /* 0x000e620000000800 */
[----:B------:R-:W-:Y:S02]  /*a630*/  FADD.FTZ R51, R51, R66 ;  /* 0x0000004233337221 */ /* 0x000fe40000010000 */
[----:B------:R-:W-:Y:S02]  /*a640*/  FADD.FTZ R27, R27, R28 ;  /* 0x0000001c1b1b7221 */ /* 0x000fe40000010000 */
[----:B------:R-:W-:Y:S01]  /*a650*/  FADD.FTZ R48, R48, R51 ;  /* 0x0000003330307221 */ /* 0x000fe20000010000 */
[----:B-----5:R-:W-:Y:S01]  /*a660*/  HMMA.16816.F32.BF16 R140, R4, R8, R140 ;  /* 0x00000008048c723c */ /* 0x020fe2000004188c */
[----:B------:R-:W-:Y:S01]  /*a670*/  FADD.FTZ R26, R26, R27 ;  /* 0x0000001b1a1a7221 */ /* 0x000fe20000010000 */
[----:B------:R-:W-:Y:S03]  /*a680*/  MUFU.EX2 R37, R37 ;  /* 0x0000002500257308 */ /* 0x000fe60000000800 */
[----:B------:R-:W-:-:S03]  /*a690*/  FADD.FTZ R25, R25, R26 ;  /* 0x0000001a19197221 */ /* 0x000fc60000010000 */
[C---:B------:R-:W-:Y:S01]  /*a6a0*/  HMMA.16816.F32.BF16 R136, R4.reuse, R10, R136 ;  /* 0x0000000a0488723c */ /* 0x040fe20000041888 */
[----:B------:R-:W3:Y:S01]  /*a6b0*/  LDSM.16.MT88.4 R8, [R156+0x4c00] ;  /* 0x004c00009c08783b */ /* 0x000ee20000004200 */
[----:B------:R-:W-:Y:S01]  /*a6c0*/  FADD.FTZ R25, R24, R25 ;  /* 0x0000001918197221 */ /* 0x000fe20000010000 */
[----:B------:R-:W4:Y:S03]  /*a6d0*/  MUFU.EX2 R38, R31 ;  /* 0x0000001f00267308 */ /* 0x000f260000000800 */
[----:B------:R-:W-:Y:S02]  /*a6e0*/  FADD.FTZ R22, R22, R25 ;  /* 0x0000001916167221 */ /* 0x000fe40000010000 */
[----:B--2---:R-:W-:Y:S02]  /*a6f0*/  HMMA.16816.F32.BF16 R132, R4, R16, R132 ;  /* 0x000000100484723c */ /* 0x004fe40000041884 */
[----:B------:R-:W-:Y:S01]  /*a700*/  FADD.FTZ R21, R21, R22 ;  /* 0x0000001615157221 */ /* 0x000fe20000010000 */
[----:B------:R-:W-:Y:S03]  /*a710*/  MUFU.EX2 R40, R40 ;  /* 0x0000002800287308 */ /* 0x000fe60000000800 */
[----:B------:R-:W-:-:S02]  /*a720*/  FADD.FTZ R20, R20, R21 ;  /* 0x0000001514147221 */ /* 0x000fc40000010000 */
[----:B------:R-:W-:Y:S02]  /*a730*/  HMMA.16816.F32.BF16 R128, R4, R18, R128 ;  /* 0x000000120480723c */ /* 0x000fe40000041880 */
[----:B------:R-:W-:Y:S01]  /*a740*/  FADD.FTZ R23, R23, R20 ;  /* 0x0000001417177221 */ /* 0x000fe20000010000 */
[----:B------:R-:W2:Y:S03]  /*a750*/  MUFU.EX2 R121, R121 ;  /* 0x0000007900797308 */ /* 0x000ea60000000800 */
[----:B------:R-:W-:Y:S01]  /*a760*/  FADD.FTZ R0, R0, R23 ;  /* 0x0000001700007221 */ /* 0x000fe20000010000 */
[----:B-1----:R-:W-:Y:S02]  /*a770*/  F2FP.BF16.PACK_AB R4, R60, R63 ;  /* 0x0000003f3c04723e */ /* 0x002fe400000010ff */
[----:B----4-:R-:W-:Y:S01]  /*a780*/  F2FP.BF16.PACK_AB R5, R38, R37 ;  /* 0x000000252605723e */ /* 0x010fe200000010ff */
[----:B------:R-:W-:Y:S01]  /*a790*/  FADD.FTZ R0, R65, R0 ;  /* 0x0000000041007221 */ /* 0x000fe20000010000 */
[----:B------:R-:W-:Y:S01]  /*a7a0*/  MUFU.EX2 R30, R30 ;  /* 0x0000001e001e7308 */ /* 0x000fe20000000800 */
[----:B------:R-:W-:-:S02]  /*a7b0*/  FADD.FTZ R37, R37, R48 ;  /* 0x0000003025257221 */ /* 0x000fc40000010000 */
[----:B------:R-:W-:Y:S02]  /*a7c0*/  FADD.FTZ R63, R63, R0 ;  /* 0x000000003f3f7221 */ /* 0x000fe40000010000 */
[----:B------:R-:W-:Y:S02]  /*a7d0*/  FADD.FTZ R37, R38, R37 ;  /* 0x0000002526257221 */ /* 0x000fe40000010000 */
[----:B------:R-:W-:Y:S01]  /*a7e0*/  FADD.FTZ R63, R60, R63 ;  /* 0x0000003f3c3f7221 */ /* 0x000fe20000010000 */
[----:B------:R-:W1:Y:S01]  /*a7f0*/  MUFU.EX2 R123, R123 ;  /* 0x0000007b007b7308 */ /* 0x000e620000000800 */
[----:B--2---:R-:W-:Y:S02]  /*a800*/  F2FP.BF16.PACK_AB R6, R121, R40 ;  /* 0x000000287906723e */ /* 0x004fe400000010ff */
[----:B------:R-:W-:-:S04]  /*a810*/  FADD.FTZ R40, R40, R63 ;  /* 0x0000003f28287221 */ /* 0x000fc80000010000 */
[----:B------:R-:W-:Y:S01]  /*a820*/  FADD.FTZ R121, R121, R40 ;  /* 0x0000002879797221 */ /* 0x000fe20000010000 */
[----:B-1----:R-:W-:Y:S01]  /*a830*/  F2FP.BF16.PACK_AB R7, R123, R30 ;  /* 0x0000001e7b07723e */ /* 0x002fe200000010ff */
[----:B------:R-:W-:-:S04]  /*a840*/  FADD.FTZ R30, R30, R37 ;  /* 0x000000251e1e7221 */ /* 0x000fc80000010000 */
[----:B------:R-:W-:Y:S02]  /*a850*/  FADD.FTZ R123, R123, R30 ;  /* 0x0000001e7b7b7221 */ /* 0x000fe40000010000 */
[C---:B------:R-:W-:Y:S08]  /*a860*/  HMMA.16816.F32.BF16 R140, R4.reuse, R12, R140 ;  /* 0x0000000c048c723c */ /* 0x040ff0000004188c */
        /* <DEDUP_REMOVED lines=67> */
.L_x_5041:
[----:B------:R-:W-:-:S05]  /*aca0*/  IMAD.MOV.U32 R0, RZ, RZ, c[0x0][0x1a0] ;  /* 0x00006800ff007624 */ /* 0x000fca00078e00ff */
[----:B------:R-:W-:-:S04]  /*acb0*/  LEA R0, -R0, RZ, 0x7 ;  /* 0x000000ff00007211 */ /* 0x000fc800078e39ff */
[----:B------:R-:W-:Y:S02]  /*acc0*/  SHF.R.S32.HI R11, RZ, 0x1f, R0 ;  /* 0x0000001fff0b7819 */ /* 0x000fe40000011400 */
.L_x_5042:
[----:B------:R-:W-:Y:S01]  /*acd0*/  ISETP.GE.AND P0, PT, R108, c[0x0][0x220], PT ;  /* 0x000088006c007a0c */ /* 0x000fe20003f06270 */
[----:B------:R-:W-:Y:S01]  /*ace0*/  IMAD.SHL.U32 R71, R125, 0x80, RZ ;  /* 0x000000807d477824 */ /* 0x000fe200078e00ff */
[----:B------:R-:W-:-:S04]  /*acf0*/  LEA R158, P5, R0, R158, 0x1 ;  /* 0x0000009e009e7211 */ /* 0x000fc800078a08ff */
[C---:B------:R-:W-:Y:S02]  /*ad00*/  LEA.HI.X R159, R0.reuse, R159, R11, 0x1, P5 ;  /* 0x0000009f009f7211 */ /* 0x040fe400028f0c0b */
[C-C-:B------:R-:W-:Y:S02]  /*ad10*/  LOP3.LUT R99, R71.reuse, 0x1, R122.reuse, 0xfe, !PT ;  /* 0x0000000147637812 */ /* 0x140fe400078efe7a */
[C-C-:B------:R-:W-:Y:S02]  /*ad20*/  LOP3.LUT R97, R71.reuse, 0x8, R122.reuse, 0xfe, !PT ;  /* 0x0000000847617812 */ /* 0x140fe400078efe7a */
[----:B------:R-:W-:Y:S01]  /*ad30*/  LOP3.LUT R101, R71, 0x9, R122, 0xfe, !PT ;  /* 0x0000000947657812 */ /* 0x000fe200078efe7a */
        /* <DEDUP_REMOVED lines=22> */
[----:B------:R-:W-:Y:S01]  /*aea0*/  @!P0 LEA R12, P3, R13, c[0x0][0x170], 0x1 ;  /* 0x00005c000d0c8a11 */ /* 0x000fe200078608ff */
[----:B------:R-:W-:Y:S01]  /*aeb0*/  @P0 STS.128 [R154+0x3800], RZ ;  /* 0x003800ff9a000388 */ /* 0x000fe20000000c00 */
[----:B------:R-:W-:Y:S01]  /*aec0*/  @!P0 LEA.HI.X R17, R4, c[0x0][0x174], R103, 0x1, P4 ;  /* 0x00005d0004118a11 */ /* 0x000fe200020f0c67 */
[----:B------:R-:W-:Y:S01]  /*aed0*/  I2F R0, R99 ;  /* 0x0000006300007306 */ /* 0x000fe20000201400 */
        /* <DEDUP_REMOVED lines=9> */
[C-C-:B------:R-:W-:Y:S01]  /*af70*/  LOP3.LUT R107, R71.reuse, 0x10, R122.reuse, 0xfe, !PT ;  /* 0x00000010476b7812 */ /* 0x140fe200078efe7a */
[----:B------:R-:W-:Y:S01]  /*af80*/  I2F R103, R97 ;  /* 0x0000006100677306 */ /* 0x000fe20000201400 */
[C-C-:B------:R-:W-:Y:S01]  /*af90*/  LOP3.LUT R127, R71.reuse, 0x11, R122.reuse, 0xfe, !PT ;  /* 0x00000011477f7812 */ /* 0x140fe200078efe7a */
[----:B------:R-:W-:Y:S01]  /*afa0*/  @!PT LDS RZ, [RZ] ;  /* 0x00000000fffff984 */ /* 0x000fe20000000800 */
[----:B------:R-:W-:Y:S01]  /*afb0*/  @!PT LDS RZ, [RZ] ;  /* 0x00000000fffff984 */ /* 0x000fe20000000800 */
[----:B------:R-:W-:Y:S01]  /*afc0*/  @!PT LDS RZ, [RZ] ;  /* 0x00000000fffff984 */ /* 0x000fe20000000800 */
[----:B------:R3:W-:Y:S01]  /*afd0*/  @!P0 LDGSTS.E.BYPASS.LTC128B.128 [R154+0x4000], [R12.64] ;  /* 0x040000000c9a8fae */ /* 0x0007e2000b901d46 */
[----:B------:R-:W-:-:S02]  /*afe0*/  LOP3.LUT R161, R71, 0x18, R122, 0xfe, !PT ;  /* 0x0000001847a17812 */ /* 0x000fc400078efe7a */
[C-C-:B------:R-:W-:Y:S01]  /*aff0*/  LOP3.LUT R163, R71.reuse, 0x19, R122.reuse, 0xfe, !PT ;  /* 0x0000001947a37812 */ /* 0x140fe200078efe7a */
[----:B------:R-:W-:Y:S01]  /*b000*/  @P0 STS.128 [R154+0x4800], RZ ;  /* 0x004800ff9a000388 */ /* 0x000fe20000000c00 */
[C-C-:B------:R-:W-:Y:S01]  /*b010*/  LOP3.LUT R165, R71.reuse, 0x20, R122.reuse, 0xfe, !PT ;  /* 0x0000002047a57812 */ /* 0x140fe200078efe7a */
[----:B------:R-:W4:Y:S01]  /*b020*/  I2F R105, R107 ;  /* 0x0000006b00697306 */ /* 0x000f220000201400 */
[C-C-:B------:R-:W-:Y:S01]  /*b030*/  LOP3.LUT R96, R71.reuse, 0x21, R122.reuse, 0xfe, !PT ;  /* 0x0000002147607812 */ /* 0x140fe200078efe7a */
[----:B------:R-:W-:Y:S01]  /*b040*/  @!PT LDS RZ, [RZ] ;  /* 0x00000000fffff984 */ /* 0x000fe20000000800 */
[----:B------:R-:W-:Y:S01]  /*b050*/  @!PT LDS RZ, [RZ] ;  /* 0x00000000fffff984 */ /* 0x000fe20000000800 */
[----:B------:R-:W-:Y:S01]  /*b060*/  @!PT LDS RZ, [RZ] ;  /* 0x00000000fffff984 */ /* 0x000fe20000000800 */
[----:B------:R5:W-:Y:S01]  /*b070*/  @!P0 LDGSTS.E.BYPASS.LTC128B.128 [R154+0x4800], [R4.64] ;  /* 0x04800000049a8fae */ /* 0x000be2000b901d46 */
[----:B------:R-:W-:Y:S02]  /*b080*/  LOP3.LUT R98, R71, 0x28, R122, 0xfe, !PT ;  /* 0x0000002847627812 */ /* 0x000fe400078efe7a */
[C---:B------:R-:W-:Y:S01]  /*b090*/  ISETP.GE.AND P4, PT, R99.reuse, R2, PT ;  /* 0x000000026300720c */ /* 0x040fe20003f86270 */
[----:B------:R-:W-:Y:S01]  /*b0a0*/  LDSM.16.M88.4 R88, [R119] ;  /* 0x000000007758783b */ /* 0x000fe20000000200 */
[----:B------:R-:W-:-:S02]  /*b0b0*/  ISETP.GE.AND P3, PT, R99, R68, PT ;  /* 0x000000446300720c */ /* 0x000fc40003f66270 */
[--C-:B------:R-:W-:Y:S01]  /*b0c0*/  LOP3.LUT R100, R71, 0x58, R122.reuse, 0xfe, !PT ;  /* 0x0000005847647812 */ /* 0x100fe200078efe7a */
[----:B------:R-:W1:Y:S01]  /*b0d0*/  LDSM.16.M88.4 R48, [R117+0x1400] ;  /* 0x001400007530783b */ /* 0x000e620000000200 */
[----:B------:R-:W-:Y:S02]  /*b0e0*/  ISETP.GE.AND P2, PT, R97, R2, PT ;  /* 0x000000026100720c */ /* 0x000fe40003f46270 */
[C-C-:B------:R-:W-:Y:S01]  /*b0f0*/  LOP3.LUT R102, R71.reuse, 0x31, R122.reuse, 0xfe, !PT ;  /* 0x0000003147667812 */ /* 0x140fe200078efe7a */
[----:B------:R-:W3:Y:S01]  /*b100*/  LDSM.16.M88.4 R56, [R117+0x1000] ;  /* 0x001000007538783b */ /* 0x000ee20000000200 */
[----:B------:R-:W-:-:S03]  /*b110*/  LOP3.LUT R104, R71, 0x39, R122, 0xfe, !PT ;  /* 0x0000003947687812 */ /* 0x000fc600078efe7a */
[----:B------:R-:W3:Y:S04]  /*b120*/  LDSM.16.M88.4 R40, [R117+0x1800] ;  /* 0x001800007528783b */ /* 0x000ee80000000200 */
[----:B------:R-:W3:Y:S04]  /*b130*/  LDSM.16.M88.4 R32, [R117+0x1c00] ;  /* 0x001c00007520783b */ /* 0x000ee80000000200 */
[----:B------:R-:W-:Y:S04]  /*b140*/  LDSM.16.M88.4 R84, [R118] ;  /* 0x000000007654783b */ /* 0x000fe80000000200 */
[----:B------:R-:W4:Y:S04]  /*b150*/  LDSM.16.M88.4 R76, [R115] ;  /* 0x00000000734c783b */ /* 0x000f280000000200 */
[----:B------:R-:W4:Y:S04]  /*b160*/  LDSM.16.M88.4 R80, [R116] ;  /* 0x000000007450783b */ /* 0x000f280000000200 */
[----:B------:R-:W4:Y:S04]  /*b170*/  LDSM.16.M88.4 R72, [R114] ;  /* 0x000000007248783b */ /* 0x000f280000000200 */
[----:B------:R-:W4:Y:S04]  /*b180*/  LDSM.16.M88.4 R64, [R113] ;  /* 0x000000007140783b */ /* 0x000f280000000200 */
[----:B--2---:R-:W2:Y:S01]  /*b190*/  LDSM.16.M88.4 R16, [R117+0x2400] ;  /* 0x002400007510783b */ /* 0x004ea20000000200 */
[C---:B-1----:R-:W-:Y:S03]  /*b1a0*/  HMMA.16816.F32.BF16 R52, R88.reuse, R48, RZ ;  /* 0x000000305834723c */ /* 0x042fe600000418ff */
[----:B------:R-:W1:Y:S04]  /*b1b0*/  LDSM.16.M88.4 R24, [R117+0x2000] ;  /* 0x002000007518783b */ /* 0x000e680000000200 */
[----:B------:R-:W1:Y:S01]  /*b1c0*/  LDSM.16.M88.4 R8, [R117+0x2800] ;  /* 0x002800007508783b */ /* 0x000e620000000200 */
[C---:B------:R-:W-:Y:S03]  /*b1d0*/  HMMA.16816.F32.BF16 R48, R88.reuse, R50, RZ ;  /* 0x000000325830723c */ /* 0x040fe600000418ff */
[----:B------:R-:W5:Y:S04]  /*b1e0*/  LDSM.16.M88.4 R92, [R117+0x2c00] ;  /* 0x002c0000755c783b */ /* 0x000f680000000200 */
[----:B------:R-:W0:Y:S01]  /*b1f0*/  LDGDEPBAR ;  /* 0x00000000000079af */ /* 0x000e220000000000 */
[C---:B---3--:R-:W-:Y:S08]  /*b200*/  HMMA.16816.F32.BF16 R60, R88.reuse, R56, RZ ;  /* 0x00000038583c723c */ /* 0x048ff000000418ff */
[C---:B------:R-:W-:Y:S08]  /*b210*/  HMMA.16816.F32.BF16 R56, R88.reuse, R58, RZ ;  /* 0x0000003a5838723c */ /* 0x040ff000000418ff */
[C---:B------:R-:W-:Y:S08]  /*b220*/  HMMA.16816.F32.BF16 R44, R88.reuse, R40, RZ ;  /* 0x00000028582c723c */ /* 0x040ff000000418ff */
[C---:B------:R-:W-:Y:S08]  /*b230*/  HMMA.16816.F32.BF16 R36, R88.reuse, R32, RZ ;  /* 0x000000205824723c */ /* 0x040ff000000418ff */
[C---:B------:R-:W-:Y:S08]  /*b240*/  HMMA.16816.F32.BF16 R40, R88.reuse, R42, RZ ;  /* 0x0000002a5828723c */ /* 0x040ff000000418ff */
[----:B------:R-:W-:Y:S08]  /*b250*/  HMMA.16816.F32.BF16 R32, R88, R34, RZ ;  /* 0x000000225820723c */ /* 0x000ff000000418ff */
[C---:B----4-:R-:W-:Y:S08]  /*b260*/  HMMA.16816.F32.BF16 R52, R84.reuse, R76, R52 ;  /* 0x0000004c5434723c */ /* 0x050ff00000041834 */
[C---:B------:R-:W-:Y:S01]  /*b270*/  HMMA.16816.F32.BF16 R48, R84.reuse, R78, R48 ;  /* 0x0000004e5430723c */ /* 0x040fe20000041830 */
[----:B------:R-:W3:Y:S07]  /*b280*/  LDSM.16.M88.4 R76, [R111] ;  /* 0x000000006f4c783b */ /* 0x000eee0000000200 */
[C---:B------:R-:W-:Y:S08]  /*b290*/  HMMA.16816.F32.BF16 R60, R84.reuse, R80, R60 ;  /* 0x00000050543c723c */ /* 0x040ff0000004183c */
[----:B------:R-:W-:Y:S01]  /*b2a0*/  HMMA.16816.F32.BF16 R56, R84, R82, R56 ;  /* 0x000000525438723c */ /* 0x000fe20000041838 */
[----:B------:R-:W4:Y:S01]  /*b2b0*/  LDSM.16.M88.4 R80, [R110] ;  /* 0x000000006e50783b */ /* 0x000f220000000200 */
[----:B------:R-:W-:-:S02]  /*b2c0*/  FFMA.FTZ R52, R120, R105, R52 ;  /* 0x0000006978347223 */ /* 0x000fc40000010034 */
[----:B------:R-:W-:-:S04]  /*b2d0*/  FFMA.FTZ R54, R120, R105, R54 ;  /* 0x0000006978367223 */ /* 0x000fc80000010036 */
[C---:B------:R-:W-:Y:S08]  /*b2e0*/  HMMA.16816.F32.BF16 R44, R84.reuse, R72, R44 ;  /* 0x00000048542c723c */ /* 0x040ff0000004182c */
[----:B------:R-:W-:Y:S01]  /*b2f0*/  HMMA.16816.F32.BF16 R40, R84, R74, R40 ;  /* 0x0000004a5428723c */ /* 0x000fe20000041828 */
[----:B------:R-:W3:Y:S01]  /*b300*/  LDSM.16.M88.4 R72, [R3] ;  /* 0x000000000348783b */ /* 0x000ee20000000200 */
[----:B------:R-:W-:-:S05]  /*b310*/  FFMA.FTZ R61, R120, R0, R61 ;  /* 0x00000000783d7223 */ /* 0x000fca000001003d */
[----:B------:R-:W-:Y:S01]  /*b320*/  FSEL R61, R61, -INF , !P4 ;  /* 0xff8000003d3d7808 */ /* 0x000fe20006000000 */
[----:B------:R-:W-:Y:S01]  /*b330*/  HMMA.16816.F32.BF16 R36, R84, R64, R36 ;  /* 0x000000405424723c */ /* 0x000fe20000041824 */
[CC--:B------:R-:W-:Y:S01]  /*b340*/  FFMA.FTZ R56, R120.reuse, R103.reuse, R56 ;  /* 0x0000006778387223 */ /* 0x0c0fe20000010038 */
[----:B------:R-:W-:Y:S01]  /*b350*/  ISETP.GE.AND P4, PT, R101, R68, PT ;  /* 0x000000446500720c */ /* 0x000fe20003f86270 */
[----:B------:R-:W-:-:S05]  /*b360*/  FFMA.FTZ R58, R120, R103, R58 ;  /* 0x00000067783a7223 */ /* 0x000fca000001003a */
[----:B------:R-:W-:Y:S01]  /*b370*/  HMMA.16816.F32.BF16 R32, R84, R66, R32 ;  /* 0x000000425420723c */ /* 0x000fe20000041820 */
[----:B------:R-:W3:Y:S01]  /*b380*/  LDSM.16.M88.4 R64, [R112] ;  /* 0x000000007040783b */ /* 0x000ee20000000200 */
[----:B------:R-:W-:-:S06]  /*b390*/  DEPBAR.LE SB0, 0x0 ;  /* 0x000080000000791a */ /* 0x000fcc0000000000 */
[C---:B--2---:R-:W-:Y:S08]  /*b3a0*/  HMMA.16816.F32.BF16 R20, R88.reuse, R16, RZ ;  /* 0x000000105814723c */ /* 0x044ff000000418ff */
[C---:B------:R-:W-:Y:S08]  /*b3b0*/  HMMA.16816.F32.BF16 R16, R88.reuse, R18, RZ ;  /* 0x000000125810723c */ /* 0x040ff000000418ff */
[C---:B-1----:R-:W-:Y:S08]  /*b3c0*/  HMMA.16816.F32.BF16 R28, R88.reuse, R24, RZ ;  /* 0x00000018581c723c */ /* 0x042ff000000418ff */
[C---:B------:R-:W-:Y:S08]  /*b3d0*/  HMMA.16816.F32.BF16 R12, R88.reuse, R8, RZ ;  /* 0x00000008580c723c */ /* 0x040ff000000418ff */
[C---:B------:R-:W-:Y:S08]  /*b3e0*/  HMMA.16816.F32.BF16 R24, R88.reuse, R26, RZ ;  /* 0x0000001a5818723c */ /* 0x040ff000000418ff */
[C---:B------:R-:W-:Y:S08]  /*b3f0*/  HMMA.16816.F32.BF16 R8, R88.reuse, R10, RZ ;  /* 0x0000000a5808723c */ /* 0x040ff000000418ff */
[C---:B-----5:R-:W-:Y:S01]  /*b400*/  HMMA.16816.F32.BF16 R4, R88.reuse, R92, RZ ;  /* 0x0000005c5804723c */ /* 0x060fe200000418ff */
[----:B------:R-:W1:Y:S07]  /*b410*/  I2F R92, R101 ;  /* 0x00000065005c7306 */ /* 0x000e6e0000201400 */
[----:B------:R-:W-:Y:S01]  /*b420*/  HMMA.16816.F32.BF16 R88, R88, R94, RZ ;  /* 0x0000005e5858723c */ /* 0x000fe200000418ff */
[----:B------:R-:W2:Y:S06]  /*b430*/  I2F R94, R163 ;  /* 0x000000a3005e7306 */ /* 0x000eac0000201400 */
[----:B------:R-:W-:Y:S01]  /*b440*/  LOP3.LUT R95, R71, R122, RZ, 0xfc, !PT ;  /* 0x0000007a475f7212 */ /* 0x000fe200078efcff */
[----:B---3--:R-:W-:Y:S01]  /*b450*/  HMMA.16816.F32.BF16 R20, R84, R76, R20 ;  /* 0x0000004c5414723c */ /* 0x008fe20000041814 */
[----:B------:R-:W3:Y:S01]  /*b460*/  I2F R76, R127 ;  /* 0x0000007f004c7306 */ /* 0x000ee20000201400 */
[----:B-1----:R-:W-:Y:S01]  /*b470*/  FFMA.FTZ R57, R120, R92, R57 ;  /* 0x0000005c78397223 */ /* 0x002fe20000010039 */
[----:B------:R-:W-:-:S02]  /*b480*/  ISETP.GE.AND P5, PT, R95, R68, PT ;  /* 0x000000445f00720c */ /* 0x000fc40003fa6270 */
[----:B------:R-:W-:-:S03]  /*b490*/  ISETP.GE.AND P6, PT, R95, R2, PT ;  /* 0x000000025f00720c */ /* 0x000fc60003fc6270 */
[----:B------:R-:W-:Y:S01]  /*b4a0*/  HMMA.16816.F32.BF16 R16, R84, R78, R16 ;  /* 0x0000004e5410723c */ /* 0x000fe20000041810 */
[----:B------:R-:W1:Y:S01]  /*b4b0*/  I2F R93, R95 ;  /* 0x0000005f005d7306 */ /* 0x000e620000201400 */
[CC--:B--2---:R-:W-:Y:S02]  /*b4c0*/  FFMA.FTZ R49, R120.reuse, R94.reuse, R49 ;  /* 0x0000005e78317223 */ /* 0x0c4fe40000010031 */
[----:B------:R-:W-:-:S04]  /*b4d0*/  FFMA.FTZ R164, R120, R94, R51 ;  /* 0x0000005e78a47223 */ /* 0x000fc80000010033 */
[----:B----4-:R-:W-:Y:S01]  /*b4e0*/  HMMA.16816.F32.BF16 R8, R84, R82, R8 ;  /* 0x000000525408723c */ /* 0x010fe20000041808 */
[----:B------:R-:W2:Y:S01]  /*b4f0*/  I2F R79, R161 ;  /* 0x000000a1004f7306 */ /* 0x000ea20000201400 */
[CC--:B---3--:R-:W-:Y:S02]  /*b500*/  FFMA.FTZ R55, R120.reuse, R76.reuse, R55 ;  /* 0x0000004c78377223 */ /* 0x0c8fe40000010037 */
[----:B------:R-:W-:-:S04]  /*b510*/  FFMA.FTZ R53, R120, R76, R53 ;  /* 0x0000004c78357223 */ /* 0x000fc80000010035 */
[----:B------:R-:W-:Y:S01]  /*b520*/  HMMA.16816.F32.BF16 R4, R84, R72, R4 ;  /* 0x000000485404723c */ /* 0x000fe20000041804 */
[----:B------:R-:W3:Y:S01]  /*b530*/  I2F R83, R165 ;  /* 0x000000a500537306 */ /* 0x000ee20000201400 */
[----:B-1----:R-:W-:-:S05]  /*b540*/  FFMA.FTZ R82, R120, R93, R62 ;  /* 0x0000005d78527223 */ /* 0x002fca000001003e */
[----:B------:R-:W-:Y:S01]  /*b550*/  FSEL R82, R82, -INF , !P5 ;  /* 0xff80000052527808 */ /* 0x000fe20006800000 */
[C---:B------:R-:W-:Y:S01]  /*b560*/  HMMA.16816.F32.BF16 R88, R84.reuse, R74, R88 ;  /* 0x0000004a5458723c */ /* 0x040fe20000041858 */
[----:B------:R-:W1:Y:S01]  /*b570*/  I2F R72, R96 ;  /* 0x0000006000487306 */ /* 0x000e620000201400 */
[----:B------:R-:W-:Y:S01]  /*b580*/  ISETP.GE.AND P5, PT, R101, R2, PT ;  /* 0x000000026500720c */ /* 0x000fe20003fa6270 */
[-C--:B--2---:R-:W-:Y:S01]  /*b590*/  FFMA.FTZ R48, R120, R79.reuse, R48 ;  /* 0x0000004f78307223 */ /* 0x084fe20000010030 */
[----:B------:R-:W-:Y:S01]  /*b5a0*/  FSEL R73, R56, -INF , !P2 ;  /* 0xff80000038497808 */ /* 0x000fe20005000000 */
[C---:B------:R-:W-:Y:S01]  /*b5b0*/  FFMA.FTZ R50, R120.reuse, R79, R50 ;  /* 0x0000004f78327223 */ /* 0x040fe20000010032 */
[-C--:B------:R-:W-:Y:S02]  /*b5c0*/  ISETP.GE.AND P2, PT, R107, R68.reuse, PT ;  /* 0x000000446b00720c */ /* 0x080fe40003f46270 */
[C---:B------:R-:W-:Y:S01]  /*b5d0*/  HMMA.16816.F32.BF16 R28, R84.reuse, R64, R28 ;  /* 0x00000040541c723c */ /* 0x040fe2000004181c */
[----:B------:R-:W-:Y:S01]  /*b5e0*/  LOP3.LUT R75, R71, 0x51, R122, 0xfe, !PT ;  /* 0x00000051474b7812 */ /* 0x000fe200078efe7a */
[----:B------:R-:W2:Y:S01]  /*b5f0*/  I2F R74, R98 ;  /* 0x00000062004a7306 */ /* 0x000ea20000201400 */
[----:B------:R-:W-:Y:S01]  /*b600*/  FSEL R57, R57, -INF , !P5 ;  /* 0xff80000039397808 */ /* 0x000fe20006800000 */
[CC--:B---3--:R-:W-:Y:S01]  /*b610*/  FFMA.FTZ R46, R120.reuse, R83.reuse, R46 ;  /* 0x00000053782e7223 */ /* 0x0c8fe2000001002e */
[----:B------:R-:W-:Y:S01]  /*b620*/  ISETP.GE.AND P5, PT, R127, R68, PT ;  /* 0x000000447f00720c */ /* 0x000fe20003fa6270 */
[C---:B------:R-:W-:Y:S01]  /*b630*/  FFMA.FTZ R44, R120.reuse, R83, R44 ;  /* 0x00000053782c7223 */ /* 0x040fe2000001002c */
[C---:B------:R-:W-:Y:S01]  /*b640*/  LOP3.LUT R56, R71.reuse, 0x69, R122, 0xfe, !PT ;  /* 0x0000006947387812 */ /* 0x040fe200078efe7a */
[C---:B------:R-:W-:Y:S01]  /*b650*/  HMMA.16816.F32.BF16 R12, R84.reuse, R80, R12 ;  /* 0x00000050540c723c */ /* 0x040fe2000004180c */
[C---:B------:R-:W-:Y:S01]  /*b660*/  FFMA.FTZ R65, R120.reuse, R93, R60 ;  /* 0x0000005d78417223 */ /* 0x040fe2000001003c */
[----:B------:R-:W3:Y:S01]  /*b670*/  I2F R64, R75 ;  /* 0x0000004b00407306 */ /* 0x000ee20000201400 */
[C-C-:B------:R-:W-:Y:S01]  /*b680*/  LOP3.LUT R60, R71.reuse, 0x59, R122.reuse, 0xfe, !PT ;  /* 0x00000059473c7812 */ /* 0x140fe200078efe7a */
[CC--:B-1----:R-:W-:Y:S01]  /*b690*/  FFMA.FTZ R45, R120.reuse, R72.reuse, R45 ;  /* 0x00000048782d7223 */ /* 0x0c2fe2000001002d */
[----:B------:R-:W-:Y:S01]  /*b6a0*/  LOP3.LUT R93, R71, 0x60, R122, 0xfe, !PT ;  /* 0x00000060475d7812 */ /* 0x000fe200078efe7a */
[C---:B------:R-:W-:Y:S01]  /*b6b0*/  FFMA.FTZ R47, R120.reuse, R72, R47 ;  /* 0x00000048782f7223 */ /* 0x040fe2000001002f */
[----:B------:R-:W-:Y:S01]  /*b6c0*/  FSEL R65, R65, -INF , !P6 ;  /* 0xff80000041417808 */ /* 0x000fe20007000000 */
[C---:B------:R-:W-:Y:S01]  /*b6d0*/  FFMA.FTZ R81, R120.reuse, R0, R63 ;  /* 0x0000000078517223 */ /* 0x040fe2000001003f */
[----:B------:R-:W-:Y:S01]  /*b6e0*/  ISETP.GE.AND P6, PT, R97, R68, PT ;  /* 0x000000446100720c */ /* 0x000fe20003fc6270 */
[----:B------:R-:W-:Y:S01]  /*b6f0*/  FFMA.FTZ R80, R120, R92, R59 ;  /* 0x0000005c78507223 */ /* 0x000fe2000001003b */
[----:B------:R-:W1:Y:S01]  /*b700*/  I2F R95, R100 ;  /* 0x00000064005f7306 */ /* 0x000e620000201400 */
[----:B------:R-:W-:Y:S01]  /*b710*/  FSEL R103, R54, -INF , !P2 ;  /* 0xff80000036677808 */ /* 0x000fe20005000000 */
[CC--:B--2---:R-:W-:Y:S01]  /*b720*/  FFMA.FTZ R40, R120.reuse, R74.reuse, R40 ;  /* 0x0000004a78287223 */ /* 0x0c4fe20000010028 */
[----:B------:R-:W-:Y:S01]  /*b730*/  FSEL R81, R81, -INF , !P3 ;  /* 0xff80000051517808 */ /* 0x000fe20005800000 */
[----:B------:R-:W-:Y:S01]  /*b740*/  FFMA.FTZ R42, R120, R74, R42 ;  /* 0x0000004a782a7223 */ /* 0x000fe2000001002a */
[----:B------:R-:W-:Y:S01]  /*b750*/  ISETP.GE.AND P3, PT, R107, R2, PT ;  /* 0x000000026b00720c */ /* 0x000fe20003f66270 */
[----:B------:R-:W-:Y:S01]  /*b760*/  HMMA.16816.F32.BF16 R24, R84, R66, R24 ;  /* 0x000000425418723c */ /* 0x000fe20000041818 */
[----:B------:R-:W-:Y:S01]  /*b770*/  FSEL R77, R58, -INF , !P6 ;  /* 0xff8000003a4d7808 */ /* 0x000fe20007000000 */
[----:B------:R-:W2:Y:S01]  /*b780*/  I2F R62, R60 ;  /* 0x0000003c003e7306 */ /* 0x000ea20000201400 */
[----:B------:R-:W-:Y:S01]  /*b790*/  FSEL R80, R80, -INF , !P4 ;  /* 0xff80000050507808 */ /* 0x000fe20006000000 */
[C---:B---3--:R-:W-:Y:S01]  /*b7a0*/  FFMA.FTZ R21, R120.reuse, R64, R21 ;  /* 0x0000004078157223 */ /* 0x048fe20000010015 */
[----:B------:R-:W-:Y:S01]  /*b7b0*/  ISETP.GE.AND P6, PT, R127, R2, PT ;  /* 0x000000027f00720c */ /* 0x000fe20003fc6270 */
[----:B------:R-:W-:Y:S01]  /*b7c0*/  FFMA.FTZ R23, R120, R64, R23 ;  /* 0x0000004078177223 */ /* 0x000fe20000010017 */
[----:B------:R-:W-:-:S02]  /*b7d0*/  ISETP.GE.AND P4, PT, R161, R2, PT ;  /* 0x00000002a100720c */ /* 0x000fc40003f86270 */
[----:B------:R-:W-:Y:S01]  /*b7e0*/  FSEL R105, R52, -INF , !P3 ;  /* 0xff80000034697808 */ /* 0x000fe20005800000 */
[----:B------:R-:W3:Y:S01]  /*b7f0*/  I2F R63, R93 ;  /* 0x0000005d003f7306 */ /* 0x000ee20000201400 */
[----:B------:R-:W-:Y:S01]  /*b800*/  ISETP.GE.AND P3, PT, R161, R68, PT ;  /* 0x00000044a100720c */ /* 0x000fe20003f66270 */
[CC--:B-1----:R-:W-:Y:S01]  /*b810*/  FFMA.FTZ R16, R120.reuse, R95.reuse, R16 ;  /* 0x0000005f78107223 */ /* 0x0c2fe20000010010 */
[----:B------:R-:W-:Y:S01]  /*b820*/  LOP3.LUT R97, R71, 0x68, R122, 0xfe, !PT ;  /* 0x0000006847617812 */ /* 0x000fe200078efe7a */
[C---:B------:R-:W-:Y:S01]  /*b830*/  FFMA.FTZ R18, R120.reuse, R95, R18 ;  /* 0x0000005f78127223 */ /* 0x040fe20000010012 */
[----:B------:R-:W-:Y:S02]  /*b840*/  ISETP.GE.AND P2, PT, R163, R2, PT ;  /* 0x00000002a300720c */ /* 0x000fe40003f46270 */
[----:B------:R-:W-:Y:S01]  /*b850*/  FSEL R78, R55, -INF , !P5 ;  /* 0xff800000374e7808 */ /* 0x000fe20006800000 */
[----:B------:R-:W1:Y:S01]  /*b860*/  I2F R52, R56 ;  /* 0x0000003800347306 */ /* 0x000e620000201400 */
[----:B------:R-:W-:Y:S01]  /*b870*/  FSEL R53, R53, -INF , !P6 ;  /* 0xff80000035357808 */ /* 0x000fe20007000000 */
[-C--:B--2---:R-:W-:Y:S01]  /*b880*/  FFMA.FTZ R19, R120, R62.reuse, R19 ;  /* 0x0000003e78137223 */ /* 0x084fe20000010013 */
[----:B------:R-:W-:Y:S01]  /*b890*/  FSEL R55, R48, -INF , !P4 ;  /* 0xff80000030377808 */ /* 0x000fe20006000000 */
[----:B------:R-:W-:Y:S01]  /*b8a0*/  FFMA.FTZ R17, R120, R62, R17 ;  /* 0x0000003e78117223 */ /* 0x000fe20000010011 */
[----:B------:R-:W-:-:S02]  /*b8b0*/  LOP3.LUT R101, R71, 0x61, R122, 0xfe, !PT ;  /* 0x0000006147657812 */ /* 0x000fc400078efe7a */
[-C--:B------:R-:W-:Y:S01]  /*b8c0*/  ISETP.GE.AND P6, PT, R163, R68.reuse, PT ;  /* 0x00000044a300720c */ /* 0x080fe20003fc6270 */
[----:B------:R-:W2:Y:S01]  /*b8d0*/  I2F R59, R97 ;  /* 0x00000061003b7306 */ /* 0x000ea20000201400 */
[C---:B------:R-:W-:Y:S01]  /*b8e0*/  ISETP.GE.AND P4, PT, R165.reuse, R68, PT ;  /* 0x00000044a500720c */ /* 0x040fe20003f86270 */
[----:B---3--:R-:W-:Y:S01]  /*b8f0*/  FFMA.FTZ R54, R120, R63, R14 ;  /* 0x0000003f78367223 */ /* 0x008fe2000001000e */
[----:B------:R-:W-:Y:S02]  /*b900*/  FSEL R99, R50, -INF , !P3 ;  /* 0xff80000032637808 */ /* 0x000fe40005800000 */
[-C--:B------:R-:W-:Y:S02]  /*b910*/  ISETP.GE.AND P5, PT, R165, R2.reuse, PT ;  /* 0x00000002a500720c */ /* 0x080fe40003fa6270 */
[----:B------:R-:W-:Y:S01]  /*b920*/  ISETP.GE.AND P3, PT, R96, R2, PT ;  /* 0x000000026000720c */ /* 0x000fe20003f66270 */
[----:B------:R-:W3:Y:S01]  /*b930*/  I2F R0, R101 ;  /* 0x0000006500007306 */ /* 0x000ee20000201400 */
[----:B------:R-:W-:Y:S01]  /*b940*/  LOP3.LUT R58, R71, 0x71, R122, 0xfe, !PT ;  /* 0x00000071473a7812 */ /* 0x000fe200078efe7a */
[----:B-1----:R-:W-:Y:S01]  /*b950*/  FFMA.FTZ R9, R120, R52, R9 ;  /* 0x0000003478097223 */ /* 0x002fe20000010009 */
[----:B------:R-:W-:-:S02]  /*b960*/  FSEL R49, R49, -INF , !P2 ;  /* 0xff80000031317808 */ /* 0x000fc40005000000 */
[----:B------:R-:W-:Y:S02]  /*b970*/  ISETP.GE.AND P2, PT, R96, R68, PT ;  /* 0x000000446000720c */ /* 0x000fe40003f46270 */
[----:B------:R-:W-:Y:S01]  /*b980*/  FSEL R164, R164, -INF , !P6 ;  /* 0xff800000a4a47808 */ /* 0x000fe20007000000 */
[----:B------:R-:W1:Y:S01]  /*b990*/  I2F R48, R58 ;  /* 0x0000003a00307306 */ /* 0x000e620000201400 */
[----:B------:R-:W-:Y:S01]  /*b9a0*/  FSEL R94, R46, -INF , !P4 ;  /* 0xff8000002e5e7808 */ /* 0x000fe20006000000 */
[-C--:B--2---:R-:W-:Y:S01]  /*b9b0*/  FFMA.FTZ R10, R120, R59.reuse, R10 ;  /* 0x0000003b780a7223 */ /* 0x084fe2000001000a */
[----:B------:R-:W-:Y:S01]  /*b9c0*/  ISETP.GE.AND P6, PT, R98, R2, PT ;  /* 0x000000026200720c */ /* 0x000fe20003fc6270 */
[----:B------:R-:W-:Y:S01]  /*b9d0*/  FFMA.FTZ R8, R120, R59, R8 ;  /* 0x0000003b78087223 */ /* 0x000fe20000010008 */
[----:B------:R-:W-:Y:S01]  /*b9e0*/  FSEL R107, R44, -INF , !P5 ;  /* 0xff8000002c6b7808 */ /* 0x000fe20006800000 */
[C---:B------:R-:W-:Y:S01]  /*b9f0*/  FFMA.FTZ R44, R120.reuse, R52, R11 ;  /* 0x00000034782c7223 */ /* 0x040fe2000001000b */
[----:B------:R-:W-:Y:S01]  /*ba00*/  ISETP.GE.AND P4, PT, R75, R2, PT ;  /* 0x000000024b00720c */ /* 0x000fe20003f86270 */
[----:B------:R-:W2:Y:S01]  /*ba10*/  I2F R74, R102 ;  /* 0x00000066004a7306 */ /* 0x000ea20000201400 */
[----:B------:R-:W-:Y:S01]  /*ba20*/  FSEL R45, R45, -INF , !P3 ;  /* 0xff8000002d2d7808 */ /* 0x000fe20005800000 */
[----:B---3--:R-:W-:Y:S01]  /*ba30*/  FFMA.FTZ R50, R120, R0, R15 ;  /* 0x0000000078327223 */ /* 0x008fe2000001000f */
[----:B------:R-:W-:Y:S01]  /*ba40*/  ISETP.GE.AND P5, PT, R98, R68, PT ;  /* 0x000000446200720c */ /* 0x000fe20003fa6270 */
[----:B------:R-:W-:Y:S01]  /*ba50*/  FFMA.FTZ R13, R120, R0, R13 ;  /* 0x00000000780d7223 */ /* 0x000fe2000001000d */
[----:B------:R-:W-:-:S02]  /*ba60*/  ISETP.GE.AND P3, PT, R75, R68, PT ;  /* 0x000000444b00720c */ /* 0x000fc40003f66270 */
[--C-:B------:R-:W-:Y:S01]  /*ba70*/  LOP3.LUT R161, R71, 0x70, R122.reuse, 0xfe, !PT ;  /* 0x0000007047a17812 */ /* 0x100fe200078efe7a */
[CC--:B-1----:R-:W-:Y:S01]  /*ba80*/  FFMA.FTZ R7, R120.reuse, R48.reuse, R7 ;  /* 0x0000003078077223 */ /* 0x0c2fe20000010007 */
[----:B------:R-:W-:Y:S01]  /*ba90*/  FSEL R98, R47, -INF , !P2 ;  /* 0xff8000002f627808 */ /* 0x000fe20005000000 */
[----:B------:R-:W-:Y:S01]  /*baa0*/  FFMA.FTZ R5, R120, R48, R5 ;  /* 0x0000003078057223 */ /* 0x000fe20000010005 */
[----:B------:R-:W-:Y:S01]  /*bab0*/  LOP3.LUT R46, R71, 0x30, R122, 0xfe, !PT ;  /* 0x00000030472e7812 */ /* 0x000fe200078efe7a */
[----:B------:R-:W1:Y:S01]  /*bac0*/  I2F R163, R161 ;  /* 0x000000a100a37306 */ /* 0x000e620000201400 */
[----:B------:R-:W-:Y:S02]  /*bad0*/  ISETP.GE.AND P2, PT, R100, R2, PT ;  /* 0x000000026400720c */ /* 0x000fe40003f46270 */
[----:B------:R-:W-:Y:S01]  /*bae0*/  FSEL R127, R40, -INF , !P6 ;  /* 0xff800000287f7808 */ /* 0x000fe20007000000 */
[C---:B------:R-:W-:Y:S01]  /*baf0*/  FFMA.FTZ R40, R120.reuse, R63, R12 ;  /* 0x0000003f78287223 */ /* 0x040fe2000001000c */
[----:B------:R-:W-:Y:S01]  /*bb00*/  FSEL R21, R21, -INF , !P4 ;  /* 0xff80000015157808 */ /* 0x000fe20006000000 */
[----:B--2---:R-:W-:Y:S01]  /*bb10*/  FFMA.FTZ R37, R120, R74, R37 ;  /* 0x0000004a78257223 */ /* 0x004fe20000010025 */
[----:B------:R-:W-:Y:S01]  /*bb20*/  ISETP.GE.AND P4, PT, R60, R68, PT ;  /* 0x000000443c00720c */ /* 0x000fe20003f86270 */
[----:B------:R-:W-:Y:S01]  /*bb30*/  I2F R83, R46 ;  /* 0x0000002e00537306 */ /* 0x000fe20000201400 */
[----:B------:R-:W-:-:S02]  /*bb40*/  FSEL R72, R23, -INF , !P3 ;  /* 0xff80000017487808 */ /* 0x000fc40005800000 */
[----:B------:R-:W-:Y:S02]  /*bb50*/  ISETP.GE.AND P3, PT, R93, R2, PT ;  /* 0x000000025d00720c */ /* 0x000fe40003f66270 */
[C-C-:B------:R-:W-:Y:S02]  /*bb60*/  LOP3.LUT R79, R71.reuse, 0x78, R122.reuse, 0xfe, !PT ;  /* 0x00000078474f7812 */ /* 0x140fe400078efe7a */
[----:B------:R-:W-:Y:S01]  /*bb70*/  LOP3.LUT R165, R71, 0x29, R122, 0xfe, !PT ;  /* 0x0000002947a57812 */ /* 0x000fe200078efe7a */
[-C--:B-1----:R-:W-:Y:S01]  /*bb80*/  FFMA.FTZ R75, R120, R163.reuse, R4 ;  /* 0x000000a3784b7223 */ /* 0x082fe20000010004 */
[-C--:B------:R-:W-:Y:S01]  /*bb90*/  ISETP.GE.AND P6, PT, R100, R68.reuse, PT ;  /* 0x000000446400720c */ /* 0x080fe20003fc6270 */
[----:B------:R-:W1:Y:S01]  /*bba0*/  I2F R51, R79 ;  /* 0x0000004f00337306 */ /* 0x000e620000201400 */
[----:B------:R-:W-:Y:S01]  /*bbb0*/  FSEL R23, R16, -INF , !P2 ;  /* 0xff80000010177808 */ /* 0x000fe20005000000 */
[----:B------:R-:W-:Y:S01]  /*bbc0*/  FFMA.FTZ R6, R120, R163, R6 ;  /* 0x000000a378067223 */ /* 0x000fe20000010006 */
[----:B------:R-:W-:-:S02]  /*bbd0*/  ISETP.GE.AND P2, PT, R93, R68, PT ;  /* 0x000000445d00720c */ /* 0x000fc40003f46270 */
[----:B------:R-:W-:Y:S02]  /*bbe0*/  LOP3.LUT R12, R71, 0x41, R122, 0xfe, !PT ;  /* 0x00000041470c7812 */ /* 0x000fe400078efe7a */
[----:B------:R-:W-:Y:S01]  /*bbf0*/  FSEL R92, R42, -INF , !P5 ;  /* 0xff8000002a5c7808 */ /* 0x000fe20006800000 */
[----:B------:R-:W-:Y:S01]  /*bc00*/  I2F R76, R165 ;  /* 0x000000a5004c7306 */ /* 0x000fe20000201400 */
[----:B------:R-:W-:Y:S02]  /*bc10*/  FSEL R64, R19, -INF , !P4 ;  /* 0xff80000013407808 */ /* 0x000fe40006000000 */
[-C--:B------:R-:W-:Y:S02]  /*bc20*/  ISETP.GE.AND P5, PT, R60, R2.reuse, PT ;  /* 0x000000023c00720c */ /* 0x080fe40003fa6270 */
[----:B------:R-:W-:Y:S02]  /*bc30*/  FSEL R19, R40, -INF , !P3 ;  /* 0xff80000028137808 */ /* 0x000fe40005800000 */
[----:B------:R-:W-:Y:S01]  /*bc40*/  FSEL R60, R18, -INF , !P6 ;  /* 0xff800000123c7808 */ /* 0x000fe20007000000 */
[----:B------:R-:W2:Y:S01]  /*bc50*/  I2F R14, R12 ;  /* 0x0000000c000e7306 */ /* 0x000ea20000201400 */
[C---:B------:R-:W-:Y:S01]  /*bc60*/  ISETP.GE.AND P4, PT, R97.reuse, R2, PT ;  /* 0x000000026100720c */ /* 0x040fe20003f86270 */
[----:B-1----:R-:W-:Y:S01]  /*bc70*/  FFMA.FTZ R0, R120, R51, R90 ;  /* 0x0000003378007223 */ /* 0x002fe2000001005a */
[----:B------:R-:W-:-:S02]  /*bc80*/  ISETP.GE.AND P3, PT, R97, R68, PT ;  /* 0x000000446100720c */ /* 0x000fc40003f66270 */
[C-C-:B------:R-:W-:Y:S02]  /*bc90*/  LOP3.LUT R100, R71.reuse, 0x38, R122.reuse, 0xfe, !PT ;  /* 0x0000003847647812 */ /* 0x140fe400078efe7a */
[C-C-:B------:R-:W-:Y:S01]  /*bca0*/  LOP3.LUT R18, R71.reuse, 0x40, R122.reuse, 0xfe, !PT ;  /* 0x0000004047127812 */ /* 0x140fe200078efe7a */
[----:B------:R-:W1:Y:S01]  /*bcb0*/  I2F R16, R104 ;  /* 0x0000006800107306 */ /* 0x000e620000201400 */
[----:B------:R-:W-:Y:S02]  /*bcc0*/  FSEL R54, R54, -INF , !P2 ;  /* 0xff80000036367808 */ /* 0x000fe40005000000 */
[----:B------:R-:W-:Y:S02]  /*bcd0*/  LOP3.LUT R97, R71, 0x48, R122, 0xfe, !PT ;  /* 0x0000004847617812 */ /* 0x000fe400078efe7a */
[-C--:B------:R-:W-:Y:S02]  /*bce0*/  ISETP.GE.AND P2, PT, R56, R2.reuse, PT ;  /* 0x000000023800720c */ /* 0x080fe40003f46270 */
[----:B------:R-:W-:Y:S01]  /*bcf0*/  FSEL R17, R17, -INF , !P5 ;  /* 0xff80000011117808 */ /* 0x000fe20006800000 */
[----:B------:R-:W3:Y:S01]  /*bd00*/  I2F R96, R100 ;  /* 0x0000006400607306 */ /* 0x000ee20000201400 */
[C---:B------:R-:W-:Y:S01]  /*bd10*/  ISETP.GE.AND P6, PT, R101.reuse, R2, PT ;  /* 0x000000026500720c */ /* 0x040fe20003fc6270 */
[----:B--2---:R-:W-:Y:S01]  /*bd20*/  FFMA.FTZ R14, R120, R14, R29 ;  /* 0x0000000e780e7223 */ /* 0x004fe2000001001d */
[----:B------:R-:W-:-:S02]  /*bd30*/  ISETP.GE.AND P5, PT, R101, R68, PT ;  /* 0x000000446500720c */ /* 0x000fc40003fa6270 */
[----:B------:R-:W-:Y:S02]  /*bd40*/  FSEL R93, R9, -INF , !P2 ;  /* 0xff800000095d7808 */ /* 0x000fe40005000000 */
[----:B------:R-:W-:Y:S01]  /*bd50*/  FSEL R47, R10, -INF , !P3 ;  /* 0xff8000000a2f7808 */ /* 0x000fe20005800000 */
[----:B------:R-:W2:Y:S01]  /*bd60*/  I2F R101, R18 ;  /* 0x0000001200657306 */ /* 0x000ea20000201400 */
[----:B------:R-:W-:Y:S01]  /*bd70*/  ISETP.GE.AND P2, PT, R58, R68, PT ;  /* 0x000000443a00720c */ /* 0x000fe20003f46270 */
[----:B-1----:R-:W-:Y:S01]  /*bd80*/  FFMA.FTZ R16, R120, R16, R33 ;  /* 0x0000001078107223 */ /* 0x002fe20000010021 */
[----:B------:R-:W-:Y:S02]  /*bd90*/  ISETP.GE.AND P3, PT, R58, R2, PT ;  /* 0x000000023a00720c */ /* 0x000fe40003f66270 */
[----:B------:R-:W-:Y:S02]  /*bda0*/  FSEL R13, R13, -INF , !P6 ;  /* 0xff8000000d0d7808 */ /* 0x000fe40007000000 */
[----:B------:R-:W-:Y:S01]  /*bdb0*/  FSEL R50, R50, -INF , !P5 ;  /* 0xff80000032327808 */ /* 0x000fe20006800000 */
[----:B------:R-:W1:Y:S01]  /*bdc0*/  I2F R15, R97 ;  /* 0x00000061000f7306 */ /* 0x000e620000201400 */
[----:B------:R-:W-:Y:S01]  /*bdd0*/  FSEL R95, R8, -INF , !P4 ;  /* 0xff800000085f7808 */ /* 0x000fe20006000000 */
[C---:B---3--:R-:W-:Y:S01]  /*bde0*/  FFMA.FTZ R32, R120.reuse, R96, R32 ;  /* 0x0000006078207223 */ /* 0x048fe20000010020 */
[----:B------:R-:W-:Y:S01]  /*bdf0*/  FSEL R40, R7, -INF , !P2 ;  /* 0xff80000007287808 */ /* 0x000fe20005000000 */
[----:B------:R-:W-:Y:S01]  /*be00*/  FFMA.FTZ R7, R120, R83, R36 ;  /* 0x0000005378077223 */ /* 0x000fe20000010024 */
[----:B------:R-:W-:-:S02]  /*be10*/  ISETP.GE.AND P6, PT, R56, R68, PT ;  /* 0x000000443800720c */ /* 0x000fc40003fc6270 */
[C---:B------:R-:W-:Y:S01]  /*be20*/  ISETP.GE.AND P5, PT, R161.reuse, R2, PT ;  /* 0x00000002a100720c */ /* 0x040fe20003fa6270 */
[C---:B--2---:R-:W-:Y:S01]  /*be30*/  FFMA.FTZ R28, R120.reuse, R101, R28 ;  /* 0x00000065781c7223 */ /* 0x044fe2000001001c */
[----:B------:R-:W-:Y:S02]  /*be40*/  ISETP.GE.AND P4, PT, R161, R68, PT ;  /* 0x00000044a100720c */ /* 0x000fe40003f86270 */
[----:B------:R-:W-:Y:S01]  /*be50*/  FSEL R63, R5, -INF , !P3 ;  /* 0xff800000053f7808 */ /* 0x000fe20005800000 */
[----:B------:R-:W-:Y:S01]  /*be60*/  FFMA.FTZ R5, R120, R76, R41 ;  /* 0x0000004c78057223 */ /* 0x000fe20000010029 */
[----:B------:R-:W-:Y:S02]  /*be70*/  LOP3.LUT R59, R71, 0x49, R122, 0xfe, !PT ;  /* 0x00000049473b7812 */ /* 0x000fe400078efe7a */
[----:B------:R-:W-:Y:S01]  /*be80*/  ISETP.GE.AND P3, PT, R46, R2, PT ;  /* 0x000000022e00720c */ /* 0x000fe20003f66270 */
[----:B------:R-:W-:Y:S01]  /*be90*/  FFMA.FTZ R46, R120, R51, R88 ;  /* 0x00000033782e7223 */ /* 0x000fe20000010058 */
[----:B------:R-:W-:Y:S01]  /*bea0*/  FSEL R44, R44, -INF , !P6 ;  /* 0xff8000002c2c7808 */ /* 0x000fe20007000000 */
[----:B------:R-:W2:Y:S01]  /*beb0*/  I2F R8, R59 ;  /* 0x0000003b00087306 */ /* 0x000ea20000201400 */
[----:B------:R-:W-:Y:S01]  /*bec0*/  FSEL R75, R75, -INF , !P5 ;  /* 0xff8000004b4b7808 */ /* 0x000fe20006800000 */
[----:B-1----:R-:W-:Y:S01]  /*bed0*/  FFMA.FTZ R24, R120, R15, R24 ;  /* 0x0000000f78187223 */ /* 0x002fe20000010018 */
[----:B------:R-:W-:-:S02]  /*bee0*/  FSEL R42, R6, -INF , !P4 ;  /* 0xff800000062a7808 */ /* 0x000fc40006000000 */
[C-C-:B------:R-:W-:Y:S02]  /*bef0*/  LOP3.LUT R161, R71.reuse, 0x50, R122.reuse, 0xfe, !PT ;  /* 0x0000005047a17812 */ /* 0x140fe400078efe7a */
[--C-:B------:R-:W-:Y:S02]  /*bf00*/  LOP3.LUT R9, R71, 0x79, R122.reuse, 0xfe, !PT ;  /* 0x0000007947097812 */ /* 0x100fe400078efe7a */
[C---:B------:R-:W-:Y:S01]  /*bf10*/  ISETP.GE.AND P6, PT, R79.reuse, R2, PT ;  /* 0x000000024f00720c */ /* 0x040fe20003fc6270 */
[----:B------:R-:W1:Y:S01]  /*bf20*/  I2F R11, R161 ;  /* 0x000000a1000b7306 */ /* 0x000e620000201400 */
[----:B------:R-:W-:Y:S02]  /*bf30*/  ISETP.GE.AND P5, PT, R79, R68, PT ;  /* 0x000000444f00720c */ /* 0x000fe40003fa6270 */
[-C--:B------:R-:W-:Y:S02]  /*bf40*/  ISETP.GE.AND P4, PT, R165, R2.reuse, PT ;  /* 0x00000002a500720c */ /* 0x080fe40003f86270 */
[----:B------:R-:W-:Y:S01]  /*bf50*/  ISETP.GE.AND P2, PT, R102, R2, PT ;  /* 0x000000026600720c */ /* 0x000fe20003f46270 */
[----:B--2---:R-:W-:Y:S01]  /*bf60*/  FFMA.FTZ R8, R120, R8, R25 ;  /* 0x0000000878087223 */ /* 0x004fe20000010019 */
[----:B------:R-:W-:Y:S01]  /*bf70*/  FSEL R7, R7, -INF , !P3 ;  /* 0xff80000007077808 */ /* 0x000fe20005800000 */
[----:B------:R-:W-:Y:S01]  /*bf80*/  I2F R4, R9 ;  /* 0x0000000900047306 */ /* 0x000fe20000201400 */
[----:B------:R-:W-:-:S02]  /*bf90*/  LOP3.LUT R79, R71, 0x29, R122, 0xfe, !PT ;  /* 0x00000029474f7812 */ /* 0x000fc400078efe7a */
[----:B------:R-:W-:Y:S02]  /*bfa0*/  ISETP.GE.AND P3, PT, R12, R2, PT ;  /* 0x000000020c00720c */ /* 0x000fe40003f66270 */
[C-C-:B------:R-:W-:Y:S02]  /*bfb0*/  LOP3.LUT R163, R71.reuse, 0x30, R122.reuse, 0xfe, !PT ;  /* 0x0000003047a37812 */ /* 0x140fe400078efe7a */
[----:B------:R-:W-:Y:S01]  /*bfc0*/  LOP3.LUT R41, R71, 0x31, R122, 0xfe, !PT ;  /* 0x0000003147297812 */ /* 0x000fe200078efe7a */
[----:B------:R-:W2:Y:S01]  /*bfd0*/  I2F R6, R79 ;  /* 0x0000004f00067306 */ /* 0x000ea20000201400 */
[----:B------:R-:W-:Y:S01]  /*bfe0*/  FSEL R46, R46, -INF , !P6 ;  /* 0xff8000002e2e7808 */ /* 0x000fe20007000000 */
[----:B-1----:R-:W-:Y:S01]  /*bff0*/  FFMA.FTZ R20, R120, R11, R20 ;  /* 0x0000000b78147223 */ /* 0x002fe20000010014 */
[----:B------:R-:W-:Y:S02]  /*c000*/  FSEL R0, R0, -INF , !P5 ;  /* 0xff80000000007808 */ /* 0x000fe40006800000 */
[----:B------:R-:W-:-:S02]  /*c010*/  FSEL R5, R5, -INF , !P4 ;  /* 0xff80000005057808 */ /* 0x000fc40006000000 */
[----:B------:R-:W-:Y:S01]  /*c020*/  FSEL R37, R37, -INF , !P2 ;  /* 0xff80000025257808 */ /* 0x000fe20005000000 */
[----:B------:R-:W1:Y:S01]  /*c030*/  I2F R51, R163 ;  /* 0x000000a300337306 */ /* 0x000e620000201400 */
[-C--:B------:R-:W-:Y:S02]  /*c040*/  ISETP.GE.AND P6, PT, R100, R2.reuse, PT ;  /* 0x000000026400720c */ /* 0x080fe40003fc6270 */
[-C--:B------:R-:W-:Y:S02]  /*c050*/  ISETP.GE.AND P5, PT, R104, R2.reuse, PT ;  /* 0x000000026800720c */ /* 0x080fe40003fa6270 */
[-C--:B------:R-:W-:Y:S02]  /*c060*/  ISETP.GE.AND P4, PT, R18, R2.reuse, PT ;  /* 0x000000021200720c */ /* 0x080fe40003f86270 */
[----:B------:R-:W-:Y:S01]  /*c070*/  ISETP.GE.AND P2, PT, R97, R2, PT ;  /* 0x000000026100720c */ /* 0x000fe20003f46270 */
[----:B------:R-:W3:Y:S01]  /*c080*/  I2F R10, R41 ;  /* 0x00000029000a7306 */ /* 0x000ee20000201400 */
[----:B------:R-:W-:Y:S01]  /*c090*/  FSEL R15, R14, -INF , !P3 ;  /* 0xff8000000e0f7808 */ /* 0x000fe20005800000 */
[----:B--2---:R-:W-:Y:S01]  /*c0a0*/  FFMA.FTZ R6, R120, R6, R43 ;  /* 0x0000000678067223 */ /* 0x004fe2000001002b */
[----:B------:R-:W-:-:S02]  /*c0b0*/  LOP3.LUT R97, R71, 0x39, R122, 0xfe, !PT ;  /* 0x0000003947617812 */ /* 0x000fc400078efe7a */
[----:B------:R-:W-:Y:S02]  /*c0c0*/  ISETP.GE.AND P3, PT, R79, R68, PT ;  /* 0x000000444f00720c */ /* 0x000fe40003f66270 */
[----:B------:R-:W-:Y:S01]  /*c0d0*/  LOP3.LUT R79, R71, 0x41, R122, 0xfe, !PT ;  /* 0x00000041474f7812 */ /* 0x000fe200078efe7a */
[----:B------:R-:W2:Y:S01]  /*c0e0*/  I2F R12, R97 ;  /* 0x00000061000c7306 */ /* 0x000ea20000201400 */
[----:B------:R-:W-:Y:S01]  /*c0f0*/  FSEL R33, R32, -INF , !P6 ;  /* 0xff80000020217808 */ /* 0x000fe20007000000 */
[----:B-1----:R-:W-:Y:S01]  /*c100*/  FFMA.FTZ R38, R120, R51, R38 ;  /* 0x0000003378267223 */ /* 0x002fe20000010026 */
[----:B------:R-:W-:Y:S02]  /*c110*/  FSEL R85, R16, -INF , !P5 ;  /* 0xff80000010557808 */ /* 0x000fe40006800000 */
[----:B------:R-:W-:Y:S02]  /*c120*/  FSEL R29, R28, -INF , !P4 ;  /* 0xff8000001c1d7808 */ /* 0x000fe40006000000 */
[----:B------:R-:W-:Y:S01]  /*c130*/  ISETP.GE.AND P6, PT, R59, R2, PT ;  /* 0x000000023b00720c */ /* 0x000fe20003fc6270 */
[C---:B------:R-:W-:Y:S01]  /*c140*/  FFMA.FTZ R59, R120.reuse, R4, R89 ;  /* 0x00000004783b7223 */ /* 0x040fe20000010059 */
[----:B------:R-:W-:Y:S01]  /*c150*/  ISETP.GE.AND P5, PT, R161, R2, PT ;  /* 0x00000002a100720c */ /* 0x000fe20003fa6270 */
[----:B---3--:R-:W-:Y:S01]  /*c160*/  FFMA.FTZ R10, R120, R10, R39 ;  /* 0x0000000a780a7223 */ /* 0x008fe20000010027 */
[----:B------:R-:W-:-:S02]  /*c170*/  ISETP.GE.AND P4, PT, R9, R2, PT ;  /* 0x000000020900720c */ /* 0x000fc40003f86270 */
[----:B------:R-:W1:Y:S01]  /*c180*/  I2F R2, R79 ;  /* 0x0000004f00027306 */ /* 0x000e620000201400 */
[C-C-:B------:R-:W-:Y:S02]  /*c190*/  LOP3.LUT R83, R71.reuse, 0x38, R122.reuse, 0xfe, !PT ;  /* 0x0000003847537812 */ /* 0x140fe400078efe7a */
[----:B------:R-:W-:Y:S01]  /*c1a0*/  LOP3.LUT R161, R71, 0x40, R122, 0xfe, !PT ;  /* 0x0000004047a17812 */ /* 0x000fe200078efe7a */
[----:B--2---:R-:W-:Y:S01]  /*c1b0*/  FFMA.FTZ R12, R120, R12, R35 ;  /* 0x0000000c780c7223 */ /* 0x004fe20000010023 */
[----:B------:R-:W-:Y:S02]  /*c1c0*/  FSEL R11, R8, -INF , !P6 ;  /* 0xff800000080b7808 */ /* 0x000fe40007000000 */
[----:B------:R-:W-:Y:S01]  /*c1d0*/  FSEL R25, R24, -INF , !P2 ;  /* 0xff80000018197808 */ /* 0x000fe20005000000 */
[----:B------:R-:W2:Y:S01]  /*c1e0*/  I2F R67, R83 ;  /* 0x0000005300437306 */ /* 0x000ea20000201400 */
[-C--:B------:R-:W-:Y:S02]  /*c1f0*/  ISETP.GE.AND P6, PT, R41, R68.reuse, PT ;  /* 0x000000442900720c */ /* 0x080fe40003fc6270 */
[----:B------:R-:W-:-:S02]  /*c200*/  ISETP.GE.AND P2, PT, R163, R68, PT ;  /* 0x00000044a300720c */ /* 0x000fc40003f46270 */
[C-C-:B------:R-:W-:Y:S02]  /*c210*/  LOP3.LUT R41, R71.reuse, 0x48, R122.reuse, 0xfe, !PT ;  /* 0x0000004847297812 */ /* 0x140fe400078efe7a */
[C-C-:B------:R-:W-:Y:S01]  /*c220*/  LOP3.LUT R51, R71.reuse, 0x49, R122.reuse, 0xfe, !PT ;  /* 0x0000004947337812 */ /* 0x140fe200078efe7a */
[----:B------:R-:W3:Y:S01]  /*c230*/  I2F R165, R161 ;  /* 0x000000a100a57306 */ /* 0x000ee20000201400 */
[----:B------:R-:W-:Y:S01]  /*c240*/  LOP3.LUT R39, R71, 0x50, R122, 0xfe, !PT ;  /* 0x0000005047277812 */ /* 0x000fe200078efe7a */
[----:B-1----:R-:W-:Y:S01]  /*c250*/  FFMA.FTZ R2, R120, R2, R31 ;  /* 0x0000000278027223 */ /* 0x002fe2000001001f */
[----:B------:R-:W-:Y:S02]  /*c260*/  FSEL R59, R59, -INF , !P4 ;  /* 0xff8000003b3b7808 */ /* 0x000fe40006000000 */
[-C--:B------:R-:W-:Y:S02]  /*c270*/  ISETP.GE.AND P4, PT, R97, R68.reuse, PT ;  /* 0x000000446100720c */ /* 0x080fe40003f86270 */
[----:B------:R-:W-:Y:S01]  /*c280*/  FSEL R101, R6, -INF , !P3 ;  /* 0xff80000006657808 */ /* 0x000fe20005800000 */
[----:B------:R-:W1:Y:S01]  /*c290*/  I2F R43, R41 ;  /* 0x00000029002b7306 */ /* 0x000e620000201400 */
[----:B------:R-:W-:Y:S01]  /*c2a0*/  FSEL R97, R38, -INF , !P2 ;  /* 0xff80000026617808 */ /* 0x000fe20005000000 */
[----:B--2---:R-:W-:Y:S01]  /*c2b0*/  FFMA.FTZ R34, R120, R67, R34 ;  /* 0x0000004378227223 */ /* 0x004fe20000010022 */
[----:B------:R-:W-:-:S02]  /*c2c0*/  ISETP.GE.AND P2, PT, R79, R68, PT ;  /* 0x000000444f00720c */ /* 0x000fc40003f46270 */
[----:B------:R-:W-:Y:S02]  /*c2d0*/  FSEL R87, R20, -INF , !P5 ;  /* 0xff80000014577808 */ /* 0x000fe40006800000 */
[----:B------:R-:W-:Y:S01]  /*c2e0*/  FSEL R106, R2, -INF , !P2 ;  /* 0xff800000026a7808 */ /* 0x000fe20005000000 */
[----:B------:R-:W2:Y:S01]  /*c2f0*/  I2F R6, R51 ;  /* 0x0000003300067306 */ /* 0x000ea20000201400 */
[----:B------:R-:W-:Y:S01]  /*c300*/  ISETP.GT.AND P2, PT, R125, R126, PT ;  /* 0x0000007e7d00720c */ /* 0x000fe20003f44270 */
[----:B---3--:R-:W-:Y:S01]  /*c310*/  FFMA.FTZ R30, R120, R165, R30 ;  /* 0x000000a5781e7223 */ /* 0x008fe2000001001e */
[----:B------:R-:W-:Y:S01]  /*c320*/  BAR.SYNC.DEFER_BLOCKING 0x0 ;  /* 0x0000000000007b1d */ /* 0x000fe20000010000 */
[-C--:B------:R-:W-:Y:S02]  /*c330*/  ISETP.GE.AND P5, PT, R83, R68.reuse, PT ;  /* 0x000000445300720c */ /* 0x080fe40003fa6270 */
[-C--:B------:R-:W-:Y:S02]  /*c340*/  ISETP.GE.AND P3, PT, R161, R68.reuse, PT ;  /* 0x00000044a100720c */ /* 0x080fe40003f66270 */
[----:B------:R-:W-:Y:S01]  /*c350*/  FSEL R160, R34, -INF , !P5 ;  /* 0xff80000022a07808 */ /* 0x000fe20006800000 */
[----:B------:R-:W3:Y:S01]  /*c360*/  I2F R35, R39 ;  /* 0x0000002700237306 */ /* 0x000ee20000201400 */
[----:B------:R-:W-:Y:S01]  /*c370*/  ISETP.GE.AND P5, PT, R51, R68, PT ;  /* 0x000000443300720c */ /* 0x000fe20003fa6270 */
[----:B-1----:R-:W-:Y:S01]  /*c380*/  FFMA.FTZ R26, R120, R43, R26 ;  /* 0x0000002b781a7223 */ /* 0x002fe2000001001a */
[----:B------:R-:W-:-:S02]  /*c390*/  FSEL R162, R10, -INF , !P6 ;  /* 0xff8000000aa27808 */ /* 0x000fc40007000000 */
[----:B------:R-:W-:Y:S02]  /*c3a0*/  FSEL R102, R12, -INF , !P4 ;  /* 0xff8000000c667808 */ /* 0x000fe40006000000 */
[----:B------:R-:W-:Y:S01]  /*c3b0*/  FSEL R124, R30, -INF , !P3 ;  /* 0xff8000001e7c7808 */ /* 0x000fe20005800000 */
[C---:B--2---:R-:W-:Y:S01]  /*c3c0*/  FFMA.FTZ R6, R120.reuse, R6, R27 ;  /* 0x0000000678067223 */ /* 0x044fe2000001001b */
[----:B------:R-:W-:Y:S01]  /*c3d0*/  ISETP.GE.AND P6, PT, R41, R68, PT ;  /* 0x000000442900720c */ /* 0x000fe20003fc6270 */
[----:B------:R-:W-:Y:S01]  /*c3e0*/  FFMA.FTZ R51, R120, R4, R91 ;  /* 0x0000000478337223 */ /* 0x000fe2000001005b */
[-C--:B------:R-:W-:Y:S02]  /*c3f0*/  ISETP.GE.AND P4, PT, R39, R68.reuse, PT ;  /* 0x000000442700720c */ /* 0x080fe40003f86270 */
[----:B------:R-:W-:Y:S02]  /*c400*/  ISETP.GE.AND P3, PT, R9, R68, PT ;  /* 0x000000440900720c */ /* 0x000fe40003f66270 */
[----:B------:R-:W-:Y:S01]  /*c410*/  FSEL R104, R26, -INF , !P6 ;  /* 0xff8000001a687808 */ /* 0x000fe20007000000 */
[----:B---3--:R-:W-:Y:S01]  /*c420*/  FFMA.FTZ R22, R120, R35, R22 ;  /* 0x0000002378167223 */ /* 0x008fe20000010016 */
[----:B------:R-:W-:-:S02]  /*c430*/  FSEL R100, R6, -INF , !P5 ;  /* 0xff80000006647808 */ /* 0x000fc40006800000 */
        /* <DEDUP_REMOVED lines=63> */
.L_x_5044:
[----:B------:R-:W-:-:S05]  /*c830*/  IMAD.MOV.U32 R6, RZ, RZ, c[0x0][0x198] ;  /* 0x00006600ff067624 */ /* 0x000fca00078e00ff */
[----:B------:R-:W-:-:S04]  /*c840*/  LEA R6, -R6, RZ, 0x7 ;  /* 0x000000ff06067211 */ /* 0x000fc800078e39ff */
[----:B------:R-:W-:Y:S02]  /*c850*/  SHF.R.S32.HI R4, RZ, 0x1f, R6 ;  /* 0x0000001fff047819 */ /* 0x000fe40000011406 */
.L_x_5045:
        /* <DEDUP_REMOVED lines=45> */
.L_x_5047:
[----:B------:R-:W-:Y:S05]  /*cb30*/  BSYNC B0 ;  /* 0x0000000000007941 */ /* 0x000fea0003800000 */
.L_x_5046:
[----:B------:R-:W0:Y:S01]  /*cb40*/  LDGDEPBAR ;  /* 0x00000000000079af */ /* 0x000e220000000000 */
[----:B------:R-:W-:-:S04]  /*cb50*/  LEA R152, P0, R6, R152, 0x1 ;  /* 0x0000009806987211 */ /* 0x000fc800078008ff */
[----:B------:R-:W-:Y:S02]  /*cb60*/  LEA.HI.X R153, R6, R153, R4, 0x1, P0 ;  /* 0x0000009906997211 */ /* 0x000fe400000f0c04 */
.L_x_5043:
[----:B------:R-:W-:Y:S02]  /*cb70*/  FMNMX.FTZ R2, R70, R65, !PT ;  /* 0x0000004146027209 */ /* 0x000fe40007810000 */
[----:B------:R-:W-:Y:S02]  /*cb80*/  FMNMX.FTZ R4, R69, R82, !PT ;  /* 0x0000005245047209 */ /* 0x000fe40007810000 */
        /* <DEDUP_REMOVED lines=89> */
[----:B------:R-:W-:Y:S01]  /*d120*/  LDSM.16.MT88.4 R24, [R156+0x3400] ;  /* 0x003400009c18783b */ /* 0x000fe20000004200 */
        /* <DEDUP_REMOVED lines=10> */
[----:B------:R-:W1:Y:S01]  /*d1d0*/  MUFU.EX2 R73, R73 ;  /* 0x0000004900497308 */ /* 0x000e620000000800 */
[----:B------:R-:W-:Y:S01]  /*d1e0*/  FMNMX.FTZ R9, R42, R9, !PT ;  /* 0x000000092a097209 */ /* 0x000fe20007810000 */
[----:B------:R-:W-:-:S02]  /*d1f0*/  FFMA.FTZ R93, R93, c[0x0][0x23c], -R66 ;  /* 0x00008f005d5d7a23 */ /* 0x000fc40000010842 */
[----:B------:R-:W-:Y:S01]  /*d200*/  FFMA.FTZ R75, R75, c[0x0][0x23c], -R66 ;  /* 0x00008f004b4b7a23 */ /* 0x000fe20000010842 */
[----:B------:R-:W-:-:S03]  /*d210*/  FMNMX.FTZ R9, R40, R9, !PT ;  /* 0x0000000928097209 */ /* 0x000fc60007810000 */
[----:B------:R-:W-:Y:S01]  /*d220*/  MUFU.EX2 R74, R74 ;  /* 0x0000004a004a7308 */ /* 0x000fe20000000800 */
[----:B------:R-:W-:-:S04]  /*d230*/  FMNMX.FTZ R4, R0, R9, !PT ;  /* 0x0000000900047209 */ /* 0x000fc80007810000 */
[----:B------:R-:W-:-:S03]  /*d240*/  FMNMX.FTZ R4, R51, R4, !PT ;  /* 0x0000000433047209 */ /* 0x000fc60007810000 */
[----:B------:R-:W2:Y:S01]  /*d250*/  MUFU.EX2 R71, R71 ;  /* 0x0000004700477308 */ /* 0x000ea20000000800 */
[----:B-1----:R-:W-:Y:S01]  /*d260*/  F2FP.BF16.PACK_AB R32, R73, R76 ;  /* 0x0000004c4920723e */ /* 0x002fe200000010ff */
[----:B------:R-:W1:Y:S06]  /*d270*/  SHFL.BFLY PT, R5, R4, 0x2, 0x1f ;  /* 0x0c401f0004057f89 */ /* 0x000e6c00000e0000 */
[----:B------:R-:W-:Y:S01]  /*d280*/  MUFU.EX2 R68, R68 ;  /* 0x0000004400447308 */ /* 0x000fe20000000800 */
[----:B--2---:R-:W-:-:S07]  /*d290*/  F2FP.BF16.PACK_AB R34, R71, R74 ;  /* 0x0000004a4722723e */ /* 0x004fce00000010ff */
[----:B------:R-:W-:Y:S08]  /*d2a0*/  MUFU.EX2 R67, R67 ;  /* 0x0000004300437308 */ /* 0x000ff00000000800 */
[----:B------:R-:W-:Y:S01]  /*d2b0*/  MUFU.EX2 R65, R65 ;  /* 0x0000004100417308 */ /* 0x000fe20000000800 */
[----:B-1----:R-:W-:Y:S02]  /*d2c0*/  FMNMX.FTZ R2, R4, R5, !PT ;  /* 0x0000000504027209 */ /* 0x002fe40007810000 */
[----:B------:R-:W-:-:S03]  /*d2d0*/  FSEL R5, R41, RZ, P2 ;  /* 0x000000ff29057208 */ /* 0x000fc60001000000 */
[----:B------:R-:W1:Y:S02]  /*d2e0*/  SHFL.BFLY PT, R39, R2, 0x1, 0x1f ;  /* 0x0c201f0002277f89 */ /* 0x000e6400000e0000 */
[----:B------:R-:W-:Y:S01]  /*d2f0*/  FADD.FTZ R4, R70, -R5 ;  /* 0x8000000546047221 */ /* 0x000fe20000010000 */
[----:B------:R-:W-:Y:S01]  /*d300*/  MUFU.EX2 R61, R61 ;  /* 0x0000003d003d7308 */ /* 0x000fe20000000800 */
[----:B------:R-:W-:Y:S02]  /*d310*/  FFMA.FTZ R70, R95, c[0x0][0x23c], -R66 ;  /* 0x00008f005f467a23 */ /* 0x000fe40000010842 */
[----:B------:R-:W-:-:S05]  /*d320*/  FMUL.FTZ R87, R4, c[0x0][0x23c] ;  /* 0x00008f0004577a20 */ /* 0x000fca0000410000 */
[----:B------:R-:W-:Y:S08]  /*d330*/  MUFU.EX2 R58, R58 ;  /* 0x0000003a003a7308 */ /* 0x000ff00000000800 */
[----:B------:R-:W2:Y:S01]  /*d340*/  MUFU.EX2 R87, R87 ;  /* 0x0000005700577308 */ /* 0x000ea20000000800 */
[----:B-1----:R-:W-:Y:S01]  /*d350*/  FMNMX.FTZ R39, R2, R39, !PT ;  /* 0x0000002702277209 */ /* 0x002fe20007810000 */
[----:B------:R-:W-:-:S02]  /*d360*/  FFMA.FTZ R2, R19, c[0x0][0x23c], -R66 ;  /* 0x00008f0013027a23 */ /* 0x000fc40000010842 */
[----:B------:R-:W1:Y:S01]  /*d370*/  LDSM.16.MT88.4 R16, [R157+0x3000] ;  /* 0x003000009d10783b */ /* 0x000e620000004200 */
[C---:B------:R-:W-:Y:S01]  /*d380*/  FSETP.NEU.FTZ.AND P0, PT, R39.reuse, -INF , PT ;  /* 0xff8000002700780b */ /* 0x040fe20003f1d000 */
[C---:B------:R-:W-:Y:S02]  /*d390*/  FMUL.FTZ R53, R39.reuse, c[0x0][0x23c] ;  /* 0x00008f0027357a20 */ /* 0x040fe40000410000 */
[----:B------:R-:W-:Y:S01]  /*d3a0*/  MUFU.EX2 R57, R57 ;  /* 0x0000003900397308 */ /* 0x000fe20000000800 */
[----:B------:R-:W-:Y:S02]  /*d3b0*/  FSEL R6, R39, RZ, P0 ;  /* 0x000000ff27067208 */ /* 0x000fe40000000000 */
[----:B------:R-:W-:Y:S01]  /*d3c0*/  FSEL R53, R53, RZ, P0 ;  /* 0x000000ff35357208 */ /* 0x000fe20000000000 */
[----:B--2---:R-:W-:Y:S02]  /*d3d0*/  FMUL.FTZ R12, R140, R87 ;  /* 0x000000578c0c7220 */ /* 0x004fe40000410000 */
[----:B------:R-:W-:-:S02]  /*d3e0*/  FADD.FTZ R6, R69, -R6 ;  /* 0x8000000645067221 */ /* 0x000fc40000010000 */
[----:B------:R-:W-:Y:S01]  /*d3f0*/  MUFU.EX2 R56, R56 ;  /* 0x0000003800387308 */ /* 0x000fe20000000800 */
[--C-:B------:R-:W-:Y:S02]  /*d400*/  FFMA.FTZ R82, R82, c[0x0][0x23c], -R53.reuse ;  /* 0x00008f0052527a23 */ /* 0x100fe40000010835 */
[--C-:B------:R-:W-:Y:S02]  /*d410*/  FFMA.FTZ R81, R81, c[0x0][0x23c], -R53.reuse ;  /* 0x00008f0051517a23 */ /* 0x100fe40000010835 */
[--C-:B------:R-:W-:Y:S02]  /*d420*/  FFMA.FTZ R77, R77, c[0x0][0x23c], -R53.reuse ;  /* 0x00008f004d4d7a23 */ /* 0x100fe40000010835 */
[----:B------:R-:W-:Y:S01]  /*d430*/  FFMA.FTZ R80, R80, c[0x0][0x23c], -R53 ;  /* 0x00008f0050507a23 */ /* 0x000fe20000010835 */
[----:B------:R-:W-:Y:S01]  /*d440*/  MUFU.EX2 R82, R82 ;  /* 0x0000005200527308 */ /* 0x000fe20000000800 */
[----:B------:R-:W-:Y:S02]  /*d450*/  FMUL.FTZ R86, R6, c[0x0][0x23c] ;  /* 0x00008f0006567a20 */ /* 0x000fe40000410000 */
[----:B------:R-:W2:Y:S01]  /*d460*/  LDSM.16.MT88.4 R4, [R156+0x3000] ;  /* 0x003000009c04783b */ /* 0x000ea20000004200 */
[----:B------:R-:W-:-:S02]  /*d470*/  FMUL.FTZ R13, R141, R87 ;  /* 0x000000578d0d7220 */ /* 0x000fc40000410000 */
[-C--:B------:R-:W-:Y:S02]  /*d480*/  FMUL.FTZ R136, R136, R87.reuse ;  /* 0x0000005788887220 */ /* 0x080fe40000410000 */
[----:B------:R-:W3:Y:S01]  /*d490*/  MUFU.EX2 R81, R81 ;  /* 0x0000005100517308 */ /* 0x000ee20000000800 */
[----:B------:R-:W-:Y:S02]  /*d4a0*/  FMUL.FTZ R137, R137, R87 ;  /* 0x0000005789897220 */ /* 0x000fe40000410000 */
[--C-:B------:R-:W-:Y:S02]  /*d4b0*/  FFMA.FTZ R69, R103, c[0x0][0x23c], -R53.reuse ;  /* 0x00008f0067457a23 */ /* 0x100fe40000010835 */
[--C-:B------:R-:W-:Y:S02]  /*d4c0*/  FFMA.FTZ R78, R78, c[0x0][0x23c], -R53.reuse ;  /* 0x00008f004e4e7a23 */ /* 0x100fe40000010835 */
[--C-:B------:R-:W-:Y:S01]  /*d4d0*/  FFMA.FTZ R85, R99, c[0x0][0x23c], -R53.reuse ;  /* 0x00008f0063557a23 */ /* 0x100fe20000010835 */
[----:B------:R-:W-:Y:S01]  /*d4e0*/  MUFU.EX2 R77, R77 ;  /* 0x0000004d004d7308 */ /* 0x000fe20000000800 */
[----:B------:R-:W-:-:S02]  /*d4f0*/  FFMA.FTZ R90, R164, c[0x0][0x23c], -R53 ;  /* 0x00008f00a45a7a23 */ /* 0x000fc40000010835 */
[-C--:B------:R-:W-:Y:S02]  /*d500*/  FMUL.FTZ R28, R132, R87.reuse ;  /* 0x00000057841c7220 */ /* 0x080fe40000410000 */
[-C--:B------:R-:W-:Y:S02]  /*d510*/  FMUL.FTZ R29, R133, R87.reuse ;  /* 0x00000057851d7220 */ /* 0x080fe40000410000 */
[-C--:B------:R-:W-:Y:S01]  /*d520*/  FMUL.FTZ R128, R128, R87.reuse ;  /* 0x0000005780807220 */ /* 0x080fe20000410000 */
[----:B------:R-:W4:Y:S01]  /*d530*/  MUFU.EX2 R80, R80 ;  /* 0x0000005000507308 */ /* 0x000f220000000800 */
[----:B---3--:R-:W-:Y:S01]  /*d540*/  F2FP.BF16.PACK_AB R9, R81, R82 ;  /* 0x000000525109723e */ /* 0x008fe200000010ff */
[----:B------:R-:W-:Y:S02]  /*d550*/  FMUL.FTZ R129, R129, R87 ;  /* 0x0000005781817220 */ /* 0x000fe40000410000 */
[--C-:B------:R-:W-:Y:S02]  /*d560*/  FFMA.FTZ R91, R92, c[0x0][0x23c], -R53.reuse ;  /* 0x00008f005c5b7a23 */ /* 0x100fe40000010835 */
[----:B------:R-:W-:-:S02]  /*d570*/  FFMA.FTZ R94, R94, c[0x0][0x23c], -R53 ;  /* 0x00008f005e5e7a23 */ /* 0x000fc40000010835 */
[----:B------:R-:W3:Y:S01]  /*d580*/  MUFU.EX2 R86, R86 ;  /* 0x0000005600567308 */ /* 0x000ee20000000800 */
[--C-:B------:R-:W-:Y:S02]  /*d590*/  FFMA.FTZ R89, R98, c[0x0][0x23c], -R53.reuse ;  /* 0x00008f0062597a23 */ /* 0x100fe40000010835 */
[--C-:B------:R-:W-:Y:S02]  /*d5a0*/  FFMA.FTZ R92, R101, c[0x0][0x23c], -R53.reuse ;  /* 0x00008f00655c7a23 */ /* 0x100fe40000010835 */
[--C-:B------:R-:W-:Y:S02]  /*d5b0*/  FFMA.FTZ R98, R97, c[0x0][0x23c], -R53.reuse ;  /* 0x00008f0061627a23 */ /* 0x100fe40000010835 */
        /* <DEDUP_REMOVED lines=18> */
[----:B------:R-:W1:Y:S01]  /*d6e0*/  MUFU.EX2 R90, R90 ;  /* 0x0000005a005a7308 */ /* 0x000e620000000800 */
[----:B---3--:R-:W-:Y:S01]  /*d6f0*/  F2FP.BF16.PACK_AB R33, R78, R69 ;  /* 0x000000454e21723e */ /* 0x008fe200000010ff */
[--C-:B------:R-:W-:Y:S01]  /*d700*/  FFMA.FTZ R99, R106, c[0x0][0x23c], -R53.reuse ;  /* 0x00008f006a637a23 */ /* 0x100fe20000010835 */
[----:B------:R-:W-:Y:S01]  /*d710*/  LDSM.16.MT88.4 R136, [R157+0x4c00] ;  /* 0x004c00009d88783b */ /* 0x000fe20000004200 */
[----:B------:R-:W-:-:S02]  /*d720*/  FFMA.FTZ R101, R104, c[0x0][0x23c], -R53 ;  /* 0x00008f0068657a23 */ /* 0x000fc40000010835 */
[--C-:B------:R-:W-:Y:S01]  /*d730*/  FFMA.FTZ R100, R100, c[0x0][0x23c], -R53.reuse ;  /* 0x00008f0064647a23 */ /* 0x100fe20000010835 */
[C---:B--2---:R-:W-:Y:S01]  /*d740*/  HMMA.16816.F32.BF16 R28, R8.reuse, R4, R28 ;  /* 0x00000004081c723c */ /* 0x044fe2000004181c */
[----:B------:R-:W-:Y:S01]  /*d750*/  MUFU.EX2 R94, R94 ;  /* 0x0000005e005e7308 */ /* 0x000fe20000000800 */
[--C-:B------:R-:W-:Y:S02]  /*d760*/  FFMA.FTZ R103, R72, c[0x0][0x23c], -R53.reuse ;  /* 0x00008f0048677a23 */ /* 0x100fe40000010835 */
[----:B------:R-:W-:Y:S02]  /*d770*/  FFMA.FTZ R88, R121, R87, R88 ;  /* 0x0000005779587223 */ /* 0x000fe40000010058 */
[--C-:B------:R-:W-:Y:S02]  /*d780*/  FFMA.FTZ R96, R96, c[0x0][0x23c], -R53.reuse ;  /* 0x00008f0060607a23 */ /* 0x100fe40000010835 */
[----:B------:R-:W-:Y:S01]  /*d790*/  HMMA.16816.F32.BF16 R8, R8, R6, R128 ;  /* 0x000000060808723c */ /* 0x000fe20000041880 */
[----:B-1----:R-:W-:Y:S01]  /*d7a0*/  F2FP.BF16.PACK_AB R35, R90, R85 ;  /* 0x000000555a23723e */ /* 0x002fe200000010ff */
[----:B------:R-:W1:Y:S01]  /*d7b0*/  LDSM.16.MT88.4 R4, [R157+0x3800] ;  /* 0x003800009d04783b */ /* 0x000e620000004200 */
[----:B------:R-:W2:Y:S01]  /*d7c0*/  MUFU.EX2 R89, R89 ;  /* 0x0000005900597308 */ /* 0x000ea20000000800 */
[----:B------:R-:W-:-:S02]  /*d7d0*/  FFMA.FTZ R60, R60, c[0x0][0x23c], -R53 ;  /* 0x00008f003c3c7a23 */ /* 0x000fc40000010835 */
[----:B------:R-:W-:Y:S01]  /*d7e0*/  FFMA.FTZ R105, R64, c[0x0][0x23c], -R53 ;  /* 0x00008f0040697a23 */ /* 0x000fe20000010835 */
[----:B------:R-:W-:Y:S01]  /*d7f0*/  LDSM.16.MT88.4 R128, [R156+0x4c00] ;  /* 0x004c00009c80783b */ /* 0x000fe20000004200 */
[C---:B------:R-:W-:Y:S01]  /*d800*/  HMMA.16816.F32.BF16 R12, R32.reuse, R20, R12 ;  /* 0x00000014200c723c */ /* 0x040fe2000004180c */
[----:B------:R-:W-:Y:S02]  /*d810*/  FFMA.FTZ R72, R123, R86, R82 ;  /* 0x000000567b487223 */ /* 0x000fe40000010052 */
[----:B------:R-:W-:Y:S01]  /*d820*/  MUFU.EX2 R91, R91 ;  /* 0x0000005b005b7308 */ /* 0x000fe20000000800 */
[----:B------:R-:W-:Y:S02]  /*d830*/  FADD.FTZ R83, R83, R88 ;  /* 0x0000005853537221 */ /* 0x000fe40000010000 */
[----:B------:R-:W-:Y:S02]  /*d840*/  FADD.FTZ R72, R81, R72 ;  /* 0x0000004851487221 */ /* 0x000fe40000010000 */
[----:B------:R-:W-:Y:S01]  /*d850*/  HMMA.16816.F32.BF16 R16, R32, R22, R16 ;  /* 0x000000162010723c */ /* 0x000fe20000041810 */
[----:B------:R-:W3:Y:S01]  /*d860*/  LDSM.16.MT88.4 R20, [R156+0x3800] ;  /* 0x003800009c14783b */ /* 0x000ee20000004200 */
[----:B------:R-:W-:Y:S01]  /*d870*/  FADD.FTZ R84, R84, R83 ;  /* 0x0000005354547221 */ /* 0x000fe20000010000 */
[----:B------:R-:W4:Y:S01]  /*d880*/  MUFU.EX2 R92, R92 ;  /* 0x0000005c005c7308 */ /* 0x000f220000000800 */
[----:B------:R-:W-:-:S02]  /*d890*/  FADD.FTZ R77, R77, R72 ;  /* 0x000000484d4d7221 */ /* 0x000fc40000010000 */
[----:B------:R-:W-:Y:S02]  /*d8a0*/  FADD.FTZ R79, R79, R84 ;  /* 0x000000544f4f7221 */ /* 0x000fe40000010000 */
[C---:B------:R-:W-:Y:S01]  /*d8b0*/  HMMA.16816.F32.BF16 R28, R32.reuse, R24, R28 ;  /* 0x00000018201c723c */ /* 0x040fe2000004181c */
[----:B------:R-:W-:Y:S02]  /*d8c0*/  FADD.FTZ R80, R80, R77 ;  /* 0x0000004d50507221 */ /* 0x000fe40000010000 */
[----:B------:R-:W-:Y:S01]  /*d8d0*/  MUFU.EX2 R98, R98 ;  /* 0x0000006200627308 */ /* 0x000fe20000000800 */
[----:B------:R-:W-:Y:S02]  /*d8e0*/  FADD.FTZ R76, R76, R79 ;  /* 0x0000004f4c4c7221 */ /* 0x000fe40000010000 */
[----:B------:R-:W-:Y:S02]  /*d8f0*/  FADD.FTZ R69, R69, R80 ;  /* 0x0000005045457221 */ /* 0x000fe40000010000 */
[----:B------:R-:W-:Y:S01]  /*d900*/  HMMA.16816.F32.BF16 R24, R32, R26, R8 ;  /* 0x0000001a2018723c */ /* 0x000fe20000041808 */
[----:B------:R-:W5:Y:S01]  /*d910*/  LDSM.16.MT88.4 R8, [R157+0x3c00] ;  /* 0x003c00009d08783b */ /* 0x000f620000004200 */
[----:B------:R-:W-:Y:S01]  /*d920*/  FADD.FTZ R73, R73, R76 ;  /* 0x0000004c49497221 */ /* 0x000fe20000010000 */
[----:B------:R-:W1:Y:S01]  /*d930*/  MUFU.EX2 R95, R95 ;  /* 0x0000005f005f7308 */ /* 0x000e620000000800 */
[----:B------:R-:W-:Y:S01]  /*d940*/  FADD.FTZ R78, R78, R69 ;  /* 0x000000454e4e7221 */ /* 0x000fe20000010000 */
[----:B------:R-:W-:Y:S01]  /*d950*/  MOV R69, R39 ;  /* 0x0000002700457202 */ /* 0x000fe20000000f00 */
[----:B------:R-:W-:Y:S01]  /*d960*/  FADD.FTZ R74, R74, R73 ;  /* 0x000000494a4a7221 */ /* 0x000fe20000010000 */
[----:B------:R-:W-:Y:S01]  /*d970*/  F2FP.BF16.PACK_AB R32, R67, R68 ;  /* 0x000000444320723e */ /* 0x000fe200000010ff */
[----:B------:R-:W-:Y:S01]  /*d980*/  FADD.FTZ R85, R85, R78 ;  /* 0x0000004e55557221 */ /* 0x000fe20000010000 */
[----:B--2---:R-:W-:Y:S01]  /*d990*/  F2FP.BF16.PACK_AB R33, R89, R94 ;  /* 0x0000005e5921723e */ /* 0x004fe200000010ff */
[----:B------:R-:W-:Y:S01]  /*d9a0*/  FADD.FTZ R71, R71, R74 ;  /* 0x0000004a47477221 */ /* 0x000fe20000010000 */
[----:B------:R-:W-:Y:S01]  /*d9b0*/  F2FP.BF16.PACK_AB R34, R62, R65 ;  /* 0x000000413e22723e */ /* 0x000fe200000010ff */
[----:B------:R-:W-:Y:S01]  /*d9c0*/  MUFU.EX2 R97, R97 ;  /* 0x0000006100617308 */ /* 0x000fe20000000800 */
[----:B----4-:R-:W-:Y:S01]  /*d9d0*/  F2FP.BF16.PACK_AB R35, R92, R91 ;  /* 0x0000005b5c23723e */ /* 0x010fe200000010ff */
[----:B------:R-:W-:-:S02]  /*d9e0*/  FADD.FTZ R85, R90, R85 ;  /* 0x000000555a557221 */ /* 0x000fc40000010000 */
[----:B------:R-:W-:Y:S02]  /*d9f0*/  FFMA.FTZ R64, R63, c[0x0][0x23c], -R66 ;  /* 0x00008f003f407a23 */ /* 0x000fe40000010842 */
[----:B------:R-:W-:Y:S02]  /*da00*/  FADD.FTZ R94, R94, R85 ;  /* 0x000000555e5e7221 */ /* 0x000fe40000010000 */
[----:B-1----:R-:W-:Y:S01]  /*da10*/  HMMA.16816.F32.BF16 R12, R32, R4, R12 ;  /* 0x00000004200c723c */ /* 0x002fe2000004180c */
[----:B------:R-:W1:Y:S01]  /*da20*/  MUFU.EX2 R102, R102 ;  /* 0x0000006600667308 */ /* 0x000e620000000800 */
[----:B------:R-:W-:Y:S02]  /*da30*/  FADD.FTZ R94, R89, R94 ;  /* 0x0000005e595e7221 */ /* 0x000fe40000010000 */
[--C-:B------:R-:W-:Y:S02]  /*da40*/  FFMA.FTZ R54, R54, c[0x0][0x23c], -R53.reuse ;  /* 0x00008f0036367a23 */ /* 0x100fe40000010835 */
[----:B------:R-:W-:-:S02]  /*da50*/  FFMA.FTZ R63, R50, c[0x0][0x23c], -R53 ;  /* 0x00008f00323f7a23 */ /* 0x000fc40000010835 */
[C---:B------:R-:W-:Y:S01]  /*da60*/  HMMA.16816.F32.BF16 R16, R32.reuse, R6, R16 ;  /* 0x000000062010723c */ /* 0x040fe20000041810 */
[----:B------:R-:W2:Y:S01]  /*da70*/  LDSM.16.MT88.4 R4, [R156+0x3c00] ;  /* 0x003c00009c04783b */ /* 0x000ea20000004200 */
[----:B------:R-:W-:Y:S01]  /*da80*/  MUFU.EX2 R55, R55 ;  /* 0x0000003700377308 */ /* 0x000fe20000000800 */
[--C-:B------:R-:W-:Y:S02]  /*da90*/  FFMA.FTZ R47, R47, c[0x0][0x23c], -R53.reuse ;  /* 0x00008f002f2f7a23 */ /* 0x100fe40000010835 */
[--C-:B------:R-:W-:Y:S02]  /*daa0*/  FFMA.FTZ R44, R44, c[0x0][0x23c], -R53.reuse ;  /* 0x00008f002c2c7a23 */ /* 0x100fe40000010835 */
[----:B------:R-:W-:Y:S01]  /*dab0*/  FFMA.FTZ R121, R59, c[0x0][0x23c], -R66 ;  /* 0x00008f003b797a23 */ /* 0x000fe20000010842 */
[----:B---3--:R-:W-:Y:S01]  /*dac0*/  HMMA.16816.F32.BF16 R28, R32, R20, R28 ;  /* 0x00000014201c723c */ /* 0x008fe2000004181c */
[--C-:B------:R-:W-:Y:S01]  /*dad0*/  FFMA.FTZ R0, R0, c[0x0][0x23c], -R53.reuse ;  /* 0x00008f0000007a23 */ /* 0x100fe20000010835 */
[----:B------:R-:W3:Y:S01]  /*dae0*/  MUFU.EX2 R52, R52 ;  /* 0x0000003400347308 */ /* 0x000ee20000000800 */
[----:B------:R-:W-:-:S05]  /*daf0*/  FFMA.FTZ R123, R51, c[0x0][0x23c], -R53 ;  /* 0x00008f00337b7a23 */ /* 0x000fca0000010835 */
[----:B------:R-:W-:Y:S01]  /*db00*/  HMMA.16816.F32.BF16 R24, R32, R22, R24 ;  /* 0x000000162018723c */ /* 0x000fe20000041818 */
[----:B------:R-:W4:Y:S01]  /*db10*/  LDSM.16.MT88.4 R20, [R157+0x4000] ;  /* 0x004000009d14783b */ /* 0x000f220000004200 */
[----:B------:R-:W-:Y:S05]  /*db20*/  MUFU.EX2 R49, R49 ;  /* 0x0000003100317308 */ /* 0x000fea0000000800 */
[----:B------:R-:W-:Y:S02]  /*db30*/  F2FP.BF16.PACK_AB R32, R58, R61 ;  /* 0x0000003d3a20723e */ /* 0x000fe400000010ff */
[----:B------:R-:W-:Y:S01]  /*db40*/  F2FP.BF16.PACK_AB R33, R95, R98 ;  /* 0x000000625f21723e */ /* 0x000fe200000010ff */
[----:B------:R-:W-:Y:S01]  /*db50*/  MUFU.EX2 R48, R48 ;  /* 0x0000003000307308 */ /* 0x000fe20000000800 */
[----:B------:R-:W-:-:S02]  /*db60*/  F2FP.BF16.PACK_AB R34, R56, R57 ;  /* 0x000000393822723e */ /* 0x000fc400000010ff */
[----:B-1----:R-:W-:-:S05]  /*db70*/  F2FP.BF16.PACK_AB R35, R102, R97 ;  /* 0x000000616623723e */ /* 0x002fca00000010ff */
[----:B------:R-:W-:Y:S02]  /*db80*/  MUFU.EX2 R124, R124 ;  /* 0x0000007c007c7308 */ /* 0x000fe40000000800 */
[C---:B-----5:R-:W-:Y:S06]  /*db90*/  HMMA.16816.F32.BF16 R12, R32.reuse, R8, R12 ;  /* 0x00000008200c723c */ /* 0x060fec000004180c */
[----:B------:R-:W1:Y:S02]  /*dba0*/  MUFU.EX2 R99, R99 ;  /* 0x0000006300637308 */ /* 0x000e640000000800 */
[C---:B------:R-:W-:Y:S01]  /*dbb0*/  HMMA.16816.F32.BF16 R16, R32.reuse, R10, R16 ;  /* 0x0000000a2010723c */ /* 0x040fe20000041810 */
[----:B------:R-:W5:Y:S05]  /*dbc0*/  LDSM.16.MT88.4 R8, [R156+0x4000] ;  /* 0x004000009c08783b */ /* 0x000f6a0000004200 */
[----:B------:R-:W-:Y:S02]  /*dbd0*/  MUFU.EX2 R101, R101 ;  /* 0x0000006500657308 */ /* 0x000fe40000000800 */
[C---:B--2---:R-:W-:Y:S06]  /*dbe0*/  HMMA.16816.F32.BF16 R28, R32.reuse, R4, R28 ;  /* 0x00000004201c723c */ /* 0x044fec000004181c */
[----:B------:R-:W2:Y:S02]  /*dbf0*/  MUFU.EX2 R100, R100 ;  /* 0x0000006400647308 */ /* 0x000ea40000000800 */
[----:B------:R-:W-:Y:S01]  /*dc00*/  HMMA.16816.F32.BF16 R24, R32, R6, R24 ;  /* 0x000000062018723c */ /* 0x000fe20000041818 */
[----:B------:R-:W-:Y:S05]  /*dc10*/  LDSM.16.MT88.4 R4, [R157+0x4400] ;  /* 0x004400009d04783b */ /* 0x000fea0000004200 */
[----:B------:R-:W-:Y:S01]  /*dc20*/  MUFU.EX2 R45, R45 ;  /* 0x0000002d002d7308 */ /* 0x000fe20000000800 */
[----:B---3--:R-:W-:-:S02]  /*dc30*/  F2FP.BF16.PACK_AB R32, R52, R55 ;  /* 0x000000373420723e */ /* 0x008fc400000010ff */
[----:B-1----:R-:W-:Y:S02]  /*dc40*/  F2FP.BF16.PACK_AB R33, R99, R124 ;  /* 0x0000007c6321723e */ /* 0x002fe400000010ff */
[----:B------:R-:W-:Y:S02]  /*dc50*/  F2FP.BF16.PACK_AB R34, R48, R49 ;  /* 0x000000313022723e */ /* 0x000fe400000010ff */
[----:B--2---:R-:W-:Y:S01]  /*dc60*/  F2FP.BF16.PACK_AB R35, R100, R101 ;  /* 0x000000656423723e */ /* 0x004fe200000010ff */
[----:B------:R-:W1:Y:S06]  /*dc70*/  MUFU.EX2 R38, R38 ;  /* 0x0000002600267308 */ /* 0x000e6c0000000800 */
[C---:B----4-:R-:W-:Y:S02]  /*dc80*/  HMMA.16816.F32.BF16 R12, R32.reuse, R20, R12 ;  /* 0x00000014200c723c */ /* 0x050fe4000004180c */
[----:B------:R-:W-:Y:S06]  /*dc90*/  MUFU.EX2 R37, R37 ;  /* 0x0000002500257308 */ /* 0x000fec0000000800 */
[C---:B------:R-:W-:Y:S01]  /*dca0*/  HMMA.16816.F32.BF16 R16, R32.reuse, R22, R16 ;  /* 0x000000162010723c */ /* 0x040fe20000041810 */
[----:B------:R-:W2:Y:S01]  /*dcb0*/  LDSM.16.MT88.4 R20, [R156+0x4400] ;  /* 0x004400009c14783b */ /* 0x000ea20000004200 */
[----:B------:R-:W3:Y:S06]  /*dcc0*/  MUFU.EX2 R36, R36 ;  /* 0x0000002400247308 */ /* 0x000eec0000000800 */
[C---:B-----5:R-:W-:Y:S02]  /*dcd0*/  HMMA.16816.F32.BF16 R28, R32.reuse, R8, R28 ;  /* 0x00000008201c723c */ /* 0x060fe4000004181c */
[----:B------:R-:W-:Y:S05]  /*dce0*/  MUFU.EX2 R96, R96 ;  /* 0x0000006000607308 */ /* 0x000fea0000000800 */
[----:B-1----:R-:W-:Y:S01]  /*dcf0*/  F2FP.BF16.PACK_AB R8, R38, R45 ;  /* 0x0000002d2608723e */ /* 0x002fe200000010ff */
[----:B------:R-:W-:Y:S01]  /*dd00*/  HMMA.16816.F32.BF16 R24, R32, R10, R24 ;  /* 0x0000000a2018723c */ /* 0x000fe20000041818 */
[----:B------:R-:W1:Y:S01]  /*dd10*/  LDSM.16.MT88.4 R32, [R157+0x4800] ;  /* 0x004800009d20783b */ /* 0x000e620000004200 */
[----:B------:R-:W4:Y:S05]  /*dd20*/  MUFU.EX2 R103, R103 ;  /* 0x0000006700677308 */ /* 0x000f2a0000000800 */
[----:B---3--:R-:W-:-:S03]  /*dd30*/  F2FP.BF16.PACK_AB R10, R36, R37 ;  /* 0x00000025240a723e */ /* 0x008fc600000010ff */
[----:B------:R-:W-:Y:S08]  /*dd40*/  MUFU.EX2 R60, R60 ;  /* 0x0000003c003c7308 */ /* 0x000ff00000000800 */
[----:B------:R-:W3:Y:S01]  /*dd50*/  MUFU.EX2 R105, R105 ;  /* 0x0000006900697308 */ /* 0x000ee20000000800 */
[----:B----4-:R-:W-:-:S07]  /*dd60*/  F2FP.BF16.PACK_AB R9, R103, R96 ;  /* 0x000000606709723e */ /* 0x010fce00000010ff */
[----:B------:R-:W-:Y:S01]  /*dd70*/  MUFU.EX2 R2, R2 ;  /* 0x0000000200027308 */ /* 0x000fe20000000800 */
[----:B---3--:R-:W-:-:S07]  /*dd80*/  F2FP.BF16.PACK_AB R11, R105, R60 ;  /* 0x0000003c690b723e */ /* 0x008fce00000010ff */
[----:B------:R-:W3:Y:S01]  /*dd90*/  MUFU.EX2 R43, R43 ;  /* 0x0000002b002b7308 */ /* 0x000ee20000000800 */
[C---:B--2---:R-:W-:Y:S07]  /*dda0*/  HMMA.16816.F32.BF16 R28, R8.reuse, R20, R28 ;  /* 0x00000014081c723c */ /* 0x044fee000004181c */
[----:B------:R-:W-:Y:S01]  /*ddb0*/  MUFU.EX2 R70, R70 ;  /* 0x0000004600467308 */ /* 0x000fe20000000800 */
[----:B------:R-:W-:Y:S01]  /*ddc0*/  FFMA.FTZ R20, R46, c[0x0][0x23c], -R66 ;  /* 0x00008f002e147a23 */ /* 0x000fe20000010842 */
[----:B------:R-:W-:Y:S01]  /*ddd0*/  HMMA.16816.F32.BF16 R24, R8, R22, R24 ;  /* 0x000000160818723c */ /* 0x000fe20000041818 */
[----:B------:R-:W-:-:S05]  /*dde0*/  FADD.FTZ R46, R68, R71 ;  /* 0x00000047442e7221 */ /* 0x000fca0000010000 */
[----:B------:R-:W2:Y:S01]  /*ddf0*/  MUFU.EX2 R93, R93 ;  /* 0x0000005d005d7308 */ /* 0x000ea20000000800 */
[----:B------:R-:W-:Y:S02]  /*de00*/  FFMA.FTZ R21, R42, c[0x0][0x23c], -R53 ;  /* 0x00008f002a157a23 */ /* 0x000fe40000010835 */
[----:B------:R-:W-:Y:S02]  /*de10*/  FADD.FTZ R46, R67, R46 ;  /* 0x0000002e432e7221 */ /* 0x000fe40000010000 */
[----:B------:R-:W-:Y:S01]  /*de20*/  FADD.FTZ R23, R91, R94 ;  /* 0x0000005e5b177221 */ /* 0x000fe20000010000 */
[----:B------:R-:W-:Y:S01]  /*de30*/  HMMA.16816.F32.BF16 R12, R8, R4, R12 ;  /* 0x00000004080c723c */ /* 0x000fe2000004180c */
[----:B------:R-:W-:Y:S01]  /*de40*/  FADD.FTZ R65, R65, R46 ;  /* 0x0000002e41417221 */ /* 0x000fe20000010000 */
[----:B------:R-:W-:Y:S01]  /*de50*/  MUFU.EX2 R54, R54 ;  /* 0x0000003600367308 */ /* 0x000fe20000000800 */
[----:B------:R-:W-:Y:S02]  /*de60*/  FADD.FTZ R23, R92, R23 ;  /* 0x000000175c177221 */ /* 0x000fe40000010000 */
[----:B------:R-:W-:-:S02]  /*de70*/  FADD.FTZ R62, R62, R65 ;  /* 0x000000413e3e7221 */ /* 0x000fc40000010000 */
[----:B------:R-:W-:Y:S01]  /*de80*/  FADD.FTZ R98, R98, R23 ;  /* 0x0000001762627221 */ /* 0x000fe20000010000 */
[----:B------:R-:W-:Y:S01]  /*de90*/  HMMA.16816.F32.BF16 R16, R8, R6, R16 ;  /* 0x000000060810723c */ /* 0x000fe20000041810 */
[----:B------:R-:W4:Y:S01]  /*dea0*/  LDSM.16.MT88.4 R4, [R156+0x4800] ;  /* 0x004800009c04783b */ /* 0x000f220000004200 */
[----:B------:R-:W-:Y:S01]  /*deb0*/  FADD.FTZ R61, R61, R62 ;  /* 0x0000003e3d3d7221 */ /* 0x000fe20000010000 */
[----:B------:R-:W5:Y:S01]  /*dec0*/  MUFU.EX2 R63, R63 ;  /* 0x0000003f003f7308 */ /* 0x000f620000000800 */
[----:B------:R-:W-:Y:S02]  /*ded0*/  FADD.FTZ R98, R95, R98 ;  /* 0x000000625f627221 */ /* 0x000fe40000010000 */
[----:B------:R-:W-:Y:S01]  /*dee0*/  FADD.FTZ R58, R58, R61 ;  /* 0x0000003d3a3a7221 */ /* 0x000fe20000010000 */
[----:B---3--:R-:W-:Y:S01]  /*def0*/  F2FP.BF16.PACK_AB R8, R43, R2 ;  /* 0x000000022b08723e */ /* 0x008fe200000010ff */
[----:B------:R-:W-:Y:S01]  /*df00*/  FADD.FTZ R97, R97, R98 ;  /* 0x0000006261617221 */ /* 0x000fe20000010000 */
[----:B--2---:R-:W-:Y:S01]  /*df10*/  F2FP.BF16.PACK_AB R10, R93, R70 ;  /* 0x000000465d0a723e */ /* 0x004fe200000010ff */
        /* <DEDUP_REMOVED lines=8> */
[----:B-----5:R-:W-:Y:S01]  /*dfa0*/  F2FP.BF16.PACK_AB R9, R63, R54 ;  /* 0x000000363f09723e */ /* 0x020fe200000010ff */
[----:B------:R-:W-:Y:S02]  /*dfb0*/  FADD.FTZ R52, R52, R55 ;  /* 0x0000003734347221 */ /* 0x000fe40000010000 */
[----:B------:R-:W-:-:S02]  /*dfc0*/  FADD.FTZ R101, R101, R124 ;  /* 0x0000007c65657221 */ /* 0x000fc40000010000 */
[----:B------:R-:W-:Y:S01]  /*dfd0*/  FADD.FTZ R49, R49, R52 ;  /* 0x0000003431317221 */ /* 0x000fe20000010000 */
[----:B------:R-:W-:Y:S01]  /*dfe0*/  MUFU.EX2 R75, R75 ;  /* 0x0000004b004b7308 */ /* 0x000fe20000000800 */
[----:B------:R-:W-:Y:S02]  /*dff0*/  FFMA.FTZ R22, R40, c[0x0][0x23c], -R53 ;  /* 0x00008f0028167a23 */ /* 0x000fe40000010835 */
        /* <DEDUP_REMOVED lines=8> */
[C---:B-1----:R-:W-:Y:S02]  /*e080*/  HMMA.16816.F32.BF16 R12, R8.reuse, R32, R12 ;  /* 0x00000020080c723c */ /* 0x042fe4000004180c */
[----:B------:R-:W-:Y:S01]  /*e090*/  FADD.FTZ R60, R60, R103 ;  /* 0x000000673c3c7221 */ /* 0x000fe20000010000 */
[----:B------:R-:W-:Y:S03]  /*e0a0*/  MUFU.EX2 R20, R20 ;  /* 0x0000001400147308 */ /* 0x000fe60000000800 */
[----:B------:R-:W-:Y:S02]  /*e0b0*/  FADD.FTZ R105, R105, R60 ;  /* 0x0000003c69697221 */ /* 0x000fe40000010000 */
[C---:B----4-:R-:W-:Y:S02]  /*e0c0*/  HMMA.16816.F32.BF16 R28, R8.reuse, R4, R28 ;  /* 0x00000004081c723c */ /* 0x050fe4000004181c */
[----:B------:R-:W-:Y:S01]  /*e0d0*/  FADD.FTZ R54, R54, R105 ;  /* 0x0000006936367221 */ /* 0x000fe20000010000 */
[----:B------:R-:W1:Y:S04]  /*e0e0*/  MUFU.EX2 R121, R121 ;  /* 0x0000007900797308 */ /* 0x000e680000000800 */
[----:B--2---:R-:W-:Y:S01]  /*e0f0*/  F2FP.BF16.PACK_AB R4, R64, R75 ;  /* 0x0000004b4004723e */ /* 0x004fe200000010ff */
[C---:B------:R-:W-:Y:S03]  /*e100*/  HMMA.16816.F32.BF16 R16, R8.reuse, R34, R16 ;  /* 0x000000220810723c */ /* 0x040fe60000041810 */
[----:B------:R-:W-:Y:S05]  /*e110*/  MUFU.EX2 R21, R21 ;  /* 0x0000001500157308 */ /* 0x000fea0000000800 */
[----:B------:R-:W-:Y:S03]  /*e120*/  HMMA.16816.F32.BF16 R24, R8, R6, R24 ;  /* 0x000000060818723c */ /* 0x000fe60000041818 */
[----:B------:R-:W2:Y:S04]  /*e130*/  MUFU.EX2 R22, R22 ;  /* 0x0000001600167308 */ /* 0x000ea80000000800 */
[----:B------:R-:W-:Y:S01]  /*e140*/  FADD.FTZ R9, R37, R38 ;  /* 0x0000002625097221 */ /* 0x000fe20000010000 */
[----:B-1----:R-:W-:-:S03]  /*e150*/  F2FP.BF16.PACK_AB R6, R121, R20 ;  /* 0x000000147906723e */ /* 0x002fc600000010ff */
[----:B------:R-:W-:Y:S01]  /*e160*/  MUFU.EX2 R0, R0 ;  /* 0x0000000000007308 */ /* 0x000fe20000000800 */
[----:B------:R-:W-:-:S04]  /*e170*/  FADD.FTZ R9, R36, R9 ;  /* 0x0000000924097221 */ /* 0x000fc80000010000 */
[----:B------:R-:W-:-:S03]  /*e180*/  FADD.FTZ R2, R2, R9 ;  /* 0x0000000902027221 */ /* 0x000fc60000010000 */
[----:B------:R-:W1:Y:S01]  /*e190*/  MUFU.EX2 R123, R123 ;  /* 0x0000007b007b7308 */ /* 0x000e620000000800 */
[----:B--2---:R-:W-:Y:S01]  /*e1a0*/  F2FP.BF16.PACK_AB R5, R22, R21 ;  /* 0x000000151605723e */ /* 0x004fe200000010ff */
[----:B------:R-:W-:Y:S02]  /*e1b0*/  FADD.FTZ R43, R43, R2 ;  /* 0x000000022b2b7221 */ /* 0x000fe40000010000 */
[----:B------:R-:W-:Y:S02]  /*e1c0*/  FADD.FTZ R2, R63, R54 ;  /* 0x000000363f027221 */ /* 0x000fe40000010000 */
[----:B------:R-:W-:Y:S02]  /*e1d0*/  FADD.FTZ R70, R70, R43 ;  /* 0x0000002b46467221 */ /* 0x000fe40000010000 */
[----:B------:R-:W-:Y:S02]  /*e1e0*/  FADD.FTZ R47, R47, R2 ;  /* 0x000000022f2f7221 */ /* 0x000fe40000010000 */
[----:B------:R-:W-:Y:S01]  /*e1f0*/  FADD.FTZ R2, R93, R70 ;  /* 0x000000465d027221 */ /* 0x000fe20000010000 */
[----:B------:R-:W-:Y:S01]  /*e200*/  MOV R70, R41 ;  /* 0x0000002900467202 */ /* 0x000fe20000000f00 */
[----:B------:R-:W-:-:S02]  /*e210*/  FADD.FTZ R44, R44, R47 ;  /* 0x0000002f2c2c7221 */ /* 0x000fc40000010000 */
[----:B------:R-:W-:Y:S01]  /*e220*/  FADD.FTZ R75, R75, R2 ;  /* 0x000000024b4b7221 */ /* 0x000fe20000010000 */
[----:B-1----:R-:W-:Y:S01]  /*e230*/  F2FP.BF16.PACK_AB R7, R123, R0 ;  /* 0x000000007b07723e */ /* 0x002fe200000010ff */
[----:B------:R-:W-:Y:S02]  /*e240*/  FADD.FTZ R21, R21, R44 ;  /* 0x0000002c15157221 */ /* 0x000fe40000010000 */
[----:B------:R-:W-:Y:S02]  /*e250*/  FADD.FTZ R75, R64, R75 ;  /* 0x0000004b404b7221 */ /* 0x000fe40000010000 */
[----:B------:R-:W-:Y:S02]  /*e260*/  FADD.FTZ R21, R22, R21 ;  /* 0x0000001516157221 */ /* 0x000fe40000010000 */
[----:B------:R-:W-:Y:S01]  /*e270*/  HMMA.16816.F32.BF16 R140, R4, R136, R12 ;  /* 0x00000088048c723c */ /* 0x000fe2000004180c */
[----:B------:R-:W-:Y:S02]  /*e280*/  FADD.FTZ R20, R20, R75 ;  /* 0x0000004b14147221 */ /* 0x000fe40000010000 */
[----:B------:R-:W-:-:S02]  /*e290*/  FADD.FTZ R0, R0, R21 ;  /* 0x0000001500007221 */ /* 0x000fc40000010000 */
[----:B------:R-:W-:Y:S02]  /*e2a0*/  FADD.FTZ R121, R121, R20 ;  /* 0x0000001479797221 */ /* 0x000fe40000010000 */
[----:B------:R-:W-:Y:S01]  /*e2b0*/  FADD.FTZ R123, R123, R0 ;  /* 0x000000007b7b7221 */ /* 0x000fe20000010000 */
[C---:B------:R-:W-:Y:S08]  /*e2c0*/  HMMA.16816.F32.BF16 R132, R4.reuse, R128, R28 ;  /* 0x000000800484723c */ /* 0x040ff0000004181c */
[C---:B------:R-:W-:Y:S08]  /*e2d0*/  HMMA.16816.F32.BF16 R136, R4.reuse, R138, R16 ;  /* 0x0000008a0488723c */ /* 0x040ff00000041810 */
[----:B------:R-:W-:Y:S08]  /*e2e0*/  HMMA.16816.F32.BF16 R128, R4, R130, R24 ;  /* 0x000000820480723c */ /* 0x000ff00000041818 */
.L_x_5040:
[----:B------:R-:W-:Y:S01]  /*e2f0*/  ISETP.GT.AND P0, PT, R125, R126, PT ;  /* 0x0000007e7d00720c */ /* 0x000fe20003f04270 */
[----:B------:R-:W-:-:S12]  /*e300*/  ULDC.64 UR4, c[0x0][0x118] ;  /* 0x0000460000047ab9 */ /* 0x000fd80000000a00 */
[----:B------:R-:W-:Y:S05]  /*e310*/  @!P0 BRA `(.L_x_5048) ;  /* 0x0000309000008947 */ /* 0x000fea0003800000 */
[----:B------:R-:W-:Y:S01]  /*e320*/  IMAD.MOV.U32 R162, RZ, RZ, c[0x0][0x1a0] ;  /* 0x00006800ffa27624 */ /* 0x000fe200078e00ff */
[----:B------:R-:W-:Y:S02]  /*e330*/  MOV R124, R69 ;  /* 0x00000045007c7202 */ /* 0x000fe40000000f00 */
[----:B------:R-:W-:Y:S01]  /*e340*/  MOV R127, R70 ;  /* 0x00000046007f7202 */ /* 0x000fe20000000f00 */
[----:B------:R-:W-:-:S05]  /*e350*/  IMAD.U32 R161, R162, -0x80, RZ ;  /* 0xffffff80a2a17824 */ /* 0x000fca00078e00ff */
[----:B------:R-:W-:Y:S02]  /*e360*/  SHF.R.S32.HI R160, RZ, 0x1f, R161 ;  /* 0x0000001fffa07819 */ /* 0x000fe400000114a1 */
.L_x_5052:
        /* <DEDUP_REMOVED lines=65> */
.L_x_5049:
[----:B------:R-:W-:Y:S02]  /*e780*/  ISETP.GE.AND P2, PT, R108, c[0x0][0x220], PT ;  /* 0x000088006c007a0c */ /* 0x000fe40003f46270 */
[C---:B------:R-:W-:Y:S04]  /*e790*/  LEA R164, P4, R78.reuse, R158, 0x1 ;  /* 0x0000009e4ea47211 */ /* 0x040fe800078808ff */
[-CC-:B------:R-:W-:Y:S07]  /*e7a0*/  LEA.HI.X R165, R78, R159.reuse, R2.reuse, 0x1, P4 ;  /* 0x0000009f4ea57211 */ /* 0x180fee00020f0c02 */
[----:B------:R-:W-:Y:S01]  /*e7b0*/  @P2 STS [R154+0x3000], RZ ;  /* 0x003000ff9a002388 */ /* 0x000fe20000000800 */
[CC--:B------:R-:W-:Y:S01]  /*e7c0*/  @!P2 LEA R73, P0, R162.reuse, R78.reuse, 0x6 ;  /* 0x0000004ea249a211 */ /* 0x0c0fe200078030ff */
[----:B------:R-:W-:Y:S01]  /*e7d0*/  @!P2 IMAD.MOV.U32 R75, RZ, RZ, c[0x0][0x1a4] ;  /* 0x00006900ff4ba624 */ /* 0x000fe200078e00ff */
[----:B------:R-:W-:Y:S01]  /*e7e0*/  @!P2 IADD3 R163, P3, R147, R78, RZ ;  /* 0x0000004e93a3a210 */ /* 0x000fe20007f7e0ff */
[----:B------:R-:W-:Y:S01]  /*e7f0*/  @P2 STS [R154+0x3004], RZ ;  /* 0x003004ff9a002388 */ /* 0x000fe20000000800 */
[----:B------:R-:W-:Y:S02]  /*e800*/  @!P2 IMAD.MOV.U32 R79, RZ, RZ, R2 ;  /* 0x000000ffff4fa224 */ /* 0x000fe400078e0002 */
[C---:B------:R-:W-:Y:S01]  /*e810*/  @!P2 LEA.HI.X R74, R162.reuse, R2, R75, 0x6, P0 ;  /* 0x00000002a24aa211 */ /* 0x040fe200000f344b */
[----:B------:R-:W-:Y:S01]  /*e820*/  @P2 STS.64 [R154+0x3008], RZ ;  /* 0x003008ff9a002388 */ /* 0x000fe20000000a00 */
[CC--:B------:R-:W-:Y:S01]  /*e830*/  @!P2 LEA R82, P0, R73.reuse, R158.reuse, 0x1 ;  /* 0x0000009e4952a211 */ /* 0x0c0fe200078008ff */
        /* <DEDUP_REMOVED lines=149> */
.L_x_5051:
        /* <DEDUP_REMOVED lines=42> */
.L_x_5050:
        /* <DEDUP_REMOVED lines=57> */
[----:B------:R-:W-:Y:S01]  /*f7c0*/  FMNMX.FTZ R68, R8, R71, !PT ;  /* 0x0000004708447209 */ /* 0x000fe20007810000 */
[----:B---3--:R-:W-:Y:S01]  /*f7d0*/  FFMA.FTZ R12, R120, R79, R12 ;  /* 0x0000004f780c7223 */ /* 0x008fe2000001000c */
[----:B----4-:R-:W-:Y:S01]  /*f7e0*/  FMNMX.FTZ R2, R10, R73, !PT ;  /* 0x000000490a027209 */ /* 0x010fe20007810000 */
        /* <DEDUP_REMOVED lines=25> */
[----:B------:R1:W-:Y:S01]  /*f980*/  I2F R73, R70 ;  /* 0x0000004600497306 */ /* 0x0003e20000201400 */
[-C--:B------:R-:W-:Y:S01]  /*f990*/  FFMA.FTZ R25, R120, R82.reuse, R25 ;  /* 0x0000005278197223 */ /* 0x080fe20000010019 */
[----:B------:R-:W-:Y:S01]  /*f9a0*/  FMNMX.FTZ R94, R22, R95, !PT ;  /* 0x0000005f165e7209 */ /* 0x000fe20007810000 */
[C---:B------:R-:W-:Y:S01]  /*f9b0*/  FFMA.FTZ R27, R120.reuse, R82, R27 ;  /* 0x00000052781b7223 */ /* 0x040fe2000001001b */
[----:B------:R-:W-:Y:S01]  /*f9c0*/  FMNMX.FTZ R95, R21, R68, !PT ;  /* 0x00000044155f7209 */ /* 0x000fe20007810000 */
[CC--:B------:R-:W-:Y:S01]  /*f9d0*/  FFMA.FTZ R28, R120.reuse, R87.reuse, R28 ;  /* 0x00000057781c7223 */ /* 0x0c0fe2000001001c */
[----:B------:R-:W-:Y:S01]  /*f9e0*/  FMNMX.FTZ R97, R23, R94, !PT ;  /* 0x0000005e17617209 */ /* 0x000fe20007810000 */
[----:B------:R-:W-:Y:S01]  /*f9f0*/  FFMA.FTZ R30, R120, R87, R30 ;  /* 0x00000057781e7223 */ /* 0x000fe2000001001e */
[----:B------:R-:W-:Y:S01]  /*fa00*/  IADD3 R72, R92, 0x70, RZ ;  /* 0x000000705c487810 */ /* 0x000fe20007ffe0ff */
[-C--:B------:R-:W-:Y:S01]  /*fa10*/  FFMA.FTZ R29, R120, R84.reuse, R29 ;  /* 0x00000054781d7223 */ /* 0x080fe2000001001d */
[----:B------:R-:W-:Y:S01]  /*fa20*/  IADD3 R0, R92, 0x51, RZ ;  /* 0x000000515c007810 */ /* 0x000fe20007ffe0ff */
[C---:B------:R-:W-:Y:S01]  /*fa30*/  FFMA.FTZ R31, R120.reuse, R84, R31 ;  /* 0x00000054781f7223 */ /* 0x040fe2000001001f */
[----:B------:R-:W-:Y:S01]  /*fa40*/  I2F R77, R72 ;  /* 0x00000048004d7306 */ /* 0x000fe20000201400 */
        /* <DEDUP_REMOVED lines=8> */
[CC--:B------:R-:W-:Y:S01]  /*fad0*/  FFMA.FTZ R36, R120.reuse, R91.reuse, R36 ;  /* 0x0000005b78247223 */ /* 0x0c0fe20000010024 */
[----:B------:R-:W2:Y:S01]  /*fae0*/  I2F R0, R0 ;  /* 0x0000000000007306 */ /* 0x000ea20000201400 */
[----:B------:R-:W-:Y:S01]  /*faf0*/  FFMA.FTZ R38, R120, R91, R38 ;  /* 0x0000005b78267223 */ /* 0x000fe20000010026 */
[----:B-1----:R-:W-:Y:S01]  /*fb00*/  FMNMX.FTZ R70, R26, R97, !PT ;  /* 0x000000611a467209 */ /* 0x002fe20007810000 */
[-C--:B------:R-:W-:Y:S01]  /*fb10*/  FFMA.FTZ R37, R120, R88.reuse, R37 ;  /* 0x0000005878257223 */ /* 0x080fe20000010025 */
[----:B------:R-:W-:Y:S01]  /*fb20*/  IADD3 R2, R92, 0x59, RZ ;  /* 0x000000595c027810 */ /* 0x000fe20007ffe0ff */
[C---:B------:R-:W-:Y:S01]  /*fb30*/  FFMA.FTZ R39, R120.reuse, R88, R39 ;  /* 0x0000005878277223 */ /* 0x040fe20000010027 */
[----:B------:R-:W-:Y:S01]  /*fb40*/  FMNMX.FTZ R97, R27, R70, !PT ;  /* 0x000000461b617209 */ /* 0x000fe20007810000 */
[----:B------:R-:W-:Y:S01]  /*fb50*/  FFMA.FTZ R40, R120, R93, R40 ;  /* 0x0000005d78287223 */ /* 0x000fe20000010028 */
[----:B------:R-:W-:Y:S01]  /*fb60*/  FMNMX.FTZ R70, R28, R95, !PT ;  /* 0x0000005f1c467209 */ /* 0x000fe20007810000 */
[C---:B------:R-:W-:Y:S01]  /*fb70*/  FFMA.FTZ R42, R120.reuse, R93, R42 ;  /* 0x0000005d782a7223 */ /* 0x040fe2000001002a */
[----:B------:R-:W1:Y:S01]  /*fb80*/  I2F R71, R71 ;  /* 0x0000004700477306 */ /* 0x000e620000201400 */
[-C--:B------:R-:W-:Y:S01]  /*fb90*/  FFMA.FTZ R41, R120, R90.reuse, R41 ;  /* 0x0000005a78297223 */ /* 0x080fe20000010029 */
[----:B------:R-:W-:Y:S01]  /*fba0*/  FMNMX.FTZ R94, R30, R97, !PT ;  /* 0x000000611e5e7209 */ /* 0x000fe20007810000 */
[C---:B------:R-:W-:Y:S01]  /*fbb0*/  FFMA.FTZ R43, R120.reuse, R90, R43 ;  /* 0x0000005a782b7223 */ /* 0x040fe2000001002b */
[----:B------:R-:W-:Y:S01]  /*fbc0*/  FMNMX.FTZ R95, R29, R70, !PT ;  /* 0x000000461d5f7209 */ /* 0x000fe20007810000 */
[CC--:B------:R-:W-:Y:S01]  /*fbd0*/  FFMA.FTZ R44, R120.reuse, R69.reuse, R44 ;  /* 0x00000045782c7223 */ /* 0x0c0fe2000001002c */
[----:B------:R-:W-:Y:S01]  /*fbe0*/  FMNMX.FTZ R97, R31, R94, !PT ;  /* 0x0000005e1f617209 */ /* 0x000fe20007810000 */
[----:B------:R-:W-:Y:S01]  /*fbf0*/  FFMA.FTZ R46, R120, R69, R46 ;  /* 0x00000045782e7223 */ /* 0x000fe2000001002e */
[----:B------:R-:W-:Y:S02]  /*fc00*/  FMNMX.FTZ R94, R32, R95, !PT ;  /* 0x0000005f205e7209 */ /* 0x000fe40007810000 */
[----:B------:R-:W3:Y:S01]  /*fc10*/  I2F R2, R2 ;  /* 0x0000000200027306 */ /* 0x000ee20000201400 */
[----:B------:R-:W-:Y:S02]  /*fc20*/  FMNMX.FTZ R96, R34, R97, !PT ;  /* 0x0000006122607209 */ /* 0x000fe40007810000 */
[----:B------:R-:W-:Y:S01]  /*fc30*/  FMNMX.FTZ R95, R33, R94, !PT ;  /* 0x0000005e215f7209 */ /* 0x000fe20007810000 */
[C---:B--2---:R-:W-:Y:S01]  /*fc40*/  FFMA.FTZ R45, R120.reuse, R0, R45 ;  /* 0x00000000782d7223 */ /* 0x044fe2000001002d */
[----:B------:R-:W-:Y:S01]  /*fc50*/  FMNMX.FTZ R97, R35, R96, !PT ;  /* 0x0000006023617209 */ /* 0x000fe20007810000 */
[----:B------:R-:W-:Y:S01]  /*fc60*/  FFMA.FTZ R47, R120, R0, R47 ;  /* 0x00000000782f7223 */ /* 0x000fe2000001002f */
[----:B------:R-:W-:Y:S02]  /*fc70*/  FMNMX.FTZ R94, R36, R95, !PT ;  /* 0x0000005f245e7209 */ /* 0x000fe40007810000 */
[----:B------:R-:W-:Y:S01]  /*fc80*/  FMNMX.FTZ R96, R38, R97, !PT ;  /* 0x0000006126607209 */ /* 0x000fe20007810000 */
[----:B------:R-:W2:Y:S01]  /*fc90*/  I2F R68, R68 ;  /* 0x0000004400447306 */ /* 0x000ea20000201400 */
[----:B------:R-:W-:Y:S02]  /*fca0*/  FMNMX.FTZ R95, R37, R94, !PT ;  /* 0x0000005e255f7209 */ /* 0x000fe40007810000 */
[----:B------:R-:W-:Y:S01]  /*fcb0*/  FMNMX.FTZ R97, R39, R96, !PT ;  /* 0x0000006027617209 */ /* 0x000fe20007810000 */
[----:B-1----:R-:W-:Y:S01]  /*fcc0*/  FFMA.FTZ R48, R120, R71, R48 ;  /* 0x0000004778307223 */ /* 0x002fe20000010030 */
[----:B------:R-:W-:Y:S01]  /*fcd0*/  FMNMX.FTZ R94, R40, R95, !PT ;  /* 0x0000005f285e7209 */ /* 0x000fe20007810000 */
[----:B------:R-:W-:Y:S01]  /*fce0*/  FFMA.FTZ R50, R120, R71, R50 ;  /* 0x0000004778327223 */ /* 0x000fe20000010032 */
[----:B------:R-:W-:Y:S02]  /*fcf0*/  FMNMX.FTZ R96, R42, R97, !PT ;  /* 0x000000612a607209 */ /* 0x000fe40007810000 */
[----:B------:R-:W-:Y:S01]  /*fd00*/  FMNMX.FTZ R95, R41, R94, !PT ;  /* 0x0000005e295f7209 */ /* 0x000fe20007810000 */
[----:B------:R-:W-:Y:S01]  /*fd10*/  I2F R69, R74 ;  /* 0x0000004a00457306 */ /* 0x000fe20000201400 */
[----:B------:R-:W-:Y:S02]  /*fd20*/  FMNMX.FTZ R97, R43, R96, !PT ;  /* 0x000000602b617209 */ /* 0x000fe40007810000 */
[----:B------:R-:W-:Y:S01]  /*fd30*/  FMNMX.FTZ R94, R44, R95, !PT ;  /* 0x0000005f2c5e7209 */ /* 0x000fe20007810000 */
[-C--:B---3--:R-:W-:Y:S01]  /*fd40*/  FFMA.FTZ R49, R120, R2.reuse, R49 ;  /* 0x0000000278317223 */ /* 0x088fe20000010031 */
[----:B------:R-:W-:Y:S01]  /*fd50*/  FMNMX.FTZ R96, R46, R97, !PT ;  /* 0x000000612e607209 */ /* 0x000fe20007810000 */
[C---:B------:R-:W-:Y:S01]  /*fd60*/  FFMA.FTZ R51, R120.reuse, R2, R51 ;  /* 0x0000000278337223 */ /* 0x040fe20000010033 */
[----:B------:R-:W-:Y:S01]  /*fd70*/  FMNMX.FTZ R95, R45, R94, !PT ;  /* 0x0000005e2d5f7209 */ /* 0x000fe20007810000 */
[-C--:B------:R-:W-:Y:S01]  /*fd80*/  FFMA.FTZ R52, R120, R73.reuse, R52 ;  /* 0x0000004978347223 */ /* 0x080fe20000010034 */
[----:B------:R-:W-:Y:S01]  /*fd90*/  IADD3 R2, R92, 0x79, RZ ;  /* 0x000000795c027810 */ /* 0x000fe20007ffe0ff */
[----:B------:R-:W-:Y:S01]  /*fda0*/  FFMA.FTZ R54, R120, R73, R54 ;  /* 0x0000004978367223 */ /* 0x000fe20000010036 */
[----:B------:R-:W-:Y:S02]  /*fdb0*/  FMNMX.FTZ R94, R48, R95, !PT ;  /* 0x0000005f305e7209 */ /* 0x000fe40007810000 */
[----:B------:R-:W-:Y:S01]  /*fdc0*/  FMNMX.FTZ R95, R47, R96, !PT ;  /* 0x000000602f5f7209 */ /* 0x000fe20007810000 */
[C---:B--2---:R-:W-:Y:S01]  /*fdd0*/  FFMA.FTZ R53, R120.reuse, R68, R53 ;  /* 0x0000004478357223 */ /* 0x044fe20000010035 */
[----:B------:R-:W-:Y:S01]  /*fde0*/  FMNMX.FTZ R73, R49, R94, !PT ;  /* 0x0000005e31497209 */ /* 0x000fe20007810000 */
[----:B------:R-:W-:Y:S01]  /*fdf0*/  FFMA.FTZ R55, R120, R68, R55 ;  /* 0x0000004478377223 */ /* 0x000fe20000010037 */
[----:B------:R-:W-:Y:S01]  /*fe00*/  FMNMX.FTZ R94, R50, R95, !PT ;  /* 0x0000005f325e7209 */ /* 0x000fe20007810000 */
[----:B------:R-:W-:Y:S01]  /*fe10*/  FFMA.FTZ R56, R120, R75, R56 ;  /* 0x0000004b78387223 */ /* 0x000fe20000010038 */
[----:B------:R-:W-:Y:S01]  /*fe20*/  FMNMX.FTZ R96, R52, R73, !PT ;  /* 0x0000004934607209 */ /* 0x000fe20007810000 */
[----:B------:R-:W-:Y:S01]  /*fe30*/  FFMA.FTZ R58, R120, R75, R58 ;  /* 0x0000004b783a7223 */ /* 0x000fe2000001003a */
[C---:B------:R-:W-:Y:S02]  /*fe40*/  IADD3 R70, R92.reuse, 0x69, RZ ;  /* 0x000000695c467810 */ /* 0x040fe40007ffe0ff */
[----:B------:R-:W-:Y:S02]  /*fe50*/  FMNMX.FTZ R95, R53, R96, !PT ;  /* 0x00000060355f7209 */ /* 0x000fe40007810000 */
[----:B------:R-:W-:Y:S01]  /*fe60*/  LDSM.16.MT88.4 R96, [R157+0x3000] ;  /* 0x003000009d60783b */ /* 0x000fe20000004200 */
[----:B------:R-:W-:Y:S01]  /*fe70*/  IADD3 R0, R92, 0x78, RZ ;  /* 0x000000785c007810 */ /* 0x000fe20007ffe0ff */
[----:B------:R-:W1:Y:S01]  /*fe80*/  I2F R70, R70 ;  /* 0x0000004600467306 */ /* 0x000e620000201400 */
[----:B------:R-:W-:Y:S04]  /*fe90*/  FMNMX.FTZ R73, R51, R94, !PT ;  /* 0x0000005e33497209 */ /* 0x000fe80007810000 */
[----:B------:R-:W-:Y:S04]  /*fea0*/  FMNMX.FTZ R68, R54, R73, !PT ;  /* 0x0000004936447209 */ /* 0x000fe80007810000 */
[----:B------:R-:W-:Y:S01]  /*feb0*/  FMNMX.FTZ R73, R55, R68, !PT ;  /* 0x0000004437497209 */ /* 0x000fe20007810000 */
[----:B------:R-:W2:Y:S10]  /*fec0*/  I2F R71, R0 ;  /* 0x0000000000477306 */ /* 0x000eb40000201400 */
[----:B------:R3:W4:Y:S01]  /*fed0*/  I2F R0, R2 ;  /* 0x0000000200007306 */ /* 0x0007220000201400 */
[CC--:B-1----:R-:W-:Y:S02]  /*fee0*/  FFMA.FTZ R57, R120.reuse, R70.reuse, R57 ;  /* 0x0000004678397223 */ /* 0x0c2fe40000010039 */
[C---:B------:R-:W-:Y:S02]  /*fef0*/  FFMA.FTZ R59, R120.reuse, R70, R59 ;  /* 0x00000046783b7223 */ /* 0x040fe4000001003b */
[CC--:B------:R-:W-:Y:S02]  /*ff00*/  FFMA.FTZ R60, R120.reuse, R77.reuse, R60 ;  /* 0x0000004d783c7223 */ /* 0x0c0fe4000001003c */
[C---:B------:R-:W-:Y:S02]  /*ff10*/  FFMA.FTZ R62, R120.reuse, R77, R62 ;  /* 0x0000004d783e7223 */ /* 0x040fe4000001003e */
[CC--:B------:R-:W-:Y:S02]  /*ff20*/  FFMA.FTZ R61, R120.reuse, R69.reuse, R61 ;  /* 0x00000045783d7223 */ /* 0x0c0fe4000001003d */
[C---:B------:R-:W-:Y:S02]  /*ff30*/  FFMA.FTZ R63, R120.reuse, R69, R63 ;  /* 0x00000045783f7223 */ /* 0x040fe4000001003f */
[CC--:B--2---:R-:W-:Y:S02]  /*ff40*/  FFMA.FTZ R64, R120.reuse, R71.reuse, R64 ;  /* 0x0000004778407223 */ /* 0x0c4fe40000010040 */
[----:B------:R-:W-:Y:S01]  /*ff50*/  FFMA.FTZ R66, R120, R71, R66 ;  /* 0x0000004778427223 */ /* 0x000fe20000010042 */
[----:B---3--:R-:W-:Y:S01]  /*ff60*/  FMNMX.FTZ R2, R56, R95, !PT ;  /* 0x0000005f38027209 */ /* 0x008fe20007810000 */
[CC--:B----4-:R-:W-:Y:S02]  /*ff70*/  FFMA.FTZ R65, R120.reuse, R0.reuse, R65 ;  /* 0x0000000078417223 */ /* 0x0d0fe40000010041 */
        /* <DEDUP_REMOVED lines=21> */
[----:B--2---:R-:W-:Y:S03]  /*100d0*/  FMNMX.FTZ R69, R71, R0, !PT ;  /* 0x0000000047457209 */ /* 0x004fe60007810000 */
[----:B------:R-:W-:Y:S02]  /*100e0*/  FMUL.FTZ R72, R2, c[0x0][0x23c] ;  /* 0x00008f0002487a20 */ /* 0x000fe40000410000 */
[----:B------:R-:W-:Y:S02]  /*100f0*/  FMUL.FTZ R2, R70, c[0x0][0x23c] ;  /* 0x00008f0046027a20 */ /* 0x000fe40000410000 */
[C---:B------:R-:W-:Y:S02]  /*10100*/  FADD.FTZ R68, -R69.reuse, R124 ;  /* 0x0000007c45447221 */ /* 0x040fe40000010100 */
        /* <DEDUP_REMOVED lines=15> */
[C---:B-1----:R-:W-:Y:S02]  /*10200*/  FMUL.FTZ R132, R72.reuse, R132 ;  /* 0x0000008448847220 */ /* 0x042fe40000410000 */
[C---:B------:R-:W-:Y:S01]  /*10210*/  FMUL.FTZ R133, R72.reuse, R133 ;  /* 0x0000008548857220 */ /* 0x040fe20000410000 */
[----:B------:R1:W-:Y:S01]  /*10220*/  MUFU.EX2 R75, R71 ;  /* 0x00000047004b7308 */ /* 0x0003e20000000800 */
[C---:B------:R-:W-:Y:S02]  /*10230*/  FMUL.FTZ R128, R72.reuse, R128 ;  /* 0x0000008048807220 */ /* 0x040fe40000410000 */
[----:B------:R-:W-:Y:S02]  /*10240*/  FMUL.FTZ R129, R72, R129 ;  /* 0x0000008148817220 */ /* 0x000fe40000410000 */
[C---:B--2---:R-:W-:Y:S02]  /*10250*/  FMUL.FTZ R134, R73.reuse, R134 ;  /* 0x0000008649867220 */ /* 0x044fe40000410000 */
[C---:B------:R-:W-:Y:S02]  /*10260*/  FMUL.FTZ R135, R73.reuse, R135 ;  /* 0x0000008749877220 */ /* 0x040fe40000410000 */
[C---:B------:R-:W-:Y:S01]  /*10270*/  FMUL.FTZ R130, R73.reuse, R130 ;  /* 0x0000008249827220 */ /* 0x040fe20000410000 */
[----:B------:R-:W2:Y:S01]  /*10280*/  MUFU.EX2 R74, R9 ;  /* 0x00000009004a7308 */ /* 0x000ea20000000800 */
        /* <DEDUP_REMOVED lines=8> */
[--C-:B-1----:R-:W-:Y:S02]  /*10310*/  FFMA.FTZ R71, R37, c[0x0][0x23c], -R68.reuse ;  /* 0x00008f0025477a23 */ /* 0x102fe40000010844 */
[--C-:B------:R-:W-:Y:S02]  /*10320*/  FFMA.FTZ R37, R40, c[0x0][0x23c], -R68.reuse ;  /* 0x00008f0028257a23 */ /* 0x100fe40000010844 */
[--C-:B------:R-:W-:Y:S01]  /*10330*/  FFMA.FTZ R40, R41, c[0x0][0x23c], -R68.reuse ;  /* 0x00008f0029287a23 */ /* 0x100fe20000010844 */
[----:B------:R-:W1:Y:S01]  /*10340*/  MUFU.EX2 R5, R13 ;  /* 0x0000000d00057308 */ /* 0x000e620000000800 */
[--C-:B------:R-:W-:Y:S02]  /*10350*/  FFMA.FTZ R41, R57, c[0x0][0x23c], -R68.reuse ;  /* 0x00008f0039297a23 */ /* 0x100fe40000010844 */
[--C-:B------:R-:W-:Y:S01]  /*10360*/  FFMA.FTZ R94, R36, c[0x0][0x23c], -R68.reuse ;  /* 0x00008f00245e7a23 */ /* 0x100fe20000010844 */
[----:B--2---:R-:W-:Y:S01]  /*10370*/  F2FP.BF16.PACK_AB R102, R74, R77 ;  /* 0x0000004d4a66723e */ /* 0x004fe200000010ff */
[--C-:B------:R-:W-:Y:S02]  /*10380*/  FFMA.FTZ R36, R56, c[0x0][0x23c], -R68.reuse ;  /* 0x00008f0038247a23 */ /* 0x100fe40000010844 */
[C---:B------:R-:W-:Y:S02]  /*10390*/  FMUL.FTZ R140, R72.reuse, R140 ;  /* 0x0000008c488c7220 */ /* 0x040fe40000410000 */
[C---:B------:R-:W-:Y:S01]  /*103a0*/  FMUL.FTZ R141, R72.reuse, R141 ;  /* 0x0000008d488d7220 */ /* 0x040fe20000410000 */
[----:B------:R-:W-:Y:S01]  /*103b0*/  MUFU.EX2 R165, R165 ;  /* 0x000000a500a57308 */ /* 0x000fe20000000800 */
[C---:B------:R-:W-:Y:S02]  /*103c0*/  FMUL.FTZ R142, R73.reuse, R142 ;  /* 0x0000008e498e7220 */ /* 0x040fe40000410000 */
[C---:B------:R-:W-:Y:S02]  /*103d0*/  FMUL.FTZ R143, R73.reuse, R143 ;  /* 0x0000008f498f7220 */ /* 0x040fe40000410000 */
[C---:B------:R-:W-:Y:S02]  /*103e0*/  FMUL.FTZ R136, R72.reuse, R136 ;  /* 0x0000008848887220 */ /* 0x040fe40000410000 */
[----:B------:R-:W-:Y:S02]  /*103f0*/  FMUL.FTZ R137, R72, R137 ;  /* 0x0000008948897220 */ /* 0x000fe40000410000 */
[C---:B------:R-:W-:Y:S01]  /*10400*/  FMUL.FTZ R138, R73.reuse, R138 ;  /* 0x0000008a498a7220 */ /* 0x040fe20000410000 */
[----:B------:R-:W-:Y:S01]  /*10410*/  MUFU.EX2 R163, R163 ;  /* 0x000000a300a37308 */ /* 0x000fe20000000800 */
[----:B------:R-:W-:Y:S02]  /*10420*/  FMUL.FTZ R139, R73, R139 ;  /* 0x0000008b498b7220 */ /* 0x000fe40000410000 */
[--C-:B------:R-:W-:Y:S01]  /*10430*/  FFMA.FTZ R164, R20, c[0x0][0x23c], -R68.reuse ;  /* 0x00008f0014a47a23 */ /* 0x100fe20000010844 */
[----:B-1----:R-:W-:Y:S01]  /*10440*/  F2FP.BF16.PACK_AB R20, R5, R76 ;  /* 0x0000004c0514723e */ /* 0x002fe200000010ff */
[--C-:B------:R-:W-:Y:S02]  /*10450*/  FFMA.FTZ R127, R21, c[0x0][0x23c], -R68.reuse ;  /* 0x00008f00157f7a23 */ /* 0x100fe40000010844 */
[--C-:B------:R-:W-:Y:S02]  /*10460*/  FFMA.FTZ R0, R4, c[0x0][0x23c], -R68.reuse ;  /* 0x00008f0004007a23 */ /* 0x100fe40000010844 */
[----:B------:R-:W-:Y:S01]  /*10470*/  FMUL.FTZ R4, R69, c[0x0][0x23c] ;  /* 0x00008f0045047a20 */ /* 0x000fe20000410000 */
[----:B------:R-:W-:Y:S01]  /*10480*/  MUFU.EX2 R164, R164 ;  /* 0x000000a400a47308 */ /* 0x000fe20000000800 */
[--C-:B------:R-:W-:Y:S02]  /*10490*/  FFMA.FTZ R105, R29, c[0x0][0x23c], -R68.reuse ;  /* 0x00008f001d697a23 */ /* 0x100fe40000010844 */
[--C-:B------:R-:W-:Y:S01]  /*104a0*/  FFMA.FTZ R29, R49, c[0x0][0x23c], -R68.reuse ;  /* 0x00008f00311d7a23 */ /* 0x100fe20000010844 */
[----:B------:R-:W-:Y:S01]  /*104b0*/  FSEL R4, R4, RZ, P0 ;  /* 0x000000ff04047208 */ /* 0x000fe20000000000 */
[--C-:B------:R-:W-:Y:S01]  /*104c0*/  FFMA.FTZ R107, R24, c[0x0][0x23c], -R68.reuse ;  /* 0x00008f00186b7a23 */ /* 0x100fe20000010844 */
[----:B------:R-:W-:Y:S01]  /*104d0*/  ISETP.GT.AND P0, PT, R125, R126, PT ;  /* 0x0000007e7d00720c */ /* 0x000fe20003f04270 */
[----:B------:R-:W-:Y:S02]  /*104e0*/  FFMA.FTZ R24, R44, c[0x0][0x23c], -R68 ;  /* 0x00008f002c187a23 */ /* 0x000fe40000010844 */
[--C-:B------:R-:W-:Y:S01]  /*104f0*/  FFMA.FTZ R57, R10, c[0x0][0x23c], -R4.reuse ;  /* 0x00008f000a397a23 */ /* 0x100fe20000010804 */
[----:B------:R-:W1:Y:S01]  /*10500*/  MUFU.EX2 R0, R0 ;  /* 0x0000000000007308 */ /* 0x000e620000000800 */
[--C-:B------:R-:W-:Y:S02]  /*10510*/  FFMA.FTZ R48, R11, c[0x0][0x23c], -R4.reuse ;  /* 0x00008f000b307a23 */ /* 0x100fe40000010804 */
[----:B------:R-:W2:Y:S01]  /*10520*/  LDSM.16.MT88.4 R8, [R156+0x3000] ;  /* 0x003000009c08783b */ /* 0x000ea20000004200 */
[--C-:B------:R-:W-:Y:S02]  /*10530*/  FFMA.FTZ R52, R14, c[0x0][0x23c], -R4.reuse ;  /* 0x00008f000e347a23 */ /* 0x100fe40000010804 */
[--C-:B------:R-:W-:Y:S02]  /*10540*/  FFMA.FTZ R45, R15, c[0x0][0x23c], -R4.reuse ;  /* 0x00008f000f2d7a23 */ /* 0x100fe40000010804 */
[--C-:B------:R-:W-:Y:S02]  /*10550*/  FFMA.FTZ R53, R18, c[0x0][0x23c], -R4.reuse ;  /* 0x00008f0012357a23 */ /* 0x100fe40000010804 */
[----:B------:R-:W-:Y:S01]  /*10560*/  MUFU.EX2 R57, R57 ;  /* 0x0000003900397308 */ /* 0x000fe20000000800 */
[----:B------:R-:W3:Y:S01]  /*10570*/  LDSM.16.MT88.4 R12, [R157+0x3400] ;  /* 0x003400009d0c783b */ /* 0x000ee20000004200 */
[--C-:B------:R-:W-:Y:S02]  /*10580*/  FFMA.FTZ R56, R19, c[0x0][0x23c], -R4.reuse ;  /* 0x00008f0013387a23 */ /* 0x100fe40000010804 */
[--C-:B------:R-:W-:Y:S02]  /*10590*/  FFMA.FTZ R38, R38, c[0x0][0x23c], -R4.reuse ;  /* 0x00008f0026267a23 */ /* 0x100fe40000010804 */
[--C-:B------:R-:W-:Y:S02]  /*105a0*/  FFMA.FTZ R2, R6, c[0x0][0x23c], -R4.reuse ;  /* 0x00008f0006027a23 */ /* 0x100fe40000010804 */
[----:B------:R-:W-:Y:S01]  /*105b0*/  FFMA.FTZ R49, R7, c[0x0][0x23c], -R4 ;  /* 0x00008f0007317a23 */ /* 0x000fe20000010804 */
[----:B------:R-:W4:Y:S01]  /*105c0*/  LDSM.16.MT88.4 R16, [R156+0x3400] ;  /* 0x003400009c10783b */ /* 0x000f220000004200 */
[----:B------:R-:W5:Y:S01]  /*105d0*/  MUFU.EX2 R48, R48 ;  /* 0x0000003000307308 */ /* 0x000f620000000800 */
[----:B------:R-:W-:Y:S02]  /*105e0*/  FFMA.FTZ R7, R60, c[0x0][0x23c], -R68 ;  /* 0x00008f003c077a23 */ /* 0x000fe40000010844 */
[----:B------:R-:W-:Y:S01]  /*105f0*/  FFMA.FTZ R60, R22, c[0x0][0x23c], -R4 ;  /* 0x00008f00163c7a23 */ /* 0x000fe20000010804 */
[----:B-1----:R-:W-:Y:S01]  /*10600*/  F2FP.BF16.PACK_AB R100, R75, R0 ;  /* 0x000000004b64723e */ /* 0x002fe200000010ff */
[----:B------:R-:W-:Y:S01]  /*10610*/  FFMA.FTZ R44, R61, c[0x0][0x23c], -R68 ;  /* 0x00008f003d2c7a23 */ /* 0x000fe20000010844 */
[----:B------:R-:W-:Y:S01]  /*10620*/  F2FP.BF16.PACK_AB R22, R163, R165 ;  /* 0x000000a5a316723e */ /* 0x000fe200000010ff */
        /* <DEDUP_REMOVED lines=9> */
[----:B------:R-:W-:Y:S02]  /*106c0*/  FFMA.FTZ R0, R121, R72, R0 ;  /* 0x0000004879007223 */ /* 0x000fe40000010000 */
[----:B------:R-:W-:Y:S01]  /*106d0*/  FFMA.FTZ R63, R63, c[0x0][0x23c], -R4 ;  /* 0x00008f003f3f7a23 */ /* 0x000fe20000010804 */
[C---:B-----5:R-:W-:Y:S01]  /*106e0*/  F2FP.BF16.PACK_AB R103, R48.reuse, R57 ;  /* 0x000000393067723e */ /* 0x060fe200000010ff */
[----:B------:R-:W-:Y:S05]  /*106f0*/  FADD.FTZ R0, R75, R0 ;  /* 0x000000004b007221 */ /* 0x000fea0000010000 */
[----:B------:R-:W-:Y:S10]  /*10700*/  MUFU.EX2 R52, R52 ;  /* 0x0000003400347308 */ /* 0x000ff40000000800 */
[----:B------:R-:W5:Y:S01]  /*10710*/  MUFU.EX2 R45, R45 ;  /* 0x0000002d002d7308 */ /* 0x000f620000000800 */
[----:B-1----:R-:W-:Y:S01]  /*10720*/  F2FP.BF16.PACK_AB R101, R49, R2 ;  /* 0x000000023165723e */ /* 0x002fe200000010ff */
[----:B------:R-:W-:Y:S04]  /*10730*/  FFMA.FTZ R2, R123, R73, R2 ;  /* 0x000000497b027223 */ /* 0x000fe80000010002 */
[----:B------:R-:W-:Y:S04]  /*10740*/  FADD.FTZ R2, R49, R2 ;  /* 0x0000000231027221 */ /* 0x000fe80000010000 */
[----:B------:R-:W-:Y:S01]  /*10750*/  MUFU.EX2 R53, R53 ;  /* 0x0000003500357308 */ /* 0x000fe20000000800 */
[C---:B--2---:R-:W-:Y:S05]  /*10760*/  HMMA.16816.F32.BF16 R132, R100.reuse, R8, R132 ;  /* 0x000000086484723c */ /* 0x044fea0000041884 */
[----:B------:R-:W-:Y:S02]  /*10770*/  FADD.FTZ R57, R57, R2 ;  /* 0x0000000239397221 */ /* 0x000fe40000010000 */
[----:B------:R-:W-:Y:S01]  /*10780*/  FFMA.FTZ R49, R55, c[0x0][0x23c], -R4 ;  /* 0x00008f0037317a23 */ /* 0x000fe20000010804 */
[C---:B------:R-:W-:Y:S01]  /*10790*/  HMMA.16816.F32.BF16 R128, R100.reuse, R10, R128 ;  /* 0x0000000a6480723c */ /* 0x040fe20000041880 */
[----:B------:R-:W1:Y:S01]  /*107a0*/  MUFU.EX2 R56, R56 ;  /* 0x0000003800387308 */ /* 0x000e620000000800 */
[----:B------:R-:W2:Y:S02]  /*107b0*/  LDSM.16.MT88.4 R8, [R157+0x3800] ;  /* 0x003800009d08783b */ /* 0x000ea40000004200 */
[----:B------:R-:W-:Y:S01]  /*107c0*/  FADD.FTZ R57, R48, R57 ;  /* 0x0000003930397221 */ /* 0x000fe20000010000 */
[----:B-----5:R-:W-:Y:S01]  /*107d0*/  F2FP.BF16.PACK_AB R21, R45, R52 ;  /* 0x000000342d15723e */ /* 0x020fe200000010ff */
[----:B------:R-:W-:Y:S02]  /*107e0*/  FADD.FTZ R55, R77, R0 ;  /* 0x000000004d377221 */ /* 0x000fe40000010000 */
[C---:B------:R-:W-:Y:S03]  /*107f0*/  HMMA.16816.F32.BF16 R140, R100.reuse, R96, R140 ;  /* 0x00000060648c723c */ /* 0x040fe6000004188c */
[----:B------:R-:W5:Y:S01]  /*10800*/  MUFU.EX2 R127, R127 ;  /* 0x0000007f007f7308 */ /* 0x000f620000000800 */
[----:B------:R-:W-:Y:S02]  /*10810*/  FADD.FTZ R2, R52, R57 ;  /* 0x0000003934027221 */ /* 0x000fe40000010000 */
[----:B------:R-:W-:Y:S02]  /*10820*/  FADD.FTZ R55, R74, R55 ;  /* 0x000000374a377221 */ /* 0x000fe40000010000 */
[----:B------:R-:W-:Y:S04]  /*10830*/  HMMA.16816.F32.BF16 R136, R100, R98, R136 ;  /* 0x000000626488723c */ /* 0x000fe80000041888 */
[----:B------:R-:W-:Y:S01]  /*10840*/  FADD.FTZ R0, R76, R55 ;  /* 0x000000374c007221 */ /* 0x000fe20000010000 */
[----:B------:R-:W-:Y:S01]  /*10850*/  MUFU.EX2 R107, R107 ;  /* 0x0000006b006b7308 */ /* 0x000fe20000000800 */
[----:B------:R-:W-:Y:S02]  /*10860*/  FADD.FTZ R2, R45, R2 ;  /* 0x000000022d027221 */ /* 0x000fe40000010000 */
[--C-:B------:R-:W-:Y:S01]  /*10870*/  FFMA.FTZ R96, R26, c[0x0][0x23c], -R4.reuse ;  /* 0x00008f001a607a23 */ /* 0x100fe20000010804 */
[----:B-1----:R-:W-:Y:S03]  /*10880*/  F2FP.BF16.PACK_AB R23, R56, R53 ;  /* 0x000000353817723e */ /* 0x002fe600000010ff */
[--C-:B------:R-:W-:Y:S02]  /*10890*/  FFMA.FTZ R97, R30, c[0x0][0x23c], -R4.reuse ;  /* 0x00008f001e617a23 */ /* 0x100fe40000010804 */
[--C-:B------:R-:W-:Y:S01]  /*108a0*/  FFMA.FTZ R30, R31, c[0x0][0x23c], -R4.reuse ;  /* 0x00008f001f1e7a23 */ /* 0x100fe20000010804 */
[----:B------:R-:W1:Y:S01]  /*108b0*/  MUFU.EX2 R124, R124 ;  /* 0x0000007c007c7308 */ /* 0x000e620000000800 */
[C---:B---3--:R-:W-:Y:S05]  /*108c0*/  HMMA.16816.F32.BF16 R140, R20.reuse, R12, R140 ;  /* 0x0000000c148c723c */ /* 0x048fea000004188c */
[--C-:B------:R-:W-:Y:S02]  /*108d0*/  FFMA.FTZ R31, R35, c[0x0][0x23c], -R4.reuse ;  /* 0x00008f00231f7a23 */ /* 0x100fe40000010804 */
[--C-:B------:R-:W-:Y:S01]  /*108e0*/  FFMA.FTZ R35, R39, c[0x0][0x23c], -R4.reuse ;  /* 0x00008f0027237a23 */ /* 0x100fe20000010804 */
[C---:B------:R-:W-:Y:S01]  /*108f0*/  HMMA.16816.F32.BF16 R136, R20.reuse, R14, R136 ;  /* 0x0000000e1488723c */ /* 0x040fe20000041888 */
[----:B------:R-:W-:Y:S01]  /*10900*/  MUFU.EX2 R60, R60 ;  /* 0x0000003c003c7308 */ /* 0x000fe20000000800 */
[----:B------:R-:W3:Y:S02]  /*10910*/  LDSM.16.MT88.4 R12, [R156+0x3800] ;  /* 0x003800009c0c783b */ /* 0x000ee40000004200 */
[--C-:B------:R-:W-:Y:S02]  /*10920*/  FFMA.FTZ R39, R42, c[0x0][0x23c], -R4.reuse ;  /* 0x00008f002a277a23 */ /* 0x100fe40000010804 */
[--C-:B------:R-:W-:Y:S02]  /*10930*/  FFMA.FTZ R42, R43, c[0x0][0x23c], -R4.reuse ;  /* 0x00008f002b2a7a23 */ /* 0x100fe40000010804 */
[C---:B----4-:R-:W-:Y:S03]  /*10940*/  HMMA.16816.F32.BF16 R132, R20.reuse, R16, R132 ;  /* 0x000000101484723c */ /* 0x050fe60000041884 */
[----:B------:R-:W4:Y:S01]  /*10950*/  MUFU.EX2 R61, R61 ;  /* 0x0000003d003d7308 */ /* 0x000f220000000800 */
[--C-:B------:R-:W-:Y:S02]  /*10960*/  FFMA.FTZ R43, R46, c[0x0][0x23c], -R4.reuse ;  /* 0x00008f002e2b7a23 */ /* 0x100fe40000010804 */
[--C-:B------:R-:W-:Y:S02]  /*10970*/  FFMA.FTZ R46, R47, c[0x0][0x23c], -R4.reuse ;  /* 0x00008f002f2e7a23 */ /* 0x100fe40000010804 */
[----:B------:R-:W-:Y:S01]  /*10980*/  HMMA.16816.F32.BF16 R128, R20, R18, R128 ;  /* 0x000000121480723c */ /* 0x000fe20000041880 */
[----:B------:R-:W2:Y:S03]  /*10990*/  LDSM.16.MT88.4 R16, [R157+0x3c00] ;  /* 0x003c00009d10783b */ /* 0x000ea60000004200 */
[----:B------:R-:W-:Y:S01]  /*109a0*/  FFMA.FTZ R45, R59, c[0x0][0x23c], -R4 ;  /* 0x00008f003b2d7a23 */ /* 0x000fe20000010804 */
[----:B------:R-:W-:Y:S01]  /*109b0*/  MUFU.EX2 R96, R96 ;  /* 0x0000006000607308 */ /* 0x000fe20000000800 */
[----:B------:R-:W-:Y:S01]  /*109c0*/  FFMA.FTZ R26, R64, c[0x0][0x23c], -R68 ;  /* 0x00008f00401a7a23 */ /* 0x000fe20000010844 */
[----:B-----5:R-:W-:Y:S01]  /*109d0*/  F2FP.BF16.PACK_AB R20, R127, R164 ;  /* 0x000000a47f14723e */ /* 0x020fe200000010ff */
[----:B------:R-:W-:Y:S01]  /*109e0*/  FFMA.FTZ R48, R66, c[0x0][0x23c], -R4 ;  /* 0x00008f0042307a23 */ /* 0x000fe20000010804 */
[----:B-1----:R-:W-:Y:S03]  /*109f0*/  F2FP.BF16.PACK_AB R22, R124, R107 ;  /* 0x0000006b7c16723e */ /* 0x002fe600000010ff */
[----:B------:R-:W-:Y:S03]  /*10a00*/  FFMA.FTZ R68, R65, c[0x0][0x23c], -R68 ;  /* 0x00008f0041447a23 */ /* 0x000fe60000010844 */
[----:B------:R-:W1:Y:S01]  /*10a10*/  MUFU.EX2 R27, R27 ;  /* 0x0000001b001b7308 */ /* 0x000e620000000800 */
[----:B----4-:R-:W-:Y:S09]  /*10a20*/  F2FP.BF16.PACK_AB R21, R61, R60 ;  /* 0x0000003c3d15723e */ /* 0x010ff200000010ff */
[----:B------:R-:W-:Y:S10]  /*10a30*/  MUFU.EX2 R106, R106 ;  /* 0x0000006a006a7308 */ /* 0x000ff40000000800 */
[----:B------:R-:W4:Y:S01]  /*10a40*/  MUFU.EX2 R105, R105 ;  /* 0x0000006900697308 */ /* 0x000f220000000800 */
[----:B-1----:R-:W-:Y:S09]  /*10a50*/  F2FP.BF16.PACK_AB R23, R27, R96 ;  /* 0x000000601b17723e */ /* 0x002ff200000010ff */
[----:B------:R-:W-:Y:S01]  /*10a60*/  MUFU.EX2 R95, R95 ;  /* 0x0000005f005f7308 */ /* 0x000fe20000000800 */
[C---:B--2---:R-:W-:Y:S08]  /*10a70*/  HMMA.16816.F32.BF16 R140, R20.reuse, R8, R140 ;  /* 0x00000008148c723c */ /* 0x044ff0000004188c */
[C---:B------:R-:W-:Y:S01]  /*10a80*/  HMMA.16816.F32.BF16 R136, R20.reuse, R10, R136 ;  /* 0x0000000a1488723c */ /* 0x040fe20000041888 */
[----:B------:R-:W1:Y:S01]  /*10a90*/  MUFU.EX2 R104, R104 ;  /* 0x0000006800687308 */ /* 0x000e620000000800 */
[----:B------:R-:W2:Y:S06]  /*10aa0*/  LDSM.16.MT88.4 R8, [R156+0x3c00] ;  /* 0x003c00009c08783b */ /* 0x000eac0000004200 */
[C---:B---3--:R-:W-:Y:S03]  /*10ab0*/  HMMA.16816.F32.BF16 R132, R20.reuse, R12, R132 ;  /* 0x0000000c1484723c */ /* 0x048fe60000041884 */
[----:B------:R-:W-:Y:S05]  /*10ac0*/  MUFU.EX2 R97, R97 ;  /* 0x0000006100617308 */ /* 0x000fea0000000800 */
[----:B------:R-:W-:Y:S01]  /*10ad0*/  HMMA.16816.F32.BF16 R128, R20, R14, R128 ;  /* 0x0000000e1480723c */ /* 0x000fe20000041880 */
[----:B------:R-:W3:Y:S04]  /*10ae0*/  LDSM.16.MT88.4 R12, [R157+0x4000] ;  /* 0x004000009d0c783b */ /* 0x000ee80000004200 */
[----:B------:R-:W5:Y:S02]  /*10af0*/  MUFU.EX2 R30, R30 ;  /* 0x0000001e001e7308 */ /* 0x000f640000000800 */
[----:B----4-:R-:W-:Y:S02]  /*10b00*/  F2FP.BF16.PACK_AB R20, R105, R106 ;  /* 0x0000006a6914723e */ /* 0x010fe400000010ff */
[----:B-1----:R-:W-:Y:S06]  /*10b10*/  F2FP.BF16.PACK_AB R22, R104, R95 ;  /* 0x0000005f6816723e */ /* 0x002fec00000010ff */
[----:B------:R-:W-:Y:S10]  /*10b20*/  MUFU.EX2 R34, R34 ;  /* 0x0000002200227308 */ /* 0x000ff40000000800 */
[----:B------:R-:W1:Y:S01]  /*10b30*/  MUFU.EX2 R31, R31 ;  /* 0x0000001f001f7308 */ /* 0x000e620000000800 */
[----:B-----5:R-:W-:Y:S09]  /*10b40*/  F2FP.BF16.PACK_AB R21, R30, R97 ;  /* 0x000000611e15723e */ /* 0x020ff200000010ff */
[----:B------:R-:W-:Y:S10]  /*10b50*/  MUFU.EX2 R94, R94 ;  /* 0x0000005e005e7308 */ /* 0x000ff40000000800 */
[----:B------:R-:W4:Y:S01]  /*10b60*/  MUFU.EX2 R71, R71 ;  /* 0x0000004700477308 */ /* 0x000f220000000800 */
        /* <DEDUP_REMOVED lines=10> */
[----:B------:R-:W3:Y:S02]  /*10c10*/  MUFU.EX2 R35, R35 ;  /* 0x0000002300237308 */ /* 0x000ee40000000800 */
[----:B----4-:R-:W-:Y:S02]  /*10c20*/  F2FP.BF16.PACK_AB R20, R71, R94 ;  /* 0x0000005e4714723e */ /* 0x010fe400000010ff */
[----:B-1----:R-:W-:Y:S06]  /*10c30*/  F2FP.BF16.PACK_AB R22, R40, R37 ;  /* 0x000000252816723e */ /* 0x002fec00000010ff */
[----:B------:R-:W-:Y:S10]  /*10c40*/  MUFU.EX2 R39, R39 ;  /* 0x0000002700277308 */ /* 0x000ff40000000800 */
[----:B------:R-:W1:Y:S01]  /*10c50*/  MUFU.EX2 R42, R42 ;  /* 0x0000002a002a7308 */ /* 0x000e620000000800 */
[----:B---3--:R-:W-:Y:S09]  /*10c60*/  F2FP.BF16.PACK_AB R21, R35, R38 ;  /* 0x000000262315723e */ /* 0x008ff200000010ff */
        /* <DEDUP_REMOVED lines=10> */
[----:B---3--:R-:W-:Y:S01]  /*10d10*/  F2FP.BF16.PACK_AB R16, R25, R24 ;  /* 0x000000181910723e */ /* 0x008fe200000010ff */
[----:B------:R-:W-:Y:S01]  /*10d20*/  HMMA.16816.F32.BF16 R128, R20, R18, R128 ;  /* 0x000000121480723c */ /* 0x000fe20000041880 */
[----:B------:R-:W3:Y:S04]  /*10d30*/  LDSM.16.MT88.4 R20, [R157+0x4800] ;  /* 0x004800009d14783b */ /* 0x000ee80000004200 */
        /* <DEDUP_REMOVED lines=9> */
[C---:B--2---:R-:W-:Y:S08]  /*10dd0*/  HMMA.16816.F32.BF16 R136, R16.reuse, R10, R136 ;  /* 0x0000000a1088723c */ /* 0x044ff00000041888 */
[C---:B----4-:R-:W-:Y:S01]  /*10de0*/  HMMA.16816.F32.BF16 R132, R16.reuse, R12, R132 ;  /* 0x0000000c1084723c */ /* 0x050fe20000041884 */
[----:B------:R-:W1:Y:S07]  /*10df0*/  MUFU.EX2 R41, R41 ;  /* 0x0000002900297308 */ /* 0x000e6e0000000800 */
[C---:B------:R-:W-:Y:S03]  /*10e00*/  HMMA.16816.F32.BF16 R128, R16.reuse, R14, R128 ;  /* 0x0000000e1080723c */ /* 0x040fe60000041880 */
[----:B------:R-:W-:Y:S05]  /*10e10*/  MUFU.EX2 R54, R54 ;  /* 0x0000003600367308 */ /* 0x000fea0000000800 */
[----:B------:R-:W-:Y:S05]  /*10e20*/  HMMA.16816.F32.BF16 R140, R16, R8, R140 ;  /* 0x00000008108c723c */ /* 0x000fea000004188c */
[----:B------:R-:W2:Y:S02]  /*10e30*/  MUFU.EX2 R49, R49 ;  /* 0x0000003100317308 */ /* 0x000ea40000000800 */
[----:B------:R-:W-:Y:S01]  /*10e40*/  FADD.FTZ R8, R5, R0 ;  /* 0x0000000005087221 */ /* 0x000fe20000010000 */
[----:B-----5:R-:W-:Y:S01]  /*10e50*/  F2FP.BF16.PACK_AB R16, R33, R32 ;  /* 0x000000202110723e */ /* 0x020fe200000010ff */
[----:B------:R-:W-:Y:S03]  /*10e60*/  FADD.FTZ R9, R53, R2 ;  /* 0x0000000235097221 */ /* 0x000fe60000010000 */
[----:B------:R-:W-:Y:S01]  /*10e70*/  FADD.FTZ R8, R165, R8 ;  /* 0x00000008a5087221 */ /* 0x000fe20000010000 */
[----:B-1----:R-:W-:Y:S01]  /*10e80*/  F2FP.BF16.PACK_AB R18, R41, R36 ;  /* 0x000000242912723e */ /* 0x002fe200000010ff */
[----:B------:R-:W-:Y:S01]  /*10e90*/  FADD.FTZ R9, R56, R9 ;  /* 0x0000000938097221 */ /* 0x000fe20000010000 */
[----:B------:R-:W-:Y:S01]  /*10ea0*/  MUFU.EX2 R0, R58 ;  /* 0x0000003a00007308 */ /* 0x000fe20000000800 */
[----:B------:R-:W-:Y:S02]  /*10eb0*/  FADD.FTZ R163, R163, R8 ;  /* 0x00000008a3a37221 */ /* 0x000fe40000010000 */
[----:B------:R-:W-:Y:S02]  /*10ec0*/  FADD.FTZ R60, R60, R9 ;  /* 0x000000093c3c7221 */ /* 0x000fe40000010000 */
[----:B------:R-:W-:Y:S01]  /*10ed0*/  FADD.FTZ R164, R164, R163 ;  /* 0x000000a3a4a47221 */ /* 0x000fe20000010000 */
[----:B------:R-:W1:Y:S01]  /*10ee0*/  LDSM.16.MT88.4 R8, [R156+0x4800] ;  /* 0x004800009c08783b */ /* 0x000e620000004200 */
[----:B------:R-:W-:Y:S02]  /*10ef0*/  FADD.FTZ R61, R61, R60 ;  /* 0x0000003c3d3d7221 */ /* 0x000fe40000010000 */
[----:B------:R-:W-:Y:S01]  /*10f00*/  FADD.FTZ R164, R127, R164 ;  /* 0x000000a47fa47221 */ /* 0x000fe20000010000 */
[----:B------:R-:W4:Y:S01]  /*10f10*/  MUFU.EX2 R45, R45 ;  /* 0x0000002d002d7308 */ /* 0x000f220000000800 */
[----:B------:R-:W-:Y:S01]  /*10f20*/  FADD.FTZ R96, R96, R61 ;  /* 0x0000003d60607221 */ /* 0x000fe20000010000 */
[----:B------:R-:W-:Y:S01]  /*10f30*/  MOV R127, R70 ;  /* 0x00000046007f7202 */ /* 0x000fe20000000f00 */
[----:B------:R-:W-:Y:S01]  /*10f40*/  FADD.FTZ R13, R107, R164 ;  /* 0x000000a46b0d7221 */ /* 0x000fe20000010000 */
[----:B--2---:R-:W-:Y:S01]  /*10f50*/  F2FP.BF16.PACK_AB R17, R49, R54 ;  /* 0x000000363111723e */ /* 0x004fe200000010ff */
[----:B------:R-:W-:Y:S02]  /*10f60*/  FADD.FTZ R96, R27, R96 ;  /* 0x000000601b607221 */ /* 0x000fe40000010000 */
[----:B------:R-:W-:Y:S01]  /*10f70*/  FADD.FTZ R13, R124, R13 ;  /* 0x0000000d7c0d7221 */ /* 0x000fe20000010000 */
[----:B------:R-:W-:Y:S01]  /*10f80*/  MOV R124, R69 ;  /* 0x00000045007c7202 */ /* 0x000fe20000000f00 */
[----:B------:R-:W-:Y:S01]  /*10f90*/  FADD.FTZ R97, R97, R96 ;  /* 0x0000006061617221 */ /* 0x000fe20000010000 */
[----:B------:R-:W-:Y:S01]  /*10fa0*/  MUFU.EX2 R7, R7 ;  /* 0x0000000700077308 */ /* 0x000fe20000000800 */
[----:B------:R-:W-:Y:S02]  /*10fb0*/  FADD.FTZ R52, R106, R13 ;  /* 0x0000000d6a347221 */ /* 0x000fe40000010000 */
[----:B------:R-:W-:Y:S01]  /*10fc0*/  FADD.FTZ R97, R30, R97 ;  /* 0x000000611e617221 */ /* 0x000fe20000010000 */
[----:B------:R-:W2:Y:S01]  /*10fd0*/  LDSM.16.MT88.4 R12, [R157+0x4c00] ;  /* 0x004c00009d0c783b */ /* 0x000ea20000004200 */
[----:B------:R-:W-:Y:S02]  /*10fe0*/  FADD.FTZ R52, R105, R52 ;  /* 0x0000003469347221 */ /* 0x000fe40000010000 */
[----:B------:R-:W-:Y:S02]  /*10ff0*/  FADD.FTZ R34, R34, R97 ;  /* 0x0000006122227221 */ /* 0x000fe40000010000 */
[----:B------:R-:W-:Y:S01]  /*11000*/  FFMA.FTZ R2, R62, c[0x0][0x23c], -R4 ;  /* 0x00008f003e027a23 */ /* 0x000fe20000010804 */
[----:B------:R-:W5:Y:S01]  /*11010*/  MUFU.EX2 R44, R44 ;  /* 0x0000002c002c7308 */ /* 0x000f620000000800 */
[----:B------:R-:W-:Y:S02]  /*11020*/  FADD.FTZ R31, R31, R34 ;  /* 0x000000221f1f7221 */ /* 0x000fe40000010000 */
[----:B------:R-:W-:Y:S01]  /*11030*/  FFMA.FTZ R4, R67, c[0x0][0x23c], -R4 ;  /* 0x00008f0043047a23 */ /* 0x000fe20000010804 */
[----:B----4-:R-:W-:Y:S01]  /*11040*/  F2FP.BF16.PACK_AB R19, R45, R0 ;  /* 0x000000002d13723e */ /* 0x010fe200000010ff */
[----:B------:R-:W-:Y:S04]  /*11050*/  FADD.FTZ R38, R38, R31 ;  /* 0x0000001f26267221 */ /* 0x000fe80000010000 */
[----:B------:R-:W-:Y:S01]  /*11060*/  FADD.FTZ R38, R35, R38 ;  /* 0x0000002623267221 */ /* 0x000fe20000010000 */
[----:B------:R-:W-:Y:S01]  /*11070*/  MUFU.EX2 R26, R26 ;  /* 0x0000001a001a7308 */ /* 0x000fe20000000800 */
[C---:B---3--:R-:W-:Y:S02]  /*11080*/  HMMA.16816.F32.BF16 R140, R16.reuse, R20, R140 ;  /* 0x00000014108c723c */ /* 0x048fe4000004188c */
[----:B------:R-:W-:Y:S04]  /*11090*/  FADD.FTZ R39, R39, R38 ;  /* 0x0000002627277221 */ /* 0x000fe80000010000 */
[----:B------:R-:W-:Y:S02]  /*110a0*/  FADD.FTZ R42, R42, R39 ;  /* 0x000000272a2a7221 */ /* 0x000fe40000010000 */
[----:B------:R-:W-:Y:S01]  /*110b0*/  FADD.FTZ R21, R95, R52 ;  /* 0x000000345f157221 */ /* 0x000fe20000010000 */
[C---:B------:R-:W-:Y:S01]  /*110c0*/  HMMA.16816.F32.BF16 R136, R16.reuse, R22, R136 ;  /* 0x000000161088723c */ /* 0x040fe20000041888 */
[----:B------:R-:W3:Y:S02]  /*110d0*/  MUFU.EX2 R47, R68 ;  /* 0x00000044002f7308 */ /* 0x000ee40000000800 */
[----:B------:R-:W-:Y:S04]  /*110e0*/  FADD.FTZ R21, R104, R21 ;  /* 0x0000001568157221 */ /* 0x000fe80000010000 */
[----:B------:R-:W-:Y:S01]  /*110f0*/  FADD.FTZ R30, R94, R21 ;  /* 0x000000155e1e7221 */ /* 0x000fe20000010000 */
[C---:B-1----:R-:W-:Y:S01]  /*11100*/  HMMA.16816.F32.BF16 R132, R16.reuse, R8, R132 ;  /* 0x000000081084723c */ /* 0x042fe20000041884 */
[----:B------:R-:W1:Y:S02]  /*11110*/  LDSM.16.MT88.4 R20, [R156+0x4c00] ;  /* 0x004c00009c14783b */ /* 0x000e640000004200 */
[----:B------:R-:W-:Y:S01]  /*11120*/  MUFU.EX2 R2, R2 ;  /* 0x0000000200027308 */ /* 0x000fe20000000800 */
[----:B------:R-:W-:Y:S03]  /*11130*/  FADD.FTZ R30, R71, R30 ;  /* 0x0000001e471e7221 */ /* 0x000fe60000010000 */
[----:B-----5:R-:W-:Y:S01]  /*11140*/  F2FP.BF16.PACK_AB R8, R44, R7 ;  /* 0x000000072c08723e */ /* 0x020fe200000010ff */
[----:B------:R-:W-:Y:S01]  /*11150*/  FADD.FTZ R9, R37, R30 ;  /* 0x0000001e25097221 */ /* 0x000fe20000010000 */
[----:B------:R-:W-:Y:S03]  /*11160*/  HMMA.16816.F32.BF16 R128, R16, R10, R128 ;  /* 0x0000000a1080723c */ /* 0x000fe60000041880 */
[----:B------:R-:W-:Y:S01]  /*11170*/  FADD.FTZ R9, R40, R9 ;  /* 0x0000000928097221 */ /* 0x000fe20000010000 */
[----:B------:R-:W4:Y:S03]  /*11180*/  MUFU.EX2 R27, R63 ;  /* 0x0000003f001b7308 */ /* 0x000f260000000800 */
[----:B------:R-:W-:Y:S01]  /*11190*/  FADD.FTZ R24, R24, R9 ;  /* 0x0000000918187221 */ /* 0x000fe20000010000 */
[----:B---3--:R-:W-:Y:S01]  /*111a0*/  F2FP.BF16.PACK_AB R10, R47, R26 ;  /* 0x0000001a2f0a723e */ /* 0x008fe200000010ff */
[----:B------:R-:W-:Y:S03]  /*111b0*/  FADD.FTZ R17, R43, R42 ;  /* 0x0000002a2b117221 */ /* 0x000fe60000010000 */
        /* <DEDUP_REMOVED lines=9> */
[----:B------:R-:W-:Y:S01]  /*11250*/  FADD.FTZ R54, R54, R51 ;  /* 0x0000003336367221 */ /* 0x000fe20000010000 */
[----:B----4-:R-:W-:Y:S01]  /*11260*/  F2FP.BF16.PACK_AB R9, R27, R2 ;  /* 0x000000021b09723e */ /* 0x010fe200000010ff */
[----:B------:R-:W-:Y:S02]  /*11270*/  FADD.FTZ R33, R33, R32 ;  /* 0x0000002021217221 */ /* 0x000fe40000010000 */
[----:B------:R-:W-:Y:S02]  /*11280*/  FADD.FTZ R49, R49, R54 ;  /* 0x0000003631317221 */ /* 0x000fe40000010000 */
[----:B------:R-:W-:Y:S01]  /*11290*/  FADD.FTZ R36, R36, R33 ;  /* 0x0000002124247221 */ /* 0x000fe20000010000 */
[----:B---3--:R-:W-:Y:S07]  /*112a0*/  F2FP.BF16.PACK_AB R11, R123, R48 ;  /* 0x000000307b0b723e */ /* 0x008fee00000010ff */
[C---:B--2---:R-:W-:Y:S07]  /*112b0*/  HMMA.16816.F32.BF16 R140, R8.reuse, R12, R140 ;  /* 0x0000000c088c723c */ /* 0x044fee000004188c */
[----:B------:R-:W-:Y:S01]  /*112c0*/  FADD.FTZ R12, R0, R49 ;  /* 0x00000031000c7221 */ /* 0x000fe20000010000 */
[C---:B------:R-:W-:Y:S04]  /*112d0*/  HMMA.16816.F32.BF16 R136, R8.reuse, R14, R136 ;  /* 0x0000000e0888723c */ /* 0x040fe80000041888 */
[----:B------:R-:W-:Y:S02]  /*112e0*/  FADD.FTZ R0, R41, R36 ;  /* 0x0000002429007221 */ /* 0x000fe40000010000 */
[----:B------:R-:W-:Y:S02]  /*112f0*/  FADD.FTZ R45, R45, R12 ;  /* 0x0000000c2d2d7221 */ /* 0x000fe40000010000 */
[C---:B-1----:R-:W-:Y:S04]  /*11300*/  HMMA.16816.F32.BF16 R132, R8.reuse, R20, R132 ;  /* 0x000000140884723c */ /* 0x042fe80000041884 */
[----:B------:R-:W-:Y:S02]  /*11310*/  FADD.FTZ R7, R7, R0 ;  /* 0x0000000007077221 */ /* 0x000fe40000010000 */
[----:B------:R-:W-:Y:S02]  /*11320*/  FADD.FTZ R2, R2, R45 ;  /* 0x0000002d02027221 */ /* 0x000fe40000010000 */
[----:B------:R-:W-:Y:S01]  /*11330*/  FADD.FTZ R7, R44, R7 ;  /* 0x000000072c077221 */ /* 0x000fe20000010000 */
[----:B------:R-:W-:Y:S03]  /*11340*/  HMMA.16816.F32.BF16 R128, R8, R22, R128 ;  /* 0x000000160880723c */ /* 0x000fe60000041880 */
[----:B------:R-:W-:Y:S02]  /*11350*/  FADD.FTZ R27, R27, R2 ;  /* 0x000000021b1b7221 */ /* 0x000fe40000010000 */
[----:B------:R-:W-:Y:S02]  /*11360*/  FADD.FTZ R26, R26, R7 ;  /* 0x000000071a1a7221 */ /* 0x000fe40000010000 */
[----:B------:R-:W-:Y:S02]  /*11370*/  FADD.FTZ R48, R48, R27 ;  /* 0x0000001b30307221 */ /* 0x000fe40000010000 */
[----:B------:R-:W-:Y:S03]  /*11380*/  FADD.FTZ R121, R47, R26 ;  /* 0x0000001a2f797221 */ /* 0x000fe60000010000 */
[----:B------:R-:W-:Y:S01]  /*11390*/  FADD.FTZ R123, R123, R48 ;  /* 0x000000307b7b7221 */ /* 0x000fe20000010000 */
[----:B------:R-:W-:-:S05]  /*113a0*/  @P0 BRA `(.L_x_5052) ;  /* 0xffffcfc000000947 */ /* 0x000fca000383ffff */
.L_x_5048:
[----:B------:R-:W1:Y:S01]  /*113b0*/  SHFL.BFLY PT, R0, R123, 0x2, 0x1f ;  /* 0x0c401f007b007f89 */ /* 0x000e6200000e0000 */
[----:B------:R-:W-:Y:S01]  /*113c0*/  IMAD.MOV.U32 R5, RZ, RZ, 0x3f800000 ;  /* 0x3f800000ff057424 */ /* 0x000fe200078e00ff */
[----:B------:R-:W-:Y:S01]  /*113d0*/  BSSY B0, `(.L_x_5053) ;  /* 0x000008a000007945 */ /* 0x000fe20003800000 */
[----:B------:R-:W-:Y:S01]  /*113e0*/  IMAD.MOV.U32 R4, RZ, RZ, 0x3f800000 ;  /* 0x3f800000ff047424 */ /* 0x000fe200078e00ff */
[----:B------:R-:W2:Y:S04]  /*113f0*/  SHFL.BFLY PT, R6, R121, 0x2, 0x1f ;  /* 0x0c401f0079067f89 */ /* 0x000ea800000e0000 */
        /* <DEDUP_REMOVED lines=8> */
[----:B---3--:R-:W-:Y:S01]  /*11480*/  IMAD R28, R28, c[0x0][0x210], R149 ;  /* 0x000084001c1c7a24 */ /* 0x008fe200078e0295 */
[----:B-1----:R-:W-:-:S04]  /*11490*/  SHF.R.S32.HI R7, RZ, 0x1f, R0 ;  /* 0x0000001fff077819 */ /* 0x002fc80000011400 */
[-C--:B------:R-:W-:Y:S01]  /*114a0*/  LEA.HI R11, R7, R0.reuse, RZ, 0x3 ;  /* 0x00000000070b7211 */ /* 0x080fe200078f18ff */
[----:B--2---:R-:W-:Y:S01]  /*114b0*/  FADD.FTZ R2, R9, R2 ;  /* 0x0000000209027221 */ /* 0x004fe20000010000 */
[----:B------:R-:W-:Y:S01]  /*114c0*/  LEA.HI R10, R7, R0, RZ, 0x2 ;  /* 0x00000000070a7211 */ /* 0x000fe200078f10ff */
[----:B-----5:R-:W-:Y:S01]  /*114d0*/  FADD.FTZ R3, R6, R3 ;  /* 0x0000000306037221 */ /* 0x020fe20000010000 */
[----:B------:R-:W-:Y:S02]  /*114e0*/  SHF.R.S32.HI R6, RZ, 0x3, R11 ;  /* 0x00000003ff067819 */ /* 0x000fe4000001140b */
[C---:B------:R-:W-:Y:S02]  /*114f0*/  LOP3.LUT R17, R11.reuse, 0xfffffff8, RZ, 0xc0, !PT ;  /* 0xfffffff80b117812 */ /* 0x040fe400078ec0ff */
[----:B------:R-:W-:Y:S02]  /*11500*/  LEA.HI R13, R11, R6, RZ, 0x1 ;  /* 0x000000060b0d7211 */ /* 0x000fe400078f08ff */
[----:B------:R-:W-:Y:S01]  /*11510*/  LEA.HI R15, R7, R0, RZ, 0x6 ;  /* 0x00000000070f7211 */ /* 0x000fe200078f30ff */
[----:B------:R-:W-:Y:S01]  /*11520*/  IMAD.IADD R8, R0, 0x1, -R17 ;  /* 0x0000000100087824 */ /* 0x000fe200078e0a11 */
[----:B------:R-:W-:-:S02]  /*11530*/  SHF.R.S32.HI R9, RZ, 0x2, R10 ;  /* 0x00000002ff097819 */ /* 0x000fc4000001140a */
[----:B------:R-:W-:Y:S02]  /*11540*/  LOP3.LUT R13, R13, 0xfffffffe, RZ, 0xc0, !PT ;  /* 0xfffffffe0d0d7812 */ /* 0x000fe400078ec0ff */
[----:B------:R-:W-:Y:S02]  /*11550*/  SHF.L.U32 R15, R15, 0x2, RZ ;  /* 0x000000020f0f7819 */ /* 0x000fe400000006ff */
[----:B------:R-:W-:Y:S01]  /*11560*/  LEA.HI R11, R8, R8, RZ, 0x1 ;  /* 0x00000008080b7211 */ /* 0x000fe200078f08ff */
[----:B------:R-:W-:Y:S01]  /*11570*/  IMAD.IADD R12, R6, 0x1, -R13 ;  /* 0x00000001060c7824 */ /* 0x000fe200078e0a0d */
[----:B------:R-:W-:Y:S02]  /*11580*/  SHF.R.S32.HI R14, RZ, 0x1f, R9 ;  /* 0x0000001fff0e7819 */ /* 0x000fe40000011409 */
[----:B------:R-:W-:Y:S02]  /*11590*/  LOP3.LUT R15, R15, 0x3fffff00, RZ, 0xc0, !PT ;  /* 0x3fffff000f0f7812 */ /* 0x000fe400078ec0ff */
[----:B------:R-:W-:-:S02]  /*115a0*/  LOP3.LUT R13, R11, 0xfffffffe, RZ, 0xc0, !PT ;  /* 0xfffffffe0b0d7812 */ /* 0x000fc400078ec0ff */
[----:B------:R-:W-:Y:S01]  /*115b0*/  LEA.HI R14, R14, R9, RZ, 0x3 ;  /* 0x000000090e0e7211 */ /* 0x000fe200078f18ff */
[----:B------:R-:W-:Y:S01]  /*115c0*/  IMAD R12, R12, 0x20, R15 ;  /* 0x000000200c0c7824 */ /* 0x000fe200078e020f */
[----:B------:R-:W-:Y:S01]  /*115d0*/  LEA.HI R15, R7, R0, RZ, 0x4 ;  /* 0x00000000070f7211 */ /* 0x000fe200078f20ff */
[----:B------:R-:W-:Y:S01]  /*115e0*/  IMAD.IADD R13, R8, 0x1, -R13 ;  /* 0x00000001080d7824 */ /* 0x000fe200078e0a0d */
[----:B------:R-:W-:Y:S01]  /*115f0*/  LOP3.LUT R14, R14, 0xfffffff8, RZ, 0xc0, !PT ;  /* 0xfffffff80e0e7812 */ /* 0x000fe200078ec0ff */
[----:B------:R-:W-:Y:S01]  /*11600*/  IMAD.SHL.U32 R8, R8, 0x4, RZ ;  /* 0x0000000408087824 */ /* 0x000fe200078e00ff */
[----:B------:R-:W-:Y:S01]  /*11610*/  FSETP.NE.FTZ.AND P3, PT, R3, RZ, PT ;  /* 0x000000ff0300720b */ /* 0x000fe20003f75000 */
[----:B------:R-:W-:Y:S01]  /*11620*/  IMAD R12, R13, 0x4, R12 ;  /* 0x000000040d0c7824 */ /* 0x000fe200078e020c */
[----:B------:R-:W-:Y:S02]  /*11630*/  IADD3 R14, R9, -R14, RZ ;  /* 0x8000000e090e7210 */ /* 0x000fe40007ffe0ff */
[----:B------:R-:W-:-:S02]  /*11640*/  LOP3.LUT R13, R10, 0xfffffffc, RZ, 0xc0, !PT ;  /* 0xfffffffc0a0d7812 */ /* 0x000fc400078ec0ff */
[----:B------:R-:W-:Y:S02]  /*11650*/  SHF.R.S32.HI R15, RZ, 0x4, R15 ;  /* 0x00000004ff0f7819 */ /* 0x000fe4000001140f */
[----:B------:R-:W-:Y:S01]  /*11660*/  LEA.HI R17, R14, R14, RZ, 0x1 ;  /* 0x0000000e0e117211 */ /* 0x000fe200078f08ff */
[----:B------:R-:W-:Y:S01]  /*11670*/  IMAD.IADD R10, R0, 0x1, -R13 ;  /* 0x00000001000a7824 */ /* 0x000fe200078e0a0d */
[----:B------:R-:W-:Y:S02]  /*11680*/  FSETP.NE.FTZ.AND P2, PT, R2, RZ, PT ;  /* 0x000000ff0200720b */ /* 0x000fe40003f55000 */
[----:B------:R-:W-:Y:S01]  /*11690*/  SHF.L.U32 R13, R15, 0x6, RZ ;  /* 0x000000060f0d7819 */ /* 0x000fe200000006ff */
[----:B------:R-:W1:Y:S01]  /*116a0*/  @P3 MUFU.RCP R5, R3 ;  /* 0x0000000300053308 */ /* 0x000e620000001000 */
[----:B------:R-:W-:Y:S02]  /*116b0*/  SHF.R.S32.HI R11, RZ, 0x1, R11 ;  /* 0x00000001ff0b7819 */ /* 0x000fe4000001140b */
[----:B------:R-:W-:-:S02]  /*116c0*/  LEA.HI R9, R7, R0, RZ, 0x5 ;  /* 0x0000000007097211 */ /* 0x000fc400078f28ff */
[----:B------:R-:W-:Y:S01]  /*116d0*/  SHF.R.S32.HI R15, RZ, 0x1, R17 ;  /* 0x00000001ff0f7819 */ /* 0x000fe20000011411 */
[----:B------:R-:W-:Y:S01]  /*116e0*/  IMAD.SHL.U32 R16, R11, 0x8, RZ ;  /* 0x000000080b107824 */ /* 0x000fe200078e00ff */
[----:B------:R-:W-:Y:S01]  /*116f0*/  SHF.R.S32.HI R7, RZ, 0x5, R9 ;  /* 0x00000005ff077819 */ /* 0x000fe20000011409 */
[----:B------:R-:W-:Y:S01]  /*11700*/  @P3 MUFU.LG2 R3, R3 ;  /* 0x0000000300033308 */ /* 0x000fe20000000c00 */
[----:B------:R-:W-:Y:S01]  /*11710*/  LOP3.LUT R17, R17, 0x1fffffe, RZ, 0xc0, !PT ;  /* 0x01fffffe11117812 */ /* 0x000fe200078ec0ff */
[----:B------:R-:W-:Y:S01]  /*11720*/  IMAD.SHL.U32 R11, R15, 0x40, RZ ;  /* 0x000000400f0b7824 */ /* 0x000fe200078e00ff */
[----:B------:R-:W-:Y:S01]  /*11730*/  LOP3.LUT R13, R13, 0xc0, RZ, 0xc0, !PT ;  /* 0x000000c00d0d7812 */ /* 0x000fe200078ec0ff */
[----:B------:R-:W-:Y:S01]  /*11740*/  IMAD R10, R7, 0x100, R10 ;  /* 0x00000100070a7824 */ /* 0x000fe200078e020a */
[----:B------:R-:W-:Y:S02]  /*11750*/  IADD3 R17, R14, -R17, RZ ;  /* 0x800000110e117210 */ /* 0x000fe40007ffe0ff */
[----:B------:R-:W-:Y:S01]  /*11760*/  LOP3.LUT R11, R11, 0xc0, RZ, 0xc0, !PT ;  /* 0x000000c00b0b7812 */ /* 0x000fe200078ec0ff */
[----:B------:R-:W2:Y:S01]  /*11770*/  @P2 MUFU.RCP R4, R2 ;  /* 0x0000000200042308 */ /* 0x000ea20000001000 */
[----:B------:R-:W-:Y:S01]  /*11780*/  LOP3.LUT R16, R13, 0x18, R16, 0xf8, !PT ;  /* 0x000000180d107812 */ /* 0x000fe200078ef810 */
[----:B------:R-:W-:Y:S01]  /*11790*/  IMAD R10, R17, 0x10, R10 ;  /* 0x00000010110a7824 */ /* 0x000fe200078e020a */
[----:B------:R-:W-:Y:S01]  /*117a0*/  SHF.R.U32.HI R13, RZ, 0x3, R13 ;  /* 0x00000003ff0d7819 */ /* 0x000fe2000001160d */
[----:B-1----:R-:W-:Y:S01]  /*117b0*/  FMUL.FTZ R140, R5, R140 ;  /* 0x0000008c058c7220 */ /* 0x002fe20000410000 */
[----:B------:R-:W-:Y:S01]  /*117c0*/  LEA.HI R17, R11, R11, RZ, 0x1d ;  /* 0x0000000b0b117211 */ /* 0x000fe200078fe8ff */
[----:B------:R-:W-:Y:S01]  /*117d0*/  FMUL.FTZ R141, R5, R141 ;  /* 0x0000008d058d7220 */ /* 0x000fe20000410000 */
[----:B------:R-:W-:Y:S01]  /*117e0*/  LOP3.LUT R14, R15, 0x1, RZ, 0xc0, !PT ;  /* 0x000000010f0e7812 */ /* 0x000fe200078ec0ff */
[----:B------:R-:W-:Y:S01]  /*117f0*/  FMUL.FTZ R136, R5, R136 ;  /* 0x0000008805887220 */ /* 0x000fe20000410000 */
[----:B------:R-:W-:Y:S01]  /*11800*/  LOP3.LUT P0, RZ, R15, 0x2, RZ, 0xc0, !PT ;  /* 0x000000020fff7812 */ /* 0x000fe2000780c0ff */
[C---:B------:R-:W-:Y:S01]  /*11810*/  FMUL.FTZ R137, R5.reuse, R137 ;  /* 0x0000008905897220 */ /* 0x040fe20000410000 */
[----:B------:R-:W-:Y:S01]  /*11820*/  LOP3.LUT R11, R16, R13, RZ, 0x3c, !PT ;  /* 0x0000000d100b7212 */ /* 0x000fe200078e3cff */
[----:B------:R-:W-:Y:S01]  /*11830*/  IMAD.MOV.U32 R13, RZ, RZ, -0x20 ;  /* 0xffffffe0ff0d7424 */ /* 0x000fe200078e00ff */
[----:B------:R-:W-:Y:S01]  /*11840*/  LEA R10, R10, R17, 0x1 ;  /* 0x000000110a0a7211 */ /* 0x000fe200078e08ff */
[C---:B------:R-:W-:Y:S01]  /*11850*/  FMUL.FTZ R132, R5.reuse, R132 ;  /* 0x0000008405847220 */ /* 0x040fe20000410000 */
[----:B------:R-:W-:Y:S01]  /*11860*/  ISETP.NE.U32.AND P1, PT, R14, 0x1, PT ;  /* 0x000000010e00780c */ /* 0x000fe20003f25070 */
[----:B------:R-:W-:Y:S01]  /*11870*/  FMUL.FTZ R133, R5, R133 ;  /* 0x0000008505857220 */ /* 0x000fe20000410000 */
[----:B------:R-:W-:Y:S01]  /*11880*/  LOP3.LUT R9, R9, 0xffffffe0, RZ, 0xc0, !PT ;  /* 0xffffffe009097812 */ /* 0x000fe200078ec0ff */
[----:B------:R-:W-:Y:S01]  /*11890*/  FMUL.FTZ R128, R5, R128 ;  /* 0x0000008005807220 */ /* 0x000fe20000410000 */
[----:B------:R-:W-:Y:S01]  /*118a0*/  SEL R14, R13, 0x20, !P1 ;  /* 0x000000200d0e7807 */ /* 0x000fe20004800000 */
[----:B------:R-:W-:Y:S01]  /*118b0*/  FMUL.FTZ R129, R5, R129 ;  /* 0x0000008105817220 */ /* 0x000fe20000410000 */
[----:B------:R-:W-:Y:S01]  /*118c0*/  STS.64 [R10.X4], R140 ;  /* 0x0000008c0a007388 */ /* 0x000fe20000004a00 */
[----:B------:R-:W-:Y:S01]  /*118d0*/  IMAD.SHL.U32 R5, R10, 0x4, RZ ;  /* 0x000000040a057824 */ /* 0x000fe200078e00ff */
[----:B------:R-:W1:Y:S01]  /*118e0*/  @P2 MUFU.LG2 R2, R2 ;  /* 0x0000000200022308 */ /* 0x000e620000000c00 */
[----:B--2---:R-:W-:-:S02]  /*118f0*/  FMUL.FTZ R143, R4, R143 ;  /* 0x0000008f048f7220 */ /* 0x004fc40000410000 */
[C---:B------:R-:W-:Y:S02]  /*11900*/  FMUL.FTZ R142, R4.reuse, R142 ;  /* 0x0000008e048e7220 */ /* 0x040fe40000410000 */
[C---:B------:R-:W-:Y:S02]  /*11910*/  FMUL.FTZ R139, R4.reuse, R139 ;  /* 0x0000008b048b7220 */ /* 0x040fe40000410000 */
        /* <DEDUP_REMOVED lines=9> */
[----:B------:R-:W-:Y:S01]  /*119b0*/  IMAD.IADD R9, R0, 0x1, -R9 ;  /* 0x0000000100097824 */ /* 0x000fe200078e0a09 */
[----:B------:R-:W-:Y:S01]  /*119c0*/  @P0 IADD3 R11, R5, -0x40, RZ ;  /* 0xffffffc0050b0810 */ /* 0x000fe20007ffe0ff */
[----:B------:R-:W-:Y:S01]  /*119d0*/  @P3 FMUL.FTZ R3, R3, 0.69314718246459960938 ;  /* 0x3f31721803033820 */ /* 0x000fe20000410000 */
[----:B------:R-:W3:Y:S01]  /*119e0*/  S2R R5, SR_CTAID.Z ;  /* 0x0000000000057919 */ /* 0x000ee20000002700 */
[----:B----4-:R-:W-:Y:S01]  /*119f0*/  SHF.L.U32 R0, R29, 0x6, RZ ;  /* 0x000000061d007819 */ /* 0x010fe200000006ff */
[----:B-1----:R-:W-:Y:S01]  /*11a00*/  @P2 FMUL.FTZ R2, R2, 0.69314718246459960938 ;  /* 0x3f31721802022820 */ /* 0x002fe20000410000 */
[----:B------:R-:W-:Y:S01]  /*11a10*/  LOP3.LUT P0, RZ, R9, 0x3, RZ, 0xc0, !PT ;  /* 0x0000000309ff7812 */ /* 0x000fe2000780c0ff */
[----:B------:R-:W-:Y:S01]  /*11a20*/  IMAD.IADD R30, R14, 0x1, R11 ;  /* 0x000000010e1e7824 */ /* 0x000fe200078e020b */
[----:B------:R-:W-:Y:S01]  /*11a30*/  STS.64 [R12], R136 ;  /* 0x000000880c007388 */ /* 0x000fe20000000a00 */
[----:B------:R-:W-:-:S02]  /*11a40*/  IMAD.MOV.U32 R9, RZ, RZ, -0x800000 ;  /* 0xff800000ff097424 */ /* 0x000fc400078e00ff */
[----:B------:R-:W-:Y:S01]  /*11a50*/  @P2 FFMA.FTZ R9, R69, c[0x0][0x238], R2 ;  /* 0x00008e0045092a23 */ /* 0x000fe20000010002 */
[----:B------:R-:W-:Y:S04]  /*11a60*/  STS.64 [R12+0x400], R138 ;  /* 0x0004008a0c007388 */ /* 0x000fe80000000a00 */
[----:B------:R-:W-:Y:S01]  /*11a70*/  STS.64 [R11], R132 ;  /* 0x000000840b007388 */ /* 0x000fe20000000a00 */
[----:B--2---:R-:W-:-:S03]  /*11a80*/  IADD3 R10, -R149, RZ, RZ ;  /* 0x000000ff950a7210 */ /* 0x004fc60007ffe1ff */
[----:B------:R-:W-:Y:S04]  /*11a90*/  STS.64 [R11+0x400], R134 ;  /* 0x000400860b007388 */ /* 0x000fe80000000a00 */
[----:B------:R-:W-:Y:S01]  /*11aa0*/  STS.64 [R30], R128 ;  /* 0x000000801e007388 */ /* 0x000fe20000000a00 */
[----:B---3--:R-:W-:-:S03]  /*11ab0*/  IMAD R5, R10, c[0x0][0x1c0], R5 ;  /* 0x000070000a057a24 */ /* 0x008fc600078e0205 */
[----:B------:R-:W-:Y:S01]  /*11ac0*/  STS.64 [R30+0x400], R130 ;  /* 0x000400821e007388 */ /* 0x000fe20000000a00 */
[----:B------:R-:W-:Y:S01]  /*11ad0*/  SHF.R.S32.HI R10, RZ, 0x1f, R7 ;  /* 0x0000001fff0a7819 */ /* 0x000fe20000011407 */
[----:B------:R-:W-:Y:S02]  /*11ae0*/  IMAD R5, R28, c[0x0][0x1c0], R5 ;  /* 0x000070001c057a24 */ /* 0x000fe400078e0205 */
[----:B------:R-:W-:Y:S01]  /*11af0*/  BAR.SYNC.DEFER_BLOCKING 0x0 ;  /* 0x0000000000007b1d */ /* 0x000fe20000010000 */
[----:B------:R-:W-:Y:S01]  /*11b00*/  LEA.HI R10, R10, R7, RZ, 0x2 ;  /* 0x000000070a0a7211 */ /* 0x000fe200078f10ff */
[----:B------:R-:W-:-:S03]  /*11b10*/  IMAD R0, R5, c[0x0][0x214], R0 ;  /* 0x0000850005007a24 */ /* 0x000fc600078e0200 */
[----:B------:R-:W-:-:S05]  /*11b20*/  LOP3.LUT R10, R10, 0xffffffc, RZ, 0xc0, !PT ;  /* 0x0ffffffc0a0a7812 */ /* 0x000fca00078ec0ff */
[----:B------:R-:W-:-:S05]  /*11b30*/  IMAD.IADD R10, R7, 0x1, -R10 ;  /* 0x00000001070a7824 */ /* 0x000fca00078e0a0a */
[----:B------:R-:W-:Y:S01]  /*11b40*/  LEA R155, R10, R155, 0x4 ;  /* 0x0000009b0a9b7211 */ /* 0x000fe200078e20ff */
[----:B------:R-:W1:Y:S04]  /*11b50*/  LDS.128 R20, [R4.X4] ;  /* 0x0000000004147984 */ /* 0x000e680000004c00 */
[----:B------:R-:W2:Y:S04]  /*11b60*/  LDS.128 R16, [R4.X4+0x800] ;  /* 0x0008000004107984 */ /* 0x000ea80000004c00 */
[----:B------:R-:W3:Y:S04]  /*11b70*/  LDS.128 R12, [R4.X4+0x1000] ;  /* 0x00100000040c7984 */ /* 0x000ee80000004c00 */
[----:B------:R4:W1:Y:S02]  /*11b80*/  LDS.128 R24, [R4.X4+0x1800] ;  /* 0x0018000004187984 */ /* 0x0008640000004c00 */
[----:B----4-:R-:W-:-:S02]  /*11b90*/  IMAD.MOV.U32 R4, RZ, RZ, -0x800000 ;  /* 0xff800000ff047424 */ /* 0x010fc400078e00ff */
[----:B------:R-:W-:Y:S01]  /*11ba0*/  @P3 FFMA.FTZ R4, R70, c[0x0][0x238], R3 ;  /* 0x00008e0046043a23 */ /* 0x000fe20000010003 */
        /* <DEDUP_REMOVED lines=12> */
.L_x_5054:
[----:B------:R-:W-:Y:S05]  /*11c70*/  BSYNC B0 ;  /* 0x0000000000007941 */ /* 0x000fea0003800000 */
.L_x_5053:
[----:B----4-:R-:W-:Y:S01]  /*11c80*/  SHF.R.S32.HI R9, RZ, 0x1f, R8 ;  /* 0x0000001fff097819 */ /* 0x010fe20000011408 */
[----:B------:R-:W-:Y:S01]  /*11c90*/  IMAD R29, R29, -0x40, R148 ;  /* 0xffffffc01d1d7824 */ /* 0x000fe200078e0294 */
[----:B------:R-:W-:Y:S01]  /*11ca0*/  ISETP.GE.AND P1, PT, R8, c[0x0][0x220], PT ;  /* 0x0000880008007a0c */ /* 0x000fe20003f26270 */
[----:B------:R-:W-:Y:S01]  /*11cb0*/  IMAD R0, R0, c[0x0][0x22c], RZ ;  /* 0x00008b0000007a24 */ /* 0x000fe200078e02ff */
        /* <DEDUP_REMOVED lines=19> */
.L_x_5055:
        /* <DEDUP_REMOVED lines=9> */
.L_x_5258:


//--------------------- .text._ZN5flash24flash_fwd_splitkv_kernelI23Flash_fwd_kernel_traitsILi32ELi64ELi128ELi4ELb0ELb0EN7cutlass10bfloat16_tE19Flash_kernel_traitsILi32ELi64ELi128ELi4ES3_EELb1ELb0ELb1ELb0ELb0ELb1ELb1ELb1EEEvNS_16Flash_fwd_paramsE --------------------------
	.section	.text._ZN5flash24flash_fwd_splitkv_kernelI23Flash_fwd_kernel_traitsILi32ELi64ELi128ELi4ELb0ELb0EN7cutlass10bfloat16_tE19Flash_kernel_traitsILi32ELi64ELi128ELi4ES3_EELb1ELb0ELb1ELb0ELb0ELb1ELb1ELb1EEEvNS_16Flash_fwd_paramsE,"ax",@progbits
	.sectioninfo	@"SHI_REGISTERS=201"
	.align	128
        .global         _ZN5flash24flash_fwd_splitkv_kernelI23Flash_fwd_kernel_traitsILi32ELi64ELi128ELi4ELb0ELb0EN7cutlass10bfloat16_tE19Flash_kernel_traitsILi32ELi64ELi128ELi4ES3_EELb1ELb0ELb1ELb0ELb0ELb1ELb1ELb1EEEvNS_16Flash_fwd_paramsE
        .type           _ZN5flash24flash_fwd_splitkv_kernelI23Flash_fwd_kernel_traitsILi32ELi64ELi128ELi4ELb0ELb0EN7cutlass10bfloat16_tE19Flash_kernel_traitsILi32ELi64ELi128ELi4ES3_EELb1ELb0ELb1ELb0ELb0ELb1ELb1ELb1EEEvNS_16Flash_fwd_paramsE,@function
        .size           _ZN5flash24flash_fwd_splitkv_kernelI23Flash_fwd_kernel_traitsILi32ELi64ELi128ELi4ELb0ELb0EN7cutlass10bfloat16_tE19Flash_kernel_traitsILi32ELi64ELi128ELi4ES3_EELb1ELb0ELb1ELb0ELb0ELb1ELb1ELb1EEEvNS_16Flash_fwd_paramsE,(.L_x_5259 - _ZN5flash24flash_fwd_splitkv_kernelI23Flash_fwd_kernel_traitsILi32ELi64ELi128ELi4ELb0ELb0EN7cutlass10bfloat16_tE19Flash_kernel_traitsILi32ELi64ELi128ELi4ES3_EELb1ELb0ELb1ELb0ELb0ELb1ELb1ELb1EEEvNS_16Flash_fwd_paramsE)
        .other          _ZN5flash24flash_fwd_splitkv_kernelI23Flash_fwd_kernel_traitsILi32ELi64ELi128ELi4ELb0ELb0EN7cutlass10bfloat16_tE19Flash_kernel_traitsILi32ELi64ELi128ELi4ES3_EELb1ELb0ELb1ELb0ELb0ELb1ELb1ELb1EEEvNS_16Flash_fwd_paramsE,@"STO_CUDA_ENTRY STV_DEFAULT"
_ZN5flash24flash_fwd_splitkv_kernelI23Flash_fwd_kernel_traitsILi32ELi64ELi128ELi4ELb0ELb0EN7cutlass10bfloat16_tE19Flash_kernel_traitsILi32ELi64ELi128ELi4ES3_EELb1ELb0ELb1ELb0ELb0ELb1ELb1ELb1EEEvNS_16Flash_fwd_paramsE:
.text._ZN5flash24flash_fwd_splitkv_kernelI23Flash_fwd_kernel_traitsILi32ELi64ELi128ELi4ELb0ELb0EN7cutlass10bfloat16_tE19Flash_kernel_traitsILi32ELi64ELi128ELi4ES3_EELb1ELb0ELb1ELb0ELb0ELb1ELb1ELb1EEEvNS_16Flash_fwd_paramsE:
        /* <DEDUP_REMOVED lines=53> */
.L_x_5056:
[----:B-1-34-:R-:W-:Y:S02]  /*0350*/  MOV R3, c[0x0][0x218] ;  /* 0x0000860000037a02 */ /* 0x01afe40000000f00 */
.L_x_5057:
        /* <DEDUP_REMOVED lines=26> */
[----:B------:R-:W-:-:S04]  /*0500*/  LOP3.LUT R7, R7, c[0x0][0x10], RZ, 0x3c, !PT ;  /* 0x0000040007077a12 */ /* 0x000fc800078e3cff */
[----:B------:R-:W-:Y:S02]  /*0510*/  ISETP.GE.AND P0, PT, R7, RZ, PT ;  /* 0x000000ff0700720c */ /* 0x000fe40003f06270 */
[----:B------:R-:W-:Y:S01]  /*0520*/  IADD3 R7, R53, 0x7f, RZ ;  /* 0x0000007f35077810 */ /* 0x000fe20007ffe0ff */
[----:B--2---:R-:W-:Y:S02]  /*0530*/  IMAD.MOV R5, RZ, RZ, -R15 ;  /* 0x000000ffff057224 */ /* 0x004fe400078e0a0f */
        /* <DEDUP_REMOVED lines=51> */
[----:B------:R-:W-:Y:S02]  /*0870*/  LEA R8, P0, R5, c[0x0][0x1d8], 0x2 ;  /* 0x0000760005087a11 */ /* 0x000fe400078010ff */
        /* <DEDUP_REMOVED lines=30> */
.L_x_5058:
        /* <DEDUP_REMOVED lines=92> */
.L_x_5059:
        /* <DEDUP_REMOVED lines=17> */
.L_x_5061:
        /* <DEDUP_REMOVED lines=53> */
.L_x_5060:
        /* <DEDUP_REMOVED lines=20> */
[C---:B------:R-:W-:Y:S01]  /*15c0*/  IADD3 R104, P2, R102.reuse, R15, RZ ;  /* 0x0000000f66687210 */ /* 0x040fe20007f5e0ff */
[----:B------:R-:W-:Y:S01]  /*15d0*/  @!P0 IMAD R0, R117, c[0x0][0x17c], R0 ;  /* 0x00005f0075008a24 */ /* 0x000fe200078e0200 */
[----:B------:R-:W-:Y:S01]  /*15e0*/  SHF.R.S32.HI R103, RZ, 0x1f, R102 ;  /* 0x0000001fff677819 */ /* 0x000fe20000011466 */
[----:B------:R-:W-:Y:S01]  /*15f0*/  @P0 IMAD R13, R13, c[0x0][0x194], R25 ;  /* 0x000065000d0d0a24 */ /* 0x000fe200078e0219 */
[----:B------:R-:W-:Y:S01]  /*1600*/  SHF.R.S32.HI R123, RZ, 0x1f, R122 ;  /* 0x0000001fff7b7819 */ /* 0x000fe2000001147a */
[----:B------:R-:W-:Y:S01]  /*1610*/  @P0 IMAD.MOV.U32 R14, RZ, RZ, R24 ;  /* 0x000000ffff0e0224 */ /* 0x000fe200078e0018 */
[----:B------:R-:W-:Y:S01]  /*1620*/  @!P0 IADD3 R13, R23, R0, RZ ;  /* 0x00000000170d8210 */ /* 0x000fe20007ffe0ff */
[----:B------:R-:W-:Y:S01]  /*1630*/  IMAD.IADD R0, R102, 0x1, -R9 ;  /* 0x0000000166007824 */ /* 0x000fe200078e0a09 */
[----:B------:R-:W-:Y:S01]  /*1640*/  LEA.HI R9, R19, R54, RZ, 0x3 ;  /* 0x0000003613097211 */ /* 0x000fe200078f18ff */
[----:B------:R-:W-:Y:S01]  /*1650*/  @!P0 IMAD.MOV.U32 R14, RZ, RZ, R22 ;  /* 0x000000ffff0e8224 */ /* 0x000fe200078e0016 */
[----:B------:R-:W-:Y:S01]  /*1660*/  IADD3.X R3, R103, R3, RZ, P2, !PT ;  /* 0x0000000367037210 */ /* 0x000fe200017fe4ff */
[----:B------:R-:W-:Y:S01]  /*1670*/  IMAD.SHL.U32 R84, R60, 0x8, RZ ;  /* 0x000000083c547824 */ /* 0x000fe200078e00ff */
[----:B------:R-:W-:Y:S01]  /*1680*/  SHF.R.S32.HI R9, RZ, 0x3, R9 ;  /* 0x00000003ff097819 */ /* 0x000fe20000011409 */
[----:B------:R-:W-:Y:S01]  /*1690*/  IMAD R21, R2, c[0x0][0x1b8], RZ ;  /* 0x00006e0002157a24 */ /* 0x000fe200078e02ff */
[----:B------:R-:W-:Y:S01]  /*16a0*/  SHF.R.S32.HI R59, RZ, 0x1, R62 ;  /* 0x00000001ff3b7819 */ /* 0x000fe2000001143e */
[----:B------:R-:W-:Y:S01]  /*16b0*/  IMAD R101, R101, 0x8, R0 ;  /* 0x0000000865657824 */ /* 0x000fe200078e0200 */
[----:B------:R-:W-:Y:S01]  /*16c0*/  SHF.L.U32 R9, R9, 0x6, RZ ;  /* 0x0000000609097819 */ /* 0x000fe200000006ff */
[----:B------:R-:W-:Y:S01]  /*16d0*/  IMAD R0, R4, c[0x0][0x1bc], R21 ;  /* 0x00006f0004007a24 */ /* 0x000fe200078e0215 */
[----:B------:R-:W-:Y:S01]  /*16e0*/  IADD3 R14, P3, R84, R14, RZ ;  /* 0x0000000e540e7210 */ /* 0x000fe20007f7e0ff */
[----:B------:R-:W-:Y:S01]  /*16f0*/  IMAD.WIDE R16, R17, 0x40, R102 ;  /* 0x0000004011107825 */ /* 0x000fe200078e0266 */
[----:B------:R-:W-:-:S02]  /*1700*/  SHF.R.S32.HI R85, RZ, 0x1f, R84 ;  /* 0x0000001fff557819 */ /* 0x000fc40000011454 */
[----:B------:R-:W-:Y:S01]  /*1710*/  IADD3 R12, P0, R84, R12, RZ ;  /* 0x0000000c540c7210 */ /* 0x000fe20007f1e0ff */
[----:B------:R-:W-:Y:S01]  /*1720*/  IMAD R118, R17, c[0x0][0x190], RZ ;  /* 0x0000640011767a24 */ /* 0x000fe200078e02ff */
[----:B------:R-:W-:Y:S01]  /*1730*/  LOP3.LUT R9, R9, 0xc0, RZ, 0xc0, !PT ;  /* 0x000000c009097812 */ /* 0x000fe200078ec0ff */
[C---:B------:R-:W-:Y:S01]  /*1740*/  IMAD.X R15, R85.reuse, 0x1, R13, P3 ;  /* 0x00000001550f7824 */ /* 0x040fe200018e060d */
[----:B------:R-:W-:Y:S01]  /*1750*/  SHF.L.U32 R60, R60, 0x2, RZ ;  /* 0x000000023c3c7819 */ /* 0x000fe200000006ff */
[----:B------:R-:W-:Y:S01]  /*1760*/  IMAD.X R13, R85, 0x1, R11, P0 ;  /* 0x00000001550d7824 */ /* 0x000fe200000e060b */
[----:B------:R-:W-:Y:S01]  /*1770*/  LOP3.LUT R10, R9, 0x18, R84, 0xf8, !PT ;  /* 0x00000018090a7812 */ /* 0x000fe200078ef854 */
[----:B------:R-:W-:Y:S01]  /*1780*/  IMAD R118, R16, c[0x0][0x194], R118 ;  /* 0x0000650010767a24 */ /* 0x000fe200078e0276 */
[----:B------:R-:W-:Y:S01]  /*1790*/  SHF.R.U32.HI R9, RZ, 0x3, R9 ;  /* 0x00000003ff097819 */ /* 0x000fe20000011609 */
[----:B------:R-:W-:Y:S01]  /*17a0*/  IMAD.WIDE.U32 R12, R4, c[0x0][0x1b8], R12 ;  /* 0x00006e00040c7a25 */ /* 0x000fe200078e000c */
[----:B------:R-:W-:-:S02]  /*17b0*/  IADD3 R124, P0, R84, R124, RZ ;  /* 0x0000007c547c7210 */ /* 0x000fc40007f1e0ff */
[----:B------:R-:W-:Y:S01]  /*17c0*/  LOP3.LUT R10, R10, R9, RZ, 0x3c, !PT ;  /* 0x000000090a0a7212 */ /* 0x000fe200078e3cff */
[----:B------:R-:W-:Y:S01]  /*17d0*/  IMAD.IADD R13, R13, 0x1, R0 ;  /* 0x000000010d0d7824 */ /* 0x000fe200078e0200 */
[----:B------:R-:W-:Y:S01]  /*17e0*/  SHF.R.S32.HI R9, RZ, 0x1f, R56 ;  /* 0x0000001fff097819 */ /* 0x000fe20000011438 */
[----:B------:R-:W-:Y:S01]  /*17f0*/  IMAD.X R125, R85, 0x1, R5, P0 ;  /* 0x00000001557d7824 */ /* 0x000fe200000e0605 */
[----:B------:R-:W-:Y:S01]  /*1800*/  LEA.HI R8, R19, R54, RZ, 0x4 ;  /* 0x0000003613087211 */ /* 0x000fe200078f20ff */
[----:B------:R-:W-:Y:S01]  /*1810*/  IMAD.WIDE.U32 R14, R16, c[0x0][0x190], R14 ;  /* 0x00006400100e7a25 */ /* 0x000fe200078e000e */
[----:B------:R-:W-:Y:S02]  /*1820*/  LEA.HI R0, R9, R56, RZ, 0x7 ;  /* 0x0000003809007211 */ /* 0x000fe400078f38ff */
[----:B------:R-:W-:Y:S01]  /*1830*/  LOP3.LUT R11, R8, 0xfffffff0, RZ, 0xc0, !PT ;  /* 0xfffffff0080b7812 */ /* 0x000fe200078ec0ff */
[----:B------:R-:W-:Y:S01]  /*1840*/  IMAD.IADD R119, R15, 0x1, R118 ;  /* 0x000000010f777824 */ /* 0x000fe200078e0276 */
[----:B------:R-:W-:Y:S01]  /*1850*/  SHF.R.S32.HI R0, RZ, 0x7, R0 ;  /* 0x00000007ff007819 */ /* 0x000fe20000011400 */
[----:B------:R-:W-:Y:S01]  /*1860*/  IMAD R3, R3, c[0x0][0x1a0], RZ ;  /* 0x0000680003037a24 */ /* 0x000fe200078e02ff */
[----:B------:R-:W-:Y:S01]  /*1870*/  IADD3 R54, -R11, R54, RZ ;  /* 0x000000360b367210 */ /* 0x000fe20007ffe1ff */
[----:B------:R-:W-:Y:S01]  /*1880*/  IMAD.MOV.U32 R118, RZ, RZ, R14 ;  /* 0x000000ffff767224 */ /* 0x000fe200078e000e */
[----:B------:R-:W-:Y:S01]  /*1890*/  IMNMX R69, R109, R0, !PT ;  /* 0x000000006d457217 */ /* 0x000fe20007800200 */
[----:B------:R-:W-:Y:S01]  /*18a0*/  IMAD R55, R123, c[0x0][0x1a8], RZ ;  /* 0x00006a007b377a24 */ /* 0x000fe200078e02ff */
[----:B------:R-:W-:Y:S01]  /*18b0*/  MOV R129, c[0x0][0x198] ;  /* 0x0000660000817a02 */ /* 0x000fe20000000f00 */
[----:B------:R-:W-:Y:S01]  /*18c0*/  IMAD R127, R103, c[0x0][0x198], RZ ;  /* 0x00006600677f7a24 */ /* 0x000fe200078e02ff */
[----:B------:R-:W-:Y:S01]  /*18d0*/  ISETP.GT.AND P0, PT, R52, R69, PT ;  /* 0x000000453400720c */ /* 0x000fe20003f04270 */
[----:B------:R-:W-:Y:S01]  /*18e0*/  IMAD R61, R102, R59, R60 ;  /* 0x0000003b663d7224 */ /* 0x000fe200078e023c */
[C---:B------:R-:W-:Y:S01]  /*18f0*/  SHF.L.U64.HI R111, R129.reuse, R96, c[0x0][0x19c] ;  /* 0x00006700816f7619 */ /* 0x040fe20000010260 */
[----:B------:R-:W-:Y:S01]  /*1900*/  IMAD R107, R104, c[0x0][0x1a4], R3 ;  /* 0x00006900686b7a24 */ /* 0x000fe200078e0203 */
[----:B------:R-:W-:Y:S01]  /*1910*/  SHF.L.U32 R140, R129, 0x5, RZ ;  /* 0x00000005818c7819 */ /* 0x000fe200000006ff */
[----:B------:R-:W-:Y:S01]  /*1920*/  IMAD.MOV.U32 R3, RZ, RZ, c[0x0][0x1a0] ;  /* 0x00006800ff037624 */ /* 0x000fe200078e00ff */
[----:B------:R-:W-:Y:S01]  /*1930*/  LEA.HI R54, R54, R54, RZ, 0x1 ;  /* 0x0000003636367211 */ /* 0x000fe200078f08ff */
        /* <DEDUP_REMOVED lines=125> */
.L_x_5092:
        /* <DEDUP_REMOVED lines=87> */
.L_x_5066:
[----:B------:R-:W-:Y:S05]  /*2680*/  BSYNC B0 ;  /* 0x0000000000007941 */ /* 0x000fea0003800000 */
.L_x_5065:
        /* <DEDUP_REMOVED lines=57> */
.L_x_5068:
[----:B------:R-:W-:Y:S05]  /*2a20*/  BSYNC B0 ;  /* 0x0000000000007941 */ /* 0x000fea0003800000 */
.L_x_5067:
        /* <DEDUP_REMOVED lines=57> */
.L_x_5070:
[----:B------:R-:W-:Y:S05]  /*2dc0*/  BSYNC B0 ;  /* 0x0000000000007941 */ /* 0x000fea0003800000 */
.L_x_5069:
        /* <DEDUP_REMOVED lines=61> */
.L_x_5072:
[----:B------:R-:W-:Y:S05]  /*31a0*/  BSYNC B0 ;  /* 0x0000000000007941 */ /* 0x000fea0003800000 */
.L_x_5071:
        /* <DEDUP_REMOVED lines=9> */
.L_x_5064:
        /* <DEDUP_REMOVED lines=86> */
.L_x_5077:
[----:B------:R-:W-:Y:S05]  /*37a0*/  BSYNC B0 ;  /* 0x0000000000007941 */ /* 0x000fea0003800000 */
.L_x_5076:
[----:B------:R-:W-:Y:S05]  /*37b0*/  MOV R83, R81 ;  /* 0x0000005100537202 */ /* 0x000fea0000000f00 */
[----:B-----5:R3:W-:Y:S02]  /*37c0*/  STG.E.128 [R82.64], R40 ;  /* 0x0000002852007986 */ /* 0x0207e4000c101d06 */
.L_x_5075:
[----:B------:R-:W-:Y:S05]  /*37d0*/  BSYNC B1 ;  /* 0x0000000000017941 */ /* 0x000fea0003800000 */
.L_x_5074:
        /* <DEDUP_REMOVED lines=88> */
.L_x_5081:
[----:B------:R-:W-:Y:S05]  /*3d60*/  BSYNC B0 ;  /* 0x0000000000007941 */ /* 0x000fea0003800000 */
.L_x_5080:
[C---:B--2---:R-:W-:Y:S04]  /*3d70*/  LEA R2, P0, R140.reuse, R82, 0x1 ;  /* 0x000000528c027211 */ /* 0x044fe800078008ff */
[----:B------:R-:W-:Y:S05]  /*3d80*/  LEA.HI.X R3, R140, R81, R111, 0x1, P0 ;  /* 0x000000518c037211 */ /* 0x000fea00000f0c6f */
[----:B-----5:R2:W-:Y:S04]  /*3d90*/  STG.E.128 [R2.64], R40 ;  /* 0x0000002802007986 */ /* 0x0205e8000c101d06 */
.L_x_5079:
[----:B------:R-:W-:Y:S05]  /*3da0*/  BSYNC B1 ;  /* 0x0000000000017941 */ /* 0x000fea0003800000 */
.L_x_5078:
        /* <DEDUP_REMOVED lines=88> */
.L_x_5085:
[----:B------:R-:W-:Y:S05]  /*4330*/  BSYNC B0 ;  /* 0x0000000000007941 */ /* 0x000fea0003800000 */
.L_x_5084:
[C---:B------:R-:W-:Y:S04]  /*4340*/  LEA R2, P0, R128.reuse, R82, 0x1 ;  /* 0x0000005280027211 */ /* 0x040fe800078008ff */
[----:B------:R-:W-:Y:S05]  /*4350*/  LEA.HI.X R3, R128, R81, R73, 0x1, P0 ;  /* 0x0000005180037211 */ /* 0x000fea00000f0c49 */
[----:B-----5:R3:W-:Y:S04]  /*4360*/  STG.E.128 [R2.64], R40 ;  /* 0x0000002802007986 */ /* 0x0207e8000c101d06 */
.L_x_5083:
[----:B------:R-:W-:Y:S05]  /*4370*/  BSYNC B1 ;  /* 0x0000000000017941 */ /* 0x000fea0003800000 */
.L_x_5082:
        /* <DEDUP_REMOVED lines=88> */
.L_x_5089:
[----:B------:R-:W-:Y:S05]  /*4900*/  BSYNC B0 ;  /* 0x0000000000007941 */ /* 0x000fea0003800000 */
.L_x_5088:
[----:B------:R-:W-:Y:S02]  /*4910*/  MOV R3, 0xc0 ;  /* 0x000000c000037802 */ /* 0x000fe40000000f00 */
[----:B------:R-:W-:Y:S03]  /*4920*/  MOV R83, R81 ;  /* 0x0000005100537202 */ /* 0x000fe60000000f00 */
[C---:B------:R-:W-:Y:S02]  /*4930*/  IMAD R0, R3.reuse, c[0x0][0x19c], RZ ;  /* 0x0000670003007a24 */ /* 0x040fe400078e02ff */
[----:B------:R-:W-:Y:S05]  /*4940*/  IMAD.WIDE.U32 R4, R3, c[0x0][0x198], R82 ;  /* 0x0000660003047a25 */ /* 0x000fea00078e0052 */
[----:B------:R-:W-:Y:S05]  /*4950*/  IADD3 R5, R5, R0, RZ ;  /* 0x0000000005057210 */ /* 0x000fea0007ffe0ff */
[----:B-----5:R3:W-:Y:S02]  /*4960*/  STG.E.128 [R4.64], R40 ;  /* 0x0000002804007986 */ /* 0x0207e4000c101d06 */
.L_x_5087:
[----:B------:R-:W-:Y:S05]  /*4970*/  BSYNC B1 ;  /* 0x0000000000017941 */ /* 0x000fea0003800000 */
.L_x_5086:
        /* <DEDUP_REMOVED lines=8> */
.L_x_5063:
        /* <DEDUP_REMOVED lines=28> */
.L_x_5073:
        /* <DEDUP_REMOVED lines=82> */
.L_x_5090:
        /* <DEDUP_REMOVED lines=9> */
.L_x_5091:
[----:B------:R-:W-:Y:S04]  /*5170*/  IADD3 R11, R11, -0x1, RZ ;  /* 0xffffffff0b0b7810 */ /* 0x000fe80007ffe0ff */
[----:B------:R-:W-:Y:S11]  /*5180*/  ISETP.GT.AND P0, PT, R11, R69, PT ;  /* 0x000000450b00720c */ /* 0x000ff60003f04270 */
[----:B------:R-:W-:Y:S02]  /*5190*/  @!UPT UIADD3 URZ, URZ, URZ, URZ ;  /* 0x0000003f3f3ff290 */ /* 0x000fe4000fffe03f */
[----:B------:R-:W-:-:S05]  /*51a0*/  @P0 BRA `(.L_x_5092) ;  /* 0xffffcf6000000947 */ /* 0x000fca000383ffff */
.L_x_5062:
        /* <DEDUP_REMOVED lines=19> */
[----:B------:R-:W-:Y:S02]  /*52e0*/  LEA R32, P2, R4, c[0x0][0x160], 0x1 ;  /* 0x0000580004207a11 */ /* 0x000fe400078408ff */
[----:B------:R-:W-:Y:S01]  /*52f0*/  LEA.HI.X R11, R118, c[0x0][0x164], R55, 0x1, P3 ;  /* 0x00005900760b7a11 */ /* 0x000fe200018f0c37 */
[C---:B-1----:R-:W-:Y:S02]  /*5300*/  IMAD R3, R2.reuse, 0x40, R56 ;  /* 0x0000004002037824 */ /* 0x042fe400078e0238 */
[----:B------:R-:W-:-:S02]  /*5310*/  IMAD R21, R2, -0x40, R115 ;  /* 0xffffffc002157824 */ /* 0x000fc400078e0273 */
[----:B--2---:R-:W-:Y:S01]  /*5320*/  IMAD.IADD R0, R3, 0x1, R0 ;  /* 0x0000000103007824 */ /* 0x004fe200078e0200 */
[----:B------:R-:W-:Y:S02]  /*5330*/  IADD3.X R3, R55, UR5, RZ, P0, !PT ;  /* 0x0000000537037c10 */ /* 0x000fe400087fe4ff */
[----:B------:R-:W-:Y:S01]  /*5340*/  ISETP.NE.AND P0, PT, RZ, UR4, PT ;  /* 0x00000004ff007c0c */ /* 0x000fe2000bf05270 */
[C---:B------:R-:W-:Y:S01]  /*5350*/  IMAD R5, R59.reuse, R0, RZ ;  /* 0x000000003b057224 */ /* 0x040fe200078e02ff */
[----:B------:R-:W-:Y:S01]  /*5360*/  LEA.HI.X R33, R4, c[0x0][0x164], R3, 0x1, P2 ;  /* 0x0000590004217a11 */ /* 0x000fe200010f0c03 */
[----:B------:R-:W-:-:S03]  /*5370*/  IMAD.SHL.U32 R3, R59, 0x20, RZ ;  /* 0x000000203b037824 */ /* 0x000fc600078e00ff */
        /* <DEDUP_REMOVED lines=33> */
[C---:B------:R-:W-:Y:S02]  /*5590*/  SHF.L.U32 R15, R11.reuse, 0x10, RZ ;  /* 0x000000100b0f7819 */ /* 0x040fe400000006ff */
[----:B------:R-:W-:Y:S02]  /*55a0*/  LOP3.LUT R11, R11, 0xffff0000, RZ, 0xc0, !PT ;  /* 0xffff00000b0b7812 */ /* 0x000fe400078ec0ff */
        /* <DEDUP_REMOVED lines=9> */
[-C--:B------:R-:W-:Y:S01]  /*5640*/  FMUL.FTZ R8, R11, R18.reuse ;  /* 0x000000120b087220 */ /* 0x080fe20000410000 */
[----:B------:R-:W-:Y:S01]  /*5650*/  SHF.L.U32 R6, R6, 0x10, RZ ;  /* 0x0000001006067819 */ /* 0x000fe200000006ff */
[----:B------:R-:W-:-:S02]  /*5660*/  FMUL.FTZ R18, R15, R18 ;  /* 0x000000120f127220 */ /* 0x000fc40000410000 */
[-C--:B------:R-:W-:Y:S02]  /*5670*/  FFMA.FTZ R23, R9, R22.reuse, R23 ;  /* 0x0000001609177223 */ /* 0x080fe40000010017 */
[----:B------:R-:W-:Y:S02]  /*5680*/  FFMA.FTZ R10, R13, R22, -R10 ;  /* 0x000000160d0a7223 */ /* 0x000fe4000001080a */
[----:B------:R-:W-:Y:S02]  /*5690*/  IMAD.U32 R9, R7, 0x10000, RZ ;  /* 0x0001000007097824 */ /* 0x000fe400078e00ff */
[----:B------:R-:W-:Y:S01]  /*56a0*/  FMUL.FTZ R7, R17, R4 ;  /* 0x0000000411077220 */ /* 0x000fe20000410000 */
[----:B------:R-:W-:Y:S01]  /*56b0*/  F2FP.BF16.PACK_AB R10, R23, R10 ;  /* 0x0000000a170a723e */ /* 0x000fe200000010ff */
[----:B------:R-:W-:Y:S02]  /*56c0*/  FMUL.FTZ R13, R14, R4 ;  /* 0x000000040e0d7220 */ /* 0x000fe40000410000 */
[----:B------:R-:W-:-:S02]  /*56d0*/  FFMA.FTZ R11, R11, R20, R18 ;  /* 0x000000140b0b7223 */ /* 0x000fc40000010012 */
[CC--:B------:R-:W-:Y:S02]  /*56e0*/  FMUL.FTZ R4, R19.reuse, R5.reuse ;  /* 0x0000000513047220 */ /* 0x0c0fe40000410000 */
[C---:B------:R-:W-:Y:S02]  /*56f0*/  FMUL.FTZ R18, R16.reuse, R5 ;  /* 0x0000000510127220 */ /* 0x040fe40000410000 */
[-C--:B------:R-:W-:Y:S02]  /*5700*/  FFMA.FTZ R4, R16, R9.reuse, -R4 ;  /* 0x0000000910047223 */ /* 0x080fe40000010804 */
[----:B------:R-:W-:Y:S02]  /*5710*/  FFMA.FTZ R9, R19, R9, R18 ;  /* 0x0000000913097223 */ /* 0x000fe40000010012 */
[----:B------:R-:W-:Y:S02]  /*5720*/  FFMA.FTZ R8, R15, R20, -R8 ;  /* 0x000000140f087223 */ /* 0x000fe40000010808 */
[----:B------:R-:W-:Y:S01]  /*5730*/  FFMA.FTZ R7, R14, R6, -R7 ;  /* 0x000000060e077223 */ /* 0x000fe20000010807 */
[----:B------:R-:W-:Y:S01]  /*5740*/  F2FP.BF16.PACK_AB R4, R9, R4 ;  /* 0x000000040904723e */ /* 0x000fe200000010ff */
[----:B------:R-:W-:Y:S01]  /*5750*/  FFMA.FTZ R6, R17, R6, R13 ;  /* 0x0000000611067223 */ /* 0x000fe2000001000d */
[----:B------:R-:W-:-:S02]  /*5760*/  F2FP.BF16.PACK_AB R11, R11, R8 ;  /* 0x000000080b0b723e */ /* 0x000fc400000010ff */
[----:B------:R-:W-:Y:S01]  /*5770*/  MOV R9, R10 ;  /* 0x0000000a00097202 */ /* 0x000fe20000000f00 */
[----:B------:R-:W-:Y:S01]  /*5780*/  IMAD.MOV.U32 R10, RZ, RZ, R4 ;  /* 0x000000ffff0a7224 */ /* 0x000fe200078e0004 */
[----:B------:R-:W-:Y:S02]  /*5790*/  F2FP.BF16.PACK_AB R8, R6, R7 ;  /* 0x000000070608723e */ /* 0x000fe400000010ff */
.L_x_5099:
[----:B------:R-:W-:Y:S05]  /*57a0*/  BSYNC B0 ;  /* 0x0000000000007941 */ /* 0x000fea0003800000 */
.L_x_5098:
[----:B-----5:R2:W-:Y:S04]  /*57b0*/  STS.64 [R121], R8 ;  /* 0x0000000879007388 */ /* 0x0205e80000000a00 */
[----:B------:R2:W-:Y:S02]  /*57c0*/  STS.64 [R121+0x8], R10 ;  /* 0x0000080a79007388 */ /* 0x0005e40000000a00 */
.L_x_5097:
[----:B------:R-:W-:Y:S05]  /*57d0*/  BSYNC B1 ;  /* 0x0000000000017941 */ /* 0x000fea0003800000 */
.L_x_5096:
        /* <DEDUP_REMOVED lines=29> */
[C---:B---3--:R-:W-:Y:S01]  /*59b0*/  LOP3.LUT R10, R4.reuse, 0xffff0000, RZ, 0xc0, !PT ;  /* 0xffff0000040a7812 */ /* 0x048fe200078ec0ff */
[----:B------:R-:W-:Y:S01]  /*59c0*/  IMAD.U32 R4, R4, 0x10000, RZ ;  /* 0x0001000004047824 */ /* 0x000fe200078e00ff */
[C---:B------:R-:W-:Y:S02]  /*59d0*/  LOP3.LUT R15, R5.reuse, 0xffff0000, RZ, 0xc0, !PT ;  /* 0xffff0000050f7812 */ /* 0x040fe400078ec0ff */
[----:B----4-:R-:W-:Y:S01]  /*59e0*/  LOP3.LUT R17, R6, 0xffff0000, RZ, 0xc0, !PT ;  /* 0xffff000006117812 */ /* 0x010fe200078ec0ff */
[CC--:B------:R-:W-:Y:S01]  /*59f0*/  FMUL.FTZ R14, R0.reuse, R10.reuse ;  /* 0x0000000a000e7220 */ /* 0x0c0fe20000410000 */
[----:B------:R-:W-:Y:S01]  /*5a00*/  SHF.L.U32 R5, R5, 0x10, RZ ;  /* 0x0000001005057819 */ /* 0x000fe200000006ff */
[----:B------:R-:W-:Y:S01]  /*5a10*/  FMUL.FTZ R10, R3, R10 ;  /* 0x0000000a030a7220 */ /* 0x000fe20000410000 */
[----:B------:R-:W-:Y:S01]  /*5a20*/  LOP3.LUT R16, R7, 0xffff0000, RZ, 0xc0, !PT ;  /* 0xffff000007107812 */ /* 0x000fe200078ec0ff */
[-C--:B------:R-:W-:Y:S01]  /*5a30*/  FFMA.FTZ R14, R3, R17.reuse, -R14 ;  /* 0x00000011030e7223 */ /* 0x080fe2000001080e */
[----:B------:R-:W-:Y:S01]  /*5a40*/  SHF.L.U32 R7, R7, 0x10, RZ ;  /* 0x0000001007077819 */ /* 0x000fe200000006ff */
[----:B------:R-:W-:-:S02]  /*5a50*/  FFMA.FTZ R17, R0, R17, R10 ;  /* 0x0000001100117223 */ /* 0x000fc4000001000a */
[-C--:B------:R-:W-:Y:S02]  /*5a60*/  FMUL.FTZ R0, R32, R4.reuse ;  /* 0x0000000420007220 */ /* 0x080fe40000410000 */
[----:B------:R-:W-:Y:S01]  /*5a70*/  FMUL.FTZ R3, R9, R4 ;  /* 0x0000000409037220 */ /* 0x000fe20000410000 */
        /* <DEDUP_REMOVED lines=15> */
.L_x_5102:
[----:B------:R-:W-:Y:S05]  /*5b70*/  BSYNC B0 ;  /* 0x0000000000007941 */ /* 0x000fea0003800000 */
.L_x_5101:
[----:B-----5:R3:W-:Y:S01]  /*5b80*/  STS.128 [R121+0x800], R32 ;  /* 0x0008002079007388 */ /* 0x0207e20000000c00 */
[----:B------:R-:W-:Y:S05]  /*5b90*/  BRA `(.L_x_5100) ;  /* 0x00000e6000007947 */ /* 0x000fea0003800000 */
.L_x_5095:
        /* <DEDUP_REMOVED lines=21> */
[C---:B------:R-:W-:Y:S02]  /*5cf0*/  IADD3 R9, P2, R5.reuse, R0, RZ ;  /* 0x0000000005097210 */ /* 0x040fe40007f5e0ff */
[----:B------:R-:W-:Y:S01]  /*5d00*/  @P0 SHF.R.S32.HI R12, RZ, 0x1, R62 ;  /* 0x00000001ff0c0819 */ /* 0x000fe2000001143e */
[----:B------:R-:W-:Y:S01]  /*5d10*/  IMAD.WIDE R6, R4, 0x2, R10 ;  /* 0x0000000204067825 */ /* 0x000fe200078e020a */
[----:B------:R-:W-:Y:S02]  /*5d20*/  LEA.HI.X.SX32 R8, R5, R22, 0x1, P2 ;  /* 0x0000001605087211 */ /* 0x000fe400010f0eff */
[C---:B--2---:R-:W-:Y:S01]  /*5d30*/  LEA R10, P2, R9.reuse, c[0x0][0x2b0], 0x1 ;  /* 0x0000ac00090a7a11 */ /* 0x044fe200078408ff */
        /* <DEDUP_REMOVED lines=41> */
[----:B----4-:R-:W-:Y:S01]  /*5fd0*/  SHF.L.U32 R11, R15, 0x10, RZ ;  /* 0x000000100f0b7819 */ /* 0x010fe200000006ff */
[----:B------:R-:W-:Y:S01]  /*5fe0*/  FMUL.FTZ R8, R19, R8 ;  /* 0x0000000813087220 */ /* 0x000fe20000410000 */
[C---:B------:R-:W-:Y:S01]  /*5ff0*/  LOP3.LUT R19, R13.reuse, 0xffff0000, RZ, 0xc0, !PT ;  /* 0xffff00000d137812 */ /* 0x040fe200078ec0ff */
[----:B------:R-:W-:Y:S01]  /*6000*/  FMUL.FTZ R7, R4, R7 ;  /* 0x0000000704077220 */ /* 0x000fe20000410000 */
[----:B------:R-:W-:Y:S01]  /*6010*/  SHF.L.U32 R4, R13, 0x10, RZ ;  /* 0x000000100d047819 */ /* 0x000fe200000006ff */
[----:B------:R-:W-:-:S02]  /*6020*/  @!P0 FADD.FTZ R38, -R38, -RZ ;  /* 0x800000ff26268221 */ /* 0x000fc40000010100 */
[----:B------:R-:W-:Y:S01]  /*6030*/  FMUL.FTZ R9, R6, R9 ;  /* 0x0000000906097220 */ /* 0x000fe20000410000 */
[C---:B------:R-:W-:Y:S01]  /*6040*/  LOP3.LUT R6, R12.reuse, 0xffff0000, RZ, 0xc0, !PT ;  /* 0xffff00000c067812 */ /* 0x040fe200078ec0ff */
[----:B------:R-:W-:Y:S02]  /*6050*/  FMUL.FTZ R5, R5, R10 ;  /* 0x0000000a05057220 */ /* 0x000fe40000410000 */
[----:B------:R-:W-:Y:S01]  /*6060*/  IMAD.U32 R10, R12, 0x10000, RZ ;  /* 0x000100000c0a7824 */ /* 0x000fe200078e00ff */
[C---:B------:R-:W-:Y:S01]  /*6070*/  LOP3.LUT R12, R14.reuse, 0xffff0000, RZ, 0xc0, !PT ;  /* 0xffff00000e0c7812 */ /* 0x040fe200078ec0ff */
        /* <DEDUP_REMOVED lines=11> */
[----:B------:R-:W-:Y:S01]  /*6130*/  FFMA.FTZ R5, R28, R11, R5 ;  /* 0x0000000b1c057223 */ /* 0x000fe20000010005 */
[----:B------:R-:W-:Y:S01]  /*6140*/  F2FP.BF16.PACK_AB R16, R23, R10 ;  /* 0x0000000a1710723e */ /* 0x000fe200000010ff */
[----:B------:R-:W-:Y:S01]  /*6150*/  FFMA.FTZ R14, R17, R14, R38 ;  /* 0x0000000e110e7223 */ /* 0x000fe20000010026 */
[----:B------:R-:W-:Y:S01]  /*6160*/  F2FP.BF16.PACK_AB R17, R19, R4 ;  /* 0x000000041311723e */ /* 0x000fe200000010ff */
[----:B------:R-:W-:-:S03]  /*6170*/  FFMA.FTZ R12, R18, R12, R9 ;  /* 0x0000000c120c7223 */ /* 0x000fc60000010009 */
[----:B------:R-:W-:Y:S02]  /*6180*/  F2FP.BF16.PACK_AB R19, R14, R5 ;  /* 0x000000050e13723e */ /* 0x000fe400000010ff */
[----:B------:R-:W-:Y:S02]  /*6190*/  F2FP.BF16.PACK_AB R18, R12, R13 ;  /* 0x0000000d0c12723e */ /* 0x000fe400000010ff */
.L_x_5106:
[----:B------:R-:W-:Y:S05]  /*61a0*/  BSYNC B0 ;  /* 0x0000000000007941 */ /* 0x000fea0003800000 */
.L_x_5105:
[----:B-----5:R3:W-:Y:S04]  /*61b0*/  STS.64 [R121], R16 ;  /* 0x0000001079007388 */ /* 0x0207e80000000a00 */
[----:B------:R3:W-:Y:S02]  /*61c0*/  STS.64 [R121+0x8], R18 ;  /* 0x0000081279007388 */ /* 0x0007e40000000a00 */
.L_x_5104:
[----:B------:R-:W-:Y:S05]  /*61d0*/  BSYNC B1 ;  /* 0x0000000000017941 */ /* 0x000fea0003800000 */
.L_x_5103:
        /* <DEDUP_REMOVED lines=24> */
[----:B------:R-:W2:Y:S01]  /*6360*/  LDG.E.128 R12, [R12.64] ;  /* 0x000000060c0c7981 */ /* 0x000ea2000c1e1d00 */
[----:B------:R-:W-:Y:S01]  /*6370*/  LEA.HI.X R17, R9, c[0x0][0x2b4], R10, 0x1, P2 ;  /* 0x0000ad0009117a11 */ /* 0x000fe200010f0c0a */
[----:B------:R-:W-:Y:S02]  /*6380*/  IMAD.MOV.U32 R9, RZ, RZ, RZ ;  /* 0x000000ffff097224 */ /* 0x000fe400078e00ff */
[----:B------:R-:W-:-:S03]  /*6390*/  @P0 IMAD.MOV R9, RZ, RZ, -R62 ;  /* 0x000000ffff090224 */ /* 0x000fc600078e0a3e */
[----:B------:R-:W3:Y:S02]  /*63a0*/  LDG.E.128 R16, [R16.64] ;  /* 0x0000000610107981 */ /* 0x000ee4000c1e1d00 */
        /* <DEDUP_REMOVED lines=18> */
[C---:B---3--:R-:W-:Y:S01]  /*64d0*/  LOP3.LUT R14, R16.reuse, 0xffff0000, RZ, 0xc0, !PT ;  /* 0xffff0000100e7812 */ /* 0x048fe200078ec0ff */
[----:B------:R-:W-:Y:S01]  /*64e0*/  IMAD.U32 R29, R16, 0x10000, RZ ;  /* 0x00010000101d7824 */ /* 0x000fe200078e00ff */
[----:B------:R-:W-:Y:S01]  /*64f0*/  LOP3.LUT R7, R12, 0xffff0000, RZ, 0xc0, !PT ;  /* 0xffff00000c077812 */ /* 0x000fe200078ec0ff */
[C---:B------:R-:W-:Y:S01]  /*6500*/  IMAD.U32 R12, R15.reuse, 0x10000, RZ ;  /* 0x000100000f0c7824 */ /* 0x040fe200078e00ff */
[----:B------:R-:W-:Y:S01]  /*6510*/  LOP3.LUT R28, R15, 0xffff0000, RZ, 0xc0, !PT ;  /* 0xffff00000f1c7812 */ /* 0x000fe200078ec0ff */
[----:B------:R-:W-:Y:S01]  /*6520*/  @!P0 FADD.FTZ R14, -R14, -RZ ;  /* 0x800000ff0e0e8221 */ /* 0x000fe20000010100 */
[C---:B------:R-:W-:Y:S01]  /*6530*/  SHF.L.U32 R15, R17.reuse, 0x10, RZ ;  /* 0x00000010110f7819 */ /* 0x040fe200000006ff */
[C---:B------:R-:W-:Y:S01]  /*6540*/  IMAD.U32 R31, R18.reuse, 0x10000, RZ ;  /* 0x00010000121f7824 */ /* 0x040fe200078e00ff */
[----:B------:R-:W-:Y:S01]  /*6550*/  LOP3.LUT R30, R17, 0xffff0000, RZ, 0xc0, !PT ;  /* 0xffff0000111e7812 */ /* 0x000fe200078ec0ff */
[----:B------:R-:W-:Y:S01]  /*6560*/  IMAD.U32 R17, R19, 0x10000, RZ ;  /* 0x0001000013117824 */ /* 0x000fe200078e00ff */
[----:B------:R-:W-:Y:S01]  /*6570*/  LOP3.LUT R16, R18, 0xffff0000, RZ, 0xc0, !PT ;  /* 0xffff000012107812 */ /* 0x000fe200078ec0ff */
[----:B------:R-:W-:Y:S01]  /*6580*/  @!P0 FADD.FTZ R15, -R15, -RZ ;  /* 0x800000ff0f0f8221 */ /* 0x000fe20000010100 */
[----:B------:R-:W-:Y:S01]  /*6590*/  LOP3.LUT R19, R19, 0xffff0000, RZ, 0xc0, !PT ;  /* 0xffff000013137812 */ /* 0x000fe200078ec0ff */
[----:B------:R-:W-:-:S02]  /*65a0*/  @!P0 FADD.FTZ R30, -R30, -RZ ;  /* 0x800000ff1e1e8221 */ /* 0x000fc40000010100 */
[----:B------:R-:W-:Y:S02]  /*65b0*/  @!P0 FADD.FTZ R16, -R16, -RZ ;  /* 0x800000ff10108221 */ /* 0x000fe40000010100 */
[----:B------:R-:W-:Y:S01]  /*65c0*/  FMUL.FTZ R14, R7, R14 ;  /* 0x0000000e070e7220 */ /* 0x000fe20000410000 */
[----:B----4-:R-:W-:Y:S01]  /*65d0*/  LOP3.LUT R18, R22, 0xffff0000, RZ, 0xc0, !PT ;  /* 0xffff000016127812 */ /* 0x010fe200078ec0ff */
[----:B------:R-:W-:Y:S02]  /*65e0*/  @!P0 FADD.FTZ R31, -R31, -RZ ;  /* 0x800000ff1f1f8221 */ /* 0x000fe40000010100 */
[C---:B------:R-:W-:Y:S01]  /*65f0*/  IMAD.U32 R7, R21.reuse, 0x10000, RZ ;  /* 0x0001000015077824 */ /* 0x040fe200078e00ff */
[----:B------:R-:W-:Y:S01]  /*6600*/  LOP3.LUT R21, R21, 0xffff0000, RZ, 0xc0, !PT ;  /* 0xffff000015157812 */ /* 0x000fe200078ec0ff */
[----:B------:R-:W-:Y:S01]  /*6610*/  FMUL.FTZ R6, R6, R15 ;  /* 0x0000000f06067220 */ /* 0x000fe20000410000 */
[----:B------:R-:W-:Y:S01]  /*6620*/  SHF.L.U32 R15, R20, 0x10, RZ ;  /* 0x00000010140f7819 */ /* 0x000fe200000006ff */
[----:B------:R-:W-:-:S02]  /*6630*/  FMUL.FTZ R27, R27, R30 ;  /* 0x0000001e1b1b7220 */ /* 0x000fc40000410000 */
[----:B------:R-:W-:Y:S02]  /*6640*/  @!P0 FADD.FTZ R17, -R17, -RZ ;  /* 0x800000ff11118221 */ /* 0x000fe40000010100 */
[----:B------:R-:W-:Y:S01]  /*6650*/  FMUL.FTZ R16, R13, R16 ;  /* 0x000000100d107220 */ /* 0x000fe20000410000 */
[----:B------:R-:W-:Y:S01]  /*6660*/  LOP3.LUT R13, R20, 0xffff0000, RZ, 0xc0, !PT ;  /* 0xffff0000140d7812 */ /* 0x000fe200078ec0ff */
        /* <DEDUP_REMOVED lines=23> */
.L_x_5108:
[----:B------:R-:W-:Y:S05]  /*67e0*/  BSYNC B0 ;  /* 0x0000000000007941 */ /* 0x000fea0003800000 */
.L_x_5107:
[----:B-----5:R1:W-:Y:S01]  /*67f0*/  STS.128 [R121+0x800], R4 ;  /* 0x0008000479007388 */ /* 0x0203e20000000c00 */
[----:B------:R-:W-:Y:S05]  /*6800*/  BRA `(.L_x_5100) ;  /* 0x000001f000007947 */ /* 0x000fea0003800000 */
.L_x_5094:
        /* <DEDUP_REMOVED lines=16> */
.L_x_5110:
[----:B------:R-:W-:Y:S05]  /*6910*/  BSYNC B0 ;  /* 0x0000000000007941 */ /* 0x000fea0003800000 */
.L_x_5109:
        /* <DEDUP_REMOVED lines=14> */
.L_x_5100:
[----:B------:R-:W-:Y:S05]  /*6a00*/  BSYNC B2 ;  /* 0x0000000000027941 */ /* 0x000fea0003800000 */
.L_x_5093:
[----:B------:R-:W-:Y:S01]  /*6a10*/  IADD3 R20, R52, -0x1, RZ ;  /* 0xffffffff34147810 */ /* 0x000fe20007ffe0ff */
[----:B------:R-:W-:Y:S01]  /*6a20*/  BSSY B0, `(.L_x_5111) ;  /* 0x0000010000007945 */ /* 0x000fe20003800000 */
[----:B------:R-:W-:-:S03]  /*6a30*/  LEA R146, P0, R124, c[0x0][0x168], 0x1 ;  /* 0x00005a007c927a11 */ /* 0x000fc600078008ff */
[----:B-12---:R-:W-:Y:S01]  /*6a40*/  IMAD R7, R20, -0x80, R53 ;  /* 0xffffff8014077824 */ /* 0x006fe200078e0235 */
        /* <DEDUP_REMOVED lines=13> */
.L_x_5112:
[----:B------:R-:W-:Y:S05]  /*6b20*/  BSYNC B0 ;  /* 0x0000000000007941 */ /* 0x000fea0003800000 */
.L_x_5111:
        /* <DEDUP_REMOVED lines=12> */
.L_x_5114:
[----:B------:R-:W-:Y:S05]  /*6bf0*/  BSYNC B0 ;  /* 0x0000000000007941 */ /* 0x000fea0003800000 */
.L_x_5113:
        /* <DEDUP_REMOVED lines=15> */
.L_x_5116:
[----:B------:R-:W-:Y:S05]  /*6cf0*/  BSYNC B0 ;  /* 0x0000000000007941 */ /* 0x000fea0003800000 */
.L_x_5115:
        /* <DEDUP_REMOVED lines=11> */
[----:B-1----:R-:W-:-:S05]  /*6db0*/  IMAD.WIDE.U32 R10, R0, 0xc0, R118 ;  /* 0x000000c0000a7825 */ /* 0x002fca00078e0076 */
[----:B------:R-:W-:-:S05]  /*6dc0*/  IADD3 R11, R11, UR4, RZ ;  /* 0x000000040b0b7c10 */ /* 0x000fca000fffe0ff */
[----:B------:R-:W-:Y:S01]  /*6dd0*/  @!PT LDS RZ, [RZ] ;  /* 0x00000000fffff984 */ /* 0x000fe20000000800 */
[----:B------:R-:W-:Y:S01]  /*6de0*/  @!PT LDS RZ, [RZ] ;  /* 0x00000000fffff984 */ /* 0x000fe20000000800 */
[----:B------:R-:W-:Y:S01]  /*6df0*/  @!PT LDS RZ, [RZ] ;  /* 0x00000000fffff984 */ /* 0x000fe20000000800 */
[----:B------:R1:W-:Y:S02]  /*6e00*/  LDGSTS.E.BYPASS.LTC128B.128 [R121+0x2800], [R10.64] ;  /* 0x028000000a797fae */ /* 0x0003e4000b901d46 */
.L_x_5118:
[----:B------:R-:W-:Y:S05]  /*6e10*/  BSYNC B0 ;  /* 0x0000000000007941 */ /* 0x000fea0003800000 */
.L_x_5117:
        /* <DEDUP_REMOVED lines=12> */
[----:B------:R-:W1:Y:S04]  /*6ee0*/  S2R R94, SR_TID.X ;  /* 0x00000000005e7919 */ /* 0x000e680000002100 */
[----:B------:R-:W-:Y:S01]  /*6ef0*/  BAR.SYNC.DEFER_BLOCKING 0x0 ;  /* 0x0000000000007b1d */ /* 0x000fe20000010000 */
[----:B------:R-:W-:-:S04]  /*6f00*/  LEA R150, P0, R104, c[0x0][0x170], 0x1 ;  /* 0x00005c0068967a11 */ /* 0x000fc800078008ff */
[----:B------:R-:W-:Y:S01]  /*6f10*/  LEA.HI.X R151, R104, c[0x0][0x174], R107, 0x1, P0 ;  /* 0x00005d0068977a11 */ /* 0x000fe200000f0c6b */
[----:B------:R-:W-:Y:S01]  /*6f20*/  BSSY B0, `(.L_x_5119) ;  /* 0x0000016000007945 */ /* 0x000fe20003800000 */
[----:B-1----:R-:W-:-:S04]  /*6f30*/  SHF.R.S32.HI R3, RZ, 0x1f, R94 ;  /* 0x0000001fff037819 */ /* 0x002fc8000001145e */
[----:B------:R-:W-:Y:S01]  /*6f40*/  LEA.HI R135, R3, R94, RZ, 0x5 ;  /* 0x0000005e03877211 */ /* 0x000fe200078f28ff */
[----:B------:R1:W-:Y:S03]  /*6f50*/  @P2 STS [R121+0x3000], RZ ;  /* 0x003000ff79002388 */ /* 0x0003e60000000800 */
[----:B------:R-:W-:Y:S01]  /*6f60*/  LOP3.LUT R9, R135, 0xffffffe0, RZ, 0xc0, !PT ;  /* 0xffffffe087097812 */ /* 0x000fe200078ec0ff */
[----:B------:R1:W-:Y:S04]  /*6f70*/  @P2 STS [R121+0x3004], RZ ;  /* 0x003004ff79002388 */ /* 0x0003e80000000800 */
[----:B------:R1:W-:Y:S01]  /*6f80*/  @P2 STS.64 [R121+0x3008], RZ ;  /* 0x003008ff79002388 */ /* 0x0003e20000000a00 */
[----:B------:R-:W-:-:S05]  /*6f90*/  IMAD.IADD R6, R94, 0x1, -R9 ;  /* 0x000000015e067824 */ /* 0x000fca00078e0a09 */
[----:B------:R-:W-:-:S04]  /*6fa0*/  SHF.R.S32.HI R123, RZ, 0x1f, R6 ;  /* 0x0000001fff7b7819 */ /* 0x000fc80000011406 */
[----:B------:R-:W-:-:S04]  /*6fb0*/  LEA.HI R123, R123, R6, RZ, 0x2 ;  /* 0x000000067b7b7211 */ /* 0x000fc800078f10ff */
[----:B------:R-:W-:Y:S01]  /*6fc0*/  SHF.R.S32.HI R123, RZ, 0x2, R123 ;  /* 0x00000002ff7b7819 */ /* 0x000fe2000001147b */
        /* <DEDUP_REMOVED lines=11> */
.L_x_5120:
[----:B-1----:R-:W-:Y:S05]  /*7080*/  BSYNC B0 ;  /* 0x0000000000007941 */ /* 0x002fea0003800000 */
.L_x_5119:
        /* <DEDUP_REMOVED lines=13> */
.L_x_5122:
[----:B------:R-:W-:Y:S05]  /*7160*/  BSYNC B0 ;  /* 0x0000000000007941 */ /* 0x000fea0003800000 */
.L_x_5121:
        /* <DEDUP_REMOVED lines=15> */
.L_x_5124:
[----:B------:R-:W-:Y:S05]  /*7260*/  BSYNC B0 ;  /* 0x0000000000007941 */ /* 0x000fea0003800000 */
.L_x_5123:
        /* <DEDUP_REMOVED lines=21> */
.L_x_5126:
[----:B------:R-:W-:Y:S05]  /*73c0*/  BSYNC B0 ;  /* 0x0000000000007941 */ /* 0x000fea0003800000 */
.L_x_5125:
[CC--:B-1----:R-:W-:Y:S01]  /*73d0*/  LEA.HI R5, R3.reuse, R94.reuse, RZ, 0x4 ;  /* 0x0000005e03057211 */ /* 0x0c2fe200078f20ff */
[----:B------:R-:W-:Y:S01]  /*73e0*/  IMAD.SHL.U32 R103, R94, 0x2, RZ ;  /* 0x000000025e677824 */ /* 0x000fe200078e00ff */
[----:B------:R-:W-:Y:S01]  /*73f0*/  LEA.HI R4, R3, R94, RZ, 0x3 ;  /* 0x0000005e03047211 */ /* 0x000fe200078f18ff */
[----:B------:R-:W0:Y:S01]  /*7400*/  LDGDEPBAR ;  /* 0x00000000000079af */ /* 0x000e220000000000 */
[----:B------:R-:W-:Y:S02]  /*7410*/  SHF.R.S32.HI R6, RZ, 0x4, R5 ;  /* 0x00000004ff067819 */ /* 0x000fe40000011405 */
[----:B------:R-:W-:Y:S02]  /*7420*/  LOP3.LUT R5, R5, 0xfffffff0, RZ, 0xc0, !PT ;  /* 0xfffffff005057812 */ /* 0x000fe400078ec0ff */
[----:B------:R-:W-:Y:S02]  /*7430*/  LOP3.LUT R3, R4, 0xfffffff8, RZ, 0xc0, !PT ;  /* 0xfffffff804037812 */ /* 0x000fe400078ec0ff */
[----:B------:R-:W-:Y:S01]  /*7440*/  LOP3.LUT R131, R54, 0x7fffffe, RZ, 0xc0, !PT ;  /* 0x07fffffe36837812 */ /* 0x000fe200078ec0ff */
[C---:B------:R-:W-:Y:S01]  /*7450*/  IMAD.IADD R122, R94.reuse, 0x1, -R5 ;  /* 0x000000015e7a7824 */ /* 0x040fe200078e0a05 */
[----:B------:R-:W-:Y:S01]  /*7460*/  SHF.R.S32.HI R5, RZ, 0x3, R4 ;  /* 0x00000003ff057819 */ /* 0x000fe20000011404 */
[----:B------:R-:W-:Y:S01]  /*7470*/  IMAD.IADD R94, R94, 0x1, -R3 ;  /* 0x000000015e5e7824 */ /* 0x000fe200078e0a03 */
[----:B------:R-:W-:Y:S01]  /*7480*/  LEA.HI R21, R6, R6, RZ, 0x1 ;  /* 0x0000000606157211 */ /* 0x000fe200078f08ff */
[----:B------:R-:W-:Y:S01]  /*7490*/  IMAD.IADD R131, R122, 0x1, -R131 ;  /* 0x000000017a837824 */ /* 0x000fe200078e0a83 */
[----:B------:R-:W-:-:S02]  /*74a0*/  SHF.R.S32.HI R7, RZ, 0x1f, R122 ;  /* 0x0000001fff077819 */ /* 0x000fc4000001147a */
        /* <DEDUP_REMOVED lines=10> */
[----:B------:R-:W-:Y:S01]  /*7550*/  SHF.R.S32.HI R135, RZ, 0x5, R135 ;  /* 0x00000005ff877819 */ /* 0x000fe20000011487 */
[----:B------:R-:W-:Y:S01]  /*7560*/  IMAD.IADD R94, R94, 0x1, -R7 ;  /* 0x000000015e5e7824 */ /* 0x000fe200078e0a07 */
[----:B------:R-:W-:Y:S01]  /*7570*/  LOP3.LUT R122, R122, 0xffffff00, RZ, 0xc0, !PT ;  /* 0xffffff007a7a7812 */ /* 0x000fe200078ec0ff */
[C---:B------:R-:W-:Y:S01]  /*7580*/  IMAD.SHL.U32 R6, R0.reuse, 0x40, RZ ;  /* 0x0000004000067824 */ /* 0x040fe200078e00ff */
[C---:B------:R-:W-:Y:S01]  /*7590*/  LOP3.LUT P0, RZ, R3.reuse, 0x2, RZ, 0xc0, !PT ;  /* 0x0000000203ff7812 */ /* 0x040fe2000780c0ff */
[----:B------:R-:W-:Y:S01]  /*75a0*/  IMAD.SHL.U32 R4, R3, 0x40, RZ ;  /* 0x0000004003047824 */ /* 0x000fe200078e00ff */
[----:B------:R-:W-:Y:S01]  /*75b0*/  LOP3.LUT P2, RZ, R0, 0x2, RZ, 0xc0, !PT ;  /* 0x0000000200ff7812 */ /* 0x000fe2000784c0ff */
[C---:B------:R-:W-:Y:S01]  /*75c0*/  IMAD R94, R21.reuse, 0x8, R94 ;  /* 0x00000008155e7824 */ /* 0x040fe200078e025e */
        /* <DEDUP_REMOVED lines=16> */
[----:B------:R-:W-:Y:S01]  /*76d0*/  LOP3.LUT R5, R5, R4, RZ, 0x3c, !PT ;  /* 0x0000000405057212 */ /* 0x000fe200078e3cff */
[----:B------:R-:W-:Y:S01]  /*76e0*/  I2F R22, R23 ;  /* 0x0000001700167306 */ /* 0x000fe20000201400 */
[----:B------:R-:W-:Y:S01]  /*76f0*/  SEL R3, R3, 0xffffffe0, !P2 ;  /* 0xffffffe003037807 */ /* 0x000fe20005000000 */
[----:B------:R-:W-:Y:S01]  /*7700*/  IMAD.IADD R96, R21, 0x1, R96 ;  /* 0x0000000115607824 */ /* 0x000fe200078e0260 */
[C---:B------:R-:W-:Y:S01]  /*7710*/  IADD3 R91, R23.reuse, 0x19, RZ ;  /* 0x00000019175b7810 */ /* 0x040fe20007ffe0ff */
[----:B------:R-:W-:Y:S01]  /*7720*/  IMAD.U32 R94, R94, 0x20, R5 ;  /* 0x000000205e5e7824 */ /* 0x000fe200078e0005 */
[C---:B------:R-:W-:Y:S01]  /*7730*/  IADD3 R129, R23.reuse, 0x10, RZ ;  /* 0x0000001017817810 */ /* 0x040fe20007ffe0ff */
[----:B------:R-:W-:Y:S01]  /*7740*/  IMAD.SHL.U32 R96, R96, 0x2, RZ ;  /* 0x0000000260607824 */ /* 0x000fe200078e00ff */
[C---:B------:R-:W-:Y:S01]  /*7750*/  IADD3 R101, R23.reuse, 0x11, RZ ;  /* 0x0000001117657810 */ /* 0x040fe20007ffe0ff */
[----:B------:R-:W-:Y:S01]  /*7760*/  IMAD.SHL.U32 R94, R94, 0x2, RZ ;  /* 0x000000025e5e7824 */ /* 0x000fe200078e00ff */
[----:B------:R-:W-:Y:S01]  /*7770*/  I2F R100, R91 ;  /* 0x0000005b00647306 */ /* 0x000fe20000201400 */
[----:B------:R-:W-:Y:S01]  /*7780*/  IMAD.IADD R95, R96, 0x1, R3 ;  /* 0x00000001605f7824 */ /* 0x000fe200078e0203 */
[----:B------:R-:W-:Y:S01]  /*7790*/  LDSM.16.M88.4 R8, [R96] ;  /* 0x000000006008783b */ /* 0x000fe20000000200 */
[----:B------:R-:W-:Y:S01]  /*77a0*/  IADD3 R99, R23, 0x18, RZ ;  /* 0x0000001817637810 */ /* 0x000fe20007ffe0ff */
[----:B------:R-:W-:Y:S01]  /*77b0*/  IMAD.IADD R122, R21, 0x1, R122 ;  /* 0x00000001157a7824 */ /* 0x000fe200078e027a */
[C---:B------:R-:W-:Y:S01]  /*77c0*/  IADD3 R0, R94.reuse, 0x1000, RZ ;  /* 0x000010005e007810 */ /* 0x040fe20007ffe0ff */
[----:B------:R-:W1:Y:S01]  /*77d0*/  LDSM.16.M88.4 R28, [R94+0x1000] ;  /* 0x001000005e1c783b */ /* 0x000e620000000200 */
[----:B------:R-:W-:Y:S01]  /*77e0*/  IADD3 R93, R94, 0x1020, RZ ;  /* 0x000010205e5d7810 */ /* 0x000fe20007ffe0ff */
[----:B--2---:R-:W-:Y:S01]  /*77f0*/  I2F R118, R129 ;  /* 0x0000008100767306 */ /* 0x004fe20000201400 */
[----:B------:R-:W-:Y:S01]  /*7800*/  @P0 IADD3 R93, R0, -0x20, RZ ;  /* 0xffffffe0005d0810 */ /* 0x000fe20007ffe0ff */
[----:B------:R-:W-:Y:S01]  /*7810*/  LDSM.16.M88.4 R4, [R95] ;  /* 0x000000005f04783b */ /* 0x000fe20000000200 */
[----:B------:R-:W-:Y:S01]  /*7820*/  IMAD.U32 R0, R2, 0x10, R123 ;  /* 0x0000001002007824 */ /* 0x000fe200078e007b */
[----:B------:R-:W-:-:S02]  /*7830*/  IADD3 R87, R23, 0x20, RZ ;  /* 0x0000002017577810 */ /* 0x000fc40007ffe0ff */
[----:B------:R-:W-:Y:S01]  /*7840*/  LDSM.16.M88.4 R40, [R93] ;  /* 0x000000005d28783b */ /* 0x000fe20000000200 */
[----:B------:R-:W-:Y:S01]  /*7850*/  IADD3 R89, R23, 0x21, RZ ;  /* 0x0000002117597810 */ /* 0x000fe20007ffe0ff */
[----:B------:R-:W-:Y:S01]  /*7860*/  I2F R114, R129 ;  /* 0x0000008100727306 */ /* 0x000fe20000201400 */
[----:B------:R-:W-:Y:S01]  /*7870*/  IADD3 R0, -R115, 0x1, R0 ;  /* 0x0000000173007810 */ /* 0x000fe20007ffe100 */
[----:B------:R-:W2:Y:S01]  /*7880*/  LDSM.16.M88.4 R36, [R94+0x1400] ;  /* 0x001400005e24783b */ /* 0x000ea20000000200 */
[C---:B------:R-:W-:Y:S02]  /*7890*/  IADD3 R83, R23.reuse, 0x28, RZ ;  /* 0x0000002817537810 */ /* 0x040fe40007ffe0ff */
[----:B------:R-:W-:Y:S01]  /*78a0*/  IADD3 R0, R0, c[0x0][0x2e8], R53 ;  /* 0x0000ba0000007a10 */ /* 0x000fe20007ffe035 */
[----:B---3--:R-:W3:Y:S01]  /*78b0*/  LDSM.16.M88.4 R32, [R93+0x400] ;  /* 0x000400005d20783b */ /* 0x008ee20000000200 */
[----:B------:R-:W-:Y:S01]  /*78c0*/  IADD3 R79, R23, 0x8, RZ ;  /* 0x00000008174f7810 */ /* 0x000fe20007ffe0ff */
[----:B------:R-:W-:Y:S01]  /*78d0*/  I2F R116, R101 ;  /* 0x0000006500747306 */ /* 0x000fe20000201400 */
[C---:B------:R-:W-:Y:S01]  /*78e0*/  IADD3 R2, R0.reuse, 0x8, RZ ;  /* 0x0000000800027810 */ /* 0x040fe20007ffe0ff */
[----:B------:R-:W5:Y:S01]  /*78f0*/  LDSM.16.M88.4 R24, [R94+0x1800] ;  /* 0x001800005e18783b */ /* 0x000f620000000200 */
[----:B------:R-:W-:-:S02]  /*7900*/  IMNMX R0, R0, R53, PT ;  /* 0x0000003500007217 */ /* 0x000fc40003800200 */
[----:B------:R-:W-:Y:S01]  /*7910*/  IMNMX R2, R2, R53, PT ;  /* 0x0000003502027217 */ /* 0x000fe20003800200 */
[----:B------:R-:W4:Y:S01]  /*7920*/  LDSM.16.M88.4 R44, [R93+0x800] ;  /* 0x000800005d2c783b */ /* 0x000f220000000200 */
[C---:B------:R-:W-:Y:S01]  /*7930*/  ISETP.GE.AND P2, PT, R99.reuse, R0, PT ;  /* 0x000000006300720c */ /* 0x040fe20003f46270 */
[----:B------:R-:W-:Y:S01]  /*7940*/  I2F R110, R99 ;  /* 0x00000063006e7306 */ /* 0x000fe20000201400 */
[----:B------:R-:W-:Y:S02]  /*7950*/  ISETP.GE.AND P0, PT, R99, R2, PT ;  /* 0x000000026300720c */ /* 0x000fe40003f06270 */
[----:B------:R-:W-:Y:S02]  /*7960*/  IADD3 R77, R23, 0x9, RZ ;  /* 0x00000009174d7810 */ /* 0x000fe40007ffe0ff */
[C---:B------:R-:W-:Y:S02]  /*7970*/  ISETP.GE.AND P6, PT, R129.reuse, R0, PT ;  /* 0x000000008100720c */ /* 0x040fe40003fc6270 */
[----:B------:R-:W-:Y:S01]  /*7980*/  ISETP.GE.AND P4, PT, R129, R2, PT ;  /* 0x000000028100720c */ /* 0x000fe20003f86270 */
[----:B------:R-:W-:Y:S01]  /*7990*/  I2F R102, R99 ;  /* 0x0000006300667306 */ /* 0x000fe20000201400 */
[----:B------:R-:W-:-:S02]  /*79a0*/  ISETP.GE.AND P5, PT, R101, R0, PT ;  /* 0x000000006500720c */ /* 0x000fc40003fa6270 */
[----:B------:R-:W-:Y:S02]  /*79b0*/  ISETP.GE.AND P3, PT, R101, R2, PT ;  /* 0x000000026500720c */ /* 0x000fe40003f66270 */
[C---:B------:R-:W-:Y:S01]  /*79c0*/  IADD3 R81, R23.reuse, 0x1, RZ ;  /* 0x0000000117517810 */ /* 0x040fe20007ffe0ff */
[C---:B-1----:R-:W-:Y:S01]  /*79d0*/  HMMA.16816.F32.BF16 R12, R8.reuse, R28, RZ ;  /* 0x0000001c080c723c */ /* 0x042fe200000418ff */
        /* <DEDUP_REMOVED lines=11> */
[----:B--2---:R-:W-:Y:S01]  /*7a90*/  HMMA.16816.F32.BF16 R16, R8, R36, RZ ;  /* 0x000000240810723c */ /* 0x004fe200000418ff */
[C---:B------:R-:W-:Y:S01]  /*7aa0*/  IADD3 R135, R23.reuse, 0x61, RZ ;  /* 0x0000006117877810 */ /* 0x040fe20007ffe0ff */
[----:B------:R-:W-:Y:S01]  /*7ab0*/  I2F R90, R87 ;  /* 0x00000057005a7306 */ /* 0x000fe20000201400 */
[C---:B------:R-:W-:Y:S02]  /*7ac0*/  IADD3 R59, R23.reuse, 0x48, RZ ;  /* 0x00000048173b7810 */ /* 0x040fe40007ffe0ff */
[C---:B------:R-:W-:Y:S02]  /*7ad0*/  IADD3 R63, R23.reuse, 0x50, RZ ;  /* 0x00000050173f7810 */ /* 0x040fe40007ffe0ff */
[C---:B------:R-:W-:Y:S01]  /*7ae0*/  IADD3 R57, R23.reuse, 0x51, RZ ;  /* 0x0000005117397810 */ /* 0x040fe20007ffe0ff */
[----:B------:R-:W-:Y:S01]  /*7af0*/  HMMA.16816.F32.BF16 R12, R4, R40, R12 ;  /* 0x00000028040c723c */ /* 0x000fe2000004180c */
[C---:B------:R-:W-:Y:S01]  /*7b00*/  IADD3 R177, R23.reuse, 0x79, RZ ;  /* 0x0000007917b17810 */ /* 0x040fe20007ffe0ff */
[----:B------:R-:W-:Y:S01]  /*7b10*/  I2F R92, R89 ;  /* 0x00000059005c7306 */ /* 0x000fe20000201400 */
[----:B------:R-:W-:-:S02]  /*7b20*/  IADD3 R55, R23, 0x59, RZ ;  /* 0x0000005917377810 */ /* 0x000fc40007ffe0ff */
[----:B------:R-:W-:-:S03]  /*7b30*/  IADD3 R53, R23, 0x68, RZ ;  /* 0x0000006817357810 */ /* 0x000fc60007ffe0ff */
[----:B------:R-:W-:Y:S01]  /*7b40*/  HMMA.16816.F32.BF16 R28, R4, R42, R28 ;  /* 0x0000002a041c723c */ /* 0x000fe2000004181c */
[----:B------:R-:W1:Y:S01]  /*7b50*/  LDSM.16.M88.4 R40, [R94+0x1c00] ;  /* 0x001c00005e28783b */ /* 0x000e620000000200 */
[----:B------:R-:W-:Y:S06]  /*7b60*/  I2F R112, R101 ;  /* 0x0000006500707306 */ /* 0x000fec0000201400 */
[----:B------:R-:W-:Y:S02]  /*7b70*/  HMMA.16816.F32.BF16 R36, R8, R38, RZ ;  /* 0x000000260824723c */ /* 0x000fe400000418ff */
[----:B------:R-:W-:Y:S06]  /*7b80*/  I2F R88, R89 ;  /* 0x0000005900587306 */ /* 0x000fec0000201400 */
[----:B------:R-:W-:Y:S01]  /*7b90*/  FMUL.FTZ R12, R12, c[0x0][0x2ec] ;  /* 0x0000bb000c0c7a20 */ /* 0x000fe20000410000 */
[----:B---3--:R-:W-:Y:S01]  /*7ba0*/  HMMA.16816.F32.BF16 R16, R4, R32, R16 ;  /* 0x000000200410723c */ /* 0x008fe20000041810 */
[----:B------:R-:W-:Y:S01]  /*7bb0*/  FMUL.FTZ R13, R13, c[0x0][0x2ec] ;  /* 0x0000bb000d0d7a20 */ /* 0x000fe20000410000 */
[----:B------:R-:W-:Y:S01]  /*7bc0*/  I2F R82, R83 ;  /* 0x0000005300527306 */ /* 0x000fe20000201400 */
[----:B------:R-:W-:-:S02]  /*7bd0*/  FMUL.FTZ R14, R14, c[0x0][0x2ec] ;  /* 0x0000bb000e0e7a20 */ /* 0x000fc40000410000 */
[----:B------:R-:W-:Y:S02]  /*7be0*/  FMUL.FTZ R132, R15, c[0x0][0x2ec] ;  /* 0x0000bb000f847a20 */ /* 0x000fe40000410000 */
[----:B------:R-:W-:Y:S02]  /*7bf0*/  FMUL.FTZ R28, R28, c[0x0][0x2ec] ;  /* 0x0000bb001c1c7a20 */ /* 0x000fe40000410000 */
[----:B------:R-:W-:Y:S01]  /*7c00*/  FMUL.FTZ R29, R29, c[0x0][0x2ec] ;  /* 0x0000bb001d1d7a20 */ /* 0x000fe20000410000 */
[----:B------:R-:W-:Y:S01]  /*7c10*/  MUFU.TANH R49, R12 ;  /* 0x0000000c00317308 */ /* 0x000fe20000002400 */
[----:B------:R-:W-:Y:S02]  /*7c20*/  FMUL.FTZ R133, R30, c[0x0][0x2ec] ;  /* 0x0000bb001e857a20 */ /* 0x000fe40000410000 */
[----:B------:R-:W-:Y:S02]  /*7c30*/  FMUL.FTZ R130, R31, c[0x0][0x2ec] ;  /* 0x0000bb001f827a20 */ /* 0x000fe40000410000 */
[----:B------:R-:W-:Y:S01]  /*7c40*/  HMMA.16816.F32.BF16 R36, R4, R34, R36 ;  /* 0x000000220424723c */ /* 0x000fe20000041824 */
[----:B------:R-:W-:Y:S02]  /*7c50*/  LDSM.16.M88.4 R32, [R94+0x2000] ;  /* 0x002000005e20783b */ /* 0x000fe40000000200 */
[----:B------:R-:W-:Y:S06]  /*7c60*/  MUFU.TANH R128, R13 ;  /* 0x0000000d00807308 */ /* 0x000fec0000002400 */
[----:B------:R-:W-:-:S02]  /*7c70*/  FMUL.FTZ R16, R16, c[0x0][0x2ec] ;  /* 0x0000bb0010107a20 */ /* 0x000fc40000410000 */
[----:B------:R5:W2:Y:S01]  /*7c80*/  MUFU.TANH R54, R14 ;  /* 0x0000000e00367308 */ /* 0x000aa20000002400 */
[----:B------:R-:W-:Y:S02]  /*7c90*/  FMUL.FTZ R136, R17, c[0x0][0x2ec] ;  /* 0x0000bb0011887a20 */ /* 0x000fe40000410000 */
[----:B------:R-:W-:Y:S02]  /*7ca0*/  FMUL.FTZ R147, R18, c[0x0][0x2ec] ;  /* 0x0000bb0012937a20 */ /* 0x000fe40000410000 */
[----:B------:R-:W-:-:S03]  /*7cb0*/  FMUL.FTZ R149, R19, c[0x0][0x2ec] ;  /* 0x0000bb0013957a20 */ /* 0x000fc60000410000 */
[----:B------:R-:W-:Y:S05]  /*7cc0*/  MUFU.TANH R134, R28 ;  /* 0x0000001c00867308 */ /* 0x000fea0000002400 */
[----:B------:R-:W-:Y:S02]  /*7cd0*/  FMUL.FTZ R36, R36, c[0x0][0x2ec] ;  /* 0x0000bb0024247a20 */ /* 0x000fe40000410000 */
[----:B------:R-:W-:Y:S01]  /*7ce0*/  FMUL.FTZ R37, R37, c[0x0][0x2ec] ;  /* 0x0000bb0025257a20 */ /* 0x000fe20000410000 */
[----:B-----5:R-:W-:Y:S01]  /*7cf0*/  HMMA.16816.F32.BF16 R12, R8, R24, RZ ;  /* 0x00000018080c723c */ /* 0x020fe200000418ff */
[----:B------:R3:W-:Y:S01]  /*7d00*/  MUFU.TANH R120, R29 ;  /* 0x0000001d00787308 */ /* 0x0007e20000002400 */
[----:B------:R-:W-:-:S02]  /*7d10*/  FMUL.FTZ R38, R38, c[0x0][0x2ec] ;  /* 0x0000bb0026267a20 */ /* 0x000fc40000410000 */
[----:B--2---:R-:W-:-:S04]  /*7d20*/  FFMA.FTZ R54, R97, R22, R54 ;  /* 0x0000001661367223 */ /* 0x004fc80000010036 */
[----:B------:R-:W-:Y:S01]  /*7d30*/  HMMA.16816.F32.BF16 R24, R8, R26, RZ ;  /* 0x0000001a0818723c */ /* 0x000fe200000418ff */
[----:B------:R1:W-:Y:S01]  /*7d40*/  MUFU.TANH R137, R16 ;  /* 0x0000001000897308 */ /* 0x0003e20000002400 */
[----:B---3--:R-:W2:Y:S07]  /*7d50*/  LDSM.16.M88.4 R28, [R93+0xc00] ;  /* 0x000c00005d1c783b */ /* 0x008eae0000000200 */
[----:B------:R-:W-:Y:S07]  /*7d60*/  MUFU.TANH R139, R36 ;  /* 0x00000024008b7308 */ /* 0x000fee0000002400 */
[----:B----4-:R-:W-:Y:S01]  /*7d70*/  HMMA.16816.F32.BF16 R12, R4, R44, R12 ;  /* 0x0000002c040c723c */ /* 0x010fe2000004180c */
[----:B------:R-:W3:Y:S06]  /*7d80*/  MUFU.TANH R143, R37 ;  /* 0x00000025008f7308 */ /* 0x000eec0000002400 */
[----:B------:R-:W-:Y:S01]  /*7d90*/  FMUL.FTZ R44, R39, c[0x0][0x2ec] ;  /* 0x0000bb00272c7a20 */ /* 0x000fe20000410000 */
[C---:B-1----:R-:W-:Y:S01]  /*7da0*/  HMMA.16816.F32.BF16 R16, R8.reuse, R40, RZ ;  /* 0x000000280810723c */ /* 0x042fe200000418ff */
[----:B------:R-:W-:Y:S01]  /*7db0*/  IADD3 R45, R23, 0x60, RZ ;  /* 0x00000060172d7810 */ /* 0x000fe20007ffe0ff */
[----:B------:R1:W-:Y:S06]  /*7dc0*/  MUFU.TANH R156, R38 ;  /* 0x00000026009c7308 */ /* 0x0003ec0000002400 */
[----:B------:R-:W-:Y:S02]  /*7dd0*/  HMMA.16816.F32.BF16 R40, R8, R42, RZ ;  /* 0x0000002a0828723c */ /* 0x000fe400000418ff */
[----:B------:R-:W4:Y:S01]  /*7de0*/  MUFU.TANH R44, R44 ;  /* 0x0000002c002c7308 */ /* 0x000f220000002400 */
[----:B---3--:R-:W-:-:S05]  /*7df0*/  FFMA.FTZ R108, R97, R108, R143 ;  /* 0x0000006c616c7223 */ /* 0x008fca000001008f */
[----:B------:R-:W-:Y:S01]  /*7e00*/  FMUL.FTZ R12, R12, c[0x0][0x2ec] ;  /* 0x0000bb000c0c7a20 */ /* 0x000fe20000410000 */
[C---:B------:R-:W-:Y:S01]  /*7e10*/  HMMA.16816.F32.BF16 R24, R4.reuse, R46, R24 ;  /* 0x0000002e0418723c */ /* 0x040fe20000041818 */
[----:B-1----:R-:W1:Y:S01]  /*7e20*/  LDSM.16.M88.4 R36, [R93+0x1000] ;  /* 0x001000005d24783b */ /* 0x002e620000000200 */
[----:B------:R-:W-:Y:S01]  /*7e30*/  FMUL.FTZ R161, R13, c[0x0][0x2ec] ;  /* 0x0000bb000da17a20 */ /* 0x000fe20000410000 */
[----:B------:R-:W3:Y:S01]  /*7e40*/  MUFU.TANH R141, R12 ;  /* 0x0000000c008d7308 */ /* 0x000ee20000002400 */
[----:B------:R-:W-:Y:S02]  /*7e50*/  FMUL.FTZ R163, R14, c[0x0][0x2ec] ;  /* 0x0000bb000ea37a20 */ /* 0x000fe40000410000 */
[----:B------:R-:W-:Y:S02]  /*7e60*/  FMUL.FTZ R165, R15, c[0x0][0x2ec] ;  /* 0x0000bb000fa57a20 */ /* 0x000fe40000410000 */
[----:B--2---:R-:W-:Y:S01]  /*7e70*/  HMMA.16816.F32.BF16 R16, R4, R28, R16 ;  /* 0x0000001c0410723c */ /* 0x004fe20000041810 */
[----:B----4-:R-:W-:-:S02]  /*7e80*/  FFMA.FTZ R131, R97, R100, R44 ;  /* 0x0000006461837223 */ /* 0x010fc4000001002c */
[----:B------:R-:W2:Y:S01]  /*7e90*/  MUFU.TANH R147, R147 ;  /* 0x0000009300937308 */ /* 0x000ea20000002400 */
[----:B------:R-:W-:-:S04]  /*7ea0*/  FFMA.FTZ R102, R97, R102, R156 ;  /* 0x0000006661667223 */ /* 0x000fc8000001009c */
[----:B------:R-:W-:Y:S01]  /*7eb0*/  HMMA.16816.F32.BF16 R40, R4, R30, R40 ;  /* 0x0000001e0428723c */ /* 0x000fe20000041828 */
[----:B------:R-:W-:Y:S01]  /*7ec0*/  LDSM.16.M88.4 R28, [R93+0x1400] ;  /* 0x001400005d1c783b */ /* 0x000fe20000000200 */
[----:B------:R-:W-:Y:S01]  /*7ed0*/  FSEL R129, R102, -INF , !P0 ;  /* 0xff80000066817808 */ /* 0x000fe20004000000 */
[----:B------:R-:W4:Y:S01]  /*7ee0*/  MUFU.TANH R136, R136 ;  /* 0x0000008800887308 */ /* 0x000f220000002400 */
[----:B---3--:R-:W-:Y:S01]  /*7ef0*/  FFMA.FTZ R98, R97, R98, R141 ;  /* 0x0000006261627223 */ /* 0x008fe2000001008d */
[----:B------:R-:W-:-:S03]  /*7f00*/  ISETP.GE.AND P0, PT, R89, R2, PT ;  /* 0x000000025900720c */ /* 0x000fc60003f06270 */
[C---:B------:R-:W-:Y:S01]  /*7f10*/  HMMA.16816.F32.BF16 R12, R8.reuse, R32, RZ ;  /* 0x00000020080c723c */ /* 0x040fe200000418ff */
[----:B------:R-:W-:Y:S02]  /*7f20*/  FMUL.FTZ R24, R24, c[0x0][0x2ec] ;  /* 0x0000bb0018187a20 */ /* 0x000fe40000410000 */
[----:B------:R-:W-:Y:S01]  /*7f30*/  FMUL.FTZ R26, R26, c[0x0][0x2ec] ;  /* 0x0000bb001a1a7a20 */ /* 0x000fe20000410000 */
[----:B------:R-:W-:Y:S01]  /*7f40*/  MUFU.TANH R161, R161 ;  /* 0x000000a100a17308 */ /* 0x000fe20000002400 */
[----:B--2---:R-:W-:Y:S02]  /*7f50*/  FFMA.FTZ R114, R97, R114, R147 ;  /* 0x0000007261727223 */ /* 0x004fe40000010093 */
[----:B------:R-:W-:Y:S01]  /*7f60*/  FMUL.FTZ R27, R27, c[0x0][0x2ec] ;  /* 0x0000bb001b1b7a20 */ /* 0x000fe20000410000 */
[----:B------:R-:W-:Y:S01]  /*7f70*/  HMMA.16816.F32.BF16 R32, R8, R34, RZ ;  /* 0x000000220820723c */ /* 0x000fe200000418ff */
[----:B------:R-:W-:Y:S02]  /*7f80*/  FMUL.FTZ R153, R16, c[0x0][0x2ec] ;  /* 0x0000bb0010997a20 */ /* 0x000fe40000410000 */
[----:B------:R-:W-:Y:S01]  /*7f90*/  FMUL.FTZ R138, R17, c[0x0][0x2ec] ;  /* 0x0000bb00118a7a20 */ /* 0x000fe20000410000 */
[----:B------:R-:W2:Y:S01]  /*7fa0*/  MUFU.TANH R163, R163 ;  /* 0x000000a300a37308 */ /* 0x000ea20000002400 */
[----:B------:R-:W-:-:S02]  /*7fb0*/  FMUL.FTZ R155, R18, c[0x0][0x2ec] ;  /* 0x0000bb00129b7a20 */ /* 0x000fc40000410000 */
[----:B------:R-:W-:Y:S02]  /*7fc0*/  FMUL.FTZ R47, R19, c[0x0][0x2ec] ;  /* 0x0000bb00132f7a20 */ /* 0x000fe40000410000 */
[----:B------:R-:W-:Y:S02]  /*7fd0*/  FMUL.FTZ R40, R40, c[0x0][0x2ec] ;  /* 0x0000bb0028287a20 */ /* 0x000fe40000410000 */
[----:B------:R-:W-:Y:S01]  /*7fe0*/  FMUL.FTZ R41, R41, c[0x0][0x2ec] ;  /* 0x0000bb0029297a20 */ /* 0x000fe20000410000 */
[----:B------:R-:W-:Y:S01]  /*7ff0*/  I2F R86, R83 ;  /* 0x0000005300567306 */ /* 0x000fe20000201400 */
[----:B------:R-:W-:Y:S02]  /*8000*/  FMUL.FTZ R42, R42, c[0x0][0x2ec] ;  /* 0x0000bb002a2a7a20 */ /* 0x000fe40000410000 */
[----:B------:R-:W-:Y:S01]  /*8010*/  FMUL.FTZ R152, R43, c[0x0][0x2ec] ;  /* 0x0000bb002b987a20 */ /* 0x000fe20000410000 */
[----:B-1----:R-:W-:Y:S01]  /*8020*/  HMMA.16816.F32.BF16 R16, R4, R36, R12 ;  /* 0x000000240410723c */ /* 0x002fe2000004180c */
[----:B------:R-:W1:Y:S01]  /*8030*/  LDSM.16.M88.4 R12, [R94+0x2400] ;  /* 0x002400005e0c783b */ /* 0x000e620000000200 */
[----:B----4-:R-:W-:-:S02]  /*8040*/  FFMA.FTZ R46, R97, R116, R136 ;  /* 0x00000074612e7223 */ /* 0x010fc40000010088 */
[----:B------:R-:W-:Y:S01]  /*8050*/  MUFU.TANH R157, R40 ;  /* 0x00000028009d7308 */ /* 0x000fe20000002400 */
[----:B--2---:R-:W-:Y:S02]  /*8060*/  FFMA.FTZ R90, R97, R90, R163 ;  /* 0x0000005a615a7223 */ /* 0x004fe400000100a3 */
[----:B------:R-:W-:Y:S01]  /*8070*/  FSEL R46, R46, -INF , !P5 ;  /* 0xff8000002e2e7808 */ /* 0x000fe20006800000 */
[----:B------:R-:W-:Y:S01]  /*8080*/  HMMA.16816.F32.BF16 R32, R4, R38, R32 ;  /* 0x000000260420723c */ /* 0x000fe20000041820 */
[----:B------:R-:W-:Y:S01]  /*8090*/  LDSM.16.M88.4 R36, [R93+0x1800] ;  /* 0x001800005d24783b */ /* 0x000fe20000000200 */
[----:B------:R-:W-:Y:S01]  /*80a0*/  ISETP.GE.AND P5, PT, R87, R0, PT ;  /* 0x000000005700720c */ /* 0x000fe20003fa6270 */
[----:B------:R-:W-:Y:S01]  /*80b0*/  FFMA.FTZ R161, R97, R92, R161 ;  /* 0x0000005c61a17223 */ /* 0x000fe200000100a1 */
[----:B------:R-:W-:Y:S01]  /*80c0*/  MUFU.TANH R148, R41 ;  /* 0x0000002900947308 */ /* 0x000fe20000002400 */
[----:B------:R-:W-:Y:S01]  /*80d0*/  FMUL.FTZ R25, R25, c[0x0][0x2ec] ;  /* 0x0000bb0019197a20 */ /* 0x000fe20000410000 */
[----:B------:R-:W-:-:S02]  /*80e0*/  FSEL R102, R98, -INF , !P5 ;  /* 0xff80000062667808 */ /* 0x000fc40006800000 */
[----:B------:R-:W-:-:S04]  /*80f0*/  ISETP.GE.AND P5, PT, R81, R0, PT ;  /* 0x000000005100720c */ /* 0x000fc80003fa6270 */
[----:B------:R1:W-:Y:S04]  /*8100*/  MUFU.TANH R162, R42 ;  /* 0x0000002a00a27308 */ /* 0x0003e80000002400 */
        /* <DEDUP_REMOVED lines=8> */
[----:B------:R-:W-:Y:S01]  /*8190*/  MUFU.TANH R168, R17 ;  /* 0x0000001100a87308 */ /* 0x000fe20000002400 */
[----:B------:R-:W-:Y:S01]  /*81a0*/  FMUL.FTZ R35, R35, c[0x0][0x2ec] ;  /* 0x0000bb0023237a20 */ /* 0x000fe20000410000 */
[----:B-1----:R-:W-:Y:S06]  /*81b0*/  HMMA.16816.F32.BF16 R40, R8, R12, RZ ;  /* 0x0000000c0828723c */ /* 0x002fec00000418ff */
[----:B------:R-:W-:Y:S08]  /*81c0*/  MUFU.TANH R170, R18 ;  /* 0x0000001200aa7308 */ /* 0x000ff00000002400 */
[----:B------:R1:W-:Y:S08]  /*81d0*/  MUFU.TANH R164, R19 ;  /* 0x0000001300a47308 */ /* 0x0003f00000002400 */
[----:B------:R-:W2:Y:S02]  /*81e0*/  MUFU.TANH R149, R149 ;  /* 0x0000009500957308 */ /* 0x000ea40000002400 */
[----:B------:R-:W-:Y:S06]  /*81f0*/  HMMA.16816.F32.BF16 R40, R4, R28, R40 ;  /* 0x0000001c0428723c */ /* 0x000fec0000041828 */
[----:B------:R-:W3:Y:S02]  /*8200*/  MUFU.TANH R165, R165 ;  /* 0x000000a500a57308 */ /* 0x000ee40000002400 */
[----:B-1----:R-:W-:Y:S01]  /*8210*/  HMMA.16816.F32.BF16 R16, R8, R14, RZ ;  /* 0x0000000e0810723c */ /* 0x002fe200000418ff */
[----:B------:R-:W1:Y:S05]  /*8220*/  LDSM.16.M88.4 R12, [R94+0x2800] ;  /* 0x002800005e0c783b */ /* 0x000e6a0000000200 */
[----:B------:R4:W5:Y:S01]  /*8230*/  MUFU.TANH R159, R24 ;  /* 0x00000018009f7308 */ /* 0x0009620000002400 */
[----:B--2---:R-:W-:-:S07]  /*8240*/  FFMA.FTZ R149, R97, R112, R149 ;  /* 0x0000007061957223 */ /* 0x004fce0000010095 */
[----:B------:R-:W2:Y:S01]  /*8250*/  MUFU.TANH R166, R26 ;  /* 0x0000001a00a67308 */ /* 0x000ea20000002400 */
[----:B---3--:R-:W-:Y:S02]  /*8260*/  FFMA.FTZ R163, R97, R88, R165 ;  /* 0x0000005861a37223 */ /* 0x008fe400000100a5 */
[----:B------:R-:W-:Y:S01]  /*8270*/  FMUL.FTZ R28, R41, c[0x0][0x2ec] ;  /* 0x0000bb00291c7a20 */ /* 0x000fe20000410000 */
[----:B------:R-:W-:Y:S01]  /*8280*/  IADD3 R41, R23, 0x69, RZ ;  /* 0x0000006917297810 */ /* 0x000fe20007ffe0ff */
[----:B------:R-:W-:Y:S01]  /*8290*/  FMUL.FTZ R40, R40, c[0x0][0x2ec] ;  /* 0x0000bb0028287a20 */ /* 0x000fe20000410000 */
[----:B------:R-:W-:Y:S02]  /*82a0*/  FSEL R163, R163, -INF , !P0 ;  /* 0xff800000a3a37808 */ /* 0x000fe40004000000 */
[----:B------:R3:W-:Y:S01]  /*82b0*/  MUFU.TANH R99, R28 ;  /* 0x0000001c00637308 */ /* 0x0007e20000002400 */
[C---:B----4-:R-:W-:Y:S01]  /*82c0*/  FFMA.FTZ R24, R97.reuse, R118, R137 ;  /* 0x0000007661187223 */ /* 0x050fe20000010089 */
[----:B------:R-:W-:Y:S01]  /*82d0*/  FSEL R137, R114, -INF , !P4 ;  /* 0xff80000072897808 */ /* 0x000fe20006000000 */
[----:B-----5:R-:W-:Y:S01]  /*82e0*/  FFMA.FTZ R82, R97, R82, R159 ;  /* 0x0000005261527223 */ /* 0x020fe2000001009f */
[----:B------:R-:W-:Y:S01]  /*82f0*/  HMMA.16816.F32.BF16 R16, R4, R30, R16 ;  /* 0x0000001e0410723c */ /* 0x000fe20000041810 */
[----:B------:R-:W-:Y:S01]  /*8300*/  ISETP.GE.AND P4, PT, R91, R2, PT ;  /* 0x000000025b00720c */ /* 0x000fe20003f86270 */
[----:B------:R-:W-:Y:S01]  /*8310*/  FMUL.FTZ R43, R43, c[0x0][0x2ec] ;  /* 0x0000bb002b2b7a20 */ /* 0x000fe20000410000 */
[----:B------:R-:W-:Y:S01]  /*8320*/  FSEL R24, R24, -INF , !P6 ;  /* 0xff80000018187808 */ /* 0x000fe20007000000 */
[----:B------:R-:W4:Y:S01]  /*8330*/  I2F R78, R79 ;  /* 0x0000004f004e7306 */ /* 0x000f220000201400 */
[----:B------:R-:W-:Y:S01]  /*8340*/  ISETP.GE.AND P6, PT, R91, R0, PT ;  /* 0x000000005b00720c */ /* 0x000fe20003fc6270 */
[----:B--2---:R-:W-:Y:S01]  /*8350*/  FFMA.FTZ R86, R97, R86, R166 ;  /* 0x0000005661567223 */ /* 0x004fe200000100a6 */
[----:B------:R-:W-:-:S02]  /*8360*/  FSEL R131, R131, -INF , !P4 ;  /* 0xff80000083837808 */ /* 0x000fc40006000000 */
[----:B------:R-:W-:Y:S02]  /*8370*/  FSEL R100, R108, -INF , !P6 ;  /* 0xff8000006c647808 */ /* 0x000fe40007000000 */
[C---:B------:R-:W-:Y:S01]  /*8380*/  ISETP.GE.AND P6, PT, R83.reuse, R0, PT ;  /* 0x000000005300720c */ /* 0x040fe20003fc6270 */
[----:B---3--:R-:W-:Y:S01]  /*8390*/  FMUL.FTZ R28, R42, c[0x0][0x2ec] ;  /* 0x0000bb002a1c7a20 */ /* 0x008fe20000410000 */
[----:B------:R-:W2:Y:S01]  /*83a0*/  I2F R76, R77 ;  /* 0x0000004d004c7306 */ /* 0x000ea20000201400 */
[-C--:B------:R-:W-:Y:S02]  /*83b0*/  ISETP.GE.AND P4, PT, R83, R2.reuse, PT ;  /* 0x000000025300720c */ /* 0x080fe40003f86270 */
[----:B------:R-:W-:Y:S02]  /*83c0*/  FSEL R82, R82, -INF , !P6 ;  /* 0xff80000052527808 */ /* 0x000fe40007000000 */
[----:B------:R-:W-:Y:S01]  /*83d0*/  ISETP.GE.AND P0, PT, R79, R2, PT ;  /* 0x000000024f00720c */ /* 0x000fe20003f06270 */
[----:B----4-:R-:W-:-:S02]  /*83e0*/  FFMA.FTZ R108, R97, R78, R134 ;  /* 0x0000004e616c7223 */ /* 0x010fc40000010086 */
[----:B------:R3:W-:Y:S01]  /*83f0*/  MUFU.TANH R44, R28 ;  /* 0x0000001c002c7308 */ /* 0x0007e20000002400 */
[----:B------:R-:W-:Y:S02]  /*8400*/  ISETP.GE.AND P6, PT, R77, R0, PT ;  /* 0x000000004d00720c */ /* 0x000fe40003fc6270 */
[----:B------:R-:W-:Y:S01]  /*8410*/  FMUL.FTZ R16, R16, c[0x0][0x2ec] ;  /* 0x0000bb0010107a20 */ /* 0x000fe20000410000 */
[----:B------:R-:W-:Y:S01]  /*8420*/  IADD3 R91, R23, 0x70, RZ ;  /* 0x00000070175b7810 */ /* 0x000fe20007ffe0ff */
[----:B------:R-:W-:-:S03]  /*8430*/  FMUL.FTZ R17, R17, c[0x0][0x2ec] ;  /* 0x0000bb0011117a20 */ /* 0x000fc60000410000 */
[----:B------:R-:W4:Y:S01]  /*8440*/  MUFU.TANH R133, R133 ;  /* 0x0000008500857308 */ /* 0x000f220000002400 */
[----:B--2---:R-:W-:-:S05]  /*8450*/  FFMA.FTZ R116, R97, R76, R120 ;  /* 0x0000004c61747223 */ /* 0x004fca0000010078 */
[----:B------:R-:W-:Y:S02]  /*8460*/  FSEL R116, R116, -INF , !P6 ;  /* 0xff80000074747808 */ /* 0x000fe40007000000 */
[----:B------:R-:W2:Y:S01]  /*8470*/  MUFU.TANH R130, R130 ;  /* 0x0000008200827308 */ /* 0x000ea20000002400 */
[----:B---3--:R-:W3:Y:S01]  /*8480*/  LDSM.16.M88.4 R28, [R94+0x2c00] ;  /* 0x002c00005e1c783b */ /* 0x008ee20000000200 */
[----:B------:R-:W-:-:S06]  /*8490*/  ISETP.GE.AND P6, PT, R71, R0, PT ;  /* 0x000000004700720c */ /* 0x000fcc0003fc6270 */
[----:B------:R5:W-:Y:S01]  /*84a0*/  MUFU.TANH R101, R40 ;  /* 0x0000002800657308 */ /* 0x000be20000002400 */
[----:B----4-:R-:W-:-:S05]  /*84b0*/  FFMA.FTZ R133, R97, R78, R133 ;  /* 0x0000004e61857223 */ /* 0x010fca0000010085 */
[----:B------:R-:W-:Y:S02]  /*84c0*/  FSEL R175, R133, -INF , !P0 ;  /* 0xff80000085af7808 */ /* 0x000fe40004000000 */
[----:B------:R-:W-:Y:S01]  /*84d0*/  MUFU.TANH R167, R32 ;  /* 0x0000002000a77308 */ /* 0x000fe20000002400 */
[----:B--2---:R-:W-:Y:S01]  /*84e0*/  FFMA.FTZ R130, R97, R76, R130 ;  /* 0x0000004c61827223 */ /* 0x004fe20000010082 */
[----:B------:R-:W-:Y:S01]  /*84f0*/  ISETP.GE.AND P0, PT, R73, R2, PT ;  /* 0x000000024900720c */ /* 0x000fe20003f06270 */
[----:B-----5:R-:W-:-:S05]  /*8500*/  FFMA.FTZ R40, R97, R110, R139 ;  /* 0x0000006e61287223 */ /* 0x020fca000001008b */
[----:B------:R-:W-:Y:S01]  /*8510*/  MUFU.TANH R158, R33 ;  /* 0x00000021009e7308 */ /* 0x000fe20000002400 */
[----:B------:R-:W-:Y:S02]  /*8520*/  FSEL R139, R149, -INF , !P3 ;  /* 0xff800000958b7808 */ /* 0x000fe40005800000 */
[----:B------:R-:W-:Y:S02]  /*8530*/  ISETP.GE.AND P3, PT, R87, R2, PT ;  /* 0x000000025700720c */ /* 0x000fe40003f66270 */
[----:B------:R-:W-:Y:S02]  /*8540*/  FSEL R40, R40, -INF , !P2 ;  /* 0xff80000028287808 */ /* 0x000fe40005000000 */
[----:B------:R-:W-:Y:S01]  /*8550*/  ISETP.GE.AND P2, PT, R89, R0, PT ;  /* 0x000000005900720c */ /* 0x000fe20003f46270 */
[----:B------:R-:W-:Y:S01]  /*8560*/  MUFU.TANH R172, R34 ;  /* 0x0000002200ac7308 */ /* 0x000fe20000002400 */
[----:B------:R-:W-:Y:S02]  /*8570*/  FSEL R165, R90, -INF , !P3 ;  /* 0xff8000005aa57808 */ /* 0x000fe40005800000 */
[----:B------:R-:W-:-:S02]  /*8580*/  FSEL R98, R161, -INF , !P2 ;  /* 0xff800000a1627808 */ /* 0x000fc40005000000 */
[----:B------:R-:W-:Y:S02]  /*8590*/  FSEL R161, R86, -INF , !P4 ;  /* 0xff80000056a17808 */ /* 0x000fe40006000000 */
[----:B------:R-:W-:Y:S01]  /*85a0*/  ISETP.GE.AND P2, PT, R79, R0, PT ;  /* 0x000000004f00720c */ /* 0x000fe20003f46270 */
[----:B------:R1:W-:Y:S01]  /*85b0*/  MUFU.TANH R171, R35 ;  /* 0x0000002300ab7308 */ /* 0x0003e20000002400 */
[-C--:B------:R-:W-:Y:S02]  /*85c0*/  ISETP.GE.AND P4, PT, R77, R2.reuse, PT ;  /* 0x000000024d00720c */ /* 0x080fe40003f86270 */
[----:B------:R-:W-:Y:S02]  /*85d0*/  FSEL R108, R108, -INF , !P2 ;  /* 0xff8000006c6c7808 */ /* 0x000fe40005000000 */
[----:B------:R-:W-:Y:S02]  /*85e0*/  FSEL R173, R130, -INF , !P4 ;  /* 0xff80000082ad7808 */ /* 0x000fe40006000000 */
[----:B------:R-:W-:Y:S01]  /*85f0*/  ISETP.GE.AND P3, PT, R81, R2, PT ;  /* 0x000000025100720c */ /* 0x000fe20003f66270 */
[----:B------:R-:W2:Y:S01]  /*8600*/  I2F R80, R81 ;  /* 0x0000005100507306 */ /* 0x000ea20000201400 */
[----:B------:R-:W-:-:S02]  /*8610*/  ISETP.GE.AND P2, PT, R73, R0, PT ;  /* 0x000000004900720c */ /* 0x000fc40003f46270 */
[----:B------:R-:W-:Y:S02]  /*8620*/  ISETP.GE.AND P4, PT, R71, R2, PT ;  /* 0x000000024700720c */ /* 0x000fe40003f86270 */
[C---:B------:R-:W-:Y:S02]  /*8630*/  IADD3 R87, R23.reuse, 0x71, RZ ;  /* 0x0000007117577810 */ /* 0x040fe40007ffe0ff */
[----:B------:R-:W-:Y:S01]  /*8640*/  IADD3 R89, R23, 0x78, RZ ;  /* 0x0000007817597810 */ /* 0x000fe20007ffe0ff */
[C---:B-1----:R-:W-:Y:S01]  /*8650*/  HMMA.16816.F32.BF16 R32, R8.reuse, R12, RZ ;  /* 0x0000000c0820723c */ /* 0x042fe200000418ff */
[----:B------:R1:W-:Y:S07]  /*8660*/  I2F R72, R73 ;  /* 0x0000004900487306 */ /* 0x0003ee0000201400 */
[----:B------:R-:W-:Y:S01]  /*8670*/  HMMA.16816.F32.BF16 R12, R8, R14, RZ ;  /* 0x0000000e080c723c */ /* 0x000fe200000418ff */
[----:B------:R4:W5:Y:S01]  /*8680*/  I2F R70, R71 ;  /* 0x0000004700467306 */ /* 0x0009620000201400 */
[----:B--2---:R-:W-:-:S07]  /*8690*/  FFMA.FTZ R128, R97, R80, R128 ;  /* 0x0000005061807223 */ /* 0x004fce0000010080 */
[----:B------:R-:W-:Y:S01]  /*86a0*/  MUFU.TANH R79, R16 ;  /* 0x00000010004f7308 */ /* 0x000fe20000002400 */
[----:B-1----:R-:W-:-:S06]  /*86b0*/  FMUL.FTZ R73, R18, c[0x0][0x2ec] ;  /* 0x0000bb0012497a20 */ /* 0x002fcc0000410000 */
[C---:B------:R-:W-:Y:S01]  /*86c0*/  HMMA.16816.F32.BF16 R32, R4.reuse, R36, R32 ;  /* 0x000000240420723c */ /* 0x040fe20000041820 */
[----:B------:R1:W-:Y:S01]  /*86d0*/  MUFU.TANH R81, R17 ;  /* 0x0000001100517308 */ /* 0x0003e20000002400 */
[----:B----4-:R-:W-:Y:S02]  /*86e0*/  FMUL.FTZ R71, R19, c[0x0][0x2ec] ;  /* 0x0000bb0013477a20 */ /* 0x010fe40000410000 */
[CC--:B-----5:R-:W-:Y:S02]  /*86f0*/  FFMA.FTZ R157, R97.reuse, R70.reuse, R157 ;  /* 0x00000046619d7223 */ /* 0x0e0fe4000001009d */
[----:B------:R-:W-:Y:S02]  /*8700*/  FFMA.FTZ R162, R97, R70, R162 ;  /* 0x0000004661a27223 */ /* 0x000fe400000100a2 */
[----:B------:R-:W-:Y:S01]  /*8710*/  HMMA.16816.F32.BF16 R12, R4, R38, R12 ;  /* 0x00000026040c723c */ /* 0x000fe2000004180c */
[----:B------:R-:W2:Y:S07]  /*8720*/  MUFU.TANH R132, R132 ;  /* 0x0000008400847308 */ /* 0x000eae0000002400 */
[----:B---3--:R-:W-:Y:S01]  /*8730*/  HMMA.16816.F32.BF16 R36, R8, R28, RZ ;  /* 0x0000001c0824723c */ /* 0x008fe200000418ff */
[----:B-1----:R-:W1:Y:S01]  /*8740*/  LDSM.16.M88.4 R16, [R93+0x1c00] ;  /* 0x001c00005d10783b */ /* 0x002e620000000200 */
[----:B------:R-:W-:Y:S01]  /*8750*/  I2F R74, R75 ;  /* 0x0000004b004a7306 */ /* 0x000fe20000201400 */
[----:B------:R-:W-:-:S04]  /*8760*/  DEPBAR.LE SB0, 0x0 ;  /* 0x000080000000791a */ /* 0x000fc80000000000 */
[----:B------:R-:W-:Y:S01]  /*8770*/  FSEL R28, R157, -INF , !P6 ;  /* 0xff8000009d1c7808 */ /* 0x000fe20007000000 */
[----:B------:R-:W-:Y:S01]  /*8780*/  HMMA.16816.F32.BF16 R8, R8, R30, RZ ;  /* 0x0000001e0808723c */ /* 0x000fe200000418ff */
[----:B--2---:R-:W-:Y:S01]  /*8790*/  FFMA.FTZ R132, R97, R80, R132 ;  /* 0x0000005061847223 */ /* 0x004fe20000010084 */
[----:B------:R-:W2:Y:S01]  /*87a0*/  MUFU.TANH R153, R153 ;  /* 0x0000009900997308 */ /* 0x000ea20000002400 */
[----:B------:R-:W-:Y:S01]  /*87b0*/  FSEL R80, R128, -INF , !P5 ;  /* 0xff80000080507808 */ /* 0x000fe20006800000 */
[----:B------:R-:W-:Y:S01]  /*87c0*/  FMUL.FTZ R35, R35, c[0x0][0x2ec] ;  /* 0x0000bb0023237a20 */ /* 0x000fe20000410000 */
[C---:B------:R-:W-:Y:S02]  /*87d0*/  ISETP.GE.AND P5, PT, R75.reuse, R0, PT ;  /* 0x000000004b00720c */ /* 0x040fe40003fa6270 */
[----:B------:R-:W-:Y:S01]  /*87e0*/  FSEL R149, R132, -INF , !P3 ;  /* 0xff80000084957808 */ /* 0x000fe20005800000 */
[----:B------:R-:W-:Y:S01]  /*87f0*/  FMUL.FTZ R30, R14, c[0x0][0x2ec] ;  /* 0x0000bb000e1e7a20 */ /* 0x000fe20000410000 */
[----:B------:R-:W-:Y:S01]  /*8800*/  ISETP.GE.AND P3, PT, R75, R2, PT ;  /* 0x000000024b00720c */ /* 0x000fe20003f66270 */
[----:B------:R-:W3:Y:S01]  /*8810*/  MUFU.TANH R155, R155 ;  /* 0x0000009b009b7308 */ /* 0x000ee20000002400 */
[----:B------:R-:W-:Y:S01]  /*8820*/  FMUL.FTZ R13, R13, c[0x0][0x2ec] ;  /* 0x0000bb000d0d7a20 */ /* 0x000fe20000410000 */
[----:B------:R-:W-:Y:S01]  /*8830*/  FSEL R157, R162, -INF , !P4 ;  /* 0xff800000a29d7808 */ /* 0x000fe20006000000 */
[----:B------:R-:W-:Y:S01]  /*8840*/  FMUL.FTZ R15, R15, c[0x0][0x2ec] ;  /* 0x0000bb000f0f7a20 */ /* 0x000fe20000410000 */
[----:B------:R-:W-:-:S02]  /*8850*/  ISETP.GE.AND P6, PT, R61, R0, PT ;  /* 0x000000003d00720c */ /* 0x000fc40003fc6270 */
[----:B------:R-:W-:Y:S02]  /*8860*/  ISETP.GE.AND P4, PT, R61, R2, PT ;  /* 0x000000023d00720c */ /* 0x000fe40003f86270 */
[----:B------:R-:W-:Y:S01]  /*8870*/  MUFU.TANH R138, R138 ;  /* 0x0000008a008a7308 */ /* 0x000fe20000002400 */
[----:B--2---:R-:W-:-:S07]  /*8880*/  FFMA.FTZ R153, R97, R74, R153 ;  /* 0x0000004a61997223 */ /* 0x004fce0000010099 */
[----:B------:R-:W2:Y:S01]  /*8890*/  MUFU.TANH R47, R47 ;  /* 0x0000002f002f7308 */ /* 0x000ea20000002400 */
[----:B---3--:R-:W-:Y:S01]  /*88a0*/  FFMA.FTZ R77, R97, R74, R155 ;  /* 0x0000004a614d7223 */ /* 0x008fe2000001009b */
[----:B------:R-:W-:Y:S02]  /*88b0*/  FSEL R74, R153, -INF , !P5 ;  /* 0xff800000994a7808 */ /* 0x000fe40006800000 */
[----:B------:R-:W-:Y:S02]  /*88c0*/  ISETP.GE.AND P5, PT, R69, R0, PT ;  /* 0x000000004500720c */ /* 0x000fe40003fa6270 */
[----:B------:R-:W-:Y:S01]  /*88d0*/  FSEL R77, R77, -INF , !P3 ;  /* 0xff8000004d4d7808 */ /* 0x000fe20005800000 */
[----:B-1----:R-:W-:Y:S01]  /*88e0*/  HMMA.16816.F32.BF16 R36, R4, R16, R36 ;  /* 0x000000100424723c */ /* 0x002fe20000041824 */
[----:B------:R1:W-:Y:S01]  /*88f0*/  I2F R68, R69 ;  /* 0x0000004500447306 */ /* 0x0003e20000201400 */
[----:B------:R-:W-:-:S06]  /*8900*/  ISETP.GE.AND P3, PT, R69, R2, PT ;  /* 0x000000024500720c */ /* 0x000fcc0003f66270 */
[----:B------:R-:W-:Y:S01]  /*8910*/  HMMA.16816.F32.BF16 R8, R4, R18, R8 ;  /* 0x000000120408723c */ /* 0x000fe20000041808 */
[----:B--2---:R-:W-:Y:S01]  /*8920*/  FFMA.FTZ R159, R97, R72, R47 ;  /* 0x00000048619f7223 */ /* 0x004fe2000001002f */
[----:B------:R-:W2:Y:S04]  /*8930*/  I2F R66, R67 ;  /* 0x0000004300427306 */ /* 0x000ea80000201400 */
[----:B------:R-:W-:Y:S02]  /*8940*/  FSEL R159, R159, -INF , !P0 ;  /* 0xff8000009f9f7808 */ /* 0x000fe40004000000 */
[----:B------:R-:W-:Y:S01]  /*8950*/  ISETP.GE.AND P0, PT, R67, R2, PT ;  /* 0x000000024300720c */ /* 0x000fe20003f06270 */
[----:B-1----:R-:W-:Y:S01]  /*8960*/  FMUL.FTZ R69, R32, c[0x0][0x2ec] ;  /* 0x0000bb0020457a20 */ /* 0x002fe20000410000 */
[----:B------:R-:W-:Y:S01]  /*8970*/  I2F R26, R45 ;  /* 0x0000002d001a7306 */ /* 0x000fe20000201400 */
[----:B------:R-:W-:-:S02]  /*8980*/  FFMA.FTZ R32, R97, R72, R138 ;  /* 0x0000004861207223 */ /* 0x000fc4000001008a */
[----:B------:R-:W-:Y:S02]  /*8990*/  FMUL.FTZ R72, R33, c[0x0][0x2ec] ;  /* 0x0000bb0021487a20 */ /* 0x000fe40000410000 */
[----:B------:R-:W-:Y:S01]  /*89a0*/  FMUL.FTZ R33, R34, c[0x0][0x2ec] ;  /* 0x0000bb0022217a20 */ /* 0x000fe20000410000 */
[----:B------:R-:W-:Y:S01]  /*89b0*/  FSEL R32, R32, -INF , !P2 ;  /* 0xff80000020207808 */ /* 0x000fe20005000000 */
[----:B------:R-:W-:Y:S01]  /*89c0*/  FMUL.FTZ R36, R36, c[0x0][0x2ec] ;  /* 0x0000bb0024247a20 */ /* 0x000fe20000410000 */
[----:B------:R-:W1:Y:S01]  /*89d0*/  MUFU.TANH R47, R69 ;  /* 0x00000045002f7308 */ /* 0x000e620000002400 */
[----:B--2---:R-:W-:Y:S01]  /*89e0*/  FFMA.FTZ R169, R97, R66, R169 ;  /* 0x0000004261a97223 */ /* 0x004fe200000100a9 */
[----:B------:R-:W-:Y:S01]  /*89f0*/  ISETP.GE.AND P2, PT, R67, R0, PT ;  /* 0x000000004300720c */ /* 0x000fe20003f46270 */
[----:B------:R-:W-:Y:S02]  /*8a00*/  FMUL.FTZ R5, R37, c[0x0][0x2ec] ;  /* 0x0000bb0025057a20 */ /* 0x000fe40000410000 */
[----:B------:R-:W-:-:S02]  /*8a10*/  FFMA.FTZ R34, R97, R68, R148 ;  /* 0x0000004461227223 */ /* 0x000fc40000010094 */
[----:B------:R-:W-:Y:S01]  /*8a20*/  FMUL.FTZ R10, R10, c[0x0][0x2ec] ;  /* 0x0000bb000a0a7a20 */ /* 0x000fe20000410000 */
[----:B------:R-:W2:Y:S01]  /*8a30*/  MUFU.TANH R33, R33 ;  /* 0x0000002100217308 */ /* 0x000ea20000002400 */
[----:B------:R-:W-:Y:S01]  /*8a40*/  FFMA.FTZ R155, R97, R66, R170 ;  /* 0x00000042619b7223 */ /* 0x000fe200000100aa */
[----:B------:R-:W-:Y:S01]  /*8a50*/  FSEL R66, R169, -INF , !P2 ;  /* 0xff800000a9427808 */ /* 0x000fe20005000000 */
[----:B------:R-:W-:Y:S01]  /*8a60*/  FMUL.FTZ R7, R38, c[0x0][0x2ec] ;  /* 0x0000bb0026077a20 */ /* 0x000fe20000410000 */
[----:B------:R-:W-:Y:S01]  /*8a70*/  ISETP.GE.AND P2, PT, R65, R0, PT ;  /* 0x000000004100720c */ /* 0x000fe20003f46270 */
[----:B------:R-:W-:Y:S01]  /*8a80*/  FMUL.FTZ R19, R39, c[0x0][0x2ec] ;  /* 0x0000bb0027137a20 */ /* 0x000fe20000410000 */
[----:B------:R-:W-:Y:S01]  /*8a90*/  FSEL R34, R34, -INF , !P5 ;  /* 0xff80000022227808 */ /* 0x000fe20006800000 */
[----:B------:R-:W-:Y:S01]  /*8aa0*/  FMUL.FTZ R11, R11, c[0x0][0x2ec] ;  /* 0x0000bb000b0b7a20 */ /* 0x000fe20000410000 */
[----:B------:R-:W3:Y:S01]  /*8ab0*/  MUFU.TANH R152, R152 ;  /* 0x0000009800987308 */ /* 0x000ee20000002400 */
[----:B-1----:R-:W-:Y:S01]  /*8ac0*/  FFMA.FTZ R47, R97, R26, R47 ;  /* 0x0000001a612f7223 */ /* 0x002fe2000001002f */
[----:B------:R-:W-:-:S02]  /*8ad0*/  ISETP.GE.AND P5, PT, R59, R0, PT ;  /* 0x000000003b00720c */ /* 0x000fc40003fa6270 */
[----:B------:R-:W-:Y:S02]  /*8ae0*/  FSEL R155, R155, -INF , !P0 ;  /* 0xff8000009b9b7808 */ /* 0x000fe40004000000 */
[----:B------:R-:W-:Y:S02]  /*8af0*/  ISETP.GE.AND P0, PT, R65, R2, PT ;  /* 0x000000024100720c */ /* 0x000fe40003f06270 */
[----:B------:R-:W1:Y:S01]  /*8b00*/  I2F R60, R65 ;  /* 0x00000041003c7306 */ /* 0x000e620000201400 */
[----:B--2---:R-:W-:Y:S02]  /*8b10*/  FFMA.FTZ R33, R97, R26, R33 ;  /* 0x0000001a61217223 */ /* 0x004fe40000010021 */
[----:B------:R-:W-:Y:S02]  /*8b20*/  FMUL.FTZ R26, R8, c[0x0][0x2ec] ;  /* 0x0000bb00081a7a20 */ /* 0x000fe40000410000 */
[----:B------:R-:W-:-:S03]  /*8b30*/  FMUL.FTZ R8, R9, c[0x0][0x2ec] ;  /* 0x0000bb0009087a20 */ /* 0x000fc60000410000 */
[----:B------:R-:W2:Y:S01]  /*8b40*/  I2F R50, R51 ;  /* 0x0000003300327306 */ /* 0x000ea20000201400 */
[----:B---3--:R-:W-:-:S05]  /*8b50*/  FFMA.FTZ R83, R97, R68, R152 ;  /* 0x0000004461537223 */ /* 0x008fca0000010098 */
[----:B------:R-:W-:Y:S02]  /*8b60*/  FSEL R83, R83, -INF , !P3 ;  /* 0xff80000053537808 */ /* 0x000fe40005800000 */
[----:B------:R-:W3:Y:S01]  /*8b70*/  I2F R62, R61 ;  /* 0x0000003d003e7306 */ /* 0x000ee20000201400 */
[----:B-1----:R-:W-:Y:S01]  /*8b80*/  FFMA.FTZ R14, R97, R60, R158 ;  /* 0x0000003c610e7223 */ /* 0x002fe2000001009e */
[----:B------:R-:W-:Y:S01]  /*8b90*/  ISETP.GE.AND P3, PT, R59, R2, PT ;  /* 0x000000023b00720c */ /* 0x000fe20003f66270 */
[----:B------:R-:W-:-:S03]  /*8ba0*/  FFMA.FTZ R143, R97, R60, R171 ;  /* 0x0000003c618f7223 */ /* 0x000fc600000100ab */
[----:B------:R-:W-:Y:S02]  /*8bb0*/  FSEL R14, R14, -INF , !P2 ;  /* 0xff8000000e0e7808 */ /* 0x000fe40005000000 */
[----:B------:R-:W-:Y:S01]  /*8bc0*/  I2F R154, R135 ;  /* 0x00000087009a7306 */ /* 0x000fe20000201400 */
[----:B--2---:R-:W-:Y:S01]  /*8bd0*/  FFMA.FTZ R6, R97, R50, R79 ;  /* 0x0000003261067223 */ /* 0x004fe2000001004f */
[----:B------:R-:W-:Y:S02]  /*8be0*/  ISETP.GE.AND P2, PT, R51, R0, PT ;  /* 0x000000003300720c */ /* 0x000fe40003f46270 */
[----:B------:R-:W-:Y:S02]  /*8bf0*/  FSEL R143, R143, -INF , !P0 ;  /* 0xff8000008f8f7808 */ /* 0x000fe40004000000 */
[----:B------:R-:W-:Y:S02]  /*8c00*/  FSEL R6, R6, -INF , !P2 ;  /* 0xff80000006067808 */ /* 0x000fe40005000000 */
[----:B------:R-:W1:Y:S01]  /*8c10*/  MUFU.TANH R29, R72 ;  /* 0x00000048001d7308 */ /* 0x000e620000002400 */
[----:B---3--:R-:W-:Y:S01]  /*8c20*/  FFMA.FTZ R147, R97, R62, R164 ;  /* 0x0000003e61937223 */ /* 0x008fe200000100a4 */
[----:B------:R-:W-:-:S02]  /*8c30*/  ISETP.GE.AND P2, PT, R135, R0, PT ;  /* 0x000000008700720c */ /* 0x000fc40003f46270 */
[-C--:B------:R-:W-:Y:S02]  /*8c40*/  ISETP.GE.AND P0, PT, R51, R2.reuse, PT ;  /* 0x000000023300720c */ /* 0x080fe40003f06270 */
[----:B------:R-:W-:Y:S02]  /*8c50*/  FSEL R147, R147, -INF , !P4 ;  /* 0xff80000093937808 */ /* 0x000fe40006000000 */
[----:B------:R2:W3:Y:S01]  /*8c60*/  I2F R48, R59 ;  /* 0x0000003b00307306 */ /* 0x0004e20000201400 */
[----:B------:R-:W-:-:S07]  /*8c70*/  ISETP.GE.AND P4, PT, R63, R2, PT ;  /* 0x000000023f00720c */ /* 0x000fce0003f86270 */
[----:B------:R-:W-:Y:S01]  /*8c80*/  I2F R114, R91 ;  /* 0x0000005b00727306 */ /* 0x000fe20000201400 */
[----:B-1----:R-:W-:-:S05]  /*8c90*/  FFMA.FTZ R16, R97, R154, R29 ;  /* 0x0000009a61107223 */ /* 0x002fca000001001d */
[----:B------:R-:W-:Y:S02]  /*8ca0*/  FSEL R16, R16, -INF , !P2 ;  /* 0xff80000010107808 */ /* 0x000fe40005000000 */
[----:B------:R-:W1:Y:S01]  /*8cb0*/  MUFU.TANH R36, R36 ;  /* 0x0000002400247308 */ /* 0x000e620000002400 */
[----:B--2---:R-:W-:Y:S01]  /*8cc0*/  FMUL.FTZ R59, R12, c[0x0][0x2ec] ;  /* 0x0000bb000c3b7a20 */ /* 0x004fe20000410000 */
[----:B------:R-:W-:Y:S01]  /*8cd0*/  ISETP.GE.AND P2, PT, R91, R0, PT ;  /* 0x000000005b00720c */ /* 0x000fe20003f46270 */
[C---:B------:R-:W-:Y:S02]  /*8ce0*/  FFMA.FTZ R12, R97.reuse, R62, R168 ;  /* 0x0000003e610c7223 */ /* 0x040fe400000100a8 */
[CC--:B---3--:R-:W-:Y:S02]  /*8cf0*/  FFMA.FTZ R62, R97.reuse, R48.reuse, R167 ;  /* 0x00000030613e7223 */ /* 0x0c8fe400000100a7 */
[----:B------:R-:W-:Y:S01]  /*8d00*/  FFMA.FTZ R153, R97, R48, R172 ;  /* 0x0000003061997223 */ /* 0x000fe200000100ac */
[----:B------:R-:W2:Y:S01]  /*8d10*/  I2F R64, R63 ;  /* 0x0000003f00407306 */ /* 0x000ea20000201400 */
[----:B------:R-:W-:-:S02]  /*8d20*/  FSEL R12, R12, -INF , !P6 ;  /* 0xff8000000c0c7808 */ /* 0x000fc40007000000 */
[----:B------:R-:W-:Y:S02]  /*8d30*/  FSEL R62, R62, -INF , !P5 ;  /* 0xff8000003e3e7808 */ /* 0x000fe40006800000 */
[----:B------:R-:W-:Y:S02]  /*8d40*/  FSEL R153, R153, -INF , !P3 ;  /* 0xff80000099997808 */ /* 0x000fe40005800000 */
[----:B------:R-:W-:Y:S01]  /*8d50*/  ISETP.GE.AND P6, PT, R63, R0, PT ;  /* 0x000000003f00720c */ /* 0x000fe20003fc6270 */
[----:B------:R-:W3:Y:S01]  /*8d60*/  I2F R58, R57 ;  /* 0x00000039003a7306 */ /* 0x000ee20000201400 */
[----:B-1----:R-:W-:Y:S01]  /*8d70*/  FFMA.FTZ R36, R97, R114, R36 ;  /* 0x0000007261247223 */ /* 0x002fe20000010024 */
[C---:B------:R-:W-:Y:S02]  /*8d80*/  ISETP.GE.AND P5, PT, R57.reuse, R0, PT ;  /* 0x000000003900720c */ /* 0x040fe40003fa6270 */
[----:B------:R-:W-:Y:S02]  /*8d90*/  ISETP.GE.AND P3, PT, R57, R2, PT ;  /* 0x000000023900720c */ /* 0x000fe40003f66270 */
[----:B------:R-:W-:-:S02]  /*8da0*/  FSEL R78, R36, -INF , !P2 ;  /* 0xff800000244e7808 */ /* 0x000fc40005000000 */
[----:B------:R1:W4:Y:S01]  /*8db0*/  MUFU.TANH R92, R43 ;  /* 0x0000002b005c7308 */ /* 0x0003220000002400 */
[----:B--2---:R-:W-:Y:S01]  /*8dc0*/  FFMA.FTZ R60, R97, R64, R101 ;  /* 0x00000040613c7223 */ /* 0x004fe20000010065 */
[----:B------:R-:W-:Y:S01]  /*8dd0*/  ISETP.GE.AND P2, PT, R177, R0, PT ;  /* 0x00000000b100720c */ /* 0x000fe20003f46270 */
[----:B------:R-:W-:-:S03]  /*8de0*/  FFMA.FTZ R44, R97, R64, R44 ;  /* 0x00000040612c7223 */ /* 0x000fc6000001002c */
[----:B------:R-:W-:Y:S02]  /*8df0*/  FSEL R60, R60, -INF , !P6 ;  /* 0xff8000003c3c7808 */ /* 0x000fe40007000000 */
[----:B------:R-:W-:Y:S01]  /*8e00*/  I2F R110, R87 ;  /* 0x00000057006e7306 */ /* 0x000fe20000201400 */
[----:B---3--:R-:W-:Y:S01]  /*8e10*/  FFMA.FTZ R99, R97, R58, R99 ;  /* 0x0000003a61637223 */ /* 0x008fe20000010063 */
[----:B------:R-:W-:Y:S02]  /*8e20*/  FSEL R141, R44, -INF , !P4 ;  /* 0xff8000002c8d7808 */ /* 0x000fe40006000000 */
[----:B------:R-:W-:Y:S02]  /*8e30*/  ISETP.GE.AND P6, PT, R55, R0, PT ;  /* 0x000000003700720c */ /* 0x000fe40003fc6270 */
[----:B------:R-:W-:Y:S02]  /*8e40*/  FSEL R4, R99, -INF , !P5 ;  /* 0xff80000063047808 */ /* 0x000fe40006800000 */
[----:B------:R-:W-:Y:S01]  /*8e50*/  I2F R42, R89 ;  /* 0x00000059002a7306 */ /* 0x000fe20000201400 */
[----:B-1----:R-:W-:Y:S01]  /*8e60*/  IADD3 R43, R23, 0x29, RZ ;  /* 0x00000029172b7810 */ /* 0x002fe20007ffe0ff */
[----:B----4-:R-:W-:Y:S01]  /*8e70*/  FFMA.FTZ R92, R97, R58, R92 ;  /* 0x0000003a615c7223 */ /* 0x010fe2000001005c */
[----:B------:R-:W-:-:S02]  /*8e80*/  ISETP.GE.AND P4, PT, R55, R2, PT ;  /* 0x000000023700720c */ /* 0x000fc40003f86270 */
[C---:B------:R-:W-:Y:S02]  /*8e90*/  ISETP.GE.AND P5, PT, R45.reuse, R0, PT ;  /* 0x000000002d00720c */ /* 0x040fe40003fa6270 */
[----:B------:R-:W-:Y:S01]  /*8ea0*/  FSEL R101, R92, -INF , !P3 ;  /* 0xff8000005c657808 */ /* 0x000fe20005800000 */
[----:B------:R-:W1:Y:S01]  /*8eb0*/  MUFU.TANH R5, R5 ;  /* 0x0000000500057308 */ /* 0x000e620000002400 */
[-C--:B------:R-:W-:Y:S02]  /*8ec0*/  ISETP.GE.AND P3, PT, R45, R2.reuse, PT ;  /* 0x000000022d00720c */ /* 0x080fe40003f66270 */
[----:B------:R-:W-:Y:S02]  /*8ed0*/  IADD3 R92, R93, 0x400, RZ ;  /* 0x000004005d5c7810 */ /* 0x000fe40007ffe0ff */
[----:B------:R-:W-:Y:S02]  /*8ee0*/  FSEL R75, R33, -INF , !P3 ;  /* 0xff800000214b7808 */ /* 0x000fe40005800000 */
[----:B------:R-:W-:Y:S01]  /*8ef0*/  ISETP.GE.AND P3, PT, R41, R2, PT ;  /* 0x000000022900720c */ /* 0x000fe20003f66270 */
[----:B------:R-:W2:Y:S08]  /*8f00*/  MUFU.TANH R26, R26 ;  /* 0x0000001a001a7308 */ /* 0x000eb00000002400 */
[----:B------:R-:W3:Y:S01]  /*8f10*/  MUFU.TANH R10, R10 ;  /* 0x0000000a000a7308 */ /* 0x000ee20000002400 */
[----:B-1----:R-:W-:-:S07]  /*8f20*/  FFMA.FTZ R70, R97, R110, R5 ;  /* 0x0000006e61467223 */ /* 0x002fce0000010005 */
[----:B------:R-:W-:Y:S01]  /*8f30*/  I2F R88, R177 ;  /* 0x000000b100587306 */ /* 0x000fe20000201400 */
[----:B--2---:R-:W-:-:S07]  /*8f40*/  FFMA.FTZ R26, R97, R42, R26 ;  /* 0x0000002a611a7223 */ /* 0x004fce000001001a */
[----:B------:R-:W1:Y:S01]  /*8f50*/  MUFU.TANH R73, R73 ;  /* 0x0000004900497308 */ /* 0x000e620000002400 */
[----:B---3--:R-:W-:-:S07]  /*8f60*/  FFMA.FTZ R10, R97, R42, R10 ;  /* 0x0000002a610a7223 */ /* 0x008fce000001000a */
[----:B------:R-:W2:Y:S08]  /*8f70*/  MUFU.TANH R8, R8 ;  /* 0x0000000800087308 */ /* 0x000eb00000002400 */
[----:B------:R-:W3:Y:S01]  /*8f80*/  I2F R56, R55 ;  /* 0x0000003700387306 */ /* 0x000ee20000201400 */
[----:B-1----:R-:W-:-:S05]  /*8f90*/  FFMA.FTZ R73, R97, R50, R73 ;  /* 0x0000003261497223 */ /* 0x002fca0000010049 */
[----:B------:R-:W-:Y:S02]  /*8fa0*/  FSEL R99, R73, -INF , !P0 ;  /* 0xff80000049637808 */ /* 0x000fe40004000000 */
[----:B------:R-:W1:Y:S01]  /*8fb0*/  MUFU.TANH R71, R71 ;  /* 0x0000004700477308 */ /* 0x000e620000002400 */
[----:B--2---:R-:W-:Y:S01]  /*8fc0*/  FFMA.FTZ R42, R97, R88, R8 ;  /* 0x00000058612a7223 */ /* 0x004fe20000010008 */
[----:B------:R-:W-:-:S04]  /*8fd0*/  ISETP.GE.AND P0, PT, R135, R2, PT ;  /* 0x000000028700720c */ /* 0x000fc80003f06270 */
[----:B------:R-:W-:Y:S02]  /*8fe0*/  FSEL R42, R42, -INF , !P2 ;  /* 0xff8000002a2a7808 */ /* 0x000fe40005000000 */
[----:B------:R-:W2:Y:S01]  /*8ff0*/  MUFU.TANH R35, R35 ;  /* 0x0000002300237308 */ /* 0x000ea20000002400 */
[----:B---3--:R-:W-:Y:S01]  /*9000*/  FFMA.FTZ R18, R97, R56, R81 ;  /* 0x0000003861127223 */ /* 0x008fe20000010051 */
[----:B------:R-:W-:-:S04]  /*9010*/  ISETP.GT.AND P2, PT, R20, R109, PT ;  /* 0x0000006d1400720c */ /* 0x000fc80003f44270 */
[----:B------:R-:W-:Y:S02]  /*9020*/  FSEL R18, R18, -INF , !P6 ;  /* 0xff80000012127808 */ /* 0x000fe40007000000 */
[----:B------:R-:W-:Y:S01]  /*9030*/  I2F R160, R53 ;  /* 0x0000003500a07306 */ /* 0x000fe20000201400 */
[----:B-1----:R-:W-:Y:S01]  /*9040*/  FFMA.FTZ R71, R97, R56, R71 ;  /* 0x0000003861477223 */ /* 0x002fe20000010047 */
[----:B------:R-:W-:Y:S02]  /*9050*/  FSEL R56, R47, -INF , !P5 ;  /* 0xff8000002f387808 */ /* 0x000fe40006800000 */
[----:B------:R-:W-:Y:S02]  /*9060*/  ISETP.GE.AND P6, PT, R53, R0, PT ;  /* 0x000000003500720c */ /* 0x000fe40003fc6270 */
[----:B------:R-:W-:Y:S02]  /*9070*/  FSEL R81, R71, -INF , !P4 ;  /* 0xff80000047517808 */ /* 0x000fe40006000000 */
[----:B------:R-:W-:Y:S01]  /*9080*/  I2F R112, R41 ;  /* 0x0000002900707306 */ /* 0x000fe20000201400 */
[----:B--2---:R-:W-:Y:S01]  /*9090*/  FFMA.FTZ R35, R97, R154, R35 ;  /* 0x0000009a61237223 */ /* 0x004fe20000010023 */
[----:B------:R-:W-:-:S02]  /*90a0*/  ISETP.GE.AND P4, PT, R53, R2, PT ;  /* 0x000000023500720c */ /* 0x000fc40003f86270 */
[----:B------:R-:W-:Y:S02]  /*90b0*/  ISETP.GE.AND P5, PT, R41, R0, PT ;  /* 0x000000002900720c */ /* 0x000fe40003fa6270 */
[----:B------:R-:W-:Y:S02]  /*90c0*/  FSEL R69, R35, -INF , !P0 ;  /* 0xff80000023457808 */ /* 0x000fe40004000000 */
[----:B------:R-:W1:Y:S01]  /*90d0*/  MUFU.TANH R17, R59 ;  /* 0x0000003b00117308 */ /* 0x000e620000002400 */
[----:B------:R-:W-:Y:S02]  /*90e0*/  ISETP.GE.AND P0, PT, R91, R2, PT ;  /* 0x000000025b00720c */ /* 0x000fe40003f06270 */
[----:B------:R-:W-:-:S05]  /*90f0*/  IADD3 R91, R93, 0x800, RZ ;  /* 0x000008005d5b7810 */ /* 0x000fca0007ffe0ff */
[----:B------:R-:W2:Y:S08]  /*9100*/  MUFU.TANH R13, R13 ;  /* 0x0000000d000d7308 */ /* 0x000eb00000002400 */
[----:B------:R-:W3:Y:S01]  /*9110*/  MUFU.TANH R30, R30 ;  /* 0x0000001e001e7308 */ /* 0x000ee20000002400 */
        /* <DEDUP_REMOVED lines=11> */
[----:B------:R-:W3:Y:S01]  /*91d0*/  MUFU.TANH R19, R19 ;  /* 0x0000001300137308 */ /* 0x000ee20000002400 */
[----:B-1----:R-:W-:Y:S01]  /*91e0*/  FFMA.FTZ R15, R97, R112, R15 ;  /* 0x00000070610f7223 */ /* 0x002fe2000001000f */
[----:B------:R-:W-:-:S02]  /*91f0*/  ISETP.GE.AND P4, PT, R87, R2, PT ;  /* 0x000000025700720c */ /* 0x000fc40003f86270 */
[----:B------:R-:W-:Y:S02]  /*9200*/  FSEL R44, R26, -INF , !P5 ;  /* 0xff8000001a2c7808 */ /* 0x000fe40006800000 */
[----:B------:R-:W-:Y:S02]  /*9210*/  FSEL R47, R15, -INF , !P3 ;  /* 0xff8000000f2f7808 */ /* 0x000fe40005800000 */
[----:B------:R-:W-:Y:S01]  /*9220*/  I2F R90, R43 ;  /* 0x0000002b005a7306 */ /* 0x000fe20000201400 */
[----:B--2---:R-:W-:Y:S01]  /*9230*/  FFMA.FTZ R7, R97, R114, R7 ;  /* 0x0000007261077223 */ /* 0x004fe20000010007 */
[----:B------:R-:W-:Y:S02]  /*9240*/  ISETP.GE.AND P3, PT, R89, R2, PT ;  /* 0x000000025900720c */ /* 0x000fe40003f66270 */
[----:B------:R-:W-:Y:S02]  /*9250*/  ISETP.GE.AND P6, PT, R23, R0, PT ;  /* 0x000000001700720c */ /* 0x000fe40003fc6270 */
[----:B------:R-:W-:Y:S01]  /*9260*/  FSEL R39, R7, -INF , !P0 ;  /* 0xff80000007277808 */ /* 0x000fe20004000000 */
[C---:B------:R-:W-:Y:S01]  /*9270*/  FFMA.FTZ R7, R97.reuse, R22, R49 ;  /* 0x0000001661077223 */ /* 0x040fe20000010031 */
[----:B------:R-:W-:Y:S01]  /*9280*/  I2F R86, R43 ;  /* 0x0000002b00567306 */ /* 0x000fe20000201400 */
[----:B---3--:R-:W-:Y:S01]  /*9290*/  FFMA.FTZ R19, R97, R110, R19 ;  /* 0x0000006e61137223 */ /* 0x008fe20000010013 */
[----:B------:R-:W-:-:S02]  /*92a0*/  FSEL R31, R10, -INF , !P3 ;  /* 0xff8000000a1f7808 */ /* 0x000fc40005800000 */
[-C--:B------:R-:W-:Y:S02]  /*92b0*/  ISETP.GE.AND P0, PT, R177, R2.reuse, PT ;  /* 0x00000002b100720c */ /* 0x080fe40003f06270 */
[----:B------:R-:W-:Y:S02]  /*92c0*/  FSEL R35, R19, -INF , !P4 ;  /* 0xff80000013237808 */ /* 0x000fe40006000000 */
[----:B------:R-:W1:Y:S01]  /*92d0*/  MUFU.TANH R11, R11 ;  /* 0x0000000b000b7308 */ /* 0x000e620000002400 */
[----:B------:R-:W-:Y:S02]  /*92e0*/  ISETP.GE.AND P4, PT, R23, R2, PT ;  /* 0x000000021700720c */ /* 0x000fe40003f86270 */
[C---:B------:R-:W-:Y:S01]  /*92f0*/  ISETP.GE.AND P5, PT, R43.reuse, R0, PT ;  /* 0x000000002b00720c */ /* 0x040fe20003fa6270 */
[----:B------:R-:W-:Y:S01]  /*9300*/  BAR.SYNC.DEFER_BLOCKING 0x0 ;  /* 0x0000000000007b1d */ /* 0x000fe20000010000 */
[----:B------:R-:W-:Y:S02]  /*9310*/  ISETP.GE.AND P3, PT, R43, R2, PT ;  /* 0x000000022b00720c */ /* 0x000fe40003f66270 */
[----:B------:R-:W-:-:S02]  /*9320*/  IADD3 R89, R93, 0x1000, RZ ;  /* 0x000010005d597810 */ /* 0x000fc40007ffe0ff */
[----:B------:R-:W-:Y:S01]  /*9330*/  IADD3 R87, R93, 0x1800, RZ ;  /* 0x000018005d577810 */ /* 0x000fe20007ffe0ff */
[----:B------:R-:W2:Y:S01]  /*9340*/  MUFU.TANH R5, R25 ;  /* 0x0000001900057308 */ /* 0x000ea20000002400 */
[----:B------:R-:W-:Y:S01]  /*9350*/  FSEL R7, R7, -INF , !P6 ;  /* 0xff80000007077808 */ /* 0x000fe20007000000 */
[----:B-1----:R-:W-:Y:S01]  /*9360*/  FFMA.FTZ R11, R97, R88, R11 ;  /* 0x00000058610b7223 */ /* 0x002fe2000001000b */
[----:B------:R-:W-:-:S05]  /*9370*/  IADD3 R88, R93, 0x1400, RZ ;  /* 0x000014005d587810 */ /* 0x000fca0007ffe0ff */
[----:B------:R-:W1:Y:S01]  /*9380*/  MUFU.TANH R27, R27 ;  /* 0x0000001b001b7308 */ /* 0x000e620000002400 */
[----:B------:R-:W-:Y:S01]  /*9390*/  FSEL R30, R11, -INF , !P0 ;  /* 0xff8000000b1e7808 */ /* 0x000fe20004000000 */
[----:B--2---:R-:W-:Y:S01]  /*93a0*/  FFMA.FTZ R8, R97, R90, R5 ;  /* 0x0000005a61087223 */ /* 0x004fe20000010005 */
[----:B------:R-:W-:Y:S02]  /*93b0*/  IADD3 R90, R93, 0xc00, RZ ;  /* 0x00000c005d5a7810 */ /* 0x000fe40007ffe0ff */
[----:B------:R-:W-:Y:S02]  /*93c0*/  FSEL R5, R54, -INF , !P4 ;  /* 0xff80000036057808 */ /* 0x000fe40006000000 */
[----:B------:R-:W-:Y:S01]  /*93d0*/  FSEL R8, R8, -INF , !P5 ;  /* 0xff80000008087808 */ /* 0x000fe20006800000 */
[----:B-1----:R-:W-:Y:S01]  /*93e0*/  FFMA.FTZ R27, R97, R86, R27 ;  /* 0x00000056611b7223 */ /* 0x002fe2000001001b */
[----:B------:R-:W-:-:S04]  /*93f0*/  IADD3 R86, R93, 0x1c00, RZ ;  /* 0x00001c005d567810 */ /* 0x000fc80007ffe0ff */
        /* <DEDUP_REMOVED lines=62> */
.L_x_5128:
[----:B------:R-:W-:-:S05]  /*97e0*/  IMAD.MOV.U32 R13, RZ, RZ, c[0x0][0x198] ;  /* 0x00006600ff0d7624 */ /* 0x000fca00078e00ff */
[----:B------:R-:W-:-:S04]  /*97f0*/  LEA R13, -R13, RZ, 0x7 ;  /* 0x000000ff0d0d7211 */ /* 0x000fc800078e39ff */
[----:B------:R-:W-:Y:S02]  /*9800*/  SHF.R.S32.HI R10, RZ, 0x1f, R13 ;  /* 0x0000001fff0a7819 */ /* 0x000fe4000001140d */
.L_x_5129:
        /* <DEDUP_REMOVED lines=48> */
.L_x_5131:
[----:B------:R-:W-:Y:S05]  /*9b10*/  BSYNC B0 ;  /* 0x0000000000007941 */ /* 0x000fea0003800000 */
.L_x_5130:
[----:B------:R-:W0:Y:S01]  /*9b20*/  LDGDEPBAR ;  /* 0x00000000000079af */ /* 0x000e220000000000 */
[----:B------:R-:W-:-:S04]  /*9b30*/  LEA R146, P0, R13, R146, 0x1 ;  /* 0x000000920d927211 */ /* 0x000fc800078008ff */
[----:B------:R-:W-:Y:S02]  /*9b40*/  LEA.HI.X R119, R13, R119, R10, 0x1, P0 ;  /* 0x000000770d777211 */ /* 0x000fe400000f0c0a */
.L_x_5127:
        /* <DEDUP_REMOVED lines=61> */
[----:B------:R-:W-:Y:S01]  /*9f20*/  MOV R122, R20 ;  /* 0x00000014007a7202 */ /* 0x000fe20000000f00 */
[----:B------:R-:W-:Y:S04]  /*9f30*/  LDSM.16.MT88.4 R132, [R148+0x3000] ;  /* 0x003000009484783b */ /* 0x000fe80000004200 */
        /* <DEDUP_REMOVED lines=14> */
[--C-:B------:R-:W-:Y:S02]  /*a020*/  FFMA.FTZ R33, R34, c[0x0][0x23c], -R45.reuse ;  /* 0x00008f0022217a23 */ /* 0x100fe4000001082d */
[----:B------:R-:W1:Y:S01]  /*a030*/  SHFL.BFLY PT, R7, R8, 0x2, 0x1f ;  /* 0x0c401f0008077f89 */ /* 0x000e6200000e0000 */
        /* <DEDUP_REMOVED lines=9> */
[----:B--2---:R-:W-:-:S02]  /*a0d0*/  FFMA.FTZ R27, R14, c[0x0][0x23c], -R45 ;  /* 0x00008f000e1b7a23 */ /* 0x004fc4000001082d */
[----:B------:R-:W-:Y:S01]  /*a0e0*/  LDSM.16.MT88.4 R12, [R148+0x3400] ;  /* 0x00340000940c783b */ /* 0x000fe20000004200 */
[--C-:B------:R-:W-:Y:S02]  /*a0f0*/  FFMA.FTZ R36, R28, c[0x0][0x23c], -R45.reuse ;  /* 0x00008f001c247a23 */ /* 0x100fe4000001082d */
[--C-:B------:R-:W-:Y:S02]  /*a100*/  FFMA.FTZ R28, R62, c[0x0][0x23c], -R45.reuse ;  /* 0x00008f003e1c7a23 */ /* 0x100fe4000001082d */
[----:B------:R-:W-:Y:S01]  /*a110*/  MUFU.EX2 R68, R68 ;  /* 0x0000004400447308 */ /* 0x000fe20000000800 */
[--C-:B------:R-:W-:Y:S01]  /*a120*/  FFMA.FTZ R26, R60, c[0x0][0x23c], -R45.reuse ;  /* 0x00008f003c1a7a23 */ /* 0x100fe2000001082d */
[----:B-1----:R-:W-:Y:S01]  /*a130*/  FMNMX.FTZ R7, R8, R7, !PT ;  /* 0x0000000708077209 */ /* 0x002fe20007810000 */
[--C-:B------:R-:W-:Y:S02]  /*a140*/  FFMA.FTZ R59, R24, c[0x0][0x23c], -R45.reuse ;  /* 0x00008f00183b7a23 */ /* 0x100fe4000001082d */
[----:B------:R-:W-:-:S02]  /*a150*/  FFMA.FTZ R54, R46, c[0x0][0x23c], -R45 ;  /* 0x00008f002e367a23 */ /* 0x000fc4000001082d */
[----:B------:R-:W1:Y:S01]  /*a160*/  SHFL.BFLY PT, R8, R7, 0x1, 0x1f ;  /* 0x0c201f0007087f89 */ /* 0x000e6200000e0000 */
[----:B------:R-:W2:Y:S01]  /*a170*/  MUFU.EX2 R61, R61 ;  /* 0x0000003d003d7308 */ /* 0x000ea20000000800 */
[----:B---3--:R-:W-:Y:S01]  /*a180*/  F2FP.BF16.PACK_AB R124, R76, R79 ;  /* 0x0000004f4c7c723e */ /* 0x008fe200000010ff */
[--C-:B------:R-:W-:Y:S02]  /*a190*/  FFMA.FTZ R48, R100, c[0x0][0x23c], -R45.reuse ;  /* 0x00008f0064307a23 */ /* 0x100fe4000001082d */
[--C-:B------:R-:W-:Y:S02]  /*a1a0*/  FFMA.FTZ R22, R18, c[0x0][0x23c], -R45.reuse ;  /* 0x00008f0012167a23 */ /* 0x100fe4000001082d */
[--C-:B------:R-:W-:Y:S02]  /*a1b0*/  FFMA.FTZ R24, R16, c[0x0][0x23c], -R45.reuse ;  /* 0x00008f0010187a23 */ /* 0x100fe4000001082d */
[----:B------:R-:W-:Y:S01]  /*a1c0*/  MUFU.EX2 R59, R59 ;  /* 0x0000003b003b7308 */ /* 0x000fe20000000800 */
[----:B------:R-:W-:Y:S01]  /*a1d0*/  LDSM.16.MT88.4 R16, [R148+0x3800] ;  /* 0x003800009410783b */ /* 0x000fe20000004200 */
[----:B------:R-:W-:-:S02]  /*a1e0*/  FFMA.FTZ R21, R56, c[0x0][0x23c], -R45 ;  /* 0x00008f0038157a23 */ /* 0x000fc4000001082d */
[--C-:B------:R-:W-:Y:S02]  /*a1f0*/  FFMA.FTZ R46, R102, c[0x0][0x23c], -R45.reuse ;  /* 0x00008f00662e7a23 */ /* 0x100fe4000001082d */
[--C-:B------:R-:W-:Y:S01]  /*a200*/  FFMA.FTZ R43, R98, c[0x0][0x23c], -R45.reuse ;  /* 0x00008f00622b7a23 */ /* 0x100fe2000001082d */
[----:B--2---:R-:W-:Y:S01]  /*a210*/  F2FP.BF16.PACK_AB R126, R61, R68 ;  /* 0x000000443d7e723e */ /* 0x004fe200000010ff */
[----:B------:R-:W-:Y:S01]  /*a220*/  MUFU.EX2 R54, R54 ;  /* 0x0000003600367308 */ /* 0x000fe20000000800 */
[--C-:B------:R-:W-:Y:S02]  /*a230*/  FFMA.FTZ R41, R82, c[0x0][0x23c], -R45.reuse ;  /* 0x00008f0052297a23 */ /* 0x100fe4000001082d */
[--C-:B------:R-:W-:Y:S02]  /*a240*/  FFMA.FTZ R38, R74, c[0x0][0x23c], -R45.reuse ;  /* 0x00008f004a267a23 */ /* 0x100fe4000001082d */
[----:B------:R-:W-:Y:S01]  /*a250*/  FADD.FTZ R79, R79, R76 ;  /* 0x0000004c4f4f7221 */ /* 0x000fe20000010000 */
[----:B-1----:R-:W-:Y:S01]  /*a260*/  FMNMX.FTZ R65, R7, R8, !PT ;  /* 0x0000000807417209 */ /* 0x002fe20007810000 */
[----:B------:R-:W-:Y:S01]  /*a270*/  FFMA.FTZ R50, R50, c[0x0][0x23c], -R45 ;  /* 0x00008f0032327a23 */ /* 0x000fe2000001082d */
[----:B------:R-:W-:Y:S01]  /*a280*/  MUFU.EX2 R48, R48 ;  /* 0x0000003000307308 */ /* 0x000fe20000000800 */
[----:B------:R-:W-:Y:S01]  /*a290*/  FADD.FTZ R68, R68, R79 ;  /* 0x0000004f44447221 */ /* 0x000fe20000010000 */
[C---:B------:R-:W-:Y:S01]  /*a2a0*/  FSETP.NEU.FTZ.AND P0, PT, R65.reuse, -INF , PT ;  /* 0xff8000004100780b */ /* 0x040fe20003f1d000 */
[----:B------:R-:W-:-:S02]  /*a2b0*/  FMUL.FTZ R32, R65, c[0x0][0x23c] ;  /* 0x00008f0041207a20 */ /* 0x000fc40000410000 */
[----:B------:R-:W-:Y:S02]  /*a2c0*/  FADD.FTZ R68, R61, R68 ;  /* 0x000000443d447221 */ /* 0x000fe40000010000 */
[--C-:B------:R-:W-:Y:S01]  /*a2d0*/  FFMA.FTZ R78, R78, c[0x0][0x23c], -R45.reuse ;  /* 0x00008f004e4e7a23 */ /* 0x100fe2000001082d */
[----:B------:R-:W-:Y:S01]  /*a2e0*/  FSEL R32, R32, RZ, P0 ;  /* 0x000000ff20207208 */ /* 0x000fe20000000000 */
[----:B------:R-:W-:Y:S01]  /*a2f0*/  MUFU.EX2 R46, R46 ;  /* 0x0000002e002e7308 */ /* 0x000fe20000000800 */
[--C-:B------:R-:W-:Y:S02]  /*a300*/  FFMA.FTZ R44, R44, c[0x0][0x23c], -R45.reuse ;  /* 0x00008f002c2c7a23 */ /* 0x100fe4000001082d */
[----:B------:R-:W-:Y:S02]  /*a310*/  FFMA.FTZ R42, R42, c[0x0][0x23c], -R45 ;  /* 0x00008f002a2a7a23 */ /* 0x000fe4000001082d */
[--C-:B------:R-:W-:Y:S01]  /*a320*/  FFMA.FTZ R66, R149, c[0x0][0x23c], -R32.reuse ;  /* 0x00008f0095427a23 */ /* 0x100fe20000010820 */
[----:B------:R-:W-:Y:S01]  /*a330*/  IADD3 R149, R3, R148, RZ ;  /* 0x0000009403957210 */ /* 0x000fe20007ffe0ff */
[--C-:B------:R-:W-:Y:S01]  /*a340*/  FFMA.FTZ R71, R5, c[0x0][0x23c], -R32.reuse ;  /* 0x00008f0005477a23 */ /* 0x100fe20000010820 */
[----:B------:R-:W-:Y:S01]  /*a350*/  MUFU.EX2 R43, R43 ;  /* 0x0000002b002b7308 */ /* 0x000fe20000000800 */
[----:B------:R-:W-:-:S02]  /*a360*/  FFMA.FTZ R73, R175, c[0x0][0x23c], -R32 ;  /* 0x00008f00af497a23 */ /* 0x000fc40000010820 */
[----:B------:R-:W1:Y:S01]  /*a370*/  LDSM.16.MT88.4 R4, [R149+0x3000] ;  /* 0x003000009504783b */ /* 0x000e620000004200 */
[--C-:B------:R-:W-:Y:S02]  /*a380*/  FFMA.FTZ R64, R173, c[0x0][0x23c], -R32.reuse ;  /* 0x00008f00ad407a23 */ /* 0x100fe40000010820 */
[--C-:B------:R-:W-:Y:S01]  /*a390*/  FFMA.FTZ R62, R137, c[0x0][0x23c], -R32.reuse ;  /* 0x00008f00893e7a23 */ /* 0x100fe20000010820 */
        /* <DEDUP_REMOVED lines=31> */
[C---:B------:R-:W-:Y:S01]  /*a590*/  HMMA.16816.F32.BF16 R136, R124.reuse, R132, RZ ;  /* 0x000000847c88723c */ /* 0x040fe200000418ff */
[--C-:B------:R-:W-:Y:S01]  /*a5a0*/  FFMA.FTZ R69, R69, c[0x0][0x23c], -R32.reuse ;  /* 0x00008f0045457a23 */ /* 0x100fe20000010820 */
[----:B------:R-:W-:Y:S01]  /*a5b0*/  MUFU.EX2 R60, R60 ;  /* 0x0000003c003c7308 */ /* 0x000fe20000000800 */
[--C-:B------:R-:W-:Y:S02]  /*a5c0*/  FFMA.FTZ R47, R47, c[0x0][0x23c], -R32.reuse ;  /* 0x00008f002f2f7a23 */ /* 0x100fe40000010820 */
[----:B------:R-:W-:Y:S02]  /*a5d0*/  FFMA.FTZ R81, R70, c[0x0][0x23c], -R45 ;  /* 0x00008f0046517a23 */ /* 0x000fe4000001082d */
[--C-:B------:R-:W-:Y:S01]  /*a5e0*/  FFMA.FTZ R35, R35, c[0x0][0x23c], -R32.reuse ;  /* 0x00008f0023237a23 */ /* 0x100fe20000010820 */
[----:B------:R-:W-:Y:S01]  /*a5f0*/  HMMA.16816.F32.BF16 R132, R124, R134, RZ ;  /* 0x000000867c84723c */ /* 0x000fe200000418ff */
[--C-:B------:R-:W-:Y:S01]  /*a600*/  FFMA.FTZ R31, R31, c[0x0][0x23c], -R32.reuse ;  /* 0x00008f001f1f7a23 */ /* 0x100fe20000010820 */
[----:B------:R-:W4:Y:S01]  /*a610*/  MUFU.EX2 R55, R55 ;  /* 0x0000003700377308 */ /* 0x000f220000000800 */
[----:B------:R-:W-:-:S05]  /*a620*/  FFMA.FTZ R30, R30, c[0x0][0x23c], -R32 ;  /* 0x00008f001e1e7a23 */ /* 0x000fca0000010820 */
[C---:B-1----:R-:W-:Y:S02]  /*a630*/  HMMA.16816.F32.BF16 R128, R124.reuse, R4, RZ ;  /* 0x000000047c80723c */ /* 0x042fe400000418ff */
[----:B------:R-:W-:Y:S05]  /*a640*/  MUFU.EX2 R41, R41 ;  /* 0x0000002900297308 */ /* 0x000fea0000000800 */
[----:B------:R-:W-:Y:S01]  /*a650*/  F2FP.BF16.PACK_AB R4, R54, R59 ;  /* 0x0000003b3604723e */ /* 0x000fe200000010ff */
[----:B------:R-:W-:Y:S01]  /*a660*/  HMMA.16816.F32.BF16 R124, R124, R6, RZ ;  /* 0x000000067c7c723c */ /* 0x000fe200000418ff */
[----:B---3--:R-:W-:Y:S01]  /*a670*/  F2FP.BF16.PACK_AB R5, R57, R62 ;  /* 0x0000003e3905723e */ /* 0x008fe200000010ff */
[----:B------:R-:W-:Y:S01]  /*a680*/  MUFU.EX2 R40, R40 ;  /* 0x0000002800287308 */ /* 0x000fe20000000800 */
[----:B------:R-:W-:-:S04]  /*a690*/  FADD.FTZ R59, R59, R68 ;  /* 0x000000443b3b7221 */ /* 0x000fc80000010000 */
[----:B------:R-:W-:Y:S02]  /*a6a0*/  F2FP.BF16.PACK_AB R6, R48, R53 ;  /* 0x000000353006723e */ /* 0x000fe400000010ff */
[----:B----4-:R-:W-:Y:S01]  /*a6b0*/  F2FP.BF16.PACK_AB R7, R55, R60 ;  /* 0x0000003c3707723e */ /* 0x010fe200000010ff */
[----:B------:R-:W-:Y:S06]  /*a6c0*/  MUFU.EX2 R56, R56 ;  /* 0x0000003800387308 */ /* 0x000fec0000000800 */
[C---:B------:R-:W-:Y:S02]  /*a6d0*/  HMMA.16816.F32.BF16 R136, R4.reuse, R12, R136 ;  /* 0x0000000c0488723c */ /* 0x040fe40000041888 */
[----:B------:R-:W1:Y:S06]  /*a6e0*/  MUFU.EX2 R49, R49 ;  /* 0x0000003100317308 */ /* 0x000e6c0000000800 */
[C---:B------:R-:W-:Y:S01]  /*a6f0*/  HMMA.16816.F32.BF16 R132, R4.reuse, R14, R132 ;  /* 0x0000000e0484723c */ /* 0x040fe20000041884 */
[----:B------:R-:W3:Y:S01]  /*a700*/  LDSM.16.MT88.4 R12, [R149+0x3800] ;  /* 0x00380000950c783b */ /* 0x000ee20000004200 */
[----:B------:R-:W-:Y:S06]  /*a710*/  MUFU.EX2 R58, R58 ;  /* 0x0000003a003a7308 */ /* 0x000fec0000000800 */
[C---:B--2---:R-:W-:Y:S02]  /*a720*/  HMMA.16816.F32.BF16 R128, R4.reuse, R8, R128 ;  /* 0x000000080480723c */ /* 0x044fe40000041880 */
[----:B------:R-:W2:Y:S06]  /*a730*/  MUFU.EX2 R63, R63 ;  /* 0x0000003f003f7308 */ /* 0x000eac0000000800 */
[----:B------:R-:W-:Y:S01]  /*a740*/  HMMA.16816.F32.BF16 R124, R4, R10, R124 ;  /* 0x0000000a047c723c */ /* 0x000fe2000004187c */
[----:B------:R-:W4:Y:S01]  /*a750*/  LDSM.16.MT88.4 R8, [R148+0x3c00] ;  /* 0x003c00009408783b */ /* 0x000f220000004200 */
        /* <DEDUP_REMOVED lines=10> */
[----:B------:R-:W5:Y:S05]  /*a800*/  LDSM.16.MT88.4 R16, [R149+0x3c00] ;  /* 0x003c00009510783b */ /* 0x000f6a0000004200 */
[----:B------:R-:W-:Y:S02]  /*a810*/  MUFU.EX2 R77, R77 ;  /* 0x0000004d004d7308 */ /* 0x000fe40000000800 */
[C---:B---3--:R-:W-:Y:S06]  /*a820*/  HMMA.16816.F32.BF16 R128, R4.reuse, R12, R128 ;  /* 0x0000000c0480723c */ /* 0x048fec0000041880 */
[----:B------:R-:W3:Y:S02]  /*a830*/  MUFU.EX2 R72, R72 ;  /* 0x0000004800487308 */ /* 0x000ee40000000800 */
[----:B------:R-:W-:Y:S01]  /*a840*/  HMMA.16816.F32.BF16 R124, R4, R14, R124 ;  /* 0x0000000e047c723c */ /* 0x000fe2000004187c */
[----:B------:R-:W5:Y:S05]  /*a850*/  LDSM.16.MT88.4 R12, [R148+0x4000] ;  /* 0x00400000940c783b */ /* 0x000f6a0000004200 */
[----:B------:R-:W-:Y:S01]  /*a860*/  MUFU.EX2 R74, R74 ;  /* 0x0000004a004a7308 */ /* 0x000fe20000000800 */
[----:B-1----:R-:W-:-:S02]  /*a870*/  F2FP.BF16.PACK_AB R4, R37, R38 ;  /* 0x000000262504723e */ /* 0x002fc400000010ff */
[----:B--2---:R-:W-:-:S05]  /*a880*/  F2FP.BF16.PACK_AB R6, R33, R36 ;  /* 0x000000242106723e */ /* 0x004fca00000010ff */
[----:B------:R-:W1:Y:S01]  /*a890*/  MUFU.EX2 R83, R83 ;  /* 0x0000005300537308 */ /* 0x000e620000000800 */
[----:B---3--:R-:W-:-:S07]  /*a8a0*/  F2FP.BF16.PACK_AB R5, R72, R77 ;  /* 0x0000004d4805723e */ /* 0x008fce00000010ff */
[----:B------:R-:W-:Y:S01]  /*a8b0*/  MUFU.EX2 R34, R34 ;  /* 0x0000002200227308 */ /* 0x000fe20000000800 */
[----:B-1----:R-:W-:-:S07]  /*a8c0*/  F2FP.BF16.PACK_AB R7, R83, R74 ;  /* 0x0000004a5307723e */ /* 0x002fce00000010ff */
[----:B------:R-:W1:Y:S01]  /*a8d0*/  MUFU.EX2 R29, R29 ;  /* 0x0000001d001d7308 */ /* 0x000e620000000800 */
[C---:B----4-:R-:W-:Y:S07]  /*a8e0*/  HMMA.16816.F32.BF16 R136, R4.reuse, R8, R136 ;  /* 0x000000080488723c */ /* 0x050fee0000041888 */
        /* <DEDUP_REMOVED lines=27> */
[----:B------:R-:W-:-:S02]  /*aaa0*/  FADD.FTZ R73, R73, R8 ;  /* 0x0000000849497221 */ /* 0x000fc40000010000 */
[----:B------:R-:W3:Y:S01]  /*aab0*/  LDSM.16.MT88.4 R8, [R148+0x4800] ;  /* 0x004800009408783b */ /* 0x000ee20000004200 */
[----:B-1----:R-:W-:Y:S01]  /*aac0*/  F2FP.BF16.PACK_AB R4, R25, R26 ;  /* 0x0000001a1904723e */ /* 0x002fe200000010ff */
[----:B------:R-:W-:Y:S01]  /*aad0*/  FADD.FTZ R73, R64, R73 ;  /* 0x0000004940497221 */ /* 0x000fe20000010000 */
[----:B-----5:R-:W-:Y:S02]  /*aae0*/  F2FP.BF16.PACK_AB R6, R22, R23 ;  /* 0x000000171606723e */ /* 0x020fe400000010ff */
[----:B------:R-:W-:Y:S01]  /*aaf0*/  MUFU.EX2 R99, R99 ;  /* 0x0000006300637308 */ /* 0x000fe20000000800 */
[----:B------:R-:W-:-:S04]  /*ab00*/  FADD.FTZ R62, R62, R73 ;  /* 0x000000493e3e7221 */ /* 0x000fc80000010000 */
[----:B------:R-:W-:-:S03]  /*ab10*/  FADD.FTZ R57, R57, R62 ;  /* 0x0000003e39397221 */ /* 0x000fc60000010000 */
        /* <DEDUP_REMOVED lines=11> */
[C---:B----4-:R-:W-:Y:S01]  /*abd0*/  HMMA.16816.F32.BF16 R136, R4.reuse, R16, R136 ;  /* 0x000000100488723c */ /* 0x050fe20000041888 */
[----:B------:R-:W-:Y:S06]  /*abe0*/  MUFU.EX2 R3, R3 ;  /* 0x0000000300037308 */ /* 0x000fec0000000800 */
[----:B------:R-:W-:Y:S01]  /*abf0*/  FADD.FTZ R16, R54, R59 ;  /* 0x0000003b36107221 */ /* 0x000fe20000010000 */
[----:B------:R-:W-:Y:S01]  /*ac00*/  HMMA.16816.F32.BF16 R132, R4, R18, R132 ;  /* 0x000000120484723c */ /* 0x000fe20000041884 */
[----:B------:R-:W2:Y:S02]  /*ac10*/  MUFU.EX2 R50, R50 ;  /* 0x0000003200327308 */ /* 0x000ea40000000800 */
[----:B------:R-:W-:-:S02]  /*ac20*/  FADD.FTZ R53, R53, R16 ;  /* 0x0000001035357221 */ /* 0x000fc40000010000 */
[----:B------:R-:W4:Y:S02]  /*ac30*/  LDSM.16.MT88.4 R16, [R149+0x4800] ;  /* 0x004800009510783b */ /* 0x000f240000004200 */
[----:B------:R-:W-:Y:S01]  /*ac40*/  FADD.FTZ R53, R48, R53 ;  /* 0x0000003530357221 */ /* 0x000fe20000010000 */
[----:B---3--:R-:W-:Y:S01]  /*ac50*/  HMMA.16816.F32.BF16 R128, R4, R12, R128 ;  /* 0x0000000c0480723c */ /* 0x008fe20000041880 */
[----:B------:R-:W-:Y:S02]  /*ac60*/  MUFU.EX2 R75, R75 ;  /* 0x0000004b004b7308 */ /* 0x000fe40000000800 */
[----:B------:R-:W-:-:S04]  /*ac70*/  FADD.FTZ R46, R46, R53 ;  /* 0x000000352e2e7221 */ /* 0x000fc80000010000 */
[----:B------:R-:W-:Y:S01]  /*ac80*/  FADD.FTZ R46, R43, R46 ;  /* 0x0000002e2b2e7221 */ /* 0x000fe20000010000 */
[----:B------:R-:W-:Y:S01]  /*ac90*/  HMMA.16816.F32.BF16 R124, R4, R14, R124 ;  /* 0x0000000e047c723c */ /* 0x000fe2000004187c */
[----:B------:R-:W-:Y:S01]  /*aca0*/  FFMA.FTZ R43, R39, c[0x0][0x23c], -R32 ;  /* 0x00008f00272b7a23 */ /* 0x000fe20000010820 */
[----:B------:R-:W3:Y:S01]  /*acb0*/  MUFU.EX2 R66, R69 ;  /* 0x0000004500427308 */ /* 0x000ee20000000800 */
[----:B------:R-:W-:-:S04]  /*acc0*/  FADD.FTZ R13, R41, R46 ;  /* 0x0000002e290d7221 */ /* 0x000fc80000010000 */
[----:B-1----:R-:W-:Y:S01]  /*acd0*/  F2FP.BF16.PACK_AB R4, R24, R21 ;  /* 0x000000151804723e */ /* 0x002fe200000010ff */
[----:B------:R-:W-:Y:S01]  /*ace0*/  FADD.FTZ R13, R40, R13 ;  /* 0x0000000d280d7221 */ /* 0x000fe20000010000 */
[----:B--2---:R-:W-:Y:S01]  /*acf0*/  F2FP.BF16.PACK_AB R6, R50, R3 ;  /* 0x000000033206723e */ /* 0x004fe200000010ff */
        /* <DEDUP_REMOVED lines=8> */
[----:B------:R-:W-:Y:S01]  /*ad80*/  FADD.FTZ R8, R38, R13 ;  /* 0x0000000d26087221 */ /* 0x000fe20000010000 */
[----:B------:R-:W-:Y:S01]  /*ad90*/  HMMA.16816.F32.BF16 R132, R4, R10, R132 ;  /* 0x0000000a0484723c */ /* 0x000fe20000041884 */
[----:B------:R-:W-:Y:S01]  /*ada0*/  FADD.FTZ R9, R77, R58 ;  /* 0x0000003a4d097221 */ /* 0x000fe20000010000 */
[----:B------:R-:W2:Y:S01]  /*adb0*/  LDSM.16.MT88.4 R12, [R148+0x4c00] ;  /* 0x004c0000940c783b */ /* 0x000ea20000004200 */
[----:B------:R-:W-:-:S03]  /*adc0*/  FADD.FTZ R37, R37, R8 ;  /* 0x0000000825257221 */ /* 0x000fc60000010000 */
[----:B------:R-:W3:Y:S01]  /*add0*/  MUFU.EX2 R38, R35 ;  /* 0x0000002300267308 */ /* 0x000ee20000000800 */
[----:B------:R-:W-:Y:S02]  /*ade0*/  FADD.FTZ R9, R72, R9 ;  /* 0x0000000948097221 */ /* 0x000fe40000010000 */
[----:B------:R-:W-:Y:S01]  /*adf0*/  FADD.FTZ R36, R36, R37 ;  /* 0x0000002524247221 */ /* 0x000fe20000010000 */
[C---:B----4-:R-:W-:Y:S01]  /*ae00*/  HMMA.16816.F32.BF16 R128, R4.reuse, R16, R128 ;  /* 0x000000100480723c */ /* 0x050fe20000041880 */
        /* <DEDUP_REMOVED lines=113> */
.L_x_5133:
[----:B------:R-:W-:-:S05]  /*b520*/  IMAD.MOV.U32 R9, RZ, RZ, c[0x0][0x1a0] ;  /* 0x00006800ff097624 */ /* 0x000fca00078e00ff */
[----:B------:R-:W-:-:S04]  /*b530*/  LEA R9, -R9, RZ, 0x7 ;  /* 0x000000ff09097211 */ /* 0x000fc800078e39ff */
[----:B------:R-:W-:Y:S02]  /*b540*/  SHF.R.S32.HI R4, RZ, 0x1f, R9 ;  /* 0x0000001fff047819 */ /* 0x000fe40000011409 */
.L_x_5134:
        /* <DEDUP_REMOVED lines=41> */
[C---:B------:R-:W-:Y:S01]  /*b7e0*/  LOP3.LUT R3, R64.reuse, R103, RZ, 0xfc, !PT ;  /* 0x0000006740037212 */ /* 0x040fe200078efcff */
        /* <DEDUP_REMOVED lines=8> */
[C---:B------:R-:W-:Y:S01]  /*b870*/  ISETP.GE.AND P6, PT, R3.reuse, R0, PT ;  /* 0x000000000300720c */ /* 0x040fe20003fc6270 */
[----:B------:R-:W-:Y:S01]  /*b880*/  @P0 STS.128 [R121+0x4800], RZ ;  /* 0x004800ff79000388 */ /* 0x000fe20000000c00 */
[-C--:B------:R-:W-:Y:S02]  /*b890*/  ISETP.GE.AND P5, PT, R3, R2.reuse, PT ;  /* 0x000000020300720c */ /* 0x080fe40003fa6270 */
[----:B------:R-:W-:Y:S01]  /*b8a0*/  I2F R102, R147 ;  /* 0x0000009300667306 */ /* 0x000fe20000201400 */
[----:B------:R-:W-:Y:S01]  /*b8b0*/  @!PT LDS RZ, [RZ] ;  /* 0x00000000fffff984 */ /* 0x000fe20000000800 */
[----:B------:R-:W-:Y:S01]  /*b8c0*/  @!PT LDS RZ, [RZ] ;  /* 0x00000000fffff984 */ /* 0x000fe20000000800 */
[----:B------:R-:W-:Y:S01]  /*b8d0*/  @!PT LDS RZ, [RZ] ;  /* 0x00000000fffff984 */ /* 0x000fe20000000800 */
[----:B------:R4:W-:Y:S01]  /*b8e0*/  @!P0 LDGSTS.E.BYPASS.LTC128B.128 [R121+0x4800], [R4.64] ;  /* 0x0480000004798fae */ /* 0x0009e2000b901d46 */
[C---:B------:R-:W-:Y:S02]  /*b8f0*/  ISETP.GE.AND P3, PT, R141.reuse, R2, PT ;  /* 0x000000028d00720c */ /* 0x040fe40003f66270 */
[----:B------:R-:W-:Y:S01]  /*b900*/  ISETP.GE.AND P4, PT, R141, R0, PT ;  /* 0x000000008d00720c */ /* 0x000fe20003f86270 */
[----:B------:R-:W-:Y:S04]  /*b910*/  LDSM.16.M88.4 R152, [R96] ;  /* 0x000000006098783b */ /* 0x000fe80000000200 */
[----:B------:R-:W5:Y:S04]  /*b920*/  LDSM.16.M88.4 R48, [R94+0x1400] ;  /* 0x001400005e30783b */ /* 0x000f680000000200 */
[----:B------:R-:W1:Y:S04]  /*b930*/  LDSM.16.M88.4 R40, [R94+0x1800] ;  /* 0x001800005e28783b */ /* 0x000e680000000200 */
[----:B------:R-:W1:Y:S04]  /*b940*/  LDSM.16.M88.4 R56, [R94+0x1000] ;  /* 0x001000005e38783b */ /* 0x000e680000000200 */
[----:B------:R-:W1:Y:S04]  /*b950*/  LDSM.16.M88.4 R32, [R94+0x1c00] ;  /* 0x001c00005e20783b */ /* 0x000e680000000200 */
[----:B------:R-:W-:Y:S04]  /*b960*/  LDSM.16.M88.4 R104, [R95] ;  /* 0x000000005f68783b */ /* 0x000fe80000000200 */
[----:B------:R-:W3:Y:S04]  /*b970*/  LDSM.16.M88.4 R76, [R92] ;  /* 0x000000005c4c783b */ /* 0x000ee80000000200 */
[----:B------:R-:W3:Y:S04]  /*b980*/  LDSM.16.M88.4 R72, [R91] ;  /* 0x000000005b48783b */ /* 0x000ee80000000200 */
[----:B------:R-:W3:Y:S04]  /*b990*/  LDSM.16.M88.4 R80, [R93] ;  /* 0x000000005d50783b */ /* 0x000ee80000000200 */
[----:B------:R-:W3:Y:S04]  /*b9a0*/  LDSM.16.M88.4 R68, [R90] ;  /* 0x000000005a44783b */ /* 0x000ee80000000200 */
[----:B------:R-:W3:Y:S01]  /*b9b0*/  LDSM.16.M88.4 R16, [R94+0x2400] ;  /* 0x002400005e10783b */ /* 0x000ee20000000200 */
[C---:B-----5:R-:W-:Y:S03]  /*b9c0*/  HMMA.16816.F32.BF16 R52, R152.reuse, R48, RZ ;  /* 0x000000309834723c */ /* 0x060fe600000418ff */
[----:B--2---:R-:W2:Y:S04]  /*b9d0*/  LDSM.16.M88.4 R8, [R94+0x2800] ;  /* 0x002800005e08783b */ /* 0x004ea80000000200 */
[----:B------:R-:W5:Y:S01]  /*b9e0*/  LDSM.16.M88.4 R24, [R94+0x2000] ;  /* 0x002000005e18783b */ /* 0x000f620000000200 */
        /* <DEDUP_REMOVED lines=13> */
[----:B------:R-:W-:Y:S01]  /*bac0*/  HMMA.16816.F32.BF16 R40, R104, R74, R40 ;  /* 0x0000004a6828723c */ /* 0x000fe20000041828 */
[----:B------:R-:W3:Y:S01]  /*bad0*/  LDSM.16.M88.4 R72, [R87] ;  /* 0x000000005748783b */ /* 0x000ee20000000200 */
[----:B------:R-:W-:-:S02]  /*bae0*/  FMUL.FTZ R54, R54, c[0x0][0x2ec] ;  /* 0x0000bb0036367a20 */ /* 0x000fc40000410000 */
[----:B------:R-:W-:Y:S02]  /*baf0*/  FMUL.FTZ R53, R53, c[0x0][0x2ec] ;  /* 0x0000bb0035357a20 */ /* 0x000fe40000410000 */
[----:B------:R-:W-:Y:S01]  /*bb00*/  MUFU.TANH R120, R54 ;  /* 0x0000003600787308 */ /* 0x000fe20000002400 */
[----:B------:R-:W-:Y:S01]  /*bb10*/  FMUL.FTZ R118, R55, c[0x0][0x2ec] ;  /* 0x0000bb0037767a20 */ /* 0x000fe20000410000 */
[C---:B------:R-:W-:Y:S01]  /*bb20*/  HMMA.16816.F32.BF16 R60, R104.reuse, R80, R60 ;  /* 0x00000050683c723c */ /* 0x040fe2000004183c */
[----:B------:R-:W-:Y:S02]  /*bb30*/  FMUL.FTZ R49, R49, c[0x0][0x2ec] ;  /* 0x0000bb0031317a20 */ /* 0x000fe40000410000 */
[----:B------:R-:W-:Y:S02]  /*bb40*/  FMUL.FTZ R52, R52, c[0x0][0x2ec] ;  /* 0x0000bb0034347a20 */ /* 0x000fe40000410000 */
[----:B------:R-:W-:Y:S01]  /*bb50*/  FMUL.FTZ R51, R51, c[0x0][0x2ec] ;  /* 0x0000bb0033337a20 */ /* 0x000fe20000410000 */
[----:B------:R-:W-:Y:S01]  /*bb60*/  MUFU.TANH R53, R53 ;  /* 0x0000003500357308 */ /* 0x000fe20000002400 */
[----:B------:R-:W-:Y:S01]  /*bb70*/  FMUL.FTZ R48, R48, c[0x0][0x2ec] ;  /* 0x0000bb0030307a20 */ /* 0x000fe20000410000 */
[----:B------:R-:W-:Y:S01]  /*bb80*/  HMMA.16816.F32.BF16 R56, R104, R82, R56 ;  /* 0x000000526838723c */ /* 0x000fe20000041838 */
[----:B------:R-:W1:Y:S01]  /*bb90*/  LDSM.16.M88.4 R80, [R89] ;  /* 0x000000005950783b */ /* 0x000e620000000200 */
        /* <DEDUP_REMOVED lines=12> */
[----:B------:R-:W-:Y:S01]  /*bc60*/  FMUL.FTZ R60, R60, c[0x0][0x2ec] ;  /* 0x0000bb003c3c7a20 */ /* 0x000fe20000410000 */
[----:B------:R-:W-:-:S04]  /*bc70*/  DEPBAR.LE SB0, 0x0 ;  /* 0x000080000000791a */ /* 0x000fc80000000000 */
[----:B------:R-:W-:Y:S01]  /*bc80*/  FMUL.FTZ R62, R62, c[0x0][0x2ec] ;  /* 0x0000bb003e3e7a20 */ /* 0x000fe20000410000 */
[C---:B------:R-:W-:Y:S01]  /*bc90*/  HMMA.16816.F32.BF16 R20, R152.reuse, R16, RZ ;  /* 0x000000109814723c */ /* 0x040fe200000418ff */
[----:B------:R-:W-:Y:S01]  /*bca0*/  FMUL.FTZ R56, R56, c[0x0][0x2ec] ;  /* 0x0000bb0038387a20 */ /* 0x000fe20000410000 */
[----:B------:R-:W-:Y:S01]  /*bcb0*/  MUFU.TANH R60, R60 ;  /* 0x0000003c003c7308 */ /* 0x000fe20000002400 */
[----:B------:R-:W-:Y:S02]  /*bcc0*/  FMUL.FTZ R61, R61, c[0x0][0x2ec] ;  /* 0x0000bb003d3d7a20 */ /* 0x000fe40000410000 */
[----:B------:R-:W-:Y:S02]  /*bcd0*/  FMUL.FTZ R57, R57, c[0x0][0x2ec] ;  /* 0x0000bb0039397a20 */ /* 0x000fe40000410000 */
[----:B------:R-:W-:Y:S01]  /*bce0*/  FMUL.FTZ R59, R59, c[0x0][0x2ec] ;  /* 0x0000bb003b3b7a20 */ /* 0x000fe20000410000 */
[----:B------:R-:W-:Y:S01]  /*bcf0*/  HMMA.16816.F32.BF16 R16, R152, R18, RZ ;  /* 0x000000129810723c */ /* 0x000fe200000418ff */
[----:B------:R-:W-:Y:S01]  /*bd00*/  FMUL.FTZ R43, R43, c[0x0][0x2ec] ;  /* 0x0000bb002b2b7a20 */ /* 0x000fe20000410000 */
[----:B------:R-:W-:Y:S01]  /*bd10*/  MUFU.TANH R62, R62 ;  /* 0x0000003e003e7308 */ /* 0x000fe20000002400 */
[----:B------:R-:W-:-:S02]  /*bd20*/  FMUL.FTZ R39, R39, c[0x0][0x2ec] ;  /* 0x0000bb0027277a20 */ /* 0x000fc40000410000 */
[----:B------:R-:W-:Y:S02]  /*bd30*/  FMUL.FTZ R37, R37, c[0x0][0x2ec] ;  /* 0x0000bb0025257a20 */ /* 0x000fe40000410000 */
[----:B------:R-:W-:Y:S01]  /*bd40*/  FMUL.FTZ R36, R36, c[0x0][0x2ec] ;  /* 0x0000bb0024247a20 */ /* 0x000fe20000410000 */
[C---:B--2---:R-:W-:Y:S01]  /*bd50*/  HMMA.16816.F32.BF16 R12, R152.reuse, R8, RZ ;  /* 0x00000008980c723c */ /* 0x044fe200000418ff */
[----:B------:R-:W-:Y:S01]  /*bd60*/  FMUL.FTZ R33, R33, c[0x0][0x2ec] ;  /* 0x0000bb0021217a20 */ /* 0x000fe20000410000 */
[----:B------:R-:W-:Y:S01]  /*bd70*/  MUFU.TANH R61, R61 ;  /* 0x0000003d003d7308 */ /* 0x000fe20000002400 */
[----:B------:R-:W-:Y:S02]  /*bd80*/  FMUL.FTZ R34, R34, c[0x0][0x2ec] ;  /* 0x0000bb0022227a20 */ /* 0x000fe40000410000 */
[----:B------:R-:W-:Y:S02]  /*bd90*/  FMUL.FTZ R32, R32, c[0x0][0x2ec] ;  /* 0x0000bb0020207a20 */ /* 0x000fe40000410000 */
[----:B------:R-:W-:Y:S01]  /*bda0*/  FMUL.FTZ R35, R35, c[0x0][0x2ec] ;  /* 0x0000bb0023237a20 */ /* 0x000fe20000410000 */
[C---:B------:R-:W-:Y:S01]  /*bdb0*/  HMMA.16816.F32.BF16 R8, R152.reuse, R10, RZ ;  /* 0x0000000a9808723c */ /* 0x040fe200000418ff */
[----:B------:R-:W-:Y:S01]  /*bdc0*/  FMUL.FTZ R38, R38, c[0x0][0x2ec] ;  /* 0x0000bb0026267a20 */ /* 0x000fe20000410000 */
[----:B------:R-:W2:Y:S06]  /*bdd0*/  MUFU.TANH R57, R57 ;  /* 0x0000003900397308 */ /* 0x000eac0000002400 */
[C---:B-----5:R-:W-:Y:S02]  /*bde0*/  HMMA.16816.F32.BF16 R28, R152.reuse, R24, RZ ;  /* 0x00000018981c723c */ /* 0x060fe400000418ff */
[----:B------:R-:W-:Y:S06]  /*bdf0*/  MUFU.TANH R59, R59 ;  /* 0x0000003b003b7308 */ /* 0x000fec0000002400 */
[----:B----4-:R-:W-:Y:S02]  /*be00*/  HMMA.16816.F32.BF16 R4, R152, R156, RZ ;  /* 0x0000009c9804723c */ /* 0x010fe400000418ff */
[----:B------:R-:W-:Y:S01]  /*be10*/  MUFU.TANH R112, R33 ;  /* 0x0000002100707308 */ /* 0x000fe20000002400 */
[----:B--2---:R-:W-:-:S04]  /*be20*/  FFMA.FTZ R57, R97, R102, R57 ;  /* 0x0000006661397223 */ /* 0x004fc80000010039 */
[--C-:B------:R-:W-:Y:S01]  /*be30*/  LOP3.LUT R157, R64, 0x10, R103.reuse, 0xfe, !PT ;  /* 0x00000010409d7812 */ /* 0x100fe200078efe67 */
[C---:B------:R-:W-:Y:S01]  /*be40*/  HMMA.16816.F32.BF16 R24, R152.reuse, R26, RZ ;  /* 0x0000001a9818723c */ /* 0x040fe200000418ff */
[----:B------:R-:W-:Y:S01]  /*be50*/  FMUL.FTZ R156, R50, c[0x0][0x2ec] ;  /* 0x0000bb00329c7a20 */ /* 0x000fe20000410000 */
[----:B------:R-:W-:Y:S06]  /*be60*/  MUFU.TANH R160, R160 ;  /* 0x000000a000a07308 */ /* 0x000fec0000002400 */
[----:B------:R-:W-:Y:S02]  /*be70*/  HMMA.16816.F32.BF16 R152, R152, R158, RZ ;  /* 0x0000009e9898723c */ /* 0x000fe400000418ff */
[----:B------:R-:W-:Y:S05]  /*be80*/  I2F R108, R157 ;  /* 0x0000009d006c7306 */ /* 0x000fea0000201400 */
[C-C-:B------:R-:W-:Y:S01]  /*be90*/  LOP3.LUT R159, R64.reuse, 0x51, R103.reuse, 0xfe, !PT ;  /* 0x00000051409f7812 */ /* 0x140fe200078efe67 */
[C---:B-1----:R-:W-:Y:S02]  /*bea0*/  HMMA.16816.F32.BF16 R16, R104.reuse, R78, R16 ;  /* 0x0000004e6810723c */ /* 0x042fe40000041810 */
[----:B------:R-:W-:Y:S05]  /*beb0*/  MUFU.TANH R51, R51 ;  /* 0x0000003300337308 */ /* 0x000fea0000002400 */
[C-C-:B------:R-:W-:Y:S01]  /*bec0*/  LOP3.LUT R79, R64.reuse, 0x20, R103.reuse, 0xfe, !PT ;  /* 0x00000020404f7812 */ /* 0x140fe200078efe67 */
[C---:B---3--:R-:W-:Y:S02]  /*bed0*/  HMMA.16816.F32.BF16 R8, R104.reuse, R74, R8 ;  /* 0x0000004a6808723c */ /* 0x048fe40000041808 */
[----:B------:R-:W-:Y:S05]  /*bee0*/  MUFU.TANH R156, R156 ;  /* 0x0000009c009c7308 */ /* 0x000fea0000002400 */
[C-C-:B------:R-:W-:Y:S01]  /*bef0*/  LOP3.LUT R75, R64.reuse, 0x28, R103.reuse, 0xfe, !PT ;  /* 0x00000028404b7812 */ /* 0x140fe200078efe67 */
[C---:B------:R-:W-:Y:S02]  /*bf00*/  HMMA.16816.F32.BF16 R28, R104.reuse, R80, R28 ;  /* 0x00000050681c723c */ /* 0x040fe4000004181c */
[----:B------:R-:W-:Y:S05]  /*bf10*/  I2F R78, R79 ;  /* 0x0000004f004e7306 */ /* 0x000fea0000201400 */
[----:B------:R-:W-:Y:S01]  /*bf20*/  LOP3.LUT R81, R64, 0x11, R103, 0xfe, !PT ;  /* 0x0000001140517812 */ /* 0x000fe200078efe67 */
[----:B------:R-:W-:Y:S01]  /*bf30*/  HMMA.16816.F32.BF16 R12, R104, R72, R12 ;  /* 0x00000048680c723c */ /* 0x000fe2000004180c */
[----:B------:R-:W-:Y:S01]  /*bf40*/  FMUL.FTZ R18, R18, c[0x0][0x2ec] ;  /* 0x0000bb0012127a20 */ /* 0x000fe20000410000 */
[----:B------:R-:W-:Y:S01]  /*bf50*/  MUFU.TANH R55, R48 ;  /* 0x0000003000377308 */ /* 0x000fe20000002400 */
[----:B------:R-:W-:-:S02]  /*bf60*/  FMUL.FTZ R16, R16, c[0x0][0x2ec] ;  /* 0x0000bb0010107a20 */ /* 0x000fc40000410000 */
[----:B------:R-:W-:Y:S02]  /*bf70*/  FMUL.FTZ R17, R17, c[0x0][0x2ec] ;  /* 0x0000bb0011117a20 */ /* 0x000fe40000410000 */
[--C-:B------:R-:W-:Y:S01]  /*bf80*/  LOP3.LUT R73, R64, 0x21, R103.reuse, 0xfe, !PT ;  /* 0x0000002140497812 */ /* 0x100fe200078efe67 */
[C---:B------:R-:W-:Y:S01]  /*bf90*/  HMMA.16816.F32.BF16 R4, R104.reuse, R68, R4 ;  /* 0x000000446804723c */ /* 0x040fe20000041804 */
[----:B------:R-:W-:Y:S01]  /*bfa0*/  FMUL.FTZ R8, R8, c[0x0][0x2ec] ;  /* 0x0000bb0008087a20 */ /* 0x000fe20000410000 */
[----:B------:R-:W1:Y:S01]  /*bfb0*/  I2F R80, R81 ;  /* 0x0000005100507306 */ /* 0x000e620000201400 */
        /* <DEDUP_REMOVED lines=8> */
[--C-:B------:R-:W-:Y:S01]  /*c040*/  LOP3.LUT R83, R64, 0x18, R103.reuse, 0xfe, !PT ;  /* 0x0000001840537812 */ /* 0x100fe200078efe67 */
[C---:B------:R-:W-:Y:S01]  /*c050*/  HMMA.16816.F32.BF16 R20, R104.reuse, R76, R20 ;  /* 0x0000004c6814723c */ /* 0x040fe20000041814 */
[----:B------:R-:W-:Y:S01]  /*c060*/  FMUL.FTZ R164, R13, c[0x0][0x2ec] ;  /* 0x0000bb000da47a20 */ /* 0x000fe20000410000 */
[----:B------:R-:W-:Y:S01]  /*c070*/  MUFU.TANH R33, R18 ;  /* 0x0000001200217308 */ /* 0x000fe20000002400 */
[----:B------:R-:W-:Y:S02]  /*c080*/  FMUL.FTZ R13, R14, c[0x0][0x2ec] ;  /* 0x0000bb000e0d7a20 */ /* 0x000fe40000410000 */
[----:B------:R-:W-:Y:S02]  /*c090*/  FMUL.FTZ R12, R12, c[0x0][0x2ec] ;  /* 0x0000bb000c0c7a20 */ /* 0x000fe40000410000 */
[----:B------:R-:W-:Y:S01]  /*c0a0*/  LOP3.LUT R77, R64, 0x19, R103, 0xfe, !PT ;  /* 0x00000019404d7812 */ /* 0x000fe200078efe67 */
[----:B------:R-:W-:Y:S01]  /*c0b0*/  HMMA.16816.F32.BF16 R152, R104, R70, R152 ;  /* 0x000000466898723c */ /* 0x000fe20000041898 */
[----:B------:R-:W-:Y:S01]  /*c0c0*/  FMUL.FTZ R4, R4, c[0x0][0x2ec] ;  /* 0x0000bb0004047a20 */ /* 0x000fe20000410000 */
[----:B------:R-:W-:Y:S01]  /*c0d0*/  I2F R82, R83 ;  /* 0x0000005300527306 */ /* 0x000fe20000201400 */
[----:B------:R-:W-:-:S02]  /*c0e0*/  FFMA.FTZ R14, R97, R66, R60 ;  /* 0x00000042610e7223 */ /* 0x000fc4000001003c */
[----:B------:R-:W-:Y:S02]  /*c0f0*/  FMUL.FTZ R15, R15, c[0x0][0x2ec] ;  /* 0x0000bb000f0f7a20 */ /* 0x000fe40000410000 */
[----:B------:R-:W-:Y:S01]  /*c100*/  FMUL.FTZ R106, R63, c[0x0][0x2ec] ;  /* 0x0000bb003f6a7a20 */ /* 0x000fe20000410000 */
[--C-:B------:R-:W-:Y:S01]  /*c110*/  LOP3.LUT R71, R64, 0x60, R103.reuse, 0xfe, !PT ;  /* 0x0000006040477812 */ /* 0x100fe200078efe67 */
[----:B------:R-:W-:Y:S01]  /*c120*/  FMUL.FTZ R107, R58, c[0x0][0x2ec] ;  /* 0x0000bb003a6b7a20 */ /* 0x000fe20000410000 */
[----:B------:R-:W2:Y:S01]  /*c130*/  MUFU.TANH R63, R56 ;  /* 0x00000038003f7308 */ /* 0x000ea20000002400 */
[----:B------:R-:W-:Y:S01]  /*c140*/  FMUL.FTZ R158, R25, c[0x0][0x2ec] ;  /* 0x0000bb00199e7a20 */ /* 0x000fe20000410000 */
[----:B------:R-:W-:Y:S01]  /*c150*/  FSEL R14, R14, -INF , !P6 ;  /* 0xff8000000e0e7808 */ /* 0x000fe20007000000 */
[----:B------:R-:W-:Y:S01]  /*c160*/  FMUL.FTZ R6, R6, c[0x0][0x2ec] ;  /* 0x0000bb0006067a20 */ /* 0x000fe20000410000 */
[----:B------:R-:W-:Y:S01]  /*c170*/  ISETP.GE.AND P6, PT, R143, R2, PT ;  /* 0x000000028f00720c */ /* 0x000fe20003fc6270 */
[----:B------:R-:W-:Y:S01]  /*c180*/  FMUL.FTZ R42, R5, c[0x0][0x2ec] ;  /* 0x0000bb00052a7a20 */ /* 0x000fe20000410000 */
[C-C-:B------:R-:W-:Y:S01]  /*c190*/  LOP3.LUT R105, R64.reuse, 0x59, R103.reuse, 0xfe, !PT ;  /* 0x0000005940697812 */ /* 0x140fe200078efe67 */
[----:B------:R-:W-:Y:S01]  /*c1a0*/  FMUL.FTZ R25, R23, c[0x0][0x2ec] ;  /* 0x0000bb0017197a20 */ /* 0x000fe20000410000 */
[----:B------:R-:W-:Y:S01]  /*c1b0*/  MUFU.TANH R107, R107 ;  /* 0x0000006b006b7308 */ /* 0x000fe20000002400 */
[----:B------:R-:W-:Y:S01]  /*c1c0*/  FMUL.FTZ R21, R21, c[0x0][0x2ec] ;  /* 0x0000bb0015157a20 */ /* 0x000fe20000410000 */
[----:B------:R-:W-:Y:S01]  /*c1d0*/  LOP3.LUT R5, R64, 0x61, R103, 0xfe, !PT ;  /* 0x0000006140057812 */ /* 0x000fe200078efe67 */
[----:B------:R-:W-:-:S02]  /*c1e0*/  FMUL.FTZ R20, R20, c[0x0][0x2ec] ;  /* 0x0000bb0014147a20 */ /* 0x000fc40000410000 */
[C---:B-1----:R-:W-:Y:S02]  /*c1f0*/  FFMA.FTZ R186, R97.reuse, R80, R53 ;  /* 0x0000005061ba7223 */ /* 0x042fe40000010035 */
[----:B------:R-:W-:Y:S01]  /*c200*/  FMUL.FTZ R24, R24, c[0x0][0x2ec] ;  /* 0x0000bb0018187a20 */ /* 0x000fe20000410000 */
[----:B------:R-:W-:Y:S01]  /*c210*/  MUFU.TANH R106, R106 ;  /* 0x0000006a006a7308 */ /* 0x000fe20000002400 */
[----:B--2---:R-:W-:Y:S02]  /*c220*/  FFMA.FTZ R18, R97, R100, R63 ;  /* 0x0000006461127223 */ /* 0x004fe4000001003f */
[----:B------:R-:W-:Y:S02]  /*c230*/  FMUL.FTZ R7, R7, c[0x0][0x2ec] ;  /* 0x0000bb0007077a20 */ /* 0x000fe40000410000 */
[----:B------:R-:W-:Y:S01]  /*c240*/  FFMA.FTZ R160, R97, R72, R160 ;  /* 0x0000004861a07223 */ /* 0x000fe200000100a0 */
[----:B------:R-:W-:Y:S01]  /*c250*/  FSEL R18, R18, -INF , !P2 ;  /* 0xff80000012127808 */ /* 0x000fe20005000000 */
[----:B------:R-:W-:Y:S01]  /*c260*/  FMUL.FTZ R28, R30, c[0x0][0x2ec] ;  /* 0x0000bb001e1c7a20 */ /* 0x000fe20000410000 */
[----:B------:R-:W1:Y:S01]  /*c270*/  I2F R76, R77 ;  /* 0x0000004d004c7306 */ /* 0x000e620000201400 */
[----:B------:R-:W-:Y:S01]  /*c280*/  ISETP.GE.AND P2, PT, R157, R2, PT ;  /* 0x000000029d00720c */ /* 0x000fe20003f46270 */
[----:B------:R-:W-:-:S02]  /*c290*/  FFMA.FTZ R55, R97, R82, R55 ;  /* 0x0000005261377223 */ /* 0x000fc40000010037 */
[----:B------:R-:W-:Y:S02]  /*c2a0*/  FMUL.FTZ R152, R152, c[0x0][0x2ec] ;  /* 0x0000bb0098987a20 */ /* 0x000fe40000410000 */
[----:B------:R-:W-:Y:S02]  /*c2b0*/  FMUL.FTZ R154, R154, c[0x0][0x2ec] ;  /* 0x0000bb009a9a7a20 */ /* 0x000fe40000410000 */
[----:B------:R-:W2:Y:S01]  /*c2c0*/  MUFU.TANH R58, R52 ;  /* 0x00000034003a7308 */ /* 0x000ea20000002400 */
[----:B------:R-:W-:Y:S02]  /*c2d0*/  FMUL.FTZ R31, R31, c[0x0][0x2ec] ;  /* 0x0000bb001f1f7a20 */ /* 0x000fe40000410000 */
[----:B------:R-:W-:Y:S02]  /*c2e0*/  FMUL.FTZ R22, R22, c[0x0][0x2ec] ;  /* 0x0000bb0016167a20 */ /* 0x000fe40000410000 */
[----:B------:R-:W-:Y:S02]  /*c2f0*/  FMUL.FTZ R155, R155, c[0x0][0x2ec] ;  /* 0x0000bb009b9b7a20 */ /* 0x000fe40000410000 */
[----:B------:R-:W-:Y:S01]  /*c300*/  FMUL.FTZ R27, R27, c[0x0][0x2ec] ;  /* 0x0000bb001b1b7a20 */ /* 0x000fe20000410000 */
[----:B------:R-:W3:Y:S01]  /*c310*/  MUFU.TANH R50, R44 ;  /* 0x0000002c00327308 */ /* 0x000ee20000002400 */
[----:B-1----:R-:W-:-:S07]  /*c320*/  FFMA.FTZ R190, R97, R76, R49 ;  /* 0x0000004c61be7223 */ /* 0x002fce0000010031 */
[----:B------:R1:W-:Y:S01]  /*c330*/  MUFU.TANH R174, R8 ;  /* 0x0000000800ae7308 */ /* 0x0003e20000002400 */
[----:B--2---:R-:W-:-:S07]  /*c340*/  FFMA.FTZ R58, R97, R108, R58 ;  /* 0x0000006c613a7223 */ /* 0x004fce000001003a */
[----:B------:R-:W-:Y:S01]  /*c350*/  I2F R110, R69 ;  /* 0x00000045006e7306 */ /* 0x000fe20000201400 */
[----:B---3--:R-:W-:-:S07]  /*c360*/  FFMA.FTZ R50, R97, R78, R50 ;  /* 0x0000004e61327223 */ /* 0x008fce0000010032 */
[----:B------:R2:W-:Y:S01]  /*c370*/  MUFU.TANH R116, R29 ;  /* 0x0000001d00747308 */ /* 0x0005e20000002400 */
[----:B-1----:R-:W-:-:S05]  /*c380*/  FFMA.FTZ R8, R97, R66, R62 ;  /* 0x0000004261087223 */ /* 0x002fca000001003e */
[----:B------:R-:W-:Y:S02]  /*c390*/  FSEL R8, R8, -INF , !P5 ;  /* 0xff80000008087808 */ /* 0x000fe40006800000 */
[----:B------:R1:W3:Y:S01]  /*c3a0*/  MUFU.TANH R23, R16 ;  /* 0x0000001000177308 */ /* 0x0002e20000002400 */
[----:B------:R-:W-:-:S04]  /*c3b0*/  ISETP.GE.AND P5, PT, R147, R0, PT ;  /* 0x000000009300720c */ /* 0x000fc80003fa6270 */
[----:B------:R-:W-:Y:S02]  /*c3c0*/  FSEL R62, R57, -INF , !P5 ;  /* 0xff800000393e7808 */ /* 0x000fe40006800000 */
[----:B------:R-:W-:Y:S01]  /*c3d0*/  ISETP.GE.AND P5, PT, R81, R2, PT ;  /* 0x000000025100720c */ /* 0x000fe20003fa6270 */
[----:B------:R4:W-:Y:S01]  /*c3e0*/  MUFU.TANH R172, R4 ;  /* 0x0000000400ac7308 */ /* 0x0009e20000002400 */
[----:B--2---:R-:W-:-:S07]  /*c3f0*/  FMUL.FTZ R29, R19, c[0x0][0x2ec] ;  /* 0x0000bb00131d7a20 */ /* 0x004fce0000410000 */
[----:B------:R-:W-:Y:S01]  /*c400*/  I2F R74, R75 ;  /* 0x0000004b004a7306 */ /* 0x000fe20000201400 */
[C---:B-1----:R-:W-:Y:S01]  /*c410*/  FFMA.FTZ R16, R97.reuse, R98, R61 ;  /* 0x0000006261107223 */ /* 0x042fe2000001003d */
[----:B------:R-:W-:Y:S01]  /*c420*/  LOP3.LUT R61, R64, 0x29, R103, 0xfe, !PT ;  /* 0x00000029403d7812 */ /* 0x000fe200078efe67 */
[----:B---3--:R-:W-:-:S03]  /*c430*/  FFMA.FTZ R192, R97, R110, R23 ;  /* 0x0000006e61c07223 */ /* 0x008fc60000010017 */
[----:B------:R-:W-:Y:S01]  /*c440*/  FSEL R16, R16, -INF , !P4 ;  /* 0xff80000010107808 */ /* 0x000fe20006000000 */
[----:B----4-:R-:W-:Y:S01]  /*c450*/  FFMA.FTZ R4, R97, R108, R120 ;  /* 0x0000006c61047223 */ /* 0x010fe20000010078 */
[----:B------:R-:W1:Y:S01]  /*c460*/  MUFU.TANH R47, R47 ;  /* 0x0000002f002f7308 */ /* 0x000e620000002400 */
[----:B------:R-:W-:-:S03]  /*c470*/  ISETP.GE.AND P4, PT, R147, R2, PT ;  /* 0x000000029300720c */ /* 0x000fc60003f86270 */
[----:B------:R-:W-:Y:S02]  /*c480*/  FSEL R4, R4, -INF , !P2 ;  /* 0xff80000004047808 */ /* 0x000fe40005000000 */
[----:B------:R-:W-:Y:S02]  /*c490*/  ISETP.GE.AND P2, PT, R77, R0, PT ;  /* 0x000000004d00720c */ /* 0x000fe40003f46270 */
[----:B------:R2:W-:Y:S02]  /*c4a0*/  MUFU.TANH R19, R12 ;  /* 0x0000000c00137308 */ /* 0x0005e40000002400 */
[----:B------:R-:W-:Y:S02]  /*c4b0*/  FSEL R190, R190, -INF , !P2 ;  /* 0xff800000bebe7808 */ /* 0x000fe40005000000 */
[----:B------:R-:W-:-:S04]  /*c4c0*/  ISETP.GE.AND P2, PT, R73, R2, PT ;  /* 0x000000024900720c */ /* 0x000fc80003f46270 */
[----:B------:R-:W3:Y:S01]  /*c4d0*/  MUFU.TANH R45, R45 ;  /* 0x0000002d002d7308 */ /* 0x000ee20000002400 */
[----:B------:R-:W-:Y:S01]  /*c4e0*/  FSEL R166, R160, -INF , !P2 ;  /* 0xff800000a0a67808 */ /* 0x000fe20005000000 */
[----:B-1----:R-:W-:Y:S01]  /*c4f0*/  FFMA.FTZ R47, R97, R74, R47 ;  /* 0x0000004a612f7223 */ /* 0x002fe2000001002f */
[----:B------:R-:W-:-:S04]  /*c500*/  ISETP.GE.AND P2, PT, R69, R0, PT ;  /* 0x000000004500720c */ /* 0x000fc80003f46270 */
[----:B------:R-:W-:Y:S01]  /*c510*/  FSEL R192, R192, -INF , !P2 ;  /* 0xff800000c0c07808 */ /* 0x000fe20005000000 */
[----:B------:R-:W-:Y:S01]  /*c520*/  MUFU.TANH R161, R46 ;  /* 0x0000002e00a17308 */ /* 0x000fe20000002400 */
[----:B--2---:R-:W-:Y:S01]  /*c530*/  FFMA.FTZ R12, R97, R100, R107 ;  /* 0x00000064610c7223 */ /* 0x004fe2000001006b */
[----:B------:R-:W-:-:S04]  /*c540*/  ISETP.GE.AND P2, PT, R71, R2, PT ;  /* 0x000000024700720c */ /* 0x000fc80003f46270 */
[----:B------:R-:W-:Y:S02]  /*c550*/  FSEL R12, R12, -INF , !P6 ;  /* 0xff8000000c0c7808 */ /* 0x000fe40007000000 */
[----:B------:R1:W-:Y:S01]  /*c560*/  MUFU.TANH R184, R10 ;  /* 0x0000000a00b87308 */ /* 0x0003e20000002400 */
[----:B------:R-:W-:Y:S01]  /*c570*/  ISETP.GE.AND P6, PT, R81, R0, PT ;  /* 0x000000005100720c */ /* 0x000fe20003fc6270 */
[----:B---3--:R-:W-:Y:S01]  /*c580*/  FFMA.FTZ R45, R97, R72, R45 ;  /* 0x00000048612d7223 */ /* 0x008fe2000001002d */
[--C-:B------:R-:W-:Y:S02]  /*c590*/  LOP3.LUT R81, R64, 0x40, R103.reuse, 0xfe, !PT ;  /* 0x0000004040517812 */ /* 0x100fe400078efe67 */
[----:B------:R-:W-:Y:S02]  /*c5a0*/  FSEL R186, R186, -INF , !P6 ;  /* 0xff800000baba7808 */ /* 0x000fe40007000000 */
[----:B------:R-:W-:Y:S01]  /*c5b0*/  ISETP.GE.AND P6, PT, R77, R2, PT ;  /* 0x000000024d00720c */ /* 0x000fe20003fc6270 */
[----:B------:R-:W2:Y:S01]  /*c5c0*/  I2F R70, R71 ;  /* 0x0000004700467306 */ /* 0x000ea20000201400 */
[----:B------:R-:W-:-:S07]  /*c5d0*/  LOP3.LUT R77, R64, 0x30, R103, 0xfe, !PT ;  /* 0x00000030404d7812 */ /* 0x000fce00078efe67 */
[----:B------:R-:W3:Y:S01]  /*c5e0*/  MUFU.TANH R41, R41 ;  /* 0x0000002900297308 */ /* 0x000ee20000002400 */
[C---:B-1----:R-:W-:Y:S02]  /*c5f0*/  FFMA.FTZ R10, R97.reuse, R98, R106 ;  /* 0x00000062610a7223 */ /* 0x042fe4000001006a */
[----:B------:R-:W-:Y:S01]  /*c600*/  FFMA.FTZ R98, R97, R110, R33 ;  /* 0x0000006e61627223 */ /* 0x000fe20000010021 */
[----:B------:R-:W-:Y:S02]  /*c610*/  LOP3.LUT R33, R64, 0x49, R103, 0xfe, !PT ;  /* 0x0000004940217812 */ /* 0x000fe400078efe67 */
[----:B------:R-:W-:Y:S02]  /*c620*/  FSEL R10, R10, -INF , !P3 ;  /* 0xff8000000a0a7808 */ /* 0x000fe40005800000 */
[----:B------:R-:W1:Y:S01]  /*c630*/  MUFU.TANH R13, R13 ;  /* 0x0000000d000d7308 */ /* 0x000e620000002400 */
[----:B------:R-:W-:Y:S01]  /*c640*/  ISETP.GE.AND P3, PT, R157, R0, PT ;  /* 0x000000009d00720c */ /* 0x000fe20003f66270 */
[----:B--2---:R-:W-:-:S03]  /*c650*/  FFMA.FTZ R19, R97, R70, R19 ;  /* 0x0000004661137223 */ /* 0x004fc60000010013 */
[----:B------:R-:W-:Y:S02]  /*c660*/  FSEL R178, R58, -INF , !P3 ;  /* 0xff8000003ab27808 */ /* 0x000fe40005800000 */
[----:B------:R-:W-:Y:S01]  /*c670*/  ISETP.GE.AND P3, PT, R83, R2, PT ;  /* 0x000000025300720c */ /* 0x000fe20003f66270 */
[----:B------:R2:W-:Y:S01]  /*c680*/  MUFU.TANH R180, R11 ;  /* 0x0000000b00b47308 */ /* 0x0005e20000002400 */
[----:B---3--:R-:W-:-:S07]  /*c690*/  FFMA.FTZ R106, R97, R74, R41 ;  /* 0x0000004a616a7223 */ /* 0x008fce0000010029 */
[----:B------:R-:W-:Y:S01]  /*c6a0*/  I2F R68, R159 ;  /* 0x0000009f00447306 */ /* 0x000fe20000201400 */
[----:B-1----:R-:W-:-:S05]  /*c6b0*/  FFMA.FTZ R70, R97, R70, R13 ;  /* 0x0000004661467223 */ /* 0x002fca000001000d */
[----:B------:R-:W-:Y:S02]  /*c6c0*/  FSEL R70, R70, -INF , !P2 ;  /* 0xff80000046467808 */ /* 0x000fe40005000000 */
[----:B--2---:R-:W-:Y:S01]  /*c6d0*/  LOP3.LUT R11, R64, 0x69, R103, 0xfe, !PT ;  /* 0x00000069400b7812 */ /* 0x004fe200078efe67 */
[----:B------:R-:W-:Y:S03]  /*c6e0*/  MUFU.TANH R25, R25 ;  /* 0x0000001900197308 */ /* 0x000fe60000002400 */
[----:B------:R-:W-:-:S05]  /*c6f0*/  ISETP.GE.AND P2, PT, R11, R0, PT ;  /* 0x000000000b00720c */ /* 0x000fca0003f46270 */
[----:B------:R-:W-:Y:S08]  /*c700*/  I2F R104, R105 ;  /* 0x0000006900687306 */ /* 0x000ff00000201400 */
[----:B------:R1:W-:Y:S08]  /*c710*/  MUFU.TANH R162, R20 ;  /* 0x0000001400a27308 */ /* 0x0003f00000002400 */
[----:B------:R-:W2:Y:S08]  /*c720*/  MUFU.TANH R21, R21 ;  /* 0x0000001500157308 */ /* 0x000eb00000002400 */
[----:B------:R-:W-:Y:S01]  /*c730*/  MUFU.TANH R17, R17 ;  /* 0x0000001100117308 */ /* 0x000fe20000002400 */
[----:B-1----:R-:W-:-:S05]  /*c740*/  FFMA.FTZ R20, R97, R80, R118 ;  /* 0x0000005061147223 */ /* 0x002fca0000010076 */
[----:B------:R-:W-:Y:S02]  /*c750*/  FSEL R20, R20, -INF , !P5 ;  /* 0xff80000014147808 */ /* 0x000fe40006800000 */
[----:B------:R-:W-:Y:S01]  /*c760*/  MUFU.TANH R176, R15 ;  /* 0x0000000f00b07308 */ /* 0x000fe20000002400 */
[----:B------:R-:W-:Y:S01]  /*c770*/  ISETP.GE.AND P5, PT, R79, R0, PT ;  /* 0x000000004f00720c */ /* 0x000fe20003fa6270 */
[----:B--2---:R-:W-:-:S06]  /*c780*/  FFMA.FTZ R74, R97, R68, R21 ;  /* 0x00000044614a7223 */ /* 0x004fcc0000010015 */
[----:B------:R1:W-:Y:S08]  /*c790*/  MUFU.TANH R182, R6 ;  /* 0x0000000600b67308 */ /* 0x0003f00000002400 */
[----:B------:R2:W-:Y:S08]  /*c7a0*/  MUFU.TANH R44, R43 ;  /* 0x0000002b002c7308 */ /* 0x0005f00000002400 */
[----:B------:R-:W-:Y:S01]  /*c7b0*/  MUFU.TANH R168, R9 ;  /* 0x0000000900a87308 */ /* 0x000fe20000002400 */
[C---:B-1----:R-:W-:Y:S01]  /*c7c0*/  FFMA.FTZ R6, R97.reuse, R102, R59 ;  /* 0x0000006661067223 */ /* 0x042fe2000001003b */
[C---:B------:R-:W-:Y:S01]  /*c7d0*/  LOP3.LUT R59, R64.reuse, 0x78, R103, 0xfe, !PT ;  /* 0x00000078403b7812 */ /* 0x040fe200078efe67 */
[----:B------:R-:W-:Y:S01]  /*c7e0*/  FFMA.FTZ R102, R97, R68, R25 ;  /* 0x0000004461667223 */ /* 0x000fe20000010019 */
[----:B------:R-:W-:-:S02]  /*c7f0*/  LOP3.LUT R25, R64, 0x48, R103, 0xfe, !PT ;  /* 0x0000004840197812 */ /* 0x000fc400078efe67 */
[----:B------:R-:W-:Y:S02]  /*c800*/  FSEL R6, R6, -INF , !P4 ;  /* 0xff80000006067808 */ /* 0x000fe40006000000 */
[----:B------:R-:W1:Y:S01]  /*c810*/  I2F R15, R11 ;  /* 0x0000000b000f7306 */ /* 0x000e620000201400 */
[----:B--2---:R-:W-:Y:S02]  /*c820*/  LOP3.LUT R43, R64, 0x71, R103, 0xfe, !PT ;  /* 0x00000071402b7812 */ /* 0x004fe400078efe67 */
[----:B------:R-:W-:-:S04]  /*c830*/  ISETP.GE.AND P4, PT, R83, R0, PT ;  /* 0x000000005300720c */ /* 0x000fc80003f86270 */
[----:B------:R-:W-:Y:S01]  /*c840*/  FSEL R188, R55, -INF , !P4 ;  /* 0xff80000037bc7808 */ /* 0x000fe20006000000 */
[----:B------:R2:W-:Y:S01]  /*c850*/  MUFU.TANH R48, R34 ;  /* 0x0000002200307308 */ /* 0x0005e20000002400 */
[----:B------:R-:W-:Y:S02]  /*c860*/  ISETP.GE.AND P4, PT, R79, R2, PT ;  /* 0x000000024f00720c */ /* 0x000fe40003f86270 */
[----:B------:R-:W-:-:S05]  /*c870*/  LOP3.LUT R55, R64, 0x31, R103, 0xfe, !PT ;  /* 0x0000003140377812 */ /* 0x000fca00078efe67 */
[----:B------:R-:W-:Y:S01]  /*c880*/  MUFU.TANH R164, R164 ;  /* 0x000000a400a47308 */ /* 0x000fe20000002400 */
[CC--:B-1----:R-:W-:Y:S02]  /*c890*/  FFMA.FTZ R108, R97.reuse, R15.reuse, R168 ;  /* 0x0000000f616c7223 */ /* 0x0c2fe400000100a8 */
[C---:B------:R-:W-:Y:S01]  /*c8a0*/  FFMA.FTZ R58, R97.reuse, R15, R180 ;  /* 0x0000000f613a7223 */ /* 0x040fe200000100b4 */
[----:B------:R-:W-:Y:S02]  /*c8b0*/  LOP3.LUT R15, R64, 0x31, R103, 0xfe, !PT ;  /* 0x00000031400f7812 */ /* 0x000fe400078efe67 */
[----:B------:R-:W-:Y:S02]  /*c8c0*/  FSEL R108, R108, -INF , !P2 ;  /* 0xff8000006c6c7808 */ /* 0x000fe40005000000 */
[----:B------:R-:W1:Y:S01]  /*c8d0*/  I2F R3, R5 ;  /* 0x0000000500037306 */ /* 0x000e620000201400 */
[----:B--2---:R-:W-:Y:S01]  /*c8e0*/  FFMA.FTZ R34, R97, R76, R51 ;  /* 0x0000004c61227223 */ /* 0x004fe20000010033 */
[----:B------:R-:W-:-:S02]  /*c8f0*/  LOP3.LUT R51, R64, 0x38, R103, 0xfe, !PT ;  /* 0x0000003840337812 */ /* 0x000fc400078efe67 */
[----:B------:R-:W-:Y:S02]  /*c900*/  ISETP.GE.AND P2, PT, R43, R2, PT ;  /* 0x000000022b00720c */ /* 0x000fe40003f46270 */
[----:B------:R-:W-:Y:S02]  /*c910*/  FSEL R34, R34, -INF , !P6 ;  /* 0xff80000022227808 */ /* 0x000fe40007000000 */
[----:B------:R2:W-:Y:S01]  /*c920*/  MUFU.TANH R30, R24 ;  /* 0x00000018001e7308 */ /* 0x0005e20000002400 */
[----:B------:R-:W-:-:S04]  /*c930*/  ISETP.GE.AND P6, PT, R75, R0, PT ;  /* 0x000000004b00720c */ /* 0x000fc80003fc6270 */
[----:B------:R-:W-:Y:S02]  /*c940*/  FSEL R198, R47, -INF , !P6 ;  /* 0xff8000002fc67808 */ /* 0x000fe40007000000 */
[----:B------:R-:W-:Y:S01]  /*c950*/  ISETP.GE.AND P6, PT, R69, R2, PT ;  /* 0x000000024500720c */ /* 0x000fe20003fc6270 */
[----:B------:R-:W3:Y:S01]  /*c960*/  MUFU.TANH R29, R29 ;  /* 0x0000001d001d7308 */ /* 0x000ee20000002400 */
[--C-:B------:R-:W-:Y:S01]  /*c970*/  LOP3.LUT R47, R64, 0x41, R103.reuse, 0xfe, !PT ;  /* 0x00000041402f7812 */ /* 0x100fe200078efe67 */
[CC--:B-1----:R-:W-:Y:S01]  /*c980*/  FFMA.FTZ R72, R97.reuse, R3.reuse, R164 ;  /* 0x0000000361487223 */ /* 0x0c2fe200000100a4 */
[----:B------:R-:W-:Y:S01]  /*c990*/  FSEL R98, R98, -INF , !P6 ;  /* 0xff80000062627808 */ /* 0x000fe20007000000 */
[----:B------:R-:W-:Y:S01]  /*c9a0*/  FFMA.FTZ R66, R97, R3, R176 ;  /* 0x0000000361427223 */ /* 0x000fe200000100b0 */
[----:B------:R-:W-:Y:S02]  /*c9b0*/  ISETP.GE.AND P6, PT, R5, R0, PT ;  /* 0x000000000500720c */ /* 0x000fe40003fc6270 */
[----:B------:R-:W-:Y:S01]  /*c9c0*/  LOP3.LUT R3, R64, 0x29, R103, 0xfe, !PT ;  /* 0x0000002940037812 */ /* 0x000fe200078efe67 */
[----:B------:R1:W-:Y:S01]  /*c9d0*/  MUFU.TANH R170, R7 ;  /* 0x0000000700aa7308 */ /* 0x0003e20000002400 */
[----:B--2---:R-:W-:Y:S01]  /*c9e0*/  FFMA.FTZ R24, R97, R82, R156 ;  /* 0x0000005261187223 */ /* 0x004fe2000001009c */
[----:B------:R-:W-:-:S02]  /*c9f0*/  FSEL R72, R72, -INF , !P6 ;  /* 0xff80000048487808 */ /* 0x000fc40007000000 */
[----:B------:R-:W-:Y:S02]  /*ca00*/  ISETP.GE.AND P6, PT, R11, R2, PT ;  /* 0x000000020b00720c */ /* 0x000fe40003fc6270 */
[----:B------:R-:W-:Y:S02]  /*ca10*/  FSEL R24, R24, -INF , !P3 ;  /* 0xff80000018187808 */ /* 0x000fe40005800000 */
[----:B------:R-:W-:Y:S01]  /*ca20*/  MUFU.TANH R52, R39 ;  /* 0x0000002700347308 */ /* 0x000fe20000002400 */
[----:B------:R-:W-:Y:S01]  /*ca30*/  ISETP.GE.AND P3, PT, R73, R0, PT ;  /* 0x000000004900720c */ /* 0x000fe20003f66270 */
[-C--:B---3--:R-:W-:Y:S01]  /*ca40*/  FFMA.FTZ R82, R97, R104.reuse, R29 ;  /* 0x0000006861527223 */ /* 0x088fe2000001001d */
[----:B------:R-:W-:Y:S02]  /*ca50*/  FSEL R58, R58, -INF , !P6 ;  /* 0xff8000003a3a7808 */ /* 0x000fe40007000000 */
[----:B------:R-:W-:Y:S01]  /*ca60*/  FSEL R194, R45, -INF , !P3 ;  /* 0xff8000002dc27808 */ /* 0x000fe20005800000 */
[----:B------:R-:W-:Y:S01]  /*ca70*/  FFMA.FTZ R45, R97, R104, R17 ;  /* 0x00000068612d7223 */ /* 0x000fe20000010011 */
[----:B------:R-:W-:Y:S01]  /*ca80*/  ISETP.GE.AND P3, PT, R159, R2, PT ;  /* 0x000000029f00720c */ /* 0x000fe20003f66270 */
[----:B------:R-:W-:Y:S01]  /*ca90*/  I2F R39, R43 ;  /* 0x0000002b00277306 */ /* 0x000fe20000201400 */
[----:B-1----:R-:W-:-:S02]  /*caa0*/  LOP3.LUT R7, R64, 0x68, R103, 0xfe, !PT ;  /* 0x0000006840077812 */ /* 0x002fc400078efe67 */
[----:B------:R-:W-:Y:S02]  /*cab0*/  FSEL R102, R102, -INF , !P3 ;  /* 0xff80000066667808 */ /* 0x000fe40005800000 */
[-C--:B------:R-:W-:Y:S02]  /*cac0*/  ISETP.GE.AND P3, PT, R71, R0.reuse, PT ;  /* 0x000000004700720c */ /* 0x080fe40003f66270 */
[----:B------:R-:W-:Y:S01]  /*cad0*/  ISETP.GE.AND P6, PT, R59, R0, PT ;  /* 0x000000003b00720c */ /* 0x000fe20003fc6270 */
[----:B------:R1:W-:Y:S01]  /*cae0*/  MUFU.TANH R56, R32 ;  /* 0x0000002000387308 */ /* 0x0003e20000002400 */
[----:B------:R-:W-:Y:S02]  /*caf0*/  FSEL R196, R19, -INF , !P3 ;  /* 0xff80000013c47808 */ /* 0x000fe40005800000 */
[----:B------:R-:W-:Y:S02]  /*cb00*/  ISETP.GE.AND P3, PT, R7, R2, PT ;  /* 0x000000020700720c */ /* 0x000fe40003f66270 */
[----:B------:R-:W-:-:S03]  /*cb10*/  LOP3.LUT R29, R64, 0x50, R103, 0xfe, !PT ;  /* 0x00000050401d7812 */ /* 0x000fc600078efe67 */
[----:B------:R-:W2:Y:S08]  /*cb20*/  I2F R9, R7 ;  /* 0x0000000700097306 */ /* 0x000eb00000201400 */
[----:B------:R3:W-:Y:S01]  /*cb30*/  MUFU.TANH R54, R35 ;  /* 0x0000002300367308 */ /* 0x0007e20000002400 */
[----:B-1----:R-:W-:Y:S01]  /*cb40*/  FFMA.FTZ R32, R97, R78, R161 ;  /* 0x0000004e61207223 */ /* 0x002fe200000100a1 */
[----:B------:R-:W-:-:S02]  /*cb50*/  FSEL R78, R50, -INF , !P5 ;  /* 0xff800000324e7808 */ /* 0x000fc40006800000 */
[----:B------:R-:W-:Y:S02]  /*cb60*/  ISETP.GE.AND P5, PT, R75, R2, PT ;  /* 0x000000024b00720c */ /* 0x000fe40003fa6270 */
[----:B------:R-:W-:Y:S02]  /*cb70*/  FSEL R32, R32, -INF , !P4 ;  /* 0xff80000020207808 */ /* 0x000fe40006000000 */
[----:B------:R-:W-:Y:S01]  /*cb80*/  MUFU.TANH R152, R152 ;  /* 0x0000009800987308 */ /* 0x000fe20000002400 */
[----:B------:R-:W-:Y:S01]  /*cb90*/  FSEL R106, R106, -INF , !P5 ;  /* 0xff8000006a6a7808 */ /* 0x000fe20006800000 */
[-C--:B--2---:R-:W-:Y:S01]  /*cba0*/  FFMA.FTZ R60, R97, R9.reuse, R184 ;  /* 0x00000009613c7223 */ /* 0x084fe200000100b8 */
[-C--:B------:R-:W-:Y:S01]  /*cbb0*/  ISETP.GE.AND P4, PT, R159, R0.reuse, PT ;  /* 0x000000009f00720c */ /* 0x080fe20003f86270 */
[----:B------:R-:W-:Y:S01]  /*cbc0*/  FFMA.FTZ R160, R97, R9, R174 ;  /* 0x0000000961a07223 */ /* 0x000fe200000100ae */
[----:B------:R-:W-:Y:S02]  /*cbd0*/  ISETP.GE.AND P5, PT, R105, R0, PT ;  /* 0x000000006900720c */ /* 0x000fe40003fa6270 */
[C-C-:B------:R-:W-:Y:S01]  /*cbe0*/  LOP3.LUT R75, R64.reuse, 0x39, R103.reuse, 0xfe, !PT ;  /* 0x00000039404b7812 */ /* 0x140fe200078efe67 */
[----:B------:R-:W-:Y:S01]  /*cbf0*/  I2F R57, R59 ;  /* 0x0000003b00397306 */ /* 0x000fe20000201400 */
[----:B---3--:R-:W-:-:S02]  /*cc00*/  LOP3.LUT R35, R64, 0x70, R103, 0xfe, !PT ;  /* 0x0000007040237812 */ /* 0x008fc400078efe67 */
[----:B------:R-:W-:Y:S02]  /*cc10*/  FSEL R74, R74, -INF , !P4 ;  /* 0xff8000004a4a7808 */ /* 0x000fe40006000000 */
[----:B------:R-:W-:Y:S01]  /*cc20*/  FSEL R104, R45, -INF , !P5 ;  /* 0xff8000002d687808 */ /* 0x000fe20006800000 */
[----:B------:R-:W-:Y:S01]  /*cc30*/  FFMA.FTZ R45, R97, R39, R170 ;  /* 0x00000027612d7223 */ /* 0x000fe200000100aa */
[-C--:B------:R-:W-:Y:S01]  /*cc40*/  ISETP.GE.AND P4, PT, R105, R2.reuse, PT ;  /* 0x000000026900720c */ /* 0x080fe20003f86270 */
[----:B------:R-:W-:Y:S01]  /*cc50*/  MUFU.TANH R46, R37 ;  /* 0x00000025002e7308 */ /* 0x000fe20000002400 */
[----:B------:R-:W-:Y:S02]  /*cc60*/  ISETP.GE.AND P5, PT, R5, R2, PT ;  /* 0x000000020500720c */ /* 0x000fe40003fa6270 */
[----:B------:R-:W-:Y:S02]  /*cc70*/  FSEL R82, R82, -INF , !P4 ;  /* 0xff80000052527808 */ /* 0x000fe40006000000 */
[----:B------:R-:W-:-:S02]  /*cc80*/  ISETP.GE.AND P4, PT, R7, R0, PT ;  /* 0x000000000700720c */ /* 0x000fc40003f86270 */
[----:B------:R-:W-:Y:S01]  /*cc90*/  FSEL R45, R45, -INF , !P2 ;  /* 0xff8000002d2d7808 */ /* 0x000fe20005000000 */
[----:B------:R-:W1:Y:S01]  /*cca0*/  MUFU.TANH R42, R42 ;  /* 0x0000002a002a7308 */ /* 0x000e620000002400 */
[----:B------:R-:W-:Y:S02]  /*ccb0*/  ISETP.GE.AND P2, PT, R55, R0, PT ;  /* 0x000000003700720c */ /* 0x000fe40003f46270 */
[----:B------:R-:W-:Y:S02]  /*ccc0*/  FSEL R60, R60, -INF , !P3 ;  /* 0xff8000003c3c7808 */ /* 0x000fe40005800000 */
[----:B------:R-:W-:Y:S02]  /*ccd0*/  FSEL R66, R66, -INF , !P5 ;  /* 0xff80000042427808 */ /* 0x000fe40006800000 */
[----:B------:R-:W-:Y:S01]  /*cce0*/  FSEL R160, R160, -INF , !P4 ;  /* 0xff800000a0a07808 */ /* 0x000fe20006000000 */
[----:B------:R-:W2:Y:S01]  /*ccf0*/  I2F R37, R35 ;  /* 0x0000002300257306 */ /* 0x000ea20000201400 */
[----:B------:R-:W-:-:S02]  /*cd00*/  LOP3.LUT R9, R64, 0x30, R103, 0xfe, !PT ;  /* 0x0000003040097812 */ /* 0x000fc400078efe67 */
[-C--:B------:R-:W-:Y:S02]  /*cd10*/  ISETP.GE.AND P3, PT, R43, R0.reuse, PT ;  /* 0x000000002b00720c */ /* 0x080fe40003f66270 */
[C---:B------:R-:W-:Y:S02]  /*cd20*/  ISETP.GE.AND P5, PT, R35.reuse, R0, PT ;  /* 0x000000002300720c */ /* 0x040fe40003fa6270 */
[----:B------:R-:W-:Y:S01]  /*cd30*/  ISETP.GE.AND P4, PT, R35, R2, PT ;  /* 0x000000022300720c */ /* 0x000fe20003f86270 */
[----:B------:R3:W4:Y:S01]  /*cd40*/  I2F R49, R55 ;  /* 0x0000003700317306 */ /* 0x0007220000201400 */
[----:B-1----:R-:W-:Y:S01]  /*cd50*/  FFMA.FTZ R42, R97, R39, R42 ;  /* 0x00000027612a7223 */ /* 0x002fe2000001002a */
[C-C-:B------:R-:W-:Y:S02]  /*cd60*/  LOP3.LUT R5, R64.reuse, 0x79, R103.reuse, 0xfe, !PT ;  /* 0x0000007940057812 */ /* 0x140fe400078efe67 */
[----:B------:R-:W-:Y:S02]  /*cd70*/  LOP3.LUT R43, R64, 0x39, R103, 0xfe, !PT ;  /* 0x00000039402b7812 */ /* 0x000fe400078efe67 */
[----:B------:R-:W-:-:S02]  /*cd80*/  FSEL R76, R42, -INF , !P3 ;  /* 0xff8000002a4c7808 */ /* 0x000fc40005800000 */
[----:B------:R-:W-:Y:S01]  /*cd90*/  MUFU.TANH R40, R40 ;  /* 0x0000002800287308 */ /* 0x000fe20000002400 */
[-C--:B--2---:R-:W-:Y:S01]  /*cda0*/  FFMA.FTZ R110, R97, R37.reuse, R172 ;  /* 0x00000025616e7223 */ /* 0x084fe200000100ac */
[----:B------:R-:W-:Y:S01]  /*cdb0*/  ISETP.GE.AND P3, PT, R77, R0, PT ;  /* 0x000000004d00720c */ /* 0x000fe20003f66270 */
[C---:B------:R-:W-:Y:S01]  /*cdc0*/  FFMA.FTZ R50, R97.reuse, R37, R182 ;  /* 0x0000002561327223 */ /* 0x040fe200000100b6 */
[----:B------:R-:W-:Y:S02]  /*cdd0*/  LOP3.LUT R37, R64, 0x38, R103, 0xfe, !PT ;  /* 0x0000003840257812 */ /* 0x000fe400078efe67 */
[----:B------:R-:W-:Y:S02]  /*cde0*/  FSEL R110, R110, -INF , !P5 ;  /* 0xff8000006e6e7808 */ /* 0x000fe40006800000 */
[----:B------:R-:W1:Y:S01]  /*cdf0*/  MUFU.TANH R154, R154 ;  /* 0x0000009a009a7308 */ /* 0x000e620000002400 */
[C---:B---3--:R-:W-:Y:S01]  /*ce00*/  FFMA.FTZ R55, R97.reuse, R57, R152 ;  /* 0x0000003961377223 */ /* 0x048fe20000010098 */
[----:B------:R-:W-:Y:S01]  /*ce10*/  FSEL R50, R50, -INF , !P4 ;  /* 0xff80000032327808 */ /* 0x000fe20006000000 */
[----:B----4-:R-:W-:Y:S01]  /*ce20*/  FFMA.FTZ R46, R97, R49, R46 ;  /* 0x00000031612e7223 */ /* 0x010fe2000001002e */
[----:B------:R-:W-:-:S02]  /*ce30*/  ISETP.GE.AND P5, PT, R59, R2, PT ;  /* 0x000000023b00720c */ /* 0x000fc40003fa6270 */
[----:B------:R-:W-:Y:S02]  /*ce40*/  FSEL R55, R55, -INF , !P6 ;  /* 0xff80000037377808 */ /* 0x000fe40007000000 */
[----:B------:R-:W2:Y:S01]  /*ce50*/  I2F R53, R61 ;  /* 0x0000003d00357306 */ /* 0x000ea20000201400 */
[-C--:B------:R-:W-:Y:S02]  /*ce60*/  ISETP.GE.AND P6, PT, R51, R0.reuse, PT ;  /* 0x000000003300720c */ /* 0x080fe40003fc6270 */
[-C--:B------:R-:W-:Y:S02]  /*ce70*/  ISETP.GE.AND P4, PT, R61, R0.reuse, PT ;  /* 0x000000003d00720c */ /* 0x080fe40003f86270 */
[----:B------:R-:W-:Y:S02]  /*ce80*/  FSEL R46, R46, -INF , !P2 ;  /* 0xff8000002e2e7808 */ /* 0x000fe40005000000 */
[----:B------:R-:W-:Y:S01]  /*ce90*/  ISETP.GE.AND P2, PT, R25, R0, PT ;  /* 0x000000001900720c */ /* 0x000fe20003f46270 */
[----:B------:R-:W-:Y:S01]  /*cea0*/  MUFU.TANH R36, R36 ;  /* 0x0000002400247308 */ /* 0x000fe20000002400 */
[----:B-1----:R-:W-:Y:S01]  /*ceb0*/  FFMA.FTZ R42, R97, R57, R154 ;  /* 0x00000039612a7223 */ /* 0x002fe2000001009a */
[----:B------:R-:W-:-:S04]  /*cec0*/  LOP3.LUT R59, R64, 0x40, R103, 0xfe, !PT ;  /* 0x00000040403b7812 */ /* 0x000fc800078efe67 */
[----:B------:R-:W-:Y:S02]  /*ced0*/  FSEL R42, R42, -INF , !P5 ;  /* 0xff8000002a2a7808 */ /* 0x000fe40006800000 */
[----:B------:R-:W1:Y:S01]  /*cee0*/  I2F R63, R77 ;  /* 0x0000004d003f7306 */ /* 0x000e620000201400 */
[----:B--2---:R-:W-:Y:S01]  /*cef0*/  FFMA.FTZ R40, R97, R53, R40 ;  /* 0x0000003561287223 */ /* 0x004fe20000010028 */
[-C--:B------:R-:W-:Y:S02]  /*cf00*/  ISETP.GE.AND P5, PT, R75, R0.reuse, PT ;  /* 0x000000004b00720c */ /* 0x080fe40003fa6270 */
[----:B------:R-:W-:Y:S02]  /*cf10*/  LOP3.LUT R53, R64, 0x48, R103, 0xfe, !PT ;  /* 0x0000004840357812 */ /* 0x000fe400078efe67 */
[----:B------:R-:W-:Y:S02]  /*cf20*/  FSEL R40, R40, -INF , !P4 ;  /* 0xff80000028287808 */ /* 0x000fe40006000000 */
[----:B------:R-:W2:Y:S01]  /*cf30*/  I2F R21, R47 ;  /* 0x0000002f00157306 */ /* 0x000ea20000201400 */
[----:B------:R-:W-:-:S02]  /*cf40*/  ISETP.GE.AND P4, PT, R81, R0, PT ;  /* 0x000000005100720c */ /* 0x000fc40003f86270 */
[----:B------:R-:W-:-:S05]  /*cf50*/  LOP3.LUT R61, R64, 0x49, R103, 0xfe, !PT ;  /* 0x00000049403d7812 */ /* 0x000fca00078efe67 */
[----:B------:R-:W-:Y:S01]  /*cf60*/  MUFU.TANH R114, R114 ;  /* 0x0000007200727308 */ /* 0x000fe20000002400 */
[----:B-1----:R-:W-:-:S05]  /*cf70*/  FFMA.FTZ R36, R97, R63, R36 ;  /* 0x0000003f61247223 */ /* 0x002fca0000010024 */
[----:B------:R-:W-:Y:S02]  /*cf80*/  FSEL R36, R36, -INF , !P3 ;  /* 0xff80000024247808 */ /* 0x000fe40005800000 */
[----:B------:R1:W3:Y:S01]  /*cf90*/  I2F R73, R51 ;  /* 0x0000003300497306 */ /* 0x0002e20000201400 */
[----:B--2---:R-:W-:Y:S01]  /*cfa0*/  FFMA.FTZ R116, R97, R21, R116 ;  /* 0x0000001561747223 */ /* 0x004fe20000010074 */
[----:B------:R-:W-:Y:S02]  /*cfb0*/  ISETP.GE.AND P3, PT, R47, R0, PT ;  /* 0x000000002f00720c */ /* 0x000fe40003f66270 */
[----:B------:R-:W-:-:S04]  /*cfc0*/  LOP3.LUT R47, R64, 0x50, R103, 0xfe, !PT ;  /* 0x00000050402f7812 */ /* 0x000fc800078efe67 */
[----:B------:R-:W2:Y:S08]  /*cfd0*/  I2F R79, R75 ;  /* 0x0000004b004f7306 */ /* 0x000eb00000201400 */
[----:B------:R-:W4:Y:S01]  /*cfe0*/  I2F R41, R81 ;  /* 0x0000005100297306 */ /* 0x000f220000201400 */
[----:B-1----:R-:W-:Y:S01]  /*cff0*/  LOP3.LUT R51, R64, 0x41, R103, 0xfe, !PT ;  /* 0x0000004140337812 */ /* 0x002fe200078efe67 */
[----:B---3--:R-:W-:-:S06]  /*d000*/  FFMA.FTZ R56, R97, R73, R56 ;  /* 0x0000004961387223 */ /* 0x008fcc0000010038 */
[----:B------:R1:W3:Y:S01]  /*d010*/  I2F R23, R25 ;  /* 0x0000001900177306 */ /* 0x0002e20000201400 */
[----:B--2---:R-:W-:Y:S01]  /*d020*/  FFMA.FTZ R79, R97, R79, R112 ;  /* 0x0000004f614f7223 */ /* 0x004fe20000010070 */
[----:B------:R-:W-:Y:S02]  /*d030*/  FSEL R112, R56, -INF , !P6 ;  /* 0xff80000038707808 */ /* 0x000fe40007000000 */
[-C--:B------:R-:W-:Y:S02]  /*d040*/  ISETP.GE.AND P6, PT, R33, R0.reuse, PT ;  /* 0x000000002100720c */ /* 0x080fe40003fc6270 */
[----:B------:R-:W-:Y:S02]  /*d050*/  FSEL R168, R79, -INF , !P5 ;  /* 0xff8000004fa87808 */ /* 0x000fe40006800000 */
[----:B------:R-:W-:Y:S01]  /*d060*/  MUFU.TANH R38, R38 ;  /* 0x0000002600267308 */ /* 0x000fe20000002400 */
[----:B----4-:R-:W-:Y:S01]  /*d070*/  FFMA.FTZ R41, R97, R41, R114 ;  /* 0x0000002961297223 */ /* 0x010fe20000010072 */
[----:B------:R-:W-:-:S04]  /*d080*/  ISETP.GE.AND P5, PT, R29, R0, PT ;  /* 0x000000001d00720c */ /* 0x000fc80003fa6270 */
[----:B------:R-:W-:Y:S02]  /*d090*/  FSEL R170, R41, -INF , !P4 ;  /* 0xff80000029aa7808 */ /* 0x000fe40006000000 */
[----:B------:R-:W2:Y:S01]  /*d0a0*/  I2F R11, R9 ;  /* 0x00000009000b7306 */ /* 0x000ea20000201400 */
[----:B-1----:R-:W-:Y:S01]  /*d0b0*/  FMUL.FTZ R25, R153, c[0x0][0x2ec] ;  /* 0x0000bb0099197a20 */ /* 0x002fe20000410000 */
[----:B------:R-:W-:Y:S01]  /*d0c0*/  ISETP.GE.AND P4, PT, R5, R0, PT ;  /* 0x000000000500720c */ /* 0x000fe20003f86270 */
[----:B---3--:R-:W-:Y:S01]  /*d0d0*/  FFMA.FTZ R23, R97, R23, R30 ;  /* 0x0000001761177223 */ /* 0x008fe2000001001e */
[----:B------:R-:W-:Y:S02]  /*d0e0*/  FSEL R0, R116, -INF , !P3 ;  /* 0xff80000074007808 */ /* 0x000fe40005800000 */
[----:B------:R-:W-:Y:S02]  /*d0f0*/  ISETP.GE.AND P3, PT, R3, R2, PT ;  /* 0x000000020300720c */ /* 0x000fe40003f66270 */
[----:B------:R-:W1:Y:S08]  /*d100*/  I2F R13, R29 ;  /* 0x0000001d000d7306 */ /* 0x000e700000201400 */
[----:B------:R3:W4:Y:S01]  /*d110*/  I2F R7, R3 ;  /* 0x0000000300077306 */ /* 0x0007220000201400 */
[----:B--2---:R-:W-:-:S07]  /*d120*/  FFMA.FTZ R11, R97, R11, R38 ;  /* 0x0000000b610b7223 */ /* 0x004fce0000010026 */
[----:B------:R-:W-:Y:S01]  /*d130*/  I2F R80, R51 ;  /* 0x0000003300507306 */ /* 0x000fe20000201400 */
[----:B-1----:R-:W-:-:S05]  /*d140*/  FFMA.FTZ R13, R97, R13, R162 ;  /* 0x0000000d610d7223 */ /* 0x002fca00000100a2 */
[----:B------:R-:W-:Y:S02]  /*d150*/  FSEL R172, R13, -INF , !P5 ;  /* 0xff8000000dac7808 */ /* 0x000fe40006800000 */
[----:B------:R-:W1:Y:S01]  /*d160*/  MUFU.TANH R21, R31 ;  /* 0x0000001f00157308 */ /* 0x000e620000002400 */
[----:B---3--:R-:W-:Y:S01]  /*d170*/  FMUL.FTZ R3, R26, c[0x0][0x2ec] ;  /* 0x0000bb001a037a20 */ /* 0x008fe20000410000 */
[----:B------:R-:W-:Y:S01]  /*d180*/  FSEL R26, R23, -INF , !P2 ;  /* 0xff800000171a7808 */ /* 0x000fe20005000000 */
[----:B----4-:R-:W-:Y:S01]  /*d190*/  FFMA.FTZ R44, R97, R7, R44 ;  /* 0x00000007612c7223 */ /* 0x010fe2000001002c */
[-C--:B------:R-:W-:Y:S02]  /*d1a0*/  ISETP.GE.AND P2, PT, R9, R2.reuse, PT ;  /* 0x000000020900720c */ /* 0x080fe40003f46270 */
[----:B------:R-:W-:Y:S02]  /*d1b0*/  ISETP.GE.AND P5, PT, R37, R2, PT ;  /* 0x000000022500720c */ /* 0x000fe40003fa6270 */
[----:B------:R-:W-:Y:S01]  /*d1c0*/  MUFU.TANH R158, R158 ;  /* 0x0000009e009e7308 */ /* 0x000fe20000002400 */
[----:B------:R-:W-:-:S02]  /*d1d0*/  FSEL R162, R11, -INF , !P2 ;  /* 0xff8000000ba27808 */ /* 0x000fc40005000000 */
[-C--:B------:R-:W-:Y:S02]  /*d1e0*/  ISETP.GE.AND P2, PT, R51, R2.reuse, PT ;  /* 0x000000023300720c */ /* 0x080fe40003f46270 */
[----:B------:R-:W-:Y:S02]  /*d1f0*/  FSEL R164, R44, -INF , !P3 ;  /* 0xff8000002ca47808 */ /* 0x000fe40005800000 */
[----:B------:R-:W-:Y:S01]  /*d200*/  ISETP.GE.AND P3, PT, R59, R2, PT ;  /* 0x000000023b00720c */ /* 0x000fe20003f66270 */
[----:B------:R-:W2:Y:S01]  /*d210*/  I2F R17, R33 ;  /* 0x0000002100117306 */ /* 0x000ea20000201400 */
[----:B-1----:R-:W-:-:S05]  /*d220*/  FFMA.FTZ R21, R97, R80, R21 ;  /* 0x0000005061157223 */ /* 0x002fca0000010015 */
[----:B------:R-:W-:Y:S02]  /*d230*/  FSEL R154, R21, -INF , !P2 ;  /* 0xff800000159a7808 */ /* 0x000fe40005000000 */
[----:B------:R-:W-:Y:S01]  /*d240*/  I2F R68, R5 ;  /* 0x0000000500447306 */ /* 0x000fe20000201400 */
[----:B------:R-:W-:-:S07]  /*d250*/  ISETP.GT.AND P2, PT, R122, R109, PT ;  /* 0x0000006d7a00720c */ /* 0x000fce0003f44270 */
[----:B------:R-:W1:Y:S01]  /*d260*/  MUFU.TANH R25, R25 ;  /* 0x0000001900197308 */ /* 0x000e620000002400 */
[----:B--2---:R-:W-:-:S05]  /*d270*/  FFMA.FTZ R17, R97, R17, R158 ;  /* 0x0000001161117223 */ /* 0x004fca000001009e */
[----:B------:R-:W-:Y:S02]  /*d280*/  FSEL R30, R17, -INF , !P6 ;  /* 0xff800000111e7808 */ /* 0x000fe40007000000 */
[----:B------:R-:W-:Y:S01]  /*d290*/  MUFU.TANH R28, R28 ;  /* 0x0000001c001c7308 */ /* 0x000fe20000002400 */
[----:B------:R-:W-:-:S07]  /*d2a0*/  ISETP.GE.AND P6, PT, R15, R2, PT ;  /* 0x000000020f00720c */ /* 0x000fce0003fc6270 */
[----:B------:R-:W2:Y:S01]  /*d2b0*/  I2F R35, R15 ;  /* 0x0000000f00237306 */ /* 0x000ea20000201400 */
[----:B-1----:R-:W-:-:S05]  /*d2c0*/  FFMA.FTZ R25, R97, R68, R25 ;  /* 0x0000004461197223 */ /* 0x002fca0000010019 */
[----:B------:R-:W-:Y:S02]  /*d2d0*/  FSEL R56, R25, -INF , !P4 ;  /* 0xff80000019387808 */ /* 0x000fe40006000000 */
[----:B------:R-:W1:Y:S01]  /*d2e0*/  I2F R19, R37 ;  /* 0x0000002500137306 */ /* 0x000e620000201400 */
[----:B------:R-:W-:-:S07]  /*d2f0*/  ISETP.GE.AND P4, PT, R43, R2, PT ;  /* 0x000000022b00720c */ /* 0x000fce0003f86270 */
[----:B------:R-:W3:Y:S01]  /*d300*/  I2F R39, R43 ;  /* 0x0000002b00277306 */ /* 0x000ee20000201400 */
[----:B--2---:R-:W-:-:S05]  /*d310*/  FFMA.FTZ R35, R97, R35, R52 ;  /* 0x0000002361237223 */ /* 0x004fca0000010034 */
[----:B------:R-:W-:Y:S02]  /*d320*/  FSEL R116, R35, -INF , !P6 ;  /* 0xff80000023747808 */ /* 0x000fe40007000000 */
[----:B------:R-:W2:Y:S01]  /*d330*/  I2F R57, R59 ;  /* 0x0000003b00397306 */ /* 0x000ea20000201400 */
[----:B-1----:R-:W-:Y:S01]  /*d340*/  FFMA.FTZ R19, R97, R19, R48 ;  /* 0x0000001361137223 */ /* 0x002fe20000010030 */
[----:B------:R-:W-:-:S04]  /*d350*/  ISETP.GE.AND P6, PT, R53, R2, PT ;  /* 0x000000023500720c */ /* 0x000fc80003fc6270 */
[----:B------:R-:W-:Y:S02]  /*d360*/  FSEL R120, R19, -INF , !P5 ;  /* 0xff80000013787808 */ /* 0x000fe40006800000 */
[----:B------:R-:W-:Y:S01]  /*d370*/  I2F R100, R53 ;  /* 0x0000003500647306 */ /* 0x000fe20000201400 */
[----:B---3--:R-:W-:Y:S01]  /*d380*/  FFMA.FTZ R39, R97, R39, R54 ;  /* 0x0000002761277223 */ /* 0x008fe20000010036 */
[----:B------:R-:W-:-:S04]  /*d390*/  ISETP.GE.AND P5, PT, R61, R2, PT ;  /* 0x000000023d00720c */ /* 0x000fc80003fa6270 */
[----:B------:R-:W-:Y:S02]  /*d3a0*/  FSEL R158, R39, -INF , !P4 ;  /* 0xff800000279e7808 */ /* 0x000fe40006000000 */
[----:B------:R-:W-:Y:S01]  /*d3b0*/  I2F R118, R61 ;  /* 0x0000003d00767306 */ /* 0x000fe20000201400 */
[----:B--2---:R-:W-:Y:S01]  /*d3c0*/  FFMA.FTZ R28, R97, R57, R28 ;  /* 0x00000039611c7223 */ /* 0x004fe2000001001c */
[----:B------:R-:W-:Y:S01]  /*d3d0*/  BAR.SYNC.DEFER_BLOCKING 0x0 ;  /* 0x0000000000007b1d */ /* 0x000fe20000010000 */
[----:B------:R-:W-:-:S03]  /*d3e0*/  ISETP.GE.AND P4, PT, R47, R2, PT ;  /* 0x000000022f00720c */ /* 0x000fc60003f86270 */
[----:B------:R-:W-:Y:S02]  /*d3f0*/  FSEL R156, R28, -INF , !P3 ;  /* 0xff8000001c9c7808 */ /* 0x000fe40005800000 */
[----:B------:R-:W-:Y:S01]  /*d400*/  I2F R152, R47 ;  /* 0x0000002f00987306 */ /* 0x000fe20000201400 */
[----:B------:R-:W-:-:S07]  /*d410*/  ISETP.GE.AND P3, PT, R5, R2, PT ;  /* 0x000000020500720c */ /* 0x000fce0003f66270 */
[----:B------:R-:W1:Y:S08]  /*d420*/  MUFU.TANH R3, R3 ;  /* 0x0000000300037308 */ /* 0x000e700000002400 */
[----:B------:R-:W2:Y:S08]  /*d430*/  MUFU.TANH R7, R27 ;  /* 0x0000001b00077308 */ /* 0x000eb00000002400 */
[----:B------:R-:W3:Y:S01]  /*d440*/  MUFU.TANH R22, R22 ;  /* 0x0000001600167308 */ /* 0x000ee20000002400 */
[----:B-1----:R-:W-:-:S07]  /*d450*/  FFMA.FTZ R3, R97, R100, R3 ;  /* 0x0000006461037223 */ /* 0x002fce0000010003 */
[----:B------:R-:W1:Y:S01]  /*d460*/  MUFU.TANH R155, R155 ;  /* 0x0000009b009b7308 */ /* 0x000e620000002400 */
[----:B--2---:R-:W-:-:S05]  /*d470*/  FFMA.FTZ R118, R97, R118, R7 ;  /* 0x0000007661767223 */ /* 0x004fca0000010007 */
[----:B------:R-:W-:Y:S01]  /*d480*/  FSEL R118, R118, -INF , !P5 ;  /* 0xff80000076767808 */ /* 0x000fe20006800000 */
[----:B---3--:R-:W-:Y:S01]  /*d490*/  FFMA.FTZ R22, R97, R152, R22 ;  /* 0x0000009861167223 */ /* 0x008fe20000010016 */
[----:B------:R-:W-:-:S04]  /*d4a0*/  FSEL R152, R3, -INF , !P6 ;  /* 0xff80000003987808 */ /* 0x000fc80007000000 */
[----:B------:R-:W-:Y:S01]  /*d4b0*/  FSEL R114, R22, -INF , !P4 ;  /* 0xff80000016727808 */ /* 0x000fe20006000000 */
[----:B-1----:R-:W-:-:S05]  /*d4c0*/  FFMA.FTZ R44, R97, R68, R155 ;  /* 0x00000044612c7223 */ /* 0x002fca000001009b */
        /* <DEDUP_REMOVED lines=62> */
.L_x_5136:
[----:B------:R-:W-:-:S05]  /*d8b0*/  IMAD.MOV.U32 R5, RZ, RZ, c[0x0][0x198] ;  /* 0x00006600ff057624 */ /* 0x000fca00078e00ff */
[----:B------:R-:W-:-:S04]  /*d8c0*/  LEA R5, -R5, RZ, 0x7 ;  /* 0x000000ff05057211 */ /* 0x000fc800078e39ff */
[----:B------:R-:W-:Y:S02]  /*d8d0*/  SHF.R.S32.HI R22, RZ, 0x1f, R5 ;  /* 0x0000001fff167819 */ /* 0x000fe40000011405 */
.L_x_5137:
        /* <DEDUP_REMOVED lines=45> */
.L_x_5139:
[----:B------:R-:W-:Y:S05]  /*dbb0*/  BSYNC B0 ;  /* 0x0000000000007941 */ /* 0x000fea0003800000 */
.L_x_5138:
[----:B------:R-:W0:Y:S01]  /*dbc0*/  LDGDEPBAR ;  /* 0x00000000000079af */ /* 0x000e220000000000 */
[----:B------:R-:W-:-:S04]  /*dbd0*/  LEA R146, P0, R5, R146, 0x1 ;  /* 0x0000009205927211 */ /* 0x000fc800078008ff */
[----:B------:R-:W-:Y:S02]  /*dbe0*/  LEA.HI.X R119, R5, R119, R22, 0x1, P0 ;  /* 0x0000007705777211 */ /* 0x000fe400000f0c16 */
.L_x_5135:
        /* <DEDUP_REMOVED lines=105> */
[----:B------:R-:W-:Y:S03]  /*e280*/  MUFU.EX2 R64, R64 ;  /* 0x0000004000407308 */ /* 0x000fe60000000800 */
[----:B------:R-:W3:Y:S05]  /*e290*/  SHFL.BFLY PT, R2, R3, 0x2, 0x1f ;  /* 0x0c401f0003027f89 */ /* 0x000eea00000e0000 */
[----:B------:R-:W4:Y:S08]  /*e2a0*/  MUFU.EX2 R63, R63 ;  /* 0x0000003f003f7308 */ /* 0x000f300000000800 */
[----:B------:R-:W-:Y:S08]  /*e2b0*/  MUFU.EX2 R62, R62 ;  /* 0x0000003e003e7308 */ /* 0x000ff00000000800 */
[----:B------:R-:W-:Y:S01]  /*e2c0*/  MUFU.EX2 R61, R61 ;  /* 0x0000003d003d7308 */ /* 0x000fe20000000800 */
[----:B---3--:R-:W-:Y:S01]  /*e2d0*/  FMNMX.FTZ R2, R3, R2, !PT ;  /* 0x0000000203027209 */ /* 0x008fe20007810000 */
[----:B------:R-:W-:-:S04]  /*e2e0*/  FFMA.FTZ R3, R192, c[0x0][0x23c], -R59 ;  /* 0x00008f00c0037a23 */ /* 0x000fc8000001083b */
[----:B------:R-:W3:Y:S02]  /*e2f0*/  SHFL.BFLY PT, R37, R2, 0x1, 0x1f ;  /* 0x0c201f0002257f89 */ /* 0x000ee400000e0000 */
[----:B------:R-:W-:Y:S08]  /*e300*/  MUFU.EX2 R57, R57 ;  /* 0x0000003900397308 */ /* 0x000ff00000000800 */
[----:B------:R-:W-:Y:S08]  /*e310*/  MUFU.EX2 R54, R54 ;  /* 0x0000003600367308 */ /* 0x000ff00000000800 */
[----:B------:R-:W-:Y:S01]  /*e320*/  MUFU.EX2 R53, R53 ;  /* 0x0000003500357308 */ /* 0x000fe20000000800 */
[----:B---3--:R-:W-:Y:S01]  /*e330*/  FMNMX.FTZ R37, R2, R37, !PT ;  /* 0x0000002502257209 */ /* 0x008fe20007810000 */
        /* <DEDUP_REMOVED lines=11> */
[----:B-1----:R-:W-:Y:S01]  /*e3f0*/  F2FP.BF16.PACK_AB R10, R73, R80 ;  /* 0x00000050490a723e */ /* 0x002fe200000010ff */
[----:B------:R-:W-:Y:S01]  /*e400*/  FADD.FTZ R5, R67, -R8 ;  /* 0x8000000843057221 */ /* 0x000fe20000010000 */
[----:B------:R-:W-:Y:S01]  /*e410*/  MUFU.EX2 R78, R78 ;  /* 0x0000004e004e7308 */ /* 0x000fe20000000800 */
[----:B------:R-:W-:Y:S01]  /*e420*/  FADD.FTZ R6, R65, -R6 ;  /* 0x8000000641067221 */ /* 0x000fe20000010000 */
[----:B------:R-:W-:Y:S01]  /*e430*/  F2FP.BF16.PACK_AB R8, R77, R100 ;  /* 0x000000644d08723e */ /* 0x000fe200000010ff */
[----:B------:R-:W-:-:S02]  /*e440*/  FMUL.FTZ R83, R5, c[0x0][0x23c] ;  /* 0x00008f0005537a20 */ /* 0x000fc40000410000 */
[----:B------:R-:W-:Y:S02]  /*e450*/  FMUL.FTZ R81, R6, c[0x0][0x23c] ;  /* 0x00008f0006517a20 */ /* 0x000fe40000410000 */
[--C-:B------:R-:W-:Y:S01]  /*e460*/  FFMA.FTZ R65, R4, c[0x0][0x23c], -R47.reuse ;  /* 0x00008f0004417a23 */ /* 0x100fe2000001082f */
[----:B------:R-:W1:Y:S01]  /*e470*/  MUFU.EX2 R75, R75 ;  /* 0x0000004b004b7308 */ /* 0x000e620000000800 */
[----:B------:R-:W3:Y:S01]  /*e480*/  LDSM.16.MT88.4 R4, [R149+0x3000] ;  /* 0x003000009504783b */ /* 0x000ee20000004200 */
[--C-:B------:R-:W-:Y:S02]  /*e490*/  FFMA.FTZ R71, R12, c[0x0][0x23c], -R47.reuse ;  /* 0x00008f000c477a23 */ /* 0x100fe4000001082f */
[--C-:B------:R-:W-:Y:S02]  /*e4a0*/  FFMA.FTZ R72, R20, c[0x0][0x23c], -R47.reuse ;  /* 0x00008f0014487a23 */ /* 0x100fe4000001082f */
[----:B------:R-:W5:Y:S01]  /*e4b0*/  LDSM.16.MT88.4 R20, [R148+0x3400] ;  /* 0x003400009414783b */ /* 0x000f620000004200 */
[--C-:B------:R-:W-:Y:S01]  /*e4c0*/  FFMA.FTZ R79, R24, c[0x0][0x23c], -R47.reuse ;  /* 0x00008f00184f7a23 */ /* 0x100fe2000001082f */
[----:B------:R-:W-:Y:S01]  /*e4d0*/  MUFU.EX2 R71, R71 ;  /* 0x0000004700477308 */ /* 0x000fe20000000800 */
[--C-:B------:R-:W-:Y:S01]  /*e4e0*/  FFMA.FTZ R104, R34, c[0x0][0x23c], -R47.reuse ;  /* 0x00008f0022687a23 */ /* 0x100fe2000001082f */
[----:B------:R-:W3:Y:S01]  /*e4f0*/  LDSM.16.MT88.4 R24, [R149+0x3400] ;  /* 0x003400009518783b */ /* 0x000ee20000004200 */
[--C-:B------:R-:W-:Y:S01]  /*e500*/  FFMA.FTZ R112, R32, c[0x0][0x23c], -R47.reuse ;  /* 0x00008f0020707a23 */ /* 0x100fe2000001082f */
[----:B--2---:R-:W-:Y:S01]  /*e510*/  F2FP.BF16.PACK_AB R32, R68, R69 ;  /* 0x000000454420723e */ /* 0x004fe200000010ff */
[--C-:B------:R-:W-:Y:S01]  /*e520*/  FFMA.FTZ R105, R166, c[0x0][0x23c], -R47.reuse ;  /* 0x00008f00a6697a23 */ /* 0x100fe2000001082f */
[----:B----4-:R-:W-:Y:S01]  /*e530*/  F2FP.BF16.PACK_AB R34, R63, R64 ;  /* 0x000000403f22723e */ /* 0x010fe200000010ff */
[--C-:B------:R-:W-:Y:S01]  /*e540*/  FFMA.FTZ R106, R106, c[0x0][0x23c], -R47.reuse ;  /* 0x00008f006a6a7a23 */ /* 0x100fe2000001082f */
        /* <DEDUP_REMOVED lines=14> */
[----:B------:R-:W-:Y:S02]  /*e630*/  FFMA.FTZ R60, R60, c[0x0][0x23c], -R47 ;  /* 0x00008f003c3c7a23 */ /* 0x000fe4000001082f */
[-C--:B-1----:R-:W-:Y:S01]  /*e640*/  FMUL.FTZ R12, R136, R83.reuse ;  /* 0x00000053880c7220 */ /* 0x082fe20000410000 */
[----:B------:R-:W-:Y:S01]  /*e650*/  MUFU.EX2 R65, R65 ;  /* 0x0000004100417308 */ /* 0x000fe20000000800 */
[-C--:B------:R-:W-:Y:S02]  /*e660*/  FMUL.FTZ R13, R137, R83.reuse ;  /* 0x00000053890d7220 */ /* 0x080fe40000410000 */
[-C--:B------:R-:W-:Y:S02]  /*e670*/  FMUL.FTZ R132, R132, R83.reuse ;  /* 0x0000005384847220 */ /* 0x080fe40000410000 */
[----:B------:R-:W-:-:S02]  /*e680*/  FMUL.FTZ R133, R133, R83 ;  /* 0x0000005385857220 */ /* 0x000fc40000410000 */
[-C--:B----4-:R-:W-:Y:S01]  /*e690*/  FMUL.FTZ R14, R138, R81.reuse ;  /* 0x000000518a0e7220 */ /* 0x090fe20000410000 */
        /* <DEDUP_REMOVED lines=19> */
[----:B---3--:R-:W-:Y:S01]  /*e7d0*/  HMMA.16816.F32.BF16 R28, R8, R4, R28 ;  /* 0x00000004081c723c */ /* 0x008fe2000004181c */
[--C-:B------:R-:W-:Y:S01]  /*e7e0*/  FFMA.FTZ R128, R154, c[0x0][0x23c], -R47.reuse ;  /* 0x00008f009a807a23 */ /* 0x100fe2000001082f */
[----:B------:R-:W-:Y:S01]  /*e7f0*/  MUFU.EX2 R112, R112 ;  /* 0x0000007000707308 */ /* 0x000fe20000000800 */
[----:B------:R-:W-:-:S02]  /*e800*/  FFMA.FTZ R129, R152, c[0x0][0x23c], -R47 ;  /* 0x00008f0098817a23 */ /* 0x000fc4000001082f */
[--C-:B------:R-:W-:Y:S02]  /*e810*/  FFMA.FTZ R137, R102, c[0x0][0x23c], -R47.reuse ;  /* 0x00008f0066897a23 */ /* 0x100fe4000001082f */
[----:B------:R-:W-:Y:S01]  /*e820*/  FFMA.FTZ R100, R99, R83, R100 ;  /* 0x0000005363647223 */ /* 0x000fe20000010064 */
[----:B------:R-:W-:Y:S01]  /*e830*/  HMMA.16816.F32.BF16 R8, R8, R6, R124 ;  /* 0x000000060808723c */ /* 0x000fe2000004187c */
[----:B------:R-:W1:Y:S01]  /*e840*/  LDSM.16.MT88.4 R4, [R148+0x3800] ;  /* 0x003800009404783b */ /* 0x000e620000004200 */
[----:B--2---:R-:W-:Y:S01]  /*e850*/  F2FP.BF16.PACK_AB R35, R104, R79 ;  /* 0x0000004f6823723e */ /* 0x004fe200000010ff */
[----:B------:R-:W2:Y:S01]  /*e860*/  MUFU.EX2 R105, R105 ;  /* 0x0000006900697308 */ /* 0x000ea20000000800 */
[----:B------:R-:W-:Y:S02]  /*e870*/  FFMA.FTZ R78, R101, R81, R78 ;  /* 0x00000051654e7223 */ /* 0x000fe4000001004e */
[----:B------:R-:W-:Y:S02]  /*e880*/  FADD.FTZ R77, R77, R100 ;  /* 0x000000644d4d7221 */ /* 0x000fe40000010000 */
[--C-:B------:R-:W-:Y:S01]  /*e890*/  FFMA.FTZ R125, R162, c[0x0][0x23c], -R47.reuse ;  /* 0x00008f00a27d7a23 */ /* 0x100fe2000001082f */
[----:B-----5:R-:W-:Y:S01]  /*e8a0*/  HMMA.16816.F32.BF16 R12, R32, R20, R12 ;  /* 0x00000014200c723c */ /* 0x020fe2000004180c */
[----:B------:R-:W-:Y:S01]  /*e8b0*/  FFMA.FTZ R127, R158, c[0x0][0x23c], -R47 ;  /* 0x00008f009e7f7a23 */ /* 0x000fe2000001082f */
[----:B------:R-:W-:Y:S01]  /*e8c0*/  MUFU.EX2 R106, R106 ;  /* 0x0000006a006a7308 */ /* 0x000fe20000000800 */
[----:B------:R-:W-:-:S02]  /*e8d0*/  FADD.FTZ R78, R75, R78 ;  /* 0x0000004e4b4e7221 */ /* 0x000fc40000010000 */
[----:B------:R-:W-:Y:S02]  /*e8e0*/  FADD.FTZ R80, R80, R77 ;  /* 0x0000004d50507221 */ /* 0x000fe40000010000 */
[----:B------:R-:W-:Y:S01]  /*e8f0*/  FFMA.FTZ R66, R66, c[0x0][0x23c], -R47 ;  /* 0x00008f0042427a23 */ /* 0x000fe2000001082f */
[C---:B------:R-:W-:Y:S01]  /*e900*/  HMMA.16816.F32.BF16 R16, R32.reuse, R22, R16 ;  /* 0x000000162010723c */ /* 0x040fe20000041810 */
[----:B------:R-:W3:Y:S01]  /*e910*/  LDSM.16.MT88.4 R20, [R149+0x3800] ;  /* 0x003800009514783b */ /* 0x000ee20000004200 */
[----:B------:R-:W4:Y:S01]  /*e920*/  MUFU.EX2 R107, R107 ;  /* 0x0000006b006b7308 */ /* 0x000f220000000800 */
[----:B------:R-:W-:Y:S02]  /*e930*/  FADD.FTZ R80, R73, R80 ;  /* 0x0000005049507221 */ /* 0x000fe40000010000 */
[----:B------:R-:W-:Y:S02]  /*e940*/  FFMA.FTZ R99, R56, c[0x0][0x23c], -R59 ;  /* 0x00008f0038637a23 */ /* 0x000fe4000001083b */
[----:B------:R-:W-:Y:S01]  /*e950*/  FFMA.FTZ R45, R45, c[0x0][0x23c], -R47 ;  /* 0x00008f002d2d7a23 */ /* 0x000fe2000001082f */
        /* <DEDUP_REMOVED lines=69> */
[C---:B----4-:R-:W-:Y:S02]  /*edb0*/  HMMA.16816.F32.BF16 R12, R8.reuse, R4, R12 ;  /* 0x00000004080c723c */ /* 0x050fe4000004180c */
[----:B------:R-:W-:Y:S05]  /*edc0*/  MUFU.EX2 R67, R67 ;  /* 0x0000004300437308 */ /* 0x000fea0000000800 */
[----:B------:R-:W-:Y:S01]  /*edd0*/  FADD.FTZ R5, R69, R80 ;  /* 0x0000005045057221 */ /* 0x000fe20000010000 */
[----:B---3--:R-:W-:Y:S02]  /*ede0*/  HMMA.16816.F32.BF16 R24, R8, R22, R24 ;  /* 0x000000160818723c */ /* 0x008fe40000041818 */
[----:B------:R-:W3:Y:S01]  /*edf0*/  MUFU.EX2 R108, R108 ;  /* 0x0000006c006c7308 */ /* 0x000ee20000000800 */
[----:B------:R-:W-:-:S04]  /*ee00*/  FADD.FTZ R5, R68, R5 ;  /* 0x0000000544057221 */ /* 0x000fc80000010000 */
[----:B------:R-:W-:Y:S01]  /*ee10*/  FADD.FTZ R64, R64, R5 ;  /* 0x0000000540407221 */ /* 0x000fe20000010000 */
[C---:B------:R-:W-:Y:S01]  /*ee20*/  HMMA.16816.F32.BF16 R16, R8.reuse, R6, R16 ;  /* 0x000000060810723c */ /* 0x040fe20000041810 */
[----:B------:R-:W-:Y:S01]  /*ee30*/  FADD.FTZ R22, R106, R105 ;  /* 0x000000696a167221 */ /* 0x000fe20000010000 */
[----:B------:R-:W4:Y:S01]  /*ee40*/  LDSM.16.MT88.4 R4, [R149+0x4800] ;  /* 0x004800009504783b */ /* 0x000f220000004200 */
        /* <DEDUP_REMOVED lines=10> */
[----:B-1----:R-:W-:Y:S01]  /*eef0*/  F2FP.BF16.PACK_AB R8, R39, R0 ;  /* 0x000000002708723e */ /* 0x002fe200000010ff */
[----:B------:R-:W-:Y:S01]  /*ef00*/  FADD.FTZ R120, R120, R125 ;  /* 0x0000007d78787221 */ /* 0x000fe20000010000 */
[----:B---3--:R-:W-:Y:S01]  /*ef10*/  F2FP.BF16.PACK_AB R10, R108, R67 ;  /* 0x000000436c0a723e */ /* 0x008fe200000010ff */
[----:B------:R-:W-:Y:S01]  /*ef20*/  FADD.FTZ R54, R54, R57 ;  /* 0x0000003936367221 */ /* 0x000fe20000010000 */
[----:B------:R-:W-:Y:S01]  /*ef30*/  MUFU.EX2 R60, R60 ;  /* 0x0000003c003c7308 */ /* 0x000fe20000000800 */
[----:B------:R-:W-:-:S02]  /*ef40*/  FADD.FTZ R120, R127, R120 ;  /* 0x000000787f787221 */ /* 0x000fc40000010000 */
[----:B------:R-:W-:Y:S01]  /*ef50*/  FADD.FTZ R53, R53, R54 ;  /* 0x0000003635357221 */ /* 0x000fe20000010000 */
[----:B------:R-:W1:Y:S01]  /*ef60*/  LDSM.16.MT88.4 R124, [R149+0x4c00] ;  /* 0x004c0000957c783b */ /* 0x000e620000004200 */
[----:B------:R-:W-:Y:S02]  /*ef70*/  FADD.FTZ R131, R131, R120 ;  /* 0x0000007883837221 */ /* 0x000fe40000010000 */
[----:B------:R-:W-:Y:S01]  /*ef80*/  FADD.FTZ R52, R52, R53 ;  /* 0x0000003534347221 */ /* 0x000fe20000010000 */
[----:B------:R-:W3:Y:S01]  /*ef90*/  MUFU.EX2 R65, R65 ;  /* 0x0000004100417308 */ /* 0x000ee20000000800 */
[----:B-----5:R-:W-:Y:S01]  /*efa0*/  F2FP.BF16.PACK_AB R9, R71, R70 ;  /* 0x000000464709723e */ /* 0x020fe200000010ff */
[----:B------:R-:W-:Y:S02]  /*efb0*/  FADD.FTZ R128, R128, R131 ;  /* 0x0000008380807221 */ /* 0x000fe40000010000 */
[----:B------:R-:W-:Y:S02]  /*efc0*/  FADD.FTZ R51, R51, R52 ;  /* 0x0000003433337221 */ /* 0x000fe40000010000 */
[----:B------:R-:W-:-:S02]  /*efd0*/  FADD.FTZ R129, R129, R128 ;  /* 0x0000008081817221 */ /* 0x000fc40000010000 */
[----:B------:R-:W-:Y:S01]  /*efe0*/  FADD.FTZ R48, R48, R51 ;  /* 0x0000003330307221 */ /* 0x000fe20000010000 */
[----:B------:R-:W-:Y:S01]  /*eff0*/  MUFU.EX2 R110, R110 ;  /* 0x0000006e006e7308 */ /* 0x000fe20000000800 */
[----:B------:R-:W-:Y:S02]  /*f000*/  FFMA.FTZ R20, R55, c[0x0][0x23c], -R59 ;  /* 0x00008f0037147a23 */ /* 0x000fe4000001083b */
[----:B------:R-:W-:Y:S02]  /*f010*/  FADD.FTZ R49, R49, R48 ;  /* 0x0000003031317221 */ /* 0x000fe40000010000 */
[----:B------:R-:W-:Y:S02]  /*f020*/  FFMA.FTZ R21, R50, c[0x0][0x23c], -R47 ;  /* 0x00008f0032157a23 */ /* 0x000fe4000001082f */
[----:B------:R-:W-:Y:S01]  /*f030*/  FADD.FTZ R46, R46, R49 ;  /* 0x000000312e2e7221 */ /* 0x000fe20000010000 */
[----:B---3--:R-:W-:Y:S01]  /*f040*/  F2FP.BF16.PACK_AB R11, R65, R60 ;  /* 0x0000003c410b723e */ /* 0x008fe200000010ff */
[----:B------:R-:W-:Y:S01]  /*f050*/  FFMA.FTZ R23, R42, c[0x0][0x23c], -R47 ;  /* 0x00008f002a177a23 */ /* 0x000fe2000001082f */
[----:B------:R-:W3:Y:S01]  /*f060*/  MUFU.EX2 R83, R76 ;  /* 0x0000004c00537308 */ /* 0x000ee20000000800 */
[----:B------:R-:W-:-:S02]  /*f070*/  FADD.FTZ R43, R43, R46 ;  /* 0x0000002e2b2b7221 */ /* 0x000fc40000010000 */
[----:B------:R-:W-:Y:S02]  /*f080*/  FADD.FTZ R129, R118, R129 ;  /* 0x0000008176817221 */ /* 0x000fe40000010000 */
[C---:B--2---:R-:W-:Y:S01]  /*f090*/  HMMA.16816.F32.BF16 R12, R8.reuse, R32, R12 ;  /* 0x00000020080c723c */ /* 0x044fe2000004180c */
[----:B------:R-:W-:Y:S02]  /*f0a0*/  FADD.FTZ R40, R40, R43 ;  /* 0x0000002b28287221 */ /* 0x000fe40000010000 */
[----:B------:R-:W-:Y:S01]  /*f0b0*/  FADD.FTZ R114, R114, R129 ;  /* 0x0000008172727221 */ /* 0x000fe20000010000 */
[----:B------:R-:W-:Y:S01]  /*f0c0*/  MUFU.EX2 R20, R20 ;  /* 0x0000001400147308 */ /* 0x000fe20000000800 */
[----:B------:R-:W-:Y:S02]  /*f0d0*/  FADD.FTZ R41, R41, R40 ;  /* 0x0000002829297221 */ /* 0x000fe40000010000 */
[----:B------:R-:W-:Y:S01]  /*f0e0*/  FFMA.FTZ R32, R44, c[0x0][0x23c], -R47 ;  /* 0x00008f002c207a23 */ /* 0x000fe2000001082f */
[----:B----4-:R-:W-:Y:S01]  /*f0f0*/  HMMA.16816.F32.BF16 R28, R8, R4, R28 ;  /* 0x00000004081c723c */ /* 0x010fe2000004181c */
[----:B------:R-:W-:-:S03]  /*f100*/  FADD.FTZ R36, R36, R41 ;  /* 0x0000002924247221 */ /* 0x000fc60000010000 */
[----:B------:R-:W2:Y:S01]  /*f110*/  MUFU.EX2 R99, R99 ;  /* 0x0000006300637308 */ /* 0x000ea20000000800 */
        /* <DEDUP_REMOVED lines=8> */
[----:B------:R-:W3:Y:S01]  /*f1a0*/  MUFU.EX2 R22, R45 ;  /* 0x0000002d00167308 */ /* 0x000ee20000000800 */
[----:B------:R-:W-:Y:S01]  /*f1b0*/  FADD.FTZ R3, R67, R0 ;  /* 0x0000000043037221 */ /* 0x000fe20000010000 */
[----:B------:R-:W-:Y:S01]  /*f1c0*/  MOV R67, R38 ;  /* 0x0000002600437202 */ /* 0x000fe20000000f00 */
[----:B------:R-:W-:Y:S01]  /*f1d0*/  FADD.FTZ R9, R137, R114 ;  /* 0x0000007289097221 */ /* 0x000fe20000010000 */
[----:B--2---:R-:W-:Y:S01]  /*f1e0*/  F2FP.BF16.PACK_AB R6, R99, R20 ;  /* 0x000000146306723e */ /* 0x004fe200000010ff */
[----:B------:R-:W-:Y:S02]  /*f1f0*/  FADD.FTZ R3, R108, R3 ;  /* 0x000000036c037221 */ /* 0x000fe40000010000 */
[----:B------:R-:W-:Y:S01]  /*f200*/  FADD.FTZ R98, R98, R9 ;  /* 0x0000000962627221 */ /* 0x000fe20000010000 */
[----:B------:R-:W-:Y:S01]  /*f210*/  MUFU.EX2 R23, R23 ;  /* 0x0000001700177308 */ /* 0x000fe20000000800 */
[----:B------:R-:W-:Y:S02]  /*f220*/  FADD.FTZ R110, R110, R3 ;  /* 0x000000036e6e7221 */ /* 0x000fe40000010000 */
[----:B------:R-:W-:-:S02]  /*f230*/  FADD.FTZ R141, R141, R98 ;  /* 0x000000628d8d7221 */ /* 0x000fc40000010000 */
[----:B------:R-:W-:Y:S02]  /*f240*/  FADD.FTZ R83, R83, R110 ;  /* 0x0000006e53537221 */ /* 0x000fe40000010000 */
[----:B------:R-:W-:Y:S01]  /*f250*/  FADD.FTZ R70, R70, R141 ;  /* 0x0000008d46467221 */ /* 0x000fe20000010000 */
[----:B------:R-:W2:Y:S01]  /*f260*/  MUFU.EX2 R32, R32 ;  /* 0x0000002000207308 */ /* 0x000ea20000000800 */
[----:B---3--:R-:W-:Y:S01]  /*f270*/  F2FP.BF16.PACK_AB R5, R22, R21 ;  /* 0x000000151605723e */ /* 0x008fe200000010ff */
[----:B------:R-:W-:Y:S02]  /*f280*/  FADD.FTZ R20, R20, R83 ;  /* 0x0000005314147221 */ /* 0x000fe40000010000 */
[----:B------:R-:W-:Y:S02]  /*f290*/  FADD.FTZ R71, R71, R70 ;  /* 0x0000004647477221 */ /* 0x000fe40000010000 */
[----:B------:R-:W-:Y:S02]  /*f2a0*/  FADD.FTZ R99, R99, R20 ;  /* 0x0000001463637221 */ /* 0x000fe40000010000 */
[----:B------:R-:W-:-:S04]  /*f2b0*/  FADD.FTZ R0, R60, R71 ;  /* 0x000000473c007221 */ /* 0x000fc80000010000 */
        /* <DEDUP_REMOVED lines=8> */
[C---:B-1----:R-:W-:Y:S08]  /*f340*/  HMMA.16816.F32.BF16 R128, R4.reuse, R124, R28 ;  /* 0x0000007c0480723c */ /* 0x042ff0000004181c */
[C---:B------:R-:W-:Y:S08]  /*f350*/  HMMA.16816.F32.BF16 R132, R4.reuse, R134, R16 ;  /* 0x000000860484723c */ /* 0x040ff00000041810 */
[----:B------:R-:W-:Y:S08]  /*f360*/  HMMA.16816.F32.BF16 R124, R4, R126, R24 ;  /* 0x0000007e047c723c */ /* 0x000ff00000041818 */
.L_x_5132:
        /* <DEDUP_REMOVED lines=8> */
.L_x_5144:
        /* <DEDUP_REMOVED lines=65> */
.L_x_5141:
        /* <DEDUP_REMOVED lines=31> */
[----:B------:R-:W-:Y:S03]  /*f9f0*/  ISETP.GT.AND P0, PT, R122, R109, PT ;  /* 0x0000006d7a00720c */ /* 0x000fe60003f04270 */
        /* <DEDUP_REMOVED lines=257> */
[----:B------:R-:W-:Y:S04]  /*10a10*/  IMAD.MOV.U32 R71, RZ, RZ, R74 ;  /* 0x000000ffff477224 */ /* 0x000fe800078e004a */
.L_x_5143:
        /* <DEDUP_REMOVED lines=44> */
.L_x_5142:
        /* <DEDUP_REMOVED lines=80> */
[C---:B------:R-:W-:Y:S01]  /*111e0*/  FFMA.FTZ R20, R97.reuse, R100, R20 ;  /* 0x0000006461147223 */ /* 0x040fe20000010014 */
[----:B------:R-:W-:Y:S01]  /*111f0*/  FMNMX.FTZ R153, R18, R153, !PT ;  /* 0x0000009912997209 */ /* 0x000fe20007810000 */
[CC--:B------:R-:W-:Y:S01]  /*11200*/  FFMA.FTZ R21, R97.reuse, R102.reuse, R21 ;  /* 0x0000006661157223 */ /* 0x0c0fe20000010015 */
[----:B------:R5:W5:Y:S01]  /*11210*/  I2F R70, R67 ;  /* 0x0000004300467306 */ /* 0x000b620000201400 */
[----:B------:R-:W-:Y:S01]  /*11220*/  FFMA.FTZ R22, R97, R102, R22 ;  /* 0x0000006661167223 */ /* 0x000fe20000010016 */
[----:B----4-:R-:W-:Y:S01]  /*11230*/  IADD3 R65, R71, 0x59, RZ ;  /* 0x0000005947417810 */ /* 0x010fe20007ffe0ff */
[----:B------:R-:W-:Y:S01]  /*11240*/  FFMA.FTZ R23, R97, R104, R23 ;  /* 0x0000006861177223 */ /* 0x000fe20000010017 */
[----:B------:R-:W-:Y:S01]  /*11250*/  FMNMX.FTZ R152, R17, R152, !PT ;  /* 0x0000009811987209 */ /* 0x000fe20007810000 */
[C---:B------:R-:W-:Y:S01]  /*11260*/  FFMA.FTZ R24, R97.reuse, R104, R24 ;  /* 0x0000006861187223 */ /* 0x040fe20000010018 */
[----:B------:R-:W-:Y:S01]  /*11270*/  FMNMX.FTZ R153, R20, R153, !PT ;  /* 0x0000009914997209 */ /* 0x000fe20007810000 */
[----:B------:R-:W-:Y:S01]  /*11280*/  FFMA.FTZ R25, R97, R106, R25 ;  /* 0x0000006a61197223 */ /* 0x000fe20000010019 */
[----:B------:R-:W-:Y:S01]  /*11290*/  FMNMX.FTZ R152, R19, R152, !PT ;  /* 0x0000009813987209 */ /* 0x000fe20007810000 */
[C---:B------:R-:W-:Y:S01]  /*112a0*/  FFMA.FTZ R26, R97.reuse, R106, R26 ;  /* 0x0000006a611a7223 */ /* 0x040fe2000001001a */
[----:B------:R4:W4:Y:S01]  /*112b0*/  I2F R72, R65 ;  /* 0x0000004100487306 */ /* 0x0009220000201400 */
[----:B------:R-:W-:Y:S01]  /*112c0*/  FFMA.FTZ R27, R97, R108, R27 ;  /* 0x0000006c611b7223 */ /* 0x000fe2000001001b */
[----:B------:R-:W-:Y:S01]  /*112d0*/  FMNMX.FTZ R152, R21, R152, !PT ;  /* 0x0000009815987209 */ /* 0x000fe20007810000 */
[C---:B------:R-:W-:Y:S01]  /*112e0*/  FFMA.FTZ R28, R97.reuse, R108, R28 ;  /* 0x0000006c611c7223 */ /* 0x040fe2000001001c */
[----:B------:R-:W-:Y:S01]  /*112f0*/  FMNMX.FTZ R153, R22, R153, !PT ;  /* 0x0000009916997209 */ /* 0x000fe20007810000 */
[----:B-1----:R-:W-:Y:S01]  /*11300*/  FFMA.FTZ R29, R97, R110, R29 ;  /* 0x0000006e611d7223 */ /* 0x002fe2000001001d */
[----:B------:R-:W-:Y:S01]  /*11310*/  FMNMX.FTZ R152, R23, R152, !PT ;  /* 0x0000009817987209 */ /* 0x000fe20007810000 */
        /* <DEDUP_REMOVED lines=8> */
[----:B------:R-:W-:Y:S01]  /*113a0*/  FFMA.FTZ R34, R97, R114, R34 ;  /* 0x0000007261227223 */ /* 0x000fe20000010022 */
[----:B-----5:R-:W-:Y:S01]  /*113b0*/  IADD3 R67, R71, 0x60, RZ ;  /* 0x0000006047437810 */ /* 0x020fe20007ffe0ff */
[----:B------:R-:W-:Y:S01]  /*113c0*/  FFMA.FTZ R35, R97, R116, R35 ;  /* 0x0000007461237223 */ /* 0x000fe20000010023 */
[----:B------:R-:W-:Y:S01]  /*113d0*/  FMNMX.FTZ R152, R29, R152, !PT ;  /* 0x000000981d987209 */ /* 0x000fe20007810000 */
[C---:B------:R-:W-:Y:S01]  /*113e0*/  FFMA.FTZ R36, R97.reuse, R116, R36 ;  /* 0x0000007461247223 */ /* 0x040fe20000010024 */
[----:B------:R-:W1:Y:S01]  /*113f0*/  I2F R74, R67 ;  /* 0x00000043004a7306 */ /* 0x000e620000201400 */
        /* <DEDUP_REMOVED lines=8> */
[CC--:B------:R-:W-:Y:S01]  /*11480*/  FFMA.FTZ R41, R97.reuse, R66.reuse, R41 ;  /* 0x0000004261297223 */ /* 0x0c0fe20000010029 */
[----:B------:R-:W2:Y:S01]  /*11490*/  I2F R76, R65 ;  /* 0x00000041004c7306 */ /* 0x000ea20000201400 */
        /* <DEDUP_REMOVED lines=14> */
[-C--:B-1----:R-:W-:Y:S01]  /*11580*/  FFMA.FTZ R49, R97, R74.reuse, R49 ;  /* 0x0000004a61317223 */ /* 0x082fe20000010031 */
[----:B------:R-:W-:Y:S01]  /*11590*/  IADD3 R67, R71, 0x68, RZ ;  /* 0x0000006847437810 */ /* 0x000fe20007ffe0ff */
[----:B------:R-:W-:Y:S01]  /*115a0*/  FFMA.FTZ R50, R97, R74, R50 ;  /* 0x0000004a61327223 */ /* 0x000fe20000010032 */
[----:B------:R-:W-:Y:S02]  /*115b0*/  FMNMX.FTZ R152, R43, R152, !PT ;  /* 0x000000982b987209 */ /* 0x000fe40007810000 */
[----:B------:R1:W3:Y:S01]  /*115c0*/  I2F R78, R67 ;  /* 0x00000043004e7306 */ /* 0x0002e20000201400 */
[----:B------:R-:W-:Y:S02]  /*115d0*/  FMNMX.FTZ R153, R36, R153, !PT ;  /* 0x0000009924997209 */ /* 0x000fe40007810000 */
[----:B------:R-:W-:Y:S01]  /*115e0*/  FMNMX.FTZ R152, R45, R152, !PT ;  /* 0x000000982d987209 */ /* 0x000fe20007810000 */
[-C--:B--2---:R-:W-:Y:S01]  /*115f0*/  FFMA.FTZ R51, R97, R76.reuse, R51 ;  /* 0x0000004c61337223 */ /* 0x084fe20000010033 */
[----:B------:R-:W-:Y:S01]  /*11600*/  IADD3 R65, R71, 0x69, RZ ;  /* 0x0000006947417810 */ /* 0x000fe20007ffe0ff */
[----:B------:R-:W-:Y:S01]  /*11610*/  FFMA.FTZ R52, R97, R76, R52 ;  /* 0x0000004c61347223 */ /* 0x000fe20000010034 */
[----:B------:R-:W-:Y:S02]  /*11620*/  FMNMX.FTZ R152, R47, R152, !PT ;  /* 0x000000982f987209 */ /* 0x000fe40007810000 */
[----:B------:R-:W-:Y:S01]  /*11630*/  FMNMX.FTZ R153, R38, R153, !PT ;  /* 0x0000009926997209 */ /* 0x000fe20007810000 */
[----:B------:R-:W2:Y:S01]  /*11640*/  I2F R80, R65 ;  /* 0x0000004100507306 */ /* 0x000ea20000201400 */
[----:B------:R-:W-:Y:S02]  /*11650*/  FMNMX.FTZ R152, R49, R152, !PT ;  /* 0x0000009831987209 */ /* 0x000fe40007810000 */
[----:B------:R-:W-:Y:S02]  /*11660*/  FMNMX.FTZ R153, R40, R153, !PT ;  /* 0x0000009928997209 */ /* 0x000fe40007810000 */
[----:B------:R-:W-:Y:S02]  /*11670*/  FMNMX.FTZ R152, R51, R152, !PT ;  /* 0x0000009833987209 */ /* 0x000fe40007810000 */
[----:B------:R-:W-:Y:S04]  /*11680*/  FMNMX.FTZ R153, R42, R153, !PT ;  /* 0x000000992a997209 */ /* 0x000fe80007810000 */
[----:B------:R-:W-:Y:S02]  /*11690*/  FMNMX.FTZ R153, R44, R153, !PT ;  /* 0x000000992c997209 */ /* 0x000fe40007810000 */
[----:B-1----:R-:W-:Y:S01]  /*116a0*/  IADD3 R67, R71, 0x70, RZ ;  /* 0x0000007047437810 */ /* 0x002fe20007ffe0ff */
[CC--:B---3--:R-:W-:Y:S01]  /*116b0*/  FFMA.FTZ R53, R97.reuse, R78.reuse, R53 ;  /* 0x0000004e61357223 */ /* 0x0c8fe20000010035 */
[----:B------:R-:W-:Y:S01]  /*116c0*/  FMNMX.FTZ R153, R46, R153, !PT ;  /* 0x000000992e997209 */ /* 0x000fe20007810000 */
[----:B------:R-:W-:Y:S01]  /*116d0*/  FFMA.FTZ R54, R97, R78, R54 ;  /* 0x0000004e61367223 */ /* 0x000fe20000010036 */
[----:B------:R1:W3:Y:S02]  /*116e0*/  I2F R82, R67 ;  /* 0x0000004300527306 */ /* 0x0002e40000201400 */
[----:B------:R-:W-:Y:S02]  /*116f0*/  FMNMX.FTZ R152, R53, R152, !PT ;  /* 0x0000009835987209 */ /* 0x000fe40007810000 */
[----:B------:R-:W-:Y:S01]  /*11700*/  FMNMX.FTZ R153, R48, R153, !PT ;  /* 0x0000009930997209 */ /* 0x000fe20007810000 */
[-C--:B--2---:R-:W-:Y:S01]  /*11710*/  FFMA.FTZ R55, R97, R80.reuse, R55 ;  /* 0x0000005061377223 */ /* 0x084fe20000010037 */
[----:B------:R-:W-:Y:S01]  /*11720*/  IADD3 R65, R71, 0x71, RZ ;  /* 0x0000007147417810 */ /* 0x000fe20007ffe0ff */
[----:B------:R-:W-:Y:S01]  /*11730*/  FFMA.FTZ R56, R97, R80, R56 ;  /* 0x0000005061387223 */ /* 0x000fe20000010038 */
[----:B------:R-:W-:Y:S02]  /*11740*/  FMNMX.FTZ R153, R50, R153, !PT ;  /* 0x0000009932997209 */ /* 0x000fe40007810000 */
[----:B------:R2:W4:Y:S01]  /*11750*/  I2F R66, R65 ;  /* 0x0000004100427306 */ /* 0x0005220000201400 */
[----:B------:R-:W-:Y:S02]  /*11760*/  FMNMX.FTZ R152, R55, R152, !PT ;  /* 0x0000009837987209 */ /* 0x000fe40007810000 */
[----:B------:R-:W-:Y:S04]  /*11770*/  FMNMX.FTZ R153, R52, R153, !PT ;  /* 0x0000009934997209 */ /* 0x000fe80007810000 */
[----:B------:R-:W-:Y:S02]  /*11780*/  FMNMX.FTZ R153, R54, R153, !PT ;  /* 0x0000009936997209 */ /* 0x000fe40007810000 */
[----:B-1----:R-:W-:Y:S01]  /*11790*/  IADD3 R67, R71, 0x78, RZ ;  /* 0x0000007847437810 */ /* 0x002fe20007ffe0ff */
[CC--:B---3--:R-:W-:Y:S02]  /*117a0*/  FFMA.FTZ R57, R97.reuse, R82.reuse, R57 ;  /* 0x0000005261397223 */ /* 0x0c8fe40000010039 */
[----:B------:R-:W-:Y:S01]  /*117b0*/  FFMA.FTZ R58, R97, R82, R58 ;  /* 0x00000052613a7223 */ /* 0x000fe2000001003a */
[----:B------:R-:W1:Y:S02]  /*117c0*/  I2F R68, R67 ;  /* 0x0000004300447306 */ /* 0x000e640000201400 */
[----:B------:R-:W-:Y:S02]  /*117d0*/  FMNMX.FTZ R152, R57, R152, !PT ;  /* 0x0000009839987209 */ /* 0x000fe40007810000 */
[----:B--2---:R-:W-:Y:S01]  /*117e0*/  IADD3 R65, R71, 0x79, RZ ;  /* 0x0000007947417810 */ /* 0x004fe20007ffe0ff */
[CC--:B----4-:R-:W-:Y:S02]  /*117f0*/  FFMA.FTZ R59, R97.reuse, R66.reuse, R59 ;  /* 0x00000042613b7223 */ /* 0x0d0fe4000001003b */
[----:B------:R-:W-:Y:S03]  /*11800*/  FFMA.FTZ R60, R97, R66, R60 ;  /* 0x00000042613c7223 */ /* 0x000fe6000001003c */
[----:B------:R2:W3:Y:S01]  /*11810*/  I2F R70, R65 ;  /* 0x0000004100467306 */ /* 0x0004e20000201400 */
[----:B------:R-:W-:Y:S01]  /*11820*/  FMNMX.FTZ R66, R59, R152, !PT ;  /* 0x000000983b427209 */ /* 0x000fe20007810000 */
[CC--:B-1----:R-:W-:Y:S02]  /*11830*/  FFMA.FTZ R61, R97.reuse, R68.reuse, R61 ;  /* 0x00000044613d7223 */ /* 0x0c2fe4000001003d */
[----:B------:R-:W-:Y:S03]  /*11840*/  FFMA.FTZ R62, R97, R68, R62 ;  /* 0x00000044613e7223 */ /* 0x000fe6000001003e */
[----:B------:R-:W-:Y:S02]  /*11850*/  FMNMX.FTZ R68, R61, R66, !PT ;  /* 0x000000423d447209 */ /* 0x000fe40007810000 */
[----:B--2---:R-:W-:Y:S01]  /*11860*/  FMNMX.FTZ R65, R56, R153, !PT ;  /* 0x0000009938417209 */ /* 0x004fe20007810000 */
        /* <DEDUP_REMOVED lines=38> */
[C---:B-1----:R-:W-:Y:S02]  /*11ad0*/  FMUL.FTZ R136, R69.reuse, R136 ;  /* 0x0000008845887220 */ /* 0x042fe40000410000 */
[C---:B------:R-:W-:Y:S01]  /*11ae0*/  FMUL.FTZ R137, R69.reuse, R137 ;  /* 0x0000008945897220 */ /* 0x040fe20000410000 */
[----:B------:R1:W-:Y:S01]  /*11af0*/  MUFU.EX2 R106, R3 ;  /* 0x00000003006a7308 */ /* 0x0003e20000000800 */
        /* <DEDUP_REMOVED lines=10> */
[----:B------:R-:W-:Y:S01]  /*11ba0*/  FADD.FTZ R71, -R65, R105 ;  /* 0x0000006941477221 */ /* 0x000fe20000010100 */
[----:B------:R3:W-:Y:S01]  /*11bb0*/  MUFU.EX2 R80, R15 ;  /* 0x0000000f00507308 */ /* 0x0007e20000000800 */
[--C-:B------:R-:W-:Y:S02]  /*11bc0*/  FFMA.FTZ R105, R29, c[0x0][0x23c], -R66.reuse ;  /* 0x00008f001d697a23 */ /* 0x100fe40000010842 */
[--C-:B------:R-:W-:Y:S02]  /*11bd0*/  FFMA.FTZ R29, R37, c[0x0][0x23c], -R66.reuse ;  /* 0x00008f00251d7a23 */ /* 0x100fe40000010842 */
[----:B-1----:R-:W-:Y:S02]  /*11be0*/  FMUL.FTZ R3, R65, c[0x0][0x23c] ;  /* 0x00008f0041037a20 */ /* 0x002fe40000410000 */
[----:B------:R-:W-:Y:S02]  /*11bf0*/  FMUL.FTZ R70, R71, c[0x0][0x23c] ;  /* 0x00008f0047467a20 */ /* 0x000fe40000410000 */
[--C-:B------:R-:W-:Y:S01]  /*11c00*/  FFMA.FTZ R161, R21, c[0x0][0x23c], -R66.reuse ;  /* 0x00008f0015a17a23 */ /* 0x100fe20000010842 */
[----:B------:R-:W1:Y:S01]  /*11c10*/  MUFU.EX2 R0, R0 ;  /* 0x0000000000007308 */ /* 0x000e620000000800 */
[----:B------:R-:W-:Y:S01]  /*11c20*/  FSEL R3, R3, RZ, P0 ;  /* 0x000000ff03037208 */ /* 0x000fe20000000000 */
[--C-:B------:R-:W-:Y:S01]  /*11c30*/  FFMA.FTZ R21, R41, c[0x0][0x23c], -R66.reuse ;  /* 0x00008f0029157a23 */ /* 0x100fe20000010842 */
[----:B------:R-:W-:Y:S01]  /*11c40*/  ISETP.GT.AND P0, PT, R122, R109, PT ;  /* 0x0000006d7a00720c */ /* 0x000fe20003f04270 */
[--C-:B------:R-:W-:Y:S02]  /*11c50*/  FFMA.FTZ R159, R25, c[0x0][0x23c], -R66.reuse ;  /* 0x00008f00199f7a23 */ /* 0x100fe40000010842 */
[--C-:B------:R-:W-:Y:S02]  /*11c60*/  FFMA.FTZ R43, R4, c[0x0][0x23c], -R3.reuse ;  /* 0x00008f00042b7a23 */ /* 0x100fe40000010803 */
[--C-:B------:R-:W-:Y:S02]  /*11c70*/  FFMA.FTZ R47, R6, c[0x0][0x23c], -R3.reuse ;  /* 0x00008f00062f7a23 */ /* 0x100fe40000010803 */
[----:B------:R-:W4:Y:S01]  /*11c80*/  MUFU.EX2 R70, R70 ;  /* 0x0000004600467308 */ /* 0x000f220000000800 */
[----:B------:R-:W5:Y:S01]  /*11c90*/  LDSM.16.MT88.4 R4, [R148+0x3000] ;  /* 0x003000009404783b */ /* 0x000f620000004200 */
[--C-:B------:R-:W-:Y:S02]  /*11ca0*/  FFMA.FTZ R37, R12, c[0x0][0x23c], -R3.reuse ;  /* 0x00008f000c257a23 */ /* 0x100fe40000010803 */
[--C-:B------:R-:W-:Y:S02]  /*11cb0*/  FFMA.FTZ R45, R14, c[0x0][0x23c], -R3.reuse ;  /* 0x00008f000e2d7a23 */ /* 0x100fe40000010803 */
[--C-:B------:R-:W-:Y:S02]  /*11cc0*/  FFMA.FTZ R39, R8, c[0x0][0x23c], -R3.reuse ;  /* 0x00008f0008277a23 */ /* 0x100fe40000010803 */
[--C-:B------:R-:W-:Y:S01]  /*11cd0*/  FFMA.FTZ R41, R10, c[0x0][0x23c], -R3.reuse ;  /* 0x00008f000a297a23 */ /* 0x100fe20000010803 */
[----:B---3--:R-:W3:Y:S01]  /*11ce0*/  LDSM.16.MT88.4 R12, [R148+0x3400] ;  /* 0x00340000940c783b */ /* 0x008ee20000004200 */
[----:B------:R-:W-:Y:S01]  /*11cf0*/  MUFU.EX2 R104, R9 ;  /* 0x0000000900687308 */ /* 0x000fe20000000800 */
[----:B--2---:R-:W-:Y:S01]  /*11d00*/  F2FP.BF16.PACK_AB R10, R102, R108 ;  /* 0x0000006c660a723e */ /* 0x004fe200000010ff */
[--C-:B------:R-:W-:Y:S01]  /*11d10*/  FFMA.FTZ R2, R2, c[0x0][0x23c], -R3.reuse ;  /* 0x00008f0002027a23 */ /* 0x100fe20000010803 */
[----:B-1----:R-:W-:Y:S01]  /*11d20*/  F2FP.BF16.PACK_AB R8, R106, R0 ;  /* 0x000000006a08723e */ /* 0x002fe200000010ff */
[--C-:B------:R-:W-:Y:S02]  /*11d30*/  FFMA.FTZ R25, R49, c[0x0][0x23c], -R66.reuse ;  /* 0x00008f0031197a23 */ /* 0x100fe40000010842 */
[--C-:B------:R-:W-:Y:S02]  /*11d40*/  FFMA.FTZ R49, R16, c[0x0][0x23c], -R3.reuse ;  /* 0x00008f0010317a23 */ /* 0x100fe40000010803 */
[--C-:B------:R-:W-:Y:S02]  /*11d50*/  FFMA.FTZ R157, R27, c[0x0][0x23c], -R66.reuse ;  /* 0x00008f001b9d7a23 */ /* 0x100fe40000010842 */
[----:B------:R-:W1:Y:S01]  /*11d60*/  MUFU.EX2 R100, R11 ;  /* 0x0000000b00647308 */ /* 0x000e620000000800 */
[--C-:B------:R-:W-:Y:S02]  /*11d70*/  FFMA.FTZ R158, R51, c[0x0][0x23c], -R66.reuse ;  /* 0x00008f00339e7a23 */ /* 0x100fe40000010842 */
[--C-:B------:R-:W-:Y:S01]  /*11d80*/  FFMA.FTZ R51, R18, c[0x0][0x23c], -R3.reuse ;  /* 0x00008f0012337a23 */ /* 0x100fe20000010803 */
[----:B------:R-:W-:Y:S01]  /*11d90*/  F2FP.BF16.PACK_AB R18, R80, R98 ;  /* 0x000000625012723e */ /* 0x000fe200000010ff */
        /* <DEDUP_REMOVED lines=31> */
[----:B------:R-:W-:Y:S02]  /*11f90*/  FFMA.FTZ R35, R59, c[0x0][0x23c], -R66 ;  /* 0x00008f003b237a23 */ /* 0x000fe40000010842 */
[--C-:B------:R-:W-:Y:S02]  /*11fa0*/  FFMA.FTZ R59, R34, c[0x0][0x23c], -R3.reuse ;  /* 0x00008f00223b7a23 */ /* 0x100fe40000010803 */
[----:B------:R-:W-:Y:S02]  /*11fb0*/  FFMA.FTZ R34, R46, c[0x0][0x23c], -R3 ;  /* 0x00008f002e227a23 */ /* 0x000fe40000010803 */
[----:B------:R-:W-:Y:S01]  /*11fc0*/  FFMA.FTZ R0, R99, R69, R0 ;  /* 0x0000004563007223 */ /* 0x000fe20000010000 */
[----:B------:R-:W-:Y:S01]  /*11fd0*/  MUFU.EX2 R41, R41 ;  /* 0x0000002900297308 */ /* 0x000fe20000000800 */
[----:B------:R-:W-:Y:S02]  /*11fe0*/  FFMA.FTZ R2, R101, R70, R2 ;  /* 0x0000004665027223 */ /* 0x000fe40000010002 */
[----:B------:R-:W-:Y:S01]  /*11ff0*/  FADD.FTZ R99, R106, R0 ;  /* 0x000000006a637221 */ /* 0x000fe20000010000 */
[----:B-1----:R-:W-:Y:S01]  /*12000*/  F2FP.BF16.PACK_AB R11, R39, R47 ;  /* 0x0000002f270b723e */ /* 0x002fe200000010ff */
[----:B------:R-:W-:Y:S02]  /*12010*/  FADD.FTZ R2, R43, R2 ;  /* 0x000000022b027221 */ /* 0x000fe40000010000 */
[----:B------:R-:W-:Y:S02]  /*12020*/  FADD.FTZ R99, R108, R99 ;  /* 0x000000636c637221 */ /* 0x000fe40000010000 */
[--C-:B------:R-:W-:Y:S01]  /*12030*/  FFMA.FTZ R43, R52, c[0x0][0x23c], -R3.reuse ;  /* 0x00008f00342b7a23 */ /* 0x100fe20000010803 */
[----:B------:R-:W1:Y:S01]  /*12040*/  MUFU.EX2 R37, R37 ;  /* 0x0000002500257308 */ /* 0x000e620000000800 */
[C---:B-----5:R-:W-:Y:S05]  /*12050*/  HMMA.16816.F32.BF16 R136, R8.reuse, R4, R136 ;  /* 0x000000040888723c */ /* 0x060fea0000041888 */
[----:B------:R-:W-:Y:S02]  /*12060*/  FADD.FTZ R2, R47, R2 ;  /* 0x000000022f027221 */ /* 0x000fe40000010000 */
[--C-:B------:R-:W-:Y:S01]  /*12070*/  FFMA.FTZ R38, R58, c[0x0][0x23c], -R3.reuse ;  /* 0x00008f003a267a23 */ /* 0x100fe20000010803 */
[C---:B------:R-:W-:Y:S01]  /*12080*/  HMMA.16816.F32.BF16 R132, R8.reuse, R6, R132 ;  /* 0x000000060884723c */ /* 0x040fe20000041884 */
[----:B------:R-:W-:Y:S01]  /*12090*/  MUFU.EX2 R45, R45 ;  /* 0x0000002d002d7308 */ /* 0x000fe20000000800 */
[----:B------:R-:W2:Y:S02]  /*120a0*/  LDSM.16.MT88.4 R4, [R149+0x3400] ;  /* 0x003400009504783b */ /* 0x000ea40000004200 */
[----:B------:R-:W-:Y:S02]  /*120b0*/  FADD.FTZ R2, R39, R2 ;  /* 0x0000000227027221 */ /* 0x000fe40000010000 */
[--C-:B------:R-:W-:Y:S02]  /*120c0*/  FFMA.FTZ R39, R60, c[0x0][0x23c], -R3.reuse ;  /* 0x00008f003c277a23 */ /* 0x100fe40000010803 */
[C---:B------:R-:W-:Y:S03]  /*120d0*/  HMMA.16816.F32.BF16 R128, R8.reuse, R152, R128 ;  /* 0x000000980880723c */ /* 0x040fe60000041880 */
[----:B------:R-:W4:Y:S01]  /*120e0*/  MUFU.EX2 R49, R49 ;  /* 0x0000003100317308 */ /* 0x000f220000000800 */
[--C-:B------:R-:W-:Y:S01]  /*120f0*/  FFMA.FTZ R62, R62, c[0x0][0x23c], -R3.reuse ;  /* 0x00008f003e3e7a23 */ /* 0x100fe20000010803 */
[----:B-1----:R-:W-:Y:S03]  /*12100*/  F2FP.BF16.PACK_AB R17, R37, R41 ;  /* 0x000000292511723e */ /* 0x002fe600000010ff */
[----:B------:R-:W-:Y:S01]  /*12110*/  HMMA.16816.F32.BF16 R124, R8, R154, R124 ;  /* 0x0000009a087c723c */ /* 0x000fe2000004187c */
[----:B------:R-:W1:Y:S03]  /*12120*/  LDSM.16.MT88.4 R8, [R148+0x3800] ;  /* 0x003800009408783b */ /* 0x000e660000004200 */
[--C-:B------:R-:W-:Y:S01]  /*12130*/  FFMA.FTZ R153, R44, c[0x0][0x23c], -R3.reuse ;  /* 0x00008f002c997a23 */ /* 0x100fe20000010803 */
[----:B------:R-:W5:Y:S01]  /*12140*/  MUFU.EX2 R165, R165 ;  /* 0x000000a500a57308 */ /* 0x000f620000000800 */
[--C-:B------:R-:W-:Y:S02]  /*12150*/  FFMA.FTZ R152, R20, c[0x0][0x23c], -R3.reuse ;  /* 0x00008f0014987a23 */ /* 0x100fe40000010803 */
[--C-:B------:R-:W-:Y:S04]  /*12160*/  FFMA.FTZ R155, R48, c[0x0][0x23c], -R3.reuse ;  /* 0x00008f00309b7a23 */ /* 0x100fe80000010803 */
[--C-:B------:R-:W-:Y:S02]  /*12170*/  FFMA.FTZ R20, R61, c[0x0][0x23c], -R66.reuse ;  /* 0x00008f003d147a23 */ /* 0x100fe40000010842 */
[----:B------:R-:W-:Y:S01]  /*12180*/  FFMA.FTZ R61, R40, c[0x0][0x23c], -R3 ;  /* 0x00008f00283d7a23 */ /* 0x000fe20000010803 */
[----:B------:R-:W-:Y:S01]  /*12190*/  MUFU.EX2 R161, R161 ;  /* 0x000000a100a17308 */ /* 0x000fe20000000800 */
[----:B------:R-:W-:Y:S01]  /*121a0*/  FFMA.FTZ R66, R63, c[0x0][0x23c], -R66 ;  /* 0x00008f003f427a23 */ /* 0x000fe20000010842 */
[----:B----4-:R-:W-:Y:S08]  /*121b0*/  F2FP.BF16.PACK_AB R19, R49, R45 ;  /* 0x0000002d3113723e */ /* 0x010ff000000010ff */
[----:B------:R-:W4:Y:S01]  /*121c0*/  MUFU.EX2 R163, R163 ;  /* 0x000000a300a37308 */ /* 0x000f220000000800 */
[C---:B---3--:R-:W-:Y:S08]  /*121d0*/  HMMA.16816.F32.BF16 R136, R16.reuse, R12, R136 ;  /* 0x0000000c1088723c */ /* 0x048ff00000041888 */
[C---:B------:R-:W-:Y:S01]  /*121e0*/  HMMA.16816.F32.BF16 R132, R16.reuse, R14, R132 ;  /* 0x0000000e1084723c */ /* 0x040fe20000041884 */
[----:B------:R-:W-:Y:S01]  /*121f0*/  MUFU.EX2 R51, R51 ;  /* 0x0000003300337308 */ /* 0x000fe20000000800 */
[----:B------:R-:W3:Y:S06]  /*12200*/  LDSM.16.MT88.4 R12, [R149+0x3800] ;  /* 0x00380000950c783b */ /* 0x000eec0000004200 */
[C---:B--2---:R-:W-:Y:S03]  /*12210*/  HMMA.16816.F32.BF16 R128, R16.reuse, R4, R128 ;  /* 0x000000041080723c */ /* 0x044fe60000041880 */
[----:B------:R-:W2:Y:S05]  /*12220*/  MUFU.EX2 R152, R152 ;  /* 0x0000009800987308 */ /* 0x000eaa0000000800 */
[----:B------:R-:W-:Y:S01]  /*12230*/  HMMA.16816.F32.BF16 R124, R16, R6, R124 ;  /* 0x00000006107c723c */ /* 0x000fe2000004187c */
[----:B------:R-:W1:Y:S04]  /*12240*/  LDSM.16.MT88.4 R4, [R148+0x3c00] ;  /* 0x003c00009404783b */ /* 0x000e680000004200 */
[----:B------:R-:W-:Y:S02]  /*12250*/  MUFU.EX2 R22, R22 ;  /* 0x0000001600167308 */ /* 0x000fe40000000800 */
[----:B-----5:R-:W-:Y:S02]  /*12260*/  F2FP.BF16.PACK_AB R16, R165, R82 ;  /* 0x00000052a510723e */ /* 0x020fe400000010ff */
[----:B----4-:R-:W-:Y:S06]  /*12270*/  F2FP.BF16.PACK_AB R18, R163, R161 ;  /* 0x000000a1a312723e */ /* 0x010fec00000010ff */
[----:B------:R-:W4:Y:S01]  /*12280*/  MUFU.EX2 R53, R53 ;  /* 0x0000003500357308 */ /* 0x000f220000000800 */
[----:B--2---:R-:W-:Y:S09]  /*12290*/  F2FP.BF16.PACK_AB R17, R152, R51 ;  /* 0x000000339811723e */ /* 0x004ff200000010ff */
[----:B------:R-:W-:Y:S10]  /*122a0*/  MUFU.EX2 R159, R159 ;  /* 0x0000009f009f7308 */ /* 0x000ff40000000800 */
[----:B------:R-:W2:Y:S01]  /*122b0*/  MUFU.EX2 R157, R157 ;  /* 0x0000009d009d7308 */ /* 0x000ea20000000800 */
[----:B----4-:R-:W-:Y:S09]  /*122c0*/  F2FP.BF16.PACK_AB R19, R53, R22 ;  /* 0x000000163513723e */ /* 0x010ff200000010ff */
[----:B------:R-:W-:Y:S01]  /*122d0*/  MUFU.EX2 R105, R105 ;  /* 0x0000006900697308 */ /* 0x000fe20000000800 */
[C---:B-1----:R-:W-:Y:S08]  /*122e0*/  HMMA.16816.F32.BF16 R136, R16.reuse, R8, R136 ;  /* 0x000000081088723c */ /* 0x042ff00000041888 */
        /* <DEDUP_REMOVED lines=42> */
[----:B------:R-:W-:Y:S05]  /*12590*/  HMMA.16816.F32.BF16 R124, R16, R6, R124 ;  /* 0x00000006107c723c */ /* 0x000fea000004187c */
[----:B------:R-:W2:Y:S02]  /*125a0*/  MUFU.EX2 R153, R153 ;  /* 0x0000009900997308 */ /* 0x000ea40000000800 */
[----:B------:R-:W-:Y:S01]  /*125b0*/  FADD.FTZ R17, R102, R99 ;  /* 0x0000006366117221 */ /* 0x000fe20000010000 */
[----:B-1----:R-:W-:Y:S04]  /*125c0*/  F2FP.BF16.PACK_AB R6, R156, R23 ;  /* 0x000000179c06723e */ /* 0x002fe800000010ff */
[----:B------:R-:W-:Y:S03]  /*125d0*/  FADD.FTZ R17, R104, R17 ;  /* 0x0000001168117221 */ /* 0x000fe60000010000 */
[----:B------:R-:W-:Y:S10]  /*125e0*/  MUFU.EX2 R34, R34 ;  /* 0x0000002200227308 */ /* 0x000ff40000000800 */
[----:B------:R-:W1:Y:S01]  /*125f0*/  MUFU.EX2 R155, R155 ;  /* 0x0000009b009b7308 */ /* 0x000e620000000800 */
[----:B--2---:R-:W-:Y:S09]  /*12600*/  F2FP.BF16.PACK_AB R5, R153, R32 ;  /* 0x000000209905723e */ /* 0x004ff200000010ff */
[----:B------:R-:W-:Y:S10]  /*12610*/  MUFU.EX2 R25, R25 ;  /* 0x0000001900197308 */ /* 0x000ff40000000800 */
[----:B------:R-:W-:Y:S01]  /*12620*/  MUFU.EX2 R158, R158 ;  /* 0x0000009e009e7308 */ /* 0x000fe20000000800 */
[----:B-1----:R-:W-:Y:S09]  /*12630*/  F2FP.BF16.PACK_AB R7, R155, R34 ;  /* 0x000000229b07723e */ /* 0x002ff200000010ff */
[----:B------:R-:W-:Y:S01]  /*12640*/  MUFU.EX2 R27, R27 ;  /* 0x0000001b001b7308 */ /* 0x000fe20000000800 */
[C---:B----4-:R-:W-:Y:S07]  /*12650*/  HMMA.16816.F32.BF16 R136, R4.reuse, R8, R136 ;  /* 0x000000080488723c */ /* 0x050fee0000041888 */
[----:B------:R-:W-:Y:S01]  /*12660*/  FADD.FTZ R9, R100, R17 ;  /* 0x0000001164097221 */ /* 0x000fe20000010000 */
[C---:B------:R-:W-:Y:S01]  /*12670*/  HMMA.16816.F32.BF16 R132, R4.reuse, R10, R132 ;  /* 0x0000000a0484723c */ /* 0x040fe20000041884 */
[----:B------:R-:W1:Y:S01]  /*12680*/  MUFU.EX2 R160, R160 ;  /* 0x000000a000a07308 */ /* 0x000e620000000800 */
[----:B------:R-:W2:Y:S02]  /*12690*/  LDSM.16.MT88.4 R16, [R148+0x4800] ;  /* 0x004800009410783b */ /* 0x000ea40000004200 */
[----:B------:R-:W-:Y:S02]  /*126a0*/  FADD.FTZ R9, R98, R9 ;  /* 0x0000000962097221 */ /* 0x000fe40000010000 */
[----:B------:R-:W-:Y:S02]  /*126b0*/  FADD.FTZ R8, R41, R2 ;  /* 0x0000000229087221 */ /* 0x000fe40000010000 */
[----:B------:R-:W-:Y:S01]  /*126c0*/  FADD.FTZ R9, R80, R9 ;  /* 0x0000000950097221 */ /* 0x000fe20000010000 */
[C---:B---3--:R-:W-:Y:S02]  /*126d0*/  HMMA.16816.F32.BF16 R128, R4.reuse, R12, R128 ;  /* 0x0000000c0480723c */ /* 0x048fe40000041880 */
[----:B------:R-:W-:Y:S01]  /*126e0*/  MUFU.EX2 R36, R36 ;  /* 0x0000002400247308 */ /* 0x000fe20000000800 */
[----:B------:R-:W-:Y:S02]  /*126f0*/  FADD.FTZ R10, R82, R9 ;  /* 0x00000009520a7221 */ /* 0x000fe40000010000 */
[----:B------:R-:W-:Y:S02]  /*12700*/  FADD.FTZ R8, R37, R8 ;  /* 0x0000000825087221 */ /* 0x000fe40000010000 */
[----:B------:R-:W-:Y:S01]  /*12710*/  FADD.FTZ R12, R165, R10 ;  /* 0x0000000aa50c7221 */ /* 0x000fe20000010000 */
[----:B------:R-:W-:Y:S01]  /*12720*/  HMMA.16816.F32.BF16 R124, R4, R14, R124 ;  /* 0x0000000e047c723c */ /* 0x000fe2000004187c */
[----:B------:R-:W-:Y:S03]  /*12730*/  LDSM.16.MT88.4 R4, [R148+0x4c00] ;  /* 0x004c00009404783b */ /* 0x000fe60000004200 */
[----:B------:R-:W3:Y:S01]  /*12740*/  MUFU.EX2 R43, R43 ;  /* 0x0000002b002b7308 */ /* 0x000ee20000000800 */
[----:B------:R-:W-:Y:S02]  /*12750*/  FADD.FTZ R8, R45, R8 ;  /* 0x000000082d087221 */ /* 0x000fe40000010000 */
[----:B------:R-:W-:Y:S01]  /*12760*/  FFMA.FTZ R37, R56, c[0x0][0x23c], -R3 ;  /* 0x00008f0038257a23 */ /* 0x000fe20000010803 */
[----:B-1----:R-:W-:Y:S01]  /*12770*/  F2FP.BF16.PACK_AB R14, R160, R27 ;  /* 0x0000001ba00e723e */ /* 0x002fe200000010ff */
[----:B------:R-:W-:Y:S03]  /*12780*/  FADD.FTZ R8, R49, R8 ;  /* 0x0000000831087221 */ /* 0x000fe60000010000 */
[----:B------:R-:W-:Y:S02]  /*12790*/  FADD.FTZ R12, R161, R12 ;  /* 0x0000000ca10c7221 */ /* 0x000fe40000010000 */
[----:B------:R-:W-:Y:S01]  /*127a0*/  MUFU.EX2 R2, R54 ;  /* 0x0000003600027308 */ /* 0x000fe20000000800 */
[----:B------:R-:W-:Y:S02]  /*127b0*/  FADD.FTZ R51, R51, R8 ;  /* 0x0000000833337221 */ /* 0x000fe40000010000 */
[----:B------:R-:W1:Y:S01]  /*127c0*/  LDSM.16.MT88.4 R8, [R149+0x4800] ;  /* 0x004800009508783b */ /* 0x000e620000004200 */
[----:B------:R-:W-:Y:S02]  /*127d0*/  FADD.FTZ R12, R163, R12 ;  /* 0x0000000ca30c7221 */ /* 0x000fe40000010000 */
[----:B------:R-:W-:Y:S02]  /*127e0*/  FADD.FTZ R51, R152, R51 ;  /* 0x0000003398337221 */ /* 0x000fe40000010000 */
[----:B------:R-:W-:Y:S01]  /*127f0*/  FADD.FTZ R40, R159, R12 ;  /* 0x0000000c9f287221 */ /* 0x000fe20000010000 */
[----:B------:R-:W-:Y:S01]  /*12800*/  F2FP.BF16.PACK_AB R12, R158, R25 ;  /* 0x000000199e0c723e */ /* 0x000fe200000010ff */
[----:B------:R-:W4:Y:S01]  /*12810*/  MUFU.EX2 R37, R37 ;  /* 0x0000002500257308 */ /* 0x000f220000000800 */
[----:B------:R-:W-:Y:S02]  /*12820*/  FADD.FTZ R22, R22, R51 ;  /* 0x0000003316167221 */ /* 0x000fe40000010000 */
[----:B------:R-:W-:Y:S01]  /*12830*/  FADD.FTZ R40, R157, R40 ;  /* 0x000000289d287221 */ /* 0x000fe20000010000 */
[----:B---3--:R-:W-:Y:S01]  /*12840*/  F2FP.BF16.PACK_AB R13, R43, R36 ;  /* 0x000000242b0d723e */ /* 0x008fe200000010ff */
[----:B------:R-:W-:Y:S02]  /*12850*/  FADD.FTZ R22, R53, R22 ;  /* 0x0000001635167221 */ /* 0x000fe40000010000 */
[----:B------:R-:W-:Y:S01]  /*12860*/  FADD.FTZ R40, R105, R40 ;  /* 0x0000002869287221 */ /* 0x000fe20000010000 */
[----:B------:R-:W-:Y:S01]  /*12870*/  MOV R105, R65 ;  /* 0x0000004100697202 */ /* 0x000fe20000000f00 */
[----:B------:R-:W-:Y:S01]  /*12880*/  FADD.FTZ R55, R55, R22 ;  /* 0x0000001637377221 */ /* 0x000fe20000010000 */
[----:B------:R-:W-:Y:S01]  /*12890*/  MUFU.EX2 R33, R33 ;  /* 0x0000002100217308 */ /* 0x000fe20000000800 */
[----:B------:R-:W-:Y:S02]  /*128a0*/  FADD.FTZ R107, R107, R40 ;  /* 0x000000286b6b7221 */ /* 0x000fe40000010000 */
[----:B------:R-:W-:Y:S02]  /*128b0*/  FADD.FTZ R24, R24, R55 ;  /* 0x0000003718187221 */ /* 0x000fe40000010000 */
[----:B------:R-:W-:Y:S02]  /*128c0*/  FFMA.FTZ R3, R64, c[0x0][0x23c], -R3 ;  /* 0x00008f0040037a23 */ /* 0x000fe40000010803 */
[----:B------:R-:W-:Y:S02]  /*128d0*/  FADD.FTZ R57, R57, R24 ;  /* 0x0000001839397221 */ /* 0x000fe40000010000 */
[----:B------:R-:W-:Y:S01]  /*128e0*/  FADD.FTZ R24, R164, R107 ;  /* 0x0000006ba4187221 */ /* 0x000fe20000010000 */
[----:B------:R-:W3:Y:S01]  /*128f0*/  MUFU.EX2 R35, R35 ;  /* 0x0000002300237308 */ /* 0x000ee20000000800 */
[----:B------:R-:W-:Y:S01]  /*12900*/  FADD.FTZ R26, R26, R57 ;  /* 0x000000391a1a7221 */ /* 0x000fe20000010000 */
[----:B------:R-:W-:Y:S01]  /*12910*/  MOV R107, R67 ;  /* 0x00000043006b7202 */ /* 0x000fe20000000f00 */
[----:B------:R-:W-:Y:S01]  /*12920*/  FADD.FTZ R24, R31, R24 ;  /* 0x000000181f187221 */ /* 0x000fe20000010000 */
[----:B----4-:R-:W-:Y:S01]  /*12930*/  F2FP.BF16.PACK_AB R15, R37, R2 ;  /* 0x00000002250f723e */ /* 0x010fe200000010ff */
[----:B------:R-:W-:Y:S02]  /*12940*/  FADD.FTZ R59, R59, R26 ;  /* 0x0000001a3b3b7221 */ /* 0x000fe40000010000 */
[----:B------:R-:W-:Y:S02]  /*12950*/  FADD.FTZ R29, R29, R24 ;  /* 0x000000181d1d7221 */ /* 0x000fe40000010000 */
[----:B------:R-:W-:Y:S01]  /*12960*/  FADD.FTZ R59, R28, R59 ;  /* 0x0000003b1c3b7221 */ /* 0x000fe20000010000 */
[----:B------:R-:W-:Y:S01]  /*12970*/  MUFU.EX2 R20, R20 ;  /* 0x0000001400147308 */ /* 0x000fe20000000800 */
[C---:B--2---:R-:W-:Y:S05]  /*12980*/  HMMA.16816.F32.BF16 R136, R12.reuse, R16, R136 ;  /* 0x000000100c88723c */ /* 0x044fea0000041888 */
[----:B------:R-:W-:Y:S02]  /*12990*/  FADD.FTZ R30, R30, R59 ;  /* 0x0000003b1e1e7221 */ /* 0x000fe40000010000 */
[----:B------:R-:W-:Y:S01]  /*129a0*/  FADD.FTZ R162, R162, R29 ;  /* 0x0000001da2a27221 */ /* 0x000fe20000010000 */
[C---:B------:R-:W-:Y:S01]  /*129b0*/  HMMA.16816.F32.BF16 R132, R12.reuse, R18, R132 ;  /* 0x000000120c84723c */ /* 0x040fe20000041884 */
[----:B------:R-:W2:Y:S01]  /*129c0*/  MUFU.EX2 R63, R66 ;  /* 0x00000042003f7308 */ /* 0x000ea20000000800 */
[----:B------:R-:W4:Y:S02]  /*129d0*/  LDSM.16.MT88.4 R16, [R149+0x4c00] ;  /* 0x004c00009510783b */ /* 0x000f240000004200 */
[----:B------:R-:W-:Y:S02]  /*129e0*/  FADD.FTZ R61, R61, R30 ;  /* 0x0000001e3d3d7221 */ /* 0x000fe40000010000 */
[----:B------:R-:W-:Y:S02]  /*129f0*/  FADD.FTZ R21, R21, R162 ;  /* 0x000000a215157221 */ /* 0x000fe40000010000 */
[C---:B-1----:R-:W-:Y:S03]  /*12a00*/  HMMA.16816.F32.BF16 R128, R12.reuse, R8, R128 ;  /* 0x000000080c80723c */ /* 0x042fe60000041880 */
[----:B------:R-:W-:Y:S01]  /*12a10*/  MUFU.EX2 R38, R38 ;  /* 0x0000002600267308 */ /* 0x000fe20000000800 */
[----:B------:R-:W-:Y:S02]  /*12a20*/  FADD.FTZ R32, R32, R61 ;  /* 0x0000003d20207221 */ /* 0x000fe40000010000 */
[----:B------:R-:W-:Y:S01]  /*12a30*/  FADD.FTZ R68, R68, R21 ;  /* 0x0000001544447221 */ /* 0x000fe20000010000 */
[----:B---3--:R-:W-:Y:S01]  /*12a40*/  F2FP.BF16.PACK_AB R8, R35, R33 ;  /* 0x000000212308723e */ /* 0x008fe200000010ff */
[----:B------:R-:W-:Y:S01]  /*12a50*/  FADD.FTZ R153, R153, R32 ;  /* 0x0000002099997221 */ /* 0x000fe20000010000 */
[----:B------:R-:W-:Y:S03]  /*12a60*/  HMMA.16816.F32.BF16 R124, R12, R10, R124 ;  /* 0x0000000a0c7c723c */ /* 0x000fe6000004187c */
[----:B------:R-:W-:Y:S01]  /*12a70*/  FADD.FTZ R23, R23, R68 ;  /* 0x0000004417177221 */ /* 0x000fe20000010000 */
[----:B------:R-:W1:Y:S01]  /*12a80*/  MUFU.EX2 R39, R39 ;  /* 0x0000002700277308 */ /* 0x000e620000000800 */
[----:B------:R-:W-:Y:S02]  /*12a90*/  FADD.FTZ R34, R34, R153 ;  /* 0x0000009922227221 */ /* 0x000fe40000010000 */
[----:B------:R-:W-:Y:S01]  /*12aa0*/  FADD.FTZ R156, R156, R23 ;  /* 0x000000179c9c7221 */ /* 0x000fe20000010000 */
[----:B--2---:R-:W-:Y:S01]  /*12ab0*/  F2FP.BF16.PACK_AB R10, R63, R20 ;  /* 0x000000143f0a723e */ /* 0x004fe200000010ff */
[----:B------:R-:W-:Y:S03]  /*12ac0*/  FADD.FTZ R155, R155, R34 ;  /* 0x000000229b9b7221 */ /* 0x000fe60000010000 */
[----:B------:R-:W-:Y:S02]  /*12ad0*/  FADD.FTZ R25, R25, R156 ;  /* 0x0000009c19197221 */ /* 0x000fe40000010000 */
        /* <DEDUP_REMOVED lines=12> */
[----:B------:R-:W-:Y:S02]  /*12ba0*/  FADD.FTZ R35, R35, R160 ;  /* 0x000000a023237221 */ /* 0x000fe40000010000 */
[----:B------:R-:W-:Y:S02]  /*12bb0*/  FADD.FTZ R39, R39, R38 ;  /* 0x0000002627277221 */ /* 0x000fe40000010000 */
[----:B------:R-:W-:Y:S04]  /*12bc0*/  FADD.FTZ R20, R20, R35 ;  /* 0x0000002314147221 */ /* 0x000fe80000010000 */
[----:B------:R-:W-:Y:S01]  /*12bd0*/  FADD.FTZ R99, R63, R20 ;  /* 0x000000143f637221 */ /* 0x000fe20000010000 */
[C---:B--2---:R-:W-:Y:S01]  /*12be0*/  F2FP.BF16.PACK_AB R11, R3.reuse, R22 ;  /* 0x00000016030b723e */ /* 0x044fe200000010ff */
[----:B------:R-:W-:Y:S04]  /*12bf0*/  FADD.FTZ R22, R22, R39 ;  /* 0x0000002716167221 */ /* 0x000fe80000010000 */
[----:B------:R-:W-:Y:S02]  /*12c00*/  FADD.FTZ R101, R3, R22 ;  /* 0x0000001603657221 */ /* 0x000fe40000010000 */
[C---:B------:R-:W-:Y:S08]  /*12c10*/  HMMA.16816.F32.BF16 R136, R8.reuse, R4, R136 ;  /* 0x000000040888723c */ /* 0x040ff00000041888 */
[C---:B------:R-:W-:Y:S08]  /*12c20*/  HMMA.16816.F32.BF16 R132, R8.reuse, R6, R132 ;  /* 0x000000060884723c */ /* 0x040ff00000041884 */
[C---:B----4-:R-:W-:Y:S08]  /*12c30*/  HMMA.16816.F32.BF16 R128, R8.reuse, R16, R128 ;  /* 0x000000100880723c */ /* 0x050ff00000041880 */
[----:B------:R-:W-:Y:S01]  /*12c40*/  HMMA.16816.F32.BF16 R124, R8, R18, R124 ;  /* 0x00000012087c723c */ /* 0x000fe2000004187c */
[----:B------:R-:W-:-:S07]  /*12c50*/  @P0 BRA `(.L_x_5144) ;  /* 0xffffc79000000947 */ /* 0x000fce000383ffff */
.L_x_5140:
        /* <DEDUP_REMOVED lines=98> */
[----:B-1----:R-:W-:Y:S01]  /*13280*/  @P2 FMUL.FTZ R2, R2, 0.69314718246459960938 ;  /* 0x3f31721802022820 */ /* 0x002fe20000410000 */
[----:B------:R-:W1:Y:S01]  /*13290*/  S2R R5, SR_CTAID.Z ;  /* 0x0000000000057919 */ /* 0x000e620000002700 */
[----:B----4-:R-:W-:Y:S02]  /*132a0*/  SHF.L.U32 R0, R30, 0x6, RZ ;  /* 0x000000061e007819 */ /* 0x010fe400000006ff */
[----:B------:R-:W-:Y:S01]  /*132b0*/  IMAD.IADD R29, R14, 0x1, R11 ;  /* 0x000000010e1d7824 */ /* 0x000fe200078e020b */
[----:B------:R-:W-:Y:S01]  /*132c0*/  STS.64 [R12], R132 ;  /* 0x000000840c007388 */ /* 0x000fe20000000a00 */
[----:B------:R-:W-:Y:S01]  /*132d0*/  LOP3.LUT P0, RZ, R9, 0x3, RZ, 0xc0, !PT ;  /* 0x0000000309ff7812 */ /* 0x000fe2000780c0ff */
[----:B------:R-:W-:-:S02]  /*132e0*/  IMAD.MOV.U32 R9, RZ, RZ, -0x800000 ;  /* 0xff800000ff097424 */ /* 0x000fc400078e00ff */
[----:B------:R-:W-:Y:S01]  /*132f0*/  STS.64 [R12+0x400], R134 ;  /* 0x000400860c007388 */ /* 0x000fe20000000a00 */
[----:B------:R-:W-:-:S03]  /*13300*/  @P2 FFMA.FTZ R9, R65, c[0x0][0x238], R2 ;  /* 0x00008e0041092a23 */ /* 0x000fc60000010002 */
[----:B------:R-:W-:Y:S01]  /*13310*/  STS.64 [R11], R128 ;  /* 0x000000800b007388 */ /* 0x000fe20000000a00 */
[----:B--2---:R-:W-:-:S03]  /*13320*/  IADD3 R10, -R117, RZ, RZ ;  /* 0x000000ff750a7210 */ /* 0x004fc60007ffe1ff */
[----:B------:R-:W-:Y:S04]  /*13330*/  STS.64 [R11+0x400], R130 ;  /* 0x000400820b007388 */ /* 0x000fe80000000a00 */
[----:B------:R-:W-:Y:S04]  /*13340*/  STS.64 [R29], R124 ;  /* 0x0000007c1d007388 */ /* 0x000fe80000000a00 */
[----:B------:R-:W-:Y:S01]  /*13350*/  STS.64 [R29+0x400], R126 ;  /* 0x0004007e1d007388 */ /* 0x000fe20000000a00 */
[----:B-1----:R-:W-:Y:S01]  /*13360*/  IMAD R5, R10, c[0x0][0x1c0], R5 ;  /* 0x000070000a057a24 */ /* 0x002fe200078e0205 */
[----:B------:R-:W-:-:S02]  /*13370*/  SHF.R.S32.HI R10, RZ, 0x1f, R7 ;  /* 0x0000001fff0a7819 */ /* 0x000fc40000011407 */
[----:B------:R-:W-:Y:S01]  /*13380*/  BAR.SYNC.DEFER_BLOCKING 0x0 ;  /* 0x0000000000007b1d */ /* 0x000fe20000010000 */
[----:B------:R-:W-:Y:S01]  /*13390*/  IMAD R5, R28, c[0x0][0x1c0], R5 ;  /* 0x000070001c057a24 */ /* 0x000fe200078e0205 */
[----:B------:R-:W-:Y:S01]  /*133a0*/  LEA.HI R10, R10, R7, RZ, 0x2 ;  /* 0x000000070a0a7211 */ /* 0x000fe200078f10ff */
[----:B------:R-:W-:Y:S02]  /*133b0*/  @P3 FMUL.FTZ R28, R3, 0.69314718246459960938 ;  /* 0x3f317218031c3820 */ /* 0x000fe40000410000 */
[----:B------:R-:W-:Y:S01]  /*133c0*/  IMAD R0, R5, c[0x0][0x214], R0 ;  /* 0x0000850005007a24 */ /* 0x000fe200078e0200 */
        /* <DEDUP_REMOVED lines=21> */
.L_x_5146:
[----:B------:R-:W-:Y:S05]  /*13520*/  BSYNC B0 ;  /* 0x0000000000007941 */ /* 0x000fea0003800000 */
.L_x_5145:
[--C-:B----4-:R-:W-:Y:S01]  /*13530*/  SHF.R.S32.HI R9, RZ, 0x1f, R8.reuse ;  /* 0x0000001fff097819 */ /* 0x110fe20000011408 */
        /* <DEDUP_REMOVED lines=22> */
.L_x_5147:
        /* <DEDUP_REMOVED lines=14> */
.L_x_5259:


//--------------------- .nv.shared._ZN5flash32flash_fwd_splitkv_combine_kernelI23Flash_fwd_kernel_traitsILi32ELi64ELi256ELi4ELb0ELb0EN7cutlass10bfloat16_tE19Flash_kernel_traitsILi32ELi64ELi256ELi4ES3_EELi16ELi7ELb0EEEvNS_16Flash_fwd_paramsE --------------------------
	.section	.nv.shared._ZN5flash32flash_fwd_splitkv_combine_kernelI23Flash_fwd_kernel_traitsILi32ELi64ELi256ELi4ELb0ELb0EN7cutlass10bfloat16_tE19Flash_kernel_traitsILi32ELi64ELi256ELi4ES3_EELi16ELi7ELb0EEEvNS_16Flash_fwd_paramsE,"aw",@nobits
	.sectionflags	@""
	.align	16
.nv.shared._ZN5flash32flash_fwd_splitkv_combine_kernelI23Flash_fwd_kernel_traitsILi32ELi64ELi256ELi4ELb0ELb0EN7cutlass10bfloat16_tE19Flash_kernel_traitsILi32ELi64ELi256ELi4ES3_EELi16ELi7ELb0EEEvNS_16Flash_fwd_paramsE:
	.zero		8704


//--------------------- .nv.global                --------------------------
	.section	.nv.global,"aw",@nobits
.nv.global:
	.type		_ZN78_INTERNAL_248877fc_42_flash_fwd_split_hdim32_bf16_causal_sm80_cu_6987f922_28494cute1_E,@object
	.size		_ZN78_INTERNAL_248877fc_42_flash_fwd_split_hdim32_bf16_causal_sm80_cu_6987f922_28494cute1_E,(_ZN78_INTERNAL_248877fc_42_flash_fwd_split_hdim32_bf16_causal_sm80_cu_6987f922_28494cuda3std3__45__cpo6cbeginE - _ZN78_INTERNAL_248877fc_42_flash_fwd_split_hdim32_bf16_causal_sm80_cu_6987f922_28494cute1_E)
_ZN78_INTERNAL_248877fc_42_flash_fwd_split_hdim32_bf16_causal_sm80_cu_6987f922_28494cute1_E:
	.zero		1
	.type		_ZN78_INTERNAL_248877fc_42_flash_fwd_split_hdim32_bf16_causal_sm80_cu_6987f922_28494cuda3std3__45__cpo6cbeginE,@object
	.size		_ZN78_INTERNAL_248877fc_42_flash_fwd_split_hdim32_bf16_causal_sm80_cu_6987f922_28494cuda3std3__45__cpo6cbeginE,(_ZN78_INTERNAL_248877fc_42_flash_fwd_split_hdim32_bf16_causal_sm80_cu_6987f922_28494cuda3std3__48in_placeE - _ZN78_INTERNAL_248877fc_42_flash_fwd_split_hdim32_bf16_causal_sm80_cu_6987f922_28494cuda3std3__45__cpo6cbeginE)
_ZN78_INTERNAL_248877fc_42_flash_fwd_split_hdim32_bf16_causal_sm80_cu_6987f922_28494cuda3std3__45__cpo6cbeginE:
	.zero		1
	.type		_ZN78_INTERNAL_248877fc_42_flash_fwd_split_hdim32_bf16_causal_sm80_cu_6987f922_28494cuda3std3__48in_placeE,@object
	.size		_ZN78_INTERNAL_248877fc_42_flash_fwd_split_hdim32_bf16_causal_sm80_cu_6987f922_28494cuda3std3__48in_placeE,(_ZN78_INTERNAL_248877fc_42_flash_fwd_split_hdim32_bf16_causal_sm80_cu_6987f922_28494cuda3std6ranges3__45__cpo9iter_moveE - _ZN78_INTERNAL_248877fc_42_flash_fwd_split_hdim32_bf16_causal_sm80_cu_6987f922_28494cuda3std3__48in_placeE)
_ZN78_INTERNAL_248877fc_42_flash_fwd_split_hdim32_bf16_causal_sm80_cu_6987f922_28494cuda3std3__48in_placeE:
	.zero		1
	.type		_ZN78_INTERNAL_248877fc_42_flash_fwd_split_hdim32_bf16_causal_sm80_cu_6987f922_28494cuda3std6ranges3__45__cpo9iter_moveE,@object
	.size		_ZN78_INTERNAL_248877fc_42_flash_fwd_split_hdim32_bf16_causal_sm80_cu_6987f922_28494cuda3std6ranges3__45__cpo9iter_moveE,(_ZN78_INTERNAL_248877fc_42_flash_fwd_split_hdim32_bf16_causal_sm80_cu_6987f922_28494cuda3std3__45__cpo5beginE - _ZN78_INTERNAL_248877fc_42_flash_fwd_split_hdim32_bf16_causal_sm80_cu_6987f922_28494cuda3std6ranges3__45__cpo9iter_moveE)
_ZN78_INTERNAL_248877fc_42_flash_fwd_split_hdim32_bf16_causal_sm80_cu_6987f922_28494cuda3std6ranges3__45__cpo9iter_moveE:
	.zero		1
	.type		_ZN78_INTERNAL_248877fc_42_flash_fwd_split_hdim32_bf16_causal_sm80_cu_6987f922_28494cuda3std3__45__cpo5beginE,@object
	.size		_ZN78_INTERNAL_248877fc_42_flash_fwd_split_hdim32_bf16_causal_sm80_cu_6987f922_28494cuda3std3__45__cpo5beginE,(_ZN78_INTERNAL_248877fc_42_flash_fwd_split_hdim32_bf16_causal_sm80_cu_6987f922_28494cuda3std3__480_GLOBAL__N__248877fc_42_flash_fwd_split_hdim32_bf16_causal_sm80_cu_6987f922_28496ignoreE - _ZN78_INTERNAL_248877fc_42_flash_fwd_split_hdim32_bf16_causal_sm80_cu_6987f922_28494cuda3std3__45__cpo5beginE)
_ZN78_INTERNAL_248877fc_42_flash_fwd_split_hdim32_bf16_causal_sm80_cu_6987f922_28494cuda3std3__45__cpo5beginE:
	.zero		1
	.type		_ZN78_INTERNAL_248877fc_42_flash_fwd_split_hdim32_bf16_causal_sm80_cu_6987f922_28494cuda3std3__480_GLOBAL__N__248877fc_42_flash_fwd_split_hdim32_bf16_causal_sm80_cu_6987f922_28496ignoreE,@object
	.size		_ZN78_INTERNAL_248877fc_42_flash_fwd_split_hdim32_bf16_causal_sm80_cu_6987f922_28494cuda3std3__480_GLOBAL__N__248877fc_42_flash_fwd_split_hdim32_bf16_causal_sm80_cu_6987f922_28496ignoreE,(_ZN78_INTERNAL_248877fc_42_flash_fwd_split_hdim32_bf16_causal_sm80_cu_6987f922_28494cute7productE - _ZN78_INTERNAL_248877fc_42_flash_fwd_split_hdim32_bf16_causal_sm80_cu_6987f922_28494cuda3std3__480_GLOBAL__N__248877fc_42_flash_fwd_split_hdim32_bf16_causal_sm80_cu_6987f922_28496ignoreE)
_ZN78_INTERNAL_248877fc_42_flash_fwd_split_hdim32_bf16_causal_sm80_cu_6987f922_28494cuda3std3__480_GLOBAL__N__248877fc_42_flash_fwd_split_hdim32_bf16_causal_sm80_cu_6987f922_28496ignoreE:
	.zero		1
	.type		_ZN78_INTERNAL_248877fc_42_flash_fwd_split_hdim32_bf16_causal_sm80_cu_6987f922_28494cute7productE,@object
	.size		_ZN78_INTERNAL_248877fc_42_flash_fwd_split_hdim32_bf16_causal_sm80_cu_6987f922_28494cute7productE,(_ZN78_INTERNAL_248877fc_42_flash_fwd_split_hdim32_bf16_causal_sm80_cu_6987f922_28494cuda3std3__45__cpo3endE - _ZN78_INTERNAL_248877fc_42_flash_fwd_split_hdim32_bf16_causal_sm80_cu_6987f922_28494cute7productE)
_ZN78_INTERNAL_248877fc_42_flash_fwd_split_hdim32_bf16_causal_sm80_cu_6987f922_28494cute7productE:
	.zero		1
	.type		_ZN78_INTERNAL_248877fc_42_flash_fwd_split_hdim32_bf16_causal_sm80_cu_6987f922_28494cuda3std3__45__cpo3endE,@object
	.size		_ZN78_INTERNAL_248877fc_42_flash_fwd_split_hdim32_bf16_causal_sm80_cu_6987f922_28494cuda3std3__45__cpo3endE,(_ZN78_INTERNAL_248877fc_42_flash_fwd_split_hdim32_bf16_causal_sm80_cu_6987f922_28494cuda3std3__419piecewise_constructE - _ZN78_INTERNAL_248877fc_42_flash_fwd_split_hdim32_bf16_causal_sm80_cu_6987f922_28494cuda3std3__45__cpo3endE)
_ZN78_INTERNAL_248877fc_42_flash_fwd_split_hdim32_bf16_causal_sm80_cu_6987f922_28494cuda3std3__45__cpo3endE:
	.zero		1
	.type		_ZN78_INTERNAL_248877fc_42_flash_fwd_split_hdim32_bf16_causal_sm80_cu_6987f922_28494cuda3std3__419piecewise_constructE,@object
	.size		_ZN78_INTERNAL_248877fc_42_flash_fwd_split_hdim32_bf16_causal_sm80_cu_6987f922_28494cuda3std3__419piecewise_constructE,(_ZN78_INTERNAL_248877fc_42_flash_fwd_split_hdim32_bf16_causal_sm80_cu_6987f922_28494cuda3std3__45__cpo4cendE - _ZN78_INTERNAL_248877fc_42_flash_fwd_split_hdim32_bf16_causal_sm80_cu_6987f922_28494cuda3std3__419piecewise_constructE)
_ZN78_INTERNAL_248877fc_42_flash_fwd_split_hdim32_bf16_causal_sm80_cu_6987f922_28494cuda3std3__419piecewise_constructE:
	.zero		1
	.type		_ZN78_INTERNAL_248877fc_42_flash_fwd_split_hdim32_bf16_causal_sm80_cu_6987f922_28494cuda3std3__45__cpo4cendE,@object
	.size		_ZN78_INTERNAL_248877fc_42_flash_fwd_split_hdim32_bf16_causal_sm80_cu_6987f922_28494cuda3std3__45__cpo4cendE,(_ZN78_INTERNAL_248877fc_42_flash_fwd_split_hdim32_bf16_causal_sm80_cu_6987f922_28494cuda3std6ranges3__45__cpo4swapE - _ZN78_INTERNAL_248877fc_42_flash_fwd_split_hdim32_bf16_causal_sm80_cu_6987f922_28494cuda3std3__45__cpo4cendE)
_ZN78_INTERNAL_248877fc_42_flash_fwd_split_hdim32_bf16_causal_sm80_cu_6987f922_28494cuda3std3__45__cpo4cendE:
	.zero		1
	.type		_ZN78_INTERNAL_248877fc_42_flash_fwd_split_hdim32_bf16_causal_sm80_cu_6987f922_28494cuda3std6ranges3__45__cpo4swapE,@object
	.size		_ZN78_INTERNAL_248877fc_42_flash_fwd_split_hdim32_bf16_causal_sm80_cu_6987f922_28494cuda3std6ranges3__45__cpo4swapE,(.L_7 - _ZN78_INTERNAL_248877fc_42_flash_fwd_split_hdim32_bf16_causal_sm80_cu_6987f922_28494cuda3std6ranges3__45__cpo4swapE)
_ZN78_INTERNAL_248877fc_42_flash_fwd_split_hdim32_bf16_causal_sm80_cu_6987f922_28494cuda3std6ranges3__45__cpo4swapE:
	.zero		1
.L_7:


//--------------------- .nv.shared._ZN5flash32flash_fwd_splitkv_combine_kernelI23Flash_fwd_kernel_traitsILi32ELi64ELi256ELi4ELb0ELb0EN7cutlass10bfloat16_tE19Flash_kernel_traitsILi32ELi64ELi256ELi4ES3_EELi16ELi6ELb0EEEvNS_16Flash_fwd_paramsE --------------------------
	.section	.nv.shared._ZN5flash32flash_fwd_splitkv_combine_kernelI23Flash_fwd_kernel_traitsILi32ELi64ELi256ELi4ELb0ELb0EN7cutlass10bfloat16_tE19Flash_kernel_traitsILi32ELi64ELi256ELi4ES3_EELi16ELi6ELb0EEEvNS_16Flash_fwd_paramsE,"aw",@nobits
	.sectionflags	@""
	.align	16
.nv.shared._ZN5flash32flash_fwd_splitkv_combine_kernelI23Flash_fwd_kernel_traitsILi32ELi64ELi256ELi4ELb0ELb0EN7cutlass10bfloat16_tE19Flash_kernel_traitsILi32ELi64ELi256ELi4ES3_EELi16ELi6ELb0EEEvNS_16Flash_fwd_paramsE:
	.zero		4352


//--------------------- .nv.shared._ZN5flash32flash_fwd_splitkv_combine_kernelI23Flash_fwd_kernel_traitsILi32ELi64ELi256ELi4ELb0ELb0EN7cutlass10bfloat16_tE19Flash_kernel_traitsILi32ELi64ELi256ELi4ES3_EELi16ELi5ELb0EEEvNS_16Flash_fwd_paramsE --------------------------
	.section	.nv.shared._ZN5flash32flash_fwd_splitkv_combine_kernelI23Flash_fwd_kernel_traitsILi32ELi64ELi256ELi4ELb0ELb0EN7cutlass10bfloat16_tE19Flash_kernel_traitsILi32ELi64ELi256ELi4ES3_EELi16ELi5ELb0EEEvNS_16Flash_fwd_paramsE,"aw",@nobits
	.sectionflags	@""
	.align	16
.nv.shared._ZN5flash32flash_fwd_splitkv_combine_kernelI23Flash_fwd_kernel_traitsILi32ELi64ELi256ELi4ELb0ELb0EN7cutlass10bfloat16_tE19Flash_kernel_traitsILi32ELi64ELi256ELi4ES3_EELi16ELi5ELb0EEEvNS_16Flash_fwd_paramsE:
	.zero		2176


//--------------------- .nv.shared._ZN5flash32flash_fwd_splitkv_combine_kernelI23Flash_fwd_kernel_traitsILi32ELi64ELi256ELi4ELb0ELb0EN7cutlass10bfloat16_tE19Flash_kernel_traitsILi32ELi64ELi256ELi4ES3_EELi16ELi4ELb0EEEvNS_16Flash_fwd_paramsE --------------------------
	.section	.nv.shared._ZN5flash32flash_fwd_splitkv_combine_kernelI23Flash_fwd_kernel_traitsILi32ELi64ELi256ELi4ELb0ELb0EN7cutlass10bfloat16_tE19Flash_kernel_traitsILi32ELi64ELi256ELi4ES3_EELi16ELi4ELb0EEEvNS_16Flash_fwd_paramsE,"aw",@nobits
	.sectionflags	@""
	.align	16
.nv.shared._ZN5flash32flash_fwd_splitkv_combine_kernelI23Flash_fwd_kernel_traitsILi32ELi64ELi256ELi4ELb0ELb0EN7cutlass10bfloat16_tE19Flash_kernel_traitsILi32ELi64ELi256ELi4ES3_EELi16ELi4ELb0EEEvNS_16Flash_fwd_paramsE:
	.zero		1088


//--------------------- .nv.shared._ZN5flash32flash_fwd_splitkv_combine_kernelI23Flash_fwd_kernel_traitsILi32ELi64ELi256ELi4ELb0ELb0EN7cutlass10bfloat16_tE19Flash_kernel_traitsILi32ELi64ELi256ELi4ES3_EELi16ELi3ELb0EEEvNS_16Flash_fwd_paramsE --------------------------
	.section	.nv.shared._ZN5flash32flash_fwd_splitkv_combine_kernelI23Flash_fwd_kernel_traitsILi32ELi64ELi256ELi4ELb0ELb0EN7cutlass10bfloat16_tE19Flash_kernel_traitsILi32ELi64ELi256ELi4ES3_EELi16ELi3ELb0EEEvNS_16Flash_fwd_paramsE,"aw",@nobits
	.sectionflags	@""
	.align	16
.nv.shared._ZN5flash32flash_fwd_splitkv_combine_kernelI23Flash_fwd_kernel_traitsILi32ELi64ELi256ELi4ELb0ELb0EN7cutlass10bfloat16_tE19Flash_kernel_traitsILi32ELi64ELi256ELi4ES3_EELi16ELi3ELb0EEEvNS_16Flash_fwd_paramsE:
	.zero		544


//--------------------- .nv.shared._ZN5flash32flash_fwd_splitkv_combine_kernelI23Flash_fwd_kernel_traitsILi32ELi64ELi256ELi4ELb0ELb0EN7cutlass10bfloat16_tE19Flash_kernel_traitsILi32ELi64ELi256ELi4ES3_EELi16ELi2ELb0EEEvNS_16Flash_fwd_paramsE --------------------------
	.section	.nv.shared._ZN5flash32flash_fwd_splitkv_combine_kernelI23Flash_fwd_kernel_traitsILi32ELi64ELi256ELi4ELb0ELb0EN7cutlass10bfloat16_tE19Flash_kernel_traitsILi32ELi64ELi256ELi4ES3_EELi16ELi2ELb0EEEvNS_16Flash_fwd_paramsE,"aw",@nobits
	.sectionflags	@""
	.align	16
.nv.shared._ZN5flash32flash_fwd_splitkv_combine_kernelI23Flash_fwd_kernel_traitsILi32ELi64ELi256ELi4ELb0ELb0EN7cutlass10bfloat16_tE19Flash_kernel_traitsILi32ELi64ELi256ELi4ES3_EELi16ELi2ELb0EEEvNS_16Flash_fwd_paramsE:
	.zero		272


//--------------------- .nv.shared._ZN5flash32flash_fwd_splitkv_combine_kernelI23Flash_fwd_kernel_traitsILi32ELi64ELi256ELi4ELb0ELb0EN7cutlass10bfloat16_tE19Flash_kernel_traitsILi32ELi64ELi256ELi4ES3_EELi16ELi1ELb0EEEvNS_16Flash_fwd_paramsE --------------------------
	.section	.nv.shared._ZN5flash32flash_fwd_splitkv_combine_kernelI23Flash_fwd_kernel_traitsILi32ELi64ELi256ELi4ELb0ELb0EN7cutlass10bfloat16_tE19Flash_kernel_traitsILi32ELi64ELi256ELi4ES3_EELi16ELi1ELb0EEEvNS_16Flash_fwd_paramsE,"aw",@nobits
	.sectionflags	@""
	.align	16
.nv.shared._ZN5flash32flash_fwd_splitkv_combine_kernelI23Flash_fwd_kernel_traitsILi32ELi64ELi256ELi4ELb0ELb0EN7cutlass10bfloat16_tE19Flash_kernel_traitsILi32ELi64ELi256ELi4ES3_EELi16ELi1ELb0EEEvNS_16Flash_fwd_paramsE:
	.zero		144


//--------------------- .nv.shared._ZN5flash32flash_fwd_splitkv_combine_kernelI23Flash_fwd_kernel_traitsILi32ELi64ELi256ELi4ELb0ELb0EN7cutlass10bfloat16_tE19Flash_kernel_traitsILi32ELi64ELi256ELi4ES3_EELi16ELi7ELb1EEEvNS_16Flash_fwd_paramsE --------------------------
	.section	.nv.shared._ZN5flash32flash_fwd_splitkv_combine_kernelI23Flash_fwd_kernel_traitsILi32ELi64ELi256ELi4ELb0ELb0EN7cutlass10bfloat16_tE19Flash_kernel_traitsILi32ELi64ELi256ELi4ES3_EELi16ELi7ELb1EEEvNS_16Flash_fwd_paramsE,"aw",@nobits
	.sectionflags	@""
	.align	16
.nv.shared._ZN5flash32flash_fwd_splitkv_combine_kernelI23Flash_fwd_kernel_traitsILi32ELi64ELi256ELi4ELb0ELb0EN7cutlass10bfloat16_tE19Flash_kernel_traitsILi32ELi64ELi256ELi4ES3_EELi16ELi7ELb1EEEvNS_16Flash_fwd_paramsE:
	.zero		8704


//--------------------- .nv.shared._ZN5flash32flash_fwd_splitkv_combine_kernelI23Flash_fwd_kernel_traitsILi32ELi64ELi256ELi4ELb0ELb0EN7cutlass10bfloat16_tE19Flash_kernel_traitsILi32ELi64ELi256ELi4ES3_EELi16ELi6ELb1EEEvNS_16Flash_fwd_paramsE --------------------------
	.section	.nv.shared._ZN5flash32flash_fwd_splitkv_combine_kernelI23Flash_fwd_kernel_traitsILi32ELi64ELi256ELi4ELb0ELb0EN7cutlass10bfloat16_tE19Flash_kernel_traitsILi32ELi64ELi256ELi4ES3_EELi16ELi6ELb1EEEvNS_16Flash_fwd_paramsE,"aw",@nobits
	.sectionflags	@""
	.align	16
.nv.shared._ZN5flash32flash_fwd_splitkv_combine_kernelI23Flash_fwd_kernel_traitsILi32ELi64ELi256ELi4ELb0ELb0EN7cutlass10bfloat16_tE19Flash_kernel_traitsILi32ELi64ELi256ELi4ES3_EELi16ELi6ELb1EEEvNS_16Flash_fwd_paramsE:
	.zero		4352


//--------------------- .nv.shared._ZN5flash32flash_fwd_splitkv_combine_kernelI23Flash_fwd_kernel_traitsILi32ELi64ELi256ELi4ELb0ELb0EN7cutlass10bfloat16_tE19Flash_kernel_traitsILi32ELi64ELi256ELi4ES3_EELi16ELi5ELb1EEEvNS_16Flash_fwd_paramsE --------------------------
	.section	.nv.shared._ZN5flash32flash_fwd_splitkv_combine_kernelI23Flash_fwd_kernel_traitsILi32ELi64ELi256ELi4ELb0ELb0EN7cutlass10bfloat16_tE19Flash_kernel_traitsILi32ELi64ELi256ELi4ES3_EELi16ELi5ELb1EEEvNS_16Flash_fwd_paramsE,"aw",@nobits
	.sectionflags	@""
	.align	16
.nv.shared._ZN5flash32flash_fwd_splitkv_combine_kernelI23Flash_fwd_kernel_traitsILi32ELi64ELi256ELi4ELb0ELb0EN7cutlass10bfloat16_tE19Flash_kernel_traitsILi32ELi64ELi256ELi4ES3_EELi16ELi5ELb1EEEvNS_16Flash_fwd_paramsE:
	.zero		2176


//--------------------- .nv.shared._ZN5flash32flash_fwd_splitkv_combine_kernelI23Flash_fwd_kernel_traitsILi32ELi64ELi256ELi4ELb0ELb0EN7cutlass10bfloat16_tE19Flash_kernel_traitsILi32ELi64ELi256ELi4ES3_EELi16ELi4ELb1EEEvNS_16Flash_fwd_paramsE --------------------------
	.section	.nv.shared._ZN5flash32flash_fwd_splitkv_combine_kernelI23Flash_fwd_kernel_traitsILi32ELi64ELi256ELi4ELb0ELb0EN7cutlass10bfloat16_tE19Flash_kernel_traitsILi32ELi64ELi256ELi4ES3_EELi16ELi4ELb1EEEvNS_16Flash_fwd_paramsE,"aw",@nobits
	.sectionflags	@""
	.align	16
.nv.shared._ZN5flash32flash_fwd_splitkv_combine_kernelI23Flash_fwd_kernel_traitsILi32ELi64ELi256ELi4ELb0ELb0EN7cutlass10bfloat16_tE19Flash_kernel_traitsILi32ELi64ELi256ELi4ES3_EELi16ELi4ELb1EEEvNS_16Flash_fwd_paramsE:
	.zero		1088


//--------------------- .nv.shared._ZN5flash32flash_fwd_splitkv_combine_kernelI23Flash_fwd_kernel_traitsILi32ELi64ELi256ELi4ELb0ELb0EN7cutlass10bfloat16_tE19Flash_kernel_traitsILi32ELi64ELi256ELi4ES3_EELi16ELi3ELb1EEEvNS_16Flash_fwd_paramsE --------------------------
	.section	.nv.shared._ZN5flash32flash_fwd_splitkv_combine_kernelI23Flash_fwd_kernel_traitsILi32ELi64ELi256ELi4ELb0ELb0EN7cutlass10bfloat16_tE19Flash_kernel_traitsILi32ELi64ELi256ELi4ES3_EELi16ELi3ELb1EEEvNS_16Flash_fwd_paramsE,"aw",@nobits
	.sectionflags	@""
	.align	16
.nv.shared._ZN5flash32flash_fwd_splitkv_combine_kernelI23Flash_fwd_kernel_traitsILi32ELi64ELi256ELi4ELb0ELb0EN7cutlass10bfloat16_tE19Flash_kernel_traitsILi32ELi64ELi256ELi4ES3_EELi16ELi3ELb1EEEvNS_16Flash_fwd_paramsE:
	.zero		544


//--------------------- .nv.shared._ZN5flash32flash_fwd_splitkv_combine_kernelI23Flash_fwd_kernel_traitsILi32ELi64ELi256ELi4ELb0ELb0EN7cutlass10bfloat16_tE19Flash_kernel_traitsILi32ELi64ELi256ELi4ES3_EELi16ELi2ELb1EEEvNS_16Flash_fwd_paramsE --------------------------
	.section	.nv.shared._ZN5flash32flash_fwd_splitkv_combine_kernelI23Flash_fwd_kernel_traitsILi32ELi64ELi256ELi4ELb0ELb0EN7cutlass10bfloat16_tE19Flash_kernel_traitsILi32ELi64ELi256ELi4ES3_EELi16ELi2ELb1EEEvNS_16Flash_fwd_paramsE,"aw",@nobits
	.sectionflags	@""
	.align	16
.nv.shared._ZN5flash32flash_fwd_splitkv_combine_kernelI23Flash_fwd_kernel_traitsILi32ELi64ELi256ELi4ELb0ELb0EN7cutlass10bfloat16_tE19Flash_kernel_traitsILi32ELi64ELi256ELi4ES3_EELi16ELi2ELb1EEEvNS_16Flash_fwd_paramsE:
	.zero		272


//--------------------- .nv.shared._ZN5flash32flash_fwd_splitkv_combine_kernelI23Flash_fwd_kernel_traitsILi32ELi64ELi256ELi4ELb0ELb0EN7cutlass10bfloat16_tE19Flash_kernel_traitsILi32ELi64ELi256ELi4ES3_EELi16ELi1ELb1EEEvNS_16Flash_fwd_paramsE --------------------------
	.section	.nv.shared._ZN5flash32flash_fwd_splitkv_combine_kernelI23Flash_fwd_kernel_traitsILi32ELi64ELi256ELi4ELb0ELb0EN7cutlass10bfloat16_tE19Flash_kernel_traitsILi32ELi64ELi256ELi4ES3_EELi16ELi1ELb1EEEvNS_16Flash_fwd_paramsE,"aw",@nobits
	.sectionflags	@""
	.align	16
.nv.shared._ZN5flash32flash_fwd_splitkv_combine_kernelI23Flash_fwd_kernel_traitsILi32ELi64ELi256ELi4ELb0ELb0EN7cutlass10bfloat16_tE19Flash_kernel_traitsILi32ELi64ELi256ELi4ES3_EELi16ELi1ELb1EEEvNS_16Flash_fwd_paramsE:
	.zero		144


//--------------------- .nv.shared._ZN5flash24flash_fwd_splitkv_kernelI23Flash_fwd_kernel_traitsILi32ELi64ELi256ELi4ELb0ELb0EN7cutlass10bfloat16_tE19Flash_kernel_traitsILi32ELi64ELi256ELi4ES3_EELb1ELb0ELb0ELb0ELb0ELb0ELb0ELb0EEEvNS_16Flash_fwd_paramsE --------------------------
	.section	.nv.shared._ZN5flash24flash_fwd_splitkv_kernelI23Flash_fwd_kernel_traitsILi32ELi64ELi256ELi4ELb0ELb0EN7cutlass10bfloat16_tE19Flash_kernel_traitsILi32ELi64ELi256ELi4ES3_EELb1ELb0ELb0ELb0ELb0ELb0ELb0ELb0EEEvNS_16Flash_fwd_paramsE,"aw",@nobits
	.sectionflags	@""
	.align	16


//--------------------- .nv.shared._ZN5flash24flash_fwd_splitkv_kernelI23Flash_fwd_kernel_traitsILi32ELi64ELi256ELi4ELb0ELb0EN7cutlass10bfloat16_tE19Flash_kernel_traitsILi32ELi64ELi256ELi4ES3_EELb1ELb0ELb0ELb0ELb0ELb1ELb0ELb0EEEvNS_16Flash_fwd_paramsE --------------------------
	.section	.nv.shared._ZN5flash24flash_fwd_splitkv_kernelI23Flash_fwd_kernel_traitsILi32ELi64ELi256ELi4ELb0ELb0EN7cutlass10bfloat16_tE19Flash_kernel_traitsILi32ELi64ELi256ELi4ES3_EELb1ELb0ELb0ELb0ELb0ELb1ELb0ELb0EEEvNS_16Flash_fwd_paramsE,"aw",@nobits
	.sectionflags	@""
	.align	16


//--------------------- .nv.shared._ZN5flash24flash_fwd_splitkv_kernelI23Flash_fwd_kernel_traitsILi32ELi64ELi256ELi4ELb0ELb0EN7cutlass10bfloat16_tE19Flash_kernel_traitsILi32ELi64ELi256ELi4ES3_EELb1ELb0ELb0ELb0ELb0ELb0ELb0ELb1EEEvNS_16Flash_fwd_paramsE --------------------------
	.section	.nv.shared._ZN5flash24flash_fwd_splitkv_kernelI23Flash_fwd_kernel_traitsILi32ELi64ELi256ELi4ELb0ELb0EN7cutlass10bfloat16_tE19Flash_kernel_traitsILi32ELi64ELi256ELi4ES3_EELb1ELb0ELb0ELb0ELb0ELb0ELb0ELb1EEEvNS_16Flash_fwd_paramsE,"aw",@nobits
	.sectionflags	@""
	.align	16


//--------------------- .nv.shared._ZN5flash24flash_fwd_splitkv_kernelI23Flash_fwd_kernel_traitsILi32ELi64ELi256ELi4ELb0ELb0EN7cutlass10bfloat16_tE19Flash_kernel_traitsILi32ELi64ELi256ELi4ES3_EELb1ELb0ELb0ELb0ELb0ELb1ELb0ELb1EEEvNS_16Flash_fwd_paramsE --------------------------
	.section	.nv.shared._ZN5flash24flash_fwd_splitkv_kernelI23Flash_fwd_kernel_traitsILi32ELi64ELi256ELi4ELb0ELb0EN7cutlass10bfloat16_tE19Flash_kernel_traitsILi32ELi64ELi256ELi4ES3_EELb1ELb0ELb0ELb0ELb0ELb1ELb0ELb1EEEvNS_16Flash_fwd_paramsE,"aw",@nobits
	.sectionflags	@""
	.align	16


//--------------------- .nv.shared._ZN5flash24flash_fwd_splitkv_kernelI23Flash_fwd_kernel_traitsILi32ELi64ELi256ELi4ELb0ELb0EN7cutlass10bfloat16_tE19Flash_kernel_traitsILi32ELi64ELi256ELi4ES3_EELb1ELb0ELb0ELb0ELb0ELb0ELb1ELb0EEEvNS_16Flash_fwd_paramsE --------------------------
	.section	.nv.shared._ZN5flash24flash_fwd_splitkv_kernelI23Flash_fwd_kernel_traitsILi32ELi64ELi256ELi4ELb0ELb0EN7cutlass10bfloat16_tE19Flash_kernel_traitsILi32ELi64ELi256ELi4ES3_EELb1ELb0ELb0ELb0ELb0ELb0ELb1ELb0EEEvNS_16Flash_fwd_paramsE,"aw",@nobits
	.sectionflags	@""
	.align	16


//--------------------- .nv.shared._ZN5flash24flash_fwd_splitkv_kernelI23Flash_fwd_kernel_traitsILi32ELi64ELi256ELi4ELb0ELb0EN7cutlass10bfloat16_tE19Flash_kernel_traitsILi32ELi64ELi256ELi4ES3_EELb1ELb0ELb0ELb0ELb0ELb1ELb1ELb0EEEvNS_16Flash_fwd_paramsE --------------------------
	.section	.nv.shared._ZN5flash24flash_fwd_splitkv_kernelI23Flash_fwd_kernel_traitsILi32ELi64ELi256ELi4ELb0ELb0EN7cutlass10bfloat16_tE19Flash_kernel_traitsILi32ELi64ELi256ELi4ES3_EELb1ELb0ELb0ELb0ELb0ELb1ELb1ELb0EEEvNS_16Flash_fwd_paramsE,"aw",@nobits
	.sectionflags	@""
	.align	16


//--------------------- .nv.shared._ZN5flash24flash_fwd_splitkv_kernelI23Flash_fwd_kernel_traitsILi32ELi64ELi256ELi4ELb0ELb0EN7cutlass10bfloat16_tE19Flash_kernel_traitsILi32ELi64ELi256ELi4ES3_EELb1ELb0ELb0ELb0ELb0ELb0ELb1ELb1EEEvNS_16Flash_fwd_paramsE --------------------------
	.section	.nv.shared._ZN5flash24flash_fwd_splitkv_kernelI23Flash_fwd_kernel_traitsILi32ELi64ELi256ELi4ELb0ELb0EN7cutlass10bfloat16_tE19Flash_kernel_traitsILi32ELi64ELi256ELi4ES3_EELb1ELb0ELb0ELb0ELb0ELb0ELb1ELb1EEEvNS_16Flash_fwd_paramsE,"aw",@nobits
	.sectionflags	@""
	.align	16


//--------------------- .nv.shared._ZN5flash24flash_fwd_splitkv_kernelI23Flash_fwd_kernel_traitsILi32ELi64ELi256ELi4ELb0ELb0EN7cutlass10bfloat16_tE19Flash_kernel_traitsILi32ELi64ELi256ELi4ES3_EELb1ELb0ELb0ELb0ELb0ELb1ELb1ELb1EEEvNS_16Flash_fwd_paramsE --------------------------
	.section	.nv.shared._ZN5flash24flash_fwd_splitkv_kernelI23Flash_fwd_kernel_traitsILi32ELi64ELi256ELi4ELb0ELb0EN7cutlass10bfloat16_tE19Flash_kernel_traitsILi32ELi64ELi256ELi4ES3_EELb1ELb0ELb0ELb0ELb0ELb1ELb1ELb1EEEvNS_16Flash_fwd_paramsE,"aw",@nobits
	.sectionflags	@""
	.align	16


//--------------------- .nv.shared._ZN5flash24flash_fwd_splitkv_kernelI23Flash_fwd_kernel_traitsILi32ELi64ELi256ELi4ELb0ELb0EN7cutlass10bfloat16_tE19Flash_kernel_traitsILi32ELi64ELi256ELi4ES3_EELb1ELb0ELb0ELb1ELb1ELb0ELb0ELb0EEEvNS_16Flash_fwd_paramsE --------------------------
	.section	.nv.shared._ZN5flash24flash_fwd_splitkv_kernelI23Flash_fwd_kernel_traitsILi32ELi64ELi256ELi4ELb0ELb0EN7cutlass10bfloat16_tE19Flash_kernel_traitsILi32ELi64ELi256ELi4ES3_EELb1ELb0ELb0ELb1ELb1ELb0ELb0ELb0EEEvNS_16Flash_fwd_paramsE,"aw",@nobits
	.sectionflags	@""
	.align	16


//--------------------- .nv.shared._ZN5flash24flash_fwd_splitkv_kernelI23Flash_fwd_kernel_traitsILi32ELi64ELi256ELi4ELb0ELb0EN7cutlass10bfloat16_tE19Flash_kernel_traitsILi32ELi64ELi256ELi4ES3_EELb1ELb0ELb0ELb1ELb1ELb1ELb0ELb0EEEvNS_16Flash_fwd_paramsE --------------------------
	.section	.nv.shared._ZN5flash24flash_fwd_splitkv_kernelI23Flash_fwd_kernel_traitsILi32ELi64ELi256ELi4ELb0ELb0EN7cutlass10bfloat16_tE19Flash_kernel_traitsILi32ELi64ELi256ELi4ES3_EELb1ELb0ELb0ELb1ELb1ELb1ELb0ELb0EEEvNS_16Flash_fwd_paramsE,"aw",@nobits
	.sectionflags	@""
	.align	16


//--------------------- .nv.shared._ZN5flash24flash_fwd_splitkv_kernelI23Flash_fwd_kernel_traitsILi32ELi64ELi256ELi4ELb0ELb0EN7cutlass10bfloat16_tE19Flash_kernel_traitsILi32ELi64ELi256ELi4ES3_EELb1ELb0ELb0ELb1ELb1ELb0ELb1ELb0EEEvNS_16Flash_fwd_paramsE --------------------------
	.section	.nv.shared._ZN5flash24flash_fwd_splitkv_kernelI23Flash_fwd_kernel_traitsILi32ELi64ELi256ELi4ELb0ELb0EN7cutlass10bfloat16_tE19Flash_kernel_traitsILi32ELi64ELi256ELi4ES3_EELb1ELb0ELb0ELb1ELb1ELb0ELb1ELb0EEEvNS_16Flash_fwd_paramsE,"aw",@nobits
	.sectionflags	@""
	.align	16


//--------------------- .nv.shared._ZN5flash24flash_fwd_splitkv_kernelI23Flash_fwd_kernel_traitsILi32ELi64ELi256ELi4ELb0ELb0EN7cutlass10bfloat16_tE19Flash_kernel_traitsILi32ELi64ELi256ELi4ES3_EELb1ELb0ELb0ELb1ELb1ELb1ELb1ELb0EEEvNS_16Flash_fwd_paramsE --------------------------
	.section	.nv.shared._ZN5flash24flash_fwd_splitkv_kernelI23Flash_fwd_kernel_traitsILi32ELi64ELi256ELi4ELb0ELb0EN7cutlass10bfloat16_tE19Flash_kernel_traitsILi32ELi64ELi256ELi4ES3_EELb1ELb0ELb0ELb1ELb1ELb1ELb1ELb0EEEvNS_16Flash_fwd_paramsE,"aw",@nobits
	.sectionflags	@""
	.align	16


//--------------------- .nv.shared._ZN5flash24flash_fwd_splitkv_kernelI23Flash_fwd_kernel_traitsILi32ELi64ELi256ELi4ELb0ELb0EN7cutlass10bfloat16_tE19Flash_kernel_traitsILi32ELi64ELi256ELi4ES3_EELb1ELb0ELb0ELb0ELb1ELb0ELb0ELb0EEEvNS_16Flash_fwd_paramsE --------------------------
	.section	.nv.shared._ZN5flash24flash_fwd_splitkv_kernelI23Flash_fwd_kernel_traitsILi32ELi64ELi256ELi4ELb0ELb0EN7cutlass10bfloat16_tE19Flash_kernel_traitsILi32ELi64ELi256ELi4ES3_EELb1ELb0ELb0ELb0ELb1ELb0ELb0ELb0EEEvNS_16Flash_fwd_paramsE,"aw",@nobits
	.sectionflags	@""
	.align	16


//--------------------- .nv.shared._ZN5flash24flash_fwd_splitkv_kernelI23Flash_fwd_kernel_traitsILi32ELi64ELi256ELi4ELb0ELb0EN7cutlass10bfloat16_tE19Flash_kernel_traitsILi32ELi64ELi256ELi4ES3_EELb1ELb0ELb0ELb0ELb1ELb1ELb0ELb0EEEvNS_16Flash_fwd_paramsE --------------------------
	.section	.nv.shared._ZN5flash24flash_fwd_splitkv_kernelI23Flash_fwd_kernel_traitsILi32ELi64ELi256ELi4ELb0ELb0EN7cutlass10bfloat16_tE19Flash_kernel_traitsILi32ELi64ELi256ELi4ES3_EELb1ELb0ELb0ELb0ELb1ELb1ELb0ELb0EEEvNS_16Flash_fwd_paramsE,"aw",@nobits
	.sectionflags	@""
	.align	16


//--------------------- .nv.shared._ZN5flash24flash_fwd_splitkv_kernelI23Flash_fwd_kernel_traitsILi32ELi64ELi256ELi4ELb0ELb0EN7cutlass10bfloat16_tE19Flash_kernel_traitsILi32ELi64ELi256ELi4ES3_EELb1ELb0ELb1ELb0ELb0ELb0ELb0ELb0EEEvNS_16Flash_fwd_paramsE --------------------------
	.section	.nv.shared._ZN5flash24flash_fwd_splitkv_kernelI23Flash_fwd_kernel_traitsILi32ELi64ELi256ELi4ELb0ELb0EN7cutlass10bfloat16_tE19Flash_kernel_traitsILi32ELi64ELi256ELi4ES3_EELb1ELb0ELb1ELb0ELb0ELb0ELb0ELb0EEEvNS_16Flash_fwd_paramsE,"aw",@nobits
	.sectionflags	@""
	.align	16


//--------------------- .nv.shared._ZN5flash24flash_fwd_splitkv_kernelI23Flash_fwd_kernel_traitsILi32ELi64ELi256ELi4ELb0ELb0EN7cutlass10bfloat16_tE19Flash_kernel_traitsILi32ELi64ELi256ELi4ES3_EELb1ELb0ELb1ELb0ELb0ELb1ELb0ELb0EEEvNS_16Flash_fwd_paramsE --------------------------
	.section	.nv.shared._ZN5flash24flash_fwd_splitkv_kernelI23Flash_fwd_kernel_traitsILi32ELi64ELi256ELi4ELb0ELb0EN7cutlass10bfloat16_tE19Flash_kernel_traitsILi32ELi64ELi256ELi4ES3_EELb1ELb0ELb1ELb0ELb0ELb1ELb0ELb0EEEvNS_16Flash_fwd_paramsE,"aw",@nobits
	.sectionflags	@""
	.align	16


//--------------------- .nv.shared._ZN5flash24flash_fwd_splitkv_kernelI23Flash_fwd_kernel_traitsILi32ELi64ELi256ELi4ELb0ELb0EN7cutlass10bfloat16_tE19Flash_kernel_traitsILi32ELi64ELi256ELi4ES3_EELb1ELb0ELb0ELb0ELb1ELb0ELb0ELb1EEEvNS_16Flash_fwd_paramsE --------------------------
	.section	.nv.shared._ZN5flash24flash_fwd_splitkv_kernelI23Flash_fwd_kernel_traitsILi32ELi64ELi256ELi4ELb0ELb0EN7cutlass10bfloat16_tE19Flash_kernel_traitsILi32ELi64ELi256ELi4ES3_EELb1ELb0ELb0ELb0ELb1ELb0ELb0ELb1EEEvNS_16Flash_fwd_paramsE,"aw",@nobits
	.sectionflags	@""
	.align	16


//--------------------- .nv.shared._ZN5flash24flash_fwd_splitkv_kernelI23Flash_fwd_kernel_traitsILi32ELi64ELi256ELi4ELb0ELb0EN7cutlass10bfloat16_tE19Flash_kernel_traitsILi32ELi64ELi256ELi4ES3_EELb1ELb0ELb0ELb0ELb1ELb1ELb0ELb1EEEvNS_16Flash_fwd_paramsE --------------------------
	.section	.nv.shared._ZN5flash24flash_fwd_splitkv_kernelI23Flash_fwd_kernel_traitsILi32ELi64ELi256ELi4ELb0ELb0EN7cutlass10bfloat16_tE19Flash_kernel_traitsILi32ELi64ELi256ELi4ES3_EELb1ELb0ELb0ELb0ELb1ELb1ELb0ELb1EEEvNS_16Flash_fwd_paramsE,"aw",@nobits
	.sectionflags	@""
	.align	16


//--------------------- .nv.shared._ZN5flash24flash_fwd_splitkv_kernelI23Flash_fwd_kernel_traitsILi32ELi64ELi256ELi4ELb0ELb0EN7cutlass10bfloat16_tE19Flash_kernel_traitsILi32ELi64ELi256ELi4ES3_EELb1ELb0ELb1ELb0ELb0ELb0ELb0ELb1EEEvNS_16Flash_fwd_paramsE --------------------------
	.section	.nv.shared._ZN5flash24flash_fwd_splitkv_kernelI23Flash_fwd_kernel_traitsILi32ELi64ELi256ELi4ELb0ELb0EN7cutlass10bfloat16_tE19Flash_kernel_traitsILi32ELi64ELi256ELi4ES3_EELb1ELb0ELb1ELb0ELb0ELb0ELb0ELb1EEEvNS_16Flash_fwd_paramsE,"aw",@nobits
	.sectionflags	@""
	.align	16


//--------------------- .nv.shared._ZN5flash24flash_fwd_splitkv_kernelI23Flash_fwd_kernel_traitsILi32ELi64ELi256ELi4ELb0ELb0EN7cutlass10bfloat16_tE19Flash_kernel_traitsILi32ELi64ELi256ELi4ES3_EELb1ELb0ELb1ELb0ELb0ELb1ELb0ELb1EEEvNS_16Flash_fwd_paramsE --------------------------
	.section	.nv.shared._ZN5flash24flash_fwd_splitkv_kernelI23Flash_fwd_kernel_traitsILi32ELi64ELi256ELi4ELb0ELb0EN7cutlass10bfloat16_tE19Flash_kernel_traitsILi32ELi64ELi256ELi4ES3_EELb1ELb0ELb1ELb0ELb0ELb1ELb0ELb1EEEvNS_16Flash_fwd_paramsE,"aw",@nobits
	.sectionflags	@""
	.align	16


//--------------------- .nv.shared._ZN5flash24flash_fwd_splitkv_kernelI23Flash_fwd_kernel_traitsILi32ELi64ELi256ELi4ELb0ELb0EN7cutlass10bfloat16_tE19Flash_kernel_traitsILi32ELi64ELi256ELi4ES3_EELb1ELb0ELb0ELb0ELb1ELb0ELb1ELb0EEEvNS_16Flash_fwd_paramsE --------------------------
	.section	.nv.shared._ZN5flash24flash_fwd_splitkv_kernelI23Flash_fwd_kernel_traitsILi32ELi64ELi256ELi4ELb0ELb0EN7cutlass10bfloat16_tE19Flash_kernel_traitsILi32ELi64ELi256ELi4ES3_EELb1ELb0ELb0ELb0ELb1ELb0ELb1ELb0EEEvNS_16Flash_fwd_paramsE,"aw",@nobits
	.sectionflags	@""
	.align	16


//--------------------- .nv.shared._ZN5flash24flash_fwd_splitkv_kernelI23Flash_fwd_kernel_traitsILi32ELi64ELi256ELi4ELb0ELb0EN7cutlass10bfloat16_tE19Flash_kernel_traitsILi32ELi64ELi256ELi4ES3_EELb1ELb0ELb0ELb0ELb1ELb1ELb1ELb0EEEvNS_16Flash_fwd_paramsE --------------------------
	.section	.nv.shared._ZN5flash24flash_fwd_splitkv_kernelI23Flash_fwd_kernel_traitsILi32ELi64ELi256ELi4ELb0ELb0EN7cutlass10bfloat16_tE19Flash_kernel_traitsILi32ELi64ELi256ELi4ES3_EELb1ELb0ELb0ELb0ELb1ELb1ELb1ELb0EEEvNS_16Flash_fwd_paramsE,"aw",@nobits
	.sectionflags	@""
	.align	16


//--------------------- .nv.shared._ZN5flash24flash_fwd_splitkv_kernelI23Flash_fwd_kernel_traitsILi32ELi64ELi256ELi4ELb0ELb0EN7cutlass10bfloat16_tE19Flash_kernel_traitsILi32ELi64ELi256ELi4ES3_EELb1ELb0ELb1ELb0ELb0ELb0ELb1ELb0EEEvNS_16Flash_fwd_paramsE --------------------------
	.section	.nv.shared._ZN5flash24flash_fwd_splitkv_kernelI23Flash_fwd_kernel_traitsILi32ELi64ELi256ELi4ELb0ELb0EN7cutlass10bfloat16_tE19Flash_kernel_traitsILi32ELi64ELi256ELi4ES3_EELb1ELb0ELb1ELb0ELb0ELb0ELb1ELb0EEEvNS_16Flash_fwd_paramsE,"aw",@nobits
	.sectionflags	@""
	.align	16


//--------------------- .nv.shared._ZN5flash24flash_fwd_splitkv_kernelI23Flash_fwd_kernel_traitsILi32ELi64ELi256ELi4ELb0ELb0EN7cutlass10bfloat16_tE19Flash_kernel_traitsILi32ELi64ELi256ELi4ES3_EELb1ELb0ELb1ELb0ELb0ELb1ELb1ELb0EEEvNS_16Flash_fwd_paramsE --------------------------
	.section	.nv.shared._ZN5flash24flash_fwd_splitkv_kernelI23Flash_fwd_kernel_traitsILi32ELi64ELi256ELi4ELb0ELb0EN7cutlass10bfloat16_tE19Flash_kernel_traitsILi32ELi64ELi256ELi4ES3_EELb1ELb0ELb1ELb0ELb0ELb1ELb1ELb0EEEvNS_16Flash_fwd_paramsE,"aw",@nobits
	.sectionflags	@""
	.align	16


//--------------------- .nv.shared._ZN5flash24flash_fwd_splitkv_kernelI23Flash_fwd_kernel_traitsILi32ELi64ELi256ELi4ELb0ELb0EN7cutlass10bfloat16_tE19Flash_kernel_traitsILi32ELi64ELi256ELi4ES3_EELb1ELb0ELb0ELb0ELb1ELb0ELb1ELb1EEEvNS_16Flash_fwd_paramsE --------------------------
	.section	.nv.shared._ZN5flash24flash_fwd_splitkv_kernelI23Flash_fwd_kernel_traitsILi32ELi64ELi256ELi4ELb0ELb0EN7cutlass10bfloat16_tE19Flash_kernel_traitsILi32ELi64ELi256ELi4ES3_EELb1ELb0ELb0ELb0ELb1ELb0ELb1ELb1EEEvNS_16Flash_fwd_paramsE,"aw",@nobits
	.sectionflags	@""
	.align	16


//--------------------- .nv.shared._ZN5flash24flash_fwd_splitkv_kernelI23Flash_fwd_kernel_traitsILi32ELi64ELi256ELi4ELb0ELb0EN7cutlass10bfloat16_tE19Flash_kernel_traitsILi32ELi64ELi256ELi4ES3_EELb1ELb0ELb0ELb0ELb1ELb1ELb1ELb1EEEvNS_16Flash_fwd_paramsE --------------------------
	.section	.nv.shared._ZN5flash24flash_fwd_splitkv_kernelI23Flash_fwd_kernel_traitsILi32ELi64ELi256ELi4ELb0ELb0EN7cutlass10bfloat16_tE19Flash_kernel_traitsILi32ELi64ELi256ELi4ES3_EELb1ELb0ELb0ELb0ELb1ELb1ELb1ELb1EEEvNS_16Flash_fwd_paramsE,"aw",@nobits
	.sectionflags	@""
	.align	16


//--------------------- .nv.shared._ZN5flash24flash_fwd_splitkv_kernelI23Flash_fwd_kernel_traitsILi32ELi64ELi256ELi4ELb0ELb0EN7cutlass10bfloat16_tE19Flash_kernel_traitsILi32ELi64ELi256ELi4ES3_EELb1ELb0ELb1ELb0ELb0ELb0ELb1ELb1EEEvNS_16Flash_fwd_paramsE --------------------------
	.section	.nv.shared._ZN5flash24flash_fwd_splitkv_kernelI23Flash_fwd_kernel_traitsILi32ELi64ELi256ELi4ELb0ELb0EN7cutlass10bfloat16_tE19Flash_kernel_traitsILi32ELi64ELi256ELi4ES3_EELb1ELb0ELb1ELb0ELb0ELb0ELb1ELb1EEEvNS_16Flash_fwd_paramsE,"aw",@nobits
	.sectionflags	@""
	.align	16


//--------------------- .nv.shared._ZN5flash24flash_fwd_splitkv_kernelI23Flash_fwd_kernel_traitsILi32ELi64ELi256ELi4ELb0ELb0EN7cutlass10bfloat16_tE19Flash_kernel_traitsILi32ELi64ELi256ELi4ES3_EELb1ELb0ELb1ELb0ELb0ELb1ELb1ELb1EEEvNS_16Flash_fwd_paramsE --------------------------
	.section	.nv.shared._ZN5flash24flash_fwd_splitkv_kernelI23Flash_fwd_kernel_traitsILi32ELi64ELi256ELi4ELb0ELb0EN7cutlass10bfloat16_tE19Flash_kernel_traitsILi32ELi64ELi256ELi4ES3_EELb1ELb0ELb1ELb0ELb0ELb1ELb1ELb1EEEvNS_16Flash_fwd_paramsE,"aw",@nobits
	.sectionflags	@""
	.align	16


//--------------------- .nv.shared._ZN5flash32flash_fwd_splitkv_combine_kernelI23Flash_fwd_kernel_traitsILi32ELi64ELi128ELi4ELb0ELb0EN7cutlass10bfloat16_tE19Flash_kernel_traitsILi32ELi64ELi128ELi4ES3_EELi16ELi7ELb0EEEvNS_16Flash_fwd_paramsE --------------------------
	.section	.nv.shared._ZN5flash32flash_fwd_splitkv_combine_kernelI23Flash_fwd_kernel_traitsILi32ELi64ELi128ELi4ELb0ELb0EN7cutlass10bfloat16_tE19Flash_kernel_traitsILi32ELi64ELi128ELi4ES3_EELi16ELi7ELb0EEEvNS_16Flash_fwd_paramsE,"aw",@nobits
	.sectionflags	@""
	.align	16
.nv.shared._ZN5flash32flash_fwd_splitkv_combine_kernelI23Flash_fwd_kernel_traitsILi32ELi64ELi128ELi4ELb0ELb0EN7cutlass10bfloat16_tE19Flash_kernel_traitsILi32ELi64ELi128ELi4ES3_EELi16ELi7ELb0EEEvNS_16Flash_fwd_paramsE:
	.zero		8704


//--------------------- .nv.shared._ZN5flash32flash_fwd_splitkv_combine_kernelI23Flash_fwd_kernel_traitsILi32ELi64ELi128ELi4ELb0ELb0EN7cutlass10bfloat16_tE19Flash_kernel_traitsILi32ELi64ELi128ELi4ES3_EELi16ELi6ELb0EEEvNS_16Flash_fwd_paramsE --------------------------
	.section	.nv.shared._ZN5flash32flash_fwd_splitkv_combine_kernelI23Flash_fwd_kernel_traitsILi32ELi64ELi128ELi4ELb0ELb0EN7cutlass10bfloat16_tE19Flash_kernel_traitsILi32ELi64ELi128ELi4ES3_EELi16ELi6ELb0EEEvNS_16Flash_fwd_paramsE,"aw",@nobits
	.sectionflags	@""
	.align	16
.nv.shared._ZN5flash32flash_fwd_splitkv_combine_kernelI23Flash_fwd_kernel_traitsILi32ELi64ELi128ELi4ELb0ELb0EN7cutlass10bfloat16_tE19Flash_kernel_traitsILi32ELi64ELi128ELi4ES3_EELi16ELi6ELb0EEEvNS_16Flash_fwd_paramsE:
	.zero		4352


//--------------------- .nv.shared._ZN5flash32flash_fwd_splitkv_combine_kernelI23Flash_fwd_kernel_traitsILi32ELi64ELi128ELi4ELb0ELb0EN7cutlass10bfloat16_tE19Flash_kernel_traitsILi32ELi64ELi128ELi4ES3_EELi16ELi5ELb0EEEvNS_16Flash_fwd_paramsE --------------------------
	.section	.nv.shared._ZN5flash32flash_fwd_splitkv_combine_kernelI23Flash_fwd_kernel_traitsILi32ELi64ELi128ELi4ELb0ELb0EN7cutlass10bfloat16_tE19Flash_kernel_traitsILi32ELi64ELi128ELi4ES3_EELi16ELi5ELb0EEEvNS_16Flash_fwd_paramsE,"aw",@nobits
	.sectionflags	@""
	.align	16
.nv.shared._ZN5flash32flash_fwd_splitkv_combine_kernelI23Flash_fwd_kernel_traitsILi32ELi64ELi128ELi4ELb0ELb0EN7cutlass10bfloat16_tE19Flash_kernel_traitsILi32ELi64ELi128ELi4ES3_EELi16ELi5ELb0EEEvNS_16Flash_fwd_paramsE:
	.zero		2176


//--------------------- .nv.shared._ZN5flash32flash_fwd_splitkv_combine_kernelI23Flash_fwd_kernel_traitsILi32ELi64ELi128ELi4ELb0ELb0EN7cutlass10bfloat16_tE19Flash_kernel_traitsILi32ELi64ELi128ELi4ES3_EELi16ELi4ELb0EEEvNS_16Flash_fwd_paramsE --------------------------
	.section	.nv.shared._ZN5flash32flash_fwd_splitkv_combine_kernelI23Flash_fwd_kernel_traitsILi32ELi64ELi128ELi4ELb0ELb0EN7cutlass10bfloat16_tE19Flash_kernel_traitsILi32ELi64ELi128ELi4ES3_EELi16ELi4ELb0EEEvNS_16Flash_fwd_paramsE,"aw",@nobits
	.sectionflags	@""
	.align	16
.nv.shared._ZN5flash32flash_fwd_splitkv_combine_kernelI23Flash_fwd_kernel_traitsILi32ELi64ELi128ELi4ELb0ELb0EN7cutlass10bfloat16_tE19Flash_kernel_traitsILi32ELi64ELi128ELi4ES3_EELi16ELi4ELb0EEEvNS_16Flash_fwd_paramsE:
	.zero		1088


//--------------------- .nv.shared._ZN5flash32flash_fwd_splitkv_combine_kernelI23Flash_fwd_kernel_traitsILi32ELi64ELi128ELi4ELb0ELb0EN7cutlass10bfloat16_tE19Flash_kernel_traitsILi32ELi64ELi128ELi4ES3_EELi16ELi3ELb0EEEvNS_16Flash_fwd_paramsE --------------------------
	.section	.nv.shared._ZN5flash32flash_fwd_splitkv_combine_kernelI23Flash_fwd_kernel_traitsILi32ELi64ELi128ELi4ELb0ELb0EN7cutlass10bfloat16_tE19Flash_kernel_traitsILi32ELi64ELi128ELi4ES3_EELi16ELi3ELb0EEEvNS_16Flash_fwd_paramsE,"aw",@nobits
	.sectionflags	@""
	.align	16
.nv.shared._ZN5flash32flash_fwd_splitkv_combine_kernelI23Flash_fwd_kernel_traitsILi32ELi64ELi128ELi4ELb0ELb0EN7cutlass10bfloat16_tE19Flash_kernel_traitsILi32ELi64ELi128ELi4ES3_EELi16ELi3ELb0EEEvNS_16Flash_fwd_paramsE:
	.zero		544


//--------------------- .nv.shared._ZN5flash32flash_fwd_splitkv_combine_kernelI23Flash_fwd_kernel_traitsILi32ELi64ELi128ELi4ELb0ELb0EN7cutlass10bfloat16_tE19Flash_kernel_traitsILi32ELi64ELi128ELi4ES3_EELi16ELi2ELb0EEEvNS_16Flash_fwd_paramsE --------------------------
	.section	.nv.shared._ZN5flash32flash_fwd_splitkv_combine_kernelI23Flash_fwd_kernel_traitsILi32ELi64ELi128ELi4ELb0ELb0EN7cutlass10bfloat16_tE19Flash_kernel_traitsILi32ELi64ELi128ELi4ES3_EELi16ELi2ELb0EEEvNS_16Flash_fwd_paramsE,"aw",@nobits
	.sectionflags	@""
	.align	16
.nv.shared._ZN5flash32flash_fwd_splitkv_combine_kernelI23Flash_fwd_kernel_traitsILi32ELi64ELi128ELi4ELb0ELb0EN7cutlass10bfloat16_tE19Flash_kernel_traitsILi32ELi64ELi128ELi4ES3_EELi16ELi2ELb0EEEvNS_16Flash_fwd_paramsE:
	.zero		272


//--------------------- .nv.shared._ZN5flash32flash_fwd_splitkv_combine_kernelI23Flash_fwd_kernel_traitsILi32ELi64ELi128ELi4ELb0ELb0EN7cutlass10bfloat16_tE19Flash_kernel_traitsILi32ELi64ELi128ELi4ES3_EELi16ELi1ELb0EEEvNS_16Flash_fwd_paramsE --------------------------
	.section	.nv.shared._ZN5flash32flash_fwd_splitkv_combine_kernelI23Flash_fwd_kernel_traitsILi32ELi64ELi128ELi4ELb0ELb0EN7cutlass10bfloat16_tE19Flash_kernel_traitsILi32ELi64ELi128ELi4ES3_EELi16ELi1ELb0EEEvNS_16Flash_fwd_paramsE,"aw",@nobits
	.sectionflags	@""
	.align	16
.nv.shared._ZN5flash32flash_fwd_splitkv_combine_kernelI23Flash_fwd_kernel_traitsILi32ELi64ELi128ELi4ELb0ELb0EN7cutlass10bfloat16_tE19Flash_kernel_traitsILi32ELi64ELi128ELi4ES3_EELi16ELi1ELb0EEEvNS_16Flash_fwd_paramsE:
	.zero		144


//--------------------- .nv.shared._ZN5flash32flash_fwd_splitkv_combine_kernelI23Flash_fwd_kernel_traitsILi32ELi64ELi128ELi4ELb0ELb0EN7cutlass10bfloat16_tE19Flash_kernel_traitsILi32ELi64ELi128ELi4ES3_EELi16ELi7ELb1EEEvNS_16Flash_fwd_paramsE --------------------------
	.section	.nv.shared._ZN5flash32flash_fwd_splitkv_combine_kernelI23Flash_fwd_kernel_traitsILi32ELi64ELi128ELi4ELb0ELb0EN7cutlass10bfloat16_tE19Flash_kernel_traitsILi32ELi64ELi128ELi4ES3_EELi16ELi7ELb1EEEvNS_16Flash_fwd_paramsE,"aw",@nobits
	.sectionflags	@""
	.align	16
.nv.shared._ZN5flash32flash_fwd_splitkv_combine_kernelI23Flash_fwd_kernel_traitsILi32ELi64ELi128ELi4ELb0ELb0EN7cutlass10bfloat16_tE19Flash_kernel_traitsILi32ELi64ELi128ELi4ES3_EELi16ELi7ELb1EEEvNS_16Flash_fwd_paramsE:
	.zero		8704


//--------------------- .nv.shared._ZN5flash32flash_fwd_splitkv_combine_kernelI23Flash_fwd_kernel_traitsILi32ELi64ELi128ELi4ELb0ELb0EN7cutlass10bfloat16_tE19Flash_kernel_traitsILi32ELi64ELi128ELi4ES3_EELi16ELi6ELb1EEEvNS_16Flash_fwd_paramsE --------------------------
	.section	.nv.shared._ZN5flash32flash_fwd_splitkv_combine_kernelI23Flash_fwd_kernel_traitsILi32ELi64ELi128ELi4ELb0ELb0EN7cutlass10bfloat16_tE19Flash_kernel_traitsILi32ELi64ELi128ELi4ES3_EELi16ELi6ELb1EEEvNS_16Flash_fwd_paramsE,"aw",@nobits
	.sectionflags	@""
	.align	16
.nv.shared._ZN5flash32flash_fwd_splitkv_combine_kernelI23Flash_fwd_kernel_traitsILi32ELi64ELi128ELi4ELb0ELb0EN7cutlass10bfloat16_tE19Flash_kernel_traitsILi32ELi64ELi128ELi4ES3_EELi16ELi6ELb1EEEvNS_16Flash_fwd_paramsE:
	.zero		4352


//--------------------- .nv.shared._ZN5flash32flash_fwd_splitkv_combine_kernelI23Flash_fwd_kernel_traitsILi32ELi64ELi128ELi4ELb0ELb0EN7cutlass10bfloat16_tE19Flash_kernel_traitsILi32ELi64ELi128ELi4ES3_EELi16ELi5ELb1EEEvNS_16Flash_fwd_paramsE --------------------------
	.section	.nv.shared._ZN5flash32flash_fwd_splitkv_combine_kernelI23Flash_fwd_kernel_traitsILi32ELi64ELi128ELi4ELb0ELb0EN7cutlass10bfloat16_tE19Flash_kernel_traitsILi32ELi64ELi128ELi4ES3_EELi16ELi5ELb1EEEvNS_16Flash_fwd_paramsE,"aw",@nobits
	.sectionflags	@""
	.align	16
.nv.shared._ZN5flash32flash_fwd_splitkv_combine_kernelI23Flash_fwd_kernel_traitsILi32ELi64ELi128ELi4ELb0ELb0EN7cutlass10bfloat16_tE19Flash_kernel_traitsILi32ELi64ELi128ELi4ES3_EELi16ELi5ELb1EEEvNS_16Flash_fwd_paramsE:
	.zero		2176


//--------------------- .nv.shared._ZN5flash32flash_fwd_splitkv_combine_kernelI23Flash_fwd_kernel_traitsILi32ELi64ELi128ELi4ELb0ELb0EN7cutlass10bfloat16_tE19Flash_kernel_traitsILi32ELi64ELi128ELi4ES3_EELi16ELi4ELb1EEEvNS_16Flash_fwd_paramsE --------------------------
	.section	.nv.shared._ZN5flash32flash_fwd_splitkv_combine_kernelI23Flash_fwd_kernel_traitsILi32ELi64ELi128ELi4ELb0ELb0EN7cutlass10bfloat16_tE19Flash_kernel_traitsILi32ELi64ELi128ELi4ES3_EELi16ELi4ELb1EEEvNS_16Flash_fwd_paramsE,"aw",@nobits
	.sectionflags	@""
	.align	16
.nv.shared._ZN5flash32flash_fwd_splitkv_combine_kernelI23Flash_fwd_kernel_traitsILi32ELi64ELi128ELi4ELb0ELb0EN7cutlass10bfloat16_tE19Flash_kernel_traitsILi32ELi64ELi128ELi4ES3_EELi16ELi4ELb1EEEvNS_16Flash_fwd_paramsE:
	.zero		1088


//--------------------- .nv.shared._ZN5flash32flash_fwd_splitkv_combine_kernelI23Flash_fwd_kernel_traitsILi32ELi64ELi128ELi4ELb0ELb0EN7cutlass10bfloat16_tE19Flash_kernel_traitsILi32ELi64ELi128ELi4ES3_EELi16ELi3ELb1EEEvNS_16Flash_fwd_paramsE --------------------------
	.section	.nv.shared._ZN5flash32flash_fwd_splitkv_combine_kernelI23Flash_fwd_kernel_traitsILi32ELi64ELi128ELi4ELb0ELb0EN7cutlass10bfloat16_tE19Flash_kernel_traitsILi32ELi64ELi128ELi4ES3_EELi16ELi3ELb1EEEvNS_16Flash_fwd_paramsE,"aw",@nobits
	.sectionflags	@""
	.align	16
.nv.shared._ZN5flash32flash_fwd_splitkv_combine_kernelI23Flash_fwd_kernel_traitsILi32ELi64ELi128ELi4ELb0ELb0EN7cutlass10bfloat16_tE19Flash_kernel_traitsILi32ELi64ELi128ELi4ES3_EELi16ELi3ELb1EEEvNS_16Flash_fwd_paramsE:
	.zero		544


//--------------------- .nv.shared._ZN5flash32flash_fwd_splitkv_combine_kernelI23Flash_fwd_kernel_traitsILi32ELi64ELi128ELi4ELb0ELb0EN7cutlass10bfloat16_tE19Flash_kernel_traitsILi32ELi64ELi128ELi4ES3_EELi16ELi2ELb1EEEvNS_16Flash_fwd_paramsE --------------------------
	.section	.nv.shared._ZN5flash32flash_fwd_splitkv_combine_kernelI23Flash_fwd_kernel_traitsILi32ELi64ELi128ELi4ELb0ELb0EN7cutlass10bfloat16_tE19Flash_kernel_traitsILi32ELi64ELi128ELi4ES3_EELi16ELi2ELb1EEEvNS_16Flash_fwd_paramsE,"aw",@nobits
	.sectionflags	@""
	.align	16
.nv.shared._ZN5flash32flash_fwd_splitkv_combine_kernelI23Flash_fwd_kernel_traitsILi32ELi64ELi128ELi4ELb0ELb0EN7cutlass10bfloat16_tE19Flash_kernel_traitsILi32ELi64ELi128ELi4ES3_EELi16ELi2ELb1EEEvNS_16Flash_fwd_paramsE:
	.zero		272


//--------------------- .nv.shared._ZN5flash32flash_fwd_splitkv_combine_kernelI23Flash_fwd_kernel_traitsILi32ELi64ELi128ELi4ELb0ELb0EN7cutlass10bfloat16_tE19Flash_kernel_traitsILi32ELi64ELi128ELi4ES3_EELi16ELi1ELb1EEEvNS_16Flash_fwd_paramsE --------------------------
	.section	.nv.shared._ZN5flash32flash_fwd_splitkv_combine_kernelI23Flash_fwd_kernel_traitsILi32ELi64ELi128ELi4ELb0ELb0EN7cutlass10bfloat16_tE19Flash_kernel_traitsILi32ELi64ELi128ELi4ES3_EELi16ELi1ELb1EEEvNS_16Flash_fwd_paramsE,"aw",@nobits
	.sectionflags	@""
	.align	16
.nv.shared._ZN5flash32flash_fwd_splitkv_combine_kernelI23Flash_fwd_kernel_traitsILi32ELi64ELi128ELi4ELb0ELb0EN7cutlass10bfloat16_tE19Flash_kernel_traitsILi32ELi64ELi128ELi4ES3_EELi16ELi1ELb1EEEvNS_16Flash_fwd_paramsE:
	.zero		144


//--------------------- .nv.shared._ZN5flash24flash_fwd_splitkv_kernelI23Flash_fwd_kernel_traitsILi32ELi64ELi128ELi4ELb0ELb0EN7cutlass10bfloat16_tE19Flash_kernel_traitsILi32ELi64ELi128ELi4ES3_EELb1ELb0ELb0ELb0ELb0ELb0ELb0ELb0EEEvNS_16Flash_fwd_paramsE --------------------------
	.section	.nv.shared._ZN5flash24flash_fwd_splitkv_kernelI23Flash_fwd_kernel_traitsILi32ELi64ELi128ELi4ELb0ELb0EN7cutlass10bfloat16_tE19Flash_kernel_traitsILi32ELi64ELi128ELi4ES3_EELb1ELb0ELb0ELb0ELb0ELb0ELb0ELb0EEEvNS_16Flash_fwd_paramsE,"aw",@nobits
	.sectionflags	@""
	.align	16


//--------------------- .nv.shared._ZN5flash24flash_fwd_splitkv_kernelI23Flash_fwd_kernel_traitsILi32ELi64ELi128ELi4ELb0ELb0EN7cutlass10bfloat16_tE19Flash_kernel_traitsILi32ELi64ELi128ELi4ES3_EELb1ELb0ELb0ELb0ELb0ELb1ELb0ELb0EEEvNS_16Flash_fwd_paramsE --------------------------
	.section	.nv.shared._ZN5flash24flash_fwd_splitkv_kernelI23Flash_fwd_kernel_traitsILi32ELi64ELi128ELi4ELb0ELb0EN7cutlass10bfloat16_tE19Flash_kernel_traitsILi32ELi64ELi128ELi4ES3_EELb1ELb0ELb0ELb0ELb0ELb1ELb0ELb0EEEvNS_16Flash_fwd_paramsE,"aw",@nobits
	.sectionflags	@""
	.align	16


//--------------------- .nv.shared._ZN5flash24flash_fwd_splitkv_kernelI23Flash_fwd_kernel_traitsILi32ELi64ELi128ELi4ELb0ELb0EN7cutlass10bfloat16_tE19Flash_kernel_traitsILi32ELi64ELi128ELi4ES3_EELb1ELb0ELb0ELb0ELb0ELb0ELb0ELb1EEEvNS_16Flash_fwd_paramsE --------------------------
	.section	.nv.shared._ZN5flash24flash_fwd_splitkv_kernelI23Flash_fwd_kernel_traitsILi32ELi64ELi128ELi4ELb0ELb0EN7cutlass10bfloat16_tE19Flash_kernel_traitsILi32ELi64ELi128ELi4ES3_EELb1ELb0ELb0ELb0ELb0ELb0ELb0ELb1EEEvNS_16Flash_fwd_paramsE,"aw",@nobits
	.sectionflags	@""
	.align	16


//--------------------- .nv.shared._ZN5flash24flash_fwd_splitkv_kernelI23Flash_fwd_kernel_traitsILi32ELi64ELi128ELi4ELb0ELb0EN7cutlass10bfloat16_tE19Flash_kernel_traitsILi32ELi64ELi128ELi4ES3_EELb1ELb0ELb0ELb0ELb0ELb1ELb0ELb1EEEvNS_16Flash_fwd_paramsE --------------------------
	.section	.nv.shared._ZN5flash24flash_fwd_splitkv_kernelI23Flash_fwd_kernel_traitsILi32ELi64ELi128ELi4ELb0ELb0EN7cutlass10bfloat16_tE19Flash_kernel_traitsILi32ELi64ELi128ELi4ES3_EELb1ELb0ELb0ELb0ELb0ELb1ELb0ELb1EEEvNS_16Flash_fwd_paramsE,"aw",@nobits
	.sectionflags	@""
	.align	16


//--------------------- .nv.shared._ZN5flash24flash_fwd_splitkv_kernelI23Flash_fwd_kernel_traitsILi32ELi64ELi128ELi4ELb0ELb0EN7cutlass10bfloat16_tE19Flash_kernel_traitsILi32ELi64ELi128ELi4ES3_EELb1ELb0ELb0ELb0ELb0ELb0ELb1ELb0EEEvNS_16Flash_fwd_paramsE --------------------------
	.section	.nv.shared._ZN5flash24flash_fwd_splitkv_kernelI23Flash_fwd_kernel_traitsILi32ELi64ELi128ELi4ELb0ELb0EN7cutlass10bfloat16_tE19Flash_kernel_traitsILi32ELi64ELi128ELi4ES3_EELb1ELb0ELb0ELb0ELb0ELb0ELb1ELb0EEEvNS_16Flash_fwd_paramsE,"aw",@nobits
	.sectionflags	@""
	.align	16


//--------------------- .nv.shared._ZN5flash24flash_fwd_splitkv_kernelI23Flash_fwd_kernel_traitsILi32ELi64ELi128ELi4ELb0ELb0EN7cutlass10bfloat16_tE19Flash_kernel_traitsILi32ELi64ELi128ELi4ES3_EELb1ELb0ELb0ELb0ELb0ELb1ELb1ELb0EEEvNS_16Flash_fwd_paramsE --------------------------
	.section	.nv.shared._ZN5flash24flash_fwd_splitkv_kernelI23Flash_fwd_kernel_traitsILi32ELi64ELi128ELi4ELb0ELb0EN7cutlass10bfloat16_tE19Flash_kernel_traitsILi32ELi64ELi128ELi4ES3_EELb1ELb0ELb0ELb0ELb0ELb1ELb1ELb0EEEvNS_16Flash_fwd_paramsE,"aw",@nobits
	.sectionflags	@""
	.align	16


//--------------------- .nv.shared._ZN5flash24flash_fwd_splitkv_kernelI23Flash_fwd_kernel_traitsILi32ELi64ELi128ELi4ELb0ELb0EN7cutlass10bfloat16_tE19Flash_kernel_traitsILi32ELi64ELi128ELi4ES3_EELb1ELb0ELb0ELb0ELb0ELb0ELb1ELb1EEEvNS_16Flash_fwd_paramsE --------------------------
	.section	.nv.shared._ZN5flash24flash_fwd_splitkv_kernelI23Flash_fwd_kernel_traitsILi32ELi64ELi128ELi4ELb0ELb0EN7cutlass10bfloat16_tE19Flash_kernel_traitsILi32ELi64ELi128ELi4ES3_EELb1ELb0ELb0ELb0ELb0ELb0ELb1ELb1EEEvNS_16Flash_fwd_paramsE,"aw",@nobits
	.sectionflags	@""
	.align	16


//--------------------- .nv.shared._ZN5flash24flash_fwd_splitkv_kernelI23Flash_fwd_kernel_traitsILi32ELi64ELi128ELi4ELb0ELb0EN7cutlass10bfloat16_tE19Flash_kernel_traitsILi32ELi64ELi128ELi4ES3_EELb1ELb0ELb0ELb0ELb0ELb1ELb1ELb1EEEvNS_16Flash_fwd_paramsE --------------------------
	.section	.nv.shared._ZN5flash24flash_fwd_splitkv_kernelI23Flash_fwd_kernel_traitsILi32ELi64ELi128ELi4ELb0ELb0EN7cutlass10bfloat16_tE19Flash_kernel_traitsILi32ELi64ELi128ELi4ES3_EELb1ELb0ELb0ELb0ELb0ELb1ELb1ELb1EEEvNS_16Flash_fwd_paramsE,"aw",@nobits
	.sectionflags	@""
	.align	16


//--------------------- .nv.shared._ZN5flash24flash_fwd_splitkv_kernelI23Flash_fwd_kernel_traitsILi32ELi64ELi128ELi4ELb0ELb0EN7cutlass10bfloat16_tE19Flash_kernel_traitsILi32ELi64ELi128ELi4ES3_EELb1ELb0ELb0ELb1ELb1ELb0ELb0ELb0EEEvNS_16Flash_fwd_paramsE --------------------------
	.section	.nv.shared._ZN5flash24flash_fwd_splitkv_kernelI23Flash_fwd_kernel_traitsILi32ELi64ELi128ELi4ELb0ELb0EN7cutlass10bfloat16_tE19Flash_kernel_traitsILi32ELi64ELi128ELi4ES3_EELb1ELb0ELb0ELb1ELb1ELb0ELb0ELb0EEEvNS_16Flash_fwd_paramsE,"aw",@nobits
	.sectionflags	@""
	.align	16


//--------------------- .nv.shared._ZN5flash24flash_fwd_splitkv_kernelI23Flash_fwd_kernel_traitsILi32ELi64ELi128ELi4ELb0ELb0EN7cutlass10bfloat16_tE19Flash_kernel_traitsILi32ELi64ELi128ELi4ES3_EELb1ELb0ELb0ELb1ELb1ELb1ELb0ELb0EEEvNS_16Flash_fwd_paramsE --------------------------
	.section	.nv.shared._ZN5flash24flash_fwd_splitkv_kernelI23Flash_fwd_kernel_traitsILi32ELi64ELi128ELi4ELb0ELb0EN7cutlass10bfloat16_tE19Flash_kernel_traitsILi32ELi64ELi128ELi4ES3_EELb1ELb0ELb0ELb1ELb1ELb1ELb0ELb0EEEvNS_16Flash_fwd_paramsE,"aw",@nobits
	.sectionflags	@""
	.align	16


//--------------------- .nv.shared._ZN5flash24flash_fwd_splitkv_kernelI23Flash_fwd_kernel_traitsILi32ELi64ELi128ELi4ELb0ELb0EN7cutlass10bfloat16_tE19Flash_kernel_traitsILi32ELi64ELi128ELi4ES3_EELb1ELb0ELb0ELb1ELb1ELb0ELb1ELb0EEEvNS_16Flash_fwd_paramsE --------------------------
	.section	.nv.shared._ZN5flash24flash_fwd_splitkv_kernelI23Flash_fwd_kernel_traitsILi32ELi64ELi128ELi4ELb0ELb0EN7cutlass10bfloat16_tE19Flash_kernel_traitsILi32ELi64ELi128ELi4ES3_EELb1ELb0ELb0ELb1ELb1ELb0ELb1ELb0EEEvNS_16Flash_fwd_paramsE,"aw",@nobits
	.sectionflags	@""
	.align	16


//--------------------- .nv.shared._ZN5flash24flash_fwd_splitkv_kernelI23Flash_fwd_kernel_traitsILi32ELi64ELi128ELi4ELb0ELb0EN7cutlass10bfloat16_tE19Flash_kernel_traitsILi32ELi64ELi128ELi4ES3_EELb1ELb0ELb0ELb1ELb1ELb1ELb1ELb0EEEvNS_16Flash_fwd_paramsE --------------------------
	.section	.nv.shared._ZN5flash24flash_fwd_splitkv_kernelI23Flash_fwd_kernel_traitsILi32ELi64ELi128ELi4ELb0ELb0EN7cutlass10bfloat16_tE19Flash_kernel_traitsILi32ELi64ELi128ELi4ES3_EELb1ELb0ELb0ELb1ELb1ELb1ELb1ELb0EEEvNS_16Flash_fwd_paramsE,"aw",@nobits
	.sectionflags	@""
	.align	16


//--------------------- .nv.shared._ZN5flash24flash_fwd_splitkv_kernelI23Flash_fwd_kernel_traitsILi32ELi64ELi128ELi4ELb0ELb0EN7cutlass10bfloat16_tE19Flash_kernel_traitsILi32ELi64ELi128ELi4ES3_EELb1ELb0ELb0ELb0ELb1ELb0ELb0ELb0EEEvNS_16Flash_fwd_paramsE --------------------------
	.section	.nv.shared._ZN5flash24flash_fwd_splitkv_kernelI23Flash_fwd_kernel_traitsILi32ELi64ELi128ELi4ELb0ELb0EN7cutlass10bfloat16_tE19Flash_kernel_traitsILi32ELi64ELi128ELi4ES3_EELb1ELb0ELb0ELb0ELb1ELb0ELb0ELb0EEEvNS_16Flash_fwd_paramsE,"aw",@nobits
	.sectionflags	@""
	.align	16


//--------------------- .nv.shared._ZN5flash24flash_fwd_splitkv_kernelI23Flash_fwd_kernel_traitsILi32ELi64ELi128ELi4ELb0ELb0EN7cutlass10bfloat16_tE19Flash_kernel_traitsILi32ELi64ELi128ELi4ES3_EELb1ELb0ELb0ELb0ELb1ELb1ELb0ELb0EEEvNS_16Flash_fwd_paramsE --------------------------
	.section	.nv.shared._ZN5flash24flash_fwd_splitkv_kernelI23Flash_fwd_kernel_traitsILi32ELi64ELi128ELi4ELb0ELb0EN7cutlass10bfloat16_tE19Flash_kernel_traitsILi32ELi64ELi128ELi4ES3_EELb1ELb0ELb0ELb0ELb1ELb1ELb0ELb0EEEvNS_16Flash_fwd_paramsE,"aw",@nobits
	.sectionflags	@""
	.align	16


//--------------------- .nv.shared._ZN5flash24flash_fwd_splitkv_kernelI23Flash_fwd_kernel_traitsILi32ELi64ELi128ELi4ELb0ELb0EN7cutlass10bfloat16_tE19Flash_kernel_traitsILi32ELi64ELi128ELi4ES3_EELb1ELb0ELb1ELb0ELb0ELb0ELb0ELb0EEEvNS_16Flash_fwd_paramsE --------------------------
	.section	.nv.shared._ZN5flash24flash_fwd_splitkv_kernelI23Flash_fwd_kernel_traitsILi32ELi64ELi128ELi4ELb0ELb0EN7cutlass10bfloat16_tE19Flash_kernel_traitsILi32ELi64ELi128ELi4ES3_EELb1ELb0ELb1ELb0ELb0ELb0ELb0ELb0EEEvNS_16Flash_fwd_paramsE,"aw",@nobits
	.sectionflags	@""
	.align	16


//--------------------- .nv.shared._ZN5flash24flash_fwd_splitkv_kernelI23Flash_fwd_kernel_traitsILi32ELi64ELi128ELi4ELb0ELb0EN7cutlass10bfloat16_tE19Flash_kernel_traitsILi32ELi64ELi128ELi4ES3_EELb1ELb0ELb1ELb0ELb0ELb1ELb0ELb0EEEvNS_16Flash_fwd_paramsE --------------------------
	.section	.nv.shared._ZN5flash24flash_fwd_splitkv_kernelI23Flash_fwd_kernel_traitsILi32ELi64ELi128ELi4ELb0ELb0EN7cutlass10bfloat16_tE19Flash_kernel_traitsILi32ELi64ELi128ELi4ES3_EELb1ELb0ELb1ELb0ELb0ELb1ELb0ELb0EEEvNS_16Flash_fwd_paramsE,"aw",@nobits
	.sectionflags	@""
	.align	16


//--------------------- .nv.shared._ZN5flash24flash_fwd_splitkv_kernelI23Flash_fwd_kernel_traitsILi32ELi64ELi128ELi4ELb0ELb0EN7cutlass10bfloat16_tE19Flash_kernel_traitsILi32ELi64ELi128ELi4ES3_EELb1ELb0ELb0ELb0ELb1ELb0ELb0ELb1EEEvNS_16Flash_fwd_paramsE --------------------------
	.section	.nv.shared._ZN5flash24flash_fwd_splitkv_kernelI23Flash_fwd_kernel_traitsILi32ELi64ELi128ELi4ELb0ELb0EN7cutlass10bfloat16_tE19Flash_kernel_traitsILi32ELi64ELi128ELi4ES3_EELb1ELb0ELb0ELb0ELb1ELb0ELb0ELb1EEEvNS_16Flash_fwd_paramsE,"aw",@nobits
	.sectionflags	@""
	.align	16


//--------------------- .nv.shared._ZN5flash24flash_fwd_splitkv_kernelI23Flash_fwd_kernel_traitsILi32ELi64ELi128ELi4ELb0ELb0EN7cutlass10bfloat16_tE19Flash_kernel_traitsILi32ELi64ELi128ELi4ES3_EELb1ELb0ELb0ELb0ELb1ELb1ELb0ELb1EEEvNS_16Flash_fwd_paramsE --------------------------
	.section	.nv.shared._ZN5flash24flash_fwd_splitkv_kernelI23Flash_fwd_kernel_traitsILi32ELi64ELi128ELi4ELb0ELb0EN7cutlass10bfloat16_tE19Flash_kernel_traitsILi32ELi64ELi128ELi4ES3_EELb1ELb0ELb0ELb0ELb1ELb1ELb0ELb1EEEvNS_16Flash_fwd_paramsE,"aw",@nobits
	.sectionflags	@""
	.align	16


//--------------------- .nv.shared._ZN5flash24flash_fwd_splitkv_kernelI23Flash_fwd_kernel_traitsILi32ELi64ELi128ELi4ELb0ELb0EN7cutlass10bfloat16_tE19Flash_kernel_traitsILi32ELi64ELi128ELi4ES3_EELb1ELb0ELb1ELb0ELb0ELb0ELb0ELb1EEEvNS_16Flash_fwd_paramsE --------------------------
	.section	.nv.shared._ZN5flash24flash_fwd_splitkv_kernelI23Flash_fwd_kernel_traitsILi32ELi64ELi128ELi4ELb0ELb0EN7cutlass10bfloat16_tE19Flash_kernel_traitsILi32ELi64ELi128ELi4ES3_EELb1ELb0ELb1ELb0ELb0ELb0ELb0ELb1EEEvNS_16Flash_fwd_paramsE,"aw",@nobits
	.sectionflags	@""
	.align	16


//--------------------- .nv.shared._ZN5flash24flash_fwd_splitkv_kernelI23Flash_fwd_kernel_traitsILi32ELi64ELi128ELi4ELb0ELb0EN7cutlass10bfloat16_tE19Flash_kernel_traitsILi32ELi64ELi128ELi4ES3_EELb1ELb0ELb1ELb0ELb0ELb1ELb0ELb1EEEvNS_16Flash_fwd_paramsE --------------------------
	.section	.nv.shared._ZN5flash24flash_fwd_splitkv_kernelI23Flash_fwd_kernel_traitsILi32ELi64ELi128ELi4ELb0ELb0EN7cutlass10bfloat16_tE19Flash_kernel_traitsILi32ELi64ELi128ELi4ES3_EELb1ELb0ELb1ELb0ELb0ELb1ELb0ELb1EEEvNS_16Flash_fwd_paramsE,"aw",@nobits
	.sectionflags	@""
	.align	16


//--------------------- .nv.shared._ZN5flash24flash_fwd_splitkv_kernelI23Flash_fwd_kernel_traitsILi32ELi64ELi128ELi4ELb0ELb0EN7cutlass10bfloat16_tE19Flash_kernel_traitsILi32ELi64ELi128ELi4ES3_EELb1ELb0ELb0ELb0ELb1ELb0ELb1ELb0EEEvNS_16Flash_fwd_paramsE --------------------------
	.section	.nv.shared._ZN5flash24flash_fwd_splitkv_kernelI23Flash_fwd_kernel_traitsILi32ELi64ELi128ELi4ELb0ELb0EN7cutlass10bfloat16_tE19Flash_kernel_traitsILi32ELi64ELi128ELi4ES3_EELb1ELb0ELb0ELb0ELb1ELb0ELb1ELb0EEEvNS_16Flash_fwd_paramsE,"aw",@nobits
	.sectionflags	@""
	.align	16


//--------------------- .nv.shared._ZN5flash24flash_fwd_splitkv_kernelI23Flash_fwd_kernel_traitsILi32ELi64ELi128ELi4ELb0ELb0EN7cutlass10bfloat16_tE19Flash_kernel_traitsILi32ELi64ELi128ELi4ES3_EELb1ELb0ELb0ELb0ELb1ELb1ELb1ELb0EEEvNS_16Flash_fwd_paramsE --------------------------
	.section	.nv.shared._ZN5flash24flash_fwd_splitkv_kernelI23Flash_fwd_kernel_traitsILi32ELi64ELi128ELi4ELb0ELb0EN7cutlass10bfloat16_tE19Flash_kernel_traitsILi32ELi64ELi128ELi4ES3_EELb1ELb0ELb0ELb0ELb1ELb1ELb1ELb0EEEvNS_16Flash_fwd_paramsE,"aw",@nobits
	.sectionflags	@""
	.align	16


//--------------------- .nv.shared._ZN5flash24flash_fwd_splitkv_kernelI23Flash_fwd_kernel_traitsILi32ELi64ELi128ELi4ELb0ELb0EN7cutlass10bfloat16_tE19Flash_kernel_traitsILi32ELi64ELi128ELi4ES3_EELb1ELb0ELb1ELb0ELb0ELb0ELb1ELb0EEEvNS_16Flash_fwd_paramsE --------------------------
	.section	.nv.shared._ZN5flash24flash_fwd_splitkv_kernelI23Flash_fwd_kernel_traitsILi32ELi64ELi128ELi4ELb0ELb0EN7cutlass10bfloat16_tE19Flash_kernel_traitsILi32ELi64ELi128ELi4ES3_EELb1ELb0ELb1ELb0ELb0ELb0ELb1ELb0EEEvNS_16Flash_fwd_paramsE,"aw",@nobits
	.sectionflags	@""
	.align	16


//--------------------- .nv.shared._ZN5flash24flash_fwd_splitkv_kernelI23Flash_fwd_kernel_traitsILi32ELi64ELi128ELi4ELb0ELb0EN7cutlass10bfloat16_tE19Flash_kernel_traitsILi32ELi64ELi128ELi4ES3_EELb1ELb0ELb1ELb0ELb0ELb1ELb1ELb0EEEvNS_16Flash_fwd_paramsE --------------------------
	.section	.nv.shared._ZN5flash24flash_fwd_splitkv_kernelI23Flash_fwd_kernel_traitsILi32ELi64ELi128ELi4ELb0ELb0EN7cutlass10bfloat16_tE19Flash_kernel_traitsILi32ELi64ELi128ELi4ES3_EELb1ELb0ELb1ELb0ELb0ELb1ELb1ELb0EEEvNS_16Flash_fwd_paramsE,"aw",@nobits
	.sectionflags	@""
	.align	16


//--------------------- .nv.shared._ZN5flash24flash_fwd_splitkv_kernelI23Flash_fwd_kernel_traitsILi32ELi64ELi128ELi4ELb0ELb0EN7cutlass10bfloat16_tE19Flash_kernel_traitsILi32ELi64ELi128ELi4ES3_EELb1ELb0ELb0ELb0ELb1ELb0ELb1ELb1EEEvNS_16Flash_fwd_paramsE --------------------------
	.section	.nv.shared._ZN5flash24flash_fwd_splitkv_kernelI23Flash_fwd_kernel_traitsILi32ELi64ELi128ELi4ELb0ELb0EN7cutlass10bfloat16_tE19Flash_kernel_traitsILi32ELi64ELi128ELi4ES3_EELb1ELb0ELb0ELb0ELb1ELb0ELb1ELb1EEEvNS_16Flash_fwd_paramsE,"aw",@nobits
	.sectionflags	@""
	.align	16


//--------------------- .nv.shared._ZN5flash24flash_fwd_splitkv_kernelI23Flash_fwd_kernel_traitsILi32ELi64ELi128ELi4ELb0ELb0EN7cutlass10bfloat16_tE19Flash_kernel_traitsILi32ELi64ELi128ELi4ES3_EELb1ELb0ELb0ELb0ELb1ELb1ELb1ELb1EEEvNS_16Flash_fwd_paramsE --------------------------
	.section	.nv.shared._ZN5flash24flash_fwd_splitkv_kernelI23Flash_fwd_kernel_traitsILi32ELi64ELi128ELi4ELb0ELb0EN7cutlass10bfloat16_tE19Flash_kernel_traitsILi32ELi64ELi128ELi4ES3_EELb1ELb0ELb0ELb0ELb1ELb1ELb1ELb1EEEvNS_16Flash_fwd_paramsE,"aw",@nobits
	.sectionflags	@""
	.align	16


//--------------------- .nv.shared._ZN5flash24flash_fwd_splitkv_kernelI23Flash_fwd_kernel_traitsILi32ELi64ELi128ELi4ELb0ELb0EN7cutlass10bfloat16_tE19Flash_kernel_traitsILi32ELi64ELi128ELi4ES3_EELb1ELb0ELb1ELb0ELb0ELb0ELb1ELb1EEEvNS_16Flash_fwd_paramsE --------------------------
	.section	.nv.shared._ZN5flash24flash_fwd_splitkv_kernelI23Flash_fwd_kernel_traitsILi32ELi64ELi128ELi4ELb0ELb0EN7cutlass10bfloat16_tE19Flash_kernel_traitsILi32ELi64ELi128ELi4ES3_EELb1ELb0ELb1ELb0ELb0ELb0ELb1ELb1EEEvNS_16Flash_fwd_paramsE,"aw",@nobits
	.sectionflags	@""
	.align	16


//--------------------- .nv.shared._ZN5flash24flash_fwd_splitkv_kernelI23Flash_fwd_kernel_traitsILi32ELi64ELi128ELi4ELb0ELb0EN7cutlass10bfloat16_tE19Flash_kernel_traitsILi32ELi64ELi128ELi4ES3_EELb1ELb0ELb1ELb0ELb0ELb1ELb1ELb1EEEvNS_16Flash_fwd_paramsE --------------------------
	.section	.nv.shared._ZN5flash24flash_fwd_splitkv_kernelI23Flash_fwd_kernel_traitsILi32ELi64ELi128ELi4ELb0ELb0EN7cutlass10bfloat16_tE19Flash_kernel_traitsILi32ELi64ELi128ELi4ES3_EELb1ELb0ELb1ELb0ELb0ELb1ELb1ELb1EEEvNS_16Flash_fwd_paramsE,"aw",@nobits
	.sectionflags	@""
	.align	16
